// Copyright (c) 2024, Jay Shah, Ganesh Bikshandi, Ying Zhang, Vijay Thakkar, Pradeep Ramani, Tri Dao.
// Splitting the different template instantiations to different files to speed up compilation.
// This file is auto-generated. See "generate_kernels.py"

#include "flash_fwd_hdim64_256_bf16_sm90.cu"
#include "flash_fwd_hdim64_512_bf16_sm90.cu"
#include "flash_fwd_hdim192_128_bf16_sm90.cu"

// ===== COMPILED SASS (sm_90a) =====

	.target	sm_90a

	.elftype	@"ET_EXEC"


//--------------------- .note.nv.tkinfo           --------------------------
	.section	.note.nv.tkinfo,"",@"SHT_NOTE"
	.sectionflags	@"SHF_NOTE_NV_TKINFO"
	.tkinfo
        /*0018*/ 	.word	0x00000002
        /*0030*/ 	.string	""
        /*0030*/ 	.string	"ptxas"
        /*0030*/ 	.string	"Cuda compilation tools, release 13.0, V13.0.88"
        /*0030*/ 	.string	"Build cuda_13.0.r13.0/compiler.36424714_0"
        /*0030*/ 	.string	"-arch sm_90a -m 64 "



//--------------------- .note.nv.cuinfo           --------------------------
	.section	.note.nv.cuinfo,"",@"SHT_NOTE"
	.sectionflags	@"SHF_NOTE_NV_CUINFO"
        /*0018*/ 	.short	0x0002
        /*001a*/ 	.short	0x005a
        /*001c*/ 	.short	0x0082
	.zero		2


//--------------------- .nv.info                  --------------------------
	.section	.nv.info,"",@"SHT_CUDA_INFO"
	.align	4


	//----- nvinfo : EIATTR_REGCOUNT
	.align		4
        /*0000*/ 	.byte	0x04, 0x2f
        /*0002*/ 	.short	(.L_35 - .L_34)
	.align		4
.L_34:
        /*0004*/ 	.word	index@(_ZN7cutlass13device_kernelIN5flash11enable_sm90INS1_16FlashAttnFwdSm90INS1_25CollectiveMainloopFwdSm90ILi2EN4cute5tupleIJNS5_1CILi1EEES8_S8_EEENS6_IJNS7_ILi128EEENS7_ILi96EEENS7_ILi64EEEEEELi256ENS_10bfloat16_tEfNS_4arch4Sm90ELb1ELb0ELb0ELb1ELb0ELb1ELb1ELb1ELb0ELb0ELb0ELb0EEENS1_21CollectiveEpilogueFwdINS6_IJSA_NS7_ILi256EEESB_EEES9_SE_SG_Li256ELb1ELb0ELb0ELb0EEENS1_36VarlenDynamicPersistentTileSchedulerILi128ELi96ELi256ELi32ELb0ELb0ELb1ELb1ELb1ELb1EEEEEEEEEvNT_6ParamsE)
        /*0008*/ 	.word	0x000000a8


	//----- nvinfo : EIATTR_FRAME_SIZE
	.align		4
.L_35:
        /*000c*/ 	.byte	0x04, 0x11
        /*000e*/ 	.short	(.L_37 - .L_36)
	.align		4
.L_36:
        /*0010*/ 	.word	index@(_ZN7cutlass13device_kernelIN5flash11enable_sm90INS1_16FlashAttnFwdSm90INS1_25CollectiveMainloopFwdSm90ILi2EN4cute5tupleIJNS5_1CILi1EEES8_S8_EEENS6_IJNS7_ILi128EEENS7_ILi96EEENS7_ILi64EEEEEELi256ENS_10bfloat16_tEfNS_4arch4Sm90ELb1ELb0ELb0ELb1ELb0ELb1ELb1ELb1ELb0ELb0ELb0ELb0EEENS1_21CollectiveEpilogueFwdINS6_IJSA_NS7_ILi256EEESB_EEES9_SE_SG_Li256ELb1ELb0ELb0ELb0EEENS1_36VarlenDynamicPersistentTileSchedulerILi128ELi96ELi256ELi32ELb0ELb0ELb1ELb1ELb1ELb1EEEEEEEEEvNT_6ParamsE)
        /*0014*/ 	.word	0x00000060


	//----- nvinfo : EIATTR_REGCOUNT
	.align		4
.L_37:
        /*0018*/ 	.byte	0x04, 0x2f
        /*001a*/ 	.short	(.L_39 - .L_38)
	.align		4
.L_38:
        /*001c*/ 	.word	index@(_ZN7cutlass13device_kernelIN5flash11enable_sm90INS1_16FlashAttnFwdSm90INS1_25CollectiveMainloopFwdSm90ILi2EN4cute5tupleIJNS5_1CILi1EEES8_S8_EEENS6_IJNS7_ILi128EEENS7_ILi96EEENS7_ILi64EEEEEELi256ENS_10bfloat16_tEfNS_4arch4Sm90ELb1ELb0ELb0ELb1ELb0ELb0ELb1ELb1ELb0ELb0ELb0ELb0EEENS1_21CollectiveEpilogueFwdINS6_IJSA_NS7_ILi256EEESB_EEES9_SE_SG_Li256ELb1ELb0ELb0ELb0EEENS1_36VarlenDynamicPersistentTileSchedulerILi128ELi96ELi256ELi32ELb0ELb0ELb1ELb1ELb1ELb1EEEEEEEEEvNT_6ParamsE)
        /*0020*/ 	.word	0x000000a8


	//----- nvinfo : EIATTR_FRAME_SIZE
	.align		4
.L_39:
        /*0024*/ 	.byte	0x04, 0x11
        /*0026*/ 	.short	(.L_41 - .L_40)
	.align		4
.L_40:
        /*0028*/ 	.word	index@(_ZN7cutlass13device_kernelIN5flash11enable_sm90INS1_16FlashAttnFwdSm90INS1_25CollectiveMainloopFwdSm90ILi2EN4cute5tupleIJNS5_1CILi1EEES8_S8_EEENS6_IJNS7_ILi128EEENS7_ILi96EEENS7_ILi64EEEEEELi256ENS_10bfloat16_tEfNS_4arch4Sm90ELb1ELb0ELb0ELb1ELb0ELb0ELb1ELb1ELb0ELb0ELb0ELb0EEENS1_21CollectiveEpilogueFwdINS6_IJSA_NS7_ILi256EEESB_EEES9_SE_SG_Li256ELb1ELb0ELb0ELb0EEENS1_36VarlenDynamicPersistentTileSchedulerILi128ELi96ELi256ELi32ELb0ELb0ELb1ELb1ELb1ELb1EEEEEEEEEvNT_6ParamsE)
        /*002c*/ 	.word	0x00000028


	//----- nvinfo : EIATTR_REGCOUNT
	.align		4
.L_41:
        /*0030*/ 	.byte	0x04, 0x2f
        /*0032*/ 	.short	(.L_43 - .L_42)
	.align		4
.L_42:
        /*0034*/ 	.word	index@(_ZN7cutlass13device_kernelIN5flash11enable_sm90INS1_16FlashAttnFwdSm90INS1_25CollectiveMainloopFwdSm90ILi2EN4cute5tupleIJNS5_1CILi1EEES8_S8_EEENS6_IJNS7_ILi128EEENS7_ILi96EEENS7_ILi64EEEEEELi256ENS_10bfloat16_tEfNS_4arch4Sm90ELb1ELb0ELb0ELb1ELb0ELb1ELb0ELb1ELb0ELb0ELb0ELb0EEENS1_21CollectiveEpilogueFwdINS6_IJSA_NS7_ILi256EEESB_EEES9_SE_SG_Li256ELb1ELb0ELb0ELb0EEENS1_36VarlenDynamicPersistentTileSchedulerILi128ELi96ELi256ELi32ELb0ELb0ELb1ELb1ELb1ELb1EEEEEEEEEvNT_6ParamsE)
        /*0038*/ 	.word	0x000000a8


	//----- nvinfo : EIATTR_FRAME_SIZE
	.align		4
.L_43:
        /*003c*/ 	.byte	0x04, 0x11
        /*003e*/ 	.short	(.L_45 - .L_44)
	.align		4
.L_44:
        /*0040*/ 	.word	index@(_ZN7cutlass13device_kernelIN5flash11enable_sm90INS1_16FlashAttnFwdSm90INS1_25CollectiveMainloopFwdSm90ILi2EN4cute5tupleIJNS5_1CILi1EEES8_S8_EEENS6_IJNS7_ILi128EEENS7_ILi96EEENS7_ILi64EEEEEELi256ENS_10bfloat16_tEfNS_4arch4Sm90ELb1ELb0ELb0ELb1ELb0ELb1ELb0ELb1ELb0ELb0ELb0ELb0EEENS1_21CollectiveEpilogueFwdINS6_IJSA_NS7_ILi256EEESB_EEES9_SE_SG_Li256ELb1ELb0ELb0ELb0EEENS1_36VarlenDynamicPersistentTileSchedulerILi128ELi96ELi256ELi32ELb0ELb0ELb1ELb1ELb1ELb1EEEEEEEEEvNT_6ParamsE)
        /*0044*/ 	.word	0x00000030


	//----- nvinfo : EIATTR_REGCOUNT
	.align		4
.L_45:
        /*0048*/ 	.byte	0x04, 0x2f
        /*004a*/ 	.short	(.L_47 - .L_46)
	.align		4
.L_46:
        /*004c*/ 	.word	index@(_ZN7cutlass13device_kernelIN5flash11enable_sm90INS1_16FlashAttnFwdSm90INS1_25CollectiveMainloopFwdSm90ILi2EN4cute5tupleIJNS5_1CILi1EEES8_S8_EEENS6_IJNS7_ILi128EEENS7_ILi96EEENS7_ILi64EEEEEELi256ENS_10bfloat16_tEfNS_4arch4Sm90ELb1ELb0ELb0ELb1ELb0ELb0ELb0ELb1ELb0ELb0ELb0ELb0EEENS1_21CollectiveEpilogueFwdINS6_IJSA_NS7_ILi256EEESB_EEES9_SE_SG_Li256ELb1ELb0ELb0ELb0EEENS1_36VarlenDynamicPersistentTileSchedulerILi128ELi96ELi256ELi32ELb0ELb0ELb1ELb1ELb1ELb1EEEEEEEEEvNT_6ParamsE)
        /*0050*/ 	.word	0x000000a8


	//----- nvinfo : EIATTR_FRAME_SIZE
	.align		4
.L_47:
        /*0054*/ 	.byte	0x04, 0x11
        /*0056*/ 	.short	(.L_49 - .L_48)
	.align		4
.L_48:
        /*0058*/ 	.word	index@(_ZN7cutlass13device_kernelIN5flash11enable_sm90INS1_16FlashAttnFwdSm90INS1_25CollectiveMainloopFwdSm90ILi2EN4cute5tupleIJNS5_1CILi1EEES8_S8_EEENS6_IJNS7_ILi128EEENS7_ILi96EEENS7_ILi64EEEEEELi256ENS_10bfloat16_tEfNS_4arch4Sm90ELb1ELb0ELb0ELb1ELb0ELb0ELb0ELb1ELb0ELb0ELb0ELb0EEENS1_21CollectiveEpilogueFwdINS6_IJSA_NS7_ILi256EEESB_EEES9_SE_SG_Li256ELb1ELb0ELb0ELb0EEENS1_36VarlenDynamicPersistentTileSchedulerILi128ELi96ELi256ELi32ELb0ELb0ELb1ELb1ELb1ELb1EEEEEEEEEvNT_6ParamsE)
        /*005c*/ 	.word	0x00000028


	//----- nvinfo : EIATTR_REGCOUNT
	.align		4
.L_49:
        /*0060*/ 	.byte	0x04, 0x2f
        /*0062*/ 	.short	(.L_51 - .L_50)
	.align		4
.L_50:
        /*0064*/ 	.word	index@(_ZN7cutlass13device_kernelIN5flash11enable_sm90INS1_16FlashAttnFwdSm90INS1_25CollectiveMainloopFwdSm90ILi2EN4cute5tupleIJNS5_1CILi1EEES8_S8_EEENS6_IJNS7_ILi128EEENS7_ILi96EEENS7_ILi64EEEEEELi256ENS_10bfloat16_tEfNS_4arch4Sm90ELb1ELb0ELb0ELb0ELb0ELb0ELb1ELb1ELb0ELb0ELb0ELb0EEENS1_21CollectiveEpilogueFwdINS6_IJSA_NS7_ILi256EEESB_EEES9_SE_SG_Li256ELb0ELb0ELb0ELb0EEENS1_30DynamicPersistentTileSchedulerILi256ELi32ELb0ELb0ELb1EEEEEEEEEvNT_6ParamsE)
        /*0068*/ 	.word	0x000000a8


	//----- nvinfo : EIATTR_FRAME_SIZE
	.align		4
.L_51:
        /*006c*/ 	.byte	0x04, 0x11
        /*006e*/ 	.short	(.L_53 - .L_52)
	.align		4
.L_52:
        /*0070*/ 	.word	index@(_ZN7cutlass13device_kernelIN5flash11enable_sm90INS1_16FlashAttnFwdSm90INS1_25CollectiveMainloopFwdSm90ILi2EN4cute5tupleIJNS5_1CILi1EEES8_S8_EEENS6_IJNS7_ILi128EEENS7_ILi96EEENS7_ILi64EEEEEELi256ENS_10bfloat16_tEfNS_4arch4Sm90ELb1ELb0ELb0ELb0ELb0ELb0ELb1ELb1ELb0ELb0ELb0ELb0EEENS1_21CollectiveEpilogueFwdINS6_IJSA_NS7_ILi256EEESB_EEES9_SE_SG_Li256ELb0ELb0ELb0ELb0EEENS1_30DynamicPersistentTileSchedulerILi256ELi32ELb0ELb0ELb1EEEEEEEEEvNT_6ParamsE)
        /*0074*/ 	.word	0x00000010


	//----- nvinfo : EIATTR_REGCOUNT
	.align		4
.L_53:
        /*0078*/ 	.byte	0x04, 0x2f
        /*007a*/ 	.short	(.L_55 - .L_54)
	.align		4
.L_54:
        /*007c*/ 	.word	index@(_ZN7cutlass13device_kernelIN5flash11enable_sm90INS1_16FlashAttnFwdSm90INS1_25CollectiveMainloopFwdSm90ILi2EN4cute5tupleIJNS5_1CILi1EEES8_S8_EEENS6_IJNS7_ILi128EEENS7_ILi96EEENS7_ILi64EEEEEELi256ENS_10bfloat16_tEfNS_4arch4Sm90ELb1ELb0ELb0ELb0ELb0ELb0ELb0ELb1ELb0ELb0ELb0ELb0EEENS1_21CollectiveEpilogueFwdINS6_IJSA_NS7_ILi256EEESB_EEES9_SE_SG_Li256ELb0ELb0ELb0ELb0EEENS1_30DynamicPersistentTileSchedulerILi256ELi32ELb0ELb0ELb1EEEEEEEEEvNT_6ParamsE)
        /*0080*/ 	.word	0x000000a8


	//----- nvinfo : EIATTR_FRAME_SIZE
	.align		4
.L_55:
        /*0084*/ 	.byte	0x04, 0x11
        /*0086*/ 	.short	(.L_57 - .L_56)
	.align		4
.L_56:
        /*0088*/ 	.word	index@(_ZN7cutlass13device_kernelIN5flash11enable_sm90INS1_16FlashAttnFwdSm90INS1_25CollectiveMainloopFwdSm90ILi2EN4cute5tupleIJNS5_1CILi1EEES8_S8_EEENS6_IJNS7_ILi128EEENS7_ILi96EEENS7_ILi64EEEEEELi256ENS_10bfloat16_tEfNS_4arch4Sm90ELb1ELb0ELb0ELb0ELb0ELb0ELb0ELb1ELb0ELb0ELb0ELb0EEENS1_21CollectiveEpilogueFwdINS6_IJSA_NS7_ILi256EEESB_EEES9_SE_SG_Li256ELb0ELb0ELb0ELb0EEENS1_30DynamicPersistentTileSchedulerILi256ELi32ELb0ELb0ELb1EEEEEEEEEvNT_6ParamsE)
        /*008c*/ 	.word	0x00000000


	//----- nvinfo : EIATTR_REGCOUNT
	.align		4
.L_57:
        /*0090*/ 	.byte	0x04, 0x2f
        /*0092*/ 	.short	(.L_59 - .L_58)
	.align		4
.L_58:
        /*0094*/ 	.word	index@(_ZN7cutlass13device_kernelIN5flash11enable_sm90INS1_16FlashAttnFwdSm90INS1_25CollectiveMainloopFwdSm90ILi2EN4cute5tupleIJNS5_1CILi1EEES8_S8_EEENS6_IJNS7_ILi128EEENS7_ILi96EEENS7_ILi64EEEEEELi256ENS_10bfloat16_tEfNS_4arch4Sm90ELb0ELb1ELb0ELb1ELb0ELb1ELb1ELb1ELb0ELb0ELb0ELb0EEENS1_21CollectiveEpilogueFwdINS6_IJSA_NS7_ILi256EEESB_EEES9_SE_SG_Li256ELb1ELb0ELb0ELb0EEENS1_36VarlenDynamicPersistentTileSchedulerILi128ELi96ELi256ELi32ELb0ELb0ELb1ELb1ELb0ELb1EEEEEEEEEvNT_6ParamsE)
        /*0098*/ 	.word	0x000000a8


	//----- nvinfo : EIATTR_FRAME_SIZE
	.align		4
.L_59:
        /*009c*/ 	.byte	0x04, 0x11
        /*009e*/ 	.short	(.L_61 - .L_60)
	.align		4
.L_60:
        /*00a0*/ 	.word	index@($_ZN7cutlass13device_kernelIN5flash11enable_sm90INS1_16FlashAttnFwdSm90INS1_25CollectiveMainloopFwdSm90ILi2EN4cute5tupleIJNS5_1CILi1EEES8_S8_EEENS6_IJNS7_ILi128EEENS7_ILi96EEENS7_ILi64EEEEEELi256ENS_10bfloat16_tEfNS_4arch4Sm90ELb0ELb1ELb0ELb1ELb0ELb1ELb1ELb1ELb0ELb0ELb0ELb0EEENS1_21CollectiveEpilogueFwdINS6_IJSA_NS7_ILi256EEESB_EEES9_SE_SG_Li256ELb1ELb0ELb0ELb0EEENS1_36VarlenDynamicPersistentTileSchedulerILi128ELi96ELi256ELi32ELb0ELb0ELb1ELb1ELb0ELb1EEEEEEEEEvNT_6ParamsE$_ZZN5flash25CollectiveMainloopFwdSm90ILi2EN4cute5tupleIJNS1_1CILi1EEES4_S4_EEENS2_IJNS3_ILi128EEENS3_ILi96EEENS3_ILi64EEEEEELi256EN7cutlass10bfloat16_tEfNSA_4arch4Sm90ELb0ELb1ELb0ELb1ELb0ELb1ELb1ELb1ELb0ELb0ELb0ELb0EE3mmaINS_16FlashAttnFwdSm90ISE_NS_21CollectiveEpilogueFwdINS2_IJS6_NS3_ILi256EEES7_EEES5_SB_SD_Li256ELb1ELb0ELb0ELb0EEENS_36VarlenDynamicPersistentTileSchedulerILi128ELi96ELi256ELi32ELb0ELb0ELb1ELb1ELb0ELb1EEEE13SharedStorageENS1_6TensorINS1_11ArrayEngineIfLm128EEENS1_6LayoutINS2_IJNS2_IJNS3_ILi2EEEST_NS3_ILi32EEEEEES4_S4_EEENS2_IJNS2_IJS4_ST_NS3_ILi4EEEEEENS3_ILi0EEESZ_EEEEEEENS_7SoftmaxILi2ELi0EEEEEbRKNSE_6ParamsENSA_25PipelineTmaAsyncNoClusterILi2ENSA_16PipelineTmaAsyncILi2EEEEES1B_RNSA_13PipelineStateILj2EEERT0_RT1_iRiRKNS_16SeqlenInfoQKNewKILb1ELb1EEENS2_IJiiiiEEERT_ENKUliT_T0_T1_E_clIZSF_ISO_S12_S14_EbS17_S1B_S1B_S1E_S1G_S1I_iS1J_S1N_S1O_S1Q_EUlRS1R_iE0_NS3_ILb1EEES1Y_EEDaiS1R_S1S_S1T_)
        /*00a4*/ 	.word	0x00000490


	//----- nvinfo : EIATTR_FRAME_SIZE
	.align		4
.L_61:
        /*00a8*/ 	.byte	0x04, 0x11
        /*00aa*/ 	.short	(.L_63 - .L_62)
	.align		4
.L_62:
        /*00ac*/ 	.word	index@(_ZN7cutlass13device_kernelIN5flash11enable_sm90INS1_16FlashAttnFwdSm90INS1_25CollectiveMainloopFwdSm90ILi2EN4cute5tupleIJNS5_1CILi1EEES8_S8_EEENS6_IJNS7_ILi128EEENS7_ILi96EEENS7_ILi64EEEEEELi256ENS_10bfloat16_tEfNS_4arch4Sm90ELb0ELb1ELb0ELb1ELb0ELb1ELb1ELb1ELb0ELb0ELb0ELb0EEENS1_21CollectiveEpilogueFwdINS6_IJSA_NS7_ILi256EEESB_EEES9_SE_SG_Li256ELb1ELb0ELb0ELb0EEENS1_36VarlenDynamicPersistentTileSchedulerILi128ELi96ELi256ELi32ELb0ELb0ELb1ELb1ELb0ELb1EEEEEEEEEvNT_6ParamsE)
        /*00b0*/ 	.word	0x00000490


	//----- nvinfo : EIATTR_REGCOUNT
	.align		4
.L_63:
        /*00b4*/ 	.byte	0x04, 0x2f
        /*00b6*/ 	.short	(.L_65 - .L_64)
	.align		4
.L_64:
        /*00b8*/ 	.word	index@(_ZN7cutlass13device_kernelIN5flash11enable_sm90INS1_16FlashAttnFwdSm90INS1_25CollectiveMainloopFwdSm90ILi2EN4cute5tupleIJNS5_1CILi1EEES8_S8_EEENS6_IJNS7_ILi128EEENS7_ILi96EEENS7_ILi64EEEEEELi256ENS_10bfloat16_tEfNS_4arch4Sm90ELb0ELb1ELb0ELb1ELb0ELb0ELb1ELb1ELb0ELb0ELb0ELb0EEENS1_21CollectiveEpilogueFwdINS6_IJSA_NS7_ILi256EEESB_EEES9_SE_SG_Li256ELb1ELb0ELb0ELb0EEENS1_36VarlenDynamicPersistentTileSchedulerILi128ELi96ELi256ELi32ELb0ELb0ELb1ELb1ELb0ELb1EEEEEEEEEvNT_6ParamsE)
        /*00bc*/ 	.word	0x000000a8


	//----- nvinfo : EIATTR_FRAME_SIZE
	.align		4
.L_65:
        /*00c0*/ 	.byte	0x04, 0x11
        /*00c2*/ 	.short	(.L_67 - .L_66)
	.align		4
.L_66:
        /*00c4*/ 	.word	index@($_ZN7cutlass13device_kernelIN5flash11enable_sm90INS1_16FlashAttnFwdSm90INS1_25CollectiveMainloopFwdSm90ILi2EN4cute5tupleIJNS5_1CILi1EEES8_S8_EEENS6_IJNS7_ILi128EEENS7_ILi96EEENS7_ILi64EEEEEELi256ENS_10bfloat16_tEfNS_4arch4Sm90ELb0ELb1ELb0ELb1ELb0ELb0ELb1ELb1ELb0ELb0ELb0ELb0EEENS1_21CollectiveEpilogueFwdINS6_IJSA_NS7_ILi256EEESB_EEES9_SE_SG_Li256ELb1ELb0ELb0ELb0EEENS1_36VarlenDynamicPersistentTileSchedulerILi128ELi96ELi256ELi32ELb0ELb0ELb1ELb1ELb0ELb1EEEEEEEEEvNT_6ParamsE$_ZZN5flash25CollectiveMainloopFwdSm90ILi2EN4cute5tupleIJNS1_1CILi1EEES4_S4_EEENS2_IJNS3_ILi128EEENS3_ILi96EEENS3_ILi64EEEEEELi256EN7cutlass10bfloat16_tEfNSA_4arch4Sm90ELb0ELb1ELb0ELb1ELb0ELb0ELb1ELb1ELb0ELb0ELb0ELb0EE3mmaINS_16FlashAttnFwdSm90ISE_NS_21CollectiveEpilogueFwdINS2_IJS6_NS3_ILi256EEES7_EEES5_SB_SD_Li256ELb1ELb0ELb0ELb0EEENS_36VarlenDynamicPersistentTileSchedulerILi128ELi96ELi256ELi32ELb0ELb0ELb1ELb1ELb0ELb1EEEE13SharedStorageENS1_6TensorINS1_11ArrayEngineIfLm128EEENS1_6LayoutINS2_IJNS2_IJNS3_ILi2EEEST_NS3_ILi32EEEEEES4_S4_EEENS2_IJNS2_IJS4_ST_NS3_ILi4EEEEEENS3_ILi0EEESZ_EEEEEEENS_7SoftmaxILi2ELi0EEEEEbRKNSE_6ParamsENSA_25PipelineTmaAsyncNoClusterILi2ENSA_16PipelineTmaAsyncILi2EEEEES1B_RNSA_13PipelineStateILj2EEERT0_RT1_iRiRKNS_16SeqlenInfoQKNewKILb1ELb0EEENS2_IJiiiiEEERT_ENKUliT_T0_T1_E_clIZSF_ISO_S12_S14_EbS17_S1B_S1B_S1E_S1G_S1I_iS1J_S1N_S1O_S1Q_EUlRS1R_iE1_NS3_ILb0EEENS3_ILb1EEEEEDaiS1R_S1S_S1T_)
        /*00c8*/ 	.word	0x00000480


	//----- nvinfo : EIATTR_FRAME_SIZE
	.align		4
.L_67:
        /*00cc*/ 	.byte	0x04, 0x11
        /*00ce*/ 	.short	(.L_69 - .L_68)
	.align		4
.L_68:
        /*00d0*/ 	.word	index@(_ZN7cutlass13device_kernelIN5flash11enable_sm90INS1_16FlashAttnFwdSm90INS1_25CollectiveMainloopFwdSm90ILi2EN4cute5tupleIJNS5_1CILi1EEES8_S8_EEENS6_IJNS7_ILi128EEENS7_ILi96EEENS7_ILi64EEEEEELi256ENS_10bfloat16_tEfNS_4arch4Sm90ELb0ELb1ELb0ELb1ELb0ELb0ELb1ELb1ELb0ELb0ELb0ELb0EEENS1_21CollectiveEpilogueFwdINS6_IJSA_NS7_ILi256EEESB_EEES9_SE_SG_Li256ELb1ELb0ELb0ELb0EEENS1_36VarlenDynamicPersistentTileSchedulerILi128ELi96ELi256ELi32ELb0ELb0ELb1ELb1ELb0ELb1EEEEEEEEEvNT_6ParamsE)
        /*00d4*/ 	.word	0x00000480


	//----- nvinfo : EIATTR_REGCOUNT
	.align		4
.L_69:
        /*00d8*/ 	.byte	0x04, 0x2f
        /*00da*/ 	.short	(.L_71 - .L_70)
	.align		4
.L_70:
        /*00dc*/ 	.word	index@(_ZN7cutlass13device_kernelIN5flash11enable_sm90INS1_16FlashAttnFwdSm90INS1_25CollectiveMainloopFwdSm90ILi2EN4cute5tupleIJNS5_1CILi1EEES8_S8_EEENS6_IJNS7_ILi128EEENS7_ILi96EEENS7_ILi64EEEEEELi256ENS_10bfloat16_tEfNS_4arch4Sm90ELb0ELb1ELb0ELb1ELb0ELb1ELb0ELb1ELb0ELb0ELb0ELb0EEENS1_21CollectiveEpilogueFwdINS6_IJSA_NS7_ILi256EEESB_EEES9_SE_SG_Li256ELb1ELb0ELb0ELb0EEENS1_36VarlenDynamicPersistentTileSchedulerILi128ELi96ELi256ELi32ELb0ELb0ELb1ELb1ELb0ELb1EEEEEEEEEvNT_6ParamsE)
        /*00e0*/ 	.word	0x000000a8


	//----- nvinfo : EIATTR_FRAME_SIZE
	.align		4
.L_71:
        /*00e4*/ 	.byte	0x04, 0x11
        /*00e6*/ 	.short	(.L_73 - .L_72)
	.align		4
.L_72:
        /*00e8*/ 	.word	index@(_ZN7cutlass13device_kernelIN5flash11enable_sm90INS1_16FlashAttnFwdSm90INS1_25CollectiveMainloopFwdSm90ILi2EN4cute5tupleIJNS5_1CILi1EEES8_S8_EEENS6_IJNS7_ILi128EEENS7_ILi96EEENS7_ILi64EEEEEELi256ENS_10bfloat16_tEfNS_4arch4Sm90ELb0ELb1ELb0ELb1ELb0ELb1ELb0ELb1ELb0ELb0ELb0ELb0EEENS1_21CollectiveEpilogueFwdINS6_IJSA_NS7_ILi256EEESB_EEES9_SE_SG_Li256ELb1ELb0ELb0ELb0EEENS1_36VarlenDynamicPersistentTileSchedulerILi128ELi96ELi256ELi32ELb0ELb0ELb1ELb1ELb0ELb1EEEEEEEEEvNT_6ParamsE)
        /*00ec*/ 	.word	0x00000030


	//----- nvinfo : EIATTR_REGCOUNT
	.align		4
.L_73:
        /*00f0*/ 	.byte	0x04, 0x2f
        /*00f2*/ 	.short	(.L_75 - .L_74)
	.align		4
.L_74:
        /*00f4*/ 	.word	index@(_ZN7cutlass13device_kernelIN5flash11enable_sm90INS1_16FlashAttnFwdSm90INS1_25CollectiveMainloopFwdSm90ILi2EN4cute5tupleIJNS5_1CILi1EEES8_S8_EEENS6_IJNS7_ILi128EEENS7_ILi96EEENS7_ILi64EEEEEELi256ENS_10bfloat16_tEfNS_4arch4Sm90ELb0ELb1ELb0ELb1ELb0ELb0ELb0ELb1ELb0ELb0ELb0ELb0EEENS1_21CollectiveEpilogueFwdINS6_IJSA_NS7_ILi256EEESB_EEES9_SE_SG_Li256ELb1ELb0ELb0ELb0EEENS1_36VarlenDynamicPersistentTileSchedulerILi128ELi96ELi256ELi32ELb0ELb0ELb1ELb1ELb0ELb1EEEEEEEEEvNT_6ParamsE)
        /*00f8*/ 	.word	0x000000a8


	//----- nvinfo : EIATTR_FRAME_SIZE
	.align		4
.L_75:
        /*00fc*/ 	.byte	0x04, 0x11
        /*00fe*/ 	.short	(.L_77 - .L_76)
	.align		4
.L_76:
        /*0100*/ 	.word	index@(_ZN7cutlass13device_kernelIN5flash11enable_sm90INS1_16FlashAttnFwdSm90INS1_25CollectiveMainloopFwdSm90ILi2EN4cute5tupleIJNS5_1CILi1EEES8_S8_EEENS6_IJNS7_ILi128EEENS7_ILi96EEENS7_ILi64EEEEEELi256ENS_10bfloat16_tEfNS_4arch4Sm90ELb0ELb1ELb0ELb1ELb0ELb0ELb0ELb1ELb0ELb0ELb0ELb0EEENS1_21CollectiveEpilogueFwdINS6_IJSA_NS7_ILi256EEESB_EEES9_SE_SG_Li256ELb1ELb0ELb0ELb0EEENS1_36VarlenDynamicPersistentTileSchedulerILi128ELi96ELi256ELi32ELb0ELb0ELb1ELb1ELb0ELb1EEEEEEEEEvNT_6ParamsE)
        /*0104*/ 	.word	0x00000020


	//----- nvinfo : EIATTR_REGCOUNT
	.align		4
.L_77:
        /*0108*/ 	.byte	0x04, 0x2f
        /*010a*/ 	.short	(.L_79 - .L_78)
	.align		4
.L_78:
        /*010c*/ 	.word	index@(_ZN7cutlass13device_kernelIN5flash11enable_sm90INS1_16FlashAttnFwdSm90INS1_25CollectiveMainloopFwdSm90ILi2EN4cute5tupleIJNS5_1CILi1EEES8_S8_EEENS6_IJNS7_ILi128EEENS7_ILi96EEENS7_ILi64EEEEEELi256ENS_10bfloat16_tEfNS_4arch4Sm90ELb0ELb1ELb0ELb0ELb0ELb0ELb1ELb1ELb0ELb0ELb0ELb0EEENS1_21CollectiveEpilogueFwdINS6_IJSA_NS7_ILi256EEESB_EEES9_SE_SG_Li256ELb0ELb0ELb0ELb0EEENS1_30DynamicPersistentTileSchedulerILi256ELi32ELb0ELb0ELb1EEEEEEEEEvNT_6ParamsE)
        /*0110*/ 	.word	0x000000a8


	//----- nvinfo : EIATTR_FRAME_SIZE
	.align		4
.L_79:
        /*0114*/ 	.byte	0x04, 0x11
        /*0116*/ 	.short	(.L_81 - .L_80)
	.align		4
.L_80:
        /*0118*/ 	.word	index@($_ZN7cutlass13device_kernelIN5flash11enable_sm90INS1_16FlashAttnFwdSm90INS1_25CollectiveMainloopFwdSm90ILi2EN4cute5tupleIJNS5_1CILi1EEES8_S8_EEENS6_IJNS7_ILi128EEENS7_ILi96EEENS7_ILi64EEEEEELi256ENS_10bfloat16_tEfNS_4arch4Sm90ELb0ELb1ELb0ELb0ELb0ELb0ELb1ELb1ELb0ELb0ELb0ELb0EEENS1_21CollectiveEpilogueFwdINS6_IJSA_NS7_ILi256EEESB_EEES9_SE_SG_Li256ELb0ELb0ELb0ELb0EEENS1_30DynamicPersistentTileSchedulerILi256ELi32ELb0ELb0ELb1EEEEEEEEEvNT_6ParamsE$_ZZN5flash25CollectiveMainloopFwdSm90ILi2EN4cute5tupleIJNS1_1CILi1EEES4_S4_EEENS2_IJNS3_ILi128EEENS3_ILi96EEENS3_ILi64EEEEEELi256EN7cutlass10bfloat16_tEfNSA_4arch4Sm90ELb0ELb1ELb0ELb0ELb0ELb0ELb1ELb1ELb0ELb0ELb0ELb0EE3mmaINS_16FlashAttnFwdSm90ISE_NS_21CollectiveEpilogueFwdINS2_IJS6_NS3_ILi256EEES7_EEES5_SB_SD_Li256ELb0ELb0ELb0ELb0EEENS_30DynamicPersistentTileSchedulerILi256ELi32ELb0ELb0ELb1EEEE13SharedStorageENS1_6TensorINS1_11ArrayEngineIfLm128EEENS1_6LayoutINS2_IJNS2_IJNS3_ILi2EEEST_NS3_ILi32EEEEEES4_S4_EEENS2_IJNS2_IJS4_ST_NS3_ILi4EEEEEENS3_ILi0EEESZ_EEEEEEENS_7SoftmaxILi2ELi0EEEEEbRKNSE_6ParamsENSA_25PipelineTmaAsyncNoClusterILi2ENSA_16PipelineTmaAsyncILi2EEEEES1B_RNSA_13PipelineStateILj2EEERT0_RT1_iRiRKNS_16SeqlenInfoQKNewKILb0ELb0EEENS2_IJiiiiEEERT_ENKUliT_T0_T1_E_clIZSF_ISO_S12_S14_EbS17_S1B_S1B_S1E_S1G_S1I_iS1J_S1N_S1O_S1Q_EUlRS1R_iE1_NS3_ILb0EEENS3_ILb1EEEEEDaiS1R_S1S_S1T_)
        /*011c*/ 	.word	0x00000470


	//----- nvinfo : EIATTR_FRAME_SIZE
	.align		4
.L_81:
        /*0120*/ 	.byte	0x04, 0x11
        /*0122*/ 	.short	(.L_83 - .L_82)
	.align		4
.L_82:
        /*0124*/ 	.word	index@(_ZN7cutlass13device_kernelIN5flash11enable_sm90INS1_16FlashAttnFwdSm90INS1_25CollectiveMainloopFwdSm90ILi2EN4cute5tupleIJNS5_1CILi1EEES8_S8_EEENS6_IJNS7_ILi128EEENS7_ILi96EEENS7_ILi64EEEEEELi256ENS_10bfloat16_tEfNS_4arch4Sm90ELb0ELb1ELb0ELb0ELb0ELb0ELb1ELb1ELb0ELb0ELb0ELb0EEENS1_21CollectiveEpilogueFwdINS6_IJSA_NS7_ILi256EEESB_EEES9_SE_SG_Li256ELb0ELb0ELb0ELb0EEENS1_30DynamicPersistentTileSchedulerILi256ELi32ELb0ELb0ELb1EEEEEEEEEvNT_6ParamsE)
        /*0128*/ 	.word	0x00000470


	//----- nvinfo : EIATTR_REGCOUNT
	.align		4
.L_83:
        /*012c*/ 	.byte	0x04, 0x2f
        /*012e*/ 	.short	(.L_85 - .L_84)
	.align		4
.L_84:
        /*0130*/ 	.word	index@(_ZN7cutlass13device_kernelIN5flash11enable_sm90INS1_16FlashAttnFwdSm90INS1_25CollectiveMainloopFwdSm90ILi2EN4cute5tupleIJNS5_1CILi1EEES8_S8_EEENS6_IJNS7_ILi128EEENS7_ILi96EEENS7_ILi64EEEEEELi256ENS_10bfloat16_tEfNS_4arch4Sm90ELb0ELb1ELb0ELb0ELb0ELb0ELb0ELb1ELb0ELb0ELb0ELb0EEENS1_21CollectiveEpilogueFwdINS6_IJSA_NS7_ILi256EEESB_EEES9_SE_SG_Li256ELb0ELb0ELb0ELb0EEENS1_30DynamicPersistentTileSchedulerILi256ELi32ELb0ELb0ELb1EEEEEEEEEvNT_6ParamsE)
        /*0134*/ 	.word	0x000000a8


	//----- nvinfo : EIATTR_FRAME_SIZE
	.align		4
.L_85:
        /*0138*/ 	.byte	0x04, 0x11
        /*013a*/ 	.short	(.L_87 - .L_86)
	.align		4
.L_86:
        /*013c*/ 	.word	index@(_ZN7cutlass13device_kernelIN5flash11enable_sm90INS1_16FlashAttnFwdSm90INS1_25CollectiveMainloopFwdSm90ILi2EN4cute5tupleIJNS5_1CILi1EEES8_S8_EEENS6_IJNS7_ILi128EEENS7_ILi96EEENS7_ILi64EEEEEELi256ENS_10bfloat16_tEfNS_4arch4Sm90ELb0ELb1ELb0ELb0ELb0ELb0ELb0ELb1ELb0ELb0ELb0ELb0EEENS1_21CollectiveEpilogueFwdINS6_IJSA_NS7_ILi256EEESB_EEES9_SE_SG_Li256ELb0ELb0ELb0ELb0EEENS1_30DynamicPersistentTileSchedulerILi256ELi32ELb0ELb0ELb1EEEEEEEEEvNT_6ParamsE)
        /*0140*/ 	.word	0x00000000


	//----- nvinfo : EIATTR_REGCOUNT
	.align		4
.L_87:
        /*0144*/ 	.byte	0x04, 0x2f
        /*0146*/ 	.short	(.L_89 - .L_88)
	.align		4
.L_88:
        /*0148*/ 	.word	index@(_ZN7cutlass13device_kernelIN5flash11enable_sm90INS1_16FlashAttnFwdSm90INS1_25CollectiveMainloopFwdSm90ILi2EN4cute5tupleIJNS5_1CILi1EEES8_S8_EEENS6_IJNS7_ILi128EEENS7_ILi96EEENS7_ILi64EEEEEELi256ENS_10bfloat16_tEfNS_4arch4Sm90ELb0ELb0ELb0ELb1ELb0ELb1ELb1ELb1ELb0ELb0ELb0ELb0EEENS1_21CollectiveEpilogueFwdINS6_IJSA_NS7_ILi256EEESB_EEES9_SE_SG_Li256ELb1ELb0ELb0ELb0EEENS1_36VarlenDynamicPersistentTileSchedulerILi128ELi96ELi256ELi32ELb0ELb0ELb1ELb0ELb1ELb1EEEEEEEEEvNT_6ParamsE)
        /*014c*/ 	.word	0x000000a8


	//----- nvinfo : EIATTR_FRAME_SIZE
	.align		4
.L_89:
        /*0150*/ 	.byte	0x04, 0x11
        /*0152*/ 	.short	(.L_91 - .L_90)
	.align		4
.L_90:
        /*0154*/ 	.word	index@(_ZN7cutlass13device_kernelIN5flash11enable_sm90INS1_16FlashAttnFwdSm90INS1_25CollectiveMainloopFwdSm90ILi2EN4cute5tupleIJNS5_1CILi1EEES8_S8_EEENS6_IJNS7_ILi128EEENS7_ILi96EEENS7_ILi64EEEEEELi256ENS_10bfloat16_tEfNS_4arch4Sm90ELb0ELb0ELb0ELb1ELb0ELb1ELb1ELb1ELb0ELb0ELb0ELb0EEENS1_21CollectiveEpilogueFwdINS6_IJSA_NS7_ILi256EEESB_EEES9_SE_SG_Li256ELb1ELb0ELb0ELb0EEENS1_36VarlenDynamicPersistentTileSchedulerILi128ELi96ELi256ELi32ELb0ELb0ELb1ELb0ELb1ELb1EEEEEEEEEvNT_6ParamsE)
        /*0158*/ 	.word	0x00000088


	//----- nvinfo : EIATTR_REGCOUNT
	.align		4
.L_91:
        /*015c*/ 	.byte	0x04, 0x2f
        /*015e*/ 	.short	(.L_93 - .L_92)
	.align		4
.L_92:
        /*0160*/ 	.word	index@(_ZN7cutlass13device_kernelIN5flash11enable_sm90INS1_16FlashAttnFwdSm90INS1_25CollectiveMainloopFwdSm90ILi2EN4cute5tupleIJNS5_1CILi1EEES8_S8_EEENS6_IJNS7_ILi128EEENS7_ILi96EEENS7_ILi64EEEEEELi256ENS_10bfloat16_tEfNS_4arch4Sm90ELb0ELb0ELb0ELb1ELb0ELb0ELb1ELb1ELb0ELb0ELb0ELb0EEENS1_21CollectiveEpilogueFwdINS6_IJSA_NS7_ILi256EEESB_EEES9_SE_SG_Li256ELb1ELb0ELb0ELb0EEENS1_36VarlenDynamicPersistentTileSchedulerILi128ELi96ELi256ELi32ELb0ELb0ELb1ELb0ELb1ELb1EEEEEEEEEvNT_6ParamsE)
        /*0164*/ 	.word	0x000000a8


	//----- nvinfo : EIATTR_FRAME_SIZE
	.align		4
.L_93:
        /*0168*/ 	.byte	0x04, 0x11
        /*016a*/ 	.short	(.L_95 - .L_94)
	.align		4
.L_94:
        /*016c*/ 	.word	index@(_ZN7cutlass13device_kernelIN5flash11enable_sm90INS1_16FlashAttnFwdSm90INS1_25CollectiveMainloopFwdSm90ILi2EN4cute5tupleIJNS5_1CILi1EEES8_S8_EEENS6_IJNS7_ILi128EEENS7_ILi96EEENS7_ILi64EEEEEELi256ENS_10bfloat16_tEfNS_4arch4Sm90ELb0ELb0ELb0ELb1ELb0ELb0ELb1ELb1ELb0ELb0ELb0ELb0EEENS1_21CollectiveEpilogueFwdINS6_IJSA_NS7_ILi256EEESB_EEES9_SE_SG_Li256ELb1ELb0ELb0ELb0EEENS1_36VarlenDynamicPersistentTileSchedulerILi128ELi96ELi256ELi32ELb0ELb0ELb1ELb0ELb1ELb1EEEEEEEEEvNT_6ParamsE)
        /*0170*/ 	.word	0x00000030


	//----- nvinfo : EIATTR_REGCOUNT
	.align		4
.L_95:
        /*0174*/ 	.byte	0x04, 0x2f
        /*0176*/ 	.short	(.L_97 - .L_96)
	.align		4
.L_96:
        /*0178*/ 	.word	index@(_ZN7cutlass13device_kernelIN5flash11enable_sm90INS1_16FlashAttnFwdSm90INS1_25CollectiveMainloopFwdSm90ILi2EN4cute5tupleIJNS5_1CILi1EEES8_S8_EEENS6_IJNS7_ILi128EEENS7_ILi96EEENS7_ILi64EEEEEELi256ENS_10bfloat16_tEfNS_4arch4Sm90ELb0ELb0ELb0ELb1ELb0ELb1ELb0ELb1ELb0ELb0ELb0ELb0EEENS1_21CollectiveEpilogueFwdINS6_IJSA_NS7_ILi256EEESB_EEES9_SE_SG_Li256ELb1ELb0ELb0ELb0EEENS1_36VarlenDynamicPersistentTileSchedulerILi128ELi96ELi256ELi32ELb0ELb0ELb1ELb0ELb1ELb1EEEEEEEEEvNT_6ParamsE)
        /*017c*/ 	.word	0x000000a8


	//----- nvinfo : EIATTR_FRAME_SIZE
	.align		4
.L_97:
        /*0180*/ 	.byte	0x04, 0x11
        /*0182*/ 	.short	(.L_99 - .L_98)
	.align		4
.L_98:
        /*0184*/ 	.word	index@(_ZN7cutlass13device_kernelIN5flash11enable_sm90INS1_16FlashAttnFwdSm90INS1_25CollectiveMainloopFwdSm90ILi2EN4cute5tupleIJNS5_1CILi1EEES8_S8_EEENS6_IJNS7_ILi128EEENS7_ILi96EEENS7_ILi64EEEEEELi256ENS_10bfloat16_tEfNS_4arch4Sm90ELb0ELb0ELb0ELb1ELb0ELb1ELb0ELb1ELb0ELb0ELb0ELb0EEENS1_21CollectiveEpilogueFwdINS6_IJSA_NS7_ILi256EEESB_EEES9_SE_SG_Li256ELb1ELb0ELb0ELb0EEENS1_36VarlenDynamicPersistentTileSchedulerILi128ELi96ELi256ELi32ELb0ELb0ELb1ELb0ELb1ELb1EEEEEEEEEvNT_6ParamsE)
        /*0188*/ 	.word	0x00000038


	//----- nvinfo : EIATTR_REGCOUNT
	.align		4
.L_99:
        /*018c*/ 	.byte	0x04, 0x2f
        /*018e*/ 	.short	(.L_101 - .L_100)
	.align		4
.L_100:
        /*0190*/ 	.word	index@(_ZN7cutlass13device_kernelIN5flash11enable_sm90INS1_16FlashAttnFwdSm90INS1_25CollectiveMainloopFwdSm90ILi2EN4cute5tupleIJNS5_1CILi1EEES8_S8_EEENS6_IJNS7_ILi128EEENS7_ILi96EEENS7_ILi64EEEEEELi256ENS_10bfloat16_tEfNS_4arch4Sm90ELb0ELb0ELb0ELb1ELb0ELb0ELb0ELb1ELb0ELb0ELb0ELb0EEENS1_21CollectiveEpilogueFwdINS6_IJSA_NS7_ILi256EEESB_EEES9_SE_SG_Li256ELb1ELb0ELb0ELb0EEENS1_36VarlenDynamicPersistentTileSchedulerILi128ELi96ELi256ELi32ELb0ELb0ELb1ELb0ELb1ELb1EEEEEEEEEvNT_6ParamsE)
        /*0194*/ 	.word	0x000000a8


	//----- nvinfo : EIATTR_FRAME_SIZE
	.align		4
.L_101:
        /*0198*/ 	.byte	0x04, 0x11
        /*019a*/ 	.short	(.L_103 - .L_102)
	.align		4
.L_102:
        /*019c*/ 	.word	index@(_ZN7cutlass13device_kernelIN5flash11enable_sm90INS1_16FlashAttnFwdSm90INS1_25CollectiveMainloopFwdSm90ILi2EN4cute5tupleIJNS5_1CILi1EEES8_S8_EEENS6_IJNS7_ILi128EEENS7_ILi96EEENS7_ILi64EEEEEELi256ENS_10bfloat16_tEfNS_4arch4Sm90ELb0ELb0ELb0ELb1ELb0ELb0ELb0ELb1ELb0ELb0ELb0ELb0EEENS1_21CollectiveEpilogueFwdINS6_IJSA_NS7_ILi256EEESB_EEES9_SE_SG_Li256ELb1ELb0ELb0ELb0EEENS1_36VarlenDynamicPersistentTileSchedulerILi128ELi96ELi256ELi32ELb0ELb0ELb1ELb0ELb1ELb1EEEEEEEEEvNT_6ParamsE)
        /*01a0*/ 	.word	0x00000030


	//----- nvinfo : EIATTR_REGCOUNT
	.align		4
.L_103:
        /*01a4*/ 	.byte	0x04, 0x2f
        /*01a6*/ 	.short	(.L_105 - .L_104)
	.align		4
.L_104:
        /*01a8*/ 	.word	index@(_ZN7cutlass13device_kernelIN5flash11enable_sm90INS1_16FlashAttnFwdSm90INS1_25CollectiveMainloopFwdSm90ILi2EN4cute5tupleIJNS5_1CILi1EEES8_S8_EEENS6_IJNS7_ILi128EEENS7_ILi96EEENS7_ILi64EEEEEELi256ENS_10bfloat16_tEfNS_4arch4Sm90ELb0ELb0ELb0ELb0ELb0ELb0ELb1ELb1ELb0ELb0ELb0ELb0EEENS1_21CollectiveEpilogueFwdINS6_IJSA_NS7_ILi256EEESB_EEES9_SE_SG_Li256ELb0ELb0ELb0ELb0EEENS1_29StaticPersistentTileSchedulerILb0EEEEEEEEEvNT_6ParamsE)
        /*01ac*/ 	.word	0x000000a8


	//----- nvinfo : EIATTR_FRAME_SIZE
	.align		4
.L_105:
        /*01b0*/ 	.byte	0x04, 0x11
        /*01b2*/ 	.short	(.L_107 - .L_106)
	.align		4
.L_106:
        /*01b4*/ 	.word	index@(_ZN7cutlass13device_kernelIN5flash11enable_sm90INS1_16FlashAttnFwdSm90INS1_25CollectiveMainloopFwdSm90ILi2EN4cute5tupleIJNS5_1CILi1EEES8_S8_EEENS6_IJNS7_ILi128EEENS7_ILi96EEENS7_ILi64EEEEEELi256ENS_10bfloat16_tEfNS_4arch4Sm90ELb0ELb0ELb0ELb0ELb0ELb0ELb1ELb1ELb0ELb0ELb0ELb0EEENS1_21CollectiveEpilogueFwdINS6_IJSA_NS7_ILi256EEESB_EEES9_SE_SG_Li256ELb0ELb0ELb0ELb0EEENS1_29StaticPersistentTileSchedulerILb0EEEEEEEEEvNT_6ParamsE)
        /*01b8*/ 	.word	0x00000020


	//----- nvinfo : EIATTR_REGCOUNT
	.align		4
.L_107:
        /*01bc*/ 	.byte	0x04, 0x2f
        /*01be*/ 	.short	(.L_109 - .L_108)
	.align		4
.L_108:
        /*01c0*/ 	.word	index@(_ZN7cutlass13device_kernelIN5flash11enable_sm90INS1_16FlashAttnFwdSm90INS1_25CollectiveMainloopFwdSm90ILi2EN4cute5tupleIJNS5_1CILi1EEES8_S8_EEENS6_IJNS7_ILi128EEENS7_ILi96EEENS7_ILi64EEEEEELi256ENS_10bfloat16_tEfNS_4arch4Sm90ELb0ELb0ELb0ELb0ELb0ELb0ELb0ELb1ELb0ELb0ELb0ELb0EEENS1_21CollectiveEpilogueFwdINS6_IJSA_NS7_ILi256EEESB_EEES9_SE_SG_Li256ELb0ELb0ELb0ELb0EEENS1_29StaticPersistentTileSchedulerILb0EEEEEEEEEvNT_6ParamsE)
        /*01c4*/ 	.word	0x000000a8


	//----- nvinfo : EIATTR_FRAME_SIZE
	.align		4
.L_109:
        /*01c8*/ 	.byte	0x04, 0x11
        /*01ca*/ 	.short	(.L_111 - .L_110)
	.align		4
.L_110:
        /*01cc*/ 	.word	index@(_ZN7cutlass13device_kernelIN5flash11enable_sm90INS1_16FlashAttnFwdSm90INS1_25CollectiveMainloopFwdSm90ILi2EN4cute5tupleIJNS5_1CILi1EEES8_S8_EEENS6_IJNS7_ILi128EEENS7_ILi96EEENS7_ILi64EEEEEELi256ENS_10bfloat16_tEfNS_4arch4Sm90ELb0ELb0ELb0ELb0ELb0ELb0ELb0ELb1ELb0ELb0ELb0ELb0EEENS1_21CollectiveEpilogueFwdINS6_IJSA_NS7_ILi256EEESB_EEES9_SE_SG_Li256ELb0ELb0ELb0ELb0EEENS1_29StaticPersistentTileSchedulerILb0EEEEEEEEEvNT_6ParamsE)
        /*01d0*/ 	.word	0x00000020


	//----- nvinfo : EIATTR_REGCOUNT
	.align		4
.L_111:
        /*01d4*/ 	.byte	0x04, 0x2f
        /*01d6*/ 	.short	(.L_113 - .L_112)
	.align		4
.L_112:
        /*01d8*/ 	.word	index@(_ZN7cutlass13device_kernelIN5flash11enable_sm90INS1_16FlashAttnFwdSm90INS1_25CollectiveMainloopFwdSm90ILi2EN4cute5tupleIJNS5_1CILi1EEES8_S8_EEENS6_IJNS7_ILi64EEESA_SA_EEELi512ENS_10bfloat16_tEfNS_4arch4Sm90ELb1ELb0ELb0ELb1ELb0ELb1ELb1ELb0ELb0ELb0ELb0ELb0EEENS1_21CollectiveEpilogueFwdINS6_IJSA_NS7_ILi512EEESA_EEES9_SC_SE_Li256ELb1ELb0ELb0ELb0EEENS1_36VarlenDynamicPersistentTileSchedulerILi64ELi64ELi256ELi32ELb0ELb0ELb1ELb1ELb1ELb1EEEEEEEEEvNT_6ParamsE)
        /*01dc*/ 	.word	0x000000a8


	//----- nvinfo : EIATTR_FRAME_SIZE
	.align		4
.L_113:
        /*01e0*/ 	.byte	0x04, 0x11
        /*01e2*/ 	.short	(.L_115 - .L_114)
	.align		4
.L_114:
        /*01e4*/ 	.word	index@(_ZN7cutlass13device_kernelIN5flash11enable_sm90INS1_16FlashAttnFwdSm90INS1_25CollectiveMainloopFwdSm90ILi2EN4cute5tupleIJNS5_1CILi1EEES8_S8_EEENS6_IJNS7_ILi64EEESA_SA_EEELi512ENS_10bfloat16_tEfNS_4arch4Sm90ELb1ELb0ELb0ELb1ELb0ELb1ELb1ELb0ELb0ELb0ELb0ELb0EEENS1_21CollectiveEpilogueFwdINS6_IJSA_NS7_ILi512EEESA_EEES9_SC_SE_Li256ELb1ELb0ELb0ELb0EEENS1_36VarlenDynamicPersistentTileSchedulerILi64ELi64ELi256ELi32ELb0ELb0ELb1ELb1ELb1ELb1EEEEEEEEEvNT_6ParamsE)
        /*01e8*/ 	.word	0x00000038


	//----- nvinfo : EIATTR_REGCOUNT
	.align		4
.L_115:
        /*01ec*/ 	.byte	0x04, 0x2f
        /*01ee*/ 	.short	(.L_117 - .L_116)
	.align		4
.L_116:
        /*01f0*/ 	.word	index@(_ZN7cutlass13device_kernelIN5flash11enable_sm90INS1_16FlashAttnFwdSm90INS1_25CollectiveMainloopFwdSm90ILi2EN4cute5tupleIJNS5_1CILi1EEES8_S8_EEENS6_IJNS7_ILi64EEESA_SA_EEELi512ENS_10bfloat16_tEfNS_4arch4Sm90ELb1ELb0ELb0ELb1ELb0ELb0ELb1ELb0ELb0ELb0ELb0ELb0EEENS1_21CollectiveEpilogueFwdINS6_IJSA_NS7_ILi512EEESA_EEES9_SC_SE_Li256ELb1ELb0ELb0ELb0EEENS1_36VarlenDynamicPersistentTileSchedulerILi64ELi64ELi256ELi32ELb0ELb0ELb1ELb1ELb1ELb1EEEEEEEEEvNT_6ParamsE)
        /*01f4*/ 	.word	0x000000a8


	//----- nvinfo : EIATTR_FRAME_SIZE
	.align		4
.L_117:
        /*01f8*/ 	.byte	0x04, 0x11
        /*01fa*/ 	.short	(.L_119 - .L_118)
	.align		4
.L_118:
        /*01fc*/ 	.word	index@(_ZN7cutlass13device_kernelIN5flash11enable_sm90INS1_16FlashAttnFwdSm90INS1_25CollectiveMainloopFwdSm90ILi2EN4cute5tupleIJNS5_1CILi1EEES8_S8_EEENS6_IJNS7_ILi64EEESA_SA_EEELi512ENS_10bfloat16_tEfNS_4arch4Sm90ELb1ELb0ELb0ELb1ELb0ELb0ELb1ELb0ELb0ELb0ELb0ELb0EEENS1_21CollectiveEpilogueFwdINS6_IJSA_NS7_ILi512EEESA_EEES9_SC_SE_Li256ELb1ELb0ELb0ELb0EEENS1_36VarlenDynamicPersistentTileSchedulerILi64ELi64ELi256ELi32ELb0ELb0ELb1ELb1ELb1ELb1EEEEEEEEEvNT_6ParamsE)
        /*0200*/ 	.word	0x00000030


	//----- nvinfo : EIATTR_REGCOUNT
	.align		4
.L_119:
        /*0204*/ 	.byte	0x04, 0x2f
        /*0206*/ 	.short	(.L_121 - .L_120)
	.align		4
.L_120:
        /*0208*/ 	.word	index@(_ZN7cutlass13device_kernelIN5flash11enable_sm90INS1_16FlashAttnFwdSm90INS1_25CollectiveMainloopFwdSm90ILi2EN4cute5tupleIJNS5_1CILi1EEES8_S8_EEENS6_IJNS7_ILi64EEESA_SA_EEELi512ENS_10bfloat16_tEfNS_4arch4Sm90ELb1ELb0ELb0ELb1ELb0ELb1ELb0ELb0ELb0ELb0ELb0ELb0EEENS1_21CollectiveEpilogueFwdINS6_IJSA_NS7_ILi512EEESA_EEES9_SC_SE_Li256ELb1ELb0ELb0ELb0EEENS1_36VarlenDynamicPersistentTileSchedulerILi64ELi64ELi256ELi32ELb0ELb0ELb1ELb1ELb1ELb1EEEEEEEEEvNT_6ParamsE)
        /*020c*/ 	.word	0x000000a8


	//----- nvinfo : EIATTR_FRAME_SIZE
	.align		4
.L_121:
        /*0210*/ 	.byte	0x04, 0x11
        /*0212*/ 	.short	(.L_123 - .L_122)
	.align		4
.L_122:
        /*0214*/ 	.word	index@(_ZN7cutlass13device_kernelIN5flash11enable_sm90INS1_16FlashAttnFwdSm90INS1_25CollectiveMainloopFwdSm90ILi2EN4cute5tupleIJNS5_1CILi1EEES8_S8_EEENS6_IJNS7_ILi64EEESA_SA_EEELi512ENS_10bfloat16_tEfNS_4arch4Sm90ELb1ELb0ELb0ELb1ELb0ELb1ELb0ELb0ELb0ELb0ELb0ELb0EEENS1_21CollectiveEpilogueFwdINS6_IJSA_NS7_ILi512EEESA_EEES9_SC_SE_Li256ELb1ELb0ELb0ELb0EEENS1_36VarlenDynamicPersistentTileSchedulerILi64ELi64ELi256ELi32ELb0ELb0ELb1ELb1ELb1ELb1EEEEEEEEEvNT_6ParamsE)
        /*0218*/ 	.word	0x00000038


	//----- nvinfo : EIATTR_REGCOUNT
	.align		4
.L_123:
        /*021c*/ 	.byte	0x04, 0x2f
        /*021e*/ 	.short	(.L_125 - .L_124)
	.align		4
.L_124:
        /*0220*/ 	.word	index@(_ZN7cutlass13device_kernelIN5flash11enable_sm90INS1_16FlashAttnFwdSm90INS1_25CollectiveMainloopFwdSm90ILi2EN4cute5tupleIJNS5_1CILi1EEES8_S8_EEENS6_IJNS7_ILi64EEESA_SA_EEELi512ENS_10bfloat16_tEfNS_4arch4Sm90ELb1ELb0ELb0ELb1ELb0ELb0ELb0ELb0ELb0ELb0ELb0ELb0EEENS1_21CollectiveEpilogueFwdINS6_IJSA_NS7_ILi512EEESA_EEES9_SC_SE_Li256ELb1ELb0ELb0ELb0EEENS1_36VarlenDynamicPersistentTileSchedulerILi64ELi64ELi256ELi32ELb0ELb0ELb1ELb1ELb1ELb1EEEEEEEEEvNT_6ParamsE)
        /*0224*/ 	.word	0x000000a8


	//----- nvinfo : EIATTR_FRAME_SIZE
	.align		4
.L_125:
        /*0228*/ 	.byte	0x04, 0x11
        /*022a*/ 	.short	(.L_127 - .L_126)
	.align		4
.L_126:
        /*022c*/ 	.word	index@(_ZN7cutlass13device_kernelIN5flash11enable_sm90INS1_16FlashAttnFwdSm90INS1_25CollectiveMainloopFwdSm90ILi2EN4cute5tupleIJNS5_1CILi1EEES8_S8_EEENS6_IJNS7_ILi64EEESA_SA_EEELi512ENS_10bfloat16_tEfNS_4arch4Sm90ELb1ELb0ELb0ELb1ELb0ELb0ELb0ELb0ELb0ELb0ELb0ELb0EEENS1_21CollectiveEpilogueFwdINS6_IJSA_NS7_ILi512EEESA_EEES9_SC_SE_Li256ELb1ELb0ELb0ELb0EEENS1_36VarlenDynamicPersistentTileSchedulerILi64ELi64ELi256ELi32ELb0ELb0ELb1ELb1ELb1ELb1EEEEEEEEEvNT_6ParamsE)
        /*0230*/ 	.word	0x00000028


	//----- nvinfo : EIATTR_REGCOUNT
	.align		4
.L_127:
        /*0234*/ 	.byte	0x04, 0x2f
        /*0236*/ 	.short	(.L_129 - .L_128)
	.align		4
.L_128:
        /*0238*/ 	.word	index@(_ZN7cutlass13device_kernelIN5flash11enable_sm90INS1_16FlashAttnFwdSm90INS1_25CollectiveMainloopFwdSm90ILi2EN4cute5tupleIJNS5_1CILi1EEES8_S8_EEENS6_IJNS7_ILi64EEESA_SA_EEELi512ENS_10bfloat16_tEfNS_4arch4Sm90ELb1ELb0ELb0ELb0ELb0ELb0ELb1ELb0ELb0ELb0ELb0ELb0EEENS1_21CollectiveEpilogueFwdINS6_IJSA_NS7_ILi512EEESA_EEES9_SC_SE_Li256ELb0ELb0ELb0ELb0EEENS1_30DynamicPersistentTileSchedulerILi256ELi32ELb0ELb0ELb1EEEEEEEEEvNT_6ParamsE)
        /*023c*/ 	.word	0x000000a8


	//----- nvinfo : EIATTR_FRAME_SIZE
	.align		4
.L_129:
        /*0240*/ 	.byte	0x04, 0x11
        /*0242*/ 	.short	(.L_131 - .L_130)
	.align		4
.L_130:
        /*0244*/ 	.word	index@(_ZN7cutlass13device_kernelIN5flash11enable_sm90INS1_16FlashAttnFwdSm90INS1_25CollectiveMainloopFwdSm90ILi2EN4cute5tupleIJNS5_1CILi1EEES8_S8_EEENS6_IJNS7_ILi64EEESA_SA_EEELi512ENS_10bfloat16_tEfNS_4arch4Sm90ELb1ELb0ELb0ELb0ELb0ELb0ELb1ELb0ELb0ELb0ELb0ELb0EEENS1_21CollectiveEpilogueFwdINS6_IJSA_NS7_ILi512EEESA_EEES9_SC_SE_Li256ELb0ELb0ELb0ELb0EEENS1_30DynamicPersistentTileSchedulerILi256ELi32ELb0ELb0ELb1EEEEEEEEEvNT_6ParamsE)
        /*0248*/ 	.word	0x00000008


	//----- nvinfo : EIATTR_REGCOUNT
	.align		4
.L_131:
        /*024c*/ 	.byte	0x04, 0x2f
        /*024e*/ 	.short	(.L_133 - .L_132)
	.align		4
.L_132:
        /*0250*/ 	.word	index@(_ZN7cutlass13device_kernelIN5flash11enable_sm90INS1_16FlashAttnFwdSm90INS1_25CollectiveMainloopFwdSm90ILi2EN4cute5tupleIJNS5_1CILi1EEES8_S8_EEENS6_IJNS7_ILi64EEESA_SA_EEELi512ENS_10bfloat16_tEfNS_4arch4Sm90ELb1ELb0ELb0ELb0ELb0ELb0ELb0ELb0ELb0ELb0ELb0ELb0EEENS1_21CollectiveEpilogueFwdINS6_IJSA_NS7_ILi512EEESA_EEES9_SC_SE_Li256ELb0ELb0ELb0ELb0EEENS1_30DynamicPersistentTileSchedulerILi256ELi32ELb0ELb0ELb1EEEEEEEEEvNT_6ParamsE)
        /*0254*/ 	.word	0x000000a8


	//----- nvinfo : EIATTR_FRAME_SIZE
	.align		4
.L_133:
        /*0258*/ 	.byte	0x04, 0x11
        /*025a*/ 	.short	(.L_135 - .L_134)
	.align		4
.L_134:
        /*025c*/ 	.word	index@(_ZN7cutlass13device_kernelIN5flash11enable_sm90INS1_16FlashAttnFwdSm90INS1_25CollectiveMainloopFwdSm90ILi2EN4cute5tupleIJNS5_1CILi1EEES8_S8_EEENS6_IJNS7_ILi64EEESA_SA_EEELi512ENS_10bfloat16_tEfNS_4arch4Sm90ELb1ELb0ELb0ELb0ELb0ELb0ELb0ELb0ELb0ELb0ELb0ELb0EEENS1_21CollectiveEpilogueFwdINS6_IJSA_NS7_ILi512EEESA_EEES9_SC_SE_Li256ELb0ELb0ELb0ELb0EEENS1_30DynamicPersistentTileSchedulerILi256ELi32ELb0ELb0ELb1EEEEEEEEEvNT_6ParamsE)
        /*0260*/ 	.word	0x00000000


	//----- nvinfo : EIATTR_REGCOUNT
	.align		4
.L_135:
        /*0264*/ 	.byte	0x04, 0x2f
        /*0266*/ 	.short	(.L_137 - .L_136)
	.align		4
.L_136:
        /*0268*/ 	.word	index@(_ZN7cutlass13device_kernelIN5flash11enable_sm90INS1_16FlashAttnFwdSm90INS1_25CollectiveMainloopFwdSm90ILi2EN4cute5tupleIJNS5_1CILi1EEES8_S8_EEENS6_IJNS7_ILi64EEESA_SA_EEELi512ENS_10bfloat16_tEfNS_4arch4Sm90ELb0ELb1ELb0ELb1ELb0ELb1ELb1ELb0ELb0ELb0ELb0ELb0EEENS1_21CollectiveEpilogueFwdINS6_IJSA_NS7_ILi512EEESA_EEES9_SC_SE_Li256ELb1ELb0ELb0ELb0EEENS1_36VarlenDynamicPersistentTileSchedulerILi64ELi64ELi256ELi32ELb0ELb0ELb1ELb1ELb0ELb1EEEEEEEEEvNT_6ParamsE)
        /*026c*/ 	.word	0x000000a8


	//----- nvinfo : EIATTR_FRAME_SIZE
	.align		4
.L_137:
        /*0270*/ 	.byte	0x04, 0x11
        /*0272*/ 	.short	(.L_139 - .L_138)
	.align		4
.L_138:
        /*0274*/ 	.word	index@(_ZN7cutlass13device_kernelIN5flash11enable_sm90INS1_16FlashAttnFwdSm90INS1_25CollectiveMainloopFwdSm90ILi2EN4cute5tupleIJNS5_1CILi1EEES8_S8_EEENS6_IJNS7_ILi64EEESA_SA_EEELi512ENS_10bfloat16_tEfNS_4arch4Sm90ELb0ELb1ELb0ELb1ELb0ELb1ELb1ELb0ELb0ELb0ELb0ELb0EEENS1_21CollectiveEpilogueFwdINS6_IJSA_NS7_ILi512EEESA_EEES9_SC_SE_Li256ELb1ELb0ELb0ELb0EEENS1_36VarlenDynamicPersistentTileSchedulerILi64ELi64ELi256ELi32ELb0ELb0ELb1ELb1ELb0ELb1EEEEEEEEEvNT_6ParamsE)
        /*0278*/ 	.word	0x00000038


	//----- nvinfo : EIATTR_REGCOUNT
	.align		4
.L_139:
        /*027c*/ 	.byte	0x04, 0x2f
        /*027e*/ 	.short	(.L_141 - .L_140)
	.align		4
.L_140:
        /*0280*/ 	.word	index@(_ZN7cutlass13device_kernelIN5flash11enable_sm90INS1_16FlashAttnFwdSm90INS1_25CollectiveMainloopFwdSm90ILi2EN4cute5tupleIJNS5_1CILi1EEES8_S8_EEENS6_IJNS7_ILi64EEESA_SA_EEELi512ENS_10bfloat16_tEfNS_4arch4Sm90ELb0ELb1ELb0ELb1ELb0ELb0ELb1ELb0ELb0ELb0ELb0ELb0EEENS1_21CollectiveEpilogueFwdINS6_IJSA_NS7_ILi512EEESA_EEES9_SC_SE_Li256ELb1ELb0ELb0ELb0EEENS1_36VarlenDynamicPersistentTileSchedulerILi64ELi64ELi256ELi32ELb0ELb0ELb1ELb1ELb0ELb1EEEEEEEEEvNT_6ParamsE)
        /*0284*/ 	.word	0x000000a8


	//----- nvinfo : EIATTR_FRAME_SIZE
	.align		4
.L_141:
        /*0288*/ 	.byte	0x04, 0x11
        /*028a*/ 	.short	(.L_143 - .L_142)
	.align		4
.L_142:
        /*028c*/ 	.word	index@(_ZN7cutlass13device_kernelIN5flash11enable_sm90INS1_16FlashAttnFwdSm90INS1_25CollectiveMainloopFwdSm90ILi2EN4cute5tupleIJNS5_1CILi1EEES8_S8_EEENS6_IJNS7_ILi64EEESA_SA_EEELi512ENS_10bfloat16_tEfNS_4arch4Sm90ELb0ELb1ELb0ELb1ELb0ELb0ELb1ELb0ELb0ELb0ELb0ELb0EEENS1_21CollectiveEpilogueFwdINS6_IJSA_NS7_ILi512EEESA_EEES9_SC_SE_Li256ELb1ELb0ELb0ELb0EEENS1_36VarlenDynamicPersistentTileSchedulerILi64ELi64ELi256ELi32ELb0ELb0ELb1ELb1ELb0ELb1EEEEEEEEEvNT_6ParamsE)
        /*0290*/ 	.word	0x00000028


	//----- nvinfo : EIATTR_REGCOUNT
	.align		4
.L_143:
        /*0294*/ 	.byte	0x04, 0x2f
        /*0296*/ 	.short	(.L_145 - .L_144)
	.align		4
.L_144:
        /*0298*/ 	.word	index@(_ZN7cutlass13device_kernelIN5flash11enable_sm90INS1_16FlashAttnFwdSm90INS1_25CollectiveMainloopFwdSm90ILi2EN4cute5tupleIJNS5_1CILi1EEES8_S8_EEENS6_IJNS7_ILi64EEESA_SA_EEELi512ENS_10bfloat16_tEfNS_4arch4Sm90ELb0ELb1ELb0ELb1ELb0ELb1ELb0ELb0ELb0ELb0ELb0ELb0EEENS1_21CollectiveEpilogueFwdINS6_IJSA_NS7_ILi512EEESA_EEES9_SC_SE_Li256ELb1ELb0ELb0ELb0EEENS1_36VarlenDynamicPersistentTileSchedulerILi64ELi64ELi256ELi32ELb0ELb0ELb1ELb1ELb0ELb1EEEEEEEEEvNT_6ParamsE)
        /*029c*/ 	.word	0x000000a8


	//----- nvinfo : EIATTR_FRAME_SIZE
	.align		4
.L_145:
        /*02a0*/ 	.byte	0x04, 0x11
        /*02a2*/ 	.short	(.L_147 - .L_146)
	.align		4
.L_146:
        /*02a4*/ 	.word	index@(_ZN7cutlass13device_kernelIN5flash11enable_sm90INS1_16FlashAttnFwdSm90INS1_25CollectiveMainloopFwdSm90ILi2EN4cute5tupleIJNS5_1CILi1EEES8_S8_EEENS6_IJNS7_ILi64EEESA_SA_EEELi512ENS_10bfloat16_tEfNS_4arch4Sm90ELb0ELb1ELb0ELb1ELb0ELb1ELb0ELb0ELb0ELb0ELb0ELb0EEENS1_21CollectiveEpilogueFwdINS6_IJSA_NS7_ILi512EEESA_EEES9_SC_SE_Li256ELb1ELb0ELb0ELb0EEENS1_36VarlenDynamicPersistentTileSchedulerILi64ELi64ELi256ELi32ELb0ELb0ELb1ELb1ELb0ELb1EEEEEEEEEvNT_6ParamsE)
        /*02a8*/ 	.word	0x00000028


	//----- nvinfo : EIATTR_REGCOUNT
	.align		4
.L_147:
        /*02ac*/ 	.byte	0x04, 0x2f
        /*02ae*/ 	.short	(.L_149 - .L_148)
	.align		4
.L_148:
        /*02b0*/ 	.word	index@(_ZN7cutlass13device_kernelIN5flash11enable_sm90INS1_16FlashAttnFwdSm90INS1_25CollectiveMainloopFwdSm90ILi2EN4cute5tupleIJNS5_1CILi1EEES8_S8_EEENS6_IJNS7_ILi64EEESA_SA_EEELi512ENS_10bfloat16_tEfNS_4arch4Sm90ELb0ELb1ELb0ELb1ELb0ELb0ELb0ELb0ELb0ELb0ELb0ELb0EEENS1_21CollectiveEpilogueFwdINS6_IJSA_NS7_ILi512EEESA_EEES9_SC_SE_Li256ELb1ELb0ELb0ELb0EEENS1_36VarlenDynamicPersistentTileSchedulerILi64ELi64ELi256ELi32ELb0ELb0ELb1ELb1ELb0ELb1EEEEEEEEEvNT_6ParamsE)
        /*02b4*/ 	.word	0x000000a8


	//----- nvinfo : EIATTR_FRAME_SIZE
	.align		4
.L_149:
        /*02b8*/ 	.byte	0x04, 0x11
        /*02ba*/ 	.short	(.L_151 - .L_150)
	.align		4
.L_150:
        /*02bc*/ 	.word	index@(_ZN7cutlass13device_kernelIN5flash11enable_sm90INS1_16FlashAttnFwdSm90INS1_25CollectiveMainloopFwdSm90ILi2EN4cute5tupleIJNS5_1CILi1EEES8_S8_EEENS6_IJNS7_ILi64EEESA_SA_EEELi512ENS_10bfloat16_tEfNS_4arch4Sm90ELb0ELb1ELb0ELb1ELb0ELb0ELb0ELb0ELb0ELb0ELb0ELb0EEENS1_21CollectiveEpilogueFwdINS6_IJSA_NS7_ILi512EEESA_EEES9_SC_SE_Li256ELb1ELb0ELb0ELb0EEENS1_36VarlenDynamicPersistentTileSchedulerILi64ELi64ELi256ELi32ELb0ELb0ELb1ELb1ELb0ELb1EEEEEEEEEvNT_6ParamsE)
        /*02c0*/ 	.word	0x00000020


	//----- nvinfo : EIATTR_REGCOUNT
	.align		4
.L_151:
        /*02c4*/ 	.byte	0x04, 0x2f
        /*02c6*/ 	.short	(.L_153 - .L_152)
	.align		4
.L_152:
        /*02c8*/ 	.word	index@(_ZN7cutlass13device_kernelIN5flash11enable_sm90INS1_16FlashAttnFwdSm90INS1_25CollectiveMainloopFwdSm90ILi2EN4cute5tupleIJNS5_1CILi1EEES8_S8_EEENS6_IJNS7_ILi64EEESA_SA_EEELi512ENS_10bfloat16_tEfNS_4arch4Sm90ELb0ELb1ELb0ELb0ELb0ELb0ELb1ELb0ELb0ELb0ELb0ELb0EEENS1_21CollectiveEpilogueFwdINS6_IJSA_NS7_ILi512EEESA_EEES9_SC_SE_Li256ELb0ELb0ELb0ELb0EEENS1_30DynamicPersistentTileSchedulerILi256ELi32ELb0ELb0ELb1EEEEEEEEEvNT_6ParamsE)
        /*02cc*/ 	.word	0x000000a8


	//----- nvinfo : EIATTR_FRAME_SIZE
	.align		4
.L_153:
        /*02d0*/ 	.byte	0x04, 0x11
        /*02d2*/ 	.short	(.L_155 - .L_154)
	.align		4
.L_154:
        /*02d4*/ 	.word	index@(_ZN7cutlass13device_kernelIN5flash11enable_sm90INS1_16FlashAttnFwdSm90INS1_25CollectiveMainloopFwdSm90ILi2EN4cute5tupleIJNS5_1CILi1EEES8_S8_EEENS6_IJNS7_ILi64EEESA_SA_EEELi512ENS_10bfloat16_tEfNS_4arch4Sm90ELb0ELb1ELb0ELb0ELb0ELb0ELb1ELb0ELb0ELb0ELb0ELb0EEENS1_21CollectiveEpilogueFwdINS6_IJSA_NS7_ILi512EEESA_EEES9_SC_SE_Li256ELb0ELb0ELb0ELb0EEENS1_30DynamicPersistentTileSchedulerILi256ELi32ELb0ELb0ELb1EEEEEEEEEvNT_6ParamsE)
        /*02d8*/ 	.word	0x00000008


	//----- nvinfo : EIATTR_REGCOUNT
	.align		4
.L_155:
        /*02dc*/ 	.byte	0x04, 0x2f
        /*02de*/ 	.short	(.L_157 - .L_156)
	.align		4
.L_156:
        /*02e0*/ 	.word	index@(_ZN7cutlass13device_kernelIN5flash11enable_sm90INS1_16FlashAttnFwdSm90INS1_25CollectiveMainloopFwdSm90ILi2EN4cute5tupleIJNS5_1CILi1EEES8_S8_EEENS6_IJNS7_ILi64EEESA_SA_EEELi512ENS_10bfloat16_tEfNS_4arch4Sm90ELb0ELb1ELb0ELb0ELb0ELb0ELb0ELb0ELb0ELb0ELb0ELb0EEENS1_21CollectiveEpilogueFwdINS6_IJSA_NS7_ILi512EEESA_EEES9_SC_SE_Li256ELb0ELb0ELb0ELb0EEENS1_30DynamicPersistentTileSchedulerILi256ELi32ELb0ELb0ELb1EEEEEEEEEvNT_6ParamsE)
        /*02e4*/ 	.word	0x000000a8


	//----- nvinfo : EIATTR_FRAME_SIZE
	.align		4
.L_157:
        /*02e8*/ 	.byte	0x04, 0x11
        /*02ea*/ 	.short	(.L_159 - .L_158)
	.align		4
.L_158:
        /*02ec*/ 	.word	index@(_ZN7cutlass13device_kernelIN5flash11enable_sm90INS1_16FlashAttnFwdSm90INS1_25CollectiveMainloopFwdSm90ILi2EN4cute5tupleIJNS5_1CILi1EEES8_S8_EEENS6_IJNS7_ILi64EEESA_SA_EEELi512ENS_10bfloat16_tEfNS_4arch4Sm90ELb0ELb1ELb0ELb0ELb0ELb0ELb0ELb0ELb0ELb0ELb0ELb0EEENS1_21CollectiveEpilogueFwdINS6_IJSA_NS7_ILi512EEESA_EEES9_SC_SE_Li256ELb0ELb0ELb0ELb0EEENS1_30DynamicPersistentTileSchedulerILi256ELi32ELb0ELb0ELb1EEEEEEEEEvNT_6ParamsE)
        /*02f0*/ 	.word	0x00000000


	//----- nvinfo : EIATTR_REGCOUNT
	.align		4
.L_159:
        /*02f4*/ 	.byte	0x04, 0x2f
        /*02f6*/ 	.short	(.L_161 - .L_160)
	.align		4
.L_160:
        /*02f8*/ 	.word	index@(_ZN7cutlass13device_kernelIN5flash11enable_sm90INS1_16FlashAttnFwdSm90INS1_25CollectiveMainloopFwdSm90ILi2EN4cute5tupleIJNS5_1CILi1EEES8_S8_EEENS6_IJNS7_ILi64EEESA_SA_EEELi512ENS_10bfloat16_tEfNS_4arch4Sm90ELb0ELb0ELb0ELb1ELb0ELb1ELb1ELb0ELb0ELb0ELb0ELb0EEENS1_21CollectiveEpilogueFwdINS6_IJSA_NS7_ILi512EEESA_EEES9_SC_SE_Li256ELb1ELb0ELb0ELb0EEENS1_36VarlenDynamicPersistentTileSchedulerILi64ELi64ELi256ELi32ELb0ELb0ELb1ELb0ELb1ELb1EEEEEEEEEvNT_6ParamsE)
        /*02fc*/ 	.word	0x000000a8


	//----- nvinfo : EIATTR_FRAME_SIZE
	.align		4
.L_161:
        /*0300*/ 	.byte	0x04, 0x11
        /*0302*/ 	.short	(.L_163 - .L_162)
	.align		4
.L_162:
        /*0304*/ 	.word	index@(_ZN7cutlass13device_kernelIN5flash11enable_sm90INS1_16FlashAttnFwdSm90INS1_25CollectiveMainloopFwdSm90ILi2EN4cute5tupleIJNS5_1CILi1EEES8_S8_EEENS6_IJNS7_ILi64EEESA_SA_EEELi512ENS_10bfloat16_tEfNS_4arch4Sm90ELb0ELb0ELb0ELb1ELb0ELb1ELb1ELb0ELb0ELb0ELb0ELb0EEENS1_21CollectiveEpilogueFwdINS6_IJSA_NS7_ILi512EEESA_EEES9_SC_SE_Li256ELb1ELb0ELb0ELb0EEENS1_36VarlenDynamicPersistentTileSchedulerILi64ELi64ELi256ELi32ELb0ELb0ELb1ELb0ELb1ELb1EEEEEEEEEvNT_6ParamsE)
        /*0308*/ 	.word	0x00000040


	//----- nvinfo : EIATTR_REGCOUNT
	.align		4
.L_163:
        /*030c*/ 	.byte	0x04, 0x2f
        /*030e*/ 	.short	(.L_165 - .L_164)
	.align		4
.L_164:
        /*0310*/ 	.word	index@(_ZN7cutlass13device_kernelIN5flash11enable_sm90INS1_16FlashAttnFwdSm90INS1_25CollectiveMainloopFwdSm90ILi2EN4cute5tupleIJNS5_1CILi1EEES8_S8_EEENS6_IJNS7_ILi64EEESA_SA_EEELi512ENS_10bfloat16_tEfNS_4arch4Sm90ELb0ELb0ELb0ELb1ELb0ELb0ELb1ELb0ELb0ELb0ELb0ELb0EEENS1_21CollectiveEpilogueFwdINS6_IJSA_NS7_ILi512EEESA_EEES9_SC_SE_Li256ELb1ELb0ELb0ELb0EEENS1_36VarlenDynamicPersistentTileSchedulerILi64ELi64ELi256ELi32ELb0ELb0ELb1ELb0ELb1ELb1EEEEEEEEEvNT_6ParamsE)
        /*0314*/ 	.word	0x000000a8


	//----- nvinfo : EIATTR_FRAME_SIZE
	.align		4
.L_165:
        /*0318*/ 	.byte	0x04, 0x11
        /*031a*/ 	.short	(.L_167 - .L_166)
	.align		4
.L_166:
        /*031c*/ 	.word	index@(_ZN7cutlass13device_kernelIN5flash11enable_sm90INS1_16FlashAttnFwdSm90INS1_25CollectiveMainloopFwdSm90ILi2EN4cute5tupleIJNS5_1CILi1EEES8_S8_EEENS6_IJNS7_ILi64EEESA_SA_EEELi512ENS_10bfloat16_tEfNS_4arch4Sm90ELb0ELb0ELb0ELb1ELb0ELb0ELb1ELb0ELb0ELb0ELb0ELb0EEENS1_21CollectiveEpilogueFwdINS6_IJSA_NS7_ILi512EEESA_EEES9_SC_SE_Li256ELb1ELb0ELb0ELb0EEENS1_36VarlenDynamicPersistentTileSchedulerILi64ELi64ELi256ELi32ELb0ELb0ELb1ELb0ELb1ELb1EEEEEEEEEvNT_6ParamsE)
        /*0320*/ 	.word	0x00000038


	//----- nvinfo : EIATTR_REGCOUNT
	.align		4
.L_167:
        /*0324*/ 	.byte	0x04, 0x2f
        /*0326*/ 	.short	(.L_169 - .L_168)
	.align		4
.L_168:
        /*0328*/ 	.word	index@(_ZN7cutlass13device_kernelIN5flash11enable_sm90INS1_16FlashAttnFwdSm90INS1_25CollectiveMainloopFwdSm90ILi2EN4cute5tupleIJNS5_1CILi1EEES8_S8_EEENS6_IJNS7_ILi64EEESA_SA_EEELi512ENS_10bfloat16_tEfNS_4arch4Sm90ELb0ELb0ELb0ELb1ELb0ELb1ELb0ELb0ELb0ELb0ELb0ELb0EEENS1_21CollectiveEpilogueFwdINS6_IJSA_NS7_ILi512EEESA_EEES9_SC_SE_Li256ELb1ELb0ELb0ELb0EEENS1_36VarlenDynamicPersistentTileSchedulerILi64ELi64ELi256ELi32ELb0ELb0ELb1ELb0ELb1ELb1EEEEEEEEEvNT_6ParamsE)
        /*032c*/ 	.word	0x000000a8


	//----- nvinfo : EIATTR_FRAME_SIZE
	.align		4
.L_169:
        /*0330*/ 	.byte	0x04, 0x11
        /*0332*/ 	.short	(.L_171 - .L_170)
	.align		4
.L_170:
        /*0334*/ 	.word	index@(_ZN7cutlass13device_kernelIN5flash11enable_sm90INS1_16FlashAttnFwdSm90INS1_25CollectiveMainloopFwdSm90ILi2EN4cute5tupleIJNS5_1CILi1EEES8_S8_EEENS6_IJNS7_ILi64EEESA_SA_EEELi512ENS_10bfloat16_tEfNS_4arch4Sm90ELb0ELb0ELb0ELb1ELb0ELb1ELb0ELb0ELb0ELb0ELb0ELb0EEENS1_21CollectiveEpilogueFwdINS6_IJSA_NS7_ILi512EEESA_EEES9_SC_SE_Li256ELb1ELb0ELb0ELb0EEENS1_36VarlenDynamicPersistentTileSchedulerILi64ELi64ELi256ELi32ELb0ELb0ELb1ELb0ELb1ELb1EEEEEEEEEvNT_6ParamsE)
        /*0338*/ 	.word	0x00000040


	//----- nvinfo : EIATTR_REGCOUNT
	.align		4
.L_171:
        /*033c*/ 	.byte	0x04, 0x2f
        /*033e*/ 	.short	(.L_173 - .L_172)
	.align		4
.L_172:
        /*0340*/ 	.word	index@(_ZN7cutlass13device_kernelIN5flash11enable_sm90INS1_16FlashAttnFwdSm90INS1_25CollectiveMainloopFwdSm90ILi2EN4cute5tupleIJNS5_1CILi1EEES8_S8_EEENS6_IJNS7_ILi64EEESA_SA_EEELi512ENS_10bfloat16_tEfNS_4arch4Sm90ELb0ELb0ELb0ELb1ELb0ELb0ELb0ELb0ELb0ELb0ELb0ELb0EEENS1_21CollectiveEpilogueFwdINS6_IJSA_NS7_ILi512EEESA_EEES9_SC_SE_Li256ELb1ELb0ELb0ELb0EEENS1_36VarlenDynamicPersistentTileSchedulerILi64ELi64ELi256ELi32ELb0ELb0ELb1ELb0ELb1ELb1EEEEEEEEEvNT_6ParamsE)
        /*0344*/ 	.word	0x000000a8


	//----- nvinfo : EIATTR_FRAME_SIZE
	.align		4
.L_173:
        /*0348*/ 	.byte	0x04, 0x11
        /*034a*/ 	.short	(.L_175 - .L_174)
	.align		4
.L_174:
        /*034c*/ 	.word	index@(_ZN7cutlass13device_kernelIN5flash11enable_sm90INS1_16FlashAttnFwdSm90INS1_25CollectiveMainloopFwdSm90ILi2EN4cute5tupleIJNS5_1CILi1EEES8_S8_EEENS6_IJNS7_ILi64EEESA_SA_EEELi512ENS_10bfloat16_tEfNS_4arch4Sm90ELb0ELb0ELb0ELb1ELb0ELb0ELb0ELb0ELb0ELb0ELb0ELb0EEENS1_21CollectiveEpilogueFwdINS6_IJSA_NS7_ILi512EEESA_EEES9_SC_SE_Li256ELb1ELb0ELb0ELb0EEENS1_36VarlenDynamicPersistentTileSchedulerILi64ELi64ELi256ELi32ELb0ELb0ELb1ELb0ELb1ELb1EEEEEEEEEvNT_6ParamsE)
        /*0350*/ 	.word	0x00000030


	//----- nvinfo : EIATTR_REGCOUNT
	.align		4
.L_175:
        /*0354*/ 	.byte	0x04, 0x2f
        /*0356*/ 	.short	(.L_177 - .L_176)
	.align		4
.L_176:
        /*0358*/ 	.word	index@(_ZN7cutlass13device_kernelIN5flash11enable_sm90INS1_16FlashAttnFwdSm90INS1_25CollectiveMainloopFwdSm90ILi2EN4cute5tupleIJNS5_1CILi1EEES8_S8_EEENS6_IJNS7_ILi64EEESA_SA_EEELi512ENS_10bfloat16_tEfNS_4arch4Sm90ELb0ELb0ELb0ELb0ELb0ELb0ELb1ELb0ELb0ELb0ELb0ELb0EEENS1_21CollectiveEpilogueFwdINS6_IJSA_NS7_ILi512EEESA_EEES9_SC_SE_Li256ELb0ELb0ELb0ELb0EEENS1_29StaticPersistentTileSchedulerILb0EEEEEEEEEvNT_6ParamsE)
        /*035c*/ 	.word	0x000000a8


	//----- nvinfo : EIATTR_FRAME_SIZE
	.align		4
.L_177:
        /*0360*/ 	.byte	0x04, 0x11
        /*0362*/ 	.short	(.L_179 - .L_178)
	.align		4
.L_178:
        /*0364*/ 	.word	index@(_ZN7cutlass13device_kernelIN5flash11enable_sm90INS1_16FlashAttnFwdSm90INS1_25CollectiveMainloopFwdSm90ILi2EN4cute5tupleIJNS5_1CILi1EEES8_S8_EEENS6_IJNS7_ILi64EEESA_SA_EEELi512ENS_10bfloat16_tEfNS_4arch4Sm90ELb0ELb0ELb0ELb0ELb0ELb0ELb1ELb0ELb0ELb0ELb0ELb0EEENS1_21CollectiveEpilogueFwdINS6_IJSA_NS7_ILi512EEESA_EEES9_SC_SE_Li256ELb0ELb0ELb0ELb0EEENS1_29StaticPersistentTileSchedulerILb0EEEEEEEEEvNT_6ParamsE)
        /*0368*/ 	.word	0x00000020


	//----- nvinfo : EIATTR_REGCOUNT
	.align		4
.L_179:
        /*036c*/ 	.byte	0x04, 0x2f
        /*036e*/ 	.short	(.L_181 - .L_180)
	.align		4
.L_180:
        /*0370*/ 	.word	index@(_ZN7cutlass13device_kernelIN5flash11enable_sm90INS1_16FlashAttnFwdSm90INS1_25CollectiveMainloopFwdSm90ILi2EN4cute5tupleIJNS5_1CILi1EEES8_S8_EEENS6_IJNS7_ILi64EEESA_SA_EEELi512ENS_10bfloat16_tEfNS_4arch4Sm90ELb0ELb0ELb0ELb0ELb0ELb0ELb0ELb0ELb0ELb0ELb0ELb0EEENS1_21CollectiveEpilogueFwdINS6_IJSA_NS7_ILi512EEESA_EEES9_SC_SE_Li256ELb0ELb0ELb0ELb0EEENS1_29StaticPersistentTileSchedulerILb0EEEEEEEEEvNT_6ParamsE)
        /*0374*/ 	.word	0x000000a8


	//----- nvinfo : EIATTR_FRAME_SIZE
	.align		4
.L_181:
        /*0378*/ 	.byte	0x04, 0x11
        /*037a*/ 	.short	(.L_183 - .L_182)
	.align		4
.L_182:
        /*037c*/ 	.word	index@(_ZN7cutlass13device_kernelIN5flash11enable_sm90INS1_16FlashAttnFwdSm90INS1_25CollectiveMainloopFwdSm90ILi2EN4cute5tupleIJNS5_1CILi1EEES8_S8_EEENS6_IJNS7_ILi64EEESA_SA_EEELi512ENS_10bfloat16_tEfNS_4arch4Sm90ELb0ELb0ELb0ELb0ELb0ELb0ELb0ELb0ELb0ELb0ELb0ELb0EEENS1_21CollectiveEpilogueFwdINS6_IJSA_NS7_ILi512EEESA_EEES9_SC_SE_Li256ELb0ELb0ELb0ELb0EEENS1_29StaticPersistentTileSchedulerILb0EEEEEEEEEvNT_6ParamsE)
        /*0380*/ 	.word	0x00000020


	//----- nvinfo : EIATTR_REGCOUNT
	.align		4
.L_183:
        /*0384*/ 	.byte	0x04, 0x2f
        /*0386*/ 	.short	(.L_185 - .L_184)
	.align		4
.L_184:
        /*0388*/ 	.word	index@(_ZN7cutlass13device_kernelIN5flash11enable_sm90INS1_16FlashAttnFwdSm90INS1_25CollectiveMainloopFwdSm90ILi2EN4cute5tupleIJNS5_1CILi1EEES8_S8_EEENS6_IJNS7_ILi128EEESA_NS7_ILi192EEEEEELi128ENS_10bfloat16_tEfNS_4arch4Sm90ELb1ELb0ELb0ELb1ELb0ELb1ELb0ELb1ELb1ELb0ELb0ELb0EEENS1_21CollectiveEpilogueFwdINS6_IJSA_SA_SA_EEES9_SD_SF_Li256ELb1ELb0ELb0ELb0EEENS1_36VarlenDynamicPersistentTileSchedulerILi128ELi128ELi256ELi32ELb0ELb0ELb1ELb1ELb1ELb1EEEEEEEEEvNT_6ParamsE)
        /*038c*/ 	.word	0x000000a8


	//----- nvinfo : EIATTR_FRAME_SIZE
	.align		4
.L_185:
        /*0390*/ 	.byte	0x04, 0x11
        /*0392*/ 	.short	(.L_187 - .L_186)
	.align		4
.L_186:
        /*0394*/ 	.word	index@(_ZN7cutlass13device_kernelIN5flash11enable_sm90INS1_16FlashAttnFwdSm90INS1_25CollectiveMainloopFwdSm90ILi2EN4cute5tupleIJNS5_1CILi1EEES8_S8_EEENS6_IJNS7_ILi128EEESA_NS7_ILi192EEEEEELi128ENS_10bfloat16_tEfNS_4arch4Sm90ELb1ELb0ELb0ELb1ELb0ELb1ELb0ELb1ELb1ELb0ELb0ELb0EEENS1_21CollectiveEpilogueFwdINS6_IJSA_SA_SA_EEES9_SD_SF_Li256ELb1ELb0ELb0ELb0EEENS1_36VarlenDynamicPersistentTileSchedulerILi128ELi128ELi256ELi32ELb0ELb0ELb1ELb1ELb1ELb1EEEEEEEEEvNT_6ParamsE)
        /*0398*/ 	.word	0x00000048


	//----- nvinfo : EIATTR_REGCOUNT
	.align		4
.L_187:
        /*039c*/ 	.byte	0x04, 0x2f
        /*039e*/ 	.short	(.L_189 - .L_188)
	.align		4
.L_188:
        /*03a0*/ 	.word	index@(_ZN7cutlass13device_kernelIN5flash11enable_sm90INS1_16FlashAttnFwdSm90INS1_25CollectiveMainloopFwdSm90ILi2EN4cute5tupleIJNS5_1CILi1EEES8_S8_EEENS6_IJNS7_ILi128EEESA_NS7_ILi192EEEEEELi128ENS_10bfloat16_tEfNS_4arch4Sm90ELb1ELb0ELb0ELb1ELb0ELb0ELb0ELb1ELb1ELb0ELb0ELb0EEENS1_21CollectiveEpilogueFwdINS6_IJSA_SA_SA_EEES9_SD_SF_Li256ELb1ELb0ELb0ELb0EEENS1_36VarlenDynamicPersistentTileSchedulerILi128ELi128ELi256ELi32ELb0ELb0ELb1ELb1ELb1ELb1EEEEEEEEEvNT_6ParamsE)
        /*03a4*/ 	.word	0x000000a8


	//----- nvinfo : EIATTR_FRAME_SIZE
	.align		4
.L_189:
        /*03a8*/ 	.byte	0x04, 0x11
        /*03aa*/ 	.short	(.L_191 - .L_190)
	.align		4
.L_190:
        /*03ac*/ 	.word	index@(_ZN7cutlass13device_kernelIN5flash11enable_sm90INS1_16FlashAttnFwdSm90INS1_25CollectiveMainloopFwdSm90ILi2EN4cute5tupleIJNS5_1CILi1EEES8_S8_EEENS6_IJNS7_ILi128EEESA_NS7_ILi192EEEEEELi128ENS_10bfloat16_tEfNS_4arch4Sm90ELb1ELb0ELb0ELb1ELb0ELb0ELb0ELb1ELb1ELb0ELb0ELb0EEENS1_21CollectiveEpilogueFwdINS6_IJSA_SA_SA_EEES9_SD_SF_Li256ELb1ELb0ELb0ELb0EEENS1_36VarlenDynamicPersistentTileSchedulerILi128ELi128ELi256ELi32ELb0ELb0ELb1ELb1ELb1ELb1EEEEEEEEEvNT_6ParamsE)
        /*03b0*/ 	.word	0x00000030


	//----- nvinfo : EIATTR_REGCOUNT
	.align		4
.L_191:
        /*03b4*/ 	.byte	0x04, 0x2f
        /*03b6*/ 	.short	(.L_193 - .L_192)
	.align		4
.L_192:
        /*03b8*/ 	.word	index@(_ZN7cutlass13device_kernelIN5flash11enable_sm90INS1_16FlashAttnFwdSm90INS1_25CollectiveMainloopFwdSm90ILi2EN4cute5tupleIJNS5_1CILi1EEES8_S8_EEENS6_IJNS7_ILi128EEESA_NS7_ILi192EEEEEELi128ENS_10bfloat16_tEfNS_4arch4Sm90ELb1ELb0ELb0ELb0ELb0ELb0ELb0ELb1ELb1ELb0ELb0ELb0EEENS1_21CollectiveEpilogueFwdINS6_IJSA_SA_SA_EEES9_SD_SF_Li256ELb0ELb0ELb0ELb0EEENS1_30DynamicPersistentTileSchedulerILi256ELi32ELb0ELb0ELb1EEEEEEEEEvNT_6ParamsE)
        /*03bc*/ 	.word	0x000000a8


	//----- nvinfo : EIATTR_FRAME_SIZE
	.align		4
.L_193:
        /*03c0*/ 	.byte	0x04, 0x11
        /*03c2*/ 	.short	(.L_195 - .L_194)
	.align		4
.L_194:
        /*03c4*/ 	.word	index@(_ZN7cutlass13device_kernelIN5flash11enable_sm90INS1_16FlashAttnFwdSm90INS1_25CollectiveMainloopFwdSm90ILi2EN4cute5tupleIJNS5_1CILi1EEES8_S8_EEENS6_IJNS7_ILi128EEESA_NS7_ILi192EEEEEELi128ENS_10bfloat16_tEfNS_4arch4Sm90ELb1ELb0ELb0ELb0ELb0ELb0ELb0ELb1ELb1ELb0ELb0ELb0EEENS1_21CollectiveEpilogueFwdINS6_IJSA_SA_SA_EEES9_SD_SF_Li256ELb0ELb0ELb0ELb0EEENS1_30DynamicPersistentTileSchedulerILi256ELi32ELb0ELb0ELb1EEEEEEEEEvNT_6ParamsE)
        /*03c8*/ 	.word	0x00000008


	//----- nvinfo : EIATTR_REGCOUNT
	.align		4
.L_195:
        /*03cc*/ 	.byte	0x04, 0x2f
        /*03ce*/ 	.short	(.L_197 - .L_196)
	.align		4
.L_196:
        /*03d0*/ 	.word	index@(_ZN7cutlass13device_kernelIN5flash11enable_sm90INS1_16FlashAttnFwdSm90INS1_25CollectiveMainloopFwdSm90ILi2EN4cute5tupleIJNS5_1CILi1EEES8_S8_EEENS6_IJNS7_ILi128EEENS7_ILi96EEENS7_ILi192EEEEEELi128ENS_10bfloat16_tEfNS_4arch4Sm90ELb0ELb1ELb0ELb1ELb0ELb1ELb0ELb1ELb1ELb0ELb0ELb0EEENS1_21CollectiveEpilogueFwdINS6_IJSA_SA_SB_EEES9_SE_SG_Li256ELb1ELb0ELb0ELb0EEENS1_36VarlenDynamicPersistentTileSchedulerILi128ELi96ELi256ELi32ELb0ELb0ELb1ELb1ELb0ELb1EEEEEEEEEvNT_6ParamsE)
        /*03d4*/ 	.word	0x000000a8


	//----- nvinfo : EIATTR_FRAME_SIZE
	.align		4
.L_197:
        /*03d8*/ 	.byte	0x04, 0x11
        /*03da*/ 	.short	(.L_199 - .L_198)
	.align		4
.L_198:
        /*03dc*/ 	.word	index@(_ZN7cutlass13device_kernelIN5flash11enable_sm90INS1_16FlashAttnFwdSm90INS1_25CollectiveMainloopFwdSm90ILi2EN4cute5tupleIJNS5_1CILi1EEES8_S8_EEENS6_IJNS7_ILi128EEENS7_ILi96EEENS7_ILi192EEEEEELi128ENS_10bfloat16_tEfNS_4arch4Sm90ELb0ELb1ELb0ELb1ELb0ELb1ELb0ELb1ELb1ELb0ELb0ELb0EEENS1_21CollectiveEpilogueFwdINS6_IJSA_SA_SB_EEES9_SE_SG_Li256ELb1ELb0ELb0ELb0EEENS1_36VarlenDynamicPersistentTileSchedulerILi128ELi96ELi256ELi32ELb0ELb0ELb1ELb1ELb0ELb1EEEEEEEEEvNT_6ParamsE)
        /*03e0*/ 	.word	0x00000040


	//----- nvinfo : EIATTR_REGCOUNT
	.align		4
.L_199:
        /*03e4*/ 	.byte	0x04, 0x2f
        /*03e6*/ 	.short	(.L_201 - .L_200)
	.align		4
.L_200:
        /*03e8*/ 	.word	index@(_ZN7cutlass13device_kernelIN5flash11enable_sm90INS1_16FlashAttnFwdSm90INS1_25CollectiveMainloopFwdSm90ILi2EN4cute5tupleIJNS5_1CILi1EEES8_S8_EEENS6_IJNS7_ILi128EEENS7_ILi96EEENS7_ILi192EEEEEELi128ENS_10bfloat16_tEfNS_4arch4Sm90ELb0ELb1ELb0ELb1ELb0ELb0ELb0ELb1ELb1ELb0ELb0ELb0EEENS1_21CollectiveEpilogueFwdINS6_IJSA_SA_SB_EEES9_SE_SG_Li256ELb1ELb0ELb0ELb0EEENS1_36VarlenDynamicPersistentTileSchedulerILi128ELi96ELi256ELi32ELb0ELb0ELb1ELb1ELb0ELb1EEEEEEEEEvNT_6ParamsE)
        /*03ec*/ 	.word	0x000000a8


	//----- nvinfo : EIATTR_FRAME_SIZE
	.align		4
.L_201:
        /*03f0*/ 	.byte	0x04, 0x11
        /*03f2*/ 	.short	(.L_203 - .L_202)
	.align		4
.L_202:
        /*03f4*/ 	.word	index@(_ZN7cutlass13device_kernelIN5flash11enable_sm90INS1_16FlashAttnFwdSm90INS1_25CollectiveMainloopFwdSm90ILi2EN4cute5tupleIJNS5_1CILi1EEES8_S8_EEENS6_IJNS7_ILi128EEENS7_ILi96EEENS7_ILi192EEEEEELi128ENS_10bfloat16_tEfNS_4arch4Sm90ELb0ELb1ELb0ELb1ELb0ELb0ELb0ELb1ELb1ELb0ELb0ELb0EEENS1_21CollectiveEpilogueFwdINS6_IJSA_SA_SB_EEES9_SE_SG_Li256ELb1ELb0ELb0ELb0EEENS1_36VarlenDynamicPersistentTileSchedulerILi128ELi96ELi256ELi32ELb0ELb0ELb1ELb1ELb0ELb1EEEEEEEEEvNT_6ParamsE)
        /*03f8*/ 	.word	0x00000028


	//----- nvinfo : EIATTR_REGCOUNT
	.align		4
.L_203:
        /*03fc*/ 	.byte	0x04, 0x2f
        /*03fe*/ 	.short	(.L_205 - .L_204)
	.align		4
.L_204:
        /*0400*/ 	.word	index@(_ZN7cutlass13device_kernelIN5flash11enable_sm90INS1_16FlashAttnFwdSm90INS1_25CollectiveMainloopFwdSm90ILi2EN4cute5tupleIJNS5_1CILi1EEES8_S8_EEENS6_IJNS7_ILi128EEENS7_ILi96EEENS7_ILi192EEEEEELi128ENS_10bfloat16_tEfNS_4arch4Sm90ELb0ELb1ELb0ELb0ELb0ELb0ELb0ELb1ELb1ELb0ELb0ELb0EEENS1_21CollectiveEpilogueFwdINS6_IJSA_SA_SB_EEES9_SE_SG_Li256ELb0ELb0ELb0ELb0EEENS1_30DynamicPersistentTileSchedulerILi256ELi32ELb0ELb0ELb1EEEEEEEEEvNT_6ParamsE)
        /*0404*/ 	.word	0x000000a8


	//----- nvinfo : EIATTR_FRAME_SIZE
	.align		4
.L_205:
        /*0408*/ 	.byte	0x04, 0x11
        /*040a*/ 	.short	(.L_207 - .L_206)
	.align		4
.L_206:
        /*040c*/ 	.word	index@(_ZN7cutlass13device_kernelIN5flash11enable_sm90INS1_16FlashAttnFwdSm90INS1_25CollectiveMainloopFwdSm90ILi2EN4cute5tupleIJNS5_1CILi1EEES8_S8_EEENS6_IJNS7_ILi128EEENS7_ILi96EEENS7_ILi192EEEEEELi128ENS_10bfloat16_tEfNS_4arch4Sm90ELb0ELb1ELb0ELb0ELb0ELb0ELb0ELb1ELb1ELb0ELb0ELb0EEENS1_21CollectiveEpilogueFwdINS6_IJSA_SA_SB_EEES9_SE_SG_Li256ELb0ELb0ELb0ELb0EEENS1_30DynamicPersistentTileSchedulerILi256ELi32ELb0ELb0ELb1EEEEEEEEEvNT_6ParamsE)
        /*0410*/ 	.word	0x00000008


	//----- nvinfo : EIATTR_REGCOUNT
	.align		4
.L_207:
        /*0414*/ 	.byte	0x04, 0x2f
        /*0416*/ 	.short	(.L_209 - .L_208)
	.align		4
.L_208:
        /*0418*/ 	.word	index@(_ZN7cutlass13device_kernelIN5flash11enable_sm90INS1_16FlashAttnFwdSm90INS1_25CollectiveMainloopFwdSm90ILi2EN4cute5tupleIJNS5_1CILi1EEES8_S8_EEENS6_IJNS7_ILi128EEESA_NS7_ILi192EEEEEELi128ENS_10bfloat16_tEfNS_4arch4Sm90ELb0ELb0ELb0ELb1ELb0ELb1ELb0ELb1ELb1ELb0ELb0ELb0EEENS1_21CollectiveEpilogueFwdINS6_IJSA_SA_SA_EEES9_SD_SF_Li256ELb1ELb0ELb0ELb0EEENS1_36VarlenDynamicPersistentTileSchedulerILi128ELi128ELi256ELi32ELb0ELb0ELb1ELb0ELb1ELb1EEEEEEEEEvNT_6ParamsE)
        /*041c*/ 	.word	0x000000a8


	//----- nvinfo : EIATTR_FRAME_SIZE
	.align		4
.L_209:
        /*0420*/ 	.byte	0x04, 0x11
        /*0422*/ 	.short	(.L_211 - .L_210)
	.align		4
.L_210:
        /*0424*/ 	.word	index@(_ZN7cutlass13device_kernelIN5flash11enable_sm90INS1_16FlashAttnFwdSm90INS1_25CollectiveMainloopFwdSm90ILi2EN4cute5tupleIJNS5_1CILi1EEES8_S8_EEENS6_IJNS7_ILi128EEESA_NS7_ILi192EEEEEELi128ENS_10bfloat16_tEfNS_4arch4Sm90ELb0ELb0ELb0ELb1ELb0ELb1ELb0ELb1ELb1ELb0ELb0ELb0EEENS1_21CollectiveEpilogueFwdINS6_IJSA_SA_SA_EEES9_SD_SF_Li256ELb1ELb0ELb0ELb0EEENS1_36VarlenDynamicPersistentTileSchedulerILi128ELi128ELi256ELi32ELb0ELb0ELb1ELb0ELb1ELb1EEEEEEEEEvNT_6ParamsE)
        /*0428*/ 	.word	0x00000048


	//----- nvinfo : EIATTR_REGCOUNT
	.align		4
.L_211:
        /*042c*/ 	.byte	0x04, 0x2f
        /*042e*/ 	.short	(.L_213 - .L_212)
	.align		4
.L_212:
        /*0430*/ 	.word	index@(_ZN7cutlass13device_kernelIN5flash11enable_sm90INS1_16FlashAttnFwdSm90INS1_25CollectiveMainloopFwdSm90ILi2EN4cute5tupleIJNS5_1CILi1EEES8_S8_EEENS6_IJNS7_ILi128EEESA_NS7_ILi192EEEEEELi128ENS_10bfloat16_tEfNS_4arch4Sm90ELb0ELb0ELb0ELb1ELb0ELb0ELb0ELb1ELb1ELb0ELb0ELb0EEENS1_21CollectiveEpilogueFwdINS6_IJSA_SA_SA_EEES9_SD_SF_Li256ELb1ELb0ELb0ELb0EEENS1_36VarlenDynamicPersistentTileSchedulerILi128ELi128ELi256ELi32ELb0ELb0ELb1ELb0ELb1ELb1EEEEEEEEEvNT_6ParamsE)
        /*0434*/ 	.word	0x000000a8


	//----- nvinfo : EIATTR_FRAME_SIZE
	.align		4
.L_213:
        /*0438*/ 	.byte	0x04, 0x11
        /*043a*/ 	.short	(.L_215 - .L_214)
	.align		4
.L_214:
        /*043c*/ 	.word	index@(_ZN7cutlass13device_kernelIN5flash11enable_sm90INS1_16FlashAttnFwdSm90INS1_25CollectiveMainloopFwdSm90ILi2EN4cute5tupleIJNS5_1CILi1EEES8_S8_EEENS6_IJNS7_ILi128EEESA_NS7_ILi192EEEEEELi128ENS_10bfloat16_tEfNS_4arch4Sm90ELb0ELb0ELb0ELb1ELb0ELb0ELb0ELb1ELb1ELb0ELb0ELb0EEENS1_21CollectiveEpilogueFwdINS6_IJSA_SA_SA_EEES9_SD_SF_Li256ELb1ELb0ELb0ELb0EEENS1_36VarlenDynamicPersistentTileSchedulerILi128ELi128ELi256ELi32ELb0ELb0ELb1ELb0ELb1ELb1EEEEEEEEEvNT_6ParamsE)
        /*0440*/ 	.word	0x00000038


	//----- nvinfo : EIATTR_REGCOUNT
	.align		4
.L_215:
        /*0444*/ 	.byte	0x04, 0x2f
        /*0446*/ 	.short	(.L_217 - .L_216)
	.align		4
.L_216:
        /*0448*/ 	.word	index@(_ZN7cutlass13device_kernelIN5flash11enable_sm90INS1_16FlashAttnFwdSm90INS1_25CollectiveMainloopFwdSm90ILi2EN4cute5tupleIJNS5_1CILi2EEENS7_ILi1EEES9_EEENS6_IJNS7_ILi128EEESB_NS7_ILi192EEEEEELi128ENS_10bfloat16_tEfNS_4arch4Sm90ELb0ELb0ELb0ELb0ELb0ELb0ELb0ELb1ELb1ELb0ELb0ELb0EEENS1_21CollectiveEpilogueFwdINS6_IJSB_SB_SB_EEESA_SE_SG_Li256ELb0ELb0ELb0ELb0EEENS1_29StaticPersistentTileSchedulerILb0EEEEEEEEEvNT_6ParamsE)
        /*044c*/ 	.word	0x000000a8


	//----- nvinfo : EIATTR_FRAME_SIZE
	.align		4
.L_217:
        /*0450*/ 	.byte	0x04, 0x11
        /*0452*/ 	.short	(.L_219 - .L_218)
	.align		4
.L_218:
        /*0454*/ 	.word	index@(_ZN7cutlass13device_kernelIN5flash11enable_sm90INS1_16FlashAttnFwdSm90INS1_25CollectiveMainloopFwdSm90ILi2EN4cute5tupleIJNS5_1CILi2EEENS7_ILi1EEES9_EEENS6_IJNS7_ILi128EEESB_NS7_ILi192EEEEEELi128ENS_10bfloat16_tEfNS_4arch4Sm90ELb0ELb0ELb0ELb0ELb0ELb0ELb0ELb1ELb1ELb0ELb0ELb0EEENS1_21CollectiveEpilogueFwdINS6_IJSB_SB_SB_EEESA_SE_SG_Li256ELb0ELb0ELb0ELb0EEENS1_29StaticPersistentTileSchedulerILb0EEEEEEEEEvNT_6ParamsE)
        /*0458*/ 	.word	0x00000028


	//----- nvinfo : EIATTR_REGCOUNT
	.align		4
.L_219:
        /*045c*/ 	.byte	0x04, 0x2f
        /*045e*/ 	.short	(.L_221 - .L_220)
	.align		4
.L_220:
        /*0460*/ 	.word	index@(_ZN7cutlass13device_kernelIN5flash11enable_sm90INS1_16FlashAttnFwdSm90INS1_25CollectiveMainloopFwdSm90ILi2EN4cute5tupleIJNS5_1CILi1EEES8_S8_EEENS6_IJNS7_ILi128EEESA_NS7_ILi192EEEEEELi128ENS_10bfloat16_tEfNS_4arch4Sm90ELb0ELb0ELb0ELb0ELb0ELb0ELb0ELb1ELb1ELb0ELb0ELb0EEENS1_21CollectiveEpilogueFwdINS6_IJSA_SA_SA_EEES9_SD_SF_Li256ELb0ELb0ELb0ELb0EEENS1_29StaticPersistentTileSchedulerILb0EEEEEEEEEvNT_6ParamsE)
        /*0464*/ 	.word	0x000000a8


	//----- nvinfo : EIATTR_FRAME_SIZE
	.align		4
.L_221:
        /*0468*/ 	.byte	0x04, 0x11
        /*046a*/ 	.short	(.L_223 - .L_222)
	.align		4
.L_222:
        /*046c*/ 	.word	index@(_ZN7cutlass13device_kernelIN5flash11enable_sm90INS1_16FlashAttnFwdSm90INS1_25CollectiveMainloopFwdSm90ILi2EN4cute5tupleIJNS5_1CILi1EEES8_S8_EEENS6_IJNS7_ILi128EEESA_NS7_ILi192EEEEEELi128ENS_10bfloat16_tEfNS_4arch4Sm90ELb0ELb0ELb0ELb0ELb0ELb0ELb0ELb1ELb1ELb0ELb0ELb0EEENS1_21CollectiveEpilogueFwdINS6_IJSA_SA_SA_EEES9_SD_SF_Li256ELb0ELb0ELb0ELb0EEENS1_29StaticPersistentTileSchedulerILb0EEEEEEEEEvNT_6ParamsE)
        /*0470*/ 	.word	0x00000020


	//----- nvinfo : EIATTR_MIN_STACK_SIZE
	.align		4
.L_223:
        /*0474*/ 	.byte	0x04, 0x12
        /*0476*/ 	.short	(.L_225 - .L_224)
	.align		4
.L_224:
        /*0478*/ 	.word	index@(_ZN7cutlass13device_kernelIN5flash11enable_sm90INS1_16FlashAttnFwdSm90INS1_25CollectiveMainloopFwdSm90ILi2EN4cute5tupleIJNS5_1CILi1EEES8_S8_EEENS6_IJNS7_ILi128EEESA_NS7_ILi192EEEEEELi128ENS_10bfloat16_tEfNS_4arch4Sm90ELb0ELb0ELb0ELb0ELb0ELb0ELb0ELb1ELb1ELb0ELb0ELb0EEENS1_21CollectiveEpilogueFwdINS6_IJSA_SA_SA_EEES9_SD_SF_Li256ELb0ELb0ELb0ELb0EEENS1_29StaticPersistentTileSchedulerILb0EEEEEEEEEvNT_6ParamsE)
        /*047c*/ 	.word	0x00000020


	//----- nvinfo : EIATTR_MIN_STACK_SIZE
	.align		4
.L_225:
        /*0480*/ 	.byte	0x04, 0x12
        /*0482*/ 	.short	(.L_227 - .L_226)
	.align		4
.L_226:
        /*0484*/ 	.word	index@(_ZN7cutlass13device_kernelIN5flash11enable_sm90INS1_16FlashAttnFwdSm90INS1_25CollectiveMainloopFwdSm90ILi2EN4cute5tupleIJNS5_1CILi2EEENS7_ILi1EEES9_EEENS6_IJNS7_ILi128EEESB_NS7_ILi192EEEEEELi128ENS_10bfloat16_tEfNS_4arch4Sm90ELb0ELb0ELb0ELb0ELb0ELb0ELb0ELb1ELb1ELb0ELb0ELb0EEENS1_21CollectiveEpilogueFwdINS6_IJSB_SB_SB_EEESA_SE_SG_Li256ELb0ELb0ELb0ELb0EEENS1_29StaticPersistentTileSchedulerILb0EEEEEEEEEvNT_6ParamsE)
        /*0488*/ 	.word	0x00000028


	//----- nvinfo : EIATTR_MIN_STACK_SIZE
	.align		4
.L_227:
        /*048c*/ 	.byte	0x04, 0x12
        /*048e*/ 	.short	(.L_229 - .L_228)
	.align		4
.L_228:
        /*0490*/ 	.word	index@(_ZN7cutlass13device_kernelIN5flash11enable_sm90INS1_16FlashAttnFwdSm90INS1_25CollectiveMainloopFwdSm90ILi2EN4cute5tupleIJNS5_1CILi1EEES8_S8_EEENS6_IJNS7_ILi128EEESA_NS7_ILi192EEEEEELi128ENS_10bfloat16_tEfNS_4arch4Sm90ELb0ELb0ELb0ELb1ELb0ELb0ELb0ELb1ELb1ELb0ELb0ELb0EEENS1_21CollectiveEpilogueFwdINS6_IJSA_SA_SA_EEES9_SD_SF_Li256ELb1ELb0ELb0ELb0EEENS1_36VarlenDynamicPersistentTileSchedulerILi128ELi128ELi256ELi32ELb0ELb0ELb1ELb0ELb1ELb1EEEEEEEEEvNT_6ParamsE)
        /*0494*/ 	.word	0x00000038


	//----- nvinfo : EIATTR_MIN_STACK_SIZE
	.align		4
.L_229:
        /*0498*/ 	.byte	0x04, 0x12
        /*049a*/ 	.short	(.L_231 - .L_230)
	.align		4
.L_230:
        /*049c*/ 	.word	index@(_ZN7cutlass13device_kernelIN5flash11enable_sm90INS1_16FlashAttnFwdSm90INS1_25CollectiveMainloopFwdSm90ILi2EN4cute5tupleIJNS5_1CILi1EEES8_S8_EEENS6_IJNS7_ILi128EEESA_NS7_ILi192EEEEEELi128ENS_10bfloat16_tEfNS_4arch4Sm90ELb0ELb0ELb0ELb1ELb0ELb1ELb0ELb1ELb1ELb0ELb0ELb0EEENS1_21CollectiveEpilogueFwdINS6_IJSA_SA_SA_EEES9_SD_SF_Li256ELb1ELb0ELb0ELb0EEENS1_36VarlenDynamicPersistentTileSchedulerILi128ELi128ELi256ELi32ELb0ELb0ELb1ELb0ELb1ELb1EEEEEEEEEvNT_6ParamsE)
        /*04a0*/ 	.word	0x00000048


	//----- nvinfo : EIATTR_MIN_STACK_SIZE
	.align		4
.L_231:
        /*04a4*/ 	.byte	0x04, 0x12
        /*04a6*/ 	.short	(.L_233 - .L_232)
	.align		4
.L_232:
        /*04a8*/ 	.word	index@(_ZN7cutlass13device_kernelIN5flash11enable_sm90INS1_16FlashAttnFwdSm90INS1_25CollectiveMainloopFwdSm90ILi2EN4cute5tupleIJNS5_1CILi1EEES8_S8_EEENS6_IJNS7_ILi128EEENS7_ILi96EEENS7_ILi192EEEEEELi128ENS_10bfloat16_tEfNS_4arch4Sm90ELb0ELb1ELb0ELb0ELb0ELb0ELb0ELb1ELb1ELb0ELb0ELb0EEENS1_21CollectiveEpilogueFwdINS6_IJSA_SA_SB_EEES9_SE_SG_Li256ELb0ELb0ELb0ELb0EEENS1_30DynamicPersistentTileSchedulerILi256ELi32ELb0ELb0ELb1EEEEEEEEEvNT_6ParamsE)
        /*04ac*/ 	.word	0x00000008


	//----- nvinfo : EIATTR_MIN_STACK_SIZE
	.align		4
.L_233:
        /*04b0*/ 	.byte	0x04, 0x12
        /*04b2*/ 	.short	(.L_235 - .L_234)
	.align		4
.L_234:
        /*04b4*/ 	.word	index@(_ZN7cutlass13device_kernelIN5flash11enable_sm90INS1_16FlashAttnFwdSm90INS1_25CollectiveMainloopFwdSm90ILi2EN4cute5tupleIJNS5_1CILi1EEES8_S8_EEENS6_IJNS7_ILi128EEENS7_ILi96EEENS7_ILi192EEEEEELi128ENS_10bfloat16_tEfNS_4arch4Sm90ELb0ELb1ELb0ELb1ELb0ELb0ELb0ELb1ELb1ELb0ELb0ELb0EEENS1_21CollectiveEpilogueFwdINS6_IJSA_SA_SB_EEES9_SE_SG_Li256ELb1ELb0ELb0ELb0EEENS1_36VarlenDynamicPersistentTileSchedulerILi128ELi96ELi256ELi32ELb0ELb0ELb1ELb1ELb0ELb1EEEEEEEEEvNT_6ParamsE)
        /*04b8*/ 	.word	0x00000028


	//----- nvinfo : EIATTR_MIN_STACK_SIZE
	.align		4
.L_235:
        /*04bc*/ 	.byte	0x04, 0x12
        /*04be*/ 	.short	(.L_237 - .L_236)
	.align		4
.L_236:
        /*04c0*/ 	.word	index@(_ZN7cutlass13device_kernelIN5flash11enable_sm90INS1_16FlashAttnFwdSm90INS1_25CollectiveMainloopFwdSm90ILi2EN4cute5tupleIJNS5_1CILi1EEES8_S8_EEENS6_IJNS7_ILi128EEENS7_ILi96EEENS7_ILi192EEEEEELi128ENS_10bfloat16_tEfNS_4arch4Sm90ELb0ELb1ELb0ELb1ELb0ELb1ELb0ELb1ELb1ELb0ELb0ELb0EEENS1_21CollectiveEpilogueFwdINS6_IJSA_SA_SB_EEES9_SE_SG_Li256ELb1ELb0ELb0ELb0EEENS1_36VarlenDynamicPersistentTileSchedulerILi128ELi96ELi256ELi32ELb0ELb0ELb1ELb1ELb0ELb1EEEEEEEEEvNT_6ParamsE)
        /*04c4*/ 	.word	0x00000040


	//----- nvinfo : EIATTR_MIN_STACK_SIZE
	.align		4
.L_237:
        /*04c8*/ 	.byte	0x04, 0x12
        /*04ca*/ 	.short	(.L_239 - .L_238)
	.align		4
.L_238:
        /*04cc*/ 	.word	index@(_ZN7cutlass13device_kernelIN5flash11enable_sm90INS1_16FlashAttnFwdSm90INS1_25CollectiveMainloopFwdSm90ILi2EN4cute5tupleIJNS5_1CILi1EEES8_S8_EEENS6_IJNS7_ILi128EEESA_NS7_ILi192EEEEEELi128ENS_10bfloat16_tEfNS_4arch4Sm90ELb1ELb0ELb0ELb0ELb0ELb0ELb0ELb1ELb1ELb0ELb0ELb0EEENS1_21CollectiveEpilogueFwdINS6_IJSA_SA_SA_EEES9_SD_SF_Li256ELb0ELb0ELb0ELb0EEENS1_30DynamicPersistentTileSchedulerILi256ELi32ELb0ELb0ELb1EEEEEEEEEvNT_6ParamsE)
        /*04d0*/ 	.word	0x00000008


	//----- nvinfo : EIATTR_MIN_STACK_SIZE
	.align		4
.L_239:
        /*04d4*/ 	.byte	0x04, 0x12
        /*04d6*/ 	.short	(.L_241 - .L_240)
	.align		4
.L_240:
        /*04d8*/ 	.word	index@(_ZN7cutlass13device_kernelIN5flash11enable_sm90INS1_16FlashAttnFwdSm90INS1_25CollectiveMainloopFwdSm90ILi2EN4cute5tupleIJNS5_1CILi1EEES8_S8_EEENS6_IJNS7_ILi128EEESA_NS7_ILi192EEEEEELi128ENS_10bfloat16_tEfNS_4arch4Sm90ELb1ELb0ELb0ELb1ELb0ELb0ELb0ELb1ELb1ELb0ELb0ELb0EEENS1_21CollectiveEpilogueFwdINS6_IJSA_SA_SA_EEES9_SD_SF_Li256ELb1ELb0ELb0ELb0EEENS1_36VarlenDynamicPersistentTileSchedulerILi128ELi128ELi256ELi32ELb0ELb0ELb1ELb1ELb1ELb1EEEEEEEEEvNT_6ParamsE)
        /*04dc*/ 	.word	0x00000030


	//----- nvinfo : EIATTR_MIN_STACK_SIZE
	.align		4
.L_241:
        /*04e0*/ 	.byte	0x04, 0x12
        /*04e2*/ 	.short	(.L_243 - .L_242)
	.align		4
.L_242:
        /*04e4*/ 	.word	index@(_ZN7cutlass13device_kernelIN5flash11enable_sm90INS1_16FlashAttnFwdSm90INS1_25CollectiveMainloopFwdSm90ILi2EN4cute5tupleIJNS5_1CILi1EEES8_S8_EEENS6_IJNS7_ILi128EEESA_NS7_ILi192EEEEEELi128ENS_10bfloat16_tEfNS_4arch4Sm90ELb1ELb0ELb0ELb1ELb0ELb1ELb0ELb1ELb1ELb0ELb0ELb0EEENS1_21CollectiveEpilogueFwdINS6_IJSA_SA_SA_EEES9_SD_SF_Li256ELb1ELb0ELb0ELb0EEENS1_36VarlenDynamicPersistentTileSchedulerILi128ELi128ELi256ELi32ELb0ELb0ELb1ELb1ELb1ELb1EEEEEEEEEvNT_6ParamsE)
        /*04e8*/ 	.word	0x00000048


	//----- nvinfo : EIATTR_MIN_STACK_SIZE
	.align		4
.L_243:
        /*04ec*/ 	.byte	0x04, 0x12
        /*04ee*/ 	.short	(.L_245 - .L_244)
	.align		4
.L_244:
        /*04f0*/ 	.word	index@(_ZN7cutlass13device_kernelIN5flash11enable_sm90INS1_16FlashAttnFwdSm90INS1_25CollectiveMainloopFwdSm90ILi2EN4cute5tupleIJNS5_1CILi1EEES8_S8_EEENS6_IJNS7_ILi64EEESA_SA_EEELi512ENS_10bfloat16_tEfNS_4arch4Sm90ELb0ELb0ELb0ELb0ELb0ELb0ELb0ELb0ELb0ELb0ELb0ELb0EEENS1_21CollectiveEpilogueFwdINS6_IJSA_NS7_ILi512EEESA_EEES9_SC_SE_Li256ELb0ELb0ELb0ELb0EEENS1_29StaticPersistentTileSchedulerILb0EEEEEEEEEvNT_6ParamsE)
        /*04f4*/ 	.word	0x00000020


	//----- nvinfo : EIATTR_MIN_STACK_SIZE
	.align		4
.L_245:
        /*04f8*/ 	.byte	0x04, 0x12
        /*04fa*/ 	.short	(.L_247 - .L_246)
	.align		4
.L_246:
        /*04fc*/ 	.word	index@(_ZN7cutlass13device_kernelIN5flash11enable_sm90INS1_16FlashAttnFwdSm90INS1_25CollectiveMainloopFwdSm90ILi2EN4cute5tupleIJNS5_1CILi1EEES8_S8_EEENS6_IJNS7_ILi64EEESA_SA_EEELi512ENS_10bfloat16_tEfNS_4arch4Sm90ELb0ELb0ELb0ELb0ELb0ELb0ELb1ELb0ELb0ELb0ELb0ELb0EEENS1_21CollectiveEpilogueFwdINS6_IJSA_NS7_ILi512EEESA_EEES9_SC_SE_Li256ELb0ELb0ELb0ELb0EEENS1_29StaticPersistentTileSchedulerILb0EEEEEEEEEvNT_6ParamsE)
        /*0500*/ 	.word	0x00000020


	//----- nvinfo : EIATTR_MIN_STACK_SIZE
	.align		4
.L_247:
        /*0504*/ 	.byte	0x04, 0x12
        /*0506*/ 	.short	(.L_249 - .L_248)
	.align		4
.L_248:
        /*0508*/ 	.word	index@(_ZN7cutlass13device_kernelIN5flash11enable_sm90INS1_16FlashAttnFwdSm90INS1_25CollectiveMainloopFwdSm90ILi2EN4cute5tupleIJNS5_1CILi1EEES8_S8_EEENS6_IJNS7_ILi64EEESA_SA_EEELi512ENS_10bfloat16_tEfNS_4arch4Sm90ELb0ELb0ELb0ELb1ELb0ELb0ELb0ELb0ELb0ELb0ELb0ELb0EEENS1_21CollectiveEpilogueFwdINS6_IJSA_NS7_ILi512EEESA_EEES9_SC_SE_Li256ELb1ELb0ELb0ELb0EEENS1_36VarlenDynamicPersistentTileSchedulerILi64ELi64ELi256ELi32ELb0ELb0ELb1ELb0ELb1ELb1EEEEEEEEEvNT_6ParamsE)
        /*050c*/ 	.word	0x00000030


	//----- nvinfo : EIATTR_MIN_STACK_SIZE
	.align		4
.L_249:
        /*0510*/ 	.byte	0x04, 0x12
        /*0512*/ 	.short	(.L_251 - .L_250)
	.align		4
.L_250:
        /*0514*/ 	.word	index@(_ZN7cutlass13device_kernelIN5flash11enable_sm90INS1_16FlashAttnFwdSm90INS1_25CollectiveMainloopFwdSm90ILi2EN4cute5tupleIJNS5_1CILi1EEES8_S8_EEENS6_IJNS7_ILi64EEESA_SA_EEELi512ENS_10bfloat16_tEfNS_4arch4Sm90ELb0ELb0ELb0ELb1ELb0ELb1ELb0ELb0ELb0ELb0ELb0ELb0EEENS1_21CollectiveEpilogueFwdINS6_IJSA_NS7_ILi512EEESA_EEES9_SC_SE_Li256ELb1ELb0ELb0ELb0EEENS1_36VarlenDynamicPersistentTileSchedulerILi64ELi64ELi256ELi32ELb0ELb0ELb1ELb0ELb1ELb1EEEEEEEEEvNT_6ParamsE)
        /*0518*/ 	.word	0x00000040


	//----- nvinfo : EIATTR_MIN_STACK_SIZE
	.align		4
.L_251:
        /*051c*/ 	.byte	0x04, 0x12
        /*051e*/ 	.short	(.L_253 - .L_252)
	.align		4
.L_252:
        /*0520*/ 	.word	index@(_ZN7cutlass13device_kernelIN5flash11enable_sm90INS1_16FlashAttnFwdSm90INS1_25CollectiveMainloopFwdSm90ILi2EN4cute5tupleIJNS5_1CILi1EEES8_S8_EEENS6_IJNS7_ILi64EEESA_SA_EEELi512ENS_10bfloat16_tEfNS_4arch4Sm90ELb0ELb0ELb0ELb1ELb0ELb0ELb1ELb0ELb0ELb0ELb0ELb0EEENS1_21CollectiveEpilogueFwdINS6_IJSA_NS7_ILi512EEESA_EEES9_SC_SE_Li256ELb1ELb0ELb0ELb0EEENS1_36VarlenDynamicPersistentTileSchedulerILi64ELi64ELi256ELi32ELb0ELb0ELb1ELb0ELb1ELb1EEEEEEEEEvNT_6ParamsE)
        /*0524*/ 	.word	0x00000038


	//----- nvinfo : EIATTR_MIN_STACK_SIZE
	.align		4
.L_253:
        /*0528*/ 	.byte	0x04, 0x12
        /*052a*/ 	.short	(.L_255 - .L_254)
	.align		4
.L_254:
        /*052c*/ 	.word	index@(_ZN7cutlass13device_kernelIN5flash11enable_sm90INS1_16FlashAttnFwdSm90INS1_25CollectiveMainloopFwdSm90ILi2EN4cute5tupleIJNS5_1CILi1EEES8_S8_EEENS6_IJNS7_ILi64EEESA_SA_EEELi512ENS_10bfloat16_tEfNS_4arch4Sm90ELb0ELb0ELb0ELb1ELb0ELb1ELb1ELb0ELb0ELb0ELb0ELb0EEENS1_21CollectiveEpilogueFwdINS6_IJSA_NS7_ILi512EEESA_EEES9_SC_SE_Li256ELb1ELb0ELb0ELb0EEENS1_36VarlenDynamicPersistentTileSchedulerILi64ELi64ELi256ELi32ELb0ELb0ELb1ELb0ELb1ELb1EEEEEEEEEvNT_6ParamsE)
        /*0530*/ 	.word	0x00000040


	//----- nvinfo : EIATTR_MIN_STACK_SIZE
	.align		4
.L_255:
        /*0534*/ 	.byte	0x04, 0x12
        /*0536*/ 	.short	(.L_257 - .L_256)
	.align		4
.L_256:
        /*0538*/ 	.word	index@(_ZN7cutlass13device_kernelIN5flash11enable_sm90INS1_16FlashAttnFwdSm90INS1_25CollectiveMainloopFwdSm90ILi2EN4cute5tupleIJNS5_1CILi1EEES8_S8_EEENS6_IJNS7_ILi64EEESA_SA_EEELi512ENS_10bfloat16_tEfNS_4arch4Sm90ELb0ELb1ELb0ELb0ELb0ELb0ELb0ELb0ELb0ELb0ELb0ELb0EEENS1_21CollectiveEpilogueFwdINS6_IJSA_NS7_ILi512EEESA_EEES9_SC_SE_Li256ELb0ELb0ELb0ELb0EEENS1_30DynamicPersistentTileSchedulerILi256ELi32ELb0ELb0ELb1EEEEEEEEEvNT_6ParamsE)
        /*053c*/ 	.word	0x00000000


	//----- nvinfo : EIATTR_MIN_STACK_SIZE
	.align		4
.L_257:
        /*0540*/ 	.byte	0x04, 0x12
        /*0542*/ 	.short	(.L_259 - .L_258)
	.align		4
.L_258:
        /*0544*/ 	.word	index@(_ZN7cutlass13device_kernelIN5flash11enable_sm90INS1_16FlashAttnFwdSm90INS1_25CollectiveMainloopFwdSm90ILi2EN4cute5tupleIJNS5_1CILi1EEES8_S8_EEENS6_IJNS7_ILi64EEESA_SA_EEELi512ENS_10bfloat16_tEfNS_4arch4Sm90ELb0ELb1ELb0ELb0ELb0ELb0ELb1ELb0ELb0ELb0ELb0ELb0EEENS1_21CollectiveEpilogueFwdINS6_IJSA_NS7_ILi512EEESA_EEES9_SC_SE_Li256ELb0ELb0ELb0ELb0EEENS1_30DynamicPersistentTileSchedulerILi256ELi32ELb0ELb0ELb1EEEEEEEEEvNT_6ParamsE)
        /*0548*/ 	.word	0x00000008


	//----- nvinfo : EIATTR_MIN_STACK_SIZE
	.align		4
.L_259:
        /*054c*/ 	.byte	0x04, 0x12
        /*054e*/ 	.short	(.L_261 - .L_260)
	.align		4
.L_260:
        /*0550*/ 	.word	index@(_ZN7cutlass13device_kernelIN5flash11enable_sm90INS1_16FlashAttnFwdSm90INS1_25CollectiveMainloopFwdSm90ILi2EN4cute5tupleIJNS5_1CILi1EEES8_S8_EEENS6_IJNS7_ILi64EEESA_SA_EEELi512ENS_10bfloat16_tEfNS_4arch4Sm90ELb0ELb1ELb0ELb1ELb0ELb0ELb0ELb0ELb0ELb0ELb0ELb0EEENS1_21CollectiveEpilogueFwdINS6_IJSA_NS7_ILi512EEESA_EEES9_SC_SE_Li256ELb1ELb0ELb0ELb0EEENS1_36VarlenDynamicPersistentTileSchedulerILi64ELi64ELi256ELi32ELb0ELb0ELb1ELb1ELb0ELb1EEEEEEEEEvNT_6ParamsE)
        /*0554*/ 	.word	0x00000020


	//----- nvinfo : EIATTR_MIN_STACK_SIZE
	.align		4
.L_261:
        /*0558*/ 	.byte	0x04, 0x12
        /*055a*/ 	.short	(.L_263 - .L_262)
	.align		4
.L_262:
        /*055c*/ 	.word	index@(_ZN7cutlass13device_kernelIN5flash11enable_sm90INS1_16FlashAttnFwdSm90INS1_25CollectiveMainloopFwdSm90ILi2EN4cute5tupleIJNS5_1CILi1EEES8_S8_EEENS6_IJNS7_ILi64EEESA_SA_EEELi512ENS_10bfloat16_tEfNS_4arch4Sm90ELb0ELb1ELb0ELb1ELb0ELb1ELb0ELb0ELb0ELb0ELb0ELb0EEENS1_21CollectiveEpilogueFwdINS6_IJSA_NS7_ILi512EEESA_EEES9_SC_SE_Li256ELb1ELb0ELb0ELb0EEENS1_36VarlenDynamicPersistentTileSchedulerILi64ELi64ELi256ELi32ELb0ELb0ELb1ELb1ELb0ELb1EEEEEEEEEvNT_6ParamsE)
        /*0560*/ 	.word	0x00000028


	//----- nvinfo : EIATTR_MIN_STACK_SIZE
	.align		4
.L_263:
        /*0564*/ 	.byte	0x04, 0x12
        /*0566*/ 	.short	(.L_265 - .L_264)
	.align		4
.L_264:
        /*0568*/ 	.word	index@(_ZN7cutlass13device_kernelIN5flash11enable_sm90INS1_16FlashAttnFwdSm90INS1_25CollectiveMainloopFwdSm90ILi2EN4cute5tupleIJNS5_1CILi1EEES8_S8_EEENS6_IJNS7_ILi64EEESA_SA_EEELi512ENS_10bfloat16_tEfNS_4arch4Sm90ELb0ELb1ELb0ELb1ELb0ELb0ELb1ELb0ELb0ELb0ELb0ELb0EEENS1_21CollectiveEpilogueFwdINS6_IJSA_NS7_ILi512EEESA_EEES9_SC_SE_Li256ELb1ELb0ELb0ELb0EEENS1_36VarlenDynamicPersistentTileSchedulerILi64ELi64ELi256ELi32ELb0ELb0ELb1ELb1ELb0ELb1EEEEEEEEEvNT_6ParamsE)
        /*056c*/ 	.word	0x00000028


	//----- nvinfo : EIATTR_MIN_STACK_SIZE
	.align		4
.L_265:
        /*0570*/ 	.byte	0x04, 0x12
        /*0572*/ 	.short	(.L_267 - .L_266)
	.align		4
.L_266:
        /*0574*/ 	.word	index@(_ZN7cutlass13device_kernelIN5flash11enable_sm90INS1_16FlashAttnFwdSm90INS1_25CollectiveMainloopFwdSm90ILi2EN4cute5tupleIJNS5_1CILi1EEES8_S8_EEENS6_IJNS7_ILi64EEESA_SA_EEELi512ENS_10bfloat16_tEfNS_4arch4Sm90ELb0ELb1ELb0ELb1ELb0ELb1ELb1ELb0ELb0ELb0ELb0ELb0EEENS1_21CollectiveEpilogueFwdINS6_IJSA_NS7_ILi512EEESA_EEES9_SC_SE_Li256ELb1ELb0ELb0ELb0EEENS1_36VarlenDynamicPersistentTileSchedulerILi64ELi64ELi256ELi32ELb0ELb0ELb1ELb1ELb0ELb1EEEEEEEEEvNT_6ParamsE)
        /*0578*/ 	.word	0x00000038


	//----- nvinfo : EIATTR_MIN_STACK_SIZE
	.align		4
.L_267:
        /*057c*/ 	.byte	0x04, 0x12
        /*057e*/ 	.short	(.L_269 - .L_268)
	.align		4
.L_268:
        /*0580*/ 	.word	index@(_ZN7cutlass13device_kernelIN5flash11enable_sm90INS1_16FlashAttnFwdSm90INS1_25CollectiveMainloopFwdSm90ILi2EN4cute5tupleIJNS5_1CILi1EEES8_S8_EEENS6_IJNS7_ILi64EEESA_SA_EEELi512ENS_10bfloat16_tEfNS_4arch4Sm90ELb1ELb0ELb0ELb0ELb0ELb0ELb0ELb0ELb0ELb0ELb0ELb0EEENS1_21CollectiveEpilogueFwdINS6_IJSA_NS7_ILi512EEESA_EEES9_SC_SE_Li256ELb0ELb0ELb0ELb0EEENS1_30DynamicPersistentTileSchedulerILi256ELi32ELb0ELb0ELb1EEEEEEEEEvNT_6ParamsE)
        /*0584*/ 	.word	0x00000000


	//----- nvinfo : EIATTR_MIN_STACK_SIZE
	.align		4
.L_269:
        /*0588*/ 	.byte	0x04, 0x12
        /*058a*/ 	.short	(.L_271 - .L_270)
	.align		4
.L_270:
        /*058c*/ 	.word	index@(_ZN7cutlass13device_kernelIN5flash11enable_sm90INS1_16FlashAttnFwdSm90INS1_25CollectiveMainloopFwdSm90ILi2EN4cute5tupleIJNS5_1CILi1EEES8_S8_EEENS6_IJNS7_ILi64EEESA_SA_EEELi512ENS_10bfloat16_tEfNS_4arch4Sm90ELb1ELb0ELb0ELb0ELb0ELb0ELb1ELb0ELb0ELb0ELb0ELb0EEENS1_21CollectiveEpilogueFwdINS6_IJSA_NS7_ILi512EEESA_EEES9_SC_SE_Li256ELb0ELb0ELb0ELb0EEENS1_30DynamicPersistentTileSchedulerILi256ELi32ELb0ELb0ELb1EEEEEEEEEvNT_6ParamsE)
        /*0590*/ 	.word	0x00000008


	//----- nvinfo : EIATTR_MIN_STACK_SIZE
	.align		4
.L_271:
        /*0594*/ 	.byte	0x04, 0x12
        /*0596*/ 	.short	(.L_273 - .L_272)
	.align		4
.L_272:
        /*0598*/ 	.word	index@(_ZN7cutlass13device_kernelIN5flash11enable_sm90INS1_16FlashAttnFwdSm90INS1_25CollectiveMainloopFwdSm90ILi2EN4cute5tupleIJNS5_1CILi1EEES8_S8_EEENS6_IJNS7_ILi64EEESA_SA_EEELi512ENS_10bfloat16_tEfNS_4arch4Sm90ELb1ELb0ELb0ELb1ELb0ELb0ELb0ELb0ELb0ELb0ELb0ELb0EEENS1_21CollectiveEpilogueFwdINS6_IJSA_NS7_ILi512EEESA_EEES9_SC_SE_Li256ELb1ELb0ELb0ELb0EEENS1_36VarlenDynamicPersistentTileSchedulerILi64ELi64ELi256ELi32ELb0ELb0ELb1ELb1ELb1ELb1EEEEEEEEEvNT_6ParamsE)
        /*059c*/ 	.word	0x00000028


	//----- nvinfo : EIATTR_MIN_STACK_SIZE
	.align		4
.L_273:
        /*05a0*/ 	.byte	0x04, 0x12
        /*05a2*/ 	.short	(.L_275 - .L_274)
	.align		4
.L_274:
        /*05a4*/ 	.word	index@(_ZN7cutlass13device_kernelIN5flash11enable_sm90INS1_16FlashAttnFwdSm90INS1_25CollectiveMainloopFwdSm90ILi2EN4cute5tupleIJNS5_1CILi1EEES8_S8_EEENS6_IJNS7_ILi64EEESA_SA_EEELi512ENS_10bfloat16_tEfNS_4arch4Sm90ELb1ELb0ELb0ELb1ELb0ELb1ELb0ELb0ELb0ELb0ELb0ELb0EEENS1_21CollectiveEpilogueFwdINS6_IJSA_NS7_ILi512EEESA_EEES9_SC_SE_Li256ELb1ELb0ELb0ELb0EEENS1_36VarlenDynamicPersistentTileSchedulerILi64ELi64ELi256ELi32ELb0ELb0ELb1ELb1ELb1ELb1EEEEEEEEEvNT_6ParamsE)
        /*05a8*/ 	.word	0x00000038


	//----- nvinfo : EIATTR_MIN_STACK_SIZE
	.align		4
.L_275:
        /*05ac*/ 	.byte	0x04, 0x12
        /*05ae*/ 	.short	(.L_277 - .L_276)
	.align		4
.L_276:
        /*05b0*/ 	.word	index@(_ZN7cutlass13device_kernelIN5flash11enable_sm90INS1_16FlashAttnFwdSm90INS1_25CollectiveMainloopFwdSm90ILi2EN4cute5tupleIJNS5_1CILi1EEES8_S8_EEENS6_IJNS7_ILi64EEESA_SA_EEELi512ENS_10bfloat16_tEfNS_4arch4Sm90ELb1ELb0ELb0ELb1ELb0ELb0ELb1ELb0ELb0ELb0ELb0ELb0EEENS1_21CollectiveEpilogueFwdINS6_IJSA_NS7_ILi512EEESA_EEES9_SC_SE_Li256ELb1ELb0ELb0ELb0EEENS1_36VarlenDynamicPersistentTileSchedulerILi64ELi64ELi256ELi32ELb0ELb0ELb1ELb1ELb1ELb1EEEEEEEEEvNT_6ParamsE)
        /*05b4*/ 	.word	0x00000030


	//----- nvinfo : EIATTR_MIN_STACK_SIZE
	.align		4
.L_277:
        /*05b8*/ 	.byte	0x04, 0x12
        /*05ba*/ 	.short	(.L_279 - .L_278)
	.align		4
.L_278:
        /*05bc*/ 	.word	index@(_ZN7cutlass13device_kernelIN5flash11enable_sm90INS1_16FlashAttnFwdSm90INS1_25CollectiveMainloopFwdSm90ILi2EN4cute5tupleIJNS5_1CILi1EEES8_S8_EEENS6_IJNS7_ILi64EEESA_SA_EEELi512ENS_10bfloat16_tEfNS_4arch4Sm90ELb1ELb0ELb0ELb1ELb0ELb1ELb1ELb0ELb0ELb0ELb0ELb0EEENS1_21CollectiveEpilogueFwdINS6_IJSA_NS7_ILi512EEESA_EEES9_SC_SE_Li256ELb1ELb0ELb0ELb0EEENS1_36VarlenDynamicPersistentTileSchedulerILi64ELi64ELi256ELi32ELb0ELb0ELb1ELb1ELb1ELb1EEEEEEEEEvNT_6ParamsE)
        /*05c0*/ 	.word	0x00000038


	//----- nvinfo : EIATTR_MIN_STACK_SIZE
	.align		4
.L_279:
        /*05c4*/ 	.byte	0x04, 0x12
        /*05c6*/ 	.short	(.L_281 - .L_280)
	.align		4
.L_280:
        /*05c8*/ 	.word	index@(_ZN7cutlass13device_kernelIN5flash11enable_sm90INS1_16FlashAttnFwdSm90INS1_25CollectiveMainloopFwdSm90ILi2EN4cute5tupleIJNS5_1CILi1EEES8_S8_EEENS6_IJNS7_ILi128EEENS7_ILi96EEENS7_ILi64EEEEEELi256ENS_10bfloat16_tEfNS_4arch4Sm90ELb0ELb0ELb0ELb0ELb0ELb0ELb0ELb1ELb0ELb0ELb0ELb0EEENS1_21CollectiveEpilogueFwdINS6_IJSA_NS7_ILi256EEESB_EEES9_SE_SG_Li256ELb0ELb0ELb0ELb0EEENS1_29StaticPersistentTileSchedulerILb0EEEEEEEEEvNT_6ParamsE)
        /*05cc*/ 	.word	0x00000020


	//----- nvinfo : EIATTR_MIN_STACK_SIZE
	.align		4
.L_281:
        /*05d0*/ 	.byte	0x04, 0x12
        /*05d2*/ 	.short	(.L_283 - .L_282)
	.align		4
.L_282:
        /*05d4*/ 	.word	index@(_ZN7cutlass13device_kernelIN5flash11enable_sm90INS1_16FlashAttnFwdSm90INS1_25CollectiveMainloopFwdSm90ILi2EN4cute5tupleIJNS5_1CILi1EEES8_S8_EEENS6_IJNS7_ILi128EEENS7_ILi96EEENS7_ILi64EEEEEELi256ENS_10bfloat16_tEfNS_4arch4Sm90ELb0ELb0ELb0ELb0ELb0ELb0ELb1ELb1ELb0ELb0ELb0ELb0EEENS1_21CollectiveEpilogueFwdINS6_IJSA_NS7_ILi256EEESB_EEES9_SE_SG_Li256ELb0ELb0ELb0ELb0EEENS1_29StaticPersistentTileSchedulerILb0EEEEEEEEEvNT_6ParamsE)
        /*05d8*/ 	.word	0x00000020


	//----- nvinfo : EIATTR_MIN_STACK_SIZE
	.align		4
.L_283:
        /*05dc*/ 	.byte	0x04, 0x12
        /*05de*/ 	.short	(.L_285 - .L_284)
	.align		4
.L_284:
        /*05e0*/ 	.word	index@(_ZN7cutlass13device_kernelIN5flash11enable_sm90INS1_16FlashAttnFwdSm90INS1_25CollectiveMainloopFwdSm90ILi2EN4cute5tupleIJNS5_1CILi1EEES8_S8_EEENS6_IJNS7_ILi128EEENS7_ILi96EEENS7_ILi64EEEEEELi256ENS_10bfloat16_tEfNS_4arch4Sm90ELb0ELb0ELb0ELb1ELb0ELb0ELb0ELb1ELb0ELb0ELb0ELb0EEENS1_21CollectiveEpilogueFwdINS6_IJSA_NS7_ILi256EEESB_EEES9_SE_SG_Li256ELb1ELb0ELb0ELb0EEENS1_36VarlenDynamicPersistentTileSchedulerILi128ELi96ELi256ELi32ELb0ELb0ELb1ELb0ELb1ELb1EEEEEEEEEvNT_6ParamsE)
        /*05e4*/ 	.word	0x00000030


	//----- nvinfo : EIATTR_MIN_STACK_SIZE
	.align		4
.L_285:
        /*05e8*/ 	.byte	0x04, 0x12
        /*05ea*/ 	.short	(.L_287 - .L_286)
	.align		4
.L_286:
        /*05ec*/ 	.word	index@(_ZN7cutlass13device_kernelIN5flash11enable_sm90INS1_16FlashAttnFwdSm90INS1_25CollectiveMainloopFwdSm90ILi2EN4cute5tupleIJNS5_1CILi1EEES8_S8_EEENS6_IJNS7_ILi128EEENS7_ILi96EEENS7_ILi64EEEEEELi256ENS_10bfloat16_tEfNS_4arch4Sm90ELb0ELb0ELb0ELb1ELb0ELb1ELb0ELb1ELb0ELb0ELb0ELb0EEENS1_21CollectiveEpilogueFwdINS6_IJSA_NS7_ILi256EEESB_EEES9_SE_SG_Li256ELb1ELb0ELb0ELb0EEENS1_36VarlenDynamicPersistentTileSchedulerILi128ELi96ELi256ELi32ELb0ELb0ELb1ELb0ELb1ELb1EEEEEEEEEvNT_6ParamsE)
        /*05f0*/ 	.word	0x00000038


	//----- nvinfo : EIATTR_MIN_STACK_SIZE
	.align		4
.L_287:
        /*05f4*/ 	.byte	0x04, 0x12
        /*05f6*/ 	.short	(.L_289 - .L_288)
	.align		4
.L_288:
        /*05f8*/ 	.word	index@(_ZN7cutlass13device_kernelIN5flash11enable_sm90INS1_16FlashAttnFwdSm90INS1_25CollectiveMainloopFwdSm90ILi2EN4cute5tupleIJNS5_1CILi1EEES8_S8_EEENS6_IJNS7_ILi128EEENS7_ILi96EEENS7_ILi64EEEEEELi256ENS_10bfloat16_tEfNS_4arch4Sm90ELb0ELb0ELb0ELb1ELb0ELb0ELb1ELb1ELb0ELb0ELb0ELb0EEENS1_21CollectiveEpilogueFwdINS6_IJSA_NS7_ILi256EEESB_EEES9_SE_SG_Li256ELb1ELb0ELb0ELb0EEENS1_36VarlenDynamicPersistentTileSchedulerILi128ELi96ELi256ELi32ELb0ELb0ELb1ELb0ELb1ELb1EEEEEEEEEvNT_6ParamsE)
        /*05fc*/ 	.word	0x00000030


	//----- nvinfo : EIATTR_MIN_STACK_SIZE
	.align		4
.L_289:
        /*0600*/ 	.byte	0x04, 0x12
        /*0602*/ 	.short	(.L_291 - .L_290)
	.align		4
.L_290:
        /*0604*/ 	.word	index@(_ZN7cutlass13device_kernelIN5flash11enable_sm90INS1_16FlashAttnFwdSm90INS1_25CollectiveMainloopFwdSm90ILi2EN4cute5tupleIJNS5_1CILi1EEES8_S8_EEENS6_IJNS7_ILi128EEENS7_ILi96EEENS7_ILi64EEEEEELi256ENS_10bfloat16_tEfNS_4arch4Sm90ELb0ELb0ELb0ELb1ELb0ELb1ELb1ELb1ELb0ELb0ELb0ELb0EEENS1_21CollectiveEpilogueFwdINS6_IJSA_NS7_ILi256EEESB_EEES9_SE_SG_Li256ELb1ELb0ELb0ELb0EEENS1_36VarlenDynamicPersistentTileSchedulerILi128ELi96ELi256ELi32ELb0ELb0ELb1ELb0ELb1ELb1EEEEEEEEEvNT_6ParamsE)
        /*0608*/ 	.word	0x00000088


	//----- nvinfo : EIATTR_MIN_STACK_SIZE
	.align		4
.L_291:
        /*060c*/ 	.byte	0x04, 0x12
        /*060e*/ 	.short	(.L_293 - .L_292)
	.align		4
.L_292:
        /*0610*/ 	.word	index@(_ZN7cutlass13device_kernelIN5flash11enable_sm90INS1_16FlashAttnFwdSm90INS1_25CollectiveMainloopFwdSm90ILi2EN4cute5tupleIJNS5_1CILi1EEES8_S8_EEENS6_IJNS7_ILi128EEENS7_ILi96EEENS7_ILi64EEEEEELi256ENS_10bfloat16_tEfNS_4arch4Sm90ELb0ELb1ELb0ELb0ELb0ELb0ELb0ELb1ELb0ELb0ELb0ELb0EEENS1_21CollectiveEpilogueFwdINS6_IJSA_NS7_ILi256EEESB_EEES9_SE_SG_Li256ELb0ELb0ELb0ELb0EEENS1_30DynamicPersistentTileSchedulerILi256ELi32ELb0ELb0ELb1EEEEEEEEEvNT_6ParamsE)
        /*0614*/ 	.word	0x00000000


	//----- nvinfo : EIATTR_MIN_STACK_SIZE
	.align		4
.L_293:
        /*0618*/ 	.byte	0x04, 0x12
        /*061a*/ 	.short	(.L_295 - .L_294)
	.align		4
.L_294:
        /*061c*/ 	.word	index@(_ZN7cutlass13device_kernelIN5flash11enable_sm90INS1_16FlashAttnFwdSm90INS1_25CollectiveMainloopFwdSm90ILi2EN4cute5tupleIJNS5_1CILi1EEES8_S8_EEENS6_IJNS7_ILi128EEENS7_ILi96EEENS7_ILi64EEEEEELi256ENS_10bfloat16_tEfNS_4arch4Sm90ELb0ELb1ELb0ELb0ELb0ELb0ELb1ELb1ELb0ELb0ELb0ELb0EEENS1_21CollectiveEpilogueFwdINS6_IJSA_NS7_ILi256EEESB_EEES9_SE_SG_Li256ELb0ELb0ELb0ELb0EEENS1_30DynamicPersistentTileSchedulerILi256ELi32ELb0ELb0ELb1EEEEEEEEEvNT_6ParamsE)
        /*0620*/ 	.word	0x00000470


	//----- nvinfo : EIATTR_MIN_STACK_SIZE
	.align		4
.L_295:
        /*0624*/ 	.byte	0x04, 0x12
        /*0626*/ 	.short	(.L_297 - .L_296)
	.align		4
.L_296:
        /*0628*/ 	.word	index@(_ZN7cutlass13device_kernelIN5flash11enable_sm90INS1_16FlashAttnFwdSm90INS1_25CollectiveMainloopFwdSm90ILi2EN4cute5tupleIJNS5_1CILi1EEES8_S8_EEENS6_IJNS7_ILi128EEENS7_ILi96EEENS7_ILi64EEEEEELi256ENS_10bfloat16_tEfNS_4arch4Sm90ELb0ELb1ELb0ELb1ELb0ELb0ELb0ELb1ELb0ELb0ELb0ELb0EEENS1_21CollectiveEpilogueFwdINS6_IJSA_NS7_ILi256EEESB_EEES9_SE_SG_Li256ELb1ELb0ELb0ELb0EEENS1_36VarlenDynamicPersistentTileSchedulerILi128ELi96ELi256ELi32ELb0ELb0ELb1ELb1ELb0ELb1EEEEEEEEEvNT_6ParamsE)
        /*062c*/ 	.word	0x00000020


	//----- nvinfo : EIATTR_MIN_STACK_SIZE
	.align		4
.L_297:
        /*0630*/ 	.byte	0x04, 0x12
        /*0632*/ 	.short	(.L_299 - .L_298)
	.align		4
.L_298:
        /*0634*/ 	.word	index@(_ZN7cutlass13device_kernelIN5flash11enable_sm90INS1_16FlashAttnFwdSm90INS1_25CollectiveMainloopFwdSm90ILi2EN4cute5tupleIJNS5_1CILi1EEES8_S8_EEENS6_IJNS7_ILi128EEENS7_ILi96EEENS7_ILi64EEEEEELi256ENS_10bfloat16_tEfNS_4arch4Sm90ELb0ELb1ELb0ELb1ELb0ELb1ELb0ELb1ELb0ELb0ELb0ELb0EEENS1_21CollectiveEpilogueFwdINS6_IJSA_NS7_ILi256EEESB_EEES9_SE_SG_Li256ELb1ELb0ELb0ELb0EEENS1_36VarlenDynamicPersistentTileSchedulerILi128ELi96ELi256ELi32ELb0ELb0ELb1ELb1ELb0ELb1EEEEEEEEEvNT_6ParamsE)
        /*0638*/ 	.word	0x00000030


	//----- nvinfo : EIATTR_MIN_STACK_SIZE
	.align		4
.L_299:
        /*063c*/ 	.byte	0x04, 0x12
        /*063e*/ 	.short	(.L_301 - .L_300)
	.align		4
.L_300:
        /*0640*/ 	.word	index@(_ZN7cutlass13device_kernelIN5flash11enable_sm90INS1_16FlashAttnFwdSm90INS1_25CollectiveMainloopFwdSm90ILi2EN4cute5tupleIJNS5_1CILi1EEES8_S8_EEENS6_IJNS7_ILi128EEENS7_ILi96EEENS7_ILi64EEEEEELi256ENS_10bfloat16_tEfNS_4arch4Sm90ELb0ELb1ELb0ELb1ELb0ELb0ELb1ELb1ELb0ELb0ELb0ELb0EEENS1_21CollectiveEpilogueFwdINS6_IJSA_NS7_ILi256EEESB_EEES9_SE_SG_Li256ELb1ELb0ELb0ELb0EEENS1_36VarlenDynamicPersistentTileSchedulerILi128ELi96ELi256ELi32ELb0ELb0ELb1ELb1ELb0ELb1EEEEEEEEEvNT_6ParamsE)
        /*0644*/ 	.word	0x00000480


	//----- nvinfo : EIATTR_MIN_STACK_SIZE
	.align		4
.L_301:
        /*0648*/ 	.byte	0x04, 0x12
        /*064a*/ 	.short	(.L_303 - .L_302)
	.align		4
.L_302:
        /*064c*/ 	.word	index@(_ZN7cutlass13device_kernelIN5flash11enable_sm90INS1_16FlashAttnFwdSm90INS1_25CollectiveMainloopFwdSm90ILi2EN4cute5tupleIJNS5_1CILi1EEES8_S8_EEENS6_IJNS7_ILi128EEENS7_ILi96EEENS7_ILi64EEEEEELi256ENS_10bfloat16_tEfNS_4arch4Sm90ELb0ELb1ELb0ELb1ELb0ELb1ELb1ELb1ELb0ELb0ELb0ELb0EEENS1_21CollectiveEpilogueFwdINS6_IJSA_NS7_ILi256EEESB_EEES9_SE_SG_Li256ELb1ELb0ELb0ELb0EEENS1_36VarlenDynamicPersistentTileSchedulerILi128ELi96ELi256ELi32ELb0ELb0ELb1ELb1ELb0ELb1EEEEEEEEEvNT_6ParamsE)
        /*0650*/ 	.word	0x00000490


	//----- nvinfo : EIATTR_MIN_STACK_SIZE
	.align		4
.L_303:
        /*0654*/ 	.byte	0x04, 0x12
        /*0656*/ 	.short	(.L_305 - .L_304)
	.align		4
.L_304:
        /*0658*/ 	.word	index@(_ZN7cutlass13device_kernelIN5flash11enable_sm90INS1_16FlashAttnFwdSm90INS1_25CollectiveMainloopFwdSm90ILi2EN4cute5tupleIJNS5_1CILi1EEES8_S8_EEENS6_IJNS7_ILi128EEENS7_ILi96EEENS7_ILi64EEEEEELi256ENS_10bfloat16_tEfNS_4arch4Sm90ELb1ELb0ELb0ELb0ELb0ELb0ELb0ELb1ELb0ELb0ELb0ELb0EEENS1_21CollectiveEpilogueFwdINS6_IJSA_NS7_ILi256EEESB_EEES9_SE_SG_Li256ELb0ELb0ELb0ELb0EEENS1_30DynamicPersistentTileSchedulerILi256ELi32ELb0ELb0ELb1EEEEEEEEEvNT_6ParamsE)
        /*065c*/ 	.word	0x00000000


	//----- nvinfo : EIATTR_MIN_STACK_SIZE
	.align		4
.L_305:
        /*0660*/ 	.byte	0x04, 0x12
        /*0662*/ 	.short	(.L_307 - .L_306)
	.align		4
.L_306:
        /*0664*/ 	.word	index@(_ZN7cutlass13device_kernelIN5flash11enable_sm90INS1_16FlashAttnFwdSm90INS1_25CollectiveMainloopFwdSm90ILi2EN4cute5tupleIJNS5_1CILi1EEES8_S8_EEENS6_IJNS7_ILi128EEENS7_ILi96EEENS7_ILi64EEEEEELi256ENS_10bfloat16_tEfNS_4arch4Sm90ELb1ELb0ELb0ELb0ELb0ELb0ELb1ELb1ELb0ELb0ELb0ELb0EEENS1_21CollectiveEpilogueFwdINS6_IJSA_NS7_ILi256EEESB_EEES9_SE_SG_Li256ELb0ELb0ELb0ELb0EEENS1_30DynamicPersistentTileSchedulerILi256ELi32ELb0ELb0ELb1EEEEEEEEEvNT_6ParamsE)
        /*0668*/ 	.word	0x00000010


	//----- nvinfo : EIATTR_MIN_STACK_SIZE
	.align		4
.L_307:
        /*066c*/ 	.byte	0x04, 0x12
        /*066e*/ 	.short	(.L_309 - .L_308)
	.align		4
.L_308:
        /*0670*/ 	.word	index@(_ZN7cutlass13device_kernelIN5flash11enable_sm90INS1_16FlashAttnFwdSm90INS1_25CollectiveMainloopFwdSm90ILi2EN4cute5tupleIJNS5_1CILi1EEES8_S8_EEENS6_IJNS7_ILi128EEENS7_ILi96EEENS7_ILi64EEEEEELi256ENS_10bfloat16_tEfNS_4arch4Sm90ELb1ELb0ELb0ELb1ELb0ELb0ELb0ELb1ELb0ELb0ELb0ELb0EEENS1_21CollectiveEpilogueFwdINS6_IJSA_NS7_ILi256EEESB_EEES9_SE_SG_Li256ELb1ELb0ELb0ELb0EEENS1_36VarlenDynamicPersistentTileSchedulerILi128ELi96ELi256ELi32ELb0ELb0ELb1ELb1ELb1ELb1EEEEEEEEEvNT_6ParamsE)
        /*0674*/ 	.word	0x00000028


	//----- nvinfo : EIATTR_MIN_STACK_SIZE
	.align		4
.L_309:
        /*0678*/ 	.byte	0x04, 0x12
        /*067a*/ 	.short	(.L_311 - .L_310)
	.align		4
.L_310:
        /*067c*/ 	.word	index@(_ZN7cutlass13device_kernelIN5flash11enable_sm90INS1_16FlashAttnFwdSm90INS1_25CollectiveMainloopFwdSm90ILi2EN4cute5tupleIJNS5_1CILi1EEES8_S8_EEENS6_IJNS7_ILi128EEENS7_ILi96EEENS7_ILi64EEEEEELi256ENS_10bfloat16_tEfNS_4arch4Sm90ELb1ELb0ELb0ELb1ELb0ELb1ELb0ELb1ELb0ELb0ELb0ELb0EEENS1_21CollectiveEpilogueFwdINS6_IJSA_NS7_ILi256EEESB_EEES9_SE_SG_Li256ELb1ELb0ELb0ELb0EEENS1_36VarlenDynamicPersistentTileSchedulerILi128ELi96ELi256ELi32ELb0ELb0ELb1ELb1ELb1ELb1EEEEEEEEEvNT_6ParamsE)
        /*0680*/ 	.word	0x00000030


	//----- nvinfo : EIATTR_MIN_STACK_SIZE
	.align		4
.L_311:
        /*0684*/ 	.byte	0x04, 0x12
        /*0686*/ 	.short	(.L_313 - .L_312)
	.align		4
.L_312:
        /*0688*/ 	.word	index@(_ZN7cutlass13device_kernelIN5flash11enable_sm90INS1_16FlashAttnFwdSm90INS1_25CollectiveMainloopFwdSm90ILi2EN4cute5tupleIJNS5_1CILi1EEES8_S8_EEENS6_IJNS7_ILi128EEENS7_ILi96EEENS7_ILi64EEEEEELi256ENS_10bfloat16_tEfNS_4arch4Sm90ELb1ELb0ELb0ELb1ELb0ELb0ELb1ELb1ELb0ELb0ELb0ELb0EEENS1_21CollectiveEpilogueFwdINS6_IJSA_NS7_ILi256EEESB_EEES9_SE_SG_Li256ELb1ELb0ELb0ELb0EEENS1_36VarlenDynamicPersistentTileSchedulerILi128ELi96ELi256ELi32ELb0ELb0ELb1ELb1ELb1ELb1EEEEEEEEEvNT_6ParamsE)
        /*068c*/ 	.word	0x00000028


	//----- nvinfo : EIATTR_MIN_STACK_SIZE
	.align		4
.L_313:
        /*0690*/ 	.byte	0x04, 0x12
        /*0692*/ 	.short	(.L_315 - .L_314)
	.align		4
.L_314:
        /*0694*/ 	.word	index@(_ZN7cutlass13device_kernelIN5flash11enable_sm90INS1_16FlashAttnFwdSm90INS1_25CollectiveMainloopFwdSm90ILi2EN4cute5tupleIJNS5_1CILi1EEES8_S8_EEENS6_IJNS7_ILi128EEENS7_ILi96EEENS7_ILi64EEEEEELi256ENS_10bfloat16_tEfNS_4arch4Sm90ELb1ELb0ELb0ELb1ELb0ELb1ELb1ELb1ELb0ELb0ELb0ELb0EEENS1_21CollectiveEpilogueFwdINS6_IJSA_NS7_ILi256EEESB_EEES9_SE_SG_Li256ELb1ELb0ELb0ELb0EEENS1_36VarlenDynamicPersistentTileSchedulerILi128ELi96ELi256ELi32ELb0ELb0ELb1ELb1ELb1ELb1EEEEEEEEEvNT_6ParamsE)
        /*0698*/ 	.word	0x00000060
.L_315:


//--------------------- .nv.compat                --------------------------
	.section	.nv.compat,"",@"SHT_CUDA_COMPAT_INFO"
	.align	4
        /*0000*/ 	.byte	0x02, 0x09, 0x01, 0x00, 0x02, 0x02, 0x04, 0x00, 0x02, 0x05, 0x05, 0x00, 0x03, 0x07, 0x01, 0x01
        /*0010*/ 	.byte	0x02, 0x03, 0x01, 0x00, 0x02, 0x06, 0x01, 0x00, 0x04, 0x0b, 0x08, 0x00, 0x00, 0x00, 0x00, 0x00
        /*0020*/ 	.byte	0x00, 0x00, 0x00, 0x00


//--------------------- .nv.info._ZN7cutlass13device_kernelIN5flash11enable_sm90INS1_16FlashAttnFwdSm90INS1_25CollectiveMainloopFwdSm90ILi2EN4cute5tupleIJNS5_1CILi1EEES8_S8_EEENS6_IJNS7_ILi128EEESA_NS7_ILi192EEEEEELi128ENS_10bfloat16_tEfNS_4arch4Sm90ELb0ELb0ELb0ELb0ELb0ELb0ELb0ELb1ELb1ELb0ELb0ELb0EEENS1_21CollectiveEpilogueFwdINS6_IJSA_SA_SA_EEES9_SD_SF_Li256ELb0ELb0ELb0ELb0EEENS1_29StaticPersistentTileSchedulerILb0EEEEEEEEEvNT_6ParamsE --------------------------
	.section	.nv.info._ZN7cutlass13device_kernelIN5flash11enable_sm90INS1_16FlashAttnFwdSm90INS1_25CollectiveMainloopFwdSm90ILi2EN4cute5tupleIJNS5_1CILi1EEES8_S8_EEENS6_IJNS7_ILi128EEESA_NS7_ILi192EEEEEELi128ENS_10bfloat16_tEfNS_4arch4Sm90ELb0ELb0ELb0ELb0ELb0ELb0ELb0ELb1ELb1ELb0ELb0ELb0EEENS1_21CollectiveEpilogueFwdINS6_IJSA_SA_SA_EEES9_SD_SF_Li256ELb0ELb0ELb0ELb0EEENS1_29StaticPersistentTileSchedulerILb0EEEEEEEEEvNT_6ParamsE,"",@"SHT_CUDA_INFO"
	.sectionflags	@""
	.align	4


	//----- nvinfo : EIATTR_CUDA_API_VERSION
	.align		4
        /*0000*/ 	.byte	0x04, 0x37
        /*0002*/ 	.short	(.L_317 - .L_316)
.L_316:
        /*0004*/ 	.word	0x00000082


	//----- nvinfo : EIATTR_KPARAM_INFO
	.align		4
.L_317:
        /*0008*/ 	.byte	0x04, 0x17
        /*000a*/ 	.short	(.L_319 - .L_318)
.L_318:
        /*000c*/ 	.word	0x00000000
        /*0010*/ 	.short	0x0000
        /*0012*/ 	.short	0x0070
        /*0014*/ 	.byte	0x00, 0xf0, 0x01, 0x2e


	//----- nvinfo : EIATTR_SPARSE_MMA_MASK
	.align		4
.L_319:
        /*0018*/ 	.byte	0x03, 0x50
        /*001a*/ 	.short	0x0000


	//----- nvinfo : EIATTR_MAXREG_COUNT
	.align		4
        /*001c*/ 	.byte	0x03, 0x1b
        /*001e*/ 	.short	0x00a8


	//----- nvinfo : EIATTR_NUM_BARRIERS
	.align		4
        /*0020*/ 	.byte	0x02, 0x4c
        /*0022*/ 	.byte	0x09
	.zero		1


	//----- nvinfo : EIATTR_EXTERNS
	.align		4
        /*0024*/ 	.byte	0x04, 0x0f
        /*0026*/ 	.short	(.L_321 - .L_320)


	//   ....[0]....
	.align		4
.L_320:
        /*0028*/ 	.word	index@(__assertfail)


	//----- nvinfo : EIATTR_ANNOTATIONS
	.align		4
.L_321:
        /*002c*/ 	.byte	0x04, 0x55
        /*002e*/ 	.short	(.L_323 - .L_322)


	//   ....[0]....
.L_322:
        /*0030*/ 	.word	0x00000001
        /*0034*/ 	.byte	0x40, 0x09, 0x00, 0x00, 0x01, 0x00, 0x00, 0x00, 0x00, 0x0a, 0x00, 0x00, 0x01, 0x00, 0x00, 0x00
        /* <DEDUP_REMOVED lines=12> */
        /*0104*/ 	.byte	0x60, 0x9f, 0x00, 0x00, 0x01, 0x00, 0x00, 0x00, 0x00, 0xa1, 0x00, 0x00


	//----- nvinfo : EIATTR_MERCURY_ISA_VERSION
	.align		4
.L_323:
        /*0110*/ 	.byte	0x03, 0x5f
        /*0112*/ 	.short	0x0101


	//----- nvinfo : EIATTR_INT_WARP_WIDE_INSTR_OFFSETS
	.align		4
        /*0114*/ 	.byte	0x04, 0x31
        /*0116*/ 	.short	(.L_325 - .L_324)


	//   ....[0]....
.L_324:
        /*0118*/ 	.word	0x00000180


	//   ....[1]....
        /*011c*/ 	.word	0x000001b0


	//   ....[2]....
        /*0120*/ 	.word	0x00000240


	//   ....[3]....
        /*0124*/ 	.word	0x00007a10


	//   ....[4]....
        /*0128*/ 	.word	0x00007a40


	//   ....[5]....
        /*012c*/ 	.word	0x00007b10


	//   ....[6]....
        /*0130*/ 	.word	0x00007be0


	//----- nvinfo : EIATTR_COOP_GROUP_MASK_REGIDS
	.align		4
.L_325:
        /*0134*/ 	.byte	0x04, 0x29
        /*0136*/ 	.short	(.L_327 - .L_326)


	//   ....[0]....
.L_326:
        /*0138*/ 	.word	0xffffffff


	//   ....[1]....
        /*013c*/ 	.word	0xffffffff


	//   ....[2]....
        /*0140*/ 	.word	0xffffffff


	//   ....[3]....
        /*0144*/ 	.word	0xffffffff


	//   ....[4]....
        /*0148*/ 	.word	0xffffffff


	//   ....[5]....
        /*014c*/ 	.word	0xffffffff


	//   ....[6]....
        /*0150*/ 	.word	0xffffffff


	//   ....[7]....
        /*0154*/ 	.word	0xffffffff


	//   ....[8]....
        /*0158*/ 	.word	0xffffffff


	//   ....[9]....
        /*015c*/ 	.word	0xffffffff


	//   ....[10]....
        /*0160*/ 	.word	0xffffffff


	//   ....[11]....
        /*0164*/ 	.word	0xffffffff


	//   ....[12]....
        /*0168*/ 	.word	0xffffffff


	//   ....[13]....
        /*016c*/ 	.word	0xffffffff


	//   ....[14]....
        /*0170*/ 	.word	0xffffffff


	//   ....[15]....
        /*0174*/ 	.word	0xffffffff


	//   ....[16]....
        /*0178*/ 	.word	0xffffffff


	//   ....[17]....
        /*017c*/ 	.word	0xffffffff


	//   ....[18]....
        /*0180*/ 	.word	0xffffffff


	//   ....[19]....
        /*0184*/ 	.word	0xffffffff


	//   ....[20]....
        /*0188*/ 	.word	0xffffffff


	//   ....[21]....
        /*018c*/ 	.word	0xffffffff


	//   ....[22]....
        /*0190*/ 	.word	0xffffffff


	//   ....[23]....
        /*0194*/ 	.word	0x0500000f


	//   ....[24]....
        /*0198*/ 	.word	0x0500000f


	//----- nvinfo : EIATTR_COOP_GROUP_INSTR_OFFSETS
	.align		4
.L_327:
        /*019c*/ 	.byte	0x04, 0x28
        /*019e*/ 	.short	(.L_329 - .L_328)


	//   ....[0]....
.L_328:
        /*01a0*/ 	.word	0x00000060


	//   ....[1]....
        /*01a4*/ 	.word	0x00000190


	//   ....[2]....
        /*01a8*/ 	.word	0x00000250


	//   ....[3]....
        /*01ac*/ 	.word	0x000003c0


	//   ....[4]....
        /*01b0*/ 	.word	0x00000520


	//   ....[5]....
        /*01b4*/ 	.word	0x00000640


	//   ....[6]....
        /*01b8*/ 	.word	0x000007a0


	//   ....[7]....
        /*01bc*/ 	.word	0x00000d30


	//   ....[8]....
        /*01c0*/ 	.word	0x00002230


	//   ....[9]....
        /*01c4*/ 	.word	0x00002320


	//   ....[10]....
        /*01c8*/ 	.word	0x00002610


	//   ....[11]....
        /*01cc*/ 	.word	0x000027e0


	//   ....[12]....
        /*01d0*/ 	.word	0x00004510


	//   ....[13]....
        /*01d4*/ 	.word	0x00004530


	//   ....[14]....
        /*01d8*/ 	.word	0x00004a10


	//   ....[15]....
        /*01dc*/ 	.word	0x00004ad0


	//   ....[16]....
        /*01e0*/ 	.word	0x00005df0


	//   ....[17]....
        /*01e4*/ 	.word	0x00005e30


	//   ....[18]....
        /*01e8*/ 	.word	0x00005fd0


	//   ....[19]....
        /*01ec*/ 	.word	0x00006000


	//   ....[20]....
        /*01f0*/ 	.word	0x00006f10


	//   ....[21]....
        /*01f4*/ 	.word	0x000071c0


	//   ....[22]....
        /*01f8*/ 	.word	0x0000a080


	//   ....[23]....
        /*01fc*/ 	.word	0x0000a560


	//   ....[24]....
        /*0200*/ 	.word	0x0000aa00


	//----- nvinfo : EIATTR_REG_RECONFIG
	.align		4
.L_329:
        /*0204*/ 	.byte	0x01, 0x54
	.zero		2


	//----- nvinfo : EIATTR_SYSCALL_OFFSETS
	.align		4
        /*0208*/ 	.byte	0x04, 0x46
        /*020a*/ 	.short	(.L_331 - .L_330)


	//   ....[0]....
.L_330:
        /*020c*/ 	.word	0x00001090


	//   ....[1]....
        /*0210*/ 	.word	0x00007620


	//   ....[2]....
        /*0214*/ 	.word	0x00007760


	//   ....[3]....
        /*0218*/ 	.word	0x00007860


	//----- nvinfo : EIATTR_MBARRIER_INSTR_OFFSETS
	.align		4
.L_331:
        /*021c*/ 	.byte	0x04, 0x39
        /*021e*/ 	.short	(.L_333 - .L_332)


	//   ....[0]....
.L_332:
        /*0220*/ 	.word	0x00000270
        /*0224*/ 	.word	0x000000ff
        /*0228*/ 	.word	0x00034800
        /*022c*/ 	.short	0x0100
        /*022e*/ 	.byte	0x06
	.zero		1


	//   ....[1]....
        /*0230*/ 	.word	0x00000280
        /*0234*/ 	.word	0x000000ff
        /*0238*/ 	.word	0x00034820
        /*023c*/ 	.short	0x0100
        /*023e*/ 	.byte	0x06
	.zero		1


	//   ....[2]....
        /*0240*/ 	.word	0x00000370
        /*0244*/ 	.word	0x000000ff
        /*0248*/ 	.word	0x00034830
        /*024c*/ 	.short	0x0100
        /*024e*/ 	.byte	0x08
	.zero		1


	//   ....[3]....
        /*0250*/ 	.word	0x00000380
        /*0254*/ 	.word	0x000000ff
        /*0258*/ 	.word	0x00034840
        /*025c*/ 	.short	0x0100
        /*025e*/ 	.byte	0x08
	.zero		1


	//   ....[4]....
        /*0260*/ 	.word	0x00000390
        /*0264*/ 	.word	0x000000ff
        /*0268*/ 	.word	0x00034838
        /*026c*/ 	.short	0x0100
        /*026e*/ 	.byte	0x08
	.zero		1


	//   ....[5]....
        /*0270*/ 	.word	0x000003a0
        /*0274*/ 	.word	0x000000ff
        /*0278*/ 	.word	0x00034848
        /*027c*/ 	.short	0x0100
        /*027e*/ 	.byte	0x08
	.zero		1


	//   ....[6]....
        /*0280*/ 	.word	0x000004d0
        /*0284*/ 	.word	0x000000ff
        /*0288*/ 	.word	0x00034850
        /*028c*/ 	.short	0x0100
        /*028e*/ 	.byte	0x08
	.zero		1


	//   ....[7]....
        /*0290*/ 	.word	0x000004e0
        /*0294*/ 	.word	0x000000ff
        /*0298*/ 	.word	0x00034860
        /*029c*/ 	.short	0x0100
        /*029e*/ 	.byte	0x08
	.zero		1


	//   ....[8]....
        /*02a0*/ 	.word	0x000004f0
        /*02a4*/ 	.word	0x000000ff
        /*02a8*/ 	.word	0x00034858
        /*02ac*/ 	.short	0x0100
        /*02ae*/ 	.byte	0x08
	.zero		1


	//   ....[9]....
        /*02b0*/ 	.word	0x00000500
        /*02b4*/ 	.word	0x000000ff
        /*02b8*/ 	.word	0x00034868
        /*02bc*/ 	.short	0x0100
        /*02be*/ 	.byte	0x08
	.zero		1


	//   ....[10]....
        /*02c0*/ 	.word	0x000005f0
        /*02c4*/ 	.word	0x000000ff
        /*02c8*/ 	.word	0x00034870
        /*02cc*/ 	.short	0x0100
        /*02ce*/ 	.byte	0x06
	.zero		1


	//   ....[11]....
        /*02d0*/ 	.word	0x00000600
        /*02d4*/ 	.word	0x000000ff
        /*02d8*/ 	.word	0x00034880
        /*02dc*/ 	.short	0x0100
        /*02de*/ 	.byte	0x06
	.zero		1


	//   ....[12]....
        /*02e0*/ 	.word	0x00000610
        /*02e4*/ 	.word	0x000000ff
        /*02e8*/ 	.word	0x00034878
        /*02ec*/ 	.short	0x0100
        /*02ee*/ 	.byte	0x06
	.zero		1


	//   ....[13]....
        /*02f0*/ 	.word	0x00000620
        /*02f4*/ 	.word	0x000000ff
        /*02f8*/ 	.word	0x00034888
        /*02fc*/ 	.short	0x0100
        /*02fe*/ 	.byte	0x06
	.zero		1


	//   ....[14]....
        /*0300*/ 	.word	0x00000750
        /*0304*/ 	.word	0x000000ff
        /*0308*/ 	.word	0x00034890
        /*030c*/ 	.short	0x0100
        /*030e*/ 	.byte	0x08
	.zero		1


	//   ....[15]....
        /*0310*/ 	.word	0x00000760
        /*0314*/ 	.word	0x000000ff
        /*0318*/ 	.word	0x000348a0
        /*031c*/ 	.short	0x0100
        /*031e*/ 	.byte	0x08
	.zero		1


	//   ....[16]....
        /*0320*/ 	.word	0x00000770
        /*0324*/ 	.word	0x000000ff
        /*0328*/ 	.word	0x00034898
        /*032c*/ 	.short	0x0100
        /*032e*/ 	.byte	0x08
	.zero		1


	//   ....[17]....
        /*0330*/ 	.word	0x00000780
        /*0334*/ 	.word	0x000000ff
        /*0338*/ 	.word	0x000348a8
        /*033c*/ 	.short	0x0100
        /*033e*/ 	.byte	0x08
	.zero		1


	//   ....[18]....
        /*0340*/ 	.word	0x000008b0
        /*0344*/ 	.word	0x000000ff
        /*0348*/ 	.word	0x000348b0
        /*034c*/ 	.short	0x0100
        /*034e*/ 	.byte	0x08
	.zero		1


	//   ....[19]....
        /*0350*/ 	.word	0x000008c0
        /*0354*/ 	.word	0x000000ff
        /*0358*/ 	.word	0x000348c0
        /*035c*/ 	.short	0x0100
        /*035e*/ 	.byte	0x08
	.zero		1


	//   ....[20]....
        /*0360*/ 	.word	0x000008d0
        /*0364*/ 	.word	0x000000ff
        /*0368*/ 	.word	0x000348b8
        /*036c*/ 	.short	0x0100
        /*036e*/ 	.byte	0x08
	.zero		1


	//   ....[21]....
        /*0370*/ 	.word	0x000008e0
        /*0374*/ 	.word	0x000000ff
        /*0378*/ 	.word	0x000348c8
        /*037c*/ 	.short	0x0100
        /*037e*/ 	.byte	0x08
	.zero		1


	//   ....[22]....
        /*0380*/ 	.word	0x000010d0
        /*0384*/ 	.word	0x000000ff
        /*0388*/ 	.word	0x00034800
        /*038c*/ 	.short	0x010a
        /*038e*/ 	.byte	0x3c
	.zero		1


	//   ....[23]....
        /*0390*/ 	.word	0x00001150
        /*0394*/ 	.word	0x00000003
        /*0398*/ 	.word	0x00034830
        /*039c*/ 	.short	0x010a
        /*039e*/ 	.byte	0x3f
	.zero		1


	//   ....[24]....
        /*03a0*/ 	.word	0x000011d0
        /*03a4*/ 	.word	0x00000003
        /*03a8*/ 	.word	0x00034830
        /*03ac*/ 	.short	0x010a
        /*03ae*/ 	.byte	0x3f
	.zero		1


	//   ....[25]....
        /*03b0*/ 	.word	0x00002770
        /*03b4*/ 	.word	0x00000003
        /*03b8*/ 	.word	0x00000000
        /*03bc*/ 	.short	0x0101
        /*03be*/ 	.byte	0x3f
	.zero		1


	//   ....[26]....
        /*03c0*/ 	.word	0x000038c0
        /*03c4*/ 	.word	0x000000ff
        /*03c8*/ 	.word	0x00034830
        /*03cc*/ 	.short	0x010a
        /*03ce*/ 	.byte	0x06
	.zero		1


	//   ....[27]....
        /*03d0*/ 	.word	0x00003900
        /*03d4*/ 	.word	0x000000ff
        /*03d8*/ 	.word	0x00034830
        /*03dc*/ 	.short	0x010a
        /*03de*/ 	.byte	0x06
	.zero		1


	//   ....[28]....
        /*03e0*/ 	.word	0x000041c0
        /*03e4*/ 	.word	0x000000ff
        /*03e8*/ 	.word	0x00034850
        /*03ec*/ 	.short	0x010a
        /*03ee*/ 	.byte	0x07
	.zero		1


	//   ....[29]....
        /*03f0*/ 	.word	0x00004200
        /*03f4*/ 	.word	0x000000ff
        /*03f8*/ 	.word	0x00034850
        /*03fc*/ 	.short	0x010a
        /*03fe*/ 	.byte	0x07
	.zero		1


	//   ....[30]....
        /*0400*/ 	.word	0x00005320
        /*0404*/ 	.word	0x0000001b
        /*0408*/ 	.word	0x00000000
        /*040c*/ 	.short	0x0101
        /*040e*/ 	.byte	0x3f
	.zero		1


	//   ....[31]....
        /*0410*/ 	.word	0x00005390
        /*0414*/ 	.word	0x0000001b
        /*0418*/ 	.word	0x00000000
        /*041c*/ 	.short	0x0101
        /*041e*/ 	.byte	0x3f
	.zero		1


	//   ....[32]....
        /*0420*/ 	.word	0x00005d60
        /*0424*/ 	.word	0x000000ff
        /*0428*/ 	.word	0x00034850
        /*042c*/ 	.short	0x010a
        /*042e*/ 	.byte	0x07
	.zero		1


	//   ....[33]....
        /*0430*/ 	.word	0x00005da0
        /*0434*/ 	.word	0x000000ff
        /*0438*/ 	.word	0x00034850
        /*043c*/ 	.short	0x010a
        /*043e*/ 	.byte	0x07
	.zero		1


	//   ....[34]....
        /*0440*/ 	.word	0x00006750
        /*0444*/ 	.word	0x00000007
        /*0448*/ 	.word	0x00000000
        /*044c*/ 	.short	0x0101
        /*044e*/ 	.byte	0x3f
	.zero		1


	//   ....[35]....
        /*0450*/ 	.word	0x000070c0
        /*0454*/ 	.word	0x000000ff
        /*0458*/ 	.word	0x00000000
        /*045c*/ 	.short	0x0101
        /*045e*/ 	.byte	0x06
	.zero		1


	//   ....[36]....
        /*0460*/ 	.word	0x00007f20
        /*0464*/ 	.word	0x00000006
        /*0468*/ 	.word	0x00034840
        /*046c*/ 	.short	0x010a
        /*046e*/ 	.byte	0x3f
	.zero		1


	//   ....[37]....
        /*0470*/ 	.word	0x00008480
        /*0474*/ 	.word	0x00000009
        /*0478*/ 	.word	0x00034820
        /*047c*/ 	.short	0x010a
        /*047e*/ 	.byte	0x3f
	.zero		1


	//   ....[38]....
        /*0480*/ 	.word	0x00008760
        /*0484*/ 	.word	0x00000002
        /*0488*/ 	.word	0x00034840
        /*048c*/ 	.short	0x010a
        /*048e*/ 	.byte	0x3f
	.zero		1


	//   ....[39]....
        /*0490*/ 	.word	0x00008a20
        /*0494*/ 	.word	0x00000002
        /*0498*/ 	.word	0x00000060
        /*049c*/ 	.short	0x010a
        /*049e*/ 	.byte	0x3f
	.zero		1


	//   ....[40]....
        /*04a0*/ 	.word	0x00008f60
        /*04a4*/ 	.word	0x00000002
        /*04a8*/ 	.word	0x00034840
        /*04ac*/ 	.short	0x010a
        /*04ae*/ 	.byte	0x3f
	.zero		1


	//   ....[41]....
        /*04b0*/ 	.word	0x00009220
        /*04b4*/ 	.word	0x00000002
        /*04b8*/ 	.word	0x00000060
        /*04bc*/ 	.short	0x010a
        /*04be*/ 	.byte	0x3f
	.zero		1


	//   ....[42]....
        /*04c0*/ 	.word	0x00009680
        /*04c4*/ 	.word	0x00000002
        /*04c8*/ 	.word	0x00034840
        /*04cc*/ 	.short	0x010a
        /*04ce*/ 	.byte	0x3f
	.zero		1


	//   ....[43]....
        /*04d0*/ 	.word	0x00009960
        /*04d4*/ 	.word	0x00000002
        /*04d8*/ 	.word	0x00000060
        /*04dc*/ 	.short	0x010a
        /*04de*/ 	.byte	0x3f
	.zero		1


	//   ....[44]....
        /*04e0*/ 	.word	0x00009c90
        /*04e4*/ 	.word	0x00000003
        /*04e8*/ 	.word	0x00034860
        /*04ec*/ 	.short	0x010a
        /*04ee*/ 	.byte	0x3f
	.zero		1


	//   ....[45]....
        /*04f0*/ 	.word	0x0000a000
        /*04f4*/ 	.word	0x00000000
        /*04f8*/ 	.word	0x00034820
        /*04fc*/ 	.short	0x010a
        /*04fe*/ 	.byte	0x3f
	.zero		1


	//   ....[46]....
        /*0500*/ 	.word	0x0000a1a0
        /*0504*/ 	.word	0x00000006
        /*0508*/ 	.word	0x00000000
        /*050c*/ 	.short	0x010a
        /*050e*/ 	.byte	0x3f
	.zero		1


	//   ....[47]....
        /*0510*/ 	.word	0x0000a210
        /*0514*/ 	.word	0x00000003
        /*0518*/ 	.word	0x00000000
        /*051c*/ 	.short	0x010a
        /*051e*/ 	.byte	0x3f
	.zero		1


	//   ....[48]....
        /*0520*/ 	.word	0x0000a270
        /*0524*/ 	.word	0x00000010
        /*0528*/ 	.word	0x00000000
        /*052c*/ 	.short	0x010a
        /*052e*/ 	.byte	0x3f
	.zero		1


	//   ....[49]....
        /*0530*/ 	.word	0x0000a2a0
        /*0534*/ 	.word	0x00000003
        /*0538*/ 	.word	0x00000000
        /*053c*/ 	.short	0x010a
        /*053e*/ 	.byte	0x3f
	.zero		1


	//   ....[50]....
        /*0540*/ 	.word	0x0000a310
        /*0544*/ 	.word	0x00000003
        /*0548*/ 	.word	0x00034800
        /*054c*/ 	.short	0x010a
        /*054e*/ 	.byte	0x3f
	.zero		1


	//   ....[51]....
        /*0550*/ 	.word	0x0000a360
        /*0554*/ 	.word	0x00000003
        /*0558*/ 	.word	0x00034830
        /*055c*/ 	.short	0x010a
        /*055e*/ 	.byte	0x3f
	.zero		1


	//   ....[52]....
        /*0560*/ 	.word	0x0000a3c0
        /*0564*/ 	.word	0x00000009
        /*0568*/ 	.word	0x00034830
        /*056c*/ 	.short	0x010a
        /*056e*/ 	.byte	0x3f
	.zero		1


	//   ....[53]....
        /*0570*/ 	.word	0x0000a420
        /*0574*/ 	.word	0x00000007
        /*0578*/ 	.word	0x00034850
        /*057c*/ 	.short	0x010a
        /*057e*/ 	.byte	0x3f
	.zero		1


	//   ....[54]....
        /*0580*/ 	.word	0x0000a480
        /*0584*/ 	.word	0x00000005
        /*0588*/ 	.word	0x00034850
        /*058c*/ 	.short	0x010a
        /*058e*/ 	.byte	0x3f
	.zero		1


	//   ....[55]....
        /*0590*/ 	.word	0x0000a620
        /*0594*/ 	.word	0x00000006
        /*0598*/ 	.word	0x00034840
        /*059c*/ 	.short	0x010a
        /*059e*/ 	.byte	0x3f
	.zero		1


	//   ....[56]....
        /*05a0*/ 	.word	0x0000a6a0
        /*05a4*/ 	.word	0x00000007
        /*05a8*/ 	.word	0x00034820
        /*05ac*/ 	.short	0x010a
        /*05ae*/ 	.byte	0x3f
	.zero		1


	//   ....[57]....
        /*05b0*/ 	.word	0x0000a6f0
        /*05b4*/ 	.word	0x00000002
        /*05b8*/ 	.word	0x00034840
        /*05bc*/ 	.short	0x010a
        /*05be*/ 	.byte	0x3f
	.zero		1


	//   ....[58]....
        /*05c0*/ 	.word	0x0000a740
        /*05c4*/ 	.word	0x00000002
        /*05c8*/ 	.word	0x00000060
        /*05cc*/ 	.short	0x010a
        /*05ce*/ 	.byte	0x3f
	.zero		1


	//   ....[59]....
        /*05d0*/ 	.word	0x0000a790
        /*05d4*/ 	.word	0x00000002
        /*05d8*/ 	.word	0x00034840
        /*05dc*/ 	.short	0x010a
        /*05de*/ 	.byte	0x3f
	.zero		1


	//   ....[60]....
        /*05e0*/ 	.word	0x0000a7e0
        /*05e4*/ 	.word	0x00000002
        /*05e8*/ 	.word	0x00000060
        /*05ec*/ 	.short	0x010a
        /*05ee*/ 	.byte	0x3f
	.zero		1


	//   ....[61]....
        /*05f0*/ 	.word	0x0000a830
        /*05f4*/ 	.word	0x00000002
        /*05f8*/ 	.word	0x00034840
        /*05fc*/ 	.short	0x010a
        /*05fe*/ 	.byte	0x3f
	.zero		1


	//   ....[62]....
        /*0600*/ 	.word	0x0000a880
        /*0604*/ 	.word	0x00000002
        /*0608*/ 	.word	0x00000060
        /*060c*/ 	.short	0x010a
        /*060e*/ 	.byte	0x3f
	.zero		1


	//   ....[63]....
        /*0610*/ 	.word	0x0000a8d0
        /*0614*/ 	.word	0x00000003
        /*0618*/ 	.word	0x00034860
        /*061c*/ 	.short	0x010a
        /*061e*/ 	.byte	0x3f
	.zero		1


	//   ....[64]....
        /*0620*/ 	.word	0x0000a920
        /*0624*/ 	.word	0x00000000
        /*0628*/ 	.word	0x00034820
        /*062c*/ 	.short	0x010a
        /*062e*/ 	.byte	0x3f
	.zero		1


	//   ....[65]....
        /*0630*/ 	.word	0x0000aac0
        /*0634*/ 	.word	0x00000006
        /*0638*/ 	.word	0x00000000
        /*063c*/ 	.short	0x010a
        /*063e*/ 	.byte	0x3f
	.zero		1


	//   ....[66]....
        /*0640*/ 	.word	0x0000ab10
        /*0644*/ 	.word	0x00000003
        /*0648*/ 	.word	0x00000000
        /*064c*/ 	.short	0x010a
        /*064e*/ 	.byte	0x3f
	.zero		1


	//   ....[67]....
        /*0650*/ 	.word	0x0000ab60
        /*0654*/ 	.word	0x00000010
        /*0658*/ 	.word	0x00000000
        /*065c*/ 	.short	0x010a
        /*065e*/ 	.byte	0x3f
	.zero		1


	//----- nvinfo : EIATTR_NUM_MBARRIERS
	.align		4
.L_333:
        /*0660*/ 	.byte	0x03, 0x38
        /*0662*/ 	.short	0x0016


	//----- nvinfo : EIATTR_EXIT_INSTR_OFFSETS
	.align		4
        /*0664*/ 	.byte	0x04, 0x1c
        /*0666*/ 	.short	(.L_335 - .L_334)


	//   ....[0]....
.L_334:
        /*0668*/ 	.word	0x000009f0


	//   ....[1]....
        /*066c*/ 	.word	0x00007180


	//   ....[2]....
        /*0670*/ 	.word	0x000071e0


	//   ....[3]....
        /*0674*/ 	.word	0x0000a2f0


	//----- nvinfo : EIATTR_MAX_THREADS
	.align		4
.L_335:
        /*0678*/ 	.byte	0x04, 0x05
        /*067a*/ 	.short	(.L_337 - .L_336)
.L_336:
        /*067c*/ 	.word	0x00000180
        /*0680*/ 	.word	0x00000001
        /*0684*/ 	.word	0x00000001


	//----- nvinfo : EIATTR_CRS_STACK_SIZE
	.align		4
.L_337:
        /*0688*/ 	.byte	0x04, 0x1e
        /*068a*/ 	.short	(.L_339 - .L_338)
.L_338:
        /*068c*/ 	.word	0x00000000


	//----- nvinfo : EIATTR_CBANK_PARAM_SIZE
	.align		4
.L_339:
        /*0690*/ 	.byte	0x03, 0x19
        /*0692*/ 	.short	0x0bf0


	//----- nvinfo : EIATTR_PARAM_CBANK
	.align		4
        /*0694*/ 	.byte	0x04, 0x0a
        /*0696*/ 	.short	(.L_341 - .L_340)
	.align		4
.L_340:
        /*0698*/ 	.word	index@(.nv.constant0._ZN7cutlass13device_kernelIN5flash11enable_sm90INS1_16FlashAttnFwdSm90INS1_25CollectiveMainloopFwdSm90ILi2EN4cute5tupleIJNS5_1CILi1EEES8_S8_EEENS6_IJNS7_ILi128EEESA_NS7_ILi192EEEEEELi128ENS_10bfloat16_tEfNS_4arch4Sm90ELb0ELb0ELb0ELb0ELb0ELb0ELb0ELb1ELb1ELb0ELb0ELb0EEENS1_21CollectiveEpilogueFwdINS6_IJSA_SA_SA_EEES9_SD_SF_Li256ELb0ELb0ELb0ELb0EEENS1_29StaticPersistentTileSchedulerILb0EEEEEEEEEvNT_6ParamsE)
        /*069c*/ 	.short	0x0210
        /*069e*/ 	.short	0x0bf0


	//----- nvinfo : EIATTR_SW_WAR
	.align		4
.L_341:
        /*06a0*/ 	.byte	0x04, 0x36
        /*06a2*/ 	.short	(.L_343 - .L_342)
.L_342:
        /*06a4*/ 	.word	0x00000008
.L_343:


//--------------------- .nv.info._ZN7cutlass13device_kernelIN5flash11enable_sm90INS1_16FlashAttnFwdSm90INS1_25CollectiveMainloopFwdSm90ILi2EN4cute5tupleIJNS5_1CILi2EEENS7_ILi1EEES9_EEENS6_IJNS7_ILi128EEESB_NS7_ILi192EEEEEELi128ENS_10bfloat16_tEfNS_4arch4Sm90ELb0ELb0ELb0ELb0ELb0ELb0ELb0ELb1ELb1ELb0ELb0ELb0EEENS1_21CollectiveEpilogueFwdINS6_IJSB_SB_SB_EEESA_SE_SG_Li256ELb0ELb0ELb0ELb0EEENS1_29StaticPersistentTileSchedulerILb0EEEEEEEEEvNT_6ParamsE --------------------------
	.section	.nv.info._ZN7cutlass13device_kernelIN5flash11enable_sm90INS1_16FlashAttnFwdSm90INS1_25CollectiveMainloopFwdSm90ILi2EN4cute5tupleIJNS5_1CILi2EEENS7_ILi1EEES9_EEENS6_IJNS7_ILi128EEESB_NS7_ILi192EEEEEELi128ENS_10bfloat16_tEfNS_4arch4Sm90ELb0ELb0ELb0ELb0ELb0ELb0ELb0ELb1ELb1ELb0ELb0ELb0EEENS1_21CollectiveEpilogueFwdINS6_IJSB_SB_SB_EEESA_SE_SG_Li256ELb0ELb0ELb0ELb0EEENS1_29StaticPersistentTileSchedulerILb0EEEEEEEEEvNT_6ParamsE,"",@"SHT_CUDA_INFO"
	.sectionflags	@""
	.align	4


	//----- nvinfo : EIATTR_CUDA_API_VERSION
	.align		4
        /*0000*/ 	.byte	0x04, 0x37
        /*0002*/ 	.short	(.L_345 - .L_344)
.L_344:
        /*0004*/ 	.word	0x00000082


	//----- nvinfo : EIATTR_KPARAM_INFO
	.align		4
.L_345:
        /*0008*/ 	.byte	0x04, 0x17
        /*000a*/ 	.short	(.L_347 - .L_346)
.L_346:
        /*000c*/ 	.word	0x00000000
        /*0010*/ 	.short	0x0000
        /*0012*/ 	.short	0x0070
        /*0014*/ 	.byte	0x00, 0xf0, 0x01, 0x2e


	//----- nvinfo : EIATTR_SPARSE_MMA_MASK
	.align		4
.L_347:
        /*0018*/ 	.byte	0x03, 0x50
        /*001a*/ 	.short	0x0000


	//----- nvinfo : EIATTR_MAXREG_COUNT
	.align		4
        /*001c*/ 	.byte	0x03, 0x1b
        /*001e*/ 	.short	0x00a8


	//----- nvinfo : EIATTR_NUM_BARRIERS
	.align		4
        /*0020*/ 	.byte	0x02, 0x4c
        /*0022*/ 	.byte	0x09
	.zero		1


	//----- nvinfo : EIATTR_EXTERNS
	.align		4
        /*0024*/ 	.byte	0x04, 0x0f
        /*0026*/ 	.short	(.L_349 - .L_348)


	//   ....[0]....
	.align		4
.L_348:
        /*0028*/ 	.word	index@(__assertfail)


	//----- nvinfo : EIATTR_ANNOTATIONS
	.align		4
.L_349:
        /*002c*/ 	.byte	0x04, 0x55
        /*002e*/ 	.short	(.L_351 - .L_350)


	//   ....[0]....
.L_350:
        /* <DEDUP_REMOVED lines=19> */
        /*0154*/ 	.byte	0x40, 0xa6, 0x00, 0x00


	//----- nvinfo : EIATTR_MERCURY_ISA_VERSION
	.align		4
.L_351:
        /*0158*/ 	.byte	0x03, 0x5f
        /*015a*/ 	.short	0x0101


	//----- nvinfo : EIATTR_INT_WARP_WIDE_INSTR_OFFSETS
	.align		4
        /*015c*/ 	.byte	0x04, 0x31
        /*015e*/ 	.short	(.L_353 - .L_352)


	//   ....[0]....
.L_352:
        /*0160*/ 	.word	0x00000190


	//   ....[1]....
        /*0164*/ 	.word	0x000001d0


	//   ....[2]....
        /*0168*/ 	.word	0x00000240


	//   ....[3]....
        /*016c*/ 	.word	0x00007d00


	//   ....[4]....
        /*0170*/ 	.word	0x00007d50


	//   ....[5]....
        /*0174*/ 	.word	0x00007e30


	//   ....[6]....
        /*0178*/ 	.word	0x00007f10


	//----- nvinfo : EIATTR_COOP_GROUP_MASK_REGIDS
	.align		4
.L_353:
        /*017c*/ 	.byte	0x04, 0x29
        /*017e*/ 	.short	(.L_355 - .L_354)


	//   ....[0]....
.L_354:
        /*0180*/ 	.word	0xffffffff


	//   ....[1]....
        /*0184*/ 	.word	0xffffffff


	//   ....[2]....
        /*0188*/ 	.word	0xffffffff


	//   ....[3]....
        /*018c*/ 	.word	0xffffffff


	//   ....[4]....
        /*0190*/ 	.word	0xffffffff


	//   ....[5]....
        /*0194*/ 	.word	0xffffffff


	//   ....[6]....
        /*0198*/ 	.word	0xffffffff


	//   ....[7]....
        /*019c*/ 	.word	0xffffffff


	//   ....[8]....
        /*01a0*/ 	.word	0xffffffff


	//   ....[9]....
        /*01a4*/ 	.word	0xffffffff


	//   ....[10]....
        /*01a8*/ 	.word	0xffffffff


	//   ....[11]....
        /*01ac*/ 	.word	0xffffffff


	//   ....[12]....
        /*01b0*/ 	.word	0xffffffff


	//   ....[13]....
        /*01b4*/ 	.word	0xffffffff


	//   ....[14]....
        /*01b8*/ 	.word	0xffffffff


	//   ....[15]....
        /*01bc*/ 	.word	0xffffffff


	//   ....[16]....
        /*01c0*/ 	.word	0xffffffff


	//   ....[17]....
        /*01c4*/ 	.word	0xffffffff


	//   ....[18]....
        /*01c8*/ 	.word	0xffffffff


	//   ....[19]....
        /*01cc*/ 	.word	0xffffffff


	//   ....[20]....
        /*01d0*/ 	.word	0xffffffff


	//   ....[21]....
        /*01d4*/ 	.word	0xffffffff


	//   ....[22]....
        /*01d8*/ 	.word	0xffffffff


	//   ....[23]....
        /*01dc*/ 	.word	0xffffffff


	//   ....[24]....
        /*01e0*/ 	.word	0x0500000f


	//   ....[25]....
        /*01e4*/ 	.word	0x0500000f


	//----- nvinfo : EIATTR_COOP_GROUP_INSTR_OFFSETS
	.align		4
.L_355:
        /*01e8*/ 	.byte	0x04, 0x28
        /*01ea*/ 	.short	(.L_357 - .L_356)


	//   ....[0]....
.L_356:
        /*01ec*/ 	.word	0x00000060


	//   ....[1]....
        /*01f0*/ 	.word	0x000001a0


	//   ....[2]....
        /*01f4*/ 	.word	0x000001f0


	//   ....[3]....
        /*01f8*/ 	.word	0x00000430


	//   ....[4]....
        /*01fc*/ 	.word	0x00000660


	//   ....[5]....
        /*0200*/ 	.word	0x00000890


	//   ....[6]....
        /*0204*/ 	.word	0x00000b20


	//   ....[7]....
        /*0208*/ 	.word	0x00000e30


	//   ....[8]....
        /*020c*/ 	.word	0x000012e0


	//   ....[9]....
        /*0210*/ 	.word	0x00002610


	//   ....[10]....
        /*0214*/ 	.word	0x00002710


	//   ....[11]....
        /*0218*/ 	.word	0x00002a50


	//   ....[12]....
        /*021c*/ 	.word	0x00002c20


	//   ....[13]....
        /*0220*/ 	.word	0x00004b10


	//   ....[14]....
        /*0224*/ 	.word	0x00004b30


	//   ....[15]....
        /*0228*/ 	.word	0x00004b60


	//   ....[16]....
        /*022c*/ 	.word	0x00004b70


	//   ....[17]....
        /*0230*/ 	.word	0x00006030


	//   ....[18]....
        /*0234*/ 	.word	0x00006060


	//   ....[19]....
        /*0238*/ 	.word	0x00006110


	//   ....[20]....
        /*023c*/ 	.word	0x00006120


	//   ....[21]....
        /*0240*/ 	.word	0x00007100


	//   ....[22]....
        /*0244*/ 	.word	0x000073f0


	//   ....[23]....
        /*0248*/ 	.word	0x0000a5c0


	//   ....[24]....
        /*024c*/ 	.word	0x0000aac0


	//   ....[25]....
        /*0250*/ 	.word	0x0000af60


	//----- nvinfo : EIATTR_REG_RECONFIG
	.align		4
.L_357:
        /*0254*/ 	.byte	0x01, 0x54
	.zero		2


	//----- nvinfo : EIATTR_SYSCALL_OFFSETS
	.align		4
        /*0258*/ 	.byte	0x04, 0x46
        /*025a*/ 	.short	(.L_359 - .L_358)


	//   ....[0]....
.L_358:
        /*025c*/ 	.word	0x00001640


	//   ....[1]....
        /*0260*/ 	.word	0x00007930


	//   ....[2]....
        /*0264*/ 	.word	0x00007a70


	//   ....[3]....
        /*0268*/ 	.word	0x00007b70


	//----- nvinfo : EIATTR_MBARRIER_INSTR_OFFSETS
	.align		4
.L_359:
        /*026c*/ 	.byte	0x04, 0x39
        /*026e*/ 	.short	(.L_361 - .L_360)


	//   ....[0]....
.L_360:
        /*0270*/ 	.word	0x000002d0
        /*0274*/ 	.word	0x000000ff
        /*0278*/ 	.word	0x00034800
        /*027c*/ 	.short	0x0100
        /*027e*/ 	.byte	0x08
	.zero		1


	//   ....[1]....
        /*0280*/ 	.word	0x000002e0
        /*0284*/ 	.word	0x000000ff
        /*0288*/ 	.word	0x00034820
        /*028c*/ 	.short	0x0100
        /*028e*/ 	.byte	0x08
	.zero		1


	//   ....[2]....
        /*0290*/ 	.word	0x000003d0
        /*0294*/ 	.word	0x000000ff
        /*0298*/ 	.word	0x00034830
        /*029c*/ 	.short	0x0100
        /*029e*/ 	.byte	0x08
	.zero		1


	//   ....[3]....
        /*02a0*/ 	.word	0x000003e0
        /*02a4*/ 	.word	0x000000ff
        /*02a8*/ 	.word	0x00034840
        /*02ac*/ 	.short	0x0100
        /*02ae*/ 	.byte	0x08
	.zero		1


	//   ....[4]....
        /*02b0*/ 	.word	0x000003f0
        /*02b4*/ 	.word	0x000000ff
        /*02b8*/ 	.word	0x00034838
        /*02bc*/ 	.short	0x0100
        /*02be*/ 	.byte	0x08
	.zero		1


	//   ....[5]....
        /*02c0*/ 	.word	0x00000400
        /*02c4*/ 	.word	0x000000ff
        /*02c8*/ 	.word	0x00034848
        /*02cc*/ 	.short	0x0100
        /*02ce*/ 	.byte	0x08
	.zero		1


	//   ....[6]....
        /*02d0*/ 	.word	0x00000610
        /*02d4*/ 	.word	0x000000ff
        /*02d8*/ 	.word	0x00034850
        /*02dc*/ 	.short	0x0100
        /*02de*/ 	.byte	0x08
	.zero		1


	//   ....[7]....
        /*02e0*/ 	.word	0x00000620
        /*02e4*/ 	.word	0x000000ff
        /*02e8*/ 	.word	0x00034860
        /*02ec*/ 	.short	0x0100
        /*02ee*/ 	.byte	0x08
	.zero		1


	//   ....[8]....
        /*02f0*/ 	.word	0x00000630
        /*02f4*/ 	.word	0x000000ff
        /*02f8*/ 	.word	0x00034858
        /*02fc*/ 	.short	0x0100
        /*02fe*/ 	.byte	0x08
	.zero		1


	//   ....[9]....
        /*0300*/ 	.word	0x00000640
        /*0304*/ 	.word	0x000000ff
        /*0308*/ 	.word	0x00034868
        /*030c*/ 	.short	0x0100
        /*030e*/ 	.byte	0x08
	.zero		1


	//   ....[10]....
        /*0310*/ 	.word	0x00000840
        /*0314*/ 	.word	0x000000ff
        /*0318*/ 	.word	0x00034870
        /*031c*/ 	.short	0x0100
        /*031e*/ 	.byte	0x08
	.zero		1


	//   ....[11]....
        /*0320*/ 	.word	0x00000850
        /*0324*/ 	.word	0x000000ff
        /*0328*/ 	.word	0x00034880
        /*032c*/ 	.short	0x0100
        /*032e*/ 	.byte	0x08
	.zero		1


	//   ....[12]....
        /*0330*/ 	.word	0x00000860
        /*0334*/ 	.word	0x000000ff
        /*0338*/ 	.word	0x00034878
        /*033c*/ 	.short	0x0100
        /*033e*/ 	.byte	0x08
	.zero		1


	//   ....[13]....
        /*0340*/ 	.word	0x00000870
        /*0344*/ 	.word	0x000000ff
        /*0348*/ 	.word	0x00034888
        /*034c*/ 	.short	0x0100
        /*034e*/ 	.byte	0x08
	.zero		1


	//   ....[14]....
        /*0350*/ 	.word	0x00000ad0
        /*0354*/ 	.word	0x000000ff
        /*0358*/ 	.word	0x00034890
        /*035c*/ 	.short	0x0100
        /*035e*/ 	.byte	0x08
	.zero		1


	//   ....[15]....
        /*0360*/ 	.word	0x00000ae0
        /*0364*/ 	.word	0x000000ff
        /*0368*/ 	.word	0x000348a0
        /*036c*/ 	.short	0x0100
        /*036e*/ 	.byte	0x08
	.zero		1


	//   ....[16]....
        /*0370*/ 	.word	0x00000af0
        /*0374*/ 	.word	0x000000ff
        /*0378*/ 	.word	0x00034898
        /*037c*/ 	.short	0x0100
        /*037e*/ 	.byte	0x08
	.zero		1


	//   ....[17]....
        /*0380*/ 	.word	0x00000b00
        /*0384*/ 	.word	0x000000ff
        /*0388*/ 	.word	0x000348a8
        /*038c*/ 	.short	0x0100
        /*038e*/ 	.byte	0x08
	.zero		1


	//   ....[18]....
        /*0390*/ 	.word	0x00000d80
        /*0394*/ 	.word	0x000000ff
        /*0398*/ 	.word	0x000348b0
        /*039c*/ 	.short	0x0100
        /*039e*/ 	.byte	0x08
	.zero		1


	//   ....[19]....
        /*03a0*/ 	.word	0x00000d90
        /*03a4*/ 	.word	0x000000ff
        /*03a8*/ 	.word	0x000348c0
        /*03ac*/ 	.short	0x0100
        /*03ae*/ 	.byte	0x08
	.zero		1


	//   ....[20]....
        /*03b0*/ 	.word	0x00000da0
        /*03b4*/ 	.word	0x000000ff
        /*03b8*/ 	.word	0x000348b8
        /*03bc*/ 	.short	0x0100
        /*03be*/ 	.byte	0x08
	.zero		1


	//   ....[21]....
        /*03c0*/ 	.word	0x00000db0
        /*03c4*/ 	.word	0x000000ff
        /*03c8*/ 	.word	0x000348c8
        /*03cc*/ 	.short	0x0100
        /*03ce*/ 	.byte	0x08
	.zero		1


	//   ....[22]....
        /*03d0*/ 	.word	0x00001680
        /*03d4*/ 	.word	0x000000ff
        /*03d8*/ 	.word	0x00034800
        /*03dc*/ 	.short	0x010a
        /*03de*/ 	.byte	0x3c
	.zero		1


	//   ....[23]....
        /*03e0*/ 	.word	0x00001720
        /*03e4*/ 	.word	0x00000003
        /*03e8*/ 	.word	0x00034830
        /*03ec*/ 	.short	0x010a
        /*03ee*/ 	.byte	0x3f
	.zero		1


	//   ....[24]....
        /*03f0*/ 	.word	0x00001760
        /*03f4*/ 	.word	0x00000003
        /*03f8*/ 	.word	0x00034830
        /*03fc*/ 	.short	0x010a
        /*03fe*/ 	.byte	0x3f
	.zero		1


	//   ....[25]....
        /*0400*/ 	.word	0x000031a0
        /*0404*/ 	.word	0x00000006
        /*0408*/ 	.word	0x00000000
        /*040c*/ 	.short	0x0101
        /*040e*/ 	.byte	0x3f
	.zero		1


	//   ....[26]....
        /*0410*/ 	.word	0x00003ab0
        /*0414*/ 	.word	0x000000ff
        /*0418*/ 	.word	0x00034830
        /*041c*/ 	.short	0x010a
        /*041e*/ 	.byte	0x06
	.zero		1


	//   ....[27]....
        /*0420*/ 	.word	0x00003af0
        /*0424*/ 	.word	0x000000ff
        /*0428*/ 	.word	0x00034830
        /*042c*/ 	.short	0x010a
        /*042e*/ 	.byte	0x06
	.zero		1


	//   ....[28]....
        /*0430*/ 	.word	0x000043b0
        /*0434*/ 	.word	0x000000ff
        /*0438*/ 	.word	0x00034850
        /*043c*/ 	.short	0x010a
        /*043e*/ 	.byte	0x07
	.zero		1


	//   ....[29]....
        /*0440*/ 	.word	0x000043f0
        /*0444*/ 	.word	0x000000ff
        /*0448*/ 	.word	0x00034850
        /*044c*/ 	.short	0x010a
        /*044e*/ 	.byte	0x07
	.zero		1


	//   ....[30]....
        /*0450*/ 	.word	0x000056d0
        /*0454*/ 	.word	0x00000006
        /*0458*/ 	.word	0x00000000
        /*045c*/ 	.short	0x0101
        /*045e*/ 	.byte	0x3f
	.zero		1


	//   ....[31]....
        /*0460*/ 	.word	0x00005980
        /*0464*/ 	.word	0x0000001b
        /*0468*/ 	.word	0x00000000
        /*046c*/ 	.short	0x0101
        /*046e*/ 	.byte	0x3f
	.zero		1


	//   ....[32]....
        /*0470*/ 	.word	0x00005fa0
        /*0474*/ 	.word	0x000000ff
        /*0478*/ 	.word	0x00034850
        /*047c*/ 	.short	0x010a
        /*047e*/ 	.byte	0x05
	.zero		1


	//   ....[33]....
        /*0480*/ 	.word	0x00005fe0
        /*0484*/ 	.word	0x000000ff
        /*0488*/ 	.word	0x00034850
        /*048c*/ 	.short	0x010a
        /*048e*/ 	.byte	0x05
	.zero		1


	//   ....[34]....
        /*0490*/ 	.word	0x000065e0
        /*0494*/ 	.word	0x00000005
        /*0498*/ 	.word	0x00000000
        /*049c*/ 	.short	0x0101
        /*049e*/ 	.byte	0x3f
	.zero		1


	//   ....[35]....
        /*04a0*/ 	.word	0x000072e0
        /*04a4*/ 	.word	0x000000ff
        /*04a8*/ 	.word	0x00000000
        /*04ac*/ 	.short	0x0101
        /*04ae*/ 	.byte	0x07
	.zero		1


	//   ....[36]....
        /*04b0*/ 	.word	0x000072f0
        /*04b4*/ 	.word	0x000000ff
        /*04b8*/ 	.word	0x00000000
        /*04bc*/ 	.short	0x0101
        /*04be*/ 	.byte	0x06
	.zero		1


	//   ....[37]....
        /*04c0*/ 	.word	0x000082a0
        /*04c4*/ 	.word	0x00000005
        /*04c8*/ 	.word	0x00034840
        /*04cc*/ 	.short	0x010a
        /*04ce*/ 	.byte	0x3f
	.zero		1


	//   ....[38]....
        /*04d0*/ 	.word	0x00008860
        /*04d4*/ 	.word	0x0000000a
        /*04d8*/ 	.word	0x00034820
        /*04dc*/ 	.short	0x010a
        /*04de*/ 	.byte	0x3f
	.zero		1


	//   ....[39]....
        /*04e0*/ 	.word	0x00008b50
        /*04e4*/ 	.word	0x00000002
        /*04e8*/ 	.word	0x00034840
        /*04ec*/ 	.short	0x010a
        /*04ee*/ 	.byte	0x3f
	.zero		1


	//   ....[40]....
        /*04f0*/ 	.word	0x00008e50
        /*04f4*/ 	.word	0x00000002
        /*04f8*/ 	.word	0x00034860
        /*04fc*/ 	.short	0x010a
        /*04fe*/ 	.byte	0x3f
	.zero		1


	//   ....[41]....
        /*0500*/ 	.word	0x00009380
        /*0504*/ 	.word	0x00000002
        /*0508*/ 	.word	0x00034840
        /*050c*/ 	.short	0x010a
        /*050e*/ 	.byte	0x3f
	.zero		1


	//   ....[42]....
        /*0510*/ 	.word	0x00009680
        /*0514*/ 	.word	0x00000002
        /*0518*/ 	.word	0x00034860
        /*051c*/ 	.short	0x010a
        /*051e*/ 	.byte	0x3f
	.zero		1


	//   ....[43]....
        /*0520*/ 	.word	0x00009b20
        /*0524*/ 	.word	0x00000002
        /*0528*/ 	.word	0x00034840
        /*052c*/ 	.short	0x010a
        /*052e*/ 	.byte	0x3f
	.zero		1


	//   ....[44]....
        /*0530*/ 	.word	0x00009e20
        /*0534*/ 	.word	0x00000002
        /*0538*/ 	.word	0x00034860
        /*053c*/ 	.short	0x010a
        /*053e*/ 	.byte	0x3f
	.zero		1


	//   ....[45]....
        /*0540*/ 	.word	0x0000a160
        /*0544*/ 	.word	0x00000003
        /*0548*/ 	.word	0x00034860
        /*054c*/ 	.short	0x010a
        /*054e*/ 	.byte	0x3f
	.zero		1


	//   ....[46]....
        /*0550*/ 	.word	0x0000a540
        /*0554*/ 	.word	0x00000000
        /*0558*/ 	.word	0x00034820
        /*055c*/ 	.short	0x010a
        /*055e*/ 	.byte	0x3f
	.zero		1


	//   ....[47]....
        /*0560*/ 	.word	0x0000a700
        /*0564*/ 	.word	0x00000006
        /*0568*/ 	.word	0x00000000
        /*056c*/ 	.short	0x010a
        /*056e*/ 	.byte	0x3f
	.zero		1


	//   ....[48]....
        /*0570*/ 	.word	0x0000a770
        /*0574*/ 	.word	0x00000003
        /*0578*/ 	.word	0x00000000
        /*057c*/ 	.short	0x010a
        /*057e*/ 	.byte	0x3f
	.zero		1


	//   ....[49]....
        /*0580*/ 	.word	0x0000a7d0
        /*0584*/ 	.word	0x00000010
        /*0588*/ 	.word	0x00000000
        /*058c*/ 	.short	0x010a
        /*058e*/ 	.byte	0x3f
	.zero		1


	//   ....[50]....
        /*0590*/ 	.word	0x0000a800
        /*0594*/ 	.word	0x00000003
        /*0598*/ 	.word	0x00000000
        /*059c*/ 	.short	0x010a
        /*059e*/ 	.byte	0x3f
	.zero		1


	//   ....[51]....
        /*05a0*/ 	.word	0x0000a870
        /*05a4*/ 	.word	0x00000003
        /*05a8*/ 	.word	0x00034800
        /*05ac*/ 	.short	0x010a
        /*05ae*/ 	.byte	0x3f
	.zero		1


	//   ....[52]....
        /*05b0*/ 	.word	0x0000a8c0
        /*05b4*/ 	.word	0x00000003
        /*05b8*/ 	.word	0x00034830
        /*05bc*/ 	.short	0x010a
        /*05be*/ 	.byte	0x3f
	.zero		1


	//   ....[53]....
        /*05c0*/ 	.word	0x0000a920
        /*05c4*/ 	.word	0x00000007
        /*05c8*/ 	.word	0x00034830
        /*05cc*/ 	.short	0x010a
        /*05ce*/ 	.byte	0x3f
	.zero		1


	//   ....[54]....
        /*05d0*/ 	.word	0x0000a980
        /*05d4*/ 	.word	0x00000007
        /*05d8*/ 	.word	0x00034850
        /*05dc*/ 	.short	0x010a
        /*05de*/ 	.byte	0x3f
	.zero		1


	//   ....[55]....
        /*05e0*/ 	.word	0x0000a9e0
        /*05e4*/ 	.word	0x00000005
        /*05e8*/ 	.word	0x00034850
        /*05ec*/ 	.short	0x010a
        /*05ee*/ 	.byte	0x3f
	.zero		1


	//   ....[56]....
        /*05f0*/ 	.word	0x0000ab80
        /*05f4*/ 	.word	0x00000005
        /*05f8*/ 	.word	0x00034840
        /*05fc*/ 	.short	0x010a
        /*05fe*/ 	.byte	0x3f
	.zero		1


	//   ....[57]....
        /*0600*/ 	.word	0x0000ac00
        /*0604*/ 	.word	0x00000007
        /*0608*/ 	.word	0x00034820
        /*060c*/ 	.short	0x010a
        /*060e*/ 	.byte	0x3f
	.zero		1


	//   ....[58]....
        /*0610*/ 	.word	0x0000ac50
        /*0614*/ 	.word	0x00000002
        /*0618*/ 	.word	0x00034840
        /*061c*/ 	.short	0x010a
        /*061e*/ 	.byte	0x3f
	.zero		1


	//   ....[59]....
        /*0620*/ 	.word	0x0000aca0
        /*0624*/ 	.word	0x00000002
        /*0628*/ 	.word	0x00034860
        /*062c*/ 	.short	0x010a
        /*062e*/ 	.byte	0x3f
	.zero		1


	//   ....[60]....
        /*0630*/ 	.word	0x0000acf0
        /*0634*/ 	.word	0x00000002
        /*0638*/ 	.word	0x00034840
        /*063c*/ 	.short	0x010a
        /*063e*/ 	.byte	0x3f
	.zero		1


	//   ....[61]....
        /*0640*/ 	.word	0x0000ad40
        /*0644*/ 	.word	0x00000002
        /*0648*/ 	.word	0x00034860
        /*064c*/ 	.short	0x010a
        /*064e*/ 	.byte	0x3f
	.zero		1


	//   ....[62]....
        /*0650*/ 	.word	0x0000ad90
        /*0654*/ 	.word	0x00000002
        /*0658*/ 	.word	0x00034840
        /*065c*/ 	.short	0x010a
        /*065e*/ 	.byte	0x3f
	.zero		1


	//   ....[63]....
        /*0660*/ 	.word	0x0000ade0
        /*0664*/ 	.word	0x00000002
        /*0668*/ 	.word	0x00034860
        /*066c*/ 	.short	0x010a
        /*066e*/ 	.byte	0x3f
	.zero		1


	//   ....[64]....
        /*0670*/ 	.word	0x0000ae30
        /*0674*/ 	.word	0x00000003
        /*0678*/ 	.word	0x00034860
        /*067c*/ 	.short	0x010a
        /*067e*/ 	.byte	0x3f
	.zero		1


	//   ....[65]....
        /*0680*/ 	.word	0x0000ae80
        /*0684*/ 	.word	0x00000000
        /*0688*/ 	.word	0x00034820
        /*068c*/ 	.short	0x010a
        /*068e*/ 	.byte	0x3f
	.zero		1


	//   ....[66]....
        /*0690*/ 	.word	0x0000b020
        /*0694*/ 	.word	0x00000006
        /*0698*/ 	.word	0x00000000
        /*069c*/ 	.short	0x010a
        /*069e*/ 	.byte	0x3f
	.zero		1


	//   ....[67]....
        /*06a0*/ 	.word	0x0000b070
        /*06a4*/ 	.word	0x00000003
        /*06a8*/ 	.word	0x00000000
        /*06ac*/ 	.short	0x010a
        /*06ae*/ 	.byte	0x3f
	.zero		1


	//   ....[68]....
        /*06b0*/ 	.word	0x0000b0c0
        /*06b4*/ 	.word	0x00000010
        /*06b8*/ 	.word	0x00000000
        /*06bc*/ 	.short	0x010a
        /*06be*/ 	.byte	0x3f
	.zero		1


	//----- nvinfo : EIATTR_NUM_MBARRIERS
	.align		4
.L_361:
        /*06c0*/ 	.byte	0x03, 0x38
        /*06c2*/ 	.short	0x0016


	//----- nvinfo : EIATTR_EXIT_INSTR_OFFSETS
	.align		4
        /*06c4*/ 	.byte	0x04, 0x1c
        /*06c6*/ 	.short	(.L_363 - .L_362)


	//   ....[0]....
.L_362:
        /*06c8*/ 	.word	0x00000f70


	//   ....[1]....
        /*06cc*/ 	.word	0x000073b0


	//   ....[2]....
        /*06d0*/ 	.word	0x00007410


	//   ....[3]....
        /*06d4*/ 	.word	0x0000a850


	//----- nvinfo : EIATTR_MAX_THREADS
	.align		4
.L_363:
        /*06d8*/ 	.byte	0x04, 0x05
        /*06da*/ 	.short	(.L_365 - .L_364)
.L_364:
        /*06dc*/ 	.word	0x00000180
        /*06e0*/ 	.word	0x00000001
        /*06e4*/ 	.word	0x00000001


	//----- nvinfo : EIATTR_CRS_STACK_SIZE
	.align		4
.L_365:
        /*06e8*/ 	.byte	0x04, 0x1e
        /*06ea*/ 	.short	(.L_367 - .L_366)
.L_366:
        /*06ec*/ 	.word	0x00000000


	//----- nvinfo : EIATTR_CBANK_PARAM_SIZE
	.align		4
.L_367:
        /*06f0*/ 	.byte	0x03, 0x19
        /*06f2*/ 	.short	0x0bf0


	//----- nvinfo : EIATTR_PARAM_CBANK
	.align		4
        /*06f4*/ 	.byte	0x04, 0x0a
        /*06f6*/ 	.short	(.L_369 - .L_368)
	.align		4
.L_368:
        /*06f8*/ 	.word	index@(.nv.constant0._ZN7cutlass13device_kernelIN5flash11enable_sm90INS1_16FlashAttnFwdSm90INS1_25CollectiveMainloopFwdSm90ILi2EN4cute5tupleIJNS5_1CILi2EEENS7_ILi1EEES9_EEENS6_IJNS7_ILi128EEESB_NS7_ILi192EEEEEELi128ENS_10bfloat16_tEfNS_4arch4Sm90ELb0ELb0ELb0ELb0ELb0ELb0ELb0ELb1ELb1ELb0ELb0ELb0EEENS1_21CollectiveEpilogueFwdINS6_IJSB_SB_SB_EEESA_SE_SG_Li256ELb0ELb0ELb0ELb0EEENS1_29StaticPersistentTileSchedulerILb0EEEEEEEEEvNT_6ParamsE)
        /*06fc*/ 	.short	0x0210
        /*06fe*/ 	.short	0x0bf0


	//----- nvinfo : EIATTR_SW_WAR
	.align		4
.L_369:
        /*0700*/ 	.byte	0x04, 0x36
        /*0702*/ 	.short	(.L_371 - .L_370)
.L_370:
        /*0704*/ 	.word	0x00000008
.L_371:


//--------------------- .nv.info._ZN7cutlass13device_kernelIN5flash11enable_sm90INS1_16FlashAttnFwdSm90INS1_25CollectiveMainloopFwdSm90ILi2EN4cute5tupleIJNS5_1CILi1EEES8_S8_EEENS6_IJNS7_ILi128EEESA_NS7_ILi192EEEEEELi128ENS_10bfloat16_tEfNS_4arch4Sm90ELb0ELb0ELb0ELb1ELb0ELb0ELb0ELb1ELb1ELb0ELb0ELb0EEENS1_21CollectiveEpilogueFwdINS6_IJSA_SA_SA_EEES9_SD_SF_Li256ELb1ELb0ELb0ELb0EEENS1_36VarlenDynamicPersistentTileSchedulerILi128ELi128ELi256ELi32ELb0ELb0ELb1ELb0ELb1ELb1EEEEEEEEEvNT_6ParamsE --------------------------
	.section	.nv.info._ZN7cutlass13device_kernelIN5flash11enable_sm90INS1_16FlashAttnFwdSm90INS1_25CollectiveMainloopFwdSm90ILi2EN4cute5tupleIJNS5_1CILi1EEES8_S8_EEENS6_IJNS7_ILi128EEESA_NS7_ILi192EEEEEELi128ENS_10bfloat16_tEfNS_4arch4Sm90ELb0ELb0ELb0ELb1ELb0ELb0ELb0ELb1ELb1ELb0ELb0ELb0EEENS1_21CollectiveEpilogueFwdINS6_IJSA_SA_SA_EEES9_SD_SF_Li256ELb1ELb0ELb0ELb0EEENS1_36VarlenDynamicPersistentTileSchedulerILi128ELi128ELi256ELi32ELb0ELb0ELb1ELb0ELb1ELb1EEEEEEEEEvNT_6ParamsE,"",@"SHT_CUDA_INFO"
	.sectionflags	@""
	.align	4


	//----- nvinfo : EIATTR_CUDA_API_VERSION
	.align		4
        /*0000*/ 	.byte	0x04, 0x37
        /*0002*/ 	.short	(.L_373 - .L_372)
.L_372:
        /*0004*/ 	.word	0x00000082


	//----- nvinfo : EIATTR_KPARAM_INFO
	.align		4
.L_373:
        /*0008*/ 	.byte	0x04, 0x17
        /*000a*/ 	.short	(.L_375 - .L_374)
.L_374:
        /*000c*/ 	.word	0x00000000
        /*0010*/ 	.short	0x0000
        /*0012*/ 	.short	0x0070
        /*0014*/ 	.byte	0x00, 0xf0, 0x01, 0x28


	//----- nvinfo : EIATTR_SPARSE_MMA_MASK
	.align		4
.L_375:
        /*0018*/ 	.byte	0x03, 0x50
        /*001a*/ 	.short	0x0000


	//----- nvinfo : EIATTR_MAXREG_COUNT
	.align		4
        /*001c*/ 	.byte	0x03, 0x1b
        /*001e*/ 	.short	0x00a8


	//----- nvinfo : EIATTR_NUM_BARRIERS
	.align		4
        /*0020*/ 	.byte	0x02, 0x4c
        /*0022*/ 	.byte	0x09
	.zero		1


	//----- nvinfo : EIATTR_EXTERNS
	.align		4
        /*0024*/ 	.byte	0x04, 0x0f
        /*0026*/ 	.short	(.L_377 - .L_376)


	//   ....[0]....
	.align		4
.L_376:
        /*0028*/ 	.word	index@(__assertfail)


	//----- nvinfo : EIATTR_ANNOTATIONS
	.align		4
.L_377:
        /*002c*/ 	.byte	0x04, 0x55
        /*002e*/ 	.short	(.L_379 - .L_378)


	//   ....[0]....
.L_378:
        /* <DEDUP_REMOVED lines=39> */


	//----- nvinfo : EIATTR_MERCURY_ISA_VERSION
	.align		4
.L_379:
        /*0290*/ 	.byte	0x03, 0x5f
        /*0292*/ 	.short	0x0101


	//----- nvinfo : EIATTR_UNUSED_LOAD_BYTE_OFFSET
	.align		4
        /*0294*/ 	.byte	0x04, 0x44
        /*0296*/ 	.short	(.L_381 - .L_380)


	//   ....[0]....
.L_380:
        /*0298*/ 	.word	0x00000a40
        /*029c*/ 	.word	0x0000fff0


	//   ....[1]....
        /*02a0*/ 	.word	0x00006d90
        /*02a4*/ 	.word	0x0000fff0


	//----- nvinfo : EIATTR_INT_WARP_WIDE_INSTR_OFFSETS
	.align		4
.L_381:
        /*02a8*/ 	.byte	0x04, 0x31
        /*02aa*/ 	.short	(.L_383 - .L_382)


	//   ....[0]....
.L_382:
        /*02ac*/ 	.word	0x00000160


	//   ....[1]....
        /*02b0*/ 	.word	0x000001a0


	//   ....[2]....
        /*02b4*/ 	.word	0x00000210


	//   ....[3]....
        /*02b8*/ 	.word	0x00009d20


	//   ....[4]....
        /*02bc*/ 	.word	0x00009dc0


	//   ....[5]....
        /*02c0*/ 	.word	0x0000a250


	//   ....[6]....
        /*02c4*/ 	.word	0x0000a280


	//   ....[7]....
        /*02c8*/ 	.word	0x0000a490


	//   ....[8]....
        /*02cc*/ 	.word	0x0000a580


	//   ....[9]....
        /*02d0*/ 	.word	0x0000c900


	//   ....[10]....
        /*02d4*/ 	.word	0x0000c9a0


	//----- nvinfo : EIATTR_COOP_GROUP_MASK_REGIDS
	.align		4
.L_383:
        /*02d8*/ 	.byte	0x04, 0x29
        /*02da*/ 	.short	(.L_385 - .L_384)


	//   ....[0]....
.L_384:
        /*02dc*/ 	.word	0xffffffff


	//   ....[1]....
        /*02e0*/ 	.word	0xffffffff


	//   ....[2]....
        /*02e4*/ 	.word	0xffffffff


	//   ....[3]....
        /*02e8*/ 	.word	0xffffffff


	//   ....[4]....
        /*02ec*/ 	.word	0xffffffff


	//   ....[5]....
        /*02f0*/ 	.word	0xffffffff


	//   ....[6]....
        /*02f4*/ 	.word	0xffffffff


	//   ....[7]....
        /*02f8*/ 	.word	0xffffffff


	//   ....[8]....
        /*02fc*/ 	.word	0xffffffff


	//   ....[9]....
        /*0300*/ 	.word	0xffffffff


	//   ....[10]....
        /*0304*/ 	.word	0xffffffff


	//   ....[11]....
        /*0308*/ 	.word	0xffffffff


	//   ....[12]....
        /*030c*/ 	.word	0xffffffff


	//   ....[13]....
        /*0310*/ 	.word	0xffffffff


	//   ....[14]....
        /*0314*/ 	.word	0xffffffff


	//   ....[15]....
        /*0318*/ 	.word	0xffffffff


	//   ....[16]....
        /*031c*/ 	.word	0xffffffff


	//   ....[17]....
        /*0320*/ 	.word	0xffffffff


	//   ....[18]....
        /*0324*/ 	.word	0xffffffff


	//   ....[19]....
        /*0328*/ 	.word	0xffffffff


	//   ....[20]....
        /*032c*/ 	.word	0xffffffff


	//   ....[21]....
        /*0330*/ 	.word	0xffffffff


	//   ....[22]....
        /*0334*/ 	.word	0xffffffff


	//   ....[23]....
        /*0338*/ 	.word	0xffffffff


	//   ....[24]....
        /*033c*/ 	.word	0xffffffff


	//   ....[25]....
        /*0340*/ 	.word	0xffffffff


	//   ....[26]....
        /*0344*/ 	.word	0xffffffff


	//   ....[27]....
        /*0348*/ 	.word	0xffffffff


	//   ....[28]....
        /*034c*/ 	.word	0xffffffff


	//   ....[29]....
        /*0350*/ 	.word	0xffffffff


	//   ....[30]....
        /*0354*/ 	.word	0xffffffff


	//   ....[31]....
        /*0358*/ 	.word	0xffffffff


	//   ....[32]....
        /*035c*/ 	.word	0xffffffff


	//   ....[33]....
        /*0360*/ 	.word	0xffffffff


	//   ....[34]....
        /*0364*/ 	.word	0xffffffff


	//   ....[35]....
        /*0368*/ 	.word	0xffffffff


	//   ....[36]....
        /*036c*/ 	.word	0xffffffff


	//   ....[37]....
        /*0370*/ 	.word	0xffffffff


	//   ....[38]....
        /*0374*/ 	.word	0xffffffff


	//   ....[39]....
        /*0378*/ 	.word	0xffffffff


	//   ....[40]....
        /*037c*/ 	.word	0xffffffff


	//   ....[41]....
        /*0380*/ 	.word	0xffffffff


	//   ....[42]....
        /*0384*/ 	.word	0xffffffff


	//   ....[43]....
        /*0388*/ 	.word	0xffffffff


	//   ....[44]....
        /*038c*/ 	.word	0xffffffff


	//   ....[45]....
        /*0390*/ 	.word	0xffffffff


	//   ....[46]....
        /*0394*/ 	.word	0xffffffff


	//   ....[47]....
        /*0398*/ 	.word	0xffffffff


	//   ....[48]....
        /*039c*/ 	.word	0xffffffff


	//   ....[49]....
        /*03a0*/ 	.word	0xffffffff


	//   ....[50]....
        /*03a4*/ 	.word	0xffffffff


	//   ....[51]....
        /*03a8*/ 	.word	0xffffffff


	//   ....[52]....
        /*03ac*/ 	.word	0xffffffff


	//   ....[53]....
        /*03b0*/ 	.word	0xffffffff


	//   ....[54]....
        /*03b4*/ 	.word	0x0500000f


	//   ....[55]....
        /*03b8*/ 	.word	0x0500000f


	//   ....[56]....
        /*03bc*/ 	.word	0x0500000f


	//   ....[57]....
        /*03c0*/ 	.word	0x0500000f


	//   ....[58]....
        /*03c4*/ 	.word	0x0500000f


	//   ....[59]....
        /*03c8*/ 	.word	0x0500000f


	//   ....[60]....
        /*03cc*/ 	.word	0x0500000f


	//   ....[61]....
        /*03d0*/ 	.word	0x0500000f


	//   ....[62]....
        /*03d4*/ 	.word	0x0500000f


	//   ....[63]....
        /*03d8*/ 	.word	0x0500000f


	//   ....[64]....
        /*03dc*/ 	.word	0x0500000f


	//   ....[65]....
        /*03e0*/ 	.word	0x0500000f


	//   ....[66]....
        /*03e4*/ 	.word	0x0500000f


	//   ....[67]....
        /*03e8*/ 	.word	0x0500000f


	//   ....[68]....
        /*03ec*/ 	.word	0x0500000f


	//   ....[69]....
        /*03f0*/ 	.word	0x0500000f


	//   ....[70]....
        /*03f4*/ 	.word	0x0500000f


	//   ....[71]....
        /*03f8*/ 	.word	0x0500000f


	//   ....[72]....
        /*03fc*/ 	.word	0x0500000f


	//----- nvinfo : EIATTR_COOP_GROUP_INSTR_OFFSETS
	.align		4
.L_385:
        /*0400*/ 	.byte	0x04, 0x28
        /*0402*/ 	.short	(.L_387 - .L_386)


	//   ....[0]....
.L_386:
        /*0404*/ 	.word	0x00000060


	//   ....[1]....
        /*0408*/ 	.word	0x00000170


	//   ....[2]....
        /*040c*/ 	.word	0x000001c0


	//   ....[3]....
        /*0410*/ 	.word	0x000003f0


	//   ....[4]....
        /*0414*/ 	.word	0x00000550


	//   ....[5]....
        /*0418*/ 	.word	0x00000670


	//   ....[6]....
        /*041c*/ 	.word	0x000007d0


	//   ....[7]....
        /*0420*/ 	.word	0x000013b0


	//   ....[8]....
        /*0424*/ 	.word	0x000027c0


	//   ....[9]....
        /*0428*/ 	.word	0x000028c0


	//   ....[10]....
        /*042c*/ 	.word	0x00002be0


	//   ....[11]....
        /*0430*/ 	.word	0x00002d90


	//   ....[12]....
        /*0434*/ 	.word	0x00004ab0


	//   ....[13]....
        /*0438*/ 	.word	0x00004ae0


	//   ....[14]....
        /*043c*/ 	.word	0x00004fb0


	//   ....[15]....
        /*0440*/ 	.word	0x00005080


	//   ....[16]....
        /*0444*/ 	.word	0x00006390


	//   ....[17]....
        /*0448*/ 	.word	0x000063f0


	//   ....[18]....
        /*044c*/ 	.word	0x000064d0


	//   ....[19]....
        /*0450*/ 	.word	0x00006820


	//   ....[20]....
        /*0454*/ 	.word	0x00008e40


	//   ....[21]....
        /*0458*/ 	.word	0x00008fe0


	//   ....[22]....
        /*045c*/ 	.word	0x00009010


	//   ....[23]....
        /*0460*/ 	.word	0x00009050


	//   ....[24]....
        /*0464*/ 	.word	0x000090b0


	//   ....[25]....
        /*0468*/ 	.word	0x00009110


	//   ....[26]....
        /*046c*/ 	.word	0x00009150


	//   ....[27]....
        /*0470*/ 	.word	0x00009310


	//   ....[28]....
        /*0474*/ 	.word	0x00009370


	//   ....[29]....
        /*0478*/ 	.word	0x000093b0


	//   ....[30]....
        /*047c*/ 	.word	0x000093f0


	//   ....[31]....
        /*0480*/ 	.word	0x00009420


	//   ....[32]....
        /*0484*/ 	.word	0x00009450


	//   ....[33]....
        /*0488*/ 	.word	0x000094e0


	//   ....[34]....
        /*048c*/ 	.word	0x00009510


	//   ....[35]....
        /*0490*/ 	.word	0x000095a0


	//   ....[36]....
        /*0494*/ 	.word	0x0000cdc0


	//   ....[37]....
        /*0498*/ 	.word	0x0000cdd0


	//   ....[38]....
        /*049c*/ 	.word	0x0000cef0


	//   ....[39]....
        /*04a0*/ 	.word	0x0000cf50


	//   ....[40]....
        /*04a4*/ 	.word	0x0000cf90


	//   ....[41]....
        /*04a8*/ 	.word	0x0000cfd0


	//   ....[42]....
        /*04ac*/ 	.word	0x0000d000


	//   ....[43]....
        /*04b0*/ 	.word	0x0000d030


	//   ....[44]....
        /*04b4*/ 	.word	0x0000d1d0


	//   ....[45]....
        /*04b8*/ 	.word	0x0000d230


	//   ....[46]....
        /*04bc*/ 	.word	0x0000d270


	//   ....[47]....
        /*04c0*/ 	.word	0x0000d2b0


	//   ....[48]....
        /*04c4*/ 	.word	0x0000d2e0


	//   ....[49]....
        /*04c8*/ 	.word	0x0000d310


	//   ....[50]....
        /*04cc*/ 	.word	0x0000d3d0


	//   ....[51]....
        /*04d0*/ 	.word	0x0000d3f0


	//   ....[52]....
        /*04d4*/ 	.word	0x0000d460


	//   ....[53]....
        /*04d8*/ 	.word	0x0000d8b0


	//   ....[54]....
        /*04dc*/ 	.word	0x0000ddb0


	//   ....[55]....
        /*04e0*/ 	.word	0x0000e1d0


	//   ....[56]....
        /*04e4*/ 	.word	0x0000e260


	//   ....[57]....
        /*04e8*/ 	.word	0x0000e300


	//   ....[58]....
        /*04ec*/ 	.word	0x0000e3b0


	//   ....[59]....
        /*04f0*/ 	.word	0x0000e430


	//   ....[60]....
        /*04f4*/ 	.word	0x0000e4b0


	//   ....[61]....
        /*04f8*/ 	.word	0x0000e530


	//   ....[62]....
        /*04fc*/ 	.word	0x0000e5b0


	//   ....[63]....
        /*0500*/ 	.word	0x0000e640


	//   ....[64]....
        /*0504*/ 	.word	0x0000e6f0


	//   ....[65]....
        /*0508*/ 	.word	0x0000e770


	//   ....[66]....
        /*050c*/ 	.word	0x0000e7f0


	//   ....[67]....
        /*0510*/ 	.word	0x0000e870


	//   ....[68]....
        /*0514*/ 	.word	0x0000e8f0


	//   ....[69]....
        /*0518*/ 	.word	0x0000e960


	//   ....[70]....
        /*051c*/ 	.word	0x0000ea00


	//   ....[71]....
        /*0520*/ 	.word	0x0000ea90


	//   ....[72]....
        /*0524*/ 	.word	0x0000ebb0


	//----- nvinfo : EIATTR_REG_RECONFIG
	.align		4
.L_387:
        /*0528*/ 	.byte	0x01, 0x54
	.zero		2


	//----- nvinfo : EIATTR_SYSCALL_OFFSETS
	.align		4
        /*052c*/ 	.byte	0x04, 0x46
        /*052e*/ 	.short	(.L_389 - .L_388)


	//   ....[0]....
.L_388:
        /*0530*/ 	.word	0x000015a0


	//   ....[1]....
        /*0534*/ 	.word	0x00009f50


	//   ....[2]....
        /*0538*/ 	.word	0x0000a090


	//   ....[3]....
        /*053c*/ 	.word	0x0000a190


	//----- nvinfo : EIATTR_MBARRIER_INSTR_OFFSETS
	.align		4
.L_389:
        /*0540*/ 	.byte	0x04, 0x39
        /*0542*/ 	.short	(.L_391 - .L_390)


	//   ....[0]....
.L_390:
        /*0544*/ 	.word	0x000002a0
        /*0548*/ 	.word	0x000000ff
        /*054c*/ 	.word	0x00034800
        /*0550*/ 	.short	0x0100
        /*0552*/ 	.byte	0x08
	.zero		1


	//   ....[1]....
        /*0554*/ 	.word	0x000002b0
        /*0558*/ 	.word	0x000000ff
        /*055c*/ 	.word	0x00034820
        /*0560*/ 	.short	0x0100
        /*0562*/ 	.byte	0x08
	.zero		1


	//   ....[2]....
        /*0564*/ 	.word	0x000003a0
        /*0568*/ 	.word	0x000000ff
        /*056c*/ 	.word	0x00034830
        /*0570*/ 	.short	0x0100
        /*0572*/ 	.byte	0x08
	.zero		1


	//   ....[3]....
        /*0574*/ 	.word	0x000003b0
        /*0578*/ 	.word	0x000000ff
        /*057c*/ 	.word	0x00034840
        /*0580*/ 	.short	0x0100
        /*0582*/ 	.byte	0x08
	.zero		1


	//   ....[4]....
        /*0584*/ 	.word	0x000003c0
        /*0588*/ 	.word	0x000000ff
        /*058c*/ 	.word	0x00034838
        /*0590*/ 	.short	0x0100
        /*0592*/ 	.byte	0x08
	.zero		1


	//   ....[5]....
        /*0594*/ 	.word	0x000003d0
        /*0598*/ 	.word	0x000000ff
        /*059c*/ 	.word	0x00034848
        /*05a0*/ 	.short	0x0100
        /*05a2*/ 	.byte	0x08
	.zero		1


	//   ....[6]....
        /*05a4*/ 	.word	0x00000500
        /*05a8*/ 	.word	0x000000ff
        /*05ac*/ 	.word	0x00034850
        /*05b0*/ 	.short	0x0100
        /*05b2*/ 	.byte	0x08
	.zero		1


	//   ....[7]....
        /*05b4*/ 	.word	0x00000510
        /*05b8*/ 	.word	0x000000ff
        /*05bc*/ 	.word	0x00034860
        /*05c0*/ 	.short	0x0100
        /*05c2*/ 	.byte	0x08
	.zero		1


	//   ....[8]....
        /*05c4*/ 	.word	0x00000520
        /*05c8*/ 	.word	0x000000ff
        /*05cc*/ 	.word	0x00034858
        /*05d0*/ 	.short	0x0100
        /*05d2*/ 	.byte	0x08
	.zero		1


	//   ....[9]....
        /*05d4*/ 	.word	0x00000530
        /*05d8*/ 	.word	0x000000ff
        /*05dc*/ 	.word	0x00034868
        /*05e0*/ 	.short	0x0100
        /*05e2*/ 	.byte	0x08
	.zero		1


	//   ....[10]....
        /*05e4*/ 	.word	0x00000620
        /*05e8*/ 	.word	0x000000ff
        /*05ec*/ 	.word	0x00034870
        /*05f0*/ 	.short	0x0100
        /*05f2*/ 	.byte	0x06
	.zero		1


	//   ....[11]....
        /*05f4*/ 	.word	0x00000630
        /*05f8*/ 	.word	0x000000ff
        /*05fc*/ 	.word	0x00034880
        /*0600*/ 	.short	0x0100
        /*0602*/ 	.byte	0x06
	.zero		1


	//   ....[12]....
        /*0604*/ 	.word	0x00000640
        /*0608*/ 	.word	0x000000ff
        /*060c*/ 	.word	0x00034878
        /*0610*/ 	.short	0x0100
        /*0612*/ 	.byte	0x06
	.zero		1


	//   ....[13]....
        /*0614*/ 	.word	0x00000650
        /*0618*/ 	.word	0x000000ff
        /*061c*/ 	.word	0x00034888
        /*0620*/ 	.short	0x0100
        /*0622*/ 	.byte	0x06
	.zero		1


	//   ....[14]....
        /*0624*/ 	.word	0x00000780
        /*0628*/ 	.word	0x000000ff
        /*062c*/ 	.word	0x00034890
        /*0630*/ 	.short	0x0100
        /*0632*/ 	.byte	0x08
	.zero		1


	//   ....[15]....
        /*0634*/ 	.word	0x00000790
        /*0638*/ 	.word	0x000000ff
        /*063c*/ 	.word	0x000348a0
        /*0640*/ 	.short	0x0100
        /*0642*/ 	.byte	0x08
	.zero		1


	//   ....[16]....
        /*0644*/ 	.word	0x000007a0
        /*0648*/ 	.word	0x000000ff
        /*064c*/ 	.word	0x00034898
        /*0650*/ 	.short	0x0100
        /*0652*/ 	.byte	0x08
	.zero		1


	//   ....[17]....
        /*0654*/ 	.word	0x000007b0
        /*0658*/ 	.word	0x000000ff
        /*065c*/ 	.word	0x000348a8
        /*0660*/ 	.short	0x0100
        /*0662*/ 	.byte	0x08
	.zero		1


	//   ....[18]....
        /*0664*/ 	.word	0x000008e0
        /*0668*/ 	.word	0x000000ff
        /*066c*/ 	.word	0x000348b0
        /*0670*/ 	.short	0x0100
        /*0672*/ 	.byte	0x08
	.zero		1


	//   ....[19]....
        /*0674*/ 	.word	0x000008f0
        /*0678*/ 	.word	0x000000ff
        /*067c*/ 	.word	0x000348c0
        /*0680*/ 	.short	0x0100
        /*0682*/ 	.byte	0x08
	.zero		1


	//   ....[20]....
        /*0684*/ 	.word	0x00000900
        /*0688*/ 	.word	0x000000ff
        /*068c*/ 	.word	0x000348b8
        /*0690*/ 	.short	0x0100
        /*0692*/ 	.byte	0x08
	.zero		1


	//   ....[21]....
        /*0694*/ 	.word	0x00000910
        /*0698*/ 	.word	0x000000ff
        /*069c*/ 	.word	0x000348c8
        /*06a0*/ 	.short	0x0100
        /*06a2*/ 	.byte	0x08
	.zero		1


	//   ....[22]....
        /*06a4*/ 	.word	0x00001670
        /*06a8*/ 	.word	0x00000000
        /*06ac*/ 	.word	0x00034800
        /*06b0*/ 	.short	0x010a
        /*06b2*/ 	.byte	0x3f
	.zero		1


	//   ....[23]....
        /*06b4*/ 	.word	0x000016e0
        /*06b8*/ 	.word	0x00000005
        /*06bc*/ 	.word	0x00034830
        /*06c0*/ 	.short	0x010a
        /*06c2*/ 	.byte	0x3f
	.zero		1


	//   ....[24]....
        /*06c4*/ 	.word	0x00001750
        /*06c8*/ 	.word	0x00000005
        /*06cc*/ 	.word	0x00034830
        /*06d0*/ 	.short	0x010a
        /*06d2*/ 	.byte	0x3f
	.zero		1


	//   ....[25]....
        /*06d4*/ 	.word	0x00002980
        /*06d8*/ 	.word	0x00000005
        /*06dc*/ 	.word	0x00000000
        /*06e0*/ 	.short	0x0101
        /*06e2*/ 	.byte	0x3f
	.zero		1


	//   ....[26]....
        /*06e4*/ 	.word	0x00003e90
        /*06e8*/ 	.word	0x000000ff
        /*06ec*/ 	.word	0x00034830
        /*06f0*/ 	.short	0x010a
        /*06f2*/ 	.byte	0x06
	.zero		1


	//   ....[27]....
        /*06f4*/ 	.word	0x00003ed0
        /*06f8*/ 	.word	0x000000ff
        /*06fc*/ 	.word	0x00034830
        /*0700*/ 	.short	0x010a
        /*0702*/ 	.byte	0x06
	.zero		1


	//   ....[28]....
        /*0704*/ 	.word	0x00004760
        /*0708*/ 	.word	0x00000008
        /*070c*/ 	.word	0x00034850
        /*0710*/ 	.short	0x010a
        /*0712*/ 	.byte	0x3f
	.zero		1


	//   ....[29]....
        /*0714*/ 	.word	0x000047a0
        /*0718*/ 	.word	0x00000008
        /*071c*/ 	.word	0x00034850
        /*0720*/ 	.short	0x010a
        /*0722*/ 	.byte	0x3f
	.zero		1


	//   ....[30]....
        /*0724*/ 	.word	0x00005830
        /*0728*/ 	.word	0x0000001b
        /*072c*/ 	.word	0x00000000
        /*0730*/ 	.short	0x0101
        /*0732*/ 	.byte	0x3f
	.zero		1


	//   ....[31]....
        /*0734*/ 	.word	0x00005900
        /*0738*/ 	.word	0x0000001b
        /*073c*/ 	.word	0x00000000
        /*0740*/ 	.short	0x0101
        /*0742*/ 	.byte	0x3f
	.zero		1


	//   ....[32]....
        /*0744*/ 	.word	0x000062f0
        /*0748*/ 	.word	0x0000000e
        /*074c*/ 	.word	0x00034850
        /*0750*/ 	.short	0x010a
        /*0752*/ 	.byte	0x3f
	.zero		1


	//   ....[33]....
        /*0754*/ 	.word	0x00006330
        /*0758*/ 	.word	0x0000000e
        /*075c*/ 	.word	0x00034850
        /*0760*/ 	.short	0x010a
        /*0762*/ 	.byte	0x3f
	.zero		1


	//   ....[34]....
        /*0764*/ 	.word	0x00006940
        /*0768*/ 	.word	0x00000007
        /*076c*/ 	.word	0x00000000
        /*0770*/ 	.short	0x0101
        /*0772*/ 	.byte	0x3f
	.zero		1


	//   ....[35]....
        /*0774*/ 	.word	0x00007cb0
        /*0778*/ 	.word	0x00000003
        /*077c*/ 	.word	0x00000000
        /*0780*/ 	.short	0x0101
        /*0782*/ 	.byte	0x3f
	.zero		1


	//   ....[36]....
        /*0784*/ 	.word	0x0000a8f0
        /*0788*/ 	.word	0x00000008
        /*078c*/ 	.word	0x00034840
        /*0790*/ 	.short	0x010a
        /*0792*/ 	.byte	0x3f
	.zero		1


	//   ....[37]....
        /*0794*/ 	.word	0x0000aeb0
        /*0798*/ 	.word	0x00000009
        /*079c*/ 	.word	0x00034820
        /*07a0*/ 	.short	0x010a
        /*07a2*/ 	.byte	0x3f
	.zero		1


	//   ....[38]....
        /*07a4*/ 	.word	0x0000b200
        /*07a8*/ 	.word	0x00000002
        /*07ac*/ 	.word	0x00034840
        /*07b0*/ 	.short	0x010a
        /*07b2*/ 	.byte	0x3f
	.zero		1


	//   ....[39]....
        /*07b4*/ 	.word	0x0000b500
        /*07b8*/ 	.word	0x00000003
        /*07bc*/ 	.word	0x00000060
        /*07c0*/ 	.short	0x010a
        /*07c2*/ 	.byte	0x3f
	.zero		1


	//   ....[40]....
        /*07c4*/ 	.word	0x0000bae0
        /*07c8*/ 	.word	0x00000002
        /*07cc*/ 	.word	0x00034840
        /*07d0*/ 	.short	0x010a
        /*07d2*/ 	.byte	0x3f
	.zero		1


	//   ....[41]....
        /*07d4*/ 	.word	0x0000bde0
        /*07d8*/ 	.word	0x00000002
        /*07dc*/ 	.word	0x00000060
        /*07e0*/ 	.short	0x010a
        /*07e2*/ 	.byte	0x3f
	.zero		1


	//   ....[42]....
        /*07e4*/ 	.word	0x0000c2c0
        /*07e8*/ 	.word	0x00000002
        /*07ec*/ 	.word	0x00034840
        /*07f0*/ 	.short	0x010a
        /*07f2*/ 	.byte	0x3f
	.zero		1


	//   ....[43]....
        /*07f4*/ 	.word	0x0000c5d0
        /*07f8*/ 	.word	0x00000002
        /*07fc*/ 	.word	0x00000060
        /*0800*/ 	.short	0x010a
        /*0802*/ 	.byte	0x3f
	.zero		1


	//   ....[44]....
        /*0804*/ 	.word	0x0000ca60
        /*0808*/ 	.word	0x00000003
        /*080c*/ 	.word	0x00034860
        /*0810*/ 	.short	0x010a
        /*0812*/ 	.byte	0x3f
	.zero		1


	//   ....[45]....
        /*0814*/ 	.word	0x0000d830
        /*0818*/ 	.word	0x00000000
        /*081c*/ 	.word	0x00034820
        /*0820*/ 	.short	0x010a
        /*0822*/ 	.byte	0x3f
	.zero		1


	//   ....[46]....
        /*0824*/ 	.word	0x0000da10
        /*0828*/ 	.word	0x00000006
        /*082c*/ 	.word	0x00000000
        /*0830*/ 	.short	0x010a
        /*0832*/ 	.byte	0x3f
	.zero		1


	//   ....[47]....
        /*0834*/ 	.word	0x0000da80
        /*0838*/ 	.word	0x00000007
        /*083c*/ 	.word	0x00000000
        /*0840*/ 	.short	0x010a
        /*0842*/ 	.byte	0x3f
	.zero		1


	//   ....[48]....
        /*0844*/ 	.word	0x0000daf0
        /*0848*/ 	.word	0x00000004
        /*084c*/ 	.word	0x00000000
        /*0850*/ 	.short	0x010a
        /*0852*/ 	.byte	0x3f
	.zero		1


	//   ....[49]....
        /*0854*/ 	.word	0x0000db20
        /*0858*/ 	.word	0x00000003
        /*085c*/ 	.word	0x00000000
        /*0860*/ 	.short	0x010a
        /*0862*/ 	.byte	0x3f
	.zero		1


	//   ....[50]....
        /*0864*/ 	.word	0x0000db80
        /*0868*/ 	.word	0x00000000
        /*086c*/ 	.word	0x00034800
        /*0870*/ 	.short	0x010a
        /*0872*/ 	.byte	0x3f
	.zero		1


	//   ....[51]....
        /*0874*/ 	.word	0x0000dbd0
        /*0878*/ 	.word	0x00000005
        /*087c*/ 	.word	0x00034830
        /*0880*/ 	.short	0x010a
        /*0882*/ 	.byte	0x3f
	.zero		1


	//   ....[52]....
        /*0884*/ 	.word	0x0000dc30
        /*0888*/ 	.word	0x00000004
        /*088c*/ 	.word	0x00034830
        /*0890*/ 	.short	0x010a
        /*0892*/ 	.byte	0x3f
	.zero		1


	//   ....[53]....
        /*0894*/ 	.word	0x0000dc80
        /*0898*/ 	.word	0x00000008
        /*089c*/ 	.word	0x00034850
        /*08a0*/ 	.short	0x010a
        /*08a2*/ 	.byte	0x3f
	.zero		1


	//   ....[54]....
        /*08a4*/ 	.word	0x0000dcd0
        /*08a8*/ 	.word	0x0000000e
        /*08ac*/ 	.word	0x00034850
        /*08b0*/ 	.short	0x010a
        /*08b2*/ 	.byte	0x3f
	.zero		1


	//   ....[55]....
        /*08b4*/ 	.word	0x0000de70
        /*08b8*/ 	.word	0x00000008
        /*08bc*/ 	.word	0x00034840
        /*08c0*/ 	.short	0x010a
        /*08c2*/ 	.byte	0x3f
	.zero		1


	//   ....[56]....
        /*08c4*/ 	.word	0x0000def0
        /*08c8*/ 	.word	0x00000008
        /*08cc*/ 	.word	0x00034820
        /*08d0*/ 	.short	0x010a
        /*08d2*/ 	.byte	0x3f
	.zero		1


	//   ....[57]....
        /*08d4*/ 	.word	0x0000df40
        /*08d8*/ 	.word	0x00000002
        /*08dc*/ 	.word	0x00034840
        /*08e0*/ 	.short	0x010a
        /*08e2*/ 	.byte	0x3f
	.zero		1


	//   ....[58]....
        /*08e4*/ 	.word	0x0000df90
        /*08e8*/ 	.word	0x00000003
        /*08ec*/ 	.word	0x00000060
        /*08f0*/ 	.short	0x010a
        /*08f2*/ 	.byte	0x3f
	.zero		1


	//   ....[59]....
        /*08f4*/ 	.word	0x0000dfe0
        /*08f8*/ 	.word	0x00000002
        /*08fc*/ 	.word	0x00034840
        /*0900*/ 	.short	0x010a
        /*0902*/ 	.byte	0x3f
	.zero		1


	//   ....[60]....
        /*0904*/ 	.word	0x0000e030
        /*0908*/ 	.word	0x00000002
        /*090c*/ 	.word	0x00000060
        /*0910*/ 	.short	0x010a
        /*0912*/ 	.byte	0x3f
	.zero		1


	//   ....[61]....
        /*0914*/ 	.word	0x0000e080
        /*0918*/ 	.word	0x00000002
        /*091c*/ 	.word	0x00034840
        /*0920*/ 	.short	0x010a
        /*0922*/ 	.byte	0x3f
	.zero		1


	//   ....[62]....
        /*0924*/ 	.word	0x0000e0d0
        /*0928*/ 	.word	0x00000002
        /*092c*/ 	.word	0x00000060
        /*0930*/ 	.short	0x010a
        /*0932*/ 	.byte	0x3f
	.zero		1


	//   ....[63]....
        /*0934*/ 	.word	0x0000e120
        /*0938*/ 	.word	0x00000003
        /*093c*/ 	.word	0x00034860
        /*0940*/ 	.short	0x010a
        /*0942*/ 	.byte	0x3f
	.zero		1


	//   ....[64]....
        /*0944*/ 	.word	0x0000ead0
        /*0948*/ 	.word	0x00000000
        /*094c*/ 	.word	0x00034820
        /*0950*/ 	.short	0x010a
        /*0952*/ 	.byte	0x3f
	.zero		1


	//   ....[65]....
        /*0954*/ 	.word	0x0000ec70
        /*0958*/ 	.word	0x00000006
        /*095c*/ 	.word	0x00000000
        /*0960*/ 	.short	0x010a
        /*0962*/ 	.byte	0x3f
	.zero		1


	//   ....[66]....
        /*0964*/ 	.word	0x0000ecc0
        /*0968*/ 	.word	0x00000007
        /*096c*/ 	.word	0x00000000
        /*0970*/ 	.short	0x010a
        /*0972*/ 	.byte	0x3f
	.zero		1


	//   ....[67]....
        /*0974*/ 	.word	0x0000ed10
        /*0978*/ 	.word	0x00000004
        /*097c*/ 	.word	0x00000000
        /*0980*/ 	.short	0x010a
        /*0982*/ 	.byte	0x3f
	.zero		1


	//----- nvinfo : EIATTR_NUM_MBARRIERS
	.align		4
.L_391:
        /*0984*/ 	.byte	0x03, 0x38
        /*0986*/ 	.short	0x0016


	//----- nvinfo : EIATTR_EXIT_INSTR_OFFSETS
	.align		4
        /*0988*/ 	.byte	0x04, 0x1c
        /*098a*/ 	.short	(.L_393 - .L_392)


	//   ....[0]....
.L_392:
        /*098c*/ 	.word	0x00000a80


	//   ....[1]....
        /*0990*/ 	.word	0x00008e00


	//   ....[2]....
        /*0994*/ 	.word	0x00008e60


	//   ....[3]....
        /*0998*/ 	.word	0x0000db70


	//----- nvinfo : EIATTR_MAX_THREADS
	.align		4
.L_393:
        /*099c*/ 	.byte	0x04, 0x05
        /*099e*/ 	.short	(.L_395 - .L_394)
.L_394:
        /*09a0*/ 	.word	0x00000180
        /*09a4*/ 	.word	0x00000001
        /*09a8*/ 	.word	0x00000001


	//----- nvinfo : EIATTR_CRS_STACK_SIZE
	.align		4
.L_395:
        /*09ac*/ 	.byte	0x04, 0x1e
        /*09ae*/ 	.short	(.L_397 - .L_396)
.L_396:
        /*09b0*/ 	.word	0x00000000


	//----- nvinfo : EIATTR_CBANK_PARAM_SIZE
	.align		4
.L_397:
        /*09b4*/ 	.byte	0x03, 0x19
        /*09b6*/ 	.short	0x0a70


	//----- nvinfo : EIATTR_PARAM_CBANK
	.align		4
        /*09b8*/ 	.byte	0x04, 0x0a
        /*09ba*/ 	.short	(.L_399 - .L_398)
	.align		4
.L_398:
        /*09bc*/ 	.word	index@(.nv.constant0._ZN7cutlass13device_kernelIN5flash11enable_sm90INS1_16FlashAttnFwdSm90INS1_25CollectiveMainloopFwdSm90ILi2EN4cute5tupleIJNS5_1CILi1EEES8_S8_EEENS6_IJNS7_ILi128EEESA_NS7_ILi192EEEEEELi128ENS_10bfloat16_tEfNS_4arch4Sm90ELb0ELb0ELb0ELb1ELb0ELb0ELb0ELb1ELb1ELb0ELb0ELb0EEENS1_21CollectiveEpilogueFwdINS6_IJSA_SA_SA_EEES9_SD_SF_Li256ELb1ELb0ELb0ELb0EEENS1_36VarlenDynamicPersistentTileSchedulerILi128ELi128ELi256ELi32ELb0ELb0ELb1ELb0ELb1ELb1EEEEEEEEEvNT_6ParamsE)
        /*09c0*/ 	.short	0x0210
        /*09c2*/ 	.short	0x0a70


	//----- nvinfo : EIATTR_SW_WAR
	.align		4
.L_399:
        /*09c4*/ 	.byte	0x04, 0x36
        /*09c6*/ 	.short	(.L_401 - .L_400)
.L_400:
        /*09c8*/ 	.word	0x00000008
.L_401:


//--------------------- .nv.info._ZN7cutlass13device_kernelIN5flash11enable_sm90INS1_16FlashAttnFwdSm90INS1_25CollectiveMainloopFwdSm90ILi2EN4cute5tupleIJNS5_1CILi1EEES8_S8_EEENS6_IJNS7_ILi128EEESA_NS7_ILi192EEEEEELi128ENS_10bfloat16_tEfNS_4arch4Sm90ELb0ELb0ELb0ELb1ELb0ELb1ELb0ELb1ELb1ELb0ELb0ELb0EEENS1_21CollectiveEpilogueFwdINS6_IJSA_SA_SA_EEES9_SD_SF_Li256ELb1ELb0ELb0ELb0EEENS1_36VarlenDynamicPersistentTileSchedulerILi128ELi128ELi256ELi32ELb0ELb0ELb1ELb0ELb1ELb1EEEEEEEEEvNT_6ParamsE --------------------------
	.section	.nv.info._ZN7cutlass13device_kernelIN5flash11enable_sm90INS1_16FlashAttnFwdSm90INS1_25CollectiveMainloopFwdSm90ILi2EN4cute5tupleIJNS5_1CILi1EEES8_S8_EEENS6_IJNS7_ILi128EEESA_NS7_ILi192EEEEEELi128ENS_10bfloat16_tEfNS_4arch4Sm90ELb0ELb0ELb0ELb1ELb0ELb1ELb0ELb1ELb1ELb0ELb0ELb0EEENS1_21CollectiveEpilogueFwdINS6_IJSA_SA_SA_EEES9_SD_SF_Li256ELb1ELb0ELb0ELb0EEENS1_36VarlenDynamicPersistentTileSchedulerILi128ELi128ELi256ELi32ELb0ELb0ELb1ELb0ELb1ELb1EEEEEEEEEvNT_6ParamsE,"",@"SHT_CUDA_INFO"
	.sectionflags	@""
	.align	4


	//----- nvinfo : EIATTR_CUDA_API_VERSION
	.align		4
        /*0000*/ 	.byte	0x04, 0x37
        /*0002*/ 	.short	(.L_403 - .L_402)
.L_402:
        /*0004*/ 	.word	0x00000082


	//----- nvinfo : EIATTR_KPARAM_INFO
	.align		4
.L_403:
        /*0008*/ 	.byte	0x04, 0x17
        /*000a*/ 	.short	(.L_405 - .L_404)
.L_404:
        /*000c*/ 	.word	0x00000000
        /*0010*/ 	.short	0x0000
        /*0012*/ 	.short	0x0070
        /*0014*/ 	.byte	0x00, 0xf0, 0x01, 0x28


	//----- nvinfo : EIATTR_SPARSE_MMA_MASK
	.align		4
.L_405:
        /*0018*/ 	.byte	0x03, 0x50
        /*001a*/ 	.short	0x0000


	//----- nvinfo : EIATTR_MAXREG_COUNT
	.align		4
        /*001c*/ 	.byte	0x03, 0x1b
        /*001e*/ 	.short	0x00a8


	//----- nvinfo : EIATTR_NUM_BARRIERS
	.align		4
        /*0020*/ 	.byte	0x02, 0x4c
        /*0022*/ 	.byte	0x10
	.zero		1


	//----- nvinfo : EIATTR_EXTERNS
	.align		4
        /*0024*/ 	.byte	0x04, 0x0f
        /*0026*/ 	.short	(.L_407 - .L_406)


	//   ....[0]....
	.align		4
.L_406:
        /*0028*/ 	.word	index@(__assertfail)


	//----- nvinfo : EIATTR_ANNOTATIONS
	.align		4
.L_407:
        /*002c*/ 	.byte	0x04, 0x55
        /*002e*/ 	.short	(.L_409 - .L_408)


	//   ....[0]....
.L_408:
        /* <DEDUP_REMOVED lines=63> */


	//----- nvinfo : EIATTR_MERCURY_ISA_VERSION
	.align		4
.L_409:
        /*0410*/ 	.byte	0x03, 0x5f
        /*0412*/ 	.short	0x0101


	//----- nvinfo : EIATTR_UNUSED_LOAD_BYTE_OFFSET
	.align		4
        /*0414*/ 	.byte	0x04, 0x44
        /*0416*/ 	.short	(.L_411 - .L_410)


	//   ....[0]....
.L_410:
        /*0418*/ 	.word	0x00000ab0
        /*041c*/ 	.word	0x0000fff0


	//   ....[1]....
        /*0420*/ 	.word	0x00016510
        /*0424*/ 	.word	0x0000fff0


	//----- nvinfo : EIATTR_INT_WARP_WIDE_INSTR_OFFSETS
	.align		4
.L_411:
        /*0428*/ 	.byte	0x04, 0x31
        /*042a*/ 	.short	(.L_413 - .L_412)


	//   ....[0]....
.L_412:
        /*042c*/ 	.word	0x000001b0


	//   ....[1]....
        /*0430*/ 	.word	0x000001f0


	//   ....[2]....
        /*0434*/ 	.word	0x000002b0


	//   ....[3]....
        /*0438*/ 	.word	0x0001a230


	//   ....[4]....
        /*043c*/ 	.word	0x0001a2c0


	//   ....[5]....
        /*0440*/ 	.word	0x0001a740


	//   ....[6]....
        /*0444*/ 	.word	0x0001a770


	//   ....[7]....
        /*0448*/ 	.word	0x0001a980


	//   ....[8]....
        /*044c*/ 	.word	0x0001aa70


	//   ....[9]....
        /*0450*/ 	.word	0x0001ce50


	//   ....[10]....
        /*0454*/ 	.word	0x0001cee0


	//----- nvinfo : EIATTR_COOP_GROUP_MASK_REGIDS
	.align		4
.L_413:
        /*0458*/ 	.byte	0x04, 0x29
        /*045a*/ 	.short	(.L_415 - .L_414)


	//   ....[0]....
.L_414:
        /*045c*/ 	.word	0xffffffff


	//   ....[1]....
        /*0460*/ 	.word	0xffffffff


	//   ....[2]....
        /*0464*/ 	.word	0xffffffff


	//   ....[3]....
        /*0468*/ 	.word	0xffffffff


	//   ....[4]....
        /*046c*/ 	.word	0xffffffff


	//   ....[5]....
        /*0470*/ 	.word	0xffffffff


	//   ....[6]....
        /*0474*/ 	.word	0xffffffff


	//   ....[7]....
        /*0478*/ 	.word	0xffffffff


	//   ....[8]....
        /*047c*/ 	.word	0xffffffff


	//   ....[9]....
        /*0480*/ 	.word	0xffffffff


	//   ....[10]....
        /*0484*/ 	.word	0xffffffff


	//   ....[11]....
        /*0488*/ 	.word	0xffffffff


	//   ....[12]....
        /*048c*/ 	.word	0xffffffff


	//   ....[13]....
        /*0490*/ 	.word	0xffffffff


	//   ....[14]....
        /*0494*/ 	.word	0xffffffff


	//   ....[15]....
        /*0498*/ 	.word	0xffffffff


	//   ....[16]....
        /*049c*/ 	.word	0xffffffff


	//   ....[17]....
        /*04a0*/ 	.word	0xffffffff


	//   ....[18]....
        /*04a4*/ 	.word	0xffffffff


	//   ....[19]....
        /*04a8*/ 	.word	0xffffffff


	//   ....[20]....
        /*04ac*/ 	.word	0xffffffff


	//   ....[21]....
        /*04b0*/ 	.word	0xffffffff


	//   ....[22]....
        /*04b4*/ 	.word	0xffffffff


	//   ....[23]....
        /*04b8*/ 	.word	0xffffffff


	//   ....[24]....
        /*04bc*/ 	.word	0xffffffff


	//   ....[25]....
        /*04c0*/ 	.word	0xffffffff


	//   ....[26]....
        /*04c4*/ 	.word	0xffffffff


	//   ....[27]....
        /*04c8*/ 	.word	0xffffffff


	//   ....[28]....
        /*04cc*/ 	.word	0xffffffff


	//   ....[29]....
        /*04d0*/ 	.word	0xffffffff


	//   ....[30]....
        /*04d4*/ 	.word	0xffffffff


	//   ....[31]....
        /*04d8*/ 	.word	0xffffffff


	//   ....[32]....
        /*04dc*/ 	.word	0xffffffff


	//   ....[33]....
        /*04e0*/ 	.word	0xffffffff


	//   ....[34]....
        /*04e4*/ 	.word	0xffffffff


	//   ....[35]....
        /*04e8*/ 	.word	0xffffffff


	//   ....[36]....
        /*04ec*/ 	.word	0xffffffff


	//   ....[37]....
        /*04f0*/ 	.word	0xffffffff


	//   ....[38]....
        /*04f4*/ 	.word	0xffffffff


	//   ....[39]....
        /*04f8*/ 	.word	0xffffffff


	//   ....[40]....
        /*04fc*/ 	.word	0xffffffff


	//   ....[41]....
        /*0500*/ 	.word	0xffffffff


	//   ....[42]....
        /*0504*/ 	.word	0xffffffff


	//   ....[43]....
        /*0508*/ 	.word	0xffffffff


	//   ....[44]....
        /*050c*/ 	.word	0xffffffff


	//   ....[45]....
        /*0510*/ 	.word	0xffffffff


	//   ....[46]....
        /*0514*/ 	.word	0xffffffff


	//   ....[47]....
        /*0518*/ 	.word	0xffffffff


	//   ....[48]....
        /*051c*/ 	.word	0xffffffff


	//   ....[49]....
        /*0520*/ 	.word	0xffffffff


	//   ....[50]....
        /*0524*/ 	.word	0xffffffff


	//   ....[51]....
        /*0528*/ 	.word	0xffffffff


	//   ....[52]....
        /*052c*/ 	.word	0xffffffff


	//   ....[53]....
        /*0530*/ 	.word	0xffffffff


	//   ....[54]....
        /*0534*/ 	.word	0x0500000f


	//   ....[55]....
        /*0538*/ 	.word	0x0500000f


	//   ....[56]....
        /*053c*/ 	.word	0x0500000f


	//   ....[57]....
        /*0540*/ 	.word	0x0500000f


	//   ....[58]....
        /*0544*/ 	.word	0x0500000f


	//   ....[59]....
        /*0548*/ 	.word	0x0500000f


	//   ....[60]....
        /*054c*/ 	.word	0x0500000f


	//   ....[61]....
        /*0550*/ 	.word	0x0500000f


	//   ....[62]....
        /*0554*/ 	.word	0x0500000f


	//   ....[63]....
        /*0558*/ 	.word	0x0500000f


	//   ....[64]....
        /*055c*/ 	.word	0x0500000f


	//   ....[65]....
        /*0560*/ 	.word	0x0500000f


	//   ....[66]....
        /*0564*/ 	.word	0x0500000f


	//   ....[67]....
        /*0568*/ 	.word	0x0500000f


	//   ....[68]....
        /*056c*/ 	.word	0x0500000f


	//   ....[69]....
        /*0570*/ 	.word	0x0500000f


	//   ....[70]....
        /*0574*/ 	.word	0x0500000f


	//   ....[71]....
        /*0578*/ 	.word	0x0500000f


	//   ....[72]....
        /*057c*/ 	.word	0x0500000f


	//   ....[73]....
        /*0580*/ 	.word	0x0500000f


	//   ....[74]....
        /*0584*/ 	.word	0x0500000f


	//   ....[75]....
        /*0588*/ 	.word	0x0500000f


	//   ....[76]....
        /*058c*/ 	.word	0x0500000f


	//   ....[77]....
        /*0590*/ 	.word	0x0500000f


	//   ....[78]....
        /*0594*/ 	.word	0x0500000f


	//   ....[79]....
        /*0598*/ 	.word	0x0500000f


	//   ....[80]....
        /*059c*/ 	.word	0x0500000f


	//   ....[81]....
        /*05a0*/ 	.word	0x0500000f


	//----- nvinfo : EIATTR_COOP_GROUP_INSTR_OFFSETS
	.align		4
.L_415:
        /*05a4*/ 	.byte	0x04, 0x28
        /*05a6*/ 	.short	(.L_417 - .L_416)


	//   ....[0]....
.L_416:
        /*05a8*/ 	.word	0x00000060


	//   ....[1]....
        /*05ac*/ 	.word	0x000001c0


	//   ....[2]....
        /*05b0*/ 	.word	0x000002c0


	//   ....[3]....
        /*05b4*/ 	.word	0x00000430


	//   ....[4]....
        /*05b8*/ 	.word	0x00000590


	//   ....[5]....
        /*05bc*/ 	.word	0x000006b0


	//   ....[6]....
        /*05c0*/ 	.word	0x00000810


	//   ....[7]....
        /*05c4*/ 	.word	0x0000ab90


	//   ....[8]....
        /*05c8*/ 	.word	0x00011b30


	//   ....[9]....
        /*05cc*/ 	.word	0x00011c20


	//   ....[10]....
        /*05d0*/ 	.word	0x000121f0


	//   ....[11]....
        /*05d4*/ 	.word	0x00012290


	//   ....[12]....
        /*05d8*/ 	.word	0x000141f0


	//   ....[13]....
        /*05dc*/ 	.word	0x000142e0


	//   ....[14]....
        /*05e0*/ 	.word	0x00014950


	//   ....[15]....
        /*05e4*/ 	.word	0x00014970


	//   ....[16]....
        /*05e8*/ 	.word	0x00015b60


	//   ....[17]....
        /*05ec*/ 	.word	0x00015ba0


	//   ....[18]....
        /*05f0*/ 	.word	0x00015c90


	//   ....[19]....
        /*05f4*/ 	.word	0x00015cb0


	//   ....[20]....
        /*05f8*/ 	.word	0x000182c0


	//   ....[21]....
        /*05fc*/ 	.word	0x00018450


	//   ....[22]....
        /*0600*/ 	.word	0x00018480


	//   ....[23]....
        /*0604*/ 	.word	0x000184c0


	//   ....[24]....
        /*0608*/ 	.word	0x00018520


	//   ....[25]....
        /*060c*/ 	.word	0x00018580


	//   ....[26]....
        /*0610*/ 	.word	0x000185d0


	//   ....[27]....
        /*0614*/ 	.word	0x00018780


	//   ....[28]....
        /*0618*/ 	.word	0x000187e0


	//   ....[29]....
        /*061c*/ 	.word	0x00018820


	//   ....[30]....
        /*0620*/ 	.word	0x00018860


	//   ....[31]....
        /*0624*/ 	.word	0x00018890


	//   ....[32]....
        /*0628*/ 	.word	0x000188c0


	//   ....[33]....
        /*062c*/ 	.word	0x00018960


	//   ....[34]....
        /*0630*/ 	.word	0x00018990


	//   ....[35]....
        /*0634*/ 	.word	0x00018a20


	//   ....[36]....
        /*0638*/ 	.word	0x0001d330


	//   ....[37]....
        /*063c*/ 	.word	0x0001d340


	//   ....[38]....
        /*0640*/ 	.word	0x0001d450


	//   ....[39]....
        /*0644*/ 	.word	0x0001d4b0


	//   ....[40]....
        /*0648*/ 	.word	0x0001d4f0


	//   ....[41]....
        /*064c*/ 	.word	0x0001d530


	//   ....[42]....
        /*0650*/ 	.word	0x0001d560


	//   ....[43]....
        /*0654*/ 	.word	0x0001d590


	//   ....[44]....
        /*0658*/ 	.word	0x0001d720


	//   ....[45]....
        /*065c*/ 	.word	0x0001d780


	//   ....[46]....
        /*0660*/ 	.word	0x0001d7c0


	//   ....[47]....
        /*0664*/ 	.word	0x0001d800


	//   ....[48]....
        /*0668*/ 	.word	0x0001d830


	//   ....[49]....
        /*066c*/ 	.word	0x0001d860


	//   ....[50]....
        /*0670*/ 	.word	0x0001d920


	//   ....[51]....
        /*0674*/ 	.word	0x0001d940


	//   ....[52]....
        /*0678*/ 	.word	0x0001d9b0


	//   ....[53]....
        /*067c*/ 	.word	0x0001de00


	//   ....[54]....
        /*0680*/ 	.word	0x0001e240


	//   ....[55]....
        /*0684*/ 	.word	0x0001e2e0


	//   ....[56]....
        /*0688*/ 	.word	0x0001e380


	//   ....[57]....
        /*068c*/ 	.word	0x0001e420


	//   ....[58]....
        /*0690*/ 	.word	0x0001e510


	//   ....[59]....
        /*0694*/ 	.word	0x0001e5b0


	//   ....[60]....
        /*0698*/ 	.word	0x0001e650


	//   ....[61]....
        /*069c*/ 	.word	0x0001e6f0


	//   ....[62]....
        /*06a0*/ 	.word	0x0001e950


	//   ....[63]....
        /*06a4*/ 	.word	0x0001ec30


	//   ....[64]....
        /*06a8*/ 	.word	0x0001f050


	//   ....[65]....
        /*06ac*/ 	.word	0x0001f0e0


	//   ....[66]....
        /*06b0*/ 	.word	0x0001f180


	//   ....[67]....
        /*06b4*/ 	.word	0x0001f240


	//   ....[68]....
        /*06b8*/ 	.word	0x0001f2c0


	//   ....[69]....
        /*06bc*/ 	.word	0x0001f340


	//   ....[70]....
        /*06c0*/ 	.word	0x0001f3c0


	//   ....[71]....
        /*06c4*/ 	.word	0x0001f440


	//   ....[72]....
        /*06c8*/ 	.word	0x0001f4d0


	//   ....[73]....
        /*06cc*/ 	.word	0x0001f590


	//   ....[74]....
        /*06d0*/ 	.word	0x0001f610


	//   ....[75]....
        /*06d4*/ 	.word	0x0001f690


	//   ....[76]....
        /*06d8*/ 	.word	0x0001f710


	//   ....[77]....
        /*06dc*/ 	.word	0x0001f790


	//   ....[78]....
        /*06e0*/ 	.word	0x0001f800


	//   ....[79]....
        /*06e4*/ 	.word	0x0001f8a0


	//   ....[80]....
        /*06e8*/ 	.word	0x0001f930


	//   ....[81]....
        /*06ec*/ 	.word	0x0001fa50


	//----- nvinfo : EIATTR_REG_RECONFIG
	.align		4
.L_417:
        /*06f0*/ 	.byte	0x01, 0x54
	.zero		2


	//----- nvinfo : EIATTR_SYSCALL_OFFSETS
	.align		4
        /*06f4*/ 	.byte	0x04, 0x46
        /*06f6*/ 	.short	(.L_419 - .L_418)


	//   ....[0]....
.L_418:
        /*06f8*/ 	.word	0x000018d0


	//   ....[1]....
        /*06fc*/ 	.word	0x00001a20


	//   ....[2]....
        /*0700*/ 	.word	0x0000ad20


	//   ....[3]....
        /*0704*/ 	.word	0x0000b190


	//   ....[4]....
        /*0708*/ 	.word	0x0001a450


	//   ....[5]....
        /*070c*/ 	.word	0x0001a590


	//   ....[6]....
        /*0710*/ 	.word	0x0001a690


	//----- nvinfo : EIATTR_MBARRIER_INSTR_OFFSETS
	.align		4
.L_419:
        /*0714*/ 	.byte	0x04, 0x39
        /*0716*/ 	.short	(.L_421 - .L_420)


	//   ....[0]....
.L_420:
        /*0718*/ 	.word	0x000002e0
        /*071c*/ 	.word	0x000000ff
        /*0720*/ 	.word	0x00034800
        /*0724*/ 	.short	0x0100
        /*0726*/ 	.byte	0x08
	.zero		1


	//   ....[1]....
        /*0728*/ 	.word	0x000002f0
        /*072c*/ 	.word	0x000000ff
        /*0730*/ 	.word	0x00034820
        /*0734*/ 	.short	0x0100
        /*0736*/ 	.byte	0x08
	.zero		1


	//   ....[2]....
        /*0738*/ 	.word	0x000003e0
        /*073c*/ 	.word	0x000000ff
        /*0740*/ 	.word	0x00034830
        /*0744*/ 	.short	0x0100
        /*0746*/ 	.byte	0x08
	.zero		1


	//   ....[3]....
        /*0748*/ 	.word	0x000003f0
        /*074c*/ 	.word	0x000000ff
        /*0750*/ 	.word	0x00034840
        /*0754*/ 	.short	0x0100
        /*0756*/ 	.byte	0x08
	.zero		1


	//   ....[4]....
        /*0758*/ 	.word	0x00000400
        /*075c*/ 	.word	0x000000ff
        /*0760*/ 	.word	0x00034838
        /*0764*/ 	.short	0x0100
        /*0766*/ 	.byte	0x08
	.zero		1


	//   ....[5]....
        /*0768*/ 	.word	0x00000410
        /*076c*/ 	.word	0x000000ff
        /*0770*/ 	.word	0x00034848
        /*0774*/ 	.short	0x0100
        /*0776*/ 	.byte	0x08
	.zero		1


	//   ....[6]....
        /*0778*/ 	.word	0x00000540
        /*077c*/ 	.word	0x000000ff
        /*0780*/ 	.word	0x00034850
        /*0784*/ 	.short	0x0100
        /*0786*/ 	.byte	0x08
	.zero		1


	//   ....[7]....
        /*0788*/ 	.word	0x00000550
        /*078c*/ 	.word	0x000000ff
        /*0790*/ 	.word	0x00034860
        /*0794*/ 	.short	0x0100
        /*0796*/ 	.byte	0x08
	.zero		1


	//   ....[8]....
        /*0798*/ 	.word	0x00000560
        /*079c*/ 	.word	0x000000ff
        /*07a0*/ 	.word	0x00034858
        /*07a4*/ 	.short	0x0100
        /*07a6*/ 	.byte	0x08
	.zero		1


	//   ....[9]....
        /*07a8*/ 	.word	0x00000570
        /*07ac*/ 	.word	0x000000ff
        /*07b0*/ 	.word	0x00034868
        /*07b4*/ 	.short	0x0100
        /*07b6*/ 	.byte	0x08
	.zero		1


	//   ....[10]....
        /*07b8*/ 	.word	0x00000660
        /*07bc*/ 	.word	0x000000ff
        /*07c0*/ 	.word	0x00034870
        /*07c4*/ 	.short	0x0100
        /*07c6*/ 	.byte	0x06
	.zero		1


	//   ....[11]....
        /*07c8*/ 	.word	0x00000670
        /*07cc*/ 	.word	0x000000ff
        /*07d0*/ 	.word	0x00034880
        /*07d4*/ 	.short	0x0100
        /*07d6*/ 	.byte	0x06
	.zero		1


	//   ....[12]....
        /*07d8*/ 	.word	0x00000680
        /*07dc*/ 	.word	0x000000ff
        /*07e0*/ 	.word	0x00034878
        /*07e4*/ 	.short	0x0100
        /*07e6*/ 	.byte	0x06
	.zero		1


	//   ....[13]....
        /*07e8*/ 	.word	0x00000690
        /*07ec*/ 	.word	0x000000ff
        /*07f0*/ 	.word	0x00034888
        /*07f4*/ 	.short	0x0100
        /*07f6*/ 	.byte	0x06
	.zero		1


	//   ....[14]....
        /*07f8*/ 	.word	0x000007c0
        /*07fc*/ 	.word	0x000000ff
        /*0800*/ 	.word	0x00034890
        /*0804*/ 	.short	0x0100
        /*0806*/ 	.byte	0x08
	.zero		1


	//   ....[15]....
        /*0808*/ 	.word	0x000007d0
        /*080c*/ 	.word	0x000000ff
        /*0810*/ 	.word	0x000348a0
        /*0814*/ 	.short	0x0100
        /*0816*/ 	.byte	0x08
	.zero		1


	//   ....[16]....
        /*0818*/ 	.word	0x000007e0
        /*081c*/ 	.word	0x000000ff
        /*0820*/ 	.word	0x00034898
        /*0824*/ 	.short	0x0100
        /*0826*/ 	.byte	0x08
	.zero		1


	//   ....[17]....
        /*0828*/ 	.word	0x000007f0
        /*082c*/ 	.word	0x000000ff
        /*0830*/ 	.word	0x000348a8
        /*0834*/ 	.short	0x0100
        /*0836*/ 	.byte	0x08
	.zero		1


	//   ....[18]....
        /*0838*/ 	.word	0x00000920
        /*083c*/ 	.word	0x000000ff
        /*0840*/ 	.word	0x000348b0
        /*0844*/ 	.short	0x0100
        /*0846*/ 	.byte	0x08
	.zero		1


	//   ....[19]....
        /*0848*/ 	.word	0x00000930
        /*084c*/ 	.word	0x000000ff
        /*0850*/ 	.word	0x000348c0
        /*0854*/ 	.short	0x0100
        /*0856*/ 	.byte	0x08
	.zero		1


	//   ....[20]....
        /*0858*/ 	.word	0x00000940
        /*085c*/ 	.word	0x000000ff
        /*0860*/ 	.word	0x000348b8
        /*0864*/ 	.short	0x0100
        /*0866*/ 	.byte	0x08
	.zero		1


	//   ....[21]....
        /*0868*/ 	.word	0x00000950
        /*086c*/ 	.word	0x000000ff
        /*0870*/ 	.word	0x000348c8
        /*0874*/ 	.short	0x0100
        /*0876*/ 	.byte	0x08
	.zero		1


	//   ....[22]....
        /*0878*/ 	.word	0x00003690
        /*087c*/ 	.word	0x00000003
        /*0880*/ 	.word	0x00034890
        /*0884*/ 	.short	0x010a
        /*0886*/ 	.byte	0x3f
	.zero		1


	//   ....[23]....
        /*0888*/ 	.word	0x00006d70
        /*088c*/ 	.word	0x00000003
        /*0890*/ 	.word	0x00034890
        /*0894*/ 	.short	0x010a
        /*0896*/ 	.byte	0x3f
	.zero		1


	//   ....[24]....
        /*0898*/ 	.word	0x00009f80
        /*089c*/ 	.word	0x00000003
        /*08a0*/ 	.word	0x00034890
        /*08a4*/ 	.short	0x010a
        /*08a6*/ 	.byte	0x3f
	.zero		1


	//   ....[25]....
        /*08a8*/ 	.word	0x0000a350
        /*08ac*/ 	.word	0x0000002c
        /*08b0*/ 	.word	0x00000000
        /*08b4*/ 	.short	0x0101
        /*08b6*/ 	.byte	0x3f
	.zero		1


	//   ....[26]....
        /*08b8*/ 	.word	0x0000a390
        /*08bc*/ 	.word	0x00000003
        /*08c0*/ 	.word	0x000348b0
        /*08c4*/ 	.short	0x010a
        /*08c6*/ 	.byte	0x3f
	.zero		1


	//   ....[27]....
        /*08c8*/ 	.word	0x0000a840
        /*08cc*/ 	.word	0x00000003
        /*08d0*/ 	.word	0x00000000
        /*08d4*/ 	.short	0x0101
        /*08d6*/ 	.byte	0x3f
	.zero		1


	//   ....[28]....
        /*08d8*/ 	.word	0x0000ada0
        /*08dc*/ 	.word	0x00000002
        /*08e0*/ 	.word	0x00034800
        /*08e4*/ 	.short	0x010a
        /*08e6*/ 	.byte	0x3f
	.zero		1


	//   ....[29]....
        /*08e8*/ 	.word	0x0000adf0
        /*08ec*/ 	.word	0x00000002
        /*08f0*/ 	.word	0x00034800
        /*08f4*/ 	.short	0x010a
        /*08f6*/ 	.byte	0x3f
	.zero		1


	//   ....[30]....
        /*08f8*/ 	.word	0x0000ba00
        /*08fc*/ 	.word	0x00000002
        /*0900*/ 	.word	0x00034800
        /*0904*/ 	.short	0x010a
        /*0906*/ 	.byte	0x3f
	.zero		1


	//   ....[31]....
        /*0908*/ 	.word	0x0000e290
        /*090c*/ 	.word	0x00000002
        /*0910*/ 	.word	0x00034800
        /*0914*/ 	.short	0x010a
        /*0916*/ 	.byte	0x3f
	.zero		1


	//   ....[32]....
        /*0918*/ 	.word	0x00010750
        /*091c*/ 	.word	0x00000004
        /*0920*/ 	.word	0x00034830
        /*0924*/ 	.short	0x010a
        /*0926*/ 	.byte	0x3f
	.zero		1


	//   ....[33]....
        /*0928*/ 	.word	0x000107d0
        /*092c*/ 	.word	0x00000004
        /*0930*/ 	.word	0x00034830
        /*0934*/ 	.short	0x010a
        /*0936*/ 	.byte	0x3f
	.zero		1


	//   ....[34]....
        /*0938*/ 	.word	0x00011c90
        /*093c*/ 	.word	0x00000004
        /*0940*/ 	.word	0x00000000
        /*0944*/ 	.short	0x0101
        /*0946*/ 	.byte	0x3f
	.zero		1


	//   ....[35]....
        /*0948*/ 	.word	0x000131e0
        /*094c*/ 	.word	0x00000015
        /*0950*/ 	.word	0x00034830
        /*0954*/ 	.short	0x010a
        /*0956*/ 	.byte	0x3f
	.zero		1


	//   ....[36]....
        /*0958*/ 	.word	0x00013250
        /*095c*/ 	.word	0x00000015
        /*0960*/ 	.word	0x00034830
        /*0964*/ 	.short	0x010a
        /*0966*/ 	.byte	0x3f
	.zero		1


	//   ....[37]....
        /*0968*/ 	.word	0x00013dd0
        /*096c*/ 	.word	0x000000ca
        /*0970*/ 	.word	0x00034850
        /*0974*/ 	.short	0x010a
        /*0976*/ 	.byte	0x3f
	.zero		1


	//   ....[38]....
        /*0978*/ 	.word	0x00013e20
        /*097c*/ 	.word	0x000000ca
        /*0980*/ 	.word	0x00034850
        /*0984*/ 	.short	0x010a
        /*0986*/ 	.byte	0x3f
	.zero		1


	//   ....[39]....
        /*0988*/ 	.word	0x00015550
        /*098c*/ 	.word	0x00000015
        /*0990*/ 	.word	0x00000000
        /*0994*/ 	.short	0x0101
        /*0996*/ 	.byte	0x3f
	.zero		1


	//   ....[40]....
        /*0998*/ 	.word	0x000155b0
        /*099c*/ 	.word	0x000000ca
        /*09a0*/ 	.word	0x00000000
        /*09a4*/ 	.short	0x0101
        /*09a6*/ 	.byte	0x3f
	.zero		1


	//   ....[41]....
        /*09a8*/ 	.word	0x00015a50
        /*09ac*/ 	.word	0x0000000d
        /*09b0*/ 	.word	0x00034850
        /*09b4*/ 	.short	0x010a
        /*09b6*/ 	.byte	0x3f
	.zero		1


	//   ....[42]....
        /*09b8*/ 	.word	0x00015af0
        /*09bc*/ 	.word	0x0000000d
        /*09c0*/ 	.word	0x00034850
        /*09c4*/ 	.short	0x010a
        /*09c6*/ 	.byte	0x3f
	.zero		1


	//   ....[43]....
        /*09c8*/ 	.word	0x00016090
        /*09cc*/ 	.word	0x0000000a
        /*09d0*/ 	.word	0x00000000
        /*09d4*/ 	.short	0x0101
        /*09d6*/ 	.byte	0x3f
	.zero		1


	//   ....[44]....
        /*09d8*/ 	.word	0x000172f0
        /*09dc*/ 	.word	0x00000000
        /*09e0*/ 	.word	0x00000000
        /*09e4*/ 	.short	0x0101
        /*09e6*/ 	.byte	0x3f
	.zero		1


	//   ....[45]....
        /*09e8*/ 	.word	0x00019540
        /*09ec*/ 	.word	0x00000009
        /*09f0*/ 	.word	0x00034820
        /*09f4*/ 	.short	0x010a
        /*09f6*/ 	.byte	0x3f
	.zero		1


	//   ....[46]....
        /*09f8*/ 	.word	0x000195d0
        /*09fc*/ 	.word	0x00000005
        /*0a00*/ 	.word	0x000348a0
        /*0a04*/ 	.short	0x010a
        /*0a06*/ 	.byte	0x3f
	.zero		1


	//   ....[47]....
        /*0a08*/ 	.word	0x00019860
        /*0a0c*/ 	.word	0x00000005
        /*0a10*/ 	.word	0x000348c0
        /*0a14*/ 	.short	0x010a
        /*0a16*/ 	.byte	0x3f
	.zero		1


	//   ....[48]....
        /*0a18*/ 	.word	0x00019c20
        /*0a1c*/ 	.word	0x00000006
        /*0a20*/ 	.word	0x000348a0
        /*0a24*/ 	.short	0x010a
        /*0a26*/ 	.byte	0x3f
	.zero		1


	//   ....[49]....
        /*0a28*/ 	.word	0x00019e90
        /*0a2c*/ 	.word	0x00000006
        /*0a30*/ 	.word	0x000348c0
        /*0a34*/ 	.short	0x010a
        /*0a36*/ 	.byte	0x3f
	.zero		1


	//   ....[50]....
        /*0a38*/ 	.word	0x0001add0
        /*0a3c*/ 	.word	0x00000006
        /*0a40*/ 	.word	0x00034840
        /*0a44*/ 	.short	0x010a
        /*0a46*/ 	.byte	0x3f
	.zero		1


	//   ....[51]....
        /*0a48*/ 	.word	0x0001b390
        /*0a4c*/ 	.word	0x00000007
        /*0a50*/ 	.word	0x00034820
        /*0a54*/ 	.short	0x010a
        /*0a56*/ 	.byte	0x3f
	.zero		1


	//   ....[52]....
        /*0a58*/ 	.word	0x0001b6e0
        /*0a5c*/ 	.word	0x00000007
        /*0a60*/ 	.word	0x00034840
        /*0a64*/ 	.short	0x010a
        /*0a66*/ 	.byte	0x3f
	.zero		1


	//   ....[53]....
        /*0a68*/ 	.word	0x0001b9e0
        /*0a6c*/ 	.word	0x00000007
        /*0a70*/ 	.word	0x00034860
        /*0a74*/ 	.short	0x010a
        /*0a76*/ 	.byte	0x3f
	.zero		1


	//   ....[54]....
        /*0a78*/ 	.word	0x0001bfb0
        /*0a7c*/ 	.word	0x00000002
        /*0a80*/ 	.word	0x00034840
        /*0a84*/ 	.short	0x010a
        /*0a86*/ 	.byte	0x3f
	.zero		1


	//   ....[55]....
        /*0a88*/ 	.word	0x0001c2b0
        /*0a8c*/ 	.word	0x00000002
        /*0a90*/ 	.word	0x00034860
        /*0a94*/ 	.short	0x010a
        /*0a96*/ 	.byte	0x3f
	.zero		1


	//   ....[56]....
        /*0a98*/ 	.word	0x0001c7e0
        /*0a9c*/ 	.word	0x00000002
        /*0aa0*/ 	.word	0x00034840
        /*0aa4*/ 	.short	0x010a
        /*0aa6*/ 	.byte	0x3f
	.zero		1


	//   ....[57]....
        /*0aa8*/ 	.word	0x0001cad0
        /*0aac*/ 	.word	0x00000002
        /*0ab0*/ 	.word	0x00034860
        /*0ab4*/ 	.short	0x010a
        /*0ab6*/ 	.byte	0x3f
	.zero		1


	//   ....[58]....
        /*0ab8*/ 	.word	0x0001cfa0
        /*0abc*/ 	.word	0x00000000
        /*0ac0*/ 	.word	0x00034860
        /*0ac4*/ 	.short	0x010a
        /*0ac6*/ 	.byte	0x3f
	.zero		1


	//   ....[59]....
        /*0ac8*/ 	.word	0x0001dd80
        /*0acc*/ 	.word	0x00000000
        /*0ad0*/ 	.word	0x00034820
        /*0ad4*/ 	.short	0x010a
        /*0ad6*/ 	.byte	0x3f
	.zero		1


	//   ....[60]....
        /*0ad8*/ 	.word	0x0001df30
        /*0adc*/ 	.word	0x00000006
        /*0ae0*/ 	.word	0x00000000
        /*0ae4*/ 	.short	0x010a
        /*0ae6*/ 	.byte	0x3f
	.zero		1


	//   ....[61]....
        /*0ae8*/ 	.word	0x0001dfa0
        /*0aec*/ 	.word	0x00000007
        /*0af0*/ 	.word	0x00000000
        /*0af4*/ 	.short	0x010a
        /*0af6*/ 	.byte	0x3f
	.zero		1


	//   ....[62]....
        /*0af8*/ 	.word	0x0001e010
        /*0afc*/ 	.word	0x00000004
        /*0b00*/ 	.word	0x00000000
        /*0b04*/ 	.short	0x010a
        /*0b06*/ 	.byte	0x3f
	.zero		1


	//   ....[63]....
        /*0b08*/ 	.word	0x0001e040
        /*0b0c*/ 	.word	0x00000003
        /*0b10*/ 	.word	0x00000000
        /*0b14*/ 	.short	0x010a
        /*0b16*/ 	.byte	0x3f
	.zero		1


	//   ....[64]....
        /*0b18*/ 	.word	0x0001e0a0
        /*0b1c*/ 	.word	0x00000003
        /*0b20*/ 	.word	0x00034890
        /*0b24*/ 	.short	0x010a
        /*0b26*/ 	.byte	0x3f
	.zero		1


	//   ....[65]....
        /*0b28*/ 	.word	0x0001e0f0
        /*0b2c*/ 	.word	0x00000003
        /*0b30*/ 	.word	0x00034890
        /*0b34*/ 	.short	0x010a
        /*0b36*/ 	.byte	0x3f
	.zero		1


	//   ....[66]....
        /*0b38*/ 	.word	0x0001e140
        /*0b3c*/ 	.word	0x00000003
        /*0b40*/ 	.word	0x00034890
        /*0b44*/ 	.short	0x010a
        /*0b46*/ 	.byte	0x3f
	.zero		1


	//   ....[67]....
        /*0b48*/ 	.word	0x0001e190
        /*0b4c*/ 	.word	0x00000003
        /*0b50*/ 	.word	0x000348b0
        /*0b54*/ 	.short	0x010a
        /*0b56*/ 	.byte	0x3f
	.zero		1


	//   ....[68]....
        /*0b58*/ 	.word	0x0001e460
        /*0b5c*/ 	.word	0x00000002
        /*0b60*/ 	.word	0x00034800
        /*0b64*/ 	.short	0x010a
        /*0b66*/ 	.byte	0x3f
	.zero		1


	//   ....[69]....
        /*0b68*/ 	.word	0x0001e730
        /*0b6c*/ 	.word	0x00000002
        /*0b70*/ 	.word	0x00034800
        /*0b74*/ 	.short	0x010a
        /*0b76*/ 	.byte	0x3f
	.zero		1


	//   ....[70]....
        /*0b78*/ 	.word	0x0001e780
        /*0b7c*/ 	.word	0x00000004
        /*0b80*/ 	.word	0x00034830
        /*0b84*/ 	.short	0x010a
        /*0b86*/ 	.byte	0x3f
	.zero		1


	//   ....[71]....
        /*0b88*/ 	.word	0x0001e7d0
        /*0b8c*/ 	.word	0x00000015
        /*0b90*/ 	.word	0x00034830
        /*0b94*/ 	.short	0x010a
        /*0b96*/ 	.byte	0x3f
	.zero		1


	//   ....[72]....
        /*0b98*/ 	.word	0x0001e820
        /*0b9c*/ 	.word	0x000000ca
        /*0ba0*/ 	.word	0x00034850
        /*0ba4*/ 	.short	0x010a
        /*0ba6*/ 	.byte	0x3f
	.zero		1


	//   ....[73]....
        /*0ba8*/ 	.word	0x0001e870
        /*0bac*/ 	.word	0x0000000d
        /*0bb0*/ 	.word	0x00034850
        /*0bb4*/ 	.short	0x010a
        /*0bb6*/ 	.byte	0x3f
	.zero		1


	//   ....[74]....
        /*0bb8*/ 	.word	0x0001ea10
        /*0bbc*/ 	.word	0x00000009
        /*0bc0*/ 	.word	0x00034820
        /*0bc4*/ 	.short	0x010a
        /*0bc6*/ 	.byte	0x3f
	.zero		1


	//   ....[75]....
        /*0bc8*/ 	.word	0x0001ea60
        /*0bcc*/ 	.word	0x00000005
        /*0bd0*/ 	.word	0x000348a0
        /*0bd4*/ 	.short	0x010a
        /*0bd6*/ 	.byte	0x3f
	.zero		1


	//   ....[76]....
        /*0bd8*/ 	.word	0x0001eab0
        /*0bdc*/ 	.word	0x00000005
        /*0be0*/ 	.word	0x000348c0
        /*0be4*/ 	.short	0x010a
        /*0be6*/ 	.byte	0x3f
	.zero		1


	//   ....[77]....
        /*0be8*/ 	.word	0x0001eb00
        /*0bec*/ 	.word	0x00000006
        /*0bf0*/ 	.word	0x000348a0
        /*0bf4*/ 	.short	0x010a
        /*0bf6*/ 	.byte	0x3f
	.zero		1


	//   ....[78]....
        /*0bf8*/ 	.word	0x0001eb50
        /*0bfc*/ 	.word	0x00000006
        /*0c00*/ 	.word	0x000348c0
        /*0c04*/ 	.short	0x010a
        /*0c06*/ 	.byte	0x3f
	.zero		1


	//   ....[79]....
        /*0c08*/ 	.word	0x0001ecf0
        /*0c0c*/ 	.word	0x00000006
        /*0c10*/ 	.word	0x00034840
        /*0c14*/ 	.short	0x010a
        /*0c16*/ 	.byte	0x3f
	.zero		1


	//   ....[80]....
        /*0c18*/ 	.word	0x0001ed70
        /*0c1c*/ 	.word	0x00000006
        /*0c20*/ 	.word	0x00034820
        /*0c24*/ 	.short	0x010a
        /*0c26*/ 	.byte	0x3f
	.zero		1


	//   ....[81]....
        /*0c28*/ 	.word	0x0001edc0
        /*0c2c*/ 	.word	0x00000007
        /*0c30*/ 	.word	0x00034840
        /*0c34*/ 	.short	0x010a
        /*0c36*/ 	.byte	0x3f
	.zero		1


	//   ....[82]....
        /*0c38*/ 	.word	0x0001ee10
        /*0c3c*/ 	.word	0x00000007
        /*0c40*/ 	.word	0x00034860
        /*0c44*/ 	.short	0x010a
        /*0c46*/ 	.byte	0x3f
	.zero		1


	//   ....[83]....
        /*0c48*/ 	.word	0x0001ee60
        /*0c4c*/ 	.word	0x00000002
        /*0c50*/ 	.word	0x00034840
        /*0c54*/ 	.short	0x010a
        /*0c56*/ 	.byte	0x3f
	.zero		1


	//   ....[84]....
        /*0c58*/ 	.word	0x0001eeb0
        /*0c5c*/ 	.word	0x00000002
        /*0c60*/ 	.word	0x00034860
        /*0c64*/ 	.short	0x010a
        /*0c66*/ 	.byte	0x3f
	.zero		1


	//   ....[85]....
        /*0c68*/ 	.word	0x0001ef00
        /*0c6c*/ 	.word	0x00000002
        /*0c70*/ 	.word	0x00034840
        /*0c74*/ 	.short	0x010a
        /*0c76*/ 	.byte	0x3f
	.zero		1


	//   ....[86]....
        /*0c78*/ 	.word	0x0001ef50
        /*0c7c*/ 	.word	0x00000002
        /*0c80*/ 	.word	0x00034860
        /*0c84*/ 	.short	0x010a
        /*0c86*/ 	.byte	0x3f
	.zero		1


	//   ....[87]....
        /*0c88*/ 	.word	0x0001efa0
        /*0c8c*/ 	.word	0x00000000
        /*0c90*/ 	.word	0x00034860
        /*0c94*/ 	.short	0x010a
        /*0c96*/ 	.byte	0x3f
	.zero		1


	//   ....[88]....
        /*0c98*/ 	.word	0x0001f970
        /*0c9c*/ 	.word	0x00000000
        /*0ca0*/ 	.word	0x00034820
        /*0ca4*/ 	.short	0x010a
        /*0ca6*/ 	.byte	0x3f
	.zero		1


	//   ....[89]....
        /*0ca8*/ 	.word	0x0001fb10
        /*0cac*/ 	.word	0x00000006
        /*0cb0*/ 	.word	0x00000000
        /*0cb4*/ 	.short	0x010a
        /*0cb6*/ 	.byte	0x3f
	.zero		1


	//   ....[90]....
        /*0cb8*/ 	.word	0x0001fb60
        /*0cbc*/ 	.word	0x00000007
        /*0cc0*/ 	.word	0x00000000
        /*0cc4*/ 	.short	0x010a
        /*0cc6*/ 	.byte	0x3f
	.zero		1


	//   ....[91]....
        /*0cc8*/ 	.word	0x0001fbb0
        /*0ccc*/ 	.word	0x00000004
        /*0cd0*/ 	.word	0x00000000
        /*0cd4*/ 	.short	0x010a
        /*0cd6*/ 	.byte	0x3f
	.zero		1


	//----- nvinfo : EIATTR_NUM_MBARRIERS
	.align		4
.L_421:
        /*0cd8*/ 	.byte	0x03, 0x38
        /*0cda*/ 	.short	0x0016


	//----- nvinfo : EIATTR_EXIT_INSTR_OFFSETS
	.align		4
        /*0cdc*/ 	.byte	0x04, 0x1c
        /*0cde*/ 	.short	(.L_423 - .L_422)


	//   ....[0]....
.L_422:
        /*0ce0*/ 	.word	0x0001e090


	//----- nvinfo : EIATTR_MAX_THREADS
	.align		4
.L_423:
        /*0ce4*/ 	.byte	0x04, 0x05
        /*0ce6*/ 	.short	(.L_425 - .L_424)
.L_424:
        /*0ce8*/ 	.word	0x00000180
        /*0cec*/ 	.word	0x00000001
        /*0cf0*/ 	.word	0x00000001


	//----- nvinfo : EIATTR_CRS_STACK_SIZE
	.align		4
.L_425:
        /*0cf4*/ 	.byte	0x04, 0x1e
        /*0cf6*/ 	.short	(.L_427 - .L_426)
.L_426:
        /*0cf8*/ 	.word	0x00000000


	//----- nvinfo : EIATTR_CBANK_PARAM_SIZE
	.align		4
.L_427:
        /*0cfc*/ 	.byte	0x03, 0x19
        /*0cfe*/ 	.short	0x0a70


	//----- nvinfo : EIATTR_PARAM_CBANK
	.align		4
        /*0d00*/ 	.byte	0x04, 0x0a
        /*0d02*/ 	.short	(.L_429 - .L_428)
	.align		4
.L_428:
        /*0d04*/ 	.word	index@(.nv.constant0._ZN7cutlass13device_kernelIN5flash11enable_sm90INS1_16FlashAttnFwdSm90INS1_25CollectiveMainloopFwdSm90ILi2EN4cute5tupleIJNS5_1CILi1EEES8_S8_EEENS6_IJNS7_ILi128EEESA_NS7_ILi192EEEEEELi128ENS_10bfloat16_tEfNS_4arch4Sm90ELb0ELb0ELb0ELb1ELb0ELb1ELb0ELb1ELb1ELb0ELb0ELb0EEENS1_21CollectiveEpilogueFwdINS6_IJSA_SA_SA_EEES9_SD_SF_Li256ELb1ELb0ELb0ELb0EEENS1_36VarlenDynamicPersistentTileSchedulerILi128ELi128ELi256ELi32ELb0ELb0ELb1ELb0ELb1ELb1EEEEEEEEEvNT_6ParamsE)
        /*0d08*/ 	.short	0x0210
        /*0d0a*/ 	.short	0x0a70


	//----- nvinfo : EIATTR_SW_WAR
	.align		4
.L_429:
        /*0d0c*/ 	.byte	0x04, 0x36
        /*0d0e*/ 	.short	(.L_431 - .L_430)
.L_430:
        /*0d10*/ 	.word	0x00000008
.L_431:


//--------------------- .nv.info._ZN7cutlass13device_kernelIN5flash11enable_sm90INS1_16FlashAttnFwdSm90INS1_25CollectiveMainloopFwdSm90ILi2EN4cute5tupleIJNS5_1CILi1EEES8_S8_EEENS6_IJNS7_ILi128EEENS7_ILi96EEENS7_ILi192EEEEEELi128ENS_10bfloat16_tEfNS_4arch4Sm90ELb0ELb1ELb0ELb0ELb0ELb0ELb0ELb1ELb1ELb0ELb0ELb0EEENS1_21CollectiveEpilogueFwdINS6_IJSA_SA_SB_EEES9_SE_SG_Li256ELb0ELb0ELb0ELb0EEENS1_30DynamicPersistentTileSchedulerILi256ELi32ELb0ELb0ELb1EEEEEEEEEvNT_6ParamsE --------------------------
	.section	.nv.info._ZN7cutlass13device_kernelIN5flash11enable_sm90INS1_16FlashAttnFwdSm90INS1_25CollectiveMainloopFwdSm90ILi2EN4cute5tupleIJNS5_1CILi1EEES8_S8_EEENS6_IJNS7_ILi128EEENS7_ILi96EEENS7_ILi192EEEEEELi128ENS_10bfloat16_tEfNS_4arch4Sm90ELb0ELb1ELb0ELb0ELb0ELb0ELb0ELb1ELb1ELb0ELb0ELb0EEENS1_21CollectiveEpilogueFwdINS6_IJSA_SA_SB_EEES9_SE_SG_Li256ELb0ELb0ELb0ELb0EEENS1_30DynamicPersistentTileSchedulerILi256ELi32ELb0ELb0ELb1EEEEEEEEEvNT_6ParamsE,"",@"SHT_CUDA_INFO"
	.sectionflags	@""
	.align	4


	//----- nvinfo : EIATTR_CUDA_API_VERSION
	.align		4
        /*0000*/ 	.byte	0x04, 0x37
        /*0002*/ 	.short	(.L_433 - .L_432)
.L_432:
        /*0004*/ 	.word	0x00000082


	//----- nvinfo : EIATTR_KPARAM_INFO
	.align		4
.L_433:
        /*0008*/ 	.byte	0x04, 0x17
        /*000a*/ 	.short	(.L_435 - .L_434)
.L_434:
        /*000c*/ 	.word	0x00000000
        /*0010*/ 	.short	0x0000
        /*0012*/ 	.short	0x0070
        /*0014*/ 	.byte	0x00, 0xf0, 0x01, 0x2e


	//----- nvinfo : EIATTR_SPARSE_MMA_MASK
	.align		4
.L_435:
        /*0018*/ 	.byte	0x03, 0x50
        /*001a*/ 	.short	0x0000


	//----- nvinfo : EIATTR_MAXREG_COUNT
	.align		4
        /*001c*/ 	.byte	0x03, 0x1b
        /*001e*/ 	.short	0x00a8


	//----- nvinfo : EIATTR_NUM_BARRIERS
	.align		4
        /*0020*/ 	.byte	0x02, 0x4c
        /*0022*/ 	.byte	0x09
	.zero		1


	//----- nvinfo : EIATTR_EXTERNS
	.align		4
        /*0024*/ 	.byte	0x04, 0x0f
        /*0026*/ 	.short	(.L_437 - .L_436)


	//   ....[0]....
	.align		4
.L_436:
        /*0028*/ 	.word	index@(__assertfail)


	//----- nvinfo : EIATTR_ANNOTATIONS
	.align		4
.L_437:
        /*002c*/ 	.byte	0x04, 0x55
        /*002e*/ 	.short	(.L_439 - .L_438)


	//   ....[0]....
.L_438:
        /*0030*/ 	.word	0x00000001
        /*0034*/ 	.byte	0x80, 0x09, 0x00, 0x00, 0x01, 0x00, 0x00, 0x00, 0x50, 0x0a, 0x00, 0x00, 0x01, 0x00, 0x00, 0x00
        /*0044*/ 	.byte	0x20, 0x0e, 0x01, 0x00


	//----- nvinfo : EIATTR_MERCURY_ISA_VERSION
	.align		4
.L_439:
        /*0048*/ 	.byte	0x03, 0x5f
        /*004a*/ 	.short	0x0101


	//----- nvinfo : EIATTR_INT_WARP_WIDE_INSTR_OFFSETS
	.align		4
        /*004c*/ 	.byte	0x04, 0x31
        /*004e*/ 	.short	(.L_441 - .L_440)


	//   ....[0]....
.L_440:
        /*0050*/ 	.word	0x00000190


	//   ....[1]....
        /*0054*/ 	.word	0x000001c0


	//   ....[2]....
        /*0058*/ 	.word	0x000001d0


	//   ....[3]....
        /*005c*/ 	.word	0x0000e520


	//   ....[4]....
        /*0060*/ 	.word	0x0000e5b0


	//   ....[5]....
        /*0064*/ 	.word	0x0000eb20


	//   ....[6]....
        /*0068*/ 	.word	0x00010830


	//   ....[7]....
        /*006c*/ 	.word	0x000108c0


	//----- nvinfo : EIATTR_COOP_GROUP_MASK_REGIDS
	.align		4
.L_441:
        /*0070*/ 	.byte	0x04, 0x29
        /*0072*/ 	.short	(.L_443 - .L_442)


	//   ....[0]....
.L_442:
        /*0074*/ 	.word	0xffffffff


	//   ....[1]....
        /*0078*/ 	.word	0xffffffff


	//   ....[2]....
        /*007c*/ 	.word	0xffffffff


	//   ....[3]....
        /*0080*/ 	.word	0xffffffff


	//   ....[4]....
        /*0084*/ 	.word	0xffffffff


	//   ....[5]....
        /*0088*/ 	.word	0xffffffff


	//   ....[6]....
        /*008c*/ 	.word	0xffffffff


	//   ....[7]....
        /*0090*/ 	.word	0xffffffff


	//   ....[8]....
        /*0094*/ 	.word	0xffffffff


	//   ....[9]....
        /*0098*/ 	.word	0xffffffff


	//   ....[10]....
        /*009c*/ 	.word	0xffffffff


	//   ....[11]....
        /*00a0*/ 	.word	0xffffffff


	//   ....[12]....
        /*00a4*/ 	.word	0xffffffff


	//   ....[13]....
        /*00a8*/ 	.word	0xffffffff


	//   ....[14]....
        /*00ac*/ 	.word	0xffffffff


	//   ....[15]....
        /*00b0*/ 	.word	0xffffffff


	//   ....[16]....
        /*00b4*/ 	.word	0xffffffff


	//   ....[17]....
        /*00b8*/ 	.word	0xffffffff


	//   ....[18]....
        /*00bc*/ 	.word	0xffffffff


	//   ....[19]....
        /*00c0*/ 	.word	0xffffffff


	//   ....[20]....
        /*00c4*/ 	.word	0xffffffff


	//   ....[21]....
        /*00c8*/ 	.word	0xffffffff


	//   ....[22]....
        /*00cc*/ 	.word	0xffffffff


	//   ....[23]....
        /*00d0*/ 	.word	0xffffffff


	//   ....[24]....
        /*00d4*/ 	.word	0xffffffff


	//   ....[25]....
        /*00d8*/ 	.word	0xffffffff


	//   ....[26]....
        /*00dc*/ 	.word	0xffffffff


	//   ....[27]....
        /*00e0*/ 	.word	0xffffffff


	//   ....[28]....
        /*00e4*/ 	.word	0xffffffff


	//   ....[29]....
        /*00e8*/ 	.word	0xffffffff


	//   ....[30]....
        /*00ec*/ 	.word	0xffffffff


	//   ....[31]....
        /*00f0*/ 	.word	0xffffffff


	//   ....[32]....
        /*00f4*/ 	.word	0x0500000f


	//   ....[33]....
        /*00f8*/ 	.word	0x0500000f


	//----- nvinfo : EIATTR_COOP_GROUP_INSTR_OFFSETS
	.align		4
.L_443:
        /*00fc*/ 	.byte	0x04, 0x28
        /*00fe*/ 	.short	(.L_445 - .L_444)


	//   ....[0]....
.L_444:
        /*0100*/ 	.word	0x00000060


	//   ....[1]....
        /*0104*/ 	.word	0x000001a0


	//   ....[2]....
        /*0108*/ 	.word	0x000001f0


	//   ....[3]....
        /*010c*/ 	.word	0x000003e0


	//   ....[4]....
        /*0110*/ 	.word	0x00000540


	//   ....[5]....
        /*0114*/ 	.word	0x00000660


	//   ....[6]....
        /*0118*/ 	.word	0x000007c0


	//   ....[7]....
        /*011c*/ 	.word	0x000016f0


	//   ....[8]....
        /*0120*/ 	.word	0x00003080


	//   ....[9]....
        /*0124*/ 	.word	0x00003190


	//   ....[10]....
        /*0128*/ 	.word	0x000036d0


	//   ....[11]....
        /*012c*/ 	.word	0x00003790


	//   ....[12]....
        /*0130*/ 	.word	0x00006260


	//   ....[13]....
        /*0134*/ 	.word	0x00006300


	//   ....[14]....
        /*0138*/ 	.word	0x00006740


	//   ....[15]....
        /*013c*/ 	.word	0x000067a0


	//   ....[16]....
        /*0140*/ 	.word	0x00007fa0


	//   ....[17]....
        /*0144*/ 	.word	0x00007fc0


	//   ....[18]....
        /*0148*/ 	.word	0x000085c0


	//   ....[19]....
        /*014c*/ 	.word	0x00008630


	//   ....[20]....
        /*0150*/ 	.word	0x0000abe0


	//   ....[21]....
        /*0154*/ 	.word	0x0000ae30


	//   ....[22]....
        /*0158*/ 	.word	0x0000b300


	//   ....[23]....
        /*015c*/ 	.word	0x0000b390


	//   ....[24]....
        /*0160*/ 	.word	0x0000c180


	//   ....[25]....
        /*0164*/ 	.word	0x0000c1b0


	//   ....[26]....
        /*0168*/ 	.word	0x0000c2b0


	//   ....[27]....
        /*016c*/ 	.word	0x0000c2d0


	//   ....[28]....
        /*0170*/ 	.word	0x0000d0a0


	//   ....[29]....
        /*0174*/ 	.word	0x0000dc70


	//   ....[30]....
        /*0178*/ 	.word	0x00010bf0


	//   ....[31]....
        /*017c*/ 	.word	0x00010dc0


	//   ....[32]....
        /*0180*/ 	.word	0x00011410


	//   ....[33]....
        /*0184*/ 	.word	0x000117f0


	//----- nvinfo : EIATTR_REG_RECONFIG
	.align		4
.L_445:
        /*0188*/ 	.byte	0x01, 0x54
	.zero		2


	//----- nvinfo : EIATTR_SYSCALL_OFFSETS
	.align		4
        /*018c*/ 	.byte	0x04, 0x46
        /*018e*/ 	.short	(.L_447 - .L_446)


	//   ....[0]....
.L_446:
        /*0190*/ 	.word	0x000018a0


	//   ....[1]....
        /*0194*/ 	.word	0x0000e740


	//   ....[2]....
        /*0198*/ 	.word	0x0000e880


	//   ....[3]....
        /*019c*/ 	.word	0x0000e970


	//----- nvinfo : EIATTR_MBARRIER_INSTR_OFFSETS
	.align		4
.L_447:
        /*01a0*/ 	.byte	0x04, 0x39
        /*01a2*/ 	.short	(.L_449 - .L_448)


	//   ....[0]....
.L_448:
        /*01a4*/ 	.word	0x00000290
        /*01a8*/ 	.word	0x000000ff
        /*01ac*/ 	.word	0x0002a800
        /*01b0*/ 	.short	0x0100
        /*01b2*/ 	.byte	0x06
	.zero		1


	//   ....[1]....
        /*01b4*/ 	.word	0x000002a0
        /*01b8*/ 	.word	0x000000ff
        /*01bc*/ 	.word	0x0002a820
        /*01c0*/ 	.short	0x0100
        /*01c2*/ 	.byte	0x06
	.zero		1


	//   ....[2]....
        /*01c4*/ 	.word	0x00000390
        /*01c8*/ 	.word	0x000000ff
        /*01cc*/ 	.word	0x0002a830
        /*01d0*/ 	.short	0x0100
        /*01d2*/ 	.byte	0x08
	.zero		1


	//   ....[3]....
        /*01d4*/ 	.word	0x000003a0
        /*01d8*/ 	.word	0x000000ff
        /*01dc*/ 	.word	0x0002a840
        /*01e0*/ 	.short	0x0100
        /*01e2*/ 	.byte	0x08
	.zero		1


	//   ....[4]....
        /*01e4*/ 	.word	0x000003b0
        /*01e8*/ 	.word	0x000000ff
        /*01ec*/ 	.word	0x0002a838
        /*01f0*/ 	.short	0x0100
        /*01f2*/ 	.byte	0x08
	.zero		1


	//   ....[5]....
        /*01f4*/ 	.word	0x000003c0
        /*01f8*/ 	.word	0x000000ff
        /*01fc*/ 	.word	0x0002a848
        /*0200*/ 	.short	0x0100
        /*0202*/ 	.byte	0x08
	.zero		1


	//   ....[6]....
        /*0204*/ 	.word	0x000004f0
        /*0208*/ 	.word	0x000000ff
        /*020c*/ 	.word	0x0002a850
        /*0210*/ 	.short	0x0100
        /*0212*/ 	.byte	0x08
	.zero		1


	//   ....[7]....
        /*0214*/ 	.word	0x00000500
        /*0218*/ 	.word	0x000000ff
        /*021c*/ 	.word	0x0002a860
        /*0220*/ 	.short	0x0100
        /*0222*/ 	.byte	0x08
	.zero		1


	//   ....[8]....
        /*0224*/ 	.word	0x00000510
        /*0228*/ 	.word	0x000000ff
        /*022c*/ 	.word	0x0002a858
        /*0230*/ 	.short	0x0100
        /*0232*/ 	.byte	0x08
	.zero		1


	//   ....[9]....
        /*0234*/ 	.word	0x00000520
        /*0238*/ 	.word	0x000000ff
        /*023c*/ 	.word	0x0002a868
        /*0240*/ 	.short	0x0100
        /*0242*/ 	.byte	0x08
	.zero		1


	//   ....[10]....
        /*0244*/ 	.word	0x00000610
        /*0248*/ 	.word	0x000000ff
        /*024c*/ 	.word	0x0002a870
        /*0250*/ 	.short	0x0100
        /*0252*/ 	.byte	0x06
	.zero		1


	//   ....[11]....
        /*0254*/ 	.word	0x00000620
        /*0258*/ 	.word	0x000000ff
        /*025c*/ 	.word	0x0002a880
        /*0260*/ 	.short	0x0100
        /*0262*/ 	.byte	0x06
	.zero		1


	//   ....[12]....
        /*0264*/ 	.word	0x00000630
        /*0268*/ 	.word	0x000000ff
        /*026c*/ 	.word	0x0002a878
        /*0270*/ 	.short	0x0100
        /*0272*/ 	.byte	0x06
	.zero		1


	//   ....[13]....
        /*0274*/ 	.word	0x00000640
        /*0278*/ 	.word	0x000000ff
        /*027c*/ 	.word	0x0002a888
        /*0280*/ 	.short	0x0100
        /*0282*/ 	.byte	0x06
	.zero		1


	//   ....[14]....
        /*0284*/ 	.word	0x00000770
        /*0288*/ 	.word	0x000000ff
        /*028c*/ 	.word	0x0002a890
        /*0290*/ 	.short	0x0100
        /*0292*/ 	.byte	0x08
	.zero		1


	//   ....[15]....
        /*0294*/ 	.word	0x00000780
        /*0298*/ 	.word	0x000000ff
        /*029c*/ 	.word	0x0002a8a0
        /*02a0*/ 	.short	0x0100
        /*02a2*/ 	.byte	0x08
	.zero		1


	//   ....[16]....
        /*02a4*/ 	.word	0x00000790
        /*02a8*/ 	.word	0x000000ff
        /*02ac*/ 	.word	0x0002a898
        /*02b0*/ 	.short	0x0100
        /*02b2*/ 	.byte	0x08
	.zero		1


	//   ....[17]....
        /*02b4*/ 	.word	0x000007a0
        /*02b8*/ 	.word	0x000000ff
        /*02bc*/ 	.word	0x0002a8a8
        /*02c0*/ 	.short	0x0100
        /*02c2*/ 	.byte	0x08
	.zero		1


	//   ....[18]....
        /*02c4*/ 	.word	0x000008d0
        /*02c8*/ 	.word	0x000000ff
        /*02cc*/ 	.word	0x0002a8b0
        /*02d0*/ 	.short	0x0100
        /*02d2*/ 	.byte	0x08
	.zero		1


	//   ....[19]....
        /*02d4*/ 	.word	0x000008e0
        /*02d8*/ 	.word	0x000000ff
        /*02dc*/ 	.word	0x0002a8c0
        /*02e0*/ 	.short	0x0100
        /*02e2*/ 	.byte	0x08
	.zero		1


	//   ....[20]....
        /*02e4*/ 	.word	0x000008f0
        /*02e8*/ 	.word	0x000000ff
        /*02ec*/ 	.word	0x0002a8b8
        /*02f0*/ 	.short	0x0100
        /*02f2*/ 	.byte	0x08
	.zero		1


	//   ....[21]....
        /*02f4*/ 	.word	0x00000900
        /*02f8*/ 	.word	0x000000ff
        /*02fc*/ 	.word	0x0002a8c8
        /*0300*/ 	.short	0x0100
        /*0302*/ 	.byte	0x08
	.zero		1


	//   ....[22]....
        /*0304*/ 	.word	0x00001910
        /*0308*/ 	.word	0x000000ff
        /*030c*/ 	.word	0x0002a800
        /*0310*/ 	.short	0x010a
        /*0312*/ 	.byte	0x25
	.zero		1


	//   ....[23]....
        /*0314*/ 	.word	0x000019a0
        /*0318*/ 	.word	0x00000003
        /*031c*/ 	.word	0x0002a830
        /*0320*/ 	.short	0x010a
        /*0322*/ 	.byte	0x3f
	.zero		1


	//   ....[24]....
        /*0324*/ 	.word	0x00001a20
        /*0328*/ 	.word	0x00000003
        /*032c*/ 	.word	0x0002a830
        /*0330*/ 	.short	0x010a
        /*0332*/ 	.byte	0x3f
	.zero		1


	//   ....[25]....
        /*0334*/ 	.word	0x000021b0
        /*0338*/ 	.word	0x00000002
        /*033c*/ 	.word	0x00000000
        /*0340*/ 	.short	0x0101
        /*0342*/ 	.byte	0x3f
	.zero		1


	//   ....[26]....
        /*0344*/ 	.word	0x000044c0
        /*0348*/ 	.word	0x000000ff
        /*034c*/ 	.word	0x0002a830
        /*0350*/ 	.short	0x010a
        /*0352*/ 	.byte	0x26
	.zero		1


	//   ....[27]....
        /*0354*/ 	.word	0x00004500
        /*0358*/ 	.word	0x000000ff
        /*035c*/ 	.word	0x0002a830
        /*0360*/ 	.short	0x010a
        /*0362*/ 	.byte	0x26
	.zero		1


	//   ....[28]....
        /*0364*/ 	.word	0x00004da0
        /*0368*/ 	.word	0x000000ff
        /*036c*/ 	.word	0x0002a850
        /*0370*/ 	.short	0x010a
        /*0372*/ 	.byte	0x06
	.zero		1


	//   ....[29]....
        /*0374*/ 	.word	0x00004de0
        /*0378*/ 	.word	0x000000ff
        /*037c*/ 	.word	0x0002a850
        /*0380*/ 	.short	0x010a
        /*0382*/ 	.byte	0x06
	.zero		1


	//   ....[30]....
        /*0384*/ 	.word	0x00005100
        /*0388*/ 	.word	0x00000000
        /*038c*/ 	.word	0x00000000
        /*0390*/ 	.short	0x0101
        /*0392*/ 	.byte	0x3f
	.zero		1


	//   ....[31]....
        /*0394*/ 	.word	0x00006cd0
        /*0398*/ 	.word	0x0000005b
        /*039c*/ 	.word	0x00000000
        /*03a0*/ 	.short	0x0101
        /*03a2*/ 	.byte	0x3f
	.zero		1


	//   ....[32]....
        /*03a4*/ 	.word	0x000073c0
        /*03a8*/ 	.word	0x000000ff
        /*03ac*/ 	.word	0x0002a830
        /*03b0*/ 	.short	0x010a
        /*03b2*/ 	.byte	0x06
	.zero		1


	//   ....[33]....
        /*03b4*/ 	.word	0x00007400
        /*03b8*/ 	.word	0x000000ff
        /*03bc*/ 	.word	0x0002a830
        /*03c0*/ 	.short	0x010a
        /*03c2*/ 	.byte	0x06
	.zero		1


	//   ....[34]....
        /*03c4*/ 	.word	0x00007ca0
        /*03c8*/ 	.word	0x000000ff
        /*03cc*/ 	.word	0x0002a850
        /*03d0*/ 	.short	0x010a
        /*03d2*/ 	.byte	0x0b
	.zero		1


	//   ....[35]....
        /*03d4*/ 	.word	0x00007ce0
        /*03d8*/ 	.word	0x000000ff
        /*03dc*/ 	.word	0x0002a850
        /*03e0*/ 	.short	0x010a
        /*03e2*/ 	.byte	0x0b
	.zero		1


	//   ....[36]....
        /*03e4*/ 	.word	0x00008b60
        /*03e8*/ 	.word	0x0000005a
        /*03ec*/ 	.word	0x00000000
        /*03f0*/ 	.short	0x0101
        /*03f2*/ 	.byte	0x3f
	.zero		1


	//   ....[37]....
        /*03f4*/ 	.word	0x00008c20
        /*03f8*/ 	.word	0x0000005a
        /*03fc*/ 	.word	0x00000000
        /*0400*/ 	.short	0x0101
        /*0402*/ 	.byte	0x3f
	.zero		1


	//   ....[38]....
        /*0404*/ 	.word	0x00009050
        /*0408*/ 	.word	0x000000ff
        /*040c*/ 	.word	0x0002a830
        /*0410*/ 	.short	0x010a
        /*0412*/ 	.byte	0x06
	.zero		1


	//   ....[39]....
        /*0414*/ 	.word	0x00009090
        /*0418*/ 	.word	0x000000ff
        /*041c*/ 	.word	0x0002a830
        /*0420*/ 	.short	0x010a
        /*0422*/ 	.byte	0x06
	.zero		1


	//   ....[40]....
        /*0424*/ 	.word	0x00009930
        /*0428*/ 	.word	0x000000ff
        /*042c*/ 	.word	0x0002a850
        /*0430*/ 	.short	0x010a
        /*0432*/ 	.byte	0x0a
	.zero		1


	//   ....[41]....
        /*0434*/ 	.word	0x00009970
        /*0438*/ 	.word	0x000000ff
        /*043c*/ 	.word	0x0002a850
        /*0440*/ 	.short	0x010a
        /*0442*/ 	.byte	0x0a
	.zero		1


	//   ....[42]....
        /*0444*/ 	.word	0x00009ca0
        /*0448*/ 	.word	0x00000000
        /*044c*/ 	.word	0x00000000
        /*0450*/ 	.short	0x0101
        /*0452*/ 	.byte	0x3f
	.zero		1


	//   ....[43]....
        /*0454*/ 	.word	0x0000b8f0
        /*0458*/ 	.word	0x0000005b
        /*045c*/ 	.word	0x00000000
        /*0460*/ 	.short	0x0101
        /*0462*/ 	.byte	0x3f
	.zero		1


	//   ....[44]....
        /*0464*/ 	.word	0x0000c0f0
        /*0468*/ 	.word	0x000000ff
        /*046c*/ 	.word	0x0002a850
        /*0470*/ 	.short	0x010a
        /*0472*/ 	.byte	0x05
	.zero		1


	//   ....[45]....
        /*0474*/ 	.word	0x0000c130
        /*0478*/ 	.word	0x000000ff
        /*047c*/ 	.word	0x0002a850
        /*0480*/ 	.short	0x010a
        /*0482*/ 	.byte	0x05
	.zero		1


	//   ....[46]....
        /*0484*/ 	.word	0x0000c5f0
        /*0488*/ 	.word	0x00000008
        /*048c*/ 	.word	0x00000000
        /*0490*/ 	.short	0x0101
        /*0492*/ 	.byte	0x3f
	.zero		1


	//   ....[47]....
        /*0494*/ 	.word	0x0000d370
        /*0498*/ 	.word	0x000000ff
        /*049c*/ 	.word	0x00000000
        /*04a0*/ 	.short	0x0101
        /*04a2*/ 	.byte	0x05
	.zero		1


	//   ....[48]....
        /*04a4*/ 	.word	0x0000edf0
        /*04a8*/ 	.word	0x00000008
        /*04ac*/ 	.word	0x0002a840
        /*04b0*/ 	.short	0x010a
        /*04b2*/ 	.byte	0x3f
	.zero		1


	//   ....[49]....
        /*04b4*/ 	.word	0x0000f280
        /*04b8*/ 	.word	0x000000ff
        /*04bc*/ 	.word	0x0002a820
        /*04c0*/ 	.short	0x010a
        /*04c2*/ 	.byte	0x26
	.zero		1


	//   ....[50]....
        /*04c4*/ 	.word	0x0000f560
        /*04c8*/ 	.word	0x00000003
        /*04cc*/ 	.word	0x0002a840
        /*04d0*/ 	.short	0x010a
        /*04d2*/ 	.byte	0x3f
	.zero		1


	//   ....[51]....
        /*04d4*/ 	.word	0x0000f7d0
        /*04d8*/ 	.word	0x00000002
        /*04dc*/ 	.word	0x00000060
        /*04e0*/ 	.short	0x010a
        /*04e2*/ 	.byte	0x3f
	.zero		1


	//   ....[52]....
        /*04e4*/ 	.word	0x0000fca0
        /*04e8*/ 	.word	0x00000003
        /*04ec*/ 	.word	0x0002a840
        /*04f0*/ 	.short	0x010a
        /*04f2*/ 	.byte	0x3f
	.zero		1


	//   ....[53]....
        /*04f4*/ 	.word	0x0000ff10
        /*04f8*/ 	.word	0x00000002
        /*04fc*/ 	.word	0x00000060
        /*0500*/ 	.short	0x010a
        /*0502*/ 	.byte	0x3f
	.zero		1


	//   ....[54]....
        /*0504*/ 	.word	0x00010300
        /*0508*/ 	.word	0x00000002
        /*050c*/ 	.word	0x0002a840
        /*0510*/ 	.short	0x010a
        /*0512*/ 	.byte	0x3f
	.zero		1


	//   ....[55]....
        /*0514*/ 	.word	0x000105a0
        /*0518*/ 	.word	0x00000002
        /*051c*/ 	.word	0x00000060
        /*0520*/ 	.short	0x010a
        /*0522*/ 	.byte	0x3f
	.zero		1


	//   ....[56]....
        /*0524*/ 	.word	0x00010960
        /*0528*/ 	.word	0x00000003
        /*052c*/ 	.word	0x0002a860
        /*0530*/ 	.short	0x010a
        /*0532*/ 	.byte	0x3f
	.zero		1


	//   ....[57]....
        /*0534*/ 	.word	0x00010d70
        /*0538*/ 	.word	0x00000007
        /*053c*/ 	.word	0x0002a820
        /*0540*/ 	.short	0x010a
        /*0542*/ 	.byte	0x3f
	.zero		1


	//   ....[58]....
        /*0544*/ 	.word	0x00010ee0
        /*0548*/ 	.word	0x00000005
        /*054c*/ 	.word	0x00000000
        /*0550*/ 	.short	0x010a
        /*0552*/ 	.byte	0x3f
	.zero		1


	//   ....[59]....
        /*0554*/ 	.word	0x00010f50
        /*0558*/ 	.word	0x00000003
        /*055c*/ 	.word	0x00000000
        /*0560*/ 	.short	0x010a
        /*0562*/ 	.byte	0x3f
	.zero		1


	//   ....[60]....
        /*0564*/ 	.word	0x00010fb0
        /*0568*/ 	.word	0x00000005
        /*056c*/ 	.word	0x00000000
        /*0570*/ 	.short	0x010a
        /*0572*/ 	.byte	0x3f
	.zero		1


	//   ....[61]....
        /*0574*/ 	.word	0x00010fe0
        /*0578*/ 	.word	0x00000003
        /*057c*/ 	.word	0x00000000
        /*0580*/ 	.short	0x010a
        /*0582*/ 	.byte	0x3f
	.zero		1


	//   ....[62]....
        /*0584*/ 	.word	0x00011050
        /*0588*/ 	.word	0x00000003
        /*058c*/ 	.word	0x0002a800
        /*0590*/ 	.short	0x010a
        /*0592*/ 	.byte	0x3f
	.zero		1


	//   ....[63]....
        /*0594*/ 	.word	0x000110a0
        /*0598*/ 	.word	0x00000003
        /*059c*/ 	.word	0x0002a830
        /*05a0*/ 	.short	0x010a
        /*05a2*/ 	.byte	0x3f
	.zero		1


	//   ....[64]....
        /*05a4*/ 	.word	0x00011100
        /*05a8*/ 	.word	0x00000059
        /*05ac*/ 	.word	0x0002a830
        /*05b0*/ 	.short	0x010a
        /*05b2*/ 	.byte	0x3f
	.zero		1


	//   ....[65]....
        /*05b4*/ 	.word	0x00011160
        /*05b8*/ 	.word	0x000000af
        /*05bc*/ 	.word	0x0002a850
        /*05c0*/ 	.short	0x010a
        /*05c2*/ 	.byte	0x3f
	.zero		1


	//   ....[66]....
        /*05c4*/ 	.word	0x000111c0
        /*05c8*/ 	.word	0x0000000c
        /*05cc*/ 	.word	0x0002a830
        /*05d0*/ 	.short	0x010a
        /*05d2*/ 	.byte	0x3f
	.zero		1


	//   ....[67]....
        /*05d4*/ 	.word	0x00011220
        /*05d8*/ 	.word	0x00000003
        /*05dc*/ 	.word	0x0002a850
        /*05e0*/ 	.short	0x010a
        /*05e2*/ 	.byte	0x3f
	.zero		1


	//   ....[68]....
        /*05e4*/ 	.word	0x00011280
        /*05e8*/ 	.word	0x0000000c
        /*05ec*/ 	.word	0x0002a830
        /*05f0*/ 	.short	0x010a
        /*05f2*/ 	.byte	0x3f
	.zero		1


	//   ....[69]....
        /*05f4*/ 	.word	0x000112e0
        /*05f8*/ 	.word	0x00000003
        /*05fc*/ 	.word	0x0002a850
        /*0600*/ 	.short	0x010a
        /*0602*/ 	.byte	0x3f
	.zero		1


	//   ....[70]....
        /*0604*/ 	.word	0x00011340
        /*0608*/ 	.word	0x00000005
        /*060c*/ 	.word	0x0002a850
        /*0610*/ 	.short	0x010a
        /*0612*/ 	.byte	0x3f
	.zero		1


	//   ....[71]....
        /*0614*/ 	.word	0x000114c0
        /*0618*/ 	.word	0x00000008
        /*061c*/ 	.word	0x0002a840
        /*0620*/ 	.short	0x010a
        /*0622*/ 	.byte	0x3f
	.zero		1


	//   ....[72]....
        /*0624*/ 	.word	0x00011520
        /*0628*/ 	.word	0x00000008
        /*062c*/ 	.word	0x0002a820
        /*0630*/ 	.short	0x010a
        /*0632*/ 	.byte	0x3f
	.zero		1


	//   ....[73]....
        /*0634*/ 	.word	0x00011570
        /*0638*/ 	.word	0x00000003
        /*063c*/ 	.word	0x0002a840
        /*0640*/ 	.short	0x010a
        /*0642*/ 	.byte	0x3f
	.zero		1


	//   ....[74]....
        /*0644*/ 	.word	0x000115c0
        /*0648*/ 	.word	0x00000002
        /*064c*/ 	.word	0x00000060
        /*0650*/ 	.short	0x010a
        /*0652*/ 	.byte	0x3f
	.zero		1


	//   ....[75]....
        /*0654*/ 	.word	0x00011610
        /*0658*/ 	.word	0x00000003
        /*065c*/ 	.word	0x0002a840
        /*0660*/ 	.short	0x010a
        /*0662*/ 	.byte	0x3f
	.zero		1


	//   ....[76]....
        /*0664*/ 	.word	0x00011660
        /*0668*/ 	.word	0x00000002
        /*066c*/ 	.word	0x00000060
        /*0670*/ 	.short	0x010a
        /*0672*/ 	.byte	0x3f
	.zero		1


	//   ....[77]....
        /*0674*/ 	.word	0x000116b0
        /*0678*/ 	.word	0x00000002
        /*067c*/ 	.word	0x0002a840
        /*0680*/ 	.short	0x010a
        /*0682*/ 	.byte	0x3f
	.zero		1


	//   ....[78]....
        /*0684*/ 	.word	0x00011700
        /*0688*/ 	.word	0x00000002
        /*068c*/ 	.word	0x00000060
        /*0690*/ 	.short	0x010a
        /*0692*/ 	.byte	0x3f
	.zero		1


	//   ....[79]....
        /*0694*/ 	.word	0x00011750
        /*0698*/ 	.word	0x00000003
        /*069c*/ 	.word	0x0002a860
        /*06a0*/ 	.short	0x010a
        /*06a2*/ 	.byte	0x3f
	.zero		1


	//   ....[80]....
        /*06a4*/ 	.word	0x00011830
        /*06a8*/ 	.word	0x00000007
        /*06ac*/ 	.word	0x0002a820
        /*06b0*/ 	.short	0x010a
        /*06b2*/ 	.byte	0x3f
	.zero		1


	//   ....[81]....
        /*06b4*/ 	.word	0x00011880
        /*06b8*/ 	.word	0x00000005
        /*06bc*/ 	.word	0x00000000
        /*06c0*/ 	.short	0x010a
        /*06c2*/ 	.byte	0x3f
	.zero		1


	//   ....[82]....
        /*06c4*/ 	.word	0x000118d0
        /*06c8*/ 	.word	0x00000003
        /*06cc*/ 	.word	0x00000000
        /*06d0*/ 	.short	0x010a
        /*06d2*/ 	.byte	0x3f
	.zero		1


	//   ....[83]....
        /*06d4*/ 	.word	0x00011920
        /*06d8*/ 	.word	0x00000005
        /*06dc*/ 	.word	0x00000000
        /*06e0*/ 	.short	0x010a
        /*06e2*/ 	.byte	0x3f
	.zero		1


	//----- nvinfo : EIATTR_NUM_MBARRIERS
	.align		4
.L_449:
        /*06e4*/ 	.byte	0x03, 0x38
        /*06e6*/ 	.short	0x0016


	//----- nvinfo : EIATTR_EXIT_INSTR_OFFSETS
	.align		4
        /*06e8*/ 	.byte	0x04, 0x1c
        /*06ea*/ 	.short	(.L_451 - .L_450)


	//   ....[0]....
.L_450:
        /*06ec*/ 	.word	0x00000a40


	//   ....[1]....
        /*06f0*/ 	.word	0x0000dc30


	//   ....[2]....
        /*06f4*/ 	.word	0x0000dc90


	//   ....[3]....
        /*06f8*/ 	.word	0x00010de0


	//   ....[4]....
        /*06fc*/ 	.word	0x00011030


	//----- nvinfo : EIATTR_MAX_THREADS
	.align		4
.L_451:
        /*0700*/ 	.byte	0x04, 0x05
        /*0702*/ 	.short	(.L_453 - .L_452)
.L_452:
        /*0704*/ 	.word	0x00000180
        /*0708*/ 	.word	0x00000001
        /*070c*/ 	.word	0x00000001


	//----- nvinfo : EIATTR_CRS_STACK_SIZE
	.align		4
.L_453:
        /*0710*/ 	.byte	0x04, 0x1e
        /*0712*/ 	.short	(.L_455 - .L_454)
.L_454:
        /*0714*/ 	.word	0x00000000


	//----- nvinfo : EIATTR_CBANK_PARAM_SIZE
	.align		4
.L_455:
        /*0718*/ 	.byte	0x03, 0x19
        /*071a*/ 	.short	0x0bf0


	//----- nvinfo : EIATTR_PARAM_CBANK
	.align		4
        /*071c*/ 	.byte	0x04, 0x0a
        /*071e*/ 	.short	(.L_457 - .L_456)
	.align		4
.L_456:
        /*0720*/ 	.word	index@(.nv.constant0._ZN7cutlass13device_kernelIN5flash11enable_sm90INS1_16FlashAttnFwdSm90INS1_25CollectiveMainloopFwdSm90ILi2EN4cute5tupleIJNS5_1CILi1EEES8_S8_EEENS6_IJNS7_ILi128EEENS7_ILi96EEENS7_ILi192EEEEEELi128ENS_10bfloat16_tEfNS_4arch4Sm90ELb0ELb1ELb0ELb0ELb0ELb0ELb0ELb1ELb1ELb0ELb0ELb0EEENS1_21CollectiveEpilogueFwdINS6_IJSA_SA_SB_EEES9_SE_SG_Li256ELb0ELb0ELb0ELb0EEENS1_30DynamicPersistentTileSchedulerILi256ELi32ELb0ELb0ELb1EEEEEEEEEvNT_6ParamsE)
        /*0724*/ 	.short	0x0210
        /*0726*/ 	.short	0x0bf0


	//----- nvinfo : EIATTR_SW_WAR
	.align		4
.L_457:
        /*0728*/ 	.byte	0x04, 0x36
        /*072a*/ 	.short	(.L_459 - .L_458)
.L_458:
        /*072c*/ 	.word	0x00000008
.L_459:


//--------------------- .nv.info._ZN7cutlass13device_kernelIN5flash11enable_sm90INS1_16FlashAttnFwdSm90INS1_25CollectiveMainloopFwdSm90ILi2EN4cute5tupleIJNS5_1CILi1EEES8_S8_EEENS6_IJNS7_ILi128EEENS7_ILi96EEENS7_ILi192EEEEEELi128ENS_10bfloat16_tEfNS_4arch4Sm90ELb0ELb1ELb0ELb1ELb0ELb0ELb0ELb1ELb1ELb0ELb0ELb0EEENS1_21CollectiveEpilogueFwdINS6_IJSA_SA_SB_EEES9_SE_SG_Li256ELb1ELb0ELb0ELb0EEENS1_36VarlenDynamicPersistentTileSchedulerILi128ELi96ELi256ELi32ELb0ELb0ELb1ELb1ELb0ELb1EEEEEEEEEvNT_6ParamsE --------------------------
	.section	.nv.info._ZN7cutlass13device_kernelIN5flash11enable_sm90INS1_16FlashAttnFwdSm90INS1_25CollectiveMainloopFwdSm90ILi2EN4cute5tupleIJNS5_1CILi1EEES8_S8_EEENS6_IJNS7_ILi128EEENS7_ILi96EEENS7_ILi192EEEEEELi128ENS_10bfloat16_tEfNS_4arch4Sm90ELb0ELb1ELb0ELb1ELb0ELb0ELb0ELb1ELb1ELb0ELb0ELb0EEENS1_21CollectiveEpilogueFwdINS6_IJSA_SA_SB_EEES9_SE_SG_Li256ELb1ELb0ELb0ELb0EEENS1_36VarlenDynamicPersistentTileSchedulerILi128ELi96ELi256ELi32ELb0ELb0ELb1ELb1ELb0ELb1EEEEEEEEEvNT_6ParamsE,"",@"SHT_CUDA_INFO"
	.sectionflags	@""
	.align	4


	//----- nvinfo : EIATTR_CUDA_API_VERSION
	.align		4
        /*0000*/ 	.byte	0x04, 0x37
        /*0002*/ 	.short	(.L_461 - .L_460)
.L_460:
        /*0004*/ 	.word	0x00000082


	//----- nvinfo : EIATTR_KPARAM_INFO
	.align		4
.L_461:
        /*0008*/ 	.byte	0x04, 0x17
        /*000a*/ 	.short	(.L_463 - .L_462)
.L_462:
        /*000c*/ 	.word	0x00000000
        /*0010*/ 	.short	0x0000
        /*0012*/ 	.short	0x0070
        /*0014*/ 	.byte	0x00, 0xf0, 0x01, 0x28


	//----- nvinfo : EIATTR_SPARSE_MMA_MASK
	.align		4
.L_463:
        /*0018*/ 	.byte	0x03, 0x50
        /*001a*/ 	.short	0x0000


	//----- nvinfo : EIATTR_MAXREG_COUNT
	.align		4
        /*001c*/ 	.byte	0x03, 0x1b
        /*001e*/ 	.short	0x00a8


	//----- nvinfo : EIATTR_NUM_BARRIERS
	.align		4
        /*0020*/ 	.byte	0x02, 0x4c
        /*0022*/ 	.byte	0x09
	.zero		1


	//----- nvinfo : EIATTR_EXTERNS
	.align		4
        /*0024*/ 	.byte	0x04, 0x0f
        /*0026*/ 	.short	(.L_465 - .L_464)


	//   ....[0]....
	.align		4
.L_464:
        /*0028*/ 	.word	index@(__assertfail)


	//----- nvinfo : EIATTR_ANNOTATIONS
	.align		4
.L_465:
        /*002c*/ 	.byte	0x04, 0x55
        /*002e*/ 	.short	(.L_467 - .L_466)


	//   ....[0]....
.L_466:
        /* <DEDUP_REMOVED lines=34> */


	//----- nvinfo : EIATTR_MERCURY_ISA_VERSION
	.align		4
.L_467:
        /*0240*/ 	.byte	0x03, 0x5f
        /*0242*/ 	.short	0x0101


	//----- nvinfo : EIATTR_UNUSED_LOAD_BYTE_OFFSET
	.align		4
        /*0244*/ 	.byte	0x04, 0x44
        /*0246*/ 	.short	(.L_469 - .L_468)


	//   ....[0]....
.L_468:
        /*0248*/ 	.word	0x00000a20
        /*024c*/ 	.word	0x0000fff0


	//   ....[1]....
        /*0250*/ 	.word	0x0000c930
        /*0254*/ 	.word	0x0000fff0


	//----- nvinfo : EIATTR_INT_WARP_WIDE_INSTR_OFFSETS
	.align		4
.L_469:
        /*0258*/ 	.byte	0x04, 0x31
        /*025a*/ 	.short	(.L_471 - .L_470)


	//   ....[0]....
.L_470:
        /*025c*/ 	.word	0x00000150


	//   ....[1]....
        /*0260*/ 	.word	0x00000190


	//   ....[2]....
        /*0264*/ 	.word	0x00000250


	//   ....[3]....
        /*0268*/ 	.word	0x0000fb30


	//   ....[4]....
        /*026c*/ 	.word	0x0000fbc0


	//   ....[5]....
        /*0270*/ 	.word	0x000100c0


	//   ....[6]....
        /*0274*/ 	.word	0x00010140


	//   ....[7]....
        /*0278*/ 	.word	0x00010250


	//   ....[8]....
        /*027c*/ 	.word	0x00010340


	//   ....[9]....
        /*0280*/ 	.word	0x00012660


	//   ....[10]....
        /*0284*/ 	.word	0x000126f0


	//----- nvinfo : EIATTR_COOP_GROUP_MASK_REGIDS
	.align		4
.L_471:
        /*0288*/ 	.byte	0x04, 0x29
        /*028a*/ 	.short	(.L_473 - .L_472)


	//   ....[0]....
.L_472:
        /*028c*/ 	.word	0xffffffff


	//   ....[1]....
        /*0290*/ 	.word	0xffffffff


	//   ....[2]....
        /*0294*/ 	.word	0xffffffff


	//   ....[3]....
        /*0298*/ 	.word	0xffffffff


	//   ....[4]....
        /*029c*/ 	.word	0xffffffff


	//   ....[5]....
        /*02a0*/ 	.word	0xffffffff


	//   ....[6]....
        /*02a4*/ 	.word	0xffffffff


	//   ....[7]....
        /*02a8*/ 	.word	0xffffffff


	//   ....[8]....
        /*02ac*/ 	.word	0xffffffff


	//   ....[9]....
        /*02b0*/ 	.word	0xffffffff


	//   ....[10]....
        /*02b4*/ 	.word	0xffffffff


	//   ....[11]....
        /*02b8*/ 	.word	0xffffffff


	//   ....[12]....
        /*02bc*/ 	.word	0xffffffff


	//   ....[13]....
        /*02c0*/ 	.word	0xffffffff


	//   ....[14]....
        /*02c4*/ 	.word	0xffffffff


	//   ....[15]....
        /*02c8*/ 	.word	0xffffffff


	//   ....[16]....
        /*02cc*/ 	.word	0xffffffff


	//   ....[17]....
        /*02d0*/ 	.word	0xffffffff


	//   ....[18]....
        /*02d4*/ 	.word	0xffffffff


	//   ....[19]....
        /*02d8*/ 	.word	0xffffffff


	//   ....[20]....
        /*02dc*/ 	.word	0xffffffff


	//   ....[21]....
        /*02e0*/ 	.word	0xffffffff


	//   ....[22]....
        /*02e4*/ 	.word	0xffffffff


	//   ....[23]....
        /*02e8*/ 	.word	0xffffffff


	//   ....[24]....
        /*02ec*/ 	.word	0xffffffff


	//   ....[25]....
        /*02f0*/ 	.word	0xffffffff


	//   ....[26]....
        /*02f4*/ 	.word	0xffffffff


	//   ....[27]....
        /*02f8*/ 	.word	0xffffffff


	//   ....[28]....
        /*02fc*/ 	.word	0xffffffff


	//   ....[29]....
        /*0300*/ 	.word	0xffffffff


	//   ....[30]....
        /*0304*/ 	.word	0xffffffff


	//   ....[31]....
        /*0308*/ 	.word	0xffffffff


	//   ....[32]....
        /*030c*/ 	.word	0xffffffff


	//   ....[33]....
        /*0310*/ 	.word	0xffffffff


	//   ....[34]....
        /*0314*/ 	.word	0xffffffff


	//   ....[35]....
        /*0318*/ 	.word	0xffffffff


	//   ....[36]....
        /*031c*/ 	.word	0xffffffff


	//   ....[37]....
        /*0320*/ 	.word	0xffffffff


	//   ....[38]....
        /*0324*/ 	.word	0xffffffff


	//   ....[39]....
        /*0328*/ 	.word	0xffffffff


	//   ....[40]....
        /*032c*/ 	.word	0xffffffff


	//   ....[41]....
        /*0330*/ 	.word	0xffffffff


	//   ....[42]....
        /*0334*/ 	.word	0xffffffff


	//   ....[43]....
        /*0338*/ 	.word	0xffffffff


	//   ....[44]....
        /*033c*/ 	.word	0xffffffff


	//   ....[45]....
        /*0340*/ 	.word	0xffffffff


	//   ....[46]....
        /*0344*/ 	.word	0xffffffff


	//   ....[47]....
        /*0348*/ 	.word	0xffffffff


	//   ....[48]....
        /*034c*/ 	.word	0xffffffff


	//   ....[49]....
        /*0350*/ 	.word	0xffffffff


	//   ....[50]....
        /*0354*/ 	.word	0xffffffff


	//   ....[51]....
        /*0358*/ 	.word	0xffffffff


	//   ....[52]....
        /*035c*/ 	.word	0xffffffff


	//   ....[53]....
        /*0360*/ 	.word	0xffffffff


	//   ....[54]....
        /*0364*/ 	.word	0xffffffff


	//   ....[55]....
        /*0368*/ 	.word	0xffffffff


	//   ....[56]....
        /*036c*/ 	.word	0xffffffff


	//   ....[57]....
        /*0370*/ 	.word	0xffffffff


	//   ....[58]....
        /*0374*/ 	.word	0xffffffff


	//   ....[59]....
        /*0378*/ 	.word	0xffffffff


	//   ....[60]....
        /*037c*/ 	.word	0xffffffff


	//   ....[61]....
        /*0380*/ 	.word	0xffffffff


	//   ....[62]....
        /*0384*/ 	.word	0x0500000f


	//   ....[63]....
        /*0388*/ 	.word	0x0500000f


	//   ....[64]....
        /*038c*/ 	.word	0x0500000f


	//   ....[65]....
        /*0390*/ 	.word	0x0500000f


	//   ....[66]....
        /*0394*/ 	.word	0x0500000f


	//   ....[67]....
        /*0398*/ 	.word	0x0500000f


	//   ....[68]....
        /*039c*/ 	.word	0x0500000f


	//   ....[69]....
        /*03a0*/ 	.word	0x0500000f


	//   ....[70]....
        /*03a4*/ 	.word	0x0500000f


	//   ....[71]....
        /*03a8*/ 	.word	0x0500000f


	//   ....[72]....
        /*03ac*/ 	.word	0x0500000f


	//   ....[73]....
        /*03b0*/ 	.word	0x0500000f


	//   ....[74]....
        /*03b4*/ 	.word	0x0500000f


	//   ....[75]....
        /*03b8*/ 	.word	0x0500000f


	//   ....[76]....
        /*03bc*/ 	.word	0x0500000f


	//   ....[77]....
        /*03c0*/ 	.word	0x0500000f


	//   ....[78]....
        /*03c4*/ 	.word	0x0500000f


	//   ....[79]....
        /*03c8*/ 	.word	0x0500000f


	//   ....[80]....
        /*03cc*/ 	.word	0x0500000f


	//----- nvinfo : EIATTR_COOP_GROUP_INSTR_OFFSETS
	.align		4
.L_473:
        /*03d0*/ 	.byte	0x04, 0x28
        /*03d2*/ 	.short	(.L_475 - .L_474)


	//   ....[0]....
.L_474:
        /*03d4*/ 	.word	0x00000060


	//   ....[1]....
        /*03d8*/ 	.word	0x00000160


	//   ....[2]....
        /*03dc*/ 	.word	0x00000260


	//   ....[3]....
        /*03e0*/ 	.word	0x000003d0


	//   ....[4]....
        /*03e4*/ 	.word	0x00000530


	//   ....[5]....
        /*03e8*/ 	.word	0x00000650


	//   ....[6]....
        /*03ec*/ 	.word	0x000007b0


	//   ....[7]....
        /*03f0*/ 	.word	0x00001670


	//   ....[8]....
        /*03f4*/ 	.word	0x00002f80


	//   ....[9]....
        /*03f8*/ 	.word	0x00003090


	//   ....[10]....
        /*03fc*/ 	.word	0x000035e0


	//   ....[11]....
        /*0400*/ 	.word	0x00003680


	//   ....[12]....
        /*0404*/ 	.word	0x000061c0


	//   ....[13]....
        /*0408*/ 	.word	0x00006260


	//   ....[14]....
        /*040c*/ 	.word	0x00006640


	//   ....[15]....
        /*0410*/ 	.word	0x000066a0


	//   ....[16]....
        /*0414*/ 	.word	0x00007ec0


	//   ....[17]....
        /*0418*/ 	.word	0x00007ee0


	//   ....[18]....
        /*041c*/ 	.word	0x000080f0


	//   ....[19]....
        /*0420*/ 	.word	0x00008110


	//   ....[20]....
        /*0424*/ 	.word	0x0000aaf0


	//   ....[21]....
        /*0428*/ 	.word	0x0000ac10


	//   ....[22]....
        /*042c*/ 	.word	0x0000b1e0


	//   ....[23]....
        /*0430*/ 	.word	0x0000b240


	//   ....[24]....
        /*0434*/ 	.word	0x0000c090


	//   ....[25]....
        /*0438*/ 	.word	0x0000c0c0


	//   ....[26]....
        /*043c*/ 	.word	0x0000c1b0


	//   ....[27]....
        /*0440*/ 	.word	0x0000c1c0


	//   ....[28]....
        /*0444*/ 	.word	0x0000e6b0


	//   ....[29]....
        /*0448*/ 	.word	0x0000e840


	//   ....[30]....
        /*044c*/ 	.word	0x0000e870


	//   ....[31]....
        /*0450*/ 	.word	0x0000e8a0


	//   ....[32]....
        /*0454*/ 	.word	0x0000e8e0


	//   ....[33]....
        /*0458*/ 	.word	0x0000e930


	//   ....[34]....
        /*045c*/ 	.word	0x0000e990


	//   ....[35]....
        /*0460*/ 	.word	0x0000eb70


	//   ....[36]....
        /*0464*/ 	.word	0x0000ebd0


	//   ....[37]....
        /*0468*/ 	.word	0x0000ec10


	//   ....[38]....
        /*046c*/ 	.word	0x0000ec50


	//   ....[39]....
        /*0470*/ 	.word	0x0000ec80


	//   ....[40]....
        /*0474*/ 	.word	0x0000ecb0


	//   ....[41]....
        /*0478*/ 	.word	0x0000ed40


	//   ....[42]....
        /*047c*/ 	.word	0x0000eda0


	//   ....[43]....
        /*0480*/ 	.word	0x0000ee30


	//   ....[44]....
        /*0484*/ 	.word	0x00012b00


	//   ....[45]....
        /*0488*/ 	.word	0x00012b10


	//   ....[46]....
        /*048c*/ 	.word	0x00012c20


	//   ....[47]....
        /*0490*/ 	.word	0x00012c80


	//   ....[48]....
        /*0494*/ 	.word	0x00012cc0


	//   ....[49]....
        /*0498*/ 	.word	0x00012d00


	//   ....[50]....
        /*049c*/ 	.word	0x00012d30


	//   ....[51]....
        /*04a0*/ 	.word	0x00012d60


	//   ....[52]....
        /*04a4*/ 	.word	0x00012ef0


	//   ....[53]....
        /*04a8*/ 	.word	0x00012f50


	//   ....[54]....
        /*04ac*/ 	.word	0x00012f90


	//   ....[55]....
        /*04b0*/ 	.word	0x00012fd0


	//   ....[56]....
        /*04b4*/ 	.word	0x00013000


	//   ....[57]....
        /*04b8*/ 	.word	0x00013030


	//   ....[58]....
        /*04bc*/ 	.word	0x000130f0


	//   ....[59]....
        /*04c0*/ 	.word	0x00013110


	//   ....[60]....
        /*04c4*/ 	.word	0x00013180


	//   ....[61]....
        /*04c8*/ 	.word	0x00013810


	//   ....[62]....
        /*04cc*/ 	.word	0x00013ea0


	//   ....[63]....
        /*04d0*/ 	.word	0x000142c0


	//   ....[64]....
        /*04d4*/ 	.word	0x00014350


	//   ....[65]....
        /*04d8*/ 	.word	0x000143f0


	//   ....[66]....
        /*04dc*/ 	.word	0x000144a0


	//   ....[67]....
        /*04e0*/ 	.word	0x00014520


	//   ....[68]....
        /*04e4*/ 	.word	0x000145a0


	//   ....[69]....
        /*04e8*/ 	.word	0x00014620


	//   ....[70]....
        /*04ec*/ 	.word	0x000146a0


	//   ....[71]....
        /*04f0*/ 	.word	0x00014730


	//   ....[72]....
        /*04f4*/ 	.word	0x000147e0


	//   ....[73]....
        /*04f8*/ 	.word	0x00014860


	//   ....[74]....
        /*04fc*/ 	.word	0x000148e0


	//   ....[75]....
        /*0500*/ 	.word	0x00014960


	//   ....[76]....
        /*0504*/ 	.word	0x000149e0


	//   ....[77]....
        /*0508*/ 	.word	0x00014a50


	//   ....[78]....
        /*050c*/ 	.word	0x00014af0


	//   ....[79]....
        /*0510*/ 	.word	0x00014b80


	//   ....[80]....
        /*0514*/ 	.word	0x00014cb0


	//----- nvinfo : EIATTR_REG_RECONFIG
	.align		4
.L_475:
        /*0518*/ 	.byte	0x01, 0x54
	.zero		2


	//----- nvinfo : EIATTR_SYSCALL_OFFSETS
	.align		4
        /*051c*/ 	.byte	0x04, 0x46
        /*051e*/ 	.short	(.L_477 - .L_476)


	//   ....[0]....
.L_476:
        /*0520*/ 	.word	0x00001850


	//   ....[1]....
        /*0524*/ 	.word	0x0000fd50


	//   ....[2]....
        /*0528*/ 	.word	0x0000fe90


	//   ....[3]....
        /*052c*/ 	.word	0x0000ff90


	//----- nvinfo : EIATTR_MBARRIER_INSTR_OFFSETS
	.align		4
.L_477:
        /*0530*/ 	.byte	0x04, 0x39
        /*0532*/ 	.short	(.L_479 - .L_478)


	//   ....[0]....
.L_478:
        /*0534*/ 	.word	0x00000280
        /*0538*/ 	.word	0x000000ff
        /*053c*/ 	.word	0x0002a800
        /*0540*/ 	.short	0x0100
        /*0542*/ 	.byte	0x08
	.zero		1


	//   ....[1]....
        /*0544*/ 	.word	0x00000290
        /*0548*/ 	.word	0x000000ff
        /*054c*/ 	.word	0x0002a820
        /*0550*/ 	.short	0x0100
        /*0552*/ 	.byte	0x08
	.zero		1


	//   ....[2]....
        /*0554*/ 	.word	0x00000380
        /*0558*/ 	.word	0x000000ff
        /*055c*/ 	.word	0x0002a830
        /*0560*/ 	.short	0x0100
        /*0562*/ 	.byte	0x08
	.zero		1


	//   ....[3]....
        /*0564*/ 	.word	0x00000390
        /*0568*/ 	.word	0x000000ff
        /*056c*/ 	.word	0x0002a840
        /*0570*/ 	.short	0x0100
        /*0572*/ 	.byte	0x08
	.zero		1


	//   ....[4]....
        /*0574*/ 	.word	0x000003a0
        /*0578*/ 	.word	0x000000ff
        /*057c*/ 	.word	0x0002a838
        /*0580*/ 	.short	0x0100
        /*0582*/ 	.byte	0x08
	.zero		1


	//   ....[5]....
        /*0584*/ 	.word	0x000003b0
        /*0588*/ 	.word	0x000000ff
        /*058c*/ 	.word	0x0002a848
        /*0590*/ 	.short	0x0100
        /*0592*/ 	.byte	0x08
	.zero		1


	//   ....[6]....
        /*0594*/ 	.word	0x000004e0
        /*0598*/ 	.word	0x000000ff
        /*059c*/ 	.word	0x0002a850
        /*05a0*/ 	.short	0x0100
        /*05a2*/ 	.byte	0x08
	.zero		1


	//   ....[7]....
        /*05a4*/ 	.word	0x000004f0
        /*05a8*/ 	.word	0x000000ff
        /*05ac*/ 	.word	0x0002a860
        /*05b0*/ 	.short	0x0100
        /*05b2*/ 	.byte	0x08
	.zero		1


	//   ....[8]....
        /*05b4*/ 	.word	0x00000500
        /*05b8*/ 	.word	0x000000ff
        /*05bc*/ 	.word	0x0002a858
        /*05c0*/ 	.short	0x0100
        /*05c2*/ 	.byte	0x08
	.zero		1


	//   ....[9]....
        /*05c4*/ 	.word	0x00000510
        /*05c8*/ 	.word	0x000000ff
        /*05cc*/ 	.word	0x0002a868
        /*05d0*/ 	.short	0x0100
        /*05d2*/ 	.byte	0x08
	.zero		1


	//   ....[10]....
        /*05d4*/ 	.word	0x00000600
        /*05d8*/ 	.word	0x000000ff
        /*05dc*/ 	.word	0x0002a870
        /*05e0*/ 	.short	0x0100
        /*05e2*/ 	.byte	0x06
	.zero		1


	//   ....[11]....
        /*05e4*/ 	.word	0x00000610
        /*05e8*/ 	.word	0x000000ff
        /*05ec*/ 	.word	0x0002a880
        /*05f0*/ 	.short	0x0100
        /*05f2*/ 	.byte	0x06
	.zero		1


	//   ....[12]....
        /*05f4*/ 	.word	0x00000620
        /*05f8*/ 	.word	0x000000ff
        /*05fc*/ 	.word	0x0002a878
        /*0600*/ 	.short	0x0100
        /*0602*/ 	.byte	0x06
	.zero		1


	//   ....[13]....
        /*0604*/ 	.word	0x00000630
        /*0608*/ 	.word	0x000000ff
        /*060c*/ 	.word	0x0002a888
        /*0610*/ 	.short	0x0100
        /*0612*/ 	.byte	0x06
	.zero		1


	//   ....[14]....
        /*0614*/ 	.word	0x00000760
        /*0618*/ 	.word	0x000000ff
        /*061c*/ 	.word	0x0002a890
        /*0620*/ 	.short	0x0100
        /*0622*/ 	.byte	0x08
	.zero		1


	//   ....[15]....
        /*0624*/ 	.word	0x00000770
        /*0628*/ 	.word	0x000000ff
        /*062c*/ 	.word	0x0002a8a0
        /*0630*/ 	.short	0x0100
        /*0632*/ 	.byte	0x08
	.zero		1


	//   ....[16]....
        /*0634*/ 	.word	0x00000780
        /*0638*/ 	.word	0x000000ff
        /*063c*/ 	.word	0x0002a898
        /*0640*/ 	.short	0x0100
        /*0642*/ 	.byte	0x08
	.zero		1


	//   ....[17]....
        /*0644*/ 	.word	0x00000790
        /*0648*/ 	.word	0x000000ff
        /*064c*/ 	.word	0x0002a8a8
        /*0650*/ 	.short	0x0100
        /*0652*/ 	.byte	0x08
	.zero		1


	//   ....[18]....
        /*0654*/ 	.word	0x000008c0
        /*0658*/ 	.word	0x000000ff
        /*065c*/ 	.word	0x0002a8b0
        /*0660*/ 	.short	0x0100
        /*0662*/ 	.byte	0x08
	.zero		1


	//   ....[19]....
        /*0664*/ 	.word	0x000008d0
        /*0668*/ 	.word	0x000000ff
        /*066c*/ 	.word	0x0002a8c0
        /*0670*/ 	.short	0x0100
        /*0672*/ 	.byte	0x08
	.zero		1


	//   ....[20]....
        /*0674*/ 	.word	0x000008e0
        /*0678*/ 	.word	0x000000ff
        /*067c*/ 	.word	0x0002a8b8
        /*0680*/ 	.short	0x0100
        /*0682*/ 	.byte	0x08
	.zero		1


	//   ....[21]....
        /*0684*/ 	.word	0x000008f0
        /*0688*/ 	.word	0x000000ff
        /*068c*/ 	.word	0x0002a8c8
        /*0690*/ 	.short	0x0100
        /*0692*/ 	.byte	0x08
	.zero		1


	//   ....[22]....
        /*0694*/ 	.word	0x000018b0
        /*0698*/ 	.word	0x000000ff
        /*069c*/ 	.word	0x0002a800
        /*06a0*/ 	.short	0x010a
        /*06a2*/ 	.byte	0x26
	.zero		1


	//   ....[23]....
        /*06a4*/ 	.word	0x00001930
        /*06a8*/ 	.word	0x00000003
        /*06ac*/ 	.word	0x0002a830
        /*06b0*/ 	.short	0x010a
        /*06b2*/ 	.byte	0x3f
	.zero		1


	//   ....[24]....
        /*06b4*/ 	.word	0x000019d0
        /*06b8*/ 	.word	0x00000003
        /*06bc*/ 	.word	0x0002a830
        /*06c0*/ 	.short	0x010a
        /*06c2*/ 	.byte	0x3f
	.zero		1


	//   ....[25]....
        /*06c4*/ 	.word	0x000020e0
        /*06c8*/ 	.word	0x00000000
        /*06cc*/ 	.word	0x00000000
        /*06d0*/ 	.short	0x0101
        /*06d2*/ 	.byte	0x3f
	.zero		1


	//   ....[26]....
        /*06d4*/ 	.word	0x00004400
        /*06d8*/ 	.word	0x000000ff
        /*06dc*/ 	.word	0x0002a830
        /*06e0*/ 	.short	0x010a
        /*06e2*/ 	.byte	0x05
	.zero		1


	//   ....[27]....
        /*06e4*/ 	.word	0x00004440
        /*06e8*/ 	.word	0x000000ff
        /*06ec*/ 	.word	0x0002a830
        /*06f0*/ 	.short	0x010a
        /*06f2*/ 	.byte	0x05
	.zero		1


	//   ....[28]....
        /*06f4*/ 	.word	0x00004cc0
        /*06f8*/ 	.word	0x000000ff
        /*06fc*/ 	.word	0x0002a850
        /*0700*/ 	.short	0x010a
        /*0702*/ 	.byte	0x0b
	.zero		1


	//   ....[29]....
        /*0704*/ 	.word	0x00004d00
        /*0708*/ 	.word	0x000000ff
        /*070c*/ 	.word	0x0002a850
        /*0710*/ 	.short	0x010a
        /*0712*/ 	.byte	0x0b
	.zero		1


	//   ....[30]....
        /*0714*/ 	.word	0x00005060
        /*0718*/ 	.word	0x00000000
        /*071c*/ 	.word	0x00000000
        /*0720*/ 	.short	0x0101
        /*0722*/ 	.byte	0x3f
	.zero		1


	//   ....[31]....
        /*0724*/ 	.word	0x00006c80
        /*0728*/ 	.word	0x0000005b
        /*072c*/ 	.word	0x00000000
        /*0730*/ 	.short	0x0101
        /*0732*/ 	.byte	0x3f
	.zero		1


	//   ....[32]....
        /*0734*/ 	.word	0x00007330
        /*0738*/ 	.word	0x000000ff
        /*073c*/ 	.word	0x0002a830
        /*0740*/ 	.short	0x010a
        /*0742*/ 	.byte	0x05
	.zero		1


	//   ....[33]....
        /*0744*/ 	.word	0x00007370
        /*0748*/ 	.word	0x000000ff
        /*074c*/ 	.word	0x0002a830
        /*0750*/ 	.short	0x010a
        /*0752*/ 	.byte	0x05
	.zero		1


	//   ....[34]....
        /*0754*/ 	.word	0x00007bf0
        /*0758*/ 	.word	0x000000ff
        /*075c*/ 	.word	0x0002a850
        /*0760*/ 	.short	0x010a
        /*0762*/ 	.byte	0x0a
	.zero		1


	//   ....[35]....
        /*0764*/ 	.word	0x00007c30
        /*0768*/ 	.word	0x000000ff
        /*076c*/ 	.word	0x0002a850
        /*0770*/ 	.short	0x010a
        /*0772*/ 	.byte	0x0a
	.zero		1


	//   ....[36]....
        /*0774*/ 	.word	0x00008d70
        /*0778*/ 	.word	0x0000000e
        /*077c*/ 	.word	0x00000000
        /*0780*/ 	.short	0x0101
        /*0782*/ 	.byte	0x3f
	.zero		1


	//   ....[37]....
        /*0784*/ 	.word	0x00008de0
        /*0788*/ 	.word	0x0000000e
        /*078c*/ 	.word	0x00000000
        /*0790*/ 	.short	0x0101
        /*0792*/ 	.byte	0x3f
	.zero		1


	//   ....[38]....
        /*0794*/ 	.word	0x00008f90
        /*0798*/ 	.word	0x000000ff
        /*079c*/ 	.word	0x0002a830
        /*07a0*/ 	.short	0x010a
        /*07a2*/ 	.byte	0x05
	.zero		1


	//   ....[39]....
        /*07a4*/ 	.word	0x00008fd0
        /*07a8*/ 	.word	0x000000ff
        /*07ac*/ 	.word	0x0002a830
        /*07b0*/ 	.short	0x010a
        /*07b2*/ 	.byte	0x05
	.zero		1


	//   ....[40]....
        /*07b4*/ 	.word	0x00009850
        /*07b8*/ 	.word	0x000000ff
        /*07bc*/ 	.word	0x0002a850
        /*07c0*/ 	.short	0x010a
        /*07c2*/ 	.byte	0x0a
	.zero		1


	//   ....[41]....
        /*07c4*/ 	.word	0x00009890
        /*07c8*/ 	.word	0x000000ff
        /*07cc*/ 	.word	0x0002a850
        /*07d0*/ 	.short	0x010a
        /*07d2*/ 	.byte	0x0a
	.zero		1


	//   ....[42]....
        /*07d4*/ 	.word	0x00009be0
        /*07d8*/ 	.word	0x00000000
        /*07dc*/ 	.word	0x00000000
        /*07e0*/ 	.short	0x0101
        /*07e2*/ 	.byte	0x3f
	.zero		1


	//   ....[43]....
        /*07e4*/ 	.word	0x0000b690
        /*07e8*/ 	.word	0x0000005b
        /*07ec*/ 	.word	0x00000000
        /*07f0*/ 	.short	0x0101
        /*07f2*/ 	.byte	0x3f
	.zero		1


	//   ....[44]....
        /*07f4*/ 	.word	0x0000c000
        /*07f8*/ 	.word	0x000000ff
        /*07fc*/ 	.word	0x0002a850
        /*0800*/ 	.short	0x010a
        /*0802*/ 	.byte	0x05
	.zero		1


	//   ....[45]....
        /*0804*/ 	.word	0x0000c040
        /*0808*/ 	.word	0x000000ff
        /*080c*/ 	.word	0x0002a850
        /*0810*/ 	.short	0x010a
        /*0812*/ 	.byte	0x05
	.zero		1


	//   ....[46]....
        /*0814*/ 	.word	0x0000c4f0
        /*0818*/ 	.word	0x00000007
        /*081c*/ 	.word	0x00000000
        /*0820*/ 	.short	0x0101
        /*0822*/ 	.byte	0x3f
	.zero		1


	//   ....[47]....
        /*0824*/ 	.word	0x0000d6f0
        /*0828*/ 	.word	0x00000003
        /*082c*/ 	.word	0x00000000
        /*0830*/ 	.short	0x0101
        /*0832*/ 	.byte	0x3f
	.zero		1


	//   ....[48]....
        /*0834*/ 	.word	0x00010680
        /*0838*/ 	.word	0x00000009
        /*083c*/ 	.word	0x0002a840
        /*0840*/ 	.short	0x010a
        /*0842*/ 	.byte	0x3f
	.zero		1


	//   ....[49]....
        /*0844*/ 	.word	0x00010c30
        /*0848*/ 	.word	0x0000000a
        /*084c*/ 	.word	0x0002a820
        /*0850*/ 	.short	0x010a
        /*0852*/ 	.byte	0x3f
	.zero		1


	//   ....[50]....
        /*0854*/ 	.word	0x00010f70
        /*0858*/ 	.word	0x00000002
        /*085c*/ 	.word	0x0002a840
        /*0860*/ 	.short	0x010a
        /*0862*/ 	.byte	0x3f
	.zero		1


	//   ....[51]....
        /*0864*/ 	.word	0x00011270
        /*0868*/ 	.word	0x00000003
        /*086c*/ 	.word	0x00000060
        /*0870*/ 	.short	0x010a
        /*0872*/ 	.byte	0x3f
	.zero		1


	//   ....[52]....
        /*0874*/ 	.word	0x00011860
        /*0878*/ 	.word	0x00000002
        /*087c*/ 	.word	0x0002a840
        /*0880*/ 	.short	0x010a
        /*0882*/ 	.byte	0x3f
	.zero		1


	//   ....[53]....
        /*0884*/ 	.word	0x00011b60
        /*0888*/ 	.word	0x00000003
        /*088c*/ 	.word	0x00000060
        /*0890*/ 	.short	0x010a
        /*0892*/ 	.byte	0x3f
	.zero		1


	//   ....[54]....
        /*0894*/ 	.word	0x00012030
        /*0898*/ 	.word	0x00000002
        /*089c*/ 	.word	0x0002a840
        /*08a0*/ 	.short	0x010a
        /*08a2*/ 	.byte	0x3f
	.zero		1


	//   ....[55]....
        /*08a4*/ 	.word	0x00012340
        /*08a8*/ 	.word	0x00000002
        /*08ac*/ 	.word	0x00000060
        /*08b0*/ 	.short	0x010a
        /*08b2*/ 	.byte	0x3f
	.zero		1


	//   ....[56]....
        /*08b4*/ 	.word	0x000127b0
        /*08b8*/ 	.word	0x00000003
        /*08bc*/ 	.word	0x0002a860
        /*08c0*/ 	.short	0x010a
        /*08c2*/ 	.byte	0x3f
	.zero		1


	//   ....[57]....
        /*08c4*/ 	.word	0x00013790
        /*08c8*/ 	.word	0x00000000
        /*08cc*/ 	.word	0x0002a820
        /*08d0*/ 	.short	0x010a
        /*08d2*/ 	.byte	0x3f
	.zero		1


	//   ....[58]....
        /*08d4*/ 	.word	0x00013950
        /*08d8*/ 	.word	0x00000006
        /*08dc*/ 	.word	0x00000000
        /*08e0*/ 	.short	0x010a
        /*08e2*/ 	.byte	0x3f
	.zero		1


	//   ....[59]....
        /*08e4*/ 	.word	0x000139c0
        /*08e8*/ 	.word	0x00000007
        /*08ec*/ 	.word	0x00000000
        /*08f0*/ 	.short	0x010a
        /*08f2*/ 	.byte	0x3f
	.zero		1


	//   ....[60]....
        /*08f4*/ 	.word	0x00013a30
        /*08f8*/ 	.word	0x00000004
        /*08fc*/ 	.word	0x00000000
        /*0900*/ 	.short	0x010a
        /*0902*/ 	.byte	0x3f
	.zero		1


	//   ....[61]....
        /*0904*/ 	.word	0x00013a60
        /*0908*/ 	.word	0x00000003
        /*090c*/ 	.word	0x00000000
        /*0910*/ 	.short	0x010a
        /*0912*/ 	.byte	0x3f
	.zero		1


	//   ....[62]....
        /*0914*/ 	.word	0x00013ad0
        /*0918*/ 	.word	0x00000003
        /*091c*/ 	.word	0x0002a800
        /*0920*/ 	.short	0x010a
        /*0922*/ 	.byte	0x3f
	.zero		1


	//   ....[63]....
        /*0924*/ 	.word	0x00013b20
        /*0928*/ 	.word	0x00000003
        /*092c*/ 	.word	0x0002a830
        /*0930*/ 	.short	0x010a
        /*0932*/ 	.byte	0x3f
	.zero		1


	//   ....[64]....
        /*0934*/ 	.word	0x00013b80
        /*0938*/ 	.word	0x00000059
        /*093c*/ 	.word	0x0002a830
        /*0940*/ 	.short	0x010a
        /*0942*/ 	.byte	0x3f
	.zero		1


	//   ....[65]....
        /*0944*/ 	.word	0x00013be0
        /*0948*/ 	.word	0x000000af
        /*094c*/ 	.word	0x0002a850
        /*0950*/ 	.short	0x010a
        /*0952*/ 	.byte	0x3f
	.zero		1


	//   ....[66]....
        /*0954*/ 	.word	0x00013c40
        /*0958*/ 	.word	0x0000000a
        /*095c*/ 	.word	0x0002a830
        /*0960*/ 	.short	0x010a
        /*0962*/ 	.byte	0x3f
	.zero		1


	//   ....[67]....
        /*0964*/ 	.word	0x00013ca0
        /*0968*/ 	.word	0x00000003
        /*096c*/ 	.word	0x0002a850
        /*0970*/ 	.short	0x010a
        /*0972*/ 	.byte	0x3f
	.zero		1


	//   ....[68]....
        /*0974*/ 	.word	0x00013d00
        /*0978*/ 	.word	0x0000000a
        /*097c*/ 	.word	0x0002a830
        /*0980*/ 	.short	0x010a
        /*0982*/ 	.byte	0x3f
	.zero		1


	//   ....[69]....
        /*0984*/ 	.word	0x00013d60
        /*0988*/ 	.word	0x00000003
        /*098c*/ 	.word	0x0002a850
        /*0990*/ 	.short	0x010a
        /*0992*/ 	.byte	0x3f
	.zero		1


	//   ....[70]....
        /*0994*/ 	.word	0x00013dc0
        /*0998*/ 	.word	0x00000007
        /*099c*/ 	.word	0x0002a850
        /*09a0*/ 	.short	0x010a
        /*09a2*/ 	.byte	0x3f
	.zero		1


	//   ....[71]....
        /*09a4*/ 	.word	0x00013f60
        /*09a8*/ 	.word	0x00000009
        /*09ac*/ 	.word	0x0002a840
        /*09b0*/ 	.short	0x010a
        /*09b2*/ 	.byte	0x3f
	.zero		1


	//   ....[72]....
        /*09b4*/ 	.word	0x00013fe0
        /*09b8*/ 	.word	0x00000008
        /*09bc*/ 	.word	0x0002a820
        /*09c0*/ 	.short	0x010a
        /*09c2*/ 	.byte	0x3f
	.zero		1


	//   ....[73]....
        /*09c4*/ 	.word	0x00014030
        /*09c8*/ 	.word	0x00000002
        /*09cc*/ 	.word	0x0002a840
        /*09d0*/ 	.short	0x010a
        /*09d2*/ 	.byte	0x3f
	.zero		1


	//   ....[74]....
        /*09d4*/ 	.word	0x00014080
        /*09d8*/ 	.word	0x00000003
        /*09dc*/ 	.word	0x00000060
        /*09e0*/ 	.short	0x010a
        /*09e2*/ 	.byte	0x3f
	.zero		1


	//   ....[75]....
        /*09e4*/ 	.word	0x000140d0
        /*09e8*/ 	.word	0x00000002
        /*09ec*/ 	.word	0x0002a840
        /*09f0*/ 	.short	0x010a
        /*09f2*/ 	.byte	0x3f
	.zero		1


	//   ....[76]....
        /*09f4*/ 	.word	0x00014120
        /*09f8*/ 	.word	0x00000003
        /*09fc*/ 	.word	0x00000060
        /*0a00*/ 	.short	0x010a
        /*0a02*/ 	.byte	0x3f
	.zero		1


	//   ....[77]....
        /*0a04*/ 	.word	0x00014170
        /*0a08*/ 	.word	0x00000002
        /*0a0c*/ 	.word	0x0002a840
        /*0a10*/ 	.short	0x010a
        /*0a12*/ 	.byte	0x3f
	.zero		1


	//   ....[78]....
        /*0a14*/ 	.word	0x000141c0
        /*0a18*/ 	.word	0x00000002
        /*0a1c*/ 	.word	0x00000060
        /*0a20*/ 	.short	0x010a
        /*0a22*/ 	.byte	0x3f
	.zero		1


	//   ....[79]....
        /*0a24*/ 	.word	0x00014210
        /*0a28*/ 	.word	0x00000003
        /*0a2c*/ 	.word	0x0002a860
        /*0a30*/ 	.short	0x010a
        /*0a32*/ 	.byte	0x3f
	.zero		1


	//   ....[80]....
        /*0a34*/ 	.word	0x00014bd0
        /*0a38*/ 	.word	0x00000000
        /*0a3c*/ 	.word	0x0002a820
        /*0a40*/ 	.short	0x010a
        /*0a42*/ 	.byte	0x3f
	.zero		1


	//   ....[81]....
        /*0a44*/ 	.word	0x00014d70
        /*0a48*/ 	.word	0x00000006
        /*0a4c*/ 	.word	0x00000000
        /*0a50*/ 	.short	0x010a
        /*0a52*/ 	.byte	0x3f
	.zero		1


	//   ....[82]....
        /*0a54*/ 	.word	0x00014dc0
        /*0a58*/ 	.word	0x00000007
        /*0a5c*/ 	.word	0x00000000
        /*0a60*/ 	.short	0x010a
        /*0a62*/ 	.byte	0x3f
	.zero		1


	//   ....[83]....
        /*0a64*/ 	.word	0x00014e10
        /*0a68*/ 	.word	0x00000004
        /*0a6c*/ 	.word	0x00000000
        /*0a70*/ 	.short	0x010a
        /*0a72*/ 	.byte	0x3f
	.zero		1


	//----- nvinfo : EIATTR_NUM_MBARRIERS
	.align		4
.L_479:
        /*0a74*/ 	.byte	0x03, 0x38
        /*0a76*/ 	.short	0x0016


	//----- nvinfo : EIATTR_EXIT_INSTR_OFFSETS
	.align		4
        /*0a78*/ 	.byte	0x04, 0x1c
        /*0a7a*/ 	.short	(.L_481 - .L_480)


	//   ....[0]....
.L_480:
        /*0a7c*/ 	.word	0x00000a60


	//   ....[1]....
        /*0a80*/ 	.word	0x0000e670


	//   ....[2]....
        /*0a84*/ 	.word	0x0000e6d0


	//   ....[3]....
        /*0a88*/ 	.word	0x00013ab0


	//----- nvinfo : EIATTR_MAX_THREADS
	.align		4
.L_481:
        /*0a8c*/ 	.byte	0x04, 0x05
        /*0a8e*/ 	.short	(.L_483 - .L_482)
.L_482:
        /*0a90*/ 	.word	0x00000180
        /*0a94*/ 	.word	0x00000001
        /*0a98*/ 	.word	0x00000001


	//----- nvinfo : EIATTR_CRS_STACK_SIZE
	.align		4
.L_483:
        /*0a9c*/ 	.byte	0x04, 0x1e
        /*0a9e*/ 	.short	(.L_485 - .L_484)
.L_484:
        /*0aa0*/ 	.word	0x00000000


	//----- nvinfo : EIATTR_CBANK_PARAM_SIZE
	.align		4
.L_485:
        /*0aa4*/ 	.byte	0x03, 0x19
        /*0aa6*/ 	.short	0x0a70


	//----- nvinfo : EIATTR_PARAM_CBANK
	.align		4
        /*0aa8*/ 	.byte	0x04, 0x0a
        /*0aaa*/ 	.short	(.L_487 - .L_486)
	.align		4
.L_486:
        /*0aac*/ 	.word	index@(.nv.constant0._ZN7cutlass13device_kernelIN5flash11enable_sm90INS1_16FlashAttnFwdSm90INS1_25CollectiveMainloopFwdSm90ILi2EN4cute5tupleIJNS5_1CILi1EEES8_S8_EEENS6_IJNS7_ILi128EEENS7_ILi96EEENS7_ILi192EEEEEELi128ENS_10bfloat16_tEfNS_4arch4Sm90ELb0ELb1ELb0ELb1ELb0ELb0ELb0ELb1ELb1ELb0ELb0ELb0EEENS1_21CollectiveEpilogueFwdINS6_IJSA_SA_SB_EEES9_SE_SG_Li256ELb1ELb0ELb0ELb0EEENS1_36VarlenDynamicPersistentTileSchedulerILi128ELi96ELi256ELi32ELb0ELb0ELb1ELb1ELb0ELb1EEEEEEEEEvNT_6ParamsE)
        /*0ab0*/ 	.short	0x0210
        /*0ab2*/ 	.short	0x0a70


	//----- nvinfo : EIATTR_SW_WAR
	.align		4
.L_487:
        /*0ab4*/ 	.byte	0x04, 0x36
        /*0ab6*/ 	.short	(.L_489 - .L_488)
.L_488:
        /*0ab8*/ 	.word	0x00000008
.L_489:


//--------------------- .nv.info._ZN7cutlass13device_kernelIN5flash11enable_sm90INS1_16FlashAttnFwdSm90INS1_25CollectiveMainloopFwdSm90ILi2EN4cute5tupleIJNS5_1CILi1EEES8_S8_EEENS6_IJNS7_ILi128EEENS7_ILi96EEENS7_ILi192EEEEEELi128ENS_10bfloat16_tEfNS_4arch4Sm90ELb0ELb1ELb0ELb1ELb0ELb1ELb0ELb1ELb1ELb0ELb0ELb0EEENS1_21CollectiveEpilogueFwdINS6_IJSA_SA_SB_EEES9_SE_SG_Li256ELb1ELb0ELb0ELb0EEENS1_36VarlenDynamicPersistentTileSchedulerILi128ELi96ELi256ELi32ELb0ELb0ELb1ELb1ELb0ELb1EEEEEEEEEvNT_6ParamsE --------------------------
	.section	.nv.info._ZN7cutlass13device_kernelIN5flash11enable_sm90INS1_16FlashAttnFwdSm90INS1_25CollectiveMainloopFwdSm90ILi2EN4cute5tupleIJNS5_1CILi1EEES8_S8_EEENS6_IJNS7_ILi128EEENS7_ILi96EEENS7_ILi192EEEEEELi128ENS_10bfloat16_tEfNS_4arch4Sm90ELb0ELb1ELb0ELb1ELb0ELb1ELb0ELb1ELb1ELb0ELb0ELb0EEENS1_21CollectiveEpilogueFwdINS6_IJSA_SA_SB_EEES9_SE_SG_Li256ELb1ELb0ELb0ELb0EEENS1_36VarlenDynamicPersistentTileSchedulerILi128ELi96ELi256ELi32ELb0ELb0ELb1ELb1ELb0ELb1EEEEEEEEEvNT_6ParamsE,"",@"SHT_CUDA_INFO"
	.sectionflags	@""
	.align	4


	//----- nvinfo : EIATTR_CUDA_API_VERSION
	.align		4
        /*0000*/ 	.byte	0x04, 0x37
        /*0002*/ 	.short	(.L_491 - .L_490)
.L_490:
        /*0004*/ 	.word	0x00000082


	//----- nvinfo : EIATTR_KPARAM_INFO
	.align		4
.L_491:
        /*0008*/ 	.byte	0x04, 0x17
        /*000a*/ 	.short	(.L_493 - .L_492)
.L_492:
        /*000c*/ 	.word	0x00000000
        /*0010*/ 	.short	0x0000
        /*0012*/ 	.short	0x0070
        /*0014*/ 	.byte	0x00, 0xf0, 0x01, 0x28


	//----- nvinfo : EIATTR_SPARSE_MMA_MASK
	.align		4
.L_493:
        /*0018*/ 	.byte	0x03, 0x50
        /*001a*/ 	.short	0x0000


	//----- nvinfo : EIATTR_MAXREG_COUNT
	.align		4
        /*001c*/ 	.byte	0x03, 0x1b
        /*001e*/ 	.short	0x00a8


	//----- nvinfo : EIATTR_NUM_BARRIERS
	.align		4
        /*0020*/ 	.byte	0x02, 0x4c
        /*0022*/ 	.byte	0x10
	.zero		1


	//----- nvinfo : EIATTR_EXTERNS
	.align		4
        /*0024*/ 	.byte	0x04, 0x0f
        /*0026*/ 	.short	(.L_495 - .L_494)


	//   ....[0]....
	.align		4
.L_494:
        /*0028*/ 	.word	index@(__assertfail)


	//----- nvinfo : EIATTR_ANNOTATIONS
	.align		4
.L_495:
        /*002c*/ 	.byte	0x04, 0x55
        /*002e*/ 	.short	(.L_497 - .L_496)


	//   ....[0]....
.L_496:
        /* <DEDUP_REMOVED lines=65> */


	//----- nvinfo : EIATTR_MERCURY_ISA_VERSION
	.align		4
.L_497:
        /*0428*/ 	.byte	0x03, 0x5f
        /*042a*/ 	.short	0x0101


	//----- nvinfo : EIATTR_UNUSED_LOAD_BYTE_OFFSET
	.align		4
        /*042c*/ 	.byte	0x04, 0x44
        /*042e*/ 	.short	(.L_499 - .L_498)


	//   ....[0]....
.L_498:
        /*0430*/ 	.word	0x00000ab0
        /*0434*/ 	.word	0x0000fff0


	//   ....[1]....
        /*0438*/ 	.word	0x0001ecd0
        /*043c*/ 	.word	0x0000fff0


	//----- nvinfo : EIATTR_INT_WARP_WIDE_INSTR_OFFSETS
	.align		4
.L_499:
        /*0440*/ 	.byte	0x04, 0x31
        /*0442*/ 	.short	(.L_501 - .L_500)


	//   ....[0]....
.L_500:
        /*0444*/ 	.word	0x000001c0


	//   ....[1]....
        /*0448*/ 	.word	0x00000200


	//   ....[2]....
        /*044c*/ 	.word	0x00000270


	//   ....[3]....
        /*0450*/ 	.word	0x00023400


	//   ....[4]....
        /*0454*/ 	.word	0x000234a0


	//   ....[5]....
        /*0458*/ 	.word	0x000239a0


	//   ....[6]....
        /*045c*/ 	.word	0x000239e0


	//   ....[7]....
        /*0460*/ 	.word	0x00023b40


	//   ....[8]....
        /*0464*/ 	.word	0x00023c30


	//   ....[9]....
        /*0468*/ 	.word	0x00026010


	//   ....[10]....
        /*046c*/ 	.word	0x000260b0


	//----- nvinfo : EIATTR_COOP_GROUP_MASK_REGIDS
	.align		4
.L_501:
        /*0470*/ 	.byte	0x04, 0x29
        /*0472*/ 	.short	(.L_503 - .L_502)


	//   ....[0]....
.L_502:
        /*0474*/ 	.word	0xffffffff


	//   ....[1]....
        /*0478*/ 	.word	0xffffffff


	//   ....[2]....
        /*047c*/ 	.word	0xffffffff


	//   ....[3]....
        /*0480*/ 	.word	0xffffffff


	//   ....[4]....
        /*0484*/ 	.word	0xffffffff


	//   ....[5]....
        /*0488*/ 	.word	0xffffffff


	//   ....[6]....
        /*048c*/ 	.word	0xffffffff


	//   ....[7]....
        /*0490*/ 	.word	0xffffffff


	//   ....[8]....
        /*0494*/ 	.word	0xffffffff


	//   ....[9]....
        /*0498*/ 	.word	0xffffffff


	//   ....[10]....
        /*049c*/ 	.word	0xffffffff


	//   ....[11]....
        /*04a0*/ 	.word	0xffffffff


	//   ....[12]....
        /*04a4*/ 	.word	0xffffffff


	//   ....[13]....
        /*04a8*/ 	.word	0xffffffff


	//   ....[14]....
        /*04ac*/ 	.word	0xffffffff


	//   ....[15]....
        /*04b0*/ 	.word	0xffffffff


	//   ....[16]....
        /*04b4*/ 	.word	0xffffffff


	//   ....[17]....
        /*04b8*/ 	.word	0xffffffff


	//   ....[18]....
        /*04bc*/ 	.word	0xffffffff


	//   ....[19]....
        /*04c0*/ 	.word	0xffffffff


	//   ....[20]....
        /*04c4*/ 	.word	0xffffffff


	//   ....[21]....
        /*04c8*/ 	.word	0xffffffff


	//   ....[22]....
        /*04cc*/ 	.word	0xffffffff


	//   ....[23]....
        /*04d0*/ 	.word	0xffffffff


	//   ....[24]....
        /*04d4*/ 	.word	0xffffffff


	//   ....[25]....
        /*04d8*/ 	.word	0xffffffff


	//   ....[26]....
        /*04dc*/ 	.word	0xffffffff


	//   ....[27]....
        /*04e0*/ 	.word	0xffffffff


	//   ....[28]....
        /*04e4*/ 	.word	0xffffffff


	//   ....[29]....
        /*04e8*/ 	.word	0xffffffff


	//   ....[30]....
        /*04ec*/ 	.word	0xffffffff


	//   ....[31]....
        /*04f0*/ 	.word	0xffffffff


	//   ....[32]....
        /*04f4*/ 	.word	0xffffffff


	//   ....[33]....
        /*04f8*/ 	.word	0xffffffff


	//   ....[34]....
        /*04fc*/ 	.word	0xffffffff


	//   ....[35]....
        /*0500*/ 	.word	0xffffffff


	//   ....[36]....
        /*0504*/ 	.word	0xffffffff


	//   ....[37]....
        /*0508*/ 	.word	0xffffffff


	//   ....[38]....
        /*050c*/ 	.word	0xffffffff


	//   ....[39]....
        /*0510*/ 	.word	0xffffffff


	//   ....[40]....
        /*0514*/ 	.word	0xffffffff


	//   ....[41]....
        /*0518*/ 	.word	0xffffffff


	//   ....[42]....
        /*051c*/ 	.word	0xffffffff


	//   ....[43]....
        /*0520*/ 	.word	0xffffffff


	//   ....[44]....
        /*0524*/ 	.word	0xffffffff


	//   ....[45]....
        /*0528*/ 	.word	0xffffffff


	//   ....[46]....
        /*052c*/ 	.word	0xffffffff


	//   ....[47]....
        /*0530*/ 	.word	0xffffffff


	//   ....[48]....
        /*0534*/ 	.word	0xffffffff


	//   ....[49]....
        /*0538*/ 	.word	0xffffffff


	//   ....[50]....
        /*053c*/ 	.word	0xffffffff


	//   ....[51]....
        /*0540*/ 	.word	0xffffffff


	//   ....[52]....
        /*0544*/ 	.word	0xffffffff


	//   ....[53]....
        /*0548*/ 	.word	0xffffffff


	//   ....[54]....
        /*054c*/ 	.word	0xffffffff


	//   ....[55]....
        /*0550*/ 	.word	0xffffffff


	//   ....[56]....
        /*0554*/ 	.word	0xffffffff


	//   ....[57]....
        /*0558*/ 	.word	0xffffffff


	//   ....[58]....
        /*055c*/ 	.word	0xffffffff


	//   ....[59]....
        /*0560*/ 	.word	0xffffffff


	//   ....[60]....
        /*0564*/ 	.word	0xffffffff


	//   ....[61]....
        /*0568*/ 	.word	0xffffffff


	//   ....[62]....
        /*056c*/ 	.word	0x0500000f


	//   ....[63]....
        /*0570*/ 	.word	0x0500000f


	//   ....[64]....
        /*0574*/ 	.word	0x0500000f


	//   ....[65]....
        /*0578*/ 	.word	0x0500000f


	//   ....[66]....
        /*057c*/ 	.word	0x0500000f


	//   ....[67]....
        /*0580*/ 	.word	0x0500000f


	//   ....[68]....
        /*0584*/ 	.word	0x0500000f


	//   ....[69]....
        /*0588*/ 	.word	0x0500000f


	//   ....[70]....
        /*058c*/ 	.word	0x0500000f


	//   ....[71]....
        /*0590*/ 	.word	0x0500000f


	//   ....[72]....
        /*0594*/ 	.word	0x0500000f


	//   ....[73]....
        /*0598*/ 	.word	0x0500000f


	//   ....[74]....
        /*059c*/ 	.word	0x0500000f


	//   ....[75]....
        /*05a0*/ 	.word	0x0500000f


	//   ....[76]....
        /*05a4*/ 	.word	0x0500000f


	//   ....[77]....
        /*05a8*/ 	.word	0x0500000f


	//   ....[78]....
        /*05ac*/ 	.word	0x0500000f


	//   ....[79]....
        /*05b0*/ 	.word	0x0500000f


	//   ....[80]....
        /*05b4*/ 	.word	0x0500000f


	//   ....[81]....
        /*05b8*/ 	.word	0x0500000f


	//   ....[82]....
        /*05bc*/ 	.word	0x0500000f


	//   ....[83]....
        /*05c0*/ 	.word	0x0500000f


	//   ....[84]....
        /*05c4*/ 	.word	0x0500000f


	//   ....[85]....
        /*05c8*/ 	.word	0x0500000f


	//   ....[86]....
        /*05cc*/ 	.word	0x0500000f


	//   ....[87]....
        /*05d0*/ 	.word	0x0500000f


	//   ....[88]....
        /*05d4*/ 	.word	0x0500000f


	//   ....[89]....
        /*05d8*/ 	.word	0x0500000f


	//   ....[90]....
        /*05dc*/ 	.word	0x0500000f


	//   ....[91]....
        /*05e0*/ 	.word	0x0500000f


	//   ....[92]....
        /*05e4*/ 	.word	0x0500000f


	//   ....[93]....
        /*05e8*/ 	.word	0x0500000f


	//   ....[94]....
        /*05ec*/ 	.word	0x0500000f


	//   ....[95]....
        /*05f0*/ 	.word	0x0500000f


	//   ....[96]....
        /*05f4*/ 	.word	0x0500000f


	//   ....[97]....
        /*05f8*/ 	.word	0x0500000f


	//----- nvinfo : EIATTR_COOP_GROUP_INSTR_OFFSETS
	.align		4
.L_503:
        /*05fc*/ 	.byte	0x04, 0x28
        /*05fe*/ 	.short	(.L_505 - .L_504)


	//   ....[0]....
.L_504:
        /*0600*/ 	.word	0x00000060


	//   ....[1]....
        /*0604*/ 	.word	0x000001d0


	//   ....[2]....
        /*0608*/ 	.word	0x00000220


	//   ....[3]....
        /*060c*/ 	.word	0x00000450


	//   ....[4]....
        /*0610*/ 	.word	0x000005b0


	//   ....[5]....
        /*0614*/ 	.word	0x000006d0


	//   ....[6]....
        /*0618*/ 	.word	0x00000830


	//   ....[7]....
        /*061c*/ 	.word	0x0000b520


	//   ....[8]....
        /*0620*/ 	.word	0x00014600


	//   ....[9]....
        /*0624*/ 	.word	0x00014700


	//   ....[10]....
        /*0628*/ 	.word	0x00014d10


	//   ....[11]....
        /*062c*/ 	.word	0x00014d70


	//   ....[12]....
        /*0630*/ 	.word	0x00017a80


	//   ....[13]....
        /*0634*/ 	.word	0x00017ba0


	//   ....[14]....
        /*0638*/ 	.word	0x00018190


	//   ....[15]....
        /*063c*/ 	.word	0x00018220


	//   ....[16]....
        /*0640*/ 	.word	0x00019de0


	//   ....[17]....
        /*0644*/ 	.word	0x00019e60


	//   ....[18]....
        /*0648*/ 	.word	0x0001a180


	//   ....[19]....
        /*064c*/ 	.word	0x0001a270


	//   ....[20]....
        /*0650*/ 	.word	0x0001cdd0


	//   ....[21]....
        /*0654*/ 	.word	0x0001cee0


	//   ....[22]....
        /*0658*/ 	.word	0x0001d4b0


	//   ....[23]....
        /*065c*/ 	.word	0x0001d540


	//   ....[24]....
        /*0660*/ 	.word	0x0001e400


	//   ....[25]....
        /*0664*/ 	.word	0x0001e640


	//   ....[26]....
        /*0668*/ 	.word	0x0001e710


	//   ....[27]....
        /*066c*/ 	.word	0x0001e740


	//   ....[28]....
        /*0670*/ 	.word	0x00020ba0


	//   ....[29]....
        /*0674*/ 	.word	0x00020d30


	//   ....[30]....
        /*0678*/ 	.word	0x00020d60


	//   ....[31]....
        /*067c*/ 	.word	0x00020da0


	//   ....[32]....
        /*0680*/ 	.word	0x00020e00


	//   ....[33]....
        /*0684*/ 	.word	0x00020e60


	//   ....[34]....
        /*0688*/ 	.word	0x00020eb0


	//   ....[35]....
        /*068c*/ 	.word	0x00021070


	//   ....[36]....
        /*0690*/ 	.word	0x000210d0


	//   ....[37]....
        /*0694*/ 	.word	0x00021110


	//   ....[38]....
        /*0698*/ 	.word	0x00021150


	//   ....[39]....
        /*069c*/ 	.word	0x00021180


	//   ....[40]....
        /*06a0*/ 	.word	0x000211b0


	//   ....[41]....
        /*06a4*/ 	.word	0x00021250


	//   ....[42]....
        /*06a8*/ 	.word	0x000212b0


	//   ....[43]....
        /*06ac*/ 	.word	0x00021340


	//   ....[44]....
        /*06b0*/ 	.word	0x000264f0


	//   ....[45]....
        /*06b4*/ 	.word	0x00026500


	//   ....[46]....
        /*06b8*/ 	.word	0x00026620


	//   ....[47]....
        /*06bc*/ 	.word	0x00026680


	//   ....[48]....
        /*06c0*/ 	.word	0x000266c0


	//   ....[49]....
        /*06c4*/ 	.word	0x00026700


	//   ....[50]....
        /*06c8*/ 	.word	0x00026730


	//   ....[51]....
        /*06cc*/ 	.word	0x00026760


	//   ....[52]....
        /*06d0*/ 	.word	0x00026900


	//   ....[53]....
        /*06d4*/ 	.word	0x00026960


	//   ....[54]....
        /*06d8*/ 	.word	0x000269a0


	//   ....[55]....
        /*06dc*/ 	.word	0x000269e0


	//   ....[56]....
        /*06e0*/ 	.word	0x00026a10


	//   ....[57]....
        /*06e4*/ 	.word	0x00026a40


	//   ....[58]....
        /*06e8*/ 	.word	0x00026b00


	//   ....[59]....
        /*06ec*/ 	.word	0x00026b20


	//   ....[60]....
        /*06f0*/ 	.word	0x00026b90


	//   ....[61]....
        /*06f4*/ 	.word	0x00027230


	//   ....[62]....
        /*06f8*/ 	.word	0x00027670


	//   ....[63]....
        /*06fc*/ 	.word	0x00027710


	//   ....[64]....
        /*0700*/ 	.word	0x000277b0


	//   ....[65]....
        /*0704*/ 	.word	0x00027850


	//   ....[66]....
        /*0708*/ 	.word	0x000278f0


	//   ....[67]....
        /*070c*/ 	.word	0x00027990


	//   ....[68]....
        /*0710*/ 	.word	0x00027a30


	//   ....[69]....
        /*0714*/ 	.word	0x00027ad0


	//   ....[70]....
        /*0718*/ 	.word	0x00027bc0


	//   ....[71]....
        /*071c*/ 	.word	0x00027c60


	//   ....[72]....
        /*0720*/ 	.word	0x00027d00


	//   ....[73]....
        /*0724*/ 	.word	0x00027da0


	//   ....[74]....
        /*0728*/ 	.word	0x00027e40


	//   ....[75]....
        /*072c*/ 	.word	0x00027ee0


	//   ....[76]....
        /*0730*/ 	.word	0x00027f80


	//   ....[77]....
        /*0734*/ 	.word	0x00028020


	//   ....[78]....
        /*0738*/ 	.word	0x000283c0


	//   ....[79]....
        /*073c*/ 	.word	0x000286a0


	//   ....[80]....
        /*0740*/ 	.word	0x00028ac0


	//   ....[81]....
        /*0744*/ 	.word	0x00028b50


	//   ....[82]....
        /*0748*/ 	.word	0x00028bf0


	//   ....[83]....
        /*074c*/ 	.word	0x00028ca0


	//   ....[84]....
        /*0750*/ 	.word	0x00028d20


	//   ....[85]....
        /*0754*/ 	.word	0x00028da0


	//   ....[86]....
        /*0758*/ 	.word	0x00028e20


	//   ....[87]....
        /*075c*/ 	.word	0x00028ea0


	//   ....[88]....
        /*0760*/ 	.word	0x00028f30


	//   ....[89]....
        /*0764*/ 	.word	0x00028fe0


	//   ....[90]....
        /*0768*/ 	.word	0x00029060


	//   ....[91]....
        /*076c*/ 	.word	0x000290e0


	//   ....[92]....
        /*0770*/ 	.word	0x00029160


	//   ....[93]....
        /*0774*/ 	.word	0x000291e0


	//   ....[94]....
        /*0778*/ 	.word	0x00029250


	//   ....[95]....
        /*077c*/ 	.word	0x000292f0


	//   ....[96]....
        /*0780*/ 	.word	0x00029380


	//   ....[97]....
        /*0784*/ 	.word	0x000294b0


	//----- nvinfo : EIATTR_REG_RECONFIG
	.align		4
.L_505:
        /*0788*/ 	.byte	0x01, 0x54
	.zero		2


	//----- nvinfo : EIATTR_SYSCALL_OFFSETS
	.align		4
        /*078c*/ 	.byte	0x04, 0x46
        /*078e*/ 	.short	(.L_507 - .L_506)


	//   ....[0]....
.L_506:
        /*0790*/ 	.word	0x00001c50


	//   ....[1]....
        /*0794*/ 	.word	0x00001da0


	//   ....[2]....
        /*0798*/ 	.word	0x0000b6c0


	//   ....[3]....
        /*079c*/ 	.word	0x0000bb60


	//   ....[4]....
        /*07a0*/ 	.word	0x00023630


	//   ....[5]....
        /*07a4*/ 	.word	0x00023770


	//   ....[6]....
        /*07a8*/ 	.word	0x00023870


	//----- nvinfo : EIATTR_MBARRIER_INSTR_OFFSETS
	.align		4
.L_507:
        /*07ac*/ 	.byte	0x04, 0x39
        /*07ae*/ 	.short	(.L_509 - .L_508)


	//   ....[0]....
.L_508:
        /*07b0*/ 	.word	0x00000300
        /*07b4*/ 	.word	0x000000ff
        /*07b8*/ 	.word	0x0002a800
        /*07bc*/ 	.short	0x0100
        /*07be*/ 	.byte	0x08
	.zero		1


	//   ....[1]....
        /*07c0*/ 	.word	0x00000310
        /*07c4*/ 	.word	0x000000ff
        /*07c8*/ 	.word	0x0002a820
        /*07cc*/ 	.short	0x0100
        /*07ce*/ 	.byte	0x08
	.zero		1


	//   ....[2]....
        /*07d0*/ 	.word	0x00000400
        /*07d4*/ 	.word	0x000000ff
        /*07d8*/ 	.word	0x0002a830
        /*07dc*/ 	.short	0x0100
        /*07de*/ 	.byte	0x08
	.zero		1


	//   ....[3]....
        /*07e0*/ 	.word	0x00000410
        /*07e4*/ 	.word	0x000000ff
        /*07e8*/ 	.word	0x0002a840
        /*07ec*/ 	.short	0x0100
        /*07ee*/ 	.byte	0x08
	.zero		1


	//   ....[4]....
        /*07f0*/ 	.word	0x00000420
        /*07f4*/ 	.word	0x000000ff
        /*07f8*/ 	.word	0x0002a838
        /*07fc*/ 	.short	0x0100
        /*07fe*/ 	.byte	0x08
	.zero		1


	//   ....[5]....
        /*0800*/ 	.word	0x00000430
        /*0804*/ 	.word	0x000000ff
        /*0808*/ 	.word	0x0002a848
        /*080c*/ 	.short	0x0100
        /*080e*/ 	.byte	0x08
	.zero		1


	//   ....[6]....
        /*0810*/ 	.word	0x00000560
        /*0814*/ 	.word	0x000000ff
        /*0818*/ 	.word	0x0002a850
        /*081c*/ 	.short	0x0100
        /*081e*/ 	.byte	0x08
	.zero		1


	//   ....[7]....
        /*0820*/ 	.word	0x00000570
        /*0824*/ 	.word	0x000000ff
        /*0828*/ 	.word	0x0002a860
        /*082c*/ 	.short	0x0100
        /*082e*/ 	.byte	0x08
	.zero		1


	//   ....[8]....
        /*0830*/ 	.word	0x00000580
        /*0834*/ 	.word	0x000000ff
        /*0838*/ 	.word	0x0002a858
        /*083c*/ 	.short	0x0100
        /*083e*/ 	.byte	0x08
	.zero		1


	//   ....[9]....
        /*0840*/ 	.word	0x00000590
        /*0844*/ 	.word	0x000000ff
        /*0848*/ 	.word	0x0002a868
        /*084c*/ 	.short	0x0100
        /*084e*/ 	.byte	0x08
	.zero		1


	//   ....[10]....
        /*0850*/ 	.word	0x00000680
        /*0854*/ 	.word	0x000000ff
        /*0858*/ 	.word	0x0002a870
        /*085c*/ 	.short	0x0100
        /*085e*/ 	.byte	0x06
	.zero		1


	//   ....[11]....
        /*0860*/ 	.word	0x00000690
        /*0864*/ 	.word	0x000000ff
        /*0868*/ 	.word	0x0002a880
        /*086c*/ 	.short	0x0100
        /*086e*/ 	.byte	0x06
	.zero		1


	//   ....[12]....
        /*0870*/ 	.word	0x000006a0
        /*0874*/ 	.word	0x000000ff
        /*0878*/ 	.word	0x0002a878
        /*087c*/ 	.short	0x0100
        /*087e*/ 	.byte	0x06
	.zero		1


	//   ....[13]....
        /*0880*/ 	.word	0x000006b0
        /*0884*/ 	.word	0x000000ff
        /*0888*/ 	.word	0x0002a888
        /*088c*/ 	.short	0x0100
        /*088e*/ 	.byte	0x06
	.zero		1


	//   ....[14]....
        /*0890*/ 	.word	0x000007e0
        /*0894*/ 	.word	0x000000ff
        /*0898*/ 	.word	0x0002a890
        /*089c*/ 	.short	0x0100
        /*089e*/ 	.byte	0x08
	.zero		1


	//   ....[15]....
        /*08a0*/ 	.word	0x000007f0
        /*08a4*/ 	.word	0x000000ff
        /*08a8*/ 	.word	0x0002a8a0
        /*08ac*/ 	.short	0x0100
        /*08ae*/ 	.byte	0x08
	.zero		1


	//   ....[16]....
        /*08b0*/ 	.word	0x00000800
        /*08b4*/ 	.word	0x000000ff
        /*08b8*/ 	.word	0x0002a898
        /*08bc*/ 	.short	0x0100
        /*08be*/ 	.byte	0x08
	.zero		1


	//   ....[17]....
        /*08c0*/ 	.word	0x00000810
        /*08c4*/ 	.word	0x000000ff
        /*08c8*/ 	.word	0x0002a8a8
        /*08cc*/ 	.short	0x0100
        /*08ce*/ 	.byte	0x08
	.zero		1


	//   ....[18]....
        /*08d0*/ 	.word	0x00000940
        /*08d4*/ 	.word	0x000000ff
        /*08d8*/ 	.word	0x0002a8b0
        /*08dc*/ 	.short	0x0100
        /*08de*/ 	.byte	0x08
	.zero		1


	//   ....[19]....
        /*08e0*/ 	.word	0x00000950
        /*08e4*/ 	.word	0x000000ff
        /*08e8*/ 	.word	0x0002a8c0
        /*08ec*/ 	.short	0x0100
        /*08ee*/ 	.byte	0x08
	.zero		1


	//   ....[20]....
        /*08f0*/ 	.word	0x00000960
        /*08f4*/ 	.word	0x000000ff
        /*08f8*/ 	.word	0x0002a8b8
        /*08fc*/ 	.short	0x0100
        /*08fe*/ 	.byte	0x08
	.zero		1


	//   ....[21]....
        /*0900*/ 	.word	0x00000970
        /*0904*/ 	.word	0x000000ff
        /*0908*/ 	.word	0x0002a8c8
        /*090c*/ 	.short	0x0100
        /*090e*/ 	.byte	0x08
	.zero		1


	//   ....[22]....
        /*0910*/ 	.word	0x00003ae0
        /*0914*/ 	.word	0x00000004
        /*0918*/ 	.word	0x0002a890
        /*091c*/ 	.short	0x010a
        /*091e*/ 	.byte	0x3f
	.zero		1


	//   ....[23]....
        /*0920*/ 	.word	0x000072d0
        /*0924*/ 	.word	0x00000004
        /*0928*/ 	.word	0x0002a890
        /*092c*/ 	.short	0x010a
        /*092e*/ 	.byte	0x3f
	.zero		1


	//   ....[24]....
        /*0930*/ 	.word	0x0000a5a0
        /*0934*/ 	.word	0x00000004
        /*0938*/ 	.word	0x0002a890
        /*093c*/ 	.short	0x010a
        /*093e*/ 	.byte	0x3f
	.zero		1


	//   ....[25]....
        /*0940*/ 	.word	0x0000a990
        /*0944*/ 	.word	0x00000020
        /*0948*/ 	.word	0x00000000
        /*094c*/ 	.short	0x0101
        /*094e*/ 	.byte	0x3f
	.zero		1


	//   ....[26]....
        /*0950*/ 	.word	0x0000a9d0
        /*0954*/ 	.word	0x00000004
        /*0958*/ 	.word	0x0002a8b0
        /*095c*/ 	.short	0x010a
        /*095e*/ 	.byte	0x3f
	.zero		1


	//   ....[27]....
        /*0960*/ 	.word	0x0000aea0
        /*0964*/ 	.word	0x00000004
        /*0968*/ 	.word	0x00000000
        /*096c*/ 	.short	0x0101
        /*096e*/ 	.byte	0x3f
	.zero		1


	//   ....[28]....
        /*0970*/ 	.word	0x0000b740
        /*0974*/ 	.word	0x00000012
        /*0978*/ 	.word	0x0002a800
        /*097c*/ 	.short	0x010a
        /*097e*/ 	.byte	0x3f
	.zero		1


	//   ....[29]....
        /*0980*/ 	.word	0x0000b790
        /*0984*/ 	.word	0x00000012
        /*0988*/ 	.word	0x0002a800
        /*098c*/ 	.short	0x010a
        /*098e*/ 	.byte	0x3f
	.zero		1


	//   ....[30]....
        /*0990*/ 	.word	0x0000cbc0
        /*0994*/ 	.word	0x00000012
        /*0998*/ 	.word	0x0002a800
        /*099c*/ 	.short	0x010a
        /*099e*/ 	.byte	0x3f
	.zero		1


	//   ....[31]....
        /*09a0*/ 	.word	0x00010140
        /*09a4*/ 	.word	0x00000012
        /*09a8*/ 	.word	0x0002a800
        /*09ac*/ 	.short	0x010a
        /*09ae*/ 	.byte	0x3f
	.zero		1


	//   ....[32]....
        /*09b0*/ 	.word	0x00012ce0
        /*09b4*/ 	.word	0x00000003
        /*09b8*/ 	.word	0x0002a830
        /*09bc*/ 	.short	0x010a
        /*09be*/ 	.byte	0x3f
	.zero		1


	//   ....[33]....
        /*09c0*/ 	.word	0x00012d50
        /*09c4*/ 	.word	0x00000003
        /*09c8*/ 	.word	0x0002a830
        /*09cc*/ 	.short	0x010a
        /*09ce*/ 	.byte	0x3f
	.zero		1


	//   ....[34]....
        /*09d0*/ 	.word	0x00013750
        /*09d4*/ 	.word	0x00000000
        /*09d8*/ 	.word	0x00000000
        /*09dc*/ 	.short	0x0101
        /*09de*/ 	.byte	0x3f
	.zero		1


	//   ....[35]....
        /*09e0*/ 	.word	0x00015b60
        /*09e4*/ 	.word	0x00000007
        /*09e8*/ 	.word	0x0002a830
        /*09ec*/ 	.short	0x010a
        /*09ee*/ 	.byte	0x3f
	.zero		1


	//   ....[36]....
        /*09f0*/ 	.word	0x00015bd0
        /*09f4*/ 	.word	0x00000007
        /*09f8*/ 	.word	0x0002a830
        /*09fc*/ 	.short	0x010a
        /*09fe*/ 	.byte	0x3f
	.zero		1


	//   ....[37]....
        /*0a00*/ 	.word	0x00016750
        /*0a04*/ 	.word	0x0000000e
        /*0a08*/ 	.word	0x0002a850
        /*0a0c*/ 	.short	0x010a
        /*0a0e*/ 	.byte	0x3f
	.zero		1


	//   ....[38]....
        /*0a10*/ 	.word	0x000167f0
        /*0a14*/ 	.word	0x0000000e
        /*0a18*/ 	.word	0x0002a850
        /*0a1c*/ 	.short	0x010a
        /*0a1e*/ 	.byte	0x3f
	.zero		1


	//   ....[39]....
        /*0a20*/ 	.word	0x00016b80
        /*0a24*/ 	.word	0x00000007
        /*0a28*/ 	.word	0x00000000
        /*0a2c*/ 	.short	0x0101
        /*0a2e*/ 	.byte	0x3f
	.zero		1


	//   ....[40]....
        /*0a30*/ 	.word	0x00018250
        /*0a34*/ 	.word	0x00000063
        /*0a38*/ 	.word	0x00000000
        /*0a3c*/ 	.short	0x0101
        /*0a3e*/ 	.byte	0x3f
	.zero		1


	//   ....[41]....
        /*0a40*/ 	.word	0x00018e80
        /*0a44*/ 	.word	0x00000003
        /*0a48*/ 	.word	0x0002a830
        /*0a4c*/ 	.short	0x010a
        /*0a4e*/ 	.byte	0x3f
	.zero		1


	//   ....[42]....
        /*0a50*/ 	.word	0x00018ef0
        /*0a54*/ 	.word	0x00000003
        /*0a58*/ 	.word	0x0002a830
        /*0a5c*/ 	.short	0x010a
        /*0a5e*/ 	.byte	0x3f
	.zero		1


	//   ....[43]....
        /*0a60*/ 	.word	0x00019a70
        /*0a64*/ 	.word	0x000000aa
        /*0a68*/ 	.word	0x0002a850
        /*0a6c*/ 	.short	0x010a
        /*0a6e*/ 	.byte	0x3f
	.zero		1


	//   ....[44]....
        /*0a70*/ 	.word	0x00019ac0
        /*0a74*/ 	.word	0x000000aa
        /*0a78*/ 	.word	0x0002a850
        /*0a7c*/ 	.short	0x010a
        /*0a7e*/ 	.byte	0x3f
	.zero		1


	//   ....[45]....
        /*0a80*/ 	.word	0x0001a930
        /*0a84*/ 	.word	0x0000005b
        /*0a88*/ 	.word	0x00000000
        /*0a8c*/ 	.short	0x0101
        /*0a8e*/ 	.byte	0x3f
	.zero		1


	//   ....[46]....
        /*0a90*/ 	.word	0x0001a9a0
        /*0a94*/ 	.word	0x000000aa
        /*0a98*/ 	.word	0x00000000
        /*0a9c*/ 	.short	0x0101
        /*0a9e*/ 	.byte	0x3f
	.zero		1


	//   ....[47]....
        /*0aa0*/ 	.word	0x0001ae90
        /*0aa4*/ 	.word	0x00000004
        /*0aa8*/ 	.word	0x0002a830
        /*0aac*/ 	.short	0x010a
        /*0aae*/ 	.byte	0x3f
	.zero		1


	//   ....[48]....
        /*0ab0*/ 	.word	0x0001af00
        /*0ab4*/ 	.word	0x00000004
        /*0ab8*/ 	.word	0x0002a830
        /*0abc*/ 	.short	0x010a
        /*0abe*/ 	.byte	0x3f
	.zero		1


	//   ....[49]....
        /*0ac0*/ 	.word	0x0001ba80
        /*0ac4*/ 	.word	0x0000000c
        /*0ac8*/ 	.word	0x0002a850
        /*0acc*/ 	.short	0x010a
        /*0ace*/ 	.byte	0x3f
	.zero		1


	//   ....[50]....
        /*0ad0*/ 	.word	0x0001bb20
        /*0ad4*/ 	.word	0x0000000c
        /*0ad8*/ 	.word	0x0002a850
        /*0adc*/ 	.short	0x010a
        /*0ade*/ 	.byte	0x3f
	.zero		1


	//   ....[51]....
        /*0ae0*/ 	.word	0x0001bec0
        /*0ae4*/ 	.word	0x00000004
        /*0ae8*/ 	.word	0x00000000
        /*0aec*/ 	.short	0x0101
        /*0aee*/ 	.byte	0x3f
	.zero		1


	//   ....[52]....
        /*0af0*/ 	.word	0x0001d580
        /*0af4*/ 	.word	0x0000006f
        /*0af8*/ 	.word	0x00000000
        /*0afc*/ 	.short	0x0101
        /*0afe*/ 	.byte	0x3f
	.zero		1


	//   ....[53]....
        /*0b00*/ 	.word	0x0001e2f0
        /*0b04*/ 	.word	0x0000000d
        /*0b08*/ 	.word	0x0002a850
        /*0b0c*/ 	.short	0x010a
        /*0b0e*/ 	.byte	0x3f
	.zero		1


	//   ....[54]....
        /*0b10*/ 	.word	0x0001e390
        /*0b14*/ 	.word	0x0000000d
        /*0b18*/ 	.word	0x0002a850
        /*0b1c*/ 	.short	0x010a
        /*0b1e*/ 	.byte	0x3f
	.zero		1


	//   ....[55]....
        /*0b20*/ 	.word	0x0001e860
        /*0b24*/ 	.word	0x0000000b
        /*0b28*/ 	.word	0x00000000
        /*0b2c*/ 	.short	0x0101
        /*0b2e*/ 	.byte	0x3f
	.zero		1


	//   ....[56]....
        /*0b30*/ 	.word	0x0001faf0
        /*0b34*/ 	.word	0x00000000
        /*0b38*/ 	.word	0x00000000
        /*0b3c*/ 	.short	0x0101
        /*0b3e*/ 	.byte	0x3f
	.zero		1


	//   ....[57]....
        /*0b40*/ 	.word	0x00022460
        /*0b44*/ 	.word	0x0000000b
        /*0b48*/ 	.word	0x0002a820
        /*0b4c*/ 	.short	0x010a
        /*0b4e*/ 	.byte	0x3f
	.zero		1


	//   ....[58]....
        /*0b50*/ 	.word	0x000224f0
        /*0b54*/ 	.word	0x00000008
        /*0b58*/ 	.word	0x0002a8a0
        /*0b5c*/ 	.short	0x010a
        /*0b5e*/ 	.byte	0x3f
	.zero		1


	//   ....[59]....
        /*0b60*/ 	.word	0x00022780
        /*0b64*/ 	.word	0x00000008
        /*0b68*/ 	.word	0x0002a8c0
        /*0b6c*/ 	.short	0x010a
        /*0b6e*/ 	.byte	0x3f
	.zero		1


	//   ....[60]....
        /*0b70*/ 	.word	0x00022ac0
        /*0b74*/ 	.word	0x00000008
        /*0b78*/ 	.word	0x0002a8a0
        /*0b7c*/ 	.short	0x010a
        /*0b7e*/ 	.byte	0x3f
	.zero		1


	//   ....[61]....
        /*0b80*/ 	.word	0x00022d40
        /*0b84*/ 	.word	0x00000008
        /*0b88*/ 	.word	0x0002a8c0
        /*0b8c*/ 	.short	0x010a
        /*0b8e*/ 	.byte	0x3f
	.zero		1


	//   ....[62]....
        /*0b90*/ 	.word	0x00023f70
        /*0b94*/ 	.word	0x00000007
        /*0b98*/ 	.word	0x0002a840
        /*0b9c*/ 	.short	0x010a
        /*0b9e*/ 	.byte	0x3f
	.zero		1


	//   ....[63]....
        /*0ba0*/ 	.word	0x00024520
        /*0ba4*/ 	.word	0x0000000a
        /*0ba8*/ 	.word	0x0002a820
        /*0bac*/ 	.short	0x010a
        /*0bae*/ 	.byte	0x3f
	.zero		1


	//   ....[64]....
        /*0bb0*/ 	.word	0x00024870
        /*0bb4*/ 	.word	0x00000003
        /*0bb8*/ 	.word	0x0002a840
        /*0bbc*/ 	.short	0x010a
        /*0bbe*/ 	.byte	0x3f
	.zero		1


	//   ....[65]....
        /*0bc0*/ 	.word	0x00024b70
        /*0bc4*/ 	.word	0x00000003
        /*0bc8*/ 	.word	0x0002a860
        /*0bcc*/ 	.short	0x010a
        /*0bce*/ 	.byte	0x3f
	.zero		1


	//   ....[66]....
        /*0bd0*/ 	.word	0x00025160
        /*0bd4*/ 	.word	0x00000002
        /*0bd8*/ 	.word	0x0002a840
        /*0bdc*/ 	.short	0x010a
        /*0bde*/ 	.byte	0x3f
	.zero		1


	//   ....[67]....
        /*0be0*/ 	.word	0x00025460
        /*0be4*/ 	.word	0x00000002
        /*0be8*/ 	.word	0x0002a860
        /*0bec*/ 	.short	0x010a
        /*0bee*/ 	.byte	0x3f
	.zero		1


	//   ....[68]....
        /*0bf0*/ 	.word	0x000259a0
        /*0bf4*/ 	.word	0x00000002
        /*0bf8*/ 	.word	0x0002a840
        /*0bfc*/ 	.short	0x010a
        /*0bfe*/ 	.byte	0x3f
	.zero		1


	//   ....[69]....
        /*0c00*/ 	.word	0x00025c90
        /*0c04*/ 	.word	0x00000002
        /*0c08*/ 	.word	0x0002a860
        /*0c0c*/ 	.short	0x010a
        /*0c0e*/ 	.byte	0x3f
	.zero		1


	//   ....[70]....
        /*0c10*/ 	.word	0x00026170
        /*0c14*/ 	.word	0x00000003
        /*0c18*/ 	.word	0x0002a860
        /*0c1c*/ 	.short	0x010a
        /*0c1e*/ 	.byte	0x3f
	.zero		1


	//   ....[71]....
        /*0c20*/ 	.word	0x000271b0
        /*0c24*/ 	.word	0x00000000
        /*0c28*/ 	.word	0x0002a820
        /*0c2c*/ 	.short	0x010a
        /*0c2e*/ 	.byte	0x3f
	.zero		1


	//   ....[72]....
        /*0c30*/ 	.word	0x00027360
        /*0c34*/ 	.word	0x00000006
        /*0c38*/ 	.word	0x00000000
        /*0c3c*/ 	.short	0x010a
        /*0c3e*/ 	.byte	0x3f
	.zero		1


	//   ....[73]....
        /*0c40*/ 	.word	0x000273d0
        /*0c44*/ 	.word	0x00000007
        /*0c48*/ 	.word	0x00000000
        /*0c4c*/ 	.short	0x010a
        /*0c4e*/ 	.byte	0x3f
	.zero		1


	//   ....[74]....
        /*0c50*/ 	.word	0x00027440
        /*0c54*/ 	.word	0x00000004
        /*0c58*/ 	.word	0x00000000
        /*0c5c*/ 	.short	0x010a
        /*0c5e*/ 	.byte	0x3f
	.zero		1


	//   ....[75]....
        /*0c60*/ 	.word	0x00027470
        /*0c64*/ 	.word	0x00000003
        /*0c68*/ 	.word	0x00000000
        /*0c6c*/ 	.short	0x010a
        /*0c6e*/ 	.byte	0x3f
	.zero		1


	//   ....[76]....
        /*0c70*/ 	.word	0x000274d0
        /*0c74*/ 	.word	0x00000004
        /*0c78*/ 	.word	0x0002a890
        /*0c7c*/ 	.short	0x010a
        /*0c7e*/ 	.byte	0x3f
	.zero		1


	//   ....[77]....
        /*0c80*/ 	.word	0x00027520
        /*0c84*/ 	.word	0x00000004
        /*0c88*/ 	.word	0x0002a890
        /*0c8c*/ 	.short	0x010a
        /*0c8e*/ 	.byte	0x3f
	.zero		1


	//   ....[78]....
        /*0c90*/ 	.word	0x00027570
        /*0c94*/ 	.word	0x00000004
        /*0c98*/ 	.word	0x0002a890
        /*0c9c*/ 	.short	0x010a
        /*0c9e*/ 	.byte	0x3f
	.zero		1


	//   ....[79]....
        /*0ca0*/ 	.word	0x000275c0
        /*0ca4*/ 	.word	0x00000004
        /*0ca8*/ 	.word	0x0002a8b0
        /*0cac*/ 	.short	0x010a
        /*0cae*/ 	.byte	0x3f
	.zero		1


	//   ....[80]....
        /*0cb0*/ 	.word	0x00027b10
        /*0cb4*/ 	.word	0x00000012
        /*0cb8*/ 	.word	0x0002a800
        /*0cbc*/ 	.short	0x010a
        /*0cbe*/ 	.byte	0x3f
	.zero		1


	//   ....[81]....
        /*0cc0*/ 	.word	0x00028060
        /*0cc4*/ 	.word	0x00000012
        /*0cc8*/ 	.word	0x0002a800
        /*0ccc*/ 	.short	0x010a
        /*0cce*/ 	.byte	0x3f
	.zero		1


	//   ....[82]....
        /*0cd0*/ 	.word	0x000280b0
        /*0cd4*/ 	.word	0x00000003
        /*0cd8*/ 	.word	0x0002a830
        /*0cdc*/ 	.short	0x010a
        /*0cde*/ 	.byte	0x3f
	.zero		1


	//   ....[83]....
        /*0ce0*/ 	.word	0x00028100
        /*0ce4*/ 	.word	0x00000007
        /*0ce8*/ 	.word	0x0002a830
        /*0cec*/ 	.short	0x010a
        /*0cee*/ 	.byte	0x3f
	.zero		1


	//   ....[84]....
        /*0cf0*/ 	.word	0x00028150
        /*0cf4*/ 	.word	0x0000000e
        /*0cf8*/ 	.word	0x0002a850
        /*0cfc*/ 	.short	0x010a
        /*0cfe*/ 	.byte	0x3f
	.zero		1


	//   ....[85]....
        /*0d00*/ 	.word	0x000281a0
        /*0d04*/ 	.word	0x00000003
        /*0d08*/ 	.word	0x0002a830
        /*0d0c*/ 	.short	0x010a
        /*0d0e*/ 	.byte	0x3f
	.zero		1


	//   ....[86]....
        /*0d10*/ 	.word	0x000281f0
        /*0d14*/ 	.word	0x000000aa
        /*0d18*/ 	.word	0x0002a850
        /*0d1c*/ 	.short	0x010a
        /*0d1e*/ 	.byte	0x3f
	.zero		1


	//   ....[87]....
        /*0d20*/ 	.word	0x00028240
        /*0d24*/ 	.word	0x00000004
        /*0d28*/ 	.word	0x0002a830
        /*0d2c*/ 	.short	0x010a
        /*0d2e*/ 	.byte	0x3f
	.zero		1


	//   ....[88]....
        /*0d30*/ 	.word	0x00028290
        /*0d34*/ 	.word	0x0000000c
        /*0d38*/ 	.word	0x0002a850
        /*0d3c*/ 	.short	0x010a
        /*0d3e*/ 	.byte	0x3f
	.zero		1


	//   ....[89]....
        /*0d40*/ 	.word	0x000282e0
        /*0d44*/ 	.word	0x0000000d
        /*0d48*/ 	.word	0x0002a850
        /*0d4c*/ 	.short	0x010a
        /*0d4e*/ 	.byte	0x3f
	.zero		1


	//   ....[90]....
        /*0d50*/ 	.word	0x00028480
        /*0d54*/ 	.word	0x0000000b
        /*0d58*/ 	.word	0x0002a820
        /*0d5c*/ 	.short	0x010a
        /*0d5e*/ 	.byte	0x3f
	.zero		1


	//   ....[91]....
        /*0d60*/ 	.word	0x000284d0
        /*0d64*/ 	.word	0x00000008
        /*0d68*/ 	.word	0x0002a8a0
        /*0d6c*/ 	.short	0x010a
        /*0d6e*/ 	.byte	0x3f
	.zero		1


	//   ....[92]....
        /*0d70*/ 	.word	0x00028520
        /*0d74*/ 	.word	0x00000008
        /*0d78*/ 	.word	0x0002a8c0
        /*0d7c*/ 	.short	0x010a
        /*0d7e*/ 	.byte	0x3f
	.zero		1


	//   ....[93]....
        /*0d80*/ 	.word	0x00028570
        /*0d84*/ 	.word	0x00000008
        /*0d88*/ 	.word	0x0002a8a0
        /*0d8c*/ 	.short	0x010a
        /*0d8e*/ 	.byte	0x3f
	.zero		1


	//   ....[94]....
        /*0d90*/ 	.word	0x000285c0
        /*0d94*/ 	.word	0x00000008
        /*0d98*/ 	.word	0x0002a8c0
        /*0d9c*/ 	.short	0x010a
        /*0d9e*/ 	.byte	0x3f
	.zero		1


	//   ....[95]....
        /*0da0*/ 	.word	0x00028760
        /*0da4*/ 	.word	0x00000007
        /*0da8*/ 	.word	0x0002a840
        /*0dac*/ 	.short	0x010a
        /*0dae*/ 	.byte	0x3f
	.zero		1


	//   ....[96]....
        /*0db0*/ 	.word	0x000287e0
        /*0db4*/ 	.word	0x00000003
        /*0db8*/ 	.word	0x0002a820
        /*0dbc*/ 	.short	0x010a
        /*0dbe*/ 	.byte	0x3f
	.zero		1


	//   ....[97]....
        /*0dc0*/ 	.word	0x00028830
        /*0dc4*/ 	.word	0x00000003
        /*0dc8*/ 	.word	0x0002a840
        /*0dcc*/ 	.short	0x010a
        /*0dce*/ 	.byte	0x3f
	.zero		1


	//   ....[98]....
        /*0dd0*/ 	.word	0x00028880
        /*0dd4*/ 	.word	0x00000003
        /*0dd8*/ 	.word	0x0002a860
        /*0ddc*/ 	.short	0x010a
        /*0dde*/ 	.byte	0x3f
	.zero		1


	//   ....[99]....
        /*0de0*/ 	.word	0x000288d0
        /*0de4*/ 	.word	0x00000002
        /*0de8*/ 	.word	0x0002a840
        /*0dec*/ 	.short	0x010a
        /*0dee*/ 	.byte	0x3f
	.zero		1


	//   ....[100]....
        /*0df0*/ 	.word	0x00028920
        /*0df4*/ 	.word	0x00000002
        /*0df8*/ 	.word	0x0002a860
        /*0dfc*/ 	.short	0x010a
        /*0dfe*/ 	.byte	0x3f
	.zero		1


	//   ....[101]....
        /*0e00*/ 	.word	0x00028970
        /*0e04*/ 	.word	0x00000002
        /*0e08*/ 	.word	0x0002a840
        /*0e0c*/ 	.short	0x010a
        /*0e0e*/ 	.byte	0x3f
	.zero		1


	//   ....[102]....
        /*0e10*/ 	.word	0x000289c0
        /*0e14*/ 	.word	0x00000002
        /*0e18*/ 	.word	0x0002a860
        /*0e1c*/ 	.short	0x010a
        /*0e1e*/ 	.byte	0x3f
	.zero		1


	//   ....[103]....
        /*0e20*/ 	.word	0x00028a10
        /*0e24*/ 	.word	0x00000003
        /*0e28*/ 	.word	0x0002a860
        /*0e2c*/ 	.short	0x010a
        /*0e2e*/ 	.byte	0x3f
	.zero		1


	//   ....[104]....
        /*0e30*/ 	.word	0x000293d0
        /*0e34*/ 	.word	0x00000000
        /*0e38*/ 	.word	0x0002a820
        /*0e3c*/ 	.short	0x010a
        /*0e3e*/ 	.byte	0x3f
	.zero		1


	//   ....[105]....
        /*0e40*/ 	.word	0x00029570
        /*0e44*/ 	.word	0x00000006
        /*0e48*/ 	.word	0x00000000
        /*0e4c*/ 	.short	0x010a
        /*0e4e*/ 	.byte	0x3f
	.zero		1


	//   ....[106]....
        /*0e50*/ 	.word	0x000295c0
        /*0e54*/ 	.word	0x00000007
        /*0e58*/ 	.word	0x00000000
        /*0e5c*/ 	.short	0x010a
        /*0e5e*/ 	.byte	0x3f
	.zero		1


	//   ....[107]....
        /*0e60*/ 	.word	0x00029610
        /*0e64*/ 	.word	0x00000004
        /*0e68*/ 	.word	0x00000000
        /*0e6c*/ 	.short	0x010a
        /*0e6e*/ 	.byte	0x3f
	.zero		1


	//----- nvinfo : EIATTR_NUM_MBARRIERS
	.align		4
.L_509:
        /*0e70*/ 	.byte	0x03, 0x38
        /*0e72*/ 	.short	0x0016


	//----- nvinfo : EIATTR_EXIT_INSTR_OFFSETS
	.align		4
        /*0e74*/ 	.byte	0x04, 0x1c
        /*0e76*/ 	.short	(.L_511 - .L_510)


	//   ....[0]....
.L_510:
        /*0e78*/ 	.word	0x000274c0


	//----- nvinfo : EIATTR_MAX_THREADS
	.align		4
.L_511:
        /*0e7c*/ 	.byte	0x04, 0x05
        /*0e7e*/ 	.short	(.L_513 - .L_512)
.L_512:
        /*0e80*/ 	.word	0x00000180
        /*0e84*/ 	.word	0x00000001
        /*0e88*/ 	.word	0x00000001


	//----- nvinfo : EIATTR_CRS_STACK_SIZE
	.align		4
.L_513:
        /*0e8c*/ 	.byte	0x04, 0x1e
        /*0e8e*/ 	.short	(.L_515 - .L_514)
.L_514:
        /*0e90*/ 	.word	0x00000000


	//----- nvinfo : EIATTR_CBANK_PARAM_SIZE
	.align		4
.L_515:
        /*0e94*/ 	.byte	0x03, 0x19
        /*0e96*/ 	.short	0x0a70


	//----- nvinfo : EIATTR_PARAM_CBANK
	.align		4
        /*0e98*/ 	.byte	0x04, 0x0a
        /*0e9a*/ 	.short	(.L_517 - .L_516)
	.align		4
.L_516:
        /*0e9c*/ 	.word	index@(.nv.constant0._ZN7cutlass13device_kernelIN5flash11enable_sm90INS1_16FlashAttnFwdSm90INS1_25CollectiveMainloopFwdSm90ILi2EN4cute5tupleIJNS5_1CILi1EEES8_S8_EEENS6_IJNS7_ILi128EEENS7_ILi96EEENS7_ILi192EEEEEELi128ENS_10bfloat16_tEfNS_4arch4Sm90ELb0ELb1ELb0ELb1ELb0ELb1ELb0ELb1ELb1ELb0ELb0ELb0EEENS1_21CollectiveEpilogueFwdINS6_IJSA_SA_SB_EEES9_SE_SG_Li256ELb1ELb0ELb0ELb0EEENS1_36VarlenDynamicPersistentTileSchedulerILi128ELi96ELi256ELi32ELb0ELb0ELb1ELb1ELb0ELb1EEEEEEEEEvNT_6ParamsE)
        /*0ea0*/ 	.short	0x0210
        /*0ea2*/ 	.short	0x0a70


	//----- nvinfo : EIATTR_SW_WAR
	.align		4
.L_517:
        /*0ea4*/ 	.byte	0x04, 0x36
        /*0ea6*/ 	.short	(.L_519 - .L_518)
.L_518:
        /*0ea8*/ 	.word	0x00000008
.L_519:


//--------------------- .nv.info._ZN7cutlass13device_kernelIN5flash11enable_sm90INS1_16FlashAttnFwdSm90INS1_25CollectiveMainloopFwdSm90ILi2EN4cute5tupleIJNS5_1CILi1EEES8_S8_EEENS6_IJNS7_ILi128EEESA_NS7_ILi192EEEEEELi128ENS_10bfloat16_tEfNS_4arch4Sm90ELb1ELb0ELb0ELb0ELb0ELb0ELb0ELb1ELb1ELb0ELb0ELb0EEENS1_21CollectiveEpilogueFwdINS6_IJSA_SA_SA_EEES9_SD_SF_Li256ELb0ELb0ELb0ELb0EEENS1_30DynamicPersistentTileSchedulerILi256ELi32ELb0ELb0ELb1EEEEEEEEEvNT_6ParamsE --------------------------
	.section	.nv.info._ZN7cutlass13device_kernelIN5flash11enable_sm90INS1_16FlashAttnFwdSm90INS1_25CollectiveMainloopFwdSm90ILi2EN4cute5tupleIJNS5_1CILi1EEES8_S8_EEENS6_IJNS7_ILi128EEESA_NS7_ILi192EEEEEELi128ENS_10bfloat16_tEfNS_4arch4Sm90ELb1ELb0ELb0ELb0ELb0ELb0ELb0ELb1ELb1ELb0ELb0ELb0EEENS1_21CollectiveEpilogueFwdINS6_IJSA_SA_SA_EEES9_SD_SF_Li256ELb0ELb0ELb0ELb0EEENS1_30DynamicPersistentTileSchedulerILi256ELi32ELb0ELb0ELb1EEEEEEEEEvNT_6ParamsE,"",@"SHT_CUDA_INFO"
	.sectionflags	@""
	.align	4


	//----- nvinfo : EIATTR_CUDA_API_VERSION
	.align		4
        /*0000*/ 	.byte	0x04, 0x37
        /*0002*/ 	.short	(.L_521 - .L_520)
.L_520:
        /*0004*/ 	.word	0x00000082


	//----- nvinfo : EIATTR_KPARAM_INFO
	.align		4
.L_521:
        /*0008*/ 	.byte	0x04, 0x17
        /*000a*/ 	.short	(.L_523 - .L_522)
.L_522:
        /*000c*/ 	.word	0x00000000
        /*0010*/ 	.short	0x0000
        /*0012*/ 	.short	0x0070
        /*0014*/ 	.byte	0x00, 0xf0, 0x01, 0x2e


	//----- nvinfo : EIATTR_SPARSE_MMA_MASK
	.align		4
.L_523:
        /*0018*/ 	.byte	0x03, 0x50
        /*001a*/ 	.short	0x0000


	//----- nvinfo : EIATTR_MAXREG_COUNT
	.align		4
        /*001c*/ 	.byte	0x03, 0x1b
        /*001e*/ 	.short	0x00a8


	//----- nvinfo : EIATTR_NUM_BARRIERS
	.align		4
        /*0020*/ 	.byte	0x02, 0x4c
        /*0022*/ 	.byte	0x09
	.zero		1


	//----- nvinfo : EIATTR_EXTERNS
	.align		4
        /*0024*/ 	.byte	0x04, 0x0f
        /*0026*/ 	.short	(.L_525 - .L_524)


	//   ....[0]....
	.align		4
.L_524:
        /*0028*/ 	.word	index@(__assertfail)


	//----- nvinfo : EIATTR_ANNOTATIONS
	.align		4
.L_525:
        /*002c*/ 	.byte	0x04, 0x55
        /*002e*/ 	.short	(.L_527 - .L_526)


	//   ....[0]....
.L_526:
        /*0030*/ 	.word	0x00000001
        /*0034*/ 	.byte	0x80, 0x09, 0x00, 0x00, 0x01, 0x00, 0x00, 0x00, 0x50, 0x0a, 0x00, 0x00, 0x01, 0x00, 0x00, 0x00
        /*0044*/ 	.byte	0xe0, 0xd9, 0x00, 0x00


	//----- nvinfo : EIATTR_MERCURY_ISA_VERSION
	.align		4
.L_527:
        /*0048*/ 	.byte	0x03, 0x5f
        /*004a*/ 	.short	0x0101


	//----- nvinfo : EIATTR_INT_WARP_WIDE_INSTR_OFFSETS
	.align		4
        /*004c*/ 	.byte	0x04, 0x31
        /*004e*/ 	.short	(.L_529 - .L_528)


	//   ....[0]....
.L_528:
        /*0050*/ 	.word	0x00000190


	//   ....[1]....
        /*0054*/ 	.word	0x000001c0


	//   ....[2]....
        /*0058*/ 	.word	0x000001d0


	//   ....[3]....
        /*005c*/ 	.word	0x0000b230


	//   ....[4]....
        /*0060*/ 	.word	0x0000b2c0


	//   ....[5]....
        /*0064*/ 	.word	0x0000b810


	//   ....[6]....
        /*0068*/ 	.word	0x0000d430


	//   ....[7]....
        /*006c*/ 	.word	0x0000d4c0


	//----- nvinfo : EIATTR_COOP_GROUP_MASK_REGIDS
	.align		4
.L_529:
        /*0070*/ 	.byte	0x04, 0x29
        /*0072*/ 	.short	(.L_531 - .L_530)


	//   ....[0]....
.L_530:
        /*0074*/ 	.word	0xffffffff


	//   ....[1]....
        /*0078*/ 	.word	0xffffffff


	//   ....[2]....
        /*007c*/ 	.word	0xffffffff


	//   ....[3]....
        /*0080*/ 	.word	0xffffffff


	//   ....[4]....
        /*0084*/ 	.word	0xffffffff


	//   ....[5]....
        /*0088*/ 	.word	0xffffffff


	//   ....[6]....
        /*008c*/ 	.word	0xffffffff


	//   ....[7]....
        /*0090*/ 	.word	0xffffffff


	//   ....[8]....
        /*0094*/ 	.word	0xffffffff


	//   ....[9]....
        /*0098*/ 	.word	0xffffffff


	//   ....[10]....
        /*009c*/ 	.word	0xffffffff


	//   ....[11]....
        /*00a0*/ 	.word	0xffffffff


	//   ....[12]....
        /*00a4*/ 	.word	0xffffffff


	//   ....[13]....
        /*00a8*/ 	.word	0xffffffff


	//   ....[14]....
        /*00ac*/ 	.word	0xffffffff


	//   ....[15]....
        /*00b0*/ 	.word	0xffffffff


	//   ....[16]....
        /*00b4*/ 	.word	0xffffffff


	//   ....[17]....
        /*00b8*/ 	.word	0xffffffff


	//   ....[18]....
        /*00bc*/ 	.word	0xffffffff


	//   ....[19]....
        /*00c0*/ 	.word	0xffffffff


	//   ....[20]....
        /*00c4*/ 	.word	0xffffffff


	//   ....[21]....
        /*00c8*/ 	.word	0xffffffff


	//   ....[22]....
        /*00cc*/ 	.word	0xffffffff


	//   ....[23]....
        /*00d0*/ 	.word	0xffffffff


	//   ....[24]....
        /*00d4*/ 	.word	0xffffffff


	//   ....[25]....
        /*00d8*/ 	.word	0xffffffff


	//   ....[26]....
        /*00dc*/ 	.word	0xffffffff


	//   ....[27]....
        /*00e0*/ 	.word	0xffffffff


	//   ....[28]....
        /*00e4*/ 	.word	0x0500000f


	//   ....[29]....
        /*00e8*/ 	.word	0x0500000f


	//----- nvinfo : EIATTR_COOP_GROUP_INSTR_OFFSETS
	.align		4
.L_531:
        /*00ec*/ 	.byte	0x04, 0x28
        /*00ee*/ 	.short	(.L_533 - .L_532)


	//   ....[0]....
.L_532:
        /*00f0*/ 	.word	0x00000060


	//   ....[1]....
        /*00f4*/ 	.word	0x000001a0


	//   ....[2]....
        /*00f8*/ 	.word	0x000001f0


	//   ....[3]....
        /*00fc*/ 	.word	0x000003e0


	//   ....[4]....
        /*0100*/ 	.word	0x00000540


	//   ....[5]....
        /*0104*/ 	.word	0x00000660


	//   ....[6]....
        /*0108*/ 	.word	0x000007c0


	//   ....[7]....
        /*010c*/ 	.word	0x00001430


	//   ....[8]....
        /*0110*/ 	.word	0x00002830


	//   ....[9]....
        /*0114*/ 	.word	0x00002880


	//   ....[10]....
        /*0118*/ 	.word	0x00003320


	//   ....[11]....
        /*011c*/ 	.word	0x00003380


	//   ....[12]....
        /*0120*/ 	.word	0x000053a0


	//   ....[13]....
        /*0124*/ 	.word	0x00005420


	//   ....[14]....
        /*0128*/ 	.word	0x00005eb0


	//   ....[15]....
        /*012c*/ 	.word	0x00005f10


	//   ....[16]....
        /*0130*/ 	.word	0x00007800


	//   ....[17]....
        /*0134*/ 	.word	0x00007830


	//   ....[18]....
        /*0138*/ 	.word	0x00007ac0


	//   ....[19]....
        /*013c*/ 	.word	0x00007c20


	//   ....[20]....
        /*0140*/ 	.word	0x00009110


	//   ....[21]....
        /*0144*/ 	.word	0x00009150


	//   ....[22]....
        /*0148*/ 	.word	0x00009240


	//   ....[23]....
        /*014c*/ 	.word	0x00009260


	//   ....[24]....
        /*0150*/ 	.word	0x0000a210


	//   ....[25]....
        /*0154*/ 	.word	0x0000acc0


	//   ....[26]....
        /*0158*/ 	.word	0x0000d7d0


	//   ....[27]....
        /*015c*/ 	.word	0x0000d980


	//   ....[28]....
        /*0160*/ 	.word	0x0000df10


	//   ....[29]....
        /*0164*/ 	.word	0x0000e2f0


	//----- nvinfo : EIATTR_REG_RECONFIG
	.align		4
.L_533:
        /*0168*/ 	.byte	0x01, 0x54
	.zero		2


	//----- nvinfo : EIATTR_SYSCALL_OFFSETS
	.align		4
        /*016c*/ 	.byte	0x04, 0x46
        /*016e*/ 	.short	(.L_535 - .L_534)


	//   ....[0]....
.L_534:
        /*0170*/ 	.word	0x000015e0


	//   ....[1]....
        /*0174*/ 	.word	0x0000b450


	//   ....[2]....
        /*0178*/ 	.word	0x0000b590


	//   ....[3]....
        /*017c*/ 	.word	0x0000b690


	//----- nvinfo : EIATTR_MBARRIER_INSTR_OFFSETS
	.align		4
.L_535:
        /*0180*/ 	.byte	0x04, 0x39
        /*0182*/ 	.short	(.L_537 - .L_536)


	//   ....[0]....
.L_536:
        /*0184*/ 	.word	0x00000290
        /*0188*/ 	.word	0x000000ff
        /*018c*/ 	.word	0x00034800
        /*0190*/ 	.short	0x0100
        /*0192*/ 	.byte	0x06
	.zero		1


	//   ....[1]....
        /*0194*/ 	.word	0x000002a0
        /*0198*/ 	.word	0x000000ff
        /*019c*/ 	.word	0x00034820
        /*01a0*/ 	.short	0x0100
        /*01a2*/ 	.byte	0x06
	.zero		1


	//   ....[2]....
        /*01a4*/ 	.word	0x00000390
        /*01a8*/ 	.word	0x000000ff
        /*01ac*/ 	.word	0x00034830
        /*01b0*/ 	.short	0x0100
        /*01b2*/ 	.byte	0x08
	.zero		1


	//   ....[3]....
        /*01b4*/ 	.word	0x000003a0
        /*01b8*/ 	.word	0x000000ff
        /*01bc*/ 	.word	0x00034840
        /*01c0*/ 	.short	0x0100
        /*01c2*/ 	.byte	0x08
	.zero		1


	//   ....[4]....
        /*01c4*/ 	.word	0x000003b0
        /*01c8*/ 	.word	0x000000ff
        /*01cc*/ 	.word	0x00034838
        /*01d0*/ 	.short	0x0100
        /*01d2*/ 	.byte	0x08
	.zero		1


	//   ....[5]....
        /*01d4*/ 	.word	0x000003c0
        /*01d8*/ 	.word	0x000000ff
        /*01dc*/ 	.word	0x00034848
        /*01e0*/ 	.short	0x0100
        /*01e2*/ 	.byte	0x08
	.zero		1


	//   ....[6]....
        /*01e4*/ 	.word	0x000004f0
        /*01e8*/ 	.word	0x000000ff
        /*01ec*/ 	.word	0x00034850
        /*01f0*/ 	.short	0x0100
        /*01f2*/ 	.byte	0x08
	.zero		1


	//   ....[7]....
        /*01f4*/ 	.word	0x00000500
        /*01f8*/ 	.word	0x000000ff
        /*01fc*/ 	.word	0x00034860
        /*0200*/ 	.short	0x0100
        /*0202*/ 	.byte	0x08
	.zero		1


	//   ....[8]....
        /*0204*/ 	.word	0x00000510
        /*0208*/ 	.word	0x000000ff
        /*020c*/ 	.word	0x00034858
        /*0210*/ 	.short	0x0100
        /*0212*/ 	.byte	0x08
	.zero		1


	//   ....[9]....
        /*0214*/ 	.word	0x00000520
        /*0218*/ 	.word	0x000000ff
        /*021c*/ 	.word	0x00034868
        /*0220*/ 	.short	0x0100
        /*0222*/ 	.byte	0x08
	.zero		1


	//   ....[10]....
        /*0224*/ 	.word	0x00000610
        /*0228*/ 	.word	0x000000ff
        /*022c*/ 	.word	0x00034870
        /*0230*/ 	.short	0x0100
        /*0232*/ 	.byte	0x06
	.zero		1


	//   ....[11]....
        /*0234*/ 	.word	0x00000620
        /*0238*/ 	.word	0x000000ff
        /*023c*/ 	.word	0x00034880
        /*0240*/ 	.short	0x0100
        /*0242*/ 	.byte	0x06
	.zero		1


	//   ....[12]....
        /*0244*/ 	.word	0x00000630
        /*0248*/ 	.word	0x000000ff
        /*024c*/ 	.word	0x00034878
        /*0250*/ 	.short	0x0100
        /*0252*/ 	.byte	0x06
	.zero		1


	//   ....[13]....
        /*0254*/ 	.word	0x00000640
        /*0258*/ 	.word	0x000000ff
        /*025c*/ 	.word	0x00034888
        /*0260*/ 	.short	0x0100
        /*0262*/ 	.byte	0x06
	.zero		1


	//   ....[14]....
        /*0264*/ 	.word	0x00000770
        /*0268*/ 	.word	0x000000ff
        /*026c*/ 	.word	0x00034890
        /*0270*/ 	.short	0x0100
        /*0272*/ 	.byte	0x08
	.zero		1


	//   ....[15]....
        /*0274*/ 	.word	0x00000780
        /*0278*/ 	.word	0x000000ff
        /*027c*/ 	.word	0x000348a0
        /*0280*/ 	.short	0x0100
        /*0282*/ 	.byte	0x08
	.zero		1


	//   ....[16]....
        /*0284*/ 	.word	0x00000790
        /*0288*/ 	.word	0x000000ff
        /*028c*/ 	.word	0x00034898
        /*0290*/ 	.short	0x0100
        /*0292*/ 	.byte	0x08
	.zero		1


	//   ....[17]....
        /*0294*/ 	.word	0x000007a0
        /*0298*/ 	.word	0x000000ff
        /*029c*/ 	.word	0x000348a8
        /*02a0*/ 	.short	0x0100
        /*02a2*/ 	.byte	0x08
	.zero		1


	//   ....[18]....
        /*02a4*/ 	.word	0x000008d0
        /*02a8*/ 	.word	0x000000ff
        /*02ac*/ 	.word	0x000348b0
        /*02b0*/ 	.short	0x0100
        /*02b2*/ 	.byte	0x08
	.zero		1


	//   ....[19]....
        /*02b4*/ 	.word	0x000008e0
        /*02b8*/ 	.word	0x000000ff
        /*02bc*/ 	.word	0x000348c0
        /*02c0*/ 	.short	0x0100
        /*02c2*/ 	.byte	0x08
	.zero		1


	//   ....[20]....
        /*02c4*/ 	.word	0x000008f0
        /*02c8*/ 	.word	0x000000ff
        /*02cc*/ 	.word	0x000348b8
        /*02d0*/ 	.short	0x0100
        /*02d2*/ 	.byte	0x08
	.zero		1


	//   ....[21]....
        /*02d4*/ 	.word	0x00000900
        /*02d8*/ 	.word	0x000000ff
        /*02dc*/ 	.word	0x000348c8
        /*02e0*/ 	.short	0x0100
        /*02e2*/ 	.byte	0x08
	.zero		1


	//   ....[22]....
        /*02e4*/ 	.word	0x00001680
        /*02e8*/ 	.word	0x000000ff
        /*02ec*/ 	.word	0x00034800
        /*02f0*/ 	.short	0x010a
        /*02f2*/ 	.byte	0x25
	.zero		1


	//   ....[23]....
        /*02f4*/ 	.word	0x00001700
        /*02f8*/ 	.word	0x00000002
        /*02fc*/ 	.word	0x00034830
        /*0300*/ 	.short	0x010a
        /*0302*/ 	.byte	0x3f
	.zero		1


	//   ....[24]....
        /*0304*/ 	.word	0x00001770
        /*0308*/ 	.word	0x00000002
        /*030c*/ 	.word	0x00034830
        /*0310*/ 	.short	0x010a
        /*0312*/ 	.byte	0x3f
	.zero		1


	//   ....[25]....
        /*0314*/ 	.word	0x000021f0
        /*0318*/ 	.word	0x00000002
        /*031c*/ 	.word	0x00000000
        /*0320*/ 	.short	0x0101
        /*0322*/ 	.byte	0x3f
	.zero		1


	//   ....[26]....
        /*0324*/ 	.word	0x00004170
        /*0328*/ 	.word	0x000000ff
        /*032c*/ 	.word	0x00034830
        /*0330*/ 	.short	0x010a
        /*0332*/ 	.byte	0x07
	.zero		1


	//   ....[27]....
        /*0334*/ 	.word	0x000041b0
        /*0338*/ 	.word	0x000000ff
        /*033c*/ 	.word	0x00034830
        /*0340*/ 	.short	0x010a
        /*0342*/ 	.byte	0x07
	.zero		1


	//   ....[28]....
        /*0344*/ 	.word	0x00004a50
        /*0348*/ 	.word	0x000000ff
        /*034c*/ 	.word	0x00034850
        /*0350*/ 	.short	0x010a
        /*0352*/ 	.byte	0x05
	.zero		1


	//   ....[29]....
        /*0354*/ 	.word	0x00004a90
        /*0358*/ 	.word	0x000000ff
        /*035c*/ 	.word	0x00034850
        /*0360*/ 	.short	0x010a
        /*0362*/ 	.byte	0x05
	.zero		1


	//   ....[30]....
        /*0364*/ 	.word	0x00006880
        /*0368*/ 	.word	0x00000005
        /*036c*/ 	.word	0x00000000
        /*0370*/ 	.short	0x0101
        /*0372*/ 	.byte	0x3f
	.zero		1


	//   ....[31]....
        /*0374*/ 	.word	0x000068d0
        /*0378*/ 	.word	0x00000036
        /*037c*/ 	.word	0x00000000
        /*0380*/ 	.short	0x0101
        /*0382*/ 	.byte	0x3f
	.zero		1


	//   ....[32]....
        /*0384*/ 	.word	0x00006be0
        /*0388*/ 	.word	0x000000ff
        /*038c*/ 	.word	0x00034830
        /*0390*/ 	.short	0x010a
        /*0392*/ 	.byte	0x05
	.zero		1


	//   ....[33]....
        /*0394*/ 	.word	0x00006c20
        /*0398*/ 	.word	0x000000ff
        /*039c*/ 	.word	0x00034830
        /*03a0*/ 	.short	0x010a
        /*03a2*/ 	.byte	0x05
	.zero		1


	//   ....[34]....
        /*03a4*/ 	.word	0x000074c0
        /*03a8*/ 	.word	0x000000ff
        /*03ac*/ 	.word	0x00034850
        /*03b0*/ 	.short	0x010a
        /*03b2*/ 	.byte	0x05
	.zero		1


	//   ....[35]....
        /*03b4*/ 	.word	0x00007500
        /*03b8*/ 	.word	0x000000ff
        /*03bc*/ 	.word	0x00034850
        /*03c0*/ 	.short	0x010a
        /*03c2*/ 	.byte	0x05
	.zero		1


	//   ....[36]....
        /*03c4*/ 	.word	0x000087b0
        /*03c8*/ 	.word	0x0000001b
        /*03cc*/ 	.word	0x00000000
        /*03d0*/ 	.short	0x0101
        /*03d2*/ 	.byte	0x3f
	.zero		1


	//   ....[37]....
        /*03d4*/ 	.word	0x00008840
        /*03d8*/ 	.word	0x0000001f
        /*03dc*/ 	.word	0x00000000
        /*03e0*/ 	.short	0x0101
        /*03e2*/ 	.byte	0x3f
	.zero		1


	//   ....[38]....
        /*03e4*/ 	.word	0x00009080
        /*03e8*/ 	.word	0x000000ff
        /*03ec*/ 	.word	0x00034850
        /*03f0*/ 	.short	0x010a
        /*03f2*/ 	.byte	0x05
	.zero		1


	//   ....[39]....
        /*03f4*/ 	.word	0x000090c0
        /*03f8*/ 	.word	0x000000ff
        /*03fc*/ 	.word	0x00034850
        /*0400*/ 	.short	0x010a
        /*0402*/ 	.byte	0x05
	.zero		1


	//   ....[40]....
        /*0404*/ 	.word	0x00009600
        /*0408*/ 	.word	0x00000000
        /*040c*/ 	.word	0x00000000
        /*0410*/ 	.short	0x0101
        /*0412*/ 	.byte	0x3f
	.zero		1


	//   ....[41]....
        /*0414*/ 	.word	0x0000a3b0
        /*0418*/ 	.word	0x000000ff
        /*041c*/ 	.word	0x00000000
        /*0420*/ 	.short	0x0101
        /*0422*/ 	.byte	0x05
	.zero		1


	//   ....[42]....
        /*0424*/ 	.word	0x0000baf0
        /*0428*/ 	.word	0x00000008
        /*042c*/ 	.word	0x00034840
        /*0430*/ 	.short	0x010a
        /*0432*/ 	.byte	0x3f
	.zero		1


	//   ....[43]....
        /*0434*/ 	.word	0x0000bf60
        /*0438*/ 	.word	0x000000ff
        /*043c*/ 	.word	0x00034820
        /*0440*/ 	.short	0x010a
        /*0442*/ 	.byte	0x26
	.zero		1


	//   ....[44]....
        /*0444*/ 	.word	0x0000c250
        /*0448*/ 	.word	0x00000003
        /*044c*/ 	.word	0x00034840
        /*0450*/ 	.short	0x010a
        /*0452*/ 	.byte	0x3f
	.zero		1


	//   ....[45]....
        /*0454*/ 	.word	0x0000c4a0
        /*0458*/ 	.word	0x00000002
        /*045c*/ 	.word	0x00000060
        /*0460*/ 	.short	0x010a
        /*0462*/ 	.byte	0x3f
	.zero		1


	//   ....[46]....
        /*0464*/ 	.word	0x0000c930
        /*0468*/ 	.word	0x00000003
        /*046c*/ 	.word	0x00034840
        /*0470*/ 	.short	0x010a
        /*0472*/ 	.byte	0x3f
	.zero		1


	//   ....[47]....
        /*0474*/ 	.word	0x0000cb80
        /*0478*/ 	.word	0x00000002
        /*047c*/ 	.word	0x00000060
        /*0480*/ 	.short	0x010a
        /*0482*/ 	.byte	0x3f
	.zero		1


	//   ....[48]....
        /*0484*/ 	.word	0x0000cf70
        /*0488*/ 	.word	0x00000002
        /*048c*/ 	.word	0x00034840
        /*0490*/ 	.short	0x010a
        /*0492*/ 	.byte	0x3f
	.zero		1


	//   ....[49]....
        /*0494*/ 	.word	0x0000d1c0
        /*0498*/ 	.word	0x00000002
        /*049c*/ 	.word	0x00000060
        /*04a0*/ 	.short	0x010a
        /*04a2*/ 	.byte	0x3f
	.zero		1


	//   ....[50]....
        /*04a4*/ 	.word	0x0000d560
        /*04a8*/ 	.word	0x00000003
        /*04ac*/ 	.word	0x00034860
        /*04b0*/ 	.short	0x010a
        /*04b2*/ 	.byte	0x3f
	.zero		1


	//   ....[51]....
        /*04b4*/ 	.word	0x0000d930
        /*04b8*/ 	.word	0x00000007
        /*04bc*/ 	.word	0x00034820
        /*04c0*/ 	.short	0x010a
        /*04c2*/ 	.byte	0x3f
	.zero		1


	//   ....[52]....
        /*04c4*/ 	.word	0x0000daa0
        /*04c8*/ 	.word	0x00000005
        /*04cc*/ 	.word	0x00000000
        /*04d0*/ 	.short	0x010a
        /*04d2*/ 	.byte	0x3f
	.zero		1


	//   ....[53]....
        /*04d4*/ 	.word	0x0000db10
        /*04d8*/ 	.word	0x00000003
        /*04dc*/ 	.word	0x00000000
        /*04e0*/ 	.short	0x010a
        /*04e2*/ 	.byte	0x3f
	.zero		1


	//   ....[54]....
        /*04e4*/ 	.word	0x0000db70
        /*04e8*/ 	.word	0x00000005
        /*04ec*/ 	.word	0x00000000
        /*04f0*/ 	.short	0x010a
        /*04f2*/ 	.byte	0x3f
	.zero		1


	//   ....[55]....
        /*04f4*/ 	.word	0x0000dba0
        /*04f8*/ 	.word	0x00000003
        /*04fc*/ 	.word	0x00000000
        /*0500*/ 	.short	0x010a
        /*0502*/ 	.byte	0x3f
	.zero		1


	//   ....[56]....
        /*0504*/ 	.word	0x0000dc10
        /*0508*/ 	.word	0x00000003
        /*050c*/ 	.word	0x00034800
        /*0510*/ 	.short	0x010a
        /*0512*/ 	.byte	0x3f
	.zero		1


	//   ....[57]....
        /*0514*/ 	.word	0x0000dc60
        /*0518*/ 	.word	0x00000002
        /*051c*/ 	.word	0x00034830
        /*0520*/ 	.short	0x010a
        /*0522*/ 	.byte	0x3f
	.zero		1


	//   ....[58]....
        /*0524*/ 	.word	0x0000dcc0
        /*0528*/ 	.word	0x00000007
        /*052c*/ 	.word	0x00034830
        /*0530*/ 	.short	0x010a
        /*0532*/ 	.byte	0x3f
	.zero		1


	//   ....[59]....
        /*0534*/ 	.word	0x0000dd20
        /*0538*/ 	.word	0x00000003
        /*053c*/ 	.word	0x00034850
        /*0540*/ 	.short	0x010a
        /*0542*/ 	.byte	0x3f
	.zero		1


	//   ....[60]....
        /*0544*/ 	.word	0x0000dd80
        /*0548*/ 	.word	0x00000007
        /*054c*/ 	.word	0x00034830
        /*0550*/ 	.short	0x010a
        /*0552*/ 	.byte	0x3f
	.zero		1


	//   ....[61]....
        /*0554*/ 	.word	0x0000dde0
        /*0558*/ 	.word	0x00000003
        /*055c*/ 	.word	0x00034850
        /*0560*/ 	.short	0x010a
        /*0562*/ 	.byte	0x3f
	.zero		1


	//   ....[62]....
        /*0564*/ 	.word	0x0000de40
        /*0568*/ 	.word	0x00000003
        /*056c*/ 	.word	0x00034850
        /*0570*/ 	.short	0x010a
        /*0572*/ 	.byte	0x3f
	.zero		1


	//   ....[63]....
        /*0574*/ 	.word	0x0000dfc0
        /*0578*/ 	.word	0x00000008
        /*057c*/ 	.word	0x00034840
        /*0580*/ 	.short	0x010a
        /*0582*/ 	.byte	0x3f
	.zero		1


	//   ....[64]....
        /*0584*/ 	.word	0x0000e020
        /*0588*/ 	.word	0x00000008
        /*058c*/ 	.word	0x00034820
        /*0590*/ 	.short	0x010a
        /*0592*/ 	.byte	0x3f
	.zero		1


	//   ....[65]....
        /*0594*/ 	.word	0x0000e070
        /*0598*/ 	.word	0x00000003
        /*059c*/ 	.word	0x00034840
        /*05a0*/ 	.short	0x010a
        /*05a2*/ 	.byte	0x3f
	.zero		1


	//   ....[66]....
        /*05a4*/ 	.word	0x0000e0c0
        /*05a8*/ 	.word	0x00000002
        /*05ac*/ 	.word	0x00000060
        /*05b0*/ 	.short	0x010a
        /*05b2*/ 	.byte	0x3f
	.zero		1


	//   ....[67]....
        /*05b4*/ 	.word	0x0000e110
        /*05b8*/ 	.word	0x00000003
        /*05bc*/ 	.word	0x00034840
        /*05c0*/ 	.short	0x010a
        /*05c2*/ 	.byte	0x3f
	.zero		1


	//   ....[68]....
        /*05c4*/ 	.word	0x0000e160
        /*05c8*/ 	.word	0x00000002
        /*05cc*/ 	.word	0x00000060
        /*05d0*/ 	.short	0x010a
        /*05d2*/ 	.byte	0x3f
	.zero		1


	//   ....[69]....
        /*05d4*/ 	.word	0x0000e1b0
        /*05d8*/ 	.word	0x00000002
        /*05dc*/ 	.word	0x00034840
        /*05e0*/ 	.short	0x010a
        /*05e2*/ 	.byte	0x3f
	.zero		1


	//   ....[70]....
        /*05e4*/ 	.word	0x0000e200
        /*05e8*/ 	.word	0x00000002
        /*05ec*/ 	.word	0x00000060
        /*05f0*/ 	.short	0x010a
        /*05f2*/ 	.byte	0x3f
	.zero		1


	//   ....[71]....
        /*05f4*/ 	.word	0x0000e250
        /*05f8*/ 	.word	0x00000003
        /*05fc*/ 	.word	0x00034860
        /*0600*/ 	.short	0x010a
        /*0602*/ 	.byte	0x3f
	.zero		1


	//   ....[72]....
        /*0604*/ 	.word	0x0000e330
        /*0608*/ 	.word	0x00000007
        /*060c*/ 	.word	0x00034820
        /*0610*/ 	.short	0x010a
        /*0612*/ 	.byte	0x3f
	.zero		1


	//   ....[73]....
        /*0614*/ 	.word	0x0000e380
        /*0618*/ 	.word	0x00000005
        /*061c*/ 	.word	0x00000000
        /*0620*/ 	.short	0x010a
        /*0622*/ 	.byte	0x3f
	.zero		1


	//   ....[74]....
        /*0624*/ 	.word	0x0000e3d0
        /*0628*/ 	.word	0x00000003
        /*062c*/ 	.word	0x00000000
        /*0630*/ 	.short	0x010a
        /*0632*/ 	.byte	0x3f
	.zero		1


	//   ....[75]....
        /*0634*/ 	.word	0x0000e420
        /*0638*/ 	.word	0x00000005
        /*063c*/ 	.word	0x00000000
        /*0640*/ 	.short	0x010a
        /*0642*/ 	.byte	0x3f
	.zero		1


	//----- nvinfo : EIATTR_NUM_MBARRIERS
	.align		4
.L_537:
        /*0644*/ 	.byte	0x03, 0x38
        /*0646*/ 	.short	0x0016


	//----- nvinfo : EIATTR_EXIT_INSTR_OFFSETS
	.align		4
        /*0648*/ 	.byte	0x04, 0x1c
        /*064a*/ 	.short	(.L_539 - .L_538)


	//   ....[0]....
.L_538:
        /*064c*/ 	.word	0x00000a40


	//   ....[1]....
        /*0650*/ 	.word	0x0000ac80


	//   ....[2]....
        /*0654*/ 	.word	0x0000ace0


	//   ....[3]....
        /*0658*/ 	.word	0x0000d9a0


	//   ....[4]....
        /*065c*/ 	.word	0x0000dbf0


	//----- nvinfo : EIATTR_MAX_THREADS
	.align		4
.L_539:
        /*0660*/ 	.byte	0x04, 0x05
        /*0662*/ 	.short	(.L_541 - .L_540)
.L_540:
        /*0664*/ 	.word	0x00000180
        /*0668*/ 	.word	0x00000001
        /*066c*/ 	.word	0x00000001


	//----- nvinfo : EIATTR_CRS_STACK_SIZE
	.align		4
.L_541:
        /*0670*/ 	.byte	0x04, 0x1e
        /*0672*/ 	.short	(.L_543 - .L_542)
.L_542:
        /*0674*/ 	.word	0x00000000


	//----- nvinfo : EIATTR_CBANK_PARAM_SIZE
	.align		4
.L_543:
        /*0678*/ 	.byte	0x03, 0x19
        /*067a*/ 	.short	0x0bf0


	//----- nvinfo : EIATTR_PARAM_CBANK
	.align		4
        /*067c*/ 	.byte	0x04, 0x0a
        /*067e*/ 	.short	(.L_545 - .L_544)
	.align		4
.L_544:
        /*0680*/ 	.word	index@(.nv.constant0._ZN7cutlass13device_kernelIN5flash11enable_sm90INS1_16FlashAttnFwdSm90INS1_25CollectiveMainloopFwdSm90ILi2EN4cute5tupleIJNS5_1CILi1EEES8_S8_EEENS6_IJNS7_ILi128EEESA_NS7_ILi192EEEEEELi128ENS_10bfloat16_tEfNS_4arch4Sm90ELb1ELb0ELb0ELb0ELb0ELb0ELb0ELb1ELb1ELb0ELb0ELb0EEENS1_21CollectiveEpilogueFwdINS6_IJSA_SA_SA_EEES9_SD_SF_Li256ELb0ELb0ELb0ELb0EEENS1_30DynamicPersistentTileSchedulerILi256ELi32ELb0ELb0ELb1EEEEEEEEEvNT_6ParamsE)
        /*0684*/ 	.short	0x0210
        /*0686*/ 	.short	0x0bf0


	//----- nvinfo : EIATTR_SW_WAR
	.align		4
.L_545:
        /*0688*/ 	.byte	0x04, 0x36
        /*068a*/ 	.short	(.L_547 - .L_546)
.L_546:
        /*068c*/ 	.word	0x00000008
.L_547:


//--------------------- .nv.info._ZN7cutlass13device_kernelIN5flash11enable_sm90INS1_16FlashAttnFwdSm90INS1_25CollectiveMainloopFwdSm90ILi2EN4cute5tupleIJNS5_1CILi1EEES8_S8_EEENS6_IJNS7_ILi128EEESA_NS7_ILi192EEEEEELi128ENS_10bfloat16_tEfNS_4arch4Sm90ELb1ELb0ELb0ELb1ELb0ELb0ELb0ELb1ELb1ELb0ELb0ELb0EEENS1_21CollectiveEpilogueFwdINS6_IJSA_SA_SA_EEES9_SD_SF_Li256ELb1ELb0ELb0ELb0EEENS1_36VarlenDynamicPersistentTileSchedulerILi128ELi128ELi256ELi32ELb0ELb0ELb1ELb1ELb1ELb1EEEEEEEEEvNT_6ParamsE --------------------------
	.section	.nv.info._ZN7cutlass13device_kernelIN5flash11enable_sm90INS1_16FlashAttnFwdSm90INS1_25CollectiveMainloopFwdSm90ILi2EN4cute5tupleIJNS5_1CILi1EEES8_S8_EEENS6_IJNS7_ILi128EEESA_NS7_ILi192EEEEEELi128ENS_10bfloat16_tEfNS_4arch4Sm90ELb1ELb0ELb0ELb1ELb0ELb0ELb0ELb1ELb1ELb0ELb0ELb0EEENS1_21CollectiveEpilogueFwdINS6_IJSA_SA_SA_EEES9_SD_SF_Li256ELb1ELb0ELb0ELb0EEENS1_36VarlenDynamicPersistentTileSchedulerILi128ELi128ELi256ELi32ELb0ELb0ELb1ELb1ELb1ELb1EEEEEEEEEvNT_6ParamsE,"",@"SHT_CUDA_INFO"
	.sectionflags	@""
	.align	4


	//----- nvinfo : EIATTR_CUDA_API_VERSION
	.align		4
        /*0000*/ 	.byte	0x04, 0x37
        /*0002*/ 	.short	(.L_549 - .L_548)
.L_548:
        /*0004*/ 	.word	0x00000082


	//----- nvinfo : EIATTR_KPARAM_INFO
	.align		4
.L_549:
        /*0008*/ 	.byte	0x04, 0x17
        /*000a*/ 	.short	(.L_551 - .L_550)
.L_550:
        /*000c*/ 	.word	0x00000000
        /*0010*/ 	.short	0x0000
        /*0012*/ 	.short	0x0070
        /*0014*/ 	.byte	0x00, 0xf0, 0x01, 0x28


	//----- nvinfo : EIATTR_SPARSE_MMA_MASK
	.align		4
.L_551:
        /*0018*/ 	.byte	0x03, 0x50
        /*001a*/ 	.short	0x0000


	//----- nvinfo : EIATTR_MAXREG_COUNT
	.align		4
        /*001c*/ 	.byte	0x03, 0x1b
        /*001e*/ 	.short	0x00a8


	//----- nvinfo : EIATTR_NUM_BARRIERS
	.align		4
        /*0020*/ 	.byte	0x02, 0x4c
        /*0022*/ 	.byte	0x09
	.zero		1


	//----- nvinfo : EIATTR_EXTERNS
	.align		4
        /*0024*/ 	.byte	0x04, 0x0f
        /*0026*/ 	.short	(.L_553 - .L_552)


	//   ....[0]....
	.align		4
.L_552:
        /*0028*/ 	.word	index@(__assertfail)


	//----- nvinfo : EIATTR_ANNOTATIONS
	.align		4
.L_553:
        /*002c*/ 	.byte	0x04, 0x55
        /*002e*/ 	.short	(.L_555 - .L_554)


	//   ....[0]....
.L_554:
        /* <DEDUP_REMOVED lines=33> */


	//----- nvinfo : EIATTR_MERCURY_ISA_VERSION
	.align		4
.L_555:
        /*0230*/ 	.byte	0x03, 0x5f
        /*0232*/ 	.short	0x0101


	//----- nvinfo : EIATTR_UNUSED_LOAD_BYTE_OFFSET
	.align		4
        /*0234*/ 	.byte	0x04, 0x44
        /*0236*/ 	.short	(.L_557 - .L_556)


	//   ....[0]....
.L_556:
        /*0238*/ 	.word	0x00000a40
        /*023c*/ 	.word	0x0000fff0


	//   ....[1]....
        /*0240*/ 	.word	0x00009cf0
        /*0244*/ 	.word	0x0000fff0


	//----- nvinfo : EIATTR_INT_WARP_WIDE_INSTR_OFFSETS
	.align		4
.L_557:
        /*0248*/ 	.byte	0x04, 0x31
        /*024a*/ 	.short	(.L_559 - .L_558)


	//   ....[0]....
.L_558:
        /*024c*/ 	.word	0x00000160


	//   ....[1]....
        /*0250*/ 	.word	0x000001a0


	//   ....[2]....
        /*0254*/ 	.word	0x00000210


	//   ....[3]....
        /*0258*/ 	.word	0x0000d120


	//   ....[4]....
        /*025c*/ 	.word	0x0000d1c0


	//   ....[5]....
        /*0260*/ 	.word	0x0000d650


	//   ....[6]....
        /*0264*/ 	.word	0x0000d680


	//   ....[7]....
        /*0268*/ 	.word	0x0000d890


	//   ....[8]....
        /*026c*/ 	.word	0x0000d980


	//   ....[9]....
        /*0270*/ 	.word	0x0000fc80


	//   ....[10]....
        /*0274*/ 	.word	0x0000fd20


	//----- nvinfo : EIATTR_COOP_GROUP_MASK_REGIDS
	.align		4
.L_559:
        /*0278*/ 	.byte	0x04, 0x29
        /*027a*/ 	.short	(.L_561 - .L_560)


	//   ....[0]....
.L_560:
        /*027c*/ 	.word	0xffffffff


	//   ....[1]....
        /*0280*/ 	.word	0xffffffff


	//   ....[2]....
        /*0284*/ 	.word	0xffffffff


	//   ....[3]....
        /*0288*/ 	.word	0xffffffff


	//   ....[4]....
        /*028c*/ 	.word	0xffffffff


	//   ....[5]....
        /*0290*/ 	.word	0xffffffff


	//   ....[6]....
        /*0294*/ 	.word	0xffffffff


	//   ....[7]....
        /*0298*/ 	.word	0xffffffff


	//   ....[8]....
        /*029c*/ 	.word	0xffffffff


	//   ....[9]....
        /*02a0*/ 	.word	0xffffffff


	//   ....[10]....
        /*02a4*/ 	.word	0xffffffff


	//   ....[11]....
        /*02a8*/ 	.word	0xffffffff


	//   ....[12]....
        /*02ac*/ 	.word	0xffffffff


	//   ....[13]....
        /*02b0*/ 	.word	0xffffffff


	//   ....[14]....
        /*02b4*/ 	.word	0xffffffff


	//   ....[15]....
        /*02b8*/ 	.word	0xffffffff


	//   ....[16]....
        /*02bc*/ 	.word	0xffffffff


	//   ....[17]....
        /*02c0*/ 	.word	0xffffffff


	//   ....[18]....
        /*02c4*/ 	.word	0xffffffff


	//   ....[19]....
        /*02c8*/ 	.word	0xffffffff


	//   ....[20]....
        /*02cc*/ 	.word	0xffffffff


	//   ....[21]....
        /*02d0*/ 	.word	0xffffffff


	//   ....[22]....
        /*02d4*/ 	.word	0xffffffff


	//   ....[23]....
        /*02d8*/ 	.word	0xffffffff


	//   ....[24]....
        /*02dc*/ 	.word	0xffffffff


	//   ....[25]....
        /*02e0*/ 	.word	0xffffffff


	//   ....[26]....
        /*02e4*/ 	.word	0xffffffff


	//   ....[27]....
        /*02e8*/ 	.word	0xffffffff


	//   ....[28]....
        /*02ec*/ 	.word	0xffffffff


	//   ....[29]....
        /*02f0*/ 	.word	0xffffffff


	//   ....[30]....
        /*02f4*/ 	.word	0xffffffff


	//   ....[31]....
        /*02f8*/ 	.word	0xffffffff


	//   ....[32]....
        /*02fc*/ 	.word	0xffffffff


	//   ....[33]....
        /*0300*/ 	.word	0xffffffff


	//   ....[34]....
        /*0304*/ 	.word	0xffffffff


	//   ....[35]....
        /*0308*/ 	.word	0xffffffff


	//   ....[36]....
        /*030c*/ 	.word	0xffffffff


	//   ....[37]....
        /*0310*/ 	.word	0xffffffff


	//   ....[38]....
        /*0314*/ 	.word	0xffffffff


	//   ....[39]....
        /*0318*/ 	.word	0xffffffff


	//   ....[40]....
        /*031c*/ 	.word	0xffffffff


	//   ....[41]....
        /*0320*/ 	.word	0xffffffff


	//   ....[42]....
        /*0324*/ 	.word	0xffffffff


	//   ....[43]....
        /*0328*/ 	.word	0xffffffff


	//   ....[44]....
        /*032c*/ 	.word	0xffffffff


	//   ....[45]....
        /*0330*/ 	.word	0xffffffff


	//   ....[46]....
        /*0334*/ 	.word	0xffffffff


	//   ....[47]....
        /*0338*/ 	.word	0xffffffff


	//   ....[48]....
        /*033c*/ 	.word	0xffffffff


	//   ....[49]....
        /*0340*/ 	.word	0xffffffff


	//   ....[50]....
        /*0344*/ 	.word	0xffffffff


	//   ....[51]....
        /*0348*/ 	.word	0xffffffff


	//   ....[52]....
        /*034c*/ 	.word	0xffffffff


	//   ....[53]....
        /*0350*/ 	.word	0xffffffff


	//   ....[54]....
        /*0354*/ 	.word	0xffffffff


	//   ....[55]....
        /*0358*/ 	.word	0xffffffff


	//   ....[56]....
        /*035c*/ 	.word	0xffffffff


	//   ....[57]....
        /*0360*/ 	.word	0xffffffff


	//   ....[58]....
        /*0364*/ 	.word	0x0500000f


	//   ....[59]....
        /*0368*/ 	.word	0x0500000f


	//   ....[60]....
        /*036c*/ 	.word	0x0500000f


	//   ....[61]....
        /*0370*/ 	.word	0x0500000f


	//   ....[62]....
        /*0374*/ 	.word	0x0500000f


	//   ....[63]....
        /*0378*/ 	.word	0x0500000f


	//   ....[64]....
        /*037c*/ 	.word	0x0500000f


	//   ....[65]....
        /*0380*/ 	.word	0x0500000f


	//   ....[66]....
        /*0384*/ 	.word	0x0500000f


	//   ....[67]....
        /*0388*/ 	.word	0x0500000f


	//   ....[68]....
        /*038c*/ 	.word	0x0500000f


	//   ....[69]....
        /*0390*/ 	.word	0x0500000f


	//   ....[70]....
        /*0394*/ 	.word	0x0500000f


	//   ....[71]....
        /*0398*/ 	.word	0x0500000f


	//   ....[72]....
        /*039c*/ 	.word	0x0500000f


	//   ....[73]....
        /*03a0*/ 	.word	0x0500000f


	//   ....[74]....
        /*03a4*/ 	.word	0x0500000f


	//   ....[75]....
        /*03a8*/ 	.word	0x0500000f


	//   ....[76]....
        /*03ac*/ 	.word	0x0500000f


	//----- nvinfo : EIATTR_COOP_GROUP_INSTR_OFFSETS
	.align		4
.L_561:
        /*03b0*/ 	.byte	0x04, 0x28
        /*03b2*/ 	.short	(.L_563 - .L_562)


	//   ....[0]....
.L_562:
        /*03b4*/ 	.word	0x00000060


	//   ....[1]....
        /*03b8*/ 	.word	0x00000170


	//   ....[2]....
        /*03bc*/ 	.word	0x000001c0


	//   ....[3]....
        /*03c0*/ 	.word	0x000003f0


	//   ....[4]....
        /*03c4*/ 	.word	0x00000550


	//   ....[5]....
        /*03c8*/ 	.word	0x00000670


	//   ....[6]....
        /*03cc*/ 	.word	0x000007d0


	//   ....[7]....
        /*03d0*/ 	.word	0x00001670


	//   ....[8]....
        /*03d4*/ 	.word	0x00002aa0


	//   ....[9]....
        /*03d8*/ 	.word	0x00002ad0


	//   ....[10]....
        /*03dc*/ 	.word	0x00003500


	//   ....[11]....
        /*03e0*/ 	.word	0x00003560


	//   ....[12]....
        /*03e4*/ 	.word	0x000055b0


	//   ....[13]....
        /*03e8*/ 	.word	0x00005650


	//   ....[14]....
        /*03ec*/ 	.word	0x000060b0


	//   ....[15]....
        /*03f0*/ 	.word	0x00006120


	//   ....[16]....
        /*03f4*/ 	.word	0x00007a90


	//   ....[17]....
        /*03f8*/ 	.word	0x00007ac0


	//   ....[18]....
        /*03fc*/ 	.word	0x00007d50


	//   ....[19]....
        /*0400*/ 	.word	0x00007eb0


	//   ....[20]....
        /*0404*/ 	.word	0x000093a0


	//   ....[21]....
        /*0408*/ 	.word	0x000093e0


	//   ....[22]....
        /*040c*/ 	.word	0x000094d0


	//   ....[23]....
        /*0410*/ 	.word	0x000094f0


	//   ....[24]....
        /*0414*/ 	.word	0x0000bec0


	//   ....[25]....
        /*0418*/ 	.word	0x0000c050


	//   ....[26]....
        /*041c*/ 	.word	0x0000c080


	//   ....[27]....
        /*0420*/ 	.word	0x0000c0c0


	//   ....[28]....
        /*0424*/ 	.word	0x0000c130


	//   ....[29]....
        /*0428*/ 	.word	0x0000c190


	//   ....[30]....
        /*042c*/ 	.word	0x0000c1d0


	//   ....[31]....
        /*0430*/ 	.word	0x0000c380


	//   ....[32]....
        /*0434*/ 	.word	0x0000c3e0


	//   ....[33]....
        /*0438*/ 	.word	0x0000c420


	//   ....[34]....
        /*043c*/ 	.word	0x0000c460


	//   ....[35]....
        /*0440*/ 	.word	0x0000c490


	//   ....[36]....
        /*0444*/ 	.word	0x0000c4c0


	//   ....[37]....
        /*0448*/ 	.word	0x0000c560


	//   ....[38]....
        /*044c*/ 	.word	0x0000c5c0


	//   ....[39]....
        /*0450*/ 	.word	0x0000c650


	//   ....[40]....
        /*0454*/ 	.word	0x00010130


	//   ....[41]....
        /*0458*/ 	.word	0x00010140


	//   ....[42]....
        /*045c*/ 	.word	0x00010260


	//   ....[43]....
        /*0460*/ 	.word	0x000102c0


	//   ....[44]....
        /*0464*/ 	.word	0x00010300


	//   ....[45]....
        /*0468*/ 	.word	0x00010340


	//   ....[46]....
        /*046c*/ 	.word	0x00010370


	//   ....[47]....
        /*0470*/ 	.word	0x000103a0


	//   ....[48]....
        /*0474*/ 	.word	0x00010540


	//   ....[49]....
        /*0478*/ 	.word	0x000105a0


	//   ....[50]....
        /*047c*/ 	.word	0x000105e0


	//   ....[51]....
        /*0480*/ 	.word	0x00010620


	//   ....[52]....
        /*0484*/ 	.word	0x00010650


	//   ....[53]....
        /*0488*/ 	.word	0x00010680


	//   ....[54]....
        /*048c*/ 	.word	0x00010740


	//   ....[55]....
        /*0490*/ 	.word	0x00010760


	//   ....[56]....
        /*0494*/ 	.word	0x000107d0


	//   ....[57]....
        /*0498*/ 	.word	0x00010e70


	//   ....[58]....
        /*049c*/ 	.word	0x00011460


	//   ....[59]....
        /*04a0*/ 	.word	0x00011880


	//   ....[60]....
        /*04a4*/ 	.word	0x00011910


	//   ....[61]....
        /*04a8*/ 	.word	0x000119b0


	//   ....[62]....
        /*04ac*/ 	.word	0x00011a60


	//   ....[63]....
        /*04b0*/ 	.word	0x00011ae0


	//   ....[64]....
        /*04b4*/ 	.word	0x00011b60


	//   ....[65]....
        /*04b8*/ 	.word	0x00011be0


	//   ....[66]....
        /*04bc*/ 	.word	0x00011c60


	//   ....[67]....
        /*04c0*/ 	.word	0x00011cf0


	//   ....[68]....
        /*04c4*/ 	.word	0x00011da0


	//   ....[69]....
        /*04c8*/ 	.word	0x00011e20


	//   ....[70]....
        /*04cc*/ 	.word	0x00011ea0


	//   ....[71]....
        /*04d0*/ 	.word	0x00011f20


	//   ....[72]....
        /*04d4*/ 	.word	0x00011fa0


	//   ....[73]....
        /*04d8*/ 	.word	0x00012010


	//   ....[74]....
        /*04dc*/ 	.word	0x000120b0


	//   ....[75]....
        /*04e0*/ 	.word	0x00012140


	//   ....[76]....
        /*04e4*/ 	.word	0x00012270


	//----- nvinfo : EIATTR_REG_RECONFIG
	.align		4
.L_563:
        /*04e8*/ 	.byte	0x01, 0x54
	.zero		2


	//----- nvinfo : EIATTR_SYSCALL_OFFSETS
	.align		4
        /*04ec*/ 	.byte	0x04, 0x46
        /*04ee*/ 	.short	(.L_565 - .L_564)


	//   ....[0]....
.L_564:
        /*04f0*/ 	.word	0x00001850


	//   ....[1]....
        /*04f4*/ 	.word	0x0000d350


	//   ....[2]....
        /*04f8*/ 	.word	0x0000d490


	//   ....[3]....
        /*04fc*/ 	.word	0x0000d590


	//----- nvinfo : EIATTR_MBARRIER_INSTR_OFFSETS
	.align		4
.L_565:
        /*0500*/ 	.byte	0x04, 0x39
        /*0502*/ 	.short	(.L_567 - .L_566)


	//   ....[0]....
.L_566:
        /*0504*/ 	.word	0x000002a0
        /*0508*/ 	.word	0x000000ff
        /*050c*/ 	.word	0x00034800
        /*0510*/ 	.short	0x0100
        /*0512*/ 	.byte	0x08
	.zero		1


	//   ....[1]....
        /*0514*/ 	.word	0x000002b0
        /*0518*/ 	.word	0x000000ff
        /*051c*/ 	.word	0x00034820
        /*0520*/ 	.short	0x0100
        /*0522*/ 	.byte	0x08
	.zero		1


	//   ....[2]....
        /*0524*/ 	.word	0x000003a0
        /*0528*/ 	.word	0x000000ff
        /*052c*/ 	.word	0x00034830
        /*0530*/ 	.short	0x0100
        /*0532*/ 	.byte	0x08
	.zero		1


	//   ....[3]....
        /*0534*/ 	.word	0x000003b0
        /*0538*/ 	.word	0x000000ff
        /*053c*/ 	.word	0x00034840
        /*0540*/ 	.short	0x0100
        /*0542*/ 	.byte	0x08
	.zero		1


	//   ....[4]....
        /*0544*/ 	.word	0x000003c0
        /*0548*/ 	.word	0x000000ff
        /*054c*/ 	.word	0x00034838
        /*0550*/ 	.short	0x0100
        /*0552*/ 	.byte	0x08
	.zero		1


	//   ....[5]....
        /*0554*/ 	.word	0x000003d0
        /*0558*/ 	.word	0x000000ff
        /*055c*/ 	.word	0x00034848
        /*0560*/ 	.short	0x0100
        /*0562*/ 	.byte	0x08
	.zero		1


	//   ....[6]....
        /*0564*/ 	.word	0x00000500
        /*0568*/ 	.word	0x000000ff
        /*056c*/ 	.word	0x00034850
        /*0570*/ 	.short	0x0100
        /*0572*/ 	.byte	0x08
	.zero		1


	//   ....[7]....
        /*0574*/ 	.word	0x00000510
        /*0578*/ 	.word	0x000000ff
        /*057c*/ 	.word	0x00034860
        /*0580*/ 	.short	0x0100
        /*0582*/ 	.byte	0x08
	.zero		1


	//   ....[8]....
        /*0584*/ 	.word	0x00000520
        /*0588*/ 	.word	0x000000ff
        /*058c*/ 	.word	0x00034858
        /*0590*/ 	.short	0x0100
        /*0592*/ 	.byte	0x08
	.zero		1


	//   ....[9]....
        /*0594*/ 	.word	0x00000530
        /*0598*/ 	.word	0x000000ff
        /*059c*/ 	.word	0x00034868
        /*05a0*/ 	.short	0x0100
        /*05a2*/ 	.byte	0x08
	.zero		1


	//   ....[10]....
        /*05a4*/ 	.word	0x00000620
        /*05a8*/ 	.word	0x000000ff
        /*05ac*/ 	.word	0x00034870
        /*05b0*/ 	.short	0x0100
        /*05b2*/ 	.byte	0x06
	.zero		1


	//   ....[11]....
        /*05b4*/ 	.word	0x00000630
        /*05b8*/ 	.word	0x000000ff
        /*05bc*/ 	.word	0x00034880
        /*05c0*/ 	.short	0x0100
        /*05c2*/ 	.byte	0x06
	.zero		1


	//   ....[12]....
        /*05c4*/ 	.word	0x00000640
        /*05c8*/ 	.word	0x000000ff
        /*05cc*/ 	.word	0x00034878
        /*05d0*/ 	.short	0x0100
        /*05d2*/ 	.byte	0x06
	.zero		1


	//   ....[13]....
        /*05d4*/ 	.word	0x00000650
        /*05d8*/ 	.word	0x000000ff
        /*05dc*/ 	.word	0x00034888
        /*05e0*/ 	.short	0x0100
        /*05e2*/ 	.byte	0x06
	.zero		1


	//   ....[14]....
        /*05e4*/ 	.word	0x00000780
        /*05e8*/ 	.word	0x000000ff
        /*05ec*/ 	.word	0x00034890
        /*05f0*/ 	.short	0x0100
        /*05f2*/ 	.byte	0x08
	.zero		1


	//   ....[15]....
        /*05f4*/ 	.word	0x00000790
        /*05f8*/ 	.word	0x000000ff
        /*05fc*/ 	.word	0x000348a0
        /*0600*/ 	.short	0x0100
        /*0602*/ 	.byte	0x08
	.zero		1


	//   ....[16]....
        /*0604*/ 	.word	0x000007a0
        /*0608*/ 	.word	0x000000ff
        /*060c*/ 	.word	0x00034898
        /*0610*/ 	.short	0x0100
        /*0612*/ 	.byte	0x08
	.zero		1


	//   ....[17]....
        /*0614*/ 	.word	0x000007b0
        /*0618*/ 	.word	0x000000ff
        /*061c*/ 	.word	0x000348a8
        /*0620*/ 	.short	0x0100
        /*0622*/ 	.byte	0x08
	.zero		1


	//   ....[18]....
        /*0624*/ 	.word	0x000008e0
        /*0628*/ 	.word	0x000000ff
        /*062c*/ 	.word	0x000348b0
        /*0630*/ 	.short	0x0100
        /*0632*/ 	.byte	0x08
	.zero		1


	//   ....[19]....
        /*0634*/ 	.word	0x000008f0
        /*0638*/ 	.word	0x000000ff
        /*063c*/ 	.word	0x000348c0
        /*0640*/ 	.short	0x0100
        /*0642*/ 	.byte	0x08
	.zero		1


	//   ....[20]....
        /*0644*/ 	.word	0x00000900
        /*0648*/ 	.word	0x000000ff
        /*064c*/ 	.word	0x000348b8
        /*0650*/ 	.short	0x0100
        /*0652*/ 	.byte	0x08
	.zero		1


	//   ....[21]....
        /*0654*/ 	.word	0x00000910
        /*0658*/ 	.word	0x000000ff
        /*065c*/ 	.word	0x000348c8
        /*0660*/ 	.short	0x0100
        /*0662*/ 	.byte	0x08
	.zero		1


	//   ....[22]....
        /*0664*/ 	.word	0x000018f0
        /*0668*/ 	.word	0x000000ff
        /*066c*/ 	.word	0x00034800
        /*0670*/ 	.short	0x010a
        /*0672*/ 	.byte	0x26
	.zero		1


	//   ....[23]....
        /*0674*/ 	.word	0x00001970
        /*0678*/ 	.word	0x00000002
        /*067c*/ 	.word	0x00034830
        /*0680*/ 	.short	0x010a
        /*0682*/ 	.byte	0x3f
	.zero		1


	//   ....[24]....
        /*0684*/ 	.word	0x000019e0
        /*0688*/ 	.word	0x00000002
        /*068c*/ 	.word	0x00034830
        /*0690*/ 	.short	0x010a
        /*0692*/ 	.byte	0x3f
	.zero		1


	//   ....[25]....
        /*0694*/ 	.word	0x00002480
        /*0698*/ 	.word	0x00000002
        /*069c*/ 	.word	0x00000000
        /*06a0*/ 	.short	0x0101
        /*06a2*/ 	.byte	0x3f
	.zero		1


	//   ....[26]....
        /*06a4*/ 	.word	0x00004360
        /*06a8*/ 	.word	0x000000ff
        /*06ac*/ 	.word	0x00034830
        /*06b0*/ 	.short	0x010a
        /*06b2*/ 	.byte	0x07
	.zero		1


	//   ....[27]....
        /*06b4*/ 	.word	0x000043a0
        /*06b8*/ 	.word	0x000000ff
        /*06bc*/ 	.word	0x00034830
        /*06c0*/ 	.short	0x010a
        /*06c2*/ 	.byte	0x07
	.zero		1


	//   ....[28]....
        /*06c4*/ 	.word	0x00004cc0
        /*06c8*/ 	.word	0x000000ff
        /*06cc*/ 	.word	0x00034850
        /*06d0*/ 	.short	0x010a
        /*06d2*/ 	.byte	0x0a
	.zero		1


	//   ....[29]....
        /*06d4*/ 	.word	0x00004d00
        /*06d8*/ 	.word	0x000000ff
        /*06dc*/ 	.word	0x00034850
        /*06e0*/ 	.short	0x010a
        /*06e2*/ 	.byte	0x0a
	.zero		1


	//   ....[30]....
        /*06e4*/ 	.word	0x00006a70
        /*06e8*/ 	.word	0x00000005
        /*06ec*/ 	.word	0x00000000
        /*06f0*/ 	.short	0x0101
        /*06f2*/ 	.byte	0x3f
	.zero		1


	//   ....[31]....
        /*06f4*/ 	.word	0x00006ad0
        /*06f8*/ 	.word	0x00000032
        /*06fc*/ 	.word	0x00000000
        /*0700*/ 	.short	0x0101
        /*0702*/ 	.byte	0x3f
	.zero		1


	//   ....[32]....
        /*0704*/ 	.word	0x00006e00
        /*0708*/ 	.word	0x000000ff
        /*070c*/ 	.word	0x00034830
        /*0710*/ 	.short	0x010a
        /*0712*/ 	.byte	0x07
	.zero		1


	//   ....[33]....
        /*0714*/ 	.word	0x00006e40
        /*0718*/ 	.word	0x000000ff
        /*071c*/ 	.word	0x00034830
        /*0720*/ 	.short	0x010a
        /*0722*/ 	.byte	0x07
	.zero		1


	//   ....[34]....
        /*0724*/ 	.word	0x00007760
        /*0728*/ 	.word	0x000000ff
        /*072c*/ 	.word	0x00034850
        /*0730*/ 	.short	0x010a
        /*0732*/ 	.byte	0x0b
	.zero		1


	//   ....[35]....
        /*0734*/ 	.word	0x000077a0
        /*0738*/ 	.word	0x000000ff
        /*073c*/ 	.word	0x00034850
        /*0740*/ 	.short	0x010a
        /*0742*/ 	.byte	0x0b
	.zero		1


	//   ....[36]....
        /*0744*/ 	.word	0x00008870
        /*0748*/ 	.word	0x0000001b
        /*074c*/ 	.word	0x00000000
        /*0750*/ 	.short	0x0101
        /*0752*/ 	.byte	0x3f
	.zero		1


	//   ....[37]....
        /*0754*/ 	.word	0x00008900
        /*0758*/ 	.word	0x0000001f
        /*075c*/ 	.word	0x00000000
        /*0760*/ 	.short	0x0101
        /*0762*/ 	.byte	0x3f
	.zero		1


	//   ....[38]....
        /*0764*/ 	.word	0x00009310
        /*0768*/ 	.word	0x000000ff
        /*076c*/ 	.word	0x00034850
        /*0770*/ 	.short	0x010a
        /*0772*/ 	.byte	0x05
	.zero		1


	//   ....[39]....
        /*0774*/ 	.word	0x00009350
        /*0778*/ 	.word	0x000000ff
        /*077c*/ 	.word	0x00034850
        /*0780*/ 	.short	0x010a
        /*0782*/ 	.byte	0x05
	.zero		1


	//   ....[40]....
        /*0784*/ 	.word	0x00009890
        /*0788*/ 	.word	0x00000000
        /*078c*/ 	.word	0x00000000
        /*0790*/ 	.short	0x0101
        /*0792*/ 	.byte	0x3f
	.zero		1


	//   ....[41]....
        /*0794*/ 	.word	0x0000acb0
        /*0798*/ 	.word	0x00000000
        /*079c*/ 	.word	0x00000000
        /*07a0*/ 	.short	0x0101
        /*07a2*/ 	.byte	0x3f
	.zero		1


	//   ....[42]....
        /*07a4*/ 	.word	0x0000dcd0
        /*07a8*/ 	.word	0x00000008
        /*07ac*/ 	.word	0x00034840
        /*07b0*/ 	.short	0x010a
        /*07b2*/ 	.byte	0x3f
	.zero		1


	//   ....[43]....
        /*07b4*/ 	.word	0x0000e280
        /*07b8*/ 	.word	0x00000009
        /*07bc*/ 	.word	0x00034820
        /*07c0*/ 	.short	0x010a
        /*07c2*/ 	.byte	0x3f
	.zero		1


	//   ....[44]....
        /*07c4*/ 	.word	0x0000e5b0
        /*07c8*/ 	.word	0x00000002
        /*07cc*/ 	.word	0x00034840
        /*07d0*/ 	.short	0x010a
        /*07d2*/ 	.byte	0x3f
	.zero		1


	//   ....[45]....
        /*07d4*/ 	.word	0x0000e8b0
        /*07d8*/ 	.word	0x00000003
        /*07dc*/ 	.word	0x00000060
        /*07e0*/ 	.short	0x010a
        /*07e2*/ 	.byte	0x3f
	.zero		1


	//   ....[46]....
        /*07e4*/ 	.word	0x0000ee80
        /*07e8*/ 	.word	0x00000002
        /*07ec*/ 	.word	0x00034840
        /*07f0*/ 	.short	0x010a
        /*07f2*/ 	.byte	0x3f
	.zero		1


	//   ....[47]....
        /*07f4*/ 	.word	0x0000f180
        /*07f8*/ 	.word	0x00000003
        /*07fc*/ 	.word	0x00000060
        /*0800*/ 	.short	0x010a
        /*0802*/ 	.byte	0x3f
	.zero		1


	//   ....[48]....
        /*0804*/ 	.word	0x0000f650
        /*0808*/ 	.word	0x00000002
        /*080c*/ 	.word	0x00034840
        /*0810*/ 	.short	0x010a
        /*0812*/ 	.byte	0x3f
	.zero		1


	//   ....[49]....
        /*0814*/ 	.word	0x0000f960
        /*0818*/ 	.word	0x00000002
        /*081c*/ 	.word	0x00000060
        /*0820*/ 	.short	0x010a
        /*0822*/ 	.byte	0x3f
	.zero		1


	//   ....[50]....
        /*0824*/ 	.word	0x0000fde0
        /*0828*/ 	.word	0x00000003
        /*082c*/ 	.word	0x00034860
        /*0830*/ 	.short	0x010a
        /*0832*/ 	.byte	0x3f
	.zero		1


	//   ....[51]....
        /*0834*/ 	.word	0x00010df0
        /*0838*/ 	.word	0x00000000
        /*083c*/ 	.word	0x00034820
        /*0840*/ 	.short	0x010a
        /*0842*/ 	.byte	0x3f
	.zero		1


	//   ....[52]....
        /*0844*/ 	.word	0x00010fd0
        /*0848*/ 	.word	0x00000006
        /*084c*/ 	.word	0x00000000
        /*0850*/ 	.short	0x010a
        /*0852*/ 	.byte	0x3f
	.zero		1


	//   ....[53]....
        /*0854*/ 	.word	0x00011040
        /*0858*/ 	.word	0x00000007
        /*085c*/ 	.word	0x00000000
        /*0860*/ 	.short	0x010a
        /*0862*/ 	.byte	0x3f
	.zero		1


	//   ....[54]....
        /*0864*/ 	.word	0x000110b0
        /*0868*/ 	.word	0x00000004
        /*086c*/ 	.word	0x00000000
        /*0870*/ 	.short	0x010a
        /*0872*/ 	.byte	0x3f
	.zero		1


	//   ....[55]....
        /*0874*/ 	.word	0x000110e0
        /*0878*/ 	.word	0x00000003
        /*087c*/ 	.word	0x00000000
        /*0880*/ 	.short	0x010a
        /*0882*/ 	.byte	0x3f
	.zero		1


	//   ....[56]....
        /*0884*/ 	.word	0x00011150
        /*0888*/ 	.word	0x00000003
        /*088c*/ 	.word	0x00034800
        /*0890*/ 	.short	0x010a
        /*0892*/ 	.byte	0x3f
	.zero		1


	//   ....[57]....
        /*0894*/ 	.word	0x000111a0
        /*0898*/ 	.word	0x00000002
        /*089c*/ 	.word	0x00034830
        /*08a0*/ 	.short	0x010a
        /*08a2*/ 	.byte	0x3f
	.zero		1


	//   ....[58]....
        /*08a4*/ 	.word	0x00011200
        /*08a8*/ 	.word	0x00000007
        /*08ac*/ 	.word	0x00034830
        /*08b0*/ 	.short	0x010a
        /*08b2*/ 	.byte	0x3f
	.zero		1


	//   ....[59]....
        /*08b4*/ 	.word	0x00011260
        /*08b8*/ 	.word	0x00000003
        /*08bc*/ 	.word	0x00034850
        /*08c0*/ 	.short	0x010a
        /*08c2*/ 	.byte	0x3f
	.zero		1


	//   ....[60]....
        /*08c4*/ 	.word	0x000112c0
        /*08c8*/ 	.word	0x00000007
        /*08cc*/ 	.word	0x00034830
        /*08d0*/ 	.short	0x010a
        /*08d2*/ 	.byte	0x3f
	.zero		1


	//   ....[61]....
        /*08d4*/ 	.word	0x00011320
        /*08d8*/ 	.word	0x00000003
        /*08dc*/ 	.word	0x00034850
        /*08e0*/ 	.short	0x010a
        /*08e2*/ 	.byte	0x3f
	.zero		1


	//   ....[62]....
        /*08e4*/ 	.word	0x00011380
        /*08e8*/ 	.word	0x00000003
        /*08ec*/ 	.word	0x00034850
        /*08f0*/ 	.short	0x010a
        /*08f2*/ 	.byte	0x3f
	.zero		1


	//   ....[63]....
        /*08f4*/ 	.word	0x00011520
        /*08f8*/ 	.word	0x00000008
        /*08fc*/ 	.word	0x00034840
        /*0900*/ 	.short	0x010a
        /*0902*/ 	.byte	0x3f
	.zero		1


	//   ....[64]....
        /*0904*/ 	.word	0x000115a0
        /*0908*/ 	.word	0x00000008
        /*090c*/ 	.word	0x00034820
        /*0910*/ 	.short	0x010a
        /*0912*/ 	.byte	0x3f
	.zero		1


	//   ....[65]....
        /*0914*/ 	.word	0x000115f0
        /*0918*/ 	.word	0x00000002
        /*091c*/ 	.word	0x00034840
        /*0920*/ 	.short	0x010a
        /*0922*/ 	.byte	0x3f
	.zero		1


	//   ....[66]....
        /*0924*/ 	.word	0x00011640
        /*0928*/ 	.word	0x00000003
        /*092c*/ 	.word	0x00000060
        /*0930*/ 	.short	0x010a
        /*0932*/ 	.byte	0x3f
	.zero		1


	//   ....[67]....
        /*0934*/ 	.word	0x00011690
        /*0938*/ 	.word	0x00000002
        /*093c*/ 	.word	0x00034840
        /*0940*/ 	.short	0x010a
        /*0942*/ 	.byte	0x3f
	.zero		1


	//   ....[68]....
        /*0944*/ 	.word	0x000116e0
        /*0948*/ 	.word	0x00000003
        /*094c*/ 	.word	0x00000060
        /*0950*/ 	.short	0x010a
        /*0952*/ 	.byte	0x3f
	.zero		1


	//   ....[69]....
        /*0954*/ 	.word	0x00011730
        /*0958*/ 	.word	0x00000002
        /*095c*/ 	.word	0x00034840
        /*0960*/ 	.short	0x010a
        /*0962*/ 	.byte	0x3f
	.zero		1


	//   ....[70]....
        /*0964*/ 	.word	0x00011780
        /*0968*/ 	.word	0x00000002
        /*096c*/ 	.word	0x00000060
        /*0970*/ 	.short	0x010a
        /*0972*/ 	.byte	0x3f
	.zero		1


	//   ....[71]....
        /*0974*/ 	.word	0x000117d0
        /*0978*/ 	.word	0x00000003
        /*097c*/ 	.word	0x00034860
        /*0980*/ 	.short	0x010a
        /*0982*/ 	.byte	0x3f
	.zero		1


	//   ....[72]....
        /*0984*/ 	.word	0x00012190
        /*0988*/ 	.word	0x00000000
        /*098c*/ 	.word	0x00034820
        /*0990*/ 	.short	0x010a
        /*0992*/ 	.byte	0x3f
	.zero		1


	//   ....[73]....
        /*0994*/ 	.word	0x00012330
        /*0998*/ 	.word	0x00000006
        /*099c*/ 	.word	0x00000000
        /*09a0*/ 	.short	0x010a
        /*09a2*/ 	.byte	0x3f
	.zero		1


	//   ....[74]....
        /*09a4*/ 	.word	0x00012380
        /*09a8*/ 	.word	0x00000007
        /*09ac*/ 	.word	0x00000000
        /*09b0*/ 	.short	0x010a
        /*09b2*/ 	.byte	0x3f
	.zero		1


	//   ....[75]....
        /*09b4*/ 	.word	0x000123d0
        /*09b8*/ 	.word	0x00000004
        /*09bc*/ 	.word	0x00000000
        /*09c0*/ 	.short	0x010a
        /*09c2*/ 	.byte	0x3f
	.zero		1


	//----- nvinfo : EIATTR_NUM_MBARRIERS
	.align		4
.L_567:
        /*09c4*/ 	.byte	0x03, 0x38
        /*09c6*/ 	.short	0x0016


	//----- nvinfo : EIATTR_EXIT_INSTR_OFFSETS
	.align		4
        /*09c8*/ 	.byte	0x04, 0x1c
        /*09ca*/ 	.short	(.L_569 - .L_568)


	//   ....[0]....
.L_568:
        /*09cc*/ 	.word	0x00000a80


	//   ....[1]....
        /*09d0*/ 	.word	0x0000be80


	//   ....[2]....
        /*09d4*/ 	.word	0x0000bee0


	//   ....[3]....
        /*09d8*/ 	.word	0x00011130


	//----- nvinfo : EIATTR_MAX_THREADS
	.align		4
.L_569:
        /*09dc*/ 	.byte	0x04, 0x05
        /*09de*/ 	.short	(.L_571 - .L_570)
.L_570:
        /*09e0*/ 	.word	0x00000180
        /*09e4*/ 	.word	0x00000001
        /*09e8*/ 	.word	0x00000001


	//----- nvinfo : EIATTR_CRS_STACK_SIZE
	.align		4
.L_571:
        /*09ec*/ 	.byte	0x04, 0x1e
        /*09ee*/ 	.short	(.L_573 - .L_572)
.L_572:
        /*09f0*/ 	.word	0x00000000


	//----- nvinfo : EIATTR_CBANK_PARAM_SIZE
	.align		4
.L_573:
        /*09f4*/ 	.byte	0x03, 0x19
        /*09f6*/ 	.short	0x0a70


	//----- nvinfo : EIATTR_PARAM_CBANK
	.align		4
        /*09f8*/ 	.byte	0x04, 0x0a
        /*09fa*/ 	.short	(.L_575 - .L_574)
	.align		4
.L_574:
        /*09fc*/ 	.word	index@(.nv.constant0._ZN7cutlass13device_kernelIN5flash11enable_sm90INS1_16FlashAttnFwdSm90INS1_25CollectiveMainloopFwdSm90ILi2EN4cute5tupleIJNS5_1CILi1EEES8_S8_EEENS6_IJNS7_ILi128EEESA_NS7_ILi192EEEEEELi128ENS_10bfloat16_tEfNS_4arch4Sm90ELb1ELb0ELb0ELb1ELb0ELb0ELb0ELb1ELb1ELb0ELb0ELb0EEENS1_21CollectiveEpilogueFwdINS6_IJSA_SA_SA_EEES9_SD_SF_Li256ELb1ELb0ELb0ELb0EEENS1_36VarlenDynamicPersistentTileSchedulerILi128ELi128ELi256ELi32ELb0ELb0ELb1ELb1ELb1ELb1EEEEEEEEEvNT_6ParamsE)
        /*0a00*/ 	.short	0x0210
        /*0a02*/ 	.short	0x0a70


	//----- nvinfo : EIATTR_SW_WAR
	.align		4
.L_575:
        /*0a04*/ 	.byte	0x04, 0x36
        /*0a06*/ 	.short	(.L_577 - .L_576)
.L_576:
        /*0a08*/ 	.word	0x00000008
.L_577:


//--------------------- .nv.info._ZN7cutlass13device_kernelIN5flash11enable_sm90INS1_16FlashAttnFwdSm90INS1_25CollectiveMainloopFwdSm90ILi2EN4cute5tupleIJNS5_1CILi1EEES8_S8_EEENS6_IJNS7_ILi128EEESA_NS7_ILi192EEEEEELi128ENS_10bfloat16_tEfNS_4arch4Sm90ELb1ELb0ELb0ELb1ELb0ELb1ELb0ELb1ELb1ELb0ELb0ELb0EEENS1_21CollectiveEpilogueFwdINS6_IJSA_SA_SA_EEES9_SD_SF_Li256ELb1ELb0ELb0ELb0EEENS1_36VarlenDynamicPersistentTileSchedulerILi128ELi128ELi256ELi32ELb0ELb0ELb1ELb1ELb1ELb1EEEEEEEEEvNT_6ParamsE --------------------------
	.section	.nv.info._ZN7cutlass13device_kernelIN5flash11enable_sm90INS1_16FlashAttnFwdSm90INS1_25CollectiveMainloopFwdSm90ILi2EN4cute5tupleIJNS5_1CILi1EEES8_S8_EEENS6_IJNS7_ILi128EEESA_NS7_ILi192EEEEEELi128ENS_10bfloat16_tEfNS_4arch4Sm90ELb1ELb0ELb0ELb1ELb0ELb1ELb0ELb1ELb1ELb0ELb0ELb0EEENS1_21CollectiveEpilogueFwdINS6_IJSA_SA_SA_EEES9_SD_SF_Li256ELb1ELb0ELb0ELb0EEENS1_36VarlenDynamicPersistentTileSchedulerILi128ELi128ELi256ELi32ELb0ELb0ELb1ELb1ELb1ELb1EEEEEEEEEvNT_6ParamsE,"",@"SHT_CUDA_INFO"
	.sectionflags	@""
	.align	4


	//----- nvinfo : EIATTR_CUDA_API_VERSION
	.align		4
        /*0000*/ 	.byte	0x04, 0x37
        /*0002*/ 	.short	(.L_579 - .L_578)
.L_578:
        /*0004*/ 	.word	0x00000082


	//----- nvinfo : EIATTR_KPARAM_INFO
	.align		4
.L_579:
        /*0008*/ 	.byte	0x04, 0x17
        /*000a*/ 	.short	(.L_581 - .L_580)
.L_580:
        /*000c*/ 	.word	0x00000000
        /*0010*/ 	.short	0x0000
        /*0012*/ 	.short	0x0070
        /*0014*/ 	.byte	0x00, 0xf0, 0x01, 0x28


	//----- nvinfo : EIATTR_SPARSE_MMA_MASK
	.align		4
.L_581:
        /*0018*/ 	.byte	0x03, 0x50
        /*001a*/ 	.short	0x0000


	//----- nvinfo : EIATTR_MAXREG_COUNT
	.align		4
        /*001c*/ 	.byte	0x03, 0x1b
        /*001e*/ 	.short	0x00a8


	//----- nvinfo : EIATTR_NUM_BARRIERS
	.align		4
        /*0020*/ 	.byte	0x02, 0x4c
        /*0022*/ 	.byte	0x10
	.zero		1


	//----- nvinfo : EIATTR_EXTERNS
	.align		4
        /*0024*/ 	.byte	0x04, 0x0f
        /*0026*/ 	.short	(.L_583 - .L_582)


	//   ....[0]....
	.align		4
.L_582:
        /*0028*/ 	.word	index@(__assertfail)


	//----- nvinfo : EIATTR_ANNOTATIONS
	.align		4
.L_583:
        /*002c*/ 	.byte	0x04, 0x55
        /*002e*/ 	.short	(.L_585 - .L_584)


	//   ....[0]....
.L_584:
        /* <DEDUP_REMOVED lines=65> */


	//----- nvinfo : EIATTR_MERCURY_ISA_VERSION
	.align		4
.L_585:
        /*0430*/ 	.byte	0x03, 0x5f
        /*0432*/ 	.short	0x0101


	//----- nvinfo : EIATTR_UNUSED_LOAD_BYTE_OFFSET
	.align		4
        /*0434*/ 	.byte	0x04, 0x44
        /*0436*/ 	.short	(.L_587 - .L_586)


	//   ....[0]....
.L_586:
        /*0438*/ 	.word	0x00000ae0
        /*043c*/ 	.word	0x0000fff0


	//   ....[1]....
        /*0440*/ 	.word	0x0001b350
        /*0444*/ 	.word	0x0000fff0


	//----- nvinfo : EIATTR_INT_WARP_WIDE_INSTR_OFFSETS
	.align		4
.L_587:
        /*0448*/ 	.byte	0x04, 0x31
        /*044a*/ 	.short	(.L_589 - .L_588)


	//   ....[0]....
.L_588:
        /*044c*/ 	.word	0x000001c0


	//   ....[1]....
        /*0450*/ 	.word	0x00000200


	//   ....[2]....
        /*0454*/ 	.word	0x00000270


	//   ....[3]....
        /*0458*/ 	.word	0x0001f3a0


	//   ....[4]....
        /*045c*/ 	.word	0x0001f430


	//   ....[5]....
        /*0460*/ 	.word	0x0001f8b0


	//   ....[6]....
        /*0464*/ 	.word	0x0001f8e0


	//   ....[7]....
        /*0468*/ 	.word	0x0001faf0


	//   ....[8]....
        /*046c*/ 	.word	0x0001fbe0


	//   ....[9]....
        /*0470*/ 	.word	0x00021f10


	//   ....[10]....
        /*0474*/ 	.word	0x00021fa0


	//----- nvinfo : EIATTR_COOP_GROUP_MASK_REGIDS
	.align		4
.L_589:
        /*0478*/ 	.byte	0x04, 0x29
        /*047a*/ 	.short	(.L_591 - .L_590)


	//   ....[0]....
.L_590:
        /*047c*/ 	.word	0xffffffff


	//   ....[1]....
        /*0480*/ 	.word	0xffffffff


	//   ....[2]....
        /*0484*/ 	.word	0xffffffff


	//   ....[3]....
        /*0488*/ 	.word	0xffffffff


	//   ....[4]....
        /*048c*/ 	.word	0xffffffff


	//   ....[5]....
        /*0490*/ 	.word	0xffffffff


	//   ....[6]....
        /*0494*/ 	.word	0xffffffff


	//   ....[7]....
        /*0498*/ 	.word	0xffffffff


	//   ....[8]....
        /*049c*/ 	.word	0xffffffff


	//   ....[9]....
        /*04a0*/ 	.word	0xffffffff


	//   ....[10]....
        /*04a4*/ 	.word	0xffffffff


	//   ....[11]....
        /*04a8*/ 	.word	0xffffffff


	//   ....[12]....
        /*04ac*/ 	.word	0xffffffff


	//   ....[13]....
        /*04b0*/ 	.word	0xffffffff


	//   ....[14]....
        /*04b4*/ 	.word	0xffffffff


	//   ....[15]....
        /*04b8*/ 	.word	0xffffffff


	//   ....[16]....
        /*04bc*/ 	.word	0xffffffff


	//   ....[17]....
        /*04c0*/ 	.word	0xffffffff


	//   ....[18]....
        /*04c4*/ 	.word	0xffffffff


	//   ....[19]....
        /*04c8*/ 	.word	0xffffffff


	//   ....[20]....
        /*04cc*/ 	.word	0xffffffff


	//   ....[21]....
        /*04d0*/ 	.word	0xffffffff


	//   ....[22]....
        /*04d4*/ 	.word	0xffffffff


	//   ....[23]....
        /*04d8*/ 	.word	0xffffffff


	//   ....[24]....
        /*04dc*/ 	.word	0xffffffff


	//   ....[25]....
        /*04e0*/ 	.word	0xffffffff


	//   ....[26]....
        /*04e4*/ 	.word	0xffffffff


	//   ....[27]....
        /*04e8*/ 	.word	0xffffffff


	//   ....[28]....
        /*04ec*/ 	.word	0xffffffff


	//   ....[29]....
        /*04f0*/ 	.word	0xffffffff


	//   ....[30]....
        /*04f4*/ 	.word	0xffffffff


	//   ....[31]....
        /*04f8*/ 	.word	0xffffffff


	//   ....[32]....
        /*04fc*/ 	.word	0xffffffff


	//   ....[33]....
        /*0500*/ 	.word	0xffffffff


	//   ....[34]....
        /*0504*/ 	.word	0xffffffff


	//   ....[35]....
        /*0508*/ 	.word	0xffffffff


	//   ....[36]....
        /*050c*/ 	.word	0xffffffff


	//   ....[37]....
        /*0510*/ 	.word	0xffffffff


	//   ....[38]....
        /*0514*/ 	.word	0xffffffff


	//   ....[39]....
        /*0518*/ 	.word	0xffffffff


	//   ....[40]....
        /*051c*/ 	.word	0xffffffff


	//   ....[41]....
        /*0520*/ 	.word	0xffffffff


	//   ....[42]....
        /*0524*/ 	.word	0xffffffff


	//   ....[43]....
        /*0528*/ 	.word	0xffffffff


	//   ....[44]....
        /*052c*/ 	.word	0xffffffff


	//   ....[45]....
        /*0530*/ 	.word	0xffffffff


	//   ....[46]....
        /*0534*/ 	.word	0xffffffff


	//   ....[47]....
        /*0538*/ 	.word	0xffffffff


	//   ....[48]....
        /*053c*/ 	.word	0xffffffff


	//   ....[49]....
        /*0540*/ 	.word	0xffffffff


	//   ....[50]....
        /*0544*/ 	.word	0xffffffff


	//   ....[51]....
        /*0548*/ 	.word	0xffffffff


	//   ....[52]....
        /*054c*/ 	.word	0xffffffff


	//   ....[53]....
        /*0550*/ 	.word	0xffffffff


	//   ....[54]....
        /*0554*/ 	.word	0xffffffff


	//   ....[55]....
        /*0558*/ 	.word	0xffffffff


	//   ....[56]....
        /*055c*/ 	.word	0xffffffff


	//   ....[57]....
        /*0560*/ 	.word	0xffffffff


	//   ....[58]....
        /*0564*/ 	.word	0x0500000f


	//   ....[59]....
        /*0568*/ 	.word	0x0500000f


	//   ....[60]....
        /*056c*/ 	.word	0x0500000f


	//   ....[61]....
        /*0570*/ 	.word	0x0500000f


	//   ....[62]....
        /*0574*/ 	.word	0x0500000f


	//   ....[63]....
        /*0578*/ 	.word	0x0500000f


	//   ....[64]....
        /*057c*/ 	.word	0x0500000f


	//   ....[65]....
        /*0580*/ 	.word	0x0500000f


	//   ....[66]....
        /*0584*/ 	.word	0x0500000f


	//   ....[67]....
        /*0588*/ 	.word	0x0500000f


	//   ....[68]....
        /*058c*/ 	.word	0x0500000f


	//   ....[69]....
        /*0590*/ 	.word	0x0500000f


	//   ....[70]....
        /*0594*/ 	.word	0x0500000f


	//   ....[71]....
        /*0598*/ 	.word	0x0500000f


	//   ....[72]....
        /*059c*/ 	.word	0x0500000f


	//   ....[73]....
        /*05a0*/ 	.word	0x0500000f


	//   ....[74]....
        /*05a4*/ 	.word	0x0500000f


	//   ....[75]....
        /*05a8*/ 	.word	0x0500000f


	//   ....[76]....
        /*05ac*/ 	.word	0x0500000f


	//   ....[77]....
        /*05b0*/ 	.word	0x0500000f


	//   ....[78]....
        /*05b4*/ 	.word	0x0500000f


	//   ....[79]....
        /*05b8*/ 	.word	0x0500000f


	//   ....[80]....
        /*05bc*/ 	.word	0x0500000f


	//   ....[81]....
        /*05c0*/ 	.word	0x0500000f


	//   ....[82]....
        /*05c4*/ 	.word	0x0500000f


	//   ....[83]....
        /*05c8*/ 	.word	0x0500000f


	//   ....[84]....
        /*05cc*/ 	.word	0x0500000f


	//   ....[85]....
        /*05d0*/ 	.word	0x0500000f


	//   ....[86]....
        /*05d4*/ 	.word	0x0500000f


	//   ....[87]....
        /*05d8*/ 	.word	0x0500000f


	//   ....[88]....
        /*05dc*/ 	.word	0x0500000f


	//   ....[89]....
        /*05e0*/ 	.word	0x0500000f


	//   ....[90]....
        /*05e4*/ 	.word	0x0500000f


	//   ....[91]....
        /*05e8*/ 	.word	0x0500000f


	//   ....[92]....
        /*05ec*/ 	.word	0x0500000f


	//   ....[93]....
        /*05f0*/ 	.word	0x0500000f


	//----- nvinfo : EIATTR_COOP_GROUP_INSTR_OFFSETS
	.align		4
.L_591:
        /*05f4*/ 	.byte	0x04, 0x28
        /*05f6*/ 	.short	(.L_593 - .L_592)


	//   ....[0]....
.L_592:
        /*05f8*/ 	.word	0x00000060


	//   ....[1]....
        /*05fc*/ 	.word	0x000001d0


	//   ....[2]....
        /*0600*/ 	.word	0x00000220


	//   ....[3]....
        /*0604*/ 	.word	0x00000450


	//   ....[4]....
        /*0608*/ 	.word	0x000005b0


	//   ....[5]....
        /*060c*/ 	.word	0x000006d0


	//   ....[6]....
        /*0610*/ 	.word	0x00000830


	//   ....[7]....
        /*0614*/ 	.word	0x0000ad80


	//   ....[8]....
        /*0618*/ 	.word	0x00013930


	//   ....[9]....
        /*061c*/ 	.word	0x00013990


	//   ....[10]....
        /*0620*/ 	.word	0x000142e0


	//   ....[11]....
        /*0624*/ 	.word	0x00014340


	//   ....[12]....
        /*0628*/ 	.word	0x00016a50


	//   ....[13]....
        /*062c*/ 	.word	0x00016b70


	//   ....[14]....
        /*0630*/ 	.word	0x000170b0


	//   ....[15]....
        /*0634*/ 	.word	0x00017160


	//   ....[16]....
        /*0638*/ 	.word	0x000190b0


	//   ....[17]....
        /*063c*/ 	.word	0x000190e0


	//   ....[18]....
        /*0640*/ 	.word	0x00019610


	//   ....[19]....
        /*0644*/ 	.word	0x00019670


	//   ....[20]....
        /*0648*/ 	.word	0x0001acf0


	//   ....[21]....
        /*064c*/ 	.word	0x0001ad00


	//   ....[22]....
        /*0650*/ 	.word	0x0001ad40


	//   ....[23]....
        /*0654*/ 	.word	0x0001ad50


	//   ....[24]....
        /*0658*/ 	.word	0x0001d100


	//   ....[25]....
        /*065c*/ 	.word	0x0001d280


	//   ....[26]....
        /*0660*/ 	.word	0x0001d2b0


	//   ....[27]....
        /*0664*/ 	.word	0x0001d2f0


	//   ....[28]....
        /*0668*/ 	.word	0x0001d350


	//   ....[29]....
        /*066c*/ 	.word	0x0001d3b0


	//   ....[30]....
        /*0670*/ 	.word	0x0001d400


	//   ....[31]....
        /*0674*/ 	.word	0x0001d5b0


	//   ....[32]....
        /*0678*/ 	.word	0x0001d610


	//   ....[33]....
        /*067c*/ 	.word	0x0001d650


	//   ....[34]....
        /*0680*/ 	.word	0x0001d690


	//   ....[35]....
        /*0684*/ 	.word	0x0001d6c0


	//   ....[36]....
        /*0688*/ 	.word	0x0001d6f0


	//   ....[37]....
        /*068c*/ 	.word	0x0001d780


	//   ....[38]....
        /*0690*/ 	.word	0x0001d7e0


	//   ....[39]....
        /*0694*/ 	.word	0x0001d870


	//   ....[40]....
        /*0698*/ 	.word	0x000223e0


	//   ....[41]....
        /*069c*/ 	.word	0x000223f0


	//   ....[42]....
        /*06a0*/ 	.word	0x00022500


	//   ....[43]....
        /*06a4*/ 	.word	0x00022560


	//   ....[44]....
        /*06a8*/ 	.word	0x000225a0


	//   ....[45]....
        /*06ac*/ 	.word	0x000225e0


	//   ....[46]....
        /*06b0*/ 	.word	0x00022610


	//   ....[47]....
        /*06b4*/ 	.word	0x00022640


	//   ....[48]....
        /*06b8*/ 	.word	0x000227d0


	//   ....[49]....
        /*06bc*/ 	.word	0x00022830


	//   ....[50]....
        /*06c0*/ 	.word	0x00022870


	//   ....[51]....
        /*06c4*/ 	.word	0x000228b0


	//   ....[52]....
        /*06c8*/ 	.word	0x000228e0


	//   ....[53]....
        /*06cc*/ 	.word	0x00022910


	//   ....[54]....
        /*06d0*/ 	.word	0x000229d0


	//   ....[55]....
        /*06d4*/ 	.word	0x000229f0


	//   ....[56]....
        /*06d8*/ 	.word	0x00022a60


	//   ....[57]....
        /*06dc*/ 	.word	0x000230f0


	//   ....[58]....
        /*06e0*/ 	.word	0x00023550


	//   ....[59]....
        /*06e4*/ 	.word	0x000235f0


	//   ....[60]....
        /*06e8*/ 	.word	0x00023690


	//   ....[61]....
        /*06ec*/ 	.word	0x00023730


	//   ....[62]....
        /*06f0*/ 	.word	0x000237d0


	//   ....[63]....
        /*06f4*/ 	.word	0x00023870


	//   ....[64]....
        /*06f8*/ 	.word	0x00023910


	//   ....[65]....
        /*06fc*/ 	.word	0x000239b0


	//   ....[66]....
        /*0700*/ 	.word	0x00023aa0


	//   ....[67]....
        /*0704*/ 	.word	0x00023b40


	//   ....[68]....
        /*0708*/ 	.word	0x00023be0


	//   ....[69]....
        /*070c*/ 	.word	0x00023c80


	//   ....[70]....
        /*0710*/ 	.word	0x00023d20


	//   ....[71]....
        /*0714*/ 	.word	0x00023dc0


	//   ....[72]....
        /*0718*/ 	.word	0x00023e60


	//   ....[73]....
        /*071c*/ 	.word	0x00023f00


	//   ....[74]....
        /*0720*/ 	.word	0x00024200


	//   ....[75]....
        /*0724*/ 	.word	0x000244e0


	//   ....[76]....
        /*0728*/ 	.word	0x00024900


	//   ....[77]....
        /*072c*/ 	.word	0x00024990


	//   ....[78]....
        /*0730*/ 	.word	0x00024a30


	//   ....[79]....
        /*0734*/ 	.word	0x00024ae0


	//   ....[80]....
        /*0738*/ 	.word	0x00024b60


	//   ....[81]....
        /*073c*/ 	.word	0x00024be0


	//   ....[82]....
        /*0740*/ 	.word	0x00024c60


	//   ....[83]....
        /*0744*/ 	.word	0x00024ce0


	//   ....[84]....
        /*0748*/ 	.word	0x00024d70


	//   ....[85]....
        /*074c*/ 	.word	0x00024e20


	//   ....[86]....
        /*0750*/ 	.word	0x00024ea0


	//   ....[87]....
        /*0754*/ 	.word	0x00024f20


	//   ....[88]....
        /*0758*/ 	.word	0x00024fa0


	//   ....[89]....
        /*075c*/ 	.word	0x00025020


	//   ....[90]....
        /*0760*/ 	.word	0x00025090


	//   ....[91]....
        /*0764*/ 	.word	0x00025130


	//   ....[92]....
        /*0768*/ 	.word	0x000251c0


	//   ....[93]....
        /*076c*/ 	.word	0x000252f0


	//----- nvinfo : EIATTR_REG_RECONFIG
	.align		4
.L_593:
        /*0770*/ 	.byte	0x01, 0x54
	.zero		2


	//----- nvinfo : EIATTR_SYSCALL_OFFSETS
	.align		4
        /*0774*/ 	.byte	0x04, 0x46
        /*0776*/ 	.short	(.L_595 - .L_594)


	//   ....[0]....
.L_594:
        /*0778*/ 	.word	0x000019a0


	//   ....[1]....
        /*077c*/ 	.word	0x00001af0


	//   ....[2]....
        /*0780*/ 	.word	0x0000af30


	//   ....[3]....
        /*0784*/ 	.word	0x0000b3a0


	//   ....[4]....
        /*0788*/ 	.word	0x0001f5c0


	//   ....[5]....
        /*078c*/ 	.word	0x0001f700


	//   ....[6]....
        /*0790*/ 	.word	0x0001f800


	//----- nvinfo : EIATTR_MBARRIER_INSTR_OFFSETS
	.align		4
.L_595:
        /*0794*/ 	.byte	0x04, 0x39
        /*0796*/ 	.short	(.L_597 - .L_596)


	//   ....[0]....
.L_596:
        /*0798*/ 	.word	0x00000300
        /*079c*/ 	.word	0x000000ff
        /*07a0*/ 	.word	0x00034800
        /*07a4*/ 	.short	0x0100
        /*07a6*/ 	.byte	0x08
	.zero		1


	//   ....[1]....
        /*07a8*/ 	.word	0x00000310
        /*07ac*/ 	.word	0x000000ff
        /*07b0*/ 	.word	0x00034820
        /*07b4*/ 	.short	0x0100
        /*07b6*/ 	.byte	0x08
	.zero		1


	//   ....[2]....
        /*07b8*/ 	.word	0x00000400
        /*07bc*/ 	.word	0x000000ff
        /*07c0*/ 	.word	0x00034830
        /*07c4*/ 	.short	0x0100
        /*07c6*/ 	.byte	0x08
	.zero		1


	//   ....[3]....
        /*07c8*/ 	.word	0x00000410
        /*07cc*/ 	.word	0x000000ff
        /*07d0*/ 	.word	0x00034840
        /*07d4*/ 	.short	0x0100
        /*07d6*/ 	.byte	0x08
	.zero		1


	//   ....[4]....
        /*07d8*/ 	.word	0x00000420
        /*07dc*/ 	.word	0x000000ff
        /*07e0*/ 	.word	0x00034838
        /*07e4*/ 	.short	0x0100
        /*07e6*/ 	.byte	0x08
	.zero		1


	//   ....[5]....
        /*07e8*/ 	.word	0x00000430
        /*07ec*/ 	.word	0x000000ff
        /*07f0*/ 	.word	0x00034848
        /*07f4*/ 	.short	0x0100
        /*07f6*/ 	.byte	0x08
	.zero		1


	//   ....[6]....
        /*07f8*/ 	.word	0x00000560
        /*07fc*/ 	.word	0x000000ff
        /*0800*/ 	.word	0x00034850
        /*0804*/ 	.short	0x0100
        /*0806*/ 	.byte	0x08
	.zero		1


	//   ....[7]....
        /*0808*/ 	.word	0x00000570
        /*080c*/ 	.word	0x000000ff
        /*0810*/ 	.word	0x00034860
        /*0814*/ 	.short	0x0100
        /*0816*/ 	.byte	0x08
	.zero		1


	//   ....[8]....
        /*0818*/ 	.word	0x00000580
        /*081c*/ 	.word	0x000000ff
        /*0820*/ 	.word	0x00034858
        /*0824*/ 	.short	0x0100
        /*0826*/ 	.byte	0x08
	.zero		1


	//   ....[9]....
        /*0828*/ 	.word	0x00000590
        /*082c*/ 	.word	0x000000ff
        /*0830*/ 	.word	0x00034868
        /*0834*/ 	.short	0x0100
        /*0836*/ 	.byte	0x08
	.zero		1


	//   ....[10]....
        /*0838*/ 	.word	0x00000680
        /*083c*/ 	.word	0x000000ff
        /*0840*/ 	.word	0x00034870
        /*0844*/ 	.short	0x0100
        /*0846*/ 	.byte	0x06
	.zero		1


	//   ....[11]....
        /*0848*/ 	.word	0x00000690
        /*084c*/ 	.word	0x000000ff
        /*0850*/ 	.word	0x00034880
        /*0854*/ 	.short	0x0100
        /*0856*/ 	.byte	0x06
	.zero		1


	//   ....[12]....
        /*0858*/ 	.word	0x000006a0
        /*085c*/ 	.word	0x000000ff
        /*0860*/ 	.word	0x00034878
        /*0864*/ 	.short	0x0100
        /*0866*/ 	.byte	0x06
	.zero		1


	//   ....[13]....
        /*0868*/ 	.word	0x000006b0
        /*086c*/ 	.word	0x000000ff
        /*0870*/ 	.word	0x00034888
        /*0874*/ 	.short	0x0100
        /*0876*/ 	.byte	0x06
	.zero		1


	//   ....[14]....
        /*0878*/ 	.word	0x000007e0
        /*087c*/ 	.word	0x000000ff
        /*0880*/ 	.word	0x00034890
        /*0884*/ 	.short	0x0100
        /*0886*/ 	.byte	0x08
	.zero		1


	//   ....[15]....
        /*0888*/ 	.word	0x000007f0
        /*088c*/ 	.word	0x000000ff
        /*0890*/ 	.word	0x000348a0
        /*0894*/ 	.short	0x0100
        /*0896*/ 	.byte	0x08
	.zero		1


	//   ....[16]....
        /*0898*/ 	.word	0x00000800
        /*089c*/ 	.word	0x000000ff
        /*08a0*/ 	.word	0x00034898
        /*08a4*/ 	.short	0x0100
        /*08a6*/ 	.byte	0x08
	.zero		1


	//   ....[17]....
        /*08a8*/ 	.word	0x00000810
        /*08ac*/ 	.word	0x000000ff
        /*08b0*/ 	.word	0x000348a8
        /*08b4*/ 	.short	0x0100
        /*08b6*/ 	.byte	0x08
	.zero		1


	//   ....[18]....
        /*08b8*/ 	.word	0x00000940
        /*08bc*/ 	.word	0x000000ff
        /*08c0*/ 	.word	0x000348b0
        /*08c4*/ 	.short	0x0100
        /*08c6*/ 	.byte	0x08
	.zero		1


	//   ....[19]....
        /*08c8*/ 	.word	0x00000950
        /*08cc*/ 	.word	0x000000ff
        /*08d0*/ 	.word	0x000348c0
        /*08d4*/ 	.short	0x0100
        /*08d6*/ 	.byte	0x08
	.zero		1


	//   ....[20]....
        /*08d8*/ 	.word	0x00000960
        /*08dc*/ 	.word	0x000000ff
        /*08e0*/ 	.word	0x000348b8
        /*08e4*/ 	.short	0x0100
        /*08e6*/ 	.byte	0x08
	.zero		1


	//   ....[21]....
        /*08e8*/ 	.word	0x00000970
        /*08ec*/ 	.word	0x000000ff
        /*08f0*/ 	.word	0x000348c8
        /*08f4*/ 	.short	0x0100
        /*08f6*/ 	.byte	0x08
	.zero		1


	//   ....[22]....
        /*08f8*/ 	.word	0x000037e0
        /*08fc*/ 	.word	0x00000003
        /*0900*/ 	.word	0x00034890
        /*0904*/ 	.short	0x010a
        /*0906*/ 	.byte	0x3f
	.zero		1


	//   ....[23]....
        /*0908*/ 	.word	0x00006ee0
        /*090c*/ 	.word	0x00000003
        /*0910*/ 	.word	0x00034890
        /*0914*/ 	.short	0x010a
        /*0916*/ 	.byte	0x3f
	.zero		1


	//   ....[24]....
        /*0918*/ 	.word	0x0000a150
        /*091c*/ 	.word	0x00000003
        /*0920*/ 	.word	0x00034890
        /*0924*/ 	.short	0x010a
        /*0926*/ 	.byte	0x3f
	.zero		1


	//   ....[25]....
        /*0928*/ 	.word	0x0000a520
        /*092c*/ 	.word	0x00000024
        /*0930*/ 	.word	0x00000000
        /*0934*/ 	.short	0x0101
        /*0936*/ 	.byte	0x3f
	.zero		1


	//   ....[26]....
        /*0938*/ 	.word	0x0000a560
        /*093c*/ 	.word	0x00000003
        /*0940*/ 	.word	0x000348b0
        /*0944*/ 	.short	0x010a
        /*0946*/ 	.byte	0x3f
	.zero		1


	//   ....[27]....
        /*0948*/ 	.word	0x0000aa10
        /*094c*/ 	.word	0x00000003
        /*0950*/ 	.word	0x00000000
        /*0954*/ 	.short	0x0101
        /*0956*/ 	.byte	0x3f
	.zero		1


	//   ....[28]....
        /*0958*/ 	.word	0x0000afb0
        /*095c*/ 	.word	0x00000012
        /*0960*/ 	.word	0x00034800
        /*0964*/ 	.short	0x010a
        /*0966*/ 	.byte	0x3f
	.zero		1


	//   ....[29]....
        /*0968*/ 	.word	0x0000b000
        /*096c*/ 	.word	0x00000012
        /*0970*/ 	.word	0x00034800
        /*0974*/ 	.short	0x010a
        /*0976*/ 	.byte	0x3f
	.zero		1


	//   ....[30]....
        /*0978*/ 	.word	0x0000c3f0
        /*097c*/ 	.word	0x00000012
        /*0980*/ 	.word	0x00034800
        /*0984*/ 	.short	0x010a
        /*0986*/ 	.byte	0x3f
	.zero		1


	//   ....[31]....
        /*0988*/ 	.word	0x0000f950
        /*098c*/ 	.word	0x00000012
        /*0990*/ 	.word	0x00034800
        /*0994*/ 	.short	0x010a
        /*0996*/ 	.byte	0x3f
	.zero		1


	//   ....[32]....
        /*0998*/ 	.word	0x00012530
        /*099c*/ 	.word	0x00000003
        /*09a0*/ 	.word	0x00034830
        /*09a4*/ 	.short	0x010a
        /*09a6*/ 	.byte	0x3f
	.zero		1


	//   ....[33]....
        /*09a8*/ 	.word	0x000125b0
        /*09ac*/ 	.word	0x00000003
        /*09b0*/ 	.word	0x00034830
        /*09b4*/ 	.short	0x010a
        /*09b6*/ 	.byte	0x3f
	.zero		1


	//   ....[34]....
        /*09b8*/ 	.word	0x00013310
        /*09bc*/ 	.word	0x00000003
        /*09c0*/ 	.word	0x00000000
        /*09c4*/ 	.short	0x0101
        /*09c6*/ 	.byte	0x3f
	.zero		1


	//   ....[35]....
        /*09c8*/ 	.word	0x00015200
        /*09cc*/ 	.word	0x0000000f
        /*09d0*/ 	.word	0x00034830
        /*09d4*/ 	.short	0x010a
        /*09d6*/ 	.byte	0x3f
	.zero		1


	//   ....[36]....
        /*09d8*/ 	.word	0x00015270
        /*09dc*/ 	.word	0x0000000f
        /*09e0*/ 	.word	0x00034830
        /*09e4*/ 	.short	0x010a
        /*09e6*/ 	.byte	0x3f
	.zero		1


	//   ....[37]....
        /*09e8*/ 	.word	0x00015df0
        /*09ec*/ 	.word	0x00000014
        /*09f0*/ 	.word	0x00034850
        /*09f4*/ 	.short	0x010a
        /*09f6*/ 	.byte	0x3f
	.zero		1


	//   ....[38]....
        /*09f8*/ 	.word	0x00015e40
        /*09fc*/ 	.word	0x00000014
        /*0a00*/ 	.word	0x00034850
        /*0a04*/ 	.short	0x010a
        /*0a06*/ 	.byte	0x3f
	.zero		1


	//   ....[39]....
        /*0a08*/ 	.word	0x00017df0
        /*0a0c*/ 	.word	0x0000000f
        /*0a10*/ 	.word	0x00000000
        /*0a14*/ 	.short	0x0101
        /*0a16*/ 	.byte	0x3f
	.zero		1


	//   ....[40]....
        /*0a18*/ 	.word	0x00017e60
        /*0a1c*/ 	.word	0x0000000d
        /*0a20*/ 	.word	0x00000000
        /*0a24*/ 	.short	0x0101
        /*0a26*/ 	.byte	0x3f
	.zero		1


	//   ....[41]....
        /*0a28*/ 	.word	0x00018010
        /*0a2c*/ 	.word	0x00000000
        /*0a30*/ 	.word	0x00034830
        /*0a34*/ 	.short	0x010a
        /*0a36*/ 	.byte	0x3f
	.zero		1


	//   ....[42]....
        /*0a38*/ 	.word	0x00018080
        /*0a3c*/ 	.word	0x00000000
        /*0a40*/ 	.word	0x00034830
        /*0a44*/ 	.short	0x010a
        /*0a46*/ 	.byte	0x3f
	.zero		1


	//   ....[43]....
        /*0a48*/ 	.word	0x00018c00
        /*0a4c*/ 	.word	0x0000000f
        /*0a50*/ 	.word	0x00034850
        /*0a54*/ 	.short	0x010a
        /*0a56*/ 	.byte	0x3f
	.zero		1


	//   ....[44]....
        /*0a58*/ 	.word	0x00018c50
        /*0a5c*/ 	.word	0x0000000f
        /*0a60*/ 	.word	0x00034850
        /*0a64*/ 	.short	0x010a
        /*0a66*/ 	.byte	0x3f
	.zero		1


	//   ....[45]....
        /*0a68*/ 	.word	0x00019de0
        /*0a6c*/ 	.word	0x0000000b
        /*0a70*/ 	.word	0x00000000
        /*0a74*/ 	.short	0x0101
        /*0a76*/ 	.byte	0x3f
	.zero		1


	//   ....[46]....
        /*0a78*/ 	.word	0x00019e50
        /*0a7c*/ 	.word	0x0000000f
        /*0a80*/ 	.word	0x00000000
        /*0a84*/ 	.short	0x0101
        /*0a86*/ 	.byte	0x3f
	.zero		1


	//   ....[47]....
        /*0a88*/ 	.word	0x0001a890
        /*0a8c*/ 	.word	0x0000000c
        /*0a90*/ 	.word	0x00034850
        /*0a94*/ 	.short	0x010a
        /*0a96*/ 	.byte	0x3f
	.zero		1


	//   ....[48]....
        /*0a98*/ 	.word	0x0001a930
        /*0a9c*/ 	.word	0x0000000c
        /*0aa0*/ 	.word	0x00034850
        /*0aa4*/ 	.short	0x010a
        /*0aa6*/ 	.byte	0x3f
	.zero		1


	//   ....[49]....
        /*0aa8*/ 	.word	0x0001aef0
        /*0aac*/ 	.word	0x0000000b
        /*0ab0*/ 	.word	0x00000000
        /*0ab4*/ 	.short	0x0101
        /*0ab6*/ 	.byte	0x3f
	.zero		1


	//   ....[50]....
        /*0ab8*/ 	.word	0x0001c130
        /*0abc*/ 	.word	0x00000000
        /*0ac0*/ 	.word	0x00000000
        /*0ac4*/ 	.short	0x0101
        /*0ac6*/ 	.byte	0x3f
	.zero		1


	//   ....[51]....
        /*0ac8*/ 	.word	0x0001e6b0
        /*0acc*/ 	.word	0x00000004
        /*0ad0*/ 	.word	0x00034820
        /*0ad4*/ 	.short	0x010a
        /*0ad6*/ 	.byte	0x3f
	.zero		1


	//   ....[52]....
        /*0ad8*/ 	.word	0x0001e740
        /*0adc*/ 	.word	0x00000006
        /*0ae0*/ 	.word	0x000348a0
        /*0ae4*/ 	.short	0x010a
        /*0ae6*/ 	.byte	0x3f
	.zero		1


	//   ....[53]....
        /*0ae8*/ 	.word	0x0001e9d0
        /*0aec*/ 	.word	0x00000006
        /*0af0*/ 	.word	0x000348c0
        /*0af4*/ 	.short	0x010a
        /*0af6*/ 	.byte	0x3f
	.zero		1


	//   ....[54]....
        /*0af8*/ 	.word	0x0001ed90
        /*0afc*/ 	.word	0x00000007
        /*0b00*/ 	.word	0x000348a0
        /*0b04*/ 	.short	0x010a
        /*0b06*/ 	.byte	0x3f
	.zero		1


	//   ....[55]....
        /*0b08*/ 	.word	0x0001f000
        /*0b0c*/ 	.word	0x00000007
        /*0b10*/ 	.word	0x000348c0
        /*0b14*/ 	.short	0x010a
        /*0b16*/ 	.byte	0x3f
	.zero		1


	//   ....[56]....
        /*0b18*/ 	.word	0x0001ff10
        /*0b1c*/ 	.word	0x00000007
        /*0b20*/ 	.word	0x00034840
        /*0b24*/ 	.short	0x010a
        /*0b26*/ 	.byte	0x3f
	.zero		1


	//   ....[57]....
        /*0b28*/ 	.word	0x000204c0
        /*0b2c*/ 	.word	0x0000000a
        /*0b30*/ 	.word	0x00034820
        /*0b34*/ 	.short	0x010a
        /*0b36*/ 	.byte	0x3f
	.zero		1


	//   ....[58]....
        /*0b38*/ 	.word	0x000207e0
        /*0b3c*/ 	.word	0x00000008
        /*0b40*/ 	.word	0x00034840
        /*0b44*/ 	.short	0x010a
        /*0b46*/ 	.byte	0x3f
	.zero		1


	//   ....[59]....
        /*0b48*/ 	.word	0x00020ae0
        /*0b4c*/ 	.word	0x00000008
        /*0b50*/ 	.word	0x00034860
        /*0b54*/ 	.short	0x010a
        /*0b56*/ 	.byte	0x3f
	.zero		1


	//   ....[60]....
        /*0b58*/ 	.word	0x00021090
        /*0b5c*/ 	.word	0x00000002
        /*0b60*/ 	.word	0x00034840
        /*0b64*/ 	.short	0x010a
        /*0b66*/ 	.byte	0x3f
	.zero		1


	//   ....[61]....
        /*0b68*/ 	.word	0x00021390
        /*0b6c*/ 	.word	0x00000002
        /*0b70*/ 	.word	0x00034860
        /*0b74*/ 	.short	0x010a
        /*0b76*/ 	.byte	0x3f
	.zero		1


	//   ....[62]....
        /*0b78*/ 	.word	0x000218b0
        /*0b7c*/ 	.word	0x00000002
        /*0b80*/ 	.word	0x00034840
        /*0b84*/ 	.short	0x010a
        /*0b86*/ 	.byte	0x3f
	.zero		1


	//   ....[63]....
        /*0b88*/ 	.word	0x00021ba0
        /*0b8c*/ 	.word	0x00000002
        /*0b90*/ 	.word	0x00034860
        /*0b94*/ 	.short	0x010a
        /*0b96*/ 	.byte	0x3f
	.zero		1


	//   ....[64]....
        /*0b98*/ 	.word	0x00022060
        /*0b9c*/ 	.word	0x00000003
        /*0ba0*/ 	.word	0x00034860
        /*0ba4*/ 	.short	0x010a
        /*0ba6*/ 	.byte	0x3f
	.zero		1


	//   ....[65]....
        /*0ba8*/ 	.word	0x00023070
        /*0bac*/ 	.word	0x00000000
        /*0bb0*/ 	.word	0x00034820
        /*0bb4*/ 	.short	0x010a
        /*0bb6*/ 	.byte	0x3f
	.zero		1


	//   ....[66]....
        /*0bb8*/ 	.word	0x00023240
        /*0bbc*/ 	.word	0x00000006
        /*0bc0*/ 	.word	0x00000000
        /*0bc4*/ 	.short	0x010a
        /*0bc6*/ 	.byte	0x3f
	.zero		1


	//   ....[67]....
        /*0bc8*/ 	.word	0x000232b0
        /*0bcc*/ 	.word	0x00000007
        /*0bd0*/ 	.word	0x00000000
        /*0bd4*/ 	.short	0x010a
        /*0bd6*/ 	.byte	0x3f
	.zero		1


	//   ....[68]....
        /*0bd8*/ 	.word	0x00023320
        /*0bdc*/ 	.word	0x00000004
        /*0be0*/ 	.word	0x00000000
        /*0be4*/ 	.short	0x010a
        /*0be6*/ 	.byte	0x3f
	.zero		1


	//   ....[69]....
        /*0be8*/ 	.word	0x00023350
        /*0bec*/ 	.word	0x00000003
        /*0bf0*/ 	.word	0x00000000
        /*0bf4*/ 	.short	0x010a
        /*0bf6*/ 	.byte	0x3f
	.zero		1


	//   ....[70]....
        /*0bf8*/ 	.word	0x000233b0
        /*0bfc*/ 	.word	0x00000003
        /*0c00*/ 	.word	0x00034890
        /*0c04*/ 	.short	0x010a
        /*0c06*/ 	.byte	0x3f
	.zero		1


	//   ....[71]....
        /*0c08*/ 	.word	0x00023400
        /*0c0c*/ 	.word	0x00000003
        /*0c10*/ 	.word	0x00034890
        /*0c14*/ 	.short	0x010a
        /*0c16*/ 	.byte	0x3f
	.zero		1


	//   ....[72]....
        /*0c18*/ 	.word	0x00023450
        /*0c1c*/ 	.word	0x00000003
        /*0c20*/ 	.word	0x00034890
        /*0c24*/ 	.short	0x010a
        /*0c26*/ 	.byte	0x3f
	.zero		1


	//   ....[73]....
        /*0c28*/ 	.word	0x000234a0
        /*0c2c*/ 	.word	0x00000003
        /*0c30*/ 	.word	0x000348b0
        /*0c34*/ 	.short	0x010a
        /*0c36*/ 	.byte	0x3f
	.zero		1


	//   ....[74]....
        /*0c38*/ 	.word	0x000239f0
        /*0c3c*/ 	.word	0x00000012
        /*0c40*/ 	.word	0x00034800
        /*0c44*/ 	.short	0x010a
        /*0c46*/ 	.byte	0x3f
	.zero		1


	//   ....[75]....
        /*0c48*/ 	.word	0x00023f40
        /*0c4c*/ 	.word	0x00000012
        /*0c50*/ 	.word	0x00034800
        /*0c54*/ 	.short	0x010a
        /*0c56*/ 	.byte	0x3f
	.zero		1


	//   ....[76]....
        /*0c58*/ 	.word	0x00023f90
        /*0c5c*/ 	.word	0x00000003
        /*0c60*/ 	.word	0x00034830
        /*0c64*/ 	.short	0x010a
        /*0c66*/ 	.byte	0x3f
	.zero		1


	//   ....[77]....
        /*0c68*/ 	.word	0x00023fe0
        /*0c6c*/ 	.word	0x0000000f
        /*0c70*/ 	.word	0x00034830
        /*0c74*/ 	.short	0x010a
        /*0c76*/ 	.byte	0x3f
	.zero		1


	//   ....[78]....
        /*0c78*/ 	.word	0x00024030
        /*0c7c*/ 	.word	0x00000014
        /*0c80*/ 	.word	0x00034850
        /*0c84*/ 	.short	0x010a
        /*0c86*/ 	.byte	0x3f
	.zero		1


	//   ....[79]....
        /*0c88*/ 	.word	0x00024080
        /*0c8c*/ 	.word	0x00000000
        /*0c90*/ 	.word	0x00034830
        /*0c94*/ 	.short	0x010a
        /*0c96*/ 	.byte	0x3f
	.zero		1


	//   ....[80]....
        /*0c98*/ 	.word	0x000240d0
        /*0c9c*/ 	.word	0x0000000f
        /*0ca0*/ 	.word	0x00034850
        /*0ca4*/ 	.short	0x010a
        /*0ca6*/ 	.byte	0x3f
	.zero		1


	//   ....[81]....
        /*0ca8*/ 	.word	0x00024120
        /*0cac*/ 	.word	0x0000000c
        /*0cb0*/ 	.word	0x00034850
        /*0cb4*/ 	.short	0x010a
        /*0cb6*/ 	.byte	0x3f
	.zero		1


	//   ....[82]....
        /*0cb8*/ 	.word	0x000242c0
        /*0cbc*/ 	.word	0x00000004
        /*0cc0*/ 	.word	0x00034820
        /*0cc4*/ 	.short	0x010a
        /*0cc6*/ 	.byte	0x3f
	.zero		1


	//   ....[83]....
        /*0cc8*/ 	.word	0x00024310
        /*0ccc*/ 	.word	0x00000006
        /*0cd0*/ 	.word	0x000348a0
        /*0cd4*/ 	.short	0x010a
        /*0cd6*/ 	.byte	0x3f
	.zero		1


	//   ....[84]....
        /*0cd8*/ 	.word	0x00024360
        /*0cdc*/ 	.word	0x00000006
        /*0ce0*/ 	.word	0x000348c0
        /*0ce4*/ 	.short	0x010a
        /*0ce6*/ 	.byte	0x3f
	.zero		1


	//   ....[85]....
        /*0ce8*/ 	.word	0x000243b0
        /*0cec*/ 	.word	0x00000007
        /*0cf0*/ 	.word	0x000348a0
        /*0cf4*/ 	.short	0x010a
        /*0cf6*/ 	.byte	0x3f
	.zero		1


	//   ....[86]....
        /*0cf8*/ 	.word	0x00024400
        /*0cfc*/ 	.word	0x00000007
        /*0d00*/ 	.word	0x000348c0
        /*0d04*/ 	.short	0x010a
        /*0d06*/ 	.byte	0x3f
	.zero		1


	//   ....[87]....
        /*0d08*/ 	.word	0x000245a0
        /*0d0c*/ 	.word	0x00000007
        /*0d10*/ 	.word	0x00034840
        /*0d14*/ 	.short	0x010a
        /*0d16*/ 	.byte	0x3f
	.zero		1


	//   ....[88]....
        /*0d18*/ 	.word	0x00024620
        /*0d1c*/ 	.word	0x00000003
        /*0d20*/ 	.word	0x00034820
        /*0d24*/ 	.short	0x010a
        /*0d26*/ 	.byte	0x3f
	.zero		1


	//   ....[89]....
        /*0d28*/ 	.word	0x00024670
        /*0d2c*/ 	.word	0x00000008
        /*0d30*/ 	.word	0x00034840
        /*0d34*/ 	.short	0x010a
        /*0d36*/ 	.byte	0x3f
	.zero		1


	//   ....[90]....
        /*0d38*/ 	.word	0x000246c0
        /*0d3c*/ 	.word	0x00000008
        /*0d40*/ 	.word	0x00034860
        /*0d44*/ 	.short	0x010a
        /*0d46*/ 	.byte	0x3f
	.zero		1


	//   ....[91]....
        /*0d48*/ 	.word	0x00024710
        /*0d4c*/ 	.word	0x00000002
        /*0d50*/ 	.word	0x00034840
        /*0d54*/ 	.short	0x010a
        /*0d56*/ 	.byte	0x3f
	.zero		1


	//   ....[92]....
        /*0d58*/ 	.word	0x00024760
        /*0d5c*/ 	.word	0x00000002
        /*0d60*/ 	.word	0x00034860
        /*0d64*/ 	.short	0x010a
        /*0d66*/ 	.byte	0x3f
	.zero		1


	//   ....[93]....
        /*0d68*/ 	.word	0x000247b0
        /*0d6c*/ 	.word	0x00000002
        /*0d70*/ 	.word	0x00034840
        /*0d74*/ 	.short	0x010a
        /*0d76*/ 	.byte	0x3f
	.zero		1


	//   ....[94]....
        /*0d78*/ 	.word	0x00024800
        /*0d7c*/ 	.word	0x00000002
        /*0d80*/ 	.word	0x00034860
        /*0d84*/ 	.short	0x010a
        /*0d86*/ 	.byte	0x3f
	.zero		1


	//   ....[95]....
        /*0d88*/ 	.word	0x00024850
        /*0d8c*/ 	.word	0x00000003
        /*0d90*/ 	.word	0x00034860
        /*0d94*/ 	.short	0x010a
        /*0d96*/ 	.byte	0x3f
	.zero		1


	//   ....[96]....
        /*0d98*/ 	.word	0x00025210
        /*0d9c*/ 	.word	0x00000000
        /*0da0*/ 	.word	0x00034820
        /*0da4*/ 	.short	0x010a
        /*0da6*/ 	.byte	0x3f
	.zero		1


	//   ....[97]....
        /*0da8*/ 	.word	0x000253b0
        /*0dac*/ 	.word	0x00000006
        /*0db0*/ 	.word	0x00000000
        /*0db4*/ 	.short	0x010a
        /*0db6*/ 	.byte	0x3f
	.zero		1


	//   ....[98]....
        /*0db8*/ 	.word	0x00025400
        /*0dbc*/ 	.word	0x00000007
        /*0dc0*/ 	.word	0x00000000
        /*0dc4*/ 	.short	0x010a
        /*0dc6*/ 	.byte	0x3f
	.zero		1


	//   ....[99]....
        /*0dc8*/ 	.word	0x00025450
        /*0dcc*/ 	.word	0x00000004
        /*0dd0*/ 	.word	0x00000000
        /*0dd4*/ 	.short	0x010a
        /*0dd6*/ 	.byte	0x3f
	.zero		1


	//----- nvinfo : EIATTR_NUM_MBARRIERS
	.align		4
.L_597:
        /*0dd8*/ 	.byte	0x03, 0x38
        /*0dda*/ 	.short	0x0016


	//----- nvinfo : EIATTR_EXIT_INSTR_OFFSETS
	.align		4
        /*0ddc*/ 	.byte	0x04, 0x1c
        /*0dde*/ 	.short	(.L_599 - .L_598)


	//   ....[0]....
.L_598:
        /*0de0*/ 	.word	0x000233a0


	//----- nvinfo : EIATTR_MAX_THREADS
	.align		4
.L_599:
        /*0de4*/ 	.byte	0x04, 0x05
        /*0de6*/ 	.short	(.L_601 - .L_600)
.L_600:
        /*0de8*/ 	.word	0x00000180
        /*0dec*/ 	.word	0x00000001
        /*0df0*/ 	.word	0x00000001


	//----- nvinfo : EIATTR_CRS_STACK_SIZE
	.align		4
.L_601:
        /*0df4*/ 	.byte	0x04, 0x1e
        /*0df6*/ 	.short	(.L_603 - .L_602)
.L_602:
        /*0df8*/ 	.word	0x00000000


	//----- nvinfo : EIATTR_CBANK_PARAM_SIZE
	.align		4
.L_603:
        /*0dfc*/ 	.byte	0x03, 0x19
        /*0dfe*/ 	.short	0x0a70


	//----- nvinfo : EIATTR_PARAM_CBANK
	.align		4
        /*0e00*/ 	.byte	0x04, 0x0a
        /*0e02*/ 	.short	(.L_605 - .L_604)
	.align		4
.L_604:
        /*0e04*/ 	.word	index@(.nv.constant0._ZN7cutlass13device_kernelIN5flash11enable_sm90INS1_16FlashAttnFwdSm90INS1_25CollectiveMainloopFwdSm90ILi2EN4cute5tupleIJNS5_1CILi1EEES8_S8_EEENS6_IJNS7_ILi128EEESA_NS7_ILi192EEEEEELi128ENS_10bfloat16_tEfNS_4arch4Sm90ELb1ELb0ELb0ELb1ELb0ELb1ELb0ELb1ELb1ELb0ELb0ELb0EEENS1_21CollectiveEpilogueFwdINS6_IJSA_SA_SA_EEES9_SD_SF_Li256ELb1ELb0ELb0ELb0EEENS1_36VarlenDynamicPersistentTileSchedulerILi128ELi128ELi256ELi32ELb0ELb0ELb1ELb1ELb1ELb1EEEEEEEEEvNT_6ParamsE)
        /*0e08*/ 	.short	0x0210
        /*0e0a*/ 	.short	0x0a70


	//----- nvinfo : EIATTR_SW_WAR
	.align		4
.L_605:
        /*0e0c*/ 	.byte	0x04, 0x36
        /*0e0e*/ 	.short	(.L_607 - .L_606)
.L_606:
        /*0e10*/ 	.word	0x00000008
.L_607:


//--------------------- .nv.info._ZN7cutlass13device_kernelIN5flash11enable_sm90INS1_16FlashAttnFwdSm90INS1_25CollectiveMainloopFwdSm90ILi2EN4cute5tupleIJNS5_1CILi1EEES8_S8_EEENS6_IJNS7_ILi64EEESA_SA_EEELi512ENS_10bfloat16_tEfNS_4arch4Sm90ELb0ELb0ELb0ELb0ELb0ELb0ELb0ELb0ELb0ELb0ELb0ELb0EEENS1_21CollectiveEpilogueFwdINS6_IJSA_NS7_ILi512EEESA_EEES9_SC_SE_Li256ELb0ELb0ELb0ELb0EEENS1_29StaticPersistentTileSchedulerILb0EEEEEEEEEvNT_6ParamsE --------------------------
	.section	.nv.info._ZN7cutlass13device_kernelIN5flash11enable_sm90INS1_16FlashAttnFwdSm90INS1_25CollectiveMainloopFwdSm90ILi2EN4cute5tupleIJNS5_1CILi1EEES8_S8_EEENS6_IJNS7_ILi64EEESA_SA_EEELi512ENS_10bfloat16_tEfNS_4arch4Sm90ELb0ELb0ELb0ELb0ELb0ELb0ELb0ELb0ELb0ELb0ELb0ELb0EEENS1_21CollectiveEpilogueFwdINS6_IJSA_NS7_ILi512EEESA_EEES9_SC_SE_Li256ELb0ELb0ELb0ELb0EEENS1_29StaticPersistentTileSchedulerILb0EEEEEEEEEvNT_6ParamsE,"",@"SHT_CUDA_INFO"
	.sectionflags	@""
	.align	4


	//----- nvinfo : EIATTR_CUDA_API_VERSION
	.align		4
        /*0000*/ 	.byte	0x04, 0x37
        /*0002*/ 	.short	(.L_609 - .L_608)
.L_608:
        /*0004*/ 	.word	0x00000082


	//----- nvinfo : EIATTR_KPARAM_INFO
	.align		4
.L_609:
        /*0008*/ 	.byte	0x04, 0x17
        /*000a*/ 	.short	(.L_611 - .L_610)
.L_610:
        /*000c*/ 	.word	0x00000000
        /*0010*/ 	.short	0x0000
        /*0012*/ 	.short	0x0070
        /*0014*/ 	.byte	0x00, 0xf0, 0x01, 0x2e


	//----- nvinfo : EIATTR_SPARSE_MMA_MASK
	.align		4
.L_611:
        /*0018*/ 	.byte	0x03, 0x50
        /*001a*/ 	.short	0x0000


	//----- nvinfo : EIATTR_MAXREG_COUNT
	.align		4
        /*001c*/ 	.byte	0x03, 0x1b
        /*001e*/ 	.short	0x00a8


	//----- nvinfo : EIATTR_NUM_BARRIERS
	.align		4
        /*0020*/ 	.byte	0x02, 0x4c
        /*0022*/ 	.byte	0x10
	.zero		1


	//----- nvinfo : EIATTR_EXTERNS
	.align		4
        /*0024*/ 	.byte	0x04, 0x0f
        /*0026*/ 	.short	(.L_613 - .L_612)


	//   ....[0]....
	.align		4
.L_612:
        /*0028*/ 	.word	index@(__assertfail)


	//----- nvinfo : EIATTR_ANNOTATIONS
	.align		4
.L_613:
        /*002c*/ 	.byte	0x04, 0x55
        /*002e*/ 	.short	(.L_615 - .L_614)


	//   ....[0]....
.L_614:
        /* <DEDUP_REMOVED lines=13> */


	//----- nvinfo : EIATTR_MERCURY_ISA_VERSION
	.align		4
.L_615:
        /*00e8*/ 	.byte	0x03, 0x5f
        /*00ea*/ 	.short	0x0101


	//----- nvinfo : EIATTR_INT_WARP_WIDE_INSTR_OFFSETS
	.align		4
        /*00ec*/ 	.byte	0x04, 0x31
        /*00ee*/ 	.short	(.L_617 - .L_616)


	//   ....[0]....
.L_616:
        /*00f0*/ 	.word	0x00000190


	//   ....[1]....
        /*00f4*/ 	.word	0x000001c0


	//   ....[2]....
        /*00f8*/ 	.word	0x000001d0


	//   ....[3]....
        /*00fc*/ 	.word	0x00007d70


	//   ....[4]....
        /*0100*/ 	.word	0x00007dd0


	//----- nvinfo : EIATTR_COOP_GROUP_MASK_REGIDS
	.align		4
.L_617:
        /*0104*/ 	.byte	0x04, 0x29
        /*0106*/ 	.short	(.L_619 - .L_618)


	//   ....[0]....
.L_618:
        /*0108*/ 	.word	0xffffffff


	//   ....[1]....
        /*010c*/ 	.word	0xffffffff


	//   ....[2]....
        /*0110*/ 	.word	0xffffffff


	//   ....[3]....
        /*0114*/ 	.word	0xffffffff


	//   ....[4]....
        /*0118*/ 	.word	0xffffffff


	//   ....[5]....
        /*011c*/ 	.word	0xffffffff


	//   ....[6]....
        /*0120*/ 	.word	0xffffffff


	//   ....[7]....
        /*0124*/ 	.word	0xffffffff


	//   ....[8]....
        /*0128*/ 	.word	0xffffffff


	//   ....[9]....
        /*012c*/ 	.word	0xffffffff


	//   ....[10]....
        /*0130*/ 	.word	0xffffffff


	//   ....[11]....
        /*0134*/ 	.word	0xffffffff


	//   ....[12]....
        /*0138*/ 	.word	0xffffffff


	//   ....[13]....
        /*013c*/ 	.word	0xffffffff


	//   ....[14]....
        /*0140*/ 	.word	0xffffffff


	//   ....[15]....
        /*0144*/ 	.word	0xffffffff


	//   ....[16]....
        /*0148*/ 	.word	0xffffffff


	//   ....[17]....
        /*014c*/ 	.word	0xffffffff


	//   ....[18]....
        /*0150*/ 	.word	0xffffffff


	//   ....[19]....
        /*0154*/ 	.word	0xffffffff


	//   ....[20]....
        /*0158*/ 	.word	0xffffffff


	//   ....[21]....
        /*015c*/ 	.word	0xffffffff


	//   ....[22]....
        /*0160*/ 	.word	0xffffffff


	//   ....[23]....
        /*0164*/ 	.word	0xffffffff


	//   ....[24]....
        /*0168*/ 	.word	0xffffffff


	//   ....[25]....
        /*016c*/ 	.word	0xffffffff


	//   ....[26]....
        /*0170*/ 	.word	0xffffffff


	//   ....[27]....
        /*0174*/ 	.word	0x0500000f


	//   ....[28]....
        /*0178*/ 	.word	0x0500000f


	//----- nvinfo : EIATTR_COOP_GROUP_INSTR_OFFSETS
	.align		4
.L_619:
        /*017c*/ 	.byte	0x04, 0x28
        /*017e*/ 	.short	(.L_621 - .L_620)


	//   ....[0]....
.L_620:
        /*0180*/ 	.word	0x00000060


	//   ....[1]....
        /*0184*/ 	.word	0x000001a0


	//   ....[2]....
        /*0188*/ 	.word	0x000001f0


	//   ....[3]....
        /*018c*/ 	.word	0x000003a0


	//   ....[4]....
        /*0190*/ 	.word	0x00000500


	//   ....[5]....
        /*0194*/ 	.word	0x00000620


	//   ....[6]....
        /*0198*/ 	.word	0x00000780


	//   ....[7]....
        /*019c*/ 	.word	0x00001040


	//   ....[8]....
        /*01a0*/ 	.word	0x00002950


	//   ....[9]....
        /*01a4*/ 	.word	0x00003330


	//   ....[10]....
        /*01a8*/ 	.word	0x00003390


	//   ....[11]....
        /*01ac*/ 	.word	0x00003560


	//   ....[12]....
        /*01b0*/ 	.word	0x00003630


	//   ....[13]....
        /*01b4*/ 	.word	0x00003f30


	//   ....[14]....
        /*01b8*/ 	.word	0x00004390


	//   ....[15]....
        /*01bc*/ 	.word	0x000043c0


	//   ....[16]....
        /*01c0*/ 	.word	0x000045f0


	//   ....[17]....
        /*01c4*/ 	.word	0x000047c0


	//   ....[18]....
        /*01c8*/ 	.word	0x00005840


	//   ....[19]....
        /*01cc*/ 	.word	0x00005880


	//   ....[20]....
        /*01d0*/ 	.word	0x000058c0


	//   ....[21]....
        /*01d4*/ 	.word	0x00005950


	//   ....[22]....
        /*01d8*/ 	.word	0x00005980


	//   ....[23]....
        /*01dc*/ 	.word	0x00006330


	//   ....[24]....
        /*01e0*/ 	.word	0x00007140


	//   ....[25]....
        /*01e4*/ 	.word	0x000075a0


	//   ....[26]....
        /*01e8*/ 	.word	0x0000a480


	//   ....[27]....
        /*01ec*/ 	.word	0x0000aa00


	//   ....[28]....
        /*01f0*/ 	.word	0x0000aea0


	//----- nvinfo : EIATTR_REG_RECONFIG
	.align		4
.L_621:
        /*01f4*/ 	.byte	0x01, 0x54
	.zero		2


	//----- nvinfo : EIATTR_SYSCALL_OFFSETS
	.align		4
        /*01f8*/ 	.byte	0x04, 0x46
        /*01fa*/ 	.short	(.L_623 - .L_622)


	//   ....[0]....
.L_622:
        /*01fc*/ 	.word	0x00002b10


	//   ....[1]....
        /*0200*/ 	.word	0x000079f0


	//   ....[2]....
        /*0204*/ 	.word	0x00007b30


	//   ....[3]....
        /*0208*/ 	.word	0x00007c30


	//----- nvinfo : EIATTR_MBARRIER_INSTR_OFFSETS
	.align		4
.L_623:
        /*020c*/ 	.byte	0x04, 0x39
        /*020e*/ 	.short	(.L_625 - .L_624)


	//   ....[0]....
.L_624:
        /*0210*/ 	.word	0x00000290
        /*0214*/ 	.word	0x000000ff
        /*0218*/ 	.word	0x00028c00
        /*021c*/ 	.short	0x0100
        /*021e*/ 	.byte	0x06
	.zero		1


	//   ....[1]....
        /*0220*/ 	.word	0x000002a0
        /*0224*/ 	.word	0x000000ff
        /*0228*/ 	.word	0x00028c20
        /*022c*/ 	.short	0x0100
        /*022e*/ 	.byte	0x06
	.zero		1


	//   ....[2]....
        /*0230*/ 	.word	0x00000350
        /*0234*/ 	.word	0x000000ff
        /*0238*/ 	.word	0x00028c30
        /*023c*/ 	.short	0x0100
        /*023e*/ 	.byte	0x06
	.zero		1


	//   ....[3]....
        /*0240*/ 	.word	0x00000360
        /*0244*/ 	.word	0x000000ff
        /*0248*/ 	.word	0x00028c40
        /*024c*/ 	.short	0x0100
        /*024e*/ 	.byte	0x06
	.zero		1


	//   ....[4]....
        /*0250*/ 	.word	0x00000370
        /*0254*/ 	.word	0x000000ff
        /*0258*/ 	.word	0x00028c38
        /*025c*/ 	.short	0x0100
        /*025e*/ 	.byte	0x06
	.zero		1


	//   ....[5]....
        /*0260*/ 	.word	0x00000380
        /*0264*/ 	.word	0x000000ff
        /*0268*/ 	.word	0x00028c48
        /*026c*/ 	.short	0x0100
        /*026e*/ 	.byte	0x06
	.zero		1


	//   ....[6]....
        /*0270*/ 	.word	0x000004b0
        /*0274*/ 	.word	0x000000ff
        /*0278*/ 	.word	0x00028c50
        /*027c*/ 	.short	0x0100
        /*027e*/ 	.byte	0x08
	.zero		1


	//   ....[7]....
        /*0280*/ 	.word	0x000004c0
        /*0284*/ 	.word	0x000000ff
        /*0288*/ 	.word	0x00028c60
        /*028c*/ 	.short	0x0100
        /*028e*/ 	.byte	0x08
	.zero		1


	//   ....[8]....
        /*0290*/ 	.word	0x000004d0
        /*0294*/ 	.word	0x000000ff
        /*0298*/ 	.word	0x00028c58
        /*029c*/ 	.short	0x0100
        /*029e*/ 	.byte	0x08
	.zero		1


	//   ....[9]....
        /*02a0*/ 	.word	0x000004e0
        /*02a4*/ 	.word	0x000000ff
        /*02a8*/ 	.word	0x00028c68
        /*02ac*/ 	.short	0x0100
        /*02ae*/ 	.byte	0x08
	.zero		1


	//   ....[10]....
        /*02b0*/ 	.word	0x000005d0
        /*02b4*/ 	.word	0x000000ff
        /*02b8*/ 	.word	0x00028c70
        /*02bc*/ 	.short	0x0100
        /*02be*/ 	.byte	0x06
	.zero		1


	//   ....[11]....
        /*02c0*/ 	.word	0x000005e0
        /*02c4*/ 	.word	0x000000ff
        /*02c8*/ 	.word	0x00028c80
        /*02cc*/ 	.short	0x0100
        /*02ce*/ 	.byte	0x06
	.zero		1


	//   ....[12]....
        /*02d0*/ 	.word	0x000005f0
        /*02d4*/ 	.word	0x000000ff
        /*02d8*/ 	.word	0x00028c78
        /*02dc*/ 	.short	0x0100
        /*02de*/ 	.byte	0x06
	.zero		1


	//   ....[13]....
        /*02e0*/ 	.word	0x00000600
        /*02e4*/ 	.word	0x000000ff
        /*02e8*/ 	.word	0x00028c88
        /*02ec*/ 	.short	0x0100
        /*02ee*/ 	.byte	0x06
	.zero		1


	//   ....[14]....
        /*02f0*/ 	.word	0x00000730
        /*02f4*/ 	.word	0x000000ff
        /*02f8*/ 	.word	0x00028c90
        /*02fc*/ 	.short	0x0100
        /*02fe*/ 	.byte	0x08
	.zero		1


	//   ....[15]....
        /*0300*/ 	.word	0x00000740
        /*0304*/ 	.word	0x000000ff
        /*0308*/ 	.word	0x00028ca0
        /*030c*/ 	.short	0x0100
        /*030e*/ 	.byte	0x08
	.zero		1


	//   ....[16]....
        /*0310*/ 	.word	0x00000750
        /*0314*/ 	.word	0x000000ff
        /*0318*/ 	.word	0x00028c98
        /*031c*/ 	.short	0x0100
        /*031e*/ 	.byte	0x08
	.zero		1


	//   ....[17]....
        /*0320*/ 	.word	0x00000760
        /*0324*/ 	.word	0x000000ff
        /*0328*/ 	.word	0x00028ca8
        /*032c*/ 	.short	0x0100
        /*032e*/ 	.byte	0x08
	.zero		1


	//   ....[18]....
        /*0330*/ 	.word	0x00000890
        /*0334*/ 	.word	0x000000ff
        /*0338*/ 	.word	0x00028cb0
        /*033c*/ 	.short	0x0100
        /*033e*/ 	.byte	0x08
	.zero		1


	//   ....[19]....
        /*0340*/ 	.word	0x000008a0
        /*0344*/ 	.word	0x000000ff
        /*0348*/ 	.word	0x00028cc0
        /*034c*/ 	.short	0x0100
        /*034e*/ 	.byte	0x08
	.zero		1


	//   ....[20]....
        /*0350*/ 	.word	0x000008b0
        /*0354*/ 	.word	0x000000ff
        /*0358*/ 	.word	0x00028cb8
        /*035c*/ 	.short	0x0100
        /*035e*/ 	.byte	0x08
	.zero		1


	//   ....[21]....
        /*0360*/ 	.word	0x000008c0
        /*0364*/ 	.word	0x000000ff
        /*0368*/ 	.word	0x00028cc8
        /*036c*/ 	.short	0x0100
        /*036e*/ 	.byte	0x08
	.zero		1


	//   ....[22]....
        /*0370*/ 	.word	0x00001150
        /*0374*/ 	.word	0x000000ff
        /*0378*/ 	.word	0x00028c50
        /*037c*/ 	.short	0x010a
        /*037e*/ 	.byte	0x10
	.zero		1


	//   ....[23]....
        /*0380*/ 	.word	0x00001430
        /*0384*/ 	.word	0x00000000
        /*0388*/ 	.word	0x00000000
        /*038c*/ 	.short	0x0101
        /*038e*/ 	.byte	0x3f
	.zero		1


	//   ....[24]....
        /*0390*/ 	.word	0x00001dc0
        /*0394*/ 	.word	0x000000ff
        /*0398*/ 	.word	0x00028c50
        /*039c*/ 	.short	0x010a
        /*039e*/ 	.byte	0x06
	.zero		1


	//   ....[25]....
        /*03a0*/ 	.word	0x00001e00
        /*03a4*/ 	.word	0x000000ff
        /*03a8*/ 	.word	0x00028c50
        /*03ac*/ 	.short	0x010a
        /*03ae*/ 	.byte	0x06
	.zero		1


	//   ....[26]....
        /*03b0*/ 	.word	0x00002050
        /*03b4*/ 	.word	0x00000003
        /*03b8*/ 	.word	0x00000000
        /*03bc*/ 	.short	0x0101
        /*03be*/ 	.byte	0x3f
	.zero		1


	//   ....[27]....
        /*03c0*/ 	.word	0x00002b90
        /*03c4*/ 	.word	0x000000ff
        /*03c8*/ 	.word	0x00028c00
        /*03cc*/ 	.short	0x010a
        /*03ce*/ 	.byte	0x2e
	.zero		1


	//   ....[28]....
        /*03d0*/ 	.word	0x00002c10
        /*03d4*/ 	.word	0x00000007
        /*03d8*/ 	.word	0x00028c30
        /*03dc*/ 	.short	0x010a
        /*03de*/ 	.byte	0x3f
	.zero		1


	//   ....[29]....
        /*03e0*/ 	.word	0x00002c50
        /*03e4*/ 	.word	0x00000007
        /*03e8*/ 	.word	0x00028c30
        /*03ec*/ 	.short	0x010a
        /*03ee*/ 	.byte	0x3f
	.zero		1


	//   ....[30]....
        /*03f0*/ 	.word	0x00003820
        /*03f4*/ 	.word	0x00000005
        /*03f8*/ 	.word	0x00000000
        /*03fc*/ 	.short	0x0101
        /*03fe*/ 	.byte	0x3f
	.zero		1


	//   ....[31]....
        /*0400*/ 	.word	0x00003ca0
        /*0404*/ 	.word	0x00000007
        /*0408*/ 	.word	0x00028c50
        /*040c*/ 	.short	0x010a
        /*040e*/ 	.byte	0x3f
	.zero		1


	//   ....[32]....
        /*0410*/ 	.word	0x00003cf0
        /*0414*/ 	.word	0x00000007
        /*0418*/ 	.word	0x00028c50
        /*041c*/ 	.short	0x010a
        /*041e*/ 	.byte	0x3f
	.zero		1


	//   ....[33]....
        /*0420*/ 	.word	0x00003f50
        /*0424*/ 	.word	0x00000007
        /*0428*/ 	.word	0x00000000
        /*042c*/ 	.short	0x0101
        /*042e*/ 	.byte	0x3f
	.zero		1


	//   ....[34]....
        /*0430*/ 	.word	0x00004090
        /*0434*/ 	.word	0x000000ff
        /*0438*/ 	.word	0x00028c30
        /*043c*/ 	.short	0x010a
        /*043e*/ 	.byte	0x16
	.zero		1


	//   ....[35]....
        /*0440*/ 	.word	0x000040d0
        /*0444*/ 	.word	0x000000ff
        /*0448*/ 	.word	0x00028c30
        /*044c*/ 	.short	0x010a
        /*044e*/ 	.byte	0x16
	.zero		1


	//   ....[36]....
        /*0450*/ 	.word	0x00004b50
        /*0454*/ 	.word	0x0000009a
        /*0458*/ 	.word	0x00000000
        /*045c*/ 	.short	0x0101
        /*045e*/ 	.byte	0x3f
	.zero		1


	//   ....[37]....
        /*0460*/ 	.word	0x000055b0
        /*0464*/ 	.word	0x000000ff
        /*0468*/ 	.word	0x00028c50
        /*046c*/ 	.short	0x010a
        /*046e*/ 	.byte	0x16
	.zero		1


	//   ....[38]....
        /*0470*/ 	.word	0x000055f0
        /*0474*/ 	.word	0x000000ff
        /*0478*/ 	.word	0x00028c50
        /*047c*/ 	.short	0x010a
        /*047e*/ 	.byte	0x16
	.zero		1


	//   ....[39]....
        /*0480*/ 	.word	0x00005860
        /*0484*/ 	.word	0x000000aa
        /*0488*/ 	.word	0x00000000
        /*048c*/ 	.short	0x0101
        /*048e*/ 	.byte	0x3f
	.zero		1


	//   ....[40]....
        /*0490*/ 	.word	0x00007510
        /*0494*/ 	.word	0x000000ff
        /*0498*/ 	.word	0x00000000
        /*049c*/ 	.short	0x0101
        /*049e*/ 	.byte	0x06
	.zero		1


	//   ....[41]....
        /*04a0*/ 	.word	0x00008130
        /*04a4*/ 	.word	0x00000005
        /*04a8*/ 	.word	0x00028c40
        /*04ac*/ 	.short	0x010a
        /*04ae*/ 	.byte	0x3f
	.zero		1


	//   ....[42]....
        /*04b0*/ 	.word	0x000084c0
        /*04b4*/ 	.word	0x0000000a
        /*04b8*/ 	.word	0x00028c20
        /*04bc*/ 	.short	0x010a
        /*04be*/ 	.byte	0x3f
	.zero		1


	//   ....[43]....
        /*04c0*/ 	.word	0x00008580
        /*04c4*/ 	.word	0x00000008
        /*04c8*/ 	.word	0x00028c60
        /*04cc*/ 	.short	0x010a
        /*04ce*/ 	.byte	0x3f
	.zero		1


	//   ....[44]....
        /*04d0*/ 	.word	0x00008c70
        /*04d4*/ 	.word	0x00000002
        /*04d8*/ 	.word	0x00028c40
        /*04dc*/ 	.short	0x010a
        /*04de*/ 	.byte	0x3f
	.zero		1


	//   ....[45]....
        /*04e0*/ 	.word	0x00008e40
        /*04e4*/ 	.word	0x00000002
        /*04e8*/ 	.word	0x00028c60
        /*04ec*/ 	.short	0x010a
        /*04ee*/ 	.byte	0x3f
	.zero		1


	//   ....[46]....
        /*04f0*/ 	.word	0x000094c0
        /*04f4*/ 	.word	0x00000003
        /*04f8*/ 	.word	0x00028c40
        /*04fc*/ 	.short	0x010a
        /*04fe*/ 	.byte	0x3f
	.zero		1


	//   ....[47]....
        /*0500*/ 	.word	0x00009690
        /*0504*/ 	.word	0x00000003
        /*0508*/ 	.word	0x00028c60
        /*050c*/ 	.short	0x010a
        /*050e*/ 	.byte	0x3f
	.zero		1


	//   ....[48]....
        /*0510*/ 	.word	0x00009cb0
        /*0514*/ 	.word	0x00000003
        /*0518*/ 	.word	0x00028c40
        /*051c*/ 	.short	0x010a
        /*051e*/ 	.byte	0x3f
	.zero		1


	//   ....[49]....
        /*0520*/ 	.word	0x00009e80
        /*0524*/ 	.word	0x00000003
        /*0528*/ 	.word	0x00028c60
        /*052c*/ 	.short	0x010a
        /*052e*/ 	.byte	0x3f
	.zero		1


	//   ....[50]....
        /*0530*/ 	.word	0x0000a400
        /*0534*/ 	.word	0x00000000
        /*0538*/ 	.word	0x00028c20
        /*053c*/ 	.short	0x010a
        /*053e*/ 	.byte	0x3f
	.zero		1


	//   ....[51]....
        /*0540*/ 	.word	0x0000a5a0
        /*0544*/ 	.word	0x00000006
        /*0548*/ 	.word	0x00000000
        /*054c*/ 	.short	0x010a
        /*054e*/ 	.byte	0x3f
	.zero		1


	//   ....[52]....
        /*0550*/ 	.word	0x0000a610
        /*0554*/ 	.word	0x00000003
        /*0558*/ 	.word	0x00000000
        /*055c*/ 	.short	0x010a
        /*055e*/ 	.byte	0x3f
	.zero		1


	//   ....[53]....
        /*0560*/ 	.word	0x0000a670
        /*0564*/ 	.word	0x00000010
        /*0568*/ 	.word	0x00000000
        /*056c*/ 	.short	0x010a
        /*056e*/ 	.byte	0x3f
	.zero		1


	//   ....[54]....
        /*0570*/ 	.word	0x0000a6a0
        /*0574*/ 	.word	0x00000003
        /*0578*/ 	.word	0x00000000
        /*057c*/ 	.short	0x010a
        /*057e*/ 	.byte	0x3f
	.zero		1


	//   ....[55]....
        /*0580*/ 	.word	0x0000a710
        /*0584*/ 	.word	0x00000003
        /*0588*/ 	.word	0x00028c50
        /*058c*/ 	.short	0x010a
        /*058e*/ 	.byte	0x3f
	.zero		1


	//   ....[56]....
        /*0590*/ 	.word	0x0000a770
        /*0594*/ 	.word	0x00000004
        /*0598*/ 	.word	0x00028c50
        /*059c*/ 	.short	0x010a
        /*059e*/ 	.byte	0x3f
	.zero		1


	//   ....[57]....
        /*05a0*/ 	.word	0x0000a7d0
        /*05a4*/ 	.word	0x00000003
        /*05a8*/ 	.word	0x00028c00
        /*05ac*/ 	.short	0x010a
        /*05ae*/ 	.byte	0x3f
	.zero		1


	//   ....[58]....
        /*05b0*/ 	.word	0x0000a820
        /*05b4*/ 	.word	0x00000007
        /*05b8*/ 	.word	0x00028c30
        /*05bc*/ 	.short	0x010a
        /*05be*/ 	.byte	0x3f
	.zero		1


	//   ....[59]....
        /*05c0*/ 	.word	0x0000a870
        /*05c4*/ 	.word	0x00000007
        /*05c8*/ 	.word	0x00028c50
        /*05cc*/ 	.short	0x010a
        /*05ce*/ 	.byte	0x3f
	.zero		1


	//   ....[60]....
        /*05d0*/ 	.word	0x0000a8d0
        /*05d4*/ 	.word	0x00000000
        /*05d8*/ 	.word	0x00028c30
        /*05dc*/ 	.short	0x010a
        /*05de*/ 	.byte	0x3f
	.zero		1


	//   ....[61]....
        /*05e0*/ 	.word	0x0000a920
        /*05e4*/ 	.word	0x000000aa
        /*05e8*/ 	.word	0x00028c50
        /*05ec*/ 	.short	0x010a
        /*05ee*/ 	.byte	0x3f
	.zero		1


	//   ....[62]....
        /*05f0*/ 	.word	0x0000aac0
        /*05f4*/ 	.word	0x00000005
        /*05f8*/ 	.word	0x00028c40
        /*05fc*/ 	.short	0x010a
        /*05fe*/ 	.byte	0x3f
	.zero		1


	//   ....[63]....
        /*0600*/ 	.word	0x0000ab40
        /*0604*/ 	.word	0x00000008
        /*0608*/ 	.word	0x00028c20
        /*060c*/ 	.short	0x010a
        /*060e*/ 	.byte	0x3f
	.zero		1


	//   ....[64]....
        /*0610*/ 	.word	0x0000ab90
        /*0614*/ 	.word	0x00000008
        /*0618*/ 	.word	0x00028c60
        /*061c*/ 	.short	0x010a
        /*061e*/ 	.byte	0x3f
	.zero		1


	//   ....[65]....
        /*0620*/ 	.word	0x0000abe0
        /*0624*/ 	.word	0x00000002
        /*0628*/ 	.word	0x00028c40
        /*062c*/ 	.short	0x010a
        /*062e*/ 	.byte	0x3f
	.zero		1


	//   ....[66]....
        /*0630*/ 	.word	0x0000ac30
        /*0634*/ 	.word	0x00000002
        /*0638*/ 	.word	0x00028c60
        /*063c*/ 	.short	0x010a
        /*063e*/ 	.byte	0x3f
	.zero		1


	//   ....[67]....
        /*0640*/ 	.word	0x0000ac80
        /*0644*/ 	.word	0x00000003
        /*0648*/ 	.word	0x00028c40
        /*064c*/ 	.short	0x010a
        /*064e*/ 	.byte	0x3f
	.zero		1


	//   ....[68]....
        /*0650*/ 	.word	0x0000acd0
        /*0654*/ 	.word	0x00000003
        /*0658*/ 	.word	0x00028c60
        /*065c*/ 	.short	0x010a
        /*065e*/ 	.byte	0x3f
	.zero		1


	//   ....[69]....
        /*0660*/ 	.word	0x0000ad20
        /*0664*/ 	.word	0x00000003
        /*0668*/ 	.word	0x00028c40
        /*066c*/ 	.short	0x010a
        /*066e*/ 	.byte	0x3f
	.zero		1


	//   ....[70]....
        /*0670*/ 	.word	0x0000ad70
        /*0674*/ 	.word	0x00000003
        /*0678*/ 	.word	0x00028c60
        /*067c*/ 	.short	0x010a
        /*067e*/ 	.byte	0x3f
	.zero		1


	//   ....[71]....
        /*0680*/ 	.word	0x0000adc0
        /*0684*/ 	.word	0x00000000
        /*0688*/ 	.word	0x00028c20
        /*068c*/ 	.short	0x010a
        /*068e*/ 	.byte	0x3f
	.zero		1


	//   ....[72]....
        /*0690*/ 	.word	0x0000af60
        /*0694*/ 	.word	0x00000006
        /*0698*/ 	.word	0x00000000
        /*069c*/ 	.short	0x010a
        /*069e*/ 	.byte	0x3f
	.zero		1


	//   ....[73]....
        /*06a0*/ 	.word	0x0000afb0
        /*06a4*/ 	.word	0x00000003
        /*06a8*/ 	.word	0x00000000
        /*06ac*/ 	.short	0x010a
        /*06ae*/ 	.byte	0x3f
	.zero		1


	//   ....[74]....
        /*06b0*/ 	.word	0x0000b000
        /*06b4*/ 	.word	0x00000010
        /*06b8*/ 	.word	0x00000000
        /*06bc*/ 	.short	0x010a
        /*06be*/ 	.byte	0x3f
	.zero		1


	//----- nvinfo : EIATTR_NUM_MBARRIERS
	.align		4
.L_625:
        /*06c0*/ 	.byte	0x03, 0x38
        /*06c2*/ 	.short	0x0016


	//----- nvinfo : EIATTR_EXIT_INSTR_OFFSETS
	.align		4
        /*06c4*/ 	.byte	0x04, 0x1c
        /*06c6*/ 	.short	(.L_627 - .L_626)


	//   ....[0]....
.L_626:
        /*06c8*/ 	.word	0x00000a10


	//   ....[1]....
        /*06cc*/ 	.word	0x00007560


	//   ....[2]....
        /*06d0*/ 	.word	0x000075c0


	//   ....[3]....
        /*06d4*/ 	.word	0x0000a6f0


	//----- nvinfo : EIATTR_MAX_THREADS
	.align		4
.L_627:
        /*06d8*/ 	.byte	0x04, 0x05
        /*06da*/ 	.short	(.L_629 - .L_628)
.L_628:
        /*06dc*/ 	.word	0x00000180
        /*06e0*/ 	.word	0x00000001
        /*06e4*/ 	.word	0x00000001


	//----- nvinfo : EIATTR_CRS_STACK_SIZE
	.align		4
.L_629:
        /*06e8*/ 	.byte	0x04, 0x1e
        /*06ea*/ 	.short	(.L_631 - .L_630)
.L_630:
        /*06ec*/ 	.word	0x00000000


	//----- nvinfo : EIATTR_CBANK_PARAM_SIZE
	.align		4
.L_631:
        /*06f0*/ 	.byte	0x03, 0x19
        /*06f2*/ 	.short	0x0bf0


	//----- nvinfo : EIATTR_PARAM_CBANK
	.align		4
        /*06f4*/ 	.byte	0x04, 0x0a
        /*06f6*/ 	.short	(.L_633 - .L_632)
	.align		4
.L_632:
        /*06f8*/ 	.word	index@(.nv.constant0._ZN7cutlass13device_kernelIN5flash11enable_sm90INS1_16FlashAttnFwdSm90INS1_25CollectiveMainloopFwdSm90ILi2EN4cute5tupleIJNS5_1CILi1EEES8_S8_EEENS6_IJNS7_ILi64EEESA_SA_EEELi512ENS_10bfloat16_tEfNS_4arch4Sm90ELb0ELb0ELb0ELb0ELb0ELb0ELb0ELb0ELb0ELb0ELb0ELb0EEENS1_21CollectiveEpilogueFwdINS6_IJSA_NS7_ILi512EEESA_EEES9_SC_SE_Li256ELb0ELb0ELb0ELb0EEENS1_29StaticPersistentTileSchedulerILb0EEEEEEEEEvNT_6ParamsE)
        /*06fc*/ 	.short	0x0210
        /*06fe*/ 	.short	0x0bf0


	//----- nvinfo : EIATTR_SW_WAR
	.align		4
.L_633:
        /*0700*/ 	.byte	0x04, 0x36
        /*0702*/ 	.short	(.L_635 - .L_634)
.L_634:
        /*0704*/ 	.word	0x00000008
.L_635:


//--------------------- .nv.info._ZN7cutlass13device_kernelIN5flash11enable_sm90INS1_16FlashAttnFwdSm90INS1_25CollectiveMainloopFwdSm90ILi2EN4cute5tupleIJNS5_1CILi1EEES8_S8_EEENS6_IJNS7_ILi64EEESA_SA_EEELi512ENS_10bfloat16_tEfNS_4arch4Sm90ELb0ELb0ELb0ELb0ELb0ELb0ELb1ELb0ELb0ELb0ELb0ELb0EEENS1_21CollectiveEpilogueFwdINS6_IJSA_NS7_ILi512EEESA_EEES9_SC_SE_Li256ELb0ELb0ELb0ELb0EEENS1_29StaticPersistentTileSchedulerILb0EEEEEEEEEvNT_6ParamsE --------------------------
	.section	.nv.info._ZN7cutlass13device_kernelIN5flash11enable_sm90INS1_16FlashAttnFwdSm90INS1_25CollectiveMainloopFwdSm90ILi2EN4cute5tupleIJNS5_1CILi1EEES8_S8_EEENS6_IJNS7_ILi64EEESA_SA_EEELi512ENS_10bfloat16_tEfNS_4arch4Sm90ELb0ELb0ELb0ELb0ELb0ELb0ELb1ELb0ELb0ELb0ELb0ELb0EEENS1_21CollectiveEpilogueFwdINS6_IJSA_NS7_ILi512EEESA_EEES9_SC_SE_Li256ELb0ELb0ELb0ELb0EEENS1_29StaticPersistentTileSchedulerILb0EEEEEEEEEvNT_6ParamsE,"",@"SHT_CUDA_INFO"
	.sectionflags	@""
	.align	4


	//----- nvinfo : EIATTR_CUDA_API_VERSION
	.align		4
        /*0000*/ 	.byte	0x04, 0x37
        /*0002*/ 	.short	(.L_637 - .L_636)
.L_636:
        /*0004*/ 	.word	0x00000082


	//----- nvinfo : EIATTR_KPARAM_INFO
	.align		4
.L_637:
        /*0008*/ 	.byte	0x04, 0x17
        /*000a*/ 	.short	(.L_639 - .L_638)
.L_638:
        /*000c*/ 	.word	0x00000000
        /*0010*/ 	.short	0x0000
        /*0012*/ 	.short	0x0070
        /*0014*/ 	.byte	0x00, 0xf0, 0x01, 0x32


	//----- nvinfo : EIATTR_SPARSE_MMA_MASK
	.align		4
.L_639:
        /*0018*/ 	.byte	0x03, 0x50
        /*001a*/ 	.short	0x0000


	//----- nvinfo : EIATTR_MAXREG_COUNT
	.align		4
        /*001c*/ 	.byte	0x03, 0x1b
        /*001e*/ 	.short	0x00a8


	//----- nvinfo : EIATTR_NUM_BARRIERS
	.align		4
        /*0020*/ 	.byte	0x02, 0x4c
        /*0022*/ 	.byte	0x10
	.zero		1


	//----- nvinfo : EIATTR_EXTERNS
	.align		4
        /*0024*/ 	.byte	0x04, 0x0f
        /*0026*/ 	.short	(.L_641 - .L_640)


	//   ....[0]....
	.align		4
.L_640:
        /*0028*/ 	.word	index@(__assertfail)


	//----- nvinfo : EIATTR_ANNOTATIONS
	.align		4
.L_641:
        /*002c*/ 	.byte	0x04, 0x55
        /*002e*/ 	.short	(.L_643 - .L_642)


	//   ....[0]....
.L_642:
        /* <DEDUP_REMOVED lines=14> */


	//----- nvinfo : EIATTR_MERCURY_ISA_VERSION
	.align		4
.L_643:
        /*00f8*/ 	.byte	0x03, 0x5f
        /*00fa*/ 	.short	0x0101


	//----- nvinfo : EIATTR_INT_WARP_WIDE_INSTR_OFFSETS
	.align		4
        /*00fc*/ 	.byte	0x04, 0x31
        /*00fe*/ 	.short	(.L_645 - .L_644)


	//   ....[0]....
.L_644:
        /*0100*/ 	.word	0x000001b0


	//   ....[1]....
        /*0104*/ 	.word	0x000001e0


	//   ....[2]....
        /*0108*/ 	.word	0x00000250


	//   ....[3]....
        /*010c*/ 	.word	0x00000290


	//   ....[4]....
        /*0110*/ 	.word	0x0000a650


	//   ....[5]....
        /*0114*/ 	.word	0x0000a6b0


	//----- nvinfo : EIATTR_COOP_GROUP_MASK_REGIDS
	.align		4
.L_645:
        /*0118*/ 	.byte	0x04, 0x29
        /*011a*/ 	.short	(.L_647 - .L_646)


	//   ....[0]....
.L_646:
        /*011c*/ 	.word	0xffffffff


	//   ....[1]....
        /*0120*/ 	.word	0xffffffff


	//   ....[2]....
        /*0124*/ 	.word	0xffffffff


	//   ....[3]....
        /*0128*/ 	.word	0xffffffff


	//   ....[4]....
        /*012c*/ 	.word	0xffffffff


	//   ....[5]....
        /*0130*/ 	.word	0xffffffff


	//   ....[6]....
        /*0134*/ 	.word	0xffffffff


	//   ....[7]....
        /*0138*/ 	.word	0xffffffff


	//   ....[8]....
        /*013c*/ 	.word	0xffffffff


	//   ....[9]....
        /*0140*/ 	.word	0xffffffff


	//   ....[10]....
        /*0144*/ 	.word	0xffffffff


	//   ....[11]....
        /*0148*/ 	.word	0xffffffff


	//   ....[12]....
        /*014c*/ 	.word	0xffffffff


	//   ....[13]....
        /*0150*/ 	.word	0xffffffff


	//   ....[14]....
        /*0154*/ 	.word	0xffffffff


	//   ....[15]....
        /*0158*/ 	.word	0xffffffff


	//   ....[16]....
        /*015c*/ 	.word	0xffffffff


	//   ....[17]....
        /*0160*/ 	.word	0xffffffff


	//   ....[18]....
        /*0164*/ 	.word	0xffffffff


	//   ....[19]....
        /*0168*/ 	.word	0xffffffff


	//   ....[20]....
        /*016c*/ 	.word	0xffffffff


	//   ....[21]....
        /*0170*/ 	.word	0xffffffff


	//   ....[22]....
        /*0174*/ 	.word	0xffffffff


	//   ....[23]....
        /*0178*/ 	.word	0xffffffff


	//   ....[24]....
        /*017c*/ 	.word	0xffffffff


	//   ....[25]....
        /*0180*/ 	.word	0xffffffff


	//   ....[26]....
        /*0184*/ 	.word	0xffffffff


	//   ....[27]....
        /*0188*/ 	.word	0xffffffff


	//   ....[28]....
        /*018c*/ 	.word	0xffffffff


	//   ....[29]....
        /*0190*/ 	.word	0x0500000f


	//   ....[30]....
        /*0194*/ 	.word	0x0500000f


	//----- nvinfo : EIATTR_COOP_GROUP_INSTR_OFFSETS
	.align		4
.L_647:
        /*0198*/ 	.byte	0x04, 0x28
        /*019a*/ 	.short	(.L_649 - .L_648)


	//   ....[0]....
.L_648:
        /*019c*/ 	.word	0x00000060


	//   ....[1]....
        /*01a0*/ 	.word	0x000001c0


	//   ....[2]....
        /*01a4*/ 	.word	0x00000270


	//   ....[3]....
        /*01a8*/ 	.word	0x000003d0


	//   ....[4]....
        /*01ac*/ 	.word	0x00000530


	//   ....[5]....
        /*01b0*/ 	.word	0x00000650


	//   ....[6]....
        /*01b4*/ 	.word	0x000007b0


	//   ....[7]....
        /*01b8*/ 	.word	0x00001010


	//   ....[8]....
        /*01bc*/ 	.word	0x00002790


	//   ....[9]....
        /*01c0*/ 	.word	0x00003760


	//   ....[10]....
        /*01c4*/ 	.word	0x000046f0


	//   ....[11]....
        /*01c8*/ 	.word	0x00004770


	//   ....[12]....
        /*01cc*/ 	.word	0x00004940


	//   ....[13]....
        /*01d0*/ 	.word	0x00004a50


	//   ....[14]....
        /*01d4*/ 	.word	0x000052c0


	//   ....[15]....
        /*01d8*/ 	.word	0x00006020


	//   ....[16]....
        /*01dc*/ 	.word	0x00006ce0


	//   ....[17]....
        /*01e0*/ 	.word	0x00006d10


	//   ....[18]....
        /*01e4*/ 	.word	0x00006f50


	//   ....[19]....
        /*01e8*/ 	.word	0x00007120


	//   ....[20]....
        /*01ec*/ 	.word	0x00008110


	//   ....[21]....
        /*01f0*/ 	.word	0x00008150


	//   ....[22]....
        /*01f4*/ 	.word	0x00008190


	//   ....[23]....
        /*01f8*/ 	.word	0x00008220


	//   ....[24]....
        /*01fc*/ 	.word	0x00008230


	//   ....[25]....
        /*0200*/ 	.word	0x00008bf0


	//   ....[26]....
        /*0204*/ 	.word	0x00009a00


	//   ....[27]....
        /*0208*/ 	.word	0x00009e60


	//   ....[28]....
        /*020c*/ 	.word	0x0000d150


	//   ....[29]....
        /*0210*/ 	.word	0x0000d5f0


	//   ....[30]....
        /*0214*/ 	.word	0x0000da90


	//----- nvinfo : EIATTR_REG_RECONFIG
	.align		4
.L_649:
        /*0218*/ 	.byte	0x01, 0x54
	.zero		2


	//----- nvinfo : EIATTR_SYSCALL_OFFSETS
	.align		4
        /*021c*/ 	.byte	0x04, 0x46
        /*021e*/ 	.short	(.L_651 - .L_650)


	//   ....[0]....
.L_650:
        /*0220*/ 	.word	0x00002980


	//   ....[1]....
        /*0224*/ 	.word	0x0000a2d0


	//   ....[2]....
        /*0228*/ 	.word	0x0000a410


	//   ....[3]....
        /*022c*/ 	.word	0x0000a510


	//----- nvinfo : EIATTR_MBARRIER_INSTR_OFFSETS
	.align		4
.L_651:
        /*0230*/ 	.byte	0x04, 0x39
        /*0232*/ 	.short	(.L_653 - .L_652)


	//   ....[0]....
.L_652:
        /*0234*/ 	.word	0x000002b0
        /*0238*/ 	.word	0x000000ff
        /*023c*/ 	.word	0x00038800
        /*0240*/ 	.short	0x0100
        /*0242*/ 	.byte	0x06
	.zero		1


	//   ....[1]....
        /*0244*/ 	.word	0x000002c0
        /*0248*/ 	.word	0x000000ff
        /*024c*/ 	.word	0x00038810
        /*0250*/ 	.short	0x0100
        /*0252*/ 	.byte	0x06
	.zero		1


	//   ....[2]....
        /*0254*/ 	.word	0x000002d0
        /*0258*/ 	.word	0x000000ff
        /*025c*/ 	.word	0x00038820
        /*0260*/ 	.short	0x0100
        /*0262*/ 	.byte	0x06
	.zero		1


	//   ....[3]....
        /*0264*/ 	.word	0x00000380
        /*0268*/ 	.word	0x000000ff
        /*026c*/ 	.word	0x00038830
        /*0270*/ 	.short	0x0100
        /*0272*/ 	.byte	0x06
	.zero		1


	//   ....[4]....
        /*0274*/ 	.word	0x00000390
        /*0278*/ 	.word	0x000000ff
        /*027c*/ 	.word	0x00038840
        /*0280*/ 	.short	0x0100
        /*0282*/ 	.byte	0x06
	.zero		1


	//   ....[5]....
        /*0284*/ 	.word	0x000003a0
        /*0288*/ 	.word	0x000000ff
        /*028c*/ 	.word	0x00038838
        /*0290*/ 	.short	0x0100
        /*0292*/ 	.byte	0x06
	.zero		1


	//   ....[6]....
        /*0294*/ 	.word	0x000003b0
        /*0298*/ 	.word	0x000000ff
        /*029c*/ 	.word	0x00038848
        /*02a0*/ 	.short	0x0100
        /*02a2*/ 	.byte	0x06
	.zero		1


	//   ....[7]....
        /*02a4*/ 	.word	0x000004e0
        /*02a8*/ 	.word	0x000000ff
        /*02ac*/ 	.word	0x00038850
        /*02b0*/ 	.short	0x0100
        /*02b2*/ 	.byte	0x08
	.zero		1


	//   ....[8]....
        /*02b4*/ 	.word	0x000004f0
        /*02b8*/ 	.word	0x000000ff
        /*02bc*/ 	.word	0x00038860
        /*02c0*/ 	.short	0x0100
        /*02c2*/ 	.byte	0x08
	.zero		1


	//   ....[9]....
        /*02c4*/ 	.word	0x00000500
        /*02c8*/ 	.word	0x000000ff
        /*02cc*/ 	.word	0x00038858
        /*02d0*/ 	.short	0x0100
        /*02d2*/ 	.byte	0x08
	.zero		1


	//   ....[10]....
        /*02d4*/ 	.word	0x00000510
        /*02d8*/ 	.word	0x000000ff
        /*02dc*/ 	.word	0x00038868
        /*02e0*/ 	.short	0x0100
        /*02e2*/ 	.byte	0x08
	.zero		1


	//   ....[11]....
        /*02e4*/ 	.word	0x00000600
        /*02e8*/ 	.word	0x000000ff
        /*02ec*/ 	.word	0x00038870
        /*02f0*/ 	.short	0x0100
        /*02f2*/ 	.byte	0x06
	.zero		1


	//   ....[12]....
        /*02f4*/ 	.word	0x00000610
        /*02f8*/ 	.word	0x000000ff
        /*02fc*/ 	.word	0x00038880
        /*0300*/ 	.short	0x0100
        /*0302*/ 	.byte	0x06
	.zero		1


	//   ....[13]....
        /*0304*/ 	.word	0x00000620
        /*0308*/ 	.word	0x000000ff
        /*030c*/ 	.word	0x00038878
        /*0310*/ 	.short	0x0100
        /*0312*/ 	.byte	0x06
	.zero		1


	//   ....[14]....
        /*0314*/ 	.word	0x00000630
        /*0318*/ 	.word	0x000000ff
        /*031c*/ 	.word	0x00038888
        /*0320*/ 	.short	0x0100
        /*0322*/ 	.byte	0x06
	.zero		1


	//   ....[15]....
        /*0324*/ 	.word	0x00000760
        /*0328*/ 	.word	0x000000ff
        /*032c*/ 	.word	0x00038890
        /*0330*/ 	.short	0x0100
        /*0332*/ 	.byte	0x08
	.zero		1


	//   ....[16]....
        /*0334*/ 	.word	0x00000770
        /*0338*/ 	.word	0x000000ff
        /*033c*/ 	.word	0x000388a0
        /*0340*/ 	.short	0x0100
        /*0342*/ 	.byte	0x08
	.zero		1


	//   ....[17]....
        /*0344*/ 	.word	0x00000780
        /*0348*/ 	.word	0x000000ff
        /*034c*/ 	.word	0x00038898
        /*0350*/ 	.short	0x0100
        /*0352*/ 	.byte	0x08
	.zero		1


	//   ....[18]....
        /*0354*/ 	.word	0x00000790
        /*0358*/ 	.word	0x000000ff
        /*035c*/ 	.word	0x000388a8
        /*0360*/ 	.short	0x0100
        /*0362*/ 	.byte	0x08
	.zero		1


	//   ....[19]....
        /*0364*/ 	.word	0x000008d0
        /*0368*/ 	.word	0x000000ff
        /*036c*/ 	.word	0x000388b0
        /*0370*/ 	.short	0x0100
        /*0372*/ 	.byte	0x08
	.zero		1


	//   ....[20]....
        /*0374*/ 	.word	0x000008e0
        /*0378*/ 	.word	0x000000ff
        /*037c*/ 	.word	0x000388c0
        /*0380*/ 	.short	0x0100
        /*0382*/ 	.byte	0x08
	.zero		1


	//   ....[21]....
        /*0384*/ 	.word	0x000008f0
        /*0388*/ 	.word	0x000000ff
        /*038c*/ 	.word	0x000388b8
        /*0390*/ 	.short	0x0100
        /*0392*/ 	.byte	0x08
	.zero		1


	//   ....[22]....
        /*0394*/ 	.word	0x00000900
        /*0398*/ 	.word	0x000000ff
        /*039c*/ 	.word	0x000388c8
        /*03a0*/ 	.short	0x0100
        /*03a2*/ 	.byte	0x08
	.zero		1


	//   ....[23]....
        /*03a4*/ 	.word	0x00001390
        /*03a8*/ 	.word	0x00000000
        /*03ac*/ 	.word	0x00000000
        /*03b0*/ 	.short	0x0101
        /*03b2*/ 	.byte	0x3f
	.zero		1


	//   ....[24]....
        /*03b4*/ 	.word	0x00001e80
        /*03b8*/ 	.word	0x00000003
        /*03bc*/ 	.word	0x00000000
        /*03c0*/ 	.short	0x0101
        /*03c2*/ 	.byte	0x3f
	.zero		1


	//   ....[25]....
        /*03c4*/ 	.word	0x000029f0
        /*03c8*/ 	.word	0x000000ff
        /*03cc*/ 	.word	0x00038800
        /*03d0*/ 	.short	0x010a
        /*03d2*/ 	.byte	0x2a
	.zero		1


	//   ....[26]....
        /*03d4*/ 	.word	0x00002a50
        /*03d8*/ 	.word	0x00000008
        /*03dc*/ 	.word	0x00038830
        /*03e0*/ 	.short	0x010a
        /*03e2*/ 	.byte	0x3f
	.zero		1


	//   ....[27]....
        /*03e4*/ 	.word	0x00002a90
        /*03e8*/ 	.word	0x00000008
        /*03ec*/ 	.word	0x00038830
        /*03f0*/ 	.short	0x010a
        /*03f2*/ 	.byte	0x3f
	.zero		1


	//   ....[28]....
        /*03f4*/ 	.word	0x00002d10
        /*03f8*/ 	.word	0x000000ff
        /*03fc*/ 	.word	0x00038810
        /*0400*/ 	.short	0x010a
        /*0402*/ 	.byte	0x2a
	.zero		1


	//   ....[29]....
        /*0404*/ 	.word	0x00002d50
        /*0408*/ 	.word	0x00000008
        /*040c*/ 	.word	0x00038850
        /*0410*/ 	.short	0x010a
        /*0412*/ 	.byte	0x3f
	.zero		1


	//   ....[30]....
        /*0414*/ 	.word	0x00002e30
        /*0418*/ 	.word	0x00000008
        /*041c*/ 	.word	0x00038850
        /*0420*/ 	.short	0x010a
        /*0422*/ 	.byte	0x3f
	.zero		1


	//   ....[31]....
        /*0424*/ 	.word	0x00004cd0
        /*0428*/ 	.word	0x00000018
        /*042c*/ 	.word	0x00000000
        /*0430*/ 	.short	0x0101
        /*0432*/ 	.byte	0x3f
	.zero		1


	//   ....[32]....
        /*0434*/ 	.word	0x000052e0
        /*0438*/ 	.word	0x00000008
        /*043c*/ 	.word	0x00000000
        /*0440*/ 	.short	0x0101
        /*0442*/ 	.byte	0x3f
	.zero		1


	//   ....[33]....
        /*0444*/ 	.word	0x00005430
        /*0448*/ 	.word	0x0000000b
        /*044c*/ 	.word	0x00038830
        /*0450*/ 	.short	0x010a
        /*0452*/ 	.byte	0x3f
	.zero		1


	//   ....[34]....
        /*0454*/ 	.word	0x00005480
        /*0458*/ 	.word	0x0000000b
        /*045c*/ 	.word	0x00038830
        /*0460*/ 	.short	0x010a
        /*0462*/ 	.byte	0x3f
	.zero		1


	//   ....[35]....
        /*0464*/ 	.word	0x00005680
        /*0468*/ 	.word	0x0000000b
        /*046c*/ 	.word	0x00038850
        /*0470*/ 	.short	0x010a
        /*0472*/ 	.byte	0x3f
	.zero		1


	//   ....[36]....
        /*0474*/ 	.word	0x000056c0
        /*0478*/ 	.word	0x0000000b
        /*047c*/ 	.word	0x00038850
        /*0480*/ 	.short	0x010a
        /*0482*/ 	.byte	0x3f
	.zero		1


	//   ....[37]....
        /*0484*/ 	.word	0x00007500
        /*0488*/ 	.word	0x00000098
        /*048c*/ 	.word	0x00000000
        /*0490*/ 	.short	0x0101
        /*0492*/ 	.byte	0x3f
	.zero		1


	//   ....[38]....
        /*0494*/ 	.word	0x00008130
        /*0498*/ 	.word	0x0000000b
        /*049c*/ 	.word	0x00000000
        /*04a0*/ 	.short	0x0101
        /*04a2*/ 	.byte	0x3f
	.zero		1


	//   ....[39]....
        /*04a4*/ 	.word	0x00009dd0
        /*04a8*/ 	.word	0x000000ff
        /*04ac*/ 	.word	0x00000000
        /*04b0*/ 	.short	0x0101
        /*04b2*/ 	.byte	0x06
	.zero		1


	//   ....[40]....
        /*04b4*/ 	.word	0x0000aa10
        /*04b8*/ 	.word	0x0000000a
        /*04bc*/ 	.word	0x00038840
        /*04c0*/ 	.short	0x010a
        /*04c2*/ 	.byte	0x3f
	.zero		1


	//   ....[41]....
        /*04c4*/ 	.word	0x0000b190
        /*04c8*/ 	.word	0x0000000b
        /*04cc*/ 	.word	0x00038820
        /*04d0*/ 	.short	0x010a
        /*04d2*/ 	.byte	0x3f
	.zero		1


	//   ....[42]....
        /*04d4*/ 	.word	0x0000b260
        /*04d8*/ 	.word	0x00000005
        /*04dc*/ 	.word	0x00038860
        /*04e0*/ 	.short	0x010a
        /*04e2*/ 	.byte	0x3f
	.zero		1


	//   ....[43]....
        /*04e4*/ 	.word	0x0000b940
        /*04e8*/ 	.word	0x00000002
        /*04ec*/ 	.word	0x00038840
        /*04f0*/ 	.short	0x010a
        /*04f2*/ 	.byte	0x3f
	.zero		1


	//   ....[44]....
        /*04f4*/ 	.word	0x0000bb10
        /*04f8*/ 	.word	0x00000002
        /*04fc*/ 	.word	0x00038860
        /*0500*/ 	.short	0x010a
        /*0502*/ 	.byte	0x3f
	.zero		1


	//   ....[45]....
        /*0504*/ 	.word	0x0000c190
        /*0508*/ 	.word	0x00000002
        /*050c*/ 	.word	0x00038840
        /*0510*/ 	.short	0x010a
        /*0512*/ 	.byte	0x3f
	.zero		1


	//   ....[46]....
        /*0514*/ 	.word	0x0000c350
        /*0518*/ 	.word	0x00000002
        /*051c*/ 	.word	0x00038860
        /*0520*/ 	.short	0x010a
        /*0522*/ 	.byte	0x3f
	.zero		1


	//   ....[47]....
        /*0524*/ 	.word	0x0000c960
        /*0528*/ 	.word	0x00000002
        /*052c*/ 	.word	0x00038840
        /*0530*/ 	.short	0x010a
        /*0532*/ 	.byte	0x3f
	.zero		1


	//   ....[48]....
        /*0534*/ 	.word	0x0000cb30
        /*0538*/ 	.word	0x00000002
        /*053c*/ 	.word	0x00038860
        /*0540*/ 	.short	0x010a
        /*0542*/ 	.byte	0x3f
	.zero		1


	//   ....[49]....
        /*0544*/ 	.word	0x0000d0d0
        /*0548*/ 	.word	0x00000000
        /*054c*/ 	.word	0x00038820
        /*0550*/ 	.short	0x010a
        /*0552*/ 	.byte	0x3f
	.zero		1


	//   ....[50]....
        /*0554*/ 	.word	0x0000d220
        /*0558*/ 	.word	0x00000006
        /*055c*/ 	.word	0x00000000
        /*0560*/ 	.short	0x010a
        /*0562*/ 	.byte	0x3f
	.zero		1


	//   ....[51]....
        /*0564*/ 	.word	0x0000d290
        /*0568*/ 	.word	0x00000007
        /*056c*/ 	.word	0x00000000
        /*0570*/ 	.short	0x010a
        /*0572*/ 	.byte	0x3f
	.zero		1


	//   ....[52]....
        /*0574*/ 	.word	0x0000d2d0
        /*0578*/ 	.word	0x00000010
        /*057c*/ 	.word	0x00000000
        /*0580*/ 	.short	0x010a
        /*0582*/ 	.byte	0x3f
	.zero		1


	//   ....[53]....
        /*0584*/ 	.word	0x0000d300
        /*0588*/ 	.word	0x00000003
        /*058c*/ 	.word	0x00000000
        /*0590*/ 	.short	0x010a
        /*0592*/ 	.byte	0x3f
	.zero		1


	//   ....[54]....
        /*0594*/ 	.word	0x0000d370
        /*0598*/ 	.word	0x00000003
        /*059c*/ 	.word	0x00038800
        /*05a0*/ 	.short	0x010a
        /*05a2*/ 	.byte	0x3f
	.zero		1


	//   ....[55]....
        /*05a4*/ 	.word	0x0000d3c0
        /*05a8*/ 	.word	0x00000008
        /*05ac*/ 	.word	0x00038830
        /*05b0*/ 	.short	0x010a
        /*05b2*/ 	.byte	0x3f
	.zero		1


	//   ....[56]....
        /*05b4*/ 	.word	0x0000d420
        /*05b8*/ 	.word	0x00000003
        /*05bc*/ 	.word	0x00038810
        /*05c0*/ 	.short	0x010a
        /*05c2*/ 	.byte	0x3f
	.zero		1


	//   ....[57]....
        /*05c4*/ 	.word	0x0000d470
        /*05c8*/ 	.word	0x00000008
        /*05cc*/ 	.word	0x00038850
        /*05d0*/ 	.short	0x010a
        /*05d2*/ 	.byte	0x3f
	.zero		1


	//   ....[58]....
        /*05d4*/ 	.word	0x0000d4c0
        /*05d8*/ 	.word	0x0000000b
        /*05dc*/ 	.word	0x00038830
        /*05e0*/ 	.short	0x010a
        /*05e2*/ 	.byte	0x3f
	.zero		1


	//   ....[59]....
        /*05e4*/ 	.word	0x0000d510
        /*05e8*/ 	.word	0x0000000b
        /*05ec*/ 	.word	0x00038850
        /*05f0*/ 	.short	0x010a
        /*05f2*/ 	.byte	0x3f
	.zero		1


	//   ....[60]....
        /*05f4*/ 	.word	0x0000d6b0
        /*05f8*/ 	.word	0x0000000a
        /*05fc*/ 	.word	0x00038840
        /*0600*/ 	.short	0x010a
        /*0602*/ 	.byte	0x3f
	.zero		1


	//   ....[61]....
        /*0604*/ 	.word	0x0000d730
        /*0608*/ 	.word	0x00000008
        /*060c*/ 	.word	0x00038820
        /*0610*/ 	.short	0x010a
        /*0612*/ 	.byte	0x3f
	.zero		1


	//   ....[62]....
        /*0614*/ 	.word	0x0000d780
        /*0618*/ 	.word	0x00000005
        /*061c*/ 	.word	0x00038860
        /*0620*/ 	.short	0x010a
        /*0622*/ 	.byte	0x3f
	.zero		1


	//   ....[63]....
        /*0624*/ 	.word	0x0000d7d0
        /*0628*/ 	.word	0x00000002
        /*062c*/ 	.word	0x00038840
        /*0630*/ 	.short	0x010a
        /*0632*/ 	.byte	0x3f
	.zero		1


	//   ....[64]....
        /*0634*/ 	.word	0x0000d820
        /*0638*/ 	.word	0x00000002
        /*063c*/ 	.word	0x00038860
        /*0640*/ 	.short	0x010a
        /*0642*/ 	.byte	0x3f
	.zero		1


	//   ....[65]....
        /*0644*/ 	.word	0x0000d870
        /*0648*/ 	.word	0x00000002
        /*064c*/ 	.word	0x00038840
        /*0650*/ 	.short	0x010a
        /*0652*/ 	.byte	0x3f
	.zero		1


	//   ....[66]....
        /*0654*/ 	.word	0x0000d8c0
        /*0658*/ 	.word	0x00000002
        /*065c*/ 	.word	0x00038860
        /*0660*/ 	.short	0x010a
        /*0662*/ 	.byte	0x3f
	.zero		1


	//   ....[67]....
        /*0664*/ 	.word	0x0000d910
        /*0668*/ 	.word	0x00000002
        /*066c*/ 	.word	0x00038840
        /*0670*/ 	.short	0x010a
        /*0672*/ 	.byte	0x3f
	.zero		1


	//   ....[68]....
        /*0674*/ 	.word	0x0000d960
        /*0678*/ 	.word	0x00000002
        /*067c*/ 	.word	0x00038860
        /*0680*/ 	.short	0x010a
        /*0682*/ 	.byte	0x3f
	.zero		1


	//   ....[69]....
        /*0684*/ 	.word	0x0000d9b0
        /*0688*/ 	.word	0x00000000
        /*068c*/ 	.word	0x00038820
        /*0690*/ 	.short	0x010a
        /*0692*/ 	.byte	0x3f
	.zero		1


	//   ....[70]....
        /*0694*/ 	.word	0x0000db50
        /*0698*/ 	.word	0x00000006
        /*069c*/ 	.word	0x00000000
        /*06a0*/ 	.short	0x010a
        /*06a2*/ 	.byte	0x3f
	.zero		1


	//   ....[71]....
        /*06a4*/ 	.word	0x0000dba0
        /*06a8*/ 	.word	0x00000007
        /*06ac*/ 	.word	0x00000000
        /*06b0*/ 	.short	0x010a
        /*06b2*/ 	.byte	0x3f
	.zero		1


	//   ....[72]....
        /*06b4*/ 	.word	0x0000dbf0
        /*06b8*/ 	.word	0x00000010
        /*06bc*/ 	.word	0x00000000
        /*06c0*/ 	.short	0x010a
        /*06c2*/ 	.byte	0x3f
	.zero		1


	//----- nvinfo : EIATTR_NUM_MBARRIERS
	.align		4
.L_653:
        /*06c4*/ 	.byte	0x03, 0x38
        /*06c6*/ 	.short	0x0017


	//----- nvinfo : EIATTR_EXIT_INSTR_OFFSETS
	.align		4
        /*06c8*/ 	.byte	0x04, 0x1c
        /*06ca*/ 	.short	(.L_655 - .L_654)


	//   ....[0]....
.L_654:
        /*06cc*/ 	.word	0x00000a30


	//   ....[1]....
        /*06d0*/ 	.word	0x00009e20


	//   ....[2]....
        /*06d4*/ 	.word	0x00009e80


	//   ....[3]....
        /*06d8*/ 	.word	0x0000d350


	//----- nvinfo : EIATTR_MAX_THREADS
	.align		4
.L_655:
        /*06dc*/ 	.byte	0x04, 0x05
        /*06de*/ 	.short	(.L_657 - .L_656)
.L_656:
        /*06e0*/ 	.word	0x00000180
        /*06e4*/ 	.word	0x00000001
        /*06e8*/ 	.word	0x00000001


	//----- nvinfo : EIATTR_CRS_STACK_SIZE
	.align		4
.L_657:
        /*06ec*/ 	.byte	0x04, 0x1e
        /*06ee*/ 	.short	(.L_659 - .L_658)
.L_658:
        /*06f0*/ 	.word	0x00000000


	//----- nvinfo : EIATTR_CBANK_PARAM_SIZE
	.align		4
.L_659:
        /*06f4*/ 	.byte	0x03, 0x19
        /*06f6*/ 	.short	0x0cf0


	//----- nvinfo : EIATTR_PARAM_CBANK
	.align		4
        /*06f8*/ 	.byte	0x04, 0x0a
        /*06fa*/ 	.short	(.L_661 - .L_660)
	.align		4
.L_660:
        /*06fc*/ 	.word	index@(.nv.constant0._ZN7cutlass13device_kernelIN5flash11enable_sm90INS1_16FlashAttnFwdSm90INS1_25CollectiveMainloopFwdSm90ILi2EN4cute5tupleIJNS5_1CILi1EEES8_S8_EEENS6_IJNS7_ILi64EEESA_SA_EEELi512ENS_10bfloat16_tEfNS_4arch4Sm90ELb0ELb0ELb0ELb0ELb0ELb0ELb1ELb0ELb0ELb0ELb0ELb0EEENS1_21CollectiveEpilogueFwdINS6_IJSA_NS7_ILi512EEESA_EEES9_SC_SE_Li256ELb0ELb0ELb0ELb0EEENS1_29StaticPersistentTileSchedulerILb0EEEEEEEEEvNT_6ParamsE)
        /*0700*/ 	.short	0x0210
        /*0702*/ 	.short	0x0cf0


	//----- nvinfo : EIATTR_SW_WAR
	.align		4
.L_661:
        /*0704*/ 	.byte	0x04, 0x36
        /*0706*/ 	.short	(.L_663 - .L_662)
.L_662:
        /*0708*/ 	.word	0x00000008
.L_663:


//--------------------- .nv.info._ZN7cutlass13device_kernelIN5flash11enable_sm90INS1_16FlashAttnFwdSm90INS1_25CollectiveMainloopFwdSm90ILi2EN4cute5tupleIJNS5_1CILi1EEES8_S8_EEENS6_IJNS7_ILi64EEESA_SA_EEELi512ENS_10bfloat16_tEfNS_4arch4Sm90ELb0ELb0ELb0ELb1ELb0ELb0ELb0ELb0ELb0ELb0ELb0ELb0EEENS1_21CollectiveEpilogueFwdINS6_IJSA_NS7_ILi512EEESA_EEES9_SC_SE_Li256ELb1ELb0ELb0ELb0EEENS1_36VarlenDynamicPersistentTileSchedulerILi64ELi64ELi256ELi32ELb0ELb0ELb1ELb0ELb1ELb1EEEEEEEEEvNT_6ParamsE --------------------------
	.section	.nv.info._ZN7cutlass13device_kernelIN5flash11enable_sm90INS1_16FlashAttnFwdSm90INS1_25CollectiveMainloopFwdSm90ILi2EN4cute5tupleIJNS5_1CILi1EEES8_S8_EEENS6_IJNS7_ILi64EEESA_SA_EEELi512ENS_10bfloat16_tEfNS_4arch4Sm90ELb0ELb0ELb0ELb1ELb0ELb0ELb0ELb0ELb0ELb0ELb0ELb0EEENS1_21CollectiveEpilogueFwdINS6_IJSA_NS7_ILi512EEESA_EEES9_SC_SE_Li256ELb1ELb0ELb0ELb0EEENS1_36VarlenDynamicPersistentTileSchedulerILi64ELi64ELi256ELi32ELb0ELb0ELb1ELb0ELb1ELb1EEEEEEEEEvNT_6ParamsE,"",@"SHT_CUDA_INFO"
	.sectionflags	@""
	.align	4


	//----- nvinfo : EIATTR_CUDA_API_VERSION
	.align		4
        /*0000*/ 	.byte	0x04, 0x37
        /*0002*/ 	.short	(.L_665 - .L_664)
.L_664:
        /*0004*/ 	.word	0x00000082


	//----- nvinfo : EIATTR_KPARAM_INFO
	.align		4
.L_665:
        /*0008*/ 	.byte	0x04, 0x17
        /*000a*/ 	.short	(.L_667 - .L_666)
.L_666:
        /*000c*/ 	.word	0x00000000
        /*0010*/ 	.short	0x0000
        /*0012*/ 	.short	0x0070
        /*0014*/ 	.byte	0x00, 0xf0, 0x01, 0x28


	//----- nvinfo : EIATTR_SPARSE_MMA_MASK
	.align		4
.L_667:
        /*0018*/ 	.byte	0x03, 0x50
        /*001a*/ 	.short	0x0000


	//----- nvinfo : EIATTR_MAXREG_COUNT
	.align		4
        /*001c*/ 	.byte	0x03, 0x1b
        /*001e*/ 	.short	0x00a8


	//----- nvinfo : EIATTR_NUM_BARRIERS
	.align		4
        /*0020*/ 	.byte	0x02, 0x4c
        /*0022*/ 	.byte	0x10
	.zero		1


	//----- nvinfo : EIATTR_EXTERNS
	.align		4
        /*0024*/ 	.byte	0x04, 0x0f
        /*0026*/ 	.short	(.L_669 - .L_668)


	//   ....[0]....
	.align		4
.L_668:
        /*0028*/ 	.word	index@(__assertfail)


	//----- nvinfo : EIATTR_ANNOTATIONS
	.align		4
.L_669:
        /*002c*/ 	.byte	0x04, 0x55
        /*002e*/ 	.short	(.L_671 - .L_670)


	//   ....[0]....
.L_670:
        /* <DEDUP_REMOVED lines=31> */


	//----- nvinfo : EIATTR_MERCURY_ISA_VERSION
	.align		4
.L_671:
        /*0210*/ 	.byte	0x03, 0x5f
        /*0212*/ 	.short	0x0101


	//----- nvinfo : EIATTR_UNUSED_LOAD_BYTE_OFFSET
	.align		4
        /*0214*/ 	.byte	0x04, 0x44
        /*0216*/ 	.short	(.L_673 - .L_672)


	//   ....[0]....
.L_672:
        /*0218*/ 	.word	0x00000a50
        /*021c*/ 	.word	0x0000fff0


	//   ....[1]....
        /*0220*/ 	.word	0x00006a20
        /*0224*/ 	.word	0x0000fff0


	//----- nvinfo : EIATTR_INT_WARP_WIDE_INSTR_OFFSETS
	.align		4
.L_673:
        /*0228*/ 	.byte	0x04, 0x31
        /*022a*/ 	.short	(.L_675 - .L_674)


	//   ....[0]....
.L_674:
        /*022c*/ 	.word	0x00000160


	//   ....[1]....
        /*0230*/ 	.word	0x000001a0


	//   ....[2]....
        /*0234*/ 	.word	0x00000210


	//   ....[3]....
        /*0238*/ 	.word	0x0000a150


	//   ....[4]....
        /*023c*/ 	.word	0x0000a1e0


	//   ....[5]....
        /*0240*/ 	.word	0x0000a660


	//   ....[6]....
        /*0244*/ 	.word	0x0000a690


	//   ....[7]....
        /*0248*/ 	.word	0x0000cfc0


	//   ....[8]....
        /*024c*/ 	.word	0x0000d050


	//----- nvinfo : EIATTR_COOP_GROUP_MASK_REGIDS
	.align		4
.L_675:
        /*0250*/ 	.byte	0x04, 0x29
        /*0252*/ 	.short	(.L_677 - .L_676)


	//   ....[0]....
.L_676:
        /*0254*/ 	.word	0xffffffff


	//   ....[1]....
        /*0258*/ 	.word	0xffffffff


	//   ....[2]....
        /*025c*/ 	.word	0xffffffff


	//   ....[3]....
        /*0260*/ 	.word	0xffffffff


	//   ....[4]....
        /*0264*/ 	.word	0xffffffff


	//   ....[5]....
        /*0268*/ 	.word	0xffffffff


	//   ....[6]....
        /*026c*/ 	.word	0xffffffff


	//   ....[7]....
        /*0270*/ 	.word	0xffffffff


	//   ....[8]....
        /*0274*/ 	.word	0xffffffff


	//   ....[9]....
        /*0278*/ 	.word	0xffffffff


	//   ....[10]....
        /*027c*/ 	.word	0xffffffff


	//   ....[11]....
        /*0280*/ 	.word	0xffffffff


	//   ....[12]....
        /*0284*/ 	.word	0xffffffff


	//   ....[13]....
        /*0288*/ 	.word	0xffffffff


	//   ....[14]....
        /*028c*/ 	.word	0xffffffff


	//   ....[15]....
        /*0290*/ 	.word	0xffffffff


	//   ....[16]....
        /*0294*/ 	.word	0xffffffff


	//   ....[17]....
        /*0298*/ 	.word	0xffffffff


	//   ....[18]....
        /*029c*/ 	.word	0xffffffff


	//   ....[19]....
        /*02a0*/ 	.word	0xffffffff


	//   ....[20]....
        /*02a4*/ 	.word	0xffffffff


	//   ....[21]....
        /*02a8*/ 	.word	0xffffffff


	//   ....[22]....
        /*02ac*/ 	.word	0xffffffff


	//   ....[23]....
        /*02b0*/ 	.word	0xffffffff


	//   ....[24]....
        /*02b4*/ 	.word	0xffffffff


	//   ....[25]....
        /*02b8*/ 	.word	0xffffffff


	//   ....[26]....
        /*02bc*/ 	.word	0xffffffff


	//   ....[27]....
        /*02c0*/ 	.word	0xffffffff


	//   ....[28]....
        /*02c4*/ 	.word	0xffffffff


	//   ....[29]....
        /*02c8*/ 	.word	0xffffffff


	//   ....[30]....
        /*02cc*/ 	.word	0xffffffff


	//   ....[31]....
        /*02d0*/ 	.word	0xffffffff


	//   ....[32]....
        /*02d4*/ 	.word	0xffffffff


	//   ....[33]....
        /*02d8*/ 	.word	0xffffffff


	//   ....[34]....
        /*02dc*/ 	.word	0xffffffff


	//   ....[35]....
        /*02e0*/ 	.word	0xffffffff


	//   ....[36]....
        /*02e4*/ 	.word	0xffffffff


	//   ....[37]....
        /*02e8*/ 	.word	0xffffffff


	//   ....[38]....
        /*02ec*/ 	.word	0xffffffff


	//   ....[39]....
        /*02f0*/ 	.word	0xffffffff


	//   ....[40]....
        /*02f4*/ 	.word	0xffffffff


	//   ....[41]....
        /*02f8*/ 	.word	0xffffffff


	//   ....[42]....
        /*02fc*/ 	.word	0xffffffff


	//   ....[43]....
        /*0300*/ 	.word	0xffffffff


	//   ....[44]....
        /*0304*/ 	.word	0xffffffff


	//   ....[45]....
        /*0308*/ 	.word	0xffffffff


	//   ....[46]....
        /*030c*/ 	.word	0xffffffff


	//   ....[47]....
        /*0310*/ 	.word	0xffffffff


	//   ....[48]....
        /*0314*/ 	.word	0xffffffff


	//   ....[49]....
        /*0318*/ 	.word	0xffffffff


	//   ....[50]....
        /*031c*/ 	.word	0xffffffff


	//   ....[51]....
        /*0320*/ 	.word	0xffffffff


	//   ....[52]....
        /*0324*/ 	.word	0xffffffff


	//   ....[53]....
        /*0328*/ 	.word	0xffffffff


	//   ....[54]....
        /*032c*/ 	.word	0xffffffff


	//   ....[55]....
        /*0330*/ 	.word	0xffffffff


	//   ....[56]....
        /*0334*/ 	.word	0xffffffff


	//   ....[57]....
        /*0338*/ 	.word	0xffffffff


	//   ....[58]....
        /*033c*/ 	.word	0x0500000f


	//   ....[59]....
        /*0340*/ 	.word	0x0500000f


	//   ....[60]....
        /*0344*/ 	.word	0x0500000f


	//   ....[61]....
        /*0348*/ 	.word	0x0500000f


	//   ....[62]....
        /*034c*/ 	.word	0x0500000f


	//   ....[63]....
        /*0350*/ 	.word	0x0500000f


	//   ....[64]....
        /*0354*/ 	.word	0x0500000f


	//   ....[65]....
        /*0358*/ 	.word	0x0500000f


	//   ....[66]....
        /*035c*/ 	.word	0x0500000f


	//   ....[67]....
        /*0360*/ 	.word	0x0500000f


	//   ....[68]....
        /*0364*/ 	.word	0x0500000f


	//   ....[69]....
        /*0368*/ 	.word	0x0500000f


	//   ....[70]....
        /*036c*/ 	.word	0x0500000f


	//   ....[71]....
        /*0370*/ 	.word	0x0500000f


	//   ....[72]....
        /*0374*/ 	.word	0x0500000f


	//   ....[73]....
        /*0378*/ 	.word	0x0500000f


	//   ....[74]....
        /*037c*/ 	.word	0x0500000f


	//   ....[75]....
        /*0380*/ 	.word	0x0500000f


	//   ....[76]....
        /*0384*/ 	.word	0x0500000f


	//----- nvinfo : EIATTR_COOP_GROUP_INSTR_OFFSETS
	.align		4
.L_677:
        /*0388*/ 	.byte	0x04, 0x28
        /*038a*/ 	.short	(.L_679 - .L_678)


	//   ....[0]....
.L_678:
        /*038c*/ 	.word	0x00000060


	//   ....[1]....
        /*0390*/ 	.word	0x00000170


	//   ....[2]....
        /*0394*/ 	.word	0x000001c0


	//   ....[3]....
        /*0398*/ 	.word	0x000003b0


	//   ....[4]....
        /*039c*/ 	.word	0x00000510


	//   ....[5]....
        /*03a0*/ 	.word	0x00000630


	//   ....[6]....
        /*03a4*/ 	.word	0x00000790


	//   ....[7]....
        /*03a8*/ 	.word	0x000016f0


	//   ....[8]....
        /*03ac*/ 	.word	0x00003030


	//   ....[9]....
        /*03b0*/ 	.word	0x00003a00


	//   ....[10]....
        /*03b4*/ 	.word	0x00003a60


	//   ....[11]....
        /*03b8*/ 	.word	0x00003c30


	//   ....[12]....
        /*03bc*/ 	.word	0x00003d00


	//   ....[13]....
        /*03c0*/ 	.word	0x000045e0


	//   ....[14]....
        /*03c4*/ 	.word	0x00004a40


	//   ....[15]....
        /*03c8*/ 	.word	0x00004a70


	//   ....[16]....
        /*03cc*/ 	.word	0x00004c90


	//   ....[17]....
        /*03d0*/ 	.word	0x00004e60


	//   ....[18]....
        /*03d4*/ 	.word	0x00005ee0


	//   ....[19]....
        /*03d8*/ 	.word	0x00005f20


	//   ....[20]....
        /*03dc*/ 	.word	0x00005f60


	//   ....[21]....
        /*03e0*/ 	.word	0x00005fe0


	//   ....[22]....
        /*03e4*/ 	.word	0x00006010


	//   ....[23]....
        /*03e8*/ 	.word	0x00007930


	//   ....[24]....
        /*03ec*/ 	.word	0x000092c0


	//   ....[25]....
        /*03f0*/ 	.word	0x00009450


	//   ....[26]....
        /*03f4*/ 	.word	0x00009480


	//   ....[27]....
        /*03f8*/ 	.word	0x000094c0


	//   ....[28]....
        /*03fc*/ 	.word	0x00009520


	//   ....[29]....
        /*0400*/ 	.word	0x00009580


	//   ....[30]....
        /*0404*/ 	.word	0x000095c0


	//   ....[31]....
        /*0408*/ 	.word	0x00009770


	//   ....[32]....
        /*040c*/ 	.word	0x000097d0


	//   ....[33]....
        /*0410*/ 	.word	0x00009810


	//   ....[34]....
        /*0414*/ 	.word	0x00009850


	//   ....[35]....
        /*0418*/ 	.word	0x00009880


	//   ....[36]....
        /*041c*/ 	.word	0x000098b0


	//   ....[37]....
        /*0420*/ 	.word	0x00009940


	//   ....[38]....
        /*0424*/ 	.word	0x00009970


	//   ....[39]....
        /*0428*/ 	.word	0x00009a00


	//   ....[40]....
        /*042c*/ 	.word	0x0000d0e0


	//   ....[41]....
        /*0430*/ 	.word	0x0000d0f0


	//   ....[42]....
        /*0434*/ 	.word	0x0000d200


	//   ....[43]....
        /*0438*/ 	.word	0x0000d260


	//   ....[44]....
        /*043c*/ 	.word	0x0000d2a0


	//   ....[45]....
        /*0440*/ 	.word	0x0000d2e0


	//   ....[46]....
        /*0444*/ 	.word	0x0000d310


	//   ....[47]....
        /*0448*/ 	.word	0x0000d340


	//   ....[48]....
        /*044c*/ 	.word	0x0000d4d0


	//   ....[49]....
        /*0450*/ 	.word	0x0000d530


	//   ....[50]....
        /*0454*/ 	.word	0x0000d570


	//   ....[51]....
        /*0458*/ 	.word	0x0000d5b0


	//   ....[52]....
        /*045c*/ 	.word	0x0000d5e0


	//   ....[53]....
        /*0460*/ 	.word	0x0000d610


	//   ....[54]....
        /*0464*/ 	.word	0x0000d6d0


	//   ....[55]....
        /*0468*/ 	.word	0x0000d6f0


	//   ....[56]....
        /*046c*/ 	.word	0x0000d760


	//   ....[57]....
        /*0470*/ 	.word	0x0000dbb0


	//   ....[58]....
        /*0474*/ 	.word	0x0000e160


	//   ....[59]....
        /*0478*/ 	.word	0x0000e580


	//   ....[60]....
        /*047c*/ 	.word	0x0000e610


	//   ....[61]....
        /*0480*/ 	.word	0x0000e6b0


	//   ....[62]....
        /*0484*/ 	.word	0x0000e760


	//   ....[63]....
        /*0488*/ 	.word	0x0000e7e0


	//   ....[64]....
        /*048c*/ 	.word	0x0000e860


	//   ....[65]....
        /*0490*/ 	.word	0x0000e8e0


	//   ....[66]....
        /*0494*/ 	.word	0x0000e960


	//   ....[67]....
        /*0498*/ 	.word	0x0000e9f0


	//   ....[68]....
        /*049c*/ 	.word	0x0000eaa0


	//   ....[69]....
        /*04a0*/ 	.word	0x0000eb20


	//   ....[70]....
        /*04a4*/ 	.word	0x0000eba0


	//   ....[71]....
        /*04a8*/ 	.word	0x0000ec20


	//   ....[72]....
        /*04ac*/ 	.word	0x0000eca0


	//   ....[73]....
        /*04b0*/ 	.word	0x0000ed10


	//   ....[74]....
        /*04b4*/ 	.word	0x0000edb0


	//   ....[75]....
        /*04b8*/ 	.word	0x0000ee40


	//   ....[76]....
        /*04bc*/ 	.word	0x0000ef60


	//----- nvinfo : EIATTR_REG_RECONFIG
	.align		4
.L_679:
        /*04c0*/ 	.byte	0x01, 0x54
	.zero		2


	//----- nvinfo : EIATTR_SYSCALL_OFFSETS
	.align		4
        /*04c4*/ 	.byte	0x04, 0x46
        /*04c6*/ 	.short	(.L_681 - .L_680)


	//   ....[0]....
.L_680:
        /*04c8*/ 	.word	0x000031f0


	//   ....[1]....
        /*04cc*/ 	.word	0x0000a370


	//   ....[2]....
        /*04d0*/ 	.word	0x0000a4b0


	//   ....[3]....
        /*04d4*/ 	.word	0x0000a5b0


	//----- nvinfo : EIATTR_MBARRIER_INSTR_OFFSETS
	.align		4
.L_681:
        /*04d8*/ 	.byte	0x04, 0x39
        /*04da*/ 	.short	(.L_683 - .L_682)


	//   ....[0]....
.L_682:
        /*04dc*/ 	.word	0x000002a0
        /*04e0*/ 	.word	0x000000ff
        /*04e4*/ 	.word	0x00028c00
        /*04e8*/ 	.short	0x0100
        /*04ea*/ 	.byte	0x08
	.zero		1


	//   ....[1]....
        /*04ec*/ 	.word	0x000002b0
        /*04f0*/ 	.word	0x000000ff
        /*04f4*/ 	.word	0x00028c20
        /*04f8*/ 	.short	0x0100
        /*04fa*/ 	.byte	0x08
	.zero		1


	//   ....[2]....
        /*04fc*/ 	.word	0x00000360
        /*0500*/ 	.word	0x000000ff
        /*0504*/ 	.word	0x00028c30
        /*0508*/ 	.short	0x0100
        /*050a*/ 	.byte	0x06
	.zero		1


	//   ....[3]....
        /*050c*/ 	.word	0x00000370
        /*0510*/ 	.word	0x000000ff
        /*0514*/ 	.word	0x00028c40
        /*0518*/ 	.short	0x0100
        /*051a*/ 	.byte	0x06
	.zero		1


	//   ....[4]....
        /*051c*/ 	.word	0x00000380
        /*0520*/ 	.word	0x000000ff
        /*0524*/ 	.word	0x00028c38
        /*0528*/ 	.short	0x0100
        /*052a*/ 	.byte	0x06
	.zero		1


	//   ....[5]....
        /*052c*/ 	.word	0x00000390
        /*0530*/ 	.word	0x000000ff
        /*0534*/ 	.word	0x00028c48
        /*0538*/ 	.short	0x0100
        /*053a*/ 	.byte	0x06
	.zero		1


	//   ....[6]....
        /*053c*/ 	.word	0x000004c0
        /*0540*/ 	.word	0x000000ff
        /*0544*/ 	.word	0x00028c50
        /*0548*/ 	.short	0x0100
        /*054a*/ 	.byte	0x08
	.zero		1


	//   ....[7]....
        /*054c*/ 	.word	0x000004d0
        /*0550*/ 	.word	0x000000ff
        /*0554*/ 	.word	0x00028c60
        /*0558*/ 	.short	0x0100
        /*055a*/ 	.byte	0x08
	.zero		1


	//   ....[8]....
        /*055c*/ 	.word	0x000004e0
        /*0560*/ 	.word	0x000000ff
        /*0564*/ 	.word	0x00028c58
        /*0568*/ 	.short	0x0100
        /*056a*/ 	.byte	0x08
	.zero		1


	//   ....[9]....
        /*056c*/ 	.word	0x000004f0
        /*0570*/ 	.word	0x000000ff
        /*0574*/ 	.word	0x00028c68
        /*0578*/ 	.short	0x0100
        /*057a*/ 	.byte	0x08
	.zero		1


	//   ....[10]....
        /*057c*/ 	.word	0x000005e0
        /*0580*/ 	.word	0x000000ff
        /*0584*/ 	.word	0x00028c70
        /*0588*/ 	.short	0x0100
        /*058a*/ 	.byte	0x06
	.zero		1


	//   ....[11]....
        /*058c*/ 	.word	0x000005f0
        /*0590*/ 	.word	0x000000ff
        /*0594*/ 	.word	0x00028c80
        /*0598*/ 	.short	0x0100
        /*059a*/ 	.byte	0x06
	.zero		1


	//   ....[12]....
        /*059c*/ 	.word	0x00000600
        /*05a0*/ 	.word	0x000000ff
        /*05a4*/ 	.word	0x00028c78
        /*05a8*/ 	.short	0x0100
        /*05aa*/ 	.byte	0x06
	.zero		1


	//   ....[13]....
        /*05ac*/ 	.word	0x00000610
        /*05b0*/ 	.word	0x000000ff
        /*05b4*/ 	.word	0x00028c88
        /*05b8*/ 	.short	0x0100
        /*05ba*/ 	.byte	0x06
	.zero		1


	//   ....[14]....
        /*05bc*/ 	.word	0x00000740
        /*05c0*/ 	.word	0x000000ff
        /*05c4*/ 	.word	0x00028c90
        /*05c8*/ 	.short	0x0100
        /*05ca*/ 	.byte	0x08
	.zero		1


	//   ....[15]....
        /*05cc*/ 	.word	0x00000750
        /*05d0*/ 	.word	0x000000ff
        /*05d4*/ 	.word	0x00028ca0
        /*05d8*/ 	.short	0x0100
        /*05da*/ 	.byte	0x08
	.zero		1


	//   ....[16]....
        /*05dc*/ 	.word	0x00000760
        /*05e0*/ 	.word	0x000000ff
        /*05e4*/ 	.word	0x00028c98
        /*05e8*/ 	.short	0x0100
        /*05ea*/ 	.byte	0x08
	.zero		1


	//   ....[17]....
        /*05ec*/ 	.word	0x00000770
        /*05f0*/ 	.word	0x000000ff
        /*05f4*/ 	.word	0x00028ca8
        /*05f8*/ 	.short	0x0100
        /*05fa*/ 	.byte	0x08
	.zero		1


	//   ....[18]....
        /*05fc*/ 	.word	0x000008a0
        /*0600*/ 	.word	0x000000ff
        /*0604*/ 	.word	0x00028cb0
        /*0608*/ 	.short	0x0100
        /*060a*/ 	.byte	0x08
	.zero		1


	//   ....[19]....
        /*060c*/ 	.word	0x000008b0
        /*0610*/ 	.word	0x000000ff
        /*0614*/ 	.word	0x00028cc0
        /*0618*/ 	.short	0x0100
        /*061a*/ 	.byte	0x08
	.zero		1


	//   ....[20]....
        /*061c*/ 	.word	0x000008c0
        /*0620*/ 	.word	0x000000ff
        /*0624*/ 	.word	0x00028cb8
        /*0628*/ 	.short	0x0100
        /*062a*/ 	.byte	0x08
	.zero		1


	//   ....[21]....
        /*062c*/ 	.word	0x000008d0
        /*0630*/ 	.word	0x000000ff
        /*0634*/ 	.word	0x00028cc8
        /*0638*/ 	.short	0x0100
        /*063a*/ 	.byte	0x08
	.zero		1


	//   ....[22]....
        /*063c*/ 	.word	0x00001800
        /*0640*/ 	.word	0x000000ff
        /*0644*/ 	.word	0x00028c50
        /*0648*/ 	.short	0x010a
        /*064a*/ 	.byte	0x10
	.zero		1


	//   ....[23]....
        /*064c*/ 	.word	0x00001ad0
        /*0650*/ 	.word	0x00000000
        /*0654*/ 	.word	0x00000000
        /*0658*/ 	.short	0x0101
        /*065a*/ 	.byte	0x3f
	.zero		1


	//   ....[24]....
        /*065c*/ 	.word	0x00002450
        /*0660*/ 	.word	0x000000ff
        /*0664*/ 	.word	0x00028c50
        /*0668*/ 	.short	0x010a
        /*066a*/ 	.byte	0x06
	.zero		1


	//   ....[25]....
        /*066c*/ 	.word	0x00002490
        /*0670*/ 	.word	0x000000ff
        /*0674*/ 	.word	0x00028c50
        /*0678*/ 	.short	0x010a
        /*067a*/ 	.byte	0x06
	.zero		1


	//   ....[26]....
        /*067c*/ 	.word	0x000026e0
        /*0680*/ 	.word	0x00000000
        /*0684*/ 	.word	0x00000000
        /*0688*/ 	.short	0x0101
        /*068a*/ 	.byte	0x3f
	.zero		1


	//   ....[27]....
        /*068c*/ 	.word	0x00003270
        /*0690*/ 	.word	0x000000ff
        /*0694*/ 	.word	0x00028c00
        /*0698*/ 	.short	0x010a
        /*069a*/ 	.byte	0x2a
	.zero		1


	//   ....[28]....
        /*069c*/ 	.word	0x000032f0
        /*06a0*/ 	.word	0x00000007
        /*06a4*/ 	.word	0x00028c30
        /*06a8*/ 	.short	0x010a
        /*06aa*/ 	.byte	0x3f
	.zero		1


	//   ....[29]....
        /*06ac*/ 	.word	0x00003330
        /*06b0*/ 	.word	0x00000007
        /*06b4*/ 	.word	0x00028c30
        /*06b8*/ 	.short	0x010a
        /*06ba*/ 	.byte	0x3f
	.zero		1


	//   ....[30]....
        /*06bc*/ 	.word	0x00003f00
        /*06c0*/ 	.word	0x00000005
        /*06c4*/ 	.word	0x00000000
        /*06c8*/ 	.short	0x0101
        /*06ca*/ 	.byte	0x3f
	.zero		1


	//   ....[31]....
        /*06cc*/ 	.word	0x00004370
        /*06d0*/ 	.word	0x00000007
        /*06d4*/ 	.word	0x00028c50
        /*06d8*/ 	.short	0x010a
        /*06da*/ 	.byte	0x3f
	.zero		1


	//   ....[32]....
        /*06dc*/ 	.word	0x000043c0
        /*06e0*/ 	.word	0x00000007
        /*06e4*/ 	.word	0x00028c50
        /*06e8*/ 	.short	0x010a
        /*06ea*/ 	.byte	0x3f
	.zero		1


	//   ....[33]....
        /*06ec*/ 	.word	0x00004600
        /*06f0*/ 	.word	0x00000007
        /*06f4*/ 	.word	0x00000000
        /*06f8*/ 	.short	0x0101
        /*06fa*/ 	.byte	0x3f
	.zero		1


	//   ....[34]....
        /*06fc*/ 	.word	0x00004730
        /*0700*/ 	.word	0x000000ff
        /*0704*/ 	.word	0x00028c30
        /*0708*/ 	.short	0x010a
        /*070a*/ 	.byte	0x16
	.zero		1


	//   ....[35]....
        /*070c*/ 	.word	0x00004770
        /*0710*/ 	.word	0x000000ff
        /*0714*/ 	.word	0x00028c30
        /*0718*/ 	.short	0x010a
        /*071a*/ 	.byte	0x16
	.zero		1


	//   ....[36]....
        /*071c*/ 	.word	0x000051e0
        /*0720*/ 	.word	0x0000009a
        /*0724*/ 	.word	0x00000000
        /*0728*/ 	.short	0x0101
        /*072a*/ 	.byte	0x3f
	.zero		1


	//   ....[37]....
        /*072c*/ 	.word	0x00005c50
        /*0730*/ 	.word	0x000000ff
        /*0734*/ 	.word	0x00028c50
        /*0738*/ 	.short	0x010a
        /*073a*/ 	.byte	0x16
	.zero		1


	//   ....[38]....
        /*073c*/ 	.word	0x00005c90
        /*0740*/ 	.word	0x000000ff
        /*0744*/ 	.word	0x00028c50
        /*0748*/ 	.short	0x010a
        /*074a*/ 	.byte	0x16
	.zero		1


	//   ....[39]....
        /*074c*/ 	.word	0x00005f00
        /*0750*/ 	.word	0x000000ab
        /*0754*/ 	.word	0x00000000
        /*0758*/ 	.short	0x0101
        /*075a*/ 	.byte	0x3f
	.zero		1


	//   ....[40]....
        /*075c*/ 	.word	0x00008390
        /*0760*/ 	.word	0x000000ff
        /*0764*/ 	.word	0x00000000
        /*0768*/ 	.short	0x0101
        /*076a*/ 	.byte	0x04
	.zero		1


	//   ....[41]....
        /*076c*/ 	.word	0x0000ab10
        /*0770*/ 	.word	0x00000008
        /*0774*/ 	.word	0x00028c40
        /*0778*/ 	.short	0x010a
        /*077a*/ 	.byte	0x3f
	.zero		1


	//   ....[42]....
        /*077c*/ 	.word	0x0000af10
        /*0780*/ 	.word	0x0000000a
        /*0784*/ 	.word	0x00028c20
        /*0788*/ 	.short	0x010a
        /*078a*/ 	.byte	0x3f
	.zero		1


	//   ....[43]....
        /*078c*/ 	.word	0x0000afd0
        /*0790*/ 	.word	0x00000008
        /*0794*/ 	.word	0x00028c60
        /*0798*/ 	.short	0x010a
        /*079a*/ 	.byte	0x3f
	.zero		1


	//   ....[44]....
        /*079c*/ 	.word	0x0000b780
        /*07a0*/ 	.word	0x00000003
        /*07a4*/ 	.word	0x00028c40
        /*07a8*/ 	.short	0x010a
        /*07aa*/ 	.byte	0x3f
	.zero		1


	//   ....[45]....
        /*07ac*/ 	.word	0x0000b990
        /*07b0*/ 	.word	0x00000003
        /*07b4*/ 	.word	0x00028c60
        /*07b8*/ 	.short	0x010a
        /*07ba*/ 	.byte	0x3f
	.zero		1


	//   ....[46]....
        /*07bc*/ 	.word	0x0000c050
        /*07c0*/ 	.word	0x00000002
        /*07c4*/ 	.word	0x00028c40
        /*07c8*/ 	.short	0x010a
        /*07ca*/ 	.byte	0x3f
	.zero		1


	//   ....[47]....
        /*07cc*/ 	.word	0x0000c250
        /*07d0*/ 	.word	0x00000002
        /*07d4*/ 	.word	0x00028c60
        /*07d8*/ 	.short	0x010a
        /*07da*/ 	.byte	0x3f
	.zero		1


	//   ....[48]....
        /*07dc*/ 	.word	0x0000c890
        /*07e0*/ 	.word	0x00000002
        /*07e4*/ 	.word	0x00028c40
        /*07e8*/ 	.short	0x010a
        /*07ea*/ 	.byte	0x3f
	.zero		1


	//   ....[49]....
        /*07ec*/ 	.word	0x0000caa0
        /*07f0*/ 	.word	0x00000002
        /*07f4*/ 	.word	0x00028c60
        /*07f8*/ 	.short	0x010a
        /*07fa*/ 	.byte	0x3f
	.zero		1


	//   ....[50]....
        /*07fc*/ 	.word	0x0000db30
        /*0800*/ 	.word	0x00000000
        /*0804*/ 	.word	0x00028c20
        /*0808*/ 	.short	0x010a
        /*080a*/ 	.byte	0x3f
	.zero		1


	//   ....[51]....
        /*080c*/ 	.word	0x0000dcf0
        /*0810*/ 	.word	0x00000006
        /*0814*/ 	.word	0x00000000
        /*0818*/ 	.short	0x010a
        /*081a*/ 	.byte	0x3f
	.zero		1


	//   ....[52]....
        /*081c*/ 	.word	0x0000dd60
        /*0820*/ 	.word	0x00000007
        /*0824*/ 	.word	0x00000000
        /*0828*/ 	.short	0x010a
        /*082a*/ 	.byte	0x3f
	.zero		1


	//   ....[53]....
        /*082c*/ 	.word	0x0000ddd0
        /*0830*/ 	.word	0x00000004
        /*0834*/ 	.word	0x00000000
        /*0838*/ 	.short	0x010a
        /*083a*/ 	.byte	0x3f
	.zero		1


	//   ....[54]....
        /*083c*/ 	.word	0x0000de00
        /*0840*/ 	.word	0x00000003
        /*0844*/ 	.word	0x00000000
        /*0848*/ 	.short	0x010a
        /*084a*/ 	.byte	0x3f
	.zero		1


	//   ....[55]....
        /*084c*/ 	.word	0x0000de70
        /*0850*/ 	.word	0x00000003
        /*0854*/ 	.word	0x00028c50
        /*0858*/ 	.short	0x010a
        /*085a*/ 	.byte	0x3f
	.zero		1


	//   ....[56]....
        /*085c*/ 	.word	0x0000ded0
        /*0860*/ 	.word	0x00000003
        /*0864*/ 	.word	0x00028c50
        /*0868*/ 	.short	0x010a
        /*086a*/ 	.byte	0x3f
	.zero		1


	//   ....[57]....
        /*086c*/ 	.word	0x0000df30
        /*0870*/ 	.word	0x00000003
        /*0874*/ 	.word	0x00028c00
        /*0878*/ 	.short	0x010a
        /*087a*/ 	.byte	0x3f
	.zero		1


	//   ....[58]....
        /*087c*/ 	.word	0x0000df80
        /*0880*/ 	.word	0x00000007
        /*0884*/ 	.word	0x00028c30
        /*0888*/ 	.short	0x010a
        /*088a*/ 	.byte	0x3f
	.zero		1


	//   ....[59]....
        /*088c*/ 	.word	0x0000dfd0
        /*0890*/ 	.word	0x00000007
        /*0894*/ 	.word	0x00028c50
        /*0898*/ 	.short	0x010a
        /*089a*/ 	.byte	0x3f
	.zero		1


	//   ....[60]....
        /*089c*/ 	.word	0x0000e030
        /*08a0*/ 	.word	0x00000003
        /*08a4*/ 	.word	0x00028c30
        /*08a8*/ 	.short	0x010a
        /*08aa*/ 	.byte	0x3f
	.zero		1


	//   ....[61]....
        /*08ac*/ 	.word	0x0000e080
        /*08b0*/ 	.word	0x000000ab
        /*08b4*/ 	.word	0x00028c50
        /*08b8*/ 	.short	0x010a
        /*08ba*/ 	.byte	0x3f
	.zero		1


	//   ....[62]....
        /*08bc*/ 	.word	0x0000e220
        /*08c0*/ 	.word	0x00000008
        /*08c4*/ 	.word	0x00028c40
        /*08c8*/ 	.short	0x010a
        /*08ca*/ 	.byte	0x3f
	.zero		1


	//   ....[63]....
        /*08cc*/ 	.word	0x0000e2a0
        /*08d0*/ 	.word	0x00000008
        /*08d4*/ 	.word	0x00028c20
        /*08d8*/ 	.short	0x010a
        /*08da*/ 	.byte	0x3f
	.zero		1


	//   ....[64]....
        /*08dc*/ 	.word	0x0000e2f0
        /*08e0*/ 	.word	0x00000008
        /*08e4*/ 	.word	0x00028c60
        /*08e8*/ 	.short	0x010a
        /*08ea*/ 	.byte	0x3f
	.zero		1


	//   ....[65]....
        /*08ec*/ 	.word	0x0000e340
        /*08f0*/ 	.word	0x00000003
        /*08f4*/ 	.word	0x00028c40
        /*08f8*/ 	.short	0x010a
        /*08fa*/ 	.byte	0x3f
	.zero		1


	//   ....[66]....
        /*08fc*/ 	.word	0x0000e390
        /*0900*/ 	.word	0x00000003
        /*0904*/ 	.word	0x00028c60
        /*0908*/ 	.short	0x010a
        /*090a*/ 	.byte	0x3f
	.zero		1


	//   ....[67]....
        /*090c*/ 	.word	0x0000e3e0
        /*0910*/ 	.word	0x00000002
        /*0914*/ 	.word	0x00028c40
        /*0918*/ 	.short	0x010a
        /*091a*/ 	.byte	0x3f
	.zero		1


	//   ....[68]....
        /*091c*/ 	.word	0x0000e430
        /*0920*/ 	.word	0x00000002
        /*0924*/ 	.word	0x00028c60
        /*0928*/ 	.short	0x010a
        /*092a*/ 	.byte	0x3f
	.zero		1


	//   ....[69]....
        /*092c*/ 	.word	0x0000e480
        /*0930*/ 	.word	0x00000002
        /*0934*/ 	.word	0x00028c40
        /*0938*/ 	.short	0x010a
        /*093a*/ 	.byte	0x3f
	.zero		1


	//   ....[70]....
        /*093c*/ 	.word	0x0000e4d0
        /*0940*/ 	.word	0x00000002
        /*0944*/ 	.word	0x00028c60
        /*0948*/ 	.short	0x010a
        /*094a*/ 	.byte	0x3f
	.zero		1


	//   ....[71]....
        /*094c*/ 	.word	0x0000ee80
        /*0950*/ 	.word	0x00000000
        /*0954*/ 	.word	0x00028c20
        /*0958*/ 	.short	0x010a
        /*095a*/ 	.byte	0x3f
	.zero		1


	//   ....[72]....
        /*095c*/ 	.word	0x0000f020
        /*0960*/ 	.word	0x00000006
        /*0964*/ 	.word	0x00000000
        /*0968*/ 	.short	0x010a
        /*096a*/ 	.byte	0x3f
	.zero		1


	//   ....[73]....
        /*096c*/ 	.word	0x0000f070
        /*0970*/ 	.word	0x00000007
        /*0974*/ 	.word	0x00000000
        /*0978*/ 	.short	0x010a
        /*097a*/ 	.byte	0x3f
	.zero		1


	//   ....[74]....
        /*097c*/ 	.word	0x0000f0c0
        /*0980*/ 	.word	0x00000004
        /*0984*/ 	.word	0x00000000
        /*0988*/ 	.short	0x010a
        /*098a*/ 	.byte	0x3f
	.zero		1


	//----- nvinfo : EIATTR_NUM_MBARRIERS
	.align		4
.L_683:
        /*098c*/ 	.byte	0x03, 0x38
        /*098e*/ 	.short	0x0016


	//----- nvinfo : EIATTR_EXIT_INSTR_OFFSETS
	.align		4
        /*0990*/ 	.byte	0x04, 0x1c
        /*0992*/ 	.short	(.L_685 - .L_684)


	//   ....[0]....
.L_684:
        /*0994*/ 	.word	0x00000a80


	//   ....[1]....
        /*0998*/ 	.word	0x00009280


	//   ....[2]....
        /*099c*/ 	.word	0x000092e0


	//   ....[3]....
        /*09a0*/ 	.word	0x0000de50


	//----- nvinfo : EIATTR_MAX_THREADS
	.align		4
.L_685:
        /*09a4*/ 	.byte	0x04, 0x05
        /*09a6*/ 	.short	(.L_687 - .L_686)
.L_686:
        /*09a8*/ 	.word	0x00000180
        /*09ac*/ 	.word	0x00000001
        /*09b0*/ 	.word	0x00000001


	//----- nvinfo : EIATTR_CRS_STACK_SIZE
	.align		4
.L_687:
        /*09b4*/ 	.byte	0x04, 0x1e
        /*09b6*/ 	.short	(.L_689 - .L_688)
.L_688:
        /*09b8*/ 	.word	0x00000000


	//----- nvinfo : EIATTR_CBANK_PARAM_SIZE
	.align		4
.L_689:
        /*09bc*/ 	.byte	0x03, 0x19
        /*09be*/ 	.short	0x0a70


	//----- nvinfo : EIATTR_PARAM_CBANK
	.align		4
        /*09c0*/ 	.byte	0x04, 0x0a
        /*09c2*/ 	.short	(.L_691 - .L_690)
	.align		4
.L_690:
        /*09c4*/ 	.word	index@(.nv.constant0._ZN7cutlass13device_kernelIN5flash11enable_sm90INS1_16FlashAttnFwdSm90INS1_25CollectiveMainloopFwdSm90ILi2EN4cute5tupleIJNS5_1CILi1EEES8_S8_EEENS6_IJNS7_ILi64EEESA_SA_EEELi512ENS_10bfloat16_tEfNS_4arch4Sm90ELb0ELb0ELb0ELb1ELb0ELb0ELb0ELb0ELb0ELb0ELb0ELb0EEENS1_21CollectiveEpilogueFwdINS6_IJSA_NS7_ILi512EEESA_EEES9_SC_SE_Li256ELb1ELb0ELb0ELb0EEENS1_36VarlenDynamicPersistentTileSchedulerILi64ELi64ELi256ELi32ELb0ELb0ELb1ELb0ELb1ELb1EEEEEEEEEvNT_6ParamsE)
        /*09c8*/ 	.short	0x0210
        /*09ca*/ 	.short	0x0a70


	//----- nvinfo : EIATTR_SW_WAR
	.align		4
.L_691:
        /*09cc*/ 	.byte	0x04, 0x36
        /*09ce*/ 	.short	(.L_693 - .L_692)
.L_692:
        /*09d0*/ 	.word	0x00000008
.L_693:


//--------------------- .nv.info._ZN7cutlass13device_kernelIN5flash11enable_sm90INS1_16FlashAttnFwdSm90INS1_25CollectiveMainloopFwdSm90ILi2EN4cute5tupleIJNS5_1CILi1EEES8_S8_EEENS6_IJNS7_ILi64EEESA_SA_EEELi512ENS_10bfloat16_tEfNS_4arch4Sm90ELb0ELb0ELb0ELb1ELb0ELb1ELb0ELb0ELb0ELb0ELb0ELb0EEENS1_21CollectiveEpilogueFwdINS6_IJSA_NS7_ILi512EEESA_EEES9_SC_SE_Li256ELb1ELb0ELb0ELb0EEENS1_36VarlenDynamicPersistentTileSchedulerILi64ELi64ELi256ELi32ELb0ELb0ELb1ELb0ELb1ELb1EEEEEEEEEvNT_6ParamsE --------------------------
	.section	.nv.info._ZN7cutlass13device_kernelIN5flash11enable_sm90INS1_16FlashAttnFwdSm90INS1_25CollectiveMainloopFwdSm90ILi2EN4cute5tupleIJNS5_1CILi1EEES8_S8_EEENS6_IJNS7_ILi64EEESA_SA_EEELi512ENS_10bfloat16_tEfNS_4arch4Sm90ELb0ELb0ELb0ELb1ELb0ELb1ELb0ELb0ELb0ELb0ELb0ELb0EEENS1_21CollectiveEpilogueFwdINS6_IJSA_NS7_ILi512EEESA_EEES9_SC_SE_Li256ELb1ELb0ELb0ELb0EEENS1_36VarlenDynamicPersistentTileSchedulerILi64ELi64ELi256ELi32ELb0ELb0ELb1ELb0ELb1ELb1EEEEEEEEEvNT_6ParamsE,"",@"SHT_CUDA_INFO"
	.sectionflags	@""
	.align	4


	//----- nvinfo : EIATTR_CUDA_API_VERSION
	.align		4
        /*0000*/ 	.byte	0x04, 0x37
        /*0002*/ 	.short	(.L_695 - .L_694)
.L_694:
        /*0004*/ 	.word	0x00000082


	//----- nvinfo : EIATTR_KPARAM_INFO
	.align		4
.L_695:
        /*0008*/ 	.byte	0x04, 0x17
        /*000a*/ 	.short	(.L_697 - .L_696)
.L_696:
        /*000c*/ 	.word	0x00000000
        /*0010*/ 	.short	0x0000
        /*0012*/ 	.short	0x0070
        /*0014*/ 	.byte	0x00, 0xf0, 0x01, 0x28


	//----- nvinfo : EIATTR_SPARSE_MMA_MASK
	.align		4
.L_697:
        /*0018*/ 	.byte	0x03, 0x50
        /*001a*/ 	.short	0x0000


	//----- nvinfo : EIATTR_MAXREG_COUNT
	.align		4
        /*001c*/ 	.byte	0x03, 0x1b
        /*001e*/ 	.short	0x00a8


	//----- nvinfo : EIATTR_NUM_BARRIERS
	.align		4
        /*0020*/ 	.byte	0x02, 0x4c
        /*0022*/ 	.byte	0x10
	.zero		1


	//----- nvinfo : EIATTR_EXTERNS
	.align		4
        /*0024*/ 	.byte	0x04, 0x0f
        /*0026*/ 	.short	(.L_699 - .L_698)


	//   ....[0]....
	.align		4
.L_698:
        /*0028*/ 	.word	index@(__assertfail)


	//----- nvinfo : EIATTR_ANNOTATIONS
	.align		4
.L_699:
        /*002c*/ 	.byte	0x04, 0x55
        /*002e*/ 	.short	(.L_701 - .L_700)


	//   ....[0]....
.L_700:
        /* <DEDUP_REMOVED lines=44> */


	//----- nvinfo : EIATTR_MERCURY_ISA_VERSION
	.align		4
.L_701:
        /*02d8*/ 	.byte	0x03, 0x5f
        /*02da*/ 	.short	0x0101


	//----- nvinfo : EIATTR_UNUSED_LOAD_BYTE_OFFSET
	.align		4
        /*02dc*/ 	.byte	0x04, 0x44
        /*02de*/ 	.short	(.L_703 - .L_702)


	//   ....[0]....
.L_702:
        /*02e0*/ 	.word	0x00000ae0
        /*02e4*/ 	.word	0x0000fff0


	//   ....[1]....
        /*02e8*/ 	.word	0x0000c130
        /*02ec*/ 	.word	0x0000fff0


	//----- nvinfo : EIATTR_INT_WARP_WIDE_INSTR_OFFSETS
	.align		4
.L_703:
        /*02f0*/ 	.byte	0x04, 0x31
        /*02f2*/ 	.short	(.L_705 - .L_704)


	//   ....[0]....
.L_704:
        /*02f4*/ 	.word	0x000001c0


	//   ....[1]....
        /*02f8*/ 	.word	0x00000200


	//   ....[2]....
        /*02fc*/ 	.word	0x000002d0


	//   ....[3]....
        /*0300*/ 	.word	0x000108b0


	//   ....[4]....
        /*0304*/ 	.word	0x00010940


	//   ....[5]....
        /*0308*/ 	.word	0x00010dc0


	//   ....[6]....
        /*030c*/ 	.word	0x00010df0


	//   ....[7]....
        /*0310*/ 	.word	0x00013710


	//   ....[8]....
        /*0314*/ 	.word	0x000137a0


	//----- nvinfo : EIATTR_COOP_GROUP_MASK_REGIDS
	.align		4
.L_705:
        /*0318*/ 	.byte	0x04, 0x29
        /*031a*/ 	.short	(.L_707 - .L_706)


	//   ....[0]....
.L_706:
        /*031c*/ 	.word	0xffffffff


	//   ....[1]....
        /*0320*/ 	.word	0xffffffff


	//   ....[2]....
        /*0324*/ 	.word	0xffffffff


	//   ....[3]....
        /*0328*/ 	.word	0xffffffff


	//   ....[4]....
        /*032c*/ 	.word	0xffffffff


	//   ....[5]....
        /*0330*/ 	.word	0xffffffff


	//   ....[6]....
        /*0334*/ 	.word	0xffffffff


	//   ....[7]....
        /*0338*/ 	.word	0xffffffff


	//   ....[8]....
        /*033c*/ 	.word	0xffffffff


	//   ....[9]....
        /*0340*/ 	.word	0xffffffff


	//   ....[10]....
        /*0344*/ 	.word	0xffffffff


	//   ....[11]....
        /*0348*/ 	.word	0xffffffff


	//   ....[12]....
        /*034c*/ 	.word	0xffffffff


	//   ....[13]....
        /*0350*/ 	.word	0xffffffff


	//   ....[14]....
        /*0354*/ 	.word	0xffffffff


	//   ....[15]....
        /*0358*/ 	.word	0xffffffff


	//   ....[16]....
        /*035c*/ 	.word	0xffffffff


	//   ....[17]....
        /*0360*/ 	.word	0xffffffff


	//   ....[18]....
        /*0364*/ 	.word	0xffffffff


	//   ....[19]....
        /*0368*/ 	.word	0xffffffff


	//   ....[20]....
        /*036c*/ 	.word	0xffffffff


	//   ....[21]....
        /*0370*/ 	.word	0xffffffff


	//   ....[22]....
        /*0374*/ 	.word	0xffffffff


	//   ....[23]....
        /*0378*/ 	.word	0xffffffff


	//   ....[24]....
        /*037c*/ 	.word	0xffffffff


	//   ....[25]....
        /*0380*/ 	.word	0xffffffff


	//   ....[26]....
        /*0384*/ 	.word	0xffffffff


	//   ....[27]....
        /*0388*/ 	.word	0xffffffff


	//   ....[28]....
        /*038c*/ 	.word	0xffffffff


	//   ....[29]....
        /*0390*/ 	.word	0xffffffff


	//   ....[30]....
        /*0394*/ 	.word	0xffffffff


	//   ....[31]....
        /*0398*/ 	.word	0xffffffff


	//   ....[32]....
        /*039c*/ 	.word	0xffffffff


	//   ....[33]....
        /*03a0*/ 	.word	0xffffffff


	//   ....[34]....
        /*03a4*/ 	.word	0xffffffff


	//   ....[35]....
        /*03a8*/ 	.word	0xffffffff


	//   ....[36]....
        /*03ac*/ 	.word	0xffffffff


	//   ....[37]....
        /*03b0*/ 	.word	0xffffffff


	//   ....[38]....
        /*03b4*/ 	.word	0xffffffff


	//   ....[39]....
        /*03b8*/ 	.word	0xffffffff


	//   ....[40]....
        /*03bc*/ 	.word	0xffffffff


	//   ....[41]....
        /*03c0*/ 	.word	0xffffffff


	//   ....[42]....
        /*03c4*/ 	.word	0xffffffff


	//   ....[43]....
        /*03c8*/ 	.word	0xffffffff


	//   ....[44]....
        /*03cc*/ 	.word	0xffffffff


	//   ....[45]....
        /*03d0*/ 	.word	0xffffffff


	//   ....[46]....
        /*03d4*/ 	.word	0xffffffff


	//   ....[47]....
        /*03d8*/ 	.word	0xffffffff


	//   ....[48]....
        /*03dc*/ 	.word	0xffffffff


	//   ....[49]....
        /*03e0*/ 	.word	0xffffffff


	//   ....[50]....
        /*03e4*/ 	.word	0xffffffff


	//   ....[51]....
        /*03e8*/ 	.word	0xffffffff


	//   ....[52]....
        /*03ec*/ 	.word	0xffffffff


	//   ....[53]....
        /*03f0*/ 	.word	0xffffffff


	//   ....[54]....
        /*03f4*/ 	.word	0xffffffff


	//   ....[55]....
        /*03f8*/ 	.word	0xffffffff


	//   ....[56]....
        /*03fc*/ 	.word	0xffffffff


	//   ....[57]....
        /*0400*/ 	.word	0xffffffff


	//   ....[58]....
        /*0404*/ 	.word	0x0500000f


	//   ....[59]....
        /*0408*/ 	.word	0x0500000f


	//   ....[60]....
        /*040c*/ 	.word	0x0500000f


	//   ....[61]....
        /*0410*/ 	.word	0x0500000f


	//   ....[62]....
        /*0414*/ 	.word	0x0500000f


	//   ....[63]....
        /*0418*/ 	.word	0x0500000f


	//   ....[64]....
        /*041c*/ 	.word	0x0500000f


	//   ....[65]....
        /*0420*/ 	.word	0x0500000f


	//   ....[66]....
        /*0424*/ 	.word	0x0500000f


	//   ....[67]....
        /*0428*/ 	.word	0x0500000f


	//   ....[68]....
        /*042c*/ 	.word	0x0500000f


	//   ....[69]....
        /*0430*/ 	.word	0x0500000f


	//   ....[70]....
        /*0434*/ 	.word	0x0500000f


	//   ....[71]....
        /*0438*/ 	.word	0x0500000f


	//   ....[72]....
        /*043c*/ 	.word	0x0500000f


	//   ....[73]....
        /*0440*/ 	.word	0x0500000f


	//   ....[74]....
        /*0444*/ 	.word	0x0500000f


	//   ....[75]....
        /*0448*/ 	.word	0x0500000f


	//   ....[76]....
        /*044c*/ 	.word	0x0500000f


	//   ....[77]....
        /*0450*/ 	.word	0x0500000f


	//   ....[78]....
        /*0454*/ 	.word	0x0500000f


	//   ....[79]....
        /*0458*/ 	.word	0x0500000f


	//   ....[80]....
        /*045c*/ 	.word	0x0500000f


	//   ....[81]....
        /*0460*/ 	.word	0x0500000f


	//   ....[82]....
        /*0464*/ 	.word	0x0500000f


	//   ....[83]....
        /*0468*/ 	.word	0x0500000f


	//   ....[84]....
        /*046c*/ 	.word	0x0500000f


	//   ....[85]....
        /*0470*/ 	.word	0x0500000f


	//----- nvinfo : EIATTR_COOP_GROUP_INSTR_OFFSETS
	.align		4
.L_707:
        /*0474*/ 	.byte	0x04, 0x28
        /*0476*/ 	.short	(.L_709 - .L_708)


	//   ....[0]....
.L_708:
        /*0478*/ 	.word	0x00000060


	//   ....[1]....
        /*047c*/ 	.word	0x000001d0


	//   ....[2]....
        /*0480*/ 	.word	0x00000210


	//   ....[3]....
        /*0484*/ 	.word	0x00000400


	//   ....[4]....
        /*0488*/ 	.word	0x00000560


	//   ....[5]....
        /*048c*/ 	.word	0x00000680


	//   ....[6]....
        /*0490*/ 	.word	0x000007e0


	//   ....[7]....
        /*0494*/ 	.word	0x00004730


	//   ....[8]....
        /*0498*/ 	.word	0x00006210


	//   ....[9]....
        /*049c*/ 	.word	0x00008ed0


	//   ....[10]....
        /*04a0*/ 	.word	0x00008fb0


	//   ....[11]....
        /*04a4*/ 	.word	0x00009140


	//   ....[12]....
        /*04a8*/ 	.word	0x000091e0


	//   ....[13]....
        /*04ac*/ 	.word	0x00009b90


	//   ....[14]....
        /*04b0*/ 	.word	0x0000a0d0


	//   ....[15]....
        /*04b4*/ 	.word	0x0000a100


	//   ....[16]....
        /*04b8*/ 	.word	0x0000a3a0


	//   ....[17]....
        /*04bc*/ 	.word	0x0000a570


	//   ....[18]....
        /*04c0*/ 	.word	0x0000b5f0


	//   ....[19]....
        /*04c4*/ 	.word	0x0000b640


	//   ....[20]....
        /*04c8*/ 	.word	0x0000b670


	//   ....[21]....
        /*04cc*/ 	.word	0x0000b6e0


	//   ....[22]....
        /*04d0*/ 	.word	0x0000b6f0


	//   ....[23]....
        /*04d4*/ 	.word	0x0000d0d0


	//   ....[24]....
        /*04d8*/ 	.word	0x0000e860


	//   ....[25]....
        /*04dc*/ 	.word	0x0000e9f0


	//   ....[26]....
        /*04e0*/ 	.word	0x0000ea20


	//   ....[27]....
        /*04e4*/ 	.word	0x0000ea60


	//   ....[28]....
        /*04e8*/ 	.word	0x0000eac0


	//   ....[29]....
        /*04ec*/ 	.word	0x0000eb20


	//   ....[30]....
        /*04f0*/ 	.word	0x0000eb60


	//   ....[31]....
        /*04f4*/ 	.word	0x0000ed10


	//   ....[32]....
        /*04f8*/ 	.word	0x0000ed70


	//   ....[33]....
        /*04fc*/ 	.word	0x0000edb0


	//   ....[34]....
        /*0500*/ 	.word	0x0000edf0


	//   ....[35]....
        /*0504*/ 	.word	0x0000ee20


	//   ....[36]....
        /*0508*/ 	.word	0x0000ee50


	//   ....[37]....
        /*050c*/ 	.word	0x0000eee0


	//   ....[38]....
        /*0510*/ 	.word	0x0000ef10


	//   ....[39]....
        /*0514*/ 	.word	0x0000efa0


	//   ....[40]....
        /*0518*/ 	.word	0x00013830


	//   ....[41]....
        /*051c*/ 	.word	0x00013840


	//   ....[42]....
        /*0520*/ 	.word	0x00013950


	//   ....[43]....
        /*0524*/ 	.word	0x000139b0


	//   ....[44]....
        /*0528*/ 	.word	0x000139f0


	//   ....[45]....
        /*052c*/ 	.word	0x00013a30


	//   ....[46]....
        /*0530*/ 	.word	0x00013a60


	//   ....[47]....
        /*0534*/ 	.word	0x00013a90


	//   ....[48]....
        /*0538*/ 	.word	0x00013c20


	//   ....[49]....
        /*053c*/ 	.word	0x00013c80


	//   ....[50]....
        /*0540*/ 	.word	0x00013cc0


	//   ....[51]....
        /*0544*/ 	.word	0x00013d00


	//   ....[52]....
        /*0548*/ 	.word	0x00013d30


	//   ....[53]....
        /*054c*/ 	.word	0x00013d60


	//   ....[54]....
        /*0550*/ 	.word	0x00013e20


	//   ....[55]....
        /*0554*/ 	.word	0x00013e40


	//   ....[56]....
        /*0558*/ 	.word	0x00013eb0


	//   ....[57]....
        /*055c*/ 	.word	0x00014300


	//   ....[58]....
        /*0560*/ 	.word	0x000147e0


	//   ....[59]....
        /*0564*/ 	.word	0x00014880


	//   ....[60]....
        /*0568*/ 	.word	0x00014920


	//   ....[61]....
        /*056c*/ 	.word	0x000149c0


	//   ....[62]....
        /*0570*/ 	.word	0x00014ab0


	//   ....[63]....
        /*0574*/ 	.word	0x00014b50


	//   ....[64]....
        /*0578*/ 	.word	0x00014bf0


	//   ....[65]....
        /*057c*/ 	.word	0x00014c90


	//   ....[66]....
        /*0580*/ 	.word	0x00014ef0


	//   ....[67]....
        /*0584*/ 	.word	0x000151d0


	//   ....[68]....
        /*0588*/ 	.word	0x000155f0


	//   ....[69]....
        /*058c*/ 	.word	0x00015680


	//   ....[70]....
        /*0590*/ 	.word	0x00015720


	//   ....[71]....
        /*0594*/ 	.word	0x000157d0


	//   ....[72]....
        /*0598*/ 	.word	0x00015850


	//   ....[73]....
        /*059c*/ 	.word	0x000158d0


	//   ....[74]....
        /*05a0*/ 	.word	0x00015950


	//   ....[75]....
        /*05a4*/ 	.word	0x000159d0


	//   ....[76]....
        /*05a8*/ 	.word	0x00015a60


	//   ....[77]....
        /*05ac*/ 	.word	0x00015b10


	//   ....[78]....
        /*05b0*/ 	.word	0x00015b90


	//   ....[79]....
        /*05b4*/ 	.word	0x00015c10


	//   ....[80]....
        /*05b8*/ 	.word	0x00015c90


	//   ....[81]....
        /*05bc*/ 	.word	0x00015d10


	//   ....[82]....
        /*05c0*/ 	.word	0x00015d80


	//   ....[83]....
        /*05c4*/ 	.word	0x00015e20


	//   ....[84]....
        /*05c8*/ 	.word	0x00015eb0


	//   ....[85]....
        /*05cc*/ 	.word	0x00015fd0


	//----- nvinfo : EIATTR_REG_RECONFIG
	.align		4
.L_709:
        /*05d0*/ 	.byte	0x01, 0x54
	.zero		2


	//----- nvinfo : EIATTR_SYSCALL_OFFSETS
	.align		4
        /*05d4*/ 	.byte	0x04, 0x46
        /*05d6*/ 	.short	(.L_711 - .L_710)


	//   ....[0]....
.L_710:
        /*05d8*/ 	.word	0x00001840


	//   ....[1]....
        /*05dc*/ 	.word	0x00001990


	//   ....[2]....
        /*05e0*/ 	.word	0x000063c0


	//   ....[3]....
        /*05e4*/ 	.word	0x00006870


	//   ....[4]....
        /*05e8*/ 	.word	0x00010ad0


	//   ....[5]....
        /*05ec*/ 	.word	0x00010c10


	//   ....[6]....
        /*05f0*/ 	.word	0x00010d10


	//----- nvinfo : EIATTR_MBARRIER_INSTR_OFFSETS
	.align		4
.L_711:
        /*05f4*/ 	.byte	0x04, 0x39
        /*05f6*/ 	.short	(.L_713 - .L_712)


	//   ....[0]....
.L_712:
        /*05f8*/ 	.word	0x000002f0
        /*05fc*/ 	.word	0x000000ff
        /*0600*/ 	.word	0x00028c00
        /*0604*/ 	.short	0x0100
        /*0606*/ 	.byte	0x08
	.zero		1


	//   ....[1]....
        /*0608*/ 	.word	0x00000300
        /*060c*/ 	.word	0x000000ff
        /*0610*/ 	.word	0x00028c20
        /*0614*/ 	.short	0x0100
        /*0616*/ 	.byte	0x08
	.zero		1


	//   ....[2]....
        /*0618*/ 	.word	0x000003b0
        /*061c*/ 	.word	0x000000ff
        /*0620*/ 	.word	0x00028c30
        /*0624*/ 	.short	0x0100
        /*0626*/ 	.byte	0x06
	.zero		1


	//   ....[3]....
        /*0628*/ 	.word	0x000003c0
        /*062c*/ 	.word	0x000000ff
        /*0630*/ 	.word	0x00028c40
        /*0634*/ 	.short	0x0100
        /*0636*/ 	.byte	0x06
	.zero		1


	//   ....[4]....
        /*0638*/ 	.word	0x000003d0
        /*063c*/ 	.word	0x000000ff
        /*0640*/ 	.word	0x00028c38
        /*0644*/ 	.short	0x0100
        /*0646*/ 	.byte	0x06
	.zero		1


	//   ....[5]....
        /*0648*/ 	.word	0x000003e0
        /*064c*/ 	.word	0x000000ff
        /*0650*/ 	.word	0x00028c48
        /*0654*/ 	.short	0x0100
        /*0656*/ 	.byte	0x06
	.zero		1


	//   ....[6]....
        /*0658*/ 	.word	0x00000510
        /*065c*/ 	.word	0x000000ff
        /*0660*/ 	.word	0x00028c50
        /*0664*/ 	.short	0x0100
        /*0666*/ 	.byte	0x08
	.zero		1


	//   ....[7]....
        /*0668*/ 	.word	0x00000520
        /*066c*/ 	.word	0x000000ff
        /*0670*/ 	.word	0x00028c60
        /*0674*/ 	.short	0x0100
        /*0676*/ 	.byte	0x08
	.zero		1


	//   ....[8]....
        /*0678*/ 	.word	0x00000530
        /*067c*/ 	.word	0x000000ff
        /*0680*/ 	.word	0x00028c58
        /*0684*/ 	.short	0x0100
        /*0686*/ 	.byte	0x08
	.zero		1


	//   ....[9]....
        /*0688*/ 	.word	0x00000540
        /*068c*/ 	.word	0x000000ff
        /*0690*/ 	.word	0x00028c68
        /*0694*/ 	.short	0x0100
        /*0696*/ 	.byte	0x08
	.zero		1


	//   ....[10]....
        /*0698*/ 	.word	0x00000630
        /*069c*/ 	.word	0x000000ff
        /*06a0*/ 	.word	0x00028c70
        /*06a4*/ 	.short	0x0100
        /*06a6*/ 	.byte	0x06
	.zero		1


	//   ....[11]....
        /*06a8*/ 	.word	0x00000640
        /*06ac*/ 	.word	0x000000ff
        /*06b0*/ 	.word	0x00028c80
        /*06b4*/ 	.short	0x0100
        /*06b6*/ 	.byte	0x06
	.zero		1


	//   ....[12]....
        /*06b8*/ 	.word	0x00000650
        /*06bc*/ 	.word	0x000000ff
        /*06c0*/ 	.word	0x00028c78
        /*06c4*/ 	.short	0x0100
        /*06c6*/ 	.byte	0x06
	.zero		1


	//   ....[13]....
        /*06c8*/ 	.word	0x00000660
        /*06cc*/ 	.word	0x000000ff
        /*06d0*/ 	.word	0x00028c88
        /*06d4*/ 	.short	0x0100
        /*06d6*/ 	.byte	0x06
	.zero		1


	//   ....[14]....
        /*06d8*/ 	.word	0x00000790
        /*06dc*/ 	.word	0x000000ff
        /*06e0*/ 	.word	0x00028c90
        /*06e4*/ 	.short	0x0100
        /*06e6*/ 	.byte	0x08
	.zero		1


	//   ....[15]....
        /*06e8*/ 	.word	0x000007a0
        /*06ec*/ 	.word	0x000000ff
        /*06f0*/ 	.word	0x00028ca0
        /*06f4*/ 	.short	0x0100
        /*06f6*/ 	.byte	0x08
	.zero		1


	//   ....[16]....
        /*06f8*/ 	.word	0x000007b0
        /*06fc*/ 	.word	0x000000ff
        /*0700*/ 	.word	0x00028c98
        /*0704*/ 	.short	0x0100
        /*0706*/ 	.byte	0x08
	.zero		1


	//   ....[17]....
        /*0708*/ 	.word	0x000007c0
        /*070c*/ 	.word	0x000000ff
        /*0710*/ 	.word	0x00028ca8
        /*0714*/ 	.short	0x0100
        /*0716*/ 	.byte	0x08
	.zero		1


	//   ....[18]....
        /*0718*/ 	.word	0x000008f0
        /*071c*/ 	.word	0x000000ff
        /*0720*/ 	.word	0x00028cb0
        /*0724*/ 	.short	0x0100
        /*0726*/ 	.byte	0x08
	.zero		1


	//   ....[19]....
        /*0728*/ 	.word	0x00000900
        /*072c*/ 	.word	0x000000ff
        /*0730*/ 	.word	0x00028cc0
        /*0734*/ 	.short	0x0100
        /*0736*/ 	.byte	0x08
	.zero		1


	//   ....[20]....
        /*0738*/ 	.word	0x00000910
        /*073c*/ 	.word	0x000000ff
        /*0740*/ 	.word	0x00028cb8
        /*0744*/ 	.short	0x0100
        /*0746*/ 	.byte	0x08
	.zero		1


	//   ....[21]....
        /*0748*/ 	.word	0x00000920
        /*074c*/ 	.word	0x000000ff
        /*0750*/ 	.word	0x00028cc8
        /*0754*/ 	.short	0x0100
        /*0756*/ 	.byte	0x08
	.zero		1


	//   ....[22]....
        /*0758*/ 	.word	0x00002620
        /*075c*/ 	.word	0x0000004a
        /*0760*/ 	.word	0x00028c90
        /*0764*/ 	.short	0x010a
        /*0766*/ 	.byte	0x3f
	.zero		1


	//   ....[23]....
        /*0768*/ 	.word	0x00003050
        /*076c*/ 	.word	0x0000004a
        /*0770*/ 	.word	0x00028c90
        /*0774*/ 	.short	0x010a
        /*0776*/ 	.byte	0x3f
	.zero		1


	//   ....[24]....
        /*0778*/ 	.word	0x00003950
        /*077c*/ 	.word	0x0000004a
        /*0780*/ 	.word	0x00028c90
        /*0784*/ 	.short	0x010a
        /*0786*/ 	.byte	0x3f
	.zero		1


	//   ....[25]....
        /*0788*/ 	.word	0x00003b50
        /*078c*/ 	.word	0x00000004
        /*0790*/ 	.word	0x00000000
        /*0794*/ 	.short	0x0101
        /*0796*/ 	.byte	0x3f
	.zero		1


	//   ....[26]....
        /*0798*/ 	.word	0x00003b90
        /*079c*/ 	.word	0x0000004a
        /*07a0*/ 	.word	0x00028cb0
        /*07a4*/ 	.short	0x010a
        /*07a6*/ 	.byte	0x3f
	.zero		1


	//   ....[27]....
        /*07a8*/ 	.word	0x000041f0
        /*07ac*/ 	.word	0x0000004a
        /*07b0*/ 	.word	0x00000000
        /*07b4*/ 	.short	0x0101
        /*07b6*/ 	.byte	0x3f
	.zero		1


	//   ....[28]....
        /*07b8*/ 	.word	0x00004840
        /*07bc*/ 	.word	0x00000008
        /*07c0*/ 	.word	0x00028c50
        /*07c4*/ 	.short	0x010a
        /*07c6*/ 	.byte	0x3f
	.zero		1


	//   ....[29]....
        /*07c8*/ 	.word	0x00004be0
        /*07cc*/ 	.word	0x00000000
        /*07d0*/ 	.word	0x00000000
        /*07d4*/ 	.short	0x0101
        /*07d6*/ 	.byte	0x3f
	.zero		1


	//   ....[30]....
        /*07d8*/ 	.word	0x00005530
        /*07dc*/ 	.word	0x00000000
        /*07e0*/ 	.word	0x00028c50
        /*07e4*/ 	.short	0x010a
        /*07e6*/ 	.byte	0x3f
	.zero		1


	//   ....[31]....
        /*07e8*/ 	.word	0x00005580
        /*07ec*/ 	.word	0x00000000
        /*07f0*/ 	.word	0x00028c50
        /*07f4*/ 	.short	0x010a
        /*07f6*/ 	.byte	0x3f
	.zero		1


	//   ....[32]....
        /*07f8*/ 	.word	0x000058d0
        /*07fc*/ 	.word	0x00000000
        /*0800*/ 	.word	0x00000000
        /*0804*/ 	.short	0x0101
        /*0806*/ 	.byte	0x3f
	.zero		1


	//   ....[33]....
        /*0808*/ 	.word	0x00006450
        /*080c*/ 	.word	0x00000002
        /*0810*/ 	.word	0x00028c00
        /*0814*/ 	.short	0x010a
        /*0816*/ 	.byte	0x3f
	.zero		1


	//   ....[34]....
        /*0818*/ 	.word	0x000064a0
        /*081c*/ 	.word	0x00000002
        /*0820*/ 	.word	0x00028c00
        /*0824*/ 	.short	0x010a
        /*0826*/ 	.byte	0x3f
	.zero		1


	//   ....[35]....
        /*0828*/ 	.word	0x00006b60
        /*082c*/ 	.word	0x00000002
        /*0830*/ 	.word	0x00028c00
        /*0834*/ 	.short	0x010a
        /*0836*/ 	.byte	0x3f
	.zero		1


	//   ....[36]....
        /*0838*/ 	.word	0x00007990
        /*083c*/ 	.word	0x00000002
        /*0840*/ 	.word	0x00028c00
        /*0844*/ 	.short	0x010a
        /*0846*/ 	.byte	0x3f
	.zero		1


	//   ....[37]....
        /*0848*/ 	.word	0x00008720
        /*084c*/ 	.word	0x0000000f
        /*0850*/ 	.word	0x00028c30
        /*0854*/ 	.short	0x010a
        /*0856*/ 	.byte	0x3f
	.zero		1


	//   ....[38]....
        /*0858*/ 	.word	0x000087d0
        /*085c*/ 	.word	0x0000000f
        /*0860*/ 	.word	0x00028c30
        /*0864*/ 	.short	0x010a
        /*0866*/ 	.byte	0x3f
	.zero		1


	//   ....[39]....
        /*0868*/ 	.word	0x00009480
        /*086c*/ 	.word	0x0000000c
        /*0870*/ 	.word	0x00000000
        /*0874*/ 	.short	0x0101
        /*0876*/ 	.byte	0x3f
	.zero		1


	//   ....[40]....
        /*0878*/ 	.word	0x00009870
        /*087c*/ 	.word	0x0000000f
        /*0880*/ 	.word	0x00028c50
        /*0884*/ 	.short	0x010a
        /*0886*/ 	.byte	0x3f
	.zero		1


	//   ....[41]....
        /*0888*/ 	.word	0x00009900
        /*088c*/ 	.word	0x0000000f
        /*0890*/ 	.word	0x00028c50
        /*0894*/ 	.short	0x010a
        /*0896*/ 	.byte	0x3f
	.zero		1


	//   ....[42]....
        /*0898*/ 	.word	0x00009bb0
        /*089c*/ 	.word	0x0000000f
        /*08a0*/ 	.word	0x00000000
        /*08a4*/ 	.short	0x0101
        /*08a6*/ 	.byte	0x3f
	.zero		1


	//   ....[43]....
        /*08a8*/ 	.word	0x00009cc0
        /*08ac*/ 	.word	0x0000000f
        /*08b0*/ 	.word	0x00028c30
        /*08b4*/ 	.short	0x010a
        /*08b6*/ 	.byte	0x3f
	.zero		1


	//   ....[44]....
        /*08b8*/ 	.word	0x00009d70
        /*08bc*/ 	.word	0x0000000f
        /*08c0*/ 	.word	0x00028c30
        /*08c4*/ 	.short	0x010a
        /*08c6*/ 	.byte	0x3f
	.zero		1


	//   ....[45]....
        /*08c8*/ 	.word	0x0000a910
        /*08cc*/ 	.word	0x0000009a
        /*08d0*/ 	.word	0x00000000
        /*08d4*/ 	.short	0x0101
        /*08d6*/ 	.byte	0x3f
	.zero		1


	//   ....[46]....
        /*08d8*/ 	.word	0x0000b2e0
        /*08dc*/ 	.word	0x0000000f
        /*08e0*/ 	.word	0x00028c50
        /*08e4*/ 	.short	0x010a
        /*08e6*/ 	.byte	0x3f
	.zero		1


	//   ....[47]....
        /*08e8*/ 	.word	0x0000b330
        /*08ec*/ 	.word	0x0000000f
        /*08f0*/ 	.word	0x00028c50
        /*08f4*/ 	.short	0x010a
        /*08f6*/ 	.byte	0x3f
	.zero		1


	//   ....[48]....
        /*08f8*/ 	.word	0x0000b610
        /*08fc*/ 	.word	0x0000000f
        /*0900*/ 	.word	0x00000000
        /*0904*/ 	.short	0x0101
        /*0906*/ 	.byte	0x3f
	.zero		1


	//   ....[49]....
        /*0908*/ 	.word	0x0000d950
        /*090c*/ 	.word	0x00000000
        /*0910*/ 	.word	0x00000000
        /*0914*/ 	.short	0x0101
        /*0916*/ 	.byte	0x3f
	.zero		1


	//   ....[50]....
        /*0918*/ 	.word	0x0000f9c0
        /*091c*/ 	.word	0x00000005
        /*0920*/ 	.word	0x00028c20
        /*0924*/ 	.short	0x010a
        /*0926*/ 	.byte	0x3f
	.zero		1


	//   ....[51]....
        /*0928*/ 	.word	0x0000fa50
        /*092c*/ 	.word	0x00000006
        /*0930*/ 	.word	0x00028ca0
        /*0934*/ 	.short	0x010a
        /*0936*/ 	.byte	0x3f
	.zero		1


	//   ....[52]....
        /*0938*/ 	.word	0x0000fc30
        /*093c*/ 	.word	0x00000006
        /*0940*/ 	.word	0x00028cc0
        /*0944*/ 	.short	0x010a
        /*0946*/ 	.byte	0x3f
	.zero		1


	//   ....[53]....
        /*0948*/ 	.word	0x00010180
        /*094c*/ 	.word	0x00000007
        /*0950*/ 	.word	0x00028ca0
        /*0954*/ 	.short	0x010a
        /*0956*/ 	.byte	0x3f
	.zero		1


	//   ....[54]....
        /*0958*/ 	.word	0x00010340
        /*095c*/ 	.word	0x00000007
        /*0960*/ 	.word	0x00028cc0
        /*0964*/ 	.short	0x010a
        /*0966*/ 	.byte	0x3f
	.zero		1


	//   ....[55]....
        /*0968*/ 	.word	0x00011270
        /*096c*/ 	.word	0x00000005
        /*0970*/ 	.word	0x00028c40
        /*0974*/ 	.short	0x010a
        /*0976*/ 	.byte	0x3f
	.zero		1


	//   ....[56]....
        /*0978*/ 	.word	0x00011670
        /*097c*/ 	.word	0x00000007
        /*0980*/ 	.word	0x00028c20
        /*0984*/ 	.short	0x010a
        /*0986*/ 	.byte	0x3f
	.zero		1


	//   ....[57]....
        /*0988*/ 	.word	0x00011730
        /*098c*/ 	.word	0x00000002
        /*0990*/ 	.word	0x00028c60
        /*0994*/ 	.short	0x010a
        /*0996*/ 	.byte	0x3f
	.zero		1


	//   ....[58]....
        /*0998*/ 	.word	0x00011ee0
        /*099c*/ 	.word	0x00000002
        /*09a0*/ 	.word	0x00028c40
        /*09a4*/ 	.short	0x010a
        /*09a6*/ 	.byte	0x3f
	.zero		1


	//   ....[59]....
        /*09a8*/ 	.word	0x000120f0
        /*09ac*/ 	.word	0x00000002
        /*09b0*/ 	.word	0x00028c60
        /*09b4*/ 	.short	0x010a
        /*09b6*/ 	.byte	0x3f
	.zero		1


	//   ....[60]....
        /*09b8*/ 	.word	0x000127b0
        /*09bc*/ 	.word	0x00000002
        /*09c0*/ 	.word	0x00028c40
        /*09c4*/ 	.short	0x010a
        /*09c6*/ 	.byte	0x3f
	.zero		1


	//   ....[61]....
        /*09c8*/ 	.word	0x000129b0
        /*09cc*/ 	.word	0x00000002
        /*09d0*/ 	.word	0x00028c60
        /*09d4*/ 	.short	0x010a
        /*09d6*/ 	.byte	0x3f
	.zero		1


	//   ....[62]....
        /*09d8*/ 	.word	0x00012ff0
        /*09dc*/ 	.word	0x00000002
        /*09e0*/ 	.word	0x00028c40
        /*09e4*/ 	.short	0x010a
        /*09e6*/ 	.byte	0x3f
	.zero		1


	//   ....[63]....
        /*09e8*/ 	.word	0x00013200
        /*09ec*/ 	.word	0x00000002
        /*09f0*/ 	.word	0x00028c60
        /*09f4*/ 	.short	0x010a
        /*09f6*/ 	.byte	0x3f
	.zero		1


	//   ....[64]....
        /*09f8*/ 	.word	0x00014280
        /*09fc*/ 	.word	0x00000000
        /*0a00*/ 	.word	0x00028c20
        /*0a04*/ 	.short	0x010a
        /*0a06*/ 	.byte	0x3f
	.zero		1


	//   ....[65]....
        /*0a08*/ 	.word	0x00014430
        /*0a0c*/ 	.word	0x00000006
        /*0a10*/ 	.word	0x00000000
        /*0a14*/ 	.short	0x010a
        /*0a16*/ 	.byte	0x3f
	.zero		1


	//   ....[66]....
        /*0a18*/ 	.word	0x000144a0
        /*0a1c*/ 	.word	0x00000007
        /*0a20*/ 	.word	0x00000000
        /*0a24*/ 	.short	0x010a
        /*0a26*/ 	.byte	0x3f
	.zero		1


	//   ....[67]....
        /*0a28*/ 	.word	0x00014510
        /*0a2c*/ 	.word	0x00000004
        /*0a30*/ 	.word	0x00000000
        /*0a34*/ 	.short	0x010a
        /*0a36*/ 	.byte	0x3f
	.zero		1


	//   ....[68]....
        /*0a38*/ 	.word	0x00014540
        /*0a3c*/ 	.word	0x00000003
        /*0a40*/ 	.word	0x00000000
        /*0a44*/ 	.short	0x010a
        /*0a46*/ 	.byte	0x3f
	.zero		1


	//   ....[69]....
        /*0a48*/ 	.word	0x000145a0
        /*0a4c*/ 	.word	0x0000004a
        /*0a50*/ 	.word	0x00028c90
        /*0a54*/ 	.short	0x010a
        /*0a56*/ 	.byte	0x3f
	.zero		1


	//   ....[70]....
        /*0a58*/ 	.word	0x000145f0
        /*0a5c*/ 	.word	0x0000004a
        /*0a60*/ 	.word	0x00028c90
        /*0a64*/ 	.short	0x010a
        /*0a66*/ 	.byte	0x3f
	.zero		1


	//   ....[71]....
        /*0a68*/ 	.word	0x00014640
        /*0a6c*/ 	.word	0x0000004a
        /*0a70*/ 	.word	0x00028c90
        /*0a74*/ 	.short	0x010a
        /*0a76*/ 	.byte	0x3f
	.zero		1


	//   ....[72]....
        /*0a78*/ 	.word	0x00014690
        /*0a7c*/ 	.word	0x0000004a
        /*0a80*/ 	.word	0x00028cb0
        /*0a84*/ 	.short	0x010a
        /*0a86*/ 	.byte	0x3f
	.zero		1


	//   ....[73]....
        /*0a88*/ 	.word	0x000146e0
        /*0a8c*/ 	.word	0x00000008
        /*0a90*/ 	.word	0x00028c50
        /*0a94*/ 	.short	0x010a
        /*0a96*/ 	.byte	0x3f
	.zero		1


	//   ....[74]....
        /*0a98*/ 	.word	0x00014730
        /*0a9c*/ 	.word	0x00000000
        /*0aa0*/ 	.word	0x00028c50
        /*0aa4*/ 	.short	0x010a
        /*0aa6*/ 	.byte	0x3f
	.zero		1


	//   ....[75]....
        /*0aa8*/ 	.word	0x00014a00
        /*0aac*/ 	.word	0x00000002
        /*0ab0*/ 	.word	0x00028c00
        /*0ab4*/ 	.short	0x010a
        /*0ab6*/ 	.byte	0x3f
	.zero		1


	//   ....[76]....
        /*0ab8*/ 	.word	0x00014cd0
        /*0abc*/ 	.word	0x00000002
        /*0ac0*/ 	.word	0x00028c00
        /*0ac4*/ 	.short	0x010a
        /*0ac6*/ 	.byte	0x3f
	.zero		1


	//   ....[77]....
        /*0ac8*/ 	.word	0x00014d20
        /*0acc*/ 	.word	0x0000000f
        /*0ad0*/ 	.word	0x00028c30
        /*0ad4*/ 	.short	0x010a
        /*0ad6*/ 	.byte	0x3f
	.zero		1


	//   ....[78]....
        /*0ad8*/ 	.word	0x00014d70
        /*0adc*/ 	.word	0x0000000f
        /*0ae0*/ 	.word	0x00028c50
        /*0ae4*/ 	.short	0x010a
        /*0ae6*/ 	.byte	0x3f
	.zero		1


	//   ....[79]....
        /*0ae8*/ 	.word	0x00014dc0
        /*0aec*/ 	.word	0x0000000f
        /*0af0*/ 	.word	0x00028c30
        /*0af4*/ 	.short	0x010a
        /*0af6*/ 	.byte	0x3f
	.zero		1


	//   ....[80]....
        /*0af8*/ 	.word	0x00014e10
        /*0afc*/ 	.word	0x0000000f
        /*0b00*/ 	.word	0x00028c50
        /*0b04*/ 	.short	0x010a
        /*0b06*/ 	.byte	0x3f
	.zero		1


	//   ....[81]....
        /*0b08*/ 	.word	0x00014fb0
        /*0b0c*/ 	.word	0x00000005
        /*0b10*/ 	.word	0x00028c20
        /*0b14*/ 	.short	0x010a
        /*0b16*/ 	.byte	0x3f
	.zero		1


	//   ....[82]....
        /*0b18*/ 	.word	0x00015000
        /*0b1c*/ 	.word	0x00000006
        /*0b20*/ 	.word	0x00028ca0
        /*0b24*/ 	.short	0x010a
        /*0b26*/ 	.byte	0x3f
	.zero		1


	//   ....[83]....
        /*0b28*/ 	.word	0x00015050
        /*0b2c*/ 	.word	0x00000006
        /*0b30*/ 	.word	0x00028cc0
        /*0b34*/ 	.short	0x010a
        /*0b36*/ 	.byte	0x3f
	.zero		1


	//   ....[84]....
        /*0b38*/ 	.word	0x000150a0
        /*0b3c*/ 	.word	0x00000007
        /*0b40*/ 	.word	0x00028ca0
        /*0b44*/ 	.short	0x010a
        /*0b46*/ 	.byte	0x3f
	.zero		1


	//   ....[85]....
        /*0b48*/ 	.word	0x000150f0
        /*0b4c*/ 	.word	0x00000007
        /*0b50*/ 	.word	0x00028cc0
        /*0b54*/ 	.short	0x010a
        /*0b56*/ 	.byte	0x3f
	.zero		1


	//   ....[86]....
        /*0b58*/ 	.word	0x00015290
        /*0b5c*/ 	.word	0x00000005
        /*0b60*/ 	.word	0x00028c40
        /*0b64*/ 	.short	0x010a
        /*0b66*/ 	.byte	0x3f
	.zero		1


	//   ....[87]....
        /*0b68*/ 	.word	0x00015310
        /*0b6c*/ 	.word	0x00000005
        /*0b70*/ 	.word	0x00028c20
        /*0b74*/ 	.short	0x010a
        /*0b76*/ 	.byte	0x3f
	.zero		1


	//   ....[88]....
        /*0b78*/ 	.word	0x00015360
        /*0b7c*/ 	.word	0x00000002
        /*0b80*/ 	.word	0x00028c60
        /*0b84*/ 	.short	0x010a
        /*0b86*/ 	.byte	0x3f
	.zero		1


	//   ....[89]....
        /*0b88*/ 	.word	0x000153b0
        /*0b8c*/ 	.word	0x00000002
        /*0b90*/ 	.word	0x00028c40
        /*0b94*/ 	.short	0x010a
        /*0b96*/ 	.byte	0x3f
	.zero		1


	//   ....[90]....
        /*0b98*/ 	.word	0x00015400
        /*0b9c*/ 	.word	0x00000002
        /*0ba0*/ 	.word	0x00028c60
        /*0ba4*/ 	.short	0x010a
        /*0ba6*/ 	.byte	0x3f
	.zero		1


	//   ....[91]....
        /*0ba8*/ 	.word	0x00015450
        /*0bac*/ 	.word	0x00000002
        /*0bb0*/ 	.word	0x00028c40
        /*0bb4*/ 	.short	0x010a
        /*0bb6*/ 	.byte	0x3f
	.zero		1


	//   ....[92]....
        /*0bb8*/ 	.word	0x000154a0
        /*0bbc*/ 	.word	0x00000002
        /*0bc0*/ 	.word	0x00028c60
        /*0bc4*/ 	.short	0x010a
        /*0bc6*/ 	.byte	0x3f
	.zero		1


	//   ....[93]....
        /*0bc8*/ 	.word	0x000154f0
        /*0bcc*/ 	.word	0x00000002
        /*0bd0*/ 	.word	0x00028c40
        /*0bd4*/ 	.short	0x010a
        /*0bd6*/ 	.byte	0x3f
	.zero		1


	//   ....[94]....
        /*0bd8*/ 	.word	0x00015540
        /*0bdc*/ 	.word	0x00000002
        /*0be0*/ 	.word	0x00028c60
        /*0be4*/ 	.short	0x010a
        /*0be6*/ 	.byte	0x3f
	.zero		1


	//   ....[95]....
        /*0be8*/ 	.word	0x00015ef0
        /*0bec*/ 	.word	0x00000000
        /*0bf0*/ 	.word	0x00028c20
        /*0bf4*/ 	.short	0x010a
        /*0bf6*/ 	.byte	0x3f
	.zero		1


	//   ....[96]....
        /*0bf8*/ 	.word	0x00016090
        /*0bfc*/ 	.word	0x00000006
        /*0c00*/ 	.word	0x00000000
        /*0c04*/ 	.short	0x010a
        /*0c06*/ 	.byte	0x3f
	.zero		1


	//   ....[97]....
        /*0c08*/ 	.word	0x000160e0
        /*0c0c*/ 	.word	0x00000007
        /*0c10*/ 	.word	0x00000000
        /*0c14*/ 	.short	0x010a
        /*0c16*/ 	.byte	0x3f
	.zero		1


	//   ....[98]....
        /*0c18*/ 	.word	0x00016130
        /*0c1c*/ 	.word	0x00000004
        /*0c20*/ 	.word	0x00000000
        /*0c24*/ 	.short	0x010a
        /*0c26*/ 	.byte	0x3f
	.zero		1


	//----- nvinfo : EIATTR_NUM_MBARRIERS
	.align		4
.L_713:
        /*0c28*/ 	.byte	0x03, 0x38
        /*0c2a*/ 	.short	0x0016


	//----- nvinfo : EIATTR_EXIT_INSTR_OFFSETS
	.align		4
        /*0c2c*/ 	.byte	0x04, 0x1c
        /*0c2e*/ 	.short	(.L_715 - .L_714)


	//   ....[0]....
.L_714:
        /*0c30*/ 	.word	0x00014590


	//----- nvinfo : EIATTR_MAX_THREADS
	.align		4
.L_715:
        /*0c34*/ 	.byte	0x04, 0x05
        /*0c36*/ 	.short	(.L_717 - .L_716)
.L_716:
        /*0c38*/ 	.word	0x00000180
        /*0c3c*/ 	.word	0x00000001
        /*0c40*/ 	.word	0x00000001


	//----- nvinfo : EIATTR_CRS_STACK_SIZE
	.align		4
.L_717:
        /*0c44*/ 	.byte	0x04, 0x1e
        /*0c46*/ 	.short	(.L_719 - .L_718)
.L_718:
        /*0c48*/ 	.word	0x00000000


	//----- nvinfo : EIATTR_CBANK_PARAM_SIZE
	.align		4
.L_719:
        /*0c4c*/ 	.byte	0x03, 0x19
        /*0c4e*/ 	.short	0x0a70


	//----- nvinfo : EIATTR_PARAM_CBANK
	.align		4
        /*0c50*/ 	.byte	0x04, 0x0a
        /*0c52*/ 	.short	(.L_721 - .L_720)
	.align		4
.L_720:
        /*0c54*/ 	.word	index@(.nv.constant0._ZN7cutlass13device_kernelIN5flash11enable_sm90INS1_16FlashAttnFwdSm90INS1_25CollectiveMainloopFwdSm90ILi2EN4cute5tupleIJNS5_1CILi1EEES8_S8_EEENS6_IJNS7_ILi64EEESA_SA_EEELi512ENS_10bfloat16_tEfNS_4arch4Sm90ELb0ELb0ELb0ELb1ELb0ELb1ELb0ELb0ELb0ELb0ELb0ELb0EEENS1_21CollectiveEpilogueFwdINS6_IJSA_NS7_ILi512EEESA_EEES9_SC_SE_Li256ELb1ELb0ELb0ELb0EEENS1_36VarlenDynamicPersistentTileSchedulerILi64ELi64ELi256ELi32ELb0ELb0ELb1ELb0ELb1ELb1EEEEEEEEEvNT_6ParamsE)
        /*0c58*/ 	.short	0x0210
        /*0c5a*/ 	.short	0x0a70


	//----- nvinfo : EIATTR_SW_WAR
	.align		4
.L_721:
        /*0c5c*/ 	.byte	0x04, 0x36
        /*0c5e*/ 	.short	(.L_723 - .L_722)
.L_722:
        /*0c60*/ 	.word	0x00000008
.L_723:


//--------------------- .nv.info._ZN7cutlass13device_kernelIN5flash11enable_sm90INS1_16FlashAttnFwdSm90INS1_25CollectiveMainloopFwdSm90ILi2EN4cute5tupleIJNS5_1CILi1EEES8_S8_EEENS6_IJNS7_ILi64EEESA_SA_EEELi512ENS_10bfloat16_tEfNS_4arch4Sm90ELb0ELb0ELb0ELb1ELb0ELb0ELb1ELb0ELb0ELb0ELb0ELb0EEENS1_21CollectiveEpilogueFwdINS6_IJSA_NS7_ILi512EEESA_EEES9_SC_SE_Li256ELb1ELb0ELb0ELb0EEENS1_36VarlenDynamicPersistentTileSchedulerILi64ELi64ELi256ELi32ELb0ELb0ELb1ELb0ELb1ELb1EEEEEEEEEvNT_6ParamsE --------------------------
	.section	.nv.info._ZN7cutlass13device_kernelIN5flash11enable_sm90INS1_16FlashAttnFwdSm90INS1_25CollectiveMainloopFwdSm90ILi2EN4cute5tupleIJNS5_1CILi1EEES8_S8_EEENS6_IJNS7_ILi64EEESA_SA_EEELi512ENS_10bfloat16_tEfNS_4arch4Sm90ELb0ELb0ELb0ELb1ELb0ELb0ELb1ELb0ELb0ELb0ELb0ELb0EEENS1_21CollectiveEpilogueFwdINS6_IJSA_NS7_ILi512EEESA_EEES9_SC_SE_Li256ELb1ELb0ELb0ELb0EEENS1_36VarlenDynamicPersistentTileSchedulerILi64ELi64ELi256ELi32ELb0ELb0ELb1ELb0ELb1ELb1EEEEEEEEEvNT_6ParamsE,"",@"SHT_CUDA_INFO"
	.sectionflags	@""
	.align	4


	//----- nvinfo : EIATTR_CUDA_API_VERSION
	.align		4
        /*0000*/ 	.byte	0x04, 0x37
        /*0002*/ 	.short	(.L_725 - .L_724)
.L_724:
        /*0004*/ 	.word	0x00000082


	//----- nvinfo : EIATTR_KPARAM_INFO
	.align		4
.L_725:
        /*0008*/ 	.byte	0x04, 0x17
        /*000a*/ 	.short	(.L_727 - .L_726)
.L_726:
        /*000c*/ 	.word	0x00000000
        /*0010*/ 	.short	0x0000
        /*0012*/ 	.short	0x0070
        /*0014*/ 	.byte	0x00, 0xf0, 0x01, 0x2c


	//----- nvinfo : EIATTR_SPARSE_MMA_MASK
	.align		4
.L_727:
        /*0018*/ 	.byte	0x03, 0x50
        /*001a*/ 	.short	0x0000


	//----- nvinfo : EIATTR_MAXREG_COUNT
	.align		4
        /*001c*/ 	.byte	0x03, 0x1b
        /*001e*/ 	.short	0x00a8


	//----- nvinfo : EIATTR_NUM_BARRIERS
	.align		4
        /*0020*/ 	.byte	0x02, 0x4c
        /*0022*/ 	.byte	0x10
	.zero		1


	//----- nvinfo : EIATTR_EXTERNS
	.align		4
        /*0024*/ 	.byte	0x04, 0x0f
        /*0026*/ 	.short	(.L_729 - .L_728)


	//   ....[0]....
	.align		4
.L_728:
        /*0028*/ 	.word	index@(__assertfail)


	//----- nvinfo : EIATTR_ANNOTATIONS
	.align		4
.L_729:
        /*002c*/ 	.byte	0x04, 0x55
        /*002e*/ 	.short	(.L_731 - .L_730)


	//   ....[0]....
.L_730:
        /* <DEDUP_REMOVED lines=34> */


	//----- nvinfo : EIATTR_MERCURY_ISA_VERSION
	.align		4
.L_731:
        /*0240*/ 	.byte	0x03, 0x5f
        /*0242*/ 	.short	0x0101


	//----- nvinfo : EIATTR_UNUSED_LOAD_BYTE_OFFSET
	.align		4
        /*0244*/ 	.byte	0x04, 0x44
        /*0246*/ 	.short	(.L_733 - .L_732)


	//   ....[0]....
.L_732:
        /*0248*/ 	.word	0x00000a60
        /*024c*/ 	.word	0x0000fff0


	//   ....[1]....
        /*0250*/ 	.word	0x00008b30
        /*0254*/ 	.word	0x0000fff0


	//----- nvinfo : EIATTR_INT_WARP_WIDE_INSTR_OFFSETS
	.align		4
.L_733:
        /*0258*/ 	.byte	0x04, 0x31
        /*025a*/ 	.short	(.L_735 - .L_734)


	//   ....[0]....
.L_734:
        /*025c*/ 	.word	0x00000190


	//   ....[1]....
        /*0260*/ 	.word	0x000001d0


	//   ....[2]....
        /*0264*/ 	.word	0x00000240


	//   ....[3]....
        /*0268*/ 	.word	0x000002b0


	//   ....[4]....
        /*026c*/ 	.word	0x0000c3f0


	//   ....[5]....
        /*0270*/ 	.word	0x0000c4b0


	//   ....[6]....
        /*0274*/ 	.word	0x0000c950


	//   ....[7]....
        /*0278*/ 	.word	0x0000c980


	//   ....[8]....
        /*027c*/ 	.word	0x0000f6c0


	//   ....[9]....
        /*0280*/ 	.word	0x0000f780


	//----- nvinfo : EIATTR_COOP_GROUP_MASK_REGIDS
	.align		4
.L_735:
        /*0284*/ 	.byte	0x04, 0x29
        /*0286*/ 	.short	(.L_737 - .L_736)


	//   ....[0]....
.L_736:
        /*0288*/ 	.word	0xffffffff


	//   ....[1]....
        /*028c*/ 	.word	0xffffffff


	//   ....[2]....
        /*0290*/ 	.word	0xffffffff


	//   ....[3]....
        /*0294*/ 	.word	0xffffffff


	//   ....[4]....
        /*0298*/ 	.word	0xffffffff


	//   ....[5]....
        /*029c*/ 	.word	0xffffffff


	//   ....[6]....
        /*02a0*/ 	.word	0xffffffff


	//   ....[7]....
        /*02a4*/ 	.word	0xffffffff


	//   ....[8]....
        /*02a8*/ 	.word	0xffffffff


	//   ....[9]....
        /*02ac*/ 	.word	0xffffffff


	//   ....[10]....
        /*02b0*/ 	.word	0xffffffff


	//   ....[11]....
        /*02b4*/ 	.word	0xffffffff


	//   ....[12]....
        /*02b8*/ 	.word	0xffffffff


	//   ....[13]....
        /*02bc*/ 	.word	0xffffffff


	//   ....[14]....
        /*02c0*/ 	.word	0xffffffff


	//   ....[15]....
        /*02c4*/ 	.word	0xffffffff


	//   ....[16]....
        /*02c8*/ 	.word	0xffffffff


	//   ....[17]....
        /*02cc*/ 	.word	0xffffffff


	//   ....[18]....
        /*02d0*/ 	.word	0xffffffff


	//   ....[19]....
        /*02d4*/ 	.word	0xffffffff


	//   ....[20]....
        /*02d8*/ 	.word	0xffffffff


	//   ....[21]....
        /*02dc*/ 	.word	0xffffffff


	//   ....[22]....
        /*02e0*/ 	.word	0xffffffff


	//   ....[23]....
        /*02e4*/ 	.word	0xffffffff


	//   ....[24]....
        /*02e8*/ 	.word	0xffffffff


	//   ....[25]....
        /*02ec*/ 	.word	0xffffffff


	//   ....[26]....
        /*02f0*/ 	.word	0xffffffff


	//   ....[27]....
        /*02f4*/ 	.word	0xffffffff


	//   ....[28]....
        /*02f8*/ 	.word	0xffffffff


	//   ....[29]....
        /*02fc*/ 	.word	0xffffffff


	//   ....[30]....
        /*0300*/ 	.word	0xffffffff


	//   ....[31]....
        /*0304*/ 	.word	0xffffffff


	//   ....[32]....
        /*0308*/ 	.word	0xffffffff


	//   ....[33]....
        /*030c*/ 	.word	0xffffffff


	//   ....[34]....
        /*0310*/ 	.word	0xffffffff


	//   ....[35]....
        /*0314*/ 	.word	0xffffffff


	//   ....[36]....
        /*0318*/ 	.word	0xffffffff


	//   ....[37]....
        /*031c*/ 	.word	0xffffffff


	//   ....[38]....
        /*0320*/ 	.word	0xffffffff


	//   ....[39]....
        /*0324*/ 	.word	0xffffffff


	//   ....[40]....
        /*0328*/ 	.word	0xffffffff


	//   ....[41]....
        /*032c*/ 	.word	0xffffffff


	//   ....[42]....
        /*0330*/ 	.word	0xffffffff


	//   ....[43]....
        /*0334*/ 	.word	0xffffffff


	//   ....[44]....
        /*0338*/ 	.word	0xffffffff


	//   ....[45]....
        /*033c*/ 	.word	0xffffffff


	//   ....[46]....
        /*0340*/ 	.word	0xffffffff


	//   ....[47]....
        /*0344*/ 	.word	0xffffffff


	//   ....[48]....
        /*0348*/ 	.word	0xffffffff


	//   ....[49]....
        /*034c*/ 	.word	0xffffffff


	//   ....[50]....
        /*0350*/ 	.word	0xffffffff


	//   ....[51]....
        /*0354*/ 	.word	0xffffffff


	//   ....[52]....
        /*0358*/ 	.word	0xffffffff


	//   ....[53]....
        /*035c*/ 	.word	0xffffffff


	//   ....[54]....
        /*0360*/ 	.word	0xffffffff


	//   ....[55]....
        /*0364*/ 	.word	0xffffffff


	//   ....[56]....
        /*0368*/ 	.word	0xffffffff


	//   ....[57]....
        /*036c*/ 	.word	0xffffffff


	//   ....[58]....
        /*0370*/ 	.word	0xffffffff


	//   ....[59]....
        /*0374*/ 	.word	0xffffffff


	//   ....[60]....
        /*0378*/ 	.word	0x0500000f


	//   ....[61]....
        /*037c*/ 	.word	0x0500000f


	//   ....[62]....
        /*0380*/ 	.word	0x0500000f


	//   ....[63]....
        /*0384*/ 	.word	0x0500000f


	//   ....[64]....
        /*0388*/ 	.word	0x0500000f


	//   ....[65]....
        /*038c*/ 	.word	0x0500000f


	//   ....[66]....
        /*0390*/ 	.word	0x0500000f


	//   ....[67]....
        /*0394*/ 	.word	0x0500000f


	//   ....[68]....
        /*0398*/ 	.word	0x0500000f


	//   ....[69]....
        /*039c*/ 	.word	0x0500000f


	//   ....[70]....
        /*03a0*/ 	.word	0x0500000f


	//   ....[71]....
        /*03a4*/ 	.word	0x0500000f


	//   ....[72]....
        /*03a8*/ 	.word	0x0500000f


	//   ....[73]....
        /*03ac*/ 	.word	0x0500000f


	//   ....[74]....
        /*03b0*/ 	.word	0x0500000f


	//   ....[75]....
        /*03b4*/ 	.word	0x0500000f


	//   ....[76]....
        /*03b8*/ 	.word	0x0500000f


	//   ....[77]....
        /*03bc*/ 	.word	0x0500000f


	//   ....[78]....
        /*03c0*/ 	.word	0x0500000f


	//----- nvinfo : EIATTR_COOP_GROUP_INSTR_OFFSETS
	.align		4
.L_737:
        /*03c4*/ 	.byte	0x04, 0x28
        /*03c6*/ 	.short	(.L_739 - .L_738)


	//   ....[0]....
.L_738:
        /*03c8*/ 	.word	0x00000060


	//   ....[1]....
        /*03cc*/ 	.word	0x000001a0


	//   ....[2]....
        /*03d0*/ 	.word	0x000001e0


	//   ....[3]....
        /*03d4*/ 	.word	0x000003f0


	//   ....[4]....
        /*03d8*/ 	.word	0x00000550


	//   ....[5]....
        /*03dc*/ 	.word	0x00000670


	//   ....[6]....
        /*03e0*/ 	.word	0x000007d0


	//   ....[7]....
        /*03e4*/ 	.word	0x00001720


	//   ....[8]....
        /*03e8*/ 	.word	0x00002e70


	//   ....[9]....
        /*03ec*/ 	.word	0x000036b0


	//   ....[10]....
        /*03f0*/ 	.word	0x00004a40


	//   ....[11]....
        /*03f4*/ 	.word	0x00004ac0


	//   ....[12]....
        /*03f8*/ 	.word	0x00004c90


	//   ....[13]....
        /*03fc*/ 	.word	0x00004d60


	//   ....[14]....
        /*0400*/ 	.word	0x00005550


	//   ....[15]....
        /*0404*/ 	.word	0x00005b20


	//   ....[16]....
        /*0408*/ 	.word	0x00006c40


	//   ....[17]....
        /*040c*/ 	.word	0x00006c70


	//   ....[18]....
        /*0410*/ 	.word	0x00006ed0


	//   ....[19]....
        /*0414*/ 	.word	0x000070a0


	//   ....[20]....
        /*0418*/ 	.word	0x00007fe0


	//   ....[21]....
        /*041c*/ 	.word	0x00008040


	//   ....[22]....
        /*0420*/ 	.word	0x00008070


	//   ....[23]....
        /*0424*/ 	.word	0x000080d0


	//   ....[24]....
        /*0428*/ 	.word	0x000080e0


	//   ....[25]....
        /*042c*/ 	.word	0x00009a60


	//   ....[26]....
        /*0430*/ 	.word	0x0000b4b0


	//   ....[27]....
        /*0434*/ 	.word	0x0000b650


	//   ....[28]....
        /*0438*/ 	.word	0x0000b680


	//   ....[29]....
        /*043c*/ 	.word	0x0000b6c0


	//   ....[30]....
        /*0440*/ 	.word	0x0000b720


	//   ....[31]....
        /*0444*/ 	.word	0x0000b780


	//   ....[32]....
        /*0448*/ 	.word	0x0000b7c0


	//   ....[33]....
        /*044c*/ 	.word	0x0000b980


	//   ....[34]....
        /*0450*/ 	.word	0x0000b9e0


	//   ....[35]....
        /*0454*/ 	.word	0x0000ba20


	//   ....[36]....
        /*0458*/ 	.word	0x0000ba60


	//   ....[37]....
        /*045c*/ 	.word	0x0000ba90


	//   ....[38]....
        /*0460*/ 	.word	0x0000bac0


	//   ....[39]....
        /*0464*/ 	.word	0x0000bb50


	//   ....[40]....
        /*0468*/ 	.word	0x0000bb80


	//   ....[41]....
        /*046c*/ 	.word	0x0000bc10


	//   ....[42]....
        /*0470*/ 	.word	0x0000f810


	//   ....[43]....
        /*0474*/ 	.word	0x0000f820


	//   ....[44]....
        /*0478*/ 	.word	0x0000f940


	//   ....[45]....
        /*047c*/ 	.word	0x0000f9a0


	//   ....[46]....
        /*0480*/ 	.word	0x0000f9e0


	//   ....[47]....
        /*0484*/ 	.word	0x0000fa20


	//   ....[48]....
        /*0488*/ 	.word	0x0000fa50


	//   ....[49]....
        /*048c*/ 	.word	0x0000fa80


	//   ....[50]....
        /*0490*/ 	.word	0x0000fc20


	//   ....[51]....
        /*0494*/ 	.word	0x0000fc80


	//   ....[52]....
        /*0498*/ 	.word	0x0000fcc0


	//   ....[53]....
        /*049c*/ 	.word	0x0000fd00


	//   ....[54]....
        /*04a0*/ 	.word	0x0000fd30


	//   ....[55]....
        /*04a4*/ 	.word	0x0000fd60


	//   ....[56]....
        /*04a8*/ 	.word	0x0000fe20


	//   ....[57]....
        /*04ac*/ 	.word	0x0000fe40


	//   ....[58]....
        /*04b0*/ 	.word	0x0000feb0


	//   ....[59]....
        /*04b4*/ 	.word	0x00010300


	//   ....[60]....
        /*04b8*/ 	.word	0x000107f0


	//   ....[61]....
        /*04bc*/ 	.word	0x00010c10


	//   ....[62]....
        /*04c0*/ 	.word	0x00010ca0


	//   ....[63]....
        /*04c4*/ 	.word	0x00010d40


	//   ....[64]....
        /*04c8*/ 	.word	0x00010df0


	//   ....[65]....
        /*04cc*/ 	.word	0x00010e70


	//   ....[66]....
        /*04d0*/ 	.word	0x00010ef0


	//   ....[67]....
        /*04d4*/ 	.word	0x00010f70


	//   ....[68]....
        /*04d8*/ 	.word	0x00010ff0


	//   ....[69]....
        /*04dc*/ 	.word	0x00011080


	//   ....[70]....
        /*04e0*/ 	.word	0x00011130


	//   ....[71]....
        /*04e4*/ 	.word	0x000111b0


	//   ....[72]....
        /*04e8*/ 	.word	0x00011230


	//   ....[73]....
        /*04ec*/ 	.word	0x000112b0


	//   ....[74]....
        /*04f0*/ 	.word	0x00011330


	//   ....[75]....
        /*04f4*/ 	.word	0x000113a0


	//   ....[76]....
        /*04f8*/ 	.word	0x00011440


	//   ....[77]....
        /*04fc*/ 	.word	0x000114d0


	//   ....[78]....
        /*0500*/ 	.word	0x000115f0


	//----- nvinfo : EIATTR_REG_RECONFIG
	.align		4
.L_739:
        /*0504*/ 	.byte	0x01, 0x54
	.zero		2


	//----- nvinfo : EIATTR_SYSCALL_OFFSETS
	.align		4
        /*0508*/ 	.byte	0x04, 0x46
        /*050a*/ 	.short	(.L_741 - .L_740)


	//   ....[0]....
.L_740:
        /*050c*/ 	.word	0x00003030


	//   ....[1]....
        /*0510*/ 	.word	0x0000c640


	//   ....[2]....
        /*0514*/ 	.word	0x0000c780


	//   ....[3]....
        /*0518*/ 	.word	0x0000c880


	//----- nvinfo : EIATTR_MBARRIER_INSTR_OFFSETS
	.align		4
.L_741:
        /*051c*/ 	.byte	0x04, 0x39
        /*051e*/ 	.short	(.L_743 - .L_742)


	//   ....[0]....
.L_742:
        /*0520*/ 	.word	0x000002d0
        /*0524*/ 	.word	0x000000ff
        /*0528*/ 	.word	0x00038800
        /*052c*/ 	.short	0x0100
        /*052e*/ 	.byte	0x08
	.zero		1


	//   ....[1]....
        /*0530*/ 	.word	0x000002e0
        /*0534*/ 	.word	0x000000ff
        /*0538*/ 	.word	0x00038810
        /*053c*/ 	.short	0x0100
        /*053e*/ 	.byte	0x08
	.zero		1


	//   ....[2]....
        /*0540*/ 	.word	0x000002f0
        /*0544*/ 	.word	0x000000ff
        /*0548*/ 	.word	0x00038820
        /*054c*/ 	.short	0x0100
        /*054e*/ 	.byte	0x08
	.zero		1


	//   ....[3]....
        /*0550*/ 	.word	0x000003a0
        /*0554*/ 	.word	0x000000ff
        /*0558*/ 	.word	0x00038830
        /*055c*/ 	.short	0x0100
        /*055e*/ 	.byte	0x06
	.zero		1


	//   ....[4]....
        /*0560*/ 	.word	0x000003b0
        /*0564*/ 	.word	0x000000ff
        /*0568*/ 	.word	0x00038840
        /*056c*/ 	.short	0x0100
        /*056e*/ 	.byte	0x06
	.zero		1


	//   ....[5]....
        /*0570*/ 	.word	0x000003c0
        /*0574*/ 	.word	0x000000ff
        /*0578*/ 	.word	0x00038838
        /*057c*/ 	.short	0x0100
        /*057e*/ 	.byte	0x06
	.zero		1


	//   ....[6]....
        /*0580*/ 	.word	0x000003d0
        /*0584*/ 	.word	0x000000ff
        /*0588*/ 	.word	0x00038848
        /*058c*/ 	.short	0x0100
        /*058e*/ 	.byte	0x06
	.zero		1


	//   ....[7]....
        /*0590*/ 	.word	0x00000500
        /*0594*/ 	.word	0x000000ff
        /*0598*/ 	.word	0x00038850
        /*059c*/ 	.short	0x0100
        /*059e*/ 	.byte	0x08
	.zero		1


	//   ....[8]....
        /*05a0*/ 	.word	0x00000510
        /*05a4*/ 	.word	0x000000ff
        /*05a8*/ 	.word	0x00038860
        /*05ac*/ 	.short	0x0100
        /*05ae*/ 	.byte	0x08
	.zero		1


	//   ....[9]....
        /*05b0*/ 	.word	0x00000520
        /*05b4*/ 	.word	0x000000ff
        /*05b8*/ 	.word	0x00038858
        /*05bc*/ 	.short	0x0100
        /*05be*/ 	.byte	0x08
	.zero		1


	//   ....[10]....
        /*05c0*/ 	.word	0x00000530
        /*05c4*/ 	.word	0x000000ff
        /*05c8*/ 	.word	0x00038868
        /*05cc*/ 	.short	0x0100
        /*05ce*/ 	.byte	0x08
	.zero		1


	//   ....[11]....
        /*05d0*/ 	.word	0x00000620
        /*05d4*/ 	.word	0x000000ff
        /*05d8*/ 	.word	0x00038870
        /*05dc*/ 	.short	0x0100
        /*05de*/ 	.byte	0x06
	.zero		1


	//   ....[12]....
        /*05e0*/ 	.word	0x00000630
        /*05e4*/ 	.word	0x000000ff
        /*05e8*/ 	.word	0x00038880
        /*05ec*/ 	.short	0x0100
        /*05ee*/ 	.byte	0x06
	.zero		1


	//   ....[13]....
        /*05f0*/ 	.word	0x00000640
        /*05f4*/ 	.word	0x000000ff
        /*05f8*/ 	.word	0x00038878
        /*05fc*/ 	.short	0x0100
        /*05fe*/ 	.byte	0x06
	.zero		1


	//   ....[14]....
        /*0600*/ 	.word	0x00000650
        /*0604*/ 	.word	0x000000ff
        /*0608*/ 	.word	0x00038888
        /*060c*/ 	.short	0x0100
        /*060e*/ 	.byte	0x06
	.zero		1


	//   ....[15]....
        /*0610*/ 	.word	0x00000780
        /*0614*/ 	.word	0x000000ff
        /*0618*/ 	.word	0x00038890
        /*061c*/ 	.short	0x0100
        /*061e*/ 	.byte	0x08
	.zero		1


	//   ....[16]....
        /*0620*/ 	.word	0x00000790
        /*0624*/ 	.word	0x000000ff
        /*0628*/ 	.word	0x000388a0
        /*062c*/ 	.short	0x0100
        /*062e*/ 	.byte	0x08
	.zero		1


	//   ....[17]....
        /*0630*/ 	.word	0x000007a0
        /*0634*/ 	.word	0x000000ff
        /*0638*/ 	.word	0x00038898
        /*063c*/ 	.short	0x0100
        /*063e*/ 	.byte	0x08
	.zero		1


	//   ....[18]....
        /*0640*/ 	.word	0x000007b0
        /*0644*/ 	.word	0x000000ff
        /*0648*/ 	.word	0x000388a8
        /*064c*/ 	.short	0x0100
        /*064e*/ 	.byte	0x08
	.zero		1


	//   ....[19]....
        /*0650*/ 	.word	0x000008e0
        /*0654*/ 	.word	0x000000ff
        /*0658*/ 	.word	0x000388b0
        /*065c*/ 	.short	0x0100
        /*065e*/ 	.byte	0x08
	.zero		1


	//   ....[20]....
        /*0660*/ 	.word	0x000008f0
        /*0664*/ 	.word	0x000000ff
        /*0668*/ 	.word	0x000388c0
        /*066c*/ 	.short	0x0100
        /*066e*/ 	.byte	0x08
	.zero		1


	//   ....[21]....
        /*0670*/ 	.word	0x00000900
        /*0674*/ 	.word	0x000000ff
        /*0678*/ 	.word	0x000388b8
        /*067c*/ 	.short	0x0100
        /*067e*/ 	.byte	0x08
	.zero		1


	//   ....[22]....
        /*0680*/ 	.word	0x00000910
        /*0684*/ 	.word	0x000000ff
        /*0688*/ 	.word	0x000388c8
        /*068c*/ 	.short	0x0100
        /*068e*/ 	.byte	0x08
	.zero		1


	//   ....[23]....
        /*0690*/ 	.word	0x00001a80
        /*0694*/ 	.word	0x00000004
        /*0698*/ 	.word	0x00000000
        /*069c*/ 	.short	0x0101
        /*069e*/ 	.byte	0x3f
	.zero		1


	//   ....[24]....
        /*06a0*/ 	.word	0x00002540
        /*06a4*/ 	.word	0x00000004
        /*06a8*/ 	.word	0x00000000
        /*06ac*/ 	.short	0x0101
        /*06ae*/ 	.byte	0x3f
	.zero		1


	//   ....[25]....
        /*06b0*/ 	.word	0x000030a0
        /*06b4*/ 	.word	0x000000ff
        /*06b8*/ 	.word	0x00038800
        /*06bc*/ 	.short	0x010a
        /*06be*/ 	.byte	0x25
	.zero		1


	//   ....[26]....
        /*06c0*/ 	.word	0x00003120
        /*06c4*/ 	.word	0x00000003
        /*06c8*/ 	.word	0x00038830
        /*06cc*/ 	.short	0x010a
        /*06ce*/ 	.byte	0x3f
	.zero		1


	//   ....[27]....
        /*06d0*/ 	.word	0x00003160
        /*06d4*/ 	.word	0x00000003
        /*06d8*/ 	.word	0x00038830
        /*06dc*/ 	.short	0x010a
        /*06de*/ 	.byte	0x3f
	.zero		1


	//   ....[28]....
        /*06e0*/ 	.word	0x000033e0
        /*06e4*/ 	.word	0x000000ff
        /*06e8*/ 	.word	0x00038810
        /*06ec*/ 	.short	0x010a
        /*06ee*/ 	.byte	0x25
	.zero		1


	//   ....[29]....
        /*06f0*/ 	.word	0x00003420
        /*06f4*/ 	.word	0x00000003
        /*06f8*/ 	.word	0x00038850
        /*06fc*/ 	.short	0x010a
        /*06fe*/ 	.byte	0x3f
	.zero		1


	//   ....[30]....
        /*0700*/ 	.word	0x00003460
        /*0704*/ 	.word	0x00000003
        /*0708*/ 	.word	0x00038850
        /*070c*/ 	.short	0x010a
        /*070e*/ 	.byte	0x3f
	.zero		1


	//   ....[31]....
        /*0710*/ 	.word	0x00004f90
        /*0714*/ 	.word	0x00000018
        /*0718*/ 	.word	0x00000000
        /*071c*/ 	.short	0x0101
        /*071e*/ 	.byte	0x3f
	.zero		1


	//   ....[32]....
        /*0720*/ 	.word	0x00005570
        /*0724*/ 	.word	0x00000003
        /*0728*/ 	.word	0x00000000
        /*072c*/ 	.short	0x0101
        /*072e*/ 	.byte	0x3f
	.zero		1


	//   ....[33]....
        /*0730*/ 	.word	0x000056b0
        /*0734*/ 	.word	0x000000ff
        /*0738*/ 	.word	0x00038830
        /*073c*/ 	.short	0x010a
        /*073e*/ 	.byte	0x06
	.zero		1


	//   ....[34]....
        /*0740*/ 	.word	0x000056f0
        /*0744*/ 	.word	0x000000ff
        /*0748*/ 	.word	0x00038830
        /*074c*/ 	.short	0x010a
        /*074e*/ 	.byte	0x06
	.zero		1


	//   ....[35]....
        /*0750*/ 	.word	0x00005940
        /*0754*/ 	.word	0x000000ff
        /*0758*/ 	.word	0x00038850
        /*075c*/ 	.short	0x010a
        /*075e*/ 	.byte	0x06
	.zero		1


	//   ....[36]....
        /*0760*/ 	.word	0x00005980
        /*0764*/ 	.word	0x000000ff
        /*0768*/ 	.word	0x00038850
        /*076c*/ 	.short	0x010a
        /*076e*/ 	.byte	0x06
	.zero		1


	//   ....[37]....
        /*0770*/ 	.word	0x00007440
        /*0774*/ 	.word	0x00000098
        /*0778*/ 	.word	0x00000000
        /*077c*/ 	.short	0x0101
        /*077e*/ 	.byte	0x3f
	.zero		1


	//   ....[38]....
        /*0780*/ 	.word	0x00008000
        /*0784*/ 	.word	0x00000003
        /*0788*/ 	.word	0x00000000
        /*078c*/ 	.short	0x0101
        /*078e*/ 	.byte	0x3f
	.zero		1


	//   ....[39]....
        /*0790*/ 	.word	0x0000a4d0
        /*0794*/ 	.word	0x000000ff
        /*0798*/ 	.word	0x00000000
        /*079c*/ 	.short	0x0101
        /*079e*/ 	.byte	0x04
	.zero		1


	//   ....[40]....
        /*07a0*/ 	.word	0x0000ce00
        /*07a4*/ 	.word	0x00000008
        /*07a8*/ 	.word	0x00038840
        /*07ac*/ 	.short	0x010a
        /*07ae*/ 	.byte	0x3f
	.zero		1


	//   ....[41]....
        /*07b0*/ 	.word	0x0000d600
        /*07b4*/ 	.word	0x0000000b
        /*07b8*/ 	.word	0x00038820
        /*07bc*/ 	.short	0x010a
        /*07be*/ 	.byte	0x3f
	.zero		1


	//   ....[42]....
        /*07c0*/ 	.word	0x0000d6d0
        /*07c4*/ 	.word	0x00000006
        /*07c8*/ 	.word	0x00038860
        /*07cc*/ 	.short	0x010a
        /*07ce*/ 	.byte	0x3f
	.zero		1


	//   ....[43]....
        /*07d0*/ 	.word	0x0000de90
        /*07d4*/ 	.word	0x00000002
        /*07d8*/ 	.word	0x00038840
        /*07dc*/ 	.short	0x010a
        /*07de*/ 	.byte	0x3f
	.zero		1


	//   ....[44]....
        /*07e0*/ 	.word	0x0000e0a0
        /*07e4*/ 	.word	0x00000002
        /*07e8*/ 	.word	0x00038860
        /*07ec*/ 	.short	0x010a
        /*07ee*/ 	.byte	0x3f
	.zero		1


	//   ....[45]....
        /*07f0*/ 	.word	0x0000e760
        /*07f4*/ 	.word	0x00000002
        /*07f8*/ 	.word	0x00038840
        /*07fc*/ 	.short	0x010a
        /*07fe*/ 	.byte	0x3f
	.zero		1


	//   ....[46]....
        /*0800*/ 	.word	0x0000e960
        /*0804*/ 	.word	0x00000002
        /*0808*/ 	.word	0x00038860
        /*080c*/ 	.short	0x010a
        /*080e*/ 	.byte	0x3f
	.zero		1


	//   ....[47]....
        /*0810*/ 	.word	0x0000ef90
        /*0814*/ 	.word	0x00000002
        /*0818*/ 	.word	0x00038840
        /*081c*/ 	.short	0x010a
        /*081e*/ 	.byte	0x3f
	.zero		1


	//   ....[48]....
        /*0820*/ 	.word	0x0000f1a0
        /*0824*/ 	.word	0x00000002
        /*0828*/ 	.word	0x00038860
        /*082c*/ 	.short	0x010a
        /*082e*/ 	.byte	0x3f
	.zero		1


	//   ....[49]....
        /*0830*/ 	.word	0x00010290
        /*0834*/ 	.word	0x00000000
        /*0838*/ 	.word	0x00038820
        /*083c*/ 	.short	0x010a
        /*083e*/ 	.byte	0x3f
	.zero		1


	//   ....[50]....
        /*0840*/ 	.word	0x000103f0
        /*0844*/ 	.word	0x00000006
        /*0848*/ 	.word	0x00000000
        /*084c*/ 	.short	0x010a
        /*084e*/ 	.byte	0x3f
	.zero		1


	//   ....[51]....
        /*0850*/ 	.word	0x00010470
        /*0854*/ 	.word	0x00000007
        /*0858*/ 	.word	0x00000000
        /*085c*/ 	.short	0x010a
        /*085e*/ 	.byte	0x3f
	.zero		1


	//   ....[52]....
        /*0860*/ 	.word	0x000104b0
        /*0864*/ 	.word	0x00000004
        /*0868*/ 	.word	0x00000000
        /*086c*/ 	.short	0x010a
        /*086e*/ 	.byte	0x3f
	.zero		1


	//   ....[53]....
        /*0870*/ 	.word	0x000104e0
        /*0874*/ 	.word	0x00000003
        /*0878*/ 	.word	0x00000000
        /*087c*/ 	.short	0x010a
        /*087e*/ 	.byte	0x3f
	.zero		1


	//   ....[54]....
        /*0880*/ 	.word	0x00010550
        /*0884*/ 	.word	0x00000003
        /*0888*/ 	.word	0x00038800
        /*088c*/ 	.short	0x010a
        /*088e*/ 	.byte	0x3f
	.zero		1


	//   ....[55]....
        /*0890*/ 	.word	0x000105a0
        /*0894*/ 	.word	0x00000003
        /*0898*/ 	.word	0x00038830
        /*089c*/ 	.short	0x010a
        /*089e*/ 	.byte	0x3f
	.zero		1


	//   ....[56]....
        /*08a0*/ 	.word	0x00010600
        /*08a4*/ 	.word	0x00000005
        /*08a8*/ 	.word	0x00038810
        /*08ac*/ 	.short	0x010a
        /*08ae*/ 	.byte	0x3f
	.zero		1


	//   ....[57]....
        /*08b0*/ 	.word	0x00010650
        /*08b4*/ 	.word	0x00000003
        /*08b8*/ 	.word	0x00038850
        /*08bc*/ 	.short	0x010a
        /*08be*/ 	.byte	0x3f
	.zero		1


	//   ....[58]....
        /*08c0*/ 	.word	0x000106b0
        /*08c4*/ 	.word	0x00000005
        /*08c8*/ 	.word	0x00038830
        /*08cc*/ 	.short	0x010a
        /*08ce*/ 	.byte	0x3f
	.zero		1


	//   ....[59]....
        /*08d0*/ 	.word	0x00010710
        /*08d4*/ 	.word	0x00000005
        /*08d8*/ 	.word	0x00038850
        /*08dc*/ 	.short	0x010a
        /*08de*/ 	.byte	0x3f
	.zero		1


	//   ....[60]....
        /*08e0*/ 	.word	0x000108b0
        /*08e4*/ 	.word	0x00000008
        /*08e8*/ 	.word	0x00038840
        /*08ec*/ 	.short	0x010a
        /*08ee*/ 	.byte	0x3f
	.zero		1


	//   ....[61]....
        /*08f0*/ 	.word	0x00010930
        /*08f4*/ 	.word	0x00000008
        /*08f8*/ 	.word	0x00038820
        /*08fc*/ 	.short	0x010a
        /*08fe*/ 	.byte	0x3f
	.zero		1


	//   ....[62]....
        /*0900*/ 	.word	0x00010980
        /*0904*/ 	.word	0x00000006
        /*0908*/ 	.word	0x00038860
        /*090c*/ 	.short	0x010a
        /*090e*/ 	.byte	0x3f
	.zero		1


	//   ....[63]....
        /*0910*/ 	.word	0x000109d0
        /*0914*/ 	.word	0x00000002
        /*0918*/ 	.word	0x00038840
        /*091c*/ 	.short	0x010a
        /*091e*/ 	.byte	0x3f
	.zero		1


	//   ....[64]....
        /*0920*/ 	.word	0x00010a20
        /*0924*/ 	.word	0x00000002
        /*0928*/ 	.word	0x00038860
        /*092c*/ 	.short	0x010a
        /*092e*/ 	.byte	0x3f
	.zero		1


	//   ....[65]....
        /*0930*/ 	.word	0x00010a70
        /*0934*/ 	.word	0x00000002
        /*0938*/ 	.word	0x00038840
        /*093c*/ 	.short	0x010a
        /*093e*/ 	.byte	0x3f
	.zero		1


	//   ....[66]....
        /*0940*/ 	.word	0x00010ac0
        /*0944*/ 	.word	0x00000002
        /*0948*/ 	.word	0x00038860
        /*094c*/ 	.short	0x010a
        /*094e*/ 	.byte	0x3f
	.zero		1


	//   ....[67]....
        /*0950*/ 	.word	0x00010b10
        /*0954*/ 	.word	0x00000002
        /*0958*/ 	.word	0x00038840
        /*095c*/ 	.short	0x010a
        /*095e*/ 	.byte	0x3f
	.zero		1


	//   ....[68]....
        /*0960*/ 	.word	0x00010b60
        /*0964*/ 	.word	0x00000002
        /*0968*/ 	.word	0x00038860
        /*096c*/ 	.short	0x010a
        /*096e*/ 	.byte	0x3f
	.zero		1


	//   ....[69]....
        /*0970*/ 	.word	0x00011510
        /*0974*/ 	.word	0x00000000
        /*0978*/ 	.word	0x00038820
        /*097c*/ 	.short	0x010a
        /*097e*/ 	.byte	0x3f
	.zero		1


	//   ....[70]....
        /*0980*/ 	.word	0x000116b0
        /*0984*/ 	.word	0x00000006
        /*0988*/ 	.word	0x00000000
        /*098c*/ 	.short	0x010a
        /*098e*/ 	.byte	0x3f
	.zero		1


	//   ....[71]....
        /*0990*/ 	.word	0x00011700
        /*0994*/ 	.word	0x00000007
        /*0998*/ 	.word	0x00000000
        /*099c*/ 	.short	0x010a
        /*099e*/ 	.byte	0x3f
	.zero		1


	//   ....[72]....
        /*09a0*/ 	.word	0x00011750
        /*09a4*/ 	.word	0x00000004
        /*09a8*/ 	.word	0x00000000
        /*09ac*/ 	.short	0x010a
        /*09ae*/ 	.byte	0x3f
	.zero		1


	//----- nvinfo : EIATTR_NUM_MBARRIERS
	.align		4
.L_743:
        /*09b0*/ 	.byte	0x03, 0x38
        /*09b2*/ 	.short	0x0017


	//----- nvinfo : EIATTR_EXIT_INSTR_OFFSETS
	.align		4
        /*09b4*/ 	.byte	0x04, 0x1c
        /*09b6*/ 	.short	(.L_745 - .L_744)


	//   ....[0]....
.L_744:
        /*09b8*/ 	.word	0x00000a90


	//   ....[1]....
        /*09bc*/ 	.word	0x0000b470


	//   ....[2]....
        /*09c0*/ 	.word	0x0000b4d0


	//   ....[3]....
        /*09c4*/ 	.word	0x00010530


	//----- nvinfo : EIATTR_MAX_THREADS
	.align		4
.L_745:
        /*09c8*/ 	.byte	0x04, 0x05
        /*09ca*/ 	.short	(.L_747 - .L_746)
.L_746:
        /*09cc*/ 	.word	0x00000180
        /*09d0*/ 	.word	0x00000001
        /*09d4*/ 	.word	0x00000001


	//----- nvinfo : EIATTR_CRS_STACK_SIZE
	.align		4
.L_747:
        /*09d8*/ 	.byte	0x04, 0x1e
        /*09da*/ 	.short	(.L_749 - .L_748)
.L_748:
        /*09dc*/ 	.word	0x00000000


	//----- nvinfo : EIATTR_CBANK_PARAM_SIZE
	.align		4
.L_749:
        /*09e0*/ 	.byte	0x03, 0x19
        /*09e2*/ 	.short	0x0b70


	//----- nvinfo : EIATTR_PARAM_CBANK
	.align		4
        /*09e4*/ 	.byte	0x04, 0x0a
        /*09e6*/ 	.short	(.L_751 - .L_750)
	.align		4
.L_750:
        /*09e8*/ 	.word	index@(.nv.constant0._ZN7cutlass13device_kernelIN5flash11enable_sm90INS1_16FlashAttnFwdSm90INS1_25CollectiveMainloopFwdSm90ILi2EN4cute5tupleIJNS5_1CILi1EEES8_S8_EEENS6_IJNS7_ILi64EEESA_SA_EEELi512ENS_10bfloat16_tEfNS_4arch4Sm90ELb0ELb0ELb0ELb1ELb0ELb0ELb1ELb0ELb0ELb0ELb0ELb0EEENS1_21CollectiveEpilogueFwdINS6_IJSA_NS7_ILi512EEESA_EEES9_SC_SE_Li256ELb1ELb0ELb0ELb0EEENS1_36VarlenDynamicPersistentTileSchedulerILi64ELi64ELi256ELi32ELb0ELb0ELb1ELb0ELb1ELb1EEEEEEEEEvNT_6ParamsE)
        /*09ec*/ 	.short	0x0210
        /*09ee*/ 	.short	0x0b70


	//----- nvinfo : EIATTR_SW_WAR
	.align		4
.L_751:
        /*09f0*/ 	.byte	0x04, 0x36
        /*09f2*/ 	.short	(.L_753 - .L_752)
.L_752:
        /*09f4*/ 	.word	0x00000008
.L_753:


//--------------------- .nv.info._ZN7cutlass13device_kernelIN5flash11enable_sm90INS1_16FlashAttnFwdSm90INS1_25CollectiveMainloopFwdSm90ILi2EN4cute5tupleIJNS5_1CILi1EEES8_S8_EEENS6_IJNS7_ILi64EEESA_SA_EEELi512ENS_10bfloat16_tEfNS_4arch4Sm90ELb0ELb0ELb0ELb1ELb0ELb1ELb1ELb0ELb0ELb0ELb0ELb0EEENS1_21CollectiveEpilogueFwdINS6_IJSA_NS7_ILi512EEESA_EEES9_SC_SE_Li256ELb1ELb0ELb0ELb0EEENS1_36VarlenDynamicPersistentTileSchedulerILi64ELi64ELi256ELi32ELb0ELb0ELb1ELb0ELb1ELb1EEEEEEEEEvNT_6ParamsE --------------------------
	.section	.nv.info._ZN7cutlass13device_kernelIN5flash11enable_sm90INS1_16FlashAttnFwdSm90INS1_25CollectiveMainloopFwdSm90ILi2EN4cute5tupleIJNS5_1CILi1EEES8_S8_EEENS6_IJNS7_ILi64EEESA_SA_EEELi512ENS_10bfloat16_tEfNS_4arch4Sm90ELb0ELb0ELb0ELb1ELb0ELb1ELb1ELb0ELb0ELb0ELb0ELb0EEENS1_21CollectiveEpilogueFwdINS6_IJSA_NS7_ILi512EEESA_EEES9_SC_SE_Li256ELb1ELb0ELb0ELb0EEENS1_36VarlenDynamicPersistentTileSchedulerILi64ELi64ELi256ELi32ELb0ELb0ELb1ELb0ELb1ELb1EEEEEEEEEvNT_6ParamsE,"",@"SHT_CUDA_INFO"
	.sectionflags	@""
	.align	4


	//----- nvinfo : EIATTR_CUDA_API_VERSION
	.align		4
        /*0000*/ 	.byte	0x04, 0x37
        /*0002*/ 	.short	(.L_755 - .L_754)
.L_754:
        /*0004*/ 	.word	0x00000082


	//----- nvinfo : EIATTR_KPARAM_INFO
	.align		4
.L_755:
        /*0008*/ 	.byte	0x04, 0x17
        /*000a*/ 	.short	(.L_757 - .L_756)
.L_756:
        /*000c*/ 	.word	0x00000000
        /*0010*/ 	.short	0x0000
        /*0012*/ 	.short	0x0070
        /*0014*/ 	.byte	0x00, 0xf0, 0x01, 0x2c


	//----- nvinfo : EIATTR_SPARSE_MMA_MASK
	.align		4
.L_757:
        /*0018*/ 	.byte	0x03, 0x50
        /*001a*/ 	.short	0x0000


	//----- nvinfo : EIATTR_MAXREG_COUNT
	.align		4
        /*001c*/ 	.byte	0x03, 0x1b
        /*001e*/ 	.short	0x00a8


	//----- nvinfo : EIATTR_NUM_BARRIERS
	.align		4
        /*0020*/ 	.byte	0x02, 0x4c
        /*0022*/ 	.byte	0x10
	.zero		1


	//----- nvinfo : EIATTR_EXTERNS
	.align		4
        /*0024*/ 	.byte	0x04, 0x0f
        /*0026*/ 	.short	(.L_759 - .L_758)


	//   ....[0]....
	.align		4
.L_758:
        /*0028*/ 	.word	index@(__assertfail)


	//----- nvinfo : EIATTR_ANNOTATIONS
	.align		4
.L_759:
        /*002c*/ 	.byte	0x04, 0x55
        /*002e*/ 	.short	(.L_761 - .L_760)


	//   ....[0]....
.L_760:
        /* <DEDUP_REMOVED lines=45> */


	//----- nvinfo : EIATTR_MERCURY_ISA_VERSION
	.align		4
.L_761:
        /*02f0*/ 	.byte	0x03, 0x5f
        /*02f2*/ 	.short	0x0101


	//----- nvinfo : EIATTR_UNUSED_LOAD_BYTE_OFFSET
	.align		4
        /*02f4*/ 	.byte	0x04, 0x44
        /*02f6*/ 	.short	(.L_763 - .L_762)


	//   ....[0]....
.L_762:
        /*02f8*/ 	.word	0x00000b30
        /*02fc*/ 	.word	0x0000fff0


	//   ....[1]....
        /*0300*/ 	.word	0x0000f1d0
        /*0304*/ 	.word	0x0000fff0


	//----- nvinfo : EIATTR_INT_WARP_WIDE_INSTR_OFFSETS
	.align		4
.L_763:
        /*0308*/ 	.byte	0x04, 0x31
        /*030a*/ 	.short	(.L_765 - .L_764)


	//   ....[0]....
.L_764:
        /*030c*/ 	.word	0x000001f0


	//   ....[1]....
        /*0310*/ 	.word	0x00000230


	//   ....[2]....
        /*0314*/ 	.word	0x000002a0


	//   ....[3]....
        /*0318*/ 	.word	0x00000310


	//   ....[4]....
        /*031c*/ 	.word	0x00013980


	//   ....[5]....
        /*0320*/ 	.word	0x00013a30


	//   ....[6]....
        /*0324*/ 	.word	0x00013ec0


	//   ....[7]....
        /*0328*/ 	.word	0x00013ef0


	//   ....[8]....
        /*032c*/ 	.word	0x00016c40


	//   ....[9]....
        /*0330*/ 	.word	0x00016cf0


	//----- nvinfo : EIATTR_COOP_GROUP_MASK_REGIDS
	.align		4
.L_765:
        /*0334*/ 	.byte	0x04, 0x29
        /*0336*/ 	.short	(.L_767 - .L_766)


	//   ....[0]....
.L_766:
        /*0338*/ 	.word	0xffffffff


	//   ....[1]....
        /*033c*/ 	.word	0xffffffff


	//   ....[2]....
        /*0340*/ 	.word	0xffffffff


	//   ....[3]....
        /*0344*/ 	.word	0xffffffff


	//   ....[4]....
        /*0348*/ 	.word	0xffffffff


	//   ....[5]....
        /*034c*/ 	.word	0xffffffff


	//   ....[6]....
        /*0350*/ 	.word	0xffffffff


	//   ....[7]....
        /*0354*/ 	.word	0xffffffff


	//   ....[8]....
        /*0358*/ 	.word	0xffffffff


	//   ....[9]....
        /*035c*/ 	.word	0xffffffff


	//   ....[10]....
        /*0360*/ 	.word	0xffffffff


	//   ....[11]....
        /*0364*/ 	.word	0xffffffff


	//   ....[12]....
        /*0368*/ 	.word	0xffffffff


	//   ....[13]....
        /*036c*/ 	.word	0xffffffff


	//   ....[14]....
        /*0370*/ 	.word	0xffffffff


	//   ....[15]....
        /*0374*/ 	.word	0xffffffff


	//   ....[16]....
        /*0378*/ 	.word	0xffffffff


	//   ....[17]....
        /*037c*/ 	.word	0xffffffff


	//   ....[18]....
        /*0380*/ 	.word	0xffffffff


	//   ....[19]....
        /*0384*/ 	.word	0xffffffff


	//   ....[20]....
        /*0388*/ 	.word	0xffffffff


	//   ....[21]....
        /*038c*/ 	.word	0xffffffff


	//   ....[22]....
        /*0390*/ 	.word	0xffffffff


	//   ....[23]....
        /*0394*/ 	.word	0xffffffff


	//   ....[24]....
        /*0398*/ 	.word	0xffffffff


	//   ....[25]....
        /*039c*/ 	.word	0xffffffff


	//   ....[26]....
        /*03a0*/ 	.word	0xffffffff


	//   ....[27]....
        /*03a4*/ 	.word	0xffffffff


	//   ....[28]....
        /*03a8*/ 	.word	0xffffffff


	//   ....[29]....
        /*03ac*/ 	.word	0xffffffff


	//   ....[30]....
        /*03b0*/ 	.word	0xffffffff


	//   ....[31]....
        /*03b4*/ 	.word	0xffffffff


	//   ....[32]....
        /*03b8*/ 	.word	0xffffffff


	//   ....[33]....
        /*03bc*/ 	.word	0xffffffff


	//   ....[34]....
        /*03c0*/ 	.word	0xffffffff


	//   ....[35]....
        /*03c4*/ 	.word	0xffffffff


	//   ....[36]....
        /*03c8*/ 	.word	0xffffffff


	//   ....[37]....
        /*03cc*/ 	.word	0xffffffff


	//   ....[38]....
        /*03d0*/ 	.word	0xffffffff


	//   ....[39]....
        /*03d4*/ 	.word	0xffffffff


	//   ....[40]....
        /*03d8*/ 	.word	0xffffffff


	//   ....[41]....
        /*03dc*/ 	.word	0xffffffff


	//   ....[42]....
        /*03e0*/ 	.word	0xffffffff


	//   ....[43]....
        /*03e4*/ 	.word	0xffffffff


	//   ....[44]....
        /*03e8*/ 	.word	0xffffffff


	//   ....[45]....
        /*03ec*/ 	.word	0xffffffff


	//   ....[46]....
        /*03f0*/ 	.word	0xffffffff


	//   ....[47]....
        /*03f4*/ 	.word	0xffffffff


	//   ....[48]....
        /*03f8*/ 	.word	0xffffffff


	//   ....[49]....
        /*03fc*/ 	.word	0xffffffff


	//   ....[50]....
        /*0400*/ 	.word	0xffffffff


	//   ....[51]....
        /*0404*/ 	.word	0xffffffff


	//   ....[52]....
        /*0408*/ 	.word	0xffffffff


	//   ....[53]....
        /*040c*/ 	.word	0xffffffff


	//   ....[54]....
        /*0410*/ 	.word	0xffffffff


	//   ....[55]....
        /*0414*/ 	.word	0xffffffff


	//   ....[56]....
        /*0418*/ 	.word	0xffffffff


	//   ....[57]....
        /*041c*/ 	.word	0xffffffff


	//   ....[58]....
        /*0420*/ 	.word	0xffffffff


	//   ....[59]....
        /*0424*/ 	.word	0xffffffff


	//   ....[60]....
        /*0428*/ 	.word	0x0500000f


	//   ....[61]....
        /*042c*/ 	.word	0x0500000f


	//   ....[62]....
        /*0430*/ 	.word	0x0500000f


	//   ....[63]....
        /*0434*/ 	.word	0x0500000f


	//   ....[64]....
        /*0438*/ 	.word	0x0500000f


	//   ....[65]....
        /*043c*/ 	.word	0x0500000f


	//   ....[66]....
        /*0440*/ 	.word	0x0500000f


	//   ....[67]....
        /*0444*/ 	.word	0x0500000f


	//   ....[68]....
        /*0448*/ 	.word	0x0500000f


	//   ....[69]....
        /*044c*/ 	.word	0x0500000f


	//   ....[70]....
        /*0450*/ 	.word	0x0500000f


	//   ....[71]....
        /*0454*/ 	.word	0x0500000f


	//   ....[72]....
        /*0458*/ 	.word	0x0500000f


	//   ....[73]....
        /*045c*/ 	.word	0x0500000f


	//   ....[74]....
        /*0460*/ 	.word	0x0500000f


	//   ....[75]....
        /*0464*/ 	.word	0x0500000f


	//   ....[76]....
        /*0468*/ 	.word	0x0500000f


	//   ....[77]....
        /*046c*/ 	.word	0x0500000f


	//   ....[78]....
        /*0470*/ 	.word	0x0500000f


	//   ....[79]....
        /*0474*/ 	.word	0x0500000f


	//   ....[80]....
        /*0478*/ 	.word	0x0500000f


	//   ....[81]....
        /*047c*/ 	.word	0x0500000f


	//   ....[82]....
        /*0480*/ 	.word	0x0500000f


	//   ....[83]....
        /*0484*/ 	.word	0x0500000f


	//   ....[84]....
        /*0488*/ 	.word	0x0500000f


	//   ....[85]....
        /*048c*/ 	.word	0x0500000f


	//   ....[86]....
        /*0490*/ 	.word	0x0500000f


	//   ....[87]....
        /*0494*/ 	.word	0x0500000f


	//----- nvinfo : EIATTR_COOP_GROUP_INSTR_OFFSETS
	.align		4
.L_767:
        /*0498*/ 	.byte	0x04, 0x28
        /*049a*/ 	.short	(.L_769 - .L_768)


	//   ....[0]....
.L_768:
        /*049c*/ 	.word	0x00000060


	//   ....[1]....
        /*04a0*/ 	.word	0x00000200


	//   ....[2]....
        /*04a4*/ 	.word	0x00000240


	//   ....[3]....
        /*04a8*/ 	.word	0x00000450


	//   ....[4]....
        /*04ac*/ 	.word	0x000005b0


	//   ....[5]....
        /*04b0*/ 	.word	0x000006d0


	//   ....[6]....
        /*04b4*/ 	.word	0x00000830


	//   ....[7]....
        /*04b8*/ 	.word	0x00004790


	//   ....[8]....
        /*04bc*/ 	.word	0x000060a0


	//   ....[9]....
        /*04c0*/ 	.word	0x00008cc0


	//   ....[10]....
        /*04c4*/ 	.word	0x0000a770


	//   ....[11]....
        /*04c8*/ 	.word	0x0000a860


	//   ....[12]....
        /*04cc*/ 	.word	0x0000aa00


	//   ....[13]....
        /*04d0*/ 	.word	0x0000aa90


	//   ....[14]....
        /*04d4*/ 	.word	0x0000b370


	//   ....[15]....
        /*04d8*/ 	.word	0x0000ba40


	//   ....[16]....
        /*04dc*/ 	.word	0x0000d260


	//   ....[17]....
        /*04e0*/ 	.word	0x0000d290


	//   ....[18]....
        /*04e4*/ 	.word	0x0000d540


	//   ....[19]....
        /*04e8*/ 	.word	0x0000d710


	//   ....[20]....
        /*04ec*/ 	.word	0x0000e690


	//   ....[21]....
        /*04f0*/ 	.word	0x0000e6e0


	//   ....[22]....
        /*04f4*/ 	.word	0x0000e710


	//   ....[23]....
        /*04f8*/ 	.word	0x0000e780


	//   ....[24]....
        /*04fc*/ 	.word	0x0000e790


	//   ....[25]....
        /*0500*/ 	.word	0x00010170


	//   ....[26]....
        /*0504*/ 	.word	0x000118f0


	//   ....[27]....
        /*0508*/ 	.word	0x00011a80


	//   ....[28]....
        /*050c*/ 	.word	0x00011ab0


	//   ....[29]....
        /*0510*/ 	.word	0x00011af0


	//   ....[30]....
        /*0514*/ 	.word	0x00011b50


	//   ....[31]....
        /*0518*/ 	.word	0x00011bb0


	//   ....[32]....
        /*051c*/ 	.word	0x00011bf0


	//   ....[33]....
        /*0520*/ 	.word	0x00011da0


	//   ....[34]....
        /*0524*/ 	.word	0x00011e00


	//   ....[35]....
        /*0528*/ 	.word	0x00011e40


	//   ....[36]....
        /*052c*/ 	.word	0x00011e80


	//   ....[37]....
        /*0530*/ 	.word	0x00011eb0


	//   ....[38]....
        /*0534*/ 	.word	0x00011ee0


	//   ....[39]....
        /*0538*/ 	.word	0x00011f70


	//   ....[40]....
        /*053c*/ 	.word	0x00011fa0


	//   ....[41]....
        /*0540*/ 	.word	0x00012030


	//   ....[42]....
        /*0544*/ 	.word	0x00016d80


	//   ....[43]....
        /*0548*/ 	.word	0x00016d90


	//   ....[44]....
        /*054c*/ 	.word	0x00016ea0


	//   ....[45]....
        /*0550*/ 	.word	0x00016f00


	//   ....[46]....
        /*0554*/ 	.word	0x00016f40


	//   ....[47]....
        /*0558*/ 	.word	0x00016f80


	//   ....[48]....
        /*055c*/ 	.word	0x00016fb0


	//   ....[49]....
        /*0560*/ 	.word	0x00016fe0


	//   ....[50]....
        /*0564*/ 	.word	0x00017170


	//   ....[51]....
        /*0568*/ 	.word	0x000171d0


	//   ....[52]....
        /*056c*/ 	.word	0x00017210


	//   ....[53]....
        /*0570*/ 	.word	0x00017250


	//   ....[54]....
        /*0574*/ 	.word	0x00017280


	//   ....[55]....
        /*0578*/ 	.word	0x000172b0


	//   ....[56]....
        /*057c*/ 	.word	0x00017370


	//   ....[57]....
        /*0580*/ 	.word	0x00017390


	//   ....[58]....
        /*0584*/ 	.word	0x00017400


	//   ....[59]....
        /*0588*/ 	.word	0x00017830


	//   ....[60]....
        /*058c*/ 	.word	0x00017c70


	//   ....[61]....
        /*0590*/ 	.word	0x00017d10


	//   ....[62]....
        /*0594*/ 	.word	0x00017db0


	//   ....[63]....
        /*0598*/ 	.word	0x00017e50


	//   ....[64]....
        /*059c*/ 	.word	0x00017f40


	//   ....[65]....
        /*05a0*/ 	.word	0x00017fe0


	//   ....[66]....
        /*05a4*/ 	.word	0x00018080


	//   ....[67]....
        /*05a8*/ 	.word	0x00018120


	//   ....[68]....
        /*05ac*/ 	.word	0x000183d0


	//   ....[69]....
        /*05b0*/ 	.word	0x000186b0


	//   ....[70]....
        /*05b4*/ 	.word	0x00018ad0


	//   ....[71]....
        /*05b8*/ 	.word	0x00018b60


	//   ....[72]....
        /*05bc*/ 	.word	0x00018c00


	//   ....[73]....
        /*05c0*/ 	.word	0x00018cb0


	//   ....[74]....
        /*05c4*/ 	.word	0x00018d30


	//   ....[75]....
        /*05c8*/ 	.word	0x00018db0


	//   ....[76]....
        /*05cc*/ 	.word	0x00018e30


	//   ....[77]....
        /*05d0*/ 	.word	0x00018eb0


	//   ....[78]....
        /*05d4*/ 	.word	0x00018f40


	//   ....[79]....
        /*05d8*/ 	.word	0x00019000


	//   ....[80]....
        /*05dc*/ 	.word	0x00019080


	//   ....[81]....
        /*05e0*/ 	.word	0x00019100


	//   ....[82]....
        /*05e4*/ 	.word	0x00019180


	//   ....[83]....
        /*05e8*/ 	.word	0x00019200


	//   ....[84]....
        /*05ec*/ 	.word	0x00019270


	//   ....[85]....
        /*05f0*/ 	.word	0x00019310


	//   ....[86]....
        /*05f4*/ 	.word	0x000193a0


	//   ....[87]....
        /*05f8*/ 	.word	0x000194c0


	//----- nvinfo : EIATTR_REG_RECONFIG
	.align		4
.L_769:
        /*05fc*/ 	.byte	0x01, 0x54
	.zero		2


	//----- nvinfo : EIATTR_SYSCALL_OFFSETS
	.align		4
        /*0600*/ 	.byte	0x04, 0x46
        /*0602*/ 	.short	(.L_771 - .L_770)


	//   ....[0]....
.L_770:
        /*0604*/ 	.word	0x00001890


	//   ....[1]....
        /*0608*/ 	.word	0x000019e0


	//   ....[2]....
        /*060c*/ 	.word	0x00006250


	//   ....[3]....
        /*0610*/ 	.word	0x00006700


	//   ....[4]....
        /*0614*/ 	.word	0x00013bc0


	//   ....[5]....
        /*0618*/ 	.word	0x00013d00


	//   ....[6]....
        /*061c*/ 	.word	0x00013e00


	//----- nvinfo : EIATTR_MBARRIER_INSTR_OFFSETS
	.align		4
.L_771:
        /*0620*/ 	.byte	0x04, 0x39
        /*0622*/ 	.short	(.L_773 - .L_772)


	//   ....[0]....
.L_772:
        /*0624*/ 	.word	0x00000330
        /*0628*/ 	.word	0x000000ff
        /*062c*/ 	.word	0x00038800
        /*0630*/ 	.short	0x0100
        /*0632*/ 	.byte	0x08
	.zero		1


	//   ....[1]....
        /*0634*/ 	.word	0x00000340
        /*0638*/ 	.word	0x000000ff
        /*063c*/ 	.word	0x00038810
        /*0640*/ 	.short	0x0100
        /*0642*/ 	.byte	0x08
	.zero		1


	//   ....[2]....
        /*0644*/ 	.word	0x00000350
        /*0648*/ 	.word	0x000000ff
        /*064c*/ 	.word	0x00038820
        /*0650*/ 	.short	0x0100
        /*0652*/ 	.byte	0x08
	.zero		1


	//   ....[3]....
        /*0654*/ 	.word	0x00000400
        /*0658*/ 	.word	0x000000ff
        /*065c*/ 	.word	0x00038830
        /*0660*/ 	.short	0x0100
        /*0662*/ 	.byte	0x06
	.zero		1


	//   ....[4]....
        /*0664*/ 	.word	0x00000410
        /*0668*/ 	.word	0x000000ff
        /*066c*/ 	.word	0x00038840
        /*0670*/ 	.short	0x0100
        /*0672*/ 	.byte	0x06
	.zero		1


	//   ....[5]....
        /*0674*/ 	.word	0x00000420
        /*0678*/ 	.word	0x000000ff
        /*067c*/ 	.word	0x00038838
        /*0680*/ 	.short	0x0100
        /*0682*/ 	.byte	0x06
	.zero		1


	//   ....[6]....
        /*0684*/ 	.word	0x00000430
        /*0688*/ 	.word	0x000000ff
        /*068c*/ 	.word	0x00038848
        /*0690*/ 	.short	0x0100
        /*0692*/ 	.byte	0x06
	.zero		1


	//   ....[7]....
        /*0694*/ 	.word	0x00000560
        /*0698*/ 	.word	0x000000ff
        /*069c*/ 	.word	0x00038850
        /*06a0*/ 	.short	0x0100
        /*06a2*/ 	.byte	0x08
	.zero		1


	//   ....[8]....
        /*06a4*/ 	.word	0x00000570
        /*06a8*/ 	.word	0x000000ff
        /*06ac*/ 	.word	0x00038860
        /*06b0*/ 	.short	0x0100
        /*06b2*/ 	.byte	0x08
	.zero		1


	//   ....[9]....
        /*06b4*/ 	.word	0x00000580
        /*06b8*/ 	.word	0x000000ff
        /*06bc*/ 	.word	0x00038858
        /*06c0*/ 	.short	0x0100
        /*06c2*/ 	.byte	0x08
	.zero		1


	//   ....[10]....
        /*06c4*/ 	.word	0x00000590
        /*06c8*/ 	.word	0x000000ff
        /*06cc*/ 	.word	0x00038868
        /*06d0*/ 	.short	0x0100
        /*06d2*/ 	.byte	0x08
	.zero		1


	//   ....[11]....
        /*06d4*/ 	.word	0x00000680
        /*06d8*/ 	.word	0x000000ff
        /*06dc*/ 	.word	0x00038870
        /*06e0*/ 	.short	0x0100
        /*06e2*/ 	.byte	0x06
	.zero		1


	//   ....[12]....
        /*06e4*/ 	.word	0x00000690
        /*06e8*/ 	.word	0x000000ff
        /*06ec*/ 	.word	0x00038880
        /*06f0*/ 	.short	0x0100
        /*06f2*/ 	.byte	0x06
	.zero		1


	//   ....[13]....
        /*06f4*/ 	.word	0x000006a0
        /*06f8*/ 	.word	0x000000ff
        /*06fc*/ 	.word	0x00038878
        /*0700*/ 	.short	0x0100
        /*0702*/ 	.byte	0x06
	.zero		1


	//   ....[14]....
        /*0704*/ 	.word	0x000006b0
        /*0708*/ 	.word	0x000000ff
        /*070c*/ 	.word	0x00038888
        /*0710*/ 	.short	0x0100
        /*0712*/ 	.byte	0x06
	.zero		1


	//   ....[15]....
        /*0714*/ 	.word	0x000007e0
        /*0718*/ 	.word	0x000000ff
        /*071c*/ 	.word	0x00038890
        /*0720*/ 	.short	0x0100
        /*0722*/ 	.byte	0x08
	.zero		1


	//   ....[16]....
        /*0724*/ 	.word	0x000007f0
        /*0728*/ 	.word	0x000000ff
        /*072c*/ 	.word	0x000388a0
        /*0730*/ 	.short	0x0100
        /*0732*/ 	.byte	0x08
	.zero		1


	//   ....[17]....
        /*0734*/ 	.word	0x00000800
        /*0738*/ 	.word	0x000000ff
        /*073c*/ 	.word	0x00038898
        /*0740*/ 	.short	0x0100
        /*0742*/ 	.byte	0x08
	.zero		1


	//   ....[18]....
        /*0744*/ 	.word	0x00000810
        /*0748*/ 	.word	0x000000ff
        /*074c*/ 	.word	0x000388a8
        /*0750*/ 	.short	0x0100
        /*0752*/ 	.byte	0x08
	.zero		1


	//   ....[19]....
        /*0754*/ 	.word	0x00000940
        /*0758*/ 	.word	0x000000ff
        /*075c*/ 	.word	0x000388b0
        /*0760*/ 	.short	0x0100
        /*0762*/ 	.byte	0x08
	.zero		1


	//   ....[20]....
        /*0764*/ 	.word	0x00000950
        /*0768*/ 	.word	0x000000ff
        /*076c*/ 	.word	0x000388c0
        /*0770*/ 	.short	0x0100
        /*0772*/ 	.byte	0x08
	.zero		1


	//   ....[21]....
        /*0774*/ 	.word	0x00000960
        /*0778*/ 	.word	0x000000ff
        /*077c*/ 	.word	0x000388b8
        /*0780*/ 	.short	0x0100
        /*0782*/ 	.byte	0x08
	.zero		1


	//   ....[22]....
        /*0784*/ 	.word	0x00000970
        /*0788*/ 	.word	0x000000ff
        /*078c*/ 	.word	0x000388c8
        /*0790*/ 	.short	0x0100
        /*0792*/ 	.byte	0x08
	.zero		1


	//   ....[23]....
        /*0794*/ 	.word	0x00002670
        /*0798*/ 	.word	0x0000004a
        /*079c*/ 	.word	0x00038890
        /*07a0*/ 	.short	0x010a
        /*07a2*/ 	.byte	0x3f
	.zero		1


	//   ....[24]....
        /*07a4*/ 	.word	0x000030a0
        /*07a8*/ 	.word	0x0000004a
        /*07ac*/ 	.word	0x00038890
        /*07b0*/ 	.short	0x010a
        /*07b2*/ 	.byte	0x3f
	.zero		1


	//   ....[25]....
        /*07b4*/ 	.word	0x000039a0
        /*07b8*/ 	.word	0x0000004a
        /*07bc*/ 	.word	0x00038890
        /*07c0*/ 	.short	0x010a
        /*07c2*/ 	.byte	0x3f
	.zero		1


	//   ....[26]....
        /*07c4*/ 	.word	0x00003ba0
        /*07c8*/ 	.word	0x00000004
        /*07cc*/ 	.word	0x00000000
        /*07d0*/ 	.short	0x0101
        /*07d2*/ 	.byte	0x3f
	.zero		1


	//   ....[27]....
        /*07d4*/ 	.word	0x00003be0
        /*07d8*/ 	.word	0x0000004a
        /*07dc*/ 	.word	0x000388b0
        /*07e0*/ 	.short	0x010a
        /*07e2*/ 	.byte	0x3f
	.zero		1


	//   ....[28]....
        /*07e4*/ 	.word	0x00004240
        /*07e8*/ 	.word	0x0000004a
        /*07ec*/ 	.word	0x00000000
        /*07f0*/ 	.short	0x0101
        /*07f2*/ 	.byte	0x3f
	.zero		1


	//   ....[29]....
        /*07f4*/ 	.word	0x00004be0
        /*07f8*/ 	.word	0x00000000
        /*07fc*/ 	.word	0x00000000
        /*0800*/ 	.short	0x0101
        /*0802*/ 	.byte	0x3f
	.zero		1


	//   ....[30]....
        /*0804*/ 	.word	0x00005750
        /*0808*/ 	.word	0x00000000
        /*080c*/ 	.word	0x00000000
        /*0810*/ 	.short	0x0101
        /*0812*/ 	.byte	0x3f
	.zero		1


	//   ....[31]....
        /*0814*/ 	.word	0x000062e0
        /*0818*/ 	.word	0x00000002
        /*081c*/ 	.word	0x00038800
        /*0820*/ 	.short	0x010a
        /*0822*/ 	.byte	0x3f
	.zero		1


	//   ....[32]....
        /*0824*/ 	.word	0x00006330
        /*0828*/ 	.word	0x00000002
        /*082c*/ 	.word	0x00038800
        /*0830*/ 	.short	0x010a
        /*0832*/ 	.byte	0x3f
	.zero		1


	//   ....[33]....
        /*0834*/ 	.word	0x000069f0
        /*0838*/ 	.word	0x00000002
        /*083c*/ 	.word	0x00038800
        /*0840*/ 	.short	0x010a
        /*0842*/ 	.byte	0x3f
	.zero		1


	//   ....[34]....
        /*0844*/ 	.word	0x00007820
        /*0848*/ 	.word	0x00000002
        /*084c*/ 	.word	0x00038800
        /*0850*/ 	.short	0x010a
        /*0852*/ 	.byte	0x3f
	.zero		1


	//   ....[35]....
        /*0854*/ 	.word	0x000085b0
        /*0858*/ 	.word	0x00000014
        /*085c*/ 	.word	0x00038830
        /*0860*/ 	.short	0x010a
        /*0862*/ 	.byte	0x3f
	.zero		1


	//   ....[36]....
        /*0864*/ 	.word	0x00008660
        /*0868*/ 	.word	0x00000014
        /*086c*/ 	.word	0x00038830
        /*0870*/ 	.short	0x010a
        /*0872*/ 	.byte	0x3f
	.zero		1


	//   ....[37]....
        /*0874*/ 	.word	0x00008970
        /*0878*/ 	.word	0x00000002
        /*087c*/ 	.word	0x00038810
        /*0880*/ 	.short	0x010a
        /*0882*/ 	.byte	0x3f
	.zero		1


	//   ....[38]....
        /*0884*/ 	.word	0x000089c0
        /*0888*/ 	.word	0x00000014
        /*088c*/ 	.word	0x00038850
        /*0890*/ 	.short	0x010a
        /*0892*/ 	.byte	0x3f
	.zero		1


	//   ....[39]....
        /*0894*/ 	.word	0x00008a80
        /*0898*/ 	.word	0x00000014
        /*089c*/ 	.word	0x00038850
        /*08a0*/ 	.short	0x010a
        /*08a2*/ 	.byte	0x3f
	.zero		1


	//   ....[40]....
        /*08a4*/ 	.word	0x0000ace0
        /*08a8*/ 	.word	0x0000000f
        /*08ac*/ 	.word	0x00000000
        /*08b0*/ 	.short	0x0101
        /*08b2*/ 	.byte	0x3f
	.zero		1


	//   ....[41]....
        /*08b4*/ 	.word	0x0000b390
        /*08b8*/ 	.word	0x00000014
        /*08bc*/ 	.word	0x00000000
        /*08c0*/ 	.short	0x0101
        /*08c2*/ 	.byte	0x3f
	.zero		1


	//   ....[42]....
        /*08c4*/ 	.word	0x0000b4a0
        /*08c8*/ 	.word	0x0000000e
        /*08cc*/ 	.word	0x00038830
        /*08d0*/ 	.short	0x010a
        /*08d2*/ 	.byte	0x3f
	.zero		1


	//   ....[43]....
        /*08d4*/ 	.word	0x0000b550
        /*08d8*/ 	.word	0x0000000e
        /*08dc*/ 	.word	0x00038830
        /*08e0*/ 	.short	0x010a
        /*08e2*/ 	.byte	0x3f
	.zero		1


	//   ....[44]....
        /*08e4*/ 	.word	0x0000b7d0
        /*08e8*/ 	.word	0x0000000e
        /*08ec*/ 	.word	0x00038850
        /*08f0*/ 	.short	0x010a
        /*08f2*/ 	.byte	0x3f
	.zero		1


	//   ....[45]....
        /*08f4*/ 	.word	0x0000b820
        /*08f8*/ 	.word	0x0000000e
        /*08fc*/ 	.word	0x00038850
        /*0900*/ 	.short	0x010a
        /*0902*/ 	.byte	0x3f
	.zero		1


	//   ....[46]....
        /*0904*/ 	.word	0x0000da60
        /*0908*/ 	.word	0x0000009a
        /*090c*/ 	.word	0x00000000
        /*0910*/ 	.short	0x0101
        /*0912*/ 	.byte	0x3f
	.zero		1


	//   ....[47]....
        /*0914*/ 	.word	0x0000e6b0
        /*0918*/ 	.word	0x0000000e
        /*091c*/ 	.word	0x00000000
        /*0920*/ 	.short	0x0101
        /*0922*/ 	.byte	0x3f
	.zero		1


	//   ....[48]....
        /*0924*/ 	.word	0x000109e0
        /*0928*/ 	.word	0x00000000
        /*092c*/ 	.word	0x00000000
        /*0930*/ 	.short	0x0101
        /*0932*/ 	.byte	0x3f
	.zero		1


	//   ....[49]....
        /*0934*/ 	.word	0x00012a60
        /*0938*/ 	.word	0x00000005
        /*093c*/ 	.word	0x00038820
        /*0940*/ 	.short	0x010a
        /*0942*/ 	.byte	0x3f
	.zero		1


	//   ....[50]....
        /*0944*/ 	.word	0x00012ae0
        /*0948*/ 	.word	0x00000006
        /*094c*/ 	.word	0x000388a0
        /*0950*/ 	.short	0x010a
        /*0952*/ 	.byte	0x3f
	.zero		1


	//   ....[51]....
        /*0954*/ 	.word	0x00012cd0
        /*0958*/ 	.word	0x00000006
        /*095c*/ 	.word	0x000388c0
        /*0960*/ 	.short	0x010a
        /*0962*/ 	.byte	0x3f
	.zero		1


	//   ....[52]....
        /*0964*/ 	.word	0x00013230
        /*0968*/ 	.word	0x00000007
        /*096c*/ 	.word	0x000388a0
        /*0970*/ 	.short	0x010a
        /*0972*/ 	.byte	0x3f
	.zero		1


	//   ....[53]....
        /*0974*/ 	.word	0x00013400
        /*0978*/ 	.word	0x00000007
        /*097c*/ 	.word	0x000388c0
        /*0980*/ 	.short	0x010a
        /*0982*/ 	.byte	0x3f
	.zero		1


	//   ....[54]....
        /*0984*/ 	.word	0x00014370
        /*0988*/ 	.word	0x00000009
        /*098c*/ 	.word	0x00038840
        /*0990*/ 	.short	0x010a
        /*0992*/ 	.byte	0x3f
	.zero		1


	//   ....[55]....
        /*0994*/ 	.word	0x00014b60
        /*0998*/ 	.word	0x0000000b
        /*099c*/ 	.word	0x00038820
        /*09a0*/ 	.short	0x010a
        /*09a2*/ 	.byte	0x3f
	.zero		1


	//   ....[56]....
        /*09a4*/ 	.word	0x00014c30
        /*09a8*/ 	.word	0x00000005
        /*09ac*/ 	.word	0x00038860
        /*09b0*/ 	.short	0x010a
        /*09b2*/ 	.byte	0x3f
	.zero		1


	//   ....[57]....
        /*09b4*/ 	.word	0x000153f0
        /*09b8*/ 	.word	0x00000002
        /*09bc*/ 	.word	0x00038840
        /*09c0*/ 	.short	0x010a
        /*09c2*/ 	.byte	0x3f
	.zero		1


	//   ....[58]....
        /*09c4*/ 	.word	0x00015610
        /*09c8*/ 	.word	0x00000002
        /*09cc*/ 	.word	0x00038860
        /*09d0*/ 	.short	0x010a
        /*09d2*/ 	.byte	0x3f
	.zero		1


	//   ....[59]....
        /*09d4*/ 	.word	0x00015cc0
        /*09d8*/ 	.word	0x00000002
        /*09dc*/ 	.word	0x00038840
        /*09e0*/ 	.short	0x010a
        /*09e2*/ 	.byte	0x3f
	.zero		1


	//   ....[60]....
        /*09e4*/ 	.word	0x00015ed0
        /*09e8*/ 	.word	0x00000002
        /*09ec*/ 	.word	0x00038860
        /*09f0*/ 	.short	0x010a
        /*09f2*/ 	.byte	0x3f
	.zero		1


	//   ....[61]....
        /*09f4*/ 	.word	0x00016500
        /*09f8*/ 	.word	0x00000002
        /*09fc*/ 	.word	0x00038840
        /*0a00*/ 	.short	0x010a
        /*0a02*/ 	.byte	0x3f
	.zero		1


	//   ....[62]....
        /*0a04*/ 	.word	0x00016720
        /*0a08*/ 	.word	0x00000002
        /*0a0c*/ 	.word	0x00038860
        /*0a10*/ 	.short	0x010a
        /*0a12*/ 	.byte	0x3f
	.zero		1


	//   ....[63]....
        /*0a14*/ 	.word	0x000177c0
        /*0a18*/ 	.word	0x00000000
        /*0a1c*/ 	.word	0x00038820
        /*0a20*/ 	.short	0x010a
        /*0a22*/ 	.byte	0x3f
	.zero		1


	//   ....[64]....
        /*0a24*/ 	.word	0x00017960
        /*0a28*/ 	.word	0x00000006
        /*0a2c*/ 	.word	0x00000000
        /*0a30*/ 	.short	0x010a
        /*0a32*/ 	.byte	0x3f
	.zero		1


	//   ....[65]....
        /*0a34*/ 	.word	0x000179d0
        /*0a38*/ 	.word	0x00000007
        /*0a3c*/ 	.word	0x00000000
        /*0a40*/ 	.short	0x010a
        /*0a42*/ 	.byte	0x3f
	.zero		1


	//   ....[66]....
        /*0a44*/ 	.word	0x00017a40
        /*0a48*/ 	.word	0x00000004
        /*0a4c*/ 	.word	0x00000000
        /*0a50*/ 	.short	0x010a
        /*0a52*/ 	.byte	0x3f
	.zero		1


	//   ....[67]....
        /*0a54*/ 	.word	0x00017a70
        /*0a58*/ 	.word	0x00000003
        /*0a5c*/ 	.word	0x00000000
        /*0a60*/ 	.short	0x010a
        /*0a62*/ 	.byte	0x3f
	.zero		1


	//   ....[68]....
        /*0a64*/ 	.word	0x00017ad0
        /*0a68*/ 	.word	0x0000004a
        /*0a6c*/ 	.word	0x00038890
        /*0a70*/ 	.short	0x010a
        /*0a72*/ 	.byte	0x3f
	.zero		1


	//   ....[69]....
        /*0a74*/ 	.word	0x00017b20
        /*0a78*/ 	.word	0x0000004a
        /*0a7c*/ 	.word	0x00038890
        /*0a80*/ 	.short	0x010a
        /*0a82*/ 	.byte	0x3f
	.zero		1


	//   ....[70]....
        /*0a84*/ 	.word	0x00017b70
        /*0a88*/ 	.word	0x0000004a
        /*0a8c*/ 	.word	0x00038890
        /*0a90*/ 	.short	0x010a
        /*0a92*/ 	.byte	0x3f
	.zero		1


	//   ....[71]....
        /*0a94*/ 	.word	0x00017bc0
        /*0a98*/ 	.word	0x0000004a
        /*0a9c*/ 	.word	0x000388b0
        /*0aa0*/ 	.short	0x010a
        /*0aa2*/ 	.byte	0x3f
	.zero		1


	//   ....[72]....
        /*0aa4*/ 	.word	0x00017e90
        /*0aa8*/ 	.word	0x00000002
        /*0aac*/ 	.word	0x00038800
        /*0ab0*/ 	.short	0x010a
        /*0ab2*/ 	.byte	0x3f
	.zero		1


	//   ....[73]....
        /*0ab4*/ 	.word	0x00018160
        /*0ab8*/ 	.word	0x00000002
        /*0abc*/ 	.word	0x00038800
        /*0ac0*/ 	.short	0x010a
        /*0ac2*/ 	.byte	0x3f
	.zero		1


	//   ....[74]....
        /*0ac4*/ 	.word	0x000181b0
        /*0ac8*/ 	.word	0x00000014
        /*0acc*/ 	.word	0x00038830
        /*0ad0*/ 	.short	0x010a
        /*0ad2*/ 	.byte	0x3f
	.zero		1


	//   ....[75]....
        /*0ad4*/ 	.word	0x00018200
        /*0ad8*/ 	.word	0x00000002
        /*0adc*/ 	.word	0x00038810
        /*0ae0*/ 	.short	0x010a
        /*0ae2*/ 	.byte	0x3f
	.zero		1


	//   ....[76]....
        /*0ae4*/ 	.word	0x00018250
        /*0ae8*/ 	.word	0x00000014
        /*0aec*/ 	.word	0x00038850
        /*0af0*/ 	.short	0x010a
        /*0af2*/ 	.byte	0x3f
	.zero		1


	//   ....[77]....
        /*0af4*/ 	.word	0x000182a0
        /*0af8*/ 	.word	0x0000000e
        /*0afc*/ 	.word	0x00038830
        /*0b00*/ 	.short	0x010a
        /*0b02*/ 	.byte	0x3f
	.zero		1


	//   ....[78]....
        /*0b04*/ 	.word	0x000182f0
        /*0b08*/ 	.word	0x0000000e
        /*0b0c*/ 	.word	0x00038850
        /*0b10*/ 	.short	0x010a
        /*0b12*/ 	.byte	0x3f
	.zero		1


	//   ....[79]....
        /*0b14*/ 	.word	0x00018490
        /*0b18*/ 	.word	0x00000005
        /*0b1c*/ 	.word	0x00038820
        /*0b20*/ 	.short	0x010a
        /*0b22*/ 	.byte	0x3f
	.zero		1


	//   ....[80]....
        /*0b24*/ 	.word	0x000184e0
        /*0b28*/ 	.word	0x00000006
        /*0b2c*/ 	.word	0x000388a0
        /*0b30*/ 	.short	0x010a
        /*0b32*/ 	.byte	0x3f
	.zero		1


	//   ....[81]....
        /*0b34*/ 	.word	0x00018530
        /*0b38*/ 	.word	0x00000006
        /*0b3c*/ 	.word	0x000388c0
        /*0b40*/ 	.short	0x010a
        /*0b42*/ 	.byte	0x3f
	.zero		1


	//   ....[82]....
        /*0b44*/ 	.word	0x00018580
        /*0b48*/ 	.word	0x00000007
        /*0b4c*/ 	.word	0x000388a0
        /*0b50*/ 	.short	0x010a
        /*0b52*/ 	.byte	0x3f
	.zero		1


	//   ....[83]....
        /*0b54*/ 	.word	0x000185d0
        /*0b58*/ 	.word	0x00000007
        /*0b5c*/ 	.word	0x000388c0
        /*0b60*/ 	.short	0x010a
        /*0b62*/ 	.byte	0x3f
	.zero		1


	//   ....[84]....
        /*0b64*/ 	.word	0x00018770
        /*0b68*/ 	.word	0x00000009
        /*0b6c*/ 	.word	0x00038840
        /*0b70*/ 	.short	0x010a
        /*0b72*/ 	.byte	0x3f
	.zero		1


	//   ....[85]....
        /*0b74*/ 	.word	0x000187f0
        /*0b78*/ 	.word	0x00000009
        /*0b7c*/ 	.word	0x00038820
        /*0b80*/ 	.short	0x010a
        /*0b82*/ 	.byte	0x3f
	.zero		1


	//   ....[86]....
        /*0b84*/ 	.word	0x00018840
        /*0b88*/ 	.word	0x00000005
        /*0b8c*/ 	.word	0x00038860
        /*0b90*/ 	.short	0x010a
        /*0b92*/ 	.byte	0x3f
	.zero		1


	//   ....[87]....
        /*0b94*/ 	.word	0x00018890
        /*0b98*/ 	.word	0x00000002
        /*0b9c*/ 	.word	0x00038840
        /*0ba0*/ 	.short	0x010a
        /*0ba2*/ 	.byte	0x3f
	.zero		1


	//   ....[88]....
        /*0ba4*/ 	.word	0x000188e0
        /*0ba8*/ 	.word	0x00000002
        /*0bac*/ 	.word	0x00038860
        /*0bb0*/ 	.short	0x010a
        /*0bb2*/ 	.byte	0x3f
	.zero		1


	//   ....[89]....
        /*0bb4*/ 	.word	0x00018930
        /*0bb8*/ 	.word	0x00000002
        /*0bbc*/ 	.word	0x00038840
        /*0bc0*/ 	.short	0x010a
        /*0bc2*/ 	.byte	0x3f
	.zero		1


	//   ....[90]....
        /*0bc4*/ 	.word	0x00018980
        /*0bc8*/ 	.word	0x00000002
        /*0bcc*/ 	.word	0x00038860
        /*0bd0*/ 	.short	0x010a
        /*0bd2*/ 	.byte	0x3f
	.zero		1


	//   ....[91]....
        /*0bd4*/ 	.word	0x000189d0
        /*0bd8*/ 	.word	0x00000002
        /*0bdc*/ 	.word	0x00038840
        /*0be0*/ 	.short	0x010a
        /*0be2*/ 	.byte	0x3f
	.zero		1


	//   ....[92]....
        /*0be4*/ 	.word	0x00018a20
        /*0be8*/ 	.word	0x00000002
        /*0bec*/ 	.word	0x00038860
        /*0bf0*/ 	.short	0x010a
        /*0bf2*/ 	.byte	0x3f
	.zero		1


	//   ....[93]....
        /*0bf4*/ 	.word	0x000193e0
        /*0bf8*/ 	.word	0x00000000
        /*0bfc*/ 	.word	0x00038820
        /*0c00*/ 	.short	0x010a
        /*0c02*/ 	.byte	0x3f
	.zero		1


	//   ....[94]....
        /*0c04*/ 	.word	0x00019580
        /*0c08*/ 	.word	0x00000006
        /*0c0c*/ 	.word	0x00000000
        /*0c10*/ 	.short	0x010a
        /*0c12*/ 	.byte	0x3f
	.zero		1


	//   ....[95]....
        /*0c14*/ 	.word	0x000195d0
        /*0c18*/ 	.word	0x00000007
        /*0c1c*/ 	.word	0x00000000
        /*0c20*/ 	.short	0x010a
        /*0c22*/ 	.byte	0x3f
	.zero		1


	//   ....[96]....
        /*0c24*/ 	.word	0x00019620
        /*0c28*/ 	.word	0x00000004
        /*0c2c*/ 	.word	0x00000000
        /*0c30*/ 	.short	0x010a
        /*0c32*/ 	.byte	0x3f
	.zero		1


	//----- nvinfo : EIATTR_NUM_MBARRIERS
	.align		4
.L_773:
        /*0c34*/ 	.byte	0x03, 0x38
        /*0c36*/ 	.short	0x0017


	//----- nvinfo : EIATTR_EXIT_INSTR_OFFSETS
	.align		4
        /*0c38*/ 	.byte	0x04, 0x1c
        /*0c3a*/ 	.short	(.L_775 - .L_774)


	//   ....[0]....
.L_774:
        /*0c3c*/ 	.word	0x00017ac0


	//----- nvinfo : EIATTR_MAX_THREADS
	.align		4
.L_775:
        /*0c40*/ 	.byte	0x04, 0x05
        /*0c42*/ 	.short	(.L_777 - .L_776)
.L_776:
        /*0c44*/ 	.word	0x00000180
        /*0c48*/ 	.word	0x00000001
        /*0c4c*/ 	.word	0x00000001


	//----- nvinfo : EIATTR_CRS_STACK_SIZE
	.align		4
.L_777:
        /*0c50*/ 	.byte	0x04, 0x1e
        /*0c52*/ 	.short	(.L_779 - .L_778)
.L_778:
        /*0c54*/ 	.word	0x00000000


	//----- nvinfo : EIATTR_CBANK_PARAM_SIZE
	.align		4
.L_779:
        /*0c58*/ 	.byte	0x03, 0x19
        /*0c5a*/ 	.short	0x0b70


	//----- nvinfo : EIATTR_PARAM_CBANK
	.align		4
        /*0c5c*/ 	.byte	0x04, 0x0a
        /*0c5e*/ 	.short	(.L_781 - .L_780)
	.align		4
.L_780:
        /*0c60*/ 	.word	index@(.nv.constant0._ZN7cutlass13device_kernelIN5flash11enable_sm90INS1_16FlashAttnFwdSm90INS1_25CollectiveMainloopFwdSm90ILi2EN4cute5tupleIJNS5_1CILi1EEES8_S8_EEENS6_IJNS7_ILi64EEESA_SA_EEELi512ENS_10bfloat16_tEfNS_4arch4Sm90ELb0ELb0ELb0ELb1ELb0ELb1ELb1ELb0ELb0ELb0ELb0ELb0EEENS1_21CollectiveEpilogueFwdINS6_IJSA_NS7_ILi512EEESA_EEES9_SC_SE_Li256ELb1ELb0ELb0ELb0EEENS1_36VarlenDynamicPersistentTileSchedulerILi64ELi64ELi256ELi32ELb0ELb0ELb1ELb0ELb1ELb1EEEEEEEEEvNT_6ParamsE)
        /*0c64*/ 	.short	0x0210
        /*0c66*/ 	.short	0x0b70


	//----- nvinfo : EIATTR_SW_WAR
	.align		4
.L_781:
        /*0c68*/ 	.byte	0x04, 0x36
        /*0c6a*/ 	.short	(.L_783 - .L_782)
.L_782:
        /*0c6c*/ 	.word	0x00000008
.L_783:


//--------------------- .nv.info._ZN7cutlass13device_kernelIN5flash11enable_sm90INS1_16FlashAttnFwdSm90INS1_25CollectiveMainloopFwdSm90ILi2EN4cute5tupleIJNS5_1CILi1EEES8_S8_EEENS6_IJNS7_ILi64EEESA_SA_EEELi512ENS_10bfloat16_tEfNS_4arch4Sm90ELb0ELb1ELb0ELb0ELb0ELb0ELb0ELb0ELb0ELb0ELb0ELb0EEENS1_21CollectiveEpilogueFwdINS6_IJSA_NS7_ILi512EEESA_EEES9_SC_SE_Li256ELb0ELb0ELb0ELb0EEENS1_30DynamicPersistentTileSchedulerILi256ELi32ELb0ELb0ELb1EEEEEEEEEvNT_6ParamsE --------------------------
	.section	.nv.info._ZN7cutlass13device_kernelIN5flash11enable_sm90INS1_16FlashAttnFwdSm90INS1_25CollectiveMainloopFwdSm90ILi2EN4cute5tupleIJNS5_1CILi1EEES8_S8_EEENS6_IJNS7_ILi64EEESA_SA_EEELi512ENS_10bfloat16_tEfNS_4arch4Sm90ELb0ELb1ELb0ELb0ELb0ELb0ELb0ELb0ELb0ELb0ELb0ELb0EEENS1_21CollectiveEpilogueFwdINS6_IJSA_NS7_ILi512EEESA_EEES9_SC_SE_Li256ELb0ELb0ELb0ELb0EEENS1_30DynamicPersistentTileSchedulerILi256ELi32ELb0ELb0ELb1EEEEEEEEEvNT_6ParamsE,"",@"SHT_CUDA_INFO"
	.sectionflags	@""
	.align	4


	//----- nvinfo : EIATTR_CUDA_API_VERSION
	.align		4
        /*0000*/ 	.byte	0x04, 0x37
        /*0002*/ 	.short	(.L_785 - .L_784)
.L_784:
        /*0004*/ 	.word	0x00000082


	//----- nvinfo : EIATTR_KPARAM_INFO
	.align		4
.L_785:
        /*0008*/ 	.byte	0x04, 0x17
        /*000a*/ 	.short	(.L_787 - .L_786)
.L_786:
        /*000c*/ 	.word	0x00000000
        /*0010*/ 	.short	0x0000
        /*0012*/ 	.short	0x0070
        /*0014*/ 	.byte	0x00, 0xf0, 0x01, 0x2e


	//----- nvinfo : EIATTR_SPARSE_MMA_MASK
	.align		4
.L_787:
        /*0018*/ 	.byte	0x03, 0x50
        /*001a*/ 	.short	0x0000


	//----- nvinfo : EIATTR_MAXREG_COUNT
	.align		4
        /*001c*/ 	.byte	0x03, 0x1b
        /*001e*/ 	.short	0x00a8


	//----- nvinfo : EIATTR_NUM_BARRIERS
	.align		4
        /*0020*/ 	.byte	0x02, 0x4c
        /*0022*/ 	.byte	0x10
	.zero		1


	//----- nvinfo : EIATTR_EXTERNS
	.align		4
        /*0024*/ 	.byte	0x04, 0x0f
        /*0026*/ 	.short	(.L_789 - .L_788)


	//   ....[0]....
	.align		4
.L_788:
        /*0028*/ 	.word	index@(__assertfail)


	//----- nvinfo : EIATTR_MERCURY_ISA_VERSION
	.align		4
.L_789:
        /*002c*/ 	.byte	0x03, 0x5f
        /*002e*/ 	.short	0x0101


	//----- nvinfo : EIATTR_INT_WARP_WIDE_INSTR_OFFSETS
	.align		4
        /*0030*/ 	.byte	0x04, 0x31
        /*0032*/ 	.short	(.L_791 - .L_790)


	//   ....[0]....
.L_790:
        /*0034*/ 	.word	0x00000180


	//   ....[1]....
        /*0038*/ 	.word	0x000001b0


	//   ....[2]....
        /*003c*/ 	.word	0x000001c0


	//   ....[3]....
        /*0040*/ 	.word	0x0000ea40


	//   ....[4]....
        /*0044*/ 	.word	0x0000ead0


	//   ....[5]....
        /*0048*/ 	.word	0x0000efc0


	//   ....[6]....
        /*004c*/ 	.word	0x000110e0


	//   ....[7]....
        /*0050*/ 	.word	0x00011170


	//----- nvinfo : EIATTR_COOP_GROUP_MASK_REGIDS
	.align		4
.L_791:
        /*0054*/ 	.byte	0x04, 0x29
        /*0056*/ 	.short	(.L_793 - .L_792)


	//   ....[0]....
.L_792:
        /*0058*/ 	.word	0xffffffff


	//   ....[1]....
        /*005c*/ 	.word	0xffffffff


	//   ....[2]....
        /*0060*/ 	.word	0xffffffff


	//   ....[3]....
        /*0064*/ 	.word	0xffffffff


	//   ....[4]....
        /*0068*/ 	.word	0xffffffff


	//   ....[5]....
        /*006c*/ 	.word	0xffffffff


	//   ....[6]....
        /*0070*/ 	.word	0xffffffff


	//   ....[7]....
        /*0074*/ 	.word	0xffffffff


	//   ....[8]....
        /*0078*/ 	.word	0xffffffff


	//   ....[9]....
        /*007c*/ 	.word	0xffffffff


	//   ....[10]....
        /*0080*/ 	.word	0xffffffff


	//   ....[11]....
        /*0084*/ 	.word	0xffffffff


	//   ....[12]....
        /*0088*/ 	.word	0xffffffff


	//   ....[13]....
        /*008c*/ 	.word	0xffffffff


	//   ....[14]....
        /*0090*/ 	.word	0xffffffff


	//   ....[15]....
        /*0094*/ 	.word	0xffffffff


	//   ....[16]....
        /*0098*/ 	.word	0xffffffff


	//   ....[17]....
        /*009c*/ 	.word	0xffffffff


	//   ....[18]....
        /*00a0*/ 	.word	0xffffffff


	//   ....[19]....
        /*00a4*/ 	.word	0xffffffff


	//   ....[20]....
        /*00a8*/ 	.word	0xffffffff


	//   ....[21]....
        /*00ac*/ 	.word	0xffffffff


	//   ....[22]....
        /*00b0*/ 	.word	0xffffffff


	//   ....[23]....
        /*00b4*/ 	.word	0xffffffff


	//   ....[24]....
        /*00b8*/ 	.word	0xffffffff


	//   ....[25]....
        /*00bc*/ 	.word	0xffffffff


	//   ....[26]....
        /*00c0*/ 	.word	0xffffffff


	//   ....[27]....
        /*00c4*/ 	.word	0xffffffff


	//   ....[28]....
        /*00c8*/ 	.word	0xffffffff


	//   ....[29]....
        /*00cc*/ 	.word	0xffffffff


	//   ....[30]....
        /*00d0*/ 	.word	0xffffffff


	//   ....[31]....
        /*00d4*/ 	.word	0xffffffff


	//   ....[32]....
        /*00d8*/ 	.word	0xffffffff


	//   ....[33]....
        /*00dc*/ 	.word	0xffffffff


	//   ....[34]....
        /*00e0*/ 	.word	0xffffffff


	//   ....[35]....
        /*00e4*/ 	.word	0xffffffff


	//   ....[36]....
        /*00e8*/ 	.word	0xffffffff


	//   ....[37]....
        /*00ec*/ 	.word	0xffffffff


	//   ....[38]....
        /*00f0*/ 	.word	0x0500000f


	//   ....[39]....
        /*00f4*/ 	.word	0x0500000f


	//----- nvinfo : EIATTR_COOP_GROUP_INSTR_OFFSETS
	.align		4
.L_793:
        /*00f8*/ 	.byte	0x04, 0x28
        /*00fa*/ 	.short	(.L_795 - .L_794)


	//   ....[0]....
.L_794:
        /*00fc*/ 	.word	0x00000050


	//   ....[1]....
        /*0100*/ 	.word	0x00000190


	//   ....[2]....
        /*0104*/ 	.word	0x000001e0


	//   ....[3]....
        /*0108*/ 	.word	0x00000390


	//   ....[4]....
        /*010c*/ 	.word	0x000004f0


	//   ....[5]....
        /*0110*/ 	.word	0x00000610


	//   ....[6]....
        /*0114*/ 	.word	0x00000770


	//   ....[7]....
        /*0118*/ 	.word	0x00001a40


	//   ....[8]....
        /*011c*/ 	.word	0x00003a30


	//   ....[9]....
        /*0120*/ 	.word	0x00004b80


	//   ....[10]....
        /*0124*/ 	.word	0x00004c90


	//   ....[11]....
        /*0128*/ 	.word	0x00005070


	//   ....[12]....
        /*012c*/ 	.word	0x00005110


	//   ....[13]....
        /*0130*/ 	.word	0x00005960


	//   ....[14]....
        /*0134*/ 	.word	0x00006710


	//   ....[15]....
        /*0138*/ 	.word	0x000067d0


	//   ....[16]....
        /*013c*/ 	.word	0x00006b70


	//   ....[17]....
        /*0140*/ 	.word	0x00006c50


	//   ....[18]....
        /*0144*/ 	.word	0x00007df0


	//   ....[19]....
        /*0148*/ 	.word	0x00008420


	//   ....[20]....
        /*014c*/ 	.word	0x00008450


	//   ....[21]....
        /*0150*/ 	.word	0x000086a0


	//   ....[22]....
        /*0154*/ 	.word	0x00008870


	//   ....[23]....
        /*0158*/ 	.word	0x000098c0


	//   ....[24]....
        /*015c*/ 	.word	0x0000a520


	//   ....[25]....
        /*0160*/ 	.word	0x0000a5e0


	//   ....[26]....
        /*0164*/ 	.word	0x0000a9a0


	//   ....[27]....
        /*0168*/ 	.word	0x0000aa80


	//   ....[28]....
        /*016c*/ 	.word	0x0000bc00


	//   ....[29]....
        /*0170*/ 	.word	0x0000bc40


	//   ....[30]....
        /*0174*/ 	.word	0x0000bc80


	//   ....[31]....
        /*0178*/ 	.word	0x0000bcd0


	//   ....[32]....
        /*017c*/ 	.word	0x0000bcf0


	//   ....[33]....
        /*0180*/ 	.word	0x0000c780


	//   ....[34]....
        /*0184*/ 	.word	0x0000d530


	//   ....[35]....
        /*0188*/ 	.word	0x0000e1b0


	//   ....[36]....
        /*018c*/ 	.word	0x000111f0


	//   ....[37]....
        /*0190*/ 	.word	0x000113a0


	//   ....[38]....
        /*0194*/ 	.word	0x00011a50


	//   ....[39]....
        /*0198*/ 	.word	0x00011e30


	//----- nvinfo : EIATTR_REG_RECONFIG
	.align		4
.L_795:
        /*019c*/ 	.byte	0x01, 0x54
	.zero		2


	//----- nvinfo : EIATTR_SYSCALL_OFFSETS
	.align		4
        /*01a0*/ 	.byte	0x04, 0x46
        /*01a2*/ 	.short	(.L_797 - .L_796)


	//   ....[0]....
.L_796:
        /*01a4*/ 	.word	0x00003c00


	//   ....[1]....
        /*01a8*/ 	.word	0x0000ec60


	//   ....[2]....
        /*01ac*/ 	.word	0x0000eda0


	//   ....[3]....
        /*01b0*/ 	.word	0x0000eea0


	//----- nvinfo : EIATTR_MBARRIER_INSTR_OFFSETS
	.align		4
.L_797:
        /*01b4*/ 	.byte	0x04, 0x39
        /*01b6*/ 	.short	(.L_799 - .L_798)


	//   ....[0]....
.L_798:
        /*01b8*/ 	.word	0x00000280
        /*01bc*/ 	.word	0x000000ff
        /*01c0*/ 	.word	0x00028c00
        /*01c4*/ 	.short	0x0100
        /*01c6*/ 	.byte	0x06
	.zero		1


	//   ....[1]....
        /*01c8*/ 	.word	0x00000290
        /*01cc*/ 	.word	0x000000ff
        /*01d0*/ 	.word	0x00028c20
        /*01d4*/ 	.short	0x0100
        /*01d6*/ 	.byte	0x06
	.zero		1


	//   ....[2]....
        /*01d8*/ 	.word	0x00000340
        /*01dc*/ 	.word	0x000000ff
        /*01e0*/ 	.word	0x00028c30
        /*01e4*/ 	.short	0x0100
        /*01e6*/ 	.byte	0x06
	.zero		1


	//   ....[3]....
        /*01e8*/ 	.word	0x00000350
        /*01ec*/ 	.word	0x000000ff
        /*01f0*/ 	.word	0x00028c40
        /*01f4*/ 	.short	0x0100
        /*01f6*/ 	.byte	0x06
	.zero		1


	//   ....[4]....
        /*01f8*/ 	.word	0x00000360
        /*01fc*/ 	.word	0x000000ff
        /*0200*/ 	.word	0x00028c38
        /*0204*/ 	.short	0x0100
        /*0206*/ 	.byte	0x06
	.zero		1


	//   ....[5]....
        /*0208*/ 	.word	0x00000370
        /*020c*/ 	.word	0x000000ff
        /*0210*/ 	.word	0x00028c48
        /*0214*/ 	.short	0x0100
        /*0216*/ 	.byte	0x06
	.zero		1


	//   ....[6]....
        /*0218*/ 	.word	0x000004a0
        /*021c*/ 	.word	0x000000ff
        /*0220*/ 	.word	0x00028c50
        /*0224*/ 	.short	0x0100
        /*0226*/ 	.byte	0x08
	.zero		1


	//   ....[7]....
        /*0228*/ 	.word	0x000004b0
        /*022c*/ 	.word	0x000000ff
        /*0230*/ 	.word	0x00028c60
        /*0234*/ 	.short	0x0100
        /*0236*/ 	.byte	0x08
	.zero		1


	//   ....[8]....
        /*0238*/ 	.word	0x000004c0
        /*023c*/ 	.word	0x000000ff
        /*0240*/ 	.word	0x00028c58
        /*0244*/ 	.short	0x0100
        /*0246*/ 	.byte	0x08
	.zero		1


	//   ....[9]....
        /*0248*/ 	.word	0x000004d0
        /*024c*/ 	.word	0x000000ff
        /*0250*/ 	.word	0x00028c68
        /*0254*/ 	.short	0x0100
        /*0256*/ 	.byte	0x08
	.zero		1


	//   ....[10]....
        /*0258*/ 	.word	0x000005c0
        /*025c*/ 	.word	0x000000ff
        /*0260*/ 	.word	0x00028c70
        /*0264*/ 	.short	0x0100
        /*0266*/ 	.byte	0x06
	.zero		1


	//   ....[11]....
        /*0268*/ 	.word	0x000005d0
        /*026c*/ 	.word	0x000000ff
        /*0270*/ 	.word	0x00028c80
        /*0274*/ 	.short	0x0100
        /*0276*/ 	.byte	0x06
	.zero		1


	//   ....[12]....
        /*0278*/ 	.word	0x000005e0
        /*027c*/ 	.word	0x000000ff
        /*0280*/ 	.word	0x00028c78
        /*0284*/ 	.short	0x0100
        /*0286*/ 	.byte	0x06
	.zero		1


	//   ....[13]....
        /*0288*/ 	.word	0x000005f0
        /*028c*/ 	.word	0x000000ff
        /*0290*/ 	.word	0x00028c88
        /*0294*/ 	.short	0x0100
        /*0296*/ 	.byte	0x06
	.zero		1


	//   ....[14]....
        /*0298*/ 	.word	0x00000720
        /*029c*/ 	.word	0x000000ff
        /*02a0*/ 	.word	0x00028c90
        /*02a4*/ 	.short	0x0100
        /*02a6*/ 	.byte	0x08
	.zero		1


	//   ....[15]....
        /*02a8*/ 	.word	0x00000730
        /*02ac*/ 	.word	0x000000ff
        /*02b0*/ 	.word	0x00028ca0
        /*02b4*/ 	.short	0x0100
        /*02b6*/ 	.byte	0x08
	.zero		1


	//   ....[16]....
        /*02b8*/ 	.word	0x00000740
        /*02bc*/ 	.word	0x000000ff
        /*02c0*/ 	.word	0x00028c98
        /*02c4*/ 	.short	0x0100
        /*02c6*/ 	.byte	0x08
	.zero		1


	//   ....[17]....
        /*02c8*/ 	.word	0x00000750
        /*02cc*/ 	.word	0x000000ff
        /*02d0*/ 	.word	0x00028ca8
        /*02d4*/ 	.short	0x0100
        /*02d6*/ 	.byte	0x08
	.zero		1


	//   ....[18]....
        /*02d8*/ 	.word	0x00000880
        /*02dc*/ 	.word	0x000000ff
        /*02e0*/ 	.word	0x00028cb0
        /*02e4*/ 	.short	0x0100
        /*02e6*/ 	.byte	0x08
	.zero		1


	//   ....[19]....
        /*02e8*/ 	.word	0x00000890
        /*02ec*/ 	.word	0x000000ff
        /*02f0*/ 	.word	0x00028cc0
        /*02f4*/ 	.short	0x0100
        /*02f6*/ 	.byte	0x08
	.zero		1


	//   ....[20]....
        /*02f8*/ 	.word	0x000008a0
        /*02fc*/ 	.word	0x000000ff
        /*0300*/ 	.word	0x00028cb8
        /*0304*/ 	.short	0x0100
        /*0306*/ 	.byte	0x08
	.zero		1


	//   ....[21]....
        /*0308*/ 	.word	0x000008b0
        /*030c*/ 	.word	0x000000ff
        /*0310*/ 	.word	0x00028cc8
        /*0314*/ 	.short	0x0100
        /*0316*/ 	.byte	0x08
	.zero		1


	//   ....[22]....
        /*0318*/ 	.word	0x00001b50
        /*031c*/ 	.word	0x000000ff
        /*0320*/ 	.word	0x00028c50
        /*0324*/ 	.short	0x010a
        /*0326*/ 	.byte	0x15
	.zero		1


	//   ....[23]....
        /*0328*/ 	.word	0x00001e00
        /*032c*/ 	.word	0x00000003
        /*0330*/ 	.word	0x00000000
        /*0334*/ 	.short	0x0101
        /*0336*/ 	.byte	0x3f
	.zero		1


	//   ....[24]....
        /*0338*/ 	.word	0x00002760
        /*033c*/ 	.word	0x000000ff
        /*0340*/ 	.word	0x00028c50
        /*0344*/ 	.short	0x010a
        /*0346*/ 	.byte	0x15
	.zero		1


	//   ....[25]....
        /*0348*/ 	.word	0x000027a0
        /*034c*/ 	.word	0x000000ff
        /*0350*/ 	.word	0x00028c50
        /*0354*/ 	.short	0x010a
        /*0356*/ 	.byte	0x15
	.zero		1


	//   ....[26]....
        /*0358*/ 	.word	0x00002970
        /*035c*/ 	.word	0x00000004
        /*0360*/ 	.word	0x00000000
        /*0364*/ 	.short	0x0101
        /*0366*/ 	.byte	0x3f
	.zero		1


	//   ....[27]....
        /*0368*/ 	.word	0x00003c80
        /*036c*/ 	.word	0x000000ff
        /*0370*/ 	.word	0x00028c00
        /*0374*/ 	.short	0x010a
        /*0376*/ 	.byte	0x30
	.zero		1


	//   ....[28]....
        /*0378*/ 	.word	0x00003d00
        /*037c*/ 	.word	0x00000006
        /*0380*/ 	.word	0x00028c30
        /*0384*/ 	.short	0x010a
        /*0386*/ 	.byte	0x3f
	.zero		1


	//   ....[29]....
        /*0388*/ 	.word	0x00003d40
        /*038c*/ 	.word	0x00000006
        /*0390*/ 	.word	0x00028c30
        /*0394*/ 	.short	0x010a
        /*0396*/ 	.byte	0x3f
	.zero		1


	//   ....[30]....
        /*0398*/ 	.word	0x00004110
        /*039c*/ 	.word	0x00000000
        /*03a0*/ 	.word	0x00000000
        /*03a4*/ 	.short	0x0101
        /*03a6*/ 	.byte	0x3f
	.zero		1


	//   ....[31]....
        /*03a8*/ 	.word	0x00005700
        /*03ac*/ 	.word	0x00000006
        /*03b0*/ 	.word	0x00028c50
        /*03b4*/ 	.short	0x010a
        /*03b6*/ 	.byte	0x3f
	.zero		1


	//   ....[32]....
        /*03b8*/ 	.word	0x00005740
        /*03bc*/ 	.word	0x00000006
        /*03c0*/ 	.word	0x00028c50
        /*03c4*/ 	.short	0x010a
        /*03c6*/ 	.byte	0x3f
	.zero		1


	//   ....[33]....
        /*03c8*/ 	.word	0x00005980
        /*03cc*/ 	.word	0x00000006
        /*03d0*/ 	.word	0x00000000
        /*03d4*/ 	.short	0x0101
        /*03d6*/ 	.byte	0x3f
	.zero		1


	//   ....[34]....
        /*03d8*/ 	.word	0x00005c30
        /*03dc*/ 	.word	0x000000ff
        /*03e0*/ 	.word	0x00028c30
        /*03e4*/ 	.short	0x010a
        /*03e6*/ 	.byte	0x1a
	.zero		1


	//   ....[35]....
        /*03e8*/ 	.word	0x00005c70
        /*03ec*/ 	.word	0x000000ff
        /*03f0*/ 	.word	0x00028c30
        /*03f4*/ 	.short	0x010a
        /*03f6*/ 	.byte	0x1a
	.zero		1


	//   ....[36]....
        /*03f8*/ 	.word	0x00005e50
        /*03fc*/ 	.word	0x0000000e
        /*0400*/ 	.word	0x00000000
        /*0404*/ 	.short	0x0101
        /*0406*/ 	.byte	0x3f
	.zero		1


	//   ....[37]....
        /*0408*/ 	.word	0x00007b40
        /*040c*/ 	.word	0x000000ff
        /*0410*/ 	.word	0x00028c50
        /*0414*/ 	.short	0x010a
        /*0416*/ 	.byte	0x1a
	.zero		1


	//   ....[38]....
        /*0418*/ 	.word	0x00007b80
        /*041c*/ 	.word	0x000000ff
        /*0420*/ 	.word	0x00028c50
        /*0424*/ 	.short	0x010a
        /*0426*/ 	.byte	0x1a
	.zero		1


	//   ....[39]....
        /*0428*/ 	.word	0x00007e10
        /*042c*/ 	.word	0x0000000c
        /*0430*/ 	.word	0x00000000
        /*0434*/ 	.short	0x0101
        /*0436*/ 	.byte	0x3f
	.zero		1


	//   ....[40]....
        /*0438*/ 	.word	0x00008150
        /*043c*/ 	.word	0x000000ff
        /*0440*/ 	.word	0x00028c30
        /*0444*/ 	.short	0x010a
        /*0446*/ 	.byte	0x17
	.zero		1


	//   ....[41]....
        /*0448*/ 	.word	0x00008190
        /*044c*/ 	.word	0x000000ff
        /*0450*/ 	.word	0x00028c30
        /*0454*/ 	.short	0x010a
        /*0456*/ 	.byte	0x17
	.zero		1


	//   ....[42]....
        /*0458*/ 	.word	0x00008bc0
        /*045c*/ 	.word	0x0000009a
        /*0460*/ 	.word	0x00000000
        /*0464*/ 	.short	0x0101
        /*0466*/ 	.byte	0x3f
	.zero		1


	//   ....[43]....
        /*0468*/ 	.word	0x00009630
        /*046c*/ 	.word	0x000000ff
        /*0470*/ 	.word	0x00028c50
        /*0474*/ 	.short	0x010a
        /*0476*/ 	.byte	0x17
	.zero		1


	//   ....[44]....
        /*0478*/ 	.word	0x00009670
        /*047c*/ 	.word	0x000000ff
        /*0480*/ 	.word	0x00028c50
        /*0484*/ 	.short	0x010a
        /*0486*/ 	.byte	0x17
	.zero		1


	//   ....[45]....
        /*0488*/ 	.word	0x000098e0
        /*048c*/ 	.word	0x000000aa
        /*0490*/ 	.word	0x00000000
        /*0494*/ 	.short	0x0101
        /*0496*/ 	.byte	0x3f
	.zero		1


	//   ....[46]....
        /*0498*/ 	.word	0x00009a50
        /*049c*/ 	.word	0x000000ff
        /*04a0*/ 	.word	0x00028c30
        /*04a4*/ 	.short	0x010a
        /*04a6*/ 	.byte	0x1a
	.zero		1


	//   ....[47]....
        /*04a8*/ 	.word	0x00009a90
        /*04ac*/ 	.word	0x000000ff
        /*04b0*/ 	.word	0x00028c30
        /*04b4*/ 	.short	0x010a
        /*04b6*/ 	.byte	0x1a
	.zero		1


	//   ....[48]....
        /*04b8*/ 	.word	0x00009c60
        /*04bc*/ 	.word	0x00000008
        /*04c0*/ 	.word	0x00000000
        /*04c4*/ 	.short	0x0101
        /*04c6*/ 	.byte	0x3f
	.zero		1


	//   ....[49]....
        /*04c8*/ 	.word	0x0000b950
        /*04cc*/ 	.word	0x000000ff
        /*04d0*/ 	.word	0x00028c50
        /*04d4*/ 	.short	0x010a
        /*04d6*/ 	.byte	0x1a
	.zero		1


	//   ....[50]....
        /*04d8*/ 	.word	0x0000b990
        /*04dc*/ 	.word	0x000000ff
        /*04e0*/ 	.word	0x00028c50
        /*04e4*/ 	.short	0x010a
        /*04e6*/ 	.byte	0x1a
	.zero		1


	//   ....[51]....
        /*04e8*/ 	.word	0x0000bc20
        /*04ec*/ 	.word	0x0000000b
        /*04f0*/ 	.word	0x00000000
        /*04f4*/ 	.short	0x0101
        /*04f6*/ 	.byte	0x3f
	.zero		1


	//   ....[52]....
        /*04f8*/ 	.word	0x0000d870
        /*04fc*/ 	.word	0x000000ff
        /*0500*/ 	.word	0x00000000
        /*0504*/ 	.short	0x0101
        /*0506*/ 	.byte	0x05
	.zero		1


	//   ....[53]....
        /*0508*/ 	.word	0x0000f240
        /*050c*/ 	.word	0x00000008
        /*0510*/ 	.word	0x00028c40
        /*0514*/ 	.short	0x010a
        /*0516*/ 	.byte	0x3f
	.zero		1


	//   ....[54]....
        /*0518*/ 	.word	0x0000f540
        /*051c*/ 	.word	0x000000ff
        /*0520*/ 	.word	0x00028c20
        /*0524*/ 	.short	0x010a
        /*0526*/ 	.byte	0x25
	.zero		1


	//   ....[55]....
        /*0528*/ 	.word	0x0000f5c0
        /*052c*/ 	.word	0x00000008
        /*0530*/ 	.word	0x00028c60
        /*0534*/ 	.short	0x010a
        /*0536*/ 	.byte	0x3f
	.zero		1


	//   ....[56]....
        /*0538*/ 	.word	0x0000fc30
        /*053c*/ 	.word	0x00000002
        /*0540*/ 	.word	0x00028c40
        /*0544*/ 	.short	0x010a
        /*0546*/ 	.byte	0x3f
	.zero		1


	//   ....[57]....
        /*0548*/ 	.word	0x0000fdc0
        /*054c*/ 	.word	0x00000002
        /*0550*/ 	.word	0x00028c60
        /*0554*/ 	.short	0x010a
        /*0556*/ 	.byte	0x3f
	.zero		1


	//   ....[58]....
        /*0558*/ 	.word	0x000103d0
        /*055c*/ 	.word	0x00000003
        /*0560*/ 	.word	0x00028c40
        /*0564*/ 	.short	0x010a
        /*0566*/ 	.byte	0x3f
	.zero		1


	//   ....[59]....
        /*0568*/ 	.word	0x00010560
        /*056c*/ 	.word	0x00000003
        /*0570*/ 	.word	0x00028c60
        /*0574*/ 	.short	0x010a
        /*0576*/ 	.byte	0x3f
	.zero		1


	//   ....[60]....
        /*0578*/ 	.word	0x00010af0
        /*057c*/ 	.word	0x00000002
        /*0580*/ 	.word	0x00028c40
        /*0584*/ 	.short	0x010a
        /*0586*/ 	.byte	0x3f
	.zero		1


	//   ....[61]....
        /*0588*/ 	.word	0x00010c80
        /*058c*/ 	.word	0x00000002
        /*0590*/ 	.word	0x00028c60
        /*0594*/ 	.short	0x010a
        /*0596*/ 	.byte	0x3f
	.zero		1


	//   ....[62]....
        /*0598*/ 	.word	0x00011350
        /*059c*/ 	.word	0x00000007
        /*05a0*/ 	.word	0x00028c20
        /*05a4*/ 	.short	0x010a
        /*05a6*/ 	.byte	0x3f
	.zero		1


	//   ....[63]....
        /*05a8*/ 	.word	0x000114a0
        /*05ac*/ 	.word	0x00000005
        /*05b0*/ 	.word	0x00000000
        /*05b4*/ 	.short	0x010a
        /*05b6*/ 	.byte	0x3f
	.zero		1


	//   ....[64]....
        /*05b8*/ 	.word	0x00011510
        /*05bc*/ 	.word	0x00000003
        /*05c0*/ 	.word	0x00000000
        /*05c4*/ 	.short	0x010a
        /*05c6*/ 	.byte	0x3f
	.zero		1


	//   ....[65]....
        /*05c8*/ 	.word	0x00011570
        /*05cc*/ 	.word	0x00000005
        /*05d0*/ 	.word	0x00000000
        /*05d4*/ 	.short	0x010a
        /*05d6*/ 	.byte	0x3f
	.zero		1


	//   ....[66]....
        /*05d8*/ 	.word	0x000115a0
        /*05dc*/ 	.word	0x00000003
        /*05e0*/ 	.word	0x00000000
        /*05e4*/ 	.short	0x010a
        /*05e6*/ 	.byte	0x3f
	.zero		1


	//   ....[67]....
        /*05e8*/ 	.word	0x00011610
        /*05ec*/ 	.word	0x00000006
        /*05f0*/ 	.word	0x00028c50
        /*05f4*/ 	.short	0x010a
        /*05f6*/ 	.byte	0x3f
	.zero		1


	//   ....[68]....
        /*05f8*/ 	.word	0x00011670
        /*05fc*/ 	.word	0x00000005
        /*0600*/ 	.word	0x00028c50
        /*0604*/ 	.short	0x010a
        /*0606*/ 	.byte	0x3f
	.zero		1


	//   ....[69]....
        /*0608*/ 	.word	0x000116d0
        /*060c*/ 	.word	0x00000003
        /*0610*/ 	.word	0x00028c00
        /*0614*/ 	.short	0x010a
        /*0616*/ 	.byte	0x3f
	.zero		1


	//   ....[70]....
        /*0618*/ 	.word	0x00011720
        /*061c*/ 	.word	0x00000006
        /*0620*/ 	.word	0x00028c30
        /*0624*/ 	.short	0x010a
        /*0626*/ 	.byte	0x3f
	.zero		1


	//   ....[71]....
        /*0628*/ 	.word	0x00011770
        /*062c*/ 	.word	0x00000006
        /*0630*/ 	.word	0x00028c50
        /*0634*/ 	.short	0x010a
        /*0636*/ 	.byte	0x3f
	.zero		1


	//   ....[72]....
        /*0638*/ 	.word	0x000117d0
        /*063c*/ 	.word	0x0000000c
        /*0640*/ 	.word	0x00028c30
        /*0644*/ 	.short	0x010a
        /*0646*/ 	.byte	0x3f
	.zero		1


	//   ....[73]....
        /*0648*/ 	.word	0x00011820
        /*064c*/ 	.word	0x0000000c
        /*0650*/ 	.word	0x00028c50
        /*0654*/ 	.short	0x010a
        /*0656*/ 	.byte	0x3f
	.zero		1


	//   ....[74]....
        /*0658*/ 	.word	0x00011880
        /*065c*/ 	.word	0x00000008
        /*0660*/ 	.word	0x00028c30
        /*0664*/ 	.short	0x010a
        /*0666*/ 	.byte	0x3f
	.zero		1


	//   ....[75]....
        /*0668*/ 	.word	0x000118d0
        /*066c*/ 	.word	0x000000aa
        /*0670*/ 	.word	0x00028c50
        /*0674*/ 	.short	0x010a
        /*0676*/ 	.byte	0x3f
	.zero		1


	//   ....[76]....
        /*0678*/ 	.word	0x00011930
        /*067c*/ 	.word	0x00000007
        /*0680*/ 	.word	0x00028c30
        /*0684*/ 	.short	0x010a
        /*0686*/ 	.byte	0x3f
	.zero		1


	//   ....[77]....
        /*0688*/ 	.word	0x00011980
        /*068c*/ 	.word	0x0000000b
        /*0690*/ 	.word	0x00028c50
        /*0694*/ 	.short	0x010a
        /*0696*/ 	.byte	0x3f
	.zero		1


	//   ....[78]....
        /*0698*/ 	.word	0x00011b00
        /*069c*/ 	.word	0x00000008
        /*06a0*/ 	.word	0x00028c40
        /*06a4*/ 	.short	0x010a
        /*06a6*/ 	.byte	0x3f
	.zero		1


	//   ....[79]....
        /*06a8*/ 	.word	0x00011b60
        /*06ac*/ 	.word	0x00000008
        /*06b0*/ 	.word	0x00028c20
        /*06b4*/ 	.short	0x010a
        /*06b6*/ 	.byte	0x3f
	.zero		1


	//   ....[80]....
        /*06b8*/ 	.word	0x00011bb0
        /*06bc*/ 	.word	0x00000008
        /*06c0*/ 	.word	0x00028c60
        /*06c4*/ 	.short	0x010a
        /*06c6*/ 	.byte	0x3f
	.zero		1


	//   ....[81]....
        /*06c8*/ 	.word	0x00011c00
        /*06cc*/ 	.word	0x00000002
        /*06d0*/ 	.word	0x00028c40
        /*06d4*/ 	.short	0x010a
        /*06d6*/ 	.byte	0x3f
	.zero		1


	//   ....[82]....
        /*06d8*/ 	.word	0x00011c50
        /*06dc*/ 	.word	0x00000002
        /*06e0*/ 	.word	0x00028c60
        /*06e4*/ 	.short	0x010a
        /*06e6*/ 	.byte	0x3f
	.zero		1


	//   ....[83]....
        /*06e8*/ 	.word	0x00011ca0
        /*06ec*/ 	.word	0x00000003
        /*06f0*/ 	.word	0x00028c40
        /*06f4*/ 	.short	0x010a
        /*06f6*/ 	.byte	0x3f
	.zero		1


	//   ....[84]....
        /*06f8*/ 	.word	0x00011cf0
        /*06fc*/ 	.word	0x00000003
        /*0700*/ 	.word	0x00028c60
        /*0704*/ 	.short	0x010a
        /*0706*/ 	.byte	0x3f
	.zero		1


	//   ....[85]....
        /*0708*/ 	.word	0x00011d40
        /*070c*/ 	.word	0x00000002
        /*0710*/ 	.word	0x00028c40
        /*0714*/ 	.short	0x010a
        /*0716*/ 	.byte	0x3f
	.zero		1


	//   ....[86]....
        /*0718*/ 	.word	0x00011d90
        /*071c*/ 	.word	0x00000002
        /*0720*/ 	.word	0x00028c60
        /*0724*/ 	.short	0x010a
        /*0726*/ 	.byte	0x3f
	.zero		1


	//   ....[87]....
        /*0728*/ 	.word	0x00011e70
        /*072c*/ 	.word	0x00000007
        /*0730*/ 	.word	0x00028c20
        /*0734*/ 	.short	0x010a
        /*0736*/ 	.byte	0x3f
	.zero		1


	//   ....[88]....
        /*0738*/ 	.word	0x00011ec0
        /*073c*/ 	.word	0x00000005
        /*0740*/ 	.word	0x00000000
        /*0744*/ 	.short	0x010a
        /*0746*/ 	.byte	0x3f
	.zero		1


	//   ....[89]....
        /*0748*/ 	.word	0x00011f10
        /*074c*/ 	.word	0x00000003
        /*0750*/ 	.word	0x00000000
        /*0754*/ 	.short	0x010a
        /*0756*/ 	.byte	0x3f
	.zero		1


	//   ....[90]....
        /*0758*/ 	.word	0x00011f60
        /*075c*/ 	.word	0x00000005
        /*0760*/ 	.word	0x00000000
        /*0764*/ 	.short	0x010a
        /*0766*/ 	.byte	0x3f
	.zero		1


	//----- nvinfo : EIATTR_NUM_MBARRIERS
	.align		4
.L_799:
        /*0768*/ 	.byte	0x03, 0x38
        /*076a*/ 	.short	0x0016


	//----- nvinfo : EIATTR_EXIT_INSTR_OFFSETS
	.align		4
        /*076c*/ 	.byte	0x04, 0x1c
        /*076e*/ 	.short	(.L_801 - .L_800)


	//   ....[0]....
.L_800:
        /*0770*/ 	.word	0x00000a10


	//   ....[1]....
        /*0774*/ 	.word	0x0000e170


	//   ....[2]....
        /*0778*/ 	.word	0x0000e1d0


	//   ....[3]....
        /*077c*/ 	.word	0x000113c0


	//   ....[4]....
        /*0780*/ 	.word	0x000115f0


	//----- nvinfo : EIATTR_MAX_THREADS
	.align		4
.L_801:
        /*0784*/ 	.byte	0x04, 0x05
        /*0786*/ 	.short	(.L_803 - .L_802)
.L_802:
        /*0788*/ 	.word	0x00000180
        /*078c*/ 	.word	0x00000001
        /*0790*/ 	.word	0x00000001


	//----- nvinfo : EIATTR_CRS_STACK_SIZE
	.align		4
.L_803:
        /*0794*/ 	.byte	0x04, 0x1e
        /*0796*/ 	.short	(.L_805 - .L_804)
.L_804:
        /*0798*/ 	.word	0x00000000


	//----- nvinfo : EIATTR_CBANK_PARAM_SIZE
	.align		4
.L_805:
        /*079c*/ 	.byte	0x03, 0x19
        /*079e*/ 	.short	0x0bf0


	//----- nvinfo : EIATTR_PARAM_CBANK
	.align		4
        /*07a0*/ 	.byte	0x04, 0x0a
        /*07a2*/ 	.short	(.L_807 - .L_806)
	.align		4
.L_806:
        /*07a4*/ 	.word	index@(.nv.constant0._ZN7cutlass13device_kernelIN5flash11enable_sm90INS1_16FlashAttnFwdSm90INS1_25CollectiveMainloopFwdSm90ILi2EN4cute5tupleIJNS5_1CILi1EEES8_S8_EEENS6_IJNS7_ILi64EEESA_SA_EEELi512ENS_10bfloat16_tEfNS_4arch4Sm90ELb0ELb1ELb0ELb0ELb0ELb0ELb0ELb0ELb0ELb0ELb0ELb0EEENS1_21CollectiveEpilogueFwdINS6_IJSA_NS7_ILi512EEESA_EEES9_SC_SE_Li256ELb0ELb0ELb0ELb0EEENS1_30DynamicPersistentTileSchedulerILi256ELi32ELb0ELb0ELb1EEEEEEEEEvNT_6ParamsE)
        /*07a8*/ 	.short	0x0210
        /*07aa*/ 	.short	0x0bf0


	//----- nvinfo : EIATTR_SW_WAR
	.align		4
.L_807:
        /*07ac*/ 	.byte	0x04, 0x36
        /*07ae*/ 	.short	(.L_809 - .L_808)
.L_808:
        /*07b0*/ 	.word	0x00000008
.L_809:


//--------------------- .nv.info._ZN7cutlass13device_kernelIN5flash11enable_sm90INS1_16FlashAttnFwdSm90INS1_25CollectiveMainloopFwdSm90ILi2EN4cute5tupleIJNS5_1CILi1EEES8_S8_EEENS6_IJNS7_ILi64EEESA_SA_EEELi512ENS_10bfloat16_tEfNS_4arch4Sm90ELb0ELb1ELb0ELb0ELb0ELb0ELb1ELb0ELb0ELb0ELb0ELb0EEENS1_21CollectiveEpilogueFwdINS6_IJSA_NS7_ILi512EEESA_EEES9_SC_SE_Li256ELb0ELb0ELb0ELb0EEENS1_30DynamicPersistentTileSchedulerILi256ELi32ELb0ELb0ELb1EEEEEEEEEvNT_6ParamsE --------------------------
	.section	.nv.info._ZN7cutlass13device_kernelIN5flash11enable_sm90INS1_16FlashAttnFwdSm90INS1_25CollectiveMainloopFwdSm90ILi2EN4cute5tupleIJNS5_1CILi1EEES8_S8_EEENS6_IJNS7_ILi64EEESA_SA_EEELi512ENS_10bfloat16_tEfNS_4arch4Sm90ELb0ELb1ELb0ELb0ELb0ELb0ELb1ELb0ELb0ELb0ELb0ELb0EEENS1_21CollectiveEpilogueFwdINS6_IJSA_NS7_ILi512EEESA_EEES9_SC_SE_Li256ELb0ELb0ELb0ELb0EEENS1_30DynamicPersistentTileSchedulerILi256ELi32ELb0ELb0ELb1EEEEEEEEEvNT_6ParamsE,"",@"SHT_CUDA_INFO"
	.sectionflags	@""
	.align	4


	//----- nvinfo : EIATTR_CUDA_API_VERSION
	.align		4
        /*0000*/ 	.byte	0x04, 0x37
        /*0002*/ 	.short	(.L_811 - .L_810)
.L_810:
        /*0004*/ 	.word	0x00000082


	//----- nvinfo : EIATTR_KPARAM_INFO
	.align		4
.L_811:
        /*0008*/ 	.byte	0x04, 0x17
        /*000a*/ 	.short	(.L_813 - .L_812)
.L_812:
        /*000c*/ 	.word	0x00000000
        /*0010*/ 	.short	0x0000
        /*0012*/ 	.short	0x0070
        /*0014*/ 	.byte	0x00, 0xf0, 0x01, 0x32


	//----- nvinfo : EIATTR_SPARSE_MMA_MASK
	.align		4
.L_813:
        /*0018*/ 	.byte	0x03, 0x50
        /*001a*/ 	.short	0x0000


	//----- nvinfo : EIATTR_MAXREG_COUNT
	.align		4
        /*001c*/ 	.byte	0x03, 0x1b
        /*001e*/ 	.short	0x00a8


	//----- nvinfo : EIATTR_NUM_BARRIERS
	.align		4
        /*0020*/ 	.byte	0x02, 0x4c
        /*0022*/ 	.byte	0x10
	.zero		1


	//----- nvinfo : EIATTR_EXTERNS
	.align		4
        /*0024*/ 	.byte	0x04, 0x0f
        /*0026*/ 	.short	(.L_815 - .L_814)


	//   ....[0]....
	.align		4
.L_814:
        /*0028*/ 	.word	index@(__assertfail)


	//----- nvinfo : EIATTR_ANNOTATIONS
	.align		4
.L_815:
        /*002c*/ 	.byte	0x04, 0x55
        /*002e*/ 	.short	(.L_817 - .L_816)


	//   ....[0]....
.L_816:
        /*0030*/ 	.word	0x00000001
        /*0034*/ 	.byte	0x90, 0x09, 0x00, 0x00, 0x01, 0x00, 0x00, 0x00, 0xa0, 0x0a, 0x00, 0x00, 0x01, 0x00, 0x00, 0x00
        /*0044*/ 	.byte	0x10, 0x35, 0x01, 0x00, 0x01, 0x00, 0x00, 0x00, 0xa0, 0x3c, 0x01, 0x00, 0x01, 0x00, 0x00, 0x00
        /*0054*/ 	.byte	0xb0, 0x66, 0x01, 0x00, 0x01, 0x00, 0x00, 0x00, 0x00, 0x6a, 0x01, 0x00


	//----- nvinfo : EIATTR_MERCURY_ISA_VERSION
	.align		4
.L_817:
        /*0060*/ 	.byte	0x03, 0x5f
        /*0062*/ 	.short	0x0101


	//----- nvinfo : EIATTR_INT_WARP_WIDE_INSTR_OFFSETS
	.align		4
        /*0064*/ 	.byte	0x04, 0x31
        /*0066*/ 	.short	(.L_819 - .L_818)


	//   ....[0]....
.L_818:
        /*0068*/ 	.word	0x000001c0


	//   ....[1]....
        /*006c*/ 	.word	0x000001f0


	//   ....[2]....
        /*0070*/ 	.word	0x00000200


	//   ....[3]....
        /*0074*/ 	.word	0x00000270


	//   ....[4]....
        /*0078*/ 	.word	0x00013cb0


	//   ....[5]....
        /*007c*/ 	.word	0x00013d60


	//   ....[6]....
        /*0080*/ 	.word	0x00014250


	//   ....[7]....
        /*0084*/ 	.word	0x000166c0


	//   ....[8]....
        /*0088*/ 	.word	0x00016770


	//----- nvinfo : EIATTR_COOP_GROUP_MASK_REGIDS
	.align		4
.L_819:
        /*008c*/ 	.byte	0x04, 0x29
        /*008e*/ 	.short	(.L_821 - .L_820)


	//   ....[0]....
.L_820:
        /*0090*/ 	.word	0xffffffff


	//   ....[1]....
        /*0094*/ 	.word	0xffffffff


	//   ....[2]....
        /*0098*/ 	.word	0xffffffff


	//   ....[3]....
        /*009c*/ 	.word	0xffffffff


	//   ....[4]....
        /*00a0*/ 	.word	0xffffffff


	//   ....[5]....
        /*00a4*/ 	.word	0xffffffff


	//   ....[6]....
        /*00a8*/ 	.word	0xffffffff


	//   ....[7]....
        /*00ac*/ 	.word	0xffffffff


	//   ....[8]....
        /*00b0*/ 	.word	0xffffffff


	//   ....[9]....
        /*00b4*/ 	.word	0xffffffff


	//   ....[10]....
        /*00b8*/ 	.word	0xffffffff


	//   ....[11]....
        /*00bc*/ 	.word	0xffffffff


	//   ....[12]....
        /*00c0*/ 	.word	0xffffffff


	//   ....[13]....
        /*00c4*/ 	.word	0xffffffff


	//   ....[14]....
        /*00c8*/ 	.word	0xffffffff


	//   ....[15]....
        /*00cc*/ 	.word	0xffffffff


	//   ....[16]....
        /*00d0*/ 	.word	0xffffffff


	//   ....[17]....
        /*00d4*/ 	.word	0xffffffff


	//   ....[18]....
        /*00d8*/ 	.word	0xffffffff


	//   ....[19]....
        /*00dc*/ 	.word	0xffffffff


	//   ....[20]....
        /*00e0*/ 	.word	0xffffffff


	//   ....[21]....
        /*00e4*/ 	.word	0xffffffff


	//   ....[22]....
        /*00e8*/ 	.word	0xffffffff


	//   ....[23]....
        /*00ec*/ 	.word	0xffffffff


	//   ....[24]....
        /*00f0*/ 	.word	0xffffffff


	//   ....[25]....
        /*00f4*/ 	.word	0xffffffff


	//   ....[26]....
        /*00f8*/ 	.word	0xffffffff


	//   ....[27]....
        /*00fc*/ 	.word	0xffffffff


	//   ....[28]....
        /*0100*/ 	.word	0xffffffff


	//   ....[29]....
        /*0104*/ 	.word	0xffffffff


	//   ....[30]....
        /*0108*/ 	.word	0xffffffff


	//   ....[31]....
        /*010c*/ 	.word	0xffffffff


	//   ....[32]....
        /*0110*/ 	.word	0xffffffff


	//   ....[33]....
        /*0114*/ 	.word	0xffffffff


	//   ....[34]....
        /*0118*/ 	.word	0xffffffff


	//   ....[35]....
        /*011c*/ 	.word	0xffffffff


	//   ....[36]....
        /*0120*/ 	.word	0xffffffff


	//   ....[37]....
        /*0124*/ 	.word	0xffffffff


	//   ....[38]....
        /*0128*/ 	.word	0xffffffff


	//   ....[39]....
        /*012c*/ 	.word	0xffffffff


	//   ....[40]....
        /*0130*/ 	.word	0xffffffff


	//   ....[41]....
        /*0134*/ 	.word	0xffffffff


	//   ....[42]....
        /*0138*/ 	.word	0x0500000f


	//   ....[43]....
        /*013c*/ 	.word	0x0500000f


	//----- nvinfo : EIATTR_COOP_GROUP_INSTR_OFFSETS
	.align		4
.L_821:
        /*0140*/ 	.byte	0x04, 0x28
        /*0142*/ 	.short	(.L_823 - .L_822)


	//   ....[0]....
.L_822:
        /*0144*/ 	.word	0x00000070


	//   ....[1]....
        /*0148*/ 	.word	0x000001d0


	//   ....[2]....
        /*014c*/ 	.word	0x00000220


	//   ....[3]....
        /*0150*/ 	.word	0x000003f0


	//   ....[4]....
        /*0154*/ 	.word	0x00000550


	//   ....[5]....
        /*0158*/ 	.word	0x00000670


	//   ....[6]....
        /*015c*/ 	.word	0x000007d0


	//   ....[7]....
        /*0160*/ 	.word	0x00001ac0


	//   ....[8]....
        /*0164*/ 	.word	0x000039a0


	//   ....[9]....
        /*0168*/ 	.word	0x00004940


	//   ....[10]....
        /*016c*/ 	.word	0x000060c0


	//   ....[11]....
        /*0170*/ 	.word	0x000061d0


	//   ....[12]....
        /*0174*/ 	.word	0x000065f0


	//   ....[13]....
        /*0178*/ 	.word	0x000066b0


	//   ....[14]....
        /*017c*/ 	.word	0x00006dd0


	//   ....[15]....
        /*0180*/ 	.word	0x00007bd0


	//   ....[16]....
        /*0184*/ 	.word	0x000090d0


	//   ....[17]....
        /*0188*/ 	.word	0x000091d0


	//   ....[18]....
        /*018c*/ 	.word	0x000095b0


	//   ....[19]....
        /*0190*/ 	.word	0x00009680


	//   ....[20]....
        /*0194*/ 	.word	0x0000a720


	//   ....[21]....
        /*0198*/ 	.word	0x0000b5e0


	//   ....[22]....
        /*019c*/ 	.word	0x0000c270


	//   ....[23]....
        /*01a0*/ 	.word	0x0000c2a0


	//   ....[24]....
        /*01a4*/ 	.word	0x0000c4f0


	//   ....[25]....
        /*01a8*/ 	.word	0x0000c6c0


	//   ....[26]....
        /*01ac*/ 	.word	0x0000d6a0


	//   ....[27]....
        /*01b0*/ 	.word	0x0000e310


	//   ....[28]....
        /*01b4*/ 	.word	0x0000f7e0


	//   ....[29]....
        /*01b8*/ 	.word	0x0000f8e0


	//   ....[30]....
        /*01bc*/ 	.word	0x0000fcc0


	//   ....[31]....
        /*01c0*/ 	.word	0x0000fd50


	//   ....[32]....
        /*01c4*/ 	.word	0x00010e40


	//   ....[33]....
        /*01c8*/ 	.word	0x00010ea0


	//   ....[34]....
        /*01cc*/ 	.word	0x00010ee0


	//   ....[35]....
        /*01d0*/ 	.word	0x00010f50


	//   ....[36]....
        /*01d4*/ 	.word	0x00010f70


	//   ....[37]....
        /*01d8*/ 	.word	0x000119d0


	//   ....[38]....
        /*01dc*/ 	.word	0x00012780


	//   ....[39]....
        /*01e0*/ 	.word	0x00013400


	//   ....[40]....
        /*01e4*/ 	.word	0x000167f0


	//   ....[41]....
        /*01e8*/ 	.word	0x000169a0


	//   ....[42]....
        /*01ec*/ 	.word	0x00016fe0


	//   ....[43]....
        /*01f0*/ 	.word	0x000173c0


	//----- nvinfo : EIATTR_REG_RECONFIG
	.align		4
.L_823:
        /*01f4*/ 	.byte	0x01, 0x54
	.zero		2


	//----- nvinfo : EIATTR_SYSCALL_OFFSETS
	.align		4
        /*01f8*/ 	.byte	0x04, 0x46
        /*01fa*/ 	.short	(.L_825 - .L_824)


	//   ....[0]....
.L_824:
        /*01fc*/ 	.word	0x00003b60


	//   ....[1]....
        /*0200*/ 	.word	0x00013ef0


	//   ....[2]....
        /*0204*/ 	.word	0x00014030


	//   ....[3]....
        /*0208*/ 	.word	0x00014130


	//----- nvinfo : EIATTR_MBARRIER_INSTR_OFFSETS
	.align		4
.L_825:
        /*020c*/ 	.byte	0x04, 0x39
        /*020e*/ 	.short	(.L_827 - .L_826)


	//   ....[0]....
.L_826:
        /*0210*/ 	.word	0x000002d0
        /*0214*/ 	.word	0x000000ff
        /*0218*/ 	.word	0x00038800
        /*021c*/ 	.short	0x0100
        /*021e*/ 	.byte	0x06
	.zero		1


	//   ....[1]....
        /*0220*/ 	.word	0x000002e0
        /*0224*/ 	.word	0x000000ff
        /*0228*/ 	.word	0x00038810
        /*022c*/ 	.short	0x0100
        /*022e*/ 	.byte	0x06
	.zero		1


	//   ....[2]....
        /*0230*/ 	.word	0x000002f0
        /*0234*/ 	.word	0x000000ff
        /*0238*/ 	.word	0x00038820
        /*023c*/ 	.short	0x0100
        /*023e*/ 	.byte	0x06
	.zero		1


	//   ....[3]....
        /*0240*/ 	.word	0x000003a0
        /*0244*/ 	.word	0x000000ff
        /*0248*/ 	.word	0x00038830
        /*024c*/ 	.short	0x0100
        /*024e*/ 	.byte	0x06
	.zero		1


	//   ....[4]....
        /*0250*/ 	.word	0x000003b0
        /*0254*/ 	.word	0x000000ff
        /*0258*/ 	.word	0x00038840
        /*025c*/ 	.short	0x0100
        /*025e*/ 	.byte	0x06
	.zero		1


	//   ....[5]....
        /*0260*/ 	.word	0x000003c0
        /*0264*/ 	.word	0x000000ff
        /*0268*/ 	.word	0x00038838
        /*026c*/ 	.short	0x0100
        /*026e*/ 	.byte	0x06
	.zero		1


	//   ....[6]....
        /*0270*/ 	.word	0x000003d0
        /*0274*/ 	.word	0x000000ff
        /*0278*/ 	.word	0x00038848
        /*027c*/ 	.short	0x0100
        /*027e*/ 	.byte	0x06
	.zero		1


	//   ....[7]....
        /*0280*/ 	.word	0x00000500
        /*0284*/ 	.word	0x000000ff
        /*0288*/ 	.word	0x00038850
        /*028c*/ 	.short	0x0100
        /*028e*/ 	.byte	0x08
	.zero		1


	//   ....[8]....
        /*0290*/ 	.word	0x00000510
        /*0294*/ 	.word	0x000000ff
        /*0298*/ 	.word	0x00038860
        /*029c*/ 	.short	0x0100
        /*029e*/ 	.byte	0x08
	.zero		1


	//   ....[9]....
        /*02a0*/ 	.word	0x00000520
        /*02a4*/ 	.word	0x000000ff
        /*02a8*/ 	.word	0x00038858
        /*02ac*/ 	.short	0x0100
        /*02ae*/ 	.byte	0x08
	.zero		1


	//   ....[10]....
        /*02b0*/ 	.word	0x00000530
        /*02b4*/ 	.word	0x000000ff
        /*02b8*/ 	.word	0x00038868
        /*02bc*/ 	.short	0x0100
        /*02be*/ 	.byte	0x08
	.zero		1


	//   ....[11]....
        /*02c0*/ 	.word	0x00000620
        /*02c4*/ 	.word	0x000000ff
        /*02c8*/ 	.word	0x00038870
        /*02cc*/ 	.short	0x0100
        /*02ce*/ 	.byte	0x06
	.zero		1


	//   ....[12]....
        /*02d0*/ 	.word	0x00000630
        /*02d4*/ 	.word	0x000000ff
        /*02d8*/ 	.word	0x00038880
        /*02dc*/ 	.short	0x0100
        /*02de*/ 	.byte	0x06
	.zero		1


	//   ....[13]....
        /*02e0*/ 	.word	0x00000640
        /*02e4*/ 	.word	0x000000ff
        /*02e8*/ 	.word	0x00038878
        /*02ec*/ 	.short	0x0100
        /*02ee*/ 	.byte	0x06
	.zero		1


	//   ....[14]....
        /*02f0*/ 	.word	0x00000650
        /*02f4*/ 	.word	0x000000ff
        /*02f8*/ 	.word	0x00038888
        /*02fc*/ 	.short	0x0100
        /*02fe*/ 	.byte	0x06
	.zero		1


	//   ....[15]....
        /*0300*/ 	.word	0x00000780
        /*0304*/ 	.word	0x000000ff
        /*0308*/ 	.word	0x00038890
        /*030c*/ 	.short	0x0100
        /*030e*/ 	.byte	0x08
	.zero		1


	//   ....[16]....
        /*0310*/ 	.word	0x00000790
        /*0314*/ 	.word	0x000000ff
        /*0318*/ 	.word	0x000388a0
        /*031c*/ 	.short	0x0100
        /*031e*/ 	.byte	0x08
	.zero		1


	//   ....[17]....
        /*0320*/ 	.word	0x000007a0
        /*0324*/ 	.word	0x000000ff
        /*0328*/ 	.word	0x00038898
        /*032c*/ 	.short	0x0100
        /*032e*/ 	.byte	0x08
	.zero		1


	//   ....[18]....
        /*0330*/ 	.word	0x000007b0
        /*0334*/ 	.word	0x000000ff
        /*0338*/ 	.word	0x000388a8
        /*033c*/ 	.short	0x0100
        /*033e*/ 	.byte	0x08
	.zero		1


	//   ....[19]....
        /*0340*/ 	.word	0x000008e0
        /*0344*/ 	.word	0x000000ff
        /*0348*/ 	.word	0x000388b0
        /*034c*/ 	.short	0x0100
        /*034e*/ 	.byte	0x08
	.zero		1


	//   ....[20]....
        /*0350*/ 	.word	0x000008f0
        /*0354*/ 	.word	0x000000ff
        /*0358*/ 	.word	0x000388c0
        /*035c*/ 	.short	0x0100
        /*035e*/ 	.byte	0x08
	.zero		1


	//   ....[21]....
        /*0360*/ 	.word	0x00000900
        /*0364*/ 	.word	0x000000ff
        /*0368*/ 	.word	0x000388b8
        /*036c*/ 	.short	0x0100
        /*036e*/ 	.byte	0x08
	.zero		1


	//   ....[22]....
        /*0370*/ 	.word	0x00000910
        /*0374*/ 	.word	0x000000ff
        /*0378*/ 	.word	0x000388c8
        /*037c*/ 	.short	0x0100
        /*037e*/ 	.byte	0x08
	.zero		1


	//   ....[23]....
        /*0380*/ 	.word	0x00001e40
        /*0384*/ 	.word	0x00000003
        /*0388*/ 	.word	0x00000000
        /*038c*/ 	.short	0x0101
        /*038e*/ 	.byte	0x3f
	.zero		1


	//   ....[24]....
        /*0390*/ 	.word	0x000028e0
        /*0394*/ 	.word	0x00000000
        /*0398*/ 	.word	0x00000000
        /*039c*/ 	.short	0x0101
        /*039e*/ 	.byte	0x3f
	.zero		1


	//   ....[25]....
        /*03a0*/ 	.word	0x00003be0
        /*03a4*/ 	.word	0x000000ff
        /*03a8*/ 	.word	0x00038800
        /*03ac*/ 	.short	0x010a
        /*03ae*/ 	.byte	0x24
	.zero		1


	//   ....[26]....
        /*03b0*/ 	.word	0x00003c40
        /*03b4*/ 	.word	0x00000005
        /*03b8*/ 	.word	0x00038830
        /*03bc*/ 	.short	0x010a
        /*03be*/ 	.byte	0x3f
	.zero		1


	//   ....[27]....
        /*03c0*/ 	.word	0x00003c80
        /*03c4*/ 	.word	0x00000005
        /*03c8*/ 	.word	0x00038830
        /*03cc*/ 	.short	0x010a
        /*03ce*/ 	.byte	0x3f
	.zero		1


	//   ....[28]....
        /*03d0*/ 	.word	0x00003f00
        /*03d4*/ 	.word	0x000000ff
        /*03d8*/ 	.word	0x00038810
        /*03dc*/ 	.short	0x010a
        /*03de*/ 	.byte	0x24
	.zero		1


	//   ....[29]....
        /*03e0*/ 	.word	0x00003f40
        /*03e4*/ 	.word	0x00000005
        /*03e8*/ 	.word	0x00038850
        /*03ec*/ 	.short	0x010a
        /*03ee*/ 	.byte	0x3f
	.zero		1


	//   ....[30]....
        /*03f0*/ 	.word	0x00004020
        /*03f4*/ 	.word	0x00000005
        /*03f8*/ 	.word	0x00038850
        /*03fc*/ 	.short	0x010a
        /*03fe*/ 	.byte	0x3f
	.zero		1


	//   ....[31]....
        /*0400*/ 	.word	0x000055b0
        /*0404*/ 	.word	0x00000002
        /*0408*/ 	.word	0x00000000
        /*040c*/ 	.short	0x0101
        /*040e*/ 	.byte	0x3f
	.zero		1


	//   ....[32]....
        /*0410*/ 	.word	0x00006df0
        /*0414*/ 	.word	0x00000005
        /*0418*/ 	.word	0x00000000
        /*041c*/ 	.short	0x0101
        /*041e*/ 	.byte	0x3f
	.zero		1


	//   ....[33]....
        /*0420*/ 	.word	0x00007020
        /*0424*/ 	.word	0x0000000b
        /*0428*/ 	.word	0x00038830
        /*042c*/ 	.short	0x010a
        /*042e*/ 	.byte	0x3f
	.zero		1


	//   ....[34]....
        /*0430*/ 	.word	0x00007070
        /*0434*/ 	.word	0x0000000b
        /*0438*/ 	.word	0x00038830
        /*043c*/ 	.short	0x010a
        /*043e*/ 	.byte	0x3f
	.zero		1


	//   ....[35]....
        /*0440*/ 	.word	0x00007280
        /*0444*/ 	.word	0x0000000b
        /*0448*/ 	.word	0x00038850
        /*044c*/ 	.short	0x010a
        /*044e*/ 	.byte	0x3f
	.zero		1


	//   ....[36]....
        /*0450*/ 	.word	0x000072d0
        /*0454*/ 	.word	0x0000000b
        /*0458*/ 	.word	0x00038850
        /*045c*/ 	.short	0x010a
        /*045e*/ 	.byte	0x3f
	.zero		1


	//   ....[37]....
        /*0460*/ 	.word	0x000087d0
        /*0464*/ 	.word	0x0000000f
        /*0468*/ 	.word	0x00000000
        /*046c*/ 	.short	0x0101
        /*046e*/ 	.byte	0x3f
	.zero		1


	//   ....[38]....
        /*0470*/ 	.word	0x0000a740
        /*0474*/ 	.word	0x0000000b
        /*0478*/ 	.word	0x00000000
        /*047c*/ 	.short	0x0101
        /*047e*/ 	.byte	0x3f
	.zero		1


	//   ....[39]....
        /*0480*/ 	.word	0x0000aa90
        /*0484*/ 	.word	0x00000009
        /*0488*/ 	.word	0x00038830
        /*048c*/ 	.short	0x010a
        /*048e*/ 	.byte	0x3f
	.zero		1


	//   ....[40]....
        /*0490*/ 	.word	0x0000aae0
        /*0494*/ 	.word	0x00000009
        /*0498*/ 	.word	0x00038830
        /*049c*/ 	.short	0x010a
        /*049e*/ 	.byte	0x3f
	.zero		1


	//   ....[41]....
        /*04a0*/ 	.word	0x0000ac60
        /*04a4*/ 	.word	0x00000009
        /*04a8*/ 	.word	0x00038850
        /*04ac*/ 	.short	0x010a
        /*04ae*/ 	.byte	0x3f
	.zero		1


	//   ....[42]....
        /*04b0*/ 	.word	0x0000aca0
        /*04b4*/ 	.word	0x00000009
        /*04b8*/ 	.word	0x00038850
        /*04bc*/ 	.short	0x010a
        /*04be*/ 	.byte	0x3f
	.zero		1


	//   ....[43]....
        /*04c0*/ 	.word	0x0000ca80
        /*04c4*/ 	.word	0x00000098
        /*04c8*/ 	.word	0x00000000
        /*04cc*/ 	.short	0x0101
        /*04ce*/ 	.byte	0x3f
	.zero		1


	//   ....[44]....
        /*04d0*/ 	.word	0x0000d6c0
        /*04d4*/ 	.word	0x00000009
        /*04d8*/ 	.word	0x00000000
        /*04dc*/ 	.short	0x0101
        /*04de*/ 	.byte	0x3f
	.zero		1


	//   ....[45]....
        /*04e0*/ 	.word	0x0000d7e0
        /*04e4*/ 	.word	0x0000000b
        /*04e8*/ 	.word	0x00038830
        /*04ec*/ 	.short	0x010a
        /*04ee*/ 	.byte	0x3f
	.zero		1


	//   ....[46]....
        /*04f0*/ 	.word	0x0000d830
        /*04f4*/ 	.word	0x0000000b
        /*04f8*/ 	.word	0x00038830
        /*04fc*/ 	.short	0x010a
        /*04fe*/ 	.byte	0x3f
	.zero		1


	//   ....[47]....
        /*0500*/ 	.word	0x0000d9b0
        /*0504*/ 	.word	0x0000000b
        /*0508*/ 	.word	0x00038850
        /*050c*/ 	.short	0x010a
        /*050e*/ 	.byte	0x3f
	.zero		1


	//   ....[48]....
        /*0510*/ 	.word	0x0000da00
        /*0514*/ 	.word	0x0000000b
        /*0518*/ 	.word	0x00038850
        /*051c*/ 	.short	0x010a
        /*051e*/ 	.byte	0x3f
	.zero		1


	//   ....[49]....
        /*0520*/ 	.word	0x0000ef50
        /*0524*/ 	.word	0x00000008
        /*0528*/ 	.word	0x00000000
        /*052c*/ 	.short	0x0101
        /*052e*/ 	.byte	0x3f
	.zero		1


	//   ....[50]....
        /*0530*/ 	.word	0x00010e60
        /*0534*/ 	.word	0x0000000b
        /*0538*/ 	.word	0x00000000
        /*053c*/ 	.short	0x0101
        /*053e*/ 	.byte	0x3f
	.zero		1


	//   ....[51]....
        /*0540*/ 	.word	0x00012ac0
        /*0544*/ 	.word	0x000000ff
        /*0548*/ 	.word	0x00000000
        /*054c*/ 	.short	0x0101
        /*054e*/ 	.byte	0x05
	.zero		1


	//   ....[52]....
        /*0550*/ 	.word	0x000144d0
        /*0554*/ 	.word	0x00000008
        /*0558*/ 	.word	0x00038840
        /*055c*/ 	.short	0x010a
        /*055e*/ 	.byte	0x3f
	.zero		1


	//   ....[53]....
        /*0560*/ 	.word	0x00014b20
        /*0564*/ 	.word	0x000000ff
        /*0568*/ 	.word	0x00038820
        /*056c*/ 	.short	0x010a
        /*056e*/ 	.byte	0x26
	.zero		1


	//   ....[54]....
        /*0570*/ 	.word	0x00014ba0
        /*0574*/ 	.word	0x00000005
        /*0578*/ 	.word	0x00038860
        /*057c*/ 	.short	0x010a
        /*057e*/ 	.byte	0x3f
	.zero		1


	//   ....[55]....
        /*0580*/ 	.word	0x00015210
        /*0584*/ 	.word	0x00000002
        /*0588*/ 	.word	0x00038840
        /*058c*/ 	.short	0x010a
        /*058e*/ 	.byte	0x3f
	.zero		1


	//   ....[56]....
        /*0590*/ 	.word	0x000153a0
        /*0594*/ 	.word	0x00000002
        /*0598*/ 	.word	0x00038860
        /*059c*/ 	.short	0x010a
        /*059e*/ 	.byte	0x3f
	.zero		1


	//   ....[57]....
        /*05a0*/ 	.word	0x000159b0
        /*05a4*/ 	.word	0x00000003
        /*05a8*/ 	.word	0x00038840
        /*05ac*/ 	.short	0x010a
        /*05ae*/ 	.byte	0x3f
	.zero		1


	//   ....[58]....
        /*05b0*/ 	.word	0x00015b40
        /*05b4*/ 	.word	0x00000003
        /*05b8*/ 	.word	0x00038860
        /*05bc*/ 	.short	0x010a
        /*05be*/ 	.byte	0x3f
	.zero		1


	//   ....[59]....
        /*05c0*/ 	.word	0x000160d0
        /*05c4*/ 	.word	0x00000002
        /*05c8*/ 	.word	0x00038840
        /*05cc*/ 	.short	0x010a
        /*05ce*/ 	.byte	0x3f
	.zero		1


	//   ....[60]....
        /*05d0*/ 	.word	0x00016260
        /*05d4*/ 	.word	0x00000002
        /*05d8*/ 	.word	0x00038860
        /*05dc*/ 	.short	0x010a
        /*05de*/ 	.byte	0x3f
	.zero		1


	//   ....[61]....
        /*05e0*/ 	.word	0x00016950
        /*05e4*/ 	.word	0x00000007
        /*05e8*/ 	.word	0x00038820
        /*05ec*/ 	.short	0x010a
        /*05ee*/ 	.byte	0x3f
	.zero		1


	//   ....[62]....
        /*05f0*/ 	.word	0x00016ac0
        /*05f4*/ 	.word	0x00000005
        /*05f8*/ 	.word	0x00000000
        /*05fc*/ 	.short	0x010a
        /*05fe*/ 	.byte	0x3f
	.zero		1


	//   ....[63]....
        /*0600*/ 	.word	0x00016b30
        /*0604*/ 	.word	0x00000003
        /*0608*/ 	.word	0x00000000
        /*060c*/ 	.short	0x010a
        /*060e*/ 	.byte	0x3f
	.zero		1


	//   ....[64]....
        /*0610*/ 	.word	0x00016b90
        /*0614*/ 	.word	0x00000005
        /*0618*/ 	.word	0x00000000
        /*061c*/ 	.short	0x010a
        /*061e*/ 	.byte	0x3f
	.zero		1


	//   ....[65]....
        /*0620*/ 	.word	0x00016bc0
        /*0624*/ 	.word	0x00000003
        /*0628*/ 	.word	0x00000000
        /*062c*/ 	.short	0x010a
        /*062e*/ 	.byte	0x3f
	.zero		1


	//   ....[66]....
        /*0630*/ 	.word	0x00016c30
        /*0634*/ 	.word	0x00000003
        /*0638*/ 	.word	0x00038800
        /*063c*/ 	.short	0x010a
        /*063e*/ 	.byte	0x3f
	.zero		1


	//   ....[67]....
        /*0640*/ 	.word	0x00016c80
        /*0644*/ 	.word	0x00000005
        /*0648*/ 	.word	0x00038830
        /*064c*/ 	.short	0x010a
        /*064e*/ 	.byte	0x3f
	.zero		1


	//   ....[68]....
        /*0650*/ 	.word	0x00016ce0
        /*0654*/ 	.word	0x00000003
        /*0658*/ 	.word	0x00038810
        /*065c*/ 	.short	0x010a
        /*065e*/ 	.byte	0x3f
	.zero		1


	//   ....[69]....
        /*0660*/ 	.word	0x00016d30
        /*0664*/ 	.word	0x00000005
        /*0668*/ 	.word	0x00038850
        /*066c*/ 	.short	0x010a
        /*066e*/ 	.byte	0x3f
	.zero		1


	//   ....[70]....
        /*0670*/ 	.word	0x00016d80
        /*0674*/ 	.word	0x0000000b
        /*0678*/ 	.word	0x00038830
        /*067c*/ 	.short	0x010a
        /*067e*/ 	.byte	0x3f
	.zero		1


	//   ....[71]....
        /*0680*/ 	.word	0x00016dd0
        /*0684*/ 	.word	0x0000000b
        /*0688*/ 	.word	0x00038850
        /*068c*/ 	.short	0x010a
        /*068e*/ 	.byte	0x3f
	.zero		1


	//   ....[72]....
        /*0690*/ 	.word	0x00016e20
        /*0694*/ 	.word	0x00000009
        /*0698*/ 	.word	0x00038830
        /*069c*/ 	.short	0x010a
        /*069e*/ 	.byte	0x3f
	.zero		1


	//   ....[73]....
        /*06a0*/ 	.word	0x00016e70
        /*06a4*/ 	.word	0x00000009
        /*06a8*/ 	.word	0x00038850
        /*06ac*/ 	.short	0x010a
        /*06ae*/ 	.byte	0x3f
	.zero		1


	//   ....[74]....
        /*06b0*/ 	.word	0x00016ec0
        /*06b4*/ 	.word	0x0000000b
        /*06b8*/ 	.word	0x00038830
        /*06bc*/ 	.short	0x010a
        /*06be*/ 	.byte	0x3f
	.zero		1


	//   ....[75]....
        /*06c0*/ 	.word	0x00016f10
        /*06c4*/ 	.word	0x0000000b
        /*06c8*/ 	.word	0x00038850
        /*06cc*/ 	.short	0x010a
        /*06ce*/ 	.byte	0x3f
	.zero		1


	//   ....[76]....
        /*06d0*/ 	.word	0x00017090
        /*06d4*/ 	.word	0x00000008
        /*06d8*/ 	.word	0x00038840
        /*06dc*/ 	.short	0x010a
        /*06de*/ 	.byte	0x3f
	.zero		1


	//   ....[77]....
        /*06e0*/ 	.word	0x000170f0
        /*06e4*/ 	.word	0x00000008
        /*06e8*/ 	.word	0x00038820
        /*06ec*/ 	.short	0x010a
        /*06ee*/ 	.byte	0x3f
	.zero		1


	//   ....[78]....
        /*06f0*/ 	.word	0x00017140
        /*06f4*/ 	.word	0x00000005
        /*06f8*/ 	.word	0x00038860
        /*06fc*/ 	.short	0x010a
        /*06fe*/ 	.byte	0x3f
	.zero		1


	//   ....[79]....
        /*0700*/ 	.word	0x00017190
        /*0704*/ 	.word	0x00000002
        /*0708*/ 	.word	0x00038840
        /*070c*/ 	.short	0x010a
        /*070e*/ 	.byte	0x3f
	.zero		1


	//   ....[80]....
        /*0710*/ 	.word	0x000171e0
        /*0714*/ 	.word	0x00000002
        /*0718*/ 	.word	0x00038860
        /*071c*/ 	.short	0x010a
        /*071e*/ 	.byte	0x3f
	.zero		1


	//   ....[81]....
        /*0720*/ 	.word	0x00017230
        /*0724*/ 	.word	0x00000003
        /*0728*/ 	.word	0x00038840
        /*072c*/ 	.short	0x010a
        /*072e*/ 	.byte	0x3f
	.zero		1


	//   ....[82]....
        /*0730*/ 	.word	0x00017280
        /*0734*/ 	.word	0x00000003
        /*0738*/ 	.word	0x00038860
        /*073c*/ 	.short	0x010a
        /*073e*/ 	.byte	0x3f
	.zero		1


	//   ....[83]....
        /*0740*/ 	.word	0x000172d0
        /*0744*/ 	.word	0x00000002
        /*0748*/ 	.word	0x00038840
        /*074c*/ 	.short	0x010a
        /*074e*/ 	.byte	0x3f
	.zero		1


	//   ....[84]....
        /*0750*/ 	.word	0x00017320
        /*0754*/ 	.word	0x00000002
        /*0758*/ 	.word	0x00038860
        /*075c*/ 	.short	0x010a
        /*075e*/ 	.byte	0x3f
	.zero		1


	//   ....[85]....
        /*0760*/ 	.word	0x00017400
        /*0764*/ 	.word	0x00000007
        /*0768*/ 	.word	0x00038820
        /*076c*/ 	.short	0x010a
        /*076e*/ 	.byte	0x3f
	.zero		1


	//   ....[86]....
        /*0770*/ 	.word	0x00017450
        /*0774*/ 	.word	0x00000005
        /*0778*/ 	.word	0x00000000
        /*077c*/ 	.short	0x010a
        /*077e*/ 	.byte	0x3f
	.zero		1


	//   ....[87]....
        /*0780*/ 	.word	0x000174a0
        /*0784*/ 	.word	0x00000003
        /*0788*/ 	.word	0x00000000
        /*078c*/ 	.short	0x010a
        /*078e*/ 	.byte	0x3f
	.zero		1


	//   ....[88]....
        /*0790*/ 	.word	0x000174f0
        /*0794*/ 	.word	0x00000005
        /*0798*/ 	.word	0x00000000
        /*079c*/ 	.short	0x010a
        /*079e*/ 	.byte	0x3f
	.zero		1


	//----- nvinfo : EIATTR_NUM_MBARRIERS
	.align		4
.L_827:
        /*07a0*/ 	.byte	0x03, 0x38
        /*07a2*/ 	.short	0x0017


	//----- nvinfo : EIATTR_EXIT_INSTR_OFFSETS
	.align		4
        /*07a4*/ 	.byte	0x04, 0x1c
        /*07a6*/ 	.short	(.L_829 - .L_828)


	//   ....[0]....
.L_828:
        /*07a8*/ 	.word	0x00000a90


	//   ....[1]....
        /*07ac*/ 	.word	0x000133c0


	//   ....[2]....
        /*07b0*/ 	.word	0x00013420


	//   ....[3]....
        /*07b4*/ 	.word	0x000169c0


	//   ....[4]....
        /*07b8*/ 	.word	0x00016c10


	//----- nvinfo : EIATTR_MAX_THREADS
	.align		4
.L_829:
        /*07bc*/ 	.byte	0x04, 0x05
        /*07be*/ 	.short	(.L_831 - .L_830)
.L_830:
        /*07c0*/ 	.word	0x00000180
        /*07c4*/ 	.word	0x00000001
        /*07c8*/ 	.word	0x00000001


	//----- nvinfo : EIATTR_CRS_STACK_SIZE
	.align		4
.L_831:
        /*07cc*/ 	.byte	0x04, 0x1e
        /*07ce*/ 	.short	(.L_833 - .L_832)
.L_832:
        /*07d0*/ 	.word	0x00000000


	//----- nvinfo : EIATTR_CBANK_PARAM_SIZE
	.align		4
.L_833:
        /*07d4*/ 	.byte	0x03, 0x19
        /*07d6*/ 	.short	0x0cf0


	//----- nvinfo : EIATTR_PARAM_CBANK
	.align		4
        /*07d8*/ 	.byte	0x04, 0x0a
        /*07da*/ 	.short	(.L_835 - .L_834)
	.align		4
.L_834:
        /*07dc*/ 	.word	index@(.nv.constant0._ZN7cutlass13device_kernelIN5flash11enable_sm90INS1_16FlashAttnFwdSm90INS1_25CollectiveMainloopFwdSm90ILi2EN4cute5tupleIJNS5_1CILi1EEES8_S8_EEENS6_IJNS7_ILi64EEESA_SA_EEELi512ENS_10bfloat16_tEfNS_4arch4Sm90ELb0ELb1ELb0ELb0ELb0ELb0ELb1ELb0ELb0ELb0ELb0ELb0EEENS1_21CollectiveEpilogueFwdINS6_IJSA_NS7_ILi512EEESA_EEES9_SC_SE_Li256ELb0ELb0ELb0ELb0EEENS1_30DynamicPersistentTileSchedulerILi256ELi32ELb0ELb0ELb1EEEEEEEEEvNT_6ParamsE)
        /*07e0*/ 	.short	0x0210
        /*07e2*/ 	.short	0x0cf0


	//----- nvinfo : EIATTR_SW_WAR
	.align		4
.L_835:
        /*07e4*/ 	.byte	0x04, 0x36
        /*07e6*/ 	.short	(.L_837 - .L_836)
.L_836:
        /*07e8*/ 	.word	0x00000008
.L_837:


//--------------------- .nv.info._ZN7cutlass13device_kernelIN5flash11enable_sm90INS1_16FlashAttnFwdSm90INS1_25CollectiveMainloopFwdSm90ILi2EN4cute5tupleIJNS5_1CILi1EEES8_S8_EEENS6_IJNS7_ILi64EEESA_SA_EEELi512ENS_10bfloat16_tEfNS_4arch4Sm90ELb0ELb1ELb0ELb1ELb0ELb0ELb0ELb0ELb0ELb0ELb0ELb0EEENS1_21CollectiveEpilogueFwdINS6_IJSA_NS7_ILi512EEESA_EEES9_SC_SE_Li256ELb1ELb0ELb0ELb0EEENS1_36VarlenDynamicPersistentTileSchedulerILi64ELi64ELi256ELi32ELb0ELb0ELb1ELb1ELb0ELb1EEEEEEEEEvNT_6ParamsE --------------------------
	.section	.nv.info._ZN7cutlass13device_kernelIN5flash11enable_sm90INS1_16FlashAttnFwdSm90INS1_25CollectiveMainloopFwdSm90ILi2EN4cute5tupleIJNS5_1CILi1EEES8_S8_EEENS6_IJNS7_ILi64EEESA_SA_EEELi512ENS_10bfloat16_tEfNS_4arch4Sm90ELb0ELb1ELb0ELb1ELb0ELb0ELb0ELb0ELb0ELb0ELb0ELb0EEENS1_21CollectiveEpilogueFwdINS6_IJSA_NS7_ILi512EEESA_EEES9_SC_SE_Li256ELb1ELb0ELb0ELb0EEENS1_36VarlenDynamicPersistentTileSchedulerILi64ELi64ELi256ELi32ELb0ELb0ELb1ELb1ELb0ELb1EEEEEEEEEvNT_6ParamsE,"",@"SHT_CUDA_INFO"
	.sectionflags	@""
	.align	4


	//----- nvinfo : EIATTR_CUDA_API_VERSION
	.align		4
        /*0000*/ 	.byte	0x04, 0x37
        /*0002*/ 	.short	(.L_839 - .L_838)
.L_838:
        /*0004*/ 	.word	0x00000082


	//----- nvinfo : EIATTR_KPARAM_INFO
	.align		4
.L_839:
        /*0008*/ 	.byte	0x04, 0x17
        /*000a*/ 	.short	(.L_841 - .L_840)
.L_840:
        /*000c*/ 	.word	0x00000000
        /*0010*/ 	.short	0x0000
        /*0012*/ 	.short	0x0070
        /*0014*/ 	.byte	0x00, 0xf0, 0x01, 0x28


	//----- nvinfo : EIATTR_SPARSE_MMA_MASK
	.align		4
.L_841:
        /*0018*/ 	.byte	0x03, 0x50
        /*001a*/ 	.short	0x0000


	//----- nvinfo : EIATTR_MAXREG_COUNT
	.align		4
        /*001c*/ 	.byte	0x03, 0x1b
        /*001e*/ 	.short	0x00a8


	//----- nvinfo : EIATTR_NUM_BARRIERS
	.align		4
        /*0020*/ 	.byte	0x02, 0x4c
        /*0022*/ 	.byte	0x10
	.zero		1


	//----- nvinfo : EIATTR_EXTERNS
	.align		4
        /*0024*/ 	.byte	0x04, 0x0f
        /*0026*/ 	.short	(.L_843 - .L_842)


	//   ....[0]....
	.align		4
.L_842:
        /*0028*/ 	.word	index@(__assertfail)


	//----- nvinfo : EIATTR_ANNOTATIONS
	.align		4
.L_843:
        /*002c*/ 	.byte	0x04, 0x55
        /*002e*/ 	.short	(.L_845 - .L_844)


	//   ....[0]....
.L_844:
        /* <DEDUP_REMOVED lines=27> */


	//----- nvinfo : EIATTR_MERCURY_ISA_VERSION
	.align		4
.L_845:
        /*01d0*/ 	.byte	0x03, 0x5f
        /*01d2*/ 	.short	0x0101


	//----- nvinfo : EIATTR_UNUSED_LOAD_BYTE_OFFSET
	.align		4
        /*01d4*/ 	.byte	0x04, 0x44
        /*01d6*/ 	.short	(.L_847 - .L_846)


	//   ....[0]....
.L_846:
        /*01d8*/ 	.word	0x00000a40
        /*01dc*/ 	.word	0x0000fff0


	//   ....[1]....
        /*01e0*/ 	.word	0x0000cb20
        /*01e4*/ 	.word	0x0000fff0


	//----- nvinfo : EIATTR_INT_WARP_WIDE_INSTR_OFFSETS
	.align		4
.L_847:
        /*01e8*/ 	.byte	0x04, 0x31
        /*01ea*/ 	.short	(.L_849 - .L_848)


	//   ....[0]....
.L_848:
        /*01ec*/ 	.word	0x00000160


	//   ....[1]....
        /*01f0*/ 	.word	0x000001a0


	//   ....[2]....
        /*01f4*/ 	.word	0x00000210


	//   ....[3]....
        /*01f8*/ 	.word	0x000108e0


	//   ....[4]....
        /*01fc*/ 	.word	0x00010970


	//   ....[5]....
        /*0200*/ 	.word	0x00010e70


	//   ....[6]....
        /*0204*/ 	.word	0x00010ef0


	//   ....[7]....
        /*0208*/ 	.word	0x00013710


	//   ....[8]....
        /*020c*/ 	.word	0x000137a0


	//----- nvinfo : EIATTR_COOP_GROUP_MASK_REGIDS
	.align		4
.L_849:
        /*0210*/ 	.byte	0x04, 0x29
        /*0212*/ 	.short	(.L_851 - .L_850)


	//   ....[0]....
.L_850:
        /*0214*/ 	.word	0xffffffff


	//   ....[1]....
        /*0218*/ 	.word	0xffffffff


	//   ....[2]....
        /*021c*/ 	.word	0xffffffff


	//   ....[3]....
        /*0220*/ 	.word	0xffffffff


	//   ....[4]....
        /*0224*/ 	.word	0xffffffff


	//   ....[5]....
        /*0228*/ 	.word	0xffffffff


	//   ....[6]....
        /*022c*/ 	.word	0xffffffff


	//   ....[7]....
        /*0230*/ 	.word	0xffffffff


	//   ....[8]....
        /*0234*/ 	.word	0xffffffff


	//   ....[9]....
        /*0238*/ 	.word	0xffffffff


	//   ....[10]....
        /*023c*/ 	.word	0xffffffff


	//   ....[11]....
        /*0240*/ 	.word	0xffffffff


	//   ....[12]....
        /*0244*/ 	.word	0xffffffff


	//   ....[13]....
        /*0248*/ 	.word	0xffffffff


	//   ....[14]....
        /*024c*/ 	.word	0xffffffff


	//   ....[15]....
        /*0250*/ 	.word	0xffffffff


	//   ....[16]....
        /*0254*/ 	.word	0xffffffff


	//   ....[17]....
        /*0258*/ 	.word	0xffffffff


	//   ....[18]....
        /*025c*/ 	.word	0xffffffff


	//   ....[19]....
        /*0260*/ 	.word	0xffffffff


	//   ....[20]....
        /*0264*/ 	.word	0xffffffff


	//   ....[21]....
        /*0268*/ 	.word	0xffffffff


	//   ....[22]....
        /*026c*/ 	.word	0xffffffff


	//   ....[23]....
        /*0270*/ 	.word	0xffffffff


	//   ....[24]....
        /*0274*/ 	.word	0xffffffff


	//   ....[25]....
        /*0278*/ 	.word	0xffffffff


	//   ....[26]....
        /*027c*/ 	.word	0xffffffff


	//   ....[27]....
        /*0280*/ 	.word	0xffffffff


	//   ....[28]....
        /*0284*/ 	.word	0xffffffff


	//   ....[29]....
        /*0288*/ 	.word	0xffffffff


	//   ....[30]....
        /*028c*/ 	.word	0xffffffff


	//   ....[31]....
        /*0290*/ 	.word	0xffffffff


	//   ....[32]....
        /*0294*/ 	.word	0xffffffff


	//   ....[33]....
        /*0298*/ 	.word	0xffffffff


	//   ....[34]....
        /*029c*/ 	.word	0xffffffff


	//   ....[35]....
        /*02a0*/ 	.word	0xffffffff


	//   ....[36]....
        /*02a4*/ 	.word	0xffffffff


	//   ....[37]....
        /*02a8*/ 	.word	0xffffffff


	//   ....[38]....
        /*02ac*/ 	.word	0xffffffff


	//   ....[39]....
        /*02b0*/ 	.word	0xffffffff


	//   ....[40]....
        /*02b4*/ 	.word	0xffffffff


	//   ....[41]....
        /*02b8*/ 	.word	0xffffffff


	//   ....[42]....
        /*02bc*/ 	.word	0xffffffff


	//   ....[43]....
        /*02c0*/ 	.word	0xffffffff


	//   ....[44]....
        /*02c4*/ 	.word	0xffffffff


	//   ....[45]....
        /*02c8*/ 	.word	0xffffffff


	//   ....[46]....
        /*02cc*/ 	.word	0xffffffff


	//   ....[47]....
        /*02d0*/ 	.word	0xffffffff


	//   ....[48]....
        /*02d4*/ 	.word	0xffffffff


	//   ....[49]....
        /*02d8*/ 	.word	0xffffffff


	//   ....[50]....
        /*02dc*/ 	.word	0xffffffff


	//   ....[51]....
        /*02e0*/ 	.word	0xffffffff


	//   ....[52]....
        /*02e4*/ 	.word	0xffffffff


	//   ....[53]....
        /*02e8*/ 	.word	0xffffffff


	//   ....[54]....
        /*02ec*/ 	.word	0xffffffff


	//   ....[55]....
        /*02f0*/ 	.word	0xffffffff


	//   ....[56]....
        /*02f4*/ 	.word	0xffffffff


	//   ....[57]....
        /*02f8*/ 	.word	0xffffffff


	//   ....[58]....
        /*02fc*/ 	.word	0xffffffff


	//   ....[59]....
        /*0300*/ 	.word	0xffffffff


	//   ....[60]....
        /*0304*/ 	.word	0xffffffff


	//   ....[61]....
        /*0308*/ 	.word	0xffffffff


	//   ....[62]....
        /*030c*/ 	.word	0xffffffff


	//   ....[63]....
        /*0310*/ 	.word	0xffffffff


	//   ....[64]....
        /*0314*/ 	.word	0xffffffff


	//   ....[65]....
        /*0318*/ 	.word	0xffffffff


	//   ....[66]....
        /*031c*/ 	.word	0xffffffff


	//   ....[67]....
        /*0320*/ 	.word	0xffffffff


	//   ....[68]....
        /*0324*/ 	.word	0x0500000f


	//   ....[69]....
        /*0328*/ 	.word	0x0500000f


	//   ....[70]....
        /*032c*/ 	.word	0x0500000f


	//   ....[71]....
        /*0330*/ 	.word	0x0500000f


	//   ....[72]....
        /*0334*/ 	.word	0x0500000f


	//   ....[73]....
        /*0338*/ 	.word	0x0500000f


	//   ....[74]....
        /*033c*/ 	.word	0x0500000f


	//   ....[75]....
        /*0340*/ 	.word	0x0500000f


	//   ....[76]....
        /*0344*/ 	.word	0x0500000f


	//   ....[77]....
        /*0348*/ 	.word	0x0500000f


	//   ....[78]....
        /*034c*/ 	.word	0x0500000f


	//   ....[79]....
        /*0350*/ 	.word	0x0500000f


	//   ....[80]....
        /*0354*/ 	.word	0x0500000f


	//   ....[81]....
        /*0358*/ 	.word	0x0500000f


	//   ....[82]....
        /*035c*/ 	.word	0x0500000f


	//   ....[83]....
        /*0360*/ 	.word	0x0500000f


	//   ....[84]....
        /*0364*/ 	.word	0x0500000f


	//   ....[85]....
        /*0368*/ 	.word	0x0500000f


	//   ....[86]....
        /*036c*/ 	.word	0x0500000f


	//----- nvinfo : EIATTR_COOP_GROUP_INSTR_OFFSETS
	.align		4
.L_851:
        /*0370*/ 	.byte	0x04, 0x28
        /*0372*/ 	.short	(.L_853 - .L_852)


	//   ....[0]....
.L_852:
        /*0374*/ 	.word	0x00000060


	//   ....[1]....
        /*0378*/ 	.word	0x00000170


	//   ....[2]....
        /*037c*/ 	.word	0x000001c0


	//   ....[3]....
        /*0380*/ 	.word	0x000003b0


	//   ....[4]....
        /*0384*/ 	.word	0x00000510


	//   ....[5]....
        /*0388*/ 	.word	0x00000630


	//   ....[6]....
        /*038c*/ 	.word	0x00000790


	//   ....[7]....
        /*0390*/ 	.word	0x00001bf0


	//   ....[8]....
        /*0394*/ 	.word	0x00003be0


	//   ....[9]....
        /*0398*/ 	.word	0x00004e40


	//   ....[10]....
        /*039c*/ 	.word	0x00004f60


	//   ....[11]....
        /*03a0*/ 	.word	0x00005470


	//   ....[12]....
        /*03a4*/ 	.word	0x00005500


	//   ....[13]....
        /*03a8*/ 	.word	0x00005d50


	//   ....[14]....
        /*03ac*/ 	.word	0x00006ad0


	//   ....[15]....
        /*03b0*/ 	.word	0x00006bd0


	//   ....[16]....
        /*03b4*/ 	.word	0x00006f80


	//   ....[17]....
        /*03b8*/ 	.word	0x00007030


	//   ....[18]....
        /*03bc*/ 	.word	0x000081b0


	//   ....[19]....
        /*03c0*/ 	.word	0x000087c0


	//   ....[20]....
        /*03c4*/ 	.word	0x000087f0


	//   ....[21]....
        /*03c8*/ 	.word	0x00008a50


	//   ....[22]....
        /*03cc*/ 	.word	0x00008c20


	//   ....[23]....
        /*03d0*/ 	.word	0x00009c70


	//   ....[24]....
        /*03d4*/ 	.word	0x0000a910


	//   ....[25]....
        /*03d8*/ 	.word	0x0000a9d0


	//   ....[26]....
        /*03dc*/ 	.word	0x0000adb0


	//   ....[27]....
        /*03e0*/ 	.word	0x0000ae60


	//   ....[28]....
        /*03e4*/ 	.word	0x0000bfe0


	//   ....[29]....
        /*03e8*/ 	.word	0x0000c020


	//   ....[30]....
        /*03ec*/ 	.word	0x0000c050


	//   ....[31]....
        /*03f0*/ 	.word	0x0000c0c0


	//   ....[32]....
        /*03f4*/ 	.word	0x0000c0d0


	//   ....[33]....
        /*03f8*/ 	.word	0x0000da60


	//   ....[34]....
        /*03fc*/ 	.word	0x0000f490


	//   ....[35]....
        /*0400*/ 	.word	0x0000f600


	//   ....[36]....
        /*0404*/ 	.word	0x0000f630


	//   ....[37]....
        /*0408*/ 	.word	0x0000f670


	//   ....[38]....
        /*040c*/ 	.word	0x0000f6e0


	//   ....[39]....
        /*0410*/ 	.word	0x0000f740


	//   ....[40]....
        /*0414*/ 	.word	0x0000f780


	//   ....[41]....
        /*0418*/ 	.word	0x0000f920


	//   ....[42]....
        /*041c*/ 	.word	0x0000f980


	//   ....[43]....
        /*0420*/ 	.word	0x0000f9c0


	//   ....[44]....
        /*0424*/ 	.word	0x0000fa00


	//   ....[45]....
        /*0428*/ 	.word	0x0000fa30


	//   ....[46]....
        /*042c*/ 	.word	0x0000fa60


	//   ....[47]....
        /*0430*/ 	.word	0x0000faf0


	//   ....[48]....
        /*0434*/ 	.word	0x0000fb50


	//   ....[49]....
        /*0438*/ 	.word	0x0000fbe0


	//   ....[50]....
        /*043c*/ 	.word	0x00013830


	//   ....[51]....
        /*0440*/ 	.word	0x00013840


	//   ....[52]....
        /*0444*/ 	.word	0x00013950


	//   ....[53]....
        /*0448*/ 	.word	0x000139b0


	//   ....[54]....
        /*044c*/ 	.word	0x000139f0


	//   ....[55]....
        /*0450*/ 	.word	0x00013a30


	//   ....[56]....
        /*0454*/ 	.word	0x00013a60


	//   ....[57]....
        /*0458*/ 	.word	0x00013a90


	//   ....[58]....
        /*045c*/ 	.word	0x00013c20


	//   ....[59]....
        /*0460*/ 	.word	0x00013c80


	//   ....[60]....
        /*0464*/ 	.word	0x00013cc0


	//   ....[61]....
        /*0468*/ 	.word	0x00013d00


	//   ....[62]....
        /*046c*/ 	.word	0x00013d30


	//   ....[63]....
        /*0470*/ 	.word	0x00013d60


	//   ....[64]....
        /*0474*/ 	.word	0x00013e20


	//   ....[65]....
        /*0478*/ 	.word	0x00013e40


	//   ....[66]....
        /*047c*/ 	.word	0x00013eb0


	//   ....[67]....
        /*0480*/ 	.word	0x00014540


	//   ....[68]....
        /*0484*/ 	.word	0x00014c50


	//   ....[69]....
        /*0488*/ 	.word	0x00015070


	//   ....[70]....
        /*048c*/ 	.word	0x00015100


	//   ....[71]....
        /*0490*/ 	.word	0x000151a0


	//   ....[72]....
        /*0494*/ 	.word	0x00015250


	//   ....[73]....
        /*0498*/ 	.word	0x000152d0


	//   ....[74]....
        /*049c*/ 	.word	0x00015350


	//   ....[75]....
        /*04a0*/ 	.word	0x000153d0


	//   ....[76]....
        /*04a4*/ 	.word	0x00015450


	//   ....[77]....
        /*04a8*/ 	.word	0x000154e0


	//   ....[78]....
        /*04ac*/ 	.word	0x00015590


	//   ....[79]....
        /*04b0*/ 	.word	0x00015610


	//   ....[80]....
        /*04b4*/ 	.word	0x00015690


	//   ....[81]....
        /*04b8*/ 	.word	0x00015710


	//   ....[82]....
        /*04bc*/ 	.word	0x00015790


	//   ....[83]....
        /*04c0*/ 	.word	0x00015800


	//   ....[84]....
        /*04c4*/ 	.word	0x000158a0


	//   ....[85]....
        /*04c8*/ 	.word	0x00015930


	//   ....[86]....
        /*04cc*/ 	.word	0x00015a60


	//----- nvinfo : EIATTR_REG_RECONFIG
	.align		4
.L_853:
        /*04d0*/ 	.byte	0x01, 0x54
	.zero		2


	//----- nvinfo : EIATTR_SYSCALL_OFFSETS
	.align		4
        /*04d4*/ 	.byte	0x04, 0x46
        /*04d6*/ 	.short	(.L_855 - .L_854)


	//   ....[0]....
.L_854:
        /*04d8*/ 	.word	0x00003db0


	//   ....[1]....
        /*04dc*/ 	.word	0x00010b00


	//   ....[2]....
        /*04e0*/ 	.word	0x00010c40


	//   ....[3]....
        /*04e4*/ 	.word	0x00010d40


	//----- nvinfo : EIATTR_MBARRIER_INSTR_OFFSETS
	.align		4
.L_855:
        /*04e8*/ 	.byte	0x04, 0x39
        /*04ea*/ 	.short	(.L_857 - .L_856)


	//   ....[0]....
.L_856:
        /*04ec*/ 	.word	0x000002a0
        /*04f0*/ 	.word	0x000000ff
        /*04f4*/ 	.word	0x00028c00
        /*04f8*/ 	.short	0x0100
        /*04fa*/ 	.byte	0x08
	.zero		1


	//   ....[1]....
        /*04fc*/ 	.word	0x000002b0
        /*0500*/ 	.word	0x000000ff
        /*0504*/ 	.word	0x00028c20
        /*0508*/ 	.short	0x0100
        /*050a*/ 	.byte	0x08
	.zero		1


	//   ....[2]....
        /*050c*/ 	.word	0x00000360
        /*0510*/ 	.word	0x000000ff
        /*0514*/ 	.word	0x00028c30
        /*0518*/ 	.short	0x0100
        /*051a*/ 	.byte	0x06
	.zero		1


	//   ....[3]....
        /*051c*/ 	.word	0x00000370
        /*0520*/ 	.word	0x000000ff
        /*0524*/ 	.word	0x00028c40
        /*0528*/ 	.short	0x0100
        /*052a*/ 	.byte	0x06
	.zero		1


	//   ....[4]....
        /*052c*/ 	.word	0x00000380
        /*0530*/ 	.word	0x000000ff
        /*0534*/ 	.word	0x00028c38
        /*0538*/ 	.short	0x0100
        /*053a*/ 	.byte	0x06
	.zero		1


	//   ....[5]....
        /*053c*/ 	.word	0x00000390
        /*0540*/ 	.word	0x000000ff
        /*0544*/ 	.word	0x00028c48
        /*0548*/ 	.short	0x0100
        /*054a*/ 	.byte	0x06
	.zero		1


	//   ....[6]....
        /*054c*/ 	.word	0x000004c0
        /*0550*/ 	.word	0x000000ff
        /*0554*/ 	.word	0x00028c50
        /*0558*/ 	.short	0x0100
        /*055a*/ 	.byte	0x08
	.zero		1


	//   ....[7]....
        /*055c*/ 	.word	0x000004d0
        /*0560*/ 	.word	0x000000ff
        /*0564*/ 	.word	0x00028c60
        /*0568*/ 	.short	0x0100
        /*056a*/ 	.byte	0x08
	.zero		1


	//   ....[8]....
        /*056c*/ 	.word	0x000004e0
        /*0570*/ 	.word	0x000000ff
        /*0574*/ 	.word	0x00028c58
        /*0578*/ 	.short	0x0100
        /*057a*/ 	.byte	0x08
	.zero		1


	//   ....[9]....
        /*057c*/ 	.word	0x000004f0
        /*0580*/ 	.word	0x000000ff
        /*0584*/ 	.word	0x00028c68
        /*0588*/ 	.short	0x0100
        /*058a*/ 	.byte	0x08
	.zero		1


	//   ....[10]....
        /*058c*/ 	.word	0x000005e0
        /*0590*/ 	.word	0x000000ff
        /*0594*/ 	.word	0x00028c70
        /*0598*/ 	.short	0x0100
        /*059a*/ 	.byte	0x06
	.zero		1


	//   ....[11]....
        /*059c*/ 	.word	0x000005f0
        /*05a0*/ 	.word	0x000000ff
        /*05a4*/ 	.word	0x00028c80
        /*05a8*/ 	.short	0x0100
        /*05aa*/ 	.byte	0x06
	.zero		1


	//   ....[12]....
        /*05ac*/ 	.word	0x00000600
        /*05b0*/ 	.word	0x000000ff
        /*05b4*/ 	.word	0x00028c78
        /*05b8*/ 	.short	0x0100
        /*05ba*/ 	.byte	0x06
	.zero		1


	//   ....[13]....
        /*05bc*/ 	.word	0x00000610
        /*05c0*/ 	.word	0x000000ff
        /*05c4*/ 	.word	0x00028c88
        /*05c8*/ 	.short	0x0100
        /*05ca*/ 	.byte	0x06
	.zero		1


	//   ....[14]....
        /*05cc*/ 	.word	0x00000740
        /*05d0*/ 	.word	0x000000ff
        /*05d4*/ 	.word	0x00028c90
        /*05d8*/ 	.short	0x0100
        /*05da*/ 	.byte	0x08
	.zero		1


	//   ....[15]....
        /*05dc*/ 	.word	0x00000750
        /*05e0*/ 	.word	0x000000ff
        /*05e4*/ 	.word	0x00028ca0
        /*05e8*/ 	.short	0x0100
        /*05ea*/ 	.byte	0x08
	.zero		1


	//   ....[16]....
        /*05ec*/ 	.word	0x00000760
        /*05f0*/ 	.word	0x000000ff
        /*05f4*/ 	.word	0x00028c98
        /*05f8*/ 	.short	0x0100
        /*05fa*/ 	.byte	0x08
	.zero		1


	//   ....[17]....
        /*05fc*/ 	.word	0x00000770
        /*0600*/ 	.word	0x000000ff
        /*0604*/ 	.word	0x00028ca8
        /*0608*/ 	.short	0x0100
        /*060a*/ 	.byte	0x08
	.zero		1


	//   ....[18]....
        /*060c*/ 	.word	0x000008a0
        /*0610*/ 	.word	0x000000ff
        /*0614*/ 	.word	0x00028cb0
        /*0618*/ 	.short	0x0100
        /*061a*/ 	.byte	0x08
	.zero		1


	//   ....[19]....
        /*061c*/ 	.word	0x000008b0
        /*0620*/ 	.word	0x000000ff
        /*0624*/ 	.word	0x00028cc0
        /*0628*/ 	.short	0x0100
        /*062a*/ 	.byte	0x08
	.zero		1


	//   ....[20]....
        /*062c*/ 	.word	0x000008c0
        /*0630*/ 	.word	0x000000ff
        /*0634*/ 	.word	0x00028cb8
        /*0638*/ 	.short	0x0100
        /*063a*/ 	.byte	0x08
	.zero		1


	//   ....[21]....
        /*063c*/ 	.word	0x000008d0
        /*0640*/ 	.word	0x000000ff
        /*0644*/ 	.word	0x00028cc8
        /*0648*/ 	.short	0x0100
        /*064a*/ 	.byte	0x08
	.zero		1


	//   ....[22]....
        /*064c*/ 	.word	0x00001cf0
        /*0650*/ 	.word	0x000000ff
        /*0654*/ 	.word	0x00028c50
        /*0658*/ 	.short	0x010a
        /*065a*/ 	.byte	0x16
	.zero		1


	//   ....[23]....
        /*065c*/ 	.word	0x00001fc0
        /*0660*/ 	.word	0x00000000
        /*0664*/ 	.word	0x00000000
        /*0668*/ 	.short	0x0101
        /*066a*/ 	.byte	0x3f
	.zero		1


	//   ....[24]....
        /*066c*/ 	.word	0x00002900
        /*0670*/ 	.word	0x000000ff
        /*0674*/ 	.word	0x00028c50
        /*0678*/ 	.short	0x010a
        /*067a*/ 	.byte	0x14
	.zero		1


	//   ....[25]....
        /*067c*/ 	.word	0x00002940
        /*0680*/ 	.word	0x000000ff
        /*0684*/ 	.word	0x00028c50
        /*0688*/ 	.short	0x010a
        /*068a*/ 	.byte	0x14
	.zero		1


	//   ....[26]....
        /*068c*/ 	.word	0x00002b10
        /*0690*/ 	.word	0x00000003
        /*0694*/ 	.word	0x00000000
        /*0698*/ 	.short	0x0101
        /*069a*/ 	.byte	0x3f
	.zero		1


	//   ....[27]....
        /*069c*/ 	.word	0x00003e20
        /*06a0*/ 	.word	0x000000ff
        /*06a4*/ 	.word	0x00028c00
        /*06a8*/ 	.short	0x010a
        /*06aa*/ 	.byte	0x26
	.zero		1


	//   ....[28]....
        /*06ac*/ 	.word	0x00003e90
        /*06b0*/ 	.word	0x0000000a
        /*06b4*/ 	.word	0x00028c30
        /*06b8*/ 	.short	0x010a
        /*06ba*/ 	.byte	0x3f
	.zero		1


	//   ....[29]....
        /*06bc*/ 	.word	0x00003ed0
        /*06c0*/ 	.word	0x0000000a
        /*06c4*/ 	.word	0x00028c30
        /*06c8*/ 	.short	0x010a
        /*06ca*/ 	.byte	0x3f
	.zero		1


	//   ....[30]....
        /*06cc*/ 	.word	0x00004280
        /*06d0*/ 	.word	0x00000000
        /*06d4*/ 	.word	0x00000000
        /*06d8*/ 	.short	0x0101
        /*06da*/ 	.byte	0x3f
	.zero		1


	//   ....[31]....
        /*06dc*/ 	.word	0x00005ab0
        /*06e0*/ 	.word	0x0000000a
        /*06e4*/ 	.word	0x00028c50
        /*06e8*/ 	.short	0x010a
        /*06ea*/ 	.byte	0x3f
	.zero		1


	//   ....[32]....
        /*06ec*/ 	.word	0x00005af0
        /*06f0*/ 	.word	0x0000000a
        /*06f4*/ 	.word	0x00028c50
        /*06f8*/ 	.short	0x010a
        /*06fa*/ 	.byte	0x3f
	.zero		1


	//   ....[33]....
        /*06fc*/ 	.word	0x00005d70
        /*0700*/ 	.word	0x0000000a
        /*0704*/ 	.word	0x00000000
        /*0708*/ 	.short	0x0101
        /*070a*/ 	.byte	0x3f
	.zero		1


	//   ....[34]....
        /*070c*/ 	.word	0x00006000
        /*0710*/ 	.word	0x000000ff
        /*0714*/ 	.word	0x00028c30
        /*0718*/ 	.short	0x010a
        /*071a*/ 	.byte	0x1a
	.zero		1


	//   ....[35]....
        /*071c*/ 	.word	0x00006040
        /*0720*/ 	.word	0x000000ff
        /*0724*/ 	.word	0x00028c30
        /*0728*/ 	.short	0x010a
        /*072a*/ 	.byte	0x1a
	.zero		1


	//   ....[36]....
        /*072c*/ 	.word	0x00006220
        /*0730*/ 	.word	0x00000008
        /*0734*/ 	.word	0x00000000
        /*0738*/ 	.short	0x0101
        /*073a*/ 	.byte	0x3f
	.zero		1


	//   ....[37]....
        /*073c*/ 	.word	0x00007f00
        /*0740*/ 	.word	0x000000ff
        /*0744*/ 	.word	0x00028c50
        /*0748*/ 	.short	0x010a
        /*074a*/ 	.byte	0x1a
	.zero		1


	//   ....[38]....
        /*074c*/ 	.word	0x00007f40
        /*0750*/ 	.word	0x000000ff
        /*0754*/ 	.word	0x00028c50
        /*0758*/ 	.short	0x010a
        /*075a*/ 	.byte	0x1a
	.zero		1


	//   ....[39]....
        /*075c*/ 	.word	0x000081d0
        /*0760*/ 	.word	0x00000015
        /*0764*/ 	.word	0x00000000
        /*0768*/ 	.short	0x0101
        /*076a*/ 	.byte	0x3f
	.zero		1


	//   ....[40]....
        /*076c*/ 	.word	0x00008500
        /*0770*/ 	.word	0x000000ff
        /*0774*/ 	.word	0x00028c30
        /*0778*/ 	.short	0x010a
        /*077a*/ 	.byte	0x16
	.zero		1


	//   ....[41]....
        /*077c*/ 	.word	0x00008540
        /*0780*/ 	.word	0x000000ff
        /*0784*/ 	.word	0x00028c30
        /*0788*/ 	.short	0x010a
        /*078a*/ 	.byte	0x16
	.zero		1


	//   ....[42]....
        /*078c*/ 	.word	0x00008f60
        /*0790*/ 	.word	0x0000009a
        /*0794*/ 	.word	0x00000000
        /*0798*/ 	.short	0x0101
        /*079a*/ 	.byte	0x3f
	.zero		1


	//   ....[43]....
        /*079c*/ 	.word	0x000099e0
        /*07a0*/ 	.word	0x000000ff
        /*07a4*/ 	.word	0x00028c50
        /*07a8*/ 	.short	0x010a
        /*07aa*/ 	.byte	0x16
	.zero		1


	//   ....[44]....
        /*07ac*/ 	.word	0x00009a20
        /*07b0*/ 	.word	0x000000ff
        /*07b4*/ 	.word	0x00028c50
        /*07b8*/ 	.short	0x010a
        /*07ba*/ 	.byte	0x16
	.zero		1


	//   ....[45]....
        /*07bc*/ 	.word	0x00009c90
        /*07c0*/ 	.word	0x000000aa
        /*07c4*/ 	.word	0x00000000
        /*07c8*/ 	.short	0x0101
        /*07ca*/ 	.byte	0x3f
	.zero		1


	//   ....[46]....
        /*07cc*/ 	.word	0x00009e20
        /*07d0*/ 	.word	0x000000ff
        /*07d4*/ 	.word	0x00028c30
        /*07d8*/ 	.short	0x010a
        /*07da*/ 	.byte	0x19
	.zero		1


	//   ....[47]....
        /*07dc*/ 	.word	0x00009e60
        /*07e0*/ 	.word	0x000000ff
        /*07e4*/ 	.word	0x00028c30
        /*07e8*/ 	.short	0x010a
        /*07ea*/ 	.byte	0x19
	.zero		1


	//   ....[48]....
        /*07ec*/ 	.word	0x0000a040
        /*07f0*/ 	.word	0x00000004
        /*07f4*/ 	.word	0x00000000
        /*07f8*/ 	.short	0x0101
        /*07fa*/ 	.byte	0x3f
	.zero		1


	//   ....[49]....
        /*07fc*/ 	.word	0x0000bd30
        /*0800*/ 	.word	0x000000ff
        /*0804*/ 	.word	0x00028c50
        /*0808*/ 	.short	0x010a
        /*080a*/ 	.byte	0x19
	.zero		1


	//   ....[50]....
        /*080c*/ 	.word	0x0000bd70
        /*0810*/ 	.word	0x000000ff
        /*0814*/ 	.word	0x00028c50
        /*0818*/ 	.short	0x010a
        /*081a*/ 	.byte	0x19
	.zero		1


	//   ....[51]....
        /*081c*/ 	.word	0x0000c000
        /*0820*/ 	.word	0x0000000f
        /*0824*/ 	.word	0x00000000
        /*0828*/ 	.short	0x0101
        /*082a*/ 	.byte	0x3f
	.zero		1


	//   ....[52]....
        /*082c*/ 	.word	0x0000e4c0
        /*0830*/ 	.word	0x000000ff
        /*0834*/ 	.word	0x00000000
        /*0838*/ 	.short	0x0101
        /*083a*/ 	.byte	0x04
	.zero		1


	//   ....[53]....
        /*083c*/ 	.word	0x00011250
        /*0840*/ 	.word	0x00000009
        /*0844*/ 	.word	0x00028c40
        /*0848*/ 	.short	0x010a
        /*084a*/ 	.byte	0x3f
	.zero		1


	//   ....[54]....
        /*084c*/ 	.word	0x00011640
        /*0850*/ 	.word	0x0000000a
        /*0854*/ 	.word	0x00028c20
        /*0858*/ 	.short	0x010a
        /*085a*/ 	.byte	0x3f
	.zero		1


	//   ....[55]....
        /*085c*/ 	.word	0x00011700
        /*0860*/ 	.word	0x00000006
        /*0864*/ 	.word	0x00028c60
        /*0868*/ 	.short	0x010a
        /*086a*/ 	.byte	0x3f
	.zero		1


	//   ....[56]....
        /*086c*/ 	.word	0x00011ea0
        /*0870*/ 	.word	0x00000002
        /*0874*/ 	.word	0x00028c40
        /*0878*/ 	.short	0x010a
        /*087a*/ 	.byte	0x3f
	.zero		1


	//   ....[57]....
        /*087c*/ 	.word	0x000120b0
        /*0880*/ 	.word	0x00000002
        /*0884*/ 	.word	0x00028c60
        /*0888*/ 	.short	0x010a
        /*088a*/ 	.byte	0x3f
	.zero		1


	//   ....[58]....
        /*088c*/ 	.word	0x00012790
        /*0890*/ 	.word	0x00000002
        /*0894*/ 	.word	0x00028c40
        /*0898*/ 	.short	0x010a
        /*089a*/ 	.byte	0x3f
	.zero		1


	//   ....[59]....
        /*089c*/ 	.word	0x00012990
        /*08a0*/ 	.word	0x00000002
        /*08a4*/ 	.word	0x00028c60
        /*08a8*/ 	.short	0x010a
        /*08aa*/ 	.byte	0x3f
	.zero		1


	//   ....[60]....
        /*08ac*/ 	.word	0x00012fe0
        /*08b0*/ 	.word	0x00000002
        /*08b4*/ 	.word	0x00028c40
        /*08b8*/ 	.short	0x010a
        /*08ba*/ 	.byte	0x3f
	.zero		1


	//   ....[61]....
        /*08bc*/ 	.word	0x000131f0
        /*08c0*/ 	.word	0x00000002
        /*08c4*/ 	.word	0x00028c60
        /*08c8*/ 	.short	0x010a
        /*08ca*/ 	.byte	0x3f
	.zero		1


	//   ....[62]....
        /*08cc*/ 	.word	0x000144c0
        /*08d0*/ 	.word	0x00000000
        /*08d4*/ 	.word	0x00028c20
        /*08d8*/ 	.short	0x010a
        /*08da*/ 	.byte	0x3f
	.zero		1


	//   ....[63]....
        /*08dc*/ 	.word	0x00014680
        /*08e0*/ 	.word	0x00000006
        /*08e4*/ 	.word	0x00000000
        /*08e8*/ 	.short	0x010a
        /*08ea*/ 	.byte	0x3f
	.zero		1


	//   ....[64]....
        /*08ec*/ 	.word	0x000146f0
        /*08f0*/ 	.word	0x00000007
        /*08f4*/ 	.word	0x00000000
        /*08f8*/ 	.short	0x010a
        /*08fa*/ 	.byte	0x3f
	.zero		1


	//   ....[65]....
        /*08fc*/ 	.word	0x00014760
        /*0900*/ 	.word	0x00000004
        /*0904*/ 	.word	0x00000000
        /*0908*/ 	.short	0x010a
        /*090a*/ 	.byte	0x3f
	.zero		1


	//   ....[66]....
        /*090c*/ 	.word	0x00014790
        /*0910*/ 	.word	0x00000003
        /*0914*/ 	.word	0x00000000
        /*0918*/ 	.short	0x010a
        /*091a*/ 	.byte	0x3f
	.zero		1


	//   ....[67]....
        /*091c*/ 	.word	0x00014800
        /*0920*/ 	.word	0x00000003
        /*0924*/ 	.word	0x00028c50
        /*0928*/ 	.short	0x010a
        /*092a*/ 	.byte	0x3f
	.zero		1


	//   ....[68]....
        /*092c*/ 	.word	0x00014860
        /*0930*/ 	.word	0x00000006
        /*0934*/ 	.word	0x00028c50
        /*0938*/ 	.short	0x010a
        /*093a*/ 	.byte	0x3f
	.zero		1


	//   ....[69]....
        /*093c*/ 	.word	0x000148c0
        /*0940*/ 	.word	0x00000003
        /*0944*/ 	.word	0x00028c00
        /*0948*/ 	.short	0x010a
        /*094a*/ 	.byte	0x3f
	.zero		1


	//   ....[70]....
        /*094c*/ 	.word	0x00014910
        /*0950*/ 	.word	0x0000000a
        /*0954*/ 	.word	0x00028c30
        /*0958*/ 	.short	0x010a
        /*095a*/ 	.byte	0x3f
	.zero		1


	//   ....[71]....
        /*095c*/ 	.word	0x00014960
        /*0960*/ 	.word	0x0000000a
        /*0964*/ 	.word	0x00028c50
        /*0968*/ 	.short	0x010a
        /*096a*/ 	.byte	0x3f
	.zero		1


	//   ....[72]....
        /*096c*/ 	.word	0x000149c0
        /*0970*/ 	.word	0x00000009
        /*0974*/ 	.word	0x00028c30
        /*0978*/ 	.short	0x010a
        /*097a*/ 	.byte	0x3f
	.zero		1


	//   ....[73]....
        /*097c*/ 	.word	0x00014a10
        /*0980*/ 	.word	0x00000015
        /*0984*/ 	.word	0x00028c50
        /*0988*/ 	.short	0x010a
        /*098a*/ 	.byte	0x3f
	.zero		1


	//   ....[74]....
        /*098c*/ 	.word	0x00014a70
        /*0990*/ 	.word	0x00000004
        /*0994*/ 	.word	0x00028c30
        /*0998*/ 	.short	0x010a
        /*099a*/ 	.byte	0x3f
	.zero		1


	//   ....[75]....
        /*099c*/ 	.word	0x00014ac0
        /*09a0*/ 	.word	0x000000aa
        /*09a4*/ 	.word	0x00028c50
        /*09a8*/ 	.short	0x010a
        /*09aa*/ 	.byte	0x3f
	.zero		1


	//   ....[76]....
        /*09ac*/ 	.word	0x00014b20
        /*09b0*/ 	.word	0x00000007
        /*09b4*/ 	.word	0x00028c30
        /*09b8*/ 	.short	0x010a
        /*09ba*/ 	.byte	0x3f
	.zero		1


	//   ....[77]....
        /*09bc*/ 	.word	0x00014b70
        /*09c0*/ 	.word	0x0000000f
        /*09c4*/ 	.word	0x00028c50
        /*09c8*/ 	.short	0x010a
        /*09ca*/ 	.byte	0x3f
	.zero		1


	//   ....[78]....
        /*09cc*/ 	.word	0x00014d10
        /*09d0*/ 	.word	0x00000009
        /*09d4*/ 	.word	0x00028c40
        /*09d8*/ 	.short	0x010a
        /*09da*/ 	.byte	0x3f
	.zero		1


	//   ....[79]....
        /*09dc*/ 	.word	0x00014d90
        /*09e0*/ 	.word	0x00000009
        /*09e4*/ 	.word	0x00028c20
        /*09e8*/ 	.short	0x010a
        /*09ea*/ 	.byte	0x3f
	.zero		1


	//   ....[80]....
        /*09ec*/ 	.word	0x00014de0
        /*09f0*/ 	.word	0x00000006
        /*09f4*/ 	.word	0x00028c60
        /*09f8*/ 	.short	0x010a
        /*09fa*/ 	.byte	0x3f
	.zero		1


	//   ....[81]....
        /*09fc*/ 	.word	0x00014e30
        /*0a00*/ 	.word	0x00000002
        /*0a04*/ 	.word	0x00028c40
        /*0a08*/ 	.short	0x010a
        /*0a0a*/ 	.byte	0x3f
	.zero		1


	//   ....[82]....
        /*0a0c*/ 	.word	0x00014e80
        /*0a10*/ 	.word	0x00000002
        /*0a14*/ 	.word	0x00028c60
        /*0a18*/ 	.short	0x010a
        /*0a1a*/ 	.byte	0x3f
	.zero		1


	//   ....[83]....
        /*0a1c*/ 	.word	0x00014ed0
        /*0a20*/ 	.word	0x00000002
        /*0a24*/ 	.word	0x00028c40
        /*0a28*/ 	.short	0x010a
        /*0a2a*/ 	.byte	0x3f
	.zero		1


	//   ....[84]....
        /*0a2c*/ 	.word	0x00014f20
        /*0a30*/ 	.word	0x00000002
        /*0a34*/ 	.word	0x00028c60
        /*0a38*/ 	.short	0x010a
        /*0a3a*/ 	.byte	0x3f
	.zero		1


	//   ....[85]....
        /*0a3c*/ 	.word	0x00014f70
        /*0a40*/ 	.word	0x00000002
        /*0a44*/ 	.word	0x00028c40
        /*0a48*/ 	.short	0x010a
        /*0a4a*/ 	.byte	0x3f
	.zero		1


	//   ....[86]....
        /*0a4c*/ 	.word	0x00014fc0
        /*0a50*/ 	.word	0x00000002
        /*0a54*/ 	.word	0x00028c60
        /*0a58*/ 	.short	0x010a
        /*0a5a*/ 	.byte	0x3f
	.zero		1


	//   ....[87]....
        /*0a5c*/ 	.word	0x00015980
        /*0a60*/ 	.word	0x00000000
        /*0a64*/ 	.word	0x00028c20
        /*0a68*/ 	.short	0x010a
        /*0a6a*/ 	.byte	0x3f
	.zero		1


	//   ....[88]....
        /*0a6c*/ 	.word	0x00015b20
        /*0a70*/ 	.word	0x00000006
        /*0a74*/ 	.word	0x00000000
        /*0a78*/ 	.short	0x010a
        /*0a7a*/ 	.byte	0x3f
	.zero		1


	//   ....[89]....
        /*0a7c*/ 	.word	0x00015b70
        /*0a80*/ 	.word	0x00000007
        /*0a84*/ 	.word	0x00000000
        /*0a88*/ 	.short	0x010a
        /*0a8a*/ 	.byte	0x3f
	.zero		1


	//   ....[90]....
        /*0a8c*/ 	.word	0x00015bc0
        /*0a90*/ 	.word	0x00000004
        /*0a94*/ 	.word	0x00000000
        /*0a98*/ 	.short	0x010a
        /*0a9a*/ 	.byte	0x3f
	.zero		1


	//----- nvinfo : EIATTR_NUM_MBARRIERS
	.align		4
.L_857:
        /*0a9c*/ 	.byte	0x03, 0x38
        /*0a9e*/ 	.short	0x0016


	//----- nvinfo : EIATTR_EXIT_INSTR_OFFSETS
	.align		4
        /*0aa0*/ 	.byte	0x04, 0x1c
        /*0aa2*/ 	.short	(.L_859 - .L_858)


	//   ....[0]....
.L_858:
        /*0aa4*/ 	.word	0x00000a70


	//   ....[1]....
        /*0aa8*/ 	.word	0x0000f450


	//   ....[2]....
        /*0aac*/ 	.word	0x0000f4b0


	//   ....[3]....
        /*0ab0*/ 	.word	0x000147e0


	//----- nvinfo : EIATTR_MAX_THREADS
	.align		4
.L_859:
        /*0ab4*/ 	.byte	0x04, 0x05
        /*0ab6*/ 	.short	(.L_861 - .L_860)
.L_860:
        /*0ab8*/ 	.word	0x00000180
        /*0abc*/ 	.word	0x00000001
        /*0ac0*/ 	.word	0x00000001


	//----- nvinfo : EIATTR_CRS_STACK_SIZE
	.align		4
.L_861:
        /*0ac4*/ 	.byte	0x04, 0x1e
        /*0ac6*/ 	.short	(.L_863 - .L_862)
.L_862:
        /*0ac8*/ 	.word	0x00000000


	//----- nvinfo : EIATTR_CBANK_PARAM_SIZE
	.align		4
.L_863:
        /*0acc*/ 	.byte	0x03, 0x19
        /*0ace*/ 	.short	0x0a70


	//----- nvinfo : EIATTR_PARAM_CBANK
	.align		4
        /*0ad0*/ 	.byte	0x04, 0x0a
        /*0ad2*/ 	.short	(.L_865 - .L_864)
	.align		4
.L_864:
        /*0ad4*/ 	.word	index@(.nv.constant0._ZN7cutlass13device_kernelIN5flash11enable_sm90INS1_16FlashAttnFwdSm90INS1_25CollectiveMainloopFwdSm90ILi2EN4cute5tupleIJNS5_1CILi1EEES8_S8_EEENS6_IJNS7_ILi64EEESA_SA_EEELi512ENS_10bfloat16_tEfNS_4arch4Sm90ELb0ELb1ELb0ELb1ELb0ELb0ELb0ELb0ELb0ELb0ELb0ELb0EEENS1_21CollectiveEpilogueFwdINS6_IJSA_NS7_ILi512EEESA_EEES9_SC_SE_Li256ELb1ELb0ELb0ELb0EEENS1_36VarlenDynamicPersistentTileSchedulerILi64ELi64ELi256ELi32ELb0ELb0ELb1ELb1ELb0ELb1EEEEEEEEEvNT_6ParamsE)
        /*0ad8*/ 	.short	0x0210
        /*0ada*/ 	.short	0x0a70


	//----- nvinfo : EIATTR_SW_WAR
	.align		4
.L_865:
        /*0adc*/ 	.byte	0x04, 0x36
        /*0ade*/ 	.short	(.L_867 - .L_866)
.L_866:
        /*0ae0*/ 	.word	0x00000008
.L_867:


//--------------------- .nv.info._ZN7cutlass13device_kernelIN5flash11enable_sm90INS1_16FlashAttnFwdSm90INS1_25CollectiveMainloopFwdSm90ILi2EN4cute5tupleIJNS5_1CILi1EEES8_S8_EEENS6_IJNS7_ILi64EEESA_SA_EEELi512ENS_10bfloat16_tEfNS_4arch4Sm90ELb0ELb1ELb0ELb1ELb0ELb1ELb0ELb0ELb0ELb0ELb0ELb0EEENS1_21CollectiveEpilogueFwdINS6_IJSA_NS7_ILi512EEESA_EEES9_SC_SE_Li256ELb1ELb0ELb0ELb0EEENS1_36VarlenDynamicPersistentTileSchedulerILi64ELi64ELi256ELi32ELb0ELb0ELb1ELb1ELb0ELb1EEEEEEEEEvNT_6ParamsE --------------------------
	.section	.nv.info._ZN7cutlass13device_kernelIN5flash11enable_sm90INS1_16FlashAttnFwdSm90INS1_25CollectiveMainloopFwdSm90ILi2EN4cute5tupleIJNS5_1CILi1EEES8_S8_EEENS6_IJNS7_ILi64EEESA_SA_EEELi512ENS_10bfloat16_tEfNS_4arch4Sm90ELb0ELb1ELb0ELb1ELb0ELb1ELb0ELb0ELb0ELb0ELb0ELb0EEENS1_21CollectiveEpilogueFwdINS6_IJSA_NS7_ILi512EEESA_EEES9_SC_SE_Li256ELb1ELb0ELb0ELb0EEENS1_36VarlenDynamicPersistentTileSchedulerILi64ELi64ELi256ELi32ELb0ELb0ELb1ELb1ELb0ELb1EEEEEEEEEvNT_6ParamsE,"",@"SHT_CUDA_INFO"
	.sectionflags	@""
	.align	4


	//----- nvinfo : EIATTR_CUDA_API_VERSION
	.align		4
        /*0000*/ 	.byte	0x04, 0x37
        /*0002*/ 	.short	(.L_869 - .L_868)
.L_868:
        /*0004*/ 	.word	0x00000082


	//----- nvinfo : EIATTR_KPARAM_INFO
	.align		4
.L_869:
        /*0008*/ 	.byte	0x04, 0x17
        /*000a*/ 	.short	(.L_871 - .L_870)
.L_870:
        /*000c*/ 	.word	0x00000000
        /*0010*/ 	.short	0x0000
        /*0012*/ 	.short	0x0070
        /*0014*/ 	.byte	0x00, 0xf0, 0x01, 0x28


	//----- nvinfo : EIATTR_SPARSE_MMA_MASK
	.align		4
.L_871:
        /*0018*/ 	.byte	0x03, 0x50
        /*001a*/ 	.short	0x0000


	//----- nvinfo : EIATTR_MAXREG_COUNT
	.align		4
        /*001c*/ 	.byte	0x03, 0x1b
        /*001e*/ 	.short	0x00a8


	//----- nvinfo : EIATTR_NUM_BARRIERS
	.align		4
        /*0020*/ 	.byte	0x02, 0x4c
        /*0022*/ 	.byte	0x10
	.zero		1


	//----- nvinfo : EIATTR_EXTERNS
	.align		4
        /*0024*/ 	.byte	0x04, 0x0f
        /*0026*/ 	.short	(.L_873 - .L_872)


	//   ....[0]....
	.align		4
.L_872:
        /*0028*/ 	.word	index@(__assertfail)


	//----- nvinfo : EIATTR_ANNOTATIONS
	.align		4
.L_873:
        /*002c*/ 	.byte	0x04, 0x55
        /*002e*/ 	.short	(.L_875 - .L_874)


	//   ....[0]....
.L_874:
        /* <DEDUP_REMOVED lines=37> */


	//----- nvinfo : EIATTR_MERCURY_ISA_VERSION
	.align		4
.L_875:
        /*0268*/ 	.byte	0x03, 0x5f
        /*026a*/ 	.short	0x0101


	//----- nvinfo : EIATTR_UNUSED_LOAD_BYTE_OFFSET
	.align		4
        /*026c*/ 	.byte	0x04, 0x44
        /*026e*/ 	.short	(.L_877 - .L_876)


	//   ....[0]....
.L_876:
        /*0270*/ 	.word	0x00000ab0
        /*0274*/ 	.word	0x0000fff0


	//   ....[1]....
        /*0278*/ 	.word	0x00013430
        /*027c*/ 	.word	0x0000fff0


	//----- nvinfo : EIATTR_INT_WARP_WIDE_INSTR_OFFSETS
	.align		4
.L_877:
        /*0280*/ 	.byte	0x04, 0x31
        /*0282*/ 	.short	(.L_879 - .L_878)


	//   ....[0]....
.L_878:
        /*0284*/ 	.word	0x000001c0


	//   ....[1]....
        /*0288*/ 	.word	0x00000200


	//   ....[2]....
        /*028c*/ 	.word	0x00000270


	//   ....[3]....
        /*0290*/ 	.word	0x00018490


	//   ....[4]....
        /*0294*/ 	.word	0x00018520


	//   ....[5]....
        /*0298*/ 	.word	0x00018a10


	//   ....[6]....
        /*029c*/ 	.word	0x00018a50


	//   ....[7]....
        /*02a0*/ 	.word	0x0001b2b0


	//   ....[8]....
        /*02a4*/ 	.word	0x0001b340


	//----- nvinfo : EIATTR_COOP_GROUP_MASK_REGIDS
	.align		4
.L_879:
        /*02a8*/ 	.byte	0x04, 0x29
        /*02aa*/ 	.short	(.L_881 - .L_880)


	//   ....[0]....
.L_880:
        /*02ac*/ 	.word	0xffffffff


	//   ....[1]....
        /*02b0*/ 	.word	0xffffffff


	//   ....[2]....
        /*02b4*/ 	.word	0xffffffff


	//   ....[3]....
        /*02b8*/ 	.word	0xffffffff


	//   ....[4]....
        /*02bc*/ 	.word	0xffffffff


	//   ....[5]....
        /*02c0*/ 	.word	0xffffffff


	//   ....[6]....
        /*02c4*/ 	.word	0xffffffff


	//   ....[7]....
        /*02c8*/ 	.word	0xffffffff


	//   ....[8]....
        /*02cc*/ 	.word	0xffffffff


	//   ....[9]....
        /*02d0*/ 	.word	0xffffffff


	//   ....[10]....
        /*02d4*/ 	.word	0xffffffff


	//   ....[11]....
        /*02d8*/ 	.word	0xffffffff


	//   ....[12]....
        /*02dc*/ 	.word	0xffffffff


	//   ....[13]....
        /*02e0*/ 	.word	0xffffffff


	//   ....[14]....
        /*02e4*/ 	.word	0xffffffff


	//   ....[15]....
        /*02e8*/ 	.word	0xffffffff


	//   ....[16]....
        /*02ec*/ 	.word	0xffffffff


	//   ....[17]....
        /*02f0*/ 	.word	0xffffffff


	//   ....[18]....
        /*02f4*/ 	.word	0xffffffff


	//   ....[19]....
        /*02f8*/ 	.word	0xffffffff


	//   ....[20]....
        /*02fc*/ 	.word	0xffffffff


	//   ....[21]....
        /*0300*/ 	.word	0xffffffff


	//   ....[22]....
        /*0304*/ 	.word	0xffffffff


	//   ....[23]....
        /*0308*/ 	.word	0xffffffff


	//   ....[24]....
        /*030c*/ 	.word	0xffffffff


	//   ....[25]....
        /*0310*/ 	.word	0xffffffff


	//   ....[26]....
        /*0314*/ 	.word	0xffffffff


	//   ....[27]....
        /*0318*/ 	.word	0xffffffff


	//   ....[28]....
        /*031c*/ 	.word	0xffffffff


	//   ....[29]....
        /*0320*/ 	.word	0xffffffff


	//   ....[30]....
        /*0324*/ 	.word	0xffffffff


	//   ....[31]....
        /*0328*/ 	.word	0xffffffff


	//   ....[32]....
        /*032c*/ 	.word	0xffffffff


	//   ....[33]....
        /*0330*/ 	.word	0xffffffff


	//   ....[34]....
        /*0334*/ 	.word	0xffffffff


	//   ....[35]....
        /*0338*/ 	.word	0xffffffff


	//   ....[36]....
        /*033c*/ 	.word	0xffffffff


	//   ....[37]....
        /*0340*/ 	.word	0xffffffff


	//   ....[38]....
        /*0344*/ 	.word	0xffffffff


	//   ....[39]....
        /*0348*/ 	.word	0xffffffff


	//   ....[40]....
        /*034c*/ 	.word	0xffffffff


	//   ....[41]....
        /*0350*/ 	.word	0xffffffff


	//   ....[42]....
        /*0354*/ 	.word	0xffffffff


	//   ....[43]....
        /*0358*/ 	.word	0xffffffff


	//   ....[44]....
        /*035c*/ 	.word	0xffffffff


	//   ....[45]....
        /*0360*/ 	.word	0xffffffff


	//   ....[46]....
        /*0364*/ 	.word	0xffffffff


	//   ....[47]....
        /*0368*/ 	.word	0xffffffff


	//   ....[48]....
        /*036c*/ 	.word	0xffffffff


	//   ....[49]....
        /*0370*/ 	.word	0xffffffff


	//   ....[50]....
        /*0374*/ 	.word	0xffffffff


	//   ....[51]....
        /*0378*/ 	.word	0xffffffff


	//   ....[52]....
        /*037c*/ 	.word	0xffffffff


	//   ....[53]....
        /*0380*/ 	.word	0xffffffff


	//   ....[54]....
        /*0384*/ 	.word	0xffffffff


	//   ....[55]....
        /*0388*/ 	.word	0xffffffff


	//   ....[56]....
        /*038c*/ 	.word	0xffffffff


	//   ....[57]....
        /*0390*/ 	.word	0xffffffff


	//   ....[58]....
        /*0394*/ 	.word	0xffffffff


	//   ....[59]....
        /*0398*/ 	.word	0xffffffff


	//   ....[60]....
        /*039c*/ 	.word	0xffffffff


	//   ....[61]....
        /*03a0*/ 	.word	0xffffffff


	//   ....[62]....
        /*03a4*/ 	.word	0xffffffff


	//   ....[63]....
        /*03a8*/ 	.word	0xffffffff


	//   ....[64]....
        /*03ac*/ 	.word	0xffffffff


	//   ....[65]....
        /*03b0*/ 	.word	0xffffffff


	//   ....[66]....
        /*03b4*/ 	.word	0xffffffff


	//   ....[67]....
        /*03b8*/ 	.word	0xffffffff


	//   ....[68]....
        /*03bc*/ 	.word	0x0500000f


	//   ....[69]....
        /*03c0*/ 	.word	0x0500000f


	//   ....[70]....
        /*03c4*/ 	.word	0x0500000f


	//   ....[71]....
        /*03c8*/ 	.word	0x0500000f


	//   ....[72]....
        /*03cc*/ 	.word	0x0500000f


	//   ....[73]....
        /*03d0*/ 	.word	0x0500000f


	//   ....[74]....
        /*03d4*/ 	.word	0x0500000f


	//   ....[75]....
        /*03d8*/ 	.word	0x0500000f


	//   ....[76]....
        /*03dc*/ 	.word	0x0500000f


	//   ....[77]....
        /*03e0*/ 	.word	0x0500000f


	//   ....[78]....
        /*03e4*/ 	.word	0x0500000f


	//   ....[79]....
        /*03e8*/ 	.word	0x0500000f


	//   ....[80]....
        /*03ec*/ 	.word	0x0500000f


	//   ....[81]....
        /*03f0*/ 	.word	0x0500000f


	//   ....[82]....
        /*03f4*/ 	.word	0x0500000f


	//   ....[83]....
        /*03f8*/ 	.word	0x0500000f


	//   ....[84]....
        /*03fc*/ 	.word	0x0500000f


	//   ....[85]....
        /*0400*/ 	.word	0x0500000f


	//   ....[86]....
        /*0404*/ 	.word	0x0500000f


	//   ....[87]....
        /*0408*/ 	.word	0x0500000f


	//   ....[88]....
        /*040c*/ 	.word	0x0500000f


	//   ....[89]....
        /*0410*/ 	.word	0x0500000f


	//   ....[90]....
        /*0414*/ 	.word	0x0500000f


	//   ....[91]....
        /*0418*/ 	.word	0x0500000f


	//   ....[92]....
        /*041c*/ 	.word	0x0500000f


	//   ....[93]....
        /*0420*/ 	.word	0x0500000f


	//   ....[94]....
        /*0424*/ 	.word	0x0500000f


	//   ....[95]....
        /*0428*/ 	.word	0x0500000f


	//   ....[96]....
        /*042c*/ 	.word	0x0500000f


	//   ....[97]....
        /*0430*/ 	.word	0x0500000f


	//   ....[98]....
        /*0434*/ 	.word	0x0500000f


	//   ....[99]....
        /*0438*/ 	.word	0x0500000f


	//   ....[100]....
        /*043c*/ 	.word	0x0500000f


	//   ....[101]....
        /*0440*/ 	.word	0x0500000f


	//   ....[102]....
        /*0444*/ 	.word	0x0500000f


	//   ....[103]....
        /*0448*/ 	.word	0x0500000f


	//----- nvinfo : EIATTR_COOP_GROUP_INSTR_OFFSETS
	.align		4
.L_881:
        /*044c*/ 	.byte	0x04, 0x28
        /*044e*/ 	.short	(.L_883 - .L_882)


	//   ....[0]....
.L_882:
        /*0450*/ 	.word	0x00000060


	//   ....[1]....
        /*0454*/ 	.word	0x000001d0


	//   ....[2]....
        /*0458*/ 	.word	0x00000220


	//   ....[3]....
        /*045c*/ 	.word	0x00000410


	//   ....[4]....
        /*0460*/ 	.word	0x00000570


	//   ....[5]....
        /*0464*/ 	.word	0x00000690


	//   ....[6]....
        /*0468*/ 	.word	0x000007f0


	//   ....[7]....
        /*046c*/ 	.word	0x00004d60


	//   ....[8]....
        /*0470*/ 	.word	0x00006f20


	//   ....[9]....
        /*0474*/ 	.word	0x0000b270


	//   ....[10]....
        /*0478*/ 	.word	0x0000b390


	//   ....[11]....
        /*047c*/ 	.word	0x0000b6e0


	//   ....[12]....
        /*0480*/ 	.word	0x0000b770


	//   ....[13]....
        /*0484*/ 	.word	0x0000c130


	//   ....[14]....
        /*0488*/ 	.word	0x0000d000


	//   ....[15]....
        /*048c*/ 	.word	0x0000d100


	//   ....[16]....
        /*0490*/ 	.word	0x0000d480


	//   ....[17]....
        /*0494*/ 	.word	0x0000d530


	//   ....[18]....
        /*0498*/ 	.word	0x0000e760


	//   ....[19]....
        /*049c*/ 	.word	0x0000eee0


	//   ....[20]....
        /*04a0*/ 	.word	0x0000ef10


	//   ....[21]....
        /*04a4*/ 	.word	0x0000f170


	//   ....[22]....
        /*04a8*/ 	.word	0x0000f340


	//   ....[23]....
        /*04ac*/ 	.word	0x000103f0


	//   ....[24]....
        /*04b0*/ 	.word	0x00011190


	//   ....[25]....
        /*04b4*/ 	.word	0x00011270


	//   ....[26]....
        /*04b8*/ 	.word	0x00011630


	//   ....[27]....
        /*04bc*/ 	.word	0x000116c0


	//   ....[28]....
        /*04c0*/ 	.word	0x000128f0


	//   ....[29]....
        /*04c4*/ 	.word	0x00012940


	//   ....[30]....
        /*04c8*/ 	.word	0x00012970


	//   ....[31]....
        /*04cc*/ 	.word	0x000129d0


	//   ....[32]....
        /*04d0*/ 	.word	0x00012a00


	//   ....[33]....
        /*04d4*/ 	.word	0x000143c0


	//   ....[34]....
        /*04d8*/ 	.word	0x00015b50


	//   ....[35]....
        /*04dc*/ 	.word	0x00015cc0


	//   ....[36]....
        /*04e0*/ 	.word	0x00015cf0


	//   ....[37]....
        /*04e4*/ 	.word	0x00015d30


	//   ....[38]....
        /*04e8*/ 	.word	0x00015da0


	//   ....[39]....
        /*04ec*/ 	.word	0x00015e00


	//   ....[40]....
        /*04f0*/ 	.word	0x00015e40


	//   ....[41]....
        /*04f4*/ 	.word	0x00015fe0


	//   ....[42]....
        /*04f8*/ 	.word	0x00016040


	//   ....[43]....
        /*04fc*/ 	.word	0x00016080


	//   ....[44]....
        /*0500*/ 	.word	0x000160c0


	//   ....[45]....
        /*0504*/ 	.word	0x000160f0


	//   ....[46]....
        /*0508*/ 	.word	0x00016120


	//   ....[47]....
        /*050c*/ 	.word	0x000161b0


	//   ....[48]....
        /*0510*/ 	.word	0x00016210


	//   ....[49]....
        /*0514*/ 	.word	0x000162a0


	//   ....[50]....
        /*0518*/ 	.word	0x0001b3d0


	//   ....[51]....
        /*051c*/ 	.word	0x0001b3e0


	//   ....[52]....
        /*0520*/ 	.word	0x0001b4f0


	//   ....[53]....
        /*0524*/ 	.word	0x0001b550


	//   ....[54]....
        /*0528*/ 	.word	0x0001b590


	//   ....[55]....
        /*052c*/ 	.word	0x0001b5d0


	//   ....[56]....
        /*0530*/ 	.word	0x0001b600


	//   ....[57]....
        /*0534*/ 	.word	0x0001b630


	//   ....[58]....
        /*0538*/ 	.word	0x0001b7c0


	//   ....[59]....
        /*053c*/ 	.word	0x0001b820


	//   ....[60]....
        /*0540*/ 	.word	0x0001b860


	//   ....[61]....
        /*0544*/ 	.word	0x0001b8a0


	//   ....[62]....
        /*0548*/ 	.word	0x0001b8d0


	//   ....[63]....
        /*054c*/ 	.word	0x0001b900


	//   ....[64]....
        /*0550*/ 	.word	0x0001b9c0


	//   ....[65]....
        /*0554*/ 	.word	0x0001b9e0


	//   ....[66]....
        /*0558*/ 	.word	0x0001ba50


	//   ....[67]....
        /*055c*/ 	.word	0x0001c0e0


	//   ....[68]....
        /*0560*/ 	.word	0x0001c5c0


	//   ....[69]....
        /*0564*/ 	.word	0x0001c660


	//   ....[70]....
        /*0568*/ 	.word	0x0001c700


	//   ....[71]....
        /*056c*/ 	.word	0x0001c7a0


	//   ....[72]....
        /*0570*/ 	.word	0x0001c840


	//   ....[73]....
        /*0574*/ 	.word	0x0001c8e0


	//   ....[74]....
        /*0578*/ 	.word	0x0001c980


	//   ....[75]....
        /*057c*/ 	.word	0x0001ca20


	//   ....[76]....
        /*0580*/ 	.word	0x0001cb10


	//   ....[77]....
        /*0584*/ 	.word	0x0001cbb0


	//   ....[78]....
        /*0588*/ 	.word	0x0001cc50


	//   ....[79]....
        /*058c*/ 	.word	0x0001ccf0


	//   ....[80]....
        /*0590*/ 	.word	0x0001cd90


	//   ....[81]....
        /*0594*/ 	.word	0x0001ce30


	//   ....[82]....
        /*0598*/ 	.word	0x0001ced0


	//   ....[83]....
        /*059c*/ 	.word	0x0001cf70


	//   ....[84]....
        /*05a0*/ 	.word	0x0001d310


	//   ....[85]....
        /*05a4*/ 	.word	0x0001d5f0


	//   ....[86]....
        /*05a8*/ 	.word	0x0001da10


	//   ....[87]....
        /*05ac*/ 	.word	0x0001daa0


	//   ....[88]....
        /*05b0*/ 	.word	0x0001db40


	//   ....[89]....
        /*05b4*/ 	.word	0x0001dbf0


	//   ....[90]....
        /*05b8*/ 	.word	0x0001dc70


	//   ....[91]....
        /*05bc*/ 	.word	0x0001dcf0


	//   ....[92]....
        /*05c0*/ 	.word	0x0001dd70


	//   ....[93]....
        /*05c4*/ 	.word	0x0001ddf0


	//   ....[94]....
        /*05c8*/ 	.word	0x0001de80


	//   ....[95]....
        /*05cc*/ 	.word	0x0001df30


	//   ....[96]....
        /*05d0*/ 	.word	0x0001dfb0


	//   ....[97]....
        /*05d4*/ 	.word	0x0001e030


	//   ....[98]....
        /*05d8*/ 	.word	0x0001e0b0


	//   ....[99]....
        /*05dc*/ 	.word	0x0001e130


	//   ....[100]....
        /*05e0*/ 	.word	0x0001e1a0


	//   ....[101]....
        /*05e4*/ 	.word	0x0001e240


	//   ....[102]....
        /*05e8*/ 	.word	0x0001e2d0


	//   ....[103]....
        /*05ec*/ 	.word	0x0001e400


	//----- nvinfo : EIATTR_REG_RECONFIG
	.align		4
.L_883:
        /*05f0*/ 	.byte	0x01, 0x54
	.zero		2


	//----- nvinfo : EIATTR_SYSCALL_OFFSETS
	.align		4
        /*05f4*/ 	.byte	0x04, 0x46
        /*05f6*/ 	.short	(.L_885 - .L_884)


	//   ....[0]....
.L_884:
        /*05f8*/ 	.word	0x00001b40


	//   ....[1]....
        /*05fc*/ 	.word	0x00001c90


	//   ....[2]....
        /*0600*/ 	.word	0x000070e0


	//   ....[3]....
        /*0604*/ 	.word	0x00007580


	//   ....[4]....
        /*0608*/ 	.word	0x000186b0


	//   ....[5]....
        /*060c*/ 	.word	0x000187f0


	//   ....[6]....
        /*0610*/ 	.word	0x000188f0


	//----- nvinfo : EIATTR_MBARRIER_INSTR_OFFSETS
	.align		4
.L_885:
        /*0614*/ 	.byte	0x04, 0x39
        /*0616*/ 	.short	(.L_887 - .L_886)


	//   ....[0]....
.L_886:
        /*0618*/ 	.word	0x00000300
        /*061c*/ 	.word	0x000000ff
        /*0620*/ 	.word	0x00028c00
        /*0624*/ 	.short	0x0100
        /*0626*/ 	.byte	0x08
	.zero		1


	//   ....[1]....
        /*0628*/ 	.word	0x00000310
        /*062c*/ 	.word	0x000000ff
        /*0630*/ 	.word	0x00028c20
        /*0634*/ 	.short	0x0100
        /*0636*/ 	.byte	0x08
	.zero		1


	//   ....[2]....
        /*0638*/ 	.word	0x000003c0
        /*063c*/ 	.word	0x000000ff
        /*0640*/ 	.word	0x00028c30
        /*0644*/ 	.short	0x0100
        /*0646*/ 	.byte	0x06
	.zero		1


	//   ....[3]....
        /*0648*/ 	.word	0x000003d0
        /*064c*/ 	.word	0x000000ff
        /*0650*/ 	.word	0x00028c40
        /*0654*/ 	.short	0x0100
        /*0656*/ 	.byte	0x06
	.zero		1


	//   ....[4]....
        /*0658*/ 	.word	0x000003e0
        /*065c*/ 	.word	0x000000ff
        /*0660*/ 	.word	0x00028c38
        /*0664*/ 	.short	0x0100
        /*0666*/ 	.byte	0x06
	.zero		1


	//   ....[5]....
        /*0668*/ 	.word	0x000003f0
        /*066c*/ 	.word	0x000000ff
        /*0670*/ 	.word	0x00028c48
        /*0674*/ 	.short	0x0100
        /*0676*/ 	.byte	0x06
	.zero		1


	//   ....[6]....
        /*0678*/ 	.word	0x00000520
        /*067c*/ 	.word	0x000000ff
        /*0680*/ 	.word	0x00028c50
        /*0684*/ 	.short	0x0100
        /*0686*/ 	.byte	0x08
	.zero		1


	//   ....[7]....
        /*0688*/ 	.word	0x00000530
        /*068c*/ 	.word	0x000000ff
        /*0690*/ 	.word	0x00028c60
        /*0694*/ 	.short	0x0100
        /*0696*/ 	.byte	0x08
	.zero		1


	//   ....[8]....
        /*0698*/ 	.word	0x00000540
        /*069c*/ 	.word	0x000000ff
        /*06a0*/ 	.word	0x00028c58
        /*06a4*/ 	.short	0x0100
        /*06a6*/ 	.byte	0x08
	.zero		1


	//   ....[9]....
        /*06a8*/ 	.word	0x00000550
        /*06ac*/ 	.word	0x000000ff
        /*06b0*/ 	.word	0x00028c68
        /*06b4*/ 	.short	0x0100
        /*06b6*/ 	.byte	0x08
	.zero		1


	//   ....[10]....
        /*06b8*/ 	.word	0x00000640
        /*06bc*/ 	.word	0x000000ff
        /*06c0*/ 	.word	0x00028c70
        /*06c4*/ 	.short	0x0100
        /*06c6*/ 	.byte	0x06
	.zero		1


	//   ....[11]....
        /*06c8*/ 	.word	0x00000650
        /*06cc*/ 	.word	0x000000ff
        /*06d0*/ 	.word	0x00028c80
        /*06d4*/ 	.short	0x0100
        /*06d6*/ 	.byte	0x06
	.zero		1


	//   ....[12]....
        /*06d8*/ 	.word	0x00000660
        /*06dc*/ 	.word	0x000000ff
        /*06e0*/ 	.word	0x00028c78
        /*06e4*/ 	.short	0x0100
        /*06e6*/ 	.byte	0x06
	.zero		1


	//   ....[13]....
        /*06e8*/ 	.word	0x00000670
        /*06ec*/ 	.word	0x000000ff
        /*06f0*/ 	.word	0x00028c88
        /*06f4*/ 	.short	0x0100
        /*06f6*/ 	.byte	0x06
	.zero		1


	//   ....[14]....
        /*06f8*/ 	.word	0x000007a0
        /*06fc*/ 	.word	0x000000ff
        /*0700*/ 	.word	0x00028c90
        /*0704*/ 	.short	0x0100
        /*0706*/ 	.byte	0x08
	.zero		1


	//   ....[15]....
        /*0708*/ 	.word	0x000007b0
        /*070c*/ 	.word	0x000000ff
        /*0710*/ 	.word	0x00028ca0
        /*0714*/ 	.short	0x0100
        /*0716*/ 	.byte	0x08
	.zero		1


	//   ....[16]....
        /*0718*/ 	.word	0x000007c0
        /*071c*/ 	.word	0x000000ff
        /*0720*/ 	.word	0x00028c98
        /*0724*/ 	.short	0x0100
        /*0726*/ 	.byte	0x08
	.zero		1


	//   ....[17]....
        /*0728*/ 	.word	0x000007d0
        /*072c*/ 	.word	0x000000ff
        /*0730*/ 	.word	0x00028ca8
        /*0734*/ 	.short	0x0100
        /*0736*/ 	.byte	0x08
	.zero		1


	//   ....[18]....
        /*0738*/ 	.word	0x00000900
        /*073c*/ 	.word	0x000000ff
        /*0740*/ 	.word	0x00028cb0
        /*0744*/ 	.short	0x0100
        /*0746*/ 	.byte	0x08
	.zero		1


	//   ....[19]....
        /*0748*/ 	.word	0x00000910
        /*074c*/ 	.word	0x000000ff
        /*0750*/ 	.word	0x00028cc0
        /*0754*/ 	.short	0x0100
        /*0756*/ 	.byte	0x08
	.zero		1


	//   ....[20]....
        /*0758*/ 	.word	0x00000920
        /*075c*/ 	.word	0x000000ff
        /*0760*/ 	.word	0x00028cb8
        /*0764*/ 	.short	0x0100
        /*0766*/ 	.byte	0x08
	.zero		1


	//   ....[21]....
        /*0768*/ 	.word	0x00000930
        /*076c*/ 	.word	0x000000ff
        /*0770*/ 	.word	0x00028cc8
        /*0774*/ 	.short	0x0100
        /*0776*/ 	.byte	0x08
	.zero		1


	//   ....[22]....
        /*0778*/ 	.word	0x00002900
        /*077c*/ 	.word	0x00000046
        /*0780*/ 	.word	0x00028c90
        /*0784*/ 	.short	0x010a
        /*0786*/ 	.byte	0x3f
	.zero		1


	//   ....[23]....
        /*0788*/ 	.word	0x00003360
        /*078c*/ 	.word	0x00000046
        /*0790*/ 	.word	0x00028c90
        /*0794*/ 	.short	0x010a
        /*0796*/ 	.byte	0x3f
	.zero		1


	//   ....[24]....
        /*0798*/ 	.word	0x00003c70
        /*079c*/ 	.word	0x00000046
        /*07a0*/ 	.word	0x00028c90
        /*07a4*/ 	.short	0x010a
        /*07a6*/ 	.byte	0x3f
	.zero		1


	//   ....[25]....
        /*07a8*/ 	.word	0x00003e70
        /*07ac*/ 	.word	0x00000004
        /*07b0*/ 	.word	0x00000000
        /*07b4*/ 	.short	0x0101
        /*07b6*/ 	.byte	0x3f
	.zero		1


	//   ....[26]....
        /*07b8*/ 	.word	0x00003eb0
        /*07bc*/ 	.word	0x00000046
        /*07c0*/ 	.word	0x00028cb0
        /*07c4*/ 	.short	0x010a
        /*07c6*/ 	.byte	0x3f
	.zero		1


	//   ....[27]....
        /*07c8*/ 	.word	0x00004500
        /*07cc*/ 	.word	0x00000046
        /*07d0*/ 	.word	0x00000000
        /*07d4*/ 	.short	0x0101
        /*07d6*/ 	.byte	0x3f
	.zero		1


	//   ....[28]....
        /*07d8*/ 	.word	0x00004e80
        /*07dc*/ 	.word	0x00000098
        /*07e0*/ 	.word	0x00028c50
        /*07e4*/ 	.short	0x010a
        /*07e6*/ 	.byte	0x3f
	.zero		1


	//   ....[29]....
        /*07e8*/ 	.word	0x00005240
        /*07ec*/ 	.word	0x00000000
        /*07f0*/ 	.word	0x00000000
        /*07f4*/ 	.short	0x0101
        /*07f6*/ 	.byte	0x3f
	.zero		1


	//   ....[30]....
        /*07f8*/ 	.word	0x00005b60
        /*07fc*/ 	.word	0x00000000
        /*0800*/ 	.word	0x00028c50
        /*0804*/ 	.short	0x010a
        /*0806*/ 	.byte	0x3f
	.zero		1


	//   ....[31]....
        /*0808*/ 	.word	0x00005bb0
        /*080c*/ 	.word	0x00000000
        /*0810*/ 	.word	0x00028c50
        /*0814*/ 	.short	0x010a
        /*0816*/ 	.byte	0x3f
	.zero		1


	//   ....[32]....
        /*0818*/ 	.word	0x00005e70
        /*081c*/ 	.word	0x00000000
        /*0820*/ 	.word	0x00000000
        /*0824*/ 	.short	0x0101
        /*0826*/ 	.byte	0x3f
	.zero		1


	//   ....[33]....
        /*0828*/ 	.word	0x00007170
        /*082c*/ 	.word	0x00000002
        /*0830*/ 	.word	0x00028c00
        /*0834*/ 	.short	0x010a
        /*0836*/ 	.byte	0x3f
	.zero		1


	//   ....[34]....
        /*0838*/ 	.word	0x000071c0
        /*083c*/ 	.word	0x00000002
        /*0840*/ 	.word	0x00028c00
        /*0844*/ 	.short	0x010a
        /*0846*/ 	.byte	0x3f
	.zero		1


	//   ....[35]....
        /*0848*/ 	.word	0x00007df0
        /*084c*/ 	.word	0x00000002
        /*0850*/ 	.word	0x00028c00
        /*0854*/ 	.short	0x010a
        /*0856*/ 	.byte	0x3f
	.zero		1


	//   ....[36]....
        /*0858*/ 	.word	0x00009260
        /*085c*/ 	.word	0x00000002
        /*0860*/ 	.word	0x00028c00
        /*0864*/ 	.short	0x010a
        /*0866*/ 	.byte	0x3f
	.zero		1


	//   ....[37]....
        /*0868*/ 	.word	0x0000a270
        /*086c*/ 	.word	0x0000000e
        /*0870*/ 	.word	0x00028c30
        /*0874*/ 	.short	0x010a
        /*0876*/ 	.byte	0x3f
	.zero		1


	//   ....[38]....
        /*0878*/ 	.word	0x0000a300
        /*087c*/ 	.word	0x0000000e
        /*0880*/ 	.word	0x00028c30
        /*0884*/ 	.short	0x010a
        /*0886*/ 	.byte	0x3f
	.zero		1


	//   ....[39]....
        /*0888*/ 	.word	0x0000a760
        /*088c*/ 	.word	0x00000000
        /*0890*/ 	.word	0x00000000
        /*0894*/ 	.short	0x0101
        /*0896*/ 	.byte	0x3f
	.zero		1


	//   ....[40]....
        /*0898*/ 	.word	0x0000bdb0
        /*089c*/ 	.word	0x0000000e
        /*08a0*/ 	.word	0x00028c50
        /*08a4*/ 	.short	0x010a
        /*08a6*/ 	.byte	0x3f
	.zero		1


	//   ....[41]....
        /*08a8*/ 	.word	0x0000be60
        /*08ac*/ 	.word	0x0000000e
        /*08b0*/ 	.word	0x00028c50
        /*08b4*/ 	.short	0x010a
        /*08b6*/ 	.byte	0x3f
	.zero		1


	//   ....[42]....
        /*08b8*/ 	.word	0x0000c150
        /*08bc*/ 	.word	0x0000000e
        /*08c0*/ 	.word	0x00000000
        /*08c4*/ 	.short	0x0101
        /*08c6*/ 	.byte	0x3f
	.zero		1


	//   ....[43]....
        /*08c8*/ 	.word	0x0000c400
        /*08cc*/ 	.word	0x000000d4
        /*08d0*/ 	.word	0x00028c30
        /*08d4*/ 	.short	0x010a
        /*08d6*/ 	.byte	0x3f
	.zero		1


	//   ....[44]....
        /*08d8*/ 	.word	0x0000c470
        /*08dc*/ 	.word	0x000000d4
        /*08e0*/ 	.word	0x00028c30
        /*08e4*/ 	.short	0x010a
        /*08e6*/ 	.byte	0x3f
	.zero		1


	//   ....[45]....
        /*08e8*/ 	.word	0x0000c720
        /*08ec*/ 	.word	0x0000000f
        /*08f0*/ 	.word	0x00000000
        /*08f4*/ 	.short	0x0101
        /*08f6*/ 	.byte	0x3f
	.zero		1


	//   ....[46]....
        /*08f8*/ 	.word	0x0000e430
        /*08fc*/ 	.word	0x000000d4
        /*0900*/ 	.word	0x00028c50
        /*0904*/ 	.short	0x010a
        /*0906*/ 	.byte	0x3f
	.zero		1


	//   ....[47]....
        /*0908*/ 	.word	0x0000e480
        /*090c*/ 	.word	0x000000d4
        /*0910*/ 	.word	0x00028c50
        /*0914*/ 	.short	0x010a
        /*0916*/ 	.byte	0x3f
	.zero		1


	//   ....[48]....
        /*0918*/ 	.word	0x0000e780
        /*091c*/ 	.word	0x000000d4
        /*0920*/ 	.word	0x00000000
        /*0924*/ 	.short	0x0101
        /*0926*/ 	.byte	0x3f
	.zero		1


	//   ....[49]....
        /*0928*/ 	.word	0x0000eb00
        /*092c*/ 	.word	0x000000cc
        /*0930*/ 	.word	0x00028c30
        /*0934*/ 	.short	0x010a
        /*0936*/ 	.byte	0x3f
	.zero		1


	//   ....[50]....
        /*0938*/ 	.word	0x0000eb70
        /*093c*/ 	.word	0x000000cc
        /*0940*/ 	.word	0x00028c30
        /*0944*/ 	.short	0x010a
        /*0946*/ 	.byte	0x3f
	.zero		1


	//   ....[51]....
        /*0948*/ 	.word	0x0000f640
        /*094c*/ 	.word	0x0000009a
        /*0950*/ 	.word	0x00000000
        /*0954*/ 	.short	0x0101
        /*0956*/ 	.byte	0x3f
	.zero		1


	//   ....[52]....
        /*0958*/ 	.word	0x000100e0
        /*095c*/ 	.word	0x000000cc
        /*0960*/ 	.word	0x00028c50
        /*0964*/ 	.short	0x010a
        /*0966*/ 	.byte	0x3f
	.zero		1


	//   ....[53]....
        /*0968*/ 	.word	0x00010130
        /*096c*/ 	.word	0x000000cc
        /*0970*/ 	.word	0x00028c50
        /*0974*/ 	.short	0x010a
        /*0976*/ 	.byte	0x3f
	.zero		1


	//   ....[54]....
        /*0978*/ 	.word	0x00010410
        /*097c*/ 	.word	0x000000cc
        /*0980*/ 	.word	0x00000000
        /*0984*/ 	.short	0x0101
        /*0986*/ 	.byte	0x3f
	.zero		1


	//   ....[55]....
        /*0988*/ 	.word	0x00010570
        /*098c*/ 	.word	0x000000ce
        /*0990*/ 	.word	0x00028c30
        /*0994*/ 	.short	0x010a
        /*0996*/ 	.byte	0x3f
	.zero		1


	//   ....[56]....
        /*0998*/ 	.word	0x000105e0
        /*099c*/ 	.word	0x000000ce
        /*09a0*/ 	.word	0x00028c30
        /*09a4*/ 	.short	0x010a
        /*09a6*/ 	.byte	0x3f
	.zero		1


	//   ....[57]....
        /*09a8*/ 	.word	0x00010890
        /*09ac*/ 	.word	0x0000000f
        /*09b0*/ 	.word	0x00000000
        /*09b4*/ 	.short	0x0101
        /*09b6*/ 	.byte	0x3f
	.zero		1


	//   ....[58]....
        /*09b8*/ 	.word	0x000125c0
        /*09bc*/ 	.word	0x000000ce
        /*09c0*/ 	.word	0x00028c50
        /*09c4*/ 	.short	0x010a
        /*09c6*/ 	.byte	0x3f
	.zero		1


	//   ....[59]....
        /*09c8*/ 	.word	0x00012610
        /*09cc*/ 	.word	0x000000ce
        /*09d0*/ 	.word	0x00028c50
        /*09d4*/ 	.short	0x010a
        /*09d6*/ 	.byte	0x3f
	.zero		1


	//   ....[60]....
        /*09d8*/ 	.word	0x00012910
        /*09dc*/ 	.word	0x000000ce
        /*09e0*/ 	.word	0x00000000
        /*09e4*/ 	.short	0x0101
        /*09e6*/ 	.byte	0x3f
	.zero		1


	//   ....[61]....
        /*09e8*/ 	.word	0x00014c30
        /*09ec*/ 	.word	0x00000000
        /*09f0*/ 	.word	0x00000000
        /*09f4*/ 	.short	0x0101
        /*09f6*/ 	.byte	0x3f
	.zero		1


	//   ....[62]....
        /*09f8*/ 	.word	0x00017260
        /*09fc*/ 	.word	0x00000007
        /*0a00*/ 	.word	0x00028c20
        /*0a04*/ 	.short	0x010a
        /*0a06*/ 	.byte	0x3f
	.zero		1


	//   ....[63]....
        /*0a08*/ 	.word	0x000172f0
        /*0a0c*/ 	.word	0x00000008
        /*0a10*/ 	.word	0x00028ca0
        /*0a14*/ 	.short	0x010a
        /*0a16*/ 	.byte	0x3f
	.zero		1


	//   ....[64]....
        /*0a18*/ 	.word	0x000174d0
        /*0a1c*/ 	.word	0x00000008
        /*0a20*/ 	.word	0x00028cc0
        /*0a24*/ 	.short	0x010a
        /*0a26*/ 	.byte	0x3f
	.zero		1


	//   ....[65]....
        /*0a28*/ 	.word	0x00017a20
        /*0a2c*/ 	.word	0x00000009
        /*0a30*/ 	.word	0x00028ca0
        /*0a34*/ 	.short	0x010a
        /*0a36*/ 	.byte	0x3f
	.zero		1


	//   ....[66]....
        /*0a38*/ 	.word	0x00017be0
        /*0a3c*/ 	.word	0x00000009
        /*0a40*/ 	.word	0x00028cc0
        /*0a44*/ 	.short	0x010a
        /*0a46*/ 	.byte	0x3f
	.zero		1


	//   ....[67]....
        /*0a48*/ 	.word	0x00018e00
        /*0a4c*/ 	.word	0x00000005
        /*0a50*/ 	.word	0x00028c40
        /*0a54*/ 	.short	0x010a
        /*0a56*/ 	.byte	0x3f
	.zero		1


	//   ....[68]....
        /*0a58*/ 	.word	0x000191f0
        /*0a5c*/ 	.word	0x00000007
        /*0a60*/ 	.word	0x00028c20
        /*0a64*/ 	.short	0x010a
        /*0a66*/ 	.byte	0x3f
	.zero		1


	//   ....[69]....
        /*0a68*/ 	.word	0x000192b0
        /*0a6c*/ 	.word	0x00000002
        /*0a70*/ 	.word	0x00028c60
        /*0a74*/ 	.short	0x010a
        /*0a76*/ 	.byte	0x3f
	.zero		1


	//   ....[70]....
        /*0a78*/ 	.word	0x00019a40
        /*0a7c*/ 	.word	0x00000002
        /*0a80*/ 	.word	0x00028c40
        /*0a84*/ 	.short	0x010a
        /*0a86*/ 	.byte	0x3f
	.zero		1


	//   ....[71]....
        /*0a88*/ 	.word	0x00019c50
        /*0a8c*/ 	.word	0x00000002
        /*0a90*/ 	.word	0x00028c60
        /*0a94*/ 	.short	0x010a
        /*0a96*/ 	.byte	0x3f
	.zero		1


	//   ....[72]....
        /*0a98*/ 	.word	0x0001a330
        /*0a9c*/ 	.word	0x00000002
        /*0aa0*/ 	.word	0x00028c40
        /*0aa4*/ 	.short	0x010a
        /*0aa6*/ 	.byte	0x3f
	.zero		1


	//   ....[73]....
        /*0aa8*/ 	.word	0x0001a530
        /*0aac*/ 	.word	0x00000002
        /*0ab0*/ 	.word	0x00028c60
        /*0ab4*/ 	.short	0x010a
        /*0ab6*/ 	.byte	0x3f
	.zero		1


	//   ....[74]....
        /*0ab8*/ 	.word	0x0001ab80
        /*0abc*/ 	.word	0x00000002
        /*0ac0*/ 	.word	0x00028c40
        /*0ac4*/ 	.short	0x010a
        /*0ac6*/ 	.byte	0x3f
	.zero		1


	//   ....[75]....
        /*0ac8*/ 	.word	0x0001ad90
        /*0acc*/ 	.word	0x00000002
        /*0ad0*/ 	.word	0x00028c60
        /*0ad4*/ 	.short	0x010a
        /*0ad6*/ 	.byte	0x3f
	.zero		1


	//   ....[76]....
        /*0ad8*/ 	.word	0x0001c060
        /*0adc*/ 	.word	0x00000000
        /*0ae0*/ 	.word	0x00028c20
        /*0ae4*/ 	.short	0x010a
        /*0ae6*/ 	.byte	0x3f
	.zero		1


	//   ....[77]....
        /*0ae8*/ 	.word	0x0001c210
        /*0aec*/ 	.word	0x00000006
        /*0af0*/ 	.word	0x00000000
        /*0af4*/ 	.short	0x010a
        /*0af6*/ 	.byte	0x3f
	.zero		1


	//   ....[78]....
        /*0af8*/ 	.word	0x0001c280
        /*0afc*/ 	.word	0x00000007
        /*0b00*/ 	.word	0x00000000
        /*0b04*/ 	.short	0x010a
        /*0b06*/ 	.byte	0x3f
	.zero		1


	//   ....[79]....
        /*0b08*/ 	.word	0x0001c2f0
        /*0b0c*/ 	.word	0x00000004
        /*0b10*/ 	.word	0x00000000
        /*0b14*/ 	.short	0x010a
        /*0b16*/ 	.byte	0x3f
	.zero		1


	//   ....[80]....
        /*0b18*/ 	.word	0x0001c320
        /*0b1c*/ 	.word	0x00000003
        /*0b20*/ 	.word	0x00000000
        /*0b24*/ 	.short	0x010a
        /*0b26*/ 	.byte	0x3f
	.zero		1


	//   ....[81]....
        /*0b28*/ 	.word	0x0001c380
        /*0b2c*/ 	.word	0x00000046
        /*0b30*/ 	.word	0x00028c90
        /*0b34*/ 	.short	0x010a
        /*0b36*/ 	.byte	0x3f
	.zero		1


	//   ....[82]....
        /*0b38*/ 	.word	0x0001c3d0
        /*0b3c*/ 	.word	0x00000046
        /*0b40*/ 	.word	0x00028c90
        /*0b44*/ 	.short	0x010a
        /*0b46*/ 	.byte	0x3f
	.zero		1


	//   ....[83]....
        /*0b48*/ 	.word	0x0001c420
        /*0b4c*/ 	.word	0x00000046
        /*0b50*/ 	.word	0x00028c90
        /*0b54*/ 	.short	0x010a
        /*0b56*/ 	.byte	0x3f
	.zero		1


	//   ....[84]....
        /*0b58*/ 	.word	0x0001c470
        /*0b5c*/ 	.word	0x00000046
        /*0b60*/ 	.word	0x00028cb0
        /*0b64*/ 	.short	0x010a
        /*0b66*/ 	.byte	0x3f
	.zero		1


	//   ....[85]....
        /*0b68*/ 	.word	0x0001c4c0
        /*0b6c*/ 	.word	0x00000098
        /*0b70*/ 	.word	0x00028c50
        /*0b74*/ 	.short	0x010a
        /*0b76*/ 	.byte	0x3f
	.zero		1


	//   ....[86]....
        /*0b78*/ 	.word	0x0001c510
        /*0b7c*/ 	.word	0x00000000
        /*0b80*/ 	.word	0x00028c50
        /*0b84*/ 	.short	0x010a
        /*0b86*/ 	.byte	0x3f
	.zero		1


	//   ....[87]....
        /*0b88*/ 	.word	0x0001ca60
        /*0b8c*/ 	.word	0x00000002
        /*0b90*/ 	.word	0x00028c00
        /*0b94*/ 	.short	0x010a
        /*0b96*/ 	.byte	0x3f
	.zero		1


	//   ....[88]....
        /*0b98*/ 	.word	0x0001cfb0
        /*0b9c*/ 	.word	0x00000002
        /*0ba0*/ 	.word	0x00028c00
        /*0ba4*/ 	.short	0x010a
        /*0ba6*/ 	.byte	0x3f
	.zero		1


	//   ....[89]....
        /*0ba8*/ 	.word	0x0001d000
        /*0bac*/ 	.word	0x0000000e
        /*0bb0*/ 	.word	0x00028c30
        /*0bb4*/ 	.short	0x010a
        /*0bb6*/ 	.byte	0x3f
	.zero		1


	//   ....[90]....
        /*0bb8*/ 	.word	0x0001d050
        /*0bbc*/ 	.word	0x0000000e
        /*0bc0*/ 	.word	0x00028c50
        /*0bc4*/ 	.short	0x010a
        /*0bc6*/ 	.byte	0x3f
	.zero		1


	//   ....[91]....
        /*0bc8*/ 	.word	0x0001d0a0
        /*0bcc*/ 	.word	0x000000d4
        /*0bd0*/ 	.word	0x00028c30
        /*0bd4*/ 	.short	0x010a
        /*0bd6*/ 	.byte	0x3f
	.zero		1


	//   ....[92]....
        /*0bd8*/ 	.word	0x0001d0f0
        /*0bdc*/ 	.word	0x000000d4
        /*0be0*/ 	.word	0x00028c50
        /*0be4*/ 	.short	0x010a
        /*0be6*/ 	.byte	0x3f
	.zero		1


	//   ....[93]....
        /*0be8*/ 	.word	0x0001d140
        /*0bec*/ 	.word	0x000000cc
        /*0bf0*/ 	.word	0x00028c30
        /*0bf4*/ 	.short	0x010a
        /*0bf6*/ 	.byte	0x3f
	.zero		1


	//   ....[94]....
        /*0bf8*/ 	.word	0x0001d190
        /*0bfc*/ 	.word	0x000000cc
        /*0c00*/ 	.word	0x00028c50
        /*0c04*/ 	.short	0x010a
        /*0c06*/ 	.byte	0x3f
	.zero		1


	//   ....[95]....
        /*0c08*/ 	.word	0x0001d1e0
        /*0c0c*/ 	.word	0x000000ce
        /*0c10*/ 	.word	0x00028c30
        /*0c14*/ 	.short	0x010a
        /*0c16*/ 	.byte	0x3f
	.zero		1


	//   ....[96]....
        /*0c18*/ 	.word	0x0001d230
        /*0c1c*/ 	.word	0x000000ce
        /*0c20*/ 	.word	0x00028c50
        /*0c24*/ 	.short	0x010a
        /*0c26*/ 	.byte	0x3f
	.zero		1


	//   ....[97]....
        /*0c28*/ 	.word	0x0001d3d0
        /*0c2c*/ 	.word	0x00000007
        /*0c30*/ 	.word	0x00028c20
        /*0c34*/ 	.short	0x010a
        /*0c36*/ 	.byte	0x3f
	.zero		1


	//   ....[98]....
        /*0c38*/ 	.word	0x0001d420
        /*0c3c*/ 	.word	0x00000008
        /*0c40*/ 	.word	0x00028ca0
        /*0c44*/ 	.short	0x010a
        /*0c46*/ 	.byte	0x3f
	.zero		1


	//   ....[99]....
        /*0c48*/ 	.word	0x0001d470
        /*0c4c*/ 	.word	0x00000008
        /*0c50*/ 	.word	0x00028cc0
        /*0c54*/ 	.short	0x010a
        /*0c56*/ 	.byte	0x3f
	.zero		1


	//   ....[100]....
        /*0c58*/ 	.word	0x0001d4c0
        /*0c5c*/ 	.word	0x00000009
        /*0c60*/ 	.word	0x00028ca0
        /*0c64*/ 	.short	0x010a
        /*0c66*/ 	.byte	0x3f
	.zero		1


	//   ....[101]....
        /*0c68*/ 	.word	0x0001d510
        /*0c6c*/ 	.word	0x00000009
        /*0c70*/ 	.word	0x00028cc0
        /*0c74*/ 	.short	0x010a
        /*0c76*/ 	.byte	0x3f
	.zero		1


	//   ....[102]....
        /*0c78*/ 	.word	0x0001d6b0
        /*0c7c*/ 	.word	0x00000005
        /*0c80*/ 	.word	0x00028c40
        /*0c84*/ 	.short	0x010a
        /*0c86*/ 	.byte	0x3f
	.zero		1


	//   ....[103]....
        /*0c88*/ 	.word	0x0001d730
        /*0c8c*/ 	.word	0x00000005
        /*0c90*/ 	.word	0x00028c20
        /*0c94*/ 	.short	0x010a
        /*0c96*/ 	.byte	0x3f
	.zero		1


	//   ....[104]....
        /*0c98*/ 	.word	0x0001d780
        /*0c9c*/ 	.word	0x00000002
        /*0ca0*/ 	.word	0x00028c60
        /*0ca4*/ 	.short	0x010a
        /*0ca6*/ 	.byte	0x3f
	.zero		1


	//   ....[105]....
        /*0ca8*/ 	.word	0x0001d7d0
        /*0cac*/ 	.word	0x00000002
        /*0cb0*/ 	.word	0x00028c40
        /*0cb4*/ 	.short	0x010a
        /*0cb6*/ 	.byte	0x3f
	.zero		1


	//   ....[106]....
        /*0cb8*/ 	.word	0x0001d820
        /*0cbc*/ 	.word	0x00000002
        /*0cc0*/ 	.word	0x00028c60
        /*0cc4*/ 	.short	0x010a
        /*0cc6*/ 	.byte	0x3f
	.zero		1


	//   ....[107]....
        /*0cc8*/ 	.word	0x0001d870
        /*0ccc*/ 	.word	0x00000002
        /*0cd0*/ 	.word	0x00028c40
        /*0cd4*/ 	.short	0x010a
        /*0cd6*/ 	.byte	0x3f
	.zero		1


	//   ....[108]....
        /*0cd8*/ 	.word	0x0001d8c0
        /*0cdc*/ 	.word	0x00000002
        /*0ce0*/ 	.word	0x00028c60
        /*0ce4*/ 	.short	0x010a
        /*0ce6*/ 	.byte	0x3f
	.zero		1


	//   ....[109]....
        /*0ce8*/ 	.word	0x0001d910
        /*0cec*/ 	.word	0x00000002
        /*0cf0*/ 	.word	0x00028c40
        /*0cf4*/ 	.short	0x010a
        /*0cf6*/ 	.byte	0x3f
	.zero		1


	//   ....[110]....
        /*0cf8*/ 	.word	0x0001d960
        /*0cfc*/ 	.word	0x00000002
        /*0d00*/ 	.word	0x00028c60
        /*0d04*/ 	.short	0x010a
        /*0d06*/ 	.byte	0x3f
	.zero		1


	//   ....[111]....
        /*0d08*/ 	.word	0x0001e320
        /*0d0c*/ 	.word	0x00000000
        /*0d10*/ 	.word	0x00028c20
        /*0d14*/ 	.short	0x010a
        /*0d16*/ 	.byte	0x3f
	.zero		1


	//   ....[112]....
        /*0d18*/ 	.word	0x0001e4c0
        /*0d1c*/ 	.word	0x00000006
        /*0d20*/ 	.word	0x00000000
        /*0d24*/ 	.short	0x010a
        /*0d26*/ 	.byte	0x3f
	.zero		1


	//   ....[113]....
        /*0d28*/ 	.word	0x0001e510
        /*0d2c*/ 	.word	0x00000007
        /*0d30*/ 	.word	0x00000000
        /*0d34*/ 	.short	0x010a
        /*0d36*/ 	.byte	0x3f
	.zero		1


	//   ....[114]....
        /*0d38*/ 	.word	0x0001e560
        /*0d3c*/ 	.word	0x00000004
        /*0d40*/ 	.word	0x00000000
        /*0d44*/ 	.short	0x010a
        /*0d46*/ 	.byte	0x3f
	.zero		1


	//----- nvinfo : EIATTR_NUM_MBARRIERS
	.align		4
.L_887:
        /*0d48*/ 	.byte	0x03, 0x38
        /*0d4a*/ 	.short	0x0016


	//----- nvinfo : EIATTR_EXIT_INSTR_OFFSETS
	.align		4
        /*0d4c*/ 	.byte	0x04, 0x1c
        /*0d4e*/ 	.short	(.L_889 - .L_888)


	//   ....[0]....
.L_888:
        /*0d50*/ 	.word	0x0001c370


	//----- nvinfo : EIATTR_MAX_THREADS
	.align		4
.L_889:
        /*0d54*/ 	.byte	0x04, 0x05
        /*0d56*/ 	.short	(.L_891 - .L_890)
.L_890:
        /*0d58*/ 	.word	0x00000180
        /*0d5c*/ 	.word	0x00000001
        /*0d60*/ 	.word	0x00000001


	//----- nvinfo : EIATTR_CRS_STACK_SIZE
	.align		4
.L_891:
        /*0d64*/ 	.byte	0x04, 0x1e
        /*0d66*/ 	.short	(.L_893 - .L_892)
.L_892:
        /*0d68*/ 	.word	0x00000000


	//----- nvinfo : EIATTR_CBANK_PARAM_SIZE
	.align		4
.L_893:
        /*0d6c*/ 	.byte	0x03, 0x19
        /*0d6e*/ 	.short	0x0a70


	//----- nvinfo : EIATTR_PARAM_CBANK
	.align		4
        /*0d70*/ 	.byte	0x04, 0x0a
        /*0d72*/ 	.short	(.L_895 - .L_894)
	.align		4
.L_894:
        /*0d74*/ 	.word	index@(.nv.constant0._ZN7cutlass13device_kernelIN5flash11enable_sm90INS1_16FlashAttnFwdSm90INS1_25CollectiveMainloopFwdSm90ILi2EN4cute5tupleIJNS5_1CILi1EEES8_S8_EEENS6_IJNS7_ILi64EEESA_SA_EEELi512ENS_10bfloat16_tEfNS_4arch4Sm90ELb0ELb1ELb0ELb1ELb0ELb1ELb0ELb0ELb0ELb0ELb0ELb0EEENS1_21CollectiveEpilogueFwdINS6_IJSA_NS7_ILi512EEESA_EEES9_SC_SE_Li256ELb1ELb0ELb0ELb0EEENS1_36VarlenDynamicPersistentTileSchedulerILi64ELi64ELi256ELi32ELb0ELb0ELb1ELb1ELb0ELb1EEEEEEEEEvNT_6ParamsE)
        /*0d78*/ 	.short	0x0210
        /*0d7a*/ 	.short	0x0a70


	//----- nvinfo : EIATTR_SW_WAR
	.align		4
.L_895:
        /*0d7c*/ 	.byte	0x04, 0x36
        /*0d7e*/ 	.short	(.L_897 - .L_896)
.L_896:
        /*0d80*/ 	.word	0x00000008
.L_897:


//--------------------- .nv.info._ZN7cutlass13device_kernelIN5flash11enable_sm90INS1_16FlashAttnFwdSm90INS1_25CollectiveMainloopFwdSm90ILi2EN4cute5tupleIJNS5_1CILi1EEES8_S8_EEENS6_IJNS7_ILi64EEESA_SA_EEELi512ENS_10bfloat16_tEfNS_4arch4Sm90ELb0ELb1ELb0ELb1ELb0ELb0ELb1ELb0ELb0ELb0ELb0ELb0EEENS1_21CollectiveEpilogueFwdINS6_IJSA_NS7_ILi512EEESA_EEES9_SC_SE_Li256ELb1ELb0ELb0ELb0EEENS1_36VarlenDynamicPersistentTileSchedulerILi64ELi64ELi256ELi32ELb0ELb0ELb1ELb1ELb0ELb1EEEEEEEEEvNT_6ParamsE --------------------------
	.section	.nv.info._ZN7cutlass13device_kernelIN5flash11enable_sm90INS1_16FlashAttnFwdSm90INS1_25CollectiveMainloopFwdSm90ILi2EN4cute5tupleIJNS5_1CILi1EEES8_S8_EEENS6_IJNS7_ILi64EEESA_SA_EEELi512ENS_10bfloat16_tEfNS_4arch4Sm90ELb0ELb1ELb0ELb1ELb0ELb0ELb1ELb0ELb0ELb0ELb0ELb0EEENS1_21CollectiveEpilogueFwdINS6_IJSA_NS7_ILi512EEESA_EEES9_SC_SE_Li256ELb1ELb0ELb0ELb0EEENS1_36VarlenDynamicPersistentTileSchedulerILi64ELi64ELi256ELi32ELb0ELb0ELb1ELb1ELb0ELb1EEEEEEEEEvNT_6ParamsE,"",@"SHT_CUDA_INFO"
	.sectionflags	@""
	.align	4


	//----- nvinfo : EIATTR_CUDA_API_VERSION
	.align		4
        /*0000*/ 	.byte	0x04, 0x37
        /*0002*/ 	.short	(.L_899 - .L_898)
.L_898:
        /*0004*/ 	.word	0x00000082


	//----- nvinfo : EIATTR_KPARAM_INFO
	.align		4
.L_899:
        /*0008*/ 	.byte	0x04, 0x17
        /*000a*/ 	.short	(.L_901 - .L_900)
.L_900:
        /*000c*/ 	.word	0x00000000
        /*0010*/ 	.short	0x0000
        /*0012*/ 	.short	0x0070
        /*0014*/ 	.byte	0x00, 0xf0, 0x01, 0x2c


	//----- nvinfo : EIATTR_SPARSE_MMA_MASK
	.align		4
.L_901:
        /*0018*/ 	.byte	0x03, 0x50
        /*001a*/ 	.short	0x0000


	//----- nvinfo : EIATTR_MAXREG_COUNT
	.align		4
        /*001c*/ 	.byte	0x03, 0x1b
        /*001e*/ 	.short	0x00a8


	//----- nvinfo : EIATTR_NUM_BARRIERS
	.align		4
        /*0020*/ 	.byte	0x02, 0x4c
        /*0022*/ 	.byte	0x10
	.zero		1


	//----- nvinfo : EIATTR_EXTERNS
	.align		4
        /*0024*/ 	.byte	0x04, 0x0f
        /*0026*/ 	.short	(.L_903 - .L_902)


	//   ....[0]....
	.align		4
.L_902:
        /*0028*/ 	.word	index@(__assertfail)


	//----- nvinfo : EIATTR_ANNOTATIONS
	.align		4
.L_903:
        /*002c*/ 	.byte	0x04, 0x55
        /*002e*/ 	.short	(.L_905 - .L_904)


	//   ....[0]....
.L_904:
        /* <DEDUP_REMOVED lines=31> */


	//----- nvinfo : EIATTR_MERCURY_ISA_VERSION
	.align		4
.L_905:
        /*0210*/ 	.byte	0x03, 0x5f
        /*0212*/ 	.short	0x0101


	//----- nvinfo : EIATTR_UNUSED_LOAD_BYTE_OFFSET
	.align		4
        /*0214*/ 	.byte	0x04, 0x44
        /*0216*/ 	.short	(.L_907 - .L_906)


	//   ....[0]....
.L_906:
        /*0218*/ 	.word	0x00000a90
        /*021c*/ 	.word	0x0000fff0


	//   ....[1]....
        /*0220*/ 	.word	0x00010be0
        /*0224*/ 	.word	0x0000fff0


	//----- nvinfo : EIATTR_INT_WARP_WIDE_INSTR_OFFSETS
	.align		4
.L_907:
        /*0228*/ 	.byte	0x04, 0x31
        /*022a*/ 	.short	(.L_909 - .L_908)


	//   ....[0]....
.L_908:
        /*022c*/ 	.word	0x00000190


	//   ....[1]....
        /*0230*/ 	.word	0x000001d0


	//   ....[2]....
        /*0234*/ 	.word	0x00000240


	//   ....[3]....
        /*0238*/ 	.word	0x000002b0


	//   ....[4]....
        /*023c*/ 	.word	0x000149c0


	//   ....[5]....
        /*0240*/ 	.word	0x00014a80


	//   ....[6]....
        /*0244*/ 	.word	0x00014f90


	//   ....[7]....
        /*0248*/ 	.word	0x00015010


	//   ....[8]....
        /*024c*/ 	.word	0x00017c40


	//   ....[9]....
        /*0250*/ 	.word	0x00017d00


	//----- nvinfo : EIATTR_COOP_GROUP_MASK_REGIDS
	.align		4
.L_909:
        /*0254*/ 	.byte	0x04, 0x29
        /*0256*/ 	.short	(.L_911 - .L_910)


	//   ....[0]....
.L_910:
        /*0258*/ 	.word	0xffffffff


	//   ....[1]....
        /*025c*/ 	.word	0xffffffff


	//   ....[2]....
        /*0260*/ 	.word	0xffffffff


	//   ....[3]....
        /*0264*/ 	.word	0xffffffff


	//   ....[4]....
        /*0268*/ 	.word	0xffffffff


	//   ....[5]....
        /*026c*/ 	.word	0xffffffff


	//   ....[6]....
        /*0270*/ 	.word	0xffffffff


	//   ....[7]....
        /*0274*/ 	.word	0xffffffff


	//   ....[8]....
        /*0278*/ 	.word	0xffffffff


	//   ....[9]....
        /*027c*/ 	.word	0xffffffff


	//   ....[10]....
        /*0280*/ 	.word	0xffffffff


	//   ....[11]....
        /*0284*/ 	.word	0xffffffff


	//   ....[12]....
        /*0288*/ 	.word	0xffffffff


	//   ....[13]....
        /*028c*/ 	.word	0xffffffff


	//   ....[14]....
        /*0290*/ 	.word	0xffffffff


	//   ....[15]....
        /*0294*/ 	.word	0xffffffff


	//   ....[16]....
        /*0298*/ 	.word	0xffffffff


	//   ....[17]....
        /*029c*/ 	.word	0xffffffff


	//   ....[18]....
        /*02a0*/ 	.word	0xffffffff


	//   ....[19]....
        /*02a4*/ 	.word	0xffffffff


	//   ....[20]....
        /*02a8*/ 	.word	0xffffffff


	//   ....[21]....
        /*02ac*/ 	.word	0xffffffff


	//   ....[22]....
        /*02b0*/ 	.word	0xffffffff


	//   ....[23]....
        /*02b4*/ 	.word	0xffffffff


	//   ....[24]....
        /*02b8*/ 	.word	0xffffffff


	//   ....[25]....
        /*02bc*/ 	.word	0xffffffff


	//   ....[26]....
        /*02c0*/ 	.word	0xffffffff


	//   ....[27]....
        /*02c4*/ 	.word	0xffffffff


	//   ....[28]....
        /*02c8*/ 	.word	0xffffffff


	//   ....[29]....
        /*02cc*/ 	.word	0xffffffff


	//   ....[30]....
        /*02d0*/ 	.word	0xffffffff


	//   ....[31]....
        /*02d4*/ 	.word	0xffffffff


	//   ....[32]....
        /*02d8*/ 	.word	0xffffffff


	//   ....[33]....
        /*02dc*/ 	.word	0xffffffff


	//   ....[34]....
        /*02e0*/ 	.word	0xffffffff


	//   ....[35]....
        /*02e4*/ 	.word	0xffffffff


	//   ....[36]....
        /*02e8*/ 	.word	0xffffffff


	//   ....[37]....
        /*02ec*/ 	.word	0xffffffff


	//   ....[38]....
        /*02f0*/ 	.word	0xffffffff


	//   ....[39]....
        /*02f4*/ 	.word	0xffffffff


	//   ....[40]....
        /*02f8*/ 	.word	0xffffffff


	//   ....[41]....
        /*02fc*/ 	.word	0xffffffff


	//   ....[42]....
        /*0300*/ 	.word	0xffffffff


	//   ....[43]....
        /*0304*/ 	.word	0xffffffff


	//   ....[44]....
        /*0308*/ 	.word	0xffffffff


	//   ....[45]....
        /*030c*/ 	.word	0xffffffff


	//   ....[46]....
        /*0310*/ 	.word	0xffffffff


	//   ....[47]....
        /*0314*/ 	.word	0xffffffff


	//   ....[48]....
        /*0318*/ 	.word	0xffffffff


	//   ....[49]....
        /*031c*/ 	.word	0xffffffff


	//   ....[50]....
        /*0320*/ 	.word	0xffffffff


	//   ....[51]....
        /*0324*/ 	.word	0xffffffff


	//   ....[52]....
        /*0328*/ 	.word	0xffffffff


	//   ....[53]....
        /*032c*/ 	.word	0xffffffff


	//   ....[54]....
        /*0330*/ 	.word	0xffffffff


	//   ....[55]....
        /*0334*/ 	.word	0xffffffff


	//   ....[56]....
        /*0338*/ 	.word	0xffffffff


	//   ....[57]....
        /*033c*/ 	.word	0xffffffff


	//   ....[58]....
        /*0340*/ 	.word	0xffffffff


	//   ....[59]....
        /*0344*/ 	.word	0xffffffff


	//   ....[60]....
        /*0348*/ 	.word	0xffffffff


	//   ....[61]....
        /*034c*/ 	.word	0xffffffff


	//   ....[62]....
        /*0350*/ 	.word	0xffffffff


	//   ....[63]....
        /*0354*/ 	.word	0xffffffff


	//   ....[64]....
        /*0358*/ 	.word	0xffffffff


	//   ....[65]....
        /*035c*/ 	.word	0xffffffff


	//   ....[66]....
        /*0360*/ 	.word	0xffffffff


	//   ....[67]....
        /*0364*/ 	.word	0xffffffff


	//   ....[68]....
        /*0368*/ 	.word	0xffffffff


	//   ....[69]....
        /*036c*/ 	.word	0xffffffff


	//   ....[70]....
        /*0370*/ 	.word	0xffffffff


	//   ....[71]....
        /*0374*/ 	.word	0xffffffff


	//   ....[72]....
        /*0378*/ 	.word	0x0500000f


	//   ....[73]....
        /*037c*/ 	.word	0x0500000f


	//   ....[74]....
        /*0380*/ 	.word	0x0500000f


	//   ....[75]....
        /*0384*/ 	.word	0x0500000f


	//   ....[76]....
        /*0388*/ 	.word	0x0500000f


	//   ....[77]....
        /*038c*/ 	.word	0x0500000f


	//   ....[78]....
        /*0390*/ 	.word	0x0500000f


	//   ....[79]....
        /*0394*/ 	.word	0x0500000f


	//   ....[80]....
        /*0398*/ 	.word	0x0500000f


	//   ....[81]....
        /*039c*/ 	.word	0x0500000f


	//   ....[82]....
        /*03a0*/ 	.word	0x0500000f


	//   ....[83]....
        /*03a4*/ 	.word	0x0500000f


	//   ....[84]....
        /*03a8*/ 	.word	0x0500000f


	//   ....[85]....
        /*03ac*/ 	.word	0x0500000f


	//   ....[86]....
        /*03b0*/ 	.word	0x0500000f


	//   ....[87]....
        /*03b4*/ 	.word	0x0500000f


	//   ....[88]....
        /*03b8*/ 	.word	0x0500000f


	//   ....[89]....
        /*03bc*/ 	.word	0x0500000f


	//   ....[90]....
        /*03c0*/ 	.word	0x0500000f


	//----- nvinfo : EIATTR_COOP_GROUP_INSTR_OFFSETS
	.align		4
.L_911:
        /*03c4*/ 	.byte	0x04, 0x28
        /*03c6*/ 	.short	(.L_913 - .L_912)


	//   ....[0]....
.L_912:
        /*03c8*/ 	.word	0x00000060


	//   ....[1]....
        /*03cc*/ 	.word	0x000001a0


	//   ....[2]....
        /*03d0*/ 	.word	0x000001e0


	//   ....[3]....
        /*03d4*/ 	.word	0x000003f0


	//   ....[4]....
        /*03d8*/ 	.word	0x00000550


	//   ....[5]....
        /*03dc*/ 	.word	0x00000670


	//   ....[6]....
        /*03e0*/ 	.word	0x000007d0


	//   ....[7]....
        /*03e4*/ 	.word	0x00001b10


	//   ....[8]....
        /*03e8*/ 	.word	0x000039e0


	//   ....[9]....
        /*03ec*/ 	.word	0x000041c0


	//   ....[10]....
        /*03f0*/ 	.word	0x00005da0


	//   ....[11]....
        /*03f4*/ 	.word	0x00005f30


	//   ....[12]....
        /*03f8*/ 	.word	0x000061f0


	//   ....[13]....
        /*03fc*/ 	.word	0x00006290


	//   ....[14]....
        /*0400*/ 	.word	0x00006a90


	//   ....[15]....
        /*0404*/ 	.word	0x000070f0


	//   ....[16]....
        /*0408*/ 	.word	0x00008a30


	//   ....[17]....
        /*040c*/ 	.word	0x00008b30


	//   ....[18]....
        /*0410*/ 	.word	0x00008eb0


	//   ....[19]....
        /*0414*/ 	.word	0x00008f40


	//   ....[20]....
        /*0418*/ 	.word	0x0000a060


	//   ....[21]....
        /*041c*/ 	.word	0x0000a740


	//   ....[22]....
        /*0420*/ 	.word	0x0000b820


	//   ....[23]....
        /*0424*/ 	.word	0x0000b850


	//   ....[24]....
        /*0428*/ 	.word	0x0000bb40


	//   ....[25]....
        /*042c*/ 	.word	0x0000bd10


	//   ....[26]....
        /*0430*/ 	.word	0x0000cc40


	//   ....[27]....
        /*0434*/ 	.word	0x0000d190


	//   ....[28]....
        /*0438*/ 	.word	0x0000ea70


	//   ....[29]....
        /*043c*/ 	.word	0x0000eb70


	//   ....[30]....
        /*0440*/ 	.word	0x0000ef20


	//   ....[31]....
        /*0444*/ 	.word	0x0000ef90


	//   ....[32]....
        /*0448*/ 	.word	0x000100a0


	//   ....[33]....
        /*044c*/ 	.word	0x000100e0


	//   ....[34]....
        /*0450*/ 	.word	0x00010110


	//   ....[35]....
        /*0454*/ 	.word	0x000101a0


	//   ....[36]....
        /*0458*/ 	.word	0x000101b0


	//   ....[37]....
        /*045c*/ 	.word	0x00011bc0


	//   ....[38]....
        /*0460*/ 	.word	0x00013470


	//   ....[39]....
        /*0464*/ 	.word	0x00013600


	//   ....[40]....
        /*0468*/ 	.word	0x00013630


	//   ....[41]....
        /*046c*/ 	.word	0x00013670


	//   ....[42]....
        /*0470*/ 	.word	0x000136e0


	//   ....[43]....
        /*0474*/ 	.word	0x00013740


	//   ....[44]....
        /*0478*/ 	.word	0x00013780


	//   ....[45]....
        /*047c*/ 	.word	0x00013930


	//   ....[46]....
        /*0480*/ 	.word	0x00013990


	//   ....[47]....
        /*0484*/ 	.word	0x000139d0


	//   ....[48]....
        /*0488*/ 	.word	0x00013a10


	//   ....[49]....
        /*048c*/ 	.word	0x00013a40


	//   ....[50]....
        /*0490*/ 	.word	0x00013a70


	//   ....[51]....
        /*0494*/ 	.word	0x00013b10


	//   ....[52]....
        /*0498*/ 	.word	0x00013b70


	//   ....[53]....
        /*049c*/ 	.word	0x00013c00


	//   ....[54]....
        /*04a0*/ 	.word	0x00017d90


	//   ....[55]....
        /*04a4*/ 	.word	0x00017da0


	//   ....[56]....
        /*04a8*/ 	.word	0x00017ec0


	//   ....[57]....
        /*04ac*/ 	.word	0x00017f20


	//   ....[58]....
        /*04b0*/ 	.word	0x00017f60


	//   ....[59]....
        /*04b4*/ 	.word	0x00017fa0


	//   ....[60]....
        /*04b8*/ 	.word	0x00017fd0


	//   ....[61]....
        /*04bc*/ 	.word	0x00018000


	//   ....[62]....
        /*04c0*/ 	.word	0x000181a0


	//   ....[63]....
        /*04c4*/ 	.word	0x00018200


	//   ....[64]....
        /*04c8*/ 	.word	0x00018240


	//   ....[65]....
        /*04cc*/ 	.word	0x00018280


	//   ....[66]....
        /*04d0*/ 	.word	0x000182b0


	//   ....[67]....
        /*04d4*/ 	.word	0x000182e0


	//   ....[68]....
        /*04d8*/ 	.word	0x000183a0


	//   ....[69]....
        /*04dc*/ 	.word	0x000183c0


	//   ....[70]....
        /*04e0*/ 	.word	0x00018430


	//   ....[71]....
        /*04e4*/ 	.word	0x00018ad0


	//   ....[72]....
        /*04e8*/ 	.word	0x000191b0


	//   ....[73]....
        /*04ec*/ 	.word	0x000195d0


	//   ....[74]....
        /*04f0*/ 	.word	0x00019660


	//   ....[75]....
        /*04f4*/ 	.word	0x00019700


	//   ....[76]....
        /*04f8*/ 	.word	0x000197b0


	//   ....[77]....
        /*04fc*/ 	.word	0x00019830


	//   ....[78]....
        /*0500*/ 	.word	0x000198b0


	//   ....[79]....
        /*0504*/ 	.word	0x00019930


	//   ....[80]....
        /*0508*/ 	.word	0x000199b0


	//   ....[81]....
        /*050c*/ 	.word	0x00019a40


	//   ....[82]....
        /*0510*/ 	.word	0x00019af0


	//   ....[83]....
        /*0514*/ 	.word	0x00019b70


	//   ....[84]....
        /*0518*/ 	.word	0x00019bf0


	//   ....[85]....
        /*051c*/ 	.word	0x00019c70


	//   ....[86]....
        /*0520*/ 	.word	0x00019cf0


	//   ....[87]....
        /*0524*/ 	.word	0x00019d60


	//   ....[88]....
        /*0528*/ 	.word	0x00019e00


	//   ....[89]....
        /*052c*/ 	.word	0x00019e90


	//   ....[90]....
        /*0530*/ 	.word	0x00019fc0


	//----- nvinfo : EIATTR_REG_RECONFIG
	.align		4
.L_913:
        /*0534*/ 	.byte	0x01, 0x54
	.zero		2


	//----- nvinfo : EIATTR_SYSCALL_OFFSETS
	.align		4
        /*0538*/ 	.byte	0x04, 0x46
        /*053a*/ 	.short	(.L_915 - .L_914)


	//   ....[0]....
.L_914:
        /*053c*/ 	.word	0x00003bb0


	//   ....[1]....
        /*0540*/ 	.word	0x00014c10


	//   ....[2]....
        /*0544*/ 	.word	0x00014d50


	//   ....[3]....
        /*0548*/ 	.word	0x00014e50


	//----- nvinfo : EIATTR_MBARRIER_INSTR_OFFSETS
	.align		4
.L_915:
        /*054c*/ 	.byte	0x04, 0x39
        /*054e*/ 	.short	(.L_917 - .L_916)


	//   ....[0]....
.L_916:
        /*0550*/ 	.word	0x000002d0
        /*0554*/ 	.word	0x000000ff
        /*0558*/ 	.word	0x00038800
        /*055c*/ 	.short	0x0100
        /*055e*/ 	.byte	0x08
	.zero		1


	//   ....[1]....
        /*0560*/ 	.word	0x000002e0
        /*0564*/ 	.word	0x000000ff
        /*0568*/ 	.word	0x00038810
        /*056c*/ 	.short	0x0100
        /*056e*/ 	.byte	0x08
	.zero		1


	//   ....[2]....
        /*0570*/ 	.word	0x000002f0
        /*0574*/ 	.word	0x000000ff
        /*0578*/ 	.word	0x00038820
        /*057c*/ 	.short	0x0100
        /*057e*/ 	.byte	0x08
	.zero		1


	//   ....[3]....
        /*0580*/ 	.word	0x000003a0
        /*0584*/ 	.word	0x000000ff
        /*0588*/ 	.word	0x00038830
        /*058c*/ 	.short	0x0100
        /*058e*/ 	.byte	0x06
	.zero		1


	//   ....[4]....
        /*0590*/ 	.word	0x000003b0
        /*0594*/ 	.word	0x000000ff
        /*0598*/ 	.word	0x00038840
        /*059c*/ 	.short	0x0100
        /*059e*/ 	.byte	0x06
	.zero		1


	//   ....[5]....
        /*05a0*/ 	.word	0x000003c0
        /*05a4*/ 	.word	0x000000ff
        /*05a8*/ 	.word	0x00038838
        /*05ac*/ 	.short	0x0100
        /*05ae*/ 	.byte	0x06
	.zero		1


	//   ....[6]....
        /*05b0*/ 	.word	0x000003d0
        /*05b4*/ 	.word	0x000000ff
        /*05b8*/ 	.word	0x00038848
        /*05bc*/ 	.short	0x0100
        /*05be*/ 	.byte	0x06
	.zero		1


	//   ....[7]....
        /*05c0*/ 	.word	0x00000500
        /*05c4*/ 	.word	0x000000ff
        /*05c8*/ 	.word	0x00038850
        /*05cc*/ 	.short	0x0100
        /*05ce*/ 	.byte	0x08
	.zero		1


	//   ....[8]....
        /*05d0*/ 	.word	0x00000510
        /*05d4*/ 	.word	0x000000ff
        /*05d8*/ 	.word	0x00038860
        /*05dc*/ 	.short	0x0100
        /*05de*/ 	.byte	0x08
	.zero		1


	//   ....[9]....
        /*05e0*/ 	.word	0x00000520
        /*05e4*/ 	.word	0x000000ff
        /*05e8*/ 	.word	0x00038858
        /*05ec*/ 	.short	0x0100
        /*05ee*/ 	.byte	0x08
	.zero		1


	//   ....[10]....
        /*05f0*/ 	.word	0x00000530
        /*05f4*/ 	.word	0x000000ff
        /*05f8*/ 	.word	0x00038868
        /*05fc*/ 	.short	0x0100
        /*05fe*/ 	.byte	0x08
	.zero		1


	//   ....[11]....
        /*0600*/ 	.word	0x00000620
        /*0604*/ 	.word	0x000000ff
        /*0608*/ 	.word	0x00038870
        /*060c*/ 	.short	0x0100
        /*060e*/ 	.byte	0x06
	.zero		1


	//   ....[12]....
        /*0610*/ 	.word	0x00000630
        /*0614*/ 	.word	0x000000ff
        /*0618*/ 	.word	0x00038880
        /*061c*/ 	.short	0x0100
        /*061e*/ 	.byte	0x06
	.zero		1


	//   ....[13]....
        /*0620*/ 	.word	0x00000640
        /*0624*/ 	.word	0x000000ff
        /*0628*/ 	.word	0x00038878
        /*062c*/ 	.short	0x0100
        /*062e*/ 	.byte	0x06
	.zero		1


	//   ....[14]....
        /*0630*/ 	.word	0x00000650
        /*0634*/ 	.word	0x000000ff
        /*0638*/ 	.word	0x00038888
        /*063c*/ 	.short	0x0100
        /*063e*/ 	.byte	0x06
	.zero		1


	//   ....[15]....
        /*0640*/ 	.word	0x00000780
        /*0644*/ 	.word	0x000000ff
        /*0648*/ 	.word	0x00038890
        /*064c*/ 	.short	0x0100
        /*064e*/ 	.byte	0x08
	.zero		1


	//   ....[16]....
        /*0650*/ 	.word	0x00000790
        /*0654*/ 	.word	0x000000ff
        /*0658*/ 	.word	0x000388a0
        /*065c*/ 	.short	0x0100
        /*065e*/ 	.byte	0x08
	.zero		1


	//   ....[17]....
        /*0660*/ 	.word	0x000007a0
        /*0664*/ 	.word	0x000000ff
        /*0668*/ 	.word	0x00038898
        /*066c*/ 	.short	0x0100
        /*066e*/ 	.byte	0x08
	.zero		1


	//   ....[18]....
        /*0670*/ 	.word	0x000007b0
        /*0674*/ 	.word	0x000000ff
        /*0678*/ 	.word	0x000388a8
        /*067c*/ 	.short	0x0100
        /*067e*/ 	.byte	0x08
	.zero		1


	//   ....[19]....
        /*0680*/ 	.word	0x000008e0
        /*0684*/ 	.word	0x000000ff
        /*0688*/ 	.word	0x000388b0
        /*068c*/ 	.short	0x0100
        /*068e*/ 	.byte	0x08
	.zero		1


	//   ....[20]....
        /*0690*/ 	.word	0x000008f0
        /*0694*/ 	.word	0x000000ff
        /*0698*/ 	.word	0x000388c0
        /*069c*/ 	.short	0x0100
        /*069e*/ 	.byte	0x08
	.zero		1


	//   ....[21]....
        /*06a0*/ 	.word	0x00000900
        /*06a4*/ 	.word	0x000000ff
        /*06a8*/ 	.word	0x000388b8
        /*06ac*/ 	.short	0x0100
        /*06ae*/ 	.byte	0x08
	.zero		1


	//   ....[22]....
        /*06b0*/ 	.word	0x00000910
        /*06b4*/ 	.word	0x000000ff
        /*06b8*/ 	.word	0x000388c8
        /*06bc*/ 	.short	0x0100
        /*06be*/ 	.byte	0x08
	.zero		1


	//   ....[23]....
        /*06c0*/ 	.word	0x00001e80
        /*06c4*/ 	.word	0x00000000
        /*06c8*/ 	.word	0x00000000
        /*06cc*/ 	.short	0x0101
        /*06ce*/ 	.byte	0x3f
	.zero		1


	//   ....[24]....
        /*06d0*/ 	.word	0x00002930
        /*06d4*/ 	.word	0x00000000
        /*06d8*/ 	.word	0x00000000
        /*06dc*/ 	.short	0x0101
        /*06de*/ 	.byte	0x3f
	.zero		1


	//   ....[25]....
        /*06e0*/ 	.word	0x00003c10
        /*06e4*/ 	.word	0x000000ff
        /*06e8*/ 	.word	0x00038800
        /*06ec*/ 	.short	0x010a
        /*06ee*/ 	.byte	0x25
	.zero		1


	//   ....[26]....
        /*06f0*/ 	.word	0x00003c80
        /*06f4*/ 	.word	0x00000004
        /*06f8*/ 	.word	0x00038830
        /*06fc*/ 	.short	0x010a
        /*06fe*/ 	.byte	0x3f
	.zero		1


	//   ....[27]....
        /*0700*/ 	.word	0x00003cc0
        /*0704*/ 	.word	0x00000004
        /*0708*/ 	.word	0x00038830
        /*070c*/ 	.short	0x010a
        /*070e*/ 	.byte	0x3f
	.zero		1


	//   ....[28]....
        /*0710*/ 	.word	0x00003f40
        /*0714*/ 	.word	0x000000ff
        /*0718*/ 	.word	0x00038810
        /*071c*/ 	.short	0x010a
        /*071e*/ 	.byte	0x25
	.zero		1


	//   ....[29]....
        /*0720*/ 	.word	0x00003f80
        /*0724*/ 	.word	0x00000004
        /*0728*/ 	.word	0x00038850
        /*072c*/ 	.short	0x010a
        /*072e*/ 	.byte	0x3f
	.zero		1


	//   ....[30]....
        /*0730*/ 	.word	0x00003fc0
        /*0734*/ 	.word	0x00000004
        /*0738*/ 	.word	0x00038850
        /*073c*/ 	.short	0x010a
        /*073e*/ 	.byte	0x3f
	.zero		1


	//   ....[31]....
        /*0740*/ 	.word	0x00005250
        /*0744*/ 	.word	0x00000000
        /*0748*/ 	.word	0x00000000
        /*074c*/ 	.short	0x0101
        /*074e*/ 	.byte	0x3f
	.zero		1


	//   ....[32]....
        /*0750*/ 	.word	0x00006ab0
        /*0754*/ 	.word	0x00000004
        /*0758*/ 	.word	0x00000000
        /*075c*/ 	.short	0x0101
        /*075e*/ 	.byte	0x3f
	.zero		1


	//   ....[33]....
        /*0760*/ 	.word	0x00006d40
        /*0764*/ 	.word	0x000000ff
        /*0768*/ 	.word	0x00038830
        /*076c*/ 	.short	0x010a
        /*076e*/ 	.byte	0x07
	.zero		1


	//   ....[34]....
        /*0770*/ 	.word	0x00006d80
        /*0774*/ 	.word	0x000000ff
        /*0778*/ 	.word	0x00038830
        /*077c*/ 	.short	0x010a
        /*077e*/ 	.byte	0x07
	.zero		1


	//   ....[35]....
        /*0780*/ 	.word	0x00006fa0
        /*0784*/ 	.word	0x000000ff
        /*0788*/ 	.word	0x00038850
        /*078c*/ 	.short	0x010a
        /*078e*/ 	.byte	0x07
	.zero		1


	//   ....[36]....
        /*0790*/ 	.word	0x00006fe0
        /*0794*/ 	.word	0x000000ff
        /*0798*/ 	.word	0x00038850
        /*079c*/ 	.short	0x010a
        /*079e*/ 	.byte	0x07
	.zero		1


	//   ....[37]....
        /*07a0*/ 	.word	0x00008180
        /*07a4*/ 	.word	0x0000000c
        /*07a8*/ 	.word	0x00000000
        /*07ac*/ 	.short	0x0101
        /*07ae*/ 	.byte	0x3f
	.zero		1


	//   ....[38]....
        /*07b0*/ 	.word	0x0000a080
        /*07b4*/ 	.word	0x00000009
        /*07b8*/ 	.word	0x00000000
        /*07bc*/ 	.short	0x0101
        /*07be*/ 	.byte	0x3f
	.zero		1


	//   ....[39]....
        /*07c0*/ 	.word	0x0000a3a0
        /*07c4*/ 	.word	0x000000ff
        /*07c8*/ 	.word	0x00038830
        /*07cc*/ 	.short	0x010a
        /*07ce*/ 	.byte	0x06
	.zero		1


	//   ....[40]....
        /*07d0*/ 	.word	0x0000a3e0
        /*07d4*/ 	.word	0x000000ff
        /*07d8*/ 	.word	0x00038830
        /*07dc*/ 	.short	0x010a
        /*07de*/ 	.byte	0x06
	.zero		1


	//   ....[41]....
        /*07e0*/ 	.word	0x0000a600
        /*07e4*/ 	.word	0x000000ff
        /*07e8*/ 	.word	0x00038850
        /*07ec*/ 	.short	0x010a
        /*07ee*/ 	.byte	0x06
	.zero		1


	//   ....[42]....
        /*07f0*/ 	.word	0x0000a640
        /*07f4*/ 	.word	0x000000ff
        /*07f8*/ 	.word	0x00038850
        /*07fc*/ 	.short	0x010a
        /*07fe*/ 	.byte	0x06
	.zero		1


	//   ....[43]....
        /*0800*/ 	.word	0x0000c080
        /*0804*/ 	.word	0x00000098
        /*0808*/ 	.word	0x00000000
        /*080c*/ 	.short	0x0101
        /*080e*/ 	.byte	0x3f
	.zero		1


	//   ....[44]....
        /*0810*/ 	.word	0x0000cc60
        /*0814*/ 	.word	0x000000b3
        /*0818*/ 	.word	0x00000000
        /*081c*/ 	.short	0x0101
        /*081e*/ 	.byte	0x3f
	.zero		1


	//   ....[45]....
        /*0820*/ 	.word	0x0000cdc0
        /*0824*/ 	.word	0x000000ff
        /*0828*/ 	.word	0x00038830
        /*082c*/ 	.short	0x010a
        /*082e*/ 	.byte	0x07
	.zero		1


	//   ....[46]....
        /*0830*/ 	.word	0x0000ce00
        /*0834*/ 	.word	0x000000ff
        /*0838*/ 	.word	0x00038830
        /*083c*/ 	.short	0x010a
        /*083e*/ 	.byte	0x07
	.zero		1


	//   ....[47]....
        /*0840*/ 	.word	0x0000d020
        /*0844*/ 	.word	0x000000ff
        /*0848*/ 	.word	0x00038850
        /*084c*/ 	.short	0x010a
        /*084e*/ 	.byte	0x07
	.zero		1


	//   ....[48]....
        /*0850*/ 	.word	0x0000d060
        /*0854*/ 	.word	0x000000ff
        /*0858*/ 	.word	0x00038850
        /*085c*/ 	.short	0x010a
        /*085e*/ 	.byte	0x07
	.zero		1


	//   ....[49]....
        /*0860*/ 	.word	0x0000e1f0
        /*0864*/ 	.word	0x00000008
        /*0868*/ 	.word	0x00000000
        /*086c*/ 	.short	0x0101
        /*086e*/ 	.byte	0x3f
	.zero		1


	//   ....[50]....
        /*0870*/ 	.word	0x000100c0
        /*0874*/ 	.word	0x0000000a
        /*0878*/ 	.word	0x00000000
        /*087c*/ 	.short	0x0101
        /*087e*/ 	.byte	0x3f
	.zero		1


	//   ....[51]....
        /*0880*/ 	.word	0x00012530
        /*0884*/ 	.word	0x000000ff
        /*0888*/ 	.word	0x00000000
        /*088c*/ 	.short	0x0101
        /*088e*/ 	.byte	0x04
	.zero		1


	//   ....[52]....
        /*0890*/ 	.word	0x00015380
        /*0894*/ 	.word	0x00000009
        /*0898*/ 	.word	0x00038840
        /*089c*/ 	.short	0x010a
        /*089e*/ 	.byte	0x3f
	.zero		1


	//   ....[53]....
        /*08a0*/ 	.word	0x00015b70
        /*08a4*/ 	.word	0x0000000b
        /*08a8*/ 	.word	0x00038820
        /*08ac*/ 	.short	0x010a
        /*08ae*/ 	.byte	0x3f
	.zero		1


	//   ....[54]....
        /*08b0*/ 	.word	0x00015c40
        /*08b4*/ 	.word	0x00000006
        /*08b8*/ 	.word	0x00038860
        /*08bc*/ 	.short	0x010a
        /*08be*/ 	.byte	0x3f
	.zero		1


	//   ....[55]....
        /*08c0*/ 	.word	0x000163f0
        /*08c4*/ 	.word	0x00000002
        /*08c8*/ 	.word	0x00038840
        /*08cc*/ 	.short	0x010a
        /*08ce*/ 	.byte	0x3f
	.zero		1


	//   ....[56]....
        /*08d0*/ 	.word	0x00016600
        /*08d4*/ 	.word	0x00000002
        /*08d8*/ 	.word	0x00038860
        /*08dc*/ 	.short	0x010a
        /*08de*/ 	.byte	0x3f
	.zero		1


	//   ....[57]....
        /*08e0*/ 	.word	0x00016cd0
        /*08e4*/ 	.word	0x00000002
        /*08e8*/ 	.word	0x00038840
        /*08ec*/ 	.short	0x010a
        /*08ee*/ 	.byte	0x3f
	.zero		1


	//   ....[58]....
        /*08f0*/ 	.word	0x00016ed0
        /*08f4*/ 	.word	0x00000002
        /*08f8*/ 	.word	0x00038860
        /*08fc*/ 	.short	0x010a
        /*08fe*/ 	.byte	0x3f
	.zero		1


	//   ....[59]....
        /*0900*/ 	.word	0x00017510
        /*0904*/ 	.word	0x00000002
        /*0908*/ 	.word	0x00038840
        /*090c*/ 	.short	0x010a
        /*090e*/ 	.byte	0x3f
	.zero		1


	//   ....[60]....
        /*0910*/ 	.word	0x00017720
        /*0914*/ 	.word	0x00000002
        /*0918*/ 	.word	0x00038860
        /*091c*/ 	.short	0x010a
        /*091e*/ 	.byte	0x3f
	.zero		1


	//   ....[61]....
        /*0920*/ 	.word	0x00018a60
        /*0924*/ 	.word	0x00000000
        /*0928*/ 	.word	0x00038820
        /*092c*/ 	.short	0x010a
        /*092e*/ 	.byte	0x3f
	.zero		1


	//   ....[62]....
        /*0930*/ 	.word	0x00018c10
        /*0934*/ 	.word	0x00000006
        /*0938*/ 	.word	0x00000000
        /*093c*/ 	.short	0x010a
        /*093e*/ 	.byte	0x3f
	.zero		1


	//   ....[63]....
        /*0940*/ 	.word	0x00018c80
        /*0944*/ 	.word	0x00000007
        /*0948*/ 	.word	0x00000000
        /*094c*/ 	.short	0x010a
        /*094e*/ 	.byte	0x3f
	.zero		1


	//   ....[64]....
        /*0950*/ 	.word	0x00018cf0
        /*0954*/ 	.word	0x00000004
        /*0958*/ 	.word	0x00000000
        /*095c*/ 	.short	0x010a
        /*095e*/ 	.byte	0x3f
	.zero		1


	//   ....[65]....
        /*0960*/ 	.word	0x00018d20
        /*0964*/ 	.word	0x00000003
        /*0968*/ 	.word	0x00000000
        /*096c*/ 	.short	0x010a
        /*096e*/ 	.byte	0x3f
	.zero		1


	//   ....[66]....
        /*0970*/ 	.word	0x00018d90
        /*0974*/ 	.word	0x00000003
        /*0978*/ 	.word	0x00038800
        /*097c*/ 	.short	0x010a
        /*097e*/ 	.byte	0x3f
	.zero		1


	//   ....[67]....
        /*0980*/ 	.word	0x00018de0
        /*0984*/ 	.word	0x00000004
        /*0988*/ 	.word	0x00038830
        /*098c*/ 	.short	0x010a
        /*098e*/ 	.byte	0x3f
	.zero		1


	//   ....[68]....
        /*0990*/ 	.word	0x00018e40
        /*0994*/ 	.word	0x00000007
        /*0998*/ 	.word	0x00038810
        /*099c*/ 	.short	0x010a
        /*099e*/ 	.byte	0x3f
	.zero		1


	//   ....[69]....
        /*09a0*/ 	.word	0x00018e90
        /*09a4*/ 	.word	0x00000004
        /*09a8*/ 	.word	0x00038850
        /*09ac*/ 	.short	0x010a
        /*09ae*/ 	.byte	0x3f
	.zero		1


	//   ....[70]....
        /*09b0*/ 	.word	0x00018ef0
        /*09b4*/ 	.word	0x0000000a
        /*09b8*/ 	.word	0x00038830
        /*09bc*/ 	.short	0x010a
        /*09be*/ 	.byte	0x3f
	.zero		1


	//   ....[71]....
        /*09c0*/ 	.word	0x00018f50
        /*09c4*/ 	.word	0x0000000a
        /*09c8*/ 	.word	0x00038850
        /*09cc*/ 	.short	0x010a
        /*09ce*/ 	.byte	0x3f
	.zero		1


	//   ....[72]....
        /*09d0*/ 	.word	0x00018fb0
        /*09d4*/ 	.word	0x00000007
        /*09d8*/ 	.word	0x00038830
        /*09dc*/ 	.short	0x010a
        /*09de*/ 	.byte	0x3f
	.zero		1


	//   ....[73]....
        /*09e0*/ 	.word	0x00019010
        /*09e4*/ 	.word	0x00000007
        /*09e8*/ 	.word	0x00038850
        /*09ec*/ 	.short	0x010a
        /*09ee*/ 	.byte	0x3f
	.zero		1


	//   ....[74]....
        /*09f0*/ 	.word	0x00019070
        /*09f4*/ 	.word	0x0000000f
        /*09f8*/ 	.word	0x00038830
        /*09fc*/ 	.short	0x010a
        /*09fe*/ 	.byte	0x3f
	.zero		1


	//   ....[75]....
        /*0a00*/ 	.word	0x000190d0
        /*0a04*/ 	.word	0x0000000f
        /*0a08*/ 	.word	0x00038850
        /*0a0c*/ 	.short	0x010a
        /*0a0e*/ 	.byte	0x3f
	.zero		1


	//   ....[76]....
        /*0a10*/ 	.word	0x00019270
        /*0a14*/ 	.word	0x00000009
        /*0a18*/ 	.word	0x00038840
        /*0a1c*/ 	.short	0x010a
        /*0a1e*/ 	.byte	0x3f
	.zero		1


	//   ....[77]....
        /*0a20*/ 	.word	0x000192f0
        /*0a24*/ 	.word	0x00000009
        /*0a28*/ 	.word	0x00038820
        /*0a2c*/ 	.short	0x010a
        /*0a2e*/ 	.byte	0x3f
	.zero		1


	//   ....[78]....
        /*0a30*/ 	.word	0x00019340
        /*0a34*/ 	.word	0x00000006
        /*0a38*/ 	.word	0x00038860
        /*0a3c*/ 	.short	0x010a
        /*0a3e*/ 	.byte	0x3f
	.zero		1


	//   ....[79]....
        /*0a40*/ 	.word	0x00019390
        /*0a44*/ 	.word	0x00000002
        /*0a48*/ 	.word	0x00038840
        /*0a4c*/ 	.short	0x010a
        /*0a4e*/ 	.byte	0x3f
	.zero		1


	//   ....[80]....
        /*0a50*/ 	.word	0x000193e0
        /*0a54*/ 	.word	0x00000002
        /*0a58*/ 	.word	0x00038860
        /*0a5c*/ 	.short	0x010a
        /*0a5e*/ 	.byte	0x3f
	.zero		1


	//   ....[81]....
        /*0a60*/ 	.word	0x00019430
        /*0a64*/ 	.word	0x00000002
        /*0a68*/ 	.word	0x00038840
        /*0a6c*/ 	.short	0x010a
        /*0a6e*/ 	.byte	0x3f
	.zero		1


	//   ....[82]....
        /*0a70*/ 	.word	0x00019480
        /*0a74*/ 	.word	0x00000002
        /*0a78*/ 	.word	0x00038860
        /*0a7c*/ 	.short	0x010a
        /*0a7e*/ 	.byte	0x3f
	.zero		1


	//   ....[83]....
        /*0a80*/ 	.word	0x000194d0
        /*0a84*/ 	.word	0x00000002
        /*0a88*/ 	.word	0x00038840
        /*0a8c*/ 	.short	0x010a
        /*0a8e*/ 	.byte	0x3f
	.zero		1


	//   ....[84]....
        /*0a90*/ 	.word	0x00019520
        /*0a94*/ 	.word	0x00000002
        /*0a98*/ 	.word	0x00038860
        /*0a9c*/ 	.short	0x010a
        /*0a9e*/ 	.byte	0x3f
	.zero		1


	//   ....[85]....
        /*0aa0*/ 	.word	0x00019ee0
        /*0aa4*/ 	.word	0x00000000
        /*0aa8*/ 	.word	0x00038820
        /*0aac*/ 	.short	0x010a
        /*0aae*/ 	.byte	0x3f
	.zero		1


	//   ....[86]....
        /*0ab0*/ 	.word	0x0001a080
        /*0ab4*/ 	.word	0x00000006
        /*0ab8*/ 	.word	0x00000000
        /*0abc*/ 	.short	0x010a
        /*0abe*/ 	.byte	0x3f
	.zero		1


	//   ....[87]....
        /*0ac0*/ 	.word	0x0001a0d0
        /*0ac4*/ 	.word	0x00000007
        /*0ac8*/ 	.word	0x00000000
        /*0acc*/ 	.short	0x010a
        /*0ace*/ 	.byte	0x3f
	.zero		1


	//   ....[88]....
        /*0ad0*/ 	.word	0x0001a120
        /*0ad4*/ 	.word	0x00000004
        /*0ad8*/ 	.word	0x00000000
        /*0adc*/ 	.short	0x010a
        /*0ade*/ 	.byte	0x3f
	.zero		1


	//----- nvinfo : EIATTR_NUM_MBARRIERS
	.align		4
.L_917:
        /*0ae0*/ 	.byte	0x03, 0x38
        /*0ae2*/ 	.short	0x0017


	//----- nvinfo : EIATTR_EXIT_INSTR_OFFSETS
	.align		4
        /*0ae4*/ 	.byte	0x04, 0x1c
        /*0ae6*/ 	.short	(.L_919 - .L_918)


	//   ....[0]....
.L_918:
        /*0ae8*/ 	.word	0x00000ac0


	//   ....[1]....
        /*0aec*/ 	.word	0x00013430


	//   ....[2]....
        /*0af0*/ 	.word	0x00013490


	//   ....[3]....
        /*0af4*/ 	.word	0x00018d70


	//----- nvinfo : EIATTR_MAX_THREADS
	.align		4
.L_919:
        /*0af8*/ 	.byte	0x04, 0x05
        /*0afa*/ 	.short	(.L_921 - .L_920)
.L_920:
        /*0afc*/ 	.word	0x00000180
        /*0b00*/ 	.word	0x00000001
        /*0b04*/ 	.word	0x00000001


	//----- nvinfo : EIATTR_CRS_STACK_SIZE
	.align		4
.L_921:
        /*0b08*/ 	.byte	0x04, 0x1e
        /*0b0a*/ 	.short	(.L_923 - .L_922)
.L_922:
        /*0b0c*/ 	.word	0x00000000


	//----- nvinfo : EIATTR_CBANK_PARAM_SIZE
	.align		4
.L_923:
        /*0b10*/ 	.byte	0x03, 0x19
        /*0b12*/ 	.short	0x0b70


	//----- nvinfo : EIATTR_PARAM_CBANK
	.align		4
        /*0b14*/ 	.byte	0x04, 0x0a
        /*0b16*/ 	.short	(.L_925 - .L_924)
	.align		4
.L_924:
        /*0b18*/ 	.word	index@(.nv.constant0._ZN7cutlass13device_kernelIN5flash11enable_sm90INS1_16FlashAttnFwdSm90INS1_25CollectiveMainloopFwdSm90ILi2EN4cute5tupleIJNS5_1CILi1EEES8_S8_EEENS6_IJNS7_ILi64EEESA_SA_EEELi512ENS_10bfloat16_tEfNS_4arch4Sm90ELb0ELb1ELb0ELb1ELb0ELb0ELb1ELb0ELb0ELb0ELb0ELb0EEENS1_21CollectiveEpilogueFwdINS6_IJSA_NS7_ILi512EEESA_EEES9_SC_SE_Li256ELb1ELb0ELb0ELb0EEENS1_36VarlenDynamicPersistentTileSchedulerILi64ELi64ELi256ELi32ELb0ELb0ELb1ELb1ELb0ELb1EEEEEEEEEvNT_6ParamsE)
        /*0b1c*/ 	.short	0x0210
        /*0b1e*/ 	.short	0x0b70


	//----- nvinfo : EIATTR_SW_WAR
	.align		4
.L_925:
        /*0b20*/ 	.byte	0x04, 0x36
        /*0b22*/ 	.short	(.L_927 - .L_926)
.L_926:
        /*0b24*/ 	.word	0x00000008
.L_927:


//--------------------- .nv.info._ZN7cutlass13device_kernelIN5flash11enable_sm90INS1_16FlashAttnFwdSm90INS1_25CollectiveMainloopFwdSm90ILi2EN4cute5tupleIJNS5_1CILi1EEES8_S8_EEENS6_IJNS7_ILi64EEESA_SA_EEELi512ENS_10bfloat16_tEfNS_4arch4Sm90ELb0ELb1ELb0ELb1ELb0ELb1ELb1ELb0ELb0ELb0ELb0ELb0EEENS1_21CollectiveEpilogueFwdINS6_IJSA_NS7_ILi512EEESA_EEES9_SC_SE_Li256ELb1ELb0ELb0ELb0EEENS1_36VarlenDynamicPersistentTileSchedulerILi64ELi64ELi256ELi32ELb0ELb0ELb1ELb1ELb0ELb1EEEEEEEEEvNT_6ParamsE --------------------------
	.section	.nv.info._ZN7cutlass13device_kernelIN5flash11enable_sm90INS1_16FlashAttnFwdSm90INS1_25CollectiveMainloopFwdSm90ILi2EN4cute5tupleIJNS5_1CILi1EEES8_S8_EEENS6_IJNS7_ILi64EEESA_SA_EEELi512ENS_10bfloat16_tEfNS_4arch4Sm90ELb0ELb1ELb0ELb1ELb0ELb1ELb1ELb0ELb0ELb0ELb0ELb0EEENS1_21CollectiveEpilogueFwdINS6_IJSA_NS7_ILi512EEESA_EEES9_SC_SE_Li256ELb1ELb0ELb0ELb0EEENS1_36VarlenDynamicPersistentTileSchedulerILi64ELi64ELi256ELi32ELb0ELb0ELb1ELb1ELb0ELb1EEEEEEEEEvNT_6ParamsE,"",@"SHT_CUDA_INFO"
	.sectionflags	@""
	.align	4


	//----- nvinfo : EIATTR_CUDA_API_VERSION
	.align		4
        /*0000*/ 	.byte	0x04, 0x37
        /*0002*/ 	.short	(.L_929 - .L_928)
.L_928:
        /*0004*/ 	.word	0x00000082


	//----- nvinfo : EIATTR_KPARAM_INFO
	.align		4
.L_929:
        /*0008*/ 	.byte	0x04, 0x17
        /*000a*/ 	.short	(.L_931 - .L_930)
.L_930:
        /*000c*/ 	.word	0x00000000
        /*0010*/ 	.short	0x0000
        /*0012*/ 	.short	0x0070
        /*0014*/ 	.byte	0x00, 0xf0, 0x01, 0x2c


	//----- nvinfo : EIATTR_SPARSE_MMA_MASK
	.align		4
.L_931:
        /*0018*/ 	.byte	0x03, 0x50
        /*001a*/ 	.short	0x0000


	//----- nvinfo : EIATTR_MAXREG_COUNT
	.align		4
        /*001c*/ 	.byte	0x03, 0x1b
        /*001e*/ 	.short	0x00a8


	//----- nvinfo : EIATTR_NUM_BARRIERS
	.align		4
        /*0020*/ 	.byte	0x02, 0x4c
        /*0022*/ 	.byte	0x10
	.zero		1


	//----- nvinfo : EIATTR_EXTERNS
	.align		4
        /*0024*/ 	.byte	0x04, 0x0f
        /*0026*/ 	.short	(.L_933 - .L_932)


	//   ....[0]....
	.align		4
.L_932:
        /*0028*/ 	.word	index@(__assertfail)


	//----- nvinfo : EIATTR_ANNOTATIONS
	.align		4
.L_933:
        /*002c*/ 	.byte	0x04, 0x55
        /*002e*/ 	.short	(.L_935 - .L_934)


	//   ....[0]....
.L_934:
        /* <DEDUP_REMOVED lines=41> */


	//----- nvinfo : EIATTR_MERCURY_ISA_VERSION
	.align		4
.L_935:
        /*02a8*/ 	.byte	0x03, 0x5f
        /*02aa*/ 	.short	0x0101


	//----- nvinfo : EIATTR_UNUSED_LOAD_BYTE_OFFSET
	.align		4
        /*02ac*/ 	.byte	0x04, 0x44
        /*02ae*/ 	.short	(.L_937 - .L_936)


	//   ....[0]....
.L_936:
        /*02b0*/ 	.word	0x00000b50
        /*02b4*/ 	.word	0x0000fff0


	//   ....[1]....
        /*02b8*/ 	.word	0x000195c0
        /*02bc*/ 	.word	0x0000fff0


	//----- nvinfo : EIATTR_INT_WARP_WIDE_INSTR_OFFSETS
	.align		4
.L_937:
        /*02c0*/ 	.byte	0x04, 0x31
        /*02c2*/ 	.short	(.L_939 - .L_938)


	//   ....[0]....
.L_938:
        /*02c4*/ 	.word	0x00000200


	//   ....[1]....
        /*02c8*/ 	.word	0x00000240


	//   ....[2]....
        /*02cc*/ 	.word	0x000002a0


	//   ....[3]....
        /*02d0*/ 	.word	0x000002b0


	//   ....[4]....
        /*02d4*/ 	.word	0x0001e6f0


	//   ....[5]....
        /*02d8*/ 	.word	0x0001e7a0


	//   ....[6]....
        /*02dc*/ 	.word	0x0001ecb0


	//   ....[7]....
        /*02e0*/ 	.word	0x0001ed20


	//   ....[8]....
        /*02e4*/ 	.word	0x000219a0


	//   ....[9]....
        /*02e8*/ 	.word	0x00021a50


	//----- nvinfo : EIATTR_COOP_GROUP_MASK_REGIDS
	.align		4
.L_939:
        /*02ec*/ 	.byte	0x04, 0x29
        /*02ee*/ 	.short	(.L_941 - .L_940)


	//   ....[0]....
.L_940:
        /*02f0*/ 	.word	0xffffffff


	//   ....[1]....
        /*02f4*/ 	.word	0xffffffff


	//   ....[2]....
        /*02f8*/ 	.word	0xffffffff


	//   ....[3]....
        /*02fc*/ 	.word	0xffffffff


	//   ....[4]....
        /*0300*/ 	.word	0xffffffff


	//   ....[5]....
        /*0304*/ 	.word	0xffffffff


	//   ....[6]....
        /*0308*/ 	.word	0xffffffff


	//   ....[7]....
        /*030c*/ 	.word	0xffffffff


	//   ....[8]....
        /*0310*/ 	.word	0xffffffff


	//   ....[9]....
        /*0314*/ 	.word	0xffffffff


	//   ....[10]....
        /*0318*/ 	.word	0xffffffff


	//   ....[11]....
        /*031c*/ 	.word	0xffffffff


	//   ....[12]....
        /*0320*/ 	.word	0xffffffff


	//   ....[13]....
        /*0324*/ 	.word	0xffffffff


	//   ....[14]....
        /*0328*/ 	.word	0xffffffff


	//   ....[15]....
        /*032c*/ 	.word	0xffffffff


	//   ....[16]....
        /*0330*/ 	.word	0xffffffff


	//   ....[17]....
        /*0334*/ 	.word	0xffffffff


	//   ....[18]....
        /*0338*/ 	.word	0xffffffff


	//   ....[19]....
        /*033c*/ 	.word	0xffffffff


	//   ....[20]....
        /*0340*/ 	.word	0xffffffff


	//   ....[21]....
        /*0344*/ 	.word	0xffffffff


	//   ....[22]....
        /*0348*/ 	.word	0xffffffff


	//   ....[23]....
        /*034c*/ 	.word	0xffffffff


	//   ....[24]....
        /*0350*/ 	.word	0xffffffff


	//   ....[25]....
        /*0354*/ 	.word	0xffffffff


	//   ....[26]....
        /*0358*/ 	.word	0xffffffff


	//   ....[27]....
        /*035c*/ 	.word	0xffffffff


	//   ....[28]....
        /*0360*/ 	.word	0xffffffff


	//   ....[29]....
        /*0364*/ 	.word	0xffffffff


	//   ....[30]....
        /*0368*/ 	.word	0xffffffff


	//   ....[31]....
        /*036c*/ 	.word	0xffffffff


	//   ....[32]....
        /*0370*/ 	.word	0xffffffff


	//   ....[33]....
        /*0374*/ 	.word	0xffffffff


	//   ....[34]....
        /*0378*/ 	.word	0xffffffff


	//   ....[35]....
        /*037c*/ 	.word	0xffffffff


	//   ....[36]....
        /*0380*/ 	.word	0xffffffff


	//   ....[37]....
        /*0384*/ 	.word	0xffffffff


	//   ....[38]....
        /*0388*/ 	.word	0xffffffff


	//   ....[39]....
        /*038c*/ 	.word	0xffffffff


	//   ....[40]....
        /*0390*/ 	.word	0xffffffff


	//   ....[41]....
        /*0394*/ 	.word	0xffffffff


	//   ....[42]....
        /*0398*/ 	.word	0xffffffff


	//   ....[43]....
        /*039c*/ 	.word	0xffffffff


	//   ....[44]....
        /*03a0*/ 	.word	0xffffffff


	//   ....[45]....
        /*03a4*/ 	.word	0xffffffff


	//   ....[46]....
        /*03a8*/ 	.word	0xffffffff


	//   ....[47]....
        /*03ac*/ 	.word	0xffffffff


	//   ....[48]....
        /*03b0*/ 	.word	0xffffffff


	//   ....[49]....
        /*03b4*/ 	.word	0xffffffff


	//   ....[50]....
        /*03b8*/ 	.word	0xffffffff


	//   ....[51]....
        /*03bc*/ 	.word	0xffffffff


	//   ....[52]....
        /*03c0*/ 	.word	0xffffffff


	//   ....[53]....
        /*03c4*/ 	.word	0xffffffff


	//   ....[54]....
        /*03c8*/ 	.word	0xffffffff


	//   ....[55]....
        /*03cc*/ 	.word	0xffffffff


	//   ....[56]....
        /*03d0*/ 	.word	0xffffffff


	//   ....[57]....
        /*03d4*/ 	.word	0xffffffff


	//   ....[58]....
        /*03d8*/ 	.word	0xffffffff


	//   ....[59]....
        /*03dc*/ 	.word	0xffffffff


	//   ....[60]....
        /*03e0*/ 	.word	0xffffffff


	//   ....[61]....
        /*03e4*/ 	.word	0xffffffff


	//   ....[62]....
        /*03e8*/ 	.word	0xffffffff


	//   ....[63]....
        /*03ec*/ 	.word	0xffffffff


	//   ....[64]....
        /*03f0*/ 	.word	0xffffffff


	//   ....[65]....
        /*03f4*/ 	.word	0xffffffff


	//   ....[66]....
        /*03f8*/ 	.word	0xffffffff


	//   ....[67]....
        /*03fc*/ 	.word	0xffffffff


	//   ....[68]....
        /*0400*/ 	.word	0xffffffff


	//   ....[69]....
        /*0404*/ 	.word	0xffffffff


	//   ....[70]....
        /*0408*/ 	.word	0xffffffff


	//   ....[71]....
        /*040c*/ 	.word	0xffffffff


	//   ....[72]....
        /*0410*/ 	.word	0x0500000f


	//   ....[73]....
        /*0414*/ 	.word	0x0500000f


	//   ....[74]....
        /*0418*/ 	.word	0x0500000f


	//   ....[75]....
        /*041c*/ 	.word	0x0500000f


	//   ....[76]....
        /*0420*/ 	.word	0x0500000f


	//   ....[77]....
        /*0424*/ 	.word	0x0500000f


	//   ....[78]....
        /*0428*/ 	.word	0x0500000f


	//   ....[79]....
        /*042c*/ 	.word	0x0500000f


	//   ....[80]....
        /*0430*/ 	.word	0x0500000f


	//   ....[81]....
        /*0434*/ 	.word	0x0500000f


	//   ....[82]....
        /*0438*/ 	.word	0x0500000f


	//   ....[83]....
        /*043c*/ 	.word	0x0500000f


	//   ....[84]....
        /*0440*/ 	.word	0x0500000f


	//   ....[85]....
        /*0444*/ 	.word	0x0500000f


	//   ....[86]....
        /*0448*/ 	.word	0x0500000f


	//   ....[87]....
        /*044c*/ 	.word	0x0500000f


	//   ....[88]....
        /*0450*/ 	.word	0x0500000f


	//   ....[89]....
        /*0454*/ 	.word	0x0500000f


	//   ....[90]....
        /*0458*/ 	.word	0x0500000f


	//   ....[91]....
        /*045c*/ 	.word	0x0500000f


	//   ....[92]....
        /*0460*/ 	.word	0x0500000f


	//   ....[93]....
        /*0464*/ 	.word	0x0500000f


	//   ....[94]....
        /*0468*/ 	.word	0x0500000f


	//   ....[95]....
        /*046c*/ 	.word	0x0500000f


	//   ....[96]....
        /*0470*/ 	.word	0x0500000f


	//   ....[97]....
        /*0474*/ 	.word	0x0500000f


	//   ....[98]....
        /*0478*/ 	.word	0x0500000f


	//   ....[99]....
        /*047c*/ 	.word	0x0500000f


	//   ....[100]....
        /*0480*/ 	.word	0x0500000f


	//   ....[101]....
        /*0484*/ 	.word	0x0500000f


	//   ....[102]....
        /*0488*/ 	.word	0x0500000f


	//   ....[103]....
        /*048c*/ 	.word	0x0500000f


	//   ....[104]....
        /*0490*/ 	.word	0x0500000f


	//   ....[105]....
        /*0494*/ 	.word	0x0500000f


	//   ....[106]....
        /*0498*/ 	.word	0x0500000f


	//   ....[107]....
        /*049c*/ 	.word	0x0500000f


	//----- nvinfo : EIATTR_COOP_GROUP_INSTR_OFFSETS
	.align		4
.L_941:
        /*04a0*/ 	.byte	0x04, 0x28
        /*04a2*/ 	.short	(.L_943 - .L_942)


	//   ....[0]....
.L_942:
        /*04a4*/ 	.word	0x00000070


	//   ....[1]....
        /*04a8*/ 	.word	0x000001f0


	//   ....[2]....
        /*04ac*/ 	.word	0x00000230


	//   ....[3]....
        /*04b0*/ 	.word	0x00000480


	//   ....[4]....
        /*04b4*/ 	.word	0x000005e0


	//   ....[5]....
        /*04b8*/ 	.word	0x00000700


	//   ....[6]....
        /*04bc*/ 	.word	0x00000860


	//   ....[7]....
        /*04c0*/ 	.word	0x00004e60


	//   ....[8]....
        /*04c4*/ 	.word	0x00006ed0


	//   ....[9]....
        /*04c8*/ 	.word	0x0000a8c0


	//   ....[10]....
        /*04cc*/ 	.word	0x0000cc20


	//   ....[11]....
        /*04d0*/ 	.word	0x0000cd50


	//   ....[12]....
        /*04d4*/ 	.word	0x0000d060


	//   ....[13]....
        /*04d8*/ 	.word	0x0000d110


	//   ....[14]....
        /*04dc*/ 	.word	0x0000d950


	//   ....[15]....
        /*04e0*/ 	.word	0x0000e190


	//   ....[16]....
        /*04e4*/ 	.word	0x000101e0


	//   ....[17]....
        /*04e8*/ 	.word	0x000102e0


	//   ....[18]....
        /*04ec*/ 	.word	0x00010570


	//   ....[19]....
        /*04f0*/ 	.word	0x000106d0


	//   ....[20]....
        /*04f4*/ 	.word	0x00011880


	//   ....[21]....
        /*04f8*/ 	.word	0x00012a90


	//   ....[22]....
        /*04fc*/ 	.word	0x00013940


	//   ....[23]....
        /*0500*/ 	.word	0x00013970


	//   ....[24]....
        /*0504*/ 	.word	0x00013bd0


	//   ....[25]....
        /*0508*/ 	.word	0x00013da0


	//   ....[26]....
        /*050c*/ 	.word	0x00014d60


	//   ....[27]....
        /*0510*/ 	.word	0x00015d40


	//   ....[28]....
        /*0514*/ 	.word	0x000173f0


	//   ....[29]....
        /*0518*/ 	.word	0x000174f0


	//   ....[30]....
        /*051c*/ 	.word	0x000178d0


	//   ....[31]....
        /*0520*/ 	.word	0x00017930


	//   ....[32]....
        /*0524*/ 	.word	0x00018a80


	//   ....[33]....
        /*0528*/ 	.word	0x00018ad0


	//   ....[34]....
        /*052c*/ 	.word	0x00018b00


	//   ....[35]....
        /*0530*/ 	.word	0x00018b70


	//   ....[36]....
        /*0534*/ 	.word	0x00018b80


	//   ....[37]....
        /*0538*/ 	.word	0x0001a550


	//   ....[38]....
        /*053c*/ 	.word	0x0001bce0


	//   ....[39]....
        /*0540*/ 	.word	0x0001be60


	//   ....[40]....
        /*0544*/ 	.word	0x0001be90


	//   ....[41]....
        /*0548*/ 	.word	0x0001bed0


	//   ....[42]....
        /*054c*/ 	.word	0x0001bf30


	//   ....[43]....
        /*0550*/ 	.word	0x0001bf90


	//   ....[44]....
        /*0554*/ 	.word	0x0001bfd0


	//   ....[45]....
        /*0558*/ 	.word	0x0001c180


	//   ....[46]....
        /*055c*/ 	.word	0x0001c1e0


	//   ....[47]....
        /*0560*/ 	.word	0x0001c220


	//   ....[48]....
        /*0564*/ 	.word	0x0001c260


	//   ....[49]....
        /*0568*/ 	.word	0x0001c290


	//   ....[50]....
        /*056c*/ 	.word	0x0001c2c0


	//   ....[51]....
        /*0570*/ 	.word	0x0001c360


	//   ....[52]....
        /*0574*/ 	.word	0x0001c3c0


	//   ....[53]....
        /*0578*/ 	.word	0x0001c450


	//   ....[54]....
        /*057c*/ 	.word	0x00021ae0


	//   ....[55]....
        /*0580*/ 	.word	0x00021af0


	//   ....[56]....
        /*0584*/ 	.word	0x00021c00


	//   ....[57]....
        /*0588*/ 	.word	0x00021c60


	//   ....[58]....
        /*058c*/ 	.word	0x00021ca0


	//   ....[59]....
        /*0590*/ 	.word	0x00021ce0


	//   ....[60]....
        /*0594*/ 	.word	0x00021d10


	//   ....[61]....
        /*0598*/ 	.word	0x00021d40


	//   ....[62]....
        /*059c*/ 	.word	0x00021ed0


	//   ....[63]....
        /*05a0*/ 	.word	0x00021f30


	//   ....[64]....
        /*05a4*/ 	.word	0x00021f70


	//   ....[65]....
        /*05a8*/ 	.word	0x00021fb0


	//   ....[66]....
        /*05ac*/ 	.word	0x00021fe0


	//   ....[67]....
        /*05b0*/ 	.word	0x00022010


	//   ....[68]....
        /*05b4*/ 	.word	0x000220d0


	//   ....[69]....
        /*05b8*/ 	.word	0x000220f0


	//   ....[70]....
        /*05bc*/ 	.word	0x00022160


	//   ....[71]....
        /*05c0*/ 	.word	0x000227f0


	//   ....[72]....
        /*05c4*/ 	.word	0x00022c50


	//   ....[73]....
        /*05c8*/ 	.word	0x00022cf0


	//   ....[74]....
        /*05cc*/ 	.word	0x00022d90


	//   ....[75]....
        /*05d0*/ 	.word	0x00022e30


	//   ....[76]....
        /*05d4*/ 	.word	0x00022ed0


	//   ....[77]....
        /*05d8*/ 	.word	0x00022f70


	//   ....[78]....
        /*05dc*/ 	.word	0x00023010


	//   ....[79]....
        /*05e0*/ 	.word	0x000230b0


	//   ....[80]....
        /*05e4*/ 	.word	0x000231a0


	//   ....[81]....
        /*05e8*/ 	.word	0x00023240


	//   ....[82]....
        /*05ec*/ 	.word	0x000232e0


	//   ....[83]....
        /*05f0*/ 	.word	0x00023380


	//   ....[84]....
        /*05f4*/ 	.word	0x00023420


	//   ....[85]....
        /*05f8*/ 	.word	0x000234c0


	//   ....[86]....
        /*05fc*/ 	.word	0x00023560


	//   ....[87]....
        /*0600*/ 	.word	0x00023600


	//   ....[88]....
        /*0604*/ 	.word	0x000239f0


	//   ....[89]....
        /*0608*/ 	.word	0x00023cd0


	//   ....[90]....
        /*060c*/ 	.word	0x000240f0


	//   ....[91]....
        /*0610*/ 	.word	0x00024180


	//   ....[92]....
        /*0614*/ 	.word	0x00024220


	//   ....[93]....
        /*0618*/ 	.word	0x000242d0


	//   ....[94]....
        /*061c*/ 	.word	0x00024350


	//   ....[95]....
        /*0620*/ 	.word	0x000243d0


	//   ....[96]....
        /*0624*/ 	.word	0x00024450


	//   ....[97]....
        /*0628*/ 	.word	0x000244d0


	//   ....[98]....
        /*062c*/ 	.word	0x00024560


	//   ....[99]....
        /*0630*/ 	.word	0x00024620


	//   ....[100]....
        /*0634*/ 	.word	0x000246a0


	//   ....[101]....
        /*0638*/ 	.word	0x00024720


	//   ....[102]....
        /*063c*/ 	.word	0x000247a0


	//   ....[103]....
        /*0640*/ 	.word	0x00024820


	//   ....[104]....
        /*0644*/ 	.word	0x00024890


	//   ....[105]....
        /*0648*/ 	.word	0x00024930


	//   ....[106]....
        /*064c*/ 	.word	0x000249c0


	//   ....[107]....
        /*0650*/ 	.word	0x00024af0


	//----- nvinfo : EIATTR_REG_RECONFIG
	.align		4
.L_943:
        /*0654*/ 	.byte	0x01, 0x54
	.zero		2


	//----- nvinfo : EIATTR_SYSCALL_OFFSETS
	.align		4
        /*0658*/ 	.byte	0x04, 0x46
        /*065a*/ 	.short	(.L_945 - .L_944)


	//   ....[0]....
.L_944:
        /*065c*/ 	.word	0x00001c10


	//   ....[1]....
        /*0660*/ 	.word	0x00001d60


	//   ....[2]....
        /*0664*/ 	.word	0x00007090


	//   ....[3]....
        /*0668*/ 	.word	0x00007530


	//   ....[4]....
        /*066c*/ 	.word	0x0001e930


	//   ....[5]....
        /*0670*/ 	.word	0x0001ea70


	//   ....[6]....
        /*0674*/ 	.word	0x0001eb70


	//----- nvinfo : EIATTR_MBARRIER_INSTR_OFFSETS
	.align		4
.L_945:
        /*0678*/ 	.byte	0x04, 0x39
        /*067a*/ 	.short	(.L_947 - .L_946)


	//   ....[0]....
.L_946:
        /*067c*/ 	.word	0x00000360
        /*0680*/ 	.word	0x000000ff
        /*0684*/ 	.word	0x00038800
        /*0688*/ 	.short	0x0100
        /*068a*/ 	.byte	0x08
	.zero		1


	//   ....[1]....
        /*068c*/ 	.word	0x00000370
        /*0690*/ 	.word	0x000000ff
        /*0694*/ 	.word	0x00038810
        /*0698*/ 	.short	0x0100
        /*069a*/ 	.byte	0x08
	.zero		1


	//   ....[2]....
        /*069c*/ 	.word	0x00000380
        /*06a0*/ 	.word	0x000000ff
        /*06a4*/ 	.word	0x00038820
        /*06a8*/ 	.short	0x0100
        /*06aa*/ 	.byte	0x08
	.zero		1


	//   ....[3]....
        /*06ac*/ 	.word	0x00000430
        /*06b0*/ 	.word	0x000000ff
        /*06b4*/ 	.word	0x00038830
        /*06b8*/ 	.short	0x0100
        /*06ba*/ 	.byte	0x06
	.zero		1


	//   ....[4]....
        /*06bc*/ 	.word	0x00000440
        /*06c0*/ 	.word	0x000000ff
        /*06c4*/ 	.word	0x00038840
        /*06c8*/ 	.short	0x0100
        /*06ca*/ 	.byte	0x06
	.zero		1


	//   ....[5]....
        /*06cc*/ 	.word	0x00000450
        /*06d0*/ 	.word	0x000000ff
        /*06d4*/ 	.word	0x00038838
        /*06d8*/ 	.short	0x0100
        /*06da*/ 	.byte	0x06
	.zero		1


	//   ....[6]....
        /*06dc*/ 	.word	0x00000460
        /*06e0*/ 	.word	0x000000ff
        /*06e4*/ 	.word	0x00038848
        /*06e8*/ 	.short	0x0100
        /*06ea*/ 	.byte	0x06
	.zero		1


	//   ....[7]....
        /*06ec*/ 	.word	0x00000590
        /*06f0*/ 	.word	0x000000ff
        /*06f4*/ 	.word	0x00038850
        /*06f8*/ 	.short	0x0100
        /*06fa*/ 	.byte	0x08
	.zero		1


	//   ....[8]....
        /*06fc*/ 	.word	0x000005a0
        /*0700*/ 	.word	0x000000ff
        /*0704*/ 	.word	0x00038860
        /*0708*/ 	.short	0x0100
        /*070a*/ 	.byte	0x08
	.zero		1


	//   ....[9]....
        /*070c*/ 	.word	0x000005b0
        /*0710*/ 	.word	0x000000ff
        /*0714*/ 	.word	0x00038858
        /*0718*/ 	.short	0x0100
        /*071a*/ 	.byte	0x08
	.zero		1


	//   ....[10]....
        /*071c*/ 	.word	0x000005c0
        /*0720*/ 	.word	0x000000ff
        /*0724*/ 	.word	0x00038868
        /*0728*/ 	.short	0x0100
        /*072a*/ 	.byte	0x08
	.zero		1


	//   ....[11]....
        /*072c*/ 	.word	0x000006b0
        /*0730*/ 	.word	0x000000ff
        /*0734*/ 	.word	0x00038870
        /*0738*/ 	.short	0x0100
        /*073a*/ 	.byte	0x06
	.zero		1


	//   ....[12]....
        /*073c*/ 	.word	0x000006c0
        /*0740*/ 	.word	0x000000ff
        /*0744*/ 	.word	0x00038880
        /*0748*/ 	.short	0x0100
        /*074a*/ 	.byte	0x06
	.zero		1


	//   ....[13]....
        /*074c*/ 	.word	0x000006d0
        /*0750*/ 	.word	0x000000ff
        /*0754*/ 	.word	0x00038878
        /*0758*/ 	.short	0x0100
        /*075a*/ 	.byte	0x06
	.zero		1


	//   ....[14]....
        /*075c*/ 	.word	0x000006e0
        /*0760*/ 	.word	0x000000ff
        /*0764*/ 	.word	0x00038888
        /*0768*/ 	.short	0x0100
        /*076a*/ 	.byte	0x06
	.zero		1


	//   ....[15]....
        /*076c*/ 	.word	0x00000810
        /*0770*/ 	.word	0x000000ff
        /*0774*/ 	.word	0x00038890
        /*0778*/ 	.short	0x0100
        /*077a*/ 	.byte	0x08
	.zero		1


	//   ....[16]....
        /*077c*/ 	.word	0x00000820
        /*0780*/ 	.word	0x000000ff
        /*0784*/ 	.word	0x000388a0
        /*0788*/ 	.short	0x0100
        /*078a*/ 	.byte	0x08
	.zero		1


	//   ....[17]....
        /*078c*/ 	.word	0x00000830
        /*0790*/ 	.word	0x000000ff
        /*0794*/ 	.word	0x00038898
        /*0798*/ 	.short	0x0100
        /*079a*/ 	.byte	0x08
	.zero		1


	//   ....[18]....
        /*079c*/ 	.word	0x00000840
        /*07a0*/ 	.word	0x000000ff
        /*07a4*/ 	.word	0x000388a8
        /*07a8*/ 	.short	0x0100
        /*07aa*/ 	.byte	0x08
	.zero		1


	//   ....[19]....
        /*07ac*/ 	.word	0x00000970
        /*07b0*/ 	.word	0x000000ff
        /*07b4*/ 	.word	0x000388b0
        /*07b8*/ 	.short	0x0100
        /*07ba*/ 	.byte	0x08
	.zero		1


	//   ....[20]....
        /*07bc*/ 	.word	0x00000980
        /*07c0*/ 	.word	0x000000ff
        /*07c4*/ 	.word	0x000388c0
        /*07c8*/ 	.short	0x0100
        /*07ca*/ 	.byte	0x08
	.zero		1


	//   ....[21]....
        /*07cc*/ 	.word	0x00000990
        /*07d0*/ 	.word	0x000000ff
        /*07d4*/ 	.word	0x000388b8
        /*07d8*/ 	.short	0x0100
        /*07da*/ 	.byte	0x08
	.zero		1


	//   ....[22]....
        /*07dc*/ 	.word	0x000009a0
        /*07e0*/ 	.word	0x000000ff
        /*07e4*/ 	.word	0x000388c8
        /*07e8*/ 	.short	0x0100
        /*07ea*/ 	.byte	0x08
	.zero		1


	//   ....[23]....
        /*07ec*/ 	.word	0x000029e0
        /*07f0*/ 	.word	0x00000046
        /*07f4*/ 	.word	0x00038890
        /*07f8*/ 	.short	0x010a
        /*07fa*/ 	.byte	0x3f
	.zero		1


	//   ....[24]....
        /*07fc*/ 	.word	0x00003430
        /*0800*/ 	.word	0x00000046
        /*0804*/ 	.word	0x00038890
        /*0808*/ 	.short	0x010a
        /*080a*/ 	.byte	0x3f
	.zero		1


	//   ....[25]....
        /*080c*/ 	.word	0x00003d40
        /*0810*/ 	.word	0x00000046
        /*0814*/ 	.word	0x00038890
        /*0818*/ 	.short	0x010a
        /*081a*/ 	.byte	0x3f
	.zero		1


	//   ....[26]....
        /*081c*/ 	.word	0x00003f40
        /*0820*/ 	.word	0x00000004
        /*0824*/ 	.word	0x00000000
        /*0828*/ 	.short	0x0101
        /*082a*/ 	.byte	0x3f
	.zero		1


	//   ....[27]....
        /*082c*/ 	.word	0x00003f80
        /*0830*/ 	.word	0x00000046
        /*0834*/ 	.word	0x000388b0
        /*0838*/ 	.short	0x010a
        /*083a*/ 	.byte	0x3f
	.zero		1


	//   ....[28]....
        /*083c*/ 	.word	0x000045e0
        /*0840*/ 	.word	0x00000046
        /*0844*/ 	.word	0x00000000
        /*0848*/ 	.short	0x0101
        /*084a*/ 	.byte	0x3f
	.zero		1


	//   ....[29]....
        /*084c*/ 	.word	0x000052b0
        /*0850*/ 	.word	0x00000000
        /*0854*/ 	.word	0x00000000
        /*0858*/ 	.short	0x0101
        /*085a*/ 	.byte	0x3f
	.zero		1


	//   ....[30]....
        /*085c*/ 	.word	0x00005e20
        /*0860*/ 	.word	0x00000000
        /*0864*/ 	.word	0x00000000
        /*0868*/ 	.short	0x0101
        /*086a*/ 	.byte	0x3f
	.zero		1


	//   ....[31]....
        /*086c*/ 	.word	0x00007120
        /*0870*/ 	.word	0x00000012
        /*0874*/ 	.word	0x00038800
        /*0878*/ 	.short	0x010a
        /*087a*/ 	.byte	0x3f
	.zero		1


	//   ....[32]....
        /*087c*/ 	.word	0x00007170
        /*0880*/ 	.word	0x00000012
        /*0884*/ 	.word	0x00038800
        /*0888*/ 	.short	0x010a
        /*088a*/ 	.byte	0x3f
	.zero		1


	//   ....[33]....
        /*088c*/ 	.word	0x00007da0
        /*0890*/ 	.word	0x00000012
        /*0894*/ 	.word	0x00038800
        /*0898*/ 	.short	0x010a
        /*089a*/ 	.byte	0x3f
	.zero		1


	//   ....[34]....
        /*089c*/ 	.word	0x000091e0
        /*08a0*/ 	.word	0x00000012
        /*08a4*/ 	.word	0x00038800
        /*08a8*/ 	.short	0x010a
        /*08aa*/ 	.byte	0x3f
	.zero		1


	//   ....[35]....
        /*08ac*/ 	.word	0x0000a1e0
        /*08b0*/ 	.word	0x00000014
        /*08b4*/ 	.word	0x00038830
        /*08b8*/ 	.short	0x010a
        /*08ba*/ 	.byte	0x3f
	.zero		1


	//   ....[36]....
        /*08bc*/ 	.word	0x0000a290
        /*08c0*/ 	.word	0x00000014
        /*08c4*/ 	.word	0x00038830
        /*08c8*/ 	.short	0x010a
        /*08ca*/ 	.byte	0x3f
	.zero		1


	//   ....[37]....
        /*08cc*/ 	.word	0x0000a5a0
        /*08d0*/ 	.word	0x00000012
        /*08d4*/ 	.word	0x00038810
        /*08d8*/ 	.short	0x010a
        /*08da*/ 	.byte	0x3f
	.zero		1


	//   ....[38]....
        /*08dc*/ 	.word	0x0000a5f0
        /*08e0*/ 	.word	0x00000014
        /*08e4*/ 	.word	0x00038850
        /*08e8*/ 	.short	0x010a
        /*08ea*/ 	.byte	0x3f
	.zero		1


	//   ....[39]....
        /*08ec*/ 	.word	0x0000a680
        /*08f0*/ 	.word	0x00000014
        /*08f4*/ 	.word	0x00038850
        /*08f8*/ 	.short	0x010a
        /*08fa*/ 	.byte	0x3f
	.zero		1


	//   ....[40]....
        /*08fc*/ 	.word	0x0000c0a0
        /*0900*/ 	.word	0x00000000
        /*0904*/ 	.word	0x00000000
        /*0908*/ 	.short	0x0101
        /*090a*/ 	.byte	0x3f
	.zero		1


	//   ....[41]....
        /*090c*/ 	.word	0x0000d970
        /*0910*/ 	.word	0x00000014
        /*0914*/ 	.word	0x00000000
        /*0918*/ 	.short	0x0101
        /*091a*/ 	.byte	0x3f
	.zero		1


	//   ....[42]....
        /*091c*/ 	.word	0x0000dcb0
        /*0920*/ 	.word	0x000000c7
        /*0924*/ 	.word	0x00038830
        /*0928*/ 	.short	0x010a
        /*092a*/ 	.byte	0x3f
	.zero		1


	//   ....[43]....
        /*092c*/ 	.word	0x0000dd20
        /*0930*/ 	.word	0x000000c7
        /*0934*/ 	.word	0x00038830
        /*0938*/ 	.short	0x010a
        /*093a*/ 	.byte	0x3f
	.zero		1


	//   ....[44]....
        /*093c*/ 	.word	0x0000df90
        /*0940*/ 	.word	0x000000c7
        /*0944*/ 	.word	0x00038850
        /*0948*/ 	.short	0x010a
        /*094a*/ 	.byte	0x3f
	.zero		1


	//   ....[45]....
        /*094c*/ 	.word	0x0000dfe0
        /*0950*/ 	.word	0x000000c7
        /*0954*/ 	.word	0x00038850
        /*0958*/ 	.short	0x010a
        /*095a*/ 	.byte	0x3f
	.zero		1


	//   ....[46]....
        /*095c*/ 	.word	0x0000f8d0
        /*0960*/ 	.word	0x00000015
        /*0964*/ 	.word	0x00000000
        /*0968*/ 	.short	0x0101
        /*096a*/ 	.byte	0x3f
	.zero		1


	//   ....[47]....
        /*096c*/ 	.word	0x000118a0
        /*0970*/ 	.word	0x000000c7
        /*0974*/ 	.word	0x00000000
        /*0978*/ 	.short	0x0101
        /*097a*/ 	.byte	0x3f
	.zero		1


	//   ....[48]....
        /*097c*/ 	.word	0x00011c20
        /*0980*/ 	.word	0x000000bc
        /*0984*/ 	.word	0x00038830
        /*0988*/ 	.short	0x010a
        /*098a*/ 	.byte	0x3f
	.zero		1


	//   ....[49]....
        /*098c*/ 	.word	0x00011c90
        /*0990*/ 	.word	0x000000bc
        /*0994*/ 	.word	0x00038830
        /*0998*/ 	.short	0x010a
        /*099a*/ 	.byte	0x3f
	.zero		1


	//   ....[50]....
        /*099c*/ 	.word	0x00011f00
        /*09a0*/ 	.word	0x000000bc
        /*09a4*/ 	.word	0x00038850
        /*09a8*/ 	.short	0x010a
        /*09aa*/ 	.byte	0x3f
	.zero		1


	//   ....[51]....
        /*09ac*/ 	.word	0x00011f50
        /*09b0*/ 	.word	0x000000bc
        /*09b4*/ 	.word	0x00038850
        /*09b8*/ 	.short	0x010a
        /*09ba*/ 	.byte	0x3f
	.zero		1


	//   ....[52]....
        /*09bc*/ 	.word	0x000140c0
        /*09c0*/ 	.word	0x0000009a
        /*09c4*/ 	.word	0x00000000
        /*09c8*/ 	.short	0x0101
        /*09ca*/ 	.byte	0x3f
	.zero		1


	//   ....[53]....
        /*09cc*/ 	.word	0x00014d80
        /*09d0*/ 	.word	0x000000bc
        /*09d4*/ 	.word	0x00000000
        /*09d8*/ 	.short	0x0101
        /*09da*/ 	.byte	0x3f
	.zero		1


	//   ....[54]....
        /*09dc*/ 	.word	0x00014ee0
        /*09e0*/ 	.word	0x000000bd
        /*09e4*/ 	.word	0x00038830
        /*09e8*/ 	.short	0x010a
        /*09ea*/ 	.byte	0x3f
	.zero		1


	//   ....[55]....
        /*09ec*/ 	.word	0x00014f50
        /*09f0*/ 	.word	0x000000bd
        /*09f4*/ 	.word	0x00038830
        /*09f8*/ 	.short	0x010a
        /*09fa*/ 	.byte	0x3f
	.zero		1


	//   ....[56]....
        /*09fc*/ 	.word	0x000151c0
        /*0a00*/ 	.word	0x000000bd
        /*0a04*/ 	.word	0x00038850
        /*0a08*/ 	.short	0x010a
        /*0a0a*/ 	.byte	0x3f
	.zero		1


	//   ....[57]....
        /*0a0c*/ 	.word	0x00015210
        /*0a10*/ 	.word	0x000000bd
        /*0a14*/ 	.word	0x00038850
        /*0a18*/ 	.short	0x010a
        /*0a1a*/ 	.byte	0x3f
	.zero		1


	//   ....[58]....
        /*0a1c*/ 	.word	0x00016ae0
        /*0a20*/ 	.word	0x0000000e
        /*0a24*/ 	.word	0x00000000
        /*0a28*/ 	.short	0x0101
        /*0a2a*/ 	.byte	0x3f
	.zero		1


	//   ....[59]....
        /*0a2c*/ 	.word	0x00018aa0
        /*0a30*/ 	.word	0x000000bd
        /*0a34*/ 	.word	0x00000000
        /*0a38*/ 	.short	0x0101
        /*0a3a*/ 	.byte	0x3f
	.zero		1


	//   ....[60]....
        /*0a3c*/ 	.word	0x0001adc0
        /*0a40*/ 	.word	0x00000000
        /*0a44*/ 	.word	0x00000000
        /*0a48*/ 	.short	0x0101
        /*0a4a*/ 	.byte	0x3f
	.zero		1


	//   ....[61]....
        /*0a4c*/ 	.word	0x0001d490
        /*0a50*/ 	.word	0x00000007
        /*0a54*/ 	.word	0x00038820
        /*0a58*/ 	.short	0x010a
        /*0a5a*/ 	.byte	0x3f
	.zero		1


	//   ....[62]....
        /*0a5c*/ 	.word	0x0001d510
        /*0a60*/ 	.word	0x00000008
        /*0a64*/ 	.word	0x000388a0
        /*0a68*/ 	.short	0x010a
        /*0a6a*/ 	.byte	0x3f
	.zero		1


	//   ....[63]....
        /*0a6c*/ 	.word	0x0001d700
        /*0a70*/ 	.word	0x00000008
        /*0a74*/ 	.word	0x000388c0
        /*0a78*/ 	.short	0x010a
        /*0a7a*/ 	.byte	0x3f
	.zero		1


	//   ....[64]....
        /*0a7c*/ 	.word	0x0001dc60
        /*0a80*/ 	.word	0x00000009
        /*0a84*/ 	.word	0x000388a0
        /*0a88*/ 	.short	0x010a
        /*0a8a*/ 	.byte	0x3f
	.zero		1


	//   ....[65]....
        /*0a8c*/ 	.word	0x0001de30
        /*0a90*/ 	.word	0x00000009
        /*0a94*/ 	.word	0x000388c0
        /*0a98*/ 	.short	0x010a
        /*0a9a*/ 	.byte	0x3f
	.zero		1


	//   ....[66]....
        /*0a9c*/ 	.word	0x0001f090
        /*0aa0*/ 	.word	0x00000005
        /*0aa4*/ 	.word	0x00038840
        /*0aa8*/ 	.short	0x010a
        /*0aaa*/ 	.byte	0x3f
	.zero		1


	//   ....[67]....
        /*0aac*/ 	.word	0x0001f8a0
        /*0ab0*/ 	.word	0x00000009
        /*0ab4*/ 	.word	0x00038820
        /*0ab8*/ 	.short	0x010a
        /*0aba*/ 	.byte	0x3f
	.zero		1


	//   ....[68]....
        /*0abc*/ 	.word	0x0001f970
        /*0ac0*/ 	.word	0x00000002
        /*0ac4*/ 	.word	0x00038860
        /*0ac8*/ 	.short	0x010a
        /*0aca*/ 	.byte	0x3f
	.zero		1


	//   ....[69]....
        /*0acc*/ 	.word	0x00020110
        /*0ad0*/ 	.word	0x00000002
        /*0ad4*/ 	.word	0x00038840
        /*0ad8*/ 	.short	0x010a
        /*0ada*/ 	.byte	0x3f
	.zero		1


	//   ....[70]....
        /*0adc*/ 	.word	0x00020330
        /*0ae0*/ 	.word	0x00000002
        /*0ae4*/ 	.word	0x00038860
        /*0ae8*/ 	.short	0x010a
        /*0aea*/ 	.byte	0x3f
	.zero		1


	//   ....[71]....
        /*0aec*/ 	.word	0x00020a00
        /*0af0*/ 	.word	0x00000002
        /*0af4*/ 	.word	0x00038840
        /*0af8*/ 	.short	0x010a
        /*0afa*/ 	.byte	0x3f
	.zero		1


	//   ....[72]....
        /*0afc*/ 	.word	0x00020c10
        /*0b00*/ 	.word	0x00000002
        /*0b04*/ 	.word	0x00038860
        /*0b08*/ 	.short	0x010a
        /*0b0a*/ 	.byte	0x3f
	.zero		1


	//   ....[73]....
        /*0b0c*/ 	.word	0x00021250
        /*0b10*/ 	.word	0x00000002
        /*0b14*/ 	.word	0x00038840
        /*0b18*/ 	.short	0x010a
        /*0b1a*/ 	.byte	0x3f
	.zero		1


	//   ....[74]....
        /*0b1c*/ 	.word	0x00021470
        /*0b20*/ 	.word	0x00000002
        /*0b24*/ 	.word	0x00038860
        /*0b28*/ 	.short	0x010a
        /*0b2a*/ 	.byte	0x3f
	.zero		1


	//   ....[75]....
        /*0b2c*/ 	.word	0x00022780
        /*0b30*/ 	.word	0x00000000
        /*0b34*/ 	.word	0x00038820
        /*0b38*/ 	.short	0x010a
        /*0b3a*/ 	.byte	0x3f
	.zero		1


	//   ....[76]....
        /*0b3c*/ 	.word	0x00022940
        /*0b40*/ 	.word	0x00000006
        /*0b44*/ 	.word	0x00000000
        /*0b48*/ 	.short	0x010a
        /*0b4a*/ 	.byte	0x3f
	.zero		1


	//   ....[77]....
        /*0b4c*/ 	.word	0x000229b0
        /*0b50*/ 	.word	0x00000007
        /*0b54*/ 	.word	0x00000000
        /*0b58*/ 	.short	0x010a
        /*0b5a*/ 	.byte	0x3f
	.zero		1


	//   ....[78]....
        /*0b5c*/ 	.word	0x00022a20
        /*0b60*/ 	.word	0x00000004
        /*0b64*/ 	.word	0x00000000
        /*0b68*/ 	.short	0x010a
        /*0b6a*/ 	.byte	0x3f
	.zero		1


	//   ....[79]....
        /*0b6c*/ 	.word	0x00022a50
        /*0b70*/ 	.word	0x00000003
        /*0b74*/ 	.word	0x00000000
        /*0b78*/ 	.short	0x010a
        /*0b7a*/ 	.byte	0x3f
	.zero		1


	//   ....[80]....
        /*0b7c*/ 	.word	0x00022ab0
        /*0b80*/ 	.word	0x00000046
        /*0b84*/ 	.word	0x00038890
        /*0b88*/ 	.short	0x010a
        /*0b8a*/ 	.byte	0x3f
	.zero		1


	//   ....[81]....
        /*0b8c*/ 	.word	0x00022b00
        /*0b90*/ 	.word	0x00000046
        /*0b94*/ 	.word	0x00038890
        /*0b98*/ 	.short	0x010a
        /*0b9a*/ 	.byte	0x3f
	.zero		1


	//   ....[82]....
        /*0b9c*/ 	.word	0x00022b50
        /*0ba0*/ 	.word	0x00000046
        /*0ba4*/ 	.word	0x00038890
        /*0ba8*/ 	.short	0x010a
        /*0baa*/ 	.byte	0x3f
	.zero		1


	//   ....[83]....
        /*0bac*/ 	.word	0x00022ba0
        /*0bb0*/ 	.word	0x00000046
        /*0bb4*/ 	.word	0x000388b0
        /*0bb8*/ 	.short	0x010a
        /*0bba*/ 	.byte	0x3f
	.zero		1


	//   ....[84]....
        /*0bbc*/ 	.word	0x000230f0
        /*0bc0*/ 	.word	0x00000012
        /*0bc4*/ 	.word	0x00038800
        /*0bc8*/ 	.short	0x010a
        /*0bca*/ 	.byte	0x3f
	.zero		1


	//   ....[85]....
        /*0bcc*/ 	.word	0x00023640
        /*0bd0*/ 	.word	0x00000012
        /*0bd4*/ 	.word	0x00038800
        /*0bd8*/ 	.short	0x010a
        /*0bda*/ 	.byte	0x3f
	.zero		1


	//   ....[86]....
        /*0bdc*/ 	.word	0x00023690
        /*0be0*/ 	.word	0x00000014
        /*0be4*/ 	.word	0x00038830
        /*0be8*/ 	.short	0x010a
        /*0bea*/ 	.byte	0x3f
	.zero		1


	//   ....[87]....
        /*0bec*/ 	.word	0x000236e0
        /*0bf0*/ 	.word	0x00000012
        /*0bf4*/ 	.word	0x00038810
        /*0bf8*/ 	.short	0x010a
        /*0bfa*/ 	.byte	0x3f
	.zero		1


	//   ....[88]....
        /*0bfc*/ 	.word	0x00023730
        /*0c00*/ 	.word	0x00000014
        /*0c04*/ 	.word	0x00038850
        /*0c08*/ 	.short	0x010a
        /*0c0a*/ 	.byte	0x3f
	.zero		1


	//   ....[89]....
        /*0c0c*/ 	.word	0x00023780
        /*0c10*/ 	.word	0x000000c7
        /*0c14*/ 	.word	0x00038830
        /*0c18*/ 	.short	0x010a
        /*0c1a*/ 	.byte	0x3f
	.zero		1


	//   ....[90]....
        /*0c1c*/ 	.word	0x000237d0
        /*0c20*/ 	.word	0x000000c7
        /*0c24*/ 	.word	0x00038850
        /*0c28*/ 	.short	0x010a
        /*0c2a*/ 	.byte	0x3f
	.zero		1


	//   ....[91]....
        /*0c2c*/ 	.word	0x00023820
        /*0c30*/ 	.word	0x000000bc
        /*0c34*/ 	.word	0x00038830
        /*0c38*/ 	.short	0x010a
        /*0c3a*/ 	.byte	0x3f
	.zero		1


	//   ....[92]....
        /*0c3c*/ 	.word	0x00023870
        /*0c40*/ 	.word	0x000000bc
        /*0c44*/ 	.word	0x00038850
        /*0c48*/ 	.short	0x010a
        /*0c4a*/ 	.byte	0x3f
	.zero		1


	//   ....[93]....
        /*0c4c*/ 	.word	0x000238c0
        /*0c50*/ 	.word	0x000000bd
        /*0c54*/ 	.word	0x00038830
        /*0c58*/ 	.short	0x010a
        /*0c5a*/ 	.byte	0x3f
	.zero		1


	//   ....[94]....
        /*0c5c*/ 	.word	0x00023910
        /*0c60*/ 	.word	0x000000bd
        /*0c64*/ 	.word	0x00038850
        /*0c68*/ 	.short	0x010a
        /*0c6a*/ 	.byte	0x3f
	.zero		1


	//   ....[95]....
        /*0c6c*/ 	.word	0x00023ab0
        /*0c70*/ 	.word	0x00000007
        /*0c74*/ 	.word	0x00038820
        /*0c78*/ 	.short	0x010a
        /*0c7a*/ 	.byte	0x3f
	.zero		1


	//   ....[96]....
        /*0c7c*/ 	.word	0x00023b00
        /*0c80*/ 	.word	0x00000008
        /*0c84*/ 	.word	0x000388a0
        /*0c88*/ 	.short	0x010a
        /*0c8a*/ 	.byte	0x3f
	.zero		1


	//   ....[97]....
        /*0c8c*/ 	.word	0x00023b50
        /*0c90*/ 	.word	0x00000008
        /*0c94*/ 	.word	0x000388c0
        /*0c98*/ 	.short	0x010a
        /*0c9a*/ 	.byte	0x3f
	.zero		1


	//   ....[98]....
        /*0c9c*/ 	.word	0x00023ba0
        /*0ca0*/ 	.word	0x00000009
        /*0ca4*/ 	.word	0x000388a0
        /*0ca8*/ 	.short	0x010a
        /*0caa*/ 	.byte	0x3f
	.zero		1


	//   ....[99]....
        /*0cac*/ 	.word	0x00023bf0
        /*0cb0*/ 	.word	0x00000009
        /*0cb4*/ 	.word	0x000388c0
        /*0cb8*/ 	.short	0x010a
        /*0cba*/ 	.byte	0x3f
	.zero		1


	//   ....[100]....
        /*0cbc*/ 	.word	0x00023d90
        /*0cc0*/ 	.word	0x00000005
        /*0cc4*/ 	.word	0x00038840
        /*0cc8*/ 	.short	0x010a
        /*0cca*/ 	.byte	0x3f
	.zero		1


	//   ....[101]....
        /*0ccc*/ 	.word	0x00023e10
        /*0cd0*/ 	.word	0x00000005
        /*0cd4*/ 	.word	0x00038820
        /*0cd8*/ 	.short	0x010a
        /*0cda*/ 	.byte	0x3f
	.zero		1


	//   ....[102]....
        /*0cdc*/ 	.word	0x00023e60
        /*0ce0*/ 	.word	0x00000002
        /*0ce4*/ 	.word	0x00038860
        /*0ce8*/ 	.short	0x010a
        /*0cea*/ 	.byte	0x3f
	.zero		1


	//   ....[103]....
        /*0cec*/ 	.word	0x00023eb0
        /*0cf0*/ 	.word	0x00000002
        /*0cf4*/ 	.word	0x00038840
        /*0cf8*/ 	.short	0x010a
        /*0cfa*/ 	.byte	0x3f
	.zero		1


	//   ....[104]....
        /*0cfc*/ 	.word	0x00023f00
        /*0d00*/ 	.word	0x00000002
        /*0d04*/ 	.word	0x00038860
        /*0d08*/ 	.short	0x010a
        /*0d0a*/ 	.byte	0x3f
	.zero		1


	//   ....[105]....
        /*0d0c*/ 	.word	0x00023f50
        /*0d10*/ 	.word	0x00000002
        /*0d14*/ 	.word	0x00038840
        /*0d18*/ 	.short	0x010a
        /*0d1a*/ 	.byte	0x3f
	.zero		1


	//   ....[106]....
        /*0d1c*/ 	.word	0x00023fa0
        /*0d20*/ 	.word	0x00000002
        /*0d24*/ 	.word	0x00038860
        /*0d28*/ 	.short	0x010a
        /*0d2a*/ 	.byte	0x3f
	.zero		1


	//   ....[107]....
        /*0d2c*/ 	.word	0x00023ff0
        /*0d30*/ 	.word	0x00000002
        /*0d34*/ 	.word	0x00038840
        /*0d38*/ 	.short	0x010a
        /*0d3a*/ 	.byte	0x3f
	.zero		1


	//   ....[108]....
        /*0d3c*/ 	.word	0x00024040
        /*0d40*/ 	.word	0x00000002
        /*0d44*/ 	.word	0x00038860
        /*0d48*/ 	.short	0x010a
        /*0d4a*/ 	.byte	0x3f
	.zero		1


	//   ....[109]....
        /*0d4c*/ 	.word	0x00024a10
        /*0d50*/ 	.word	0x00000000
        /*0d54*/ 	.word	0x00038820
        /*0d58*/ 	.short	0x010a
        /*0d5a*/ 	.byte	0x3f
	.zero		1


	//   ....[110]....
        /*0d5c*/ 	.word	0x00024bb0
        /*0d60*/ 	.word	0x00000006
        /*0d64*/ 	.word	0x00000000
        /*0d68*/ 	.short	0x010a
        /*0d6a*/ 	.byte	0x3f
	.zero		1


	//   ....[111]....
        /*0d6c*/ 	.word	0x00024c00
        /*0d70*/ 	.word	0x00000007
        /*0d74*/ 	.word	0x00000000
        /*0d78*/ 	.short	0x010a
        /*0d7a*/ 	.byte	0x3f
	.zero		1


	//   ....[112]....
        /*0d7c*/ 	.word	0x00024c50
        /*0d80*/ 	.word	0x00000004
        /*0d84*/ 	.word	0x00000000
        /*0d88*/ 	.short	0x010a
        /*0d8a*/ 	.byte	0x3f
	.zero		1


	//----- nvinfo : EIATTR_NUM_MBARRIERS
	.align		4
.L_947:
        /*0d8c*/ 	.byte	0x03, 0x38
        /*0d8e*/ 	.short	0x0017


	//----- nvinfo : EIATTR_EXIT_INSTR_OFFSETS
	.align		4
        /*0d90*/ 	.byte	0x04, 0x1c
        /*0d92*/ 	.short	(.L_949 - .L_948)


	//   ....[0]....
.L_948:
        /*0d94*/ 	.word	0x00022aa0


	//----- nvinfo : EIATTR_MAX_THREADS
	.align		4
.L_949:
        /*0d98*/ 	.byte	0x04, 0x05
        /*0d9a*/ 	.short	(.L_951 - .L_950)
.L_950:
        /*0d9c*/ 	.word	0x00000180
        /*0da0*/ 	.word	0x00000001
        /*0da4*/ 	.word	0x00000001


	//----- nvinfo : EIATTR_CRS_STACK_SIZE
	.align		4
.L_951:
        /*0da8*/ 	.byte	0x04, 0x1e
        /*0daa*/ 	.short	(.L_953 - .L_952)
.L_952:
        /*0dac*/ 	.word	0x00000000


	//----- nvinfo : EIATTR_CBANK_PARAM_SIZE
	.align		4
.L_953:
        /*0db0*/ 	.byte	0x03, 0x19
        /*0db2*/ 	.short	0x0b70


	//----- nvinfo : EIATTR_PARAM_CBANK
	.align		4
        /*0db4*/ 	.byte	0x04, 0x0a
        /*0db6*/ 	.short	(.L_955 - .L_954)
	.align		4
.L_954:
        /*0db8*/ 	.word	index@(.nv.constant0._ZN7cutlass13device_kernelIN5flash11enable_sm90INS1_16FlashAttnFwdSm90INS1_25CollectiveMainloopFwdSm90ILi2EN4cute5tupleIJNS5_1CILi1EEES8_S8_EEENS6_IJNS7_ILi64EEESA_SA_EEELi512ENS_10bfloat16_tEfNS_4arch4Sm90ELb0ELb1ELb0ELb1ELb0ELb1ELb1ELb0ELb0ELb0ELb0ELb0EEENS1_21CollectiveEpilogueFwdINS6_IJSA_NS7_ILi512EEESA_EEES9_SC_SE_Li256ELb1ELb0ELb0ELb0EEENS1_36VarlenDynamicPersistentTileSchedulerILi64ELi64ELi256ELi32ELb0ELb0ELb1ELb1ELb0ELb1EEEEEEEEEvNT_6ParamsE)
        /*0dbc*/ 	.short	0x0210
        /*0dbe*/ 	.short	0x0b70


	//----- nvinfo : EIATTR_SW_WAR
	.align		4
.L_955:
        /*0dc0*/ 	.byte	0x04, 0x36
        /*0dc2*/ 	.short	(.L_957 - .L_956)
.L_956:
        /*0dc4*/ 	.word	0x00000008
.L_957:


//--------------------- .nv.info._ZN7cutlass13device_kernelIN5flash11enable_sm90INS1_16FlashAttnFwdSm90INS1_25CollectiveMainloopFwdSm90ILi2EN4cute5tupleIJNS5_1CILi1EEES8_S8_EEENS6_IJNS7_ILi64EEESA_SA_EEELi512ENS_10bfloat16_tEfNS_4arch4Sm90ELb1ELb0ELb0ELb0ELb0ELb0ELb0ELb0ELb0ELb0ELb0ELb0EEENS1_21CollectiveEpilogueFwdINS6_IJSA_NS7_ILi512EEESA_EEES9_SC_SE_Li256ELb0ELb0ELb0ELb0EEENS1_30DynamicPersistentTileSchedulerILi256ELi32ELb0ELb0ELb1EEEEEEEEEvNT_6ParamsE --------------------------
	.section	.nv.info._ZN7cutlass13device_kernelIN5flash11enable_sm90INS1_16FlashAttnFwdSm90INS1_25CollectiveMainloopFwdSm90ILi2EN4cute5tupleIJNS5_1CILi1EEES8_S8_EEENS6_IJNS7_ILi64EEESA_SA_EEELi512ENS_10bfloat16_tEfNS_4arch4Sm90ELb1ELb0ELb0ELb0ELb0ELb0ELb0ELb0ELb0ELb0ELb0ELb0EEENS1_21CollectiveEpilogueFwdINS6_IJSA_NS7_ILi512EEESA_EEES9_SC_SE_Li256ELb0ELb0ELb0ELb0EEENS1_30DynamicPersistentTileSchedulerILi256ELi32ELb0ELb0ELb1EEEEEEEEEvNT_6ParamsE,"",@"SHT_CUDA_INFO"
	.sectionflags	@""
	.align	4


	//----- nvinfo : EIATTR_CUDA_API_VERSION
	.align		4
        /*0000*/ 	.byte	0x04, 0x37
        /*0002*/ 	.short	(.L_959 - .L_958)
.L_958:
        /*0004*/ 	.word	0x00000082


	//----- nvinfo : EIATTR_KPARAM_INFO
	.align		4
.L_959:
        /*0008*/ 	.byte	0x04, 0x17
        /*000a*/ 	.short	(.L_961 - .L_960)
.L_960:
        /*000c*/ 	.word	0x00000000
        /*0010*/ 	.short	0x0000
        /*0012*/ 	.short	0x0070
        /*0014*/ 	.byte	0x00, 0xf0, 0x01, 0x2e


	//----- nvinfo : EIATTR_SPARSE_MMA_MASK
	.align		4
.L_961:
        /*0018*/ 	.byte	0x03, 0x50
        /*001a*/ 	.short	0x0000


	//----- nvinfo : EIATTR_MAXREG_COUNT
	.align		4
        /*001c*/ 	.byte	0x03, 0x1b
        /*001e*/ 	.short	0x00a8


	//----- nvinfo : EIATTR_NUM_BARRIERS
	.align		4
        /*0020*/ 	.byte	0x02, 0x4c
        /*0022*/ 	.byte	0x10
	.zero		1


	//----- nvinfo : EIATTR_EXTERNS
	.align		4
        /*0024*/ 	.byte	0x04, 0x0f
        /*0026*/ 	.short	(.L_963 - .L_962)


	//   ....[0]....
	.align		4
.L_962:
        /*0028*/ 	.word	index@(__assertfail)


	//----- nvinfo : EIATTR_MERCURY_ISA_VERSION
	.align		4
.L_963:
        /*002c*/ 	.byte	0x03, 0x5f
        /*002e*/ 	.short	0x0101


	//----- nvinfo : EIATTR_INT_WARP_WIDE_INSTR_OFFSETS
	.align		4
        /*0030*/ 	.byte	0x04, 0x31
        /*0032*/ 	.short	(.L_965 - .L_964)


	//   ....[0]....
.L_964:
        /*0034*/ 	.word	0x00000180


	//   ....[1]....
        /*0038*/ 	.word	0x000001b0


	//   ....[2]....
        /*003c*/ 	.word	0x000001c0


	//   ....[3]....
        /*0040*/ 	.word	0x0000aa90


	//   ....[4]....
        /*0044*/ 	.word	0x0000ab20


	//   ....[5]....
        /*0048*/ 	.word	0x0000b010


	//   ....[6]....
        /*004c*/ 	.word	0x0000d100


	//   ....[7]....
        /*0050*/ 	.word	0x0000d190


	//----- nvinfo : EIATTR_COOP_GROUP_MASK_REGIDS
	.align		4
.L_965:
        /*0054*/ 	.byte	0x04, 0x29
        /*0056*/ 	.short	(.L_967 - .L_966)


	//   ....[0]....
.L_966:
        /*0058*/ 	.word	0xffffffff


	//   ....[1]....
        /*005c*/ 	.word	0xffffffff


	//   ....[2]....
        /*0060*/ 	.word	0xffffffff


	//   ....[3]....
        /*0064*/ 	.word	0xffffffff


	//   ....[4]....
        /*0068*/ 	.word	0xffffffff


	//   ....[5]....
        /*006c*/ 	.word	0xffffffff


	//   ....[6]....
        /*0070*/ 	.word	0xffffffff


	//   ....[7]....
        /*0074*/ 	.word	0xffffffff


	//   ....[8]....
        /*0078*/ 	.word	0xffffffff


	//   ....[9]....
        /*007c*/ 	.word	0xffffffff


	//   ....[10]....
        /*0080*/ 	.word	0xffffffff


	//   ....[11]....
        /*0084*/ 	.word	0xffffffff


	//   ....[12]....
        /*0088*/ 	.word	0xffffffff


	//   ....[13]....
        /*008c*/ 	.word	0xffffffff


	//   ....[14]....
        /*0090*/ 	.word	0xffffffff


	//   ....[15]....
        /*0094*/ 	.word	0xffffffff


	//   ....[16]....
        /*0098*/ 	.word	0xffffffff


	//   ....[17]....
        /*009c*/ 	.word	0xffffffff


	//   ....[18]....
        /*00a0*/ 	.word	0xffffffff


	//   ....[19]....
        /*00a4*/ 	.word	0xffffffff


	//   ....[20]....
        /*00a8*/ 	.word	0xffffffff


	//   ....[21]....
        /*00ac*/ 	.word	0xffffffff


	//   ....[22]....
        /*00b0*/ 	.word	0xffffffff


	//   ....[23]....
        /*00b4*/ 	.word	0xffffffff


	//   ....[24]....
        /*00b8*/ 	.word	0xffffffff


	//   ....[25]....
        /*00bc*/ 	.word	0xffffffff


	//   ....[26]....
        /*00c0*/ 	.word	0xffffffff


	//   ....[27]....
        /*00c4*/ 	.word	0xffffffff


	//   ....[28]....
        /*00c8*/ 	.word	0xffffffff


	//   ....[29]....
        /*00cc*/ 	.word	0xffffffff


	//   ....[30]....
        /*00d0*/ 	.word	0xffffffff


	//   ....[31]....
        /*00d4*/ 	.word	0xffffffff


	//   ....[32]....
        /*00d8*/ 	.word	0xffffffff


	//   ....[33]....
        /*00dc*/ 	.word	0x0500000f


	//   ....[34]....
        /*00e0*/ 	.word	0x0500000f


	//----- nvinfo : EIATTR_COOP_GROUP_INSTR_OFFSETS
	.align		4
.L_967:
        /*00e4*/ 	.byte	0x04, 0x28
        /*00e6*/ 	.short	(.L_969 - .L_968)


	//   ....[0]....
.L_968:
        /*00e8*/ 	.word	0x00000050


	//   ....[1]....
        /*00ec*/ 	.word	0x00000190


	//   ....[2]....
        /*00f0*/ 	.word	0x000001e0


	//   ....[3]....
        /*00f4*/ 	.word	0x00000390


	//   ....[4]....
        /*00f8*/ 	.word	0x000004f0


	//   ....[5]....
        /*00fc*/ 	.word	0x00000610


	//   ....[6]....
        /*0100*/ 	.word	0x00000770


	//   ....[7]....
        /*0104*/ 	.word	0x00001730


	//   ....[8]....
        /*0108*/ 	.word	0x000030a0


	//   ....[9]....
        /*010c*/ 	.word	0x00003a70


	//   ....[10]....
        /*0110*/ 	.word	0x00003bc0


	//   ....[11]....
        /*0114*/ 	.word	0x00003d90


	//   ....[12]....
        /*0118*/ 	.word	0x00003ee0


	//   ....[13]....
        /*011c*/ 	.word	0x00004890


	//   ....[14]....
        /*0120*/ 	.word	0x00004f60


	//   ....[15]....
        /*0124*/ 	.word	0x00005060


	//   ....[16]....
        /*0128*/ 	.word	0x00005300


	//   ....[17]....
        /*012c*/ 	.word	0x00005440


	//   ....[18]....
        /*0130*/ 	.word	0x000066a0


	//   ....[19]....
        /*0134*/ 	.word	0x00006ab0


	//   ....[20]....
        /*0138*/ 	.word	0x00006ae0


	//   ....[21]....
        /*013c*/ 	.word	0x00006da0


	//   ....[22]....
        /*0140*/ 	.word	0x00006f70


	//   ....[23]....
        /*0144*/ 	.word	0x00007f70


	//   ....[24]....
        /*0148*/ 	.word	0x00007fb0


	//   ....[25]....
        /*014c*/ 	.word	0x00007ff0


	//   ....[26]....
        /*0150*/ 	.word	0x00008070


	//   ....[27]....
        /*0154*/ 	.word	0x00008090


	//   ....[28]....
        /*0158*/ 	.word	0x00008af0


	//   ....[29]....
        /*015c*/ 	.word	0x000098a0


	//   ....[30]....
        /*0160*/ 	.word	0x0000a520


	//   ....[31]....
        /*0164*/ 	.word	0x0000d210


	//   ....[32]....
        /*0168*/ 	.word	0x0000d3c0


	//   ....[33]....
        /*016c*/ 	.word	0x0000d9c0


	//   ....[34]....
        /*0170*/ 	.word	0x0000dda0


	//----- nvinfo : EIATTR_REG_RECONFIG
	.align		4
.L_969:
        /*0174*/ 	.byte	0x01, 0x54
	.zero		2


	//----- nvinfo : EIATTR_SYSCALL_OFFSETS
	.align		4
        /*0178*/ 	.byte	0x04, 0x46
        /*017a*/ 	.short	(.L_971 - .L_970)


	//   ....[0]....
.L_970:
        /*017c*/ 	.word	0x00003270


	//   ....[1]....
        /*0180*/ 	.word	0x0000acb0


	//   ....[2]....
        /*0184*/ 	.word	0x0000adf0


	//   ....[3]....
        /*0188*/ 	.word	0x0000aef0


	//----- nvinfo : EIATTR_MBARRIER_INSTR_OFFSETS
	.align		4
.L_971:
        /*018c*/ 	.byte	0x04, 0x39
        /*018e*/ 	.short	(.L_973 - .L_972)


	//   ....[0]....
.L_972:
        /*0190*/ 	.word	0x00000280
        /*0194*/ 	.word	0x000000ff
        /*0198*/ 	.word	0x00028c00
        /*019c*/ 	.short	0x0100
        /*019e*/ 	.byte	0x06
	.zero		1


	//   ....[1]....
        /*01a0*/ 	.word	0x00000290
        /*01a4*/ 	.word	0x000000ff
        /*01a8*/ 	.word	0x00028c20
        /*01ac*/ 	.short	0x0100
        /*01ae*/ 	.byte	0x06
	.zero		1


	//   ....[2]....
        /*01b0*/ 	.word	0x00000340
        /*01b4*/ 	.word	0x000000ff
        /*01b8*/ 	.word	0x00028c30
        /*01bc*/ 	.short	0x0100
        /*01be*/ 	.byte	0x06
	.zero		1


	//   ....[3]....
        /*01c0*/ 	.word	0x00000350
        /*01c4*/ 	.word	0x000000ff
        /*01c8*/ 	.word	0x00028c40
        /*01cc*/ 	.short	0x0100
        /*01ce*/ 	.byte	0x06
	.zero		1


	//   ....[4]....
        /*01d0*/ 	.word	0x00000360
        /*01d4*/ 	.word	0x000000ff
        /*01d8*/ 	.word	0x00028c38
        /*01dc*/ 	.short	0x0100
        /*01de*/ 	.byte	0x06
	.zero		1


	//   ....[5]....
        /*01e0*/ 	.word	0x00000370
        /*01e4*/ 	.word	0x000000ff
        /*01e8*/ 	.word	0x00028c48
        /*01ec*/ 	.short	0x0100
        /*01ee*/ 	.byte	0x06
	.zero		1


	//   ....[6]....
        /*01f0*/ 	.word	0x000004a0
        /*01f4*/ 	.word	0x000000ff
        /*01f8*/ 	.word	0x00028c50
        /*01fc*/ 	.short	0x0100
        /*01fe*/ 	.byte	0x08
	.zero		1


	//   ....[7]....
        /*0200*/ 	.word	0x000004b0
        /*0204*/ 	.word	0x000000ff
        /*0208*/ 	.word	0x00028c60
        /*020c*/ 	.short	0x0100
        /*020e*/ 	.byte	0x08
	.zero		1


	//   ....[8]....
        /*0210*/ 	.word	0x000004c0
        /*0214*/ 	.word	0x000000ff
        /*0218*/ 	.word	0x00028c58
        /*021c*/ 	.short	0x0100
        /*021e*/ 	.byte	0x08
	.zero		1


	//   ....[9]....
        /*0220*/ 	.word	0x000004d0
        /*0224*/ 	.word	0x000000ff
        /*0228*/ 	.word	0x00028c68
        /*022c*/ 	.short	0x0100
        /*022e*/ 	.byte	0x08
	.zero		1


	//   ....[10]....
        /*0230*/ 	.word	0x000005c0
        /*0234*/ 	.word	0x000000ff
        /*0238*/ 	.word	0x00028c70
        /*023c*/ 	.short	0x0100
        /*023e*/ 	.byte	0x06
	.zero		1


	//   ....[11]....
        /*0240*/ 	.word	0x000005d0
        /*0244*/ 	.word	0x000000ff
        /*0248*/ 	.word	0x00028c80
        /*024c*/ 	.short	0x0100
        /*024e*/ 	.byte	0x06
	.zero		1


	//   ....[12]....
        /*0250*/ 	.word	0x000005e0
        /*0254*/ 	.word	0x000000ff
        /*0258*/ 	.word	0x00028c78
        /*025c*/ 	.short	0x0100
        /*025e*/ 	.byte	0x06
	.zero		1


	//   ....[13]....
        /*0260*/ 	.word	0x000005f0
        /*0264*/ 	.word	0x000000ff
        /*0268*/ 	.word	0x00028c88
        /*026c*/ 	.short	0x0100
        /*026e*/ 	.byte	0x06
	.zero		1


	//   ....[14]....
        /*0270*/ 	.word	0x00000720
        /*0274*/ 	.word	0x000000ff
        /*0278*/ 	.word	0x00028c90
        /*027c*/ 	.short	0x0100
        /*027e*/ 	.byte	0x08
	.zero		1


	//   ....[15]....
        /*0280*/ 	.word	0x00000730
        /*0284*/ 	.word	0x000000ff
        /*0288*/ 	.word	0x00028ca0
        /*028c*/ 	.short	0x0100
        /*028e*/ 	.byte	0x08
	.zero		1


	//   ....[16]....
        /*0290*/ 	.word	0x00000740
        /*0294*/ 	.word	0x000000ff
        /*0298*/ 	.word	0x00028c98
        /*029c*/ 	.short	0x0100
        /*029e*/ 	.byte	0x08
	.zero		1


	//   ....[17]....
        /*02a0*/ 	.word	0x00000750
        /*02a4*/ 	.word	0x000000ff
        /*02a8*/ 	.word	0x00028ca8
        /*02ac*/ 	.short	0x0100
        /*02ae*/ 	.byte	0x08
	.zero		1


	//   ....[18]....
        /*02b0*/ 	.word	0x00000880
        /*02b4*/ 	.word	0x000000ff
        /*02b8*/ 	.word	0x00028cb0
        /*02bc*/ 	.short	0x0100
        /*02be*/ 	.byte	0x08
	.zero		1


	//   ....[19]....
        /*02c0*/ 	.word	0x00000890
        /*02c4*/ 	.word	0x000000ff
        /*02c8*/ 	.word	0x00028cc0
        /*02cc*/ 	.short	0x0100
        /*02ce*/ 	.byte	0x08
	.zero		1


	//   ....[20]....
        /*02d0*/ 	.word	0x000008a0
        /*02d4*/ 	.word	0x000000ff
        /*02d8*/ 	.word	0x00028cb8
        /*02dc*/ 	.short	0x0100
        /*02de*/ 	.byte	0x08
	.zero		1


	//   ....[21]....
        /*02e0*/ 	.word	0x000008b0
        /*02e4*/ 	.word	0x000000ff
        /*02e8*/ 	.word	0x00028cc8
        /*02ec*/ 	.short	0x0100
        /*02ee*/ 	.byte	0x08
	.zero		1


	//   ....[22]....
        /*02f0*/ 	.word	0x00001840
        /*02f4*/ 	.word	0x000000ff
        /*02f8*/ 	.word	0x00028c50
        /*02fc*/ 	.short	0x010a
        /*02fe*/ 	.byte	0x10
	.zero		1


	//   ....[23]....
        /*0300*/ 	.word	0x00001b20
        /*0304*/ 	.word	0x00000000
        /*0308*/ 	.word	0x00000000
        /*030c*/ 	.short	0x0101
        /*030e*/ 	.byte	0x3f
	.zero		1


	//   ....[24]....
        /*0310*/ 	.word	0x000024b0
        /*0314*/ 	.word	0x000000ff
        /*0318*/ 	.word	0x00028c50
        /*031c*/ 	.short	0x010a
        /*031e*/ 	.byte	0x06
	.zero		1


	//   ....[25]....
        /*0320*/ 	.word	0x000024f0
        /*0324*/ 	.word	0x000000ff
        /*0328*/ 	.word	0x00028c50
        /*032c*/ 	.short	0x010a
        /*032e*/ 	.byte	0x06
	.zero		1


	//   ....[26]....
        /*0330*/ 	.word	0x00002740
        /*0334*/ 	.word	0x00000003
        /*0338*/ 	.word	0x00000000
        /*033c*/ 	.short	0x0101
        /*033e*/ 	.byte	0x3f
	.zero		1


	//   ....[27]....
        /*0340*/ 	.word	0x000032f0
        /*0344*/ 	.word	0x000000ff
        /*0348*/ 	.word	0x00028c00
        /*034c*/ 	.short	0x010a
        /*034e*/ 	.byte	0x30
	.zero		1


	//   ....[28]....
        /*0350*/ 	.word	0x00003370
        /*0354*/ 	.word	0x00000007
        /*0358*/ 	.word	0x00028c30
        /*035c*/ 	.short	0x010a
        /*035e*/ 	.byte	0x3f
	.zero		1


	//   ....[29]....
        /*0360*/ 	.word	0x000033b0
        /*0364*/ 	.word	0x00000007
        /*0368*/ 	.word	0x00028c30
        /*036c*/ 	.short	0x010a
        /*036e*/ 	.byte	0x3f
	.zero		1


	//   ....[30]....
        /*0370*/ 	.word	0x000040c0
        /*0374*/ 	.word	0x00000005
        /*0378*/ 	.word	0x00000000
        /*037c*/ 	.short	0x0101
        /*037e*/ 	.byte	0x3f
	.zero		1


	//   ....[31]....
        /*0380*/ 	.word	0x00004590
        /*0384*/ 	.word	0x00000007
        /*0388*/ 	.word	0x00028c50
        /*038c*/ 	.short	0x010a
        /*038e*/ 	.byte	0x3f
	.zero		1


	//   ....[32]....
        /*0390*/ 	.word	0x000045d0
        /*0394*/ 	.word	0x00000007
        /*0398*/ 	.word	0x00028c50
        /*039c*/ 	.short	0x010a
        /*039e*/ 	.byte	0x3f
	.zero		1


	//   ....[33]....
        /*03a0*/ 	.word	0x000048b0
        /*03a4*/ 	.word	0x00000007
        /*03a8*/ 	.word	0x00000000
        /*03ac*/ 	.short	0x0101
        /*03ae*/ 	.byte	0x3f
	.zero		1


	//   ....[34]....
        /*03b0*/ 	.word	0x000049f0
        /*03b4*/ 	.word	0x000000ff
        /*03b8*/ 	.word	0x00028c30
        /*03bc*/ 	.short	0x010a
        /*03be*/ 	.byte	0x1d
	.zero		1


	//   ....[35]....
        /*03c0*/ 	.word	0x00004a30
        /*03c4*/ 	.word	0x000000ff
        /*03c8*/ 	.word	0x00028c30
        /*03cc*/ 	.short	0x010a
        /*03ce*/ 	.byte	0x1d
	.zero		1


	//   ....[36]....
        /*03d0*/ 	.word	0x00005810
        /*03d4*/ 	.word	0x00000005
        /*03d8*/ 	.word	0x00000000
        /*03dc*/ 	.short	0x0101
        /*03de*/ 	.byte	0x3f
	.zero		1


	//   ....[37]....
        /*03e0*/ 	.word	0x000063e0
        /*03e4*/ 	.word	0x000000ff
        /*03e8*/ 	.word	0x00028c50
        /*03ec*/ 	.short	0x010a
        /*03ee*/ 	.byte	0x1d
	.zero		1


	//   ....[38]....
        /*03f0*/ 	.word	0x00006420
        /*03f4*/ 	.word	0x000000ff
        /*03f8*/ 	.word	0x00028c50
        /*03fc*/ 	.short	0x010a
        /*03fe*/ 	.byte	0x1d
	.zero		1


	//   ....[39]....
        /*0400*/ 	.word	0x000066c0
        /*0404*/ 	.word	0x000000aa
        /*0408*/ 	.word	0x00000000
        /*040c*/ 	.short	0x0101
        /*040e*/ 	.byte	0x3f
	.zero		1


	//   ....[40]....
        /*0410*/ 	.word	0x000067e0
        /*0414*/ 	.word	0x000000ff
        /*0418*/ 	.word	0x00028c30
        /*041c*/ 	.short	0x010a
        /*041e*/ 	.byte	0x16
	.zero		1


	//   ....[41]....
        /*0420*/ 	.word	0x00006820
        /*0424*/ 	.word	0x000000ff
        /*0428*/ 	.word	0x00028c30
        /*042c*/ 	.short	0x010a
        /*042e*/ 	.byte	0x16
	.zero		1


	//   ....[42]....
        /*0430*/ 	.word	0x000072d0
        /*0434*/ 	.word	0x0000009a
        /*0438*/ 	.word	0x00000000
        /*043c*/ 	.short	0x0101
        /*043e*/ 	.byte	0x3f
	.zero		1


	//   ....[43]....
        /*0440*/ 	.word	0x00007cc0
        /*0444*/ 	.word	0x000000ff
        /*0448*/ 	.word	0x00028c50
        /*044c*/ 	.short	0x010a
        /*044e*/ 	.byte	0x16
	.zero		1


	//   ....[44]....
        /*0450*/ 	.word	0x00007d00
        /*0454*/ 	.word	0x000000ff
        /*0458*/ 	.word	0x00028c50
        /*045c*/ 	.short	0x010a
        /*045e*/ 	.byte	0x16
	.zero		1


	//   ....[45]....
        /*0460*/ 	.word	0x00007f90
        /*0464*/ 	.word	0x000000aa
        /*0468*/ 	.word	0x00000000
        /*046c*/ 	.short	0x0101
        /*046e*/ 	.byte	0x3f
	.zero		1


	//   ....[46]....
        /*0470*/ 	.word	0x00009be0
        /*0474*/ 	.word	0x000000ff
        /*0478*/ 	.word	0x00000000
        /*047c*/ 	.short	0x0101
        /*047e*/ 	.byte	0x05
	.zero		1


	//   ....[47]....
        /*0480*/ 	.word	0x0000b2b0
        /*0484*/ 	.word	0x00000008
        /*0488*/ 	.word	0x00028c40
        /*048c*/ 	.short	0x010a
        /*048e*/ 	.byte	0x3f
	.zero		1


	//   ....[48]....
        /*0490*/ 	.word	0x0000b590
        /*0494*/ 	.word	0x000000ff
        /*0498*/ 	.word	0x00028c20
        /*049c*/ 	.short	0x010a
        /*049e*/ 	.byte	0x25
	.zero		1


	//   ....[49]....
        /*04a0*/ 	.word	0x0000b630
        /*04a4*/ 	.word	0x00000008
        /*04a8*/ 	.word	0x00028c60
        /*04ac*/ 	.short	0x010a
        /*04ae*/ 	.byte	0x3f
	.zero		1


	//   ....[50]....
        /*04b0*/ 	.word	0x0000bc90
        /*04b4*/ 	.word	0x00000002
        /*04b8*/ 	.word	0x00028c40
        /*04bc*/ 	.short	0x010a
        /*04be*/ 	.byte	0x3f
	.zero		1


	//   ....[51]....
        /*04c0*/ 	.word	0x0000be00
        /*04c4*/ 	.word	0x00000002
        /*04c8*/ 	.word	0x00028c60
        /*04cc*/ 	.short	0x010a
        /*04ce*/ 	.byte	0x3f
	.zero		1


	//   ....[52]....
        /*04d0*/ 	.word	0x0000c410
        /*04d4*/ 	.word	0x00000003
        /*04d8*/ 	.word	0x00028c40
        /*04dc*/ 	.short	0x010a
        /*04de*/ 	.byte	0x3f
	.zero		1


	//   ....[53]....
        /*04e0*/ 	.word	0x0000c580
        /*04e4*/ 	.word	0x00000003
        /*04e8*/ 	.word	0x00028c60
        /*04ec*/ 	.short	0x010a
        /*04ee*/ 	.byte	0x3f
	.zero		1


	//   ....[54]....
        /*04f0*/ 	.word	0x0000cb30
        /*04f4*/ 	.word	0x00000002
        /*04f8*/ 	.word	0x00028c40
        /*04fc*/ 	.short	0x010a
        /*04fe*/ 	.byte	0x3f
	.zero		1


	//   ....[55]....
        /*0500*/ 	.word	0x0000cca0
        /*0504*/ 	.word	0x00000002
        /*0508*/ 	.word	0x00028c60
        /*050c*/ 	.short	0x010a
        /*050e*/ 	.byte	0x3f
	.zero		1


	//   ....[56]....
        /*0510*/ 	.word	0x0000d370
        /*0514*/ 	.word	0x00000007
        /*0518*/ 	.word	0x00028c20
        /*051c*/ 	.short	0x010a
        /*051e*/ 	.byte	0x3f
	.zero		1


	//   ....[57]....
        /*0520*/ 	.word	0x0000d4c0
        /*0524*/ 	.word	0x00000005
        /*0528*/ 	.word	0x00000000
        /*052c*/ 	.short	0x010a
        /*052e*/ 	.byte	0x3f
	.zero		1


	//   ....[58]....
        /*0530*/ 	.word	0x0000d530
        /*0534*/ 	.word	0x00000003
        /*0538*/ 	.word	0x00000000
        /*053c*/ 	.short	0x010a
        /*053e*/ 	.byte	0x3f
	.zero		1


	//   ....[59]....
        /*0540*/ 	.word	0x0000d590
        /*0544*/ 	.word	0x00000005
        /*0548*/ 	.word	0x00000000
        /*054c*/ 	.short	0x010a
        /*054e*/ 	.byte	0x3f
	.zero		1


	//   ....[60]....
        /*0550*/ 	.word	0x0000d5c0
        /*0554*/ 	.word	0x00000003
        /*0558*/ 	.word	0x00000000
        /*055c*/ 	.short	0x010a
        /*055e*/ 	.byte	0x3f
	.zero		1


	//   ....[61]....
        /*0560*/ 	.word	0x0000d630
        /*0564*/ 	.word	0x00000003
        /*0568*/ 	.word	0x00028c50
        /*056c*/ 	.short	0x010a
        /*056e*/ 	.byte	0x3f
	.zero		1


	//   ....[62]....
        /*0570*/ 	.word	0x0000d690
        /*0574*/ 	.word	0x00000004
        /*0578*/ 	.word	0x00028c50
        /*057c*/ 	.short	0x010a
        /*057e*/ 	.byte	0x3f
	.zero		1


	//   ....[63]....
        /*0580*/ 	.word	0x0000d6f0
        /*0584*/ 	.word	0x00000003
        /*0588*/ 	.word	0x00028c00
        /*058c*/ 	.short	0x010a
        /*058e*/ 	.byte	0x3f
	.zero		1


	//   ....[64]....
        /*0590*/ 	.word	0x0000d740
        /*0594*/ 	.word	0x00000007
        /*0598*/ 	.word	0x00028c30
        /*059c*/ 	.short	0x010a
        /*059e*/ 	.byte	0x3f
	.zero		1


	//   ....[65]....
        /*05a0*/ 	.word	0x0000d790
        /*05a4*/ 	.word	0x00000007
        /*05a8*/ 	.word	0x00028c50
        /*05ac*/ 	.short	0x010a
        /*05ae*/ 	.byte	0x3f
	.zero		1


	//   ....[66]....
        /*05b0*/ 	.word	0x0000d7f0
        /*05b4*/ 	.word	0x00000004
        /*05b8*/ 	.word	0x00028c30
        /*05bc*/ 	.short	0x010a
        /*05be*/ 	.byte	0x3f
	.zero		1


	//   ....[67]....
        /*05c0*/ 	.word	0x0000d840
        /*05c4*/ 	.word	0x000000aa
        /*05c8*/ 	.word	0x00028c50
        /*05cc*/ 	.short	0x010a
        /*05ce*/ 	.byte	0x3f
	.zero		1


	//   ....[68]....
        /*05d0*/ 	.word	0x0000d8a0
        /*05d4*/ 	.word	0x00000004
        /*05d8*/ 	.word	0x00028c30
        /*05dc*/ 	.short	0x010a
        /*05de*/ 	.byte	0x3f
	.zero		1


	//   ....[69]....
        /*05e0*/ 	.word	0x0000d8f0
        /*05e4*/ 	.word	0x000000aa
        /*05e8*/ 	.word	0x00028c50
        /*05ec*/ 	.short	0x010a
        /*05ee*/ 	.byte	0x3f
	.zero		1


	//   ....[70]....
        /*05f0*/ 	.word	0x0000da70
        /*05f4*/ 	.word	0x00000008
        /*05f8*/ 	.word	0x00028c40
        /*05fc*/ 	.short	0x010a
        /*05fe*/ 	.byte	0x3f
	.zero		1


	//   ....[71]....
        /*0600*/ 	.word	0x0000dad0
        /*0604*/ 	.word	0x00000008
        /*0608*/ 	.word	0x00028c20
        /*060c*/ 	.short	0x010a
        /*060e*/ 	.byte	0x3f
	.zero		1


	//   ....[72]....
        /*0610*/ 	.word	0x0000db20
        /*0614*/ 	.word	0x00000008
        /*0618*/ 	.word	0x00028c60
        /*061c*/ 	.short	0x010a
        /*061e*/ 	.byte	0x3f
	.zero		1


	//   ....[73]....
        /*0620*/ 	.word	0x0000db70
        /*0624*/ 	.word	0x00000002
        /*0628*/ 	.word	0x00028c40
        /*062c*/ 	.short	0x010a
        /*062e*/ 	.byte	0x3f
	.zero		1


	//   ....[74]....
        /*0630*/ 	.word	0x0000dbc0
        /*0634*/ 	.word	0x00000002
        /*0638*/ 	.word	0x00028c60
        /*063c*/ 	.short	0x010a
        /*063e*/ 	.byte	0x3f
	.zero		1


	//   ....[75]....
        /*0640*/ 	.word	0x0000dc10
        /*0644*/ 	.word	0x00000003
        /*0648*/ 	.word	0x00028c40
        /*064c*/ 	.short	0x010a
        /*064e*/ 	.byte	0x3f
	.zero		1


	//   ....[76]....
        /*0650*/ 	.word	0x0000dc60
        /*0654*/ 	.word	0x00000003
        /*0658*/ 	.word	0x00028c60
        /*065c*/ 	.short	0x010a
        /*065e*/ 	.byte	0x3f
	.zero		1


	//   ....[77]....
        /*0660*/ 	.word	0x0000dcb0
        /*0664*/ 	.word	0x00000002
        /*0668*/ 	.word	0x00028c40
        /*066c*/ 	.short	0x010a
        /*066e*/ 	.byte	0x3f
	.zero		1


	//   ....[78]....
        /*0670*/ 	.word	0x0000dd00
        /*0674*/ 	.word	0x00000002
        /*0678*/ 	.word	0x00028c60
        /*067c*/ 	.short	0x010a
        /*067e*/ 	.byte	0x3f
	.zero		1


	//   ....[79]....
        /*0680*/ 	.word	0x0000dde0
        /*0684*/ 	.word	0x00000007
        /*0688*/ 	.word	0x00028c20
        /*068c*/ 	.short	0x010a
        /*068e*/ 	.byte	0x3f
	.zero		1


	//   ....[80]....
        /*0690*/ 	.word	0x0000de30
        /*0694*/ 	.word	0x00000005
        /*0698*/ 	.word	0x00000000
        /*069c*/ 	.short	0x010a
        /*069e*/ 	.byte	0x3f
	.zero		1


	//   ....[81]....
        /*06a0*/ 	.word	0x0000de80
        /*06a4*/ 	.word	0x00000003
        /*06a8*/ 	.word	0x00000000
        /*06ac*/ 	.short	0x010a
        /*06ae*/ 	.byte	0x3f
	.zero		1


	//   ....[82]....
        /*06b0*/ 	.word	0x0000ded0
        /*06b4*/ 	.word	0x00000005
        /*06b8*/ 	.word	0x00000000
        /*06bc*/ 	.short	0x010a
        /*06be*/ 	.byte	0x3f
	.zero		1


	//----- nvinfo : EIATTR_NUM_MBARRIERS
	.align		4
.L_973:
        /*06c0*/ 	.byte	0x03, 0x38
        /*06c2*/ 	.short	0x0016


	//----- nvinfo : EIATTR_EXIT_INSTR_OFFSETS
	.align		4
        /*06c4*/ 	.byte	0x04, 0x1c
        /*06c6*/ 	.short	(.L_975 - .L_974)


	//   ....[0]....
.L_974:
        /*06c8*/ 	.word	0x00000a20


	//   ....[1]....
        /*06cc*/ 	.word	0x0000a4e0


	//   ....[2]....
        /*06d0*/ 	.word	0x0000a540


	//   ....[3]....
        /*06d4*/ 	.word	0x0000d3e0


	//   ....[4]....
        /*06d8*/ 	.word	0x0000d610


	//----- nvinfo : EIATTR_MAX_THREADS
	.align		4
.L_975:
        /*06dc*/ 	.byte	0x04, 0x05
        /*06de*/ 	.short	(.L_977 - .L_976)
.L_976:
        /*06e0*/ 	.word	0x00000180
        /*06e4*/ 	.word	0x00000001
        /*06e8*/ 	.word	0x00000001


	//----- nvinfo : EIATTR_CRS_STACK_SIZE
	.align		4
.L_977:
        /*06ec*/ 	.byte	0x04, 0x1e
        /*06ee*/ 	.short	(.L_979 - .L_978)
.L_978:
        /*06f0*/ 	.word	0x00000000


	//----- nvinfo : EIATTR_CBANK_PARAM_SIZE
	.align		4
.L_979:
        /*06f4*/ 	.byte	0x03, 0x19
        /*06f6*/ 	.short	0x0bf0


	//----- nvinfo : EIATTR_PARAM_CBANK
	.align		4
        /*06f8*/ 	.byte	0x04, 0x0a
        /*06fa*/ 	.short	(.L_981 - .L_980)
	.align		4
.L_980:
        /*06fc*/ 	.word	index@(.nv.constant0._ZN7cutlass13device_kernelIN5flash11enable_sm90INS1_16FlashAttnFwdSm90INS1_25CollectiveMainloopFwdSm90ILi2EN4cute5tupleIJNS5_1CILi1EEES8_S8_EEENS6_IJNS7_ILi64EEESA_SA_EEELi512ENS_10bfloat16_tEfNS_4arch4Sm90ELb1ELb0ELb0ELb0ELb0ELb0ELb0ELb0ELb0ELb0ELb0ELb0EEENS1_21CollectiveEpilogueFwdINS6_IJSA_NS7_ILi512EEESA_EEES9_SC_SE_Li256ELb0ELb0ELb0ELb0EEENS1_30DynamicPersistentTileSchedulerILi256ELi32ELb0ELb0ELb1EEEEEEEEEvNT_6ParamsE)
        /*0700*/ 	.short	0x0210
        /*0702*/ 	.short	0x0bf0


	//----- nvinfo : EIATTR_SW_WAR
	.align		4
.L_981:
        /*0704*/ 	.byte	0x04, 0x36
        /*0706*/ 	.short	(.L_983 - .L_982)
.L_982:
        /*0708*/ 	.word	0x00000008
.L_983:


//--------------------- .nv.info._ZN7cutlass13device_kernelIN5flash11enable_sm90INS1_16FlashAttnFwdSm90INS1_25CollectiveMainloopFwdSm90ILi2EN4cute5tupleIJNS5_1CILi1EEES8_S8_EEENS6_IJNS7_ILi64EEESA_SA_EEELi512ENS_10bfloat16_tEfNS_4arch4Sm90ELb1ELb0ELb0ELb0ELb0ELb0ELb1ELb0ELb0ELb0ELb0ELb0EEENS1_21CollectiveEpilogueFwdINS6_IJSA_NS7_ILi512EEESA_EEES9_SC_SE_Li256ELb0ELb0ELb0ELb0EEENS1_30DynamicPersistentTileSchedulerILi256ELi32ELb0ELb0ELb1EEEEEEEEEvNT_6ParamsE --------------------------
	.section	.nv.info._ZN7cutlass13device_kernelIN5flash11enable_sm90INS1_16FlashAttnFwdSm90INS1_25CollectiveMainloopFwdSm90ILi2EN4cute5tupleIJNS5_1CILi1EEES8_S8_EEENS6_IJNS7_ILi64EEESA_SA_EEELi512ENS_10bfloat16_tEfNS_4arch4Sm90ELb1ELb0ELb0ELb0ELb0ELb0ELb1ELb0ELb0ELb0ELb0ELb0EEENS1_21CollectiveEpilogueFwdINS6_IJSA_NS7_ILi512EEESA_EEES9_SC_SE_Li256ELb0ELb0ELb0ELb0EEENS1_30DynamicPersistentTileSchedulerILi256ELi32ELb0ELb0ELb1EEEEEEEEEvNT_6ParamsE,"",@"SHT_CUDA_INFO"
	.sectionflags	@""
	.align	4


	//----- nvinfo : EIATTR_CUDA_API_VERSION
	.align		4
        /*0000*/ 	.byte	0x04, 0x37
        /*0002*/ 	.short	(.L_985 - .L_984)
.L_984:
        /*0004*/ 	.word	0x00000082


	//----- nvinfo : EIATTR_KPARAM_INFO
	.align		4
.L_985:
        /*0008*/ 	.byte	0x04, 0x17
        /*000a*/ 	.short	(.L_987 - .L_986)
.L_986:
        /*000c*/ 	.word	0x00000000
        /*0010*/ 	.short	0x0000
        /*0012*/ 	.short	0x0070
        /*0014*/ 	.byte	0x00, 0xf0, 0x01, 0x32


	//----- nvinfo : EIATTR_SPARSE_MMA_MASK
	.align		4
.L_987:
        /*0018*/ 	.byte	0x03, 0x50
        /*001a*/ 	.short	0x0000


	//----- nvinfo : EIATTR_MAXREG_COUNT
	.align		4
        /*001c*/ 	.byte	0x03, 0x1b
        /*001e*/ 	.short	0x00a8


	//----- nvinfo : EIATTR_NUM_BARRIERS
	.align		4
        /*0020*/ 	.byte	0x02, 0x4c
        /*0022*/ 	.byte	0x10
	.zero		1


	//----- nvinfo : EIATTR_EXTERNS
	.align		4
        /*0024*/ 	.byte	0x04, 0x0f
        /*0026*/ 	.short	(.L_989 - .L_988)


	//   ....[0]....
	.align		4
.L_988:
        /*0028*/ 	.word	index@(__assertfail)


	//----- nvinfo : EIATTR_ANNOTATIONS
	.align		4
.L_989:
        /*002c*/ 	.byte	0x04, 0x55
        /*002e*/ 	.short	(.L_991 - .L_990)


	//   ....[0]....
.L_990:
        /*0030*/ 	.word	0x00000001
        /*0034*/ 	.byte	0x90, 0x09, 0x00, 0x00, 0x01, 0x00, 0x00, 0x00, 0xb0, 0x0a, 0x00, 0x00, 0x01, 0x00, 0x00, 0x00
        /*0044*/ 	.byte	0xa0, 0x13, 0x01, 0x00


	//----- nvinfo : EIATTR_MERCURY_ISA_VERSION
	.align		4
.L_991:
        /*0048*/ 	.byte	0x03, 0x5f
        /*004a*/ 	.short	0x0101


	//----- nvinfo : EIATTR_INT_WARP_WIDE_INSTR_OFFSETS
	.align		4
        /*004c*/ 	.byte	0x04, 0x31
        /*004e*/ 	.short	(.L_993 - .L_992)


	//   ....[0]....
.L_992:
        /*0050*/ 	.word	0x000001c0


	//   ....[1]....
        /*0054*/ 	.word	0x000001f0


	//   ....[2]....
        /*0058*/ 	.word	0x00000200


	//   ....[3]....
        /*005c*/ 	.word	0x00000270


	//   ....[4]....
        /*0060*/ 	.word	0x0000e6c0


	//   ....[5]....
        /*0064*/ 	.word	0x0000e750


	//   ....[6]....
        /*0068*/ 	.word	0x0000ec40


	//   ....[7]....
        /*006c*/ 	.word	0x00011080


	//   ....[8]....
        /*0070*/ 	.word	0x00011110


	//----- nvinfo : EIATTR_COOP_GROUP_MASK_REGIDS
	.align		4
.L_993:
        /*0074*/ 	.byte	0x04, 0x29
        /*0076*/ 	.short	(.L_995 - .L_994)


	//   ....[0]....
.L_994:
        /*0078*/ 	.word	0xffffffff


	//   ....[1]....
        /*007c*/ 	.word	0xffffffff


	//   ....[2]....
        /*0080*/ 	.word	0xffffffff


	//   ....[3]....
        /*0084*/ 	.word	0xffffffff


	//   ....[4]....
        /*0088*/ 	.word	0xffffffff


	//   ....[5]....
        /*008c*/ 	.word	0xffffffff


	//   ....[6]....
        /*0090*/ 	.word	0xffffffff


	//   ....[7]....
        /*0094*/ 	.word	0xffffffff


	//   ....[8]....
        /*0098*/ 	.word	0xffffffff


	//   ....[9]....
        /*009c*/ 	.word	0xffffffff


	//   ....[10]....
        /*00a0*/ 	.word	0xffffffff


	//   ....[11]....
        /*00a4*/ 	.word	0xffffffff


	//   ....[12]....
        /*00a8*/ 	.word	0xffffffff


	//   ....[13]....
        /*00ac*/ 	.word	0xffffffff


	//   ....[14]....
        /*00b0*/ 	.word	0xffffffff


	//   ....[15]....
        /*00b4*/ 	.word	0xffffffff


	//   ....[16]....
        /*00b8*/ 	.word	0xffffffff


	//   ....[17]....
        /*00bc*/ 	.word	0xffffffff


	//   ....[18]....
        /*00c0*/ 	.word	0xffffffff


	//   ....[19]....
        /*00c4*/ 	.word	0xffffffff


	//   ....[20]....
        /*00c8*/ 	.word	0xffffffff


	//   ....[21]....
        /*00cc*/ 	.word	0xffffffff


	//   ....[22]....
        /*00d0*/ 	.word	0xffffffff


	//   ....[23]....
        /*00d4*/ 	.word	0xffffffff


	//   ....[24]....
        /*00d8*/ 	.word	0xffffffff


	//   ....[25]....
        /*00dc*/ 	.word	0xffffffff


	//   ....[26]....
        /*00e0*/ 	.word	0xffffffff


	//   ....[27]....
        /*00e4*/ 	.word	0xffffffff


	//   ....[28]....
        /*00e8*/ 	.word	0xffffffff


	//   ....[29]....
        /*00ec*/ 	.word	0xffffffff


	//   ....[30]....
        /*00f0*/ 	.word	0xffffffff


	//   ....[31]....
        /*00f4*/ 	.word	0xffffffff


	//   ....[32]....
        /*00f8*/ 	.word	0xffffffff


	//   ....[33]....
        /*00fc*/ 	.word	0xffffffff


	//   ....[34]....
        /*0100*/ 	.word	0xffffffff


	//   ....[35]....
        /*0104*/ 	.word	0xffffffff


	//   ....[36]....
        /*0108*/ 	.word	0x0500000f


	//   ....[37]....
        /*010c*/ 	.word	0x0500000f


	//----- nvinfo : EIATTR_COOP_GROUP_INSTR_OFFSETS
	.align		4
.L_995:
        /*0110*/ 	.byte	0x04, 0x28
        /*0112*/ 	.short	(.L_997 - .L_996)


	//   ....[0]....
.L_996:
        /*0114*/ 	.word	0x00000070


	//   ....[1]....
        /*0118*/ 	.word	0x000001d0


	//   ....[2]....
        /*011c*/ 	.word	0x00000220


	//   ....[3]....
        /*0120*/ 	.word	0x000003f0


	//   ....[4]....
        /*0124*/ 	.word	0x00000550


	//   ....[5]....
        /*0128*/ 	.word	0x00000670


	//   ....[6]....
        /*012c*/ 	.word	0x000007d0


	//   ....[7]....
        /*0130*/ 	.word	0x000017e0


	//   ....[8]....
        /*0134*/ 	.word	0x00002f40


	//   ....[9]....
        /*0138*/ 	.word	0x00003ef0


	//   ....[10]....
        /*013c*/ 	.word	0x00004f30


	//   ....[11]....
        /*0140*/ 	.word	0x00005030


	//   ....[12]....
        /*0144*/ 	.word	0x00005330


	//   ....[13]....
        /*0148*/ 	.word	0x000053e0


	//   ....[14]....
        /*014c*/ 	.word	0x00005c40


	//   ....[15]....
        /*0150*/ 	.word	0x000068e0


	//   ....[16]....
        /*0154*/ 	.word	0x00007810


	//   ....[17]....
        /*0158*/ 	.word	0x00007910


	//   ....[18]....
        /*015c*/ 	.word	0x00007c30


	//   ....[19]....
        /*0160*/ 	.word	0x00007cc0


	//   ....[20]....
        /*0164*/ 	.word	0x00008e60


	//   ....[21]....
        /*0168*/ 	.word	0x00009b00


	//   ....[22]....
        /*016c*/ 	.word	0x0000a780


	//   ....[23]....
        /*0170*/ 	.word	0x0000a7b0


	//   ....[24]....
        /*0174*/ 	.word	0x0000aaa0


	//   ....[25]....
        /*0178*/ 	.word	0x0000ac70


	//   ....[26]....
        /*017c*/ 	.word	0x0000bba0


	//   ....[27]....
        /*0180*/ 	.word	0x0000bc00


	//   ....[28]....
        /*0184*/ 	.word	0x0000bc40


	//   ....[29]....
        /*0188*/ 	.word	0x0000bcb0


	//   ....[30]....
        /*018c*/ 	.word	0x0000bcd0


	//   ....[31]....
        /*0190*/ 	.word	0x0000c730


	//   ....[32]....
        /*0194*/ 	.word	0x0000d4e0


	//   ....[33]....
        /*0198*/ 	.word	0x0000e150


	//   ....[34]....
        /*019c*/ 	.word	0x00011190


	//   ....[35]....
        /*01a0*/ 	.word	0x00011340


	//   ....[36]....
        /*01a4*/ 	.word	0x000118e0


	//   ....[37]....
        /*01a8*/ 	.word	0x00011cc0


	//----- nvinfo : EIATTR_REG_RECONFIG
	.align		4
.L_997:
        /*01ac*/ 	.byte	0x01, 0x54
	.zero		2


	//----- nvinfo : EIATTR_SYSCALL_OFFSETS
	.align		4
        /*01b0*/ 	.byte	0x04, 0x46
        /*01b2*/ 	.short	(.L_999 - .L_998)


	//   ....[0]....
.L_998:
        /*01b4*/ 	.word	0x00003100


	//   ....[1]....
        /*01b8*/ 	.word	0x0000e8e0


	//   ....[2]....
        /*01bc*/ 	.word	0x0000ea20


	//   ....[3]....
        /*01c0*/ 	.word	0x0000eb20


	//----- nvinfo : EIATTR_MBARRIER_INSTR_OFFSETS
	.align		4
.L_999:
        /*01c4*/ 	.byte	0x04, 0x39
        /*01c6*/ 	.short	(.L_1001 - .L_1000)


	//   ....[0]....
.L_1000:
        /*01c8*/ 	.word	0x000002d0
        /*01cc*/ 	.word	0x000000ff
        /*01d0*/ 	.word	0x00038800
        /*01d4*/ 	.short	0x0100
        /*01d6*/ 	.byte	0x06
	.zero		1


	//   ....[1]....
        /*01d8*/ 	.word	0x000002e0
        /*01dc*/ 	.word	0x000000ff
        /*01e0*/ 	.word	0x00038810
        /*01e4*/ 	.short	0x0100
        /*01e6*/ 	.byte	0x06
	.zero		1


	//   ....[2]....
        /*01e8*/ 	.word	0x000002f0
        /*01ec*/ 	.word	0x000000ff
        /*01f0*/ 	.word	0x00038820
        /*01f4*/ 	.short	0x0100
        /*01f6*/ 	.byte	0x06
	.zero		1


	//   ....[3]....
        /*01f8*/ 	.word	0x000003a0
        /*01fc*/ 	.word	0x000000ff
        /*0200*/ 	.word	0x00038830
        /*0204*/ 	.short	0x0100
        /*0206*/ 	.byte	0x06
	.zero		1


	//   ....[4]....
        /*0208*/ 	.word	0x000003b0
        /*020c*/ 	.word	0x000000ff
        /*0210*/ 	.word	0x00038840
        /*0214*/ 	.short	0x0100
        /*0216*/ 	.byte	0x06
	.zero		1


	//   ....[5]....
        /*0218*/ 	.word	0x000003c0
        /*021c*/ 	.word	0x000000ff
        /*0220*/ 	.word	0x00038838
        /*0224*/ 	.short	0x0100
        /*0226*/ 	.byte	0x06
	.zero		1


	//   ....[6]....
        /*0228*/ 	.word	0x000003d0
        /*022c*/ 	.word	0x000000ff
        /*0230*/ 	.word	0x00038848
        /*0234*/ 	.short	0x0100
        /*0236*/ 	.byte	0x06
	.zero		1


	//   ....[7]....
        /*0238*/ 	.word	0x00000500
        /*023c*/ 	.word	0x000000ff
        /*0240*/ 	.word	0x00038850
        /*0244*/ 	.short	0x0100
        /*0246*/ 	.byte	0x08
	.zero		1


	//   ....[8]....
        /*0248*/ 	.word	0x00000510
        /*024c*/ 	.word	0x000000ff
        /*0250*/ 	.word	0x00038860
        /*0254*/ 	.short	0x0100
        /*0256*/ 	.byte	0x08
	.zero		1


	//   ....[9]....
        /*0258*/ 	.word	0x00000520
        /*025c*/ 	.word	0x000000ff
        /*0260*/ 	.word	0x00038858
        /*0264*/ 	.short	0x0100
        /*0266*/ 	.byte	0x08
	.zero		1


	//   ....[10]....
        /*0268*/ 	.word	0x00000530
        /*026c*/ 	.word	0x000000ff
        /*0270*/ 	.word	0x00038868
        /*0274*/ 	.short	0x0100
        /*0276*/ 	.byte	0x08
	.zero		1


	//   ....[11]....
        /*0278*/ 	.word	0x00000620
        /*027c*/ 	.word	0x000000ff
        /*0280*/ 	.word	0x00038870
        /*0284*/ 	.short	0x0100
        /*0286*/ 	.byte	0x06
	.zero		1


	//   ....[12]....
        /*0288*/ 	.word	0x00000630
        /*028c*/ 	.word	0x000000ff
        /*0290*/ 	.word	0x00038880
        /*0294*/ 	.short	0x0100
        /*0296*/ 	.byte	0x06
	.zero		1


	//   ....[13]....
        /*0298*/ 	.word	0x00000640
        /*029c*/ 	.word	0x000000ff
        /*02a0*/ 	.word	0x00038878
        /*02a4*/ 	.short	0x0100
        /*02a6*/ 	.byte	0x06
	.zero		1


	//   ....[14]....
        /*02a8*/ 	.word	0x00000650
        /*02ac*/ 	.word	0x000000ff
        /*02b0*/ 	.word	0x00038888
        /*02b4*/ 	.short	0x0100
        /*02b6*/ 	.byte	0x06
	.zero		1


	//   ....[15]....
        /*02b8*/ 	.word	0x00000780
        /*02bc*/ 	.word	0x000000ff
        /*02c0*/ 	.word	0x00038890
        /*02c4*/ 	.short	0x0100
        /*02c6*/ 	.byte	0x08
	.zero		1


	//   ....[16]....
        /*02c8*/ 	.word	0x00000790
        /*02cc*/ 	.word	0x000000ff
        /*02d0*/ 	.word	0x000388a0
        /*02d4*/ 	.short	0x0100
        /*02d6*/ 	.byte	0x08
	.zero		1


	//   ....[17]....
        /*02d8*/ 	.word	0x000007a0
        /*02dc*/ 	.word	0x000000ff
        /*02e0*/ 	.word	0x00038898
        /*02e4*/ 	.short	0x0100
        /*02e6*/ 	.byte	0x08
	.zero		1


	//   ....[18]....
        /*02e8*/ 	.word	0x000007b0
        /*02ec*/ 	.word	0x000000ff
        /*02f0*/ 	.word	0x000388a8
        /*02f4*/ 	.short	0x0100
        /*02f6*/ 	.byte	0x08
	.zero		1


	//   ....[19]....
        /*02f8*/ 	.word	0x000008e0
        /*02fc*/ 	.word	0x000000ff
        /*0300*/ 	.word	0x000388b0
        /*0304*/ 	.short	0x0100
        /*0306*/ 	.byte	0x08
	.zero		1


	//   ....[20]....
        /*0308*/ 	.word	0x000008f0
        /*030c*/ 	.word	0x000000ff
        /*0310*/ 	.word	0x000388c0
        /*0314*/ 	.short	0x0100
        /*0316*/ 	.byte	0x08
	.zero		1


	//   ....[21]....
        /*0318*/ 	.word	0x00000900
        /*031c*/ 	.word	0x000000ff
        /*0320*/ 	.word	0x000388b8
        /*0324*/ 	.short	0x0100
        /*0326*/ 	.byte	0x08
	.zero		1


	//   ....[22]....
        /*0328*/ 	.word	0x00000910
        /*032c*/ 	.word	0x000000ff
        /*0330*/ 	.word	0x000388c8
        /*0334*/ 	.short	0x0100
        /*0336*/ 	.byte	0x08
	.zero		1


	//   ....[23]....
        /*0338*/ 	.word	0x00001b50
        /*033c*/ 	.word	0x00000004
        /*0340*/ 	.word	0x00000000
        /*0344*/ 	.short	0x0101
        /*0346*/ 	.byte	0x3f
	.zero		1


	//   ....[24]....
        /*0348*/ 	.word	0x00002620
        /*034c*/ 	.word	0x00000004
        /*0350*/ 	.word	0x00000000
        /*0354*/ 	.short	0x0101
        /*0356*/ 	.byte	0x3f
	.zero		1


	//   ....[25]....
        /*0358*/ 	.word	0x00003180
        /*035c*/ 	.word	0x000000ff
        /*0360*/ 	.word	0x00038800
        /*0364*/ 	.short	0x010a
        /*0366*/ 	.byte	0x25
	.zero		1


	//   ....[26]....
        /*0368*/ 	.word	0x000031e0
        /*036c*/ 	.word	0x00000005
        /*0370*/ 	.word	0x00038830
        /*0374*/ 	.short	0x010a
        /*0376*/ 	.byte	0x3f
	.zero		1


	//   ....[27]....
        /*0378*/ 	.word	0x00003220
        /*037c*/ 	.word	0x00000005
        /*0380*/ 	.word	0x00038830
        /*0384*/ 	.short	0x010a
        /*0386*/ 	.byte	0x3f
	.zero		1


	//   ....[28]....
        /*0388*/ 	.word	0x000034a0
        /*038c*/ 	.word	0x000000ff
        /*0390*/ 	.word	0x00038810
        /*0394*/ 	.short	0x010a
        /*0396*/ 	.byte	0x25
	.zero		1


	//   ....[29]....
        /*0398*/ 	.word	0x000034e0
        /*039c*/ 	.word	0x00000005
        /*03a0*/ 	.word	0x00038850
        /*03a4*/ 	.short	0x010a
        /*03a6*/ 	.byte	0x3f
	.zero		1


	//   ....[30]....
        /*03a8*/ 	.word	0x000035c0
        /*03ac*/ 	.word	0x00000005
        /*03b0*/ 	.word	0x00038850
        /*03b4*/ 	.short	0x010a
        /*03b6*/ 	.byte	0x3f
	.zero		1


	//   ....[31]....
        /*03b8*/ 	.word	0x00005630
        /*03bc*/ 	.word	0x00000018
        /*03c0*/ 	.word	0x00000000
        /*03c4*/ 	.short	0x0101
        /*03c6*/ 	.byte	0x3f
	.zero		1


	//   ....[32]....
        /*03c8*/ 	.word	0x00005c60
        /*03cc*/ 	.word	0x00000005
        /*03d0*/ 	.word	0x00000000
        /*03d4*/ 	.short	0x0101
        /*03d6*/ 	.byte	0x3f
	.zero		1


	//   ....[33]....
        /*03d8*/ 	.word	0x00005d70
        /*03dc*/ 	.word	0x0000000a
        /*03e0*/ 	.word	0x00038830
        /*03e4*/ 	.short	0x010a
        /*03e6*/ 	.byte	0x3f
	.zero		1


	//   ....[34]....
        /*03e8*/ 	.word	0x00005dc0
        /*03ec*/ 	.word	0x0000000a
        /*03f0*/ 	.word	0x00038830
        /*03f4*/ 	.short	0x010a
        /*03f6*/ 	.byte	0x3f
	.zero		1


	//   ....[35]....
        /*03f8*/ 	.word	0x00005f40
        /*03fc*/ 	.word	0x0000000a
        /*0400*/ 	.word	0x00038850
        /*0404*/ 	.short	0x010a
        /*0406*/ 	.byte	0x3f
	.zero		1


	//   ....[36]....
        /*0408*/ 	.word	0x00005f80
        /*040c*/ 	.word	0x0000000a
        /*0410*/ 	.word	0x00038850
        /*0414*/ 	.short	0x010a
        /*0416*/ 	.byte	0x3f
	.zero		1


	//   ....[37]....
        /*0418*/ 	.word	0x00007f30
        /*041c*/ 	.word	0x0000000e
        /*0420*/ 	.word	0x00000000
        /*0424*/ 	.short	0x0101
        /*0426*/ 	.byte	0x3f
	.zero		1


	//   ....[38]....
        /*0428*/ 	.word	0x00008e80
        /*042c*/ 	.word	0x0000000a
        /*0430*/ 	.word	0x00000000
        /*0434*/ 	.short	0x0101
        /*0436*/ 	.byte	0x3f
	.zero		1


	//   ....[39]....
        /*0438*/ 	.word	0x00008fc0
        /*043c*/ 	.word	0x00000009
        /*0440*/ 	.word	0x00038830
        /*0444*/ 	.short	0x010a
        /*0446*/ 	.byte	0x3f
	.zero		1


	//   ....[40]....
        /*0448*/ 	.word	0x00009010
        /*044c*/ 	.word	0x00000009
        /*0450*/ 	.word	0x00038830
        /*0454*/ 	.short	0x010a
        /*0456*/ 	.byte	0x3f
	.zero		1


	//   ....[41]....
        /*0458*/ 	.word	0x00009190
        /*045c*/ 	.word	0x00000009
        /*0460*/ 	.word	0x00038850
        /*0464*/ 	.short	0x010a
        /*0466*/ 	.byte	0x3f
	.zero		1


	//   ....[42]....
        /*0468*/ 	.word	0x000091d0
        /*046c*/ 	.word	0x00000009
        /*0470*/ 	.word	0x00038850
        /*0474*/ 	.short	0x010a
        /*0476*/ 	.byte	0x3f
	.zero		1


	//   ....[43]....
        /*0478*/ 	.word	0x0000afe0
        /*047c*/ 	.word	0x00000098
        /*0480*/ 	.word	0x00000000
        /*0484*/ 	.short	0x0101
        /*0486*/ 	.byte	0x3f
	.zero		1


	//   ....[44]....
        /*0488*/ 	.word	0x0000bbc0
        /*048c*/ 	.word	0x00000009
        /*0490*/ 	.word	0x00000000
        /*0494*/ 	.short	0x0101
        /*0496*/ 	.byte	0x3f
	.zero		1


	//   ....[45]....
        /*0498*/ 	.word	0x0000d820
        /*049c*/ 	.word	0x000000ff
        /*04a0*/ 	.word	0x00000000
        /*04a4*/ 	.short	0x0101
        /*04a6*/ 	.byte	0x05
	.zero		1


	//   ....[46]....
        /*04a8*/ 	.word	0x0000eee0
        /*04ac*/ 	.word	0x00000008
        /*04b0*/ 	.word	0x00038840
        /*04b4*/ 	.short	0x010a
        /*04b6*/ 	.byte	0x3f
	.zero		1


	//   ....[47]....
        /*04b8*/ 	.word	0x0000f510
        /*04bc*/ 	.word	0x000000ff
        /*04c0*/ 	.word	0x00038820
        /*04c4*/ 	.short	0x010a
        /*04c6*/ 	.byte	0x26
	.zero		1


	//   ....[48]....
        /*04c8*/ 	.word	0x0000f5b0
        /*04cc*/ 	.word	0x00000005
        /*04d0*/ 	.word	0x00038860
        /*04d4*/ 	.short	0x010a
        /*04d6*/ 	.byte	0x3f
	.zero		1


	//   ....[49]....
        /*04d8*/ 	.word	0x0000fc10
        /*04dc*/ 	.word	0x00000002
        /*04e0*/ 	.word	0x00038840
        /*04e4*/ 	.short	0x010a
        /*04e6*/ 	.byte	0x3f
	.zero		1


	//   ....[50]....
        /*04e8*/ 	.word	0x0000fd80
        /*04ec*/ 	.word	0x00000002
        /*04f0*/ 	.word	0x00038860
        /*04f4*/ 	.short	0x010a
        /*04f6*/ 	.byte	0x3f
	.zero		1


	//   ....[51]....
        /*04f8*/ 	.word	0x00010390
        /*04fc*/ 	.word	0x00000003
        /*0500*/ 	.word	0x00038840
        /*0504*/ 	.short	0x010a
        /*0506*/ 	.byte	0x3f
	.zero		1


	//   ....[52]....
        /*0508*/ 	.word	0x00010500
        /*050c*/ 	.word	0x00000003
        /*0510*/ 	.word	0x00038860
        /*0514*/ 	.short	0x010a
        /*0516*/ 	.byte	0x3f
	.zero		1


	//   ....[53]....
        /*0518*/ 	.word	0x00010ab0
        /*051c*/ 	.word	0x00000002
        /*0520*/ 	.word	0x00038840
        /*0524*/ 	.short	0x010a
        /*0526*/ 	.byte	0x3f
	.zero		1


	//   ....[54]....
        /*0528*/ 	.word	0x00010c20
        /*052c*/ 	.word	0x00000002
        /*0530*/ 	.word	0x00038860
        /*0534*/ 	.short	0x010a
        /*0536*/ 	.byte	0x3f
	.zero		1


	//   ....[55]....
        /*0538*/ 	.word	0x000112f0
        /*053c*/ 	.word	0x00000007
        /*0540*/ 	.word	0x00038820
        /*0544*/ 	.short	0x010a
        /*0546*/ 	.byte	0x3f
	.zero		1


	//   ....[56]....
        /*0548*/ 	.word	0x00011460
        /*054c*/ 	.word	0x00000005
        /*0550*/ 	.word	0x00000000
        /*0554*/ 	.short	0x010a
        /*0556*/ 	.byte	0x3f
	.zero		1


	//   ....[57]....
        /*0558*/ 	.word	0x000114d0
        /*055c*/ 	.word	0x00000003
        /*0560*/ 	.word	0x00000000
        /*0564*/ 	.short	0x010a
        /*0566*/ 	.byte	0x3f
	.zero		1


	//   ....[58]....
        /*0568*/ 	.word	0x00011530
        /*056c*/ 	.word	0x00000005
        /*0570*/ 	.word	0x00000000
        /*0574*/ 	.short	0x010a
        /*0576*/ 	.byte	0x3f
	.zero		1


	//   ....[59]....
        /*0578*/ 	.word	0x00011560
        /*057c*/ 	.word	0x00000003
        /*0580*/ 	.word	0x00000000
        /*0584*/ 	.short	0x010a
        /*0586*/ 	.byte	0x3f
	.zero		1


	//   ....[60]....
        /*0588*/ 	.word	0x000115d0
        /*058c*/ 	.word	0x00000000
        /*0590*/ 	.word	0x00038800
        /*0594*/ 	.short	0x010a
        /*0596*/ 	.byte	0x3f
	.zero		1


	//   ....[61]....
        /*0598*/ 	.word	0x00011620
        /*059c*/ 	.word	0x00000005
        /*05a0*/ 	.word	0x00038830
        /*05a4*/ 	.short	0x010a
        /*05a6*/ 	.byte	0x3f
	.zero		1


	//   ....[62]....
        /*05a8*/ 	.word	0x00011680
        /*05ac*/ 	.word	0x00000004
        /*05b0*/ 	.word	0x00038810
        /*05b4*/ 	.short	0x010a
        /*05b6*/ 	.byte	0x3f
	.zero		1


	//   ....[63]....
        /*05b8*/ 	.word	0x000116d0
        /*05bc*/ 	.word	0x00000005
        /*05c0*/ 	.word	0x00038850
        /*05c4*/ 	.short	0x010a
        /*05c6*/ 	.byte	0x3f
	.zero		1


	//   ....[64]....
        /*05c8*/ 	.word	0x00011720
        /*05cc*/ 	.word	0x0000000a
        /*05d0*/ 	.word	0x00038830
        /*05d4*/ 	.short	0x010a
        /*05d6*/ 	.byte	0x3f
	.zero		1


	//   ....[65]....
        /*05d8*/ 	.word	0x00011770
        /*05dc*/ 	.word	0x0000000a
        /*05e0*/ 	.word	0x00038850
        /*05e4*/ 	.short	0x010a
        /*05e6*/ 	.byte	0x3f
	.zero		1


	//   ....[66]....
        /*05e8*/ 	.word	0x000117c0
        /*05ec*/ 	.word	0x00000009
        /*05f0*/ 	.word	0x00038830
        /*05f4*/ 	.short	0x010a
        /*05f6*/ 	.byte	0x3f
	.zero		1


	//   ....[67]....
        /*05f8*/ 	.word	0x00011810
        /*05fc*/ 	.word	0x00000009
        /*0600*/ 	.word	0x00038850
        /*0604*/ 	.short	0x010a
        /*0606*/ 	.byte	0x3f
	.zero		1


	//   ....[68]....
        /*0608*/ 	.word	0x00011990
        /*060c*/ 	.word	0x00000008
        /*0610*/ 	.word	0x00038840
        /*0614*/ 	.short	0x010a
        /*0616*/ 	.byte	0x3f
	.zero		1


	//   ....[69]....
        /*0618*/ 	.word	0x000119f0
        /*061c*/ 	.word	0x00000008
        /*0620*/ 	.word	0x00038820
        /*0624*/ 	.short	0x010a
        /*0626*/ 	.byte	0x3f
	.zero		1


	//   ....[70]....
        /*0628*/ 	.word	0x00011a40
        /*062c*/ 	.word	0x00000005
        /*0630*/ 	.word	0x00038860
        /*0634*/ 	.short	0x010a
        /*0636*/ 	.byte	0x3f
	.zero		1


	//   ....[71]....
        /*0638*/ 	.word	0x00011a90
        /*063c*/ 	.word	0x00000002
        /*0640*/ 	.word	0x00038840
        /*0644*/ 	.short	0x010a
        /*0646*/ 	.byte	0x3f
	.zero		1


	//   ....[72]....
        /*0648*/ 	.word	0x00011ae0
        /*064c*/ 	.word	0x00000002
        /*0650*/ 	.word	0x00038860
        /*0654*/ 	.short	0x010a
        /*0656*/ 	.byte	0x3f
	.zero		1


	//   ....[73]....
        /*0658*/ 	.word	0x00011b30
        /*065c*/ 	.word	0x00000003
        /*0660*/ 	.word	0x00038840
        /*0664*/ 	.short	0x010a
        /*0666*/ 	.byte	0x3f
	.zero		1


	//   ....[74]....
        /*0668*/ 	.word	0x00011b80
        /*066c*/ 	.word	0x00000003
        /*0670*/ 	.word	0x00038860
        /*0674*/ 	.short	0x010a
        /*0676*/ 	.byte	0x3f
	.zero		1


	//   ....[75]....
        /*0678*/ 	.word	0x00011bd0
        /*067c*/ 	.word	0x00000002
        /*0680*/ 	.word	0x00038840
        /*0684*/ 	.short	0x010a
        /*0686*/ 	.byte	0x3f
	.zero		1


	//   ....[76]....
        /*0688*/ 	.word	0x00011c20
        /*068c*/ 	.word	0x00000002
        /*0690*/ 	.word	0x00038860
        /*0694*/ 	.short	0x010a
        /*0696*/ 	.byte	0x3f
	.zero		1


	//   ....[77]....
        /*0698*/ 	.word	0x00011d00
        /*069c*/ 	.word	0x00000007
        /*06a0*/ 	.word	0x00038820
        /*06a4*/ 	.short	0x010a
        /*06a6*/ 	.byte	0x3f
	.zero		1


	//   ....[78]....
        /*06a8*/ 	.word	0x00011d50
        /*06ac*/ 	.word	0x00000005
        /*06b0*/ 	.word	0x00000000
        /*06b4*/ 	.short	0x010a
        /*06b6*/ 	.byte	0x3f
	.zero		1


	//   ....[79]....
        /*06b8*/ 	.word	0x00011da0
        /*06bc*/ 	.word	0x00000003
        /*06c0*/ 	.word	0x00000000
        /*06c4*/ 	.short	0x010a
        /*06c6*/ 	.byte	0x3f
	.zero		1


	//   ....[80]....
        /*06c8*/ 	.word	0x00011df0
        /*06cc*/ 	.word	0x00000005
        /*06d0*/ 	.word	0x00000000
        /*06d4*/ 	.short	0x010a
        /*06d6*/ 	.byte	0x3f
	.zero		1


	//----- nvinfo : EIATTR_NUM_MBARRIERS
	.align		4
.L_1001:
        /*06d8*/ 	.byte	0x03, 0x38
        /*06da*/ 	.short	0x0017


	//----- nvinfo : EIATTR_EXIT_INSTR_OFFSETS
	.align		4
        /*06dc*/ 	.byte	0x04, 0x1c
        /*06de*/ 	.short	(.L_1003 - .L_1002)


	//   ....[0]....
.L_1002:
        /*06e0*/ 	.word	0x00000aa0


	//   ....[1]....
        /*06e4*/ 	.word	0x0000e110


	//   ....[2]....
        /*06e8*/ 	.word	0x0000e170


	//   ....[3]....
        /*06ec*/ 	.word	0x00011360


	//   ....[4]....
        /*06f0*/ 	.word	0x000115b0


	//----- nvinfo : EIATTR_MAX_THREADS
	.align		4
.L_1003:
        /*06f4*/ 	.byte	0x04, 0x05
        /*06f6*/ 	.short	(.L_1005 - .L_1004)
.L_1004:
        /*06f8*/ 	.word	0x00000180
        /*06fc*/ 	.word	0x00000001
        /*0700*/ 	.word	0x00000001


	//----- nvinfo : EIATTR_CRS_STACK_SIZE
	.align		4
.L_1005:
        /*0704*/ 	.byte	0x04, 0x1e
        /*0706*/ 	.short	(.L_1007 - .L_1006)
.L_1006:
        /*0708*/ 	.word	0x00000000


	//----- nvinfo : EIATTR_CBANK_PARAM_SIZE
	.align		4
.L_1007:
        /*070c*/ 	.byte	0x03, 0x19
        /*070e*/ 	.short	0x0cf0


	//----- nvinfo : EIATTR_PARAM_CBANK
	.align		4
        /*0710*/ 	.byte	0x04, 0x0a
        /*0712*/ 	.short	(.L_1009 - .L_1008)
	.align		4
.L_1008:
        /*0714*/ 	.word	index@(.nv.constant0._ZN7cutlass13device_kernelIN5flash11enable_sm90INS1_16FlashAttnFwdSm90INS1_25CollectiveMainloopFwdSm90ILi2EN4cute5tupleIJNS5_1CILi1EEES8_S8_EEENS6_IJNS7_ILi64EEESA_SA_EEELi512ENS_10bfloat16_tEfNS_4arch4Sm90ELb1ELb0ELb0ELb0ELb0ELb0ELb1ELb0ELb0ELb0ELb0ELb0EEENS1_21CollectiveEpilogueFwdINS6_IJSA_NS7_ILi512EEESA_EEES9_SC_SE_Li256ELb0ELb0ELb0ELb0EEENS1_30DynamicPersistentTileSchedulerILi256ELi32ELb0ELb0ELb1EEEEEEEEEvNT_6ParamsE)
        /*0718*/ 	.short	0x0210
        /*071a*/ 	.short	0x0cf0


	//----- nvinfo : EIATTR_SW_WAR
	.align		4
.L_1009:
        /*071c*/ 	.byte	0x04, 0x36
        /*071e*/ 	.short	(.L_1011 - .L_1010)
.L_1010:
        /*0720*/ 	.word	0x00000008
.L_1011:


//--------------------- .nv.info._ZN7cutlass13device_kernelIN5flash11enable_sm90INS1_16FlashAttnFwdSm90INS1_25CollectiveMainloopFwdSm90ILi2EN4cute5tupleIJNS5_1CILi1EEES8_S8_EEENS6_IJNS7_ILi64EEESA_SA_EEELi512ENS_10bfloat16_tEfNS_4arch4Sm90ELb1ELb0ELb0ELb1ELb0ELb0ELb0ELb0ELb0ELb0ELb0ELb0EEENS1_21CollectiveEpilogueFwdINS6_IJSA_NS7_ILi512EEESA_EEES9_SC_SE_Li256ELb1ELb0ELb0ELb0EEENS1_36VarlenDynamicPersistentTileSchedulerILi64ELi64ELi256ELi32ELb0ELb0ELb1ELb1ELb1ELb1EEEEEEEEEvNT_6ParamsE --------------------------
	.section	.nv.info._ZN7cutlass13device_kernelIN5flash11enable_sm90INS1_16FlashAttnFwdSm90INS1_25CollectiveMainloopFwdSm90ILi2EN4cute5tupleIJNS5_1CILi1EEES8_S8_EEENS6_IJNS7_ILi64EEESA_SA_EEELi512ENS_10bfloat16_tEfNS_4arch4Sm90ELb1ELb0ELb0ELb1ELb0ELb0ELb0ELb0ELb0ELb0ELb0ELb0EEENS1_21CollectiveEpilogueFwdINS6_IJSA_NS7_ILi512EEESA_EEES9_SC_SE_Li256ELb1ELb0ELb0ELb0EEENS1_36VarlenDynamicPersistentTileSchedulerILi64ELi64ELi256ELi32ELb0ELb0ELb1ELb1ELb1ELb1EEEEEEEEEvNT_6ParamsE,"",@"SHT_CUDA_INFO"
	.sectionflags	@""
	.align	4


	//----- nvinfo : EIATTR_CUDA_API_VERSION
	.align		4
        /*0000*/ 	.byte	0x04, 0x37
        /*0002*/ 	.short	(.L_1013 - .L_1012)
.L_1012:
        /*0004*/ 	.word	0x00000082


	//----- nvinfo : EIATTR_KPARAM_INFO
	.align		4
.L_1013:
        /*0008*/ 	.byte	0x04, 0x17
        /*000a*/ 	.short	(.L_1015 - .L_1014)
.L_1014:
        /*000c*/ 	.word	0x00000000
        /*0010*/ 	.short	0x0000
        /*0012*/ 	.short	0x0070
        /*0014*/ 	.byte	0x00, 0xf0, 0x01, 0x28


	//----- nvinfo : EIATTR_SPARSE_MMA_MASK
	.align		4
.L_1015:
        /*0018*/ 	.byte	0x03, 0x50
        /*001a*/ 	.short	0x0000


	//----- nvinfo : EIATTR_MAXREG_COUNT
	.align		4
        /*001c*/ 	.byte	0x03, 0x1b
        /*001e*/ 	.short	0x00a8


	//----- nvinfo : EIATTR_NUM_BARRIERS
	.align		4
        /*0020*/ 	.byte	0x02, 0x4c
        /*0022*/ 	.byte	0x10
	.zero		1


	//----- nvinfo : EIATTR_EXTERNS
	.align		4
        /*0024*/ 	.byte	0x04, 0x0f
        /*0026*/ 	.short	(.L_1017 - .L_1016)


	//   ....[0]....
	.align		4
.L_1016:
        /*0028*/ 	.word	index@(__assertfail)


	//----- nvinfo : EIATTR_ANNOTATIONS
	.align		4
.L_1017:
        /*002c*/ 	.byte	0x04, 0x55
        /*002e*/ 	.short	(.L_1019 - .L_1018)


	//   ....[0]....
.L_1018:
        /* <DEDUP_REMOVED lines=28> */


	//----- nvinfo : EIATTR_MERCURY_ISA_VERSION
	.align		4
.L_1019:
        /*01e0*/ 	.byte	0x03, 0x5f
        /*01e2*/ 	.short	0x0101


	//----- nvinfo : EIATTR_UNUSED_LOAD_BYTE_OFFSET
	.align		4
        /*01e4*/ 	.byte	0x04, 0x44
        /*01e6*/ 	.short	(.L_1021 - .L_1020)


	//   ....[0]....
.L_1020:
        /*01e8*/ 	.word	0x00000a50
        /*01ec*/ 	.word	0x0000fff0


	//   ....[1]....
        /*01f0*/ 	.word	0x00008b00
        /*01f4*/ 	.word	0x0000fff0


	//----- nvinfo : EIATTR_INT_WARP_WIDE_INSTR_OFFSETS
	.align		4
.L_1021:
        /*01f8*/ 	.byte	0x04, 0x31
        /*01fa*/ 	.short	(.L_1023 - .L_1022)


	//   ....[0]....
.L_1022:
        /*01fc*/ 	.word	0x00000160


	//   ....[1]....
        /*0200*/ 	.word	0x000001a0


	//   ....[2]....
        /*0204*/ 	.word	0x00000210


	//   ....[3]....
        /*0208*/ 	.word	0x0000c640


	//   ....[4]....
        /*020c*/ 	.word	0x0000c6d0


	//   ....[5]....
        /*0210*/ 	.word	0x0000cb60


	//   ....[6]....
        /*0214*/ 	.word	0x0000cb90


	//   ....[7]....
        /*0218*/ 	.word	0x0000f430


	//   ....[8]....
        /*021c*/ 	.word	0x0000f4c0


	//----- nvinfo : EIATTR_COOP_GROUP_MASK_REGIDS
	.align		4
.L_1023:
        /*0220*/ 	.byte	0x04, 0x29
        /*0222*/ 	.short	(.L_1025 - .L_1024)


	//   ....[0]....
.L_1024:
        /*0224*/ 	.word	0xffffffff


	//   ....[1]....
        /*0228*/ 	.word	0xffffffff


	//   ....[2]....
        /*022c*/ 	.word	0xffffffff


	//   ....[3]....
        /*0230*/ 	.word	0xffffffff


	//   ....[4]....
        /*0234*/ 	.word	0xffffffff


	//   ....[5]....
        /*0238*/ 	.word	0xffffffff


	//   ....[6]....
        /*023c*/ 	.word	0xffffffff


	//   ....[7]....
        /*0240*/ 	.word	0xffffffff


	//   ....[8]....
        /*0244*/ 	.word	0xffffffff


	//   ....[9]....
        /*0248*/ 	.word	0xffffffff


	//   ....[10]....
        /*024c*/ 	.word	0xffffffff


	//   ....[11]....
        /*0250*/ 	.word	0xffffffff


	//   ....[12]....
        /*0254*/ 	.word	0xffffffff


	//   ....[13]....
        /*0258*/ 	.word	0xffffffff


	//   ....[14]....
        /*025c*/ 	.word	0xffffffff


	//   ....[15]....
        /*0260*/ 	.word	0xffffffff


	//   ....[16]....
        /*0264*/ 	.word	0xffffffff


	//   ....[17]....
        /*0268*/ 	.word	0xffffffff


	//   ....[18]....
        /*026c*/ 	.word	0xffffffff


	//   ....[19]....
        /*0270*/ 	.word	0xffffffff


	//   ....[20]....
        /*0274*/ 	.word	0xffffffff


	//   ....[21]....
        /*0278*/ 	.word	0xffffffff


	//   ....[22]....
        /*027c*/ 	.word	0xffffffff


	//   ....[23]....
        /*0280*/ 	.word	0xffffffff


	//   ....[24]....
        /*0284*/ 	.word	0xffffffff


	//   ....[25]....
        /*0288*/ 	.word	0xffffffff


	//   ....[26]....
        /*028c*/ 	.word	0xffffffff


	//   ....[27]....
        /*0290*/ 	.word	0xffffffff


	//   ....[28]....
        /*0294*/ 	.word	0xffffffff


	//   ....[29]....
        /*0298*/ 	.word	0xffffffff


	//   ....[30]....
        /*029c*/ 	.word	0xffffffff


	//   ....[31]....
        /*02a0*/ 	.word	0xffffffff


	//   ....[32]....
        /*02a4*/ 	.word	0xffffffff


	//   ....[33]....
        /*02a8*/ 	.word	0xffffffff


	//   ....[34]....
        /*02ac*/ 	.word	0xffffffff


	//   ....[35]....
        /*02b0*/ 	.word	0xffffffff


	//   ....[36]....
        /*02b4*/ 	.word	0xffffffff


	//   ....[37]....
        /*02b8*/ 	.word	0xffffffff


	//   ....[38]....
        /*02bc*/ 	.word	0xffffffff


	//   ....[39]....
        /*02c0*/ 	.word	0xffffffff


	//   ....[40]....
        /*02c4*/ 	.word	0xffffffff


	//   ....[41]....
        /*02c8*/ 	.word	0xffffffff


	//   ....[42]....
        /*02cc*/ 	.word	0xffffffff


	//   ....[43]....
        /*02d0*/ 	.word	0xffffffff


	//   ....[44]....
        /*02d4*/ 	.word	0xffffffff


	//   ....[45]....
        /*02d8*/ 	.word	0xffffffff


	//   ....[46]....
        /*02dc*/ 	.word	0xffffffff


	//   ....[47]....
        /*02e0*/ 	.word	0xffffffff


	//   ....[48]....
        /*02e4*/ 	.word	0xffffffff


	//   ....[49]....
        /*02e8*/ 	.word	0xffffffff


	//   ....[50]....
        /*02ec*/ 	.word	0xffffffff


	//   ....[51]....
        /*02f0*/ 	.word	0xffffffff


	//   ....[52]....
        /*02f4*/ 	.word	0xffffffff


	//   ....[53]....
        /*02f8*/ 	.word	0xffffffff


	//   ....[54]....
        /*02fc*/ 	.word	0xffffffff


	//   ....[55]....
        /*0300*/ 	.word	0xffffffff


	//   ....[56]....
        /*0304*/ 	.word	0xffffffff


	//   ....[57]....
        /*0308*/ 	.word	0xffffffff


	//   ....[58]....
        /*030c*/ 	.word	0xffffffff


	//   ....[59]....
        /*0310*/ 	.word	0xffffffff


	//   ....[60]....
        /*0314*/ 	.word	0xffffffff


	//   ....[61]....
        /*0318*/ 	.word	0xffffffff


	//   ....[62]....
        /*031c*/ 	.word	0xffffffff


	//   ....[63]....
        /*0320*/ 	.word	0x0500000f


	//   ....[64]....
        /*0324*/ 	.word	0x0500000f


	//   ....[65]....
        /*0328*/ 	.word	0x0500000f


	//   ....[66]....
        /*032c*/ 	.word	0x0500000f


	//   ....[67]....
        /*0330*/ 	.word	0x0500000f


	//   ....[68]....
        /*0334*/ 	.word	0x0500000f


	//   ....[69]....
        /*0338*/ 	.word	0x0500000f


	//   ....[70]....
        /*033c*/ 	.word	0x0500000f


	//   ....[71]....
        /*0340*/ 	.word	0x0500000f


	//   ....[72]....
        /*0344*/ 	.word	0x0500000f


	//   ....[73]....
        /*0348*/ 	.word	0x0500000f


	//   ....[74]....
        /*034c*/ 	.word	0x0500000f


	//   ....[75]....
        /*0350*/ 	.word	0x0500000f


	//   ....[76]....
        /*0354*/ 	.word	0x0500000f


	//   ....[77]....
        /*0358*/ 	.word	0x0500000f


	//   ....[78]....
        /*035c*/ 	.word	0x0500000f


	//   ....[79]....
        /*0360*/ 	.word	0x0500000f


	//   ....[80]....
        /*0364*/ 	.word	0x0500000f


	//   ....[81]....
        /*0368*/ 	.word	0x0500000f


	//----- nvinfo : EIATTR_COOP_GROUP_INSTR_OFFSETS
	.align		4
.L_1025:
        /*036c*/ 	.byte	0x04, 0x28
        /*036e*/ 	.short	(.L_1027 - .L_1026)


	//   ....[0]....
.L_1026:
        /*0370*/ 	.word	0x00000060


	//   ....[1]....
        /*0374*/ 	.word	0x00000170


	//   ....[2]....
        /*0378*/ 	.word	0x000001c0


	//   ....[3]....
        /*037c*/ 	.word	0x000003b0


	//   ....[4]....
        /*0380*/ 	.word	0x00000510


	//   ....[5]....
        /*0384*/ 	.word	0x00000630


	//   ....[6]....
        /*0388*/ 	.word	0x00000790


	//   ....[7]....
        /*038c*/ 	.word	0x00001920


	//   ....[8]....
        /*0390*/ 	.word	0x000031b0


	//   ....[9]....
        /*0394*/ 	.word	0x00003b60


	//   ....[10]....
        /*0398*/ 	.word	0x00003c80


	//   ....[11]....
        /*039c*/ 	.word	0x00003e80


	//   ....[12]....
        /*03a0*/ 	.word	0x00003fc0


	//   ....[13]....
        /*03a4*/ 	.word	0x00004980


	//   ....[14]....
        /*03a8*/ 	.word	0x00004fe0


	//   ....[15]....
        /*03ac*/ 	.word	0x000050e0


	//   ....[16]....
        /*03b0*/ 	.word	0x00005330


	//   ....[17]....
        /*03b4*/ 	.word	0x000054a0


	//   ....[18]....
        /*03b8*/ 	.word	0x00006700


	//   ....[19]....
        /*03bc*/ 	.word	0x00006b00


	//   ....[20]....
        /*03c0*/ 	.word	0x00006b30


	//   ....[21]....
        /*03c4*/ 	.word	0x00006da0


	//   ....[22]....
        /*03c8*/ 	.word	0x00006f70


	//   ....[23]....
        /*03cc*/ 	.word	0x00007fd0


	//   ....[24]....
        /*03d0*/ 	.word	0x00008010


	//   ....[25]....
        /*03d4*/ 	.word	0x00008050


	//   ....[26]....
        /*03d8*/ 	.word	0x000080c0


	//   ....[27]....
        /*03dc*/ 	.word	0x000080e0


	//   ....[28]....
        /*03e0*/ 	.word	0x00009a50


	//   ....[29]....
        /*03e4*/ 	.word	0x0000b470


	//   ....[30]....
        /*03e8*/ 	.word	0x0000b5f0


	//   ....[31]....
        /*03ec*/ 	.word	0x0000b620


	//   ....[32]....
        /*03f0*/ 	.word	0x0000b660


	//   ....[33]....
        /*03f4*/ 	.word	0x0000b6d0


	//   ....[34]....
        /*03f8*/ 	.word	0x0000b730


	//   ....[35]....
        /*03fc*/ 	.word	0x0000b770


	//   ....[36]....
        /*0400*/ 	.word	0x0000b910


	//   ....[37]....
        /*0404*/ 	.word	0x0000b970


	//   ....[38]....
        /*0408*/ 	.word	0x0000b9b0


	//   ....[39]....
        /*040c*/ 	.word	0x0000b9f0


	//   ....[40]....
        /*0410*/ 	.word	0x0000ba20


	//   ....[41]....
        /*0414*/ 	.word	0x0000ba50


	//   ....[42]....
        /*0418*/ 	.word	0x0000bae0


	//   ....[43]....
        /*041c*/ 	.word	0x0000bb40


	//   ....[44]....
        /*0420*/ 	.word	0x0000bbd0


	//   ....[45]....
        /*0424*/ 	.word	0x0000f550


	//   ....[46]....
        /*0428*/ 	.word	0x0000f560


	//   ....[47]....
        /*042c*/ 	.word	0x0000f670


	//   ....[48]....
        /*0430*/ 	.word	0x0000f6d0


	//   ....[49]....
        /*0434*/ 	.word	0x0000f710


	//   ....[50]....
        /*0438*/ 	.word	0x0000f750


	//   ....[51]....
        /*043c*/ 	.word	0x0000f780


	//   ....[52]....
        /*0440*/ 	.word	0x0000f7b0


	//   ....[53]....
        /*0444*/ 	.word	0x0000f940


	//   ....[54]....
        /*0448*/ 	.word	0x0000f9a0


	//   ....[55]....
        /*044c*/ 	.word	0x0000f9e0


	//   ....[56]....
        /*0450*/ 	.word	0x0000fa20


	//   ....[57]....
        /*0454*/ 	.word	0x0000fa50


	//   ....[58]....
        /*0458*/ 	.word	0x0000fa80


	//   ....[59]....
        /*045c*/ 	.word	0x0000fb40


	//   ....[60]....
        /*0460*/ 	.word	0x0000fb60


	//   ....[61]....
        /*0464*/ 	.word	0x0000fbd0


	//   ....[62]....
        /*0468*/ 	.word	0x00010260


	//   ....[63]....
        /*046c*/ 	.word	0x000108c0


	//   ....[64]....
        /*0470*/ 	.word	0x00010ce0


	//   ....[65]....
        /*0474*/ 	.word	0x00010d70


	//   ....[66]....
        /*0478*/ 	.word	0x00010e10


	//   ....[67]....
        /*047c*/ 	.word	0x00010ec0


	//   ....[68]....
        /*0480*/ 	.word	0x00010f40


	//   ....[69]....
        /*0484*/ 	.word	0x00010fc0


	//   ....[70]....
        /*0488*/ 	.word	0x00011040


	//   ....[71]....
        /*048c*/ 	.word	0x000110c0


	//   ....[72]....
        /*0490*/ 	.word	0x00011150


	//   ....[73]....
        /*0494*/ 	.word	0x00011200


	//   ....[74]....
        /*0498*/ 	.word	0x00011280


	//   ....[75]....
        /*049c*/ 	.word	0x00011300


	//   ....[76]....
        /*04a0*/ 	.word	0x00011380


	//   ....[77]....
        /*04a4*/ 	.word	0x00011400


	//   ....[78]....
        /*04a8*/ 	.word	0x00011470


	//   ....[79]....
        /*04ac*/ 	.word	0x00011510


	//   ....[80]....
        /*04b0*/ 	.word	0x000115a0


	//   ....[81]....
        /*04b4*/ 	.word	0x000116d0


	//----- nvinfo : EIATTR_REG_RECONFIG
	.align		4
.L_1027:
        /*04b8*/ 	.byte	0x01, 0x54
	.zero		2


	//----- nvinfo : EIATTR_SYSCALL_OFFSETS
	.align		4
        /*04bc*/ 	.byte	0x04, 0x46
        /*04be*/ 	.short	(.L_1029 - .L_1028)


	//   ....[0]....
.L_1028:
        /*04c0*/ 	.word	0x00003380


	//   ....[1]....
        /*04c4*/ 	.word	0x0000c860


	//   ....[2]....
        /*04c8*/ 	.word	0x0000c9a0


	//   ....[3]....
        /*04cc*/ 	.word	0x0000caa0


	//----- nvinfo : EIATTR_MBARRIER_INSTR_OFFSETS
	.align		4
.L_1029:
        /*04d0*/ 	.byte	0x04, 0x39
        /*04d2*/ 	.short	(.L_1031 - .L_1030)


	//   ....[0]....
.L_1030:
        /*04d4*/ 	.word	0x000002a0
        /*04d8*/ 	.word	0x000000ff
        /*04dc*/ 	.word	0x00028c00
        /*04e0*/ 	.short	0x0100
        /*04e2*/ 	.byte	0x08
	.zero		1


	//   ....[1]....
        /*04e4*/ 	.word	0x000002b0
        /*04e8*/ 	.word	0x000000ff
        /*04ec*/ 	.word	0x00028c20
        /*04f0*/ 	.short	0x0100
        /*04f2*/ 	.byte	0x08
	.zero		1


	//   ....[2]....
        /*04f4*/ 	.word	0x00000360
        /*04f8*/ 	.word	0x000000ff
        /*04fc*/ 	.word	0x00028c30
        /*0500*/ 	.short	0x0100
        /*0502*/ 	.byte	0x06
	.zero		1


	//   ....[3]....
        /*0504*/ 	.word	0x00000370
        /*0508*/ 	.word	0x000000ff
        /*050c*/ 	.word	0x00028c40
        /*0510*/ 	.short	0x0100
        /*0512*/ 	.byte	0x06
	.zero		1


	//   ....[4]....
        /*0514*/ 	.word	0x00000380
        /*0518*/ 	.word	0x000000ff
        /*051c*/ 	.word	0x00028c38
        /*0520*/ 	.short	0x0100
        /*0522*/ 	.byte	0x06
	.zero		1


	//   ....[5]....
        /*0524*/ 	.word	0x00000390
        /*0528*/ 	.word	0x000000ff
        /*052c*/ 	.word	0x00028c48
        /*0530*/ 	.short	0x0100
        /*0532*/ 	.byte	0x06
	.zero		1


	//   ....[6]....
        /*0534*/ 	.word	0x000004c0
        /*0538*/ 	.word	0x000000ff
        /*053c*/ 	.word	0x00028c50
        /*0540*/ 	.short	0x0100
        /*0542*/ 	.byte	0x08
	.zero		1


	//   ....[7]....
        /*0544*/ 	.word	0x000004d0
        /*0548*/ 	.word	0x000000ff
        /*054c*/ 	.word	0x00028c60
        /*0550*/ 	.short	0x0100
        /*0552*/ 	.byte	0x08
	.zero		1


	//   ....[8]....
        /*0554*/ 	.word	0x000004e0
        /*0558*/ 	.word	0x000000ff
        /*055c*/ 	.word	0x00028c58
        /*0560*/ 	.short	0x0100
        /*0562*/ 	.byte	0x08
	.zero		1


	//   ....[9]....
        /*0564*/ 	.word	0x000004f0
        /*0568*/ 	.word	0x000000ff
        /*056c*/ 	.word	0x00028c68
        /*0570*/ 	.short	0x0100
        /*0572*/ 	.byte	0x08
	.zero		1


	//   ....[10]....
        /*0574*/ 	.word	0x000005e0
        /*0578*/ 	.word	0x000000ff
        /*057c*/ 	.word	0x00028c70
        /*0580*/ 	.short	0x0100
        /*0582*/ 	.byte	0x06
	.zero		1


	//   ....[11]....
        /*0584*/ 	.word	0x000005f0
        /*0588*/ 	.word	0x000000ff
        /*058c*/ 	.word	0x00028c80
        /*0590*/ 	.short	0x0100
        /*0592*/ 	.byte	0x06
	.zero		1


	//   ....[12]....
        /*0594*/ 	.word	0x00000600
        /*0598*/ 	.word	0x000000ff
        /*059c*/ 	.word	0x00028c78
        /*05a0*/ 	.short	0x0100
        /*05a2*/ 	.byte	0x06
	.zero		1


	//   ....[13]....
        /*05a4*/ 	.word	0x00000610
        /*05a8*/ 	.word	0x000000ff
        /*05ac*/ 	.word	0x00028c88
        /*05b0*/ 	.short	0x0100
        /*05b2*/ 	.byte	0x06
	.zero		1


	//   ....[14]....
        /*05b4*/ 	.word	0x00000740
        /*05b8*/ 	.word	0x000000ff
        /*05bc*/ 	.word	0x00028c90
        /*05c0*/ 	.short	0x0100
        /*05c2*/ 	.byte	0x08
	.zero		1


	//   ....[15]....
        /*05c4*/ 	.word	0x00000750
        /*05c8*/ 	.word	0x000000ff
        /*05cc*/ 	.word	0x00028ca0
        /*05d0*/ 	.short	0x0100
        /*05d2*/ 	.byte	0x08
	.zero		1


	//   ....[16]....
        /*05d4*/ 	.word	0x00000760
        /*05d8*/ 	.word	0x000000ff
        /*05dc*/ 	.word	0x00028c98
        /*05e0*/ 	.short	0x0100
        /*05e2*/ 	.byte	0x08
	.zero		1


	//   ....[17]....
        /*05e4*/ 	.word	0x00000770
        /*05e8*/ 	.word	0x000000ff
        /*05ec*/ 	.word	0x00028ca8
        /*05f0*/ 	.short	0x0100
        /*05f2*/ 	.byte	0x08
	.zero		1


	//   ....[18]....
        /*05f4*/ 	.word	0x000008a0
        /*05f8*/ 	.word	0x000000ff
        /*05fc*/ 	.word	0x00028cb0
        /*0600*/ 	.short	0x0100
        /*0602*/ 	.byte	0x08
	.zero		1


	//   ....[19]....
        /*0604*/ 	.word	0x000008b0
        /*0608*/ 	.word	0x000000ff
        /*060c*/ 	.word	0x00028cc0
        /*0610*/ 	.short	0x0100
        /*0612*/ 	.byte	0x08
	.zero		1


	//   ....[20]....
        /*0614*/ 	.word	0x000008c0
        /*0618*/ 	.word	0x000000ff
        /*061c*/ 	.word	0x00028cb8
        /*0620*/ 	.short	0x0100
        /*0622*/ 	.byte	0x08
	.zero		1


	//   ....[21]....
        /*0624*/ 	.word	0x000008d0
        /*0628*/ 	.word	0x000000ff
        /*062c*/ 	.word	0x00028cc8
        /*0630*/ 	.short	0x0100
        /*0632*/ 	.byte	0x08
	.zero		1


	//   ....[22]....
        /*0634*/ 	.word	0x00001a30
        /*0638*/ 	.word	0x000000ff
        /*063c*/ 	.word	0x00028c50
        /*0640*/ 	.short	0x010a
        /*0642*/ 	.byte	0x15
	.zero		1


	//   ....[23]....
        /*0644*/ 	.word	0x00001d00
        /*0648*/ 	.word	0x00000004
        /*064c*/ 	.word	0x00000000
        /*0650*/ 	.short	0x0101
        /*0652*/ 	.byte	0x3f
	.zero		1


	//   ....[24]....
        /*0654*/ 	.word	0x00002660
        /*0658*/ 	.word	0x000000ff
        /*065c*/ 	.word	0x00028c50
        /*0660*/ 	.short	0x010a
        /*0662*/ 	.byte	0x15
	.zero		1


	//   ....[25]....
        /*0664*/ 	.word	0x000026a0
        /*0668*/ 	.word	0x000000ff
        /*066c*/ 	.word	0x00028c50
        /*0670*/ 	.short	0x010a
        /*0672*/ 	.byte	0x15
	.zero		1


	//   ....[26]....
        /*0674*/ 	.word	0x00002870
        /*0678*/ 	.word	0x00000005
        /*067c*/ 	.word	0x00000000
        /*0680*/ 	.short	0x0101
        /*0682*/ 	.byte	0x3f
	.zero		1


	//   ....[27]....
        /*0684*/ 	.word	0x00003400
        /*0688*/ 	.word	0x000000ff
        /*068c*/ 	.word	0x00028c00
        /*0690*/ 	.short	0x010a
        /*0692*/ 	.byte	0x28
	.zero		1


	//   ....[28]....
        /*0694*/ 	.word	0x00003480
        /*0698*/ 	.word	0x00000007
        /*069c*/ 	.word	0x00028c30
        /*06a0*/ 	.short	0x010a
        /*06a2*/ 	.byte	0x3f
	.zero		1


	//   ....[29]....
        /*06a4*/ 	.word	0x000034c0
        /*06a8*/ 	.word	0x00000007
        /*06ac*/ 	.word	0x00028c30
        /*06b0*/ 	.short	0x010a
        /*06b2*/ 	.byte	0x3f
	.zero		1


	//   ....[30]....
        /*06b4*/ 	.word	0x000041b0
        /*06b8*/ 	.word	0x00000003
        /*06bc*/ 	.word	0x00000000
        /*06c0*/ 	.short	0x0101
        /*06c2*/ 	.byte	0x3f
	.zero		1


	//   ....[31]....
        /*06c4*/ 	.word	0x00004680
        /*06c8*/ 	.word	0x00000007
        /*06cc*/ 	.word	0x00028c50
        /*06d0*/ 	.short	0x010a
        /*06d2*/ 	.byte	0x3f
	.zero		1


	//   ....[32]....
        /*06d4*/ 	.word	0x000046c0
        /*06d8*/ 	.word	0x00000007
        /*06dc*/ 	.word	0x00028c50
        /*06e0*/ 	.short	0x010a
        /*06e2*/ 	.byte	0x3f
	.zero		1


	//   ....[33]....
        /*06e4*/ 	.word	0x000049a0
        /*06e8*/ 	.word	0x00000007
        /*06ec*/ 	.word	0x00000000
        /*06f0*/ 	.short	0x0101
        /*06f2*/ 	.byte	0x3f
	.zero		1


	//   ....[34]....
        /*06f4*/ 	.word	0x00004aa0
        /*06f8*/ 	.word	0x000000ff
        /*06fc*/ 	.word	0x00028c30
        /*0700*/ 	.short	0x010a
        /*0702*/ 	.byte	0x18
	.zero		1


	//   ....[35]....
        /*0704*/ 	.word	0x00004ae0
        /*0708*/ 	.word	0x000000ff
        /*070c*/ 	.word	0x00028c30
        /*0710*/ 	.short	0x010a
        /*0712*/ 	.byte	0x18
	.zero		1


	//   ....[36]....
        /*0714*/ 	.word	0x000057e0
        /*0718*/ 	.word	0x000000a3
        /*071c*/ 	.word	0x00000000
        /*0720*/ 	.short	0x0101
        /*0722*/ 	.byte	0x3f
	.zero		1


	//   ....[37]....
        /*0724*/ 	.word	0x00006440
        /*0728*/ 	.word	0x000000ff
        /*072c*/ 	.word	0x00028c50
        /*0730*/ 	.short	0x010a
        /*0732*/ 	.byte	0x18
	.zero		1


	//   ....[38]....
        /*0734*/ 	.word	0x00006480
        /*0738*/ 	.word	0x000000ff
        /*073c*/ 	.word	0x00028c50
        /*0740*/ 	.short	0x010a
        /*0742*/ 	.byte	0x18
	.zero		1


	//   ....[39]....
        /*0744*/ 	.word	0x00006720
        /*0748*/ 	.word	0x000000a8
        /*074c*/ 	.word	0x00000000
        /*0750*/ 	.short	0x0101
        /*0752*/ 	.byte	0x3f
	.zero		1


	//   ....[40]....
        /*0754*/ 	.word	0x00006840
        /*0758*/ 	.word	0x000000ff
        /*075c*/ 	.word	0x00028c30
        /*0760*/ 	.short	0x010a
        /*0762*/ 	.byte	0x17
	.zero		1


	//   ....[41]....
        /*0764*/ 	.word	0x00006880
        /*0768*/ 	.word	0x000000ff
        /*076c*/ 	.word	0x00028c30
        /*0770*/ 	.short	0x010a
        /*0772*/ 	.byte	0x17
	.zero		1


	//   ....[42]....
        /*0774*/ 	.word	0x00007340
        /*0778*/ 	.word	0x0000009a
        /*077c*/ 	.word	0x00000000
        /*0780*/ 	.short	0x0101
        /*0782*/ 	.byte	0x3f
	.zero		1


	//   ....[43]....
        /*0784*/ 	.word	0x00007d20
        /*0788*/ 	.word	0x000000ff
        /*078c*/ 	.word	0x00028c50
        /*0790*/ 	.short	0x010a
        /*0792*/ 	.byte	0x17
	.zero		1


	//   ....[44]....
        /*0794*/ 	.word	0x00007d60
        /*0798*/ 	.word	0x000000ff
        /*079c*/ 	.word	0x00028c50
        /*07a0*/ 	.short	0x010a
        /*07a2*/ 	.byte	0x17
	.zero		1


	//   ....[45]....
        /*07a4*/ 	.word	0x00007ff0
        /*07a8*/ 	.word	0x000000aa
        /*07ac*/ 	.word	0x00000000
        /*07b0*/ 	.short	0x0101
        /*07b2*/ 	.byte	0x3f
	.zero		1


	//   ....[46]....
        /*07b4*/ 	.word	0x0000a470
        /*07b8*/ 	.word	0x000000ff
        /*07bc*/ 	.word	0x00000000
        /*07c0*/ 	.short	0x0101
        /*07c2*/ 	.byte	0x04
	.zero		1


	//   ....[47]....
        /*07c4*/ 	.word	0x0000cfd0
        /*07c8*/ 	.word	0x00000008
        /*07cc*/ 	.word	0x00028c40
        /*07d0*/ 	.short	0x010a
        /*07d2*/ 	.byte	0x3f
	.zero		1


	//   ....[48]....
        /*07d4*/ 	.word	0x0000d3c0
        /*07d8*/ 	.word	0x0000000a
        /*07dc*/ 	.word	0x00028c20
        /*07e0*/ 	.short	0x010a
        /*07e2*/ 	.byte	0x3f
	.zero		1


	//   ....[49]....
        /*07e4*/ 	.word	0x0000d480
        /*07e8*/ 	.word	0x0000000b
        /*07ec*/ 	.word	0x00028c60
        /*07f0*/ 	.short	0x010a
        /*07f2*/ 	.byte	0x3f
	.zero		1


	//   ....[50]....
        /*07f4*/ 	.word	0x0000dbf0
        /*07f8*/ 	.word	0x00000002
        /*07fc*/ 	.word	0x00028c40
        /*0800*/ 	.short	0x010a
        /*0802*/ 	.byte	0x3f
	.zero		1


	//   ....[51]....
        /*0804*/ 	.word	0x0000de00
        /*0808*/ 	.word	0x00000002
        /*080c*/ 	.word	0x00028c60
        /*0810*/ 	.short	0x010a
        /*0812*/ 	.byte	0x3f
	.zero		1


	//   ....[52]....
        /*0814*/ 	.word	0x0000e4c0
        /*0818*/ 	.word	0x00000002
        /*081c*/ 	.word	0x00028c40
        /*0820*/ 	.short	0x010a
        /*0822*/ 	.byte	0x3f
	.zero		1


	//   ....[53]....
        /*0824*/ 	.word	0x0000e6c0
        /*0828*/ 	.word	0x00000002
        /*082c*/ 	.word	0x00028c60
        /*0830*/ 	.short	0x010a
        /*0832*/ 	.byte	0x3f
	.zero		1


	//   ....[54]....
        /*0834*/ 	.word	0x0000ed00
        /*0838*/ 	.word	0x00000002
        /*083c*/ 	.word	0x00028c40
        /*0840*/ 	.short	0x010a
        /*0842*/ 	.byte	0x3f
	.zero		1


	//   ....[55]....
        /*0844*/ 	.word	0x0000ef10
        /*0848*/ 	.word	0x00000002
        /*084c*/ 	.word	0x00028c60
        /*0850*/ 	.short	0x010a
        /*0852*/ 	.byte	0x3f
	.zero		1


	//   ....[56]....
        /*0854*/ 	.word	0x000101e0
        /*0858*/ 	.word	0x00000000
        /*085c*/ 	.word	0x00028c20
        /*0860*/ 	.short	0x010a
        /*0862*/ 	.byte	0x3f
	.zero		1


	//   ....[57]....
        /*0864*/ 	.word	0x000103a0
        /*0868*/ 	.word	0x00000006
        /*086c*/ 	.word	0x00000000
        /*0870*/ 	.short	0x010a
        /*0872*/ 	.byte	0x3f
	.zero		1


	//   ....[58]....
        /*0874*/ 	.word	0x00010410
        /*0878*/ 	.word	0x00000007
        /*087c*/ 	.word	0x00000000
        /*0880*/ 	.short	0x010a
        /*0882*/ 	.byte	0x3f
	.zero		1


	//   ....[59]....
        /*0884*/ 	.word	0x00010480
        /*0888*/ 	.word	0x00000004
        /*088c*/ 	.word	0x00000000
        /*0890*/ 	.short	0x010a
        /*0892*/ 	.byte	0x3f
	.zero		1


	//   ....[60]....
        /*0894*/ 	.word	0x000104b0
        /*0898*/ 	.word	0x00000003
        /*089c*/ 	.word	0x00000000
        /*08a0*/ 	.short	0x010a
        /*08a2*/ 	.byte	0x3f
	.zero		1


	//   ....[61]....
        /*08a4*/ 	.word	0x00010520
        /*08a8*/ 	.word	0x00000005
        /*08ac*/ 	.word	0x00028c50
        /*08b0*/ 	.short	0x010a
        /*08b2*/ 	.byte	0x3f
	.zero		1


	//   ....[62]....
        /*08b4*/ 	.word	0x00010580
        /*08b8*/ 	.word	0x00000006
        /*08bc*/ 	.word	0x00028c50
        /*08c0*/ 	.short	0x010a
        /*08c2*/ 	.byte	0x3f
	.zero		1


	//   ....[63]....
        /*08c4*/ 	.word	0x000105e0
        /*08c8*/ 	.word	0x00000003
        /*08cc*/ 	.word	0x00028c00
        /*08d0*/ 	.short	0x010a
        /*08d2*/ 	.byte	0x3f
	.zero		1


	//   ....[64]....
        /*08d4*/ 	.word	0x00010630
        /*08d8*/ 	.word	0x00000007
        /*08dc*/ 	.word	0x00028c30
        /*08e0*/ 	.short	0x010a
        /*08e2*/ 	.byte	0x3f
	.zero		1


	//   ....[65]....
        /*08e4*/ 	.word	0x00010680
        /*08e8*/ 	.word	0x00000007
        /*08ec*/ 	.word	0x00028c50
        /*08f0*/ 	.short	0x010a
        /*08f2*/ 	.byte	0x3f
	.zero		1


	//   ....[66]....
        /*08f4*/ 	.word	0x000106e0
        /*08f8*/ 	.word	0x00000004
        /*08fc*/ 	.word	0x00028c30
        /*0900*/ 	.short	0x010a
        /*0902*/ 	.byte	0x3f
	.zero		1


	//   ....[67]....
        /*0904*/ 	.word	0x00010730
        /*0908*/ 	.word	0x000000a8
        /*090c*/ 	.word	0x00028c50
        /*0910*/ 	.short	0x010a
        /*0912*/ 	.byte	0x3f
	.zero		1


	//   ....[68]....
        /*0914*/ 	.word	0x00010790
        /*0918*/ 	.word	0x00000004
        /*091c*/ 	.word	0x00028c30
        /*0920*/ 	.short	0x010a
        /*0922*/ 	.byte	0x3f
	.zero		1


	//   ....[69]....
        /*0924*/ 	.word	0x000107e0
        /*0928*/ 	.word	0x000000aa
        /*092c*/ 	.word	0x00028c50
        /*0930*/ 	.short	0x010a
        /*0932*/ 	.byte	0x3f
	.zero		1


	//   ....[70]....
        /*0934*/ 	.word	0x00010980
        /*0938*/ 	.word	0x00000008
        /*093c*/ 	.word	0x00028c40
        /*0940*/ 	.short	0x010a
        /*0942*/ 	.byte	0x3f
	.zero		1


	//   ....[71]....
        /*0944*/ 	.word	0x00010a00
        /*0948*/ 	.word	0x00000008
        /*094c*/ 	.word	0x00028c20
        /*0950*/ 	.short	0x010a
        /*0952*/ 	.byte	0x3f
	.zero		1


	//   ....[72]....
        /*0954*/ 	.word	0x00010a50
        /*0958*/ 	.word	0x0000000b
        /*095c*/ 	.word	0x00028c60
        /*0960*/ 	.short	0x010a
        /*0962*/ 	.byte	0x3f
	.zero		1


	//   ....[73]....
        /*0964*/ 	.word	0x00010aa0
        /*0968*/ 	.word	0x00000002
        /*096c*/ 	.word	0x00028c40
        /*0970*/ 	.short	0x010a
        /*0972*/ 	.byte	0x3f
	.zero		1


	//   ....[74]....
        /*0974*/ 	.word	0x00010af0
        /*0978*/ 	.word	0x00000002
        /*097c*/ 	.word	0x00028c60
        /*0980*/ 	.short	0x010a
        /*0982*/ 	.byte	0x3f
	.zero		1


	//   ....[75]....
        /*0984*/ 	.word	0x00010b40
        /*0988*/ 	.word	0x00000002
        /*098c*/ 	.word	0x00028c40
        /*0990*/ 	.short	0x010a
        /*0992*/ 	.byte	0x3f
	.zero		1


	//   ....[76]....
        /*0994*/ 	.word	0x00010b90
        /*0998*/ 	.word	0x00000002
        /*099c*/ 	.word	0x00028c60
        /*09a0*/ 	.short	0x010a
        /*09a2*/ 	.byte	0x3f
	.zero		1


	//   ....[77]....
        /*09a4*/ 	.word	0x00010be0
        /*09a8*/ 	.word	0x00000002
        /*09ac*/ 	.word	0x00028c40
        /*09b0*/ 	.short	0x010a
        /*09b2*/ 	.byte	0x3f
	.zero		1


	//   ....[78]....
        /*09b4*/ 	.word	0x00010c30
        /*09b8*/ 	.word	0x00000002
        /*09bc*/ 	.word	0x00028c60
        /*09c0*/ 	.short	0x010a
        /*09c2*/ 	.byte	0x3f
	.zero		1


	//   ....[79]....
        /*09c4*/ 	.word	0x000115f0
        /*09c8*/ 	.word	0x00000000
        /*09cc*/ 	.word	0x00028c20
        /*09d0*/ 	.short	0x010a
        /*09d2*/ 	.byte	0x3f
	.zero		1


	//   ....[80]....
        /*09d4*/ 	.word	0x00011790
        /*09d8*/ 	.word	0x00000006
        /*09dc*/ 	.word	0x00000000
        /*09e0*/ 	.short	0x010a
        /*09e2*/ 	.byte	0x3f
	.zero		1


	//   ....[81]....
        /*09e4*/ 	.word	0x000117e0
        /*09e8*/ 	.word	0x00000007
        /*09ec*/ 	.word	0x00000000
        /*09f0*/ 	.short	0x010a
        /*09f2*/ 	.byte	0x3f
	.zero		1


	//   ....[82]....
        /*09f4*/ 	.word	0x00011830
        /*09f8*/ 	.word	0x00000004
        /*09fc*/ 	.word	0x00000000
        /*0a00*/ 	.short	0x010a
        /*0a02*/ 	.byte	0x3f
	.zero		1


	//----- nvinfo : EIATTR_NUM_MBARRIERS
	.align		4
.L_1031:
        /*0a04*/ 	.byte	0x03, 0x38
        /*0a06*/ 	.short	0x0016


	//----- nvinfo : EIATTR_EXIT_INSTR_OFFSETS
	.align		4
        /*0a08*/ 	.byte	0x04, 0x1c
        /*0a0a*/ 	.short	(.L_1033 - .L_1032)


	//   ....[0]....
.L_1032:
        /*0a0c*/ 	.word	0x00000a80


	//   ....[1]....
        /*0a10*/ 	.word	0x0000b430


	//   ....[2]....
        /*0a14*/ 	.word	0x0000b490


	//   ....[3]....
        /*0a18*/ 	.word	0x00010500


	//----- nvinfo : EIATTR_MAX_THREADS
	.align		4
.L_1033:
        /*0a1c*/ 	.byte	0x04, 0x05
        /*0a1e*/ 	.short	(.L_1035 - .L_1034)
.L_1034:
        /*0a20*/ 	.word	0x00000180
        /*0a24*/ 	.word	0x00000001
        /*0a28*/ 	.word	0x00000001


	//----- nvinfo : EIATTR_CRS_STACK_SIZE
	.align		4
.L_1035:
        /*0a2c*/ 	.byte	0x04, 0x1e
        /*0a2e*/ 	.short	(.L_1037 - .L_1036)
.L_1036:
        /*0a30*/ 	.word	0x00000000


	//----- nvinfo : EIATTR_CBANK_PARAM_SIZE
	.align		4
.L_1037:
        /*0a34*/ 	.byte	0x03, 0x19
        /*0a36*/ 	.short	0x0a70


	//----- nvinfo : EIATTR_PARAM_CBANK
	.align		4
        /*0a38*/ 	.byte	0x04, 0x0a
        /*0a3a*/ 	.short	(.L_1039 - .L_1038)
	.align		4
.L_1038:
        /*0a3c*/ 	.word	index@(.nv.constant0._ZN7cutlass13device_kernelIN5flash11enable_sm90INS1_16FlashAttnFwdSm90INS1_25CollectiveMainloopFwdSm90ILi2EN4cute5tupleIJNS5_1CILi1EEES8_S8_EEENS6_IJNS7_ILi64EEESA_SA_EEELi512ENS_10bfloat16_tEfNS_4arch4Sm90ELb1ELb0ELb0ELb1ELb0ELb0ELb0ELb0ELb0ELb0ELb0ELb0EEENS1_21CollectiveEpilogueFwdINS6_IJSA_NS7_ILi512EEESA_EEES9_SC_SE_Li256ELb1ELb0ELb0ELb0EEENS1_36VarlenDynamicPersistentTileSchedulerILi64ELi64ELi256ELi32ELb0ELb0ELb1ELb1ELb1ELb1EEEEEEEEEvNT_6ParamsE)
        /*0a40*/ 	.short	0x0210
        /*0a42*/ 	.short	0x0a70


	//----- nvinfo : EIATTR_SW_WAR
	.align		4
.L_1039:
        /*0a44*/ 	.byte	0x04, 0x36
        /*0a46*/ 	.short	(.L_1041 - .L_1040)
.L_1040:
        /*0a48*/ 	.word	0x00000008
.L_1041:


//--------------------- .nv.info._ZN7cutlass13device_kernelIN5flash11enable_sm90INS1_16FlashAttnFwdSm90INS1_25CollectiveMainloopFwdSm90ILi2EN4cute5tupleIJNS5_1CILi1EEES8_S8_EEENS6_IJNS7_ILi64EEESA_SA_EEELi512ENS_10bfloat16_tEfNS_4arch4Sm90ELb1ELb0ELb0ELb1ELb0ELb1ELb0ELb0ELb0ELb0ELb0ELb0EEENS1_21CollectiveEpilogueFwdINS6_IJSA_NS7_ILi512EEESA_EEES9_SC_SE_Li256ELb1ELb0ELb0ELb0EEENS1_36VarlenDynamicPersistentTileSchedulerILi64ELi64ELi256ELi32ELb0ELb0ELb1ELb1ELb1ELb1EEEEEEEEEvNT_6ParamsE --------------------------
	.section	.nv.info._ZN7cutlass13device_kernelIN5flash11enable_sm90INS1_16FlashAttnFwdSm90INS1_25CollectiveMainloopFwdSm90ILi2EN4cute5tupleIJNS5_1CILi1EEES8_S8_EEENS6_IJNS7_ILi64EEESA_SA_EEELi512ENS_10bfloat16_tEfNS_4arch4Sm90ELb1ELb0ELb0ELb1ELb0ELb1ELb0ELb0ELb0ELb0ELb0ELb0EEENS1_21CollectiveEpilogueFwdINS6_IJSA_NS7_ILi512EEESA_EEES9_SC_SE_Li256ELb1ELb0ELb0ELb0EEENS1_36VarlenDynamicPersistentTileSchedulerILi64ELi64ELi256ELi32ELb0ELb0ELb1ELb1ELb1ELb1EEEEEEEEEvNT_6ParamsE,"",@"SHT_CUDA_INFO"
	.sectionflags	@""
	.align	4


	//----- nvinfo : EIATTR_CUDA_API_VERSION
	.align		4
        /*0000*/ 	.byte	0x04, 0x37
        /*0002*/ 	.short	(.L_1043 - .L_1042)
.L_1042:
        /*0004*/ 	.word	0x00000082


	//----- nvinfo : EIATTR_KPARAM_INFO
	.align		4
.L_1043:
        /*0008*/ 	.byte	0x04, 0x17
        /*000a*/ 	.short	(.L_1045 - .L_1044)
.L_1044:
        /*000c*/ 	.word	0x00000000
        /*0010*/ 	.short	0x0000
        /*0012*/ 	.short	0x0070
        /*0014*/ 	.byte	0x00, 0xf0, 0x01, 0x28


	//----- nvinfo : EIATTR_SPARSE_MMA_MASK
	.align		4
.L_1045:
        /*0018*/ 	.byte	0x03, 0x50
        /*001a*/ 	.short	0x0000


	//----- nvinfo : EIATTR_MAXREG_COUNT
	.align		4
        /*001c*/ 	.byte	0x03, 0x1b
        /*001e*/ 	.short	0x00a8


	//----- nvinfo : EIATTR_NUM_BARRIERS
	.align		4
        /*0020*/ 	.byte	0x02, 0x4c
        /*0022*/ 	.byte	0x10
	.zero		1


	//----- nvinfo : EIATTR_EXTERNS
	.align		4
        /*0024*/ 	.byte	0x04, 0x0f
        /*0026*/ 	.short	(.L_1047 - .L_1046)


	//   ....[0]....
	.align		4
.L_1046:
        /*0028*/ 	.word	index@(__assertfail)


	//----- nvinfo : EIATTR_ANNOTATIONS
	.align		4
.L_1047:
        /*002c*/ 	.byte	0x04, 0x55
        /*002e*/ 	.short	(.L_1049 - .L_1048)


	//   ....[0]....
.L_1048:
        /* <DEDUP_REMOVED lines=41> */


	//----- nvinfo : EIATTR_MERCURY_ISA_VERSION
	.align		4
.L_1049:
        /*02a8*/ 	.byte	0x03, 0x5f
        /*02aa*/ 	.short	0x0101


	//----- nvinfo : EIATTR_UNUSED_LOAD_BYTE_OFFSET
	.align		4
        /*02ac*/ 	.byte	0x04, 0x44
        /*02ae*/ 	.short	(.L_1051 - .L_1050)


	//   ....[0]....
.L_1050:
        /*02b0*/ 	.word	0x00000ae0
        /*02b4*/ 	.word	0x0000fff0


	//   ....[1]....
        /*02b8*/ 	.word	0x0000ef60
        /*02bc*/ 	.word	0x0000fff0


	//----- nvinfo : EIATTR_INT_WARP_WIDE_INSTR_OFFSETS
	.align		4
.L_1051:
        /*02c0*/ 	.byte	0x04, 0x31
        /*02c2*/ 	.short	(.L_1053 - .L_1052)


	//   ....[0]....
.L_1052:
        /*02c4*/ 	.word	0x000001c0


	//   ....[1]....
        /*02c8*/ 	.word	0x00000200


	//   ....[2]....
        /*02cc*/ 	.word	0x000002d0


	//   ....[3]....
        /*02d0*/ 	.word	0x00013a00


	//   ....[4]....
        /*02d4*/ 	.word	0x00013a90


	//   ....[5]....
        /*02d8*/ 	.word	0x00013f10


	//   ....[6]....
        /*02dc*/ 	.word	0x00013f40


	//   ....[7]....
        /*02e0*/ 	.word	0x000167d0


	//   ....[8]....
        /*02e4*/ 	.word	0x00016860


	//----- nvinfo : EIATTR_COOP_GROUP_MASK_REGIDS
	.align		4
.L_1053:
        /*02e8*/ 	.byte	0x04, 0x29
        /*02ea*/ 	.short	(.L_1055 - .L_1054)


	//   ....[0]....
.L_1054:
        /*02ec*/ 	.word	0xffffffff


	//   ....[1]....
        /*02f0*/ 	.word	0xffffffff


	//   ....[2]....
        /*02f4*/ 	.word	0xffffffff


	//   ....[3]....
        /*02f8*/ 	.word	0xffffffff


	//   ....[4]....
        /*02fc*/ 	.word	0xffffffff


	//   ....[5]....
        /*0300*/ 	.word	0xffffffff


	//   ....[6]....
        /*0304*/ 	.word	0xffffffff


	//   ....[7]....
        /*0308*/ 	.word	0xffffffff


	//   ....[8]....
        /*030c*/ 	.word	0xffffffff


	//   ....[9]....
        /*0310*/ 	.word	0xffffffff


	//   ....[10]....
        /*0314*/ 	.word	0xffffffff


	//   ....[11]....
        /*0318*/ 	.word	0xffffffff


	//   ....[12]....
        /*031c*/ 	.word	0xffffffff


	//   ....[13]....
        /*0320*/ 	.word	0xffffffff


	//   ....[14]....
        /*0324*/ 	.word	0xffffffff


	//   ....[15]....
        /*0328*/ 	.word	0xffffffff


	//   ....[16]....
        /*032c*/ 	.word	0xffffffff


	//   ....[17]....
        /*0330*/ 	.word	0xffffffff


	//   ....[18]....
        /*0334*/ 	.word	0xffffffff


	//   ....[19]....
        /*0338*/ 	.word	0xffffffff


	//   ....[20]....
        /*033c*/ 	.word	0xffffffff


	//   ....[21]....
        /*0340*/ 	.word	0xffffffff


	//   ....[22]....
        /*0344*/ 	.word	0xffffffff


	//   ....[23]....
        /*0348*/ 	.word	0xffffffff


	//   ....[24]....
        /*034c*/ 	.word	0xffffffff


	//   ....[25]....
        /*0350*/ 	.word	0xffffffff


	//   ....[26]....
        /*0354*/ 	.word	0xffffffff


	//   ....[27]....
        /*0358*/ 	.word	0xffffffff


	//   ....[28]....
        /*035c*/ 	.word	0xffffffff


	//   ....[29]....
        /*0360*/ 	.word	0xffffffff


	//   ....[30]....
        /*0364*/ 	.word	0xffffffff


	//   ....[31]....
        /*0368*/ 	.word	0xffffffff


	//   ....[32]....
        /*036c*/ 	.word	0xffffffff


	//   ....[33]....
        /*0370*/ 	.word	0xffffffff


	//   ....[34]....
        /*0374*/ 	.word	0xffffffff


	//   ....[35]....
        /*0378*/ 	.word	0xffffffff


	//   ....[36]....
        /*037c*/ 	.word	0xffffffff


	//   ....[37]....
        /*0380*/ 	.word	0xffffffff


	//   ....[38]....
        /*0384*/ 	.word	0xffffffff


	//   ....[39]....
        /*0388*/ 	.word	0xffffffff


	//   ....[40]....
        /*038c*/ 	.word	0xffffffff


	//   ....[41]....
        /*0390*/ 	.word	0xffffffff


	//   ....[42]....
        /*0394*/ 	.word	0xffffffff


	//   ....[43]....
        /*0398*/ 	.word	0xffffffff


	//   ....[44]....
        /*039c*/ 	.word	0xffffffff


	//   ....[45]....
        /*03a0*/ 	.word	0xffffffff


	//   ....[46]....
        /*03a4*/ 	.word	0xffffffff


	//   ....[47]....
        /*03a8*/ 	.word	0xffffffff


	//   ....[48]....
        /*03ac*/ 	.word	0xffffffff


	//   ....[49]....
        /*03b0*/ 	.word	0xffffffff


	//   ....[50]....
        /*03b4*/ 	.word	0xffffffff


	//   ....[51]....
        /*03b8*/ 	.word	0xffffffff


	//   ....[52]....
        /*03bc*/ 	.word	0xffffffff


	//   ....[53]....
        /*03c0*/ 	.word	0xffffffff


	//   ....[54]....
        /*03c4*/ 	.word	0xffffffff


	//   ....[55]....
        /*03c8*/ 	.word	0xffffffff


	//   ....[56]....
        /*03cc*/ 	.word	0xffffffff


	//   ....[57]....
        /*03d0*/ 	.word	0xffffffff


	//   ....[58]....
        /*03d4*/ 	.word	0xffffffff


	//   ....[59]....
        /*03d8*/ 	.word	0xffffffff


	//   ....[60]....
        /*03dc*/ 	.word	0xffffffff


	//   ....[61]....
        /*03e0*/ 	.word	0xffffffff


	//   ....[62]....
        /*03e4*/ 	.word	0xffffffff


	//   ....[63]....
        /*03e8*/ 	.word	0x0500000f


	//   ....[64]....
        /*03ec*/ 	.word	0x0500000f


	//   ....[65]....
        /*03f0*/ 	.word	0x0500000f


	//   ....[66]....
        /*03f4*/ 	.word	0x0500000f


	//   ....[67]....
        /*03f8*/ 	.word	0x0500000f


	//   ....[68]....
        /*03fc*/ 	.word	0x0500000f


	//   ....[69]....
        /*0400*/ 	.word	0x0500000f


	//   ....[70]....
        /*0404*/ 	.word	0x0500000f


	//   ....[71]....
        /*0408*/ 	.word	0x0500000f


	//   ....[72]....
        /*040c*/ 	.word	0x0500000f


	//   ....[73]....
        /*0410*/ 	.word	0x0500000f


	//   ....[74]....
        /*0414*/ 	.word	0x0500000f


	//   ....[75]....
        /*0418*/ 	.word	0x0500000f


	//   ....[76]....
        /*041c*/ 	.word	0x0500000f


	//   ....[77]....
        /*0420*/ 	.word	0x0500000f


	//   ....[78]....
        /*0424*/ 	.word	0x0500000f


	//   ....[79]....
        /*0428*/ 	.word	0x0500000f


	//   ....[80]....
        /*042c*/ 	.word	0x0500000f


	//   ....[81]....
        /*0430*/ 	.word	0x0500000f


	//   ....[82]....
        /*0434*/ 	.word	0x0500000f


	//   ....[83]....
        /*0438*/ 	.word	0x0500000f


	//   ....[84]....
        /*043c*/ 	.word	0x0500000f


	//   ....[85]....
        /*0440*/ 	.word	0x0500000f


	//   ....[86]....
        /*0444*/ 	.word	0x0500000f


	//   ....[87]....
        /*0448*/ 	.word	0x0500000f


	//   ....[88]....
        /*044c*/ 	.word	0x0500000f


	//   ....[89]....
        /*0450*/ 	.word	0x0500000f


	//   ....[90]....
        /*0454*/ 	.word	0x0500000f


	//   ....[91]....
        /*0458*/ 	.word	0x0500000f


	//   ....[92]....
        /*045c*/ 	.word	0x0500000f


	//   ....[93]....
        /*0460*/ 	.word	0x0500000f


	//   ....[94]....
        /*0464*/ 	.word	0x0500000f


	//   ....[95]....
        /*0468*/ 	.word	0x0500000f


	//   ....[96]....
        /*046c*/ 	.word	0x0500000f


	//   ....[97]....
        /*0470*/ 	.word	0x0500000f


	//   ....[98]....
        /*0474*/ 	.word	0x0500000f


	//----- nvinfo : EIATTR_COOP_GROUP_INSTR_OFFSETS
	.align		4
.L_1055:
        /*0478*/ 	.byte	0x04, 0x28
        /*047a*/ 	.short	(.L_1057 - .L_1056)


	//   ....[0]....
.L_1056:
        /*047c*/ 	.word	0x00000060


	//   ....[1]....
        /*0480*/ 	.word	0x000001d0


	//   ....[2]....
        /*0484*/ 	.word	0x00000210


	//   ....[3]....
        /*0488*/ 	.word	0x00000400


	//   ....[4]....
        /*048c*/ 	.word	0x00000560


	//   ....[5]....
        /*0490*/ 	.word	0x00000680


	//   ....[6]....
        /*0494*/ 	.word	0x000007e0


	//   ....[7]....
        /*0498*/ 	.word	0x000047a0


	//   ....[8]....
        /*049c*/ 	.word	0x000061d0


	//   ....[9]....
        /*04a0*/ 	.word	0x00009c40


	//   ....[10]....
        /*04a4*/ 	.word	0x00009dd0


	//   ....[11]....
        /*04a8*/ 	.word	0x00009f80


	//   ....[12]....
        /*04ac*/ 	.word	0x0000a0d0


	//   ....[13]....
        /*04b0*/ 	.word	0x0000ab00


	//   ....[14]....
        /*04b4*/ 	.word	0x0000b250


	//   ....[15]....
        /*04b8*/ 	.word	0x0000b350


	//   ....[16]....
        /*04bc*/ 	.word	0x0000b690


	//   ....[17]....
        /*04c0*/ 	.word	0x0000b710


	//   ....[18]....
        /*04c4*/ 	.word	0x0000c9d0


	//   ....[19]....
        /*04c8*/ 	.word	0x0000cf30


	//   ....[20]....
        /*04cc*/ 	.word	0x0000cf60


	//   ....[21]....
        /*04d0*/ 	.word	0x0000d1a0


	//   ....[22]....
        /*04d4*/ 	.word	0x0000d290


	//   ....[23]....
        /*04d8*/ 	.word	0x0000e420


	//   ....[24]....
        /*04dc*/ 	.word	0x0000e470


	//   ....[25]....
        /*04e0*/ 	.word	0x0000e4b0


	//   ....[26]....
        /*04e4*/ 	.word	0x0000e520


	//   ....[27]....
        /*04e8*/ 	.word	0x0000e540


	//   ....[28]....
        /*04ec*/ 	.word	0x0000ff00


	//   ....[29]....
        /*04f0*/ 	.word	0x00011680


	//   ....[30]....
        /*04f4*/ 	.word	0x00011800


	//   ....[31]....
        /*04f8*/ 	.word	0x00011830


	//   ....[32]....
        /*04fc*/ 	.word	0x00011870


	//   ....[33]....
        /*0500*/ 	.word	0x000118e0


	//   ....[34]....
        /*0504*/ 	.word	0x00011940


	//   ....[35]....
        /*0508*/ 	.word	0x00011980


	//   ....[36]....
        /*050c*/ 	.word	0x00011b20


	//   ....[37]....
        /*0510*/ 	.word	0x00011b80


	//   ....[38]....
        /*0514*/ 	.word	0x00011bc0


	//   ....[39]....
        /*0518*/ 	.word	0x00011c00


	//   ....[40]....
        /*051c*/ 	.word	0x00011c30


	//   ....[41]....
        /*0520*/ 	.word	0x00011c60


	//   ....[42]....
        /*0524*/ 	.word	0x00011cf0


	//   ....[43]....
        /*0528*/ 	.word	0x00011d50


	//   ....[44]....
        /*052c*/ 	.word	0x00011de0


	//   ....[45]....
        /*0530*/ 	.word	0x000168f0


	//   ....[46]....
        /*0534*/ 	.word	0x00016900


	//   ....[47]....
        /*0538*/ 	.word	0x00016a10


	//   ....[48]....
        /*053c*/ 	.word	0x00016a70


	//   ....[49]....
        /*0540*/ 	.word	0x00016ab0


	//   ....[50]....
        /*0544*/ 	.word	0x00016af0


	//   ....[51]....
        /*0548*/ 	.word	0x00016b20


	//   ....[52]....
        /*054c*/ 	.word	0x00016b50


	//   ....[53]....
        /*0550*/ 	.word	0x00016ce0


	//   ....[54]....
        /*0554*/ 	.word	0x00016d40


	//   ....[55]....
        /*0558*/ 	.word	0x00016d80


	//   ....[56]....
        /*055c*/ 	.word	0x00016dc0


	//   ....[57]....
        /*0560*/ 	.word	0x00016df0


	//   ....[58]....
        /*0564*/ 	.word	0x00016e20


	//   ....[59]....
        /*0568*/ 	.word	0x00016ee0


	//   ....[60]....
        /*056c*/ 	.word	0x00016f00


	//   ....[61]....
        /*0570*/ 	.word	0x00016f70


	//   ....[62]....
        /*0574*/ 	.word	0x00017600


	//   ....[63]....
        /*0578*/ 	.word	0x00017ae0


	//   ....[64]....
        /*057c*/ 	.word	0x00017b80


	//   ....[65]....
        /*0580*/ 	.word	0x00017c20


	//   ....[66]....
        /*0584*/ 	.word	0x00017cc0


	//   ....[67]....
        /*0588*/ 	.word	0x00017d60


	//   ....[68]....
        /*058c*/ 	.word	0x00017e00


	//   ....[69]....
        /*0590*/ 	.word	0x00017ea0


	//   ....[70]....
        /*0594*/ 	.word	0x00017f40


	//   ....[71]....
        /*0598*/ 	.word	0x00018030


	//   ....[72]....
        /*059c*/ 	.word	0x000180d0


	//   ....[73]....
        /*05a0*/ 	.word	0x00018170


	//   ....[74]....
        /*05a4*/ 	.word	0x00018210


	//   ....[75]....
        /*05a8*/ 	.word	0x000182b0


	//   ....[76]....
        /*05ac*/ 	.word	0x00018350


	//   ....[77]....
        /*05b0*/ 	.word	0x000183f0


	//   ....[78]....
        /*05b4*/ 	.word	0x00018490


	//   ....[79]....
        /*05b8*/ 	.word	0x00018790


	//   ....[80]....
        /*05bc*/ 	.word	0x00018a70


	//   ....[81]....
        /*05c0*/ 	.word	0x00018e90


	//   ....[82]....
        /*05c4*/ 	.word	0x00018f20


	//   ....[83]....
        /*05c8*/ 	.word	0x00018fc0


	//   ....[84]....
        /*05cc*/ 	.word	0x00019070


	//   ....[85]....
        /*05d0*/ 	.word	0x000190f0


	//   ....[86]....
        /*05d4*/ 	.word	0x00019170


	//   ....[87]....
        /*05d8*/ 	.word	0x000191f0


	//   ....[88]....
        /*05dc*/ 	.word	0x00019270


	//   ....[89]....
        /*05e0*/ 	.word	0x00019300


	//   ....[90]....
        /*05e4*/ 	.word	0x000193b0


	//   ....[91]....
        /*05e8*/ 	.word	0x00019430


	//   ....[92]....
        /*05ec*/ 	.word	0x000194b0


	//   ....[93]....
        /*05f0*/ 	.word	0x00019530


	//   ....[94]....
        /*05f4*/ 	.word	0x000195b0


	//   ....[95]....
        /*05f8*/ 	.word	0x00019620


	//   ....[96]....
        /*05fc*/ 	.word	0x000196c0


	//   ....[97]....
        /*0600*/ 	.word	0x00019750


	//   ....[98]....
        /*0604*/ 	.word	0x00019880


	//----- nvinfo : EIATTR_REG_RECONFIG
	.align		4
.L_1057:
        /*0608*/ 	.byte	0x01, 0x54
	.zero		2


	//----- nvinfo : EIATTR_SYSCALL_OFFSETS
	.align		4
        /*060c*/ 	.byte	0x04, 0x46
        /*060e*/ 	.short	(.L_1059 - .L_1058)


	//   ....[0]....
.L_1058:
        /*0610*/ 	.word	0x000018c0


	//   ....[1]....
        /*0614*/ 	.word	0x00001a10


	//   ....[2]....
        /*0618*/ 	.word	0x00006390


	//   ....[3]....
        /*061c*/ 	.word	0x00006830


	//   ....[4]....
        /*0620*/ 	.word	0x00013c20


	//   ....[5]....
        /*0624*/ 	.word	0x00013d60


	//   ....[6]....
        /*0628*/ 	.word	0x00013e60


	//----- nvinfo : EIATTR_MBARRIER_INSTR_OFFSETS
	.align		4
.L_1059:
        /*062c*/ 	.byte	0x04, 0x39
        /*062e*/ 	.short	(.L_1061 - .L_1060)


	//   ....[0]....
.L_1060:
        /*0630*/ 	.word	0x000002f0
        /*0634*/ 	.word	0x000000ff
        /*0638*/ 	.word	0x00028c00
        /*063c*/ 	.short	0x0100
        /*063e*/ 	.byte	0x08
	.zero		1


	//   ....[1]....
        /*0640*/ 	.word	0x00000300
        /*0644*/ 	.word	0x000000ff
        /*0648*/ 	.word	0x00028c20
        /*064c*/ 	.short	0x0100
        /*064e*/ 	.byte	0x08
	.zero		1


	//   ....[2]....
        /*0650*/ 	.word	0x000003b0
        /*0654*/ 	.word	0x000000ff
        /*0658*/ 	.word	0x00028c30
        /*065c*/ 	.short	0x0100
        /*065e*/ 	.byte	0x06
	.zero		1


	//   ....[3]....
        /*0660*/ 	.word	0x000003c0
        /*0664*/ 	.word	0x000000ff
        /*0668*/ 	.word	0x00028c40
        /*066c*/ 	.short	0x0100
        /*066e*/ 	.byte	0x06
	.zero		1


	//   ....[4]....
        /*0670*/ 	.word	0x000003d0
        /*0674*/ 	.word	0x000000ff
        /*0678*/ 	.word	0x00028c38
        /*067c*/ 	.short	0x0100
        /*067e*/ 	.byte	0x06
	.zero		1


	//   ....[5]....
        /*0680*/ 	.word	0x000003e0
        /*0684*/ 	.word	0x000000ff
        /*0688*/ 	.word	0x00028c48
        /*068c*/ 	.short	0x0100
        /*068e*/ 	.byte	0x06
	.zero		1


	//   ....[6]....
        /*0690*/ 	.word	0x00000510
        /*0694*/ 	.word	0x000000ff
        /*0698*/ 	.word	0x00028c50
        /*069c*/ 	.short	0x0100
        /*069e*/ 	.byte	0x08
	.zero		1


	//   ....[7]....
        /*06a0*/ 	.word	0x00000520
        /*06a4*/ 	.word	0x000000ff
        /*06a8*/ 	.word	0x00028c60
        /*06ac*/ 	.short	0x0100
        /*06ae*/ 	.byte	0x08
	.zero		1


	//   ....[8]....
        /*06b0*/ 	.word	0x00000530
        /*06b4*/ 	.word	0x000000ff
        /*06b8*/ 	.word	0x00028c58
        /*06bc*/ 	.short	0x0100
        /*06be*/ 	.byte	0x08
	.zero		1


	//   ....[9]....
        /*06c0*/ 	.word	0x00000540
        /*06c4*/ 	.word	0x000000ff
        /*06c8*/ 	.word	0x00028c68
        /*06cc*/ 	.short	0x0100
        /*06ce*/ 	.byte	0x08
	.zero		1


	//   ....[10]....
        /*06d0*/ 	.word	0x00000630
        /*06d4*/ 	.word	0x000000ff
        /*06d8*/ 	.word	0x00028c70
        /*06dc*/ 	.short	0x0100
        /*06de*/ 	.byte	0x06
	.zero		1


	//   ....[11]....
        /*06e0*/ 	.word	0x00000640
        /*06e4*/ 	.word	0x000000ff
        /*06e8*/ 	.word	0x00028c80
        /*06ec*/ 	.short	0x0100
        /*06ee*/ 	.byte	0x06
	.zero		1


	//   ....[12]....
        /*06f0*/ 	.word	0x00000650
        /*06f4*/ 	.word	0x000000ff
        /*06f8*/ 	.word	0x00028c78
        /*06fc*/ 	.short	0x0100
        /*06fe*/ 	.byte	0x06
	.zero		1


	//   ....[13]....
        /*0700*/ 	.word	0x00000660
        /*0704*/ 	.word	0x000000ff
        /*0708*/ 	.word	0x00028c88
        /*070c*/ 	.short	0x0100
        /*070e*/ 	.byte	0x06
	.zero		1


	//   ....[14]....
        /*0710*/ 	.word	0x00000790
        /*0714*/ 	.word	0x000000ff
        /*0718*/ 	.word	0x00028c90
        /*071c*/ 	.short	0x0100
        /*071e*/ 	.byte	0x08
	.zero		1


	//   ....[15]....
        /*0720*/ 	.word	0x000007a0
        /*0724*/ 	.word	0x000000ff
        /*0728*/ 	.word	0x00028ca0
        /*072c*/ 	.short	0x0100
        /*072e*/ 	.byte	0x08
	.zero		1


	//   ....[16]....
        /*0730*/ 	.word	0x000007b0
        /*0734*/ 	.word	0x000000ff
        /*0738*/ 	.word	0x00028c98
        /*073c*/ 	.short	0x0100
        /*073e*/ 	.byte	0x08
	.zero		1


	//   ....[17]....
        /*0740*/ 	.word	0x000007c0
        /*0744*/ 	.word	0x000000ff
        /*0748*/ 	.word	0x00028ca8
        /*074c*/ 	.short	0x0100
        /*074e*/ 	.byte	0x08
	.zero		1


	//   ....[18]....
        /*0750*/ 	.word	0x000008f0
        /*0754*/ 	.word	0x000000ff
        /*0758*/ 	.word	0x00028cb0
        /*075c*/ 	.short	0x0100
        /*075e*/ 	.byte	0x08
	.zero		1


	//   ....[19]....
        /*0760*/ 	.word	0x00000900
        /*0764*/ 	.word	0x000000ff
        /*0768*/ 	.word	0x00028cc0
        /*076c*/ 	.short	0x0100
        /*076e*/ 	.byte	0x08
	.zero		1


	//   ....[20]....
        /*0770*/ 	.word	0x00000910
        /*0774*/ 	.word	0x000000ff
        /*0778*/ 	.word	0x00028cb8
        /*077c*/ 	.short	0x0100
        /*077e*/ 	.byte	0x08
	.zero		1


	//   ....[21]....
        /*0780*/ 	.word	0x00000920
        /*0784*/ 	.word	0x000000ff
        /*0788*/ 	.word	0x00028cc8
        /*078c*/ 	.short	0x0100
        /*078e*/ 	.byte	0x08
	.zero		1


	//   ....[22]....
        /*0790*/ 	.word	0x00002670
        /*0794*/ 	.word	0x00000046
        /*0798*/ 	.word	0x00028c90
        /*079c*/ 	.short	0x010a
        /*079e*/ 	.byte	0x3f
	.zero		1


	//   ....[23]....
        /*07a0*/ 	.word	0x000030c0
        /*07a4*/ 	.word	0x00000046
        /*07a8*/ 	.word	0x00028c90
        /*07ac*/ 	.short	0x010a
        /*07ae*/ 	.byte	0x3f
	.zero		1


	//   ....[24]....
        /*07b0*/ 	.word	0x000039c0
        /*07b4*/ 	.word	0x00000046
        /*07b8*/ 	.word	0x00028c90
        /*07bc*/ 	.short	0x010a
        /*07be*/ 	.byte	0x3f
	.zero		1


	//   ....[25]....
        /*07c0*/ 	.word	0x00003bc0
        /*07c4*/ 	.word	0x00000004
        /*07c8*/ 	.word	0x00000000
        /*07cc*/ 	.short	0x0101
        /*07ce*/ 	.byte	0x3f
	.zero		1


	//   ....[26]....
        /*07d0*/ 	.word	0x00003c00
        /*07d4*/ 	.word	0x00000046
        /*07d8*/ 	.word	0x00028cb0
        /*07dc*/ 	.short	0x010a
        /*07de*/ 	.byte	0x3f
	.zero		1


	//   ....[27]....
        /*07e0*/ 	.word	0x00004250
        /*07e4*/ 	.word	0x00000046
        /*07e8*/ 	.word	0x00000000
        /*07ec*/ 	.short	0x0101
        /*07ee*/ 	.byte	0x3f
	.zero		1


	//   ....[28]....
        /*07f0*/ 	.word	0x000048b0
        /*07f4*/ 	.word	0x0000000e
        /*07f8*/ 	.word	0x00028c50
        /*07fc*/ 	.short	0x010a
        /*07fe*/ 	.byte	0x3f
	.zero		1


	//   ....[29]....
        /*0800*/ 	.word	0x00004c60
        /*0804*/ 	.word	0x00000000
        /*0808*/ 	.word	0x00000000
        /*080c*/ 	.short	0x0101
        /*080e*/ 	.byte	0x3f
	.zero		1


	//   ....[30]....
        /*0810*/ 	.word	0x00005590
        /*0814*/ 	.word	0x00000000
        /*0818*/ 	.word	0x00028c50
        /*081c*/ 	.short	0x010a
        /*081e*/ 	.byte	0x3f
	.zero		1


	//   ....[31]....
        /*0820*/ 	.word	0x000055e0
        /*0824*/ 	.word	0x00000000
        /*0828*/ 	.word	0x00028c50
        /*082c*/ 	.short	0x010a
        /*082e*/ 	.byte	0x3f
	.zero		1


	//   ....[32]....
        /*0830*/ 	.word	0x000058a0
        /*0834*/ 	.word	0x00000000
        /*0838*/ 	.word	0x00000000
        /*083c*/ 	.short	0x0101
        /*083e*/ 	.byte	0x3f
	.zero		1


	//   ....[33]....
        /*0840*/ 	.word	0x00006420
        /*0844*/ 	.word	0x00000002
        /*0848*/ 	.word	0x00028c00
        /*084c*/ 	.short	0x010a
        /*084e*/ 	.byte	0x3f
	.zero		1


	//   ....[34]....
        /*0850*/ 	.word	0x00006470
        /*0854*/ 	.word	0x00000002
        /*0858*/ 	.word	0x00028c00
        /*085c*/ 	.short	0x010a
        /*085e*/ 	.byte	0x3f
	.zero		1


	//   ....[35]....
        /*0860*/ 	.word	0x000070a0
        /*0864*/ 	.word	0x00000002
        /*0868*/ 	.word	0x00028c00
        /*086c*/ 	.short	0x010a
        /*086e*/ 	.byte	0x3f
	.zero		1


	//   ....[36]....
        /*0870*/ 	.word	0x000084c0
        /*0874*/ 	.word	0x00000002
        /*0878*/ 	.word	0x00028c00
        /*087c*/ 	.short	0x010a
        /*087e*/ 	.byte	0x3f
	.zero		1


	//   ....[37]....
        /*0880*/ 	.word	0x000094c0
        /*0884*/ 	.word	0x000000a9
        /*0888*/ 	.word	0x00028c30
        /*088c*/ 	.short	0x010a
        /*088e*/ 	.byte	0x3f
	.zero		1


	//   ....[38]....
        /*0890*/ 	.word	0x00009570
        /*0894*/ 	.word	0x000000a9
        /*0898*/ 	.word	0x00028c30
        /*089c*/ 	.short	0x010a
        /*089e*/ 	.byte	0x3f
	.zero		1


	//   ....[39]....
        /*08a0*/ 	.word	0x0000a3d0
        /*08a4*/ 	.word	0x00000000
        /*08a8*/ 	.word	0x00000000
        /*08ac*/ 	.short	0x0101
        /*08ae*/ 	.byte	0x3f
	.zero		1


	//   ....[40]....
        /*08b0*/ 	.word	0x0000a780
        /*08b4*/ 	.word	0x000000a9
        /*08b8*/ 	.word	0x00028c50
        /*08bc*/ 	.short	0x010a
        /*08be*/ 	.byte	0x3f
	.zero		1


	//   ....[41]....
        /*08c0*/ 	.word	0x0000a810
        /*08c4*/ 	.word	0x000000a9
        /*08c8*/ 	.word	0x00028c50
        /*08cc*/ 	.short	0x010a
        /*08ce*/ 	.byte	0x3f
	.zero		1


	//   ....[42]....
        /*08d0*/ 	.word	0x0000ab20
        /*08d4*/ 	.word	0x000000a9
        /*08d8*/ 	.word	0x00000000
        /*08dc*/ 	.short	0x0101
        /*08de*/ 	.byte	0x3f
	.zero		1


	//   ....[43]....
        /*08e0*/ 	.word	0x0000ac10
        /*08e4*/ 	.word	0x000000d5
        /*08e8*/ 	.word	0x00028c30
        /*08ec*/ 	.short	0x010a
        /*08ee*/ 	.byte	0x3f
	.zero		1


	//   ....[44]....
        /*08f0*/ 	.word	0x0000ac80
        /*08f4*/ 	.word	0x000000d5
        /*08f8*/ 	.word	0x00028c30
        /*08fc*/ 	.short	0x010a
        /*08fe*/ 	.byte	0x3f
	.zero		1


	//   ....[45]....
        /*0900*/ 	.word	0x0000b920
        /*0904*/ 	.word	0x0000009a
        /*0908*/ 	.word	0x00000000
        /*090c*/ 	.short	0x0101
        /*090e*/ 	.byte	0x3f
	.zero		1


	//   ....[46]....
        /*0910*/ 	.word	0x0000c6a0
        /*0914*/ 	.word	0x000000d5
        /*0918*/ 	.word	0x00028c50
        /*091c*/ 	.short	0x010a
        /*091e*/ 	.byte	0x3f
	.zero		1


	//   ....[47]....
        /*0920*/ 	.word	0x0000c6f0
        /*0924*/ 	.word	0x000000d5
        /*0928*/ 	.word	0x00028c50
        /*092c*/ 	.short	0x010a
        /*092e*/ 	.byte	0x3f
	.zero		1


	//   ....[48]....
        /*0930*/ 	.word	0x0000c9f0
        /*0934*/ 	.word	0x000000d5
        /*0938*/ 	.word	0x00000000
        /*093c*/ 	.short	0x0101
        /*093e*/ 	.byte	0x3f
	.zero		1


	//   ....[49]....
        /*0940*/ 	.word	0x0000cb20
        /*0944*/ 	.word	0x000000b9
        /*0948*/ 	.word	0x00028c30
        /*094c*/ 	.short	0x010a
        /*094e*/ 	.byte	0x3f
	.zero		1


	//   ....[50]....
        /*0950*/ 	.word	0x0000cb90
        /*0954*/ 	.word	0x000000b9
        /*0958*/ 	.word	0x00028c30
        /*095c*/ 	.short	0x010a
        /*095e*/ 	.byte	0x3f
	.zero		1


	//   ....[51]....
        /*0960*/ 	.word	0x0000d560
        /*0964*/ 	.word	0x0000009a
        /*0968*/ 	.word	0x00000000
        /*096c*/ 	.short	0x0101
        /*096e*/ 	.byte	0x3f
	.zero		1


	//   ....[52]....
        /*0970*/ 	.word	0x0000e0f0
        /*0974*/ 	.word	0x000000b9
        /*0978*/ 	.word	0x00028c50
        /*097c*/ 	.short	0x010a
        /*097e*/ 	.byte	0x3f
	.zero		1


	//   ....[53]....
        /*0980*/ 	.word	0x0000e140
        /*0984*/ 	.word	0x000000b9
        /*0988*/ 	.word	0x00028c50
        /*098c*/ 	.short	0x010a
        /*098e*/ 	.byte	0x3f
	.zero		1


	//   ....[54]....
        /*0990*/ 	.word	0x0000e440
        /*0994*/ 	.word	0x000000b9
        /*0998*/ 	.word	0x00000000
        /*099c*/ 	.short	0x0101
        /*099e*/ 	.byte	0x3f
	.zero		1


	//   ....[55]....
        /*09a0*/ 	.word	0x00010770
        /*09a4*/ 	.word	0x00000000
        /*09a8*/ 	.word	0x00000000
        /*09ac*/ 	.short	0x0101
        /*09ae*/ 	.byte	0x3f
	.zero		1


	//   ....[56]....
        /*09b0*/ 	.word	0x00012b10
        /*09b4*/ 	.word	0x00000009
        /*09b8*/ 	.word	0x00028c20
        /*09bc*/ 	.short	0x010a
        /*09be*/ 	.byte	0x3f
	.zero		1


	//   ....[57]....
        /*09c0*/ 	.word	0x00012ba0
        /*09c4*/ 	.word	0x00000005
        /*09c8*/ 	.word	0x00028ca0
        /*09cc*/ 	.short	0x010a
        /*09ce*/ 	.byte	0x3f
	.zero		1


	//   ....[58]....
        /*09d0*/ 	.word	0x00012d80
        /*09d4*/ 	.word	0x00000005
        /*09d8*/ 	.word	0x00028cc0
        /*09dc*/ 	.short	0x010a
        /*09de*/ 	.byte	0x3f
	.zero		1


	//   ....[59]....
        /*09e0*/ 	.word	0x000132d0
        /*09e4*/ 	.word	0x00000006
        /*09e8*/ 	.word	0x00028ca0
        /*09ec*/ 	.short	0x010a
        /*09ee*/ 	.byte	0x3f
	.zero		1


	//   ....[60]....
        /*09f0*/ 	.word	0x00013490
        /*09f4*/ 	.word	0x00000006
        /*09f8*/ 	.word	0x00028cc0
        /*09fc*/ 	.short	0x010a
        /*09fe*/ 	.byte	0x3f
	.zero		1


	//   ....[61]....
        /*0a00*/ 	.word	0x000143a0
        /*0a04*/ 	.word	0x00000005
        /*0a08*/ 	.word	0x00028c40
        /*0a0c*/ 	.short	0x010a
        /*0a0e*/ 	.byte	0x3f
	.zero		1


	//   ....[62]....
        /*0a10*/ 	.word	0x00014790
        /*0a14*/ 	.word	0x00000007
        /*0a18*/ 	.word	0x00028c20
        /*0a1c*/ 	.short	0x010a
        /*0a1e*/ 	.byte	0x3f
	.zero		1


	//   ....[63]....
        /*0a20*/ 	.word	0x00014850
        /*0a24*/ 	.word	0x00000002
        /*0a28*/ 	.word	0x00028c60
        /*0a2c*/ 	.short	0x010a
        /*0a2e*/ 	.byte	0x3f
	.zero		1


	//   ....[64]....
        /*0a30*/ 	.word	0x00014fb0
        /*0a34*/ 	.word	0x00000003
        /*0a38*/ 	.word	0x00028c40
        /*0a3c*/ 	.short	0x010a
        /*0a3e*/ 	.byte	0x3f
	.zero		1


	//   ....[65]....
        /*0a40*/ 	.word	0x000151c0
        /*0a44*/ 	.word	0x00000003
        /*0a48*/ 	.word	0x00028c60
        /*0a4c*/ 	.short	0x010a
        /*0a4e*/ 	.byte	0x3f
	.zero		1


	//   ....[66]....
        /*0a50*/ 	.word	0x00015870
        /*0a54*/ 	.word	0x00000002
        /*0a58*/ 	.word	0x00028c40
        /*0a5c*/ 	.short	0x010a
        /*0a5e*/ 	.byte	0x3f
	.zero		1


	//   ....[67]....
        /*0a60*/ 	.word	0x00015a70
        /*0a64*/ 	.word	0x00000002
        /*0a68*/ 	.word	0x00028c60
        /*0a6c*/ 	.short	0x010a
        /*0a6e*/ 	.byte	0x3f
	.zero		1


	//   ....[68]....
        /*0a70*/ 	.word	0x000160b0
        /*0a74*/ 	.word	0x00000002
        /*0a78*/ 	.word	0x00028c40
        /*0a7c*/ 	.short	0x010a
        /*0a7e*/ 	.byte	0x3f
	.zero		1


	//   ....[69]....
        /*0a80*/ 	.word	0x000162c0
        /*0a84*/ 	.word	0x00000002
        /*0a88*/ 	.word	0x00028c60
        /*0a8c*/ 	.short	0x010a
        /*0a8e*/ 	.byte	0x3f
	.zero		1


	//   ....[70]....
        /*0a90*/ 	.word	0x00017580
        /*0a94*/ 	.word	0x00000000
        /*0a98*/ 	.word	0x00028c20
        /*0a9c*/ 	.short	0x010a
        /*0a9e*/ 	.byte	0x3f
	.zero		1


	//   ....[71]....
        /*0aa0*/ 	.word	0x00017730
        /*0aa4*/ 	.word	0x00000006
        /*0aa8*/ 	.word	0x00000000
        /*0aac*/ 	.short	0x010a
        /*0aae*/ 	.byte	0x3f
	.zero		1


	//   ....[72]....
        /*0ab0*/ 	.word	0x000177a0
        /*0ab4*/ 	.word	0x00000007
        /*0ab8*/ 	.word	0x00000000
        /*0abc*/ 	.short	0x010a
        /*0abe*/ 	.byte	0x3f
	.zero		1


	//   ....[73]....
        /*0ac0*/ 	.word	0x00017810
        /*0ac4*/ 	.word	0x00000004
        /*0ac8*/ 	.word	0x00000000
        /*0acc*/ 	.short	0x010a
        /*0ace*/ 	.byte	0x3f
	.zero		1


	//   ....[74]....
        /*0ad0*/ 	.word	0x00017840
        /*0ad4*/ 	.word	0x00000003
        /*0ad8*/ 	.word	0x00000000
        /*0adc*/ 	.short	0x010a
        /*0ade*/ 	.byte	0x3f
	.zero		1


	//   ....[75]....
        /*0ae0*/ 	.word	0x000178a0
        /*0ae4*/ 	.word	0x00000046
        /*0ae8*/ 	.word	0x00028c90
        /*0aec*/ 	.short	0x010a
        /*0aee*/ 	.byte	0x3f
	.zero		1


	//   ....[76]....
        /*0af0*/ 	.word	0x000178f0
        /*0af4*/ 	.word	0x00000046
        /*0af8*/ 	.word	0x00028c90
        /*0afc*/ 	.short	0x010a
        /*0afe*/ 	.byte	0x3f
	.zero		1


	//   ....[77]....
        /*0b00*/ 	.word	0x00017940
        /*0b04*/ 	.word	0x00000046
        /*0b08*/ 	.word	0x00028c90
        /*0b0c*/ 	.short	0x010a
        /*0b0e*/ 	.byte	0x3f
	.zero		1


	//   ....[78]....
        /*0b10*/ 	.word	0x00017990
        /*0b14*/ 	.word	0x00000046
        /*0b18*/ 	.word	0x00028cb0
        /*0b1c*/ 	.short	0x010a
        /*0b1e*/ 	.byte	0x3f
	.zero		1


	//   ....[79]....
        /*0b20*/ 	.word	0x000179e0
        /*0b24*/ 	.word	0x0000000e
        /*0b28*/ 	.word	0x00028c50
        /*0b2c*/ 	.short	0x010a
        /*0b2e*/ 	.byte	0x3f
	.zero		1


	//   ....[80]....
        /*0b30*/ 	.word	0x00017a30
        /*0b34*/ 	.word	0x00000000
        /*0b38*/ 	.word	0x00028c50
        /*0b3c*/ 	.short	0x010a
        /*0b3e*/ 	.byte	0x3f
	.zero		1


	//   ....[81]....
        /*0b40*/ 	.word	0x00017f80
        /*0b44*/ 	.word	0x00000002
        /*0b48*/ 	.word	0x00028c00
        /*0b4c*/ 	.short	0x010a
        /*0b4e*/ 	.byte	0x3f
	.zero		1


	//   ....[82]....
        /*0b50*/ 	.word	0x000184d0
        /*0b54*/ 	.word	0x00000002
        /*0b58*/ 	.word	0x00028c00
        /*0b5c*/ 	.short	0x010a
        /*0b5e*/ 	.byte	0x3f
	.zero		1


	//   ....[83]....
        /*0b60*/ 	.word	0x00018520
        /*0b64*/ 	.word	0x000000a9
        /*0b68*/ 	.word	0x00028c30
        /*0b6c*/ 	.short	0x010a
        /*0b6e*/ 	.byte	0x3f
	.zero		1


	//   ....[84]....
        /*0b70*/ 	.word	0x00018570
        /*0b74*/ 	.word	0x000000a9
        /*0b78*/ 	.word	0x00028c50
        /*0b7c*/ 	.short	0x010a
        /*0b7e*/ 	.byte	0x3f
	.zero		1


	//   ....[85]....
        /*0b80*/ 	.word	0x000185c0
        /*0b84*/ 	.word	0x000000d5
        /*0b88*/ 	.word	0x00028c30
        /*0b8c*/ 	.short	0x010a
        /*0b8e*/ 	.byte	0x3f
	.zero		1


	//   ....[86]....
        /*0b90*/ 	.word	0x00018610
        /*0b94*/ 	.word	0x000000d5
        /*0b98*/ 	.word	0x00028c50
        /*0b9c*/ 	.short	0x010a
        /*0b9e*/ 	.byte	0x3f
	.zero		1


	//   ....[87]....
        /*0ba0*/ 	.word	0x00018660
        /*0ba4*/ 	.word	0x000000b9
        /*0ba8*/ 	.word	0x00028c30
        /*0bac*/ 	.short	0x010a
        /*0bae*/ 	.byte	0x3f
	.zero		1


	//   ....[88]....
        /*0bb0*/ 	.word	0x000186b0
        /*0bb4*/ 	.word	0x000000b9
        /*0bb8*/ 	.word	0x00028c50
        /*0bbc*/ 	.short	0x010a
        /*0bbe*/ 	.byte	0x3f
	.zero		1


	//   ....[89]....
        /*0bc0*/ 	.word	0x00018850
        /*0bc4*/ 	.word	0x00000009
        /*0bc8*/ 	.word	0x00028c20
        /*0bcc*/ 	.short	0x010a
        /*0bce*/ 	.byte	0x3f
	.zero		1


	//   ....[90]....
        /*0bd0*/ 	.word	0x000188a0
        /*0bd4*/ 	.word	0x00000005
        /*0bd8*/ 	.word	0x00028ca0
        /*0bdc*/ 	.short	0x010a
        /*0bde*/ 	.byte	0x3f
	.zero		1


	//   ....[91]....
        /*0be0*/ 	.word	0x000188f0
        /*0be4*/ 	.word	0x00000005
        /*0be8*/ 	.word	0x00028cc0
        /*0bec*/ 	.short	0x010a
        /*0bee*/ 	.byte	0x3f
	.zero		1


	//   ....[92]....
        /*0bf0*/ 	.word	0x00018940
        /*0bf4*/ 	.word	0x00000006
        /*0bf8*/ 	.word	0x00028ca0
        /*0bfc*/ 	.short	0x010a
        /*0bfe*/ 	.byte	0x3f
	.zero		1


	//   ....[93]....
        /*0c00*/ 	.word	0x00018990
        /*0c04*/ 	.word	0x00000006
        /*0c08*/ 	.word	0x00028cc0
        /*0c0c*/ 	.short	0x010a
        /*0c0e*/ 	.byte	0x3f
	.zero		1


	//   ....[94]....
        /*0c10*/ 	.word	0x00018b30
        /*0c14*/ 	.word	0x00000005
        /*0c18*/ 	.word	0x00028c40
        /*0c1c*/ 	.short	0x010a
        /*0c1e*/ 	.byte	0x3f
	.zero		1


	//   ....[95]....
        /*0c20*/ 	.word	0x00018bb0
        /*0c24*/ 	.word	0x00000005
        /*0c28*/ 	.word	0x00028c20
        /*0c2c*/ 	.short	0x010a
        /*0c2e*/ 	.byte	0x3f
	.zero		1


	//   ....[96]....
        /*0c30*/ 	.word	0x00018c00
        /*0c34*/ 	.word	0x00000002
        /*0c38*/ 	.word	0x00028c60
        /*0c3c*/ 	.short	0x010a
        /*0c3e*/ 	.byte	0x3f
	.zero		1


	//   ....[97]....
        /*0c40*/ 	.word	0x00018c50
        /*0c44*/ 	.word	0x00000003
        /*0c48*/ 	.word	0x00028c40
        /*0c4c*/ 	.short	0x010a
        /*0c4e*/ 	.byte	0x3f
	.zero		1


	//   ....[98]....
        /*0c50*/ 	.word	0x00018ca0
        /*0c54*/ 	.word	0x00000003
        /*0c58*/ 	.word	0x00028c60
        /*0c5c*/ 	.short	0x010a
        /*0c5e*/ 	.byte	0x3f
	.zero		1


	//   ....[99]....
        /*0c60*/ 	.word	0x00018cf0
        /*0c64*/ 	.word	0x00000002
        /*0c68*/ 	.word	0x00028c40
        /*0c6c*/ 	.short	0x010a
        /*0c6e*/ 	.byte	0x3f
	.zero		1


	//   ....[100]....
        /*0c70*/ 	.word	0x00018d40
        /*0c74*/ 	.word	0x00000002
        /*0c78*/ 	.word	0x00028c60
        /*0c7c*/ 	.short	0x010a
        /*0c7e*/ 	.byte	0x3f
	.zero		1


	//   ....[101]....
        /*0c80*/ 	.word	0x00018d90
        /*0c84*/ 	.word	0x00000002
        /*0c88*/ 	.word	0x00028c40
        /*0c8c*/ 	.short	0x010a
        /*0c8e*/ 	.byte	0x3f
	.zero		1


	//   ....[102]....
        /*0c90*/ 	.word	0x00018de0
        /*0c94*/ 	.word	0x00000002
        /*0c98*/ 	.word	0x00028c60
        /*0c9c*/ 	.short	0x010a
        /*0c9e*/ 	.byte	0x3f
	.zero		1


	//   ....[103]....
        /*0ca0*/ 	.word	0x000197a0
        /*0ca4*/ 	.word	0x00000000
        /*0ca8*/ 	.word	0x00028c20
        /*0cac*/ 	.short	0x010a
        /*0cae*/ 	.byte	0x3f
	.zero		1


	//   ....[104]....
        /*0cb0*/ 	.word	0x00019940
        /*0cb4*/ 	.word	0x00000006
        /*0cb8*/ 	.word	0x00000000
        /*0cbc*/ 	.short	0x010a
        /*0cbe*/ 	.byte	0x3f
	.zero		1


	//   ....[105]....
        /*0cc0*/ 	.word	0x00019990
        /*0cc4*/ 	.word	0x00000007
        /*0cc8*/ 	.word	0x00000000
        /*0ccc*/ 	.short	0x010a
        /*0cce*/ 	.byte	0x3f
	.zero		1


	//   ....[106]....
        /*0cd0*/ 	.word	0x000199e0
        /*0cd4*/ 	.word	0x00000004
        /*0cd8*/ 	.word	0x00000000
        /*0cdc*/ 	.short	0x010a
        /*0cde*/ 	.byte	0x3f
	.zero		1


	//----- nvinfo : EIATTR_NUM_MBARRIERS
	.align		4
.L_1061:
        /*0ce0*/ 	.byte	0x03, 0x38
        /*0ce2*/ 	.short	0x0016


	//----- nvinfo : EIATTR_EXIT_INSTR_OFFSETS
	.align		4
        /*0ce4*/ 	.byte	0x04, 0x1c
        /*0ce6*/ 	.short	(.L_1063 - .L_1062)


	//   ....[0]....
.L_1062:
        /*0ce8*/ 	.word	0x00017890


	//----- nvinfo : EIATTR_MAX_THREADS
	.align		4
.L_1063:
        /*0cec*/ 	.byte	0x04, 0x05
        /*0cee*/ 	.short	(.L_1065 - .L_1064)
.L_1064:
        /*0cf0*/ 	.word	0x00000180
        /*0cf4*/ 	.word	0x00000001
        /*0cf8*/ 	.word	0x00000001


	//----- nvinfo : EIATTR_CRS_STACK_SIZE
	.align		4
.L_1065:
        /*0cfc*/ 	.byte	0x04, 0x1e
        /*0cfe*/ 	.short	(.L_1067 - .L_1066)
.L_1066:
        /*0d00*/ 	.word	0x00000000


	//----- nvinfo : EIATTR_CBANK_PARAM_SIZE
	.align		4
.L_1067:
        /*0d04*/ 	.byte	0x03, 0x19
        /*0d06*/ 	.short	0x0a70


	//----- nvinfo : EIATTR_PARAM_CBANK
	.align		4
        /*0d08*/ 	.byte	0x04, 0x0a
        /*0d0a*/ 	.short	(.L_1069 - .L_1068)
	.align		4
.L_1068:
        /*0d0c*/ 	.word	index@(.nv.constant0._ZN7cutlass13device_kernelIN5flash11enable_sm90INS1_16FlashAttnFwdSm90INS1_25CollectiveMainloopFwdSm90ILi2EN4cute5tupleIJNS5_1CILi1EEES8_S8_EEENS6_IJNS7_ILi64EEESA_SA_EEELi512ENS_10bfloat16_tEfNS_4arch4Sm90ELb1ELb0ELb0ELb1ELb0ELb1ELb0ELb0ELb0ELb0ELb0ELb0EEENS1_21CollectiveEpilogueFwdINS6_IJSA_NS7_ILi512EEESA_EEES9_SC_SE_Li256ELb1ELb0ELb0ELb0EEENS1_36VarlenDynamicPersistentTileSchedulerILi64ELi64ELi256ELi32ELb0ELb0ELb1ELb1ELb1ELb1EEEEEEEEEvNT_6ParamsE)
        /*0d10*/ 	.short	0x0210
        /*0d12*/ 	.short	0x0a70


	//----- nvinfo : EIATTR_SW_WAR
	.align		4
.L_1069:
        /*0d14*/ 	.byte	0x04, 0x36
        /*0d16*/ 	.short	(.L_1071 - .L_1070)
.L_1070:
        /*0d18*/ 	.word	0x00000008
.L_1071:


//--------------------- .nv.info._ZN7cutlass13device_kernelIN5flash11enable_sm90INS1_16FlashAttnFwdSm90INS1_25CollectiveMainloopFwdSm90ILi2EN4cute5tupleIJNS5_1CILi1EEES8_S8_EEENS6_IJNS7_ILi64EEESA_SA_EEELi512ENS_10bfloat16_tEfNS_4arch4Sm90ELb1ELb0ELb0ELb1ELb0ELb0ELb1ELb0ELb0ELb0ELb0ELb0EEENS1_21CollectiveEpilogueFwdINS6_IJSA_NS7_ILi512EEESA_EEES9_SC_SE_Li256ELb1ELb0ELb0ELb0EEENS1_36VarlenDynamicPersistentTileSchedulerILi64ELi64ELi256ELi32ELb0ELb0ELb1ELb1ELb1ELb1EEEEEEEEEvNT_6ParamsE --------------------------
	.section	.nv.info._ZN7cutlass13device_kernelIN5flash11enable_sm90INS1_16FlashAttnFwdSm90INS1_25CollectiveMainloopFwdSm90ILi2EN4cute5tupleIJNS5_1CILi1EEES8_S8_EEENS6_IJNS7_ILi64EEESA_SA_EEELi512ENS_10bfloat16_tEfNS_4arch4Sm90ELb1ELb0ELb0ELb1ELb0ELb0ELb1ELb0ELb0ELb0ELb0ELb0EEENS1_21CollectiveEpilogueFwdINS6_IJSA_NS7_ILi512EEESA_EEES9_SC_SE_Li256ELb1ELb0ELb0ELb0EEENS1_36VarlenDynamicPersistentTileSchedulerILi64ELi64ELi256ELi32ELb0ELb0ELb1ELb1ELb1ELb1EEEEEEEEEvNT_6ParamsE,"",@"SHT_CUDA_INFO"
	.sectionflags	@""
	.align	4


	//----- nvinfo : EIATTR_CUDA_API_VERSION
	.align		4
        /*0000*/ 	.byte	0x04, 0x37
        /*0002*/ 	.short	(.L_1073 - .L_1072)
.L_1072:
        /*0004*/ 	.word	0x00000082


	//----- nvinfo : EIATTR_KPARAM_INFO
	.align		4
.L_1073:
        /*0008*/ 	.byte	0x04, 0x17
        /*000a*/ 	.short	(.L_1075 - .L_1074)
.L_1074:
        /*000c*/ 	.word	0x00000000
        /*0010*/ 	.short	0x0000
        /*0012*/ 	.short	0x0070
        /*0014*/ 	.byte	0x00, 0xf0, 0x01, 0x2c


	//----- nvinfo : EIATTR_SPARSE_MMA_MASK
	.align		4
.L_1075:
        /*0018*/ 	.byte	0x03, 0x50
        /*001a*/ 	.short	0x0000


	//----- nvinfo : EIATTR_MAXREG_COUNT
	.align		4
        /*001c*/ 	.byte	0x03, 0x1b
        /*001e*/ 	.short	0x00a8


	//----- nvinfo : EIATTR_NUM_BARRIERS
	.align		4
        /*0020*/ 	.byte	0x02, 0x4c
        /*0022*/ 	.byte	0x10
	.zero		1


	//----- nvinfo : EIATTR_EXTERNS
	.align		4
        /*0024*/ 	.byte	0x04, 0x0f
        /*0026*/ 	.short	(.L_1077 - .L_1076)


	//   ....[0]....
	.align		4
.L_1076:
        /*0028*/ 	.word	index@(__assertfail)


	//----- nvinfo : EIATTR_ANNOTATIONS
	.align		4
.L_1077:
        /*002c*/ 	.byte	0x04, 0x55
        /*002e*/ 	.short	(.L_1079 - .L_1078)


	//   ....[0]....
.L_1078:
        /* <DEDUP_REMOVED lines=31> */


	//----- nvinfo : EIATTR_MERCURY_ISA_VERSION
	.align		4
.L_1079:
        /*0210*/ 	.byte	0x03, 0x5f
        /*0212*/ 	.short	0x0101


	//----- nvinfo : EIATTR_UNUSED_LOAD_BYTE_OFFSET
	.align		4
        /*0214*/ 	.byte	0x04, 0x44
        /*0216*/ 	.short	(.L_1081 - .L_1080)


	//   ....[0]....
.L_1080:
        /*0218*/ 	.word	0x00000ac0
        /*021c*/ 	.word	0x0000fff0


	//   ....[1]....
        /*0220*/ 	.word	0x0000c8c0
        /*0224*/ 	.word	0x0000fff0


	//----- nvinfo : EIATTR_INT_WARP_WIDE_INSTR_OFFSETS
	.align		4
.L_1081:
        /*0228*/ 	.byte	0x04, 0x31
        /*022a*/ 	.short	(.L_1083 - .L_1082)


	//   ....[0]....
.L_1082:
        /*022c*/ 	.word	0x00000190


	//   ....[1]....
        /*0230*/ 	.word	0x000001d0


	//   ....[2]....
        /*0234*/ 	.word	0x00000240


	//   ....[3]....
        /*0238*/ 	.word	0x00000250


	//   ....[4]....
        /*023c*/ 	.word	0x000104e0


	//   ....[5]....
        /*0240*/ 	.word	0x000105a0


	//   ....[6]....
        /*0244*/ 	.word	0x00010a40


	//   ....[7]....
        /*0248*/ 	.word	0x00010a70


	//   ....[8]....
        /*024c*/ 	.word	0x00013730


	//   ....[9]....
        /*0250*/ 	.word	0x000137f0


	//----- nvinfo : EIATTR_COOP_GROUP_MASK_REGIDS
	.align		4
.L_1083:
        /*0254*/ 	.byte	0x04, 0x29
        /*0256*/ 	.short	(.L_1085 - .L_1084)


	//   ....[0]....
.L_1084:
        /*0258*/ 	.word	0xffffffff


	//   ....[1]....
        /*025c*/ 	.word	0xffffffff


	//   ....[2]....
        /*0260*/ 	.word	0xffffffff


	//   ....[3]....
        /*0264*/ 	.word	0xffffffff


	//   ....[4]....
        /*0268*/ 	.word	0xffffffff


	//   ....[5]....
        /*026c*/ 	.word	0xffffffff


	//   ....[6]....
        /*0270*/ 	.word	0xffffffff


	//   ....[7]....
        /*0274*/ 	.word	0xffffffff


	//   ....[8]....
        /*0278*/ 	.word	0xffffffff


	//   ....[9]....
        /*027c*/ 	.word	0xffffffff


	//   ....[10]....
        /*0280*/ 	.word	0xffffffff


	//   ....[11]....
        /*0284*/ 	.word	0xffffffff


	//   ....[12]....
        /*0288*/ 	.word	0xffffffff


	//   ....[13]....
        /*028c*/ 	.word	0xffffffff


	//   ....[14]....
        /*0290*/ 	.word	0xffffffff


	//   ....[15]....
        /*0294*/ 	.word	0xffffffff


	//   ....[16]....
        /*0298*/ 	.word	0xffffffff


	//   ....[17]....
        /*029c*/ 	.word	0xffffffff


	//   ....[18]....
        /*02a0*/ 	.word	0xffffffff


	//   ....[19]....
        /*02a4*/ 	.word	0xffffffff


	//   ....[20]....
        /*02a8*/ 	.word	0xffffffff


	//   ....[21]....
        /*02ac*/ 	.word	0xffffffff


	//   ....[22]....
        /*02b0*/ 	.word	0xffffffff


	//   ....[23]....
        /*02b4*/ 	.word	0xffffffff


	//   ....[24]....
        /*02b8*/ 	.word	0xffffffff


	//   ....[25]....
        /*02bc*/ 	.word	0xffffffff


	//   ....[26]....
        /*02c0*/ 	.word	0xffffffff


	//   ....[27]....
        /*02c4*/ 	.word	0xffffffff


	//   ....[28]....
        /*02c8*/ 	.word	0xffffffff


	//   ....[29]....
        /*02cc*/ 	.word	0xffffffff


	//   ....[30]....
        /*02d0*/ 	.word	0xffffffff


	//   ....[31]....
        /*02d4*/ 	.word	0xffffffff


	//   ....[32]....
        /*02d8*/ 	.word	0xffffffff


	//   ....[33]....
        /*02dc*/ 	.word	0xffffffff


	//   ....[34]....
        /*02e0*/ 	.word	0xffffffff


	//   ....[35]....
        /*02e4*/ 	.word	0xffffffff


	//   ....[36]....
        /*02e8*/ 	.word	0xffffffff


	//   ....[37]....
        /*02ec*/ 	.word	0xffffffff


	//   ....[38]....
        /*02f0*/ 	.word	0xffffffff


	//   ....[39]....
        /*02f4*/ 	.word	0xffffffff


	//   ....[40]....
        /*02f8*/ 	.word	0xffffffff


	//   ....[41]....
        /*02fc*/ 	.word	0xffffffff


	//   ....[42]....
        /*0300*/ 	.word	0xffffffff


	//   ....[43]....
        /*0304*/ 	.word	0xffffffff


	//   ....[44]....
        /*0308*/ 	.word	0xffffffff


	//   ....[45]....
        /*030c*/ 	.word	0xffffffff


	//   ....[46]....
        /*0310*/ 	.word	0xffffffff


	//   ....[47]....
        /*0314*/ 	.word	0xffffffff


	//   ....[48]....
        /*0318*/ 	.word	0xffffffff


	//   ....[49]....
        /*031c*/ 	.word	0xffffffff


	//   ....[50]....
        /*0320*/ 	.word	0xffffffff


	//   ....[51]....
        /*0324*/ 	.word	0xffffffff


	//   ....[52]....
        /*0328*/ 	.word	0xffffffff


	//   ....[53]....
        /*032c*/ 	.word	0xffffffff


	//   ....[54]....
        /*0330*/ 	.word	0xffffffff


	//   ....[55]....
        /*0334*/ 	.word	0xffffffff


	//   ....[56]....
        /*0338*/ 	.word	0xffffffff


	//   ....[57]....
        /*033c*/ 	.word	0xffffffff


	//   ....[58]....
        /*0340*/ 	.word	0xffffffff


	//   ....[59]....
        /*0344*/ 	.word	0xffffffff


	//   ....[60]....
        /*0348*/ 	.word	0xffffffff


	//   ....[61]....
        /*034c*/ 	.word	0xffffffff


	//   ....[62]....
        /*0350*/ 	.word	0xffffffff


	//   ....[63]....
        /*0354*/ 	.word	0xffffffff


	//   ....[64]....
        /*0358*/ 	.word	0xffffffff


	//   ....[65]....
        /*035c*/ 	.word	0xffffffff


	//   ....[66]....
        /*0360*/ 	.word	0x0500000f


	//   ....[67]....
        /*0364*/ 	.word	0x0500000f


	//   ....[68]....
        /*0368*/ 	.word	0x0500000f


	//   ....[69]....
        /*036c*/ 	.word	0x0500000f


	//   ....[70]....
        /*0370*/ 	.word	0x0500000f


	//   ....[71]....
        /*0374*/ 	.word	0x0500000f


	//   ....[72]....
        /*0378*/ 	.word	0x0500000f


	//   ....[73]....
        /*037c*/ 	.word	0x0500000f


	//   ....[74]....
        /*0380*/ 	.word	0x0500000f


	//   ....[75]....
        /*0384*/ 	.word	0x0500000f


	//   ....[76]....
        /*0388*/ 	.word	0x0500000f


	//   ....[77]....
        /*038c*/ 	.word	0x0500000f


	//   ....[78]....
        /*0390*/ 	.word	0x0500000f


	//   ....[79]....
        /*0394*/ 	.word	0x0500000f


	//   ....[80]....
        /*0398*/ 	.word	0x0500000f


	//   ....[81]....
        /*039c*/ 	.word	0x0500000f


	//   ....[82]....
        /*03a0*/ 	.word	0x0500000f


	//   ....[83]....
        /*03a4*/ 	.word	0x0500000f


	//   ....[84]....
        /*03a8*/ 	.word	0x0500000f


	//----- nvinfo : EIATTR_COOP_GROUP_INSTR_OFFSETS
	.align		4
.L_1085:
        /*03ac*/ 	.byte	0x04, 0x28
        /*03ae*/ 	.short	(.L_1087 - .L_1086)


	//   ....[0]....
.L_1086:
        /*03b0*/ 	.word	0x00000070


	//   ....[1]....
        /*03b4*/ 	.word	0x000001a0


	//   ....[2]....
        /*03b8*/ 	.word	0x000001f0


	//   ....[3]....
        /*03bc*/ 	.word	0x00000400


	//   ....[4]....
        /*03c0*/ 	.word	0x00000560


	//   ....[5]....
        /*03c4*/ 	.word	0x00000680


	//   ....[6]....
        /*03c8*/ 	.word	0x000007e0


	//   ....[7]....
        /*03cc*/ 	.word	0x00001970


	//   ....[8]....
        /*03d0*/ 	.word	0x00003110


	//   ....[9]....
        /*03d4*/ 	.word	0x000040e0


	//   ....[10]....
        /*03d8*/ 	.word	0x00005070


	//   ....[11]....
        /*03dc*/ 	.word	0x00005170


	//   ....[12]....
        /*03e0*/ 	.word	0x000054a0


	//   ....[13]....
        /*03e4*/ 	.word	0x00005530


	//   ....[14]....
        /*03e8*/ 	.word	0x00005de0


	//   ....[15]....
        /*03ec*/ 	.word	0x00006a30


	//   ....[16]....
        /*03f0*/ 	.word	0x00007940


	//   ....[17]....
        /*03f4*/ 	.word	0x00007a40


	//   ....[18]....
        /*03f8*/ 	.word	0x00007d80


	//   ....[19]....
        /*03fc*/ 	.word	0x00007e10


	//   ....[20]....
        /*0400*/ 	.word	0x00008fe0


	//   ....[21]....
        /*0404*/ 	.word	0x00009c70


	//   ....[22]....
        /*0408*/ 	.word	0x0000a920


	//   ....[23]....
        /*040c*/ 	.word	0x0000a950


	//   ....[24]....
        /*0410*/ 	.word	0x0000abb0


	//   ....[25]....
        /*0414*/ 	.word	0x0000ad80


	//   ....[26]....
        /*0418*/ 	.word	0x0000bd70


	//   ....[27]....
        /*041c*/ 	.word	0x0000bdd0


	//   ....[28]....
        /*0420*/ 	.word	0x0000be00


	//   ....[29]....
        /*0424*/ 	.word	0x0000be70


	//   ....[30]....
        /*0428*/ 	.word	0x0000be80


	//   ....[31]....
        /*042c*/ 	.word	0x0000d7d0


	//   ....[32]....
        /*0430*/ 	.word	0x0000f220


	//   ....[33]....
        /*0434*/ 	.word	0x0000f3b0


	//   ....[34]....
        /*0438*/ 	.word	0x0000f3e0


	//   ....[35]....
        /*043c*/ 	.word	0x0000f420


	//   ....[36]....
        /*0440*/ 	.word	0x0000f490


	//   ....[37]....
        /*0444*/ 	.word	0x0000f4f0


	//   ....[38]....
        /*0448*/ 	.word	0x0000f530


	//   ....[39]....
        /*044c*/ 	.word	0x0000f6e0


	//   ....[40]....
        /*0450*/ 	.word	0x0000f740


	//   ....[41]....
        /*0454*/ 	.word	0x0000f780


	//   ....[42]....
        /*0458*/ 	.word	0x0000f7c0


	//   ....[43]....
        /*045c*/ 	.word	0x0000f7f0


	//   ....[44]....
        /*0460*/ 	.word	0x0000f820


	//   ....[45]....
        /*0464*/ 	.word	0x0000f8c0


	//   ....[46]....
        /*0468*/ 	.word	0x0000f920


	//   ....[47]....
        /*046c*/ 	.word	0x0000f9b0


	//   ....[48]....
        /*0470*/ 	.word	0x00013880


	//   ....[49]....
        /*0474*/ 	.word	0x00013890


	//   ....[50]....
        /*0478*/ 	.word	0x000139b0


	//   ....[51]....
        /*047c*/ 	.word	0x00013a10


	//   ....[52]....
        /*0480*/ 	.word	0x00013a50


	//   ....[53]....
        /*0484*/ 	.word	0x00013a90


	//   ....[54]....
        /*0488*/ 	.word	0x00013ac0


	//   ....[55]....
        /*048c*/ 	.word	0x00013af0


	//   ....[56]....
        /*0490*/ 	.word	0x00013c90


	//   ....[57]....
        /*0494*/ 	.word	0x00013cf0


	//   ....[58]....
        /*0498*/ 	.word	0x00013d30


	//   ....[59]....
        /*049c*/ 	.word	0x00013d70


	//   ....[60]....
        /*04a0*/ 	.word	0x00013da0


	//   ....[61]....
        /*04a4*/ 	.word	0x00013dd0


	//   ....[62]....
        /*04a8*/ 	.word	0x00013e90


	//   ....[63]....
        /*04ac*/ 	.word	0x00013eb0


	//   ....[64]....
        /*04b0*/ 	.word	0x00013f20


	//   ....[65]....
        /*04b4*/ 	.word	0x000145b0


	//   ....[66]....
        /*04b8*/ 	.word	0x00014b90


	//   ....[67]....
        /*04bc*/ 	.word	0x00014fb0


	//   ....[68]....
        /*04c0*/ 	.word	0x00015040


	//   ....[69]....
        /*04c4*/ 	.word	0x000150e0


	//   ....[70]....
        /*04c8*/ 	.word	0x00015190


	//   ....[71]....
        /*04cc*/ 	.word	0x00015210


	//   ....[72]....
        /*04d0*/ 	.word	0x00015290


	//   ....[73]....
        /*04d4*/ 	.word	0x00015310


	//   ....[74]....
        /*04d8*/ 	.word	0x00015390


	//   ....[75]....
        /*04dc*/ 	.word	0x00015420


	//   ....[76]....
        /*04e0*/ 	.word	0x000154d0


	//   ....[77]....
        /*04e4*/ 	.word	0x00015550


	//   ....[78]....
        /*04e8*/ 	.word	0x000155d0


	//   ....[79]....
        /*04ec*/ 	.word	0x00015650


	//   ....[80]....
        /*04f0*/ 	.word	0x000156d0


	//   ....[81]....
        /*04f4*/ 	.word	0x00015740


	//   ....[82]....
        /*04f8*/ 	.word	0x000157e0


	//   ....[83]....
        /*04fc*/ 	.word	0x00015870


	//   ....[84]....
        /*0500*/ 	.word	0x000159a0


	//----- nvinfo : EIATTR_REG_RECONFIG
	.align		4
.L_1087:
        /*0504*/ 	.byte	0x01, 0x54
	.zero		2


	//----- nvinfo : EIATTR_SYSCALL_OFFSETS
	.align		4
        /*0508*/ 	.byte	0x04, 0x46
        /*050a*/ 	.short	(.L_1089 - .L_1088)


	//   ....[0]....
.L_1088:
        /*050c*/ 	.word	0x000032c0


	//   ....[1]....
        /*0510*/ 	.word	0x00010730


	//   ....[2]....
        /*0514*/ 	.word	0x00010870


	//   ....[3]....
        /*0518*/ 	.word	0x00010970


	//----- nvinfo : EIATTR_MBARRIER_INSTR_OFFSETS
	.align		4
.L_1089:
        /*051c*/ 	.byte	0x04, 0x39
        /*051e*/ 	.short	(.L_1091 - .L_1090)


	//   ....[0]....
.L_1090:
        /*0520*/ 	.word	0x000002e0
        /*0524*/ 	.word	0x000000ff
        /*0528*/ 	.word	0x00038800
        /*052c*/ 	.short	0x0100
        /*052e*/ 	.byte	0x08
	.zero		1


	//   ....[1]....
        /*0530*/ 	.word	0x000002f0
        /*0534*/ 	.word	0x000000ff
        /*0538*/ 	.word	0x00038810
        /*053c*/ 	.short	0x0100
        /*053e*/ 	.byte	0x08
	.zero		1


	//   ....[2]....
        /*0540*/ 	.word	0x00000300
        /*0544*/ 	.word	0x000000ff
        /*0548*/ 	.word	0x00038820
        /*054c*/ 	.short	0x0100
        /*054e*/ 	.byte	0x08
	.zero		1


	//   ....[3]....
        /*0550*/ 	.word	0x000003b0
        /*0554*/ 	.word	0x000000ff
        /*0558*/ 	.word	0x00038830
        /*055c*/ 	.short	0x0100
        /*055e*/ 	.byte	0x06
	.zero		1


	//   ....[4]....
        /*0560*/ 	.word	0x000003c0
        /*0564*/ 	.word	0x000000ff
        /*0568*/ 	.word	0x00038840
        /*056c*/ 	.short	0x0100
        /*056e*/ 	.byte	0x06
	.zero		1


	//   ....[5]....
        /*0570*/ 	.word	0x000003d0
        /*0574*/ 	.word	0x000000ff
        /*0578*/ 	.word	0x00038838
        /*057c*/ 	.short	0x0100
        /*057e*/ 	.byte	0x06
	.zero		1


	//   ....[6]....
        /*0580*/ 	.word	0x000003e0
        /*0584*/ 	.word	0x000000ff
        /*0588*/ 	.word	0x00038848
        /*058c*/ 	.short	0x0100
        /*058e*/ 	.byte	0x06
	.zero		1


	//   ....[7]....
        /*0590*/ 	.word	0x00000510
        /*0594*/ 	.word	0x000000ff
        /*0598*/ 	.word	0x00038850
        /*059c*/ 	.short	0x0100
        /*059e*/ 	.byte	0x08
	.zero		1


	//   ....[8]....
        /*05a0*/ 	.word	0x00000520
        /*05a4*/ 	.word	0x000000ff
        /*05a8*/ 	.word	0x00038860
        /*05ac*/ 	.short	0x0100
        /*05ae*/ 	.byte	0x08
	.zero		1


	//   ....[9]....
        /*05b0*/ 	.word	0x00000530
        /*05b4*/ 	.word	0x000000ff
        /*05b8*/ 	.word	0x00038858
        /*05bc*/ 	.short	0x0100
        /*05be*/ 	.byte	0x08
	.zero		1


	//   ....[10]....
        /*05c0*/ 	.word	0x00000540
        /*05c4*/ 	.word	0x000000ff
        /*05c8*/ 	.word	0x00038868
        /*05cc*/ 	.short	0x0100
        /*05ce*/ 	.byte	0x08
	.zero		1


	//   ....[11]....
        /*05d0*/ 	.word	0x00000630
        /*05d4*/ 	.word	0x000000ff
        /*05d8*/ 	.word	0x00038870
        /*05dc*/ 	.short	0x0100
        /*05de*/ 	.byte	0x06
	.zero		1


	//   ....[12]....
        /*05e0*/ 	.word	0x00000640
        /*05e4*/ 	.word	0x000000ff
        /*05e8*/ 	.word	0x00038880
        /*05ec*/ 	.short	0x0100
        /*05ee*/ 	.byte	0x06
	.zero		1


	//   ....[13]....
        /*05f0*/ 	.word	0x00000650
        /*05f4*/ 	.word	0x000000ff
        /*05f8*/ 	.word	0x00038878
        /*05fc*/ 	.short	0x0100
        /*05fe*/ 	.byte	0x06
	.zero		1


	//   ....[14]....
        /*0600*/ 	.word	0x00000660
        /*0604*/ 	.word	0x000000ff
        /*0608*/ 	.word	0x00038888
        /*060c*/ 	.short	0x0100
        /*060e*/ 	.byte	0x06
	.zero		1


	//   ....[15]....
        /*0610*/ 	.word	0x00000790
        /*0614*/ 	.word	0x000000ff
        /*0618*/ 	.word	0x00038890
        /*061c*/ 	.short	0x0100
        /*061e*/ 	.byte	0x08
	.zero		1


	//   ....[16]....
        /*0620*/ 	.word	0x000007a0
        /*0624*/ 	.word	0x000000ff
        /*0628*/ 	.word	0x000388a0
        /*062c*/ 	.short	0x0100
        /*062e*/ 	.byte	0x08
	.zero		1


	//   ....[17]....
        /*0630*/ 	.word	0x000007b0
        /*0634*/ 	.word	0x000000ff
        /*0638*/ 	.word	0x00038898
        /*063c*/ 	.short	0x0100
        /*063e*/ 	.byte	0x08
	.zero		1


	//   ....[18]....
        /*0640*/ 	.word	0x000007c0
        /*0644*/ 	.word	0x000000ff
        /*0648*/ 	.word	0x000388a8
        /*064c*/ 	.short	0x0100
        /*064e*/ 	.byte	0x08
	.zero		1


	//   ....[19]....
        /*0650*/ 	.word	0x000008f0
        /*0654*/ 	.word	0x000000ff
        /*0658*/ 	.word	0x000388b0
        /*065c*/ 	.short	0x0100
        /*065e*/ 	.byte	0x08
	.zero		1


	//   ....[20]....
        /*0660*/ 	.word	0x00000900
        /*0664*/ 	.word	0x000000ff
        /*0668*/ 	.word	0x000388c0
        /*066c*/ 	.short	0x0100
        /*066e*/ 	.byte	0x08
	.zero		1


	//   ....[21]....
        /*0670*/ 	.word	0x00000910
        /*0674*/ 	.word	0x000000ff
        /*0678*/ 	.word	0x000388b8
        /*067c*/ 	.short	0x0100
        /*067e*/ 	.byte	0x08
	.zero		1


	//   ....[22]....
        /*0680*/ 	.word	0x00000920
        /*0684*/ 	.word	0x000000ff
        /*0688*/ 	.word	0x000388c8
        /*068c*/ 	.short	0x0100
        /*068e*/ 	.byte	0x08
	.zero		1


	//   ....[23]....
        /*0690*/ 	.word	0x00001d20
        /*0694*/ 	.word	0x00000004
        /*0698*/ 	.word	0x00000000
        /*069c*/ 	.short	0x0101
        /*069e*/ 	.byte	0x3f
	.zero		1


	//   ....[24]....
        /*06a0*/ 	.word	0x000027f0
        /*06a4*/ 	.word	0x00000004
        /*06a8*/ 	.word	0x00000000
        /*06ac*/ 	.short	0x0101
        /*06ae*/ 	.byte	0x3f
	.zero		1


	//   ....[25]....
        /*06b0*/ 	.word	0x00003340
        /*06b4*/ 	.word	0x00000011
        /*06b8*/ 	.word	0x00038800
        /*06bc*/ 	.short	0x010a
        /*06be*/ 	.byte	0x3f
	.zero		1


	//   ....[26]....
        /*06c0*/ 	.word	0x000033a0
        /*06c4*/ 	.word	0x00000006
        /*06c8*/ 	.word	0x00038830
        /*06cc*/ 	.short	0x010a
        /*06ce*/ 	.byte	0x3f
	.zero		1


	//   ....[27]....
        /*06d0*/ 	.word	0x00003410
        /*06d4*/ 	.word	0x00000006
        /*06d8*/ 	.word	0x00038830
        /*06dc*/ 	.short	0x010a
        /*06de*/ 	.byte	0x3f
	.zero		1


	//   ....[28]....
        /*06e0*/ 	.word	0x00003690
        /*06e4*/ 	.word	0x00000011
        /*06e8*/ 	.word	0x00038810
        /*06ec*/ 	.short	0x010a
        /*06ee*/ 	.byte	0x3f
	.zero		1


	//   ....[29]....
        /*06f0*/ 	.word	0x000036d0
        /*06f4*/ 	.word	0x00000006
        /*06f8*/ 	.word	0x00038850
        /*06fc*/ 	.short	0x010a
        /*06fe*/ 	.byte	0x3f
	.zero		1


	//   ....[30]....
        /*0700*/ 	.word	0x000037a0
        /*0704*/ 	.word	0x00000006
        /*0708*/ 	.word	0x00038850
        /*070c*/ 	.short	0x010a
        /*070e*/ 	.byte	0x3f
	.zero		1


	//   ....[31]....
        /*0710*/ 	.word	0x000057d0
        /*0714*/ 	.word	0x00000018
        /*0718*/ 	.word	0x00000000
        /*071c*/ 	.short	0x0101
        /*071e*/ 	.byte	0x3f
	.zero		1


	//   ....[32]....
        /*0720*/ 	.word	0x00005e00
        /*0724*/ 	.word	0x00000006
        /*0728*/ 	.word	0x00000000
        /*072c*/ 	.short	0x0101
        /*072e*/ 	.byte	0x3f
	.zero		1


	//   ....[33]....
        /*0730*/ 	.word	0x00005f00
        /*0734*/ 	.word	0x0000000a
        /*0738*/ 	.word	0x00038830
        /*073c*/ 	.short	0x010a
        /*073e*/ 	.byte	0x3f
	.zero		1


	//   ....[34]....
        /*0740*/ 	.word	0x00005f50
        /*0744*/ 	.word	0x0000000a
        /*0748*/ 	.word	0x00038830
        /*074c*/ 	.short	0x010a
        /*074e*/ 	.byte	0x3f
	.zero		1


	//   ....[35]....
        /*0750*/ 	.word	0x000060f0
        /*0754*/ 	.word	0x0000000a
        /*0758*/ 	.word	0x00038850
        /*075c*/ 	.short	0x010a
        /*075e*/ 	.byte	0x3f
	.zero		1


	//   ....[36]....
        /*0760*/ 	.word	0x00006130
        /*0764*/ 	.word	0x0000000a
        /*0768*/ 	.word	0x00038850
        /*076c*/ 	.short	0x010a
        /*076e*/ 	.byte	0x3f
	.zero		1


	//   ....[37]....
        /*0770*/ 	.word	0x00008060
        /*0774*/ 	.word	0x0000000f
        /*0778*/ 	.word	0x00000000
        /*077c*/ 	.short	0x0101
        /*077e*/ 	.byte	0x3f
	.zero		1


	//   ....[38]....
        /*0780*/ 	.word	0x00009000
        /*0784*/ 	.word	0x0000000a
        /*0788*/ 	.word	0x00000000
        /*078c*/ 	.short	0x0101
        /*078e*/ 	.byte	0x3f
	.zero		1


	//   ....[39]....
        /*0790*/ 	.word	0x00009140
        /*0794*/ 	.word	0x00000009
        /*0798*/ 	.word	0x00038830
        /*079c*/ 	.short	0x010a
        /*079e*/ 	.byte	0x3f
	.zero		1


	//   ....[40]....
        /*07a0*/ 	.word	0x00009190
        /*07a4*/ 	.word	0x00000009
        /*07a8*/ 	.word	0x00038830
        /*07ac*/ 	.short	0x010a
        /*07ae*/ 	.byte	0x3f
	.zero		1


	//   ....[41]....
        /*07b0*/ 	.word	0x00009330
        /*07b4*/ 	.word	0x00000009
        /*07b8*/ 	.word	0x00038850
        /*07bc*/ 	.short	0x010a
        /*07be*/ 	.byte	0x3f
	.zero		1


	//   ....[42]....
        /*07c0*/ 	.word	0x00009370
        /*07c4*/ 	.word	0x00000009
        /*07c8*/ 	.word	0x00038850
        /*07cc*/ 	.short	0x010a
        /*07ce*/ 	.byte	0x3f
	.zero		1


	//   ....[43]....
        /*07d0*/ 	.word	0x0000b0f0
        /*07d4*/ 	.word	0x00000098
        /*07d8*/ 	.word	0x00000000
        /*07dc*/ 	.short	0x0101
        /*07de*/ 	.byte	0x3f
	.zero		1


	//   ....[44]....
        /*07e0*/ 	.word	0x0000bd90
        /*07e4*/ 	.word	0x00000009
        /*07e8*/ 	.word	0x00000000
        /*07ec*/ 	.short	0x0101
        /*07ee*/ 	.byte	0x3f
	.zero		1


	//   ....[45]....
        /*07f0*/ 	.word	0x0000e220
        /*07f4*/ 	.word	0x00000000
        /*07f8*/ 	.word	0x00000000
        /*07fc*/ 	.short	0x0101
        /*07fe*/ 	.byte	0x3f
	.zero		1


	//   ....[46]....
        /*0800*/ 	.word	0x00010ec0
        /*0804*/ 	.word	0x00000008
        /*0808*/ 	.word	0x00038840
        /*080c*/ 	.short	0x010a
        /*080e*/ 	.byte	0x3f
	.zero		1


	//   ....[47]....
        /*0810*/ 	.word	0x000116b0
        /*0814*/ 	.word	0x0000000b
        /*0818*/ 	.word	0x00038820
        /*081c*/ 	.short	0x010a
        /*081e*/ 	.byte	0x3f
	.zero		1


	//   ....[48]....
        /*0820*/ 	.word	0x00011780
        /*0824*/ 	.word	0x00000006
        /*0828*/ 	.word	0x00038860
        /*082c*/ 	.short	0x010a
        /*082e*/ 	.byte	0x3f
	.zero		1


	//   ....[49]....
        /*0830*/ 	.word	0x00011f00
        /*0834*/ 	.word	0x00000002
        /*0838*/ 	.word	0x00038840
        /*083c*/ 	.short	0x010a
        /*083e*/ 	.byte	0x3f
	.zero		1


	//   ....[50]....
        /*0840*/ 	.word	0x00012110
        /*0844*/ 	.word	0x00000002
        /*0848*/ 	.word	0x00038860
        /*084c*/ 	.short	0x010a
        /*084e*/ 	.byte	0x3f
	.zero		1


	//   ....[51]....
        /*0850*/ 	.word	0x000127c0
        /*0854*/ 	.word	0x00000002
        /*0858*/ 	.word	0x00038840
        /*085c*/ 	.short	0x010a
        /*085e*/ 	.byte	0x3f
	.zero		1


	//   ....[52]....
        /*0860*/ 	.word	0x000129c0
        /*0864*/ 	.word	0x00000002
        /*0868*/ 	.word	0x00038860
        /*086c*/ 	.short	0x010a
        /*086e*/ 	.byte	0x3f
	.zero		1


	//   ....[53]....
        /*0870*/ 	.word	0x00013000
        /*0874*/ 	.word	0x00000002
        /*0878*/ 	.word	0x00038840
        /*087c*/ 	.short	0x010a
        /*087e*/ 	.byte	0x3f
	.zero		1


	//   ....[54]....
        /*0880*/ 	.word	0x00013210
        /*0884*/ 	.word	0x00000002
        /*0888*/ 	.word	0x00038860
        /*088c*/ 	.short	0x010a
        /*088e*/ 	.byte	0x3f
	.zero		1


	//   ....[55]....
        /*0890*/ 	.word	0x00014540
        /*0894*/ 	.word	0x00000000
        /*0898*/ 	.word	0x00038820
        /*089c*/ 	.short	0x010a
        /*089e*/ 	.byte	0x3f
	.zero		1


	//   ....[56]....
        /*08a0*/ 	.word	0x00014710
        /*08a4*/ 	.word	0x00000006
        /*08a8*/ 	.word	0x00000000
        /*08ac*/ 	.short	0x010a
        /*08ae*/ 	.byte	0x3f
	.zero		1


	//   ....[57]....
        /*08b0*/ 	.word	0x00014780
        /*08b4*/ 	.word	0x00000007
        /*08b8*/ 	.word	0x00000000
        /*08bc*/ 	.short	0x010a
        /*08be*/ 	.byte	0x3f
	.zero		1


	//   ....[58]....
        /*08c0*/ 	.word	0x000147f0
        /*08c4*/ 	.word	0x00000004
        /*08c8*/ 	.word	0x00000000
        /*08cc*/ 	.short	0x010a
        /*08ce*/ 	.byte	0x3f
	.zero		1


	//   ....[59]....
        /*08d0*/ 	.word	0x00014820
        /*08d4*/ 	.word	0x00000003
        /*08d8*/ 	.word	0x00000000
        /*08dc*/ 	.short	0x010a
        /*08de*/ 	.byte	0x3f
	.zero		1


	//   ....[60]....
        /*08e0*/ 	.word	0x00014880
        /*08e4*/ 	.word	0x00000011
        /*08e8*/ 	.word	0x00038800
        /*08ec*/ 	.short	0x010a
        /*08ee*/ 	.byte	0x3f
	.zero		1


	//   ....[61]....
        /*08f0*/ 	.word	0x000148d0
        /*08f4*/ 	.word	0x00000006
        /*08f8*/ 	.word	0x00038830
        /*08fc*/ 	.short	0x010a
        /*08fe*/ 	.byte	0x3f
	.zero		1


	//   ....[62]....
        /*0900*/ 	.word	0x00014920
        /*0904*/ 	.word	0x00000011
        /*0908*/ 	.word	0x00038810
        /*090c*/ 	.short	0x010a
        /*090e*/ 	.byte	0x3f
	.zero		1


	//   ....[63]....
        /*0910*/ 	.word	0x00014970
        /*0914*/ 	.word	0x00000006
        /*0918*/ 	.word	0x00038850
        /*091c*/ 	.short	0x010a
        /*091e*/ 	.byte	0x3f
	.zero		1


	//   ....[64]....
        /*0920*/ 	.word	0x000149c0
        /*0924*/ 	.word	0x0000000a
        /*0928*/ 	.word	0x00038830
        /*092c*/ 	.short	0x010a
        /*092e*/ 	.byte	0x3f
	.zero		1


	//   ....[65]....
        /*0930*/ 	.word	0x00014a10
        /*0934*/ 	.word	0x0000000a
        /*0938*/ 	.word	0x00038850
        /*093c*/ 	.short	0x010a
        /*093e*/ 	.byte	0x3f
	.zero		1


	//   ....[66]....
        /*0940*/ 	.word	0x00014a60
        /*0944*/ 	.word	0x00000009
        /*0948*/ 	.word	0x00038830
        /*094c*/ 	.short	0x010a
        /*094e*/ 	.byte	0x3f
	.zero		1


	//   ....[67]....
        /*0950*/ 	.word	0x00014ab0
        /*0954*/ 	.word	0x00000009
        /*0958*/ 	.word	0x00038850
        /*095c*/ 	.short	0x010a
        /*095e*/ 	.byte	0x3f
	.zero		1


	//   ....[68]....
        /*0960*/ 	.word	0x00014c50
        /*0964*/ 	.word	0x00000008
        /*0968*/ 	.word	0x00038840
        /*096c*/ 	.short	0x010a
        /*096e*/ 	.byte	0x3f
	.zero		1


	//   ....[69]....
        /*0970*/ 	.word	0x00014cd0
        /*0974*/ 	.word	0x00000008
        /*0978*/ 	.word	0x00038820
        /*097c*/ 	.short	0x010a
        /*097e*/ 	.byte	0x3f
	.zero		1


	//   ....[70]....
        /*0980*/ 	.word	0x00014d20
        /*0984*/ 	.word	0x00000006
        /*0988*/ 	.word	0x00038860
        /*098c*/ 	.short	0x010a
        /*098e*/ 	.byte	0x3f
	.zero		1


	//   ....[71]....
        /*0990*/ 	.word	0x00014d70
        /*0994*/ 	.word	0x00000002
        /*0998*/ 	.word	0x00038840
        /*099c*/ 	.short	0x010a
        /*099e*/ 	.byte	0x3f
	.zero		1


	//   ....[72]....
        /*09a0*/ 	.word	0x00014dc0
        /*09a4*/ 	.word	0x00000002
        /*09a8*/ 	.word	0x00038860
        /*09ac*/ 	.short	0x010a
        /*09ae*/ 	.byte	0x3f
	.zero		1


	//   ....[73]....
        /*09b0*/ 	.word	0x00014e10
        /*09b4*/ 	.word	0x00000002
        /*09b8*/ 	.word	0x00038840
        /*09bc*/ 	.short	0x010a
        /*09be*/ 	.byte	0x3f
	.zero		1


	//   ....[74]....
        /*09c0*/ 	.word	0x00014e60
        /*09c4*/ 	.word	0x00000002
        /*09c8*/ 	.word	0x00038860
        /*09cc*/ 	.short	0x010a
        /*09ce*/ 	.byte	0x3f
	.zero		1


	//   ....[75]....
        /*09d0*/ 	.word	0x00014eb0
        /*09d4*/ 	.word	0x00000002
        /*09d8*/ 	.word	0x00038840
        /*09dc*/ 	.short	0x010a
        /*09de*/ 	.byte	0x3f
	.zero		1


	//   ....[76]....
        /*09e0*/ 	.word	0x00014f00
        /*09e4*/ 	.word	0x00000002
        /*09e8*/ 	.word	0x00038860
        /*09ec*/ 	.short	0x010a
        /*09ee*/ 	.byte	0x3f
	.zero		1


	//   ....[77]....
        /*09f0*/ 	.word	0x000158c0
        /*09f4*/ 	.word	0x00000000
        /*09f8*/ 	.word	0x00038820
        /*09fc*/ 	.short	0x010a
        /*09fe*/ 	.byte	0x3f
	.zero		1


	//   ....[78]....
        /*0a00*/ 	.word	0x00015a60
        /*0a04*/ 	.word	0x00000006
        /*0a08*/ 	.word	0x00000000
        /*0a0c*/ 	.short	0x010a
        /*0a0e*/ 	.byte	0x3f
	.zero		1


	//   ....[79]....
        /*0a10*/ 	.word	0x00015ab0
        /*0a14*/ 	.word	0x00000007
        /*0a18*/ 	.word	0x00000000
        /*0a1c*/ 	.short	0x010a
        /*0a1e*/ 	.byte	0x3f
	.zero		1


	//   ....[80]....
        /*0a20*/ 	.word	0x00015b00
        /*0a24*/ 	.word	0x00000004
        /*0a28*/ 	.word	0x00000000
        /*0a2c*/ 	.short	0x010a
        /*0a2e*/ 	.byte	0x3f
	.zero		1


	//----- nvinfo : EIATTR_NUM_MBARRIERS
	.align		4
.L_1091:
        /*0a30*/ 	.byte	0x03, 0x38
        /*0a32*/ 	.short	0x0017


	//----- nvinfo : EIATTR_EXIT_INSTR_OFFSETS
	.align		4
        /*0a34*/ 	.byte	0x04, 0x1c
        /*0a36*/ 	.short	(.L_1093 - .L_1092)


	//   ....[0]....
.L_1092:
        /*0a38*/ 	.word	0x00000af0


	//   ....[1]....
        /*0a3c*/ 	.word	0x0000f1e0


	//   ....[2]....
        /*0a40*/ 	.word	0x0000f240


	//   ....[3]....
        /*0a44*/ 	.word	0x00014870


	//----- nvinfo : EIATTR_MAX_THREADS
	.align		4
.L_1093:
        /*0a48*/ 	.byte	0x04, 0x05
        /*0a4a*/ 	.short	(.L_1095 - .L_1094)
.L_1094:
        /*0a4c*/ 	.word	0x00000180
        /*0a50*/ 	.word	0x00000001
        /*0a54*/ 	.word	0x00000001


	//----- nvinfo : EIATTR_CRS_STACK_SIZE
	.align		4
.L_1095:
        /*0a58*/ 	.byte	0x04, 0x1e
        /*0a5a*/ 	.short	(.L_1097 - .L_1096)
.L_1096:
        /*0a5c*/ 	.word	0x00000000


	//----- nvinfo : EIATTR_CBANK_PARAM_SIZE
	.align		4
.L_1097:
        /*0a60*/ 	.byte	0x03, 0x19
        /*0a62*/ 	.short	0x0b70


	//----- nvinfo : EIATTR_PARAM_CBANK
	.align		4
        /*0a64*/ 	.byte	0x04, 0x0a
        /*0a66*/ 	.short	(.L_1099 - .L_1098)
	.align		4
.L_1098:
        /*0a68*/ 	.word	index@(.nv.constant0._ZN7cutlass13device_kernelIN5flash11enable_sm90INS1_16FlashAttnFwdSm90INS1_25CollectiveMainloopFwdSm90ILi2EN4cute5tupleIJNS5_1CILi1EEES8_S8_EEENS6_IJNS7_ILi64EEESA_SA_EEELi512ENS_10bfloat16_tEfNS_4arch4Sm90ELb1ELb0ELb0ELb1ELb0ELb0ELb1ELb0ELb0ELb0ELb0ELb0EEENS1_21CollectiveEpilogueFwdINS6_IJSA_NS7_ILi512EEESA_EEES9_SC_SE_Li256ELb1ELb0ELb0ELb0EEENS1_36VarlenDynamicPersistentTileSchedulerILi64ELi64ELi256ELi32ELb0ELb0ELb1ELb1ELb1ELb1EEEEEEEEEvNT_6ParamsE)
        /*0a6c*/ 	.short	0x0210
        /*0a6e*/ 	.short	0x0b70


	//----- nvinfo : EIATTR_SW_WAR
	.align		4
.L_1099:
        /*0a70*/ 	.byte	0x04, 0x36
        /*0a72*/ 	.short	(.L_1101 - .L_1100)
.L_1100:
        /*0a74*/ 	.word	0x00000008
.L_1101:


//--------------------- .nv.info._ZN7cutlass13device_kernelIN5flash11enable_sm90INS1_16FlashAttnFwdSm90INS1_25CollectiveMainloopFwdSm90ILi2EN4cute5tupleIJNS5_1CILi1EEES8_S8_EEENS6_IJNS7_ILi64EEESA_SA_EEELi512ENS_10bfloat16_tEfNS_4arch4Sm90ELb1ELb0ELb0ELb1ELb0ELb1ELb1ELb0ELb0ELb0ELb0ELb0EEENS1_21CollectiveEpilogueFwdINS6_IJSA_NS7_ILi512EEESA_EEES9_SC_SE_Li256ELb1ELb0ELb0ELb0EEENS1_36VarlenDynamicPersistentTileSchedulerILi64ELi64ELi256ELi32ELb0ELb0ELb1ELb1ELb1ELb1EEEEEEEEEvNT_6ParamsE --------------------------
	.section	.nv.info._ZN7cutlass13device_kernelIN5flash11enable_sm90INS1_16FlashAttnFwdSm90INS1_25CollectiveMainloopFwdSm90ILi2EN4cute5tupleIJNS5_1CILi1EEES8_S8_EEENS6_IJNS7_ILi64EEESA_SA_EEELi512ENS_10bfloat16_tEfNS_4arch4Sm90ELb1ELb0ELb0ELb1ELb0ELb1ELb1ELb0ELb0ELb0ELb0ELb0EEENS1_21CollectiveEpilogueFwdINS6_IJSA_NS7_ILi512EEESA_EEES9_SC_SE_Li256ELb1ELb0ELb0ELb0EEENS1_36VarlenDynamicPersistentTileSchedulerILi64ELi64ELi256ELi32ELb0ELb0ELb1ELb1ELb1ELb1EEEEEEEEEvNT_6ParamsE,"",@"SHT_CUDA_INFO"
	.sectionflags	@""
	.align	4


	//----- nvinfo : EIATTR_CUDA_API_VERSION
	.align		4
        /*0000*/ 	.byte	0x04, 0x37
        /*0002*/ 	.short	(.L_1103 - .L_1102)
.L_1102:
        /*0004*/ 	.word	0x00000082


	//----- nvinfo : EIATTR_KPARAM_INFO
	.align		4
.L_1103:
        /*0008*/ 	.byte	0x04, 0x17
        /*000a*/ 	.short	(.L_1105 - .L_1104)
.L_1104:
        /*000c*/ 	.word	0x00000000
        /*0010*/ 	.short	0x0000
        /*0012*/ 	.short	0x0070
        /*0014*/ 	.byte	0x00, 0xf0, 0x01, 0x2c


	//----- nvinfo : EIATTR_SPARSE_MMA_MASK
	.align		4
.L_1105:
        /*0018*/ 	.byte	0x03, 0x50
        /*001a*/ 	.short	0x0000


	//----- nvinfo : EIATTR_MAXREG_COUNT
	.align		4
        /*001c*/ 	.byte	0x03, 0x1b
        /*001e*/ 	.short	0x00a8


	//----- nvinfo : EIATTR_NUM_BARRIERS
	.align		4
        /*0020*/ 	.byte	0x02, 0x4c
        /*0022*/ 	.byte	0x10
	.zero		1


	//----- nvinfo : EIATTR_EXTERNS
	.align		4
        /*0024*/ 	.byte	0x04, 0x0f
        /*0026*/ 	.short	(.L_1107 - .L_1106)


	//   ....[0]....
	.align		4
.L_1106:
        /*0028*/ 	.word	index@(__assertfail)


	//----- nvinfo : EIATTR_ANNOTATIONS
	.align		4
.L_1107:
        /*002c*/ 	.byte	0x04, 0x55
        /*002e*/ 	.short	(.L_1109 - .L_1108)


	//   ....[0]....
.L_1108:
        /* <DEDUP_REMOVED lines=42> */


	//----- nvinfo : EIATTR_MERCURY_ISA_VERSION
	.align		4
.L_1109:
        /*02c0*/ 	.byte	0x03, 0x5f
        /*02c2*/ 	.short	0x0101


	//----- nvinfo : EIATTR_UNUSED_LOAD_BYTE_OFFSET
	.align		4
        /*02c4*/ 	.byte	0x04, 0x44
        /*02c6*/ 	.short	(.L_1111 - .L_1110)


	//   ....[0]....
.L_1110:
        /*02c8*/ 	.word	0x00000b30
        /*02cc*/ 	.word	0x0000fff0


	//   ....[1]....
        /*02d0*/ 	.word	0x000138c0
        /*02d4*/ 	.word	0x0000fff0


	//----- nvinfo : EIATTR_INT_WARP_WIDE_INSTR_OFFSETS
	.align		4
.L_1111:
        /*02d8*/ 	.byte	0x04, 0x31
        /*02da*/ 	.short	(.L_1113 - .L_1112)


	//   ....[0]....
.L_1112:
        /*02dc*/ 	.word	0x000001f0


	//   ....[1]....
        /*02e0*/ 	.word	0x00000230


	//   ....[2]....
        /*02e4*/ 	.word	0x000002a0


	//   ....[3]....
        /*02e8*/ 	.word	0x00000310


	//   ....[4]....
        /*02ec*/ 	.word	0x000183a0


	//   ....[5]....
        /*02f0*/ 	.word	0x00018450


	//   ....[6]....
        /*02f4*/ 	.word	0x000188e0


	//   ....[7]....
        /*02f8*/ 	.word	0x00018910


	//   ....[8]....
        /*02fc*/ 	.word	0x0001b5e0


	//   ....[9]....
        /*0300*/ 	.word	0x0001b690


	//----- nvinfo : EIATTR_COOP_GROUP_MASK_REGIDS
	.align		4
.L_1113:
        /*0304*/ 	.byte	0x04, 0x29
        /*0306*/ 	.short	(.L_1115 - .L_1114)


	//   ....[0]....
.L_1114:
        /*0308*/ 	.word	0xffffffff


	//   ....[1]....
        /*030c*/ 	.word	0xffffffff


	//   ....[2]....
        /*0310*/ 	.word	0xffffffff


	//   ....[3]....
        /*0314*/ 	.word	0xffffffff


	//   ....[4]....
        /*0318*/ 	.word	0xffffffff


	//   ....[5]....
        /*031c*/ 	.word	0xffffffff


	//   ....[6]....
        /*0320*/ 	.word	0xffffffff


	//   ....[7]....
        /*0324*/ 	.word	0xffffffff


	//   ....[8]....
        /*0328*/ 	.word	0xffffffff


	//   ....[9]....
        /*032c*/ 	.word	0xffffffff


	//   ....[10]....
        /*0330*/ 	.word	0xffffffff


	//   ....[11]....
        /*0334*/ 	.word	0xffffffff


	//   ....[12]....
        /*0338*/ 	.word	0xffffffff


	//   ....[13]....
        /*033c*/ 	.word	0xffffffff


	//   ....[14]....
        /*0340*/ 	.word	0xffffffff


	//   ....[15]....
        /*0344*/ 	.word	0xffffffff


	//   ....[16]....
        /*0348*/ 	.word	0xffffffff


	//   ....[17]....
        /*034c*/ 	.word	0xffffffff


	//   ....[18]....
        /*0350*/ 	.word	0xffffffff


	//   ....[19]....
        /*0354*/ 	.word	0xffffffff


	//   ....[20]....
        /*0358*/ 	.word	0xffffffff


	//   ....[21]....
        /*035c*/ 	.word	0xffffffff


	//   ....[22]....
        /*0360*/ 	.word	0xffffffff


	//   ....[23]....
        /*0364*/ 	.word	0xffffffff


	//   ....[24]....
        /*0368*/ 	.word	0xffffffff


	//   ....[25]....
        /*036c*/ 	.word	0xffffffff


	//   ....[26]....
        /*0370*/ 	.word	0xffffffff


	//   ....[27]....
        /*0374*/ 	.word	0xffffffff


	//   ....[28]....
        /*0378*/ 	.word	0xffffffff


	//   ....[29]....
        /*037c*/ 	.word	0xffffffff


	//   ....[30]....
        /*0380*/ 	.word	0xffffffff


	//   ....[31]....
        /*0384*/ 	.word	0xffffffff


	//   ....[32]....
        /*0388*/ 	.word	0xffffffff


	//   ....[33]....
        /*038c*/ 	.word	0xffffffff


	//   ....[34]....
        /*0390*/ 	.word	0xffffffff


	//   ....[35]....
        /*0394*/ 	.word	0xffffffff


	//   ....[36]....
        /*0398*/ 	.word	0xffffffff


	//   ....[37]....
        /*039c*/ 	.word	0xffffffff


	//   ....[38]....
        /*03a0*/ 	.word	0xffffffff


	//   ....[39]....
        /*03a4*/ 	.word	0xffffffff


	//   ....[40]....
        /*03a8*/ 	.word	0xffffffff


	//   ....[41]....
        /*03ac*/ 	.word	0xffffffff


	//   ....[42]....
        /*03b0*/ 	.word	0xffffffff


	//   ....[43]....
        /*03b4*/ 	.word	0xffffffff


	//   ....[44]....
        /*03b8*/ 	.word	0xffffffff


	//   ....[45]....
        /*03bc*/ 	.word	0xffffffff


	//   ....[46]....
        /*03c0*/ 	.word	0xffffffff


	//   ....[47]....
        /*03c4*/ 	.word	0xffffffff


	//   ....[48]....
        /*03c8*/ 	.word	0xffffffff


	//   ....[49]....
        /*03cc*/ 	.word	0xffffffff


	//   ....[50]....
        /*03d0*/ 	.word	0xffffffff


	//   ....[51]....
        /*03d4*/ 	.word	0xffffffff


	//   ....[52]....
        /*03d8*/ 	.word	0xffffffff


	//   ....[53]....
        /*03dc*/ 	.word	0xffffffff


	//   ....[54]....
        /*03e0*/ 	.word	0xffffffff


	//   ....[55]....
        /*03e4*/ 	.word	0xffffffff


	//   ....[56]....
        /*03e8*/ 	.word	0xffffffff


	//   ....[57]....
        /*03ec*/ 	.word	0xffffffff


	//   ....[58]....
        /*03f0*/ 	.word	0xffffffff


	//   ....[59]....
        /*03f4*/ 	.word	0xffffffff


	//   ....[60]....
        /*03f8*/ 	.word	0xffffffff


	//   ....[61]....
        /*03fc*/ 	.word	0xffffffff


	//   ....[62]....
        /*0400*/ 	.word	0xffffffff


	//   ....[63]....
        /*0404*/ 	.word	0xffffffff


	//   ....[64]....
        /*0408*/ 	.word	0xffffffff


	//   ....[65]....
        /*040c*/ 	.word	0xffffffff


	//   ....[66]....
        /*0410*/ 	.word	0x0500000f


	//   ....[67]....
        /*0414*/ 	.word	0x0500000f


	//   ....[68]....
        /*0418*/ 	.word	0x0500000f


	//   ....[69]....
        /*041c*/ 	.word	0x0500000f


	//   ....[70]....
        /*0420*/ 	.word	0x0500000f


	//   ....[71]....
        /*0424*/ 	.word	0x0500000f


	//   ....[72]....
        /*0428*/ 	.word	0x0500000f


	//   ....[73]....
        /*042c*/ 	.word	0x0500000f


	//   ....[74]....
        /*0430*/ 	.word	0x0500000f


	//   ....[75]....
        /*0434*/ 	.word	0x0500000f


	//   ....[76]....
        /*0438*/ 	.word	0x0500000f


	//   ....[77]....
        /*043c*/ 	.word	0x0500000f


	//   ....[78]....
        /*0440*/ 	.word	0x0500000f


	//   ....[79]....
        /*0444*/ 	.word	0x0500000f


	//   ....[80]....
        /*0448*/ 	.word	0x0500000f


	//   ....[81]....
        /*044c*/ 	.word	0x0500000f


	//   ....[82]....
        /*0450*/ 	.word	0x0500000f


	//   ....[83]....
        /*0454*/ 	.word	0x0500000f


	//   ....[84]....
        /*0458*/ 	.word	0x0500000f


	//   ....[85]....
        /*045c*/ 	.word	0x0500000f


	//   ....[86]....
        /*0460*/ 	.word	0x0500000f


	//   ....[87]....
        /*0464*/ 	.word	0x0500000f


	//   ....[88]....
        /*0468*/ 	.word	0x0500000f


	//   ....[89]....
        /*046c*/ 	.word	0x0500000f


	//   ....[90]....
        /*0470*/ 	.word	0x0500000f


	//   ....[91]....
        /*0474*/ 	.word	0x0500000f


	//   ....[92]....
        /*0478*/ 	.word	0x0500000f


	//   ....[93]....
        /*047c*/ 	.word	0x0500000f


	//   ....[94]....
        /*0480*/ 	.word	0x0500000f


	//   ....[95]....
        /*0484*/ 	.word	0x0500000f


	//   ....[96]....
        /*0488*/ 	.word	0x0500000f


	//   ....[97]....
        /*048c*/ 	.word	0x0500000f


	//   ....[98]....
        /*0490*/ 	.word	0x0500000f


	//   ....[99]....
        /*0494*/ 	.word	0x0500000f


	//   ....[100]....
        /*0498*/ 	.word	0x0500000f


	//   ....[101]....
        /*049c*/ 	.word	0x0500000f


	//----- nvinfo : EIATTR_COOP_GROUP_INSTR_OFFSETS
	.align		4
.L_1115:
        /*04a0*/ 	.byte	0x04, 0x28
        /*04a2*/ 	.short	(.L_1117 - .L_1116)


	//   ....[0]....
.L_1116:
        /*04a4*/ 	.word	0x00000060


	//   ....[1]....
        /*04a8*/ 	.word	0x00000200


	//   ....[2]....
        /*04ac*/ 	.word	0x00000240


	//   ....[3]....
        /*04b0*/ 	.word	0x00000450


	//   ....[4]....
        /*04b4*/ 	.word	0x000005b0


	//   ....[5]....
        /*04b8*/ 	.word	0x000006d0


	//   ....[6]....
        /*04bc*/ 	.word	0x00000830


	//   ....[7]....
        /*04c0*/ 	.word	0x000047e0


	//   ....[8]....
        /*04c4*/ 	.word	0x000060f0


	//   ....[9]....
        /*04c8*/ 	.word	0x00009af0


	//   ....[10]....
        /*04cc*/ 	.word	0x0000b560


	//   ....[11]....
        /*04d0*/ 	.word	0x0000b660


	//   ....[12]....
        /*04d4*/ 	.word	0x0000b9c0


	//   ....[13]....
        /*04d8*/ 	.word	0x0000ba40


	//   ....[14]....
        /*04dc*/ 	.word	0x0000c350


	//   ....[15]....
        /*04e0*/ 	.word	0x0000c940


	//   ....[16]....
        /*04e4*/ 	.word	0x0000e3d0


	//   ....[17]....
        /*04e8*/ 	.word	0x0000e650


	//   ....[18]....
        /*04ec*/ 	.word	0x0000e700


	//   ....[19]....
        /*04f0*/ 	.word	0x0000e830


	//   ....[20]....
        /*04f4*/ 	.word	0x0000fab0


	//   ....[21]....
        /*04f8*/ 	.word	0x000100e0


	//   ....[22]....
        /*04fc*/ 	.word	0x00011930


	//   ....[23]....
        /*0500*/ 	.word	0x00011960


	//   ....[24]....
        /*0504*/ 	.word	0x00011c60


	//   ....[25]....
        /*0508*/ 	.word	0x00011e30


	//   ....[26]....
        /*050c*/ 	.word	0x00012d90


	//   ....[27]....
        /*0510*/ 	.word	0x00012de0


	//   ....[28]....
        /*0514*/ 	.word	0x00012e10


	//   ....[29]....
        /*0518*/ 	.word	0x00012e70


	//   ....[30]....
        /*051c*/ 	.word	0x00012e80


	//   ....[31]....
        /*0520*/ 	.word	0x00014860


	//   ....[32]....
        /*0524*/ 	.word	0x00015fe0


	//   ....[33]....
        /*0528*/ 	.word	0x00016160


	//   ....[34]....
        /*052c*/ 	.word	0x00016190


	//   ....[35]....
        /*0530*/ 	.word	0x000161d0


	//   ....[36]....
        /*0534*/ 	.word	0x00016240


	//   ....[37]....
        /*0538*/ 	.word	0x000162a0


	//   ....[38]....
        /*053c*/ 	.word	0x000162e0


	//   ....[39]....
        /*0540*/ 	.word	0x00016480


	//   ....[40]....
        /*0544*/ 	.word	0x000164e0


	//   ....[41]....
        /*0548*/ 	.word	0x00016520


	//   ....[42]....
        /*054c*/ 	.word	0x00016560


	//   ....[43]....
        /*0550*/ 	.word	0x00016590


	//   ....[44]....
        /*0554*/ 	.word	0x000165c0


	//   ....[45]....
        /*0558*/ 	.word	0x00016650


	//   ....[46]....
        /*055c*/ 	.word	0x000166b0


	//   ....[47]....
        /*0560*/ 	.word	0x00016740


	//   ....[48]....
        /*0564*/ 	.word	0x0001b720


	//   ....[49]....
        /*0568*/ 	.word	0x0001b730


	//   ....[50]....
        /*056c*/ 	.word	0x0001b840


	//   ....[51]....
        /*0570*/ 	.word	0x0001b8a0


	//   ....[52]....
        /*0574*/ 	.word	0x0001b8e0


	//   ....[53]....
        /*0578*/ 	.word	0x0001b920


	//   ....[54]....
        /*057c*/ 	.word	0x0001b950


	//   ....[55]....
        /*0580*/ 	.word	0x0001b980


	//   ....[56]....
        /*0584*/ 	.word	0x0001bb10


	//   ....[57]....
        /*0588*/ 	.word	0x0001bb70


	//   ....[58]....
        /*058c*/ 	.word	0x0001bbb0


	//   ....[59]....
        /*0590*/ 	.word	0x0001bbf0


	//   ....[60]....
        /*0594*/ 	.word	0x0001bc20


	//   ....[61]....
        /*0598*/ 	.word	0x0001bc50


	//   ....[62]....
        /*059c*/ 	.word	0x0001bd10


	//   ....[63]....
        /*05a0*/ 	.word	0x0001bd30


	//   ....[64]....
        /*05a4*/ 	.word	0x0001bda0


	//   ....[65]....
        /*05a8*/ 	.word	0x0001c410


	//   ....[66]....
        /*05ac*/ 	.word	0x0001c850


	//   ....[67]....
        /*05b0*/ 	.word	0x0001c8f0


	//   ....[68]....
        /*05b4*/ 	.word	0x0001c990


	//   ....[69]....
        /*05b8*/ 	.word	0x0001ca30


	//   ....[70]....
        /*05bc*/ 	.word	0x0001cad0


	//   ....[71]....
        /*05c0*/ 	.word	0x0001cb70


	//   ....[72]....
        /*05c4*/ 	.word	0x0001cc10


	//   ....[73]....
        /*05c8*/ 	.word	0x0001ccb0


	//   ....[74]....
        /*05cc*/ 	.word	0x0001cda0


	//   ....[75]....
        /*05d0*/ 	.word	0x0001ce40


	//   ....[76]....
        /*05d4*/ 	.word	0x0001cee0


	//   ....[77]....
        /*05d8*/ 	.word	0x0001cf80


	//   ....[78]....
        /*05dc*/ 	.word	0x0001d020


	//   ....[79]....
        /*05e0*/ 	.word	0x0001d0c0


	//   ....[80]....
        /*05e4*/ 	.word	0x0001d160


	//   ....[81]....
        /*05e8*/ 	.word	0x0001d200


	//   ....[82]....
        /*05ec*/ 	.word	0x0001d550


	//   ....[83]....
        /*05f0*/ 	.word	0x0001d830


	//   ....[84]....
        /*05f4*/ 	.word	0x0001dc50


	//   ....[85]....
        /*05f8*/ 	.word	0x0001dce0


	//   ....[86]....
        /*05fc*/ 	.word	0x0001dd80


	//   ....[87]....
        /*0600*/ 	.word	0x0001de30


	//   ....[88]....
        /*0604*/ 	.word	0x0001deb0


	//   ....[89]....
        /*0608*/ 	.word	0x0001df30


	//   ....[90]....
        /*060c*/ 	.word	0x0001dfb0


	//   ....[91]....
        /*0610*/ 	.word	0x0001e030


	//   ....[92]....
        /*0614*/ 	.word	0x0001e0c0


	//   ....[93]....
        /*0618*/ 	.word	0x0001e170


	//   ....[94]....
        /*061c*/ 	.word	0x0001e1f0


	//   ....[95]....
        /*0620*/ 	.word	0x0001e270


	//   ....[96]....
        /*0624*/ 	.word	0x0001e2f0


	//   ....[97]....
        /*0628*/ 	.word	0x0001e370


	//   ....[98]....
        /*062c*/ 	.word	0x0001e3e0


	//   ....[99]....
        /*0630*/ 	.word	0x0001e480


	//   ....[100]....
        /*0634*/ 	.word	0x0001e510


	//   ....[101]....
        /*0638*/ 	.word	0x0001e640


	//----- nvinfo : EIATTR_REG_RECONFIG
	.align		4
.L_1117:
        /*063c*/ 	.byte	0x01, 0x54
	.zero		2


	//----- nvinfo : EIATTR_SYSCALL_OFFSETS
	.align		4
        /*0640*/ 	.byte	0x04, 0x46
        /*0642*/ 	.short	(.L_1119 - .L_1118)


	//   ....[0]....
.L_1118:
        /*0644*/ 	.word	0x00001910


	//   ....[1]....
        /*0648*/ 	.word	0x00001a60


	//   ....[2]....
        /*064c*/ 	.word	0x000062b0


	//   ....[3]....
        /*0650*/ 	.word	0x00006750


	//   ....[4]....
        /*0654*/ 	.word	0x000185e0


	//   ....[5]....
        /*0658*/ 	.word	0x00018720


	//   ....[6]....
        /*065c*/ 	.word	0x00018820


	//----- nvinfo : EIATTR_MBARRIER_INSTR_OFFSETS
	.align		4
.L_1119:
        /*0660*/ 	.byte	0x04, 0x39
        /*0662*/ 	.short	(.L_1121 - .L_1120)


	//   ....[0]....
.L_1120:
        /*0664*/ 	.word	0x00000330
        /*0668*/ 	.word	0x000000ff
        /*066c*/ 	.word	0x00038800
        /*0670*/ 	.short	0x0100
        /*0672*/ 	.byte	0x08
	.zero		1


	//   ....[1]....
        /*0674*/ 	.word	0x00000340
        /*0678*/ 	.word	0x000000ff
        /*067c*/ 	.word	0x00038810
        /*0680*/ 	.short	0x0100
        /*0682*/ 	.byte	0x08
	.zero		1


	//   ....[2]....
        /*0684*/ 	.word	0x00000350
        /*0688*/ 	.word	0x000000ff
        /*068c*/ 	.word	0x00038820
        /*0690*/ 	.short	0x0100
        /*0692*/ 	.byte	0x08
	.zero		1


	//   ....[3]....
        /*0694*/ 	.word	0x00000400
        /*0698*/ 	.word	0x000000ff
        /*069c*/ 	.word	0x00038830
        /*06a0*/ 	.short	0x0100
        /*06a2*/ 	.byte	0x06
	.zero		1


	//   ....[4]....
        /*06a4*/ 	.word	0x00000410
        /*06a8*/ 	.word	0x000000ff
        /*06ac*/ 	.word	0x00038840
        /*06b0*/ 	.short	0x0100
        /*06b2*/ 	.byte	0x06
	.zero		1


	//   ....[5]....
        /*06b4*/ 	.word	0x00000420
        /*06b8*/ 	.word	0x000000ff
        /*06bc*/ 	.word	0x00038838
        /*06c0*/ 	.short	0x0100
        /*06c2*/ 	.byte	0x06
	.zero		1


	//   ....[6]....
        /*06c4*/ 	.word	0x00000430
        /*06c8*/ 	.word	0x000000ff
        /*06cc*/ 	.word	0x00038848
        /*06d0*/ 	.short	0x0100
        /*06d2*/ 	.byte	0x06
	.zero		1


	//   ....[7]....
        /*06d4*/ 	.word	0x00000560
        /*06d8*/ 	.word	0x000000ff
        /*06dc*/ 	.word	0x00038850
        /*06e0*/ 	.short	0x0100
        /*06e2*/ 	.byte	0x08
	.zero		1


	//   ....[8]....
        /*06e4*/ 	.word	0x00000570
        /*06e8*/ 	.word	0x000000ff
        /*06ec*/ 	.word	0x00038860
        /*06f0*/ 	.short	0x0100
        /*06f2*/ 	.byte	0x08
	.zero		1


	//   ....[9]....
        /*06f4*/ 	.word	0x00000580
        /*06f8*/ 	.word	0x000000ff
        /*06fc*/ 	.word	0x00038858
        /*0700*/ 	.short	0x0100
        /*0702*/ 	.byte	0x08
	.zero		1


	//   ....[10]....
        /*0704*/ 	.word	0x00000590
        /*0708*/ 	.word	0x000000ff
        /*070c*/ 	.word	0x00038868
        /*0710*/ 	.short	0x0100
        /*0712*/ 	.byte	0x08
	.zero		1


	//   ....[11]....
        /*0714*/ 	.word	0x00000680
        /*0718*/ 	.word	0x000000ff
        /*071c*/ 	.word	0x00038870
        /*0720*/ 	.short	0x0100
        /*0722*/ 	.byte	0x06
	.zero		1


	//   ....[12]....
        /*0724*/ 	.word	0x00000690
        /*0728*/ 	.word	0x000000ff
        /*072c*/ 	.word	0x00038880
        /*0730*/ 	.short	0x0100
        /*0732*/ 	.byte	0x06
	.zero		1


	//   ....[13]....
        /*0734*/ 	.word	0x000006a0
        /*0738*/ 	.word	0x000000ff
        /*073c*/ 	.word	0x00038878
        /*0740*/ 	.short	0x0100
        /*0742*/ 	.byte	0x06
	.zero		1


	//   ....[14]....
        /*0744*/ 	.word	0x000006b0
        /*0748*/ 	.word	0x000000ff
        /*074c*/ 	.word	0x00038888
        /*0750*/ 	.short	0x0100
        /*0752*/ 	.byte	0x06
	.zero		1


	//   ....[15]....
        /*0754*/ 	.word	0x000007e0
        /*0758*/ 	.word	0x000000ff
        /*075c*/ 	.word	0x00038890
        /*0760*/ 	.short	0x0100
        /*0762*/ 	.byte	0x08
	.zero		1


	//   ....[16]....
        /*0764*/ 	.word	0x000007f0
        /*0768*/ 	.word	0x000000ff
        /*076c*/ 	.word	0x000388a0
        /*0770*/ 	.short	0x0100
        /*0772*/ 	.byte	0x08
	.zero		1


	//   ....[17]....
        /*0774*/ 	.word	0x00000800
        /*0778*/ 	.word	0x000000ff
        /*077c*/ 	.word	0x00038898
        /*0780*/ 	.short	0x0100
        /*0782*/ 	.byte	0x08
	.zero		1


	//   ....[18]....
        /*0784*/ 	.word	0x00000810
        /*0788*/ 	.word	0x000000ff
        /*078c*/ 	.word	0x000388a8
        /*0790*/ 	.short	0x0100
        /*0792*/ 	.byte	0x08
	.zero		1


	//   ....[19]....
        /*0794*/ 	.word	0x00000940
        /*0798*/ 	.word	0x000000ff
        /*079c*/ 	.word	0x000388b0
        /*07a0*/ 	.short	0x0100
        /*07a2*/ 	.byte	0x08
	.zero		1


	//   ....[20]....
        /*07a4*/ 	.word	0x00000950
        /*07a8*/ 	.word	0x000000ff
        /*07ac*/ 	.word	0x000388c0
        /*07b0*/ 	.short	0x0100
        /*07b2*/ 	.byte	0x08
	.zero		1


	//   ....[21]....
        /*07b4*/ 	.word	0x00000960
        /*07b8*/ 	.word	0x000000ff
        /*07bc*/ 	.word	0x000388b8
        /*07c0*/ 	.short	0x0100
        /*07c2*/ 	.byte	0x08
	.zero		1


	//   ....[22]....
        /*07c4*/ 	.word	0x00000970
        /*07c8*/ 	.word	0x000000ff
        /*07cc*/ 	.word	0x000388c8
        /*07d0*/ 	.short	0x0100
        /*07d2*/ 	.byte	0x08
	.zero		1


	//   ....[23]....
        /*07d4*/ 	.word	0x000026c0
        /*07d8*/ 	.word	0x00000046
        /*07dc*/ 	.word	0x00038890
        /*07e0*/ 	.short	0x010a
        /*07e2*/ 	.byte	0x3f
	.zero		1


	//   ....[24]....
        /*07e4*/ 	.word	0x00003110
        /*07e8*/ 	.word	0x00000046
        /*07ec*/ 	.word	0x00038890
        /*07f0*/ 	.short	0x010a
        /*07f2*/ 	.byte	0x3f
	.zero		1


	//   ....[25]....
        /*07f4*/ 	.word	0x00003a10
        /*07f8*/ 	.word	0x00000046
        /*07fc*/ 	.word	0x00038890
        /*0800*/ 	.short	0x010a
        /*0802*/ 	.byte	0x3f
	.zero		1


	//   ....[26]....
        /*0804*/ 	.word	0x00003c10
        /*0808*/ 	.word	0x00000004
        /*080c*/ 	.word	0x00000000
        /*0810*/ 	.short	0x0101
        /*0812*/ 	.byte	0x3f
	.zero		1


	//   ....[27]....
        /*0814*/ 	.word	0x00003c50
        /*0818*/ 	.word	0x00000046
        /*081c*/ 	.word	0x000388b0
        /*0820*/ 	.short	0x010a
        /*0822*/ 	.byte	0x3f
	.zero		1


	//   ....[28]....
        /*0824*/ 	.word	0x000042a0
        /*0828*/ 	.word	0x00000046
        /*082c*/ 	.word	0x00000000
        /*0830*/ 	.short	0x0101
        /*0832*/ 	.byte	0x3f
	.zero		1


	//   ....[29]....
        /*0834*/ 	.word	0x00004c30
        /*0838*/ 	.word	0x00000000
        /*083c*/ 	.word	0x00000000
        /*0840*/ 	.short	0x0101
        /*0842*/ 	.byte	0x3f
	.zero		1


	//   ....[30]....
        /*0844*/ 	.word	0x000057a0
        /*0848*/ 	.word	0x00000000
        /*084c*/ 	.word	0x00000000
        /*0850*/ 	.short	0x0101
        /*0852*/ 	.byte	0x3f
	.zero		1


	//   ....[31]....
        /*0854*/ 	.word	0x00006340
        /*0858*/ 	.word	0x00000002
        /*085c*/ 	.word	0x00038800
        /*0860*/ 	.short	0x010a
        /*0862*/ 	.byte	0x3f
	.zero		1


	//   ....[32]....
        /*0864*/ 	.word	0x00006390
        /*0868*/ 	.word	0x00000002
        /*086c*/ 	.word	0x00038800
        /*0870*/ 	.short	0x010a
        /*0872*/ 	.byte	0x3f
	.zero		1


	//   ....[33]....
        /*0874*/ 	.word	0x00006fc0
        /*0878*/ 	.word	0x00000002
        /*087c*/ 	.word	0x00038800
        /*0880*/ 	.short	0x010a
        /*0882*/ 	.byte	0x3f
	.zero		1


	//   ....[34]....
        /*0884*/ 	.word	0x000083e0
        /*0888*/ 	.word	0x00000002
        /*088c*/ 	.word	0x00038800
        /*0890*/ 	.short	0x010a
        /*0892*/ 	.byte	0x3f
	.zero		1


	//   ....[35]....
        /*0894*/ 	.word	0x000093e0
        /*0898*/ 	.word	0x000000a9
        /*089c*/ 	.word	0x00038830
        /*08a0*/ 	.short	0x010a
        /*08a2*/ 	.byte	0x3f
	.zero		1


	//   ....[36]....
        /*08a4*/ 	.word	0x00009490
        /*08a8*/ 	.word	0x000000a9
        /*08ac*/ 	.word	0x00038830
        /*08b0*/ 	.short	0x010a
        /*08b2*/ 	.byte	0x3f
	.zero		1


	//   ....[37]....
        /*08b4*/ 	.word	0x000097a0
        /*08b8*/ 	.word	0x00000002
        /*08bc*/ 	.word	0x00038810
        /*08c0*/ 	.short	0x010a
        /*08c2*/ 	.byte	0x3f
	.zero		1


	//   ....[38]....
        /*08c4*/ 	.word	0x000097f0
        /*08c8*/ 	.word	0x000000a9
        /*08cc*/ 	.word	0x00038850
        /*08d0*/ 	.short	0x010a
        /*08d2*/ 	.byte	0x3f
	.zero		1


	//   ....[39]....
        /*08d4*/ 	.word	0x000098b0
        /*08d8*/ 	.word	0x000000a9
        /*08dc*/ 	.word	0x00038850
        /*08e0*/ 	.short	0x010a
        /*08e2*/ 	.byte	0x3f
	.zero		1


	//   ....[40]....
        /*08e4*/ 	.word	0x0000bc90
        /*08e8*/ 	.word	0x00000015
        /*08ec*/ 	.word	0x00000000
        /*08f0*/ 	.short	0x0101
        /*08f2*/ 	.byte	0x3f
	.zero		1


	//   ....[41]....
        /*08f4*/ 	.word	0x0000c370
        /*08f8*/ 	.word	0x000000a9
        /*08fc*/ 	.word	0x00000000
        /*0900*/ 	.short	0x0101
        /*0902*/ 	.byte	0x3f
	.zero		1


	//   ....[42]....
        /*0904*/ 	.word	0x0000c460
        /*0908*/ 	.word	0x000000ba
        /*090c*/ 	.word	0x00038830
        /*0910*/ 	.short	0x010a
        /*0912*/ 	.byte	0x3f
	.zero		1


	//   ....[43]....
        /*0914*/ 	.word	0x0000c4d0
        /*0918*/ 	.word	0x000000ba
        /*091c*/ 	.word	0x00038830
        /*0920*/ 	.short	0x010a
        /*0922*/ 	.byte	0x3f
	.zero		1


	//   ....[44]....
        /*0924*/ 	.word	0x0000c740
        /*0928*/ 	.word	0x000000ba
        /*092c*/ 	.word	0x00038850
        /*0930*/ 	.short	0x010a
        /*0932*/ 	.byte	0x3f
	.zero		1


	//   ....[45]....
        /*0934*/ 	.word	0x0000c790
        /*0938*/ 	.word	0x000000ba
        /*093c*/ 	.word	0x00038850
        /*0940*/ 	.short	0x010a
        /*0942*/ 	.byte	0x3f
	.zero		1


	//   ....[46]....
        /*0944*/ 	.word	0x0000ea80
        /*0948*/ 	.word	0x000000a5
        /*094c*/ 	.word	0x00000000
        /*0950*/ 	.short	0x0101
        /*0952*/ 	.byte	0x3f
	.zero		1


	//   ....[47]....
        /*0954*/ 	.word	0x0000fad0
        /*0958*/ 	.word	0x000000ba
        /*095c*/ 	.word	0x00000000
        /*0960*/ 	.short	0x0101
        /*0962*/ 	.byte	0x3f
	.zero		1


	//   ....[48]....
        /*0964*/ 	.word	0x0000fc10
        /*0968*/ 	.word	0x000000b9
        /*096c*/ 	.word	0x00038830
        /*0970*/ 	.short	0x010a
        /*0972*/ 	.byte	0x3f
	.zero		1


	//   ....[49]....
        /*0974*/ 	.word	0x0000fc80
        /*0978*/ 	.word	0x000000b9
        /*097c*/ 	.word	0x00038830
        /*0980*/ 	.short	0x010a
        /*0982*/ 	.byte	0x3f
	.zero		1


	//   ....[50]....
        /*0984*/ 	.word	0x0000fef0
        /*0988*/ 	.word	0x000000b9
        /*098c*/ 	.word	0x00038850
        /*0990*/ 	.short	0x010a
        /*0992*/ 	.byte	0x3f
	.zero		1


	//   ....[51]....
        /*0994*/ 	.word	0x0000ff40
        /*0998*/ 	.word	0x000000b9
        /*099c*/ 	.word	0x00038850
        /*09a0*/ 	.short	0x010a
        /*09a2*/ 	.byte	0x3f
	.zero		1


	//   ....[52]....
        /*09a4*/ 	.word	0x00012170
        /*09a8*/ 	.word	0x0000009e
        /*09ac*/ 	.word	0x00000000
        /*09b0*/ 	.short	0x0101
        /*09b2*/ 	.byte	0x3f
	.zero		1


	//   ....[53]....
        /*09b4*/ 	.word	0x00012db0
        /*09b8*/ 	.word	0x000000b9
        /*09bc*/ 	.word	0x00000000
        /*09c0*/ 	.short	0x0101
        /*09c2*/ 	.byte	0x3f
	.zero		1


	//   ....[54]....
        /*09c4*/ 	.word	0x000150d0
        /*09c8*/ 	.word	0x00000000
        /*09cc*/ 	.word	0x00000000
        /*09d0*/ 	.short	0x0101
        /*09d2*/ 	.byte	0x3f
	.zero		1


	//   ....[55]....
        /*09d4*/ 	.word	0x00017480
        /*09d8*/ 	.word	0x00000009
        /*09dc*/ 	.word	0x00038820
        /*09e0*/ 	.short	0x010a
        /*09e2*/ 	.byte	0x3f
	.zero		1


	//   ....[56]....
        /*09e4*/ 	.word	0x00017500
        /*09e8*/ 	.word	0x00000005
        /*09ec*/ 	.word	0x000388a0
        /*09f0*/ 	.short	0x010a
        /*09f2*/ 	.byte	0x3f
	.zero		1


	//   ....[57]....
        /*09f4*/ 	.word	0x000176f0
        /*09f8*/ 	.word	0x00000005
        /*09fc*/ 	.word	0x000388c0
        /*0a00*/ 	.short	0x010a
        /*0a02*/ 	.byte	0x3f
	.zero		1


	//   ....[58]....
        /*0a04*/ 	.word	0x00017c50
        /*0a08*/ 	.word	0x00000006
        /*0a0c*/ 	.word	0x000388a0
        /*0a10*/ 	.short	0x010a
        /*0a12*/ 	.byte	0x3f
	.zero		1


	//   ....[59]....
        /*0a14*/ 	.word	0x00017e20
        /*0a18*/ 	.word	0x00000006
        /*0a1c*/ 	.word	0x000388c0
        /*0a20*/ 	.short	0x010a
        /*0a22*/ 	.byte	0x3f
	.zero		1


	//   ....[60]....
        /*0a24*/ 	.word	0x00018d70
        /*0a28*/ 	.word	0x00000009
        /*0a2c*/ 	.word	0x00038840
        /*0a30*/ 	.short	0x010a
        /*0a32*/ 	.byte	0x3f
	.zero		1


	//   ....[61]....
        /*0a34*/ 	.word	0x00019550
        /*0a38*/ 	.word	0x0000000b
        /*0a3c*/ 	.word	0x00038820
        /*0a40*/ 	.short	0x010a
        /*0a42*/ 	.byte	0x3f
	.zero		1


	//   ....[62]....
        /*0a44*/ 	.word	0x00019620
        /*0a48*/ 	.word	0x00000005
        /*0a4c*/ 	.word	0x00038860
        /*0a50*/ 	.short	0x010a
        /*0a52*/ 	.byte	0x3f
	.zero		1


	//   ....[63]....
        /*0a54*/ 	.word	0x00019da0
        /*0a58*/ 	.word	0x00000002
        /*0a5c*/ 	.word	0x00038840
        /*0a60*/ 	.short	0x010a
        /*0a62*/ 	.byte	0x3f
	.zero		1


	//   ....[64]....
        /*0a64*/ 	.word	0x00019fc0
        /*0a68*/ 	.word	0x00000002
        /*0a6c*/ 	.word	0x00038860
        /*0a70*/ 	.short	0x010a
        /*0a72*/ 	.byte	0x3f
	.zero		1


	//   ....[65]....
        /*0a74*/ 	.word	0x0001a660
        /*0a78*/ 	.word	0x00000002
        /*0a7c*/ 	.word	0x00038840
        /*0a80*/ 	.short	0x010a
        /*0a82*/ 	.byte	0x3f
	.zero		1


	//   ....[66]....
        /*0a84*/ 	.word	0x0001a870
        /*0a88*/ 	.word	0x00000002
        /*0a8c*/ 	.word	0x00038860
        /*0a90*/ 	.short	0x010a
        /*0a92*/ 	.byte	0x3f
	.zero		1


	//   ....[67]....
        /*0a94*/ 	.word	0x0001aea0
        /*0a98*/ 	.word	0x00000002
        /*0a9c*/ 	.word	0x00038840
        /*0aa0*/ 	.short	0x010a
        /*0aa2*/ 	.byte	0x3f
	.zero		1


	//   ....[68]....
        /*0aa4*/ 	.word	0x0001b0c0
        /*0aa8*/ 	.word	0x00000002
        /*0aac*/ 	.word	0x00038860
        /*0ab0*/ 	.short	0x010a
        /*0ab2*/ 	.byte	0x3f
	.zero		1


	//   ....[69]....
        /*0ab4*/ 	.word	0x0001c3a0
        /*0ab8*/ 	.word	0x00000000
        /*0abc*/ 	.word	0x00038820
        /*0ac0*/ 	.short	0x010a
        /*0ac2*/ 	.byte	0x3f
	.zero		1


	//   ....[70]....
        /*0ac4*/ 	.word	0x0001c540
        /*0ac8*/ 	.word	0x00000006
        /*0acc*/ 	.word	0x00000000
        /*0ad0*/ 	.short	0x010a
        /*0ad2*/ 	.byte	0x3f
	.zero		1


	//   ....[71]....
        /*0ad4*/ 	.word	0x0001c5b0
        /*0ad8*/ 	.word	0x00000007
        /*0adc*/ 	.word	0x00000000
        /*0ae0*/ 	.short	0x010a
        /*0ae2*/ 	.byte	0x3f
	.zero		1


	//   ....[72]....
        /*0ae4*/ 	.word	0x0001c620
        /*0ae8*/ 	.word	0x00000004
        /*0aec*/ 	.word	0x00000000
        /*0af0*/ 	.short	0x010a
        /*0af2*/ 	.byte	0x3f
	.zero		1


	//   ....[73]....
        /*0af4*/ 	.word	0x0001c650
        /*0af8*/ 	.word	0x00000003
        /*0afc*/ 	.word	0x00000000
        /*0b00*/ 	.short	0x010a
        /*0b02*/ 	.byte	0x3f
	.zero		1


	//   ....[74]....
        /*0b04*/ 	.word	0x0001c6b0
        /*0b08*/ 	.word	0x00000046
        /*0b0c*/ 	.word	0x00038890
        /*0b10*/ 	.short	0x010a
        /*0b12*/ 	.byte	0x3f
	.zero		1


	//   ....[75]....
        /*0b14*/ 	.word	0x0001c700
        /*0b18*/ 	.word	0x00000046
        /*0b1c*/ 	.word	0x00038890
        /*0b20*/ 	.short	0x010a
        /*0b22*/ 	.byte	0x3f
	.zero		1


	//   ....[76]....
        /*0b24*/ 	.word	0x0001c750
        /*0b28*/ 	.word	0x00000046
        /*0b2c*/ 	.word	0x00038890
        /*0b30*/ 	.short	0x010a
        /*0b32*/ 	.byte	0x3f
	.zero		1


	//   ....[77]....
        /*0b34*/ 	.word	0x0001c7a0
        /*0b38*/ 	.word	0x00000046
        /*0b3c*/ 	.word	0x000388b0
        /*0b40*/ 	.short	0x010a
        /*0b42*/ 	.byte	0x3f
	.zero		1


	//   ....[78]....
        /*0b44*/ 	.word	0x0001ccf0
        /*0b48*/ 	.word	0x00000002
        /*0b4c*/ 	.word	0x00038800
        /*0b50*/ 	.short	0x010a
        /*0b52*/ 	.byte	0x3f
	.zero		1


	//   ....[79]....
        /*0b54*/ 	.word	0x0001d240
        /*0b58*/ 	.word	0x00000002
        /*0b5c*/ 	.word	0x00038800
        /*0b60*/ 	.short	0x010a
        /*0b62*/ 	.byte	0x3f
	.zero		1


	//   ....[80]....
        /*0b64*/ 	.word	0x0001d290
        /*0b68*/ 	.word	0x000000a9
        /*0b6c*/ 	.word	0x00038830
        /*0b70*/ 	.short	0x010a
        /*0b72*/ 	.byte	0x3f
	.zero		1


	//   ....[81]....
        /*0b74*/ 	.word	0x0001d2e0
        /*0b78*/ 	.word	0x00000002
        /*0b7c*/ 	.word	0x00038810
        /*0b80*/ 	.short	0x010a
        /*0b82*/ 	.byte	0x3f
	.zero		1


	//   ....[82]....
        /*0b84*/ 	.word	0x0001d330
        /*0b88*/ 	.word	0x000000a9
        /*0b8c*/ 	.word	0x00038850
        /*0b90*/ 	.short	0x010a
        /*0b92*/ 	.byte	0x3f
	.zero		1


	//   ....[83]....
        /*0b94*/ 	.word	0x0001d380
        /*0b98*/ 	.word	0x000000ba
        /*0b9c*/ 	.word	0x00038830
        /*0ba0*/ 	.short	0x010a
        /*0ba2*/ 	.byte	0x3f
	.zero		1


	//   ....[84]....
        /*0ba4*/ 	.word	0x0001d3d0
        /*0ba8*/ 	.word	0x000000ba
        /*0bac*/ 	.word	0x00038850
        /*0bb0*/ 	.short	0x010a
        /*0bb2*/ 	.byte	0x3f
	.zero		1


	//   ....[85]....
        /*0bb4*/ 	.word	0x0001d420
        /*0bb8*/ 	.word	0x000000b9
        /*0bbc*/ 	.word	0x00038830
        /*0bc0*/ 	.short	0x010a
        /*0bc2*/ 	.byte	0x3f
	.zero		1


	//   ....[86]....
        /*0bc4*/ 	.word	0x0001d470
        /*0bc8*/ 	.word	0x000000b9
        /*0bcc*/ 	.word	0x00038850
        /*0bd0*/ 	.short	0x010a
        /*0bd2*/ 	.byte	0x3f
	.zero		1


	//   ....[87]....
        /*0bd4*/ 	.word	0x0001d610
        /*0bd8*/ 	.word	0x00000009
        /*0bdc*/ 	.word	0x00038820
        /*0be0*/ 	.short	0x010a
        /*0be2*/ 	.byte	0x3f
	.zero		1


	//   ....[88]....
        /*0be4*/ 	.word	0x0001d660
        /*0be8*/ 	.word	0x00000005
        /*0bec*/ 	.word	0x000388a0
        /*0bf0*/ 	.short	0x010a
        /*0bf2*/ 	.byte	0x3f
	.zero		1


	//   ....[89]....
        /*0bf4*/ 	.word	0x0001d6b0
        /*0bf8*/ 	.word	0x00000005
        /*0bfc*/ 	.word	0x000388c0
        /*0c00*/ 	.short	0x010a
        /*0c02*/ 	.byte	0x3f
	.zero		1


	//   ....[90]....
        /*0c04*/ 	.word	0x0001d700
        /*0c08*/ 	.word	0x00000006
        /*0c0c*/ 	.word	0x000388a0
        /*0c10*/ 	.short	0x010a
        /*0c12*/ 	.byte	0x3f
	.zero		1


	//   ....[91]....
        /*0c14*/ 	.word	0x0001d750
        /*0c18*/ 	.word	0x00000006
        /*0c1c*/ 	.word	0x000388c0
        /*0c20*/ 	.short	0x010a
        /*0c22*/ 	.byte	0x3f
	.zero		1


	//   ....[92]....
        /*0c24*/ 	.word	0x0001d8f0
        /*0c28*/ 	.word	0x00000009
        /*0c2c*/ 	.word	0x00038840
        /*0c30*/ 	.short	0x010a
        /*0c32*/ 	.byte	0x3f
	.zero		1


	//   ....[93]....
        /*0c34*/ 	.word	0x0001d970
        /*0c38*/ 	.word	0x00000009
        /*0c3c*/ 	.word	0x00038820
        /*0c40*/ 	.short	0x010a
        /*0c42*/ 	.byte	0x3f
	.zero		1


	//   ....[94]....
        /*0c44*/ 	.word	0x0001d9c0
        /*0c48*/ 	.word	0x00000005
        /*0c4c*/ 	.word	0x00038860
        /*0c50*/ 	.short	0x010a
        /*0c52*/ 	.byte	0x3f
	.zero		1


	//   ....[95]....
        /*0c54*/ 	.word	0x0001da10
        /*0c58*/ 	.word	0x00000002
        /*0c5c*/ 	.word	0x00038840
        /*0c60*/ 	.short	0x010a
        /*0c62*/ 	.byte	0x3f
	.zero		1


	//   ....[96]....
        /*0c64*/ 	.word	0x0001da60
        /*0c68*/ 	.word	0x00000002
        /*0c6c*/ 	.word	0x00038860
        /*0c70*/ 	.short	0x010a
        /*0c72*/ 	.byte	0x3f
	.zero		1


	//   ....[97]....
        /*0c74*/ 	.word	0x0001dab0
        /*0c78*/ 	.word	0x00000002
        /*0c7c*/ 	.word	0x00038840
        /*0c80*/ 	.short	0x010a
        /*0c82*/ 	.byte	0x3f
	.zero		1


	//   ....[98]....
        /*0c84*/ 	.word	0x0001db00
        /*0c88*/ 	.word	0x00000002
        /*0c8c*/ 	.word	0x00038860
        /*0c90*/ 	.short	0x010a
        /*0c92*/ 	.byte	0x3f
	.zero		1


	//   ....[99]....
        /*0c94*/ 	.word	0x0001db50
        /*0c98*/ 	.word	0x00000002
        /*0c9c*/ 	.word	0x00038840
        /*0ca0*/ 	.short	0x010a
        /*0ca2*/ 	.byte	0x3f
	.zero		1


	//   ....[100]....
        /*0ca4*/ 	.word	0x0001dba0
        /*0ca8*/ 	.word	0x00000002
        /*0cac*/ 	.word	0x00038860
        /*0cb0*/ 	.short	0x010a
        /*0cb2*/ 	.byte	0x3f
	.zero		1


	//   ....[101]....
        /*0cb4*/ 	.word	0x0001e560
        /*0cb8*/ 	.word	0x00000000
        /*0cbc*/ 	.word	0x00038820
        /*0cc0*/ 	.short	0x010a
        /*0cc2*/ 	.byte	0x3f
	.zero		1


	//   ....[102]....
        /*0cc4*/ 	.word	0x0001e700
        /*0cc8*/ 	.word	0x00000006
        /*0ccc*/ 	.word	0x00000000
        /*0cd0*/ 	.short	0x010a
        /*0cd2*/ 	.byte	0x3f
	.zero		1


	//   ....[103]....
        /*0cd4*/ 	.word	0x0001e750
        /*0cd8*/ 	.word	0x00000007
        /*0cdc*/ 	.word	0x00000000
        /*0ce0*/ 	.short	0x010a
        /*0ce2*/ 	.byte	0x3f
	.zero		1


	//   ....[104]....
        /*0ce4*/ 	.word	0x0001e7a0
        /*0ce8*/ 	.word	0x00000004
        /*0cec*/ 	.word	0x00000000
        /*0cf0*/ 	.short	0x010a
        /*0cf2*/ 	.byte	0x3f
	.zero		1


	//----- nvinfo : EIATTR_NUM_MBARRIERS
	.align		4
.L_1121:
        /*0cf4*/ 	.byte	0x03, 0x38
        /*0cf6*/ 	.short	0x0017


	//----- nvinfo : EIATTR_EXIT_INSTR_OFFSETS
	.align		4
        /*0cf8*/ 	.byte	0x04, 0x1c
        /*0cfa*/ 	.short	(.L_1123 - .L_1122)


	//   ....[0]....
.L_1122:
        /*0cfc*/ 	.word	0x0001c6a0


	//----- nvinfo : EIATTR_MAX_THREADS
	.align		4
.L_1123:
        /*0d00*/ 	.byte	0x04, 0x05
        /*0d02*/ 	.short	(.L_1125 - .L_1124)
.L_1124:
        /*0d04*/ 	.word	0x00000180
        /*0d08*/ 	.word	0x00000001
        /*0d0c*/ 	.word	0x00000001


	//----- nvinfo : EIATTR_CRS_STACK_SIZE
	.align		4
.L_1125:
        /*0d10*/ 	.byte	0x04, 0x1e
        /*0d12*/ 	.short	(.L_1127 - .L_1126)
.L_1126:
        /*0d14*/ 	.word	0x00000000


	//----- nvinfo : EIATTR_CBANK_PARAM_SIZE
	.align		4
.L_1127:
        /*0d18*/ 	.byte	0x03, 0x19
        /*0d1a*/ 	.short	0x0b70


	//----- nvinfo : EIATTR_PARAM_CBANK
	.align		4
        /*0d1c*/ 	.byte	0x04, 0x0a
        /*0d1e*/ 	.short	(.L_1129 - .L_1128)
	.align		4
.L_1128:
        /*0d20*/ 	.word	index@(.nv.constant0._ZN7cutlass13device_kernelIN5flash11enable_sm90INS1_16FlashAttnFwdSm90INS1_25CollectiveMainloopFwdSm90ILi2EN4cute5tupleIJNS5_1CILi1EEES8_S8_EEENS6_IJNS7_ILi64EEESA_SA_EEELi512ENS_10bfloat16_tEfNS_4arch4Sm90ELb1ELb0ELb0ELb1ELb0ELb1ELb1ELb0ELb0ELb0ELb0ELb0EEENS1_21CollectiveEpilogueFwdINS6_IJSA_NS7_ILi512EEESA_EEES9_SC_SE_Li256ELb1ELb0ELb0ELb0EEENS1_36VarlenDynamicPersistentTileSchedulerILi64ELi64ELi256ELi32ELb0ELb0ELb1ELb1ELb1ELb1EEEEEEEEEvNT_6ParamsE)
        /*0d24*/ 	.short	0x0210
        /*0d26*/ 	.short	0x0b70


	//----- nvinfo : EIATTR_SW_WAR
	.align		4
.L_1129:
        /*0d28*/ 	.byte	0x04, 0x36
        /*0d2a*/ 	.short	(.L_1131 - .L_1130)
.L_1130:
        /*0d2c*/ 	.word	0x00000008
.L_1131:


//--------------------- .nv.info._ZN7cutlass13device_kernelIN5flash11enable_sm90INS1_16FlashAttnFwdSm90INS1_25CollectiveMainloopFwdSm90ILi2EN4cute5tupleIJNS5_1CILi1EEES8_S8_EEENS6_IJNS7_ILi128EEENS7_ILi96EEENS7_ILi64EEEEEELi256ENS_10bfloat16_tEfNS_4arch4Sm90ELb0ELb0ELb0ELb0ELb0ELb0ELb0ELb1ELb0ELb0ELb0ELb0EEENS1_21CollectiveEpilogueFwdINS6_IJSA_NS7_ILi256EEESB_EEES9_SE_SG_Li256ELb0ELb0ELb0ELb0EEENS1_29StaticPersistentTileSchedulerILb0EEEEEEEEEvNT_6ParamsE --------------------------
	.section	.nv.info._ZN7cutlass13device_kernelIN5flash11enable_sm90INS1_16FlashAttnFwdSm90INS1_25CollectiveMainloopFwdSm90ILi2EN4cute5tupleIJNS5_1CILi1EEES8_S8_EEENS6_IJNS7_ILi128EEENS7_ILi96EEENS7_ILi64EEEEEELi256ENS_10bfloat16_tEfNS_4arch4Sm90ELb0ELb0ELb0ELb0ELb0ELb0ELb0ELb1ELb0ELb0ELb0ELb0EEENS1_21CollectiveEpilogueFwdINS6_IJSA_NS7_ILi256EEESB_EEES9_SE_SG_Li256ELb0ELb0ELb0ELb0EEENS1_29StaticPersistentTileSchedulerILb0EEEEEEEEEvNT_6ParamsE,"",@"SHT_CUDA_INFO"
	.sectionflags	@""
	.align	4


	//----- nvinfo : EIATTR_CUDA_API_VERSION
	.align		4
        /*0000*/ 	.byte	0x04, 0x37
        /*0002*/ 	.short	(.L_1133 - .L_1132)
.L_1132:
        /*0004*/ 	.word	0x00000082


	//----- nvinfo : EIATTR_KPARAM_INFO
	.align		4
.L_1133:
        /*0008*/ 	.byte	0x04, 0x17
        /*000a*/ 	.short	(.L_1135 - .L_1134)
.L_1134:
        /*000c*/ 	.word	0x00000000
        /*0010*/ 	.short	0x0000
        /*0012*/ 	.short	0x0070
        /*0014*/ 	.byte	0x00, 0xf0, 0x01, 0x2e


	//----- nvinfo : EIATTR_SPARSE_MMA_MASK
	.align		4
.L_1135:
        /*0018*/ 	.byte	0x03, 0x50
        /*001a*/ 	.short	0x0000


	//----- nvinfo : EIATTR_MAXREG_COUNT
	.align		4
        /*001c*/ 	.byte	0x03, 0x1b
        /*001e*/ 	.short	0x00a8


	//----- nvinfo : EIATTR_NUM_BARRIERS
	.align		4
        /*0020*/ 	.byte	0x02, 0x4c
        /*0022*/ 	.byte	0x10
	.zero		1


	//----- nvinfo : EIATTR_EXTERNS
	.align		4
        /*0024*/ 	.byte	0x04, 0x0f
        /*0026*/ 	.short	(.L_1137 - .L_1136)


	//   ....[0]....
	.align		4
.L_1136:
        /*0028*/ 	.word	index@(__assertfail)


	//----- nvinfo : EIATTR_ANNOTATIONS
	.align		4
.L_1137:
        /*002c*/ 	.byte	0x04, 0x55
        /*002e*/ 	.short	(.L_1139 - .L_1138)


	//   ....[0]....
.L_1138:
        /* <DEDUP_REMOVED lines=13> */


	//----- nvinfo : EIATTR_MERCURY_ISA_VERSION
	.align		4
.L_1139:
        /*00e8*/ 	.byte	0x03, 0x5f
        /*00ea*/ 	.short	0x0101


	//----- nvinfo : EIATTR_INT_WARP_WIDE_INSTR_OFFSETS
	.align		4
        /*00ec*/ 	.byte	0x04, 0x31
        /*00ee*/ 	.short	(.L_1141 - .L_1140)


	//   ....[0]....
.L_1140:
        /*00f0*/ 	.word	0x00000190


	//   ....[1]....
        /*00f4*/ 	.word	0x000001c0


	//   ....[2]....
        /*00f8*/ 	.word	0x000001d0


	//   ....[3]....
        /*00fc*/ 	.word	0x00006a90


	//   ....[4]....
        /*0100*/ 	.word	0x00006ac0


	//----- nvinfo : EIATTR_COOP_GROUP_MASK_REGIDS
	.align		4
.L_1141:
        /*0104*/ 	.byte	0x04, 0x29
        /*0106*/ 	.short	(.L_1143 - .L_1142)


	//   ....[0]....
.L_1142:
        /*0108*/ 	.word	0xffffffff


	//   ....[1]....
        /*010c*/ 	.word	0xffffffff


	//   ....[2]....
        /*0110*/ 	.word	0xffffffff


	//   ....[3]....
        /*0114*/ 	.word	0xffffffff


	//   ....[4]....
        /*0118*/ 	.word	0xffffffff


	//   ....[5]....
        /*011c*/ 	.word	0xffffffff


	//   ....[6]....
        /*0120*/ 	.word	0xffffffff


	//   ....[7]....
        /*0124*/ 	.word	0xffffffff


	//   ....[8]....
        /*0128*/ 	.word	0xffffffff


	//   ....[9]....
        /*012c*/ 	.word	0xffffffff


	//   ....[10]....
        /*0130*/ 	.word	0xffffffff


	//   ....[11]....
        /*0134*/ 	.word	0xffffffff


	//   ....[12]....
        /*0138*/ 	.word	0xffffffff


	//   ....[13]....
        /*013c*/ 	.word	0xffffffff


	//   ....[14]....
        /*0140*/ 	.word	0xffffffff


	//   ....[15]....
        /*0144*/ 	.word	0xffffffff


	//   ....[16]....
        /*0148*/ 	.word	0xffffffff


	//   ....[17]....
        /*014c*/ 	.word	0xffffffff


	//   ....[18]....
        /*0150*/ 	.word	0xffffffff


	//   ....[19]....
        /*0154*/ 	.word	0xffffffff


	//   ....[20]....
        /*0158*/ 	.word	0xffffffff


	//   ....[21]....
        /*015c*/ 	.word	0xffffffff


	//   ....[22]....
        /*0160*/ 	.word	0xffffffff


	//   ....[23]....
        /*0164*/ 	.word	0x0500000f


	//   ....[24]....
        /*0168*/ 	.word	0x0500000f


	//----- nvinfo : EIATTR_COOP_GROUP_INSTR_OFFSETS
	.align		4
.L_1143:
        /*016c*/ 	.byte	0x04, 0x28
        /*016e*/ 	.short	(.L_1145 - .L_1144)


	//   ....[0]....
.L_1144:
        /*0170*/ 	.word	0x00000070


	//   ....[1]....
        /*0174*/ 	.word	0x000001a0


	//   ....[2]....
        /*0178*/ 	.word	0x000001f0


	//   ....[3]....
        /*017c*/ 	.word	0x000003e0


	//   ....[4]....
        /*0180*/ 	.word	0x00000540


	//   ....[5]....
        /*0184*/ 	.word	0x00000660


	//   ....[6]....
        /*0188*/ 	.word	0x000007c0


	//   ....[7]....
        /*018c*/ 	.word	0x00000d40


	//   ....[8]....
        /*0190*/ 	.word	0x00001a10


	//   ....[9]....
        /*0194*/ 	.word	0x00001a60


	//   ....[10]....
        /*0198*/ 	.word	0x00001ec0


	//   ....[11]....
        /*019c*/ 	.word	0x00001f40


	//   ....[12]....
        /*01a0*/ 	.word	0x00002f60


	//   ....[13]....
        /*01a4*/ 	.word	0x00002f90


	//   ....[14]....
        /*01a8*/ 	.word	0x00003320


	//   ....[15]....
        /*01ac*/ 	.word	0x000034f0


	//   ....[16]....
        /*01b0*/ 	.word	0x00004810


	//   ....[17]....
        /*01b4*/ 	.word	0x00004850


	//   ....[18]....
        /*01b8*/ 	.word	0x000049e0


	//   ....[19]....
        /*01bc*/ 	.word	0x00004a20


	//   ....[20]....
        /*01c0*/ 	.word	0x00005f60


	//   ....[21]....
        /*01c4*/ 	.word	0x00006290


	//   ....[22]....
        /*01c8*/ 	.word	0x00008c60


	//   ....[23]....
        /*01cc*/ 	.word	0x00009150


	//   ....[24]....
        /*01d0*/ 	.word	0x000095f0


	//----- nvinfo : EIATTR_REG_RECONFIG
	.align		4
.L_1145:
        /*01d4*/ 	.byte	0x01, 0x54
	.zero		2


	//----- nvinfo : EIATTR_SYSCALL_OFFSETS
	.align		4
        /*01d8*/ 	.byte	0x04, 0x46
        /*01da*/ 	.short	(.L_1147 - .L_1146)


	//   ....[0]....
.L_1146:
        /*01dc*/ 	.word	0x00001070


	//   ....[1]....
        /*01e0*/ 	.word	0x000066f0


	//   ....[2]....
        /*01e4*/ 	.word	0x00006830


	//   ....[3]....
        /*01e8*/ 	.word	0x00006930


	//----- nvinfo : EIATTR_MBARRIER_INSTR_OFFSETS
	.align		4
.L_1147:
        /*01ec*/ 	.byte	0x04, 0x39
        /*01ee*/ 	.short	(.L_1149 - .L_1148)


	//   ....[0]....
.L_1148:
        /*01f0*/ 	.word	0x00000290
        /*01f4*/ 	.word	0x000000ff
        /*01f8*/ 	.word	0x00022800
        /*01fc*/ 	.short	0x0100
        /*01fe*/ 	.byte	0x06
	.zero		1


	//   ....[1]....
        /*0200*/ 	.word	0x000002a0
        /*0204*/ 	.word	0x000000ff
        /*0208*/ 	.word	0x00022820
        /*020c*/ 	.short	0x0100
        /*020e*/ 	.byte	0x06
	.zero		1


	//   ....[2]....
        /*0210*/ 	.word	0x00000390
        /*0214*/ 	.word	0x000000ff
        /*0218*/ 	.word	0x00022830
        /*021c*/ 	.short	0x0100
        /*021e*/ 	.byte	0x08
	.zero		1


	//   ....[3]....
        /*0220*/ 	.word	0x000003a0
        /*0224*/ 	.word	0x000000ff
        /*0228*/ 	.word	0x00022840
        /*022c*/ 	.short	0x0100
        /*022e*/ 	.byte	0x08
	.zero		1


	//   ....[4]....
        /*0230*/ 	.word	0x000003b0
        /*0234*/ 	.word	0x000000ff
        /*0238*/ 	.word	0x00022838
        /*023c*/ 	.short	0x0100
        /*023e*/ 	.byte	0x08
	.zero		1


	//   ....[5]....
        /*0240*/ 	.word	0x000003c0
        /*0244*/ 	.word	0x000000ff
        /*0248*/ 	.word	0x00022848
        /*024c*/ 	.short	0x0100
        /*024e*/ 	.byte	0x08
	.zero		1


	//   ....[6]....
        /*0250*/ 	.word	0x000004f0
        /*0254*/ 	.word	0x000000ff
        /*0258*/ 	.word	0x00022850
        /*025c*/ 	.short	0x0100
        /*025e*/ 	.byte	0x08
	.zero		1


	//   ....[7]....
        /*0260*/ 	.word	0x00000500
        /*0264*/ 	.word	0x000000ff
        /*0268*/ 	.word	0x00022860
        /*026c*/ 	.short	0x0100
        /*026e*/ 	.byte	0x08
	.zero		1


	//   ....[8]....
        /*0270*/ 	.word	0x00000510
        /*0274*/ 	.word	0x000000ff
        /*0278*/ 	.word	0x00022858
        /*027c*/ 	.short	0x0100
        /*027e*/ 	.byte	0x08
	.zero		1


	//   ....[9]....
        /*0280*/ 	.word	0x00000520
        /*0284*/ 	.word	0x000000ff
        /*0288*/ 	.word	0x00022868
        /*028c*/ 	.short	0x0100
        /*028e*/ 	.byte	0x08
	.zero		1


	//   ....[10]....
        /*0290*/ 	.word	0x00000610
        /*0294*/ 	.word	0x000000ff
        /*0298*/ 	.word	0x00022870
        /*029c*/ 	.short	0x0100
        /*029e*/ 	.byte	0x06
	.zero		1


	//   ....[11]....
        /*02a0*/ 	.word	0x00000620
        /*02a4*/ 	.word	0x000000ff
        /*02a8*/ 	.word	0x00022880
        /*02ac*/ 	.short	0x0100
        /*02ae*/ 	.byte	0x06
	.zero		1


	//   ....[12]....
        /*02b0*/ 	.word	0x00000630
        /*02b4*/ 	.word	0x000000ff
        /*02b8*/ 	.word	0x00022878
        /*02bc*/ 	.short	0x0100
        /*02be*/ 	.byte	0x06
	.zero		1


	//   ....[13]....
        /*02c0*/ 	.word	0x00000640
        /*02c4*/ 	.word	0x000000ff
        /*02c8*/ 	.word	0x00022888
        /*02cc*/ 	.short	0x0100
        /*02ce*/ 	.byte	0x06
	.zero		1


	//   ....[14]....
        /*02d0*/ 	.word	0x00000770
        /*02d4*/ 	.word	0x000000ff
        /*02d8*/ 	.word	0x00022890
        /*02dc*/ 	.short	0x0100
        /*02de*/ 	.byte	0x08
	.zero		1


	//   ....[15]....
        /*02e0*/ 	.word	0x00000780
        /*02e4*/ 	.word	0x000000ff
        /*02e8*/ 	.word	0x000228a0
        /*02ec*/ 	.short	0x0100
        /*02ee*/ 	.byte	0x08
	.zero		1


	//   ....[16]....
        /*02f0*/ 	.word	0x00000790
        /*02f4*/ 	.word	0x000000ff
        /*02f8*/ 	.word	0x00022898
        /*02fc*/ 	.short	0x0100
        /*02fe*/ 	.byte	0x08
	.zero		1


	//   ....[17]....
        /*0300*/ 	.word	0x000007a0
        /*0304*/ 	.word	0x000000ff
        /*0308*/ 	.word	0x000228a8
        /*030c*/ 	.short	0x0100
        /*030e*/ 	.byte	0x08
	.zero		1


	//   ....[18]....
        /*0310*/ 	.word	0x000008d0
        /*0314*/ 	.word	0x000000ff
        /*0318*/ 	.word	0x000228b0
        /*031c*/ 	.short	0x0100
        /*031e*/ 	.byte	0x08
	.zero		1


	//   ....[19]....
        /*0320*/ 	.word	0x000008e0
        /*0324*/ 	.word	0x000000ff
        /*0328*/ 	.word	0x000228c0
        /*032c*/ 	.short	0x0100
        /*032e*/ 	.byte	0x08
	.zero		1


	//   ....[20]....
        /*0330*/ 	.word	0x000008f0
        /*0334*/ 	.word	0x000000ff
        /*0338*/ 	.word	0x000228b8
        /*033c*/ 	.short	0x0100
        /*033e*/ 	.byte	0x08
	.zero		1


	//   ....[21]....
        /*0340*/ 	.word	0x00000900
        /*0344*/ 	.word	0x000000ff
        /*0348*/ 	.word	0x000228c8
        /*034c*/ 	.short	0x0100
        /*034e*/ 	.byte	0x08
	.zero		1


	//   ....[22]....
        /*0350*/ 	.word	0x000010c0
        /*0354*/ 	.word	0x000000ff
        /*0358*/ 	.word	0x00022800
        /*035c*/ 	.short	0x010a
        /*035e*/ 	.byte	0x2e
	.zero		1


	//   ....[23]....
        /*0360*/ 	.word	0x00001170
        /*0364*/ 	.word	0x000000ff
        /*0368*/ 	.word	0x00022830
        /*036c*/ 	.short	0x010a
        /*036e*/ 	.byte	0x15
	.zero		1


	//   ....[24]....
        /*0370*/ 	.word	0x000011b0
        /*0374*/ 	.word	0x000000ff
        /*0378*/ 	.word	0x00022830
        /*037c*/ 	.short	0x010a
        /*037e*/ 	.byte	0x15
	.zero		1


	//   ....[25]....
        /*0380*/ 	.word	0x00002360
        /*0384*/ 	.word	0x00000004
        /*0388*/ 	.word	0x00000000
        /*038c*/ 	.short	0x0101
        /*038e*/ 	.byte	0x3f
	.zero		1


	//   ....[26]....
        /*0390*/ 	.word	0x00002790
        /*0394*/ 	.word	0x000000ff
        /*0398*/ 	.word	0x00022850
        /*039c*/ 	.short	0x010a
        /*039e*/ 	.byte	0x15
	.zero		1


	//   ....[27]....
        /*03a0*/ 	.word	0x000027d0
        /*03a4*/ 	.word	0x000000ff
        /*03a8*/ 	.word	0x00022850
        /*03ac*/ 	.short	0x010a
        /*03ae*/ 	.byte	0x15
	.zero		1


	//   ....[28]....
        /*03b0*/ 	.word	0x00002ac0
        /*03b4*/ 	.word	0x00000008
        /*03b8*/ 	.word	0x00000000
        /*03bc*/ 	.short	0x0101
        /*03be*/ 	.byte	0x3f
	.zero		1


	//   ....[29]....
        /*03c0*/ 	.word	0x00002c10
        /*03c4*/ 	.word	0x000000ff
        /*03c8*/ 	.word	0x00022830
        /*03cc*/ 	.short	0x010a
        /*03ce*/ 	.byte	0x17
	.zero		1


	//   ....[30]....
        /*03d0*/ 	.word	0x00002c60
        /*03d4*/ 	.word	0x000000ff
        /*03d8*/ 	.word	0x00022830
        /*03dc*/ 	.short	0x010a
        /*03de*/ 	.byte	0x17
	.zero		1


	//   ....[31]....
        /*03e0*/ 	.word	0x000038a0
        /*03e4*/ 	.word	0x0000009a
        /*03e8*/ 	.word	0x00000000
        /*03ec*/ 	.short	0x0101
        /*03ee*/ 	.byte	0x3f
	.zero		1


	//   ....[32]....
        /*03f0*/ 	.word	0x000044e0
        /*03f4*/ 	.word	0x000000ff
        /*03f8*/ 	.word	0x00022850
        /*03fc*/ 	.short	0x010a
        /*03fe*/ 	.byte	0x17
	.zero		1


	//   ....[33]....
        /*0400*/ 	.word	0x00004530
        /*0404*/ 	.word	0x000000ff
        /*0408*/ 	.word	0x00022850
        /*040c*/ 	.short	0x010a
        /*040e*/ 	.byte	0x17
	.zero		1


	//   ....[34]....
        /*0410*/ 	.word	0x000047f0
        /*0414*/ 	.word	0x000000b7
        /*0418*/ 	.word	0x00000000
        /*041c*/ 	.short	0x0101
        /*041e*/ 	.byte	0x3f
	.zero		1


	//   ....[35]....
        /*0420*/ 	.word	0x000061a0
        /*0424*/ 	.word	0x000000ff
        /*0428*/ 	.word	0x00000000
        /*042c*/ 	.short	0x0101
        /*042e*/ 	.byte	0x06
	.zero		1


	//   ....[36]....
        /*0430*/ 	.word	0x00006e10
        /*0434*/ 	.word	0x00000005
        /*0438*/ 	.word	0x00022840
        /*043c*/ 	.short	0x010a
        /*043e*/ 	.byte	0x3f
	.zero		1


	//   ....[37]....
        /*0440*/ 	.word	0x000071a0
        /*0444*/ 	.word	0x0000000a
        /*0448*/ 	.word	0x00022820
        /*044c*/ 	.short	0x010a
        /*044e*/ 	.byte	0x3f
	.zero		1


	//   ....[38]....
        /*0450*/ 	.word	0x00007270
        /*0454*/ 	.word	0x00000008
        /*0458*/ 	.word	0x00022860
        /*045c*/ 	.short	0x010a
        /*045e*/ 	.byte	0x3f
	.zero		1


	//   ....[39]....
        /*0460*/ 	.word	0x00007820
        /*0464*/ 	.word	0x00000002
        /*0468*/ 	.word	0x00022840
        /*046c*/ 	.short	0x010a
        /*046e*/ 	.byte	0x3f
	.zero		1


	//   ....[40]....
        /*0470*/ 	.word	0x000079e0
        /*0474*/ 	.word	0x00000002
        /*0478*/ 	.word	0x00022860
        /*047c*/ 	.short	0x010a
        /*047e*/ 	.byte	0x3f
	.zero		1


	//   ....[41]....
        /*0480*/ 	.word	0x00007f30
        /*0484*/ 	.word	0x00000003
        /*0488*/ 	.word	0x00022840
        /*048c*/ 	.short	0x010a
        /*048e*/ 	.byte	0x3f
	.zero		1


	//   ....[42]....
        /*0490*/ 	.word	0x000080f0
        /*0494*/ 	.word	0x00000003
        /*0498*/ 	.word	0x00022860
        /*049c*/ 	.short	0x010a
        /*049e*/ 	.byte	0x3f
	.zero		1


	//   ....[43]....
        /*04a0*/ 	.word	0x000085e0
        /*04a4*/ 	.word	0x00000003
        /*04a8*/ 	.word	0x00022840
        /*04ac*/ 	.short	0x010a
        /*04ae*/ 	.byte	0x3f
	.zero		1


	//   ....[44]....
        /*04b0*/ 	.word	0x000087a0
        /*04b4*/ 	.word	0x00000003
        /*04b8*/ 	.word	0x00022860
        /*04bc*/ 	.short	0x010a
        /*04be*/ 	.byte	0x3f
	.zero		1


	//   ....[45]....
        /*04c0*/ 	.word	0x00008be0
        /*04c4*/ 	.word	0x00000000
        /*04c8*/ 	.word	0x00022820
        /*04cc*/ 	.short	0x010a
        /*04ce*/ 	.byte	0x3f
	.zero		1


	//   ....[46]....
        /*04d0*/ 	.word	0x00008d80
        /*04d4*/ 	.word	0x00000006
        /*04d8*/ 	.word	0x00000000
        /*04dc*/ 	.short	0x010a
        /*04de*/ 	.byte	0x3f
	.zero		1


	//   ....[47]....
        /*04e0*/ 	.word	0x00008df0
        /*04e4*/ 	.word	0x00000003
        /*04e8*/ 	.word	0x00000000
        /*04ec*/ 	.short	0x010a
        /*04ee*/ 	.byte	0x3f
	.zero		1


	//   ....[48]....
        /*04f0*/ 	.word	0x00008e50
        /*04f4*/ 	.word	0x00000010
        /*04f8*/ 	.word	0x00000000
        /*04fc*/ 	.short	0x010a
        /*04fe*/ 	.byte	0x3f
	.zero		1


	//   ....[49]....
        /*0500*/ 	.word	0x00008e80
        /*0504*/ 	.word	0x00000003
        /*0508*/ 	.word	0x00000000
        /*050c*/ 	.short	0x010a
        /*050e*/ 	.byte	0x3f
	.zero		1


	//   ....[50]....
        /*0510*/ 	.word	0x00008ef0
        /*0514*/ 	.word	0x00000003
        /*0518*/ 	.word	0x00022800
        /*051c*/ 	.short	0x010a
        /*051e*/ 	.byte	0x3f
	.zero		1


	//   ....[51]....
        /*0520*/ 	.word	0x00008f50
        /*0524*/ 	.word	0x00000000
        /*0528*/ 	.word	0x00022830
        /*052c*/ 	.short	0x010a
        /*052e*/ 	.byte	0x3f
	.zero		1


	//   ....[52]....
        /*0530*/ 	.word	0x00008fa0
        /*0534*/ 	.word	0x00000008
        /*0538*/ 	.word	0x00022850
        /*053c*/ 	.short	0x010a
        /*053e*/ 	.byte	0x3f
	.zero		1


	//   ....[53]....
        /*0540*/ 	.word	0x00009010
        /*0544*/ 	.word	0x00000000
        /*0548*/ 	.word	0x00022830
        /*054c*/ 	.short	0x010a
        /*054e*/ 	.byte	0x3f
	.zero		1


	//   ....[54]....
        /*0550*/ 	.word	0x00009070
        /*0554*/ 	.word	0x000000b7
        /*0558*/ 	.word	0x00022850
        /*055c*/ 	.short	0x010a
        /*055e*/ 	.byte	0x3f
	.zero		1


	//   ....[55]....
        /*0560*/ 	.word	0x00009210
        /*0564*/ 	.word	0x00000005
        /*0568*/ 	.word	0x00022840
        /*056c*/ 	.short	0x010a
        /*056e*/ 	.byte	0x3f
	.zero		1


	//   ....[56]....
        /*0570*/ 	.word	0x00009290
        /*0574*/ 	.word	0x00000008
        /*0578*/ 	.word	0x00022820
        /*057c*/ 	.short	0x010a
        /*057e*/ 	.byte	0x3f
	.zero		1


	//   ....[57]....
        /*0580*/ 	.word	0x000092e0
        /*0584*/ 	.word	0x00000008
        /*0588*/ 	.word	0x00022860
        /*058c*/ 	.short	0x010a
        /*058e*/ 	.byte	0x3f
	.zero		1


	//   ....[58]....
        /*0590*/ 	.word	0x00009330
        /*0594*/ 	.word	0x00000002
        /*0598*/ 	.word	0x00022840
        /*059c*/ 	.short	0x010a
        /*059e*/ 	.byte	0x3f
	.zero		1


	//   ....[59]....
        /*05a0*/ 	.word	0x00009380
        /*05a4*/ 	.word	0x00000002
        /*05a8*/ 	.word	0x00022860
        /*05ac*/ 	.short	0x010a
        /*05ae*/ 	.byte	0x3f
	.zero		1


	//   ....[60]....
        /*05b0*/ 	.word	0x000093d0
        /*05b4*/ 	.word	0x00000003
        /*05b8*/ 	.word	0x00022840
        /*05bc*/ 	.short	0x010a
        /*05be*/ 	.byte	0x3f
	.zero		1


	//   ....[61]....
        /*05c0*/ 	.word	0x00009420
        /*05c4*/ 	.word	0x00000003
        /*05c8*/ 	.word	0x00022860
        /*05cc*/ 	.short	0x010a
        /*05ce*/ 	.byte	0x3f
	.zero		1


	//   ....[62]....
        /*05d0*/ 	.word	0x00009470
        /*05d4*/ 	.word	0x00000003
        /*05d8*/ 	.word	0x00022840
        /*05dc*/ 	.short	0x010a
        /*05de*/ 	.byte	0x3f
	.zero		1


	//   ....[63]....
        /*05e0*/ 	.word	0x000094c0
        /*05e4*/ 	.word	0x00000003
        /*05e8*/ 	.word	0x00022860
        /*05ec*/ 	.short	0x010a
        /*05ee*/ 	.byte	0x3f
	.zero		1


	//   ....[64]....
        /*05f0*/ 	.word	0x00009510
        /*05f4*/ 	.word	0x00000000
        /*05f8*/ 	.word	0x00022820
        /*05fc*/ 	.short	0x010a
        /*05fe*/ 	.byte	0x3f
	.zero		1


	//   ....[65]....
        /*0600*/ 	.word	0x000096b0
        /*0604*/ 	.word	0x00000006
        /*0608*/ 	.word	0x00000000
        /*060c*/ 	.short	0x010a
        /*060e*/ 	.byte	0x3f
	.zero		1


	//   ....[66]....
        /*0610*/ 	.word	0x00009700
        /*0614*/ 	.word	0x00000003
        /*0618*/ 	.word	0x00000000
        /*061c*/ 	.short	0x010a
        /*061e*/ 	.byte	0x3f
	.zero		1


	//   ....[67]....
        /*0620*/ 	.word	0x00009750
        /*0624*/ 	.word	0x00000010
        /*0628*/ 	.word	0x00000000
        /*062c*/ 	.short	0x010a
        /*062e*/ 	.byte	0x3f
	.zero		1


	//----- nvinfo : EIATTR_NUM_MBARRIERS
	.align		4
.L_1149:
        /*0630*/ 	.byte	0x03, 0x38
        /*0632*/ 	.short	0x0016


	//----- nvinfo : EIATTR_EXIT_INSTR_OFFSETS
	.align		4
        /*0634*/ 	.byte	0x04, 0x1c
        /*0636*/ 	.short	(.L_1151 - .L_1150)


	//   ....[0]....
.L_1150:
        /*0638*/ 	.word	0x00000a30


	//   ....[1]....
        /*063c*/ 	.word	0x00006250


	//   ....[2]....
        /*0640*/ 	.word	0x000062b0


	//   ....[3]....
        /*0644*/ 	.word	0x00008ed0


	//----- nvinfo : EIATTR_MAX_THREADS
	.align		4
.L_1151:
        /*0648*/ 	.byte	0x04, 0x05
        /*064a*/ 	.short	(.L_1153 - .L_1152)
.L_1152:
        /*064c*/ 	.word	0x00000180
        /*0650*/ 	.word	0x00000001
        /*0654*/ 	.word	0x00000001


	//----- nvinfo : EIATTR_CRS_STACK_SIZE
	.align		4
.L_1153:
        /*0658*/ 	.byte	0x04, 0x1e
        /*065a*/ 	.short	(.L_1155 - .L_1154)
.L_1154:
        /*065c*/ 	.word	0x00000000


	//----- nvinfo : EIATTR_CBANK_PARAM_SIZE
	.align		4
.L_1155:
        /*0660*/ 	.byte	0x03, 0x19
        /*0662*/ 	.short	0x0bf0


	//----- nvinfo : EIATTR_PARAM_CBANK
	.align		4
        /*0664*/ 	.byte	0x04, 0x0a
        /*0666*/ 	.short	(.L_1157 - .L_1156)
	.align		4
.L_1156:
        /*0668*/ 	.word	index@(.nv.constant0._ZN7cutlass13device_kernelIN5flash11enable_sm90INS1_16FlashAttnFwdSm90INS1_25CollectiveMainloopFwdSm90ILi2EN4cute5tupleIJNS5_1CILi1EEES8_S8_EEENS6_IJNS7_ILi128EEENS7_ILi96EEENS7_ILi64EEEEEELi256ENS_10bfloat16_tEfNS_4arch4Sm90ELb0ELb0ELb0ELb0ELb0ELb0ELb0ELb1ELb0ELb0ELb0ELb0EEENS1_21CollectiveEpilogueFwdINS6_IJSA_NS7_ILi256EEESB_EEES9_SE_SG_Li256ELb0ELb0ELb0ELb0EEENS1_29StaticPersistentTileSchedulerILb0EEEEEEEEEvNT_6ParamsE)
        /*066c*/ 	.short	0x0210
        /*066e*/ 	.short	0x0bf0


	//----- nvinfo : EIATTR_SW_WAR
	.align		4
.L_1157:
        /*0670*/ 	.byte	0x04, 0x36
        /*0672*/ 	.short	(.L_1159 - .L_1158)
.L_1158:
        /*0674*/ 	.word	0x00000008
.L_1159:


//--------------------- .nv.info._ZN7cutlass13device_kernelIN5flash11enable_sm90INS1_16FlashAttnFwdSm90INS1_25CollectiveMainloopFwdSm90ILi2EN4cute5tupleIJNS5_1CILi1EEES8_S8_EEENS6_IJNS7_ILi128EEENS7_ILi96EEENS7_ILi64EEEEEELi256ENS_10bfloat16_tEfNS_4arch4Sm90ELb0ELb0ELb0ELb0ELb0ELb0ELb1ELb1ELb0ELb0ELb0ELb0EEENS1_21CollectiveEpilogueFwdINS6_IJSA_NS7_ILi256EEESB_EEES9_SE_SG_Li256ELb0ELb0ELb0ELb0EEENS1_29StaticPersistentTileSchedulerILb0EEEEEEEEEvNT_6ParamsE --------------------------
	.section	.nv.info._ZN7cutlass13device_kernelIN5flash11enable_sm90INS1_16FlashAttnFwdSm90INS1_25CollectiveMainloopFwdSm90ILi2EN4cute5tupleIJNS5_1CILi1EEES8_S8_EEENS6_IJNS7_ILi128EEENS7_ILi96EEENS7_ILi64EEEEEELi256ENS_10bfloat16_tEfNS_4arch4Sm90ELb0ELb0ELb0ELb0ELb0ELb0ELb1ELb1ELb0ELb0ELb0ELb0EEENS1_21CollectiveEpilogueFwdINS6_IJSA_NS7_ILi256EEESB_EEES9_SE_SG_Li256ELb0ELb0ELb0ELb0EEENS1_29StaticPersistentTileSchedulerILb0EEEEEEEEEvNT_6ParamsE,"",@"SHT_CUDA_INFO"
	.sectionflags	@""
	.align	4


	//----- nvinfo : EIATTR_CUDA_API_VERSION
	.align		4
        /*0000*/ 	.byte	0x04, 0x37
        /*0002*/ 	.short	(.L_1161 - .L_1160)
.L_1160:
        /*0004*/ 	.word	0x00000082


	//----- nvinfo : EIATTR_KPARAM_INFO
	.align		4
.L_1161:
        /*0008*/ 	.byte	0x04, 0x17
        /*000a*/ 	.short	(.L_1163 - .L_1162)
.L_1162:
        /*000c*/ 	.word	0x00000000
        /*0010*/ 	.short	0x0000
        /*0012*/ 	.short	0x0070
        /*0014*/ 	.byte	0x00, 0xf0, 0x01, 0x32


	//----- nvinfo : EIATTR_SPARSE_MMA_MASK
	.align		4
.L_1163:
        /*0018*/ 	.byte	0x03, 0x50
        /*001a*/ 	.short	0x0000


	//----- nvinfo : EIATTR_MAXREG_COUNT
	.align		4
        /*001c*/ 	.byte	0x03, 0x1b
        /*001e*/ 	.short	0x00a8


	//----- nvinfo : EIATTR_NUM_BARRIERS
	.align		4
        /*0020*/ 	.byte	0x02, 0x4c
        /*0022*/ 	.byte	0x10
	.zero		1


	//----- nvinfo : EIATTR_EXTERNS
	.align		4
        /*0024*/ 	.byte	0x04, 0x0f
        /*0026*/ 	.short	(.L_1165 - .L_1164)


	//   ....[0]....
	.align		4
.L_1164:
        /*0028*/ 	.word	index@(__assertfail)


	//----- nvinfo : EIATTR_ANNOTATIONS
	.align		4
.L_1165:
        /*002c*/ 	.byte	0x04, 0x55
        /*002e*/ 	.short	(.L_1167 - .L_1166)


	//   ....[0]....
.L_1166:
        /* <DEDUP_REMOVED lines=13> */


	//----- nvinfo : EIATTR_MERCURY_ISA_VERSION
	.align		4
.L_1167:
        /*00e8*/ 	.byte	0x03, 0x5f
        /*00ea*/ 	.short	0x0101


	//----- nvinfo : EIATTR_INT_WARP_WIDE_INSTR_OFFSETS
	.align		4
        /*00ec*/ 	.byte	0x04, 0x31
        /*00ee*/ 	.short	(.L_1169 - .L_1168)


	//   ....[0]....
.L_1168:
        /*00f0*/ 	.word	0x000001c0


	//   ....[1]....
        /*00f4*/ 	.word	0x000001f0


	//   ....[2]....
        /*00f8*/ 	.word	0x00000200


	//   ....[3]....
        /*00fc*/ 	.word	0x00000270


	//   ....[4]....
        /*0100*/ 	.word	0x000078a0


	//   ....[5]....
        /*0104*/ 	.word	0x00007900


	//----- nvinfo : EIATTR_COOP_GROUP_MASK_REGIDS
	.align		4
.L_1169:
        /*0108*/ 	.byte	0x04, 0x29
        /*010a*/ 	.short	(.L_1171 - .L_1170)


	//   ....[0]....
.L_1170:
        /*010c*/ 	.word	0xffffffff


	//   ....[1]....
        /*0110*/ 	.word	0xffffffff


	//   ....[2]....
        /*0114*/ 	.word	0xffffffff


	//   ....[3]....
        /*0118*/ 	.word	0xffffffff


	//   ....[4]....
        /*011c*/ 	.word	0xffffffff


	//   ....[5]....
        /*0120*/ 	.word	0xffffffff


	//   ....[6]....
        /*0124*/ 	.word	0xffffffff


	//   ....[7]....
        /*0128*/ 	.word	0xffffffff


	//   ....[8]....
        /*012c*/ 	.word	0xffffffff


	//   ....[9]....
        /*0130*/ 	.word	0xffffffff


	//   ....[10]....
        /*0134*/ 	.word	0xffffffff


	//   ....[11]....
        /*0138*/ 	.word	0xffffffff


	//   ....[12]....
        /*013c*/ 	.word	0xffffffff


	//   ....[13]....
        /*0140*/ 	.word	0xffffffff


	//   ....[14]....
        /*0144*/ 	.word	0xffffffff


	//   ....[15]....
        /*0148*/ 	.word	0xffffffff


	//   ....[16]....
        /*014c*/ 	.word	0xffffffff


	//   ....[17]....
        /*0150*/ 	.word	0xffffffff


	//   ....[18]....
        /*0154*/ 	.word	0xffffffff


	//   ....[19]....
        /*0158*/ 	.word	0xffffffff


	//   ....[20]....
        /*015c*/ 	.word	0xffffffff


	//   ....[21]....
        /*0160*/ 	.word	0xffffffff


	//   ....[22]....
        /*0164*/ 	.word	0xffffffff


	//   ....[23]....
        /*0168*/ 	.word	0x0500000f


	//   ....[24]....
        /*016c*/ 	.word	0x0500000f


	//----- nvinfo : EIATTR_COOP_GROUP_INSTR_OFFSETS
	.align		4
.L_1171:
        /*0170*/ 	.byte	0x04, 0x28
        /*0172*/ 	.short	(.L_1173 - .L_1172)


	//   ....[0]....
.L_1172:
        /*0174*/ 	.word	0x00000070


	//   ....[1]....
        /*0178*/ 	.word	0x000001d0


	//   ....[2]....
        /*017c*/ 	.word	0x00000220


	//   ....[3]....
        /*0180*/ 	.word	0x00000430


	//   ....[4]....
        /*0184*/ 	.word	0x00000590


	//   ....[5]....
        /*0188*/ 	.word	0x000006b0


	//   ....[6]....
        /*018c*/ 	.word	0x00000810


	//   ....[7]....
        /*0190*/ 	.word	0x00000d90


	//   ....[8]....
        /*0194*/ 	.word	0x00002490


	//   ....[9]....
        /*0198*/ 	.word	0x000024c0


	//   ....[10]....
        /*019c*/ 	.word	0x000024e0


	//   ....[11]....
        /*01a0*/ 	.word	0x00002500


	//   ....[12]....
        /*01a4*/ 	.word	0x00004010


	//   ....[13]....
        /*01a8*/ 	.word	0x00004070


	//   ....[14]....
        /*01ac*/ 	.word	0x00004090


	//   ....[15]....
        /*01b0*/ 	.word	0x000040b0


	//   ....[16]....
        /*01b4*/ 	.word	0x00005640


	//   ....[17]....
        /*01b8*/ 	.word	0x00005680


	//   ....[18]....
        /*01bc*/ 	.word	0x00005810


	//   ....[19]....
        /*01c0*/ 	.word	0x00005850


	//   ....[20]....
        /*01c4*/ 	.word	0x00006d90


	//   ....[21]....
        /*01c8*/ 	.word	0x000070c0


	//   ....[22]....
        /*01cc*/ 	.word	0x00009ce0


	//   ....[23]....
        /*01d0*/ 	.word	0x0000a230


	//   ....[24]....
        /*01d4*/ 	.word	0x0000a6d0


	//----- nvinfo : EIATTR_REG_RECONFIG
	.align		4
.L_1173:
        /*01d8*/ 	.byte	0x01, 0x54
	.zero		2


	//----- nvinfo : EIATTR_SYSCALL_OFFSETS
	.align		4
        /*01dc*/ 	.byte	0x04, 0x46
        /*01de*/ 	.short	(.L_1175 - .L_1174)


	//   ....[0]....
.L_1174:
        /*01e0*/ 	.word	0x000010d0


	//   ....[1]....
        /*01e4*/ 	.word	0x00007520


	//   ....[2]....
        /*01e8*/ 	.word	0x00007660


	//   ....[3]....
        /*01ec*/ 	.word	0x00007760


	//----- nvinfo : EIATTR_MBARRIER_INSTR_OFFSETS
	.align		4
.L_1175:
        /*01f0*/ 	.byte	0x04, 0x39
        /*01f2*/ 	.short	(.L_1177 - .L_1176)


	//   ....[0]....
.L_1176:
        /*01f4*/ 	.word	0x000002d0
        /*01f8*/ 	.word	0x000000ff
        /*01fc*/ 	.word	0x00032400
        /*0200*/ 	.short	0x0100
        /*0202*/ 	.byte	0x06
	.zero		1


	//   ....[1]....
        /*0204*/ 	.word	0x000002e0
        /*0208*/ 	.word	0x000000ff
        /*020c*/ 	.word	0x00032410
        /*0210*/ 	.short	0x0100
        /*0212*/ 	.byte	0x06
	.zero		1


	//   ....[2]....
        /*0214*/ 	.word	0x000002f0
        /*0218*/ 	.word	0x000000ff
        /*021c*/ 	.word	0x00032420
        /*0220*/ 	.short	0x0100
        /*0222*/ 	.byte	0x06
	.zero		1


	//   ....[3]....
        /*0224*/ 	.word	0x000003e0
        /*0228*/ 	.word	0x000000ff
        /*022c*/ 	.word	0x00032430
        /*0230*/ 	.short	0x0100
        /*0232*/ 	.byte	0x08
	.zero		1


	//   ....[4]....
        /*0234*/ 	.word	0x000003f0
        /*0238*/ 	.word	0x000000ff
        /*023c*/ 	.word	0x00032440
        /*0240*/ 	.short	0x0100
        /*0242*/ 	.byte	0x08
	.zero		1


	//   ....[5]....
        /*0244*/ 	.word	0x00000400
        /*0248*/ 	.word	0x000000ff
        /*024c*/ 	.word	0x00032438
        /*0250*/ 	.short	0x0100
        /*0252*/ 	.byte	0x08
	.zero		1


	//   ....[6]....
        /*0254*/ 	.word	0x00000410
        /*0258*/ 	.word	0x000000ff
        /*025c*/ 	.word	0x00032448
        /*0260*/ 	.short	0x0100
        /*0262*/ 	.byte	0x08
	.zero		1


	//   ....[7]....
        /*0264*/ 	.word	0x00000540
        /*0268*/ 	.word	0x000000ff
        /*026c*/ 	.word	0x00032450
        /*0270*/ 	.short	0x0100
        /*0272*/ 	.byte	0x08
	.zero		1


	//   ....[8]....
        /*0274*/ 	.word	0x00000550
        /*0278*/ 	.word	0x000000ff
        /*027c*/ 	.word	0x00032460
        /*0280*/ 	.short	0x0100
        /*0282*/ 	.byte	0x08
	.zero		1


	//   ....[9]....
        /*0284*/ 	.word	0x00000560
        /*0288*/ 	.word	0x000000ff
        /*028c*/ 	.word	0x00032458
        /*0290*/ 	.short	0x0100
        /*0292*/ 	.byte	0x08
	.zero		1


	//   ....[10]....
        /*0294*/ 	.word	0x00000570
        /*0298*/ 	.word	0x000000ff
        /*029c*/ 	.word	0x00032468
        /*02a0*/ 	.short	0x0100
        /*02a2*/ 	.byte	0x08
	.zero		1


	//   ....[11]....
        /*02a4*/ 	.word	0x00000660
        /*02a8*/ 	.word	0x000000ff
        /*02ac*/ 	.word	0x00032470
        /*02b0*/ 	.short	0x0100
        /*02b2*/ 	.byte	0x06
	.zero		1


	//   ....[12]....
        /*02b4*/ 	.word	0x00000670
        /*02b8*/ 	.word	0x000000ff
        /*02bc*/ 	.word	0x00032480
        /*02c0*/ 	.short	0x0100
        /*02c2*/ 	.byte	0x06
	.zero		1


	//   ....[13]....
        /*02c4*/ 	.word	0x00000680
        /*02c8*/ 	.word	0x000000ff
        /*02cc*/ 	.word	0x00032478
        /*02d0*/ 	.short	0x0100
        /*02d2*/ 	.byte	0x06
	.zero		1


	//   ....[14]....
        /*02d4*/ 	.word	0x00000690
        /*02d8*/ 	.word	0x000000ff
        /*02dc*/ 	.word	0x00032488
        /*02e0*/ 	.short	0x0100
        /*02e2*/ 	.byte	0x06
	.zero		1


	//   ....[15]....
        /*02e4*/ 	.word	0x000007c0
        /*02e8*/ 	.word	0x000000ff
        /*02ec*/ 	.word	0x00032490
        /*02f0*/ 	.short	0x0100
        /*02f2*/ 	.byte	0x08
	.zero		1


	//   ....[16]....
        /*02f4*/ 	.word	0x000007d0
        /*02f8*/ 	.word	0x000000ff
        /*02fc*/ 	.word	0x000324a0
        /*0300*/ 	.short	0x0100
        /*0302*/ 	.byte	0x08
	.zero		1


	//   ....[17]....
        /*0304*/ 	.word	0x000007e0
        /*0308*/ 	.word	0x000000ff
        /*030c*/ 	.word	0x00032498
        /*0310*/ 	.short	0x0100
        /*0312*/ 	.byte	0x08
	.zero		1


	//   ....[18]....
        /*0314*/ 	.word	0x000007f0
        /*0318*/ 	.word	0x000000ff
        /*031c*/ 	.word	0x000324a8
        /*0320*/ 	.short	0x0100
        /*0322*/ 	.byte	0x08
	.zero		1


	//   ....[19]....
        /*0324*/ 	.word	0x00000920
        /*0328*/ 	.word	0x000000ff
        /*032c*/ 	.word	0x000324b0
        /*0330*/ 	.short	0x0100
        /*0332*/ 	.byte	0x08
	.zero		1


	//   ....[20]....
        /*0334*/ 	.word	0x00000930
        /*0338*/ 	.word	0x000000ff
        /*033c*/ 	.word	0x000324c0
        /*0340*/ 	.short	0x0100
        /*0342*/ 	.byte	0x08
	.zero		1


	//   ....[21]....
        /*0344*/ 	.word	0x00000940
        /*0348*/ 	.word	0x000000ff
        /*034c*/ 	.word	0x000324b8
        /*0350*/ 	.short	0x0100
        /*0352*/ 	.byte	0x08
	.zero		1


	//   ....[22]....
        /*0354*/ 	.word	0x00000950
        /*0358*/ 	.word	0x000000ff
        /*035c*/ 	.word	0x000324c8
        /*0360*/ 	.short	0x0100
        /*0362*/ 	.byte	0x08
	.zero		1


	//   ....[23]....
        /*0364*/ 	.word	0x00001120
        /*0368*/ 	.word	0x000000ff
        /*036c*/ 	.word	0x00032400
        /*0370*/ 	.short	0x010a
        /*0372*/ 	.byte	0x29
	.zero		1


	//   ....[24]....
        /*0374*/ 	.word	0x000011d0
        /*0378*/ 	.word	0x000000ff
        /*037c*/ 	.word	0x00032430
        /*0380*/ 	.short	0x010a
        /*0382*/ 	.byte	0x1a
	.zero		1


	//   ....[25]....
        /*0384*/ 	.word	0x00001210
        /*0388*/ 	.word	0x000000ff
        /*038c*/ 	.word	0x00032430
        /*0390*/ 	.short	0x010a
        /*0392*/ 	.byte	0x1a
	.zero		1


	//   ....[26]....
        /*0394*/ 	.word	0x00001470
        /*0398*/ 	.word	0x000000ff
        /*039c*/ 	.word	0x00032410
        /*03a0*/ 	.short	0x010a
        /*03a2*/ 	.byte	0x29
	.zero		1


	//   ....[27]....
        /*03a4*/ 	.word	0x000014b0
        /*03a8*/ 	.word	0x000000ff
        /*03ac*/ 	.word	0x00032450
        /*03b0*/ 	.short	0x010a
        /*03b2*/ 	.byte	0x1a
	.zero		1


	//   ....[28]....
        /*03b4*/ 	.word	0x000014f0
        /*03b8*/ 	.word	0x000000ff
        /*03bc*/ 	.word	0x00032450
        /*03c0*/ 	.short	0x010a
        /*03c2*/ 	.byte	0x1a
	.zero		1


	//   ....[29]....
        /*03c4*/ 	.word	0x00002720
        /*03c8*/ 	.word	0x00000018
        /*03cc*/ 	.word	0x00000000
        /*03d0*/ 	.short	0x0101
        /*03d2*/ 	.byte	0x3f
	.zero		1


	//   ....[30]....
        /*03d4*/ 	.word	0x00003240
        /*03d8*/ 	.word	0x000000ae
        /*03dc*/ 	.word	0x00000000
        /*03e0*/ 	.short	0x0101
        /*03e2*/ 	.byte	0x3f
	.zero		1


	//   ....[31]....
        /*03e4*/ 	.word	0x00003370
        /*03e8*/ 	.word	0x000000ff
        /*03ec*/ 	.word	0x00032430
        /*03f0*/ 	.short	0x010a
        /*03f2*/ 	.byte	0x1c
	.zero		1


	//   ....[32]....
        /*03f4*/ 	.word	0x000033b0
        /*03f8*/ 	.word	0x000000ff
        /*03fc*/ 	.word	0x00032430
        /*0400*/ 	.short	0x010a
        /*0402*/ 	.byte	0x1c
	.zero		1


	//   ....[33]....
        /*0404*/ 	.word	0x00003530
        /*0408*/ 	.word	0x000000ff
        /*040c*/ 	.word	0x00032450
        /*0410*/ 	.short	0x010a
        /*0412*/ 	.byte	0x1c
	.zero		1


	//   ....[34]....
        /*0414*/ 	.word	0x00003570
        /*0418*/ 	.word	0x000000ff
        /*041c*/ 	.word	0x00032450
        /*0420*/ 	.short	0x010a
        /*0422*/ 	.byte	0x1c
	.zero		1


	//   ....[35]....
        /*0424*/ 	.word	0x00004230
        /*0428*/ 	.word	0x00000098
        /*042c*/ 	.word	0x00000000
        /*0430*/ 	.short	0x0101
        /*0432*/ 	.byte	0x3f
	.zero		1


	//   ....[36]....
        /*0434*/ 	.word	0x00005620
        /*0438*/ 	.word	0x00000014
        /*043c*/ 	.word	0x00000000
        /*0440*/ 	.short	0x0101
        /*0442*/ 	.byte	0x3f
	.zero		1


	//   ....[37]....
        /*0444*/ 	.word	0x00006fd0
        /*0448*/ 	.word	0x000000ff
        /*044c*/ 	.word	0x00000000
        /*0450*/ 	.short	0x0101
        /*0452*/ 	.byte	0x06
	.zero		1


	//   ....[38]....
        /*0454*/ 	.word	0x00007c60
        /*0458*/ 	.word	0x00000005
        /*045c*/ 	.word	0x00032440
        /*0460*/ 	.short	0x010a
        /*0462*/ 	.byte	0x3f
	.zero		1


	//   ....[39]....
        /*0464*/ 	.word	0x00008240
        /*0468*/ 	.word	0x0000000a
        /*046c*/ 	.word	0x00032420
        /*0470*/ 	.short	0x010a
        /*0472*/ 	.byte	0x3f
	.zero		1


	//   ....[40]....
        /*0474*/ 	.word	0x00008310
        /*0478*/ 	.word	0x00000008
        /*047c*/ 	.word	0x00032460
        /*0480*/ 	.short	0x010a
        /*0482*/ 	.byte	0x3f
	.zero		1


	//   ....[41]....
        /*0484*/ 	.word	0x000088c0
        /*0488*/ 	.word	0x00000002
        /*048c*/ 	.word	0x00032440
        /*0490*/ 	.short	0x010a
        /*0492*/ 	.byte	0x3f
	.zero		1


	//   ....[42]....
        /*0494*/ 	.word	0x00008a80
        /*0498*/ 	.word	0x00000002
        /*049c*/ 	.word	0x00032460
        /*04a0*/ 	.short	0x010a
        /*04a2*/ 	.byte	0x3f
	.zero		1


	//   ....[43]....
        /*04a4*/ 	.word	0x00008fb0
        /*04a8*/ 	.word	0x00000003
        /*04ac*/ 	.word	0x00032440
        /*04b0*/ 	.short	0x010a
        /*04b2*/ 	.byte	0x3f
	.zero		1


	//   ....[44]....
        /*04b4*/ 	.word	0x00009180
        /*04b8*/ 	.word	0x00000003
        /*04bc*/ 	.word	0x00032460
        /*04c0*/ 	.short	0x010a
        /*04c2*/ 	.byte	0x3f
	.zero		1


	//   ....[45]....
        /*04c4*/ 	.word	0x00009650
        /*04c8*/ 	.word	0x00000003
        /*04cc*/ 	.word	0x00032440
        /*04d0*/ 	.short	0x010a
        /*04d2*/ 	.byte	0x3f
	.zero		1


	//   ....[46]....
        /*04d4*/ 	.word	0x00009820
        /*04d8*/ 	.word	0x00000003
        /*04dc*/ 	.word	0x00032460
        /*04e0*/ 	.short	0x010a
        /*04e2*/ 	.byte	0x3f
	.zero		1


	//   ....[47]....
        /*04e4*/ 	.word	0x00009c60
        /*04e8*/ 	.word	0x00000000
        /*04ec*/ 	.word	0x00032420
        /*04f0*/ 	.short	0x010a
        /*04f2*/ 	.byte	0x3f
	.zero		1


	//   ....[48]....
        /*04f4*/ 	.word	0x00009e00
        /*04f8*/ 	.word	0x00000006
        /*04fc*/ 	.word	0x00000000
        /*0500*/ 	.short	0x010a
        /*0502*/ 	.byte	0x3f
	.zero		1


	//   ....[49]....
        /*0504*/ 	.word	0x00009e70
        /*0508*/ 	.word	0x00000003
        /*050c*/ 	.word	0x00000000
        /*0510*/ 	.short	0x010a
        /*0512*/ 	.byte	0x3f
	.zero		1


	//   ....[50]....
        /*0514*/ 	.word	0x00009ed0
        /*0518*/ 	.word	0x00000010
        /*051c*/ 	.word	0x00000000
        /*0520*/ 	.short	0x010a
        /*0522*/ 	.byte	0x3f
	.zero		1


	//   ....[51]....
        /*0524*/ 	.word	0x00009f00
        /*0528*/ 	.word	0x00000003
        /*052c*/ 	.word	0x00000000
        /*0530*/ 	.short	0x010a
        /*0532*/ 	.byte	0x3f
	.zero		1


	//   ....[52]....
        /*0534*/ 	.word	0x00009f70
        /*0538*/ 	.word	0x00000003
        /*053c*/ 	.word	0x00032400
        /*0540*/ 	.short	0x010a
        /*0542*/ 	.byte	0x3f
	.zero		1


	//   ....[53]....
        /*0544*/ 	.word	0x00009fd0
        /*0548*/ 	.word	0x00000004
        /*054c*/ 	.word	0x00032430
        /*0550*/ 	.short	0x010a
        /*0552*/ 	.byte	0x3f
	.zero		1


	//   ....[54]....
        /*0554*/ 	.word	0x0000a030
        /*0558*/ 	.word	0x00000005
        /*055c*/ 	.word	0x00032410
        /*0560*/ 	.short	0x010a
        /*0562*/ 	.byte	0x3f
	.zero		1


	//   ....[55]....
        /*0564*/ 	.word	0x0000a090
        /*0568*/ 	.word	0x00000000
        /*056c*/ 	.word	0x00032450
        /*0570*/ 	.short	0x010a
        /*0572*/ 	.byte	0x3f
	.zero		1


	//   ....[56]....
        /*0574*/ 	.word	0x0000a0f0
        /*0578*/ 	.word	0x00000003
        /*057c*/ 	.word	0x00032430
        /*0580*/ 	.short	0x010a
        /*0582*/ 	.byte	0x3f
	.zero		1


	//   ....[57]....
        /*0584*/ 	.word	0x0000a150
        /*0588*/ 	.word	0x00000003
        /*058c*/ 	.word	0x00032450
        /*0590*/ 	.short	0x010a
        /*0592*/ 	.byte	0x3f
	.zero		1


	//   ....[58]....
        /*0594*/ 	.word	0x0000a2f0
        /*0598*/ 	.word	0x00000005
        /*059c*/ 	.word	0x00032440
        /*05a0*/ 	.short	0x010a
        /*05a2*/ 	.byte	0x3f
	.zero		1


	//   ....[59]....
        /*05a4*/ 	.word	0x0000a370
        /*05a8*/ 	.word	0x00000008
        /*05ac*/ 	.word	0x00032420
        /*05b0*/ 	.short	0x010a
        /*05b2*/ 	.byte	0x3f
	.zero		1


	//   ....[60]....
        /*05b4*/ 	.word	0x0000a3c0
        /*05b8*/ 	.word	0x00000008
        /*05bc*/ 	.word	0x00032460
        /*05c0*/ 	.short	0x010a
        /*05c2*/ 	.byte	0x3f
	.zero		1


	//   ....[61]....
        /*05c4*/ 	.word	0x0000a410
        /*05c8*/ 	.word	0x00000002
        /*05cc*/ 	.word	0x00032440
        /*05d0*/ 	.short	0x010a
        /*05d2*/ 	.byte	0x3f
	.zero		1


	//   ....[62]....
        /*05d4*/ 	.word	0x0000a460
        /*05d8*/ 	.word	0x00000002
        /*05dc*/ 	.word	0x00032460
        /*05e0*/ 	.short	0x010a
        /*05e2*/ 	.byte	0x3f
	.zero		1


	//   ....[63]....
        /*05e4*/ 	.word	0x0000a4b0
        /*05e8*/ 	.word	0x00000003
        /*05ec*/ 	.word	0x00032440
        /*05f0*/ 	.short	0x010a
        /*05f2*/ 	.byte	0x3f
	.zero		1


	//   ....[64]....
        /*05f4*/ 	.word	0x0000a500
        /*05f8*/ 	.word	0x00000003
        /*05fc*/ 	.word	0x00032460
        /*0600*/ 	.short	0x010a
        /*0602*/ 	.byte	0x3f
	.zero		1


	//   ....[65]....
        /*0604*/ 	.word	0x0000a550
        /*0608*/ 	.word	0x00000003
        /*060c*/ 	.word	0x00032440
        /*0610*/ 	.short	0x010a
        /*0612*/ 	.byte	0x3f
	.zero		1


	//   ....[66]....
        /*0614*/ 	.word	0x0000a5a0
        /*0618*/ 	.word	0x00000003
        /*061c*/ 	.word	0x00032460
        /*0620*/ 	.short	0x010a
        /*0622*/ 	.byte	0x3f
	.zero		1


	//   ....[67]....
        /*0624*/ 	.word	0x0000a5f0
        /*0628*/ 	.word	0x00000000
        /*062c*/ 	.word	0x00032420
        /*0630*/ 	.short	0x010a
        /*0632*/ 	.byte	0x3f
	.zero		1


	//   ....[68]....
        /*0634*/ 	.word	0x0000a790
        /*0638*/ 	.word	0x00000006
        /*063c*/ 	.word	0x00000000
        /*0640*/ 	.short	0x010a
        /*0642*/ 	.byte	0x3f
	.zero		1


	//   ....[69]....
        /*0644*/ 	.word	0x0000a7e0
        /*0648*/ 	.word	0x00000003
        /*064c*/ 	.word	0x00000000
        /*0650*/ 	.short	0x010a
        /*0652*/ 	.byte	0x3f
	.zero		1


	//   ....[70]....
        /*0654*/ 	.word	0x0000a830
        /*0658*/ 	.word	0x00000010
        /*065c*/ 	.word	0x00000000
        /*0660*/ 	.short	0x010a
        /*0662*/ 	.byte	0x3f
	.zero		1


	//----- nvinfo : EIATTR_NUM_MBARRIERS
	.align		4
.L_1177:
        /*0664*/ 	.byte	0x03, 0x38
        /*0666*/ 	.short	0x0017


	//----- nvinfo : EIATTR_EXIT_INSTR_OFFSETS
	.align		4
        /*0668*/ 	.byte	0x04, 0x1c
        /*066a*/ 	.short	(.L_1179 - .L_1178)


	//   ....[0]....
.L_1178:
        /*066c*/ 	.word	0x00000a80


	//   ....[1]....
        /*0670*/ 	.word	0x00007080


	//   ....[2]....
        /*0674*/ 	.word	0x000070e0


	//   ....[3]....
        /*0678*/ 	.word	0x00009f50


	//----- nvinfo : EIATTR_MAX_THREADS
	.align		4
.L_1179:
        /*067c*/ 	.byte	0x04, 0x05
        /*067e*/ 	.short	(.L_1181 - .L_1180)
.L_1180:
        /*0680*/ 	.word	0x00000180
        /*0684*/ 	.word	0x00000001
        /*0688*/ 	.word	0x00000001


	//----- nvinfo : EIATTR_CRS_STACK_SIZE
	.align		4
.L_1181:
        /*068c*/ 	.byte	0x04, 0x1e
        /*068e*/ 	.short	(.L_1183 - .L_1182)
.L_1182:
        /*0690*/ 	.word	0x00000000


	//----- nvinfo : EIATTR_CBANK_PARAM_SIZE
	.align		4
.L_1183:
        /*0694*/ 	.byte	0x03, 0x19
        /*0696*/ 	.short	0x0cf0


	//----- nvinfo : EIATTR_PARAM_CBANK
	.align		4
        /*0698*/ 	.byte	0x04, 0x0a
        /*069a*/ 	.short	(.L_1185 - .L_1184)
	.align		4
.L_1184:
        /*069c*/ 	.word	index@(.nv.constant0._ZN7cutlass13device_kernelIN5flash11enable_sm90INS1_16FlashAttnFwdSm90INS1_25CollectiveMainloopFwdSm90ILi2EN4cute5tupleIJNS5_1CILi1EEES8_S8_EEENS6_IJNS7_ILi128EEENS7_ILi96EEENS7_ILi64EEEEEELi256ENS_10bfloat16_tEfNS_4arch4Sm90ELb0ELb0ELb0ELb0ELb0ELb0ELb1ELb1ELb0ELb0ELb0ELb0EEENS1_21CollectiveEpilogueFwdINS6_IJSA_NS7_ILi256EEESB_EEES9_SE_SG_Li256ELb0ELb0ELb0ELb0EEENS1_29StaticPersistentTileSchedulerILb0EEEEEEEEEvNT_6ParamsE)
        /*06a0*/ 	.short	0x0210
        /*06a2*/ 	.short	0x0cf0


	//----- nvinfo : EIATTR_SW_WAR
	.align		4
.L_1185:
        /*06a4*/ 	.byte	0x04, 0x36
        /*06a6*/ 	.short	(.L_1187 - .L_1186)
.L_1186:
        /*06a8*/ 	.word	0x00000008
.L_1187:


//--------------------- .nv.info._ZN7cutlass13device_kernelIN5flash11enable_sm90INS1_16FlashAttnFwdSm90INS1_25CollectiveMainloopFwdSm90ILi2EN4cute5tupleIJNS5_1CILi1EEES8_S8_EEENS6_IJNS7_ILi128EEENS7_ILi96EEENS7_ILi64EEEEEELi256ENS_10bfloat16_tEfNS_4arch4Sm90ELb0ELb0ELb0ELb1ELb0ELb0ELb0ELb1ELb0ELb0ELb0ELb0EEENS1_21CollectiveEpilogueFwdINS6_IJSA_NS7_ILi256EEESB_EEES9_SE_SG_Li256ELb1ELb0ELb0ELb0EEENS1_36VarlenDynamicPersistentTileSchedulerILi128ELi96ELi256ELi32ELb0ELb0ELb1ELb0ELb1ELb1EEEEEEEEEvNT_6ParamsE --------------------------
	.section	.nv.info._ZN7cutlass13device_kernelIN5flash11enable_sm90INS1_16FlashAttnFwdSm90INS1_25CollectiveMainloopFwdSm90ILi2EN4cute5tupleIJNS5_1CILi1EEES8_S8_EEENS6_IJNS7_ILi128EEENS7_ILi96EEENS7_ILi64EEEEEELi256ENS_10bfloat16_tEfNS_4arch4Sm90ELb0ELb0ELb0ELb1ELb0ELb0ELb0ELb1ELb0ELb0ELb0ELb0EEENS1_21CollectiveEpilogueFwdINS6_IJSA_NS7_ILi256EEESB_EEES9_SE_SG_Li256ELb1ELb0ELb0ELb0EEENS1_36VarlenDynamicPersistentTileSchedulerILi128ELi96ELi256ELi32ELb0ELb0ELb1ELb0ELb1ELb1EEEEEEEEEvNT_6ParamsE,"",@"SHT_CUDA_INFO"
	.sectionflags	@""
	.align	4


	//----- nvinfo : EIATTR_CUDA_API_VERSION
	.align		4
        /*0000*/ 	.byte	0x04, 0x37
        /*0002*/ 	.short	(.L_1189 - .L_1188)
.L_1188:
        /*0004*/ 	.word	0x00000082


	//----- nvinfo : EIATTR_KPARAM_INFO
	.align		4
.L_1189:
        /*0008*/ 	.byte	0x04, 0x17
        /*000a*/ 	.short	(.L_1191 - .L_1190)
.L_1190:
        /*000c*/ 	.word	0x00000000
        /*0010*/ 	.short	0x0000
        /*0012*/ 	.short	0x0070
        /*0014*/ 	.byte	0x00, 0xf0, 0x01, 0x28


	//----- nvinfo : EIATTR_SPARSE_MMA_MASK
	.align		4
.L_1191:
        /*0018*/ 	.byte	0x03, 0x50
        /*001a*/ 	.short	0x0000


	//----- nvinfo : EIATTR_MAXREG_COUNT
	.align		4
        /*001c*/ 	.byte	0x03, 0x1b
        /*001e*/ 	.short	0x00a8


	//----- nvinfo : EIATTR_NUM_BARRIERS
	.align		4
        /*0020*/ 	.byte	0x02, 0x4c
        /*0022*/ 	.byte	0x10
	.zero		1


	//----- nvinfo : EIATTR_EXTERNS
	.align		4
        /*0024*/ 	.byte	0x04, 0x0f
        /*0026*/ 	.short	(.L_1193 - .L_1192)


	//   ....[0]....
	.align		4
.L_1192:
        /*0028*/ 	.word	index@(__assertfail)


	//----- nvinfo : EIATTR_ANNOTATIONS
	.align		4
.L_1193:
        /*002c*/ 	.byte	0x04, 0x55
        /*002e*/ 	.short	(.L_1195 - .L_1194)


	//   ....[0]....
.L_1194:
        /* <DEDUP_REMOVED lines=31> */


	//----- nvinfo : EIATTR_MERCURY_ISA_VERSION
	.align		4
.L_1195:
        /*0210*/ 	.byte	0x03, 0x5f
        /*0212*/ 	.short	0x0101


	//----- nvinfo : EIATTR_UNUSED_LOAD_BYTE_OFFSET
	.align		4
        /*0214*/ 	.byte	0x04, 0x44
        /*0216*/ 	.short	(.L_1197 - .L_1196)


	//   ....[0]....
.L_1196:
        /*0218*/ 	.word	0x00000a50
        /*021c*/ 	.word	0x0000fff0


	//   ....[1]....
        /*0220*/ 	.word	0x00005990
        /*0224*/ 	.word	0x0000fff0


	//----- nvinfo : EIATTR_INT_WARP_WIDE_INSTR_OFFSETS
	.align		4
.L_1197:
        /*0228*/ 	.byte	0x04, 0x31
        /*022a*/ 	.short	(.L_1199 - .L_1198)


	//   ....[0]....
.L_1198:
        /*022c*/ 	.word	0x00000160


	//   ....[1]....
        /*0230*/ 	.word	0x000001a0


	//   ....[2]....
        /*0234*/ 	.word	0x00000210


	//   ....[3]....
        /*0238*/ 	.word	0x000092b0


	//   ....[4]....
        /*023c*/ 	.word	0x00009340


	//   ....[5]....
        /*0240*/ 	.word	0x000097c0


	//   ....[6]....
        /*0244*/ 	.word	0x000097f0


	//   ....[7]....
        /*0248*/ 	.word	0x0000bc20


	//   ....[8]....
        /*024c*/ 	.word	0x0000bcb0


	//----- nvinfo : EIATTR_COOP_GROUP_MASK_REGIDS
	.align		4
.L_1199:
        /*0250*/ 	.byte	0x04, 0x29
        /*0252*/ 	.short	(.L_1201 - .L_1200)


	//   ....[0]....
.L_1200:
        /*0254*/ 	.word	0xffffffff


	//   ....[1]....
        /*0258*/ 	.word	0xffffffff


	//   ....[2]....
        /*025c*/ 	.word	0xffffffff


	//   ....[3]....
        /*0260*/ 	.word	0xffffffff


	//   ....[4]....
        /*0264*/ 	.word	0xffffffff


	//   ....[5]....
        /*0268*/ 	.word	0xffffffff


	//   ....[6]....
        /*026c*/ 	.word	0xffffffff


	//   ....[7]....
        /*0270*/ 	.word	0xffffffff


	//   ....[8]....
        /*0274*/ 	.word	0xffffffff


	//   ....[9]....
        /*0278*/ 	.word	0xffffffff


	//   ....[10]....
        /*027c*/ 	.word	0xffffffff


	//   ....[11]....
        /*0280*/ 	.word	0xffffffff


	//   ....[12]....
        /*0284*/ 	.word	0xffffffff


	//   ....[13]....
        /*0288*/ 	.word	0xffffffff


	//   ....[14]....
        /*028c*/ 	.word	0xffffffff


	//   ....[15]....
        /*0290*/ 	.word	0xffffffff


	//   ....[16]....
        /*0294*/ 	.word	0xffffffff


	//   ....[17]....
        /*0298*/ 	.word	0xffffffff


	//   ....[18]....
        /*029c*/ 	.word	0xffffffff


	//   ....[19]....
        /*02a0*/ 	.word	0xffffffff


	//   ....[20]....
        /*02a4*/ 	.word	0xffffffff


	//   ....[21]....
        /*02a8*/ 	.word	0xffffffff


	//   ....[22]....
        /*02ac*/ 	.word	0xffffffff


	//   ....[23]....
        /*02b0*/ 	.word	0xffffffff


	//   ....[24]....
        /*02b4*/ 	.word	0xffffffff


	//   ....[25]....
        /*02b8*/ 	.word	0xffffffff


	//   ....[26]....
        /*02bc*/ 	.word	0xffffffff


	//   ....[27]....
        /*02c0*/ 	.word	0xffffffff


	//   ....[28]....
        /*02c4*/ 	.word	0xffffffff


	//   ....[29]....
        /*02c8*/ 	.word	0xffffffff


	//   ....[30]....
        /*02cc*/ 	.word	0xffffffff


	//   ....[31]....
        /*02d0*/ 	.word	0xffffffff


	//   ....[32]....
        /*02d4*/ 	.word	0xffffffff


	//   ....[33]....
        /*02d8*/ 	.word	0xffffffff


	//   ....[34]....
        /*02dc*/ 	.word	0xffffffff


	//   ....[35]....
        /*02e0*/ 	.word	0xffffffff


	//   ....[36]....
        /*02e4*/ 	.word	0xffffffff


	//   ....[37]....
        /*02e8*/ 	.word	0xffffffff


	//   ....[38]....
        /*02ec*/ 	.word	0xffffffff


	//   ....[39]....
        /*02f0*/ 	.word	0xffffffff


	//   ....[40]....
        /*02f4*/ 	.word	0xffffffff


	//   ....[41]....
        /*02f8*/ 	.word	0xffffffff


	//   ....[42]....
        /*02fc*/ 	.word	0xffffffff


	//   ....[43]....
        /*0300*/ 	.word	0xffffffff


	//   ....[44]....
        /*0304*/ 	.word	0xffffffff


	//   ....[45]....
        /*0308*/ 	.word	0xffffffff


	//   ....[46]....
        /*030c*/ 	.word	0xffffffff


	//   ....[47]....
        /*0310*/ 	.word	0xffffffff


	//   ....[48]....
        /*0314*/ 	.word	0xffffffff


	//   ....[49]....
        /*0318*/ 	.word	0xffffffff


	//   ....[50]....
        /*031c*/ 	.word	0xffffffff


	//   ....[51]....
        /*0320*/ 	.word	0xffffffff


	//   ....[52]....
        /*0324*/ 	.word	0xffffffff


	//   ....[53]....
        /*0328*/ 	.word	0xffffffff


	//   ....[54]....
        /*032c*/ 	.word	0x0500000f


	//   ....[55]....
        /*0330*/ 	.word	0x0500000f


	//   ....[56]....
        /*0334*/ 	.word	0x0500000f


	//   ....[57]....
        /*0338*/ 	.word	0x0500000f


	//   ....[58]....
        /*033c*/ 	.word	0x0500000f


	//   ....[59]....
        /*0340*/ 	.word	0x0500000f


	//   ....[60]....
        /*0344*/ 	.word	0x0500000f


	//   ....[61]....
        /*0348*/ 	.word	0x0500000f


	//   ....[62]....
        /*034c*/ 	.word	0x0500000f


	//   ....[63]....
        /*0350*/ 	.word	0x0500000f


	//   ....[64]....
        /*0354*/ 	.word	0x0500000f


	//   ....[65]....
        /*0358*/ 	.word	0x0500000f


	//   ....[66]....
        /*035c*/ 	.word	0x0500000f


	//   ....[67]....
        /*0360*/ 	.word	0x0500000f


	//   ....[68]....
        /*0364*/ 	.word	0x0500000f


	//   ....[69]....
        /*0368*/ 	.word	0x0500000f


	//   ....[70]....
        /*036c*/ 	.word	0x0500000f


	//   ....[71]....
        /*0370*/ 	.word	0x0500000f


	//   ....[72]....
        /*0374*/ 	.word	0x0500000f


	//----- nvinfo : EIATTR_COOP_GROUP_INSTR_OFFSETS
	.align		4
.L_1201:
        /*0378*/ 	.byte	0x04, 0x28
        /*037a*/ 	.short	(.L_1203 - .L_1202)


	//   ....[0]....
.L_1202:
        /*037c*/ 	.word	0x00000070


	//   ....[1]....
        /*0380*/ 	.word	0x00000170


	//   ....[2]....
        /*0384*/ 	.word	0x000001c0


	//   ....[3]....
        /*0388*/ 	.word	0x000003f0


	//   ....[4]....
        /*038c*/ 	.word	0x00000550


	//   ....[5]....
        /*0390*/ 	.word	0x00000670


	//   ....[6]....
        /*0394*/ 	.word	0x000007d0


	//   ....[7]....
        /*0398*/ 	.word	0x00001560


	//   ....[8]....
        /*039c*/ 	.word	0x00002150


	//   ....[9]....
        /*03a0*/ 	.word	0x000021a0


	//   ....[10]....
        /*03a4*/ 	.word	0x000025f0


	//   ....[11]....
        /*03a8*/ 	.word	0x00002670


	//   ....[12]....
        /*03ac*/ 	.word	0x00003690


	//   ....[13]....
        /*03b0*/ 	.word	0x000036c0


	//   ....[14]....
        /*03b4*/ 	.word	0x00003be0


	//   ....[15]....
        /*03b8*/ 	.word	0x00003db0


	//   ....[16]....
        /*03bc*/ 	.word	0x00004f20


	//   ....[17]....
        /*03c0*/ 	.word	0x00004fa0


	//   ....[18]....
        /*03c4*/ 	.word	0x00004ff0


	//   ....[19]....
        /*03c8*/ 	.word	0x00005010


	//   ....[20]....
        /*03cc*/ 	.word	0x00008420


	//   ....[21]....
        /*03d0*/ 	.word	0x000085b0


	//   ....[22]....
        /*03d4*/ 	.word	0x000085e0


	//   ....[23]....
        /*03d8*/ 	.word	0x00008620


	//   ....[24]....
        /*03dc*/ 	.word	0x00008680


	//   ....[25]....
        /*03e0*/ 	.word	0x000086e0


	//   ....[26]....
        /*03e4*/ 	.word	0x00008720


	//   ....[27]....
        /*03e8*/ 	.word	0x000088d0


	//   ....[28]....
        /*03ec*/ 	.word	0x00008930


	//   ....[29]....
        /*03f0*/ 	.word	0x00008970


	//   ....[30]....
        /*03f4*/ 	.word	0x000089b0


	//   ....[31]....
        /*03f8*/ 	.word	0x000089e0


	//   ....[32]....
        /*03fc*/ 	.word	0x00008a10


	//   ....[33]....
        /*0400*/ 	.word	0x00008aa0


	//   ....[34]....
        /*0404*/ 	.word	0x00008ad0


	//   ....[35]....
        /*0408*/ 	.word	0x00008b60


	//   ....[36]....
        /*040c*/ 	.word	0x0000bd40


	//   ....[37]....
        /*0410*/ 	.word	0x0000bd50


	//   ....[38]....
        /*0414*/ 	.word	0x0000be60


	//   ....[39]....
        /*0418*/ 	.word	0x0000bec0


	//   ....[40]....
        /*041c*/ 	.word	0x0000bf00


	//   ....[41]....
        /*0420*/ 	.word	0x0000bf40


	//   ....[42]....
        /*0424*/ 	.word	0x0000bf70


	//   ....[43]....
        /*0428*/ 	.word	0x0000bfa0


	//   ....[44]....
        /*042c*/ 	.word	0x0000c130


	//   ....[45]....
        /*0430*/ 	.word	0x0000c190


	//   ....[46]....
        /*0434*/ 	.word	0x0000c1d0


	//   ....[47]....
        /*0438*/ 	.word	0x0000c210


	//   ....[48]....
        /*043c*/ 	.word	0x0000c240


	//   ....[49]....
        /*0440*/ 	.word	0x0000c270


	//   ....[50]....
        /*0444*/ 	.word	0x0000c330


	//   ....[51]....
        /*0448*/ 	.word	0x0000c350


	//   ....[52]....
        /*044c*/ 	.word	0x0000c3c0


	//   ....[53]....
        /*0450*/ 	.word	0x0000c810


	//   ....[54]....
        /*0454*/ 	.word	0x0000ccf0


	//   ....[55]....
        /*0458*/ 	.word	0x0000d110


	//   ....[56]....
        /*045c*/ 	.word	0x0000d1a0


	//   ....[57]....
        /*0460*/ 	.word	0x0000d240


	//   ....[58]....
        /*0464*/ 	.word	0x0000d2f0


	//   ....[59]....
        /*0468*/ 	.word	0x0000d370


	//   ....[60]....
        /*046c*/ 	.word	0x0000d3f0


	//   ....[61]....
        /*0470*/ 	.word	0x0000d470


	//   ....[62]....
        /*0474*/ 	.word	0x0000d4f0


	//   ....[63]....
        /*0478*/ 	.word	0x0000d580


	//   ....[64]....
        /*047c*/ 	.word	0x0000d630


	//   ....[65]....
        /*0480*/ 	.word	0x0000d6b0


	//   ....[66]....
        /*0484*/ 	.word	0x0000d730


	//   ....[67]....
        /*0488*/ 	.word	0x0000d7b0


	//   ....[68]....
        /*048c*/ 	.word	0x0000d830


	//   ....[69]....
        /*0490*/ 	.word	0x0000d8a0


	//   ....[70]....
        /*0494*/ 	.word	0x0000d940


	//   ....[71]....
        /*0498*/ 	.word	0x0000d9d0


	//   ....[72]....
        /*049c*/ 	.word	0x0000daf0


	//----- nvinfo : EIATTR_REG_RECONFIG
	.align		4
.L_1203:
        /*04a0*/ 	.byte	0x01, 0x54
	.zero		2


	//----- nvinfo : EIATTR_SYSCALL_OFFSETS
	.align		4
        /*04a4*/ 	.byte	0x04, 0x46
        /*04a6*/ 	.short	(.L_1205 - .L_1204)


	//   ....[0]....
.L_1204:
        /*04a8*/ 	.word	0x00001740


	//   ....[1]....
        /*04ac*/ 	.word	0x000094d0


	//   ....[2]....
        /*04b0*/ 	.word	0x00009610


	//   ....[3]....
        /*04b4*/ 	.word	0x00009710


	//----- nvinfo : EIATTR_MBARRIER_INSTR_OFFSETS
	.align		4
.L_1205:
        /*04b8*/ 	.byte	0x04, 0x39
        /*04ba*/ 	.short	(.L_1207 - .L_1206)


	//   ....[0]....
.L_1206:
        /*04bc*/ 	.word	0x000002a0
        /*04c0*/ 	.word	0x000000ff
        /*04c4*/ 	.word	0x00022800
        /*04c8*/ 	.short	0x0100
        /*04ca*/ 	.byte	0x08
	.zero		1


	//   ....[1]....
        /*04cc*/ 	.word	0x000002b0
        /*04d0*/ 	.word	0x000000ff
        /*04d4*/ 	.word	0x00022820
        /*04d8*/ 	.short	0x0100
        /*04da*/ 	.byte	0x08
	.zero		1


	//   ....[2]....
        /*04dc*/ 	.word	0x000003a0
        /*04e0*/ 	.word	0x000000ff
        /*04e4*/ 	.word	0x00022830
        /*04e8*/ 	.short	0x0100
        /*04ea*/ 	.byte	0x08
	.zero		1


	//   ....[3]....
        /*04ec*/ 	.word	0x000003b0
        /*04f0*/ 	.word	0x000000ff
        /*04f4*/ 	.word	0x00022840
        /*04f8*/ 	.short	0x0100
        /*04fa*/ 	.byte	0x08
	.zero		1


	//   ....[4]....
        /*04fc*/ 	.word	0x000003c0
        /*0500*/ 	.word	0x000000ff
        /*0504*/ 	.word	0x00022838
        /*0508*/ 	.short	0x0100
        /*050a*/ 	.byte	0x08
	.zero		1


	//   ....[5]....
        /*050c*/ 	.word	0x000003d0
        /*0510*/ 	.word	0x000000ff
        /*0514*/ 	.word	0x00022848
        /*0518*/ 	.short	0x0100
        /*051a*/ 	.byte	0x08
	.zero		1


	//   ....[6]....
        /*051c*/ 	.word	0x00000500
        /*0520*/ 	.word	0x000000ff
        /*0524*/ 	.word	0x00022850
        /*0528*/ 	.short	0x0100
        /*052a*/ 	.byte	0x08
	.zero		1


	//   ....[7]....
        /*052c*/ 	.word	0x00000510
        /*0530*/ 	.word	0x000000ff
        /*0534*/ 	.word	0x00022860
        /*0538*/ 	.short	0x0100
        /*053a*/ 	.byte	0x08
	.zero		1


	//   ....[8]....
        /*053c*/ 	.word	0x00000520
        /*0540*/ 	.word	0x000000ff
        /*0544*/ 	.word	0x00022858
        /*0548*/ 	.short	0x0100
        /*054a*/ 	.byte	0x08
	.zero		1


	//   ....[9]....
        /*054c*/ 	.word	0x00000530
        /*0550*/ 	.word	0x000000ff
        /*0554*/ 	.word	0x00022868
        /*0558*/ 	.short	0x0100
        /*055a*/ 	.byte	0x08
	.zero		1


	//   ....[10]....
        /*055c*/ 	.word	0x00000620
        /*0560*/ 	.word	0x000000ff
        /*0564*/ 	.word	0x00022870
        /*0568*/ 	.short	0x0100
        /*056a*/ 	.byte	0x06
	.zero		1


	//   ....[11]....
        /*056c*/ 	.word	0x00000630
        /*0570*/ 	.word	0x000000ff
        /*0574*/ 	.word	0x00022880
        /*0578*/ 	.short	0x0100
        /*057a*/ 	.byte	0x06
	.zero		1


	//   ....[12]....
        /*057c*/ 	.word	0x00000640
        /*0580*/ 	.word	0x000000ff
        /*0584*/ 	.word	0x00022878
        /*0588*/ 	.short	0x0100
        /*058a*/ 	.byte	0x06
	.zero		1


	//   ....[13]....
        /*058c*/ 	.word	0x00000650
        /*0590*/ 	.word	0x000000ff
        /*0594*/ 	.word	0x00022888
        /*0598*/ 	.short	0x0100
        /*059a*/ 	.byte	0x06
	.zero		1


	//   ....[14]....
        /*059c*/ 	.word	0x00000780
        /*05a0*/ 	.word	0x000000ff
        /*05a4*/ 	.word	0x00022890
        /*05a8*/ 	.short	0x0100
        /*05aa*/ 	.byte	0x08
	.zero		1


	//   ....[15]....
        /*05ac*/ 	.word	0x00000790
        /*05b0*/ 	.word	0x000000ff
        /*05b4*/ 	.word	0x000228a0
        /*05b8*/ 	.short	0x0100
        /*05ba*/ 	.byte	0x08
	.zero		1


	//   ....[16]....
        /*05bc*/ 	.word	0x000007a0
        /*05c0*/ 	.word	0x000000ff
        /*05c4*/ 	.word	0x00022898
        /*05c8*/ 	.short	0x0100
        /*05ca*/ 	.byte	0x08
	.zero		1


	//   ....[17]....
        /*05cc*/ 	.word	0x000007b0
        /*05d0*/ 	.word	0x000000ff
        /*05d4*/ 	.word	0x000228a8
        /*05d8*/ 	.short	0x0100
        /*05da*/ 	.byte	0x08
	.zero		1


	//   ....[18]....
        /*05dc*/ 	.word	0x000008e0
        /*05e0*/ 	.word	0x000000ff
        /*05e4*/ 	.word	0x000228b0
        /*05e8*/ 	.short	0x0100
        /*05ea*/ 	.byte	0x08
	.zero		1


	//   ....[19]....
        /*05ec*/ 	.word	0x000008f0
        /*05f0*/ 	.word	0x000000ff
        /*05f4*/ 	.word	0x000228c0
        /*05f8*/ 	.short	0x0100
        /*05fa*/ 	.byte	0x08
	.zero		1


	//   ....[20]....
        /*05fc*/ 	.word	0x00000900
        /*0600*/ 	.word	0x000000ff
        /*0604*/ 	.word	0x000228b8
        /*0608*/ 	.short	0x0100
        /*060a*/ 	.byte	0x08
	.zero		1


	//   ....[21]....
        /*060c*/ 	.word	0x00000910
        /*0610*/ 	.word	0x000000ff
        /*0614*/ 	.word	0x000228c8
        /*0618*/ 	.short	0x0100
        /*061a*/ 	.byte	0x08
	.zero		1


	//   ....[22]....
        /*061c*/ 	.word	0x000017e0
        /*0620*/ 	.word	0x00000006
        /*0624*/ 	.word	0x00022800
        /*0628*/ 	.short	0x010a
        /*062a*/ 	.byte	0x3f
	.zero		1


	//   ....[23]....
        /*062c*/ 	.word	0x000018a0
        /*0630*/ 	.word	0x00000005
        /*0634*/ 	.word	0x00022830
        /*0638*/ 	.short	0x010a
        /*063a*/ 	.byte	0x3f
	.zero		1


	//   ....[24]....
        /*063c*/ 	.word	0x000018e0
        /*0640*/ 	.word	0x00000005
        /*0644*/ 	.word	0x00022830
        /*0648*/ 	.short	0x010a
        /*064a*/ 	.byte	0x3f
	.zero		1


	//   ....[25]....
        /*064c*/ 	.word	0x00002a50
        /*0650*/ 	.word	0x00000003
        /*0654*/ 	.word	0x00000000
        /*0658*/ 	.short	0x0101
        /*065a*/ 	.byte	0x3f
	.zero		1


	//   ....[26]....
        /*065c*/ 	.word	0x00002eb0
        /*0660*/ 	.word	0x00000005
        /*0664*/ 	.word	0x00022850
        /*0668*/ 	.short	0x010a
        /*066a*/ 	.byte	0x3f
	.zero		1


	//   ....[27]....
        /*066c*/ 	.word	0x00002ef0
        /*0670*/ 	.word	0x00000005
        /*0674*/ 	.word	0x00022850
        /*0678*/ 	.short	0x010a
        /*067a*/ 	.byte	0x3f
	.zero		1


	//   ....[28]....
        /*067c*/ 	.word	0x000031f0
        /*0680*/ 	.word	0x00000005
        /*0684*/ 	.word	0x00000000
        /*0688*/ 	.short	0x0101
        /*068a*/ 	.byte	0x3f
	.zero		1


	//   ....[29]....
        /*068c*/ 	.word	0x00003350
        /*0690*/ 	.word	0x000000ff
        /*0694*/ 	.word	0x00022830
        /*0698*/ 	.short	0x010a
        /*069a*/ 	.byte	0x17
	.zero		1


	//   ....[30]....
        /*069c*/ 	.word	0x00003390
        /*06a0*/ 	.word	0x000000ff
        /*06a4*/ 	.word	0x00022830
        /*06a8*/ 	.short	0x010a
        /*06aa*/ 	.byte	0x17
	.zero		1


	//   ....[31]....
        /*06ac*/ 	.word	0x00004150
        /*06b0*/ 	.word	0x0000009a
        /*06b4*/ 	.word	0x00000000
        /*06b8*/ 	.short	0x0101
        /*06ba*/ 	.byte	0x3f
	.zero		1


	//   ....[32]....
        /*06bc*/ 	.word	0x00004c00
        /*06c0*/ 	.word	0x000000ff
        /*06c4*/ 	.word	0x00022850
        /*06c8*/ 	.short	0x010a
        /*06ca*/ 	.byte	0x17
	.zero		1


	//   ....[33]....
        /*06cc*/ 	.word	0x00004c40
        /*06d0*/ 	.word	0x000000ff
        /*06d4*/ 	.word	0x00022850
        /*06d8*/ 	.short	0x010a
        /*06da*/ 	.byte	0x17
	.zero		1


	//   ....[34]....
        /*06dc*/ 	.word	0x00004f00
        /*06e0*/ 	.word	0x000000ba
        /*06e4*/ 	.word	0x00000000
        /*06e8*/ 	.short	0x0101
        /*06ea*/ 	.byte	0x3f
	.zero		1


	//   ....[35]....
        /*06ec*/ 	.word	0x00007080
        /*06f0*/ 	.word	0x00000000
        /*06f4*/ 	.word	0x00000000
        /*06f8*/ 	.short	0x0101
        /*06fa*/ 	.byte	0x3f
	.zero		1


	//   ....[36]....
        /*06fc*/ 	.word	0x00009c70
        /*0700*/ 	.word	0x00000008
        /*0704*/ 	.word	0x00022840
        /*0708*/ 	.short	0x010a
        /*070a*/ 	.byte	0x3f
	.zero		1


	//   ....[37]....
        /*070c*/ 	.word	0x0000a070
        /*0710*/ 	.word	0x0000000a
        /*0714*/ 	.word	0x00022820
        /*0718*/ 	.short	0x010a
        /*071a*/ 	.byte	0x3f
	.zero		1


	//   ....[38]....
        /*071c*/ 	.word	0x0000a130
        /*0720*/ 	.word	0x00000008
        /*0724*/ 	.word	0x00022860
        /*0728*/ 	.short	0x010a
        /*072a*/ 	.byte	0x3f
	.zero		1


	//   ....[39]....
        /*072c*/ 	.word	0x0000a7a0
        /*0730*/ 	.word	0x00000003
        /*0734*/ 	.word	0x00022840
        /*0738*/ 	.short	0x010a
        /*073a*/ 	.byte	0x3f
	.zero		1


	//   ....[40]....
        /*073c*/ 	.word	0x0000a9b0
        /*0740*/ 	.word	0x00000003
        /*0744*/ 	.word	0x00022860
        /*0748*/ 	.short	0x010a
        /*074a*/ 	.byte	0x3f
	.zero		1


	//   ....[41]....
        /*074c*/ 	.word	0x0000af30
        /*0750*/ 	.word	0x00000002
        /*0754*/ 	.word	0x00022840
        /*0758*/ 	.short	0x010a
        /*075a*/ 	.byte	0x3f
	.zero		1


	//   ....[42]....
        /*075c*/ 	.word	0x0000b130
        /*0760*/ 	.word	0x00000002
        /*0764*/ 	.word	0x00022860
        /*0768*/ 	.short	0x010a
        /*076a*/ 	.byte	0x3f
	.zero		1


	//   ....[43]....
        /*076c*/ 	.word	0x0000b630
        /*0770*/ 	.word	0x00000002
        /*0774*/ 	.word	0x00022840
        /*0778*/ 	.short	0x010a
        /*077a*/ 	.byte	0x3f
	.zero		1


	//   ....[44]....
        /*077c*/ 	.word	0x0000b840
        /*0780*/ 	.word	0x00000002
        /*0784*/ 	.word	0x00022860
        /*0788*/ 	.short	0x010a
        /*078a*/ 	.byte	0x3f
	.zero		1


	//   ....[45]....
        /*078c*/ 	.word	0x0000c790
        /*0790*/ 	.word	0x00000000
        /*0794*/ 	.word	0x00022820
        /*0798*/ 	.short	0x010a
        /*079a*/ 	.byte	0x3f
	.zero		1


	//   ....[46]....
        /*079c*/ 	.word	0x0000c950
        /*07a0*/ 	.word	0x00000006
        /*07a4*/ 	.word	0x00000000
        /*07a8*/ 	.short	0x010a
        /*07aa*/ 	.byte	0x3f
	.zero		1


	//   ....[47]....
        /*07ac*/ 	.word	0x0000c9c0
        /*07b0*/ 	.word	0x00000007
        /*07b4*/ 	.word	0x00000000
        /*07b8*/ 	.short	0x010a
        /*07ba*/ 	.byte	0x3f
	.zero		1


	//   ....[48]....
        /*07bc*/ 	.word	0x0000ca30
        /*07c0*/ 	.word	0x00000004
        /*07c4*/ 	.word	0x00000000
        /*07c8*/ 	.short	0x010a
        /*07ca*/ 	.byte	0x3f
	.zero		1


	//   ....[49]....
        /*07cc*/ 	.word	0x0000ca60
        /*07d0*/ 	.word	0x00000003
        /*07d4*/ 	.word	0x00000000
        /*07d8*/ 	.short	0x010a
        /*07da*/ 	.byte	0x3f
	.zero		1


	//   ....[50]....
        /*07dc*/ 	.word	0x0000cac0
        /*07e0*/ 	.word	0x00000006
        /*07e4*/ 	.word	0x00022800
        /*07e8*/ 	.short	0x010a
        /*07ea*/ 	.byte	0x3f
	.zero		1


	//   ....[51]....
        /*07ec*/ 	.word	0x0000cb10
        /*07f0*/ 	.word	0x00000005
        /*07f4*/ 	.word	0x00022830
        /*07f8*/ 	.short	0x010a
        /*07fa*/ 	.byte	0x3f
	.zero		1


	//   ....[52]....
        /*07fc*/ 	.word	0x0000cb60
        /*0800*/ 	.word	0x00000005
        /*0804*/ 	.word	0x00022850
        /*0808*/ 	.short	0x010a
        /*080a*/ 	.byte	0x3f
	.zero		1


	//   ....[53]....
        /*080c*/ 	.word	0x0000cbc0
        /*0810*/ 	.word	0x00000000
        /*0814*/ 	.word	0x00022830
        /*0818*/ 	.short	0x010a
        /*081a*/ 	.byte	0x3f
	.zero		1


	//   ....[54]....
        /*081c*/ 	.word	0x0000cc10
        /*0820*/ 	.word	0x000000ba
        /*0824*/ 	.word	0x00022850
        /*0828*/ 	.short	0x010a
        /*082a*/ 	.byte	0x3f
	.zero		1


	//   ....[55]....
        /*082c*/ 	.word	0x0000cdb0
        /*0830*/ 	.word	0x00000008
        /*0834*/ 	.word	0x00022840
        /*0838*/ 	.short	0x010a
        /*083a*/ 	.byte	0x3f
	.zero		1


	//   ....[56]....
        /*083c*/ 	.word	0x0000ce30
        /*0840*/ 	.word	0x00000008
        /*0844*/ 	.word	0x00022820
        /*0848*/ 	.short	0x010a
        /*084a*/ 	.byte	0x3f
	.zero		1


	//   ....[57]....
        /*084c*/ 	.word	0x0000ce80
        /*0850*/ 	.word	0x00000008
        /*0854*/ 	.word	0x00022860
        /*0858*/ 	.short	0x010a
        /*085a*/ 	.byte	0x3f
	.zero		1


	//   ....[58]....
        /*085c*/ 	.word	0x0000ced0
        /*0860*/ 	.word	0x00000003
        /*0864*/ 	.word	0x00022840
        /*0868*/ 	.short	0x010a
        /*086a*/ 	.byte	0x3f
	.zero		1


	//   ....[59]....
        /*086c*/ 	.word	0x0000cf20
        /*0870*/ 	.word	0x00000003
        /*0874*/ 	.word	0x00022860
        /*0878*/ 	.short	0x010a
        /*087a*/ 	.byte	0x3f
	.zero		1


	//   ....[60]....
        /*087c*/ 	.word	0x0000cf70
        /*0880*/ 	.word	0x00000002
        /*0884*/ 	.word	0x00022840
        /*0888*/ 	.short	0x010a
        /*088a*/ 	.byte	0x3f
	.zero		1


	//   ....[61]....
        /*088c*/ 	.word	0x0000cfc0
        /*0890*/ 	.word	0x00000002
        /*0894*/ 	.word	0x00022860
        /*0898*/ 	.short	0x010a
        /*089a*/ 	.byte	0x3f
	.zero		1


	//   ....[62]....
        /*089c*/ 	.word	0x0000d010
        /*08a0*/ 	.word	0x00000002
        /*08a4*/ 	.word	0x00022840
        /*08a8*/ 	.short	0x010a
        /*08aa*/ 	.byte	0x3f
	.zero		1


	//   ....[63]....
        /*08ac*/ 	.word	0x0000d060
        /*08b0*/ 	.word	0x00000002
        /*08b4*/ 	.word	0x00022860
        /*08b8*/ 	.short	0x010a
        /*08ba*/ 	.byte	0x3f
	.zero		1


	//   ....[64]....
        /*08bc*/ 	.word	0x0000da10
        /*08c0*/ 	.word	0x00000000
        /*08c4*/ 	.word	0x00022820
        /*08c8*/ 	.short	0x010a
        /*08ca*/ 	.byte	0x3f
	.zero		1


	//   ....[65]....
        /*08cc*/ 	.word	0x0000dbb0
        /*08d0*/ 	.word	0x00000006
        /*08d4*/ 	.word	0x00000000
        /*08d8*/ 	.short	0x010a
        /*08da*/ 	.byte	0x3f
	.zero		1


	//   ....[66]....
        /*08dc*/ 	.word	0x0000dc00
        /*08e0*/ 	.word	0x00000007
        /*08e4*/ 	.word	0x00000000
        /*08e8*/ 	.short	0x010a
        /*08ea*/ 	.byte	0x3f
	.zero		1


	//   ....[67]....
        /*08ec*/ 	.word	0x0000dc50
        /*08f0*/ 	.word	0x00000004
        /*08f4*/ 	.word	0x00000000
        /*08f8*/ 	.short	0x010a
        /*08fa*/ 	.byte	0x3f
	.zero		1


	//----- nvinfo : EIATTR_NUM_MBARRIERS
	.align		4
.L_1207:
        /*08fc*/ 	.byte	0x03, 0x38
        /*08fe*/ 	.short	0x0016


	//----- nvinfo : EIATTR_EXIT_INSTR_OFFSETS
	.align		4
        /*0900*/ 	.byte	0x04, 0x1c
        /*0902*/ 	.short	(.L_1209 - .L_1208)


	//   ....[0]....
.L_1208:
        /*0904*/ 	.word	0x00000a90


	//   ....[1]....
        /*0908*/ 	.word	0x000083e0


	//   ....[2]....
        /*090c*/ 	.word	0x00008440


	//   ....[3]....
        /*0910*/ 	.word	0x0000cab0


	//----- nvinfo : EIATTR_MAX_THREADS
	.align		4
.L_1209:
        /*0914*/ 	.byte	0x04, 0x05
        /*0916*/ 	.short	(.L_1211 - .L_1210)
.L_1210:
        /*0918*/ 	.word	0x00000180
        /*091c*/ 	.word	0x00000001
        /*0920*/ 	.word	0x00000001


	//----- nvinfo : EIATTR_CRS_STACK_SIZE
	.align		4
.L_1211:
        /*0924*/ 	.byte	0x04, 0x1e
        /*0926*/ 	.short	(.L_1213 - .L_1212)
.L_1212:
        /*0928*/ 	.word	0x00000000


	//----- nvinfo : EIATTR_CBANK_PARAM_SIZE
	.align		4
.L_1213:
        /*092c*/ 	.byte	0x03, 0x19
        /*092e*/ 	.short	0x0a70


	//----- nvinfo : EIATTR_PARAM_CBANK
	.align		4
        /*0930*/ 	.byte	0x04, 0x0a
        /*0932*/ 	.short	(.L_1215 - .L_1214)
	.align		4
.L_1214:
        /*0934*/ 	.word	index@(.nv.constant0._ZN7cutlass13device_kernelIN5flash11enable_sm90INS1_16FlashAttnFwdSm90INS1_25CollectiveMainloopFwdSm90ILi2EN4cute5tupleIJNS5_1CILi1EEES8_S8_EEENS6_IJNS7_ILi128EEENS7_ILi96EEENS7_ILi64EEEEEELi256ENS_10bfloat16_tEfNS_4arch4Sm90ELb0ELb0ELb0ELb1ELb0ELb0ELb0ELb1ELb0ELb0ELb0ELb0EEENS1_21CollectiveEpilogueFwdINS6_IJSA_NS7_ILi256EEESB_EEES9_SE_SG_Li256ELb1ELb0ELb0ELb0EEENS1_36VarlenDynamicPersistentTileSchedulerILi128ELi96ELi256ELi32ELb0ELb0ELb1ELb0ELb1ELb1EEEEEEEEEvNT_6ParamsE)
        /*0938*/ 	.short	0x0210
        /*093a*/ 	.short	0x0a70


	//----- nvinfo : EIATTR_SW_WAR
	.align		4
.L_1215:
        /*093c*/ 	.byte	0x04, 0x36
        /*093e*/ 	.short	(.L_1217 - .L_1216)
.L_1216:
        /*0940*/ 	.word	0x00000008
.L_1217:


//--------------------- .nv.info._ZN7cutlass13device_kernelIN5flash11enable_sm90INS1_16FlashAttnFwdSm90INS1_25CollectiveMainloopFwdSm90ILi2EN4cute5tupleIJNS5_1CILi1EEES8_S8_EEENS6_IJNS7_ILi128EEENS7_ILi96EEENS7_ILi64EEEEEELi256ENS_10bfloat16_tEfNS_4arch4Sm90ELb0ELb0ELb0ELb1ELb0ELb1ELb0ELb1ELb0ELb0ELb0ELb0EEENS1_21CollectiveEpilogueFwdINS6_IJSA_NS7_ILi256EEESB_EEES9_SE_SG_Li256ELb1ELb0ELb0ELb0EEENS1_36VarlenDynamicPersistentTileSchedulerILi128ELi96ELi256ELi32ELb0ELb0ELb1ELb0ELb1ELb1EEEEEEEEEvNT_6ParamsE --------------------------
	.section	.nv.info._ZN7cutlass13device_kernelIN5flash11enable_sm90INS1_16FlashAttnFwdSm90INS1_25CollectiveMainloopFwdSm90ILi2EN4cute5tupleIJNS5_1CILi1EEES8_S8_EEENS6_IJNS7_ILi128EEENS7_ILi96EEENS7_ILi64EEEEEELi256ENS_10bfloat16_tEfNS_4arch4Sm90ELb0ELb0ELb0ELb1ELb0ELb1ELb0ELb1ELb0ELb0ELb0ELb0EEENS1_21CollectiveEpilogueFwdINS6_IJSA_NS7_ILi256EEESB_EEES9_SE_SG_Li256ELb1ELb0ELb0ELb0EEENS1_36VarlenDynamicPersistentTileSchedulerILi128ELi96ELi256ELi32ELb0ELb0ELb1ELb0ELb1ELb1EEEEEEEEEvNT_6ParamsE,"",@"SHT_CUDA_INFO"
	.sectionflags	@""
	.align	4


	//----- nvinfo : EIATTR_CUDA_API_VERSION
	.align		4
        /*0000*/ 	.byte	0x04, 0x37
        /*0002*/ 	.short	(.L_1219 - .L_1218)
.L_1218:
        /*0004*/ 	.word	0x00000082


	//----- nvinfo : EIATTR_KPARAM_INFO
	.align		4
.L_1219:
        /*0008*/ 	.byte	0x04, 0x17
        /*000a*/ 	.short	(.L_1221 - .L_1220)
.L_1220:
        /*000c*/ 	.word	0x00000000
        /*0010*/ 	.short	0x0000
        /*0012*/ 	.short	0x0070
        /*0014*/ 	.byte	0x00, 0xf0, 0x01, 0x28


	//----- nvinfo : EIATTR_SPARSE_MMA_MASK
	.align		4
.L_1221:
        /*0018*/ 	.byte	0x03, 0x50
        /*001a*/ 	.short	0x0000


	//----- nvinfo : EIATTR_MAXREG_COUNT
	.align		4
        /*001c*/ 	.byte	0x03, 0x1b
        /*001e*/ 	.short	0x00a8


	//----- nvinfo : EIATTR_NUM_BARRIERS
	.align		4
        /*0020*/ 	.byte	0x02, 0x4c
        /*0022*/ 	.byte	0x10
	.zero		1


	//----- nvinfo : EIATTR_EXTERNS
	.align		4
        /*0024*/ 	.byte	0x04, 0x0f
        /*0026*/ 	.short	(.L_1223 - .L_1222)


	//   ....[0]....
	.align		4
.L_1222:
        /*0028*/ 	.word	index@(__assertfail)


	//----- nvinfo : EIATTR_ANNOTATIONS
	.align		4
.L_1223:
        /*002c*/ 	.byte	0x04, 0x55
        /*002e*/ 	.short	(.L_1225 - .L_1224)


	//   ....[0]....
.L_1224:
        /* <DEDUP_REMOVED lines=41> */


	//----- nvinfo : EIATTR_MERCURY_ISA_VERSION
	.align		4
.L_1225:
        /*02b0*/ 	.byte	0x03, 0x5f
        /*02b2*/ 	.short	0x0101


	//----- nvinfo : EIATTR_UNUSED_LOAD_BYTE_OFFSET
	.align		4
        /*02b4*/ 	.byte	0x04, 0x44
        /*02b6*/ 	.short	(.L_1227 - .L_1226)


	//   ....[0]....
.L_1226:
        /*02b8*/ 	.word	0x00000b00
        /*02bc*/ 	.word	0x0000fff0


	//   ....[1]....
        /*02c0*/ 	.word	0x0000c6e0
        /*02c4*/ 	.word	0x0000fff0


	//----- nvinfo : EIATTR_INT_WARP_WIDE_INSTR_OFFSETS
	.align		4
.L_1227:
        /*02c8*/ 	.byte	0x04, 0x31
        /*02ca*/ 	.short	(.L_1229 - .L_1228)


	//   ....[0]....
.L_1228:
        /*02cc*/ 	.word	0x000001c0


	//   ....[1]....
        /*02d0*/ 	.word	0x00000200


	//   ....[2]....
        /*02d4*/ 	.word	0x00000270


	//   ....[3]....
        /*02d8*/ 	.word	0x00010e00


	//   ....[4]....
        /*02dc*/ 	.word	0x00010e90


	//   ....[5]....
        /*02e0*/ 	.word	0x00011310


	//   ....[6]....
        /*02e4*/ 	.word	0x00011340


	//   ....[7]....
        /*02e8*/ 	.word	0x00013760


	//   ....[8]....
        /*02ec*/ 	.word	0x000137f0


	//----- nvinfo : EIATTR_COOP_GROUP_MASK_REGIDS
	.align		4
.L_1229:
        /*02f0*/ 	.byte	0x04, 0x29
        /*02f2*/ 	.short	(.L_1231 - .L_1230)


	//   ....[0]....
.L_1230:
        /*02f4*/ 	.word	0xffffffff


	//   ....[1]....
        /*02f8*/ 	.word	0xffffffff


	//   ....[2]....
        /*02fc*/ 	.word	0xffffffff


	//   ....[3]....
        /*0300*/ 	.word	0xffffffff


	//   ....[4]....
        /*0304*/ 	.word	0xffffffff


	//   ....[5]....
        /*0308*/ 	.word	0xffffffff


	//   ....[6]....
        /*030c*/ 	.word	0xffffffff


	//   ....[7]....
        /*0310*/ 	.word	0xffffffff


	//   ....[8]....
        /*0314*/ 	.word	0xffffffff


	//   ....[9]....
        /*0318*/ 	.word	0xffffffff


	//   ....[10]....
        /*031c*/ 	.word	0xffffffff


	//   ....[11]....
        /*0320*/ 	.word	0xffffffff


	//   ....[12]....
        /*0324*/ 	.word	0xffffffff


	//   ....[13]....
        /*0328*/ 	.word	0xffffffff


	//   ....[14]....
        /*032c*/ 	.word	0xffffffff


	//   ....[15]....
        /*0330*/ 	.word	0xffffffff


	//   ....[16]....
        /*0334*/ 	.word	0xffffffff


	//   ....[17]....
        /*0338*/ 	.word	0xffffffff


	//   ....[18]....
        /*033c*/ 	.word	0xffffffff


	//   ....[19]....
        /*0340*/ 	.word	0xffffffff


	//   ....[20]....
        /*0344*/ 	.word	0xffffffff


	//   ....[21]....
        /*0348*/ 	.word	0xffffffff


	//   ....[22]....
        /*034c*/ 	.word	0xffffffff


	//   ....[23]....
        /*0350*/ 	.word	0xffffffff


	//   ....[24]....
        /*0354*/ 	.word	0xffffffff


	//   ....[25]....
        /*0358*/ 	.word	0xffffffff


	//   ....[26]....
        /*035c*/ 	.word	0xffffffff


	//   ....[27]....
        /*0360*/ 	.word	0xffffffff


	//   ....[28]....
        /*0364*/ 	.word	0xffffffff


	//   ....[29]....
        /*0368*/ 	.word	0xffffffff


	//   ....[30]....
        /*036c*/ 	.word	0xffffffff


	//   ....[31]....
        /*0370*/ 	.word	0xffffffff


	//   ....[32]....
        /*0374*/ 	.word	0xffffffff


	//   ....[33]....
        /*0378*/ 	.word	0xffffffff


	//   ....[34]....
        /*037c*/ 	.word	0xffffffff


	//   ....[35]....
        /*0380*/ 	.word	0xffffffff


	//   ....[36]....
        /*0384*/ 	.word	0xffffffff


	//   ....[37]....
        /*0388*/ 	.word	0xffffffff


	//   ....[38]....
        /*038c*/ 	.word	0xffffffff


	//   ....[39]....
        /*0390*/ 	.word	0xffffffff


	//   ....[40]....
        /*0394*/ 	.word	0xffffffff


	//   ....[41]....
        /*0398*/ 	.word	0xffffffff


	//   ....[42]....
        /*039c*/ 	.word	0xffffffff


	//   ....[43]....
        /*03a0*/ 	.word	0xffffffff


	//   ....[44]....
        /*03a4*/ 	.word	0xffffffff


	//   ....[45]....
        /*03a8*/ 	.word	0xffffffff


	//   ....[46]....
        /*03ac*/ 	.word	0xffffffff


	//   ....[47]....
        /*03b0*/ 	.word	0xffffffff


	//   ....[48]....
        /*03b4*/ 	.word	0xffffffff


	//   ....[49]....
        /*03b8*/ 	.word	0xffffffff


	//   ....[50]....
        /*03bc*/ 	.word	0xffffffff


	//   ....[51]....
        /*03c0*/ 	.word	0xffffffff


	//   ....[52]....
        /*03c4*/ 	.word	0xffffffff


	//   ....[53]....
        /*03c8*/ 	.word	0xffffffff


	//   ....[54]....
        /*03cc*/ 	.word	0x0500000f


	//   ....[55]....
        /*03d0*/ 	.word	0x0500000f


	//   ....[56]....
        /*03d4*/ 	.word	0x0500000f


	//   ....[57]....
        /*03d8*/ 	.word	0x0500000f


	//   ....[58]....
        /*03dc*/ 	.word	0x0500000f


	//   ....[59]....
        /*03e0*/ 	.word	0x0500000f


	//   ....[60]....
        /*03e4*/ 	.word	0x0500000f


	//   ....[61]....
        /*03e8*/ 	.word	0x0500000f


	//   ....[62]....
        /*03ec*/ 	.word	0x0500000f


	//   ....[63]....
        /*03f0*/ 	.word	0x0500000f


	//   ....[64]....
        /*03f4*/ 	.word	0x0500000f


	//   ....[65]....
        /*03f8*/ 	.word	0x0500000f


	//   ....[66]....
        /*03fc*/ 	.word	0x0500000f


	//   ....[67]....
        /*0400*/ 	.word	0x0500000f


	//   ....[68]....
        /*0404*/ 	.word	0x0500000f


	//   ....[69]....
        /*0408*/ 	.word	0x0500000f


	//   ....[70]....
        /*040c*/ 	.word	0x0500000f


	//   ....[71]....
        /*0410*/ 	.word	0x0500000f


	//   ....[72]....
        /*0414*/ 	.word	0x0500000f


	//   ....[73]....
        /*0418*/ 	.word	0x0500000f


	//   ....[74]....
        /*041c*/ 	.word	0x0500000f


	//   ....[75]....
        /*0420*/ 	.word	0x0500000f


	//   ....[76]....
        /*0424*/ 	.word	0x0500000f


	//   ....[77]....
        /*0428*/ 	.word	0x0500000f


	//   ....[78]....
        /*042c*/ 	.word	0x0500000f


	//   ....[79]....
        /*0430*/ 	.word	0x0500000f


	//   ....[80]....
        /*0434*/ 	.word	0x0500000f


	//   ....[81]....
        /*0438*/ 	.word	0x0500000f


	//   ....[82]....
        /*043c*/ 	.word	0x0500000f


	//----- nvinfo : EIATTR_COOP_GROUP_INSTR_OFFSETS
	.align		4
.L_1231:
        /*0440*/ 	.byte	0x04, 0x28
        /*0442*/ 	.short	(.L_1233 - .L_1232)


	//   ....[0]....
.L_1232:
        /*0444*/ 	.word	0x00000070


	//   ....[1]....
        /*0448*/ 	.word	0x000001d0


	//   ....[2]....
        /*044c*/ 	.word	0x00000220


	//   ....[3]....
        /*0450*/ 	.word	0x00000450


	//   ....[4]....
        /*0454*/ 	.word	0x000005b0


	//   ....[5]....
        /*0458*/ 	.word	0x000006d0


	//   ....[6]....
        /*045c*/ 	.word	0x00000830


	//   ....[7]....
        /*0460*/ 	.word	0x00005cd0


	//   ....[8]....
        /*0464*/ 	.word	0x00008bc0


	//   ....[9]....
        /*0468*/ 	.word	0x00008bf0


	//   ....[10]....
        /*046c*/ 	.word	0x00009020


	//   ....[11]....
        /*0470*/ 	.word	0x00009090


	//   ....[12]....
        /*0474*/ 	.word	0x0000a2c0


	//   ....[13]....
        /*0478*/ 	.word	0x0000a2f0


	//   ....[14]....
        /*047c*/ 	.word	0x0000a6b0


	//   ....[15]....
        /*0480*/ 	.word	0x0000a880


	//   ....[16]....
        /*0484*/ 	.word	0x0000bc60


	//   ....[17]....
        /*0488*/ 	.word	0x0000bcc0


	//   ....[18]....
        /*048c*/ 	.word	0x0000bd30


	//   ....[19]....
        /*0490*/ 	.word	0x0000bd50


	//   ....[20]....
        /*0494*/ 	.word	0x0000f020


	//   ....[21]....
        /*0498*/ 	.word	0x0000f1b0


	//   ....[22]....
        /*049c*/ 	.word	0x0000f1e0


	//   ....[23]....
        /*04a0*/ 	.word	0x0000f220


	//   ....[24]....
        /*04a4*/ 	.word	0x0000f280


	//   ....[25]....
        /*04a8*/ 	.word	0x0000f2e0


	//   ....[26]....
        /*04ac*/ 	.word	0x0000f320


	//   ....[27]....
        /*04b0*/ 	.word	0x0000f4d0


	//   ....[28]....
        /*04b4*/ 	.word	0x0000f530


	//   ....[29]....
        /*04b8*/ 	.word	0x0000f570


	//   ....[30]....
        /*04bc*/ 	.word	0x0000f5b0


	//   ....[31]....
        /*04c0*/ 	.word	0x0000f5e0


	//   ....[32]....
        /*04c4*/ 	.word	0x0000f610


	//   ....[33]....
        /*04c8*/ 	.word	0x0000f6a0


	//   ....[34]....
        /*04cc*/ 	.word	0x0000f6d0


	//   ....[35]....
        /*04d0*/ 	.word	0x0000f760


	//   ....[36]....
        /*04d4*/ 	.word	0x00013880


	//   ....[37]....
        /*04d8*/ 	.word	0x00013890


	//   ....[38]....
        /*04dc*/ 	.word	0x000139a0


	//   ....[39]....
        /*04e0*/ 	.word	0x00013a00


	//   ....[40]....
        /*04e4*/ 	.word	0x00013a40


	//   ....[41]....
        /*04e8*/ 	.word	0x00013a80


	//   ....[42]....
        /*04ec*/ 	.word	0x00013ab0


	//   ....[43]....
        /*04f0*/ 	.word	0x00013ae0


	//   ....[44]....
        /*04f4*/ 	.word	0x00013c70


	//   ....[45]....
        /*04f8*/ 	.word	0x00013cd0


	//   ....[46]....
        /*04fc*/ 	.word	0x00013d10


	//   ....[47]....
        /*0500*/ 	.word	0x00013d50


	//   ....[48]....
        /*0504*/ 	.word	0x00013d80


	//   ....[49]....
        /*0508*/ 	.word	0x00013db0


	//   ....[50]....
        /*050c*/ 	.word	0x00013e70


	//   ....[51]....
        /*0510*/ 	.word	0x00013e90


	//   ....[52]....
        /*0514*/ 	.word	0x00013f00


	//   ....[53]....
        /*0518*/ 	.word	0x00014350


	//   ....[54]....
        /*051c*/ 	.word	0x00014790


	//   ....[55]....
        /*0520*/ 	.word	0x00014830


	//   ....[56]....
        /*0524*/ 	.word	0x000148d0


	//   ....[57]....
        /*0528*/ 	.word	0x00014970


	//   ....[58]....
        /*052c*/ 	.word	0x00014a10


	//   ....[59]....
        /*0530*/ 	.word	0x00014b00


	//   ....[60]....
        /*0534*/ 	.word	0x00014ba0


	//   ....[61]....
        /*0538*/ 	.word	0x00014c40


	//   ....[62]....
        /*053c*/ 	.word	0x00014ce0


	//   ....[63]....
        /*0540*/ 	.word	0x00014f40


	//   ....[64]....
        /*0544*/ 	.word	0x00015220


	//   ....[65]....
        /*0548*/ 	.word	0x00015640


	//   ....[66]....
        /*054c*/ 	.word	0x000156d0


	//   ....[67]....
        /*0550*/ 	.word	0x00015770


	//   ....[68]....
        /*0554*/ 	.word	0x00015820


	//   ....[69]....
        /*0558*/ 	.word	0x000158a0


	//   ....[70]....
        /*055c*/ 	.word	0x00015920


	//   ....[71]....
        /*0560*/ 	.word	0x000159a0


	//   ....[72]....
        /*0564*/ 	.word	0x00015a20


	//   ....[73]....
        /*0568*/ 	.word	0x00015ab0


	//   ....[74]....
        /*056c*/ 	.word	0x00015b60


	//   ....[75]....
        /*0570*/ 	.word	0x00015be0


	//   ....[76]....
        /*0574*/ 	.word	0x00015c60


	//   ....[77]....
        /*0578*/ 	.word	0x00015ce0


	//   ....[78]....
        /*057c*/ 	.word	0x00015d60


	//   ....[79]....
        /*0580*/ 	.word	0x00015dd0


	//   ....[80]....
        /*0584*/ 	.word	0x00015e70


	//   ....[81]....
        /*0588*/ 	.word	0x00015f00


	//   ....[82]....
        /*058c*/ 	.word	0x00016020


	//----- nvinfo : EIATTR_REG_RECONFIG
	.align		4
.L_1233:
        /*0590*/ 	.byte	0x01, 0x54
	.zero		2


	//----- nvinfo : EIATTR_SYSCALL_OFFSETS
	.align		4
        /*0594*/ 	.byte	0x04, 0x46
        /*0596*/ 	.short	(.L_1235 - .L_1234)


	//   ....[0]....
.L_1234:
        /*0598*/ 	.word	0x000016e0


	//   ....[1]....
        /*059c*/ 	.word	0x00001830


	//   ....[2]....
        /*05a0*/ 	.word	0x00005e70


	//   ....[3]....
        /*05a4*/ 	.word	0x00006300


	//   ....[4]....
        /*05a8*/ 	.word	0x00011020


	//   ....[5]....
        /*05ac*/ 	.word	0x00011160


	//   ....[6]....
        /*05b0*/ 	.word	0x00011260


	//----- nvinfo : EIATTR_MBARRIER_INSTR_OFFSETS
	.align		4
.L_1235:
        /*05b4*/ 	.byte	0x04, 0x39
        /*05b6*/ 	.short	(.L_1237 - .L_1236)


	//   ....[0]....
.L_1236:
        /*05b8*/ 	.word	0x00000300
        /*05bc*/ 	.word	0x000000ff
        /*05c0*/ 	.word	0x00022800
        /*05c4*/ 	.short	0x0100
        /*05c6*/ 	.byte	0x08
	.zero		1


	//   ....[1]....
        /*05c8*/ 	.word	0x00000310
        /*05cc*/ 	.word	0x000000ff
        /*05d0*/ 	.word	0x00022820
        /*05d4*/ 	.short	0x0100
        /*05d6*/ 	.byte	0x08
	.zero		1


	//   ....[2]....
        /*05d8*/ 	.word	0x00000400
        /*05dc*/ 	.word	0x000000ff
        /*05e0*/ 	.word	0x00022830
        /*05e4*/ 	.short	0x0100
        /*05e6*/ 	.byte	0x08
	.zero		1


	//   ....[3]....
        /*05e8*/ 	.word	0x00000410
        /*05ec*/ 	.word	0x000000ff
        /*05f0*/ 	.word	0x00022840
        /*05f4*/ 	.short	0x0100
        /*05f6*/ 	.byte	0x08
	.zero		1


	//   ....[4]....
        /*05f8*/ 	.word	0x00000420
        /*05fc*/ 	.word	0x000000ff
        /*0600*/ 	.word	0x00022838
        /*0604*/ 	.short	0x0100
        /*0606*/ 	.byte	0x08
	.zero		1


	//   ....[5]....
        /*0608*/ 	.word	0x00000430
        /*060c*/ 	.word	0x000000ff
        /*0610*/ 	.word	0x00022848
        /*0614*/ 	.short	0x0100
        /*0616*/ 	.byte	0x08
	.zero		1


	//   ....[6]....
        /*0618*/ 	.word	0x00000560
        /*061c*/ 	.word	0x000000ff
        /*0620*/ 	.word	0x00022850
        /*0624*/ 	.short	0x0100
        /*0626*/ 	.byte	0x08
	.zero		1


	//   ....[7]....
        /*0628*/ 	.word	0x00000570
        /*062c*/ 	.word	0x000000ff
        /*0630*/ 	.word	0x00022860
        /*0634*/ 	.short	0x0100
        /*0636*/ 	.byte	0x08
	.zero		1


	//   ....[8]....
        /*0638*/ 	.word	0x00000580
        /*063c*/ 	.word	0x000000ff
        /*0640*/ 	.word	0x00022858
        /*0644*/ 	.short	0x0100
        /*0646*/ 	.byte	0x08
	.zero		1


	//   ....[9]....
        /*0648*/ 	.word	0x00000590
        /*064c*/ 	.word	0x000000ff
        /*0650*/ 	.word	0x00022868
        /*0654*/ 	.short	0x0100
        /*0656*/ 	.byte	0x08
	.zero		1


	//   ....[10]....
        /*0658*/ 	.word	0x00000680
        /*065c*/ 	.word	0x000000ff
        /*0660*/ 	.word	0x00022870
        /*0664*/ 	.short	0x0100
        /*0666*/ 	.byte	0x06
	.zero		1


	//   ....[11]....
        /*0668*/ 	.word	0x00000690
        /*066c*/ 	.word	0x000000ff
        /*0670*/ 	.word	0x00022880
        /*0674*/ 	.short	0x0100
        /*0676*/ 	.byte	0x06
	.zero		1


	//   ....[12]....
        /*0678*/ 	.word	0x000006a0
        /*067c*/ 	.word	0x000000ff
        /*0680*/ 	.word	0x00022878
        /*0684*/ 	.short	0x0100
        /*0686*/ 	.byte	0x06
	.zero		1


	//   ....[13]....
        /*0688*/ 	.word	0x000006b0
        /*068c*/ 	.word	0x000000ff
        /*0690*/ 	.word	0x00022888
        /*0694*/ 	.short	0x0100
        /*0696*/ 	.byte	0x06
	.zero		1


	//   ....[14]....
        /*0698*/ 	.word	0x000007e0
        /*069c*/ 	.word	0x000000ff
        /*06a0*/ 	.word	0x00022890
        /*06a4*/ 	.short	0x0100
        /*06a6*/ 	.byte	0x08
	.zero		1


	//   ....[15]....
        /*06a8*/ 	.word	0x000007f0
        /*06ac*/ 	.word	0x000000ff
        /*06b0*/ 	.word	0x000228a0
        /*06b4*/ 	.short	0x0100
        /*06b6*/ 	.byte	0x08
	.zero		1


	//   ....[16]....
        /*06b8*/ 	.word	0x00000800
        /*06bc*/ 	.word	0x000000ff
        /*06c0*/ 	.word	0x00022898
        /*06c4*/ 	.short	0x0100
        /*06c6*/ 	.byte	0x08
	.zero		1


	//   ....[17]....
        /*06c8*/ 	.word	0x00000810
        /*06cc*/ 	.word	0x000000ff
        /*06d0*/ 	.word	0x000228a8
        /*06d4*/ 	.short	0x0100
        /*06d6*/ 	.byte	0x08
	.zero		1


	//   ....[18]....
        /*06d8*/ 	.word	0x00000940
        /*06dc*/ 	.word	0x000000ff
        /*06e0*/ 	.word	0x000228b0
        /*06e4*/ 	.short	0x0100
        /*06e6*/ 	.byte	0x08
	.zero		1


	//   ....[19]....
        /*06e8*/ 	.word	0x00000950
        /*06ec*/ 	.word	0x000000ff
        /*06f0*/ 	.word	0x000228c0
        /*06f4*/ 	.short	0x0100
        /*06f6*/ 	.byte	0x08
	.zero		1


	//   ....[20]....
        /*06f8*/ 	.word	0x00000960
        /*06fc*/ 	.word	0x000000ff
        /*0700*/ 	.word	0x000228b8
        /*0704*/ 	.short	0x0100
        /*0706*/ 	.byte	0x08
	.zero		1


	//   ....[21]....
        /*0708*/ 	.word	0x00000970
        /*070c*/ 	.word	0x000000ff
        /*0710*/ 	.word	0x000228c8
        /*0714*/ 	.short	0x0100
        /*0716*/ 	.byte	0x08
	.zero		1


	//   ....[22]....
        /*0718*/ 	.word	0x00002b10
        /*071c*/ 	.word	0x0000005a
        /*0720*/ 	.word	0x00022890
        /*0724*/ 	.short	0x010a
        /*0726*/ 	.byte	0x3f
	.zero		1


	//   ....[23]....
        /*0728*/ 	.word	0x00003e10
        /*072c*/ 	.word	0x0000005a
        /*0730*/ 	.word	0x00022890
        /*0734*/ 	.short	0x010a
        /*0736*/ 	.byte	0x3f
	.zero		1


	//   ....[24]....
        /*0738*/ 	.word	0x00004f00
        /*073c*/ 	.word	0x0000005a
        /*0740*/ 	.word	0x00022890
        /*0744*/ 	.short	0x010a
        /*0746*/ 	.byte	0x3f
	.zero		1


	//   ....[25]....
        /*0748*/ 	.word	0x00005110
        /*074c*/ 	.word	0x00000004
        /*0750*/ 	.word	0x00000000
        /*0754*/ 	.short	0x0101
        /*0756*/ 	.byte	0x3f
	.zero		1


	//   ....[26]....
        /*0758*/ 	.word	0x00005150
        /*075c*/ 	.word	0x0000005a
        /*0760*/ 	.word	0x000228b0
        /*0764*/ 	.short	0x010a
        /*0766*/ 	.byte	0x3f
	.zero		1


	//   ....[27]....
        /*0768*/ 	.word	0x000057a0
        /*076c*/ 	.word	0x0000005a
        /*0770*/ 	.word	0x00000000
        /*0774*/ 	.short	0x0101
        /*0776*/ 	.byte	0x3f
	.zero		1


	//   ....[28]....
        /*0778*/ 	.word	0x00005f00
        /*077c*/ 	.word	0x00000012
        /*0780*/ 	.word	0x00022800
        /*0784*/ 	.short	0x010a
        /*0786*/ 	.byte	0x3f
	.zero		1


	//   ....[29]....
        /*0788*/ 	.word	0x00005f50
        /*078c*/ 	.word	0x00000012
        /*0790*/ 	.word	0x00022800
        /*0794*/ 	.short	0x010a
        /*0796*/ 	.byte	0x3f
	.zero		1


	//   ....[30]....
        /*0798*/ 	.word	0x000065f0
        /*079c*/ 	.word	0x00000012
        /*07a0*/ 	.word	0x00022800
        /*07a4*/ 	.short	0x010a
        /*07a6*/ 	.byte	0x3f
	.zero		1


	//   ....[31]....
        /*07a8*/ 	.word	0x00007420
        /*07ac*/ 	.word	0x00000012
        /*07b0*/ 	.word	0x00022800
        /*07b4*/ 	.short	0x010a
        /*07b6*/ 	.byte	0x3f
	.zero		1


	//   ....[32]....
        /*07b8*/ 	.word	0x00008210
        /*07bc*/ 	.word	0x0000000d
        /*07c0*/ 	.word	0x00022830
        /*07c4*/ 	.short	0x010a
        /*07c6*/ 	.byte	0x3f
	.zero		1


	//   ....[33]....
        /*07c8*/ 	.word	0x000082b0
        /*07cc*/ 	.word	0x0000000d
        /*07d0*/ 	.word	0x00022830
        /*07d4*/ 	.short	0x010a
        /*07d6*/ 	.byte	0x3f
	.zero		1


	//   ....[34]....
        /*07d8*/ 	.word	0x000094e0
        /*07dc*/ 	.word	0x00000014
        /*07e0*/ 	.word	0x00000000
        /*07e4*/ 	.short	0x0101
        /*07e6*/ 	.byte	0x3f
	.zero		1


	//   ....[35]....
        /*07e8*/ 	.word	0x00009930
        /*07ec*/ 	.word	0x0000000d
        /*07f0*/ 	.word	0x00022850
        /*07f4*/ 	.short	0x010a
        /*07f6*/ 	.byte	0x3f
	.zero		1


	//   ....[36]....
        /*07f8*/ 	.word	0x00009980
        /*07fc*/ 	.word	0x0000000d
        /*0800*/ 	.word	0x00022850
        /*0804*/ 	.short	0x010a
        /*0806*/ 	.byte	0x3f
	.zero		1


	//   ....[37]....
        /*0808*/ 	.word	0x00009d50
        /*080c*/ 	.word	0x0000000d
        /*0810*/ 	.word	0x00000000
        /*0814*/ 	.short	0x0101
        /*0816*/ 	.byte	0x3f
	.zero		1


	//   ....[38]....
        /*0818*/ 	.word	0x00009e60
        /*081c*/ 	.word	0x0000000e
        /*0820*/ 	.word	0x00022830
        /*0824*/ 	.short	0x010a
        /*0826*/ 	.byte	0x3f
	.zero		1


	//   ....[39]....
        /*0828*/ 	.word	0x00009ec0
        /*082c*/ 	.word	0x0000000e
        /*0830*/ 	.word	0x00022830
        /*0834*/ 	.short	0x010a
        /*0836*/ 	.byte	0x3f
	.zero		1


	//   ....[40]....
        /*0838*/ 	.word	0x0000ac50
        /*083c*/ 	.word	0x0000009a
        /*0840*/ 	.word	0x00000000
        /*0844*/ 	.short	0x0101
        /*0846*/ 	.byte	0x3f
	.zero		1


	//   ....[41]....
        /*0848*/ 	.word	0x0000b830
        /*084c*/ 	.word	0x0000000e
        /*0850*/ 	.word	0x00022850
        /*0854*/ 	.short	0x010a
        /*0856*/ 	.byte	0x3f
	.zero		1


	//   ....[42]....
        /*0858*/ 	.word	0x0000b880
        /*085c*/ 	.word	0x0000000e
        /*0860*/ 	.word	0x00022850
        /*0864*/ 	.short	0x010a
        /*0866*/ 	.byte	0x3f
	.zero		1


	//   ....[43]....
        /*0868*/ 	.word	0x0000bc30
        /*086c*/ 	.word	0x0000000e
        /*0870*/ 	.word	0x00000000
        /*0874*/ 	.short	0x0101
        /*0876*/ 	.byte	0x3f
	.zero		1


	//   ....[44]....
        /*0878*/ 	.word	0x0000dd50
        /*087c*/ 	.word	0x00000000
        /*0880*/ 	.word	0x00000000
        /*0884*/ 	.short	0x0101
        /*0886*/ 	.byte	0x3f
	.zero		1


	//   ....[45]....
        /*0888*/ 	.word	0x00010190
        /*088c*/ 	.word	0x00000005
        /*0890*/ 	.word	0x00022820
        /*0894*/ 	.short	0x010a
        /*0896*/ 	.byte	0x3f
	.zero		1


	//   ....[46]....
        /*0898*/ 	.word	0x00010220
        /*089c*/ 	.word	0x00000006
        /*08a0*/ 	.word	0x000228a0
        /*08a4*/ 	.short	0x010a
        /*08a6*/ 	.byte	0x3f
	.zero		1


	//   ....[47]....
        /*08a8*/ 	.word	0x00010400
        /*08ac*/ 	.word	0x00000006
        /*08b0*/ 	.word	0x000228c0
        /*08b4*/ 	.short	0x010a
        /*08b6*/ 	.byte	0x3f
	.zero		1


	//   ....[48]....
        /*08b8*/ 	.word	0x00010810
        /*08bc*/ 	.word	0x00000007
        /*08c0*/ 	.word	0x000228a0
        /*08c4*/ 	.short	0x010a
        /*08c6*/ 	.byte	0x3f
	.zero		1


	//   ....[49]....
        /*08c8*/ 	.word	0x000109d0
        /*08cc*/ 	.word	0x00000007
        /*08d0*/ 	.word	0x000228c0
        /*08d4*/ 	.short	0x010a
        /*08d6*/ 	.byte	0x3f
	.zero		1


	//   ....[50]....
        /*08d8*/ 	.word	0x000117c0
        /*08dc*/ 	.word	0x00000005
        /*08e0*/ 	.word	0x00022840
        /*08e4*/ 	.short	0x010a
        /*08e6*/ 	.byte	0x3f
	.zero		1


	//   ....[51]....
        /*08e8*/ 	.word	0x00011bc0
        /*08ec*/ 	.word	0x00000007
        /*08f0*/ 	.word	0x00022820
        /*08f4*/ 	.short	0x010a
        /*08f6*/ 	.byte	0x3f
	.zero		1


	//   ....[52]....
        /*08f8*/ 	.word	0x00011c80
        /*08fc*/ 	.word	0x00000002
        /*0900*/ 	.word	0x00022860
        /*0904*/ 	.short	0x010a
        /*0906*/ 	.byte	0x3f
	.zero		1


	//   ....[53]....
        /*0908*/ 	.word	0x000122f0
        /*090c*/ 	.word	0x00000002
        /*0910*/ 	.word	0x00022840
        /*0914*/ 	.short	0x010a
        /*0916*/ 	.byte	0x3f
	.zero		1


	//   ....[54]....
        /*0918*/ 	.word	0x00012500
        /*091c*/ 	.word	0x00000002
        /*0920*/ 	.word	0x00022860
        /*0924*/ 	.short	0x010a
        /*0926*/ 	.byte	0x3f
	.zero		1


	//   ....[55]....
        /*0928*/ 	.word	0x00012a80
        /*092c*/ 	.word	0x00000003
        /*0930*/ 	.word	0x00022840
        /*0934*/ 	.short	0x010a
        /*0936*/ 	.byte	0x3f
	.zero		1


	//   ....[56]....
        /*0938*/ 	.word	0x00012c80
        /*093c*/ 	.word	0x00000003
        /*0940*/ 	.word	0x00022860
        /*0944*/ 	.short	0x010a
        /*0946*/ 	.byte	0x3f
	.zero		1


	//   ....[57]....
        /*0948*/ 	.word	0x00013180
        /*094c*/ 	.word	0x00000003
        /*0950*/ 	.word	0x00022840
        /*0954*/ 	.short	0x010a
        /*0956*/ 	.byte	0x3f
	.zero		1


	//   ....[58]....
        /*0958*/ 	.word	0x00013390
        /*095c*/ 	.word	0x00000003
        /*0960*/ 	.word	0x00022860
        /*0964*/ 	.short	0x010a
        /*0966*/ 	.byte	0x3f
	.zero		1


	//   ....[59]....
        /*0968*/ 	.word	0x000142d0
        /*096c*/ 	.word	0x00000000
        /*0970*/ 	.word	0x00022820
        /*0974*/ 	.short	0x010a
        /*0976*/ 	.byte	0x3f
	.zero		1


	//   ....[60]....
        /*0978*/ 	.word	0x00014480
        /*097c*/ 	.word	0x00000006
        /*0980*/ 	.word	0x00000000
        /*0984*/ 	.short	0x010a
        /*0986*/ 	.byte	0x3f
	.zero		1


	//   ....[61]....
        /*0988*/ 	.word	0x000144f0
        /*098c*/ 	.word	0x00000007
        /*0990*/ 	.word	0x00000000
        /*0994*/ 	.short	0x010a
        /*0996*/ 	.byte	0x3f
	.zero		1


	//   ....[62]....
        /*0998*/ 	.word	0x00014560
        /*099c*/ 	.word	0x00000004
        /*09a0*/ 	.word	0x00000000
        /*09a4*/ 	.short	0x010a
        /*09a6*/ 	.byte	0x3f
	.zero		1


	//   ....[63]....
        /*09a8*/ 	.word	0x00014590
        /*09ac*/ 	.word	0x00000003
        /*09b0*/ 	.word	0x00000000
        /*09b4*/ 	.short	0x010a
        /*09b6*/ 	.byte	0x3f
	.zero		1


	//   ....[64]....
        /*09b8*/ 	.word	0x000145f0
        /*09bc*/ 	.word	0x0000005a
        /*09c0*/ 	.word	0x00022890
        /*09c4*/ 	.short	0x010a
        /*09c6*/ 	.byte	0x3f
	.zero		1


	//   ....[65]....
        /*09c8*/ 	.word	0x00014640
        /*09cc*/ 	.word	0x0000005a
        /*09d0*/ 	.word	0x00022890
        /*09d4*/ 	.short	0x010a
        /*09d6*/ 	.byte	0x3f
	.zero		1


	//   ....[66]....
        /*09d8*/ 	.word	0x00014690
        /*09dc*/ 	.word	0x0000005a
        /*09e0*/ 	.word	0x00022890
        /*09e4*/ 	.short	0x010a
        /*09e6*/ 	.byte	0x3f
	.zero		1


	//   ....[67]....
        /*09e8*/ 	.word	0x000146e0
        /*09ec*/ 	.word	0x0000005a
        /*09f0*/ 	.word	0x000228b0
        /*09f4*/ 	.short	0x010a
        /*09f6*/ 	.byte	0x3f
	.zero		1


	//   ....[68]....
        /*09f8*/ 	.word	0x00014a50
        /*09fc*/ 	.word	0x00000012
        /*0a00*/ 	.word	0x00022800
        /*0a04*/ 	.short	0x010a
        /*0a06*/ 	.byte	0x3f
	.zero		1


	//   ....[69]....
        /*0a08*/ 	.word	0x00014d20
        /*0a0c*/ 	.word	0x00000012
        /*0a10*/ 	.word	0x00022800
        /*0a14*/ 	.short	0x010a
        /*0a16*/ 	.byte	0x3f
	.zero		1


	//   ....[70]....
        /*0a18*/ 	.word	0x00014d70
        /*0a1c*/ 	.word	0x0000000d
        /*0a20*/ 	.word	0x00022830
        /*0a24*/ 	.short	0x010a
        /*0a26*/ 	.byte	0x3f
	.zero		1


	//   ....[71]....
        /*0a28*/ 	.word	0x00014dc0
        /*0a2c*/ 	.word	0x0000000d
        /*0a30*/ 	.word	0x00022850
        /*0a34*/ 	.short	0x010a
        /*0a36*/ 	.byte	0x3f
	.zero		1


	//   ....[72]....
        /*0a38*/ 	.word	0x00014e10
        /*0a3c*/ 	.word	0x0000000e
        /*0a40*/ 	.word	0x00022830
        /*0a44*/ 	.short	0x010a
        /*0a46*/ 	.byte	0x3f
	.zero		1


	//   ....[73]....
        /*0a48*/ 	.word	0x00014e60
        /*0a4c*/ 	.word	0x0000000e
        /*0a50*/ 	.word	0x00022850
        /*0a54*/ 	.short	0x010a
        /*0a56*/ 	.byte	0x3f
	.zero		1


	//   ....[74]....
        /*0a58*/ 	.word	0x00015000
        /*0a5c*/ 	.word	0x00000005
        /*0a60*/ 	.word	0x00022820
        /*0a64*/ 	.short	0x010a
        /*0a66*/ 	.byte	0x3f
	.zero		1


	//   ....[75]....
        /*0a68*/ 	.word	0x00015050
        /*0a6c*/ 	.word	0x00000006
        /*0a70*/ 	.word	0x000228a0
        /*0a74*/ 	.short	0x010a
        /*0a76*/ 	.byte	0x3f
	.zero		1


	//   ....[76]....
        /*0a78*/ 	.word	0x000150a0
        /*0a7c*/ 	.word	0x00000006
        /*0a80*/ 	.word	0x000228c0
        /*0a84*/ 	.short	0x010a
        /*0a86*/ 	.byte	0x3f
	.zero		1


	//   ....[77]....
        /*0a88*/ 	.word	0x000150f0
        /*0a8c*/ 	.word	0x00000007
        /*0a90*/ 	.word	0x000228a0
        /*0a94*/ 	.short	0x010a
        /*0a96*/ 	.byte	0x3f
	.zero		1


	//   ....[78]....
        /*0a98*/ 	.word	0x00015140
        /*0a9c*/ 	.word	0x00000007
        /*0aa0*/ 	.word	0x000228c0
        /*0aa4*/ 	.short	0x010a
        /*0aa6*/ 	.byte	0x3f
	.zero		1


	//   ....[79]....
        /*0aa8*/ 	.word	0x000152e0
        /*0aac*/ 	.word	0x00000005
        /*0ab0*/ 	.word	0x00022840
        /*0ab4*/ 	.short	0x010a
        /*0ab6*/ 	.byte	0x3f
	.zero		1


	//   ....[80]....
        /*0ab8*/ 	.word	0x00015360
        /*0abc*/ 	.word	0x00000005
        /*0ac0*/ 	.word	0x00022820
        /*0ac4*/ 	.short	0x010a
        /*0ac6*/ 	.byte	0x3f
	.zero		1


	//   ....[81]....
        /*0ac8*/ 	.word	0x000153b0
        /*0acc*/ 	.word	0x00000002
        /*0ad0*/ 	.word	0x00022860
        /*0ad4*/ 	.short	0x010a
        /*0ad6*/ 	.byte	0x3f
	.zero		1


	//   ....[82]....
        /*0ad8*/ 	.word	0x00015400
        /*0adc*/ 	.word	0x00000002
        /*0ae0*/ 	.word	0x00022840
        /*0ae4*/ 	.short	0x010a
        /*0ae6*/ 	.byte	0x3f
	.zero		1


	//   ....[83]....
        /*0ae8*/ 	.word	0x00015450
        /*0aec*/ 	.word	0x00000002
        /*0af0*/ 	.word	0x00022860
        /*0af4*/ 	.short	0x010a
        /*0af6*/ 	.byte	0x3f
	.zero		1


	//   ....[84]....
        /*0af8*/ 	.word	0x000154a0
        /*0afc*/ 	.word	0x00000003
        /*0b00*/ 	.word	0x00022840
        /*0b04*/ 	.short	0x010a
        /*0b06*/ 	.byte	0x3f
	.zero		1


	//   ....[85]....
        /*0b08*/ 	.word	0x000154f0
        /*0b0c*/ 	.word	0x00000003
        /*0b10*/ 	.word	0x00022860
        /*0b14*/ 	.short	0x010a
        /*0b16*/ 	.byte	0x3f
	.zero		1


	//   ....[86]....
        /*0b18*/ 	.word	0x00015540
        /*0b1c*/ 	.word	0x00000003
        /*0b20*/ 	.word	0x00022840
        /*0b24*/ 	.short	0x010a
        /*0b26*/ 	.byte	0x3f
	.zero		1


	//   ....[87]....
        /*0b28*/ 	.word	0x00015590
        /*0b2c*/ 	.word	0x00000003
        /*0b30*/ 	.word	0x00022860
        /*0b34*/ 	.short	0x010a
        /*0b36*/ 	.byte	0x3f
	.zero		1


	//   ....[88]....
        /*0b38*/ 	.word	0x00015f40
        /*0b3c*/ 	.word	0x00000000
        /*0b40*/ 	.word	0x00022820
        /*0b44*/ 	.short	0x010a
        /*0b46*/ 	.byte	0x3f
	.zero		1


	//   ....[89]....
        /*0b48*/ 	.word	0x000160e0
        /*0b4c*/ 	.word	0x00000006
        /*0b50*/ 	.word	0x00000000
        /*0b54*/ 	.short	0x010a
        /*0b56*/ 	.byte	0x3f
	.zero		1


	//   ....[90]....
        /*0b58*/ 	.word	0x00016130
        /*0b5c*/ 	.word	0x00000007
        /*0b60*/ 	.word	0x00000000
        /*0b64*/ 	.short	0x010a
        /*0b66*/ 	.byte	0x3f
	.zero		1


	//   ....[91]....
        /*0b68*/ 	.word	0x00016180
        /*0b6c*/ 	.word	0x00000004
        /*0b70*/ 	.word	0x00000000
        /*0b74*/ 	.short	0x010a
        /*0b76*/ 	.byte	0x3f
	.zero		1


	//----- nvinfo : EIATTR_NUM_MBARRIERS
	.align		4
.L_1237:
        /*0b78*/ 	.byte	0x03, 0x38
        /*0b7a*/ 	.short	0x0016


	//----- nvinfo : EIATTR_EXIT_INSTR_OFFSETS
	.align		4
        /*0b7c*/ 	.byte	0x04, 0x1c
        /*0b7e*/ 	.short	(.L_1239 - .L_1238)


	//   ....[0]....
.L_1238:
        /*0b80*/ 	.word	0x000145e0


	//----- nvinfo : EIATTR_MAX_THREADS
	.align		4
.L_1239:
        /*0b84*/ 	.byte	0x04, 0x05
        /*0b86*/ 	.short	(.L_1241 - .L_1240)
.L_1240:
        /*0b88*/ 	.word	0x00000180
        /*0b8c*/ 	.word	0x00000001
        /*0b90*/ 	.word	0x00000001


	//----- nvinfo : EIATTR_CRS_STACK_SIZE
	.align		4
.L_1241:
        /*0b94*/ 	.byte	0x04, 0x1e
        /*0b96*/ 	.short	(.L_1243 - .L_1242)
.L_1242:
        /*0b98*/ 	.word	0x00000000


	//----- nvinfo : EIATTR_CBANK_PARAM_SIZE
	.align		4
.L_1243:
        /*0b9c*/ 	.byte	0x03, 0x19
        /*0b9e*/ 	.short	0x0a70


	//----- nvinfo : EIATTR_PARAM_CBANK
	.align		4
        /*0ba0*/ 	.byte	0x04, 0x0a
        /*0ba2*/ 	.short	(.L_1245 - .L_1244)
	.align		4
.L_1244:
        /*0ba4*/ 	.word	index@(.nv.constant0._ZN7cutlass13device_kernelIN5flash11enable_sm90INS1_16FlashAttnFwdSm90INS1_25CollectiveMainloopFwdSm90ILi2EN4cute5tupleIJNS5_1CILi1EEES8_S8_EEENS6_IJNS7_ILi128EEENS7_ILi96EEENS7_ILi64EEEEEELi256ENS_10bfloat16_tEfNS_4arch4Sm90ELb0ELb0ELb0ELb1ELb0ELb1ELb0ELb1ELb0ELb0ELb0ELb0EEENS1_21CollectiveEpilogueFwdINS6_IJSA_NS7_ILi256EEESB_EEES9_SE_SG_Li256ELb1ELb0ELb0ELb0EEENS1_36VarlenDynamicPersistentTileSchedulerILi128ELi96ELi256ELi32ELb0ELb0ELb1ELb0ELb1ELb1EEEEEEEEEvNT_6ParamsE)
        /*0ba8*/ 	.short	0x0210
        /*0baa*/ 	.short	0x0a70


	//----- nvinfo : EIATTR_SW_WAR
	.align		4
.L_1245:
        /*0bac*/ 	.byte	0x04, 0x36
        /*0bae*/ 	.short	(.L_1247 - .L_1246)
.L_1246:
        /*0bb0*/ 	.word	0x00000008
.L_1247:


//--------------------- .nv.info._ZN7cutlass13device_kernelIN5flash11enable_sm90INS1_16FlashAttnFwdSm90INS1_25CollectiveMainloopFwdSm90ILi2EN4cute5tupleIJNS5_1CILi1EEES8_S8_EEENS6_IJNS7_ILi128EEENS7_ILi96EEENS7_ILi64EEEEEELi256ENS_10bfloat16_tEfNS_4arch4Sm90ELb0ELb0ELb0ELb1ELb0ELb0ELb1ELb1ELb0ELb0ELb0ELb0EEENS1_21CollectiveEpilogueFwdINS6_IJSA_NS7_ILi256EEESB_EEES9_SE_SG_Li256ELb1ELb0ELb0ELb0EEENS1_36VarlenDynamicPersistentTileSchedulerILi128ELi96ELi256ELi32ELb0ELb0ELb1ELb0ELb1ELb1EEEEEEEEEvNT_6ParamsE --------------------------
	.section	.nv.info._ZN7cutlass13device_kernelIN5flash11enable_sm90INS1_16FlashAttnFwdSm90INS1_25CollectiveMainloopFwdSm90ILi2EN4cute5tupleIJNS5_1CILi1EEES8_S8_EEENS6_IJNS7_ILi128EEENS7_ILi96EEENS7_ILi64EEEEEELi256ENS_10bfloat16_tEfNS_4arch4Sm90ELb0ELb0ELb0ELb1ELb0ELb0ELb1ELb1ELb0ELb0ELb0ELb0EEENS1_21CollectiveEpilogueFwdINS6_IJSA_NS7_ILi256EEESB_EEES9_SE_SG_Li256ELb1ELb0ELb0ELb0EEENS1_36VarlenDynamicPersistentTileSchedulerILi128ELi96ELi256ELi32ELb0ELb0ELb1ELb0ELb1ELb1EEEEEEEEEvNT_6ParamsE,"",@"SHT_CUDA_INFO"
	.sectionflags	@""
	.align	4


	//----- nvinfo : EIATTR_CUDA_API_VERSION
	.align		4
        /*0000*/ 	.byte	0x04, 0x37
        /*0002*/ 	.short	(.L_1249 - .L_1248)
.L_1248:
        /*0004*/ 	.word	0x00000082


	//----- nvinfo : EIATTR_KPARAM_INFO
	.align		4
.L_1249:
        /*0008*/ 	.byte	0x04, 0x17
        /*000a*/ 	.short	(.L_1251 - .L_1250)
.L_1250:
        /*000c*/ 	.word	0x00000000
        /*0010*/ 	.short	0x0000
        /*0012*/ 	.short	0x0070
        /*0014*/ 	.byte	0x00, 0xf0, 0x01, 0x2c


	//----- nvinfo : EIATTR_SPARSE_MMA_MASK
	.align		4
.L_1251:
        /*0018*/ 	.byte	0x03, 0x50
        /*001a*/ 	.short	0x0000


	//----- nvinfo : EIATTR_MAXREG_COUNT
	.align		4
        /*001c*/ 	.byte	0x03, 0x1b
        /*001e*/ 	.short	0x00a8


	//----- nvinfo : EIATTR_NUM_BARRIERS
	.align		4
        /*0020*/ 	.byte	0x02, 0x4c
        /*0022*/ 	.byte	0x10
	.zero		1


	//----- nvinfo : EIATTR_EXTERNS
	.align		4
        /*0024*/ 	.byte	0x04, 0x0f
        /*0026*/ 	.short	(.L_1253 - .L_1252)


	//   ....[0]....
	.align		4
.L_1252:
        /*0028*/ 	.word	index@(__assertfail)


	//----- nvinfo : EIATTR_ANNOTATIONS
	.align		4
.L_1253:
        /*002c*/ 	.byte	0x04, 0x55
        /*002e*/ 	.short	(.L_1255 - .L_1254)


	//   ....[0]....
.L_1254:
        /* <DEDUP_REMOVED lines=30> */


	//----- nvinfo : EIATTR_MERCURY_ISA_VERSION
	.align		4
.L_1255:
        /*0200*/ 	.byte	0x03, 0x5f
        /*0202*/ 	.short	0x0101


	//----- nvinfo : EIATTR_UNUSED_LOAD_BYTE_OFFSET
	.align		4
        /*0204*/ 	.byte	0x04, 0x44
        /*0206*/ 	.short	(.L_1257 - .L_1256)


	//   ....[0]....
.L_1256:
        /*0208*/ 	.word	0x00000ae0
        /*020c*/ 	.word	0x0000fff0


	//   ....[1]....
        /*0210*/ 	.word	0x00006a80
        /*0214*/ 	.word	0x0000fff0


	//----- nvinfo : EIATTR_INT_WARP_WIDE_INSTR_OFFSETS
	.align		4
.L_1257:
        /*0218*/ 	.byte	0x04, 0x31
        /*021a*/ 	.short	(.L_1259 - .L_1258)


	//   ....[0]....
.L_1258:
        /*021c*/ 	.word	0x00000190


	//   ....[1]....
        /*0220*/ 	.word	0x000001d0


	//   ....[2]....
        /*0224*/ 	.word	0x00000240


	//   ....[3]....
        /*0228*/ 	.word	0x00000250


	//   ....[4]....
        /*022c*/ 	.word	0x0000a460


	//   ....[5]....
        /*0230*/ 	.word	0x0000a4f0


	//   ....[6]....
        /*0234*/ 	.word	0x0000a980


	//   ....[7]....
        /*0238*/ 	.word	0x0000a9b0


	//   ....[8]....
        /*023c*/ 	.word	0x0000cfd0


	//   ....[9]....
        /*0240*/ 	.word	0x0000d060


	//----- nvinfo : EIATTR_COOP_GROUP_MASK_REGIDS
	.align		4
.L_1259:
        /*0244*/ 	.byte	0x04, 0x29
        /*0246*/ 	.short	(.L_1261 - .L_1260)


	//   ....[0]....
.L_1260:
        /*0248*/ 	.word	0xffffffff


	//   ....[1]....
        /*024c*/ 	.word	0xffffffff


	//   ....[2]....
        /*0250*/ 	.word	0xffffffff


	//   ....[3]....
        /*0254*/ 	.word	0xffffffff


	//   ....[4]....
        /*0258*/ 	.word	0xffffffff


	//   ....[5]....
        /*025c*/ 	.word	0xffffffff


	//   ....[6]....
        /*0260*/ 	.word	0xffffffff


	//   ....[7]....
        /*0264*/ 	.word	0xffffffff


	//   ....[8]....
        /*0268*/ 	.word	0xffffffff


	//   ....[9]....
        /*026c*/ 	.word	0xffffffff


	//   ....[10]....
        /*0270*/ 	.word	0xffffffff


	//   ....[11]....
        /*0274*/ 	.word	0xffffffff


	//   ....[12]....
        /*0278*/ 	.word	0xffffffff


	//   ....[13]....
        /*027c*/ 	.word	0xffffffff


	//   ....[14]....
        /*0280*/ 	.word	0xffffffff


	//   ....[15]....
        /*0284*/ 	.word	0xffffffff


	//   ....[16]....
        /*0288*/ 	.word	0xffffffff


	//   ....[17]....
        /*028c*/ 	.word	0xffffffff


	//   ....[18]....
        /*0290*/ 	.word	0xffffffff


	//   ....[19]....
        /*0294*/ 	.word	0xffffffff


	//   ....[20]....
        /*0298*/ 	.word	0xffffffff


	//   ....[21]....
        /*029c*/ 	.word	0xffffffff


	//   ....[22]....
        /*02a0*/ 	.word	0xffffffff


	//   ....[23]....
        /*02a4*/ 	.word	0xffffffff


	//   ....[24]....
        /*02a8*/ 	.word	0xffffffff


	//   ....[25]....
        /*02ac*/ 	.word	0xffffffff


	//   ....[26]....
        /*02b0*/ 	.word	0xffffffff


	//   ....[27]....
        /*02b4*/ 	.word	0xffffffff


	//   ....[28]....
        /*02b8*/ 	.word	0xffffffff


	//   ....[29]....
        /*02bc*/ 	.word	0xffffffff


	//   ....[30]....
        /*02c0*/ 	.word	0xffffffff


	//   ....[31]....
        /*02c4*/ 	.word	0xffffffff


	//   ....[32]....
        /*02c8*/ 	.word	0xffffffff


	//   ....[33]....
        /*02cc*/ 	.word	0xffffffff


	//   ....[34]....
        /*02d0*/ 	.word	0xffffffff


	//   ....[35]....
        /*02d4*/ 	.word	0xffffffff


	//   ....[36]....
        /*02d8*/ 	.word	0xffffffff


	//   ....[37]....
        /*02dc*/ 	.word	0xffffffff


	//   ....[38]....
        /*02e0*/ 	.word	0xffffffff


	//   ....[39]....
        /*02e4*/ 	.word	0xffffffff


	//   ....[40]....
        /*02e8*/ 	.word	0xffffffff


	//   ....[41]....
        /*02ec*/ 	.word	0xffffffff


	//   ....[42]....
        /*02f0*/ 	.word	0xffffffff


	//   ....[43]....
        /*02f4*/ 	.word	0xffffffff


	//   ....[44]....
        /*02f8*/ 	.word	0xffffffff


	//   ....[45]....
        /*02fc*/ 	.word	0xffffffff


	//   ....[46]....
        /*0300*/ 	.word	0xffffffff


	//   ....[47]....
        /*0304*/ 	.word	0xffffffff


	//   ....[48]....
        /*0308*/ 	.word	0xffffffff


	//   ....[49]....
        /*030c*/ 	.word	0xffffffff


	//   ....[50]....
        /*0310*/ 	.word	0xffffffff


	//   ....[51]....
        /*0314*/ 	.word	0xffffffff


	//   ....[52]....
        /*0318*/ 	.word	0xffffffff


	//   ....[53]....
        /*031c*/ 	.word	0xffffffff


	//   ....[54]....
        /*0320*/ 	.word	0x0500000f


	//   ....[55]....
        /*0324*/ 	.word	0x0500000f


	//   ....[56]....
        /*0328*/ 	.word	0x0500000f


	//   ....[57]....
        /*032c*/ 	.word	0x0500000f


	//   ....[58]....
        /*0330*/ 	.word	0x0500000f


	//   ....[59]....
        /*0334*/ 	.word	0x0500000f


	//   ....[60]....
        /*0338*/ 	.word	0x0500000f


	//   ....[61]....
        /*033c*/ 	.word	0x0500000f


	//   ....[62]....
        /*0340*/ 	.word	0x0500000f


	//   ....[63]....
        /*0344*/ 	.word	0x0500000f


	//   ....[64]....
        /*0348*/ 	.word	0x0500000f


	//   ....[65]....
        /*034c*/ 	.word	0x0500000f


	//   ....[66]....
        /*0350*/ 	.word	0x0500000f


	//   ....[67]....
        /*0354*/ 	.word	0x0500000f


	//   ....[68]....
        /*0358*/ 	.word	0x0500000f


	//   ....[69]....
        /*035c*/ 	.word	0x0500000f


	//   ....[70]....
        /*0360*/ 	.word	0x0500000f


	//   ....[71]....
        /*0364*/ 	.word	0x0500000f


	//   ....[72]....
        /*0368*/ 	.word	0x0500000f


	//----- nvinfo : EIATTR_COOP_GROUP_INSTR_OFFSETS
	.align		4
.L_1261:
        /*036c*/ 	.byte	0x04, 0x28
        /*036e*/ 	.short	(.L_1263 - .L_1262)


	//   ....[0]....
.L_1262:
        /*0370*/ 	.word	0x00000070


	//   ....[1]....
        /*0374*/ 	.word	0x000001a0


	//   ....[2]....
        /*0378*/ 	.word	0x000001f0


	//   ....[3]....
        /*037c*/ 	.word	0x00000440


	//   ....[4]....
        /*0380*/ 	.word	0x000005a0


	//   ....[5]....
        /*0384*/ 	.word	0x000006c0


	//   ....[6]....
        /*0388*/ 	.word	0x00000820


	//   ....[7]....
        /*038c*/ 	.word	0x000016a0


	//   ....[8]....
        /*0390*/ 	.word	0x00002ed0


	//   ....[9]....
        /*0394*/ 	.word	0x00002f00


	//   ....[10]....
        /*0398*/ 	.word	0x00002f20


	//   ....[11]....
        /*039c*/ 	.word	0x00002f40


	//   ....[12]....
        /*03a0*/ 	.word	0x00004950


	//   ....[13]....
        /*03a4*/ 	.word	0x000049b0


	//   ....[14]....
        /*03a8*/ 	.word	0x000049d0


	//   ....[15]....
        /*03ac*/ 	.word	0x000049f0


	//   ....[16]....
        /*03b0*/ 	.word	0x00005fe0


	//   ....[17]....
        /*03b4*/ 	.word	0x00006020


	//   ....[18]....
        /*03b8*/ 	.word	0x000060f0


	//   ....[19]....
        /*03bc*/ 	.word	0x00006140


	//   ....[20]....
        /*03c0*/ 	.word	0x000095d0


	//   ....[21]....
        /*03c4*/ 	.word	0x00009760


	//   ....[22]....
        /*03c8*/ 	.word	0x00009790


	//   ....[23]....
        /*03cc*/ 	.word	0x000097d0


	//   ....[24]....
        /*03d0*/ 	.word	0x00009830


	//   ....[25]....
        /*03d4*/ 	.word	0x00009890


	//   ....[26]....
        /*03d8*/ 	.word	0x000098d0


	//   ....[27]....
        /*03dc*/ 	.word	0x00009a80


	//   ....[28]....
        /*03e0*/ 	.word	0x00009ae0


	//   ....[29]....
        /*03e4*/ 	.word	0x00009b20


	//   ....[30]....
        /*03e8*/ 	.word	0x00009b60


	//   ....[31]....
        /*03ec*/ 	.word	0x00009b90


	//   ....[32]....
        /*03f0*/ 	.word	0x00009bc0


	//   ....[33]....
        /*03f4*/ 	.word	0x00009c50


	//   ....[34]....
        /*03f8*/ 	.word	0x00009c80


	//   ....[35]....
        /*03fc*/ 	.word	0x00009d10


	//   ....[36]....
        /*0400*/ 	.word	0x0000d0f0


	//   ....[37]....
        /*0404*/ 	.word	0x0000d100


	//   ....[38]....
        /*0408*/ 	.word	0x0000d210


	//   ....[39]....
        /*040c*/ 	.word	0x0000d270


	//   ....[40]....
        /*0410*/ 	.word	0x0000d2b0


	//   ....[41]....
        /*0414*/ 	.word	0x0000d2f0


	//   ....[42]....
        /*0418*/ 	.word	0x0000d320


	//   ....[43]....
        /*041c*/ 	.word	0x0000d350


	//   ....[44]....
        /*0420*/ 	.word	0x0000d4e0


	//   ....[45]....
        /*0424*/ 	.word	0x0000d540


	//   ....[46]....
        /*0428*/ 	.word	0x0000d580


	//   ....[47]....
        /*042c*/ 	.word	0x0000d5c0


	//   ....[48]....
        /*0430*/ 	.word	0x0000d5f0


	//   ....[49]....
        /*0434*/ 	.word	0x0000d620


	//   ....[50]....
        /*0438*/ 	.word	0x0000d6e0


	//   ....[51]....
        /*043c*/ 	.word	0x0000d700


	//   ....[52]....
        /*0440*/ 	.word	0x0000d770


	//   ....[53]....
        /*0444*/ 	.word	0x0000dba0


	//   ....[54]....
        /*0448*/ 	.word	0x0000e100


	//   ....[55]....
        /*044c*/ 	.word	0x0000e520


	//   ....[56]....
        /*0450*/ 	.word	0x0000e5b0


	//   ....[57]....
        /*0454*/ 	.word	0x0000e650


	//   ....[58]....
        /*0458*/ 	.word	0x0000e700


	//   ....[59]....
        /*045c*/ 	.word	0x0000e780


	//   ....[60]....
        /*0460*/ 	.word	0x0000e800


	//   ....[61]....
        /*0464*/ 	.word	0x0000e880


	//   ....[62]....
        /*0468*/ 	.word	0x0000e900


	//   ....[63]....
        /*046c*/ 	.word	0x0000e990


	//   ....[64]....
        /*0470*/ 	.word	0x0000ea40


	//   ....[65]....
        /*0474*/ 	.word	0x0000eac0


	//   ....[66]....
        /*0478*/ 	.word	0x0000eb40


	//   ....[67]....
        /*047c*/ 	.word	0x0000ebc0


	//   ....[68]....
        /*0480*/ 	.word	0x0000ec40


	//   ....[69]....
        /*0484*/ 	.word	0x0000ecb0


	//   ....[70]....
        /*0488*/ 	.word	0x0000ed50


	//   ....[71]....
        /*048c*/ 	.word	0x0000ede0


	//   ....[72]....
        /*0490*/ 	.word	0x0000ef00


	//----- nvinfo : EIATTR_REG_RECONFIG
	.align		4
.L_1263:
        /*0494*/ 	.byte	0x01, 0x54
	.zero		2


	//----- nvinfo : EIATTR_SYSCALL_OFFSETS
	.align		4
        /*0498*/ 	.byte	0x04, 0x46
        /*049a*/ 	.short	(.L_1265 - .L_1264)


	//   ....[0]....
.L_1264:
        /*049c*/ 	.word	0x00001810


	//   ....[1]....
        /*04a0*/ 	.word	0x0000a680


	//   ....[2]....
        /*04a4*/ 	.word	0x0000a7c0


	//   ....[3]....
        /*04a8*/ 	.word	0x0000a8c0


	//----- nvinfo : EIATTR_MBARRIER_INSTR_OFFSETS
	.align		4
.L_1265:
        /*04ac*/ 	.byte	0x04, 0x39
        /*04ae*/ 	.short	(.L_1267 - .L_1266)


	//   ....[0]....
.L_1266:
        /*04b0*/ 	.word	0x000002e0
        /*04b4*/ 	.word	0x000000ff
        /*04b8*/ 	.word	0x00032400
        /*04bc*/ 	.short	0x0100
        /*04be*/ 	.byte	0x08
	.zero		1


	//   ....[1]....
        /*04c0*/ 	.word	0x000002f0
        /*04c4*/ 	.word	0x000000ff
        /*04c8*/ 	.word	0x00032410
        /*04cc*/ 	.short	0x0100
        /*04ce*/ 	.byte	0x08
	.zero		1


	//   ....[2]....
        /*04d0*/ 	.word	0x00000300
        /*04d4*/ 	.word	0x000000ff
        /*04d8*/ 	.word	0x00032420
        /*04dc*/ 	.short	0x0100
        /*04de*/ 	.byte	0x08
	.zero		1


	//   ....[3]....
        /*04e0*/ 	.word	0x000003f0
        /*04e4*/ 	.word	0x000000ff
        /*04e8*/ 	.word	0x00032430
        /*04ec*/ 	.short	0x0100
        /*04ee*/ 	.byte	0x08
	.zero		1


	//   ....[4]....
        /*04f0*/ 	.word	0x00000400
        /*04f4*/ 	.word	0x000000ff
        /*04f8*/ 	.word	0x00032440
        /*04fc*/ 	.short	0x0100
        /*04fe*/ 	.byte	0x08
	.zero		1


	//   ....[5]....
        /*0500*/ 	.word	0x00000410
        /*0504*/ 	.word	0x000000ff
        /*0508*/ 	.word	0x00032438
        /*050c*/ 	.short	0x0100
        /*050e*/ 	.byte	0x08
	.zero		1


	//   ....[6]....
        /*0510*/ 	.word	0x00000420
        /*0514*/ 	.word	0x000000ff
        /*0518*/ 	.word	0x00032448
        /*051c*/ 	.short	0x0100
        /*051e*/ 	.byte	0x08
	.zero		1


	//   ....[7]....
        /*0520*/ 	.word	0x00000550
        /*0524*/ 	.word	0x000000ff
        /*0528*/ 	.word	0x00032450
        /*052c*/ 	.short	0x0100
        /*052e*/ 	.byte	0x08
	.zero		1


	//   ....[8]....
        /*0530*/ 	.word	0x00000560
        /*0534*/ 	.word	0x000000ff
        /*0538*/ 	.word	0x00032460
        /*053c*/ 	.short	0x0100
        /*053e*/ 	.byte	0x08
	.zero		1


	//   ....[9]....
        /*0540*/ 	.word	0x00000570
        /*0544*/ 	.word	0x000000ff
        /*0548*/ 	.word	0x00032458
        /*054c*/ 	.short	0x0100
        /*054e*/ 	.byte	0x08
	.zero		1


	//   ....[10]....
        /*0550*/ 	.word	0x00000580
        /*0554*/ 	.word	0x000000ff
        /*0558*/ 	.word	0x00032468
        /*055c*/ 	.short	0x0100
        /*055e*/ 	.byte	0x08
	.zero		1


	//   ....[11]....
        /*0560*/ 	.word	0x00000670
        /*0564*/ 	.word	0x000000ff
        /*0568*/ 	.word	0x00032470
        /*056c*/ 	.short	0x0100
        /*056e*/ 	.byte	0x06
	.zero		1


	//   ....[12]....
        /*0570*/ 	.word	0x00000680
        /*0574*/ 	.word	0x000000ff
        /*0578*/ 	.word	0x00032480
        /*057c*/ 	.short	0x0100
        /*057e*/ 	.byte	0x06
	.zero		1


	//   ....[13]....
        /*0580*/ 	.word	0x00000690
        /*0584*/ 	.word	0x000000ff
        /*0588*/ 	.word	0x00032478
        /*058c*/ 	.short	0x0100
        /*058e*/ 	.byte	0x06
	.zero		1


	//   ....[14]....
        /*0590*/ 	.word	0x000006a0
        /*0594*/ 	.word	0x000000ff
        /*0598*/ 	.word	0x00032488
        /*059c*/ 	.short	0x0100
        /*059e*/ 	.byte	0x06
	.zero		1


	//   ....[15]....
        /*05a0*/ 	.word	0x000007d0
        /*05a4*/ 	.word	0x000000ff
        /*05a8*/ 	.word	0x00032490
        /*05ac*/ 	.short	0x0100
        /*05ae*/ 	.byte	0x08
	.zero		1


	//   ....[16]....
        /*05b0*/ 	.word	0x000007e0
        /*05b4*/ 	.word	0x000000ff
        /*05b8*/ 	.word	0x000324a0
        /*05bc*/ 	.short	0x0100
        /*05be*/ 	.byte	0x08
	.zero		1


	//   ....[17]....
        /*05c0*/ 	.word	0x000007f0
        /*05c4*/ 	.word	0x000000ff
        /*05c8*/ 	.word	0x00032498
        /*05cc*/ 	.short	0x0100
        /*05ce*/ 	.byte	0x08
	.zero		1


	//   ....[18]....
        /*05d0*/ 	.word	0x00000800
        /*05d4*/ 	.word	0x000000ff
        /*05d8*/ 	.word	0x000324a8
        /*05dc*/ 	.short	0x0100
        /*05de*/ 	.byte	0x08
	.zero		1


	//   ....[19]....
        /*05e0*/ 	.word	0x00000930
        /*05e4*/ 	.word	0x000000ff
        /*05e8*/ 	.word	0x000324b0
        /*05ec*/ 	.short	0x0100
        /*05ee*/ 	.byte	0x08
	.zero		1


	//   ....[20]....
        /*05f0*/ 	.word	0x00000940
        /*05f4*/ 	.word	0x000000ff
        /*05f8*/ 	.word	0x000324c0
        /*05fc*/ 	.short	0x0100
        /*05fe*/ 	.byte	0x08
	.zero		1


	//   ....[21]....
        /*0600*/ 	.word	0x00000950
        /*0604*/ 	.word	0x000000ff
        /*0608*/ 	.word	0x000324b8
        /*060c*/ 	.short	0x0100
        /*060e*/ 	.byte	0x08
	.zero		1


	//   ....[22]....
        /*0610*/ 	.word	0x00000960
        /*0614*/ 	.word	0x000000ff
        /*0618*/ 	.word	0x000324c8
        /*061c*/ 	.short	0x0100
        /*061e*/ 	.byte	0x08
	.zero		1


	//   ....[23]....
        /*0620*/ 	.word	0x000018d0
        /*0624*/ 	.word	0x00000005
        /*0628*/ 	.word	0x00032400
        /*062c*/ 	.short	0x010a
        /*062e*/ 	.byte	0x3f
	.zero		1


	//   ....[24]....
        /*0630*/ 	.word	0x000019b0
        /*0634*/ 	.word	0x00000003
        /*0638*/ 	.word	0x00032430
        /*063c*/ 	.short	0x010a
        /*063e*/ 	.byte	0x3f
	.zero		1


	//   ....[25]....
        /*0640*/ 	.word	0x00001a00
        /*0644*/ 	.word	0x00000003
        /*0648*/ 	.word	0x00032430
        /*064c*/ 	.short	0x010a
        /*064e*/ 	.byte	0x3f
	.zero		1


	//   ....[26]....
        /*0650*/ 	.word	0x00001d70
        /*0654*/ 	.word	0x00000005
        /*0658*/ 	.word	0x00032410
        /*065c*/ 	.short	0x010a
        /*065e*/ 	.byte	0x3f
	.zero		1


	//   ....[27]....
        /*0660*/ 	.word	0x00001db0
        /*0664*/ 	.word	0x00000003
        /*0668*/ 	.word	0x00032450
        /*066c*/ 	.short	0x010a
        /*066e*/ 	.byte	0x3f
	.zero		1


	//   ....[28]....
        /*0670*/ 	.word	0x00001df0
        /*0674*/ 	.word	0x00000003
        /*0678*/ 	.word	0x00032450
        /*067c*/ 	.short	0x010a
        /*067e*/ 	.byte	0x3f
	.zero		1


	//   ....[29]....
        /*0680*/ 	.word	0x00003150
        /*0684*/ 	.word	0x00000018
        /*0688*/ 	.word	0x00000000
        /*068c*/ 	.short	0x0101
        /*068e*/ 	.byte	0x3f
	.zero		1


	//   ....[30]....
        /*0690*/ 	.word	0x00003c80
        /*0694*/ 	.word	0x00000003
        /*0698*/ 	.word	0x00000000
        /*069c*/ 	.short	0x0101
        /*069e*/ 	.byte	0x3f
	.zero		1


	//   ....[31]....
        /*06a0*/ 	.word	0x00003de0
        /*06a4*/ 	.word	0x000000ff
        /*06a8*/ 	.word	0x00032430
        /*06ac*/ 	.short	0x010a
        /*06ae*/ 	.byte	0x05
	.zero		1


	//   ....[32]....
        /*06b0*/ 	.word	0x00003e20
        /*06b4*/ 	.word	0x000000ff
        /*06b8*/ 	.word	0x00032430
        /*06bc*/ 	.short	0x010a
        /*06be*/ 	.byte	0x05
	.zero		1


	//   ....[33]....
        /*06c0*/ 	.word	0x00004030
        /*06c4*/ 	.word	0x000000ff
        /*06c8*/ 	.word	0x00032450
        /*06cc*/ 	.short	0x010a
        /*06ce*/ 	.byte	0x05
	.zero		1


	//   ....[34]....
        /*06d0*/ 	.word	0x00004070
        /*06d4*/ 	.word	0x000000ff
        /*06d8*/ 	.word	0x00032450
        /*06dc*/ 	.short	0x010a
        /*06de*/ 	.byte	0x05
	.zero		1


	//   ....[35]....
        /*06e0*/ 	.word	0x00004c40
        /*06e4*/ 	.word	0x00000098
        /*06e8*/ 	.word	0x00000000
        /*06ec*/ 	.short	0x0101
        /*06ee*/ 	.byte	0x3f
	.zero		1


	//   ....[36]....
        /*06f0*/ 	.word	0x00005fc0
        /*06f4*/ 	.word	0x000000d6
        /*06f8*/ 	.word	0x00000000
        /*06fc*/ 	.short	0x0101
        /*06fe*/ 	.byte	0x3f
	.zero		1


	//   ....[37]....
        /*0700*/ 	.word	0x000081e0
        /*0704*/ 	.word	0x00000000
        /*0708*/ 	.word	0x00000000
        /*070c*/ 	.short	0x0101
        /*070e*/ 	.byte	0x3f
	.zero		1


	//   ....[38]....
        /*0710*/ 	.word	0x0000ae20
        /*0714*/ 	.word	0x00000008
        /*0718*/ 	.word	0x00032440
        /*071c*/ 	.short	0x010a
        /*071e*/ 	.byte	0x3f
	.zero		1


	//   ....[39]....
        /*0720*/ 	.word	0x0000b440
        /*0724*/ 	.word	0x00000008
        /*0728*/ 	.word	0x00032420
        /*072c*/ 	.short	0x010a
        /*072e*/ 	.byte	0x3f
	.zero		1


	//   ....[40]....
        /*0730*/ 	.word	0x0000b510
        /*0734*/ 	.word	0x00000008
        /*0738*/ 	.word	0x00032460
        /*073c*/ 	.short	0x010a
        /*073e*/ 	.byte	0x3f
	.zero		1


	//   ....[41]....
        /*0740*/ 	.word	0x0000bb80
        /*0744*/ 	.word	0x00000003
        /*0748*/ 	.word	0x00032440
        /*074c*/ 	.short	0x010a
        /*074e*/ 	.byte	0x3f
	.zero		1


	//   ....[42]....
        /*0750*/ 	.word	0x0000bd90
        /*0754*/ 	.word	0x00000003
        /*0758*/ 	.word	0x00032460
        /*075c*/ 	.short	0x010a
        /*075e*/ 	.byte	0x3f
	.zero		1


	//   ....[43]....
        /*0760*/ 	.word	0x0000c300
        /*0764*/ 	.word	0x00000002
        /*0768*/ 	.word	0x00032440
        /*076c*/ 	.short	0x010a
        /*076e*/ 	.byte	0x3f
	.zero		1


	//   ....[44]....
        /*0770*/ 	.word	0x0000c500
        /*0774*/ 	.word	0x00000002
        /*0778*/ 	.word	0x00032460
        /*077c*/ 	.short	0x010a
        /*077e*/ 	.byte	0x3f
	.zero		1


	//   ....[45]....
        /*0780*/ 	.word	0x0000c9e0
        /*0784*/ 	.word	0x00000002
        /*0788*/ 	.word	0x00032440
        /*078c*/ 	.short	0x010a
        /*078e*/ 	.byte	0x3f
	.zero		1


	//   ....[46]....
        /*0790*/ 	.word	0x0000cbf0
        /*0794*/ 	.word	0x00000002
        /*0798*/ 	.word	0x00032460
        /*079c*/ 	.short	0x010a
        /*079e*/ 	.byte	0x3f
	.zero		1


	//   ....[47]....
        /*07a0*/ 	.word	0x0000db30
        /*07a4*/ 	.word	0x00000000
        /*07a8*/ 	.word	0x00032420
        /*07ac*/ 	.short	0x010a
        /*07ae*/ 	.byte	0x3f
	.zero		1


	//   ....[48]....
        /*07b0*/ 	.word	0x0000dd00
        /*07b4*/ 	.word	0x00000006
        /*07b8*/ 	.word	0x00000000
        /*07bc*/ 	.short	0x010a
        /*07be*/ 	.byte	0x3f
	.zero		1


	//   ....[49]....
        /*07c0*/ 	.word	0x0000dd70
        /*07c4*/ 	.word	0x00000007
        /*07c8*/ 	.word	0x00000000
        /*07cc*/ 	.short	0x010a
        /*07ce*/ 	.byte	0x3f
	.zero		1


	//   ....[50]....
        /*07d0*/ 	.word	0x0000dde0
        /*07d4*/ 	.word	0x00000004
        /*07d8*/ 	.word	0x00000000
        /*07dc*/ 	.short	0x010a
        /*07de*/ 	.byte	0x3f
	.zero		1


	//   ....[51]....
        /*07e0*/ 	.word	0x0000de10
        /*07e4*/ 	.word	0x00000003
        /*07e8*/ 	.word	0x00000000
        /*07ec*/ 	.short	0x010a
        /*07ee*/ 	.byte	0x3f
	.zero		1


	//   ....[52]....
        /*07f0*/ 	.word	0x0000de70
        /*07f4*/ 	.word	0x00000005
        /*07f8*/ 	.word	0x00032400
        /*07fc*/ 	.short	0x010a
        /*07fe*/ 	.byte	0x3f
	.zero		1


	//   ....[53]....
        /*0800*/ 	.word	0x0000dec0
        /*0804*/ 	.word	0x00000003
        /*0808*/ 	.word	0x00032430
        /*080c*/ 	.short	0x010a
        /*080e*/ 	.byte	0x3f
	.zero		1


	//   ....[54]....
        /*0810*/ 	.word	0x0000df10
        /*0814*/ 	.word	0x00000005
        /*0818*/ 	.word	0x00032410
        /*081c*/ 	.short	0x010a
        /*081e*/ 	.byte	0x3f
	.zero		1


	//   ....[55]....
        /*0820*/ 	.word	0x0000df60
        /*0824*/ 	.word	0x00000003
        /*0828*/ 	.word	0x00032450
        /*082c*/ 	.short	0x010a
        /*082e*/ 	.byte	0x3f
	.zero		1


	//   ....[56]....
        /*0830*/ 	.word	0x0000dfc0
        /*0834*/ 	.word	0x00000099
        /*0838*/ 	.word	0x00032430
        /*083c*/ 	.short	0x010a
        /*083e*/ 	.byte	0x3f
	.zero		1


	//   ....[57]....
        /*0840*/ 	.word	0x0000e020
        /*0844*/ 	.word	0x000000d3
        /*0848*/ 	.word	0x00032450
        /*084c*/ 	.short	0x010a
        /*084e*/ 	.byte	0x3f
	.zero		1


	//   ....[58]....
        /*0850*/ 	.word	0x0000e1c0
        /*0854*/ 	.word	0x00000008
        /*0858*/ 	.word	0x00032440
        /*085c*/ 	.short	0x010a
        /*085e*/ 	.byte	0x3f
	.zero		1


	//   ....[59]....
        /*0860*/ 	.word	0x0000e240
        /*0864*/ 	.word	0x00000008
        /*0868*/ 	.word	0x00032420
        /*086c*/ 	.short	0x010a
        /*086e*/ 	.byte	0x3f
	.zero		1


	//   ....[60]....
        /*0870*/ 	.word	0x0000e290
        /*0874*/ 	.word	0x00000008
        /*0878*/ 	.word	0x00032460
        /*087c*/ 	.short	0x010a
        /*087e*/ 	.byte	0x3f
	.zero		1


	//   ....[61]....
        /*0880*/ 	.word	0x0000e2e0
        /*0884*/ 	.word	0x00000003
        /*0888*/ 	.word	0x00032440
        /*088c*/ 	.short	0x010a
        /*088e*/ 	.byte	0x3f
	.zero		1


	//   ....[62]....
        /*0890*/ 	.word	0x0000e330
        /*0894*/ 	.word	0x00000003
        /*0898*/ 	.word	0x00032460
        /*089c*/ 	.short	0x010a
        /*089e*/ 	.byte	0x3f
	.zero		1


	//   ....[63]....
        /*08a0*/ 	.word	0x0000e380
        /*08a4*/ 	.word	0x00000002
        /*08a8*/ 	.word	0x00032440
        /*08ac*/ 	.short	0x010a
        /*08ae*/ 	.byte	0x3f
	.zero		1


	//   ....[64]....
        /*08b0*/ 	.word	0x0000e3d0
        /*08b4*/ 	.word	0x00000002
        /*08b8*/ 	.word	0x00032460
        /*08bc*/ 	.short	0x010a
        /*08be*/ 	.byte	0x3f
	.zero		1


	//   ....[65]....
        /*08c0*/ 	.word	0x0000e420
        /*08c4*/ 	.word	0x00000002
        /*08c8*/ 	.word	0x00032440
        /*08cc*/ 	.short	0x010a
        /*08ce*/ 	.byte	0x3f
	.zero		1


	//   ....[66]....
        /*08d0*/ 	.word	0x0000e470
        /*08d4*/ 	.word	0x00000002
        /*08d8*/ 	.word	0x00032460
        /*08dc*/ 	.short	0x010a
        /*08de*/ 	.byte	0x3f
	.zero		1


	//   ....[67]....
        /*08e0*/ 	.word	0x0000ee20
        /*08e4*/ 	.word	0x00000000
        /*08e8*/ 	.word	0x00032420
        /*08ec*/ 	.short	0x010a
        /*08ee*/ 	.byte	0x3f
	.zero		1


	//   ....[68]....
        /*08f0*/ 	.word	0x0000efc0
        /*08f4*/ 	.word	0x00000006
        /*08f8*/ 	.word	0x00000000
        /*08fc*/ 	.short	0x010a
        /*08fe*/ 	.byte	0x3f
	.zero		1


	//   ....[69]....
        /*0900*/ 	.word	0x0000f010
        /*0904*/ 	.word	0x00000007
        /*0908*/ 	.word	0x00000000
        /*090c*/ 	.short	0x010a
        /*090e*/ 	.byte	0x3f
	.zero		1


	//   ....[70]....
        /*0910*/ 	.word	0x0000f060
        /*0914*/ 	.word	0x00000004
        /*0918*/ 	.word	0x00000000
        /*091c*/ 	.short	0x010a
        /*091e*/ 	.byte	0x3f
	.zero		1


	//----- nvinfo : EIATTR_NUM_MBARRIERS
	.align		4
.L_1267:
        /*0920*/ 	.byte	0x03, 0x38
        /*0922*/ 	.short	0x0017


	//----- nvinfo : EIATTR_EXIT_INSTR_OFFSETS
	.align		4
        /*0924*/ 	.byte	0x04, 0x1c
        /*0926*/ 	.short	(.L_1269 - .L_1268)


	//   ....[0]....
.L_1268:
        /*0928*/ 	.word	0x00000b20


	//   ....[1]....
        /*092c*/ 	.word	0x00009590


	//   ....[2]....
        /*0930*/ 	.word	0x000095f0


	//   ....[3]....
        /*0934*/ 	.word	0x0000de60


	//----- nvinfo : EIATTR_MAX_THREADS
	.align		4
.L_1269:
        /*0938*/ 	.byte	0x04, 0x05
        /*093a*/ 	.short	(.L_1271 - .L_1270)
.L_1270:
        /*093c*/ 	.word	0x00000180
        /*0940*/ 	.word	0x00000001
        /*0944*/ 	.word	0x00000001


	//----- nvinfo : EIATTR_CRS_STACK_SIZE
	.align		4
.L_1271:
        /*0948*/ 	.byte	0x04, 0x1e
        /*094a*/ 	.short	(.L_1273 - .L_1272)
.L_1272:
        /*094c*/ 	.word	0x00000000


	//----- nvinfo : EIATTR_CBANK_PARAM_SIZE
	.align		4
.L_1273:
        /*0950*/ 	.byte	0x03, 0x19
        /*0952*/ 	.short	0x0b70


	//----- nvinfo : EIATTR_PARAM_CBANK
	.align		4
        /*0954*/ 	.byte	0x04, 0x0a
        /*0956*/ 	.short	(.L_1275 - .L_1274)
	.align		4
.L_1274:
        /*0958*/ 	.word	index@(.nv.constant0._ZN7cutlass13device_kernelIN5flash11enable_sm90INS1_16FlashAttnFwdSm90INS1_25CollectiveMainloopFwdSm90ILi2EN4cute5tupleIJNS5_1CILi1EEES8_S8_EEENS6_IJNS7_ILi128EEENS7_ILi96EEENS7_ILi64EEEEEELi256ENS_10bfloat16_tEfNS_4arch4Sm90ELb0ELb0ELb0ELb1ELb0ELb0ELb1ELb1ELb0ELb0ELb0ELb0EEENS1_21CollectiveEpilogueFwdINS6_IJSA_NS7_ILi256EEESB_EEES9_SE_SG_Li256ELb1ELb0ELb0ELb0EEENS1_36VarlenDynamicPersistentTileSchedulerILi128ELi96ELi256ELi32ELb0ELb0ELb1ELb0ELb1ELb1EEEEEEEEEvNT_6ParamsE)
        /*095c*/ 	.short	0x0210
        /*095e*/ 	.short	0x0b70


	//----- nvinfo : EIATTR_SW_WAR
	.align		4
.L_1275:
        /*0960*/ 	.byte	0x04, 0x36
        /*0962*/ 	.short	(.L_1277 - .L_1276)
.L_1276:
        /*0964*/ 	.word	0x00000008
.L_1277:


//--------------------- .nv.info._ZN7cutlass13device_kernelIN5flash11enable_sm90INS1_16FlashAttnFwdSm90INS1_25CollectiveMainloopFwdSm90ILi2EN4cute5tupleIJNS5_1CILi1EEES8_S8_EEENS6_IJNS7_ILi128EEENS7_ILi96EEENS7_ILi64EEEEEELi256ENS_10bfloat16_tEfNS_4arch4Sm90ELb0ELb0ELb0ELb1ELb0ELb1ELb1ELb1ELb0ELb0ELb0ELb0EEENS1_21CollectiveEpilogueFwdINS6_IJSA_NS7_ILi256EEESB_EEES9_SE_SG_Li256ELb1ELb0ELb0ELb0EEENS1_36VarlenDynamicPersistentTileSchedulerILi128ELi96ELi256ELi32ELb0ELb0ELb1ELb0ELb1ELb1EEEEEEEEEvNT_6ParamsE --------------------------
	.section	.nv.info._ZN7cutlass13device_kernelIN5flash11enable_sm90INS1_16FlashAttnFwdSm90INS1_25CollectiveMainloopFwdSm90ILi2EN4cute5tupleIJNS5_1CILi1EEES8_S8_EEENS6_IJNS7_ILi128EEENS7_ILi96EEENS7_ILi64EEEEEELi256ENS_10bfloat16_tEfNS_4arch4Sm90ELb0ELb0ELb0ELb1ELb0ELb1ELb1ELb1ELb0ELb0ELb0ELb0EEENS1_21CollectiveEpilogueFwdINS6_IJSA_NS7_ILi256EEESB_EEES9_SE_SG_Li256ELb1ELb0ELb0ELb0EEENS1_36VarlenDynamicPersistentTileSchedulerILi128ELi96ELi256ELi32ELb0ELb0ELb1ELb0ELb1ELb1EEEEEEEEEvNT_6ParamsE,"",@"SHT_CUDA_INFO"
	.sectionflags	@""
	.align	4


	//----- nvinfo : EIATTR_CUDA_API_VERSION
	.align		4
        /*0000*/ 	.byte	0x04, 0x37
        /*0002*/ 	.short	(.L_1279 - .L_1278)
.L_1278:
        /*0004*/ 	.word	0x00000082


	//----- nvinfo : EIATTR_KPARAM_INFO
	.align		4
.L_1279:
        /*0008*/ 	.byte	0x04, 0x17
        /*000a*/ 	.short	(.L_1281 - .L_1280)
.L_1280:
        /*000c*/ 	.word	0x00000000
        /*0010*/ 	.short	0x0000
        /*0012*/ 	.short	0x0070
        /*0014*/ 	.byte	0x00, 0xf0, 0x01, 0x2c


	//----- nvinfo : EIATTR_SPARSE_MMA_MASK
	.align		4
.L_1281:
        /*0018*/ 	.byte	0x03, 0x50
        /*001a*/ 	.short	0x0000


	//----- nvinfo : EIATTR_MAXREG_COUNT
	.align		4
        /*001c*/ 	.byte	0x03, 0x1b
        /*001e*/ 	.short	0x00a8


	//----- nvinfo : EIATTR_NUM_BARRIERS
	.align		4
        /*0020*/ 	.byte	0x02, 0x4c
        /*0022*/ 	.byte	0x10
	.zero		1


	//----- nvinfo : EIATTR_EXTERNS
	.align		4
        /*0024*/ 	.byte	0x04, 0x0f
        /*0026*/ 	.short	(.L_1283 - .L_1282)


	//   ....[0]....
	.align		4
.L_1282:
        /*0028*/ 	.word	index@(__assertfail)


	//----- nvinfo : EIATTR_ANNOTATIONS
	.align		4
.L_1283:
        /*002c*/ 	.byte	0x04, 0x55
        /*002e*/ 	.short	(.L_1285 - .L_1284)


	//   ....[0]....
.L_1284:
        /* <DEDUP_REMOVED lines=58> */


	//----- nvinfo : EIATTR_MERCURY_ISA_VERSION
	.align		4
.L_1285:
        /*03c0*/ 	.byte	0x03, 0x5f
        /*03c2*/ 	.short	0x0101


	//----- nvinfo : EIATTR_UNUSED_LOAD_BYTE_OFFSET
	.align		4
        /*03c4*/ 	.byte	0x04, 0x44
        /*03c6*/ 	.short	(.L_1287 - .L_1286)


	//   ....[0]....
.L_1286:
        /*03c8*/ 	.word	0x00000b70
        /*03cc*/ 	.word	0x0000fff0


	//   ....[1]....
        /*03d0*/ 	.word	0x0000df50
        /*03d4*/ 	.word	0x0000fff0


	//----- nvinfo : EIATTR_INT_WARP_WIDE_INSTR_OFFSETS
	.align		4
.L_1287:
        /*03d8*/ 	.byte	0x04, 0x31
        /*03da*/ 	.short	(.L_1289 - .L_1288)


	//   ....[0]....
.L_1288:
        /*03dc*/ 	.word	0x000001f0


	//   ....[1]....
        /*03e0*/ 	.word	0x00000230


	//   ....[2]....
        /*03e4*/ 	.word	0x000002a0


	//   ....[3]....
        /*03e8*/ 	.word	0x000002b0


	//   ....[4]....
        /*03ec*/ 	.word	0x00012640


	//   ....[5]....
        /*03f0*/ 	.word	0x000126d0


	//   ....[6]....
        /*03f4*/ 	.word	0x00012b50


	//   ....[7]....
        /*03f8*/ 	.word	0x00012b80


	//   ....[8]....
        /*03fc*/ 	.word	0x000151a0


	//   ....[9]....
        /*0400*/ 	.word	0x00015230


	//----- nvinfo : EIATTR_COOP_GROUP_MASK_REGIDS
	.align		4
.L_1289:
        /*0404*/ 	.byte	0x04, 0x29
        /*0406*/ 	.short	(.L_1291 - .L_1290)


	//   ....[0]....
.L_1290:
        /*0408*/ 	.word	0xffffffff


	//   ....[1]....
        /*040c*/ 	.word	0xffffffff


	//   ....[2]....
        /*0410*/ 	.word	0xffffffff


	//   ....[3]....
        /*0414*/ 	.word	0xffffffff


	//   ....[4]....
        /*0418*/ 	.word	0xffffffff


	//   ....[5]....
        /*041c*/ 	.word	0xffffffff


	//   ....[6]....
        /*0420*/ 	.word	0xffffffff


	//   ....[7]....
        /*0424*/ 	.word	0xffffffff


	//   ....[8]....
        /*0428*/ 	.word	0xffffffff


	//   ....[9]....
        /*042c*/ 	.word	0xffffffff


	//   ....[10]....
        /*0430*/ 	.word	0xffffffff


	//   ....[11]....
        /*0434*/ 	.word	0xffffffff


	//   ....[12]....
        /*0438*/ 	.word	0xffffffff


	//   ....[13]....
        /*043c*/ 	.word	0xffffffff


	//   ....[14]....
        /*0440*/ 	.word	0xffffffff


	//   ....[15]....
        /*0444*/ 	.word	0xffffffff


	//   ....[16]....
        /*0448*/ 	.word	0xffffffff


	//   ....[17]....
        /*044c*/ 	.word	0xffffffff


	//   ....[18]....
        /*0450*/ 	.word	0xffffffff


	//   ....[19]....
        /*0454*/ 	.word	0xffffffff


	//   ....[20]....
        /*0458*/ 	.word	0xffffffff


	//   ....[21]....
        /*045c*/ 	.word	0xffffffff


	//   ....[22]....
        /*0460*/ 	.word	0xffffffff


	//   ....[23]....
        /*0464*/ 	.word	0xffffffff


	//   ....[24]....
        /*0468*/ 	.word	0xffffffff


	//   ....[25]....
        /*046c*/ 	.word	0xffffffff


	//   ....[26]....
        /*0470*/ 	.word	0xffffffff


	//   ....[27]....
        /*0474*/ 	.word	0xffffffff


	//   ....[28]....
        /*0478*/ 	.word	0xffffffff


	//   ....[29]....
        /*047c*/ 	.word	0xffffffff


	//   ....[30]....
        /*0480*/ 	.word	0xffffffff


	//   ....[31]....
        /*0484*/ 	.word	0xffffffff


	//   ....[32]....
        /*0488*/ 	.word	0xffffffff


	//   ....[33]....
        /*048c*/ 	.word	0xffffffff


	//   ....[34]....
        /*0490*/ 	.word	0xffffffff


	//   ....[35]....
        /*0494*/ 	.word	0xffffffff


	//   ....[36]....
        /*0498*/ 	.word	0xffffffff


	//   ....[37]....
        /*049c*/ 	.word	0xffffffff


	//   ....[38]....
        /*04a0*/ 	.word	0xffffffff


	//   ....[39]....
        /*04a4*/ 	.word	0xffffffff


	//   ....[40]....
        /*04a8*/ 	.word	0xffffffff


	//   ....[41]....
        /*04ac*/ 	.word	0xffffffff


	//   ....[42]....
        /*04b0*/ 	.word	0xffffffff


	//   ....[43]....
        /*04b4*/ 	.word	0xffffffff


	//   ....[44]....
        /*04b8*/ 	.word	0xffffffff


	//   ....[45]....
        /*04bc*/ 	.word	0xffffffff


	//   ....[46]....
        /*04c0*/ 	.word	0xffffffff


	//   ....[47]....
        /*04c4*/ 	.word	0xffffffff


	//   ....[48]....
        /*04c8*/ 	.word	0xffffffff


	//   ....[49]....
        /*04cc*/ 	.word	0xffffffff


	//   ....[50]....
        /*04d0*/ 	.word	0xffffffff


	//   ....[51]....
        /*04d4*/ 	.word	0xffffffff


	//   ....[52]....
        /*04d8*/ 	.word	0xffffffff


	//   ....[53]....
        /*04dc*/ 	.word	0xffffffff


	//   ....[54]....
        /*04e0*/ 	.word	0x0500000f


	//   ....[55]....
        /*04e4*/ 	.word	0x0500000f


	//   ....[56]....
        /*04e8*/ 	.word	0x0500000f


	//   ....[57]....
        /*04ec*/ 	.word	0x0500000f


	//   ....[58]....
        /*04f0*/ 	.word	0x0500000f


	//   ....[59]....
        /*04f4*/ 	.word	0x0500000f


	//   ....[60]....
        /*04f8*/ 	.word	0x0500000f


	//   ....[61]....
        /*04fc*/ 	.word	0x0500000f


	//   ....[62]....
        /*0500*/ 	.word	0x0500000f


	//   ....[63]....
        /*0504*/ 	.word	0x0500000f


	//   ....[64]....
        /*0508*/ 	.word	0x0500000f


	//   ....[65]....
        /*050c*/ 	.word	0x0500000f


	//   ....[66]....
        /*0510*/ 	.word	0x0500000f


	//   ....[67]....
        /*0514*/ 	.word	0x0500000f


	//   ....[68]....
        /*0518*/ 	.word	0x0500000f


	//   ....[69]....
        /*051c*/ 	.word	0x0500000f


	//   ....[70]....
        /*0520*/ 	.word	0x0500000f


	//   ....[71]....
        /*0524*/ 	.word	0x0500000f


	//   ....[72]....
        /*0528*/ 	.word	0x0500000f


	//   ....[73]....
        /*052c*/ 	.word	0x0500000f


	//   ....[74]....
        /*0530*/ 	.word	0x0500000f


	//   ....[75]....
        /*0534*/ 	.word	0x0500000f


	//   ....[76]....
        /*0538*/ 	.word	0x0500000f


	//   ....[77]....
        /*053c*/ 	.word	0x0500000f


	//   ....[78]....
        /*0540*/ 	.word	0x0500000f


	//   ....[79]....
        /*0544*/ 	.word	0x0500000f


	//   ....[80]....
        /*0548*/ 	.word	0x0500000f


	//   ....[81]....
        /*054c*/ 	.word	0x0500000f


	//   ....[82]....
        /*0550*/ 	.word	0x0500000f


	//----- nvinfo : EIATTR_COOP_GROUP_INSTR_OFFSETS
	.align		4
.L_1291:
        /*0554*/ 	.byte	0x04, 0x28
        /*0556*/ 	.short	(.L_1293 - .L_1292)


	//   ....[0]....
.L_1292:
        /*0558*/ 	.word	0x00000070


	//   ....[1]....
        /*055c*/ 	.word	0x00000200


	//   ....[2]....
        /*0560*/ 	.word	0x00000250


	//   ....[3]....
        /*0564*/ 	.word	0x000004a0


	//   ....[4]....
        /*0568*/ 	.word	0x00000600


	//   ....[5]....
        /*056c*/ 	.word	0x00000720


	//   ....[6]....
        /*0570*/ 	.word	0x00000880


	//   ....[7]....
        /*0574*/ 	.word	0x00005e60


	//   ....[8]....
        /*0578*/ 	.word	0x00009cf0


	//   ....[9]....
        /*057c*/ 	.word	0x00009d70


	//   ....[10]....
        /*0580*/ 	.word	0x00009d90


	//   ....[11]....
        /*0584*/ 	.word	0x00009dc0


	//   ....[12]....
        /*0588*/ 	.word	0x0000bd50


	//   ....[13]....
        /*058c*/ 	.word	0x0000bd80


	//   ....[14]....
        /*0590*/ 	.word	0x0000bdd0


	//   ....[15]....
        /*0594*/ 	.word	0x0000bdf0


	//   ....[16]....
        /*0598*/ 	.word	0x0000d4b0


	//   ....[17]....
        /*059c*/ 	.word	0x0000d520


	//   ....[18]....
        /*05a0*/ 	.word	0x0000d570


	//   ....[19]....
        /*05a4*/ 	.word	0x0000d590


	//   ....[20]....
        /*05a8*/ 	.word	0x00010880


	//   ....[21]....
        /*05ac*/ 	.word	0x00010a10


	//   ....[22]....
        /*05b0*/ 	.word	0x00010a40


	//   ....[23]....
        /*05b4*/ 	.word	0x00010a80


	//   ....[24]....
        /*05b8*/ 	.word	0x00010ae0


	//   ....[25]....
        /*05bc*/ 	.word	0x00010b40


	//   ....[26]....
        /*05c0*/ 	.word	0x00010b80


	//   ....[27]....
        /*05c4*/ 	.word	0x00010d30


	//   ....[28]....
        /*05c8*/ 	.word	0x00010d90


	//   ....[29]....
        /*05cc*/ 	.word	0x00010dd0


	//   ....[30]....
        /*05d0*/ 	.word	0x00010e10


	//   ....[31]....
        /*05d4*/ 	.word	0x00010e40


	//   ....[32]....
        /*05d8*/ 	.word	0x00010e70


	//   ....[33]....
        /*05dc*/ 	.word	0x00010f00


	//   ....[34]....
        /*05e0*/ 	.word	0x00010f30


	//   ....[35]....
        /*05e4*/ 	.word	0x00010fc0


	//   ....[36]....
        /*05e8*/ 	.word	0x000152c0


	//   ....[37]....
        /*05ec*/ 	.word	0x000152d0


	//   ....[38]....
        /*05f0*/ 	.word	0x000153e0


	//   ....[39]....
        /*05f4*/ 	.word	0x00015440


	//   ....[40]....
        /*05f8*/ 	.word	0x00015480


	//   ....[41]....
        /*05fc*/ 	.word	0x000154c0


	//   ....[42]....
        /*0600*/ 	.word	0x000154f0


	//   ....[43]....
        /*0604*/ 	.word	0x00015520


	//   ....[44]....
        /*0608*/ 	.word	0x000156b0


	//   ....[45]....
        /*060c*/ 	.word	0x00015710


	//   ....[46]....
        /*0610*/ 	.word	0x00015750


	//   ....[47]....
        /*0614*/ 	.word	0x00015790


	//   ....[48]....
        /*0618*/ 	.word	0x000157c0


	//   ....[49]....
        /*061c*/ 	.word	0x000157f0


	//   ....[50]....
        /*0620*/ 	.word	0x000158b0


	//   ....[51]....
        /*0624*/ 	.word	0x000158d0


	//   ....[52]....
        /*0628*/ 	.word	0x00015940


	//   ....[53]....
        /*062c*/ 	.word	0x00015d70


	//   ....[54]....
        /*0630*/ 	.word	0x000161d0


	//   ....[55]....
        /*0634*/ 	.word	0x00016270


	//   ....[56]....
        /*0638*/ 	.word	0x00016310


	//   ....[57]....
        /*063c*/ 	.word	0x000163b0


	//   ....[58]....
        /*0640*/ 	.word	0x00016450


	//   ....[59]....
        /*0644*/ 	.word	0x00016540


	//   ....[60]....
        /*0648*/ 	.word	0x000165e0


	//   ....[61]....
        /*064c*/ 	.word	0x00016680


	//   ....[62]....
        /*0650*/ 	.word	0x00016720


	//   ....[63]....
        /*0654*/ 	.word	0x000169d0


	//   ....[64]....
        /*0658*/ 	.word	0x00016cb0


	//   ....[65]....
        /*065c*/ 	.word	0x000170d0


	//   ....[66]....
        /*0660*/ 	.word	0x00017160


	//   ....[67]....
        /*0664*/ 	.word	0x00017200


	//   ....[68]....
        /*0668*/ 	.word	0x000172b0


	//   ....[69]....
        /*066c*/ 	.word	0x00017330


	//   ....[70]....
        /*0670*/ 	.word	0x000173b0


	//   ....[71]....
        /*0674*/ 	.word	0x00017430


	//   ....[72]....
        /*0678*/ 	.word	0x000174b0


	//   ....[73]....
        /*067c*/ 	.word	0x00017540


	//   ....[74]....
        /*0680*/ 	.word	0x000175f0


	//   ....[75]....
        /*0684*/ 	.word	0x00017670


	//   ....[76]....
        /*0688*/ 	.word	0x000176f0


	//   ....[77]....
        /*068c*/ 	.word	0x00017770


	//   ....[78]....
        /*0690*/ 	.word	0x000177f0


	//   ....[79]....
        /*0694*/ 	.word	0x00017860


	//   ....[80]....
        /*0698*/ 	.word	0x00017900


	//   ....[81]....
        /*069c*/ 	.word	0x00017990


	//   ....[82]....
        /*06a0*/ 	.word	0x00017ab0


	//----- nvinfo : EIATTR_REG_RECONFIG
	.align		4
.L_1293:
        /*06a4*/ 	.byte	0x01, 0x54
	.zero		2


	//----- nvinfo : EIATTR_SYSCALL_OFFSETS
	.align		4
        /*06a8*/ 	.byte	0x04, 0x46
        /*06aa*/ 	.short	(.L_1295 - .L_1294)


	//   ....[0]....
.L_1294:
        /*06ac*/ 	.word	0x00001790


	//   ....[1]....
        /*06b0*/ 	.word	0x000018e0


	//   ....[2]....
        /*06b4*/ 	.word	0x00005fd0


	//   ....[3]....
        /*06b8*/ 	.word	0x00006460


	//   ....[4]....
        /*06bc*/ 	.word	0x00012860


	//   ....[5]....
        /*06c0*/ 	.word	0x000129a0


	//   ....[6]....
        /*06c4*/ 	.word	0x00012aa0


	//----- nvinfo : EIATTR_MBARRIER_INSTR_OFFSETS
	.align		4
.L_1295:
        /*06c8*/ 	.byte	0x04, 0x39
        /*06ca*/ 	.short	(.L_1297 - .L_1296)


	//   ....[0]....
.L_1296:
        /*06cc*/ 	.word	0x00000340
        /*06d0*/ 	.word	0x000000ff
        /*06d4*/ 	.word	0x00032400
        /*06d8*/ 	.short	0x0100
        /*06da*/ 	.byte	0x08
	.zero		1


	//   ....[1]....
        /*06dc*/ 	.word	0x00000350
        /*06e0*/ 	.word	0x000000ff
        /*06e4*/ 	.word	0x00032410
        /*06e8*/ 	.short	0x0100
        /*06ea*/ 	.byte	0x08
	.zero		1


	//   ....[2]....
        /*06ec*/ 	.word	0x00000360
        /*06f0*/ 	.word	0x000000ff
        /*06f4*/ 	.word	0x00032420
        /*06f8*/ 	.short	0x0100
        /*06fa*/ 	.byte	0x08
	.zero		1


	//   ....[3]....
        /*06fc*/ 	.word	0x00000450
        /*0700*/ 	.word	0x000000ff
        /*0704*/ 	.word	0x00032430
        /*0708*/ 	.short	0x0100
        /*070a*/ 	.byte	0x08
	.zero		1


	//   ....[4]....
        /*070c*/ 	.word	0x00000460
        /*0710*/ 	.word	0x000000ff
        /*0714*/ 	.word	0x00032440
        /*0718*/ 	.short	0x0100
        /*071a*/ 	.byte	0x08
	.zero		1


	//   ....[5]....
        /*071c*/ 	.word	0x00000470
        /*0720*/ 	.word	0x000000ff
        /*0724*/ 	.word	0x00032438
        /*0728*/ 	.short	0x0100
        /*072a*/ 	.byte	0x08
	.zero		1


	//   ....[6]....
        /*072c*/ 	.word	0x00000480
        /*0730*/ 	.word	0x000000ff
        /*0734*/ 	.word	0x00032448
        /*0738*/ 	.short	0x0100
        /*073a*/ 	.byte	0x08
	.zero		1


	//   ....[7]....
        /*073c*/ 	.word	0x000005b0
        /*0740*/ 	.word	0x000000ff
        /*0744*/ 	.word	0x00032450
        /*0748*/ 	.short	0x0100
        /*074a*/ 	.byte	0x08
	.zero		1


	//   ....[8]....
        /*074c*/ 	.word	0x000005c0
        /*0750*/ 	.word	0x000000ff
        /*0754*/ 	.word	0x00032460
        /*0758*/ 	.short	0x0100
        /*075a*/ 	.byte	0x08
	.zero		1


	//   ....[9]....
        /*075c*/ 	.word	0x000005d0
        /*0760*/ 	.word	0x000000ff
        /*0764*/ 	.word	0x00032458
        /*0768*/ 	.short	0x0100
        /*076a*/ 	.byte	0x08
	.zero		1


	//   ....[10]....
        /*076c*/ 	.word	0x000005e0
        /*0770*/ 	.word	0x000000ff
        /*0774*/ 	.word	0x00032468
        /*0778*/ 	.short	0x0100
        /*077a*/ 	.byte	0x08
	.zero		1


	//   ....[11]....
        /*077c*/ 	.word	0x000006d0
        /*0780*/ 	.word	0x000000ff
        /*0784*/ 	.word	0x00032470
        /*0788*/ 	.short	0x0100
        /*078a*/ 	.byte	0x06
	.zero		1


	//   ....[12]....
        /*078c*/ 	.word	0x000006e0
        /*0790*/ 	.word	0x000000ff
        /*0794*/ 	.word	0x00032480
        /*0798*/ 	.short	0x0100
        /*079a*/ 	.byte	0x06
	.zero		1


	//   ....[13]....
        /*079c*/ 	.word	0x000006f0
        /*07a0*/ 	.word	0x000000ff
        /*07a4*/ 	.word	0x00032478
        /*07a8*/ 	.short	0x0100
        /*07aa*/ 	.byte	0x06
	.zero		1


	//   ....[14]....
        /*07ac*/ 	.word	0x00000700
        /*07b0*/ 	.word	0x000000ff
        /*07b4*/ 	.word	0x00032488
        /*07b8*/ 	.short	0x0100
        /*07ba*/ 	.byte	0x06
	.zero		1


	//   ....[15]....
        /*07bc*/ 	.word	0x00000830
        /*07c0*/ 	.word	0x000000ff
        /*07c4*/ 	.word	0x00032490
        /*07c8*/ 	.short	0x0100
        /*07ca*/ 	.byte	0x08
	.zero		1


	//   ....[16]....
        /*07cc*/ 	.word	0x00000840
        /*07d0*/ 	.word	0x000000ff
        /*07d4*/ 	.word	0x000324a0
        /*07d8*/ 	.short	0x0100
        /*07da*/ 	.byte	0x08
	.zero		1


	//   ....[17]....
        /*07dc*/ 	.word	0x00000850
        /*07e0*/ 	.word	0x000000ff
        /*07e4*/ 	.word	0x00032498
        /*07e8*/ 	.short	0x0100
        /*07ea*/ 	.byte	0x08
	.zero		1


	//   ....[18]....
        /*07ec*/ 	.word	0x00000860
        /*07f0*/ 	.word	0x000000ff
        /*07f4*/ 	.word	0x000324a8
        /*07f8*/ 	.short	0x0100
        /*07fa*/ 	.byte	0x08
	.zero		1


	//   ....[19]....
        /*07fc*/ 	.word	0x00000990
        /*0800*/ 	.word	0x000000ff
        /*0804*/ 	.word	0x000324b0
        /*0808*/ 	.short	0x0100
        /*080a*/ 	.byte	0x08
	.zero		1


	//   ....[20]....
        /*080c*/ 	.word	0x000009a0
        /*0810*/ 	.word	0x000000ff
        /*0814*/ 	.word	0x000324c0
        /*0818*/ 	.short	0x0100
        /*081a*/ 	.byte	0x08
	.zero		1


	//   ....[21]....
        /*081c*/ 	.word	0x000009b0
        /*0820*/ 	.word	0x000000ff
        /*0824*/ 	.word	0x000324b8
        /*0828*/ 	.short	0x0100
        /*082a*/ 	.byte	0x08
	.zero		1


	//   ....[22]....
        /*082c*/ 	.word	0x000009c0
        /*0830*/ 	.word	0x000000ff
        /*0834*/ 	.word	0x000324c8
        /*0838*/ 	.short	0x0100
        /*083a*/ 	.byte	0x08
	.zero		1


	//   ....[23]....
        /*083c*/ 	.word	0x00002c30
        /*0840*/ 	.word	0x0000005f
        /*0844*/ 	.word	0x00032490
        /*0848*/ 	.short	0x010a
        /*084a*/ 	.byte	0x3f
	.zero		1


	//   ....[24]....
        /*084c*/ 	.word	0x00003f50
        /*0850*/ 	.word	0x0000005f
        /*0854*/ 	.word	0x00032490
        /*0858*/ 	.short	0x010a
        /*085a*/ 	.byte	0x3f
	.zero		1


	//   ....[25]....
        /*085c*/ 	.word	0x00005050
        /*0860*/ 	.word	0x0000005f
        /*0864*/ 	.word	0x00032490
        /*0868*/ 	.short	0x010a
        /*086a*/ 	.byte	0x3f
	.zero		1


	//   ....[26]....
        /*086c*/ 	.word	0x00005260
        /*0870*/ 	.word	0x00000028
        /*0874*/ 	.word	0x00000000
        /*0878*/ 	.short	0x0101
        /*087a*/ 	.byte	0x3f
	.zero		1


	//   ....[27]....
        /*087c*/ 	.word	0x000052a0
        /*0880*/ 	.word	0x0000005f
        /*0884*/ 	.word	0x000324b0
        /*0888*/ 	.short	0x010a
        /*088a*/ 	.byte	0x3f
	.zero		1


	//   ....[28]....
        /*088c*/ 	.word	0x00005900
        /*0890*/ 	.word	0x0000005f
        /*0894*/ 	.word	0x00000000
        /*0898*/ 	.short	0x0101
        /*089a*/ 	.byte	0x3f
	.zero		1


	//   ....[29]....
        /*089c*/ 	.word	0x00006060
        /*08a0*/ 	.word	0x00000012
        /*08a4*/ 	.word	0x00032400
        /*08a8*/ 	.short	0x010a
        /*08aa*/ 	.byte	0x3f
	.zero		1


	//   ....[30]....
        /*08ac*/ 	.word	0x000060b0
        /*08b0*/ 	.word	0x00000012
        /*08b4*/ 	.word	0x00032400
        /*08b8*/ 	.short	0x010a
        /*08ba*/ 	.byte	0x3f
	.zero		1


	//   ....[31]....
        /*08bc*/ 	.word	0x00006750
        /*08c0*/ 	.word	0x00000012
        /*08c4*/ 	.word	0x00032400
        /*08c8*/ 	.short	0x010a
        /*08ca*/ 	.byte	0x3f
	.zero		1


	//   ....[32]....
        /*08cc*/ 	.word	0x00007580
        /*08d0*/ 	.word	0x00000012
        /*08d4*/ 	.word	0x00032400
        /*08d8*/ 	.short	0x010a
        /*08da*/ 	.byte	0x3f
	.zero		1


	//   ....[33]....
        /*08dc*/ 	.word	0x000083a0
        /*08e0*/ 	.word	0x00000003
        /*08e4*/ 	.word	0x00032430
        /*08e8*/ 	.short	0x010a
        /*08ea*/ 	.byte	0x3f
	.zero		1


	//   ....[34]....
        /*08ec*/ 	.word	0x00008410
        /*08f0*/ 	.word	0x00000003
        /*08f4*/ 	.word	0x00032430
        /*08f8*/ 	.short	0x010a
        /*08fa*/ 	.byte	0x3f
	.zero		1


	//   ....[35]....
        /*08fc*/ 	.word	0x00008800
        /*0900*/ 	.word	0x00000012
        /*0904*/ 	.word	0x00032410
        /*0908*/ 	.short	0x010a
        /*090a*/ 	.byte	0x3f
	.zero		1


	//   ....[36]....
        /*090c*/ 	.word	0x00008850
        /*0910*/ 	.word	0x00000003
        /*0914*/ 	.word	0x00032450
        /*0918*/ 	.short	0x010a
        /*091a*/ 	.byte	0x3f
	.zero		1


	//   ....[37]....
        /*091c*/ 	.word	0x000088d0
        /*0920*/ 	.word	0x00000003
        /*0924*/ 	.word	0x00032450
        /*0928*/ 	.short	0x010a
        /*092a*/ 	.byte	0x3f
	.zero		1


	//   ....[38]....
        /*092c*/ 	.word	0x00009fd0
        /*0930*/ 	.word	0x00000018
        /*0934*/ 	.word	0x00000000
        /*0938*/ 	.short	0x0101
        /*093a*/ 	.byte	0x3f
	.zero		1


	//   ....[39]....
        /*093c*/ 	.word	0x0000abe0
        /*0940*/ 	.word	0x00000003
        /*0944*/ 	.word	0x00000000
        /*0948*/ 	.short	0x0101
        /*094a*/ 	.byte	0x3f
	.zero		1


	//   ....[40]....
        /*094c*/ 	.word	0x0000acf0
        /*0950*/ 	.word	0x00000006
        /*0954*/ 	.word	0x00032430
        /*0958*/ 	.short	0x010a
        /*095a*/ 	.byte	0x3f
	.zero		1


	//   ....[41]....
        /*095c*/ 	.word	0x0000ad50
        /*0960*/ 	.word	0x00000006
        /*0964*/ 	.word	0x00032430
        /*0968*/ 	.short	0x010a
        /*096a*/ 	.byte	0x3f
	.zero		1


	//   ....[42]....
        /*096c*/ 	.word	0x0000b000
        /*0970*/ 	.word	0x00000006
        /*0974*/ 	.word	0x00032450
        /*0978*/ 	.short	0x010a
        /*097a*/ 	.byte	0x3f
	.zero		1


	//   ....[43]....
        /*097c*/ 	.word	0x0000b050
        /*0980*/ 	.word	0x00000006
        /*0984*/ 	.word	0x00032450
        /*0988*/ 	.short	0x010a
        /*098a*/ 	.byte	0x3f
	.zero		1


	//   ....[44]....
        /*098c*/ 	.word	0x0000bef0
        /*0990*/ 	.word	0x0000000d
        /*0994*/ 	.word	0x00000000
        /*0998*/ 	.short	0x0101
        /*099a*/ 	.byte	0x3f
	.zero		1


	//   ....[45]....
        /*099c*/ 	.word	0x0000d480
        /*09a0*/ 	.word	0x00000006
        /*09a4*/ 	.word	0x00000000
        /*09a8*/ 	.short	0x0101
        /*09aa*/ 	.byte	0x3f
	.zero		1


	//   ....[46]....
        /*09ac*/ 	.word	0x0000f580
        /*09b0*/ 	.word	0x00000000
        /*09b4*/ 	.word	0x00000000
        /*09b8*/ 	.short	0x0101
        /*09ba*/ 	.byte	0x3f
	.zero		1


	//   ....[47]....
        /*09bc*/ 	.word	0x000119e0
        /*09c0*/ 	.word	0x00000005
        /*09c4*/ 	.word	0x00032420
        /*09c8*/ 	.short	0x010a
        /*09ca*/ 	.byte	0x3f
	.zero		1


	//   ....[48]....
        /*09cc*/ 	.word	0x00011a60
        /*09d0*/ 	.word	0x00000007
        /*09d4*/ 	.word	0x000324a0
        /*09d8*/ 	.short	0x010a
        /*09da*/ 	.byte	0x3f
	.zero		1


	//   ....[49]....
        /*09dc*/ 	.word	0x00011c40
        /*09e0*/ 	.word	0x00000007
        /*09e4*/ 	.word	0x000324c0
        /*09e8*/ 	.short	0x010a
        /*09ea*/ 	.byte	0x3f
	.zero		1


	//   ....[50]....
        /*09ec*/ 	.word	0x00012050
        /*09f0*/ 	.word	0x00000007
        /*09f4*/ 	.word	0x000324a0
        /*09f8*/ 	.short	0x010a
        /*09fa*/ 	.byte	0x3f
	.zero		1


	//   ....[51]....
        /*09fc*/ 	.word	0x00012210
        /*0a00*/ 	.word	0x00000007
        /*0a04*/ 	.word	0x000324c0
        /*0a08*/ 	.short	0x010a
        /*0a0a*/ 	.byte	0x3f
	.zero		1


	//   ....[52]....
        /*0a0c*/ 	.word	0x00013000
        /*0a10*/ 	.word	0x00000005
        /*0a14*/ 	.word	0x00032440
        /*0a18*/ 	.short	0x010a
        /*0a1a*/ 	.byte	0x3f
	.zero		1


	//   ....[53]....
        /*0a1c*/ 	.word	0x00013620
        /*0a20*/ 	.word	0x00000005
        /*0a24*/ 	.word	0x00032420
        /*0a28*/ 	.short	0x010a
        /*0a2a*/ 	.byte	0x3f
	.zero		1


	//   ....[54]....
        /*0a2c*/ 	.word	0x000136f0
        /*0a30*/ 	.word	0x00000002
        /*0a34*/ 	.word	0x00032460
        /*0a38*/ 	.short	0x010a
        /*0a3a*/ 	.byte	0x3f
	.zero		1


	//   ....[55]....
        /*0a3c*/ 	.word	0x00013d60
        /*0a40*/ 	.word	0x00000002
        /*0a44*/ 	.word	0x00032440
        /*0a48*/ 	.short	0x010a
        /*0a4a*/ 	.byte	0x3f
	.zero		1


	//   ....[56]....
        /*0a4c*/ 	.word	0x00013f70
        /*0a50*/ 	.word	0x00000002
        /*0a54*/ 	.word	0x00032460
        /*0a58*/ 	.short	0x010a
        /*0a5a*/ 	.byte	0x3f
	.zero		1


	//   ....[57]....
        /*0a5c*/ 	.word	0x000144d0
        /*0a60*/ 	.word	0x00000003
        /*0a64*/ 	.word	0x00032440
        /*0a68*/ 	.short	0x010a
        /*0a6a*/ 	.byte	0x3f
	.zero		1


	//   ....[58]....
        /*0a6c*/ 	.word	0x000146d0
        /*0a70*/ 	.word	0x00000003
        /*0a74*/ 	.word	0x00032460
        /*0a78*/ 	.short	0x010a
        /*0a7a*/ 	.byte	0x3f
	.zero		1


	//   ....[59]....
        /*0a7c*/ 	.word	0x00014bb0
        /*0a80*/ 	.word	0x00000003
        /*0a84*/ 	.word	0x00032440
        /*0a88*/ 	.short	0x010a
        /*0a8a*/ 	.byte	0x3f
	.zero		1


	//   ....[60]....
        /*0a8c*/ 	.word	0x00014dc0
        /*0a90*/ 	.word	0x00000003
        /*0a94*/ 	.word	0x00032460
        /*0a98*/ 	.short	0x010a
        /*0a9a*/ 	.byte	0x3f
	.zero		1


	//   ....[61]....
        /*0a9c*/ 	.word	0x00015d00
        /*0aa0*/ 	.word	0x00000000
        /*0aa4*/ 	.word	0x00032420
        /*0aa8*/ 	.short	0x010a
        /*0aaa*/ 	.byte	0x3f
	.zero		1


	//   ....[62]....
        /*0aac*/ 	.word	0x00015ec0
        /*0ab0*/ 	.word	0x00000006
        /*0ab4*/ 	.word	0x00000000
        /*0ab8*/ 	.short	0x010a
        /*0aba*/ 	.byte	0x3f
	.zero		1


	//   ....[63]....
        /*0abc*/ 	.word	0x00015f30
        /*0ac0*/ 	.word	0x00000007
        /*0ac4*/ 	.word	0x00000000
        /*0ac8*/ 	.short	0x010a
        /*0aca*/ 	.byte	0x3f
	.zero		1


	//   ....[64]....
        /*0acc*/ 	.word	0x00015fa0
        /*0ad0*/ 	.word	0x00000004
        /*0ad4*/ 	.word	0x00000000
        /*0ad8*/ 	.short	0x010a
        /*0ada*/ 	.byte	0x3f
	.zero		1


	//   ....[65]....
        /*0adc*/ 	.word	0x00015fd0
        /*0ae0*/ 	.word	0x00000003
        /*0ae4*/ 	.word	0x00000000
        /*0ae8*/ 	.short	0x010a
        /*0aea*/ 	.byte	0x3f
	.zero		1


	//   ....[66]....
        /*0aec*/ 	.word	0x00016030
        /*0af0*/ 	.word	0x0000005f
        /*0af4*/ 	.word	0x00032490
        /*0af8*/ 	.short	0x010a
        /*0afa*/ 	.byte	0x3f
	.zero		1


	//   ....[67]....
        /*0afc*/ 	.word	0x00016080
        /*0b00*/ 	.word	0x0000005f
        /*0b04*/ 	.word	0x00032490
        /*0b08*/ 	.short	0x010a
        /*0b0a*/ 	.byte	0x3f
	.zero		1


	//   ....[68]....
        /*0b0c*/ 	.word	0x000160d0
        /*0b10*/ 	.word	0x0000005f
        /*0b14*/ 	.word	0x00032490
        /*0b18*/ 	.short	0x010a
        /*0b1a*/ 	.byte	0x3f
	.zero		1


	//   ....[69]....
        /*0b1c*/ 	.word	0x00016120
        /*0b20*/ 	.word	0x0000005f
        /*0b24*/ 	.word	0x000324b0
        /*0b28*/ 	.short	0x010a
        /*0b2a*/ 	.byte	0x3f
	.zero		1


	//   ....[70]....
        /*0b2c*/ 	.word	0x00016490
        /*0b30*/ 	.word	0x00000012
        /*0b34*/ 	.word	0x00032400
        /*0b38*/ 	.short	0x010a
        /*0b3a*/ 	.byte	0x3f
	.zero		1


	//   ....[71]....
        /*0b3c*/ 	.word	0x00016760
        /*0b40*/ 	.word	0x00000012
        /*0b44*/ 	.word	0x00032400
        /*0b48*/ 	.short	0x010a
        /*0b4a*/ 	.byte	0x3f
	.zero		1


	//   ....[72]....
        /*0b4c*/ 	.word	0x000167b0
        /*0b50*/ 	.word	0x00000003
        /*0b54*/ 	.word	0x00032430
        /*0b58*/ 	.short	0x010a
        /*0b5a*/ 	.byte	0x3f
	.zero		1


	//   ....[73]....
        /*0b5c*/ 	.word	0x00016800
        /*0b60*/ 	.word	0x00000012
        /*0b64*/ 	.word	0x00032410
        /*0b68*/ 	.short	0x010a
        /*0b6a*/ 	.byte	0x3f
	.zero		1


	//   ....[74]....
        /*0b6c*/ 	.word	0x00016850
        /*0b70*/ 	.word	0x00000003
        /*0b74*/ 	.word	0x00032450
        /*0b78*/ 	.short	0x010a
        /*0b7a*/ 	.byte	0x3f
	.zero		1


	//   ....[75]....
        /*0b7c*/ 	.word	0x000168a0
        /*0b80*/ 	.word	0x00000006
        /*0b84*/ 	.word	0x00032430
        /*0b88*/ 	.short	0x010a
        /*0b8a*/ 	.byte	0x3f
	.zero		1


	//   ....[76]....
        /*0b8c*/ 	.word	0x000168f0
        /*0b90*/ 	.word	0x00000006
        /*0b94*/ 	.word	0x00032450
        /*0b98*/ 	.short	0x010a
        /*0b9a*/ 	.byte	0x3f
	.zero		1


	//   ....[77]....
        /*0b9c*/ 	.word	0x00016a90
        /*0ba0*/ 	.word	0x00000005
        /*0ba4*/ 	.word	0x00032420
        /*0ba8*/ 	.short	0x010a
        /*0baa*/ 	.byte	0x3f
	.zero		1


	//   ....[78]....
        /*0bac*/ 	.word	0x00016ae0
        /*0bb0*/ 	.word	0x00000007
        /*0bb4*/ 	.word	0x000324a0
        /*0bb8*/ 	.short	0x010a
        /*0bba*/ 	.byte	0x3f
	.zero		1


	//   ....[79]....
        /*0bbc*/ 	.word	0x00016b30
        /*0bc0*/ 	.word	0x00000007
        /*0bc4*/ 	.word	0x000324c0
        /*0bc8*/ 	.short	0x010a
        /*0bca*/ 	.byte	0x3f
	.zero		1


	//   ....[80]....
        /*0bcc*/ 	.word	0x00016b80
        /*0bd0*/ 	.word	0x00000007
        /*0bd4*/ 	.word	0x000324a0
        /*0bd8*/ 	.short	0x010a
        /*0bda*/ 	.byte	0x3f
	.zero		1


	//   ....[81]....
        /*0bdc*/ 	.word	0x00016bd0
        /*0be0*/ 	.word	0x00000007
        /*0be4*/ 	.word	0x000324c0
        /*0be8*/ 	.short	0x010a
        /*0bea*/ 	.byte	0x3f
	.zero		1


	//   ....[82]....
        /*0bec*/ 	.word	0x00016d70
        /*0bf0*/ 	.word	0x00000005
        /*0bf4*/ 	.word	0x00032440
        /*0bf8*/ 	.short	0x010a
        /*0bfa*/ 	.byte	0x3f
	.zero		1


	//   ....[83]....
        /*0bfc*/ 	.word	0x00016df0
        /*0c00*/ 	.word	0x00000005
        /*0c04*/ 	.word	0x00032420
        /*0c08*/ 	.short	0x010a
        /*0c0a*/ 	.byte	0x3f
	.zero		1


	//   ....[84]....
        /*0c0c*/ 	.word	0x00016e40
        /*0c10*/ 	.word	0x00000002
        /*0c14*/ 	.word	0x00032460
        /*0c18*/ 	.short	0x010a
        /*0c1a*/ 	.byte	0x3f
	.zero		1


	//   ....[85]....
        /*0c1c*/ 	.word	0x00016e90
        /*0c20*/ 	.word	0x00000002
        /*0c24*/ 	.word	0x00032440
        /*0c28*/ 	.short	0x010a
        /*0c2a*/ 	.byte	0x3f
	.zero		1


	//   ....[86]....
        /*0c2c*/ 	.word	0x00016ee0
        /*0c30*/ 	.word	0x00000002
        /*0c34*/ 	.word	0x00032460
        /*0c38*/ 	.short	0x010a
        /*0c3a*/ 	.byte	0x3f
	.zero		1


	//   ....[87]....
        /*0c3c*/ 	.word	0x00016f30
        /*0c40*/ 	.word	0x00000003
        /*0c44*/ 	.word	0x00032440
        /*0c48*/ 	.short	0x010a
        /*0c4a*/ 	.byte	0x3f
	.zero		1


	//   ....[88]....
        /*0c4c*/ 	.word	0x00016f80
        /*0c50*/ 	.word	0x00000003
        /*0c54*/ 	.word	0x00032460
        /*0c58*/ 	.short	0x010a
        /*0c5a*/ 	.byte	0x3f
	.zero		1


	//   ....[89]....
        /*0c5c*/ 	.word	0x00016fd0
        /*0c60*/ 	.word	0x00000003
        /*0c64*/ 	.word	0x00032440
        /*0c68*/ 	.short	0x010a
        /*0c6a*/ 	.byte	0x3f
	.zero		1


	//   ....[90]....
        /*0c6c*/ 	.word	0x00017020
        /*0c70*/ 	.word	0x00000003
        /*0c74*/ 	.word	0x00032460
        /*0c78*/ 	.short	0x010a
        /*0c7a*/ 	.byte	0x3f
	.zero		1


	//   ....[91]....
        /*0c7c*/ 	.word	0x000179d0
        /*0c80*/ 	.word	0x00000000
        /*0c84*/ 	.word	0x00032420
        /*0c88*/ 	.short	0x010a
        /*0c8a*/ 	.byte	0x3f
	.zero		1


	//   ....[92]....
        /*0c8c*/ 	.word	0x00017b70
        /*0c90*/ 	.word	0x00000006
        /*0c94*/ 	.word	0x00000000
        /*0c98*/ 	.short	0x010a
        /*0c9a*/ 	.byte	0x3f
	.zero		1


	//   ....[93]....
        /*0c9c*/ 	.word	0x00017bc0
        /*0ca0*/ 	.word	0x00000007
        /*0ca4*/ 	.word	0x00000000
        /*0ca8*/ 	.short	0x010a
        /*0caa*/ 	.byte	0x3f
	.zero		1


	//   ....[94]....
        /*0cac*/ 	.word	0x00017c10
        /*0cb0*/ 	.word	0x00000004
        /*0cb4*/ 	.word	0x00000000
        /*0cb8*/ 	.short	0x010a
        /*0cba*/ 	.byte	0x3f
	.zero		1


	//----- nvinfo : EIATTR_NUM_MBARRIERS
	.align		4
.L_1297:
        /*0cbc*/ 	.byte	0x03, 0x38
        /*0cbe*/ 	.short	0x0017


	//----- nvinfo : EIATTR_EXIT_INSTR_OFFSETS
	.align		4
        /*0cc0*/ 	.byte	0x04, 0x1c
        /*0cc2*/ 	.short	(.L_1299 - .L_1298)


	//   ....[0]....
.L_1298:
        /*0cc4*/ 	.word	0x00016020


	//----- nvinfo : EIATTR_MAX_THREADS
	.align		4
.L_1299:
        /*0cc8*/ 	.byte	0x04, 0x05
        /*0cca*/ 	.short	(.L_1301 - .L_1300)
.L_1300:
        /*0ccc*/ 	.word	0x00000180
        /*0cd0*/ 	.word	0x00000001
        /*0cd4*/ 	.word	0x00000001


	//----- nvinfo : EIATTR_CRS_STACK_SIZE
	.align		4
.L_1301:
        /*0cd8*/ 	.byte	0x04, 0x1e
        /*0cda*/ 	.short	(.L_1303 - .L_1302)
.L_1302:
        /*0cdc*/ 	.word	0x00000000


	//----- nvinfo : EIATTR_CBANK_PARAM_SIZE
	.align		4
.L_1303:
        /*0ce0*/ 	.byte	0x03, 0x19
        /*0ce2*/ 	.short	0x0b70


	//----- nvinfo : EIATTR_PARAM_CBANK
	.align		4
        /*0ce4*/ 	.byte	0x04, 0x0a
        /*0ce6*/ 	.short	(.L_1305 - .L_1304)
	.align		4
.L_1304:
        /*0ce8*/ 	.word	index@(.nv.constant0._ZN7cutlass13device_kernelIN5flash11enable_sm90INS1_16FlashAttnFwdSm90INS1_25CollectiveMainloopFwdSm90ILi2EN4cute5tupleIJNS5_1CILi1EEES8_S8_EEENS6_IJNS7_ILi128EEENS7_ILi96EEENS7_ILi64EEEEEELi256ENS_10bfloat16_tEfNS_4arch4Sm90ELb0ELb0ELb0ELb1ELb0ELb1ELb1ELb1ELb0ELb0ELb0ELb0EEENS1_21CollectiveEpilogueFwdINS6_IJSA_NS7_ILi256EEESB_EEES9_SE_SG_Li256ELb1ELb0ELb0ELb0EEENS1_36VarlenDynamicPersistentTileSchedulerILi128ELi96ELi256ELi32ELb0ELb0ELb1ELb0ELb1ELb1EEEEEEEEEvNT_6ParamsE)
        /*0cec*/ 	.short	0x0210
        /*0cee*/ 	.short	0x0b70


	//----- nvinfo : EIATTR_SW_WAR
	.align		4
.L_1305:
        /*0cf0*/ 	.byte	0x04, 0x36
        /*0cf2*/ 	.short	(.L_1307 - .L_1306)
.L_1306:
        /*0cf4*/ 	.word	0x00000008
.L_1307:


//--------------------- .nv.info._ZN7cutlass13device_kernelIN5flash11enable_sm90INS1_16FlashAttnFwdSm90INS1_25CollectiveMainloopFwdSm90ILi2EN4cute5tupleIJNS5_1CILi1EEES8_S8_EEENS6_IJNS7_ILi128EEENS7_ILi96EEENS7_ILi64EEEEEELi256ENS_10bfloat16_tEfNS_4arch4Sm90ELb0ELb1ELb0ELb0ELb0ELb0ELb0ELb1ELb0ELb0ELb0ELb0EEENS1_21CollectiveEpilogueFwdINS6_IJSA_NS7_ILi256EEESB_EEES9_SE_SG_Li256ELb0ELb0ELb0ELb0EEENS1_30DynamicPersistentTileSchedulerILi256ELi32ELb0ELb0ELb1EEEEEEEEEvNT_6ParamsE --------------------------
	.section	.nv.info._ZN7cutlass13device_kernelIN5flash11enable_sm90INS1_16FlashAttnFwdSm90INS1_25CollectiveMainloopFwdSm90ILi2EN4cute5tupleIJNS5_1CILi1EEES8_S8_EEENS6_IJNS7_ILi128EEENS7_ILi96EEENS7_ILi64EEEEEELi256ENS_10bfloat16_tEfNS_4arch4Sm90ELb0ELb1ELb0ELb0ELb0ELb0ELb0ELb1ELb0ELb0ELb0ELb0EEENS1_21CollectiveEpilogueFwdINS6_IJSA_NS7_ILi256EEESB_EEES9_SE_SG_Li256ELb0ELb0ELb0ELb0EEENS1_30DynamicPersistentTileSchedulerILi256ELi32ELb0ELb0ELb1EEEEEEEEEvNT_6ParamsE,"",@"SHT_CUDA_INFO"
	.sectionflags	@""
	.align	4


	//----- nvinfo : EIATTR_CUDA_API_VERSION
	.align		4
        /*0000*/ 	.byte	0x04, 0x37
        /*0002*/ 	.short	(.L_1309 - .L_1308)
.L_1308:
        /*0004*/ 	.word	0x00000082


	//----- nvinfo : EIATTR_KPARAM_INFO
	.align		4
.L_1309:
        /*0008*/ 	.byte	0x04, 0x17
        /*000a*/ 	.short	(.L_1311 - .L_1310)
.L_1310:
        /*000c*/ 	.word	0x00000000
        /*0010*/ 	.short	0x0000
        /*0012*/ 	.short	0x0070
        /*0014*/ 	.byte	0x00, 0xf0, 0x01, 0x2e


	//----- nvinfo : EIATTR_SPARSE_MMA_MASK
	.align		4
.L_1311:
        /*0018*/ 	.byte	0x03, 0x50
        /*001a*/ 	.short	0x0000


	//----- nvinfo : EIATTR_MAXREG_COUNT
	.align		4
        /*001c*/ 	.byte	0x03, 0x1b
        /*001e*/ 	.short	0x00a8


	//----- nvinfo : EIATTR_NUM_BARRIERS
	.align		4
        /*0020*/ 	.byte	0x02, 0x4c
        /*0022*/ 	.byte	0x10
	.zero		1


	//----- nvinfo : EIATTR_EXTERNS
	.align		4
        /*0024*/ 	.byte	0x04, 0x0f
        /*0026*/ 	.short	(.L_1313 - .L_1312)


	//   ....[0]....
	.align		4
.L_1312:
        /*0028*/ 	.word	index@(__assertfail)


	//----- nvinfo : EIATTR_MERCURY_ISA_VERSION
	.align		4
.L_1313:
        /*002c*/ 	.byte	0x03, 0x5f
        /*002e*/ 	.short	0x0101


	//----- nvinfo : EIATTR_INT_WARP_WIDE_INSTR_OFFSETS
	.align		4
        /*0030*/ 	.byte	0x04, 0x31
        /*0032*/ 	.short	(.L_1315 - .L_1314)


	//   ....[0]....
.L_1314:
        /*0034*/ 	.word	0x00000180


	//   ....[1]....
        /*0038*/ 	.word	0x000001b0


	//   ....[2]....
        /*003c*/ 	.word	0x000001c0


	//   ....[3]....
        /*0040*/ 	.word	0x0000ef50


	//   ....[4]....
        /*0044*/ 	.word	0x0000efe0


	//   ....[5]....
        /*0048*/ 	.word	0x0000f4d0


	//   ....[6]....
        /*004c*/ 	.word	0x000110f0


	//   ....[7]....
        /*0050*/ 	.word	0x00011180


	//----- nvinfo : EIATTR_COOP_GROUP_MASK_REGIDS
	.align		4
.L_1315:
        /*0054*/ 	.byte	0x04, 0x29
        /*0056*/ 	.short	(.L_1317 - .L_1316)


	//   ....[0]....
.L_1316:
        /*0058*/ 	.word	0xffffffff


	//   ....[1]....
        /*005c*/ 	.word	0xffffffff


	//   ....[2]....
        /*0060*/ 	.word	0xffffffff


	//   ....[3]....
        /*0064*/ 	.word	0xffffffff


	//   ....[4]....
        /*0068*/ 	.word	0xffffffff


	//   ....[5]....
        /*006c*/ 	.word	0xffffffff


	//   ....[6]....
        /*0070*/ 	.word	0xffffffff


	//   ....[7]....
        /*0074*/ 	.word	0xffffffff


	//   ....[8]....
        /*0078*/ 	.word	0xffffffff


	//   ....[9]....
        /*007c*/ 	.word	0xffffffff


	//   ....[10]....
        /*0080*/ 	.word	0xffffffff


	//   ....[11]....
        /*0084*/ 	.word	0xffffffff


	//   ....[12]....
        /*0088*/ 	.word	0xffffffff


	//   ....[13]....
        /*008c*/ 	.word	0xffffffff


	//   ....[14]....
        /*0090*/ 	.word	0xffffffff


	//   ....[15]....
        /*0094*/ 	.word	0xffffffff


	//   ....[16]....
        /*0098*/ 	.word	0xffffffff


	//   ....[17]....
        /*009c*/ 	.word	0xffffffff


	//   ....[18]....
        /*00a0*/ 	.word	0xffffffff


	//   ....[19]....
        /*00a4*/ 	.word	0xffffffff


	//   ....[20]....
        /*00a8*/ 	.word	0xffffffff


	//   ....[21]....
        /*00ac*/ 	.word	0xffffffff


	//   ....[22]....
        /*00b0*/ 	.word	0xffffffff


	//   ....[23]....
        /*00b4*/ 	.word	0xffffffff


	//   ....[24]....
        /*00b8*/ 	.word	0xffffffff


	//   ....[25]....
        /*00bc*/ 	.word	0xffffffff


	//   ....[26]....
        /*00c0*/ 	.word	0xffffffff


	//   ....[27]....
        /*00c4*/ 	.word	0xffffffff


	//   ....[28]....
        /*00c8*/ 	.word	0xffffffff


	//   ....[29]....
        /*00cc*/ 	.word	0xffffffff


	//   ....[30]....
        /*00d0*/ 	.word	0xffffffff


	//   ....[31]....
        /*00d4*/ 	.word	0xffffffff


	//   ....[32]....
        /*00d8*/ 	.word	0x0500000f


	//   ....[33]....
        /*00dc*/ 	.word	0x0500000f


	//----- nvinfo : EIATTR_COOP_GROUP_INSTR_OFFSETS
	.align		4
.L_1317:
        /*00e0*/ 	.byte	0x04, 0x28
        /*00e2*/ 	.short	(.L_1319 - .L_1318)


	//   ....[0]....
.L_1318:
        /*00e4*/ 	.word	0x00000060


	//   ....[1]....
        /*00e8*/ 	.word	0x00000190


	//   ....[2]....
        /*00ec*/ 	.word	0x000001e0


	//   ....[3]....
        /*00f0*/ 	.word	0x000003d0


	//   ....[4]....
        /*00f4*/ 	.word	0x00000530


	//   ....[5]....
        /*00f8*/ 	.word	0x00000650


	//   ....[6]....
        /*00fc*/ 	.word	0x000007b0


	//   ....[7]....
        /*0100*/ 	.word	0x00001930


	//   ....[8]....
        /*0104*/ 	.word	0x00002e90


	//   ....[9]....
        /*0108*/ 	.word	0x00002fa0


	//   ....[10]....
        /*010c*/ 	.word	0x00003570


	//   ....[11]....
        /*0110*/ 	.word	0x000035f0


	//   ....[12]....
        /*0114*/ 	.word	0x00005680


	//   ....[13]....
        /*0118*/ 	.word	0x000057a0


	//   ....[14]....
        /*011c*/ 	.word	0x00005e40


	//   ....[15]....
        /*0120*/ 	.word	0x00005fa0


	//   ....[16]....
        /*0124*/ 	.word	0x00007940


	//   ....[17]....
        /*0128*/ 	.word	0x000079c0


	//   ....[18]....
        /*012c*/ 	.word	0x00007e70


	//   ....[19]....
        /*0130*/ 	.word	0x00008040


	//   ....[20]....
        /*0134*/ 	.word	0x0000a540


	//   ....[21]....
        /*0138*/ 	.word	0x0000a660


	//   ....[22]....
        /*013c*/ 	.word	0x0000aca0


	//   ....[23]....
        /*0140*/ 	.word	0x0000ad50


	//   ....[24]....
        /*0144*/ 	.word	0x0000c180


	//   ....[25]....
        /*0148*/ 	.word	0x0000c1c0


	//   ....[26]....
        /*014c*/ 	.word	0x0000c280


	//   ....[27]....
        /*0150*/ 	.word	0x0000c2a0


	//   ....[28]....
        /*0154*/ 	.word	0x0000d970


	//   ....[29]....
        /*0158*/ 	.word	0x0000e6a0


	//   ....[30]....
        /*015c*/ 	.word	0x00011200


	//   ....[31]....
        /*0160*/ 	.word	0x000113b0


	//   ....[32]....
        /*0164*/ 	.word	0x000119b0


	//   ....[33]....
        /*0168*/ 	.word	0x00011d90


	//----- nvinfo : EIATTR_REG_RECONFIG
	.align		4
.L_1319:
        /*016c*/ 	.byte	0x01, 0x54
	.zero		2


	//----- nvinfo : EIATTR_SYSCALL_OFFSETS
	.align		4
        /*0170*/ 	.byte	0x04, 0x46
        /*0172*/ 	.short	(.L_1321 - .L_1320)


	//   ....[0]....
.L_1320:
        /*0174*/ 	.word	0x00001ab0


	//   ....[1]....
        /*0178*/ 	.word	0x0000f170


	//   ....[2]....
        /*017c*/ 	.word	0x0000f2b0


	//   ....[3]....
        /*0180*/ 	.word	0x0000f3b0


	//----- nvinfo : EIATTR_MBARRIER_INSTR_OFFSETS
	.align		4
.L_1321:
        /*0184*/ 	.byte	0x04, 0x39
        /*0186*/ 	.short	(.L_1323 - .L_1322)


	//   ....[0]....
.L_1322:
        /*0188*/ 	.word	0x00000280
        /*018c*/ 	.word	0x000000ff
        /*0190*/ 	.word	0x00022800
        /*0194*/ 	.short	0x0100
        /*0196*/ 	.byte	0x06
	.zero		1


	//   ....[1]....
        /*0198*/ 	.word	0x00000290
        /*019c*/ 	.word	0x000000ff
        /*01a0*/ 	.word	0x00022820
        /*01a4*/ 	.short	0x0100
        /*01a6*/ 	.byte	0x06
	.zero		1


	//   ....[2]....
        /*01a8*/ 	.word	0x00000380
        /*01ac*/ 	.word	0x000000ff
        /*01b0*/ 	.word	0x00022830
        /*01b4*/ 	.short	0x0100
        /*01b6*/ 	.byte	0x08
	.zero		1


	//   ....[3]....
        /*01b8*/ 	.word	0x00000390
        /*01bc*/ 	.word	0x000000ff
        /*01c0*/ 	.word	0x00022840
        /*01c4*/ 	.short	0x0100
        /*01c6*/ 	.byte	0x08
	.zero		1


	//   ....[4]....
        /*01c8*/ 	.word	0x000003a0
        /*01cc*/ 	.word	0x000000ff
        /*01d0*/ 	.word	0x00022838
        /*01d4*/ 	.short	0x0100
        /*01d6*/ 	.byte	0x08
	.zero		1


	//   ....[5]....
        /*01d8*/ 	.word	0x000003b0
        /*01dc*/ 	.word	0x000000ff
        /*01e0*/ 	.word	0x00022848
        /*01e4*/ 	.short	0x0100
        /*01e6*/ 	.byte	0x08
	.zero		1


	//   ....[6]....
        /*01e8*/ 	.word	0x000004e0
        /*01ec*/ 	.word	0x000000ff
        /*01f0*/ 	.word	0x00022850
        /*01f4*/ 	.short	0x0100
        /*01f6*/ 	.byte	0x08
	.zero		1


	//   ....[7]....
        /*01f8*/ 	.word	0x000004f0
        /*01fc*/ 	.word	0x000000ff
        /*0200*/ 	.word	0x00022860
        /*0204*/ 	.short	0x0100
        /*0206*/ 	.byte	0x08
	.zero		1


	//   ....[8]....
        /*0208*/ 	.word	0x00000500
        /*020c*/ 	.word	0x000000ff
        /*0210*/ 	.word	0x00022858
        /*0214*/ 	.short	0x0100
        /*0216*/ 	.byte	0x08
	.zero		1


	//   ....[9]....
        /*0218*/ 	.word	0x00000510
        /*021c*/ 	.word	0x000000ff
        /*0220*/ 	.word	0x00022868
        /*0224*/ 	.short	0x0100
        /*0226*/ 	.byte	0x08
	.zero		1


	//   ....[10]....
        /*0228*/ 	.word	0x00000600
        /*022c*/ 	.word	0x000000ff
        /*0230*/ 	.word	0x00022870
        /*0234*/ 	.short	0x0100
        /*0236*/ 	.byte	0x06
	.zero		1


	//   ....[11]....
        /*0238*/ 	.word	0x00000610
        /*023c*/ 	.word	0x000000ff
        /*0240*/ 	.word	0x00022880
        /*0244*/ 	.short	0x0100
        /*0246*/ 	.byte	0x06
	.zero		1


	//   ....[12]....
        /*0248*/ 	.word	0x00000620
        /*024c*/ 	.word	0x000000ff
        /*0250*/ 	.word	0x00022878
        /*0254*/ 	.short	0x0100
        /*0256*/ 	.byte	0x06
	.zero		1


	//   ....[13]....
        /*0258*/ 	.word	0x00000630
        /*025c*/ 	.word	0x000000ff
        /*0260*/ 	.word	0x00022888
        /*0264*/ 	.short	0x0100
        /*0266*/ 	.byte	0x06
	.zero		1


	//   ....[14]....
        /*0268*/ 	.word	0x00000760
        /*026c*/ 	.word	0x000000ff
        /*0270*/ 	.word	0x00022890
        /*0274*/ 	.short	0x0100
        /*0276*/ 	.byte	0x08
	.zero		1


	//   ....[15]....
        /*0278*/ 	.word	0x00000770
        /*027c*/ 	.word	0x000000ff
        /*0280*/ 	.word	0x000228a0
        /*0284*/ 	.short	0x0100
        /*0286*/ 	.byte	0x08
	.zero		1


	//   ....[16]....
        /*0288*/ 	.word	0x00000780
        /*028c*/ 	.word	0x000000ff
        /*0290*/ 	.word	0x00022898
        /*0294*/ 	.short	0x0100
        /*0296*/ 	.byte	0x08
	.zero		1


	//   ....[17]....
        /*0298*/ 	.word	0x00000790
        /*029c*/ 	.word	0x000000ff
        /*02a0*/ 	.word	0x000228a8
        /*02a4*/ 	.short	0x0100
        /*02a6*/ 	.byte	0x08
	.zero		1


	//   ....[18]....
        /*02a8*/ 	.word	0x000008c0
        /*02ac*/ 	.word	0x000000ff
        /*02b0*/ 	.word	0x000228b0
        /*02b4*/ 	.short	0x0100
        /*02b6*/ 	.byte	0x08
	.zero		1


	//   ....[19]....
        /*02b8*/ 	.word	0x000008d0
        /*02bc*/ 	.word	0x000000ff
        /*02c0*/ 	.word	0x000228c0
        /*02c4*/ 	.short	0x0100
        /*02c6*/ 	.byte	0x08
	.zero		1


	//   ....[20]....
        /*02c8*/ 	.word	0x000008e0
        /*02cc*/ 	.word	0x000000ff
        /*02d0*/ 	.word	0x000228b8
        /*02d4*/ 	.short	0x0100
        /*02d6*/ 	.byte	0x08
	.zero		1


	//   ....[21]....
        /*02d8*/ 	.word	0x000008f0
        /*02dc*/ 	.word	0x000000ff
        /*02e0*/ 	.word	0x000228c8
        /*02e4*/ 	.short	0x0100
        /*02e6*/ 	.byte	0x08
	.zero		1


	//   ....[22]....
        /*02e8*/ 	.word	0x00001b20
        /*02ec*/ 	.word	0x000000ff
        /*02f0*/ 	.word	0x00022800
        /*02f4*/ 	.short	0x010a
        /*02f6*/ 	.byte	0x2e
	.zero		1


	//   ....[23]....
        /*02f8*/ 	.word	0x00001bd0
        /*02fc*/ 	.word	0x000000ff
        /*0300*/ 	.word	0x00022830
        /*0304*/ 	.short	0x010a
        /*0306*/ 	.byte	0x15
	.zero		1


	//   ....[24]....
        /*0308*/ 	.word	0x00001c10
        /*030c*/ 	.word	0x000000ff
        /*0310*/ 	.word	0x00022830
        /*0314*/ 	.short	0x010a
        /*0316*/ 	.byte	0x15
	.zero		1


	//   ....[25]....
        /*0318*/ 	.word	0x00001f70
        /*031c*/ 	.word	0x00000000
        /*0320*/ 	.word	0x00000000
        /*0324*/ 	.short	0x0101
        /*0326*/ 	.byte	0x3f
	.zero		1


	//   ....[26]....
        /*0328*/ 	.word	0x00003e40
        /*032c*/ 	.word	0x000000ff
        /*0330*/ 	.word	0x00022850
        /*0334*/ 	.short	0x010a
        /*0336*/ 	.byte	0x15
	.zero		1


	//   ....[27]....
        /*0338*/ 	.word	0x00003e80
        /*033c*/ 	.word	0x000000ff
        /*0340*/ 	.word	0x00022850
        /*0344*/ 	.short	0x010a
        /*0346*/ 	.byte	0x15
	.zero		1


	//   ....[28]....
        /*0348*/ 	.word	0x000041a0
        /*034c*/ 	.word	0x00000008
        /*0350*/ 	.word	0x00000000
        /*0354*/ 	.short	0x0101
        /*0356*/ 	.byte	0x3f
	.zero		1


	//   ....[29]....
        /*0358*/ 	.word	0x00004460
        /*035c*/ 	.word	0x000000ff
        /*0360*/ 	.word	0x00022830
        /*0364*/ 	.short	0x010a
        /*0366*/ 	.byte	0x1b
	.zero		1


	//   ....[30]....
        /*0368*/ 	.word	0x000044a0
        /*036c*/ 	.word	0x000000ff
        /*0370*/ 	.word	0x00022830
        /*0374*/ 	.short	0x010a
        /*0376*/ 	.byte	0x1b
	.zero		1


	//   ....[31]....
        /*0378*/ 	.word	0x000046d0
        /*037c*/ 	.word	0x0000000e
        /*0380*/ 	.word	0x00000000
        /*0384*/ 	.short	0x0101
        /*0386*/ 	.byte	0x3f
	.zero		1


	//   ....[32]....
        /*0388*/ 	.word	0x00006f70
        /*038c*/ 	.word	0x000000ff
        /*0390*/ 	.word	0x00022850
        /*0394*/ 	.short	0x010a
        /*0396*/ 	.byte	0x1b
	.zero		1


	//   ....[33]....
        /*0398*/ 	.word	0x00006fb0
        /*039c*/ 	.word	0x000000ff
        /*03a0*/ 	.word	0x00022850
        /*03a4*/ 	.short	0x010a
        /*03a6*/ 	.byte	0x1b
	.zero		1


	//   ....[34]....
        /*03a8*/ 	.word	0x00007280
        /*03ac*/ 	.word	0x0000000b
        /*03b0*/ 	.word	0x00000000
        /*03b4*/ 	.short	0x0101
        /*03b6*/ 	.byte	0x3f
	.zero		1


	//   ....[35]....
        /*03b8*/ 	.word	0x000075e0
        /*03bc*/ 	.word	0x000000ff
        /*03c0*/ 	.word	0x00022830
        /*03c4*/ 	.short	0x010a
        /*03c6*/ 	.byte	0x18
	.zero		1


	//   ....[36]....
        /*03c8*/ 	.word	0x00007620
        /*03cc*/ 	.word	0x000000ff
        /*03d0*/ 	.word	0x00022830
        /*03d4*/ 	.short	0x010a
        /*03d6*/ 	.byte	0x18
	.zero		1


	//   ....[37]....
        /*03d8*/ 	.word	0x00008640
        /*03dc*/ 	.word	0x0000009a
        /*03e0*/ 	.word	0x00000000
        /*03e4*/ 	.short	0x0101
        /*03e6*/ 	.byte	0x3f
	.zero		1


	//   ....[38]....
        /*03e8*/ 	.word	0x00008eb0
        /*03ec*/ 	.word	0x000000ff
        /*03f0*/ 	.word	0x00022850
        /*03f4*/ 	.short	0x010a
        /*03f6*/ 	.byte	0x18
	.zero		1


	//   ....[39]....
        /*03f8*/ 	.word	0x00008ef0
        /*03fc*/ 	.word	0x000000ff
        /*0400*/ 	.word	0x00022850
        /*0404*/ 	.short	0x010a
        /*0406*/ 	.byte	0x18
	.zero		1


	//   ....[40]....
        /*0408*/ 	.word	0x000091c0
        /*040c*/ 	.word	0x000000b7
        /*0410*/ 	.word	0x00000000
        /*0414*/ 	.short	0x0101
        /*0416*/ 	.byte	0x3f
	.zero		1


	//   ....[41]....
        /*0418*/ 	.word	0x00009320
        /*041c*/ 	.word	0x000000ff
        /*0420*/ 	.word	0x00022830
        /*0424*/ 	.short	0x010a
        /*0426*/ 	.byte	0x1a
	.zero		1


	//   ....[42]....
        /*0428*/ 	.word	0x00009360
        /*042c*/ 	.word	0x000000ff
        /*0430*/ 	.word	0x00022830
        /*0434*/ 	.short	0x010a
        /*0436*/ 	.byte	0x1a
	.zero		1


	//   ....[43]....
        /*0438*/ 	.word	0x00009560
        /*043c*/ 	.word	0x00000003
        /*0440*/ 	.word	0x00000000
        /*0444*/ 	.short	0x0101
        /*0446*/ 	.byte	0x3f
	.zero		1


	//   ....[44]....
        /*0448*/ 	.word	0x0000be30
        /*044c*/ 	.word	0x000000ff
        /*0450*/ 	.word	0x00022850
        /*0454*/ 	.short	0x010a
        /*0456*/ 	.byte	0x1a
	.zero		1


	//   ....[45]....
        /*0458*/ 	.word	0x0000be70
        /*045c*/ 	.word	0x000000ff
        /*0460*/ 	.word	0x00022850
        /*0464*/ 	.short	0x010a
        /*0466*/ 	.byte	0x1a
	.zero		1


	//   ....[46]....
        /*0468*/ 	.word	0x0000c140
        /*046c*/ 	.word	0x0000000c
        /*0470*/ 	.word	0x00000000
        /*0474*/ 	.short	0x0101
        /*0476*/ 	.byte	0x3f
	.zero		1


	//   ....[47]....
        /*0478*/ 	.word	0x0000dbc0
        /*047c*/ 	.word	0x000000ff
        /*0480*/ 	.word	0x00000000
        /*0484*/ 	.short	0x0101
        /*0486*/ 	.byte	0x05
	.zero		1


	//   ....[48]....
        /*0488*/ 	.word	0x0000f770
        /*048c*/ 	.word	0x00000008
        /*0490*/ 	.word	0x00022840
        /*0494*/ 	.short	0x010a
        /*0496*/ 	.byte	0x3f
	.zero		1


	//   ....[49]....
        /*0498*/ 	.word	0x0000fa50
        /*049c*/ 	.word	0x000000ff
        /*04a0*/ 	.word	0x00022820
        /*04a4*/ 	.short	0x010a
        /*04a6*/ 	.byte	0x25
	.zero		1


	//   ....[50]....
        /*04a8*/ 	.word	0x0000faf0
        /*04ac*/ 	.word	0x00000008
        /*04b0*/ 	.word	0x00022860
        /*04b4*/ 	.short	0x010a
        /*04b6*/ 	.byte	0x3f
	.zero		1


	//   ....[51]....
        /*04b8*/ 	.word	0x00010020
        /*04bc*/ 	.word	0x00000002
        /*04c0*/ 	.word	0x00022840
        /*04c4*/ 	.short	0x010a
        /*04c6*/ 	.byte	0x3f
	.zero		1


	//   ....[52]....
        /*04c8*/ 	.word	0x00010190
        /*04cc*/ 	.word	0x00000002
        /*04d0*/ 	.word	0x00022860
        /*04d4*/ 	.short	0x010a
        /*04d6*/ 	.byte	0x3f
	.zero		1


	//   ....[53]....
        /*04d8*/ 	.word	0x00010680
        /*04dc*/ 	.word	0x00000003
        /*04e0*/ 	.word	0x00022840
        /*04e4*/ 	.short	0x010a
        /*04e6*/ 	.byte	0x3f
	.zero		1


	//   ....[54]....
        /*04e8*/ 	.word	0x000107f0
        /*04ec*/ 	.word	0x00000003
        /*04f0*/ 	.word	0x00022860
        /*04f4*/ 	.short	0x010a
        /*04f6*/ 	.byte	0x3f
	.zero		1


	//   ....[55]....
        /*04f8*/ 	.word	0x00010c60
        /*04fc*/ 	.word	0x00000002
        /*0500*/ 	.word	0x00022840
        /*0504*/ 	.short	0x010a
        /*0506*/ 	.byte	0x3f
	.zero		1


	//   ....[56]....
        /*0508*/ 	.word	0x00010dd0
        /*050c*/ 	.word	0x00000002
        /*0510*/ 	.word	0x00022860
        /*0514*/ 	.short	0x010a
        /*0516*/ 	.byte	0x3f
	.zero		1


	//   ....[57]....
        /*0518*/ 	.word	0x00011360
        /*051c*/ 	.word	0x00000007
        /*0520*/ 	.word	0x00022820
        /*0524*/ 	.short	0x010a
        /*0526*/ 	.byte	0x3f
	.zero		1


	//   ....[58]....
        /*0528*/ 	.word	0x000114b0
        /*052c*/ 	.word	0x00000005
        /*0530*/ 	.word	0x00000000
        /*0534*/ 	.short	0x010a
        /*0536*/ 	.byte	0x3f
	.zero		1


	//   ....[59]....
        /*0538*/ 	.word	0x00011520
        /*053c*/ 	.word	0x00000003
        /*0540*/ 	.word	0x00000000
        /*0544*/ 	.short	0x010a
        /*0546*/ 	.byte	0x3f
	.zero		1


	//   ....[60]....
        /*0548*/ 	.word	0x00011580
        /*054c*/ 	.word	0x00000005
        /*0550*/ 	.word	0x00000000
        /*0554*/ 	.short	0x010a
        /*0556*/ 	.byte	0x3f
	.zero		1


	//   ....[61]....
        /*0558*/ 	.word	0x000115b0
        /*055c*/ 	.word	0x00000003
        /*0560*/ 	.word	0x00000000
        /*0564*/ 	.short	0x010a
        /*0566*/ 	.byte	0x3f
	.zero		1


	//   ....[62]....
        /*0568*/ 	.word	0x00011620
        /*056c*/ 	.word	0x00000003
        /*0570*/ 	.word	0x00022800
        /*0574*/ 	.short	0x010a
        /*0576*/ 	.byte	0x3f
	.zero		1


	//   ....[63]....
        /*0578*/ 	.word	0x00011680
        /*057c*/ 	.word	0x00000000
        /*0580*/ 	.word	0x00022830
        /*0584*/ 	.short	0x010a
        /*0586*/ 	.byte	0x3f
	.zero		1


	//   ....[64]....
        /*0588*/ 	.word	0x000116d0
        /*058c*/ 	.word	0x00000008
        /*0590*/ 	.word	0x00022850
        /*0594*/ 	.short	0x010a
        /*0596*/ 	.byte	0x3f
	.zero		1


	//   ....[65]....
        /*0598*/ 	.word	0x00011730
        /*059c*/ 	.word	0x00000005
        /*05a0*/ 	.word	0x00022830
        /*05a4*/ 	.short	0x010a
        /*05a6*/ 	.byte	0x3f
	.zero		1


	//   ....[66]....
        /*05a8*/ 	.word	0x00011780
        /*05ac*/ 	.word	0x0000000b
        /*05b0*/ 	.word	0x00022850
        /*05b4*/ 	.short	0x010a
        /*05b6*/ 	.byte	0x3f
	.zero		1


	//   ....[67]....
        /*05b8*/ 	.word	0x000117e0
        /*05bc*/ 	.word	0x00000003
        /*05c0*/ 	.word	0x00022830
        /*05c4*/ 	.short	0x010a
        /*05c6*/ 	.byte	0x3f
	.zero		1


	//   ....[68]....
        /*05c8*/ 	.word	0x00011830
        /*05cc*/ 	.word	0x000000b7
        /*05d0*/ 	.word	0x00022850
        /*05d4*/ 	.short	0x010a
        /*05d6*/ 	.byte	0x3f
	.zero		1


	//   ....[69]....
        /*05d8*/ 	.word	0x00011890
        /*05dc*/ 	.word	0x0000000a
        /*05e0*/ 	.word	0x00022830
        /*05e4*/ 	.short	0x010a
        /*05e6*/ 	.byte	0x3f
	.zero		1


	//   ....[70]....
        /*05e8*/ 	.word	0x000118e0
        /*05ec*/ 	.word	0x0000000c
        /*05f0*/ 	.word	0x00022850
        /*05f4*/ 	.short	0x010a
        /*05f6*/ 	.byte	0x3f
	.zero		1


	//   ....[71]....
        /*05f8*/ 	.word	0x00011a60
        /*05fc*/ 	.word	0x00000008
        /*0600*/ 	.word	0x00022840
        /*0604*/ 	.short	0x010a
        /*0606*/ 	.byte	0x3f
	.zero		1


	//   ....[72]....
        /*0608*/ 	.word	0x00011ac0
        /*060c*/ 	.word	0x00000008
        /*0610*/ 	.word	0x00022820
        /*0614*/ 	.short	0x010a
        /*0616*/ 	.byte	0x3f
	.zero		1


	//   ....[73]....
        /*0618*/ 	.word	0x00011b10
        /*061c*/ 	.word	0x00000008
        /*0620*/ 	.word	0x00022860
        /*0624*/ 	.short	0x010a
        /*0626*/ 	.byte	0x3f
	.zero		1


	//   ....[74]....
        /*0628*/ 	.word	0x00011b60
        /*062c*/ 	.word	0x00000002
        /*0630*/ 	.word	0x00022840
        /*0634*/ 	.short	0x010a
        /*0636*/ 	.byte	0x3f
	.zero		1


	//   ....[75]....
        /*0638*/ 	.word	0x00011bb0
        /*063c*/ 	.word	0x00000002
        /*0640*/ 	.word	0x00022860
        /*0644*/ 	.short	0x010a
        /*0646*/ 	.byte	0x3f
	.zero		1


	//   ....[76]....
        /*0648*/ 	.word	0x00011c00
        /*064c*/ 	.word	0x00000003
        /*0650*/ 	.word	0x00022840
        /*0654*/ 	.short	0x010a
        /*0656*/ 	.byte	0x3f
	.zero		1


	//   ....[77]....
        /*0658*/ 	.word	0x00011c50
        /*065c*/ 	.word	0x00000003
        /*0660*/ 	.word	0x00022860
        /*0664*/ 	.short	0x010a
        /*0666*/ 	.byte	0x3f
	.zero		1


	//   ....[78]....
        /*0668*/ 	.word	0x00011ca0
        /*066c*/ 	.word	0x00000002
        /*0670*/ 	.word	0x00022840
        /*0674*/ 	.short	0x010a
        /*0676*/ 	.byte	0x3f
	.zero		1


	//   ....[79]....
        /*0678*/ 	.word	0x00011cf0
        /*067c*/ 	.word	0x00000002
        /*0680*/ 	.word	0x00022860
        /*0684*/ 	.short	0x010a
        /*0686*/ 	.byte	0x3f
	.zero		1


	//   ....[80]....
        /*0688*/ 	.word	0x00011dd0
        /*068c*/ 	.word	0x00000007
        /*0690*/ 	.word	0x00022820
        /*0694*/ 	.short	0x010a
        /*0696*/ 	.byte	0x3f
	.zero		1


	//   ....[81]....
        /*0698*/ 	.word	0x00011e20
        /*069c*/ 	.word	0x00000005
        /*06a0*/ 	.word	0x00000000
        /*06a4*/ 	.short	0x010a
        /*06a6*/ 	.byte	0x3f
	.zero		1


	//   ....[82]....
        /*06a8*/ 	.word	0x00011e70
        /*06ac*/ 	.word	0x00000003
        /*06b0*/ 	.word	0x00000000
        /*06b4*/ 	.short	0x010a
        /*06b6*/ 	.byte	0x3f
	.zero		1


	//   ....[83]....
        /*06b8*/ 	.word	0x00011ec0
        /*06bc*/ 	.word	0x00000005
        /*06c0*/ 	.word	0x00000000
        /*06c4*/ 	.short	0x010a
        /*06c6*/ 	.byte	0x3f
	.zero		1


	//----- nvinfo : EIATTR_NUM_MBARRIERS
	.align		4
.L_1323:
        /*06c8*/ 	.byte	0x03, 0x38
        /*06ca*/ 	.short	0x0016


	//----- nvinfo : EIATTR_EXIT_INSTR_OFFSETS
	.align		4
        /*06cc*/ 	.byte	0x04, 0x1c
        /*06ce*/ 	.short	(.L_1325 - .L_1324)


	//   ....[0]....
.L_1324:
        /*06d0*/ 	.word	0x00000a30


	//   ....[1]....
        /*06d4*/ 	.word	0x0000e660


	//   ....[2]....
        /*06d8*/ 	.word	0x0000e6c0


	//   ....[3]....
        /*06dc*/ 	.word	0x000113d0


	//   ....[4]....
        /*06e0*/ 	.word	0x00011600


	//----- nvinfo : EIATTR_MAX_THREADS
	.align		4
.L_1325:
        /*06e4*/ 	.byte	0x04, 0x05
        /*06e6*/ 	.short	(.L_1327 - .L_1326)
.L_1326:
        /*06e8*/ 	.word	0x00000180
        /*06ec*/ 	.word	0x00000001
        /*06f0*/ 	.word	0x00000001


	//----- nvinfo : EIATTR_CRS_STACK_SIZE
	.align		4
.L_1327:
        /*06f4*/ 	.byte	0x04, 0x1e
        /*06f6*/ 	.short	(.L_1329 - .L_1328)
.L_1328:
        /*06f8*/ 	.word	0x00000000


	//----- nvinfo : EIATTR_CBANK_PARAM_SIZE
	.align		4
.L_1329:
        /*06fc*/ 	.byte	0x03, 0x19
        /*06fe*/ 	.short	0x0bf0


	//----- nvinfo : EIATTR_PARAM_CBANK
	.align		4
        /*0700*/ 	.byte	0x04, 0x0a
        /*0702*/ 	.short	(.L_1331 - .L_1330)
	.align		4
.L_1330:
        /*0704*/ 	.word	index@(.nv.constant0._ZN7cutlass13device_kernelIN5flash11enable_sm90INS1_16FlashAttnFwdSm90INS1_25CollectiveMainloopFwdSm90ILi2EN4cute5tupleIJNS5_1CILi1EEES8_S8_EEENS6_IJNS7_ILi128EEENS7_ILi96EEENS7_ILi64EEEEEELi256ENS_10bfloat16_tEfNS_4arch4Sm90ELb0ELb1ELb0ELb0ELb0ELb0ELb0ELb1ELb0ELb0ELb0ELb0EEENS1_21CollectiveEpilogueFwdINS6_IJSA_NS7_ILi256EEESB_EEES9_SE_SG_Li256ELb0ELb0ELb0ELb0EEENS1_30DynamicPersistentTileSchedulerILi256ELi32ELb0ELb0ELb1EEEEEEEEEvNT_6ParamsE)
        /*0708*/ 	.short	0x0210
        /*070a*/ 	.short	0x0bf0


	//----- nvinfo : EIATTR_SW_WAR
	.align		4
.L_1331:
        /*070c*/ 	.byte	0x04, 0x36
        /*070e*/ 	.short	(.L_1333 - .L_1332)
.L_1332:
        /*0710*/ 	.word	0x00000008
.L_1333:


//--------------------- .nv.info._ZN7cutlass13device_kernelIN5flash11enable_sm90INS1_16FlashAttnFwdSm90INS1_25CollectiveMainloopFwdSm90ILi2EN4cute5tupleIJNS5_1CILi1EEES8_S8_EEENS6_IJNS7_ILi128EEENS7_ILi96EEENS7_ILi64EEEEEELi256ENS_10bfloat16_tEfNS_4arch4Sm90ELb0ELb1ELb0ELb0ELb0ELb0ELb1ELb1ELb0ELb0ELb0ELb0EEENS1_21CollectiveEpilogueFwdINS6_IJSA_NS7_ILi256EEESB_EEES9_SE_SG_Li256ELb0ELb0ELb0ELb0EEENS1_30DynamicPersistentTileSchedulerILi256ELi32ELb0ELb0ELb1EEEEEEEEEvNT_6ParamsE --------------------------
	.section	.nv.info._ZN7cutlass13device_kernelIN5flash11enable_sm90INS1_16FlashAttnFwdSm90INS1_25CollectiveMainloopFwdSm90ILi2EN4cute5tupleIJNS5_1CILi1EEES8_S8_EEENS6_IJNS7_ILi128EEENS7_ILi96EEENS7_ILi64EEEEEELi256ENS_10bfloat16_tEfNS_4arch4Sm90ELb0ELb1ELb0ELb0ELb0ELb0ELb1ELb1ELb0ELb0ELb0ELb0EEENS1_21CollectiveEpilogueFwdINS6_IJSA_NS7_ILi256EEESB_EEES9_SE_SG_Li256ELb0ELb0ELb0ELb0EEENS1_30DynamicPersistentTileSchedulerILi256ELi32ELb0ELb0ELb1EEEEEEEEEvNT_6ParamsE,"",@"SHT_CUDA_INFO"
	.sectionflags	@""
	.align	4


	//----- nvinfo : EIATTR_CUDA_API_VERSION
	.align		4
        /*0000*/ 	.byte	0x04, 0x37
        /*0002*/ 	.short	(.L_1335 - .L_1334)
.L_1334:
        /*0004*/ 	.word	0x00000082


	//----- nvinfo : EIATTR_KPARAM_INFO
	.align		4
.L_1335:
        /*0008*/ 	.byte	0x04, 0x17
        /*000a*/ 	.short	(.L_1337 - .L_1336)
.L_1336:
        /*000c*/ 	.word	0x00000000
        /*0010*/ 	.short	0x0000
        /*0012*/ 	.short	0x0070
        /*0014*/ 	.byte	0x00, 0xf0, 0x01, 0x32


	//----- nvinfo : EIATTR_SPARSE_MMA_MASK
	.align		4
.L_1337:
        /*0018*/ 	.byte	0x03, 0x50
        /*001a*/ 	.short	0x0000


	//----- nvinfo : EIATTR_MAXREG_COUNT
	.align		4
        /*001c*/ 	.byte	0x03, 0x1b
        /*001e*/ 	.short	0x00a8


	//----- nvinfo : EIATTR_NUM_BARRIERS
	.align		4
        /*0020*/ 	.byte	0x02, 0x4c
        /*0022*/ 	.byte	0x10
	.zero		1


	//----- nvinfo : EIATTR_EXTERNS
	.align		4
        /*0024*/ 	.byte	0x04, 0x0f
        /*0026*/ 	.short	(.L_1339 - .L_1338)


	//   ....[0]....
	.align		4
.L_1338:
        /*0028*/ 	.word	index@(__assertfail)


	//----- nvinfo : EIATTR_ANNOTATIONS
	.align		4
.L_1339:
        /*002c*/ 	.byte	0x04, 0x55
        /*002e*/ 	.short	(.L_1341 - .L_1340)


	//   ....[0]....
.L_1340:
        /* <DEDUP_REMOVED lines=10> */


	//----- nvinfo : EIATTR_MERCURY_ISA_VERSION
	.align		4
.L_1341:
        /*00c0*/ 	.byte	0x03, 0x5f
        /*00c2*/ 	.short	0x0101


	//----- nvinfo : EIATTR_INT_WARP_WIDE_INSTR_OFFSETS
	.align		4
        /*00c4*/ 	.byte	0x04, 0x31
        /*00c6*/ 	.short	(.L_1343 - .L_1342)


	//   ....[0]....
.L_1342:
        /*00c8*/ 	.word	0x00000200


	//   ....[1]....
        /*00cc*/ 	.word	0x00000230


	//   ....[2]....
        /*00d0*/ 	.word	0x00000240


	//   ....[3]....
        /*00d4*/ 	.word	0x000002b0


	//   ....[4]....
        /*00d8*/ 	.word	0x00020c50


	//   ....[5]....
        /*00dc*/ 	.word	0x00020ce0


	//   ....[6]....
        /*00e0*/ 	.word	0x000211d0


	//   ....[7]....
        /*00e4*/ 	.word	0x000230c0


	//   ....[8]....
        /*00e8*/ 	.word	0x00023150


	//----- nvinfo : EIATTR_COOP_GROUP_MASK_REGIDS
	.align		4
.L_1343:
        /*00ec*/ 	.byte	0x04, 0x29
        /*00ee*/ 	.short	(.L_1345 - .L_1344)


	//   ....[0]....
.L_1344:
        /*00f0*/ 	.word	0xffffffff


	//   ....[1]....
        /*00f4*/ 	.word	0xffffffff


	//   ....[2]....
        /*00f8*/ 	.word	0xffffffff


	//   ....[3]....
        /*00fc*/ 	.word	0xffffffff


	//   ....[4]....
        /*0100*/ 	.word	0xffffffff


	//   ....[5]....
        /*0104*/ 	.word	0xffffffff


	//   ....[6]....
        /*0108*/ 	.word	0xffffffff


	//   ....[7]....
        /*010c*/ 	.word	0xffffffff


	//   ....[8]....
        /*0110*/ 	.word	0xffffffff


	//   ....[9]....
        /*0114*/ 	.word	0xffffffff


	//   ....[10]....
        /*0118*/ 	.word	0xffffffff


	//   ....[11]....
        /*011c*/ 	.word	0xffffffff


	//   ....[12]....
        /*0120*/ 	.word	0xffffffff


	//   ....[13]....
        /*0124*/ 	.word	0xffffffff


	//   ....[14]....
        /*0128*/ 	.word	0xffffffff


	//   ....[15]....
        /*012c*/ 	.word	0xffffffff


	//   ....[16]....
        /*0130*/ 	.word	0xffffffff


	//   ....[17]....
        /*0134*/ 	.word	0xffffffff


	//   ....[18]....
        /*0138*/ 	.word	0xffffffff


	//   ....[19]....
        /*013c*/ 	.word	0xffffffff


	//   ....[20]....
        /*0140*/ 	.word	0xffffffff


	//   ....[21]....
        /*0144*/ 	.word	0xffffffff


	//   ....[22]....
        /*0148*/ 	.word	0xffffffff


	//   ....[23]....
        /*014c*/ 	.word	0xffffffff


	//   ....[24]....
        /*0150*/ 	.word	0xffffffff


	//   ....[25]....
        /*0154*/ 	.word	0xffffffff


	//   ....[26]....
        /*0158*/ 	.word	0xffffffff


	//   ....[27]....
        /*015c*/ 	.word	0xffffffff


	//   ....[28]....
        /*0160*/ 	.word	0x0500000f


	//   ....[29]....
        /*0164*/ 	.word	0x0500000f


	//   ....[30]....
        /*0168*/ 	.word	0xffffffff


	//   ....[31]....
        /*016c*/ 	.word	0xffffffff


	//   ....[32]....
        /*0170*/ 	.word	0xffffffff


	//   ....[33]....
        /*0174*/ 	.word	0xffffffff


	//----- nvinfo : EIATTR_COOP_GROUP_INSTR_OFFSETS
	.align		4
.L_1345:
        /*0178*/ 	.byte	0x04, 0x28
        /*017a*/ 	.short	(.L_1347 - .L_1346)


	//   ....[0]....
.L_1346:
        /*017c*/ 	.word	0x000000b0


	//   ....[1]....
        /*0180*/ 	.word	0x00000210


	//   ....[2]....
        /*0184*/ 	.word	0x00000260


	//   ....[3]....
        /*0188*/ 	.word	0x00000470


	//   ....[4]....
        /*018c*/ 	.word	0x000005d0


	//   ....[5]....
        /*0190*/ 	.word	0x000006f0


	//   ....[6]....
        /*0194*/ 	.word	0x00000850


	//   ....[7]....
        /*0198*/ 	.word	0x00001f90


	//   ....[8]....
        /*019c*/ 	.word	0x00005860


	//   ....[9]....
        /*01a0*/ 	.word	0x00005910


	//   ....[10]....
        /*01a4*/ 	.word	0x00005d40


	//   ....[11]....
        /*01a8*/ 	.word	0x00005d60


	//   ....[12]....
        /*01ac*/ 	.word	0x0000aba0


	//   ....[13]....
        /*01b0*/ 	.word	0x0000ac30


	//   ....[14]....
        /*01b4*/ 	.word	0x0000acf0


	//   ....[15]....
        /*01b8*/ 	.word	0x0000ad40


	//   ....[16]....
        /*01bc*/ 	.word	0x00015580


	//   ....[17]....
        /*01c0*/ 	.word	0x00015650


	//   ....[18]....
        /*01c4*/ 	.word	0x000157d0


	//   ....[19]....
        /*01c8*/ 	.word	0x00015840


	//   ....[20]....
        /*01cc*/ 	.word	0x0001dbc0


	//   ....[21]....
        /*01d0*/ 	.word	0x0001dbe0


	//   ....[22]....
        /*01d4*/ 	.word	0x0001dc40


	//   ....[23]....
        /*01d8*/ 	.word	0x0001dc80


	//   ....[24]....
        /*01dc*/ 	.word	0x0001f690


	//   ....[25]....
        /*01e0*/ 	.word	0x000203b0


	//   ....[26]....
        /*01e4*/ 	.word	0x000231e0


	//   ....[27]....
        /*01e8*/ 	.word	0x000233c0


	//   ....[28]....
        /*01ec*/ 	.word	0x00023940


	//   ....[29]....
        /*01f0*/ 	.word	0x00023d10


	//   ....[30]....
        /*01f4*/ 	.word	0x00027600


	//   ....[31]....
        /*01f8*/ 	.word	0x00027640


	//   ....[32]....
        /*01fc*/ 	.word	0x000276b0


	//   ....[33]....
        /*0200*/ 	.word	0x000276d0


	//----- nvinfo : EIATTR_REG_RECONFIG
	.align		4
.L_1347:
        /*0204*/ 	.byte	0x01, 0x54
	.zero		2


	//----- nvinfo : EIATTR_SYSCALL_OFFSETS
	.align		4
        /*0208*/ 	.byte	0x04, 0x46
        /*020a*/ 	.short	(.L_1349 - .L_1348)


	//   ....[0]....
.L_1348:
        /*020c*/ 	.word	0x000024e0


	//   ....[1]....
        /*0210*/ 	.word	0x00020e60


	//   ....[2]....
        /*0214*/ 	.word	0x00020f90


	//   ....[3]....
        /*0218*/ 	.word	0x00021090


	//----- nvinfo : EIATTR_MBARRIER_INSTR_OFFSETS
	.align		4
.L_1349:
        /*021c*/ 	.byte	0x04, 0x39
        /*021e*/ 	.short	(.L_1351 - .L_1350)


	//   ....[0]....
.L_1350:
        /*0220*/ 	.word	0x00000310
        /*0224*/ 	.word	0x000000ff
        /*0228*/ 	.word	0x00032400
        /*022c*/ 	.short	0x0100
        /*022e*/ 	.byte	0x06
	.zero		1


	//   ....[1]....
        /*0230*/ 	.word	0x00000320
        /*0234*/ 	.word	0x000000ff
        /*0238*/ 	.word	0x00032410
        /*023c*/ 	.short	0x0100
        /*023e*/ 	.byte	0x06
	.zero		1


	//   ....[2]....
        /*0240*/ 	.word	0x00000330
        /*0244*/ 	.word	0x000000ff
        /*0248*/ 	.word	0x00032420
        /*024c*/ 	.short	0x0100
        /*024e*/ 	.byte	0x06
	.zero		1


	//   ....[3]....
        /*0250*/ 	.word	0x00000420
        /*0254*/ 	.word	0x000000ff
        /*0258*/ 	.word	0x00032430
        /*025c*/ 	.short	0x0100
        /*025e*/ 	.byte	0x08
	.zero		1


	//   ....[4]....
        /*0260*/ 	.word	0x00000430
        /*0264*/ 	.word	0x000000ff
        /*0268*/ 	.word	0x00032440
        /*026c*/ 	.short	0x0100
        /*026e*/ 	.byte	0x08
	.zero		1


	//   ....[5]....
        /*0270*/ 	.word	0x00000440
        /*0274*/ 	.word	0x000000ff
        /*0278*/ 	.word	0x00032438
        /*027c*/ 	.short	0x0100
        /*027e*/ 	.byte	0x08
	.zero		1


	//   ....[6]....
        /*0280*/ 	.word	0x00000450
        /*0284*/ 	.word	0x000000ff
        /*0288*/ 	.word	0x00032448
        /*028c*/ 	.short	0x0100
        /*028e*/ 	.byte	0x08
	.zero		1


	//   ....[7]....
        /*0290*/ 	.word	0x00000580
        /*0294*/ 	.word	0x000000ff
        /*0298*/ 	.word	0x00032450
        /*029c*/ 	.short	0x0100
        /*029e*/ 	.byte	0x08
	.zero		1


	//   ....[8]....
        /*02a0*/ 	.word	0x00000590
        /*02a4*/ 	.word	0x000000ff
        /*02a8*/ 	.word	0x00032460
        /*02ac*/ 	.short	0x0100
        /*02ae*/ 	.byte	0x08
	.zero		1


	//   ....[9]....
        /*02b0*/ 	.word	0x000005a0
        /*02b4*/ 	.word	0x000000ff
        /*02b8*/ 	.word	0x00032458
        /*02bc*/ 	.short	0x0100
        /*02be*/ 	.byte	0x08
	.zero		1


	//   ....[10]....
        /*02c0*/ 	.word	0x000005b0
        /*02c4*/ 	.word	0x000000ff
        /*02c8*/ 	.word	0x00032468
        /*02cc*/ 	.short	0x0100
        /*02ce*/ 	.byte	0x08
	.zero		1


	//   ....[11]....
        /*02d0*/ 	.word	0x000006a0
        /*02d4*/ 	.word	0x000000ff
        /*02d8*/ 	.word	0x00032470
        /*02dc*/ 	.short	0x0100
        /*02de*/ 	.byte	0x06
	.zero		1


	//   ....[12]....
        /*02e0*/ 	.word	0x000006b0
        /*02e4*/ 	.word	0x000000ff
        /*02e8*/ 	.word	0x00032480
        /*02ec*/ 	.short	0x0100
        /*02ee*/ 	.byte	0x06
	.zero		1


	//   ....[13]....
        /*02f0*/ 	.word	0x000006c0
        /*02f4*/ 	.word	0x000000ff
        /*02f8*/ 	.word	0x00032478
        /*02fc*/ 	.short	0x0100
        /*02fe*/ 	.byte	0x06
	.zero		1


	//   ....[14]....
        /*0300*/ 	.word	0x000006d0
        /*0304*/ 	.word	0x000000ff
        /*0308*/ 	.word	0x00032488
        /*030c*/ 	.short	0x0100
        /*030e*/ 	.byte	0x06
	.zero		1


	//   ....[15]....
        /*0310*/ 	.word	0x00000800
        /*0314*/ 	.word	0x000000ff
        /*0318*/ 	.word	0x00032490
        /*031c*/ 	.short	0x0100
        /*031e*/ 	.byte	0x08
	.zero		1


	//   ....[16]....
        /*0320*/ 	.word	0x00000810
        /*0324*/ 	.word	0x000000ff
        /*0328*/ 	.word	0x000324a0
        /*032c*/ 	.short	0x0100
        /*032e*/ 	.byte	0x08
	.zero		1


	//   ....[17]....
        /*0330*/ 	.word	0x00000820
        /*0334*/ 	.word	0x000000ff
        /*0338*/ 	.word	0x00032498
        /*033c*/ 	.short	0x0100
        /*033e*/ 	.byte	0x08
	.zero		1


	//   ....[18]....
        /*0340*/ 	.word	0x00000830
        /*0344*/ 	.word	0x000000ff
        /*0348*/ 	.word	0x000324a8
        /*034c*/ 	.short	0x0100
        /*034e*/ 	.byte	0x08
	.zero		1


	//   ....[19]....
        /*0350*/ 	.word	0x00000960
        /*0354*/ 	.word	0x000000ff
        /*0358*/ 	.word	0x000324b0
        /*035c*/ 	.short	0x0100
        /*035e*/ 	.byte	0x08
	.zero		1


	//   ....[20]....
        /*0360*/ 	.word	0x00000970
        /*0364*/ 	.word	0x000000ff
        /*0368*/ 	.word	0x000324c0
        /*036c*/ 	.short	0x0100
        /*036e*/ 	.byte	0x08
	.zero		1


	//   ....[21]....
        /*0370*/ 	.word	0x00000980
        /*0374*/ 	.word	0x000000ff
        /*0378*/ 	.word	0x000324b8
        /*037c*/ 	.short	0x0100
        /*037e*/ 	.byte	0x08
	.zero		1


	//   ....[22]....
        /*0380*/ 	.word	0x00000990
        /*0384*/ 	.word	0x000000ff
        /*0388*/ 	.word	0x000324c8
        /*038c*/ 	.short	0x0100
        /*038e*/ 	.byte	0x08
	.zero		1


	//   ....[23]....
        /*0390*/ 	.word	0x00002730
        /*0394*/ 	.word	0x000000ff
        /*0398*/ 	.word	0x00032400
        /*039c*/ 	.short	0x010a
        /*039e*/ 	.byte	0x32
	.zero		1


	//   ....[24]....
        /*03a0*/ 	.word	0x00002bc0
        /*03a4*/ 	.word	0x00000018
        /*03a8*/ 	.word	0x00000000
        /*03ac*/ 	.short	0x010a
        /*03ae*/ 	.byte	0x3f
	.zero		1


	//   ....[25]....
        /*03b0*/ 	.word	0x00002c20
        /*03b4*/ 	.word	0x00000018
        /*03b8*/ 	.word	0x00000000
        /*03bc*/ 	.short	0x010a
        /*03be*/ 	.byte	0x3f
	.zero		1


	//   ....[26]....
        /*03c0*/ 	.word	0x00002fd0
        /*03c4*/ 	.word	0x000000ff
        /*03c8*/ 	.word	0x00032410
        /*03cc*/ 	.short	0x010a
        /*03ce*/ 	.byte	0x32
	.zero		1


	//   ....[27]....
        /*03d0*/ 	.word	0x000030d0
        /*03d4*/ 	.word	0x00000008
        /*03d8*/ 	.word	0x00000000
        /*03dc*/ 	.short	0x010a
        /*03de*/ 	.byte	0x3f
	.zero		1


	//   ....[28]....
        /*03e0*/ 	.word	0x00003130
        /*03e4*/ 	.word	0x00000008
        /*03e8*/ 	.word	0x00000000
        /*03ec*/ 	.short	0x010a
        /*03ee*/ 	.byte	0x3f
	.zero		1


	//   ....[29]....
        /*03f0*/ 	.word	0x00003e10
        /*03f4*/ 	.word	0x00000007
        /*03f8*/ 	.word	0x00000000
        /*03fc*/ 	.short	0x0101
        /*03fe*/ 	.byte	0x3f
	.zero		1


	//   ....[30]....
        /*0400*/ 	.word	0x00008fc0
        /*0404*/ 	.word	0x0000000d
        /*0408*/ 	.word	0x00000000
        /*040c*/ 	.short	0x0101
        /*040e*/ 	.byte	0x3f
	.zero		1


	//   ....[31]....
        /*0410*/ 	.word	0x00009660
        /*0414*/ 	.word	0x00000003
        /*0418*/ 	.word	0x00000000
        /*041c*/ 	.short	0x010a
        /*041e*/ 	.byte	0x3f
	.zero		1


	//   ....[32]....
        /*0420*/ 	.word	0x00009760
        /*0424*/ 	.word	0x00000000
        /*0428*/ 	.word	0x00000000
        /*042c*/ 	.short	0x010a
        /*042e*/ 	.byte	0x3f
	.zero		1


	//   ....[33]....
        /*0430*/ 	.word	0x00009b90
        /*0434*/ 	.word	0x00000003
        /*0438*/ 	.word	0x00000000
        /*043c*/ 	.short	0x010a
        /*043e*/ 	.byte	0x3f
	.zero		1


	//   ....[34]....
        /*0440*/ 	.word	0x00009c40
        /*0444*/ 	.word	0x00000004
        /*0448*/ 	.word	0x00000000
        /*044c*/ 	.short	0x010a
        /*044e*/ 	.byte	0x3f
	.zero		1


	//   ....[35]....
        /*0450*/ 	.word	0x0000a930
        /*0454*/ 	.word	0x00000003
        /*0458*/ 	.word	0x00000000
        /*045c*/ 	.short	0x0101
        /*045e*/ 	.byte	0x3f
	.zero		1


	//   ....[36]....
        /*0460*/ 	.word	0x00012c00
        /*0464*/ 	.word	0x00000000
        /*0468*/ 	.word	0x00000000
        /*046c*/ 	.short	0x0101
        /*046e*/ 	.byte	0x3f
	.zero		1


	//   ....[37]....
        /*0470*/ 	.word	0x00012e00
        /*0474*/ 	.word	0x00000005
        /*0478*/ 	.word	0x00000000
        /*047c*/ 	.short	0x010a
        /*047e*/ 	.byte	0x3f
	.zero		1


	//   ....[38]....
        /*0480*/ 	.word	0x00012f00
        /*0484*/ 	.word	0x00000000
        /*0488*/ 	.word	0x00000000
        /*048c*/ 	.short	0x010a
        /*048e*/ 	.byte	0x3f
	.zero		1


	//   ....[39]....
        /*0490*/ 	.word	0x00013330
        /*0494*/ 	.word	0x00000005
        /*0498*/ 	.word	0x00000000
        /*049c*/ 	.short	0x010a
        /*049e*/ 	.byte	0x3f
	.zero		1


	//   ....[40]....
        /*04a0*/ 	.word	0x000133e0
        /*04a4*/ 	.word	0x00000004
        /*04a8*/ 	.word	0x00000000
        /*04ac*/ 	.short	0x010a
        /*04ae*/ 	.byte	0x3f
	.zero		1


	//   ....[41]....
        /*04b0*/ 	.word	0x000140f0
        /*04b4*/ 	.word	0x00000004
        /*04b8*/ 	.word	0x00000000
        /*04bc*/ 	.short	0x0101
        /*04be*/ 	.byte	0x3f
	.zero		1


	//   ....[42]....
        /*04c0*/ 	.word	0x0001d750
        /*04c4*/ 	.word	0x00000000
        /*04c8*/ 	.word	0x00000000
        /*04cc*/ 	.short	0x0101
        /*04ce*/ 	.byte	0x3f
	.zero		1


	//   ....[43]....
        /*04d0*/ 	.word	0x0001f920
        /*04d4*/ 	.word	0x000000ff
        /*04d8*/ 	.word	0x00000000
        /*04dc*/ 	.short	0x0101
        /*04de*/ 	.byte	0x05
	.zero		1


	//   ....[44]....
        /*04e0*/ 	.word	0x00021450
        /*04e4*/ 	.word	0x0000000a
        /*04e8*/ 	.word	0x00032440
        /*04ec*/ 	.short	0x010a
        /*04ee*/ 	.byte	0x3f
	.zero		1


	//   ....[45]....
        /*04f0*/ 	.word	0x00021980
        /*04f4*/ 	.word	0x00000012
        /*04f8*/ 	.word	0x00032420
        /*04fc*/ 	.short	0x010a
        /*04fe*/ 	.byte	0x3f
	.zero		1


	//   ....[46]....
        /*0500*/ 	.word	0x00021a00
        /*0504*/ 	.word	0x0000000a
        /*0508*/ 	.word	0x00032460
        /*050c*/ 	.short	0x010a
        /*050e*/ 	.byte	0x3f
	.zero		1


	//   ....[47]....
        /*0510*/ 	.word	0x00021f40
        /*0514*/ 	.word	0x00000002
        /*0518*/ 	.word	0x00032440
        /*051c*/ 	.short	0x010a
        /*051e*/ 	.byte	0x3f
	.zero		1


	//   ....[48]....
        /*0520*/ 	.word	0x000220d0
        /*0524*/ 	.word	0x00000002
        /*0528*/ 	.word	0x00032460
        /*052c*/ 	.short	0x010a
        /*052e*/ 	.byte	0x3f
	.zero		1


	//   ....[49]....
        /*0530*/ 	.word	0x000225c0
        /*0534*/ 	.word	0x00000003
        /*0538*/ 	.word	0x00032440
        /*053c*/ 	.short	0x010a
        /*053e*/ 	.byte	0x3f
	.zero		1


	//   ....[50]....
        /*0540*/ 	.word	0x00022750
        /*0544*/ 	.word	0x00000003
        /*0548*/ 	.word	0x00032460
        /*054c*/ 	.short	0x010a
        /*054e*/ 	.byte	0x3f
	.zero		1


	//   ....[51]....
        /*0550*/ 	.word	0x00022be0
        /*0554*/ 	.word	0x00000002
        /*0558*/ 	.word	0x00032440
        /*055c*/ 	.short	0x010a
        /*055e*/ 	.byte	0x3f
	.zero		1


	//   ....[52]....
        /*0560*/ 	.word	0x00022d70
        /*0564*/ 	.word	0x00000002
        /*0568*/ 	.word	0x00032460
        /*056c*/ 	.short	0x010a
        /*056e*/ 	.byte	0x3f
	.zero		1


	//   ....[53]....
        /*0570*/ 	.word	0x00023370
        /*0574*/ 	.word	0x00000007
        /*0578*/ 	.word	0x00032420
        /*057c*/ 	.short	0x010a
        /*057e*/ 	.byte	0x3f
	.zero		1


	//   ....[54]....
        /*0580*/ 	.word	0x000234c0
        /*0584*/ 	.word	0x00000005
        /*0588*/ 	.word	0x00000000
        /*058c*/ 	.short	0x010a
        /*058e*/ 	.byte	0x3f
	.zero		1


	//   ....[55]....
        /*0590*/ 	.word	0x00023530
        /*0594*/ 	.word	0x00000003
        /*0598*/ 	.word	0x00000000
        /*059c*/ 	.short	0x010a
        /*059e*/ 	.byte	0x3f
	.zero		1


	//   ....[56]....
        /*05a0*/ 	.word	0x00023590
        /*05a4*/ 	.word	0x00000005
        /*05a8*/ 	.word	0x00000000
        /*05ac*/ 	.short	0x010a
        /*05ae*/ 	.byte	0x3f
	.zero		1


	//   ....[57]....
        /*05b0*/ 	.word	0x000235c0
        /*05b4*/ 	.word	0x00000003
        /*05b8*/ 	.word	0x00000000
        /*05bc*/ 	.short	0x010a
        /*05be*/ 	.byte	0x3f
	.zero		1


	//   ....[58]....
        /*05c0*/ 	.word	0x00023630
        /*05c4*/ 	.word	0x00000007
        /*05c8*/ 	.word	0x00032400
        /*05cc*/ 	.short	0x010a
        /*05ce*/ 	.byte	0x3f
	.zero		1


	//   ....[59]....
        /*05d0*/ 	.word	0x00023680
        /*05d4*/ 	.word	0x00000018
        /*05d8*/ 	.word	0x00000000
        /*05dc*/ 	.short	0x010a
        /*05de*/ 	.byte	0x3f
	.zero		1


	//   ....[60]....
        /*05e0*/ 	.word	0x000236e0
        /*05e4*/ 	.word	0x00000008
        /*05e8*/ 	.word	0x00032410
        /*05ec*/ 	.short	0x010a
        /*05ee*/ 	.byte	0x3f
	.zero		1


	//   ....[61]....
        /*05f0*/ 	.word	0x00023730
        /*05f4*/ 	.word	0x00000008
        /*05f8*/ 	.word	0x00000000
        /*05fc*/ 	.short	0x010a
        /*05fe*/ 	.byte	0x3f
	.zero		1


	//   ....[62]....
        /*0600*/ 	.word	0x00023780
        /*0604*/ 	.word	0x00000000
        /*0608*/ 	.word	0x00000000
        /*060c*/ 	.short	0x010a
        /*060e*/ 	.byte	0x3f
	.zero		1


	//   ....[63]....
        /*0610*/ 	.word	0x000237d0
        /*0614*/ 	.word	0x00000004
        /*0618*/ 	.word	0x00000000
        /*061c*/ 	.short	0x010a
        /*061e*/ 	.byte	0x3f
	.zero		1


	//   ....[64]....
        /*0620*/ 	.word	0x00023820
        /*0624*/ 	.word	0x00000000
        /*0628*/ 	.word	0x00000000
        /*062c*/ 	.short	0x010a
        /*062e*/ 	.byte	0x3f
	.zero		1


	//   ....[65]....
        /*0630*/ 	.word	0x00023870
        /*0634*/ 	.word	0x00000004
        /*0638*/ 	.word	0x00000000
        /*063c*/ 	.short	0x010a
        /*063e*/ 	.byte	0x3f
	.zero		1


	//   ....[66]....
        /*0640*/ 	.word	0x000239f0
        /*0644*/ 	.word	0x0000000a
        /*0648*/ 	.word	0x00032440
        /*064c*/ 	.short	0x010a
        /*064e*/ 	.byte	0x3f
	.zero		1


	//   ....[67]....
        /*0650*/ 	.word	0x00023a40
        /*0654*/ 	.word	0x00000012
        /*0658*/ 	.word	0x00032420
        /*065c*/ 	.short	0x010a
        /*065e*/ 	.byte	0x3f
	.zero		1


	//   ....[68]....
        /*0660*/ 	.word	0x00023a90
        /*0664*/ 	.word	0x0000000a
        /*0668*/ 	.word	0x00032460
        /*066c*/ 	.short	0x010a
        /*066e*/ 	.byte	0x3f
	.zero		1


	//   ....[69]....
        /*0670*/ 	.word	0x00023ae0
        /*0674*/ 	.word	0x00000002
        /*0678*/ 	.word	0x00032440
        /*067c*/ 	.short	0x010a
        /*067e*/ 	.byte	0x3f
	.zero		1


	//   ....[70]....
        /*0680*/ 	.word	0x00023b30
        /*0684*/ 	.word	0x00000002
        /*0688*/ 	.word	0x00032460
        /*068c*/ 	.short	0x010a
        /*068e*/ 	.byte	0x3f
	.zero		1


	//   ....[71]....
        /*0690*/ 	.word	0x00023b80
        /*0694*/ 	.word	0x00000003
        /*0698*/ 	.word	0x00032440
        /*069c*/ 	.short	0x010a
        /*069e*/ 	.byte	0x3f
	.zero		1


	//   ....[72]....
        /*06a0*/ 	.word	0x00023bd0
        /*06a4*/ 	.word	0x00000003
        /*06a8*/ 	.word	0x00032460
        /*06ac*/ 	.short	0x010a
        /*06ae*/ 	.byte	0x3f
	.zero		1


	//   ....[73]....
        /*06b0*/ 	.word	0x00023c20
        /*06b4*/ 	.word	0x00000002
        /*06b8*/ 	.word	0x00032440
        /*06bc*/ 	.short	0x010a
        /*06be*/ 	.byte	0x3f
	.zero		1


	//   ....[74]....
        /*06c0*/ 	.word	0x00023c70
        /*06c4*/ 	.word	0x00000002
        /*06c8*/ 	.word	0x00032460
        /*06cc*/ 	.short	0x010a
        /*06ce*/ 	.byte	0x3f
	.zero		1


	//   ....[75]....
        /*06d0*/ 	.word	0x00023d50
        /*06d4*/ 	.word	0x00000007
        /*06d8*/ 	.word	0x00032420
        /*06dc*/ 	.short	0x010a
        /*06de*/ 	.byte	0x3f
	.zero		1


	//   ....[76]....
        /*06e0*/ 	.word	0x00023da0
        /*06e4*/ 	.word	0x00000005
        /*06e8*/ 	.word	0x00000000
        /*06ec*/ 	.short	0x010a
        /*06ee*/ 	.byte	0x3f
	.zero		1


	//   ....[77]....
        /*06f0*/ 	.word	0x00023df0
        /*06f4*/ 	.word	0x00000003
        /*06f8*/ 	.word	0x00000000
        /*06fc*/ 	.short	0x010a
        /*06fe*/ 	.byte	0x3f
	.zero		1


	//   ....[78]....
        /*0700*/ 	.word	0x00023e40
        /*0704*/ 	.word	0x00000005
        /*0708*/ 	.word	0x00000000
        /*070c*/ 	.short	0x010a
        /*070e*/ 	.byte	0x3f
	.zero		1


	//   ....[79]....
        /*0710*/ 	.word	0x000241e0
        /*0714*/ 	.word	0x0000000c
        /*0718*/ 	.word	0x00000000
        /*071c*/ 	.short	0x010a
        /*071e*/ 	.byte	0x3f
	.zero		1


	//   ....[80]....
        /*0720*/ 	.word	0x00024320
        /*0724*/ 	.word	0x00000002
        /*0728*/ 	.word	0x00000000
        /*072c*/ 	.short	0x010a
        /*072e*/ 	.byte	0x3f
	.zero		1


	//   ....[81]....
        /*0730*/ 	.word	0x00024980
        /*0734*/ 	.word	0x0000000b
        /*0738*/ 	.word	0x00000000
        /*073c*/ 	.short	0x010a
        /*073e*/ 	.byte	0x3f
	.zero		1


	//   ....[82]....
        /*0740*/ 	.word	0x00024ac0
        /*0744*/ 	.word	0x00000008
        /*0748*/ 	.word	0x00000000
        /*074c*/ 	.short	0x010a
        /*074e*/ 	.byte	0x3f
	.zero		1


	//   ....[83]....
        /*0750*/ 	.word	0x00025de0
        /*0754*/ 	.word	0x00000002
        /*0758*/ 	.word	0x00000000
        /*075c*/ 	.short	0x0101
        /*075e*/ 	.byte	0x3f
	.zero		1


	//   ....[84]....
        /*0760*/ 	.word	0x0003f2d0
        /*0764*/ 	.word	0x00000004
        /*0768*/ 	.word	0x00000000
        /*076c*/ 	.short	0x0101
        /*076e*/ 	.byte	0x3f
	.zero		1


	//   ....[85]....
        /*0770*/ 	.word	0x0003f310
        /*0774*/ 	.word	0x00000002
        /*0778*/ 	.word	0x00000000
        /*077c*/ 	.short	0x010a
        /*077e*/ 	.byte	0x3f
	.zero		1


	//   ....[86]....
        /*0780*/ 	.word	0x0003f360
        /*0784*/ 	.word	0x00000008
        /*0788*/ 	.word	0x00000000
        /*078c*/ 	.short	0x010a
        /*078e*/ 	.byte	0x3f
	.zero		1


	//----- nvinfo : EIATTR_NUM_MBARRIERS
	.align		4
.L_1351:
        /*0790*/ 	.byte	0x03, 0x38
        /*0792*/ 	.short	0x0017


	//----- nvinfo : EIATTR_EXIT_INSTR_OFFSETS
	.align		4
        /*0794*/ 	.byte	0x04, 0x1c
        /*0796*/ 	.short	(.L_1353 - .L_1352)


	//   ....[0]....
.L_1352:
        /*0798*/ 	.word	0x00000ba0


	//   ....[1]....
        /*079c*/ 	.word	0x00020370


	//   ....[2]....
        /*07a0*/ 	.word	0x000203d0


	//   ....[3]....
        /*07a4*/ 	.word	0x000233e0


	//   ....[4]....
        /*07a8*/ 	.word	0x00023610


	//----- nvinfo : EIATTR_MAX_THREADS
	.align		4
.L_1353:
        /*07ac*/ 	.byte	0x04, 0x05
        /*07ae*/ 	.short	(.L_1355 - .L_1354)
.L_1354:
        /*07b0*/ 	.word	0x00000180
        /*07b4*/ 	.word	0x00000001
        /*07b8*/ 	.word	0x00000001


	//----- nvinfo : EIATTR_CRS_STACK_SIZE
	.align		4
.L_1355:
        /*07bc*/ 	.byte	0x04, 0x1e
        /*07be*/ 	.short	(.L_1357 - .L_1356)
.L_1356:
        /*07c0*/ 	.word	0x00000000


	//----- nvinfo : EIATTR_CBANK_PARAM_SIZE
	.align		4
.L_1357:
        /*07c4*/ 	.byte	0x03, 0x19
        /*07c6*/ 	.short	0x0cf0


	//----- nvinfo : EIATTR_PARAM_CBANK
	.align		4
        /*07c8*/ 	.byte	0x04, 0x0a
        /*07ca*/ 	.short	(.L_1359 - .L_1358)
	.align		4
.L_1358:
        /*07cc*/ 	.word	index@(.nv.constant0._ZN7cutlass13device_kernelIN5flash11enable_sm90INS1_16FlashAttnFwdSm90INS1_25CollectiveMainloopFwdSm90ILi2EN4cute5tupleIJNS5_1CILi1EEES8_S8_EEENS6_IJNS7_ILi128EEENS7_ILi96EEENS7_ILi64EEEEEELi256ENS_10bfloat16_tEfNS_4arch4Sm90ELb0ELb1ELb0ELb0ELb0ELb0ELb1ELb1ELb0ELb0ELb0ELb0EEENS1_21CollectiveEpilogueFwdINS6_IJSA_NS7_ILi256EEESB_EEES9_SE_SG_Li256ELb0ELb0ELb0ELb0EEENS1_30DynamicPersistentTileSchedulerILi256ELi32ELb0ELb0ELb1EEEEEEEEEvNT_6ParamsE)
        /*07d0*/ 	.short	0x0210
        /*07d2*/ 	.short	0x0cf0


	//----- nvinfo : EIATTR_SW_WAR
	.align		4
.L_1359:
        /*07d4*/ 	.byte	0x04, 0x36
        /*07d6*/ 	.short	(.L_1361 - .L_1360)
.L_1360:
        /*07d8*/ 	.word	0x00000008
.L_1361:


//--------------------- .nv.info._ZN7cutlass13device_kernelIN5flash11enable_sm90INS1_16FlashAttnFwdSm90INS1_25CollectiveMainloopFwdSm90ILi2EN4cute5tupleIJNS5_1CILi1EEES8_S8_EEENS6_IJNS7_ILi128EEENS7_ILi96EEENS7_ILi64EEEEEELi256ENS_10bfloat16_tEfNS_4arch4Sm90ELb0ELb1ELb0ELb1ELb0ELb0ELb0ELb1ELb0ELb0ELb0ELb0EEENS1_21CollectiveEpilogueFwdINS6_IJSA_NS7_ILi256EEESB_EEES9_SE_SG_Li256ELb1ELb0ELb0ELb0EEENS1_36VarlenDynamicPersistentTileSchedulerILi128ELi96ELi256ELi32ELb0ELb0ELb1ELb1ELb0ELb1EEEEEEEEEvNT_6ParamsE --------------------------
	.section	.nv.info._ZN7cutlass13device_kernelIN5flash11enable_sm90INS1_16FlashAttnFwdSm90INS1_25CollectiveMainloopFwdSm90ILi2EN4cute5tupleIJNS5_1CILi1EEES8_S8_EEENS6_IJNS7_ILi128EEENS7_ILi96EEENS7_ILi64EEEEEELi256ENS_10bfloat16_tEfNS_4arch4Sm90ELb0ELb1ELb0ELb1ELb0ELb0ELb0ELb1ELb0ELb0ELb0ELb0EEENS1_21CollectiveEpilogueFwdINS6_IJSA_NS7_ILi256EEESB_EEES9_SE_SG_Li256ELb1ELb0ELb0ELb0EEENS1_36VarlenDynamicPersistentTileSchedulerILi128ELi96ELi256ELi32ELb0ELb0ELb1ELb1ELb0ELb1EEEEEEEEEvNT_6ParamsE,"",@"SHT_CUDA_INFO"
	.sectionflags	@""
	.align	4


	//----- nvinfo : EIATTR_CUDA_API_VERSION
	.align		4
        /*0000*/ 	.byte	0x04, 0x37
        /*0002*/ 	.short	(.L_1363 - .L_1362)
.L_1362:
        /*0004*/ 	.word	0x00000082


	//----- nvinfo : EIATTR_KPARAM_INFO
	.align		4
.L_1363:
        /*0008*/ 	.byte	0x04, 0x17
        /*000a*/ 	.short	(.L_1365 - .L_1364)
.L_1364:
        /*000c*/ 	.word	0x00000000
        /*0010*/ 	.short	0x0000
        /*0012*/ 	.short	0x0070
        /*0014*/ 	.byte	0x00, 0xf0, 0x01, 0x28


	//----- nvinfo : EIATTR_SPARSE_MMA_MASK
	.align		4
.L_1365:
        /*0018*/ 	.byte	0x03, 0x50
        /*001a*/ 	.short	0x0000


	//----- nvinfo : EIATTR_MAXREG_COUNT
	.align		4
        /*001c*/ 	.byte	0x03, 0x1b
        /*001e*/ 	.short	0x00a8


	//----- nvinfo : EIATTR_NUM_BARRIERS
	.align		4
        /*0020*/ 	.byte	0x02, 0x4c
        /*0022*/ 	.byte	0x10
	.zero		1


	//----- nvinfo : EIATTR_EXTERNS
	.align		4
        /*0024*/ 	.byte	0x04, 0x0f
        /*0026*/ 	.short	(.L_1367 - .L_1366)


	//   ....[0]....
	.align		4
.L_1366:
        /*0028*/ 	.word	index@(__assertfail)


	//----- nvinfo : EIATTR_ANNOTATIONS
	.align		4
.L_1367:
        /*002c*/ 	.byte	0x04, 0x55
        /*002e*/ 	.short	(.L_1369 - .L_1368)


	//   ....[0]....
.L_1368:
        /* <DEDUP_REMOVED lines=27> */


	//----- nvinfo : EIATTR_MERCURY_ISA_VERSION
	.align		4
.L_1369:
        /*01d0*/ 	.byte	0x03, 0x5f
        /*01d2*/ 	.short	0x0101


	//----- nvinfo : EIATTR_UNUSED_LOAD_BYTE_OFFSET
	.align		4
        /*01d4*/ 	.byte	0x04, 0x44
        /*01d6*/ 	.short	(.L_1371 - .L_1370)


	//   ....[0]....
.L_1370:
        /*01d8*/ 	.word	0x00000a70
        /*01dc*/ 	.word	0x0000fff0


	//   ....[1]....
        /*01e0*/ 	.word	0x0000ced0
        /*01e4*/ 	.word	0x0000fff0


	//----- nvinfo : EIATTR_INT_WARP_WIDE_INSTR_OFFSETS
	.align		4
.L_1371:
        /*01e8*/ 	.byte	0x04, 0x31
        /*01ea*/ 	.short	(.L_1373 - .L_1372)


	//   ....[0]....
.L_1372:
        /*01ec*/ 	.word	0x00000160


	//   ....[1]....
        /*01f0*/ 	.word	0x000001a0


	//   ....[2]....
        /*01f4*/ 	.word	0x00000210


	//   ....[3]....
        /*01f8*/ 	.word	0x00010e00


	//   ....[4]....
        /*01fc*/ 	.word	0x00010e90


	//   ....[5]....
        /*0200*/ 	.word	0x00011390


	//   ....[6]....
        /*0204*/ 	.word	0x00011410


	//   ....[7]....
        /*0208*/ 	.word	0x00013730


	//   ....[8]....
        /*020c*/ 	.word	0x000137c0


	//----- nvinfo : EIATTR_COOP_GROUP_MASK_REGIDS
	.align		4
.L_1373:
        /*0210*/ 	.byte	0x04, 0x29
        /*0212*/ 	.short	(.L_1375 - .L_1374)


	//   ....[0]....
.L_1374:
        /*0214*/ 	.word	0xffffffff


	//   ....[1]....
        /*0218*/ 	.word	0xffffffff


	//   ....[2]....
        /*021c*/ 	.word	0xffffffff


	//   ....[3]....
        /*0220*/ 	.word	0xffffffff


	//   ....[4]....
        /*0224*/ 	.word	0xffffffff


	//   ....[5]....
        /*0228*/ 	.word	0xffffffff


	//   ....[6]....
        /*022c*/ 	.word	0xffffffff


	//   ....[7]....
        /*0230*/ 	.word	0xffffffff


	//   ....[8]....
        /*0234*/ 	.word	0xffffffff


	//   ....[9]....
        /*0238*/ 	.word	0xffffffff


	//   ....[10]....
        /*023c*/ 	.word	0xffffffff


	//   ....[11]....
        /*0240*/ 	.word	0xffffffff


	//   ....[12]....
        /*0244*/ 	.word	0xffffffff


	//   ....[13]....
        /*0248*/ 	.word	0xffffffff


	//   ....[14]....
        /*024c*/ 	.word	0xffffffff


	//   ....[15]....
        /*0250*/ 	.word	0xffffffff


	//   ....[16]....
        /*0254*/ 	.word	0xffffffff


	//   ....[17]....
        /*0258*/ 	.word	0xffffffff


	//   ....[18]....
        /*025c*/ 	.word	0xffffffff


	//   ....[19]....
        /*0260*/ 	.word	0xffffffff


	//   ....[20]....
        /*0264*/ 	.word	0xffffffff


	//   ....[21]....
        /*0268*/ 	.word	0xffffffff


	//   ....[22]....
        /*026c*/ 	.word	0xffffffff


	//   ....[23]....
        /*0270*/ 	.word	0xffffffff


	//   ....[24]....
        /*0274*/ 	.word	0xffffffff


	//   ....[25]....
        /*0278*/ 	.word	0xffffffff


	//   ....[26]....
        /*027c*/ 	.word	0xffffffff


	//   ....[27]....
        /*0280*/ 	.word	0xffffffff


	//   ....[28]....
        /*0284*/ 	.word	0xffffffff


	//   ....[29]....
        /*0288*/ 	.word	0xffffffff


	//   ....[30]....
        /*028c*/ 	.word	0xffffffff


	//   ....[31]....
        /*0290*/ 	.word	0xffffffff


	//   ....[32]....
        /*0294*/ 	.word	0xffffffff


	//   ....[33]....
        /*0298*/ 	.word	0xffffffff


	//   ....[34]....
        /*029c*/ 	.word	0xffffffff


	//   ....[35]....
        /*02a0*/ 	.word	0xffffffff


	//   ....[36]....
        /*02a4*/ 	.word	0xffffffff


	//   ....[37]....
        /*02a8*/ 	.word	0xffffffff


	//   ....[38]....
        /*02ac*/ 	.word	0xffffffff


	//   ....[39]....
        /*02b0*/ 	.word	0xffffffff


	//   ....[40]....
        /*02b4*/ 	.word	0xffffffff


	//   ....[41]....
        /*02b8*/ 	.word	0xffffffff


	//   ....[42]....
        /*02bc*/ 	.word	0xffffffff


	//   ....[43]....
        /*02c0*/ 	.word	0xffffffff


	//   ....[44]....
        /*02c4*/ 	.word	0xffffffff


	//   ....[45]....
        /*02c8*/ 	.word	0xffffffff


	//   ....[46]....
        /*02cc*/ 	.word	0xffffffff


	//   ....[47]....
        /*02d0*/ 	.word	0xffffffff


	//   ....[48]....
        /*02d4*/ 	.word	0xffffffff


	//   ....[49]....
        /*02d8*/ 	.word	0xffffffff


	//   ....[50]....
        /*02dc*/ 	.word	0xffffffff


	//   ....[51]....
        /*02e0*/ 	.word	0xffffffff


	//   ....[52]....
        /*02e4*/ 	.word	0xffffffff


	//   ....[53]....
        /*02e8*/ 	.word	0xffffffff


	//   ....[54]....
        /*02ec*/ 	.word	0xffffffff


	//   ....[55]....
        /*02f0*/ 	.word	0xffffffff


	//   ....[56]....
        /*02f4*/ 	.word	0xffffffff


	//   ....[57]....
        /*02f8*/ 	.word	0xffffffff


	//   ....[58]....
        /*02fc*/ 	.word	0xffffffff


	//   ....[59]....
        /*0300*/ 	.word	0xffffffff


	//   ....[60]....
        /*0304*/ 	.word	0xffffffff


	//   ....[61]....
        /*0308*/ 	.word	0xffffffff


	//   ....[62]....
        /*030c*/ 	.word	0x0500000f


	//   ....[63]....
        /*0310*/ 	.word	0x0500000f


	//   ....[64]....
        /*0314*/ 	.word	0x0500000f


	//   ....[65]....
        /*0318*/ 	.word	0x0500000f


	//   ....[66]....
        /*031c*/ 	.word	0x0500000f


	//   ....[67]....
        /*0320*/ 	.word	0x0500000f


	//   ....[68]....
        /*0324*/ 	.word	0x0500000f


	//   ....[69]....
        /*0328*/ 	.word	0x0500000f


	//   ....[70]....
        /*032c*/ 	.word	0x0500000f


	//   ....[71]....
        /*0330*/ 	.word	0x0500000f


	//   ....[72]....
        /*0334*/ 	.word	0x0500000f


	//   ....[73]....
        /*0338*/ 	.word	0x0500000f


	//   ....[74]....
        /*033c*/ 	.word	0x0500000f


	//   ....[75]....
        /*0340*/ 	.word	0x0500000f


	//   ....[76]....
        /*0344*/ 	.word	0x0500000f


	//   ....[77]....
        /*0348*/ 	.word	0x0500000f


	//   ....[78]....
        /*034c*/ 	.word	0x0500000f


	//   ....[79]....
        /*0350*/ 	.word	0x0500000f


	//   ....[80]....
        /*0354*/ 	.word	0x0500000f


	//----- nvinfo : EIATTR_COOP_GROUP_INSTR_OFFSETS
	.align		4
.L_1375:
        /*0358*/ 	.byte	0x04, 0x28
        /*035a*/ 	.short	(.L_1377 - .L_1376)


	//   ....[0]....
.L_1376:
        /*035c*/ 	.word	0x00000070


	//   ....[1]....
        /*0360*/ 	.word	0x00000170


	//   ....[2]....
        /*0364*/ 	.word	0x000001c0


	//   ....[3]....
        /*0368*/ 	.word	0x000003f0


	//   ....[4]....
        /*036c*/ 	.word	0x00000550


	//   ....[5]....
        /*0370*/ 	.word	0x00000670


	//   ....[6]....
        /*0374*/ 	.word	0x000007d0


	//   ....[7]....
        /*0378*/ 	.word	0x000019d0


	//   ....[8]....
        /*037c*/ 	.word	0x00003000


	//   ....[9]....
        /*0380*/ 	.word	0x00003110


	//   ....[10]....
        /*0384*/ 	.word	0x000036e0


	//   ....[11]....
        /*0388*/ 	.word	0x00003760


	//   ....[12]....
        /*038c*/ 	.word	0x00005840


	//   ....[13]....
        /*0390*/ 	.word	0x00005960


	//   ....[14]....
        /*0394*/ 	.word	0x00005f80


	//   ....[15]....
        /*0398*/ 	.word	0x00006050


	//   ....[16]....
        /*039c*/ 	.word	0x00007b80


	//   ....[17]....
        /*03a0*/ 	.word	0x00007ba0


	//   ....[18]....
        /*03a4*/ 	.word	0x000080c0


	//   ....[19]....
        /*03a8*/ 	.word	0x00008290


	//   ....[20]....
        /*03ac*/ 	.word	0x0000a7f0


	//   ....[21]....
        /*03b0*/ 	.word	0x0000a910


	//   ....[22]....
        /*03b4*/ 	.word	0x0000af90


	//   ....[23]....
        /*03b8*/ 	.word	0x0000b000


	//   ....[24]....
        /*03bc*/ 	.word	0x0000c450


	//   ....[25]....
        /*03c0*/ 	.word	0x0000c490


	//   ....[26]....
        /*03c4*/ 	.word	0x0000c550


	//   ....[27]....
        /*03c8*/ 	.word	0x0000c560


	//   ....[28]....
        /*03cc*/ 	.word	0x0000f990


	//   ....[29]....
        /*03d0*/ 	.word	0x0000fb10


	//   ....[30]....
        /*03d4*/ 	.word	0x0000fb40


	//   ....[31]....
        /*03d8*/ 	.word	0x0000fb80


	//   ....[32]....
        /*03dc*/ 	.word	0x0000fbf0


	//   ....[33]....
        /*03e0*/ 	.word	0x0000fc50


	//   ....[34]....
        /*03e4*/ 	.word	0x0000fc90


	//   ....[35]....
        /*03e8*/ 	.word	0x0000fe30


	//   ....[36]....
        /*03ec*/ 	.word	0x0000fe90


	//   ....[37]....
        /*03f0*/ 	.word	0x0000fed0


	//   ....[38]....
        /*03f4*/ 	.word	0x0000ff10


	//   ....[39]....
        /*03f8*/ 	.word	0x0000ff40


	//   ....[40]....
        /*03fc*/ 	.word	0x0000ff70


	//   ....[41]....
        /*0400*/ 	.word	0x00010010


	//   ....[42]....
        /*0404*/ 	.word	0x00010070


	//   ....[43]....
        /*0408*/ 	.word	0x00010100


	//   ....[44]....
        /*040c*/ 	.word	0x00013850


	//   ....[45]....
        /*0410*/ 	.word	0x00013860


	//   ....[46]....
        /*0414*/ 	.word	0x00013970


	//   ....[47]....
        /*0418*/ 	.word	0x000139d0


	//   ....[48]....
        /*041c*/ 	.word	0x00013a10


	//   ....[49]....
        /*0420*/ 	.word	0x00013a50


	//   ....[50]....
        /*0424*/ 	.word	0x00013a80


	//   ....[51]....
        /*0428*/ 	.word	0x00013ab0


	//   ....[52]....
        /*042c*/ 	.word	0x00013c40


	//   ....[53]....
        /*0430*/ 	.word	0x00013ca0


	//   ....[54]....
        /*0434*/ 	.word	0x00013ce0


	//   ....[55]....
        /*0438*/ 	.word	0x00013d20


	//   ....[56]....
        /*043c*/ 	.word	0x00013d50


	//   ....[57]....
        /*0440*/ 	.word	0x00013d80


	//   ....[58]....
        /*0444*/ 	.word	0x00013e40


	//   ....[59]....
        /*0448*/ 	.word	0x00013e60


	//   ....[60]....
        /*044c*/ 	.word	0x00013ed0


	//   ....[61]....
        /*0450*/ 	.word	0x00014560


	//   ....[62]....
        /*0454*/ 	.word	0x00014ba0


	//   ....[63]....
        /*0458*/ 	.word	0x00014fc0


	//   ....[64]....
        /*045c*/ 	.word	0x00015050


	//   ....[65]....
        /*0460*/ 	.word	0x000150f0


	//   ....[66]....
        /*0464*/ 	.word	0x000151a0


	//   ....[67]....
        /*0468*/ 	.word	0x00015220


	//   ....[68]....
        /*046c*/ 	.word	0x000152a0


	//   ....[69]....
        /*0470*/ 	.word	0x00015320


	//   ....[70]....
        /*0474*/ 	.word	0x000153a0


	//   ....[71]....
        /*0478*/ 	.word	0x00015430


	//   ....[72]....
        /*047c*/ 	.word	0x000154e0


	//   ....[73]....
        /*0480*/ 	.word	0x00015560


	//   ....[74]....
        /*0484*/ 	.word	0x000155e0


	//   ....[75]....
        /*0488*/ 	.word	0x00015660


	//   ....[76]....
        /*048c*/ 	.word	0x000156e0


	//   ....[77]....
        /*0490*/ 	.word	0x00015750


	//   ....[78]....
        /*0494*/ 	.word	0x000157f0


	//   ....[79]....
        /*0498*/ 	.word	0x00015880


	//   ....[80]....
        /*049c*/ 	.word	0x000159b0


	//----- nvinfo : EIATTR_REG_RECONFIG
	.align		4
.L_1377:
        /*04a0*/ 	.byte	0x01, 0x54
	.zero		2


	//----- nvinfo : EIATTR_SYSCALL_OFFSETS
	.align		4
        /*04a4*/ 	.byte	0x04, 0x46
        /*04a6*/ 	.short	(.L_1379 - .L_1378)


	//   ....[0]....
.L_1378:
        /*04a8*/ 	.word	0x00001bb0


	//   ....[1]....
        /*04ac*/ 	.word	0x00011020


	//   ....[2]....
        /*04b0*/ 	.word	0x00011160


	//   ....[3]....
        /*04b4*/ 	.word	0x00011260


	//----- nvinfo : EIATTR_MBARRIER_INSTR_OFFSETS
	.align		4
.L_1379:
        /*04b8*/ 	.byte	0x04, 0x39
        /*04ba*/ 	.short	(.L_1381 - .L_1380)


	//   ....[0]....
.L_1380:
        /*04bc*/ 	.word	0x000002a0
        /*04c0*/ 	.word	0x000000ff
        /*04c4*/ 	.word	0x00022800
        /*04c8*/ 	.short	0x0100
        /*04ca*/ 	.byte	0x08
	.zero		1


	//   ....[1]....
        /*04cc*/ 	.word	0x000002b0
        /*04d0*/ 	.word	0x000000ff
        /*04d4*/ 	.word	0x00022820
        /*04d8*/ 	.short	0x0100
        /*04da*/ 	.byte	0x08
	.zero		1


	//   ....[2]....
        /*04dc*/ 	.word	0x000003a0
        /*04e0*/ 	.word	0x000000ff
        /*04e4*/ 	.word	0x00022830
        /*04e8*/ 	.short	0x0100
        /*04ea*/ 	.byte	0x08
	.zero		1


	//   ....[3]....
        /*04ec*/ 	.word	0x000003b0
        /*04f0*/ 	.word	0x000000ff
        /*04f4*/ 	.word	0x00022840
        /*04f8*/ 	.short	0x0100
        /*04fa*/ 	.byte	0x08
	.zero		1


	//   ....[4]....
        /*04fc*/ 	.word	0x000003c0
        /*0500*/ 	.word	0x000000ff
        /*0504*/ 	.word	0x00022838
        /*0508*/ 	.short	0x0100
        /*050a*/ 	.byte	0x08
	.zero		1


	//   ....[5]....
        /*050c*/ 	.word	0x000003d0
        /*0510*/ 	.word	0x000000ff
        /*0514*/ 	.word	0x00022848
        /*0518*/ 	.short	0x0100
        /*051a*/ 	.byte	0x08
	.zero		1


	//   ....[6]....
        /*051c*/ 	.word	0x00000500
        /*0520*/ 	.word	0x000000ff
        /*0524*/ 	.word	0x00022850
        /*0528*/ 	.short	0x0100
        /*052a*/ 	.byte	0x08
	.zero		1


	//   ....[7]....
        /*052c*/ 	.word	0x00000510
        /*0530*/ 	.word	0x000000ff
        /*0534*/ 	.word	0x00022860
        /*0538*/ 	.short	0x0100
        /*053a*/ 	.byte	0x08
	.zero		1


	//   ....[8]....
        /*053c*/ 	.word	0x00000520
        /*0540*/ 	.word	0x000000ff
        /*0544*/ 	.word	0x00022858
        /*0548*/ 	.short	0x0100
        /*054a*/ 	.byte	0x08
	.zero		1


	//   ....[9]....
        /*054c*/ 	.word	0x00000530
        /*0550*/ 	.word	0x000000ff
        /*0554*/ 	.word	0x00022868
        /*0558*/ 	.short	0x0100
        /*055a*/ 	.byte	0x08
	.zero		1


	//   ....[10]....
        /*055c*/ 	.word	0x00000620
        /*0560*/ 	.word	0x000000ff
        /*0564*/ 	.word	0x00022870
        /*0568*/ 	.short	0x0100
        /*056a*/ 	.byte	0x06
	.zero		1


	//   ....[11]....
        /*056c*/ 	.word	0x00000630
        /*0570*/ 	.word	0x000000ff
        /*0574*/ 	.word	0x00022880
        /*0578*/ 	.short	0x0100
        /*057a*/ 	.byte	0x06
	.zero		1


	//   ....[12]....
        /*057c*/ 	.word	0x00000640
        /*0580*/ 	.word	0x000000ff
        /*0584*/ 	.word	0x00022878
        /*0588*/ 	.short	0x0100
        /*058a*/ 	.byte	0x06
	.zero		1


	//   ....[13]....
        /*058c*/ 	.word	0x00000650
        /*0590*/ 	.word	0x000000ff
        /*0594*/ 	.word	0x00022888
        /*0598*/ 	.short	0x0100
        /*059a*/ 	.byte	0x06
	.zero		1


	//   ....[14]....
        /*059c*/ 	.word	0x00000780
        /*05a0*/ 	.word	0x000000ff
        /*05a4*/ 	.word	0x00022890
        /*05a8*/ 	.short	0x0100
        /*05aa*/ 	.byte	0x08
	.zero		1


	//   ....[15]....
        /*05ac*/ 	.word	0x00000790
        /*05b0*/ 	.word	0x000000ff
        /*05b4*/ 	.word	0x000228a0
        /*05b8*/ 	.short	0x0100
        /*05ba*/ 	.byte	0x08
	.zero		1


	//   ....[16]....
        /*05bc*/ 	.word	0x000007a0
        /*05c0*/ 	.word	0x000000ff
        /*05c4*/ 	.word	0x00022898
        /*05c8*/ 	.short	0x0100
        /*05ca*/ 	.byte	0x08
	.zero		1


	//   ....[17]....
        /*05cc*/ 	.word	0x000007b0
        /*05d0*/ 	.word	0x000000ff
        /*05d4*/ 	.word	0x000228a8
        /*05d8*/ 	.short	0x0100
        /*05da*/ 	.byte	0x08
	.zero		1


	//   ....[18]....
        /*05dc*/ 	.word	0x000008e0
        /*05e0*/ 	.word	0x000000ff
        /*05e4*/ 	.word	0x000228b0
        /*05e8*/ 	.short	0x0100
        /*05ea*/ 	.byte	0x08
	.zero		1


	//   ....[19]....
        /*05ec*/ 	.word	0x000008f0
        /*05f0*/ 	.word	0x000000ff
        /*05f4*/ 	.word	0x000228c0
        /*05f8*/ 	.short	0x0100
        /*05fa*/ 	.byte	0x08
	.zero		1


	//   ....[20]....
        /*05fc*/ 	.word	0x00000900
        /*0600*/ 	.word	0x000000ff
        /*0604*/ 	.word	0x000228b8
        /*0608*/ 	.short	0x0100
        /*060a*/ 	.byte	0x08
	.zero		1


	//   ....[21]....
        /*060c*/ 	.word	0x00000910
        /*0610*/ 	.word	0x000000ff
        /*0614*/ 	.word	0x000228c8
        /*0618*/ 	.short	0x0100
        /*061a*/ 	.byte	0x08
	.zero		1


	//   ....[22]....
        /*061c*/ 	.word	0x00001c60
        /*0620*/ 	.word	0x00000009
        /*0624*/ 	.word	0x00022800
        /*0628*/ 	.short	0x010a
        /*062a*/ 	.byte	0x3f
	.zero		1


	//   ....[23]....
        /*062c*/ 	.word	0x00001d30
        /*0630*/ 	.word	0x00000007
        /*0634*/ 	.word	0x00022830
        /*0638*/ 	.short	0x010a
        /*063a*/ 	.byte	0x3f
	.zero		1


	//   ....[24]....
        /*063c*/ 	.word	0x00001d70
        /*0640*/ 	.word	0x00000007
        /*0644*/ 	.word	0x00022830
        /*0648*/ 	.short	0x010a
        /*064a*/ 	.byte	0x3f
	.zero		1


	//   ....[25]....
        /*064c*/ 	.word	0x000020d0
        /*0650*/ 	.word	0x00000000
        /*0654*/ 	.word	0x00000000
        /*0658*/ 	.short	0x0101
        /*065a*/ 	.byte	0x3f
	.zero		1


	//   ....[26]....
        /*065c*/ 	.word	0x00003fb0
        /*0660*/ 	.word	0x00000007
        /*0664*/ 	.word	0x00022850
        /*0668*/ 	.short	0x010a
        /*066a*/ 	.byte	0x3f
	.zero		1


	//   ....[27]....
        /*066c*/ 	.word	0x00003ff0
        /*0670*/ 	.word	0x00000007
        /*0674*/ 	.word	0x00022850
        /*0678*/ 	.short	0x010a
        /*067a*/ 	.byte	0x3f
	.zero		1


	//   ....[28]....
        /*067c*/ 	.word	0x00004320
        /*0680*/ 	.word	0x00000007
        /*0684*/ 	.word	0x00000000
        /*0688*/ 	.short	0x0101
        /*068a*/ 	.byte	0x3f
	.zero		1


	//   ....[29]....
        /*068c*/ 	.word	0x00004630
        /*0690*/ 	.word	0x000000ff
        /*0694*/ 	.word	0x00022830
        /*0698*/ 	.short	0x010a
        /*069a*/ 	.byte	0x1b
	.zero		1


	//   ....[30]....
        /*069c*/ 	.word	0x00004670
        /*06a0*/ 	.word	0x000000ff
        /*06a4*/ 	.word	0x00022830
        /*06a8*/ 	.short	0x010a
        /*06aa*/ 	.byte	0x1b
	.zero		1


	//   ....[31]....
        /*06ac*/ 	.word	0x000048b0
        /*06b0*/ 	.word	0x0000000e
        /*06b4*/ 	.word	0x00000000
        /*06b8*/ 	.short	0x0101
        /*06ba*/ 	.byte	0x3f
	.zero		1


	//   ....[32]....
        /*06bc*/ 	.word	0x00007130
        /*06c0*/ 	.word	0x000000ff
        /*06c4*/ 	.word	0x00022850
        /*06c8*/ 	.short	0x010a
        /*06ca*/ 	.byte	0x1b
	.zero		1


	//   ....[33]....
        /*06cc*/ 	.word	0x00007170
        /*06d0*/ 	.word	0x000000ff
        /*06d4*/ 	.word	0x00022850
        /*06d8*/ 	.short	0x010a
        /*06da*/ 	.byte	0x1b
	.zero		1


	//   ....[34]....
        /*06dc*/ 	.word	0x00007470
        /*06e0*/ 	.word	0x00000009
        /*06e4*/ 	.word	0x00000000
        /*06e8*/ 	.short	0x0101
        /*06ea*/ 	.byte	0x3f
	.zero		1


	//   ....[35]....
        /*06ec*/ 	.word	0x00007820
        /*06f0*/ 	.word	0x000000ff
        /*06f4*/ 	.word	0x00022830
        /*06f8*/ 	.short	0x010a
        /*06fa*/ 	.byte	0x18
	.zero		1


	//   ....[36]....
        /*06fc*/ 	.word	0x00007860
        /*0700*/ 	.word	0x000000ff
        /*0704*/ 	.word	0x00022830
        /*0708*/ 	.short	0x010a
        /*070a*/ 	.byte	0x18
	.zero		1


	//   ....[37]....
        /*070c*/ 	.word	0x000085e0
        /*0710*/ 	.word	0x0000009a
        /*0714*/ 	.word	0x00000000
        /*0718*/ 	.short	0x0101
        /*071a*/ 	.byte	0x3f
	.zero		1


	//   ....[38]....
        /*071c*/ 	.word	0x000090f0
        /*0720*/ 	.word	0x000000ff
        /*0724*/ 	.word	0x00022850
        /*0728*/ 	.short	0x010a
        /*072a*/ 	.byte	0x18
	.zero		1


	//   ....[39]....
        /*072c*/ 	.word	0x00009130
        /*0730*/ 	.word	0x000000ff
        /*0734*/ 	.word	0x00022850
        /*0738*/ 	.short	0x010a
        /*073a*/ 	.byte	0x18
	.zero		1


	//   ....[40]....
        /*073c*/ 	.word	0x00009420
        /*0740*/ 	.word	0x000000b6
        /*0744*/ 	.word	0x00000000
        /*0748*/ 	.short	0x0101
        /*074a*/ 	.byte	0x3f
	.zero		1


	//   ....[41]....
        /*074c*/ 	.word	0x000095e0
        /*0750*/ 	.word	0x000000ff
        /*0754*/ 	.word	0x00022830
        /*0758*/ 	.short	0x010a
        /*075a*/ 	.byte	0x07
	.zero		1


	//   ....[42]....
        /*075c*/ 	.word	0x00009620
        /*0760*/ 	.word	0x000000ff
        /*0764*/ 	.word	0x00022830
        /*0768*/ 	.short	0x010a
        /*076a*/ 	.byte	0x07
	.zero		1


	//   ....[43]....
        /*076c*/ 	.word	0x00009860
        /*0770*/ 	.word	0x00000000
        /*0774*/ 	.word	0x00000000
        /*0778*/ 	.short	0x0101
        /*077a*/ 	.byte	0x3f
	.zero		1


	//   ....[44]....
        /*077c*/ 	.word	0x0000c0e0
        /*0780*/ 	.word	0x000000ff
        /*0784*/ 	.word	0x00022850
        /*0788*/ 	.short	0x010a
        /*078a*/ 	.byte	0x07
	.zero		1


	//   ....[45]....
        /*078c*/ 	.word	0x0000c120
        /*0790*/ 	.word	0x000000ff
        /*0794*/ 	.word	0x00022850
        /*0798*/ 	.short	0x010a
        /*079a*/ 	.byte	0x07
	.zero		1


	//   ....[46]....
        /*079c*/ 	.word	0x0000c410
        /*07a0*/ 	.word	0x00000009
        /*07a4*/ 	.word	0x00000000
        /*07a8*/ 	.short	0x0101
        /*07aa*/ 	.byte	0x3f
	.zero		1


	//   ....[47]....
        /*07ac*/ 	.word	0x0000e610
        /*07b0*/ 	.word	0x00000000
        /*07b4*/ 	.word	0x00000000
        /*07b8*/ 	.short	0x0101
        /*07ba*/ 	.byte	0x3f
	.zero		1


	//   ....[48]....
        /*07bc*/ 	.word	0x00011770
        /*07c0*/ 	.word	0x00000009
        /*07c4*/ 	.word	0x00022840
        /*07c8*/ 	.short	0x010a
        /*07ca*/ 	.byte	0x3f
	.zero		1


	//   ....[49]....
        /*07cc*/ 	.word	0x00011b60
        /*07d0*/ 	.word	0x0000000a
        /*07d4*/ 	.word	0x00022820
        /*07d8*/ 	.short	0x010a
        /*07da*/ 	.byte	0x3f
	.zero		1


	//   ....[50]....
        /*07dc*/ 	.word	0x00011c20
        /*07e0*/ 	.word	0x00000006
        /*07e4*/ 	.word	0x00022860
        /*07e8*/ 	.short	0x010a
        /*07ea*/ 	.byte	0x3f
	.zero		1


	//   ....[51]....
        /*07ec*/ 	.word	0x00012280
        /*07f0*/ 	.word	0x00000002
        /*07f4*/ 	.word	0x00022840
        /*07f8*/ 	.short	0x010a
        /*07fa*/ 	.byte	0x3f
	.zero		1


	//   ....[52]....
        /*07fc*/ 	.word	0x00012490
        /*0800*/ 	.word	0x00000002
        /*0804*/ 	.word	0x00022860
        /*0808*/ 	.short	0x010a
        /*080a*/ 	.byte	0x3f
	.zero		1


	//   ....[53]....
        /*080c*/ 	.word	0x00012a30
        /*0810*/ 	.word	0x00000002
        /*0814*/ 	.word	0x00022840
        /*0818*/ 	.short	0x010a
        /*081a*/ 	.byte	0x3f
	.zero		1


	//   ....[54]....
        /*081c*/ 	.word	0x00012c30
        /*0820*/ 	.word	0x00000002
        /*0824*/ 	.word	0x00022860
        /*0828*/ 	.short	0x010a
        /*082a*/ 	.byte	0x3f
	.zero		1


	//   ....[55]....
        /*082c*/ 	.word	0x00013140
        /*0830*/ 	.word	0x00000002
        /*0834*/ 	.word	0x00022840
        /*0838*/ 	.short	0x010a
        /*083a*/ 	.byte	0x3f
	.zero		1


	//   ....[56]....
        /*083c*/ 	.word	0x00013350
        /*0840*/ 	.word	0x00000002
        /*0844*/ 	.word	0x00022860
        /*0848*/ 	.short	0x010a
        /*084a*/ 	.byte	0x3f
	.zero		1


	//   ....[57]....
        /*084c*/ 	.word	0x000144e0
        /*0850*/ 	.word	0x00000000
        /*0854*/ 	.word	0x00022820
        /*0858*/ 	.short	0x010a
        /*085a*/ 	.byte	0x3f
	.zero		1


	//   ....[58]....
        /*085c*/ 	.word	0x000146a0
        /*0860*/ 	.word	0x00000006
        /*0864*/ 	.word	0x00000000
        /*0868*/ 	.short	0x010a
        /*086a*/ 	.byte	0x3f
	.zero		1


	//   ....[59]....
        /*086c*/ 	.word	0x00014710
        /*0870*/ 	.word	0x00000007
        /*0874*/ 	.word	0x00000000
        /*0878*/ 	.short	0x010a
        /*087a*/ 	.byte	0x3f
	.zero		1


	//   ....[60]....
        /*087c*/ 	.word	0x00014780
        /*0880*/ 	.word	0x00000004
        /*0884*/ 	.word	0x00000000
        /*0888*/ 	.short	0x010a
        /*088a*/ 	.byte	0x3f
	.zero		1


	//   ....[61]....
        /*088c*/ 	.word	0x000147b0
        /*0890*/ 	.word	0x00000003
        /*0894*/ 	.word	0x00000000
        /*0898*/ 	.short	0x010a
        /*089a*/ 	.byte	0x3f
	.zero		1


	//   ....[62]....
        /*089c*/ 	.word	0x00014810
        /*08a0*/ 	.word	0x00000009
        /*08a4*/ 	.word	0x00022800
        /*08a8*/ 	.short	0x010a
        /*08aa*/ 	.byte	0x3f
	.zero		1


	//   ....[63]....
        /*08ac*/ 	.word	0x00014860
        /*08b0*/ 	.word	0x00000007
        /*08b4*/ 	.word	0x00022830
        /*08b8*/ 	.short	0x010a
        /*08ba*/ 	.byte	0x3f
	.zero		1


	//   ....[64]....
        /*08bc*/ 	.word	0x000148b0
        /*08c0*/ 	.word	0x00000007
        /*08c4*/ 	.word	0x00022850
        /*08c8*/ 	.short	0x010a
        /*08ca*/ 	.byte	0x3f
	.zero		1


	//   ....[65]....
        /*08cc*/ 	.word	0x00014910
        /*08d0*/ 	.word	0x00000009
        /*08d4*/ 	.word	0x00022830
        /*08d8*/ 	.short	0x010a
        /*08da*/ 	.byte	0x3f
	.zero		1


	//   ....[66]....
        /*08dc*/ 	.word	0x00014960
        /*08e0*/ 	.word	0x00000009
        /*08e4*/ 	.word	0x00022850
        /*08e8*/ 	.short	0x010a
        /*08ea*/ 	.byte	0x3f
	.zero		1


	//   ....[67]....
        /*08ec*/ 	.word	0x000149c0
        /*08f0*/ 	.word	0x00000000
        /*08f4*/ 	.word	0x00022830
        /*08f8*/ 	.short	0x010a
        /*08fa*/ 	.byte	0x3f
	.zero		1


	//   ....[68]....
        /*08fc*/ 	.word	0x00014a10
        /*0900*/ 	.word	0x000000b6
        /*0904*/ 	.word	0x00022850
        /*0908*/ 	.short	0x010a
        /*090a*/ 	.byte	0x3f
	.zero		1


	//   ....[69]....
        /*090c*/ 	.word	0x00014a70
        /*0910*/ 	.word	0x00000009
        /*0914*/ 	.word	0x00022830
        /*0918*/ 	.short	0x010a
        /*091a*/ 	.byte	0x3f
	.zero		1


	//   ....[70]....
        /*091c*/ 	.word	0x00014ac0
        /*0920*/ 	.word	0x00000009
        /*0924*/ 	.word	0x00022850
        /*0928*/ 	.short	0x010a
        /*092a*/ 	.byte	0x3f
	.zero		1


	//   ....[71]....
        /*092c*/ 	.word	0x00014c60
        /*0930*/ 	.word	0x00000009
        /*0934*/ 	.word	0x00022840
        /*0938*/ 	.short	0x010a
        /*093a*/ 	.byte	0x3f
	.zero		1


	//   ....[72]....
        /*093c*/ 	.word	0x00014ce0
        /*0940*/ 	.word	0x00000009
        /*0944*/ 	.word	0x00022820
        /*0948*/ 	.short	0x010a
        /*094a*/ 	.byte	0x3f
	.zero		1


	//   ....[73]....
        /*094c*/ 	.word	0x00014d30
        /*0950*/ 	.word	0x00000006
        /*0954*/ 	.word	0x00022860
        /*0958*/ 	.short	0x010a
        /*095a*/ 	.byte	0x3f
	.zero		1


	//   ....[74]....
        /*095c*/ 	.word	0x00014d80
        /*0960*/ 	.word	0x00000002
        /*0964*/ 	.word	0x00022840
        /*0968*/ 	.short	0x010a
        /*096a*/ 	.byte	0x3f
	.zero		1


	//   ....[75]....
        /*096c*/ 	.word	0x00014dd0
        /*0970*/ 	.word	0x00000002
        /*0974*/ 	.word	0x00022860
        /*0978*/ 	.short	0x010a
        /*097a*/ 	.byte	0x3f
	.zero		1


	//   ....[76]....
        /*097c*/ 	.word	0x00014e20
        /*0980*/ 	.word	0x00000002
        /*0984*/ 	.word	0x00022840
        /*0988*/ 	.short	0x010a
        /*098a*/ 	.byte	0x3f
	.zero		1


	//   ....[77]....
        /*098c*/ 	.word	0x00014e70
        /*0990*/ 	.word	0x00000002
        /*0994*/ 	.word	0x00022860
        /*0998*/ 	.short	0x010a
        /*099a*/ 	.byte	0x3f
	.zero		1


	//   ....[78]....
        /*099c*/ 	.word	0x00014ec0
        /*09a0*/ 	.word	0x00000002
        /*09a4*/ 	.word	0x00022840
        /*09a8*/ 	.short	0x010a
        /*09aa*/ 	.byte	0x3f
	.zero		1


	//   ....[79]....
        /*09ac*/ 	.word	0x00014f10
        /*09b0*/ 	.word	0x00000002
        /*09b4*/ 	.word	0x00022860
        /*09b8*/ 	.short	0x010a
        /*09ba*/ 	.byte	0x3f
	.zero		1


	//   ....[80]....
        /*09bc*/ 	.word	0x000158d0
        /*09c0*/ 	.word	0x00000000
        /*09c4*/ 	.word	0x00022820
        /*09c8*/ 	.short	0x010a
        /*09ca*/ 	.byte	0x3f
	.zero		1


	//   ....[81]....
        /*09cc*/ 	.word	0x00015a70
        /*09d0*/ 	.word	0x00000006
        /*09d4*/ 	.word	0x00000000
        /*09d8*/ 	.short	0x010a
        /*09da*/ 	.byte	0x3f
	.zero		1


	//   ....[82]....
        /*09dc*/ 	.word	0x00015ac0
        /*09e0*/ 	.word	0x00000007
        /*09e4*/ 	.word	0x00000000
        /*09e8*/ 	.short	0x010a
        /*09ea*/ 	.byte	0x3f
	.zero		1


	//   ....[83]....
        /*09ec*/ 	.word	0x00015b10
        /*09f0*/ 	.word	0x00000004
        /*09f4*/ 	.word	0x00000000
        /*09f8*/ 	.short	0x010a
        /*09fa*/ 	.byte	0x3f
	.zero		1


	//----- nvinfo : EIATTR_NUM_MBARRIERS
	.align		4
.L_1381:
        /*09fc*/ 	.byte	0x03, 0x38
        /*09fe*/ 	.short	0x0016


	//----- nvinfo : EIATTR_EXIT_INSTR_OFFSETS
	.align		4
        /*0a00*/ 	.byte	0x04, 0x1c
        /*0a02*/ 	.short	(.L_1383 - .L_1382)


	//   ....[0]....
.L_1382:
        /*0a04*/ 	.word	0x00000ab0


	//   ....[1]....
        /*0a08*/ 	.word	0x0000f950


	//   ....[2]....
        /*0a0c*/ 	.word	0x0000f9b0


	//   ....[3]....
        /*0a10*/ 	.word	0x00014800


	//----- nvinfo : EIATTR_MAX_THREADS
	.align		4
.L_1383:
        /*0a14*/ 	.byte	0x04, 0x05
        /*0a16*/ 	.short	(.L_1385 - .L_1384)
.L_1384:
        /*0a18*/ 	.word	0x00000180
        /*0a1c*/ 	.word	0x00000001
        /*0a20*/ 	.word	0x00000001


	//----- nvinfo : EIATTR_CRS_STACK_SIZE
	.align		4
.L_1385:
        /*0a24*/ 	.byte	0x04, 0x1e
        /*0a26*/ 	.short	(.L_1387 - .L_1386)
.L_1386:
        /*0a28*/ 	.word	0x00000000


	//----- nvinfo : EIATTR_CBANK_PARAM_SIZE
	.align		4
.L_1387:
        /*0a2c*/ 	.byte	0x03, 0x19
        /*0a2e*/ 	.short	0x0a70


	//----- nvinfo : EIATTR_PARAM_CBANK
	.align		4
        /*0a30*/ 	.byte	0x04, 0x0a
        /*0a32*/ 	.short	(.L_1389 - .L_1388)
	.align		4
.L_1388:
        /*0a34*/ 	.word	index@(.nv.constant0._ZN7cutlass13device_kernelIN5flash11enable_sm90INS1_16FlashAttnFwdSm90INS1_25CollectiveMainloopFwdSm90ILi2EN4cute5tupleIJNS5_1CILi1EEES8_S8_EEENS6_IJNS7_ILi128EEENS7_ILi96EEENS7_ILi64EEEEEELi256ENS_10bfloat16_tEfNS_4arch4Sm90ELb0ELb1ELb0ELb1ELb0ELb0ELb0ELb1ELb0ELb0ELb0ELb0EEENS1_21CollectiveEpilogueFwdINS6_IJSA_NS7_ILi256EEESB_EEES9_SE_SG_Li256ELb1ELb0ELb0ELb0EEENS1_36VarlenDynamicPersistentTileSchedulerILi128ELi96ELi256ELi32ELb0ELb0ELb1ELb1ELb0ELb1EEEEEEEEEvNT_6ParamsE)
        /*0a38*/ 	.short	0x0210
        /*0a3a*/ 	.short	0x0a70


	//----- nvinfo : EIATTR_SW_WAR
	.align		4
.L_1389:
        /*0a3c*/ 	.byte	0x04, 0x36
        /*0a3e*/ 	.short	(.L_1391 - .L_1390)
.L_1390:
        /*0a40*/ 	.word	0x00000008
.L_1391:


//--------------------- .nv.info._ZN7cutlass13device_kernelIN5flash11enable_sm90INS1_16FlashAttnFwdSm90INS1_25CollectiveMainloopFwdSm90ILi2EN4cute5tupleIJNS5_1CILi1EEES8_S8_EEENS6_IJNS7_ILi128EEENS7_ILi96EEENS7_ILi64EEEEEELi256ENS_10bfloat16_tEfNS_4arch4Sm90ELb0ELb1ELb0ELb1ELb0ELb1ELb0ELb1ELb0ELb0ELb0ELb0EEENS1_21CollectiveEpilogueFwdINS6_IJSA_NS7_ILi256EEESB_EEES9_SE_SG_Li256ELb1ELb0ELb0ELb0EEENS1_36VarlenDynamicPersistentTileSchedulerILi128ELi96ELi256ELi32ELb0ELb0ELb1ELb1ELb0ELb1EEEEEEEEEvNT_6ParamsE --------------------------
	.section	.nv.info._ZN7cutlass13device_kernelIN5flash11enable_sm90INS1_16FlashAttnFwdSm90INS1_25CollectiveMainloopFwdSm90ILi2EN4cute5tupleIJNS5_1CILi1EEES8_S8_EEENS6_IJNS7_ILi128EEENS7_ILi96EEENS7_ILi64EEEEEELi256ENS_10bfloat16_tEfNS_4arch4Sm90ELb0ELb1ELb0ELb1ELb0ELb1ELb0ELb1ELb0ELb0ELb0ELb0EEENS1_21CollectiveEpilogueFwdINS6_IJSA_NS7_ILi256EEESB_EEES9_SE_SG_Li256ELb1ELb0ELb0ELb0EEENS1_36VarlenDynamicPersistentTileSchedulerILi128ELi96ELi256ELi32ELb0ELb0ELb1ELb1ELb0ELb1EEEEEEEEEvNT_6ParamsE,"",@"SHT_CUDA_INFO"
	.sectionflags	@""
	.align	4


	//----- nvinfo : EIATTR_CUDA_API_VERSION
	.align		4
        /*0000*/ 	.byte	0x04, 0x37
        /*0002*/ 	.short	(.L_1393 - .L_1392)
.L_1392:
        /*0004*/ 	.word	0x00000082


	//----- nvinfo : EIATTR_KPARAM_INFO
	.align		4
.L_1393:
        /*0008*/ 	.byte	0x04, 0x17
        /*000a*/ 	.short	(.L_1395 - .L_1394)
.L_1394:
        /*000c*/ 	.word	0x00000000
        /*0010*/ 	.short	0x0000
        /*0012*/ 	.short	0x0070
        /*0014*/ 	.byte	0x00, 0xf0, 0x01, 0x28


	//----- nvinfo : EIATTR_SPARSE_MMA_MASK
	.align		4
.L_1395:
        /*0018*/ 	.byte	0x03, 0x50
        /*001a*/ 	.short	0x0000


	//----- nvinfo : EIATTR_MAXREG_COUNT
	.align		4
        /*001c*/ 	.byte	0x03, 0x1b
        /*001e*/ 	.short	0x00a8


	//----- nvinfo : EIATTR_NUM_BARRIERS
	.align		4
        /*0020*/ 	.byte	0x02, 0x4c
        /*0022*/ 	.byte	0x10
	.zero		1


	//----- nvinfo : EIATTR_EXTERNS
	.align		4
        /*0024*/ 	.byte	0x04, 0x0f
        /*0026*/ 	.short	(.L_1397 - .L_1396)


	//   ....[0]....
	.align		4
.L_1396:
        /*0028*/ 	.word	index@(__assertfail)


	//----- nvinfo : EIATTR_ANNOTATIONS
	.align		4
.L_1397:
        /*002c*/ 	.byte	0x04, 0x55
        /*002e*/ 	.short	(.L_1399 - .L_1398)


	//   ....[0]....
.L_1398:
        /* <DEDUP_REMOVED lines=44> */


	//----- nvinfo : EIATTR_MERCURY_ISA_VERSION
	.align		4
.L_1399:
        /*02d8*/ 	.byte	0x03, 0x5f
        /*02da*/ 	.short	0x0101


	//----- nvinfo : EIATTR_UNUSED_LOAD_BYTE_OFFSET
	.align		4
        /*02dc*/ 	.byte	0x04, 0x44
        /*02de*/ 	.short	(.L_1401 - .L_1400)


	//   ....[0]....
.L_1400:
        /*02e0*/ 	.word	0x00000b00
        /*02e4*/ 	.word	0x0000fff0


	//   ....[1]....
        /*02e8*/ 	.word	0x00014f90
        /*02ec*/ 	.word	0x0000fff0


	//----- nvinfo : EIATTR_INT_WARP_WIDE_INSTR_OFFSETS
	.align		4
.L_1401:
        /*02f0*/ 	.byte	0x04, 0x31
        /*02f2*/ 	.short	(.L_1403 - .L_1402)


	//   ....[0]....
.L_1402:
        /*02f4*/ 	.word	0x000001b0


	//   ....[1]....
        /*02f8*/ 	.word	0x00000250


	//   ....[2]....
        /*02fc*/ 	.word	0x000002c0


	//   ....[3]....
        /*0300*/ 	.word	0x0001a060


	//   ....[4]....
        /*0304*/ 	.word	0x0001a0f0


	//   ....[5]....
        /*0308*/ 	.word	0x0001a5e0


	//   ....[6]....
        /*030c*/ 	.word	0x0001a620


	//   ....[7]....
        /*0310*/ 	.word	0x0001c980


	//   ....[8]....
        /*0314*/ 	.word	0x0001ca10


	//----- nvinfo : EIATTR_COOP_GROUP_MASK_REGIDS
	.align		4
.L_1403:
        /*0318*/ 	.byte	0x04, 0x29
        /*031a*/ 	.short	(.L_1405 - .L_1404)


	//   ....[0]....
.L_1404:
        /*031c*/ 	.word	0xffffffff


	//   ....[1]....
        /*0320*/ 	.word	0xffffffff


	//   ....[2]....
        /*0324*/ 	.word	0xffffffff


	//   ....[3]....
        /*0328*/ 	.word	0xffffffff


	//   ....[4]....
        /*032c*/ 	.word	0xffffffff


	//   ....[5]....
        /*0330*/ 	.word	0xffffffff


	//   ....[6]....
        /*0334*/ 	.word	0xffffffff


	//   ....[7]....
        /*0338*/ 	.word	0xffffffff


	//   ....[8]....
        /*033c*/ 	.word	0xffffffff


	//   ....[9]....
        /*0340*/ 	.word	0xffffffff


	//   ....[10]....
        /*0344*/ 	.word	0xffffffff


	//   ....[11]....
        /*0348*/ 	.word	0xffffffff


	//   ....[12]....
        /*034c*/ 	.word	0xffffffff


	//   ....[13]....
        /*0350*/ 	.word	0xffffffff


	//   ....[14]....
        /*0354*/ 	.word	0xffffffff


	//   ....[15]....
        /*0358*/ 	.word	0xffffffff


	//   ....[16]....
        /*035c*/ 	.word	0xffffffff


	//   ....[17]....
        /*0360*/ 	.word	0xffffffff


	//   ....[18]....
        /*0364*/ 	.word	0xffffffff


	//   ....[19]....
        /*0368*/ 	.word	0xffffffff


	//   ....[20]....
        /*036c*/ 	.word	0xffffffff


	//   ....[21]....
        /*0370*/ 	.word	0xffffffff


	//   ....[22]....
        /*0374*/ 	.word	0xffffffff


	//   ....[23]....
        /*0378*/ 	.word	0xffffffff


	//   ....[24]....
        /*037c*/ 	.word	0xffffffff


	//   ....[25]....
        /*0380*/ 	.word	0xffffffff


	//   ....[26]....
        /*0384*/ 	.word	0xffffffff


	//   ....[27]....
        /*0388*/ 	.word	0xffffffff


	//   ....[28]....
        /*038c*/ 	.word	0xffffffff


	//   ....[29]....
        /*0390*/ 	.word	0xffffffff


	//   ....[30]....
        /*0394*/ 	.word	0xffffffff


	//   ....[31]....
        /*0398*/ 	.word	0xffffffff


	//   ....[32]....
        /*039c*/ 	.word	0xffffffff


	//   ....[33]....
        /*03a0*/ 	.word	0xffffffff


	//   ....[34]....
        /*03a4*/ 	.word	0xffffffff


	//   ....[35]....
        /*03a8*/ 	.word	0xffffffff


	//   ....[36]....
        /*03ac*/ 	.word	0xffffffff


	//   ....[37]....
        /*03b0*/ 	.word	0xffffffff


	//   ....[38]....
        /*03b4*/ 	.word	0xffffffff


	//   ....[39]....
        /*03b8*/ 	.word	0xffffffff


	//   ....[40]....
        /*03bc*/ 	.word	0xffffffff


	//   ....[41]....
        /*03c0*/ 	.word	0xffffffff


	//   ....[42]....
        /*03c4*/ 	.word	0xffffffff


	//   ....[43]....
        /*03c8*/ 	.word	0xffffffff


	//   ....[44]....
        /*03cc*/ 	.word	0xffffffff


	//   ....[45]....
        /*03d0*/ 	.word	0xffffffff


	//   ....[46]....
        /*03d4*/ 	.word	0xffffffff


	//   ....[47]....
        /*03d8*/ 	.word	0xffffffff


	//   ....[48]....
        /*03dc*/ 	.word	0xffffffff


	//   ....[49]....
        /*03e0*/ 	.word	0xffffffff


	//   ....[50]....
        /*03e4*/ 	.word	0xffffffff


	//   ....[51]....
        /*03e8*/ 	.word	0xffffffff


	//   ....[52]....
        /*03ec*/ 	.word	0xffffffff


	//   ....[53]....
        /*03f0*/ 	.word	0xffffffff


	//   ....[54]....
        /*03f4*/ 	.word	0xffffffff


	//   ....[55]....
        /*03f8*/ 	.word	0xffffffff


	//   ....[56]....
        /*03fc*/ 	.word	0xffffffff


	//   ....[57]....
        /*0400*/ 	.word	0xffffffff


	//   ....[58]....
        /*0404*/ 	.word	0xffffffff


	//   ....[59]....
        /*0408*/ 	.word	0xffffffff


	//   ....[60]....
        /*040c*/ 	.word	0xffffffff


	//   ....[61]....
        /*0410*/ 	.word	0xffffffff


	//   ....[62]....
        /*0414*/ 	.word	0x0500000f


	//   ....[63]....
        /*0418*/ 	.word	0x0500000f


	//   ....[64]....
        /*041c*/ 	.word	0x0500000f


	//   ....[65]....
        /*0420*/ 	.word	0x0500000f


	//   ....[66]....
        /*0424*/ 	.word	0x0500000f


	//   ....[67]....
        /*0428*/ 	.word	0x0500000f


	//   ....[68]....
        /*042c*/ 	.word	0x0500000f


	//   ....[69]....
        /*0430*/ 	.word	0x0500000f


	//   ....[70]....
        /*0434*/ 	.word	0x0500000f


	//   ....[71]....
        /*0438*/ 	.word	0x0500000f


	//   ....[72]....
        /*043c*/ 	.word	0x0500000f


	//   ....[73]....
        /*0440*/ 	.word	0x0500000f


	//   ....[74]....
        /*0444*/ 	.word	0x0500000f


	//   ....[75]....
        /*0448*/ 	.word	0x0500000f


	//   ....[76]....
        /*044c*/ 	.word	0x0500000f


	//   ....[77]....
        /*0450*/ 	.word	0x0500000f


	//   ....[78]....
        /*0454*/ 	.word	0x0500000f


	//   ....[79]....
        /*0458*/ 	.word	0x0500000f


	//   ....[80]....
        /*045c*/ 	.word	0x0500000f


	//   ....[81]....
        /*0460*/ 	.word	0x0500000f


	//   ....[82]....
        /*0464*/ 	.word	0x0500000f


	//   ....[83]....
        /*0468*/ 	.word	0x0500000f


	//   ....[84]....
        /*046c*/ 	.word	0x0500000f


	//   ....[85]....
        /*0470*/ 	.word	0x0500000f


	//   ....[86]....
        /*0474*/ 	.word	0x0500000f


	//   ....[87]....
        /*0478*/ 	.word	0x0500000f


	//   ....[88]....
        /*047c*/ 	.word	0x0500000f


	//   ....[89]....
        /*0480*/ 	.word	0x0500000f


	//   ....[90]....
        /*0484*/ 	.word	0x0500000f


	//   ....[91]....
        /*0488*/ 	.word	0x0500000f


	//   ....[92]....
        /*048c*/ 	.word	0x0500000f


	//   ....[93]....
        /*0490*/ 	.word	0x0500000f


	//   ....[94]....
        /*0494*/ 	.word	0x0500000f


	//   ....[95]....
        /*0498*/ 	.word	0x0500000f


	//   ....[96]....
        /*049c*/ 	.word	0x0500000f


	//   ....[97]....
        /*04a0*/ 	.word	0x0500000f


	//   ....[98]....
        /*04a4*/ 	.word	0x0500000f


	//----- nvinfo : EIATTR_COOP_GROUP_INSTR_OFFSETS
	.align		4
.L_1405:
        /*04a8*/ 	.byte	0x04, 0x28
        /*04aa*/ 	.short	(.L_1407 - .L_1406)


	//   ....[0]....
.L_1406:
        /*04ac*/ 	.word	0x00000060


	//   ....[1]....
        /*04b0*/ 	.word	0x000001c0


	//   ....[2]....
        /*04b4*/ 	.word	0x00000270


	//   ....[3]....
        /*04b8*/ 	.word	0x00000430


	//   ....[4]....
        /*04bc*/ 	.word	0x00000590


	//   ....[5]....
        /*04c0*/ 	.word	0x000006b0


	//   ....[6]....
        /*04c4*/ 	.word	0x00000810


	//   ....[7]....
        /*04c8*/ 	.word	0x000063e0


	//   ....[8]....
        /*04cc*/ 	.word	0x0000aa80


	//   ....[9]....
        /*04d0*/ 	.word	0x0000ab90


	//   ....[10]....
        /*04d4*/ 	.word	0x0000b250


	//   ....[11]....
        /*04d8*/ 	.word	0x0000b2b0


	//   ....[12]....
        /*04dc*/ 	.word	0x0000d530


	//   ....[13]....
        /*04e0*/ 	.word	0x0000d690


	//   ....[14]....
        /*04e4*/ 	.word	0x0000e140


	//   ....[15]....
        /*04e8*/ 	.word	0x0000e260


	//   ....[16]....
        /*04ec*/ 	.word	0x0000fb80


	//   ....[17]....
        /*04f0*/ 	.word	0x0000fba0


	//   ....[18]....
        /*04f4*/ 	.word	0x0000fbb0


	//   ....[19]....
        /*04f8*/ 	.word	0x0000fbe0


	//   ....[20]....
        /*04fc*/ 	.word	0x000127c0


	//   ....[21]....
        /*0500*/ 	.word	0x00012c10


	//   ....[22]....
        /*0504*/ 	.word	0x00012f00


	//   ....[23]....
        /*0508*/ 	.word	0x00012f50


	//   ....[24]....
        /*050c*/ 	.word	0x00014510


	//   ....[25]....
        /*0510*/ 	.word	0x00014580


	//   ....[26]....
        /*0514*/ 	.word	0x000145d0


	//   ....[27]....
        /*0518*/ 	.word	0x00014620


	//   ....[28]....
        /*051c*/ 	.word	0x00017980


	//   ....[29]....
        /*0520*/ 	.word	0x00017af0


	//   ....[30]....
        /*0524*/ 	.word	0x00017b20


	//   ....[31]....
        /*0528*/ 	.word	0x00017b60


	//   ....[32]....
        /*052c*/ 	.word	0x00017bd0


	//   ....[33]....
        /*0530*/ 	.word	0x00017c30


	//   ....[34]....
        /*0534*/ 	.word	0x00017c70


	//   ....[35]....
        /*0538*/ 	.word	0x00017e10


	//   ....[36]....
        /*053c*/ 	.word	0x00017e70


	//   ....[37]....
        /*0540*/ 	.word	0x00017eb0


	//   ....[38]....
        /*0544*/ 	.word	0x00017ef0


	//   ....[39]....
        /*0548*/ 	.word	0x00017f20


	//   ....[40]....
        /*054c*/ 	.word	0x00017f50


	//   ....[41]....
        /*0550*/ 	.word	0x00017ff0


	//   ....[42]....
        /*0554*/ 	.word	0x00018050


	//   ....[43]....
        /*0558*/ 	.word	0x000180e0


	//   ....[44]....
        /*055c*/ 	.word	0x0001caa0


	//   ....[45]....
        /*0560*/ 	.word	0x0001cab0


	//   ....[46]....
        /*0564*/ 	.word	0x0001cbc0


	//   ....[47]....
        /*0568*/ 	.word	0x0001cc20


	//   ....[48]....
        /*056c*/ 	.word	0x0001cc60


	//   ....[49]....
        /*0570*/ 	.word	0x0001cca0


	//   ....[50]....
        /*0574*/ 	.word	0x0001ccd0


	//   ....[51]....
        /*0578*/ 	.word	0x0001cd00


	//   ....[52]....
        /*057c*/ 	.word	0x0001ce90


	//   ....[53]....
        /*0580*/ 	.word	0x0001cef0


	//   ....[54]....
        /*0584*/ 	.word	0x0001cf30


	//   ....[55]....
        /*0588*/ 	.word	0x0001cf70


	//   ....[56]....
        /*058c*/ 	.word	0x0001cfa0


	//   ....[57]....
        /*0590*/ 	.word	0x0001cfd0


	//   ....[58]....
        /*0594*/ 	.word	0x0001d090


	//   ....[59]....
        /*0598*/ 	.word	0x0001d0b0


	//   ....[60]....
        /*059c*/ 	.word	0x0001d120


	//   ....[61]....
        /*05a0*/ 	.word	0x0001d7b0


	//   ....[62]....
        /*05a4*/ 	.word	0x0001dc40


	//   ....[63]....
        /*05a8*/ 	.word	0x0001dce0


	//   ....[64]....
        /*05ac*/ 	.word	0x0001dd80


	//   ....[65]....
        /*05b0*/ 	.word	0x0001de20


	//   ....[66]....
        /*05b4*/ 	.word	0x0001dec0


	//   ....[67]....
        /*05b8*/ 	.word	0x0001df60


	//   ....[68]....
        /*05bc*/ 	.word	0x0001e000


	//   ....[69]....
        /*05c0*/ 	.word	0x0001e0a0


	//   ....[70]....
        /*05c4*/ 	.word	0x0001e140


	//   ....[71]....
        /*05c8*/ 	.word	0x0001e230


	//   ....[72]....
        /*05cc*/ 	.word	0x0001e2d0


	//   ....[73]....
        /*05d0*/ 	.word	0x0001e370


	//   ....[74]....
        /*05d4*/ 	.word	0x0001e410


	//   ....[75]....
        /*05d8*/ 	.word	0x0001e4b0


	//   ....[76]....
        /*05dc*/ 	.word	0x0001e550


	//   ....[77]....
        /*05e0*/ 	.word	0x0001e5f0


	//   ....[78]....
        /*05e4*/ 	.word	0x0001e690


	//   ....[79]....
        /*05e8*/ 	.word	0x0001ea30


	//   ....[80]....
        /*05ec*/ 	.word	0x0001ed10


	//   ....[81]....
        /*05f0*/ 	.word	0x0001f130


	//   ....[82]....
        /*05f4*/ 	.word	0x0001f1c0


	//   ....[83]....
        /*05f8*/ 	.word	0x0001f260


	//   ....[84]....
        /*05fc*/ 	.word	0x0001f310


	//   ....[85]....
        /*0600*/ 	.word	0x0001f390


	//   ....[86]....
        /*0604*/ 	.word	0x0001f410


	//   ....[87]....
        /*0608*/ 	.word	0x0001f490


	//   ....[88]....
        /*060c*/ 	.word	0x0001f510


	//   ....[89]....
        /*0610*/ 	.word	0x0001f5a0


	//   ....[90]....
        /*0614*/ 	.word	0x0001f650


	//   ....[91]....
        /*0618*/ 	.word	0x0001f6d0


	//   ....[92]....
        /*061c*/ 	.word	0x0001f750


	//   ....[93]....
        /*0620*/ 	.word	0x0001f7d0


	//   ....[94]....
        /*0624*/ 	.word	0x0001f850


	//   ....[95]....
        /*0628*/ 	.word	0x0001f8c0


	//   ....[96]....
        /*062c*/ 	.word	0x0001f960


	//   ....[97]....
        /*0630*/ 	.word	0x0001f9f0


	//   ....[98]....
        /*0634*/ 	.word	0x0001fb20


	//----- nvinfo : EIATTR_REG_RECONFIG
	.align		4
.L_1407:
        /*0638*/ 	.byte	0x01, 0x54
	.zero		2


	//----- nvinfo : EIATTR_SYSCALL_OFFSETS
	.align		4
        /*063c*/ 	.byte	0x04, 0x46
        /*063e*/ 	.short	(.L_1409 - .L_1408)


	//   ....[0]....
.L_1408:
        /*0640*/ 	.word	0x00001a60


	//   ....[1]....
        /*0644*/ 	.word	0x00001bb0


	//   ....[2]....
        /*0648*/ 	.word	0x00006580


	//   ....[3]....
        /*064c*/ 	.word	0x00006a10


	//   ....[4]....
        /*0650*/ 	.word	0x0001a280


	//   ....[5]....
        /*0654*/ 	.word	0x0001a3c0


	//   ....[6]....
        /*0658*/ 	.word	0x0001a4c0


	//----- nvinfo : EIATTR_MBARRIER_INSTR_OFFSETS
	.align		4
.L_1409:
        /*065c*/ 	.byte	0x04, 0x39
        /*065e*/ 	.short	(.L_1411 - .L_1410)


	//   ....[0]....
.L_1410:
        /*0660*/ 	.word	0x000002e0
        /*0664*/ 	.word	0x000000ff
        /*0668*/ 	.word	0x00022800
        /*066c*/ 	.short	0x0100
        /*066e*/ 	.byte	0x08
	.zero		1


	//   ....[1]....
        /*0670*/ 	.word	0x000002f0
        /*0674*/ 	.word	0x000000ff
        /*0678*/ 	.word	0x00022820
        /*067c*/ 	.short	0x0100
        /*067e*/ 	.byte	0x08
	.zero		1


	//   ....[2]....
        /*0680*/ 	.word	0x000003e0
        /*0684*/ 	.word	0x000000ff
        /*0688*/ 	.word	0x00022830
        /*068c*/ 	.short	0x0100
        /*068e*/ 	.byte	0x08
	.zero		1


	//   ....[3]....
        /*0690*/ 	.word	0x000003f0
        /*0694*/ 	.word	0x000000ff
        /*0698*/ 	.word	0x00022840
        /*069c*/ 	.short	0x0100
        /*069e*/ 	.byte	0x08
	.zero		1


	//   ....[4]....
        /*06a0*/ 	.word	0x00000400
        /*06a4*/ 	.word	0x000000ff
        /*06a8*/ 	.word	0x00022838
        /*06ac*/ 	.short	0x0100
        /*06ae*/ 	.byte	0x08
	.zero		1


	//   ....[5]....
        /*06b0*/ 	.word	0x00000410
        /*06b4*/ 	.word	0x000000ff
        /*06b8*/ 	.word	0x00022848
        /*06bc*/ 	.short	0x0100
        /*06be*/ 	.byte	0x08
	.zero		1


	//   ....[6]....
        /*06c0*/ 	.word	0x00000540
        /*06c4*/ 	.word	0x000000ff
        /*06c8*/ 	.word	0x00022850
        /*06cc*/ 	.short	0x0100
        /*06ce*/ 	.byte	0x08
	.zero		1


	//   ....[7]....
        /*06d0*/ 	.word	0x00000550
        /*06d4*/ 	.word	0x000000ff
        /*06d8*/ 	.word	0x00022860
        /*06dc*/ 	.short	0x0100
        /*06de*/ 	.byte	0x08
	.zero		1


	//   ....[8]....
        /*06e0*/ 	.word	0x00000560
        /*06e4*/ 	.word	0x000000ff
        /*06e8*/ 	.word	0x00022858
        /*06ec*/ 	.short	0x0100
        /*06ee*/ 	.byte	0x08
	.zero		1


	//   ....[9]....
        /*06f0*/ 	.word	0x00000570
        /*06f4*/ 	.word	0x000000ff
        /*06f8*/ 	.word	0x00022868
        /*06fc*/ 	.short	0x0100
        /*06fe*/ 	.byte	0x08
	.zero		1


	//   ....[10]....
        /*0700*/ 	.word	0x00000660
        /*0704*/ 	.word	0x000000ff
        /*0708*/ 	.word	0x00022870
        /*070c*/ 	.short	0x0100
        /*070e*/ 	.byte	0x06
	.zero		1


	//   ....[11]....
        /*0710*/ 	.word	0x00000670
        /*0714*/ 	.word	0x000000ff
        /*0718*/ 	.word	0x00022880
        /*071c*/ 	.short	0x0100
        /*071e*/ 	.byte	0x06
	.zero		1


	//   ....[12]....
        /*0720*/ 	.word	0x00000680
        /*0724*/ 	.word	0x000000ff
        /*0728*/ 	.word	0x00022878
        /*072c*/ 	.short	0x0100
        /*072e*/ 	.byte	0x06
	.zero		1


	//   ....[13]....
        /*0730*/ 	.word	0x00000690
        /*0734*/ 	.word	0x000000ff
        /*0738*/ 	.word	0x00022888
        /*073c*/ 	.short	0x0100
        /*073e*/ 	.byte	0x06
	.zero		1


	//   ....[14]....
        /*0740*/ 	.word	0x000007c0
        /*0744*/ 	.word	0x000000ff
        /*0748*/ 	.word	0x00022890
        /*074c*/ 	.short	0x0100
        /*074e*/ 	.byte	0x08
	.zero		1


	//   ....[15]....
        /*0750*/ 	.word	0x000007d0
        /*0754*/ 	.word	0x000000ff
        /*0758*/ 	.word	0x000228a0
        /*075c*/ 	.short	0x0100
        /*075e*/ 	.byte	0x08
	.zero		1


	//   ....[16]....
        /*0760*/ 	.word	0x000007e0
        /*0764*/ 	.word	0x000000ff
        /*0768*/ 	.word	0x00022898
        /*076c*/ 	.short	0x0100
        /*076e*/ 	.byte	0x08
	.zero		1


	//   ....[17]....
        /*0770*/ 	.word	0x000007f0
        /*0774*/ 	.word	0x000000ff
        /*0778*/ 	.word	0x000228a8
        /*077c*/ 	.short	0x0100
        /*077e*/ 	.byte	0x08
	.zero		1


	//   ....[18]....
        /*0780*/ 	.word	0x00000920
        /*0784*/ 	.word	0x000000ff
        /*0788*/ 	.word	0x000228b0
        /*078c*/ 	.short	0x0100
        /*078e*/ 	.byte	0x08
	.zero		1


	//   ....[19]....
        /*0790*/ 	.word	0x00000930
        /*0794*/ 	.word	0x000000ff
        /*0798*/ 	.word	0x000228c0
        /*079c*/ 	.short	0x0100
        /*079e*/ 	.byte	0x08
	.zero		1


	//   ....[20]....
        /*07a0*/ 	.word	0x00000940
        /*07a4*/ 	.word	0x000000ff
        /*07a8*/ 	.word	0x000228b8
        /*07ac*/ 	.short	0x0100
        /*07ae*/ 	.byte	0x08
	.zero		1


	//   ....[21]....
        /*07b0*/ 	.word	0x00000950
        /*07b4*/ 	.word	0x000000ff
        /*07b8*/ 	.word	0x000228c8
        /*07bc*/ 	.short	0x0100
        /*07be*/ 	.byte	0x08
	.zero		1


	//   ....[22]....
        /*07c0*/ 	.word	0x00002eb0
        /*07c4*/ 	.word	0x0000005c
        /*07c8*/ 	.word	0x00022890
        /*07cc*/ 	.short	0x010a
        /*07ce*/ 	.byte	0x3f
	.zero		1


	//   ....[23]....
        /*07d0*/ 	.word	0x000041a0
        /*07d4*/ 	.word	0x0000005c
        /*07d8*/ 	.word	0x00022890
        /*07dc*/ 	.short	0x010a
        /*07de*/ 	.byte	0x3f
	.zero		1


	//   ....[24]....
        /*07e0*/ 	.word	0x000052a0
        /*07e4*/ 	.word	0x0000005c
        /*07e8*/ 	.word	0x00022890
        /*07ec*/ 	.short	0x010a
        /*07ee*/ 	.byte	0x3f
	.zero		1


	//   ....[25]....
        /*07f0*/ 	.word	0x000054b0
        /*07f4*/ 	.word	0x00000004
        /*07f8*/ 	.word	0x00000000
        /*07fc*/ 	.short	0x0101
        /*07fe*/ 	.byte	0x3f
	.zero		1


	//   ....[26]....
        /*0800*/ 	.word	0x000054f0
        /*0804*/ 	.word	0x0000005c
        /*0808*/ 	.word	0x000228b0
        /*080c*/ 	.short	0x010a
        /*080e*/ 	.byte	0x3f
	.zero		1


	//   ....[27]....
        /*0810*/ 	.word	0x00005b40
        /*0814*/ 	.word	0x0000005c
        /*0818*/ 	.word	0x00000000
        /*081c*/ 	.short	0x0101
        /*081e*/ 	.byte	0x3f
	.zero		1


	//   ....[28]....
        /*0820*/ 	.word	0x00006610
        /*0824*/ 	.word	0x00000011
        /*0828*/ 	.word	0x00022800
        /*082c*/ 	.short	0x010a
        /*082e*/ 	.byte	0x3f
	.zero		1


	//   ....[29]....
        /*0830*/ 	.word	0x00006660
        /*0834*/ 	.word	0x00000011
        /*0838*/ 	.word	0x00022800
        /*083c*/ 	.short	0x010a
        /*083e*/ 	.byte	0x3f
	.zero		1


	//   ....[30]....
        /*0840*/ 	.word	0x00007290
        /*0844*/ 	.word	0x00000011
        /*0848*/ 	.word	0x00022800
        /*084c*/ 	.short	0x010a
        /*084e*/ 	.byte	0x3f
	.zero		1


	//   ....[31]....
        /*0850*/ 	.word	0x00008700
        /*0854*/ 	.word	0x00000011
        /*0858*/ 	.word	0x00022800
        /*085c*/ 	.short	0x010a
        /*085e*/ 	.byte	0x3f
	.zero		1


	//   ....[32]....
        /*0860*/ 	.word	0x00009760
        /*0864*/ 	.word	0x00000007
        /*0868*/ 	.word	0x00022830
        /*086c*/ 	.short	0x010a
        /*086e*/ 	.byte	0x3f
	.zero		1


	//   ....[33]....
        /*0870*/ 	.word	0x00009800
        /*0874*/ 	.word	0x00000007
        /*0878*/ 	.word	0x00022830
        /*087c*/ 	.short	0x010a
        /*087e*/ 	.byte	0x3f
	.zero		1


	//   ....[34]....
        /*0880*/ 	.word	0x00009c30
        /*0884*/ 	.word	0x00000000
        /*0888*/ 	.word	0x00000000
        /*088c*/ 	.short	0x0101
        /*088e*/ 	.byte	0x3f
	.zero		1


	//   ....[35]....
        /*0890*/ 	.word	0x0000bae0
        /*0894*/ 	.word	0x00000007
        /*0898*/ 	.word	0x00022850
        /*089c*/ 	.short	0x010a
        /*089e*/ 	.byte	0x3f
	.zero		1


	//   ....[36]....
        /*08a0*/ 	.word	0x0000bb30
        /*08a4*/ 	.word	0x00000007
        /*08a8*/ 	.word	0x00022850
        /*08ac*/ 	.short	0x010a
        /*08ae*/ 	.byte	0x3f
	.zero		1


	//   ....[37]....
        /*08b0*/ 	.word	0x0000bf00
        /*08b4*/ 	.word	0x00000007
        /*08b8*/ 	.word	0x00000000
        /*08bc*/ 	.short	0x0101
        /*08be*/ 	.byte	0x3f
	.zero		1


	//   ....[38]....
        /*08c0*/ 	.word	0x0000c200
        /*08c4*/ 	.word	0x000000d1
        /*08c8*/ 	.word	0x00022830
        /*08cc*/ 	.short	0x010a
        /*08ce*/ 	.byte	0x3f
	.zero		1


	//   ....[39]....
        /*08d0*/ 	.word	0x0000c260
        /*08d4*/ 	.word	0x000000d1
        /*08d8*/ 	.word	0x00022830
        /*08dc*/ 	.short	0x010a
        /*08de*/ 	.byte	0x3f
	.zero		1


	//   ....[40]....
        /*08e0*/ 	.word	0x0000c5b0
        /*08e4*/ 	.word	0x0000000b
        /*08e8*/ 	.word	0x00000000
        /*08ec*/ 	.short	0x0101
        /*08ee*/ 	.byte	0x3f
	.zero		1


	//   ....[41]....
        /*08f0*/ 	.word	0x0000ee40
        /*08f4*/ 	.word	0x000000d1
        /*08f8*/ 	.word	0x00022850
        /*08fc*/ 	.short	0x010a
        /*08fe*/ 	.byte	0x3f
	.zero		1


	//   ....[42]....
        /*0900*/ 	.word	0x0000ee90
        /*0904*/ 	.word	0x000000d1
        /*0908*/ 	.word	0x00022850
        /*090c*/ 	.short	0x010a
        /*090e*/ 	.byte	0x3f
	.zero		1


	//   ....[43]....
        /*0910*/ 	.word	0x0000f250
        /*0914*/ 	.word	0x000000d1
        /*0918*/ 	.word	0x00000000
        /*091c*/ 	.short	0x0101
        /*091e*/ 	.byte	0x3f
	.zero		1


	//   ....[44]....
        /*0920*/ 	.word	0x0000f5a0
        /*0924*/ 	.word	0x000000ce
        /*0928*/ 	.word	0x00022830
        /*092c*/ 	.short	0x010a
        /*092e*/ 	.byte	0x3f
	.zero		1


	//   ....[45]....
        /*0930*/ 	.word	0x0000f600
        /*0934*/ 	.word	0x000000ce
        /*0938*/ 	.word	0x00022830
        /*093c*/ 	.short	0x010a
        /*093e*/ 	.byte	0x3f
	.zero		1


	//   ....[46]....
        /*0940*/ 	.word	0x00010530
        /*0944*/ 	.word	0x000000aa
        /*0948*/ 	.word	0x00000000
        /*094c*/ 	.short	0x0101
        /*094e*/ 	.byte	0x3f
	.zero		1


	//   ....[47]....
        /*0950*/ 	.word	0x00010f70
        /*0954*/ 	.word	0x000000ce
        /*0958*/ 	.word	0x00022850
        /*095c*/ 	.short	0x010a
        /*095e*/ 	.byte	0x3f
	.zero		1


	//   ....[48]....
        /*0960*/ 	.word	0x00010fc0
        /*0964*/ 	.word	0x000000ce
        /*0968*/ 	.word	0x00022850
        /*096c*/ 	.short	0x010a
        /*096e*/ 	.byte	0x3f
	.zero		1


	//   ....[49]....
        /*0970*/ 	.word	0x00011360
        /*0974*/ 	.word	0x000000ce
        /*0978*/ 	.word	0x00000000
        /*097c*/ 	.short	0x0101
        /*097e*/ 	.byte	0x3f
	.zero		1


	//   ....[50]....
        /*0980*/ 	.word	0x00011490
        /*0984*/ 	.word	0x000000ce
        /*0988*/ 	.word	0x00022830
        /*098c*/ 	.short	0x010a
        /*098e*/ 	.byte	0x3f
	.zero		1


	//   ....[51]....
        /*0990*/ 	.word	0x000114f0
        /*0994*/ 	.word	0x000000ce
        /*0998*/ 	.word	0x00022830
        /*099c*/ 	.short	0x010a
        /*099e*/ 	.byte	0x3f
	.zero		1


	//   ....[52]....
        /*09a0*/ 	.word	0x00011830
        /*09a4*/ 	.word	0x00000003
        /*09a8*/ 	.word	0x00000000
        /*09ac*/ 	.short	0x0101
        /*09ae*/ 	.byte	0x3f
	.zero		1


	//   ....[53]....
        /*09b0*/ 	.word	0x000140d0
        /*09b4*/ 	.word	0x000000ce
        /*09b8*/ 	.word	0x00022850
        /*09bc*/ 	.short	0x010a
        /*09be*/ 	.byte	0x3f
	.zero		1


	//   ....[54]....
        /*09c0*/ 	.word	0x00014120
        /*09c4*/ 	.word	0x000000ce
        /*09c8*/ 	.word	0x00022850
        /*09cc*/ 	.short	0x010a
        /*09ce*/ 	.byte	0x3f
	.zero		1


	//   ....[55]....
        /*09d0*/ 	.word	0x000144e0
        /*09d4*/ 	.word	0x000000ce
        /*09d8*/ 	.word	0x00000000
        /*09dc*/ 	.short	0x0101
        /*09de*/ 	.byte	0x3f
	.zero		1


	//   ....[56]....
        /*09e0*/ 	.word	0x00016690
        /*09e4*/ 	.word	0x00000000
        /*09e8*/ 	.word	0x00000000
        /*09ec*/ 	.short	0x0101
        /*09ee*/ 	.byte	0x3f
	.zero		1


	//   ....[57]....
        /*09f0*/ 	.word	0x000190b0
        /*09f4*/ 	.word	0x00000007
        /*09f8*/ 	.word	0x00022820
        /*09fc*/ 	.short	0x010a
        /*09fe*/ 	.byte	0x3f
	.zero		1


	//   ....[58]....
        /*0a00*/ 	.word	0x00019140
        /*0a04*/ 	.word	0x00000008
        /*0a08*/ 	.word	0x000228a0
        /*0a0c*/ 	.short	0x010a
        /*0a0e*/ 	.byte	0x3f
	.zero		1


	//   ....[59]....
        /*0a10*/ 	.word	0x00019320
        /*0a14*/ 	.word	0x00000008
        /*0a18*/ 	.word	0x000228c0
        /*0a1c*/ 	.short	0x010a
        /*0a1e*/ 	.byte	0x3f
	.zero		1


	//   ....[60]....
        /*0a20*/ 	.word	0x00019730
        /*0a24*/ 	.word	0x00000009
        /*0a28*/ 	.word	0x000228a0
        /*0a2c*/ 	.short	0x010a
        /*0a2e*/ 	.byte	0x3f
	.zero		1


	//   ....[61]....
        /*0a30*/ 	.word	0x000198f0
        /*0a34*/ 	.word	0x00000009
        /*0a38*/ 	.word	0x000228c0
        /*0a3c*/ 	.short	0x010a
        /*0a3e*/ 	.byte	0x3f
	.zero		1


	//   ....[62]....
        /*0a40*/ 	.word	0x0001a9d0
        /*0a44*/ 	.word	0x00000005
        /*0a48*/ 	.word	0x00022840
        /*0a4c*/ 	.short	0x010a
        /*0a4e*/ 	.byte	0x3f
	.zero		1


	//   ....[63]....
        /*0a50*/ 	.word	0x0001adc0
        /*0a54*/ 	.word	0x00000007
        /*0a58*/ 	.word	0x00022820
        /*0a5c*/ 	.short	0x010a
        /*0a5e*/ 	.byte	0x3f
	.zero		1


	//   ....[64]....
        /*0a60*/ 	.word	0x0001ae80
        /*0a64*/ 	.word	0x00000002
        /*0a68*/ 	.word	0x00022860
        /*0a6c*/ 	.short	0x010a
        /*0a6e*/ 	.byte	0x3f
	.zero		1


	//   ....[65]....
        /*0a70*/ 	.word	0x0001b4d0
        /*0a74*/ 	.word	0x00000002
        /*0a78*/ 	.word	0x00022840
        /*0a7c*/ 	.short	0x010a
        /*0a7e*/ 	.byte	0x3f
	.zero		1


	//   ....[66]....
        /*0a80*/ 	.word	0x0001b6e0
        /*0a84*/ 	.word	0x00000002
        /*0a88*/ 	.word	0x00022860
        /*0a8c*/ 	.short	0x010a
        /*0a8e*/ 	.byte	0x3f
	.zero		1


	//   ....[67]....
        /*0a90*/ 	.word	0x0001bc80
        /*0a94*/ 	.word	0x00000002
        /*0a98*/ 	.word	0x00022840
        /*0a9c*/ 	.short	0x010a
        /*0a9e*/ 	.byte	0x3f
	.zero		1


	//   ....[68]....
        /*0aa0*/ 	.word	0x0001be80
        /*0aa4*/ 	.word	0x00000002
        /*0aa8*/ 	.word	0x00022860
        /*0aac*/ 	.short	0x010a
        /*0aae*/ 	.byte	0x3f
	.zero		1


	//   ....[69]....
        /*0ab0*/ 	.word	0x0001c390
        /*0ab4*/ 	.word	0x00000002
        /*0ab8*/ 	.word	0x00022840
        /*0abc*/ 	.short	0x010a
        /*0abe*/ 	.byte	0x3f
	.zero		1


	//   ....[70]....
        /*0ac0*/ 	.word	0x0001c5a0
        /*0ac4*/ 	.word	0x00000002
        /*0ac8*/ 	.word	0x00022860
        /*0acc*/ 	.short	0x010a
        /*0ace*/ 	.byte	0x3f
	.zero		1


	//   ....[71]....
        /*0ad0*/ 	.word	0x0001d730
        /*0ad4*/ 	.word	0x00000000
        /*0ad8*/ 	.word	0x00022820
        /*0adc*/ 	.short	0x010a
        /*0ade*/ 	.byte	0x3f
	.zero		1


	//   ....[72]....
        /*0ae0*/ 	.word	0x0001d8e0
        /*0ae4*/ 	.word	0x00000006
        /*0ae8*/ 	.word	0x00000000
        /*0aec*/ 	.short	0x010a
        /*0aee*/ 	.byte	0x3f
	.zero		1


	//   ....[73]....
        /*0af0*/ 	.word	0x0001d950
        /*0af4*/ 	.word	0x00000007
        /*0af8*/ 	.word	0x00000000
        /*0afc*/ 	.short	0x010a
        /*0afe*/ 	.byte	0x3f
	.zero		1


	//   ....[74]....
        /*0b00*/ 	.word	0x0001d9c0
        /*0b04*/ 	.word	0x00000004
        /*0b08*/ 	.word	0x00000000
        /*0b0c*/ 	.short	0x010a
        /*0b0e*/ 	.byte	0x3f
	.zero		1


	//   ....[75]....
        /*0b10*/ 	.word	0x0001d9f0
        /*0b14*/ 	.word	0x00000003
        /*0b18*/ 	.word	0x00000000
        /*0b1c*/ 	.short	0x010a
        /*0b1e*/ 	.byte	0x3f
	.zero		1


	//   ....[76]....
        /*0b20*/ 	.word	0x0001da50
        /*0b24*/ 	.word	0x0000005c
        /*0b28*/ 	.word	0x00022890
        /*0b2c*/ 	.short	0x010a
        /*0b2e*/ 	.byte	0x3f
	.zero		1


	//   ....[77]....
        /*0b30*/ 	.word	0x0001daa0
        /*0b34*/ 	.word	0x0000005c
        /*0b38*/ 	.word	0x00022890
        /*0b3c*/ 	.short	0x010a
        /*0b3e*/ 	.byte	0x3f
	.zero		1


	//   ....[78]....
        /*0b40*/ 	.word	0x0001daf0
        /*0b44*/ 	.word	0x0000005c
        /*0b48*/ 	.word	0x00022890
        /*0b4c*/ 	.short	0x010a
        /*0b4e*/ 	.byte	0x3f
	.zero		1


	//   ....[79]....
        /*0b50*/ 	.word	0x0001db40
        /*0b54*/ 	.word	0x0000005c
        /*0b58*/ 	.word	0x000228b0
        /*0b5c*/ 	.short	0x010a
        /*0b5e*/ 	.byte	0x3f
	.zero		1


	//   ....[80]....
        /*0b60*/ 	.word	0x0001e180
        /*0b64*/ 	.word	0x00000011
        /*0b68*/ 	.word	0x00022800
        /*0b6c*/ 	.short	0x010a
        /*0b6e*/ 	.byte	0x3f
	.zero		1


	//   ....[81]....
        /*0b70*/ 	.word	0x0001e6d0
        /*0b74*/ 	.word	0x00000011
        /*0b78*/ 	.word	0x00022800
        /*0b7c*/ 	.short	0x010a
        /*0b7e*/ 	.byte	0x3f
	.zero		1


	//   ....[82]....
        /*0b80*/ 	.word	0x0001e720
        /*0b84*/ 	.word	0x00000007
        /*0b88*/ 	.word	0x00022830
        /*0b8c*/ 	.short	0x010a
        /*0b8e*/ 	.byte	0x3f
	.zero		1


	//   ....[83]....
        /*0b90*/ 	.word	0x0001e770
        /*0b94*/ 	.word	0x00000007
        /*0b98*/ 	.word	0x00022850
        /*0b9c*/ 	.short	0x010a
        /*0b9e*/ 	.byte	0x3f
	.zero		1


	//   ....[84]....
        /*0ba0*/ 	.word	0x0001e7c0
        /*0ba4*/ 	.word	0x000000d1
        /*0ba8*/ 	.word	0x00022830
        /*0bac*/ 	.short	0x010a
        /*0bae*/ 	.byte	0x3f
	.zero		1


	//   ....[85]....
        /*0bb0*/ 	.word	0x0001e810
        /*0bb4*/ 	.word	0x000000d1
        /*0bb8*/ 	.word	0x00022850
        /*0bbc*/ 	.short	0x010a
        /*0bbe*/ 	.byte	0x3f
	.zero		1


	//   ....[86]....
        /*0bc0*/ 	.word	0x0001e860
        /*0bc4*/ 	.word	0x000000ce
        /*0bc8*/ 	.word	0x00022830
        /*0bcc*/ 	.short	0x010a
        /*0bce*/ 	.byte	0x3f
	.zero		1


	//   ....[87]....
        /*0bd0*/ 	.word	0x0001e8b0
        /*0bd4*/ 	.word	0x000000ce
        /*0bd8*/ 	.word	0x00022850
        /*0bdc*/ 	.short	0x010a
        /*0bde*/ 	.byte	0x3f
	.zero		1


	//   ....[88]....
        /*0be0*/ 	.word	0x0001e900
        /*0be4*/ 	.word	0x000000ce
        /*0be8*/ 	.word	0x00022830
        /*0bec*/ 	.short	0x010a
        /*0bee*/ 	.byte	0x3f
	.zero		1


	//   ....[89]....
        /*0bf0*/ 	.word	0x0001e950
        /*0bf4*/ 	.word	0x000000ce
        /*0bf8*/ 	.word	0x00022850
        /*0bfc*/ 	.short	0x010a
        /*0bfe*/ 	.byte	0x3f
	.zero		1


	//   ....[90]....
        /*0c00*/ 	.word	0x0001eaf0
        /*0c04*/ 	.word	0x00000007
        /*0c08*/ 	.word	0x00022820
        /*0c0c*/ 	.short	0x010a
        /*0c0e*/ 	.byte	0x3f
	.zero		1


	//   ....[91]....
        /*0c10*/ 	.word	0x0001eb40
        /*0c14*/ 	.word	0x00000008
        /*0c18*/ 	.word	0x000228a0
        /*0c1c*/ 	.short	0x010a
        /*0c1e*/ 	.byte	0x3f
	.zero		1


	//   ....[92]....
        /*0c20*/ 	.word	0x0001eb90
        /*0c24*/ 	.word	0x00000008
        /*0c28*/ 	.word	0x000228c0
        /*0c2c*/ 	.short	0x010a
        /*0c2e*/ 	.byte	0x3f
	.zero		1


	//   ....[93]....
        /*0c30*/ 	.word	0x0001ebe0
        /*0c34*/ 	.word	0x00000009
        /*0c38*/ 	.word	0x000228a0
        /*0c3c*/ 	.short	0x010a
        /*0c3e*/ 	.byte	0x3f
	.zero		1


	//   ....[94]....
        /*0c40*/ 	.word	0x0001ec30
        /*0c44*/ 	.word	0x00000009
        /*0c48*/ 	.word	0x000228c0
        /*0c4c*/ 	.short	0x010a
        /*0c4e*/ 	.byte	0x3f
	.zero		1


	//   ....[95]....
        /*0c50*/ 	.word	0x0001edd0
        /*0c54*/ 	.word	0x00000005
        /*0c58*/ 	.word	0x00022840
        /*0c5c*/ 	.short	0x010a
        /*0c5e*/ 	.byte	0x3f
	.zero		1


	//   ....[96]....
        /*0c60*/ 	.word	0x0001ee50
        /*0c64*/ 	.word	0x00000005
        /*0c68*/ 	.word	0x00022820
        /*0c6c*/ 	.short	0x010a
        /*0c6e*/ 	.byte	0x3f
	.zero		1


	//   ....[97]....
        /*0c70*/ 	.word	0x0001eea0
        /*0c74*/ 	.word	0x00000002
        /*0c78*/ 	.word	0x00022860
        /*0c7c*/ 	.short	0x010a
        /*0c7e*/ 	.byte	0x3f
	.zero		1


	//   ....[98]....
        /*0c80*/ 	.word	0x0001eef0
        /*0c84*/ 	.word	0x00000002
        /*0c88*/ 	.word	0x00022840
        /*0c8c*/ 	.short	0x010a
        /*0c8e*/ 	.byte	0x3f
	.zero		1


	//   ....[99]....
        /*0c90*/ 	.word	0x0001ef40
        /*0c94*/ 	.word	0x00000002
        /*0c98*/ 	.word	0x00022860
        /*0c9c*/ 	.short	0x010a
        /*0c9e*/ 	.byte	0x3f
	.zero		1


	//   ....[100]....
        /*0ca0*/ 	.word	0x0001ef90
        /*0ca4*/ 	.word	0x00000002
        /*0ca8*/ 	.word	0x00022840
        /*0cac*/ 	.short	0x010a
        /*0cae*/ 	.byte	0x3f
	.zero		1


	//   ....[101]....
        /*0cb0*/ 	.word	0x0001efe0
        /*0cb4*/ 	.word	0x00000002
        /*0cb8*/ 	.word	0x00022860
        /*0cbc*/ 	.short	0x010a
        /*0cbe*/ 	.byte	0x3f
	.zero		1


	//   ....[102]....
        /*0cc0*/ 	.word	0x0001f030
        /*0cc4*/ 	.word	0x00000002
        /*0cc8*/ 	.word	0x00022840
        /*0ccc*/ 	.short	0x010a
        /*0cce*/ 	.byte	0x3f
	.zero		1


	//   ....[103]....
        /*0cd0*/ 	.word	0x0001f080
        /*0cd4*/ 	.word	0x00000002
        /*0cd8*/ 	.word	0x00022860
        /*0cdc*/ 	.short	0x010a
        /*0cde*/ 	.byte	0x3f
	.zero		1


	//   ....[104]....
        /*0ce0*/ 	.word	0x0001fa40
        /*0ce4*/ 	.word	0x00000000
        /*0ce8*/ 	.word	0x00022820
        /*0cec*/ 	.short	0x010a
        /*0cee*/ 	.byte	0x3f
	.zero		1


	//   ....[105]....
        /*0cf0*/ 	.word	0x0001fbe0
        /*0cf4*/ 	.word	0x00000006
        /*0cf8*/ 	.word	0x00000000
        /*0cfc*/ 	.short	0x010a
        /*0cfe*/ 	.byte	0x3f
	.zero		1


	//   ....[106]....
        /*0d00*/ 	.word	0x0001fc30
        /*0d04*/ 	.word	0x00000007
        /*0d08*/ 	.word	0x00000000
        /*0d0c*/ 	.short	0x010a
        /*0d0e*/ 	.byte	0x3f
	.zero		1


	//   ....[107]....
        /*0d10*/ 	.word	0x0001fc80
        /*0d14*/ 	.word	0x00000004
        /*0d18*/ 	.word	0x00000000
        /*0d1c*/ 	.short	0x010a
        /*0d1e*/ 	.byte	0x3f
	.zero		1


	//----- nvinfo : EIATTR_NUM_MBARRIERS
	.align		4
.L_1411:
        /*0d20*/ 	.byte	0x03, 0x38
        /*0d22*/ 	.short	0x0016


	//----- nvinfo : EIATTR_EXIT_INSTR_OFFSETS
	.align		4
        /*0d24*/ 	.byte	0x04, 0x1c
        /*0d26*/ 	.short	(.L_1413 - .L_1412)


	//   ....[0]....
.L_1412:
        /*0d28*/ 	.word	0x0001da40


	//----- nvinfo : EIATTR_MAX_THREADS
	.align		4
.L_1413:
        /*0d2c*/ 	.byte	0x04, 0x05
        /*0d2e*/ 	.short	(.L_1415 - .L_1414)
.L_1414:
        /*0d30*/ 	.word	0x00000180
        /*0d34*/ 	.word	0x00000001
        /*0d38*/ 	.word	0x00000001


	//----- nvinfo : EIATTR_CRS_STACK_SIZE
	.align		4
.L_1415:
        /*0d3c*/ 	.byte	0x04, 0x1e
        /*0d3e*/ 	.short	(.L_1417 - .L_1416)
.L_1416:
        /*0d40*/ 	.word	0x00000000


	//----- nvinfo : EIATTR_CBANK_PARAM_SIZE
	.align		4
.L_1417:
        /*0d44*/ 	.byte	0x03, 0x19
        /*0d46*/ 	.short	0x0a70


	//----- nvinfo : EIATTR_PARAM_CBANK
	.align		4
        /*0d48*/ 	.byte	0x04, 0x0a
        /*0d4a*/ 	.short	(.L_1419 - .L_1418)
	.align		4
.L_1418:
        /*0d4c*/ 	.word	index@(.nv.constant0._ZN7cutlass13device_kernelIN5flash11enable_sm90INS1_16FlashAttnFwdSm90INS1_25CollectiveMainloopFwdSm90ILi2EN4cute5tupleIJNS5_1CILi1EEES8_S8_EEENS6_IJNS7_ILi128EEENS7_ILi96EEENS7_ILi64EEEEEELi256ENS_10bfloat16_tEfNS_4arch4Sm90ELb0ELb1ELb0ELb1ELb0ELb1ELb0ELb1ELb0ELb0ELb0ELb0EEENS1_21CollectiveEpilogueFwdINS6_IJSA_NS7_ILi256EEESB_EEES9_SE_SG_Li256ELb1ELb0ELb0ELb0EEENS1_36VarlenDynamicPersistentTileSchedulerILi128ELi96ELi256ELi32ELb0ELb0ELb1ELb1ELb0ELb1EEEEEEEEEvNT_6ParamsE)
        /*0d50*/ 	.short	0x0210
        /*0d52*/ 	.short	0x0a70


	//----- nvinfo : EIATTR_SW_WAR
	.align		4
.L_1419:
        /*0d54*/ 	.byte	0x04, 0x36
        /*0d56*/ 	.short	(.L_1421 - .L_1420)
.L_1420:
        /*0d58*/ 	.word	0x00000008
.L_1421:


//--------------------- .nv.info._ZN7cutlass13device_kernelIN5flash11enable_sm90INS1_16FlashAttnFwdSm90INS1_25CollectiveMainloopFwdSm90ILi2EN4cute5tupleIJNS5_1CILi1EEES8_S8_EEENS6_IJNS7_ILi128EEENS7_ILi96EEENS7_ILi64EEEEEELi256ENS_10bfloat16_tEfNS_4arch4Sm90ELb0ELb1ELb0ELb1ELb0ELb0ELb1ELb1ELb0ELb0ELb0ELb0EEENS1_21CollectiveEpilogueFwdINS6_IJSA_NS7_ILi256EEESB_EEES9_SE_SG_Li256ELb1ELb0ELb0ELb0EEENS1_36VarlenDynamicPersistentTileSchedulerILi128ELi96ELi256ELi32ELb0ELb0ELb1ELb1ELb0ELb1EEEEEEEEEvNT_6ParamsE --------------------------
	.section	.nv.info._ZN7cutlass13device_kernelIN5flash11enable_sm90INS1_16FlashAttnFwdSm90INS1_25CollectiveMainloopFwdSm90ILi2EN4cute5tupleIJNS5_1CILi1EEES8_S8_EEENS6_IJNS7_ILi128EEENS7_ILi96EEENS7_ILi64EEEEEELi256ENS_10bfloat16_tEfNS_4arch4Sm90ELb0ELb1ELb0ELb1ELb0ELb0ELb1ELb1ELb0ELb0ELb0ELb0EEENS1_21CollectiveEpilogueFwdINS6_IJSA_NS7_ILi256EEESB_EEES9_SE_SG_Li256ELb1ELb0ELb0ELb0EEENS1_36VarlenDynamicPersistentTileSchedulerILi128ELi96ELi256ELi32ELb0ELb0ELb1ELb1ELb0ELb1EEEEEEEEEvNT_6ParamsE,"",@"SHT_CUDA_INFO"
	.sectionflags	@""
	.align	4


	//----- nvinfo : EIATTR_CUDA_API_VERSION
	.align		4
        /*0000*/ 	.byte	0x04, 0x37
        /*0002*/ 	.short	(.L_1423 - .L_1422)
.L_1422:
        /*0004*/ 	.word	0x00000082


	//----- nvinfo : EIATTR_KPARAM_INFO
	.align		4
.L_1423:
        /*0008*/ 	.byte	0x04, 0x17
        /*000a*/ 	.short	(.L_1425 - .L_1424)
.L_1424:
        /*000c*/ 	.word	0x00000000
        /*0010*/ 	.short	0x0000
        /*0012*/ 	.short	0x0070
        /*0014*/ 	.byte	0x00, 0xf0, 0x01, 0x2c


	//----- nvinfo : EIATTR_SPARSE_MMA_MASK
	.align		4
.L_1425:
        /*0018*/ 	.byte	0x03, 0x50
        /*001a*/ 	.short	0x0000


	//----- nvinfo : EIATTR_MAXREG_COUNT
	.align		4
        /*001c*/ 	.byte	0x03, 0x1b
        /*001e*/ 	.short	0x00a8


	//----- nvinfo : EIATTR_NUM_BARRIERS
	.align		4
        /*0020*/ 	.byte	0x02, 0x4c
        /*0022*/ 	.byte	0x10
	.zero		1


	//----- nvinfo : EIATTR_EXTERNS
	.align		4
        /*0024*/ 	.byte	0x04, 0x0f
        /*0026*/ 	.short	(.L_1427 - .L_1426)


	//   ....[0]....
	.align		4
.L_1426:
        /*0028*/ 	.word	index@(__assertfail)


	//----- nvinfo : EIATTR_ANNOTATIONS
	.align		4
.L_1427:
        /*002c*/ 	.byte	0x04, 0x55
        /*002e*/ 	.short	(.L_1429 - .L_1428)


	//   ....[0]....
.L_1428:
        /* <DEDUP_REMOVED lines=33> */


	//----- nvinfo : EIATTR_MERCURY_ISA_VERSION
	.align		4
.L_1429:
        /*0228*/ 	.byte	0x03, 0x5f
        /*022a*/ 	.short	0x0101


	//----- nvinfo : EIATTR_UNUSED_LOAD_BYTE_OFFSET
	.align		4
        /*022c*/ 	.byte	0x04, 0x44
        /*022e*/ 	.short	(.L_1431 - .L_1430)


	//   ....[0]....
.L_1430:
        /*0230*/ 	.word	0x00000bc0
        /*0234*/ 	.word	0x0000fff0


	//   ....[1]....
        /*0238*/ 	.word	0x0001eeb0
        /*023c*/ 	.word	0x0000fff0


	//----- nvinfo : EIATTR_INT_WARP_WIDE_INSTR_OFFSETS
	.align		4
.L_1431:
        /*0240*/ 	.byte	0x04, 0x31
        /*0242*/ 	.short	(.L_1433 - .L_1432)


	//   ....[0]....
.L_1432:
        /*0244*/ 	.word	0x000001d0


	//   ....[1]....
        /*0248*/ 	.word	0x00000210


	//   ....[2]....
        /*024c*/ 	.word	0x00000280


	//   ....[3]....
        /*0250*/ 	.word	0x00000290


	//   ....[4]....
        /*0254*/ 	.word	0x00022af0


	//   ....[5]....
        /*0258*/ 	.word	0x00022b80


	//   ....[6]....
        /*025c*/ 	.word	0x00023080


	//   ....[7]....
        /*0260*/ 	.word	0x00023100


	//   ....[8]....
        /*0264*/ 	.word	0x00025620


	//   ....[9]....
        /*0268*/ 	.word	0x000256b0


	//----- nvinfo : EIATTR_COOP_GROUP_MASK_REGIDS
	.align		4
.L_1433:
        /*026c*/ 	.byte	0x04, 0x29
        /*026e*/ 	.short	(.L_1435 - .L_1434)


	//   ....[0]....
.L_1434:
        /*0270*/ 	.word	0xffffffff


	//   ....[1]....
        /*0274*/ 	.word	0xffffffff


	//   ....[2]....
        /*0278*/ 	.word	0xffffffff


	//   ....[3]....
        /*027c*/ 	.word	0xffffffff


	//   ....[4]....
        /*0280*/ 	.word	0xffffffff


	//   ....[5]....
        /*0284*/ 	.word	0xffffffff


	//   ....[6]....
        /*0288*/ 	.word	0xffffffff


	//   ....[7]....
        /*028c*/ 	.word	0xffffffff


	//   ....[8]....
        /*0290*/ 	.word	0xffffffff


	//   ....[9]....
        /*0294*/ 	.word	0xffffffff


	//   ....[10]....
        /*0298*/ 	.word	0xffffffff


	//   ....[11]....
        /*029c*/ 	.word	0xffffffff


	//   ....[12]....
        /*02a0*/ 	.word	0xffffffff


	//   ....[13]....
        /*02a4*/ 	.word	0xffffffff


	//   ....[14]....
        /*02a8*/ 	.word	0xffffffff


	//   ....[15]....
        /*02ac*/ 	.word	0xffffffff


	//   ....[16]....
        /*02b0*/ 	.word	0xffffffff


	//   ....[17]....
        /*02b4*/ 	.word	0xffffffff


	//   ....[18]....
        /*02b8*/ 	.word	0xffffffff


	//   ....[19]....
        /*02bc*/ 	.word	0xffffffff


	//   ....[20]....
        /*02c0*/ 	.word	0xffffffff


	//   ....[21]....
        /*02c4*/ 	.word	0xffffffff


	//   ....[22]....
        /*02c8*/ 	.word	0xffffffff


	//   ....[23]....
        /*02cc*/ 	.word	0xffffffff


	//   ....[24]....
        /*02d0*/ 	.word	0xffffffff


	//   ....[25]....
        /*02d4*/ 	.word	0xffffffff


	//   ....[26]....
        /*02d8*/ 	.word	0xffffffff


	//   ....[27]....
        /*02dc*/ 	.word	0xffffffff


	//   ....[28]....
        /*02e0*/ 	.word	0xffffffff


	//   ....[29]....
        /*02e4*/ 	.word	0xffffffff


	//   ....[30]....
        /*02e8*/ 	.word	0xffffffff


	//   ....[31]....
        /*02ec*/ 	.word	0xffffffff


	//   ....[32]....
        /*02f0*/ 	.word	0xffffffff


	//   ....[33]....
        /*02f4*/ 	.word	0xffffffff


	//   ....[34]....
        /*02f8*/ 	.word	0xffffffff


	//   ....[35]....
        /*02fc*/ 	.word	0xffffffff


	//   ....[36]....
        /*0300*/ 	.word	0xffffffff


	//   ....[37]....
        /*0304*/ 	.word	0xffffffff


	//   ....[38]....
        /*0308*/ 	.word	0xffffffff


	//   ....[39]....
        /*030c*/ 	.word	0xffffffff


	//   ....[40]....
        /*0310*/ 	.word	0xffffffff


	//   ....[41]....
        /*0314*/ 	.word	0xffffffff


	//   ....[42]....
        /*0318*/ 	.word	0xffffffff


	//   ....[43]....
        /*031c*/ 	.word	0xffffffff


	//   ....[44]....
        /*0320*/ 	.word	0xffffffff


	//   ....[45]....
        /*0324*/ 	.word	0xffffffff


	//   ....[46]....
        /*0328*/ 	.word	0xffffffff


	//   ....[47]....
        /*032c*/ 	.word	0xffffffff


	//   ....[48]....
        /*0330*/ 	.word	0xffffffff


	//   ....[49]....
        /*0334*/ 	.word	0xffffffff


	//   ....[50]....
        /*0338*/ 	.word	0xffffffff


	//   ....[51]....
        /*033c*/ 	.word	0xffffffff


	//   ....[52]....
        /*0340*/ 	.word	0xffffffff


	//   ....[53]....
        /*0344*/ 	.word	0xffffffff


	//   ....[54]....
        /*0348*/ 	.word	0xffffffff


	//   ....[55]....
        /*034c*/ 	.word	0xffffffff


	//   ....[56]....
        /*0350*/ 	.word	0xffffffff


	//   ....[57]....
        /*0354*/ 	.word	0xffffffff


	//   ....[58]....
        /*0358*/ 	.word	0x0500000f


	//   ....[59]....
        /*035c*/ 	.word	0x0500000f


	//   ....[60]....
        /*0360*/ 	.word	0x0500000f


	//   ....[61]....
        /*0364*/ 	.word	0x0500000f


	//   ....[62]....
        /*0368*/ 	.word	0x0500000f


	//   ....[63]....
        /*036c*/ 	.word	0x0500000f


	//   ....[64]....
        /*0370*/ 	.word	0x0500000f


	//   ....[65]....
        /*0374*/ 	.word	0x0500000f


	//   ....[66]....
        /*0378*/ 	.word	0x0500000f


	//   ....[67]....
        /*037c*/ 	.word	0x0500000f


	//   ....[68]....
        /*0380*/ 	.word	0x0500000f


	//   ....[69]....
        /*0384*/ 	.word	0x0500000f


	//   ....[70]....
        /*0388*/ 	.word	0x0500000f


	//   ....[71]....
        /*038c*/ 	.word	0x0500000f


	//   ....[72]....
        /*0390*/ 	.word	0x0500000f


	//   ....[73]....
        /*0394*/ 	.word	0x0500000f


	//   ....[74]....
        /*0398*/ 	.word	0x0500000f


	//   ....[75]....
        /*039c*/ 	.word	0x0500000f


	//   ....[76]....
        /*03a0*/ 	.word	0x0500000f


	//   ....[77]....
        /*03a4*/ 	.word	0xffffffff


	//   ....[78]....
        /*03a8*/ 	.word	0xffffffff


	//   ....[79]....
        /*03ac*/ 	.word	0xffffffff


	//   ....[80]....
        /*03b0*/ 	.word	0xffffffff


	//----- nvinfo : EIATTR_COOP_GROUP_INSTR_OFFSETS
	.align		4
.L_1435:
        /*03b4*/ 	.byte	0x04, 0x28
        /*03b6*/ 	.short	(.L_1437 - .L_1436)


	//   ....[0]....
.L_1436:
        /*03b8*/ 	.word	0x000000b0


	//   ....[1]....
        /*03bc*/ 	.word	0x000001e0


	//   ....[2]....
        /*03c0*/ 	.word	0x00000230


	//   ....[3]....
        /*03c4*/ 	.word	0x00000480


	//   ....[4]....
        /*03c8*/ 	.word	0x000005e0


	//   ....[5]....
        /*03cc*/ 	.word	0x00000700


	//   ....[6]....
        /*03d0*/ 	.word	0x00000860


	//   ....[7]....
        /*03d4*/ 	.word	0x00002300


	//   ....[8]....
        /*03d8*/ 	.word	0x00005c30


	//   ....[9]....
        /*03dc*/ 	.word	0x00005cb0


	//   ....[10]....
        /*03e0*/ 	.word	0x000060c0


	//   ....[11]....
        /*03e4*/ 	.word	0x000060e0


	//   ....[12]....
        /*03e8*/ 	.word	0x0000af00


	//   ....[13]....
        /*03ec*/ 	.word	0x0000af90


	//   ....[14]....
        /*03f0*/ 	.word	0x0000b050


	//   ....[15]....
        /*03f4*/ 	.word	0x0000b0a0


	//   ....[16]....
        /*03f8*/ 	.word	0x000158f0


	//   ....[17]....
        /*03fc*/ 	.word	0x000159c0


	//   ....[18]....
        /*0400*/ 	.word	0x00015b40


	//   ....[19]....
        /*0404*/ 	.word	0x00015bb0


	//   ....[20]....
        /*0408*/ 	.word	0x0001df30


	//   ....[21]....
        /*040c*/ 	.word	0x0001df50


	//   ....[22]....
        /*0410*/ 	.word	0x0001dfb0


	//   ....[23]....
        /*0414*/ 	.word	0x0001dff0


	//   ....[24]....
        /*0418*/ 	.word	0x00021670


	//   ....[25]....
        /*041c*/ 	.word	0x00021800


	//   ....[26]....
        /*0420*/ 	.word	0x00021830


	//   ....[27]....
        /*0424*/ 	.word	0x00021860


	//   ....[28]....
        /*0428*/ 	.word	0x000218a0


	//   ....[29]....
        /*042c*/ 	.word	0x000218f0


	//   ....[30]....
        /*0430*/ 	.word	0x00021950


	//   ....[31]....
        /*0434*/ 	.word	0x00021b30


	//   ....[32]....
        /*0438*/ 	.word	0x00021b90


	//   ....[33]....
        /*043c*/ 	.word	0x00021bd0


	//   ....[34]....
        /*0440*/ 	.word	0x00021c10


	//   ....[35]....
        /*0444*/ 	.word	0x00021c40


	//   ....[36]....
        /*0448*/ 	.word	0x00021c70


	//   ....[37]....
        /*044c*/ 	.word	0x00021d00


	//   ....[38]....
        /*0450*/ 	.word	0x00021d60


	//   ....[39]....
        /*0454*/ 	.word	0x00021df0


	//   ....[40]....
        /*0458*/ 	.word	0x00025740


	//   ....[41]....
        /*045c*/ 	.word	0x00025750


	//   ....[42]....
        /*0460*/ 	.word	0x00025860


	//   ....[43]....
        /*0464*/ 	.word	0x000258c0


	//   ....[44]....
        /*0468*/ 	.word	0x00025900


	//   ....[45]....
        /*046c*/ 	.word	0x00025940


	//   ....[46]....
        /*0470*/ 	.word	0x00025970


	//   ....[47]....
        /*0474*/ 	.word	0x000259a0


	//   ....[48]....
        /*0478*/ 	.word	0x00025b30


	//   ....[49]....
        /*047c*/ 	.word	0x00025b90


	//   ....[50]....
        /*0480*/ 	.word	0x00025bd0


	//   ....[51]....
        /*0484*/ 	.word	0x00025c10


	//   ....[52]....
        /*0488*/ 	.word	0x00025c40


	//   ....[53]....
        /*048c*/ 	.word	0x00025c70


	//   ....[54]....
        /*0490*/ 	.word	0x00025d30


	//   ....[55]....
        /*0494*/ 	.word	0x00025d50


	//   ....[56]....
        /*0498*/ 	.word	0x00025dc0


	//   ....[57]....
        /*049c*/ 	.word	0x00026430


	//   ....[58]....
        /*04a0*/ 	.word	0x00026a10


	//   ....[59]....
        /*04a4*/ 	.word	0x00026e30


	//   ....[60]....
        /*04a8*/ 	.word	0x00026ec0


	//   ....[61]....
        /*04ac*/ 	.word	0x00026f60


	//   ....[62]....
        /*04b0*/ 	.word	0x00027010


	//   ....[63]....
        /*04b4*/ 	.word	0x00027090


	//   ....[64]....
        /*04b8*/ 	.word	0x00027110


	//   ....[65]....
        /*04bc*/ 	.word	0x00027190


	//   ....[66]....
        /*04c0*/ 	.word	0x00027210


	//   ....[67]....
        /*04c4*/ 	.word	0x000272a0


	//   ....[68]....
        /*04c8*/ 	.word	0x00027350


	//   ....[69]....
        /*04cc*/ 	.word	0x000273d0


	//   ....[70]....
        /*04d0*/ 	.word	0x00027450


	//   ....[71]....
        /*04d4*/ 	.word	0x000274d0


	//   ....[72]....
        /*04d8*/ 	.word	0x00027550


	//   ....[73]....
        /*04dc*/ 	.word	0x000275c0


	//   ....[74]....
        /*04e0*/ 	.word	0x00027660


	//   ....[75]....
        /*04e4*/ 	.word	0x000276f0


	//   ....[76]....
        /*04e8*/ 	.word	0x00027810


	//   ....[77]....
        /*04ec*/ 	.word	0x0002b150


	//   ....[78]....
        /*04f0*/ 	.word	0x0002b190


	//   ....[79]....
        /*04f4*/ 	.word	0x0002b200


	//   ....[80]....
        /*04f8*/ 	.word	0x0002b220


	//----- nvinfo : EIATTR_REG_RECONFIG
	.align		4
.L_1437:
        /*04fc*/ 	.byte	0x01, 0x54
	.zero		2


	//----- nvinfo : EIATTR_SYSCALL_OFFSETS
	.align		4
        /*0500*/ 	.byte	0x04, 0x46
        /*0502*/ 	.short	(.L_1439 - .L_1438)


	//   ....[0]....
.L_1438:
        /*0504*/ 	.word	0x00002850


	//   ....[1]....
        /*0508*/ 	.word	0x00022d10


	//   ....[2]....
        /*050c*/ 	.word	0x00022e50


	//   ....[3]....
        /*0510*/ 	.word	0x00022f50


	//----- nvinfo : EIATTR_MBARRIER_INSTR_OFFSETS
	.align		4
.L_1439:
        /*0514*/ 	.byte	0x04, 0x39
        /*0516*/ 	.short	(.L_1441 - .L_1440)


	//   ....[0]....
.L_1440:
        /*0518*/ 	.word	0x00000320
        /*051c*/ 	.word	0x000000ff
        /*0520*/ 	.word	0x00032400
        /*0524*/ 	.short	0x0100
        /*0526*/ 	.byte	0x08
	.zero		1


	//   ....[1]....
        /*0528*/ 	.word	0x00000330
        /*052c*/ 	.word	0x000000ff
        /*0530*/ 	.word	0x00032410
        /*0534*/ 	.short	0x0100
        /*0536*/ 	.byte	0x08
	.zero		1


	//   ....[2]....
        /*0538*/ 	.word	0x00000340
        /*053c*/ 	.word	0x000000ff
        /*0540*/ 	.word	0x00032420
        /*0544*/ 	.short	0x0100
        /*0546*/ 	.byte	0x08
	.zero		1


	//   ....[3]....
        /*0548*/ 	.word	0x00000430
        /*054c*/ 	.word	0x000000ff
        /*0550*/ 	.word	0x00032430
        /*0554*/ 	.short	0x0100
        /*0556*/ 	.byte	0x08
	.zero		1


	//   ....[4]....
        /*0558*/ 	.word	0x00000440
        /*055c*/ 	.word	0x000000ff
        /*0560*/ 	.word	0x00032440
        /*0564*/ 	.short	0x0100
        /*0566*/ 	.byte	0x08
	.zero		1


	//   ....[5]....
        /*0568*/ 	.word	0x00000450
        /*056c*/ 	.word	0x000000ff
        /*0570*/ 	.word	0x00032438
        /*0574*/ 	.short	0x0100
        /*0576*/ 	.byte	0x08
	.zero		1


	//   ....[6]....
        /*0578*/ 	.word	0x00000460
        /*057c*/ 	.word	0x000000ff
        /*0580*/ 	.word	0x00032448
        /*0584*/ 	.short	0x0100
        /*0586*/ 	.byte	0x08
	.zero		1


	//   ....[7]....
        /*0588*/ 	.word	0x00000590
        /*058c*/ 	.word	0x000000ff
        /*0590*/ 	.word	0x00032450
        /*0594*/ 	.short	0x0100
        /*0596*/ 	.byte	0x08
	.zero		1


	//   ....[8]....
        /*0598*/ 	.word	0x000005a0
        /*059c*/ 	.word	0x000000ff
        /*05a0*/ 	.word	0x00032460
        /*05a4*/ 	.short	0x0100
        /*05a6*/ 	.byte	0x08
	.zero		1


	//   ....[9]....
        /*05a8*/ 	.word	0x000005b0
        /*05ac*/ 	.word	0x000000ff
        /*05b0*/ 	.word	0x00032458
        /*05b4*/ 	.short	0x0100
        /*05b6*/ 	.byte	0x08
	.zero		1


	//   ....[10]....
        /*05b8*/ 	.word	0x000005c0
        /*05bc*/ 	.word	0x000000ff
        /*05c0*/ 	.word	0x00032468
        /*05c4*/ 	.short	0x0100
        /*05c6*/ 	.byte	0x08
	.zero		1


	//   ....[11]....
        /*05c8*/ 	.word	0x000006b0
        /*05cc*/ 	.word	0x000000ff
        /*05d0*/ 	.word	0x00032470
        /*05d4*/ 	.short	0x0100
        /*05d6*/ 	.byte	0x06
	.zero		1


	//   ....[12]....
        /*05d8*/ 	.word	0x000006c0
        /*05dc*/ 	.word	0x000000ff
        /*05e0*/ 	.word	0x00032480
        /*05e4*/ 	.short	0x0100
        /*05e6*/ 	.byte	0x06
	.zero		1


	//   ....[13]....
        /*05e8*/ 	.word	0x000006d0
        /*05ec*/ 	.word	0x000000ff
        /*05f0*/ 	.word	0x00032478
        /*05f4*/ 	.short	0x0100
        /*05f6*/ 	.byte	0x06
	.zero		1


	//   ....[14]....
        /*05f8*/ 	.word	0x000006e0
        /*05fc*/ 	.word	0x000000ff
        /*0600*/ 	.word	0x00032488
        /*0604*/ 	.short	0x0100
        /*0606*/ 	.byte	0x06
	.zero		1


	//   ....[15]....
        /*0608*/ 	.word	0x00000810
        /*060c*/ 	.word	0x000000ff
        /*0610*/ 	.word	0x00032490
        /*0614*/ 	.short	0x0100
        /*0616*/ 	.byte	0x08
	.zero		1


	//   ....[16]....
        /*0618*/ 	.word	0x00000820
        /*061c*/ 	.word	0x000000ff
        /*0620*/ 	.word	0x000324a0
        /*0624*/ 	.short	0x0100
        /*0626*/ 	.byte	0x08
	.zero		1


	//   ....[17]....
        /*0628*/ 	.word	0x00000830
        /*062c*/ 	.word	0x000000ff
        /*0630*/ 	.word	0x00032498
        /*0634*/ 	.short	0x0100
        /*0636*/ 	.byte	0x08
	.zero		1


	//   ....[18]....
        /*0638*/ 	.word	0x00000840
        /*063c*/ 	.word	0x000000ff
        /*0640*/ 	.word	0x000324a8
        /*0644*/ 	.short	0x0100
        /*0646*/ 	.byte	0x08
	.zero		1


	//   ....[19]....
        /*0648*/ 	.word	0x00000970
        /*064c*/ 	.word	0x000000ff
        /*0650*/ 	.word	0x000324b0
        /*0654*/ 	.short	0x0100
        /*0656*/ 	.byte	0x08
	.zero		1


	//   ....[20]....
        /*0658*/ 	.word	0x00000980
        /*065c*/ 	.word	0x000000ff
        /*0660*/ 	.word	0x000324c0
        /*0664*/ 	.short	0x0100
        /*0666*/ 	.byte	0x08
	.zero		1


	//   ....[21]....
        /*0668*/ 	.word	0x00000990
        /*066c*/ 	.word	0x000000ff
        /*0670*/ 	.word	0x000324b8
        /*0674*/ 	.short	0x0100
        /*0676*/ 	.byte	0x08
	.zero		1


	//   ....[22]....
        /*0678*/ 	.word	0x000009a0
        /*067c*/ 	.word	0x000000ff
        /*0680*/ 	.word	0x000324c8
        /*0684*/ 	.short	0x0100
        /*0686*/ 	.byte	0x08
	.zero		1


	//   ....[23]....
        /*0688*/ 	.word	0x00002aa0
        /*068c*/ 	.word	0x000000ff
        /*0690*/ 	.word	0x00032400
        /*0694*/ 	.short	0x010a
        /*0696*/ 	.byte	0x2c
	.zero		1


	//   ....[24]....
        /*0698*/ 	.word	0x00002f20
        /*069c*/ 	.word	0x00000018
        /*06a0*/ 	.word	0x00000000
        /*06a4*/ 	.short	0x010a
        /*06a6*/ 	.byte	0x3f
	.zero		1


	//   ....[25]....
        /*06a8*/ 	.word	0x00002f80
        /*06ac*/ 	.word	0x00000018
        /*06b0*/ 	.word	0x00000000
        /*06b4*/ 	.short	0x010a
        /*06b6*/ 	.byte	0x3f
	.zero		1


	//   ....[26]....
        /*06b8*/ 	.word	0x00003330
        /*06bc*/ 	.word	0x000000ff
        /*06c0*/ 	.word	0x00032410
        /*06c4*/ 	.short	0x010a
        /*06c6*/ 	.byte	0x2c
	.zero		1


	//   ....[27]....
        /*06c8*/ 	.word	0x00003430
        /*06cc*/ 	.word	0x00000008
        /*06d0*/ 	.word	0x00000000
        /*06d4*/ 	.short	0x010a
        /*06d6*/ 	.byte	0x3f
	.zero		1


	//   ....[28]....
        /*06d8*/ 	.word	0x00003490
        /*06dc*/ 	.word	0x00000008
        /*06e0*/ 	.word	0x00000000
        /*06e4*/ 	.short	0x010a
        /*06e6*/ 	.byte	0x3f
	.zero		1


	//   ....[29]....
        /*06e8*/ 	.word	0x000041b0
        /*06ec*/ 	.word	0x00000007
        /*06f0*/ 	.word	0x00000000
        /*06f4*/ 	.short	0x0101
        /*06f6*/ 	.byte	0x3f
	.zero		1


	//   ....[30]....
        /*06f8*/ 	.word	0x00009330
        /*06fc*/ 	.word	0x0000000b
        /*0700*/ 	.word	0x00000000
        /*0704*/ 	.short	0x0101
        /*0706*/ 	.byte	0x3f
	.zero		1


	//   ....[31]....
        /*0708*/ 	.word	0x000099d0
        /*070c*/ 	.word	0x00000003
        /*0710*/ 	.word	0x00000000
        /*0714*/ 	.short	0x010a
        /*0716*/ 	.byte	0x3f
	.zero		1


	//   ....[32]....
        /*0718*/ 	.word	0x00009ad0
        /*071c*/ 	.word	0x00000000
        /*0720*/ 	.word	0x00000000
        /*0724*/ 	.short	0x010a
        /*0726*/ 	.byte	0x3f
	.zero		1


	//   ....[33]....
        /*0728*/ 	.word	0x00009f00
        /*072c*/ 	.word	0x00000003
        /*0730*/ 	.word	0x00000000
        /*0734*/ 	.short	0x010a
        /*0736*/ 	.byte	0x3f
	.zero		1


	//   ....[34]....
        /*0738*/ 	.word	0x00009fb0
        /*073c*/ 	.word	0x00000004
        /*0740*/ 	.word	0x00000000
        /*0744*/ 	.short	0x010a
        /*0746*/ 	.byte	0x3f
	.zero		1


	//   ....[35]....
        /*0748*/ 	.word	0x0000ac90
        /*074c*/ 	.word	0x00000003
        /*0750*/ 	.word	0x00000000
        /*0754*/ 	.short	0x0101
        /*0756*/ 	.byte	0x3f
	.zero		1


	//   ....[36]....
        /*0758*/ 	.word	0x00012f70
        /*075c*/ 	.word	0x00000000
        /*0760*/ 	.word	0x00000000
        /*0764*/ 	.short	0x0101
        /*0766*/ 	.byte	0x3f
	.zero		1


	//   ....[37]....
        /*0768*/ 	.word	0x00013170
        /*076c*/ 	.word	0x00000005
        /*0770*/ 	.word	0x00000000
        /*0774*/ 	.short	0x010a
        /*0776*/ 	.byte	0x3f
	.zero		1


	//   ....[38]....
        /*0778*/ 	.word	0x00013270
        /*077c*/ 	.word	0x00000000
        /*0780*/ 	.word	0x00000000
        /*0784*/ 	.short	0x010a
        /*0786*/ 	.byte	0x3f
	.zero		1


	//   ....[39]....
        /*0788*/ 	.word	0x000136a0
        /*078c*/ 	.word	0x00000005
        /*0790*/ 	.word	0x00000000
        /*0794*/ 	.short	0x010a
        /*0796*/ 	.byte	0x3f
	.zero		1


	//   ....[40]....
        /*0798*/ 	.word	0x00013750
        /*079c*/ 	.word	0x00000004
        /*07a0*/ 	.word	0x00000000
        /*07a4*/ 	.short	0x010a
        /*07a6*/ 	.byte	0x3f
	.zero		1


	//   ....[41]....
        /*07a8*/ 	.word	0x00014460
        /*07ac*/ 	.word	0x00000004
        /*07b0*/ 	.word	0x00000000
        /*07b4*/ 	.short	0x0101
        /*07b6*/ 	.byte	0x3f
	.zero		1


	//   ....[42]....
        /*07b8*/ 	.word	0x0001dac0
        /*07bc*/ 	.word	0x00000000
        /*07c0*/ 	.word	0x00000000
        /*07c4*/ 	.short	0x0101
        /*07c6*/ 	.byte	0x3f
	.zero		1


	//   ....[43]....
        /*07c8*/ 	.word	0x00020300
        /*07cc*/ 	.word	0x000000ff
        /*07d0*/ 	.word	0x00000000
        /*07d4*/ 	.short	0x0101
        /*07d6*/ 	.byte	0x04
	.zero		1


	//   ....[44]....
        /*07d8*/ 	.word	0x00023460
        /*07dc*/ 	.word	0x00000009
        /*07e0*/ 	.word	0x00032440
        /*07e4*/ 	.short	0x010a
        /*07e6*/ 	.byte	0x3f
	.zero		1


	//   ....[45]....
        /*07e8*/ 	.word	0x00023a70
        /*07ec*/ 	.word	0x00000009
        /*07f0*/ 	.word	0x00032420
        /*07f4*/ 	.short	0x010a
        /*07f6*/ 	.byte	0x3f
	.zero		1


	//   ....[46]....
        /*07f8*/ 	.word	0x00023b40
        /*07fc*/ 	.word	0x00000009
        /*0800*/ 	.word	0x00032460
        /*0804*/ 	.short	0x010a
        /*0806*/ 	.byte	0x3f
	.zero		1


	//   ....[47]....
        /*0808*/ 	.word	0x000241a0
        /*080c*/ 	.word	0x00000002
        /*0810*/ 	.word	0x00032440
        /*0814*/ 	.short	0x010a
        /*0816*/ 	.byte	0x3f
	.zero		1


	//   ....[48]....
        /*0818*/ 	.word	0x000243b0
        /*081c*/ 	.word	0x00000002
        /*0820*/ 	.word	0x00032460
        /*0824*/ 	.short	0x010a
        /*0826*/ 	.byte	0x3f
	.zero		1


	//   ....[49]....
        /*0828*/ 	.word	0x00024940
        /*082c*/ 	.word	0x00000002
        /*0830*/ 	.word	0x00032440
        /*0834*/ 	.short	0x010a
        /*0836*/ 	.byte	0x3f
	.zero		1


	//   ....[50]....
        /*0838*/ 	.word	0x00024b40
        /*083c*/ 	.word	0x00000002
        /*0840*/ 	.word	0x00032460
        /*0844*/ 	.short	0x010a
        /*0846*/ 	.byte	0x3f
	.zero		1


	//   ....[51]....
        /*0848*/ 	.word	0x00025030
        /*084c*/ 	.word	0x00000002
        /*0850*/ 	.word	0x00032440
        /*0854*/ 	.short	0x010a
        /*0856*/ 	.byte	0x3f
	.zero		1


	//   ....[52]....
        /*0858*/ 	.word	0x00025240
        /*085c*/ 	.word	0x00000002
        /*0860*/ 	.word	0x00032460
        /*0864*/ 	.short	0x010a
        /*0866*/ 	.byte	0x3f
	.zero		1


	//   ....[53]....
        /*0868*/ 	.word	0x000263c0
        /*086c*/ 	.word	0x00000000
        /*0870*/ 	.word	0x00032420
        /*0874*/ 	.short	0x010a
        /*0876*/ 	.byte	0x3f
	.zero		1


	//   ....[54]....
        /*0878*/ 	.word	0x00026570
        /*087c*/ 	.word	0x00000006
        /*0880*/ 	.word	0x00000000
        /*0884*/ 	.short	0x010a
        /*0886*/ 	.byte	0x3f
	.zero		1


	//   ....[55]....
        /*0888*/ 	.word	0x000265e0
        /*088c*/ 	.word	0x00000007
        /*0890*/ 	.word	0x00000000
        /*0894*/ 	.short	0x010a
        /*0896*/ 	.byte	0x3f
	.zero		1


	//   ....[56]....
        /*0898*/ 	.word	0x00026650
        /*089c*/ 	.word	0x00000004
        /*08a0*/ 	.word	0x00000000
        /*08a4*/ 	.short	0x010a
        /*08a6*/ 	.byte	0x3f
	.zero		1


	//   ....[57]....
        /*08a8*/ 	.word	0x00026680
        /*08ac*/ 	.word	0x00000003
        /*08b0*/ 	.word	0x00000000
        /*08b4*/ 	.short	0x010a
        /*08b6*/ 	.byte	0x3f
	.zero		1


	//   ....[58]....
        /*08b8*/ 	.word	0x000266f0
        /*08bc*/ 	.word	0x00000007
        /*08c0*/ 	.word	0x00032400
        /*08c4*/ 	.short	0x010a
        /*08c6*/ 	.byte	0x3f
	.zero		1


	//   ....[59]....
        /*08c8*/ 	.word	0x00026740
        /*08cc*/ 	.word	0x00000018
        /*08d0*/ 	.word	0x00000000
        /*08d4*/ 	.short	0x010a
        /*08d6*/ 	.byte	0x3f
	.zero		1


	//   ....[60]....
        /*08d8*/ 	.word	0x000267a0
        /*08dc*/ 	.word	0x00000008
        /*08e0*/ 	.word	0x00032410
        /*08e4*/ 	.short	0x010a
        /*08e6*/ 	.byte	0x3f
	.zero		1


	//   ....[61]....
        /*08e8*/ 	.word	0x000267f0
        /*08ec*/ 	.word	0x00000008
        /*08f0*/ 	.word	0x00000000
        /*08f4*/ 	.short	0x010a
        /*08f6*/ 	.byte	0x3f
	.zero		1


	//   ....[62]....
        /*08f8*/ 	.word	0x00026840
        /*08fc*/ 	.word	0x00000000
        /*0900*/ 	.word	0x00000000
        /*0904*/ 	.short	0x010a
        /*0906*/ 	.byte	0x3f
	.zero		1


	//   ....[63]....
        /*0908*/ 	.word	0x00026890
        /*090c*/ 	.word	0x00000004
        /*0910*/ 	.word	0x00000000
        /*0914*/ 	.short	0x010a
        /*0916*/ 	.byte	0x3f
	.zero		1


	//   ....[64]....
        /*0918*/ 	.word	0x000268e0
        /*091c*/ 	.word	0x00000000
        /*0920*/ 	.word	0x00000000
        /*0924*/ 	.short	0x010a
        /*0926*/ 	.byte	0x3f
	.zero		1


	//   ....[65]....
        /*0928*/ 	.word	0x00026930
        /*092c*/ 	.word	0x00000004
        /*0930*/ 	.word	0x00000000
        /*0934*/ 	.short	0x010a
        /*0936*/ 	.byte	0x3f
	.zero		1


	//   ....[66]....
        /*0938*/ 	.word	0x00026ad0
        /*093c*/ 	.word	0x00000009
        /*0940*/ 	.word	0x00032440
        /*0944*/ 	.short	0x010a
        /*0946*/ 	.byte	0x3f
	.zero		1


	//   ....[67]....
        /*0948*/ 	.word	0x00026b50
        /*094c*/ 	.word	0x00000009
        /*0950*/ 	.word	0x00032420
        /*0954*/ 	.short	0x010a
        /*0956*/ 	.byte	0x3f
	.zero		1


	//   ....[68]....
        /*0958*/ 	.word	0x00026ba0
        /*095c*/ 	.word	0x00000009
        /*0960*/ 	.word	0x00032460
        /*0964*/ 	.short	0x010a
        /*0966*/ 	.byte	0x3f
	.zero		1


	//   ....[69]....
        /*0968*/ 	.word	0x00026bf0
        /*096c*/ 	.word	0x00000002
        /*0970*/ 	.word	0x00032440
        /*0974*/ 	.short	0x010a
        /*0976*/ 	.byte	0x3f
	.zero		1


	//   ....[70]....
        /*0978*/ 	.word	0x00026c40
        /*097c*/ 	.word	0x00000002
        /*0980*/ 	.word	0x00032460
        /*0984*/ 	.short	0x010a
        /*0986*/ 	.byte	0x3f
	.zero		1


	//   ....[71]....
        /*0988*/ 	.word	0x00026c90
        /*098c*/ 	.word	0x00000002
        /*0990*/ 	.word	0x00032440
        /*0994*/ 	.short	0x010a
        /*0996*/ 	.byte	0x3f
	.zero		1


	//   ....[72]....
        /*0998*/ 	.word	0x00026ce0
        /*099c*/ 	.word	0x00000002
        /*09a0*/ 	.word	0x00032460
        /*09a4*/ 	.short	0x010a
        /*09a6*/ 	.byte	0x3f
	.zero		1


	//   ....[73]....
        /*09a8*/ 	.word	0x00026d30
        /*09ac*/ 	.word	0x00000002
        /*09b0*/ 	.word	0x00032440
        /*09b4*/ 	.short	0x010a
        /*09b6*/ 	.byte	0x3f
	.zero		1


	//   ....[74]....
        /*09b8*/ 	.word	0x00026d80
        /*09bc*/ 	.word	0x00000002
        /*09c0*/ 	.word	0x00032460
        /*09c4*/ 	.short	0x010a
        /*09c6*/ 	.byte	0x3f
	.zero		1


	//   ....[75]....
        /*09c8*/ 	.word	0x00027730
        /*09cc*/ 	.word	0x00000000
        /*09d0*/ 	.word	0x00032420
        /*09d4*/ 	.short	0x010a
        /*09d6*/ 	.byte	0x3f
	.zero		1


	//   ....[76]....
        /*09d8*/ 	.word	0x000278d0
        /*09dc*/ 	.word	0x00000006
        /*09e0*/ 	.word	0x00000000
        /*09e4*/ 	.short	0x010a
        /*09e6*/ 	.byte	0x3f
	.zero		1


	//   ....[77]....
        /*09e8*/ 	.word	0x00027920
        /*09ec*/ 	.word	0x00000007
        /*09f0*/ 	.word	0x00000000
        /*09f4*/ 	.short	0x010a
        /*09f6*/ 	.byte	0x3f
	.zero		1


	//   ....[78]....
        /*09f8*/ 	.word	0x00027970
        /*09fc*/ 	.word	0x00000004
        /*0a00*/ 	.word	0x00000000
        /*0a04*/ 	.short	0x010a
        /*0a06*/ 	.byte	0x3f
	.zero		1


	//   ....[79]....
        /*0a08*/ 	.word	0x00027d10
        /*0a0c*/ 	.word	0x0000000c
        /*0a10*/ 	.word	0x00000000
        /*0a14*/ 	.short	0x010a
        /*0a16*/ 	.byte	0x3f
	.zero		1


	//   ....[80]....
        /*0a18*/ 	.word	0x00027e50
        /*0a1c*/ 	.word	0x00000002
        /*0a20*/ 	.word	0x00000000
        /*0a24*/ 	.short	0x010a
        /*0a26*/ 	.byte	0x3f
	.zero		1


	//   ....[81]....
        /*0a28*/ 	.word	0x000284b0
        /*0a2c*/ 	.word	0x0000000b
        /*0a30*/ 	.word	0x00000000
        /*0a34*/ 	.short	0x010a
        /*0a36*/ 	.byte	0x3f
	.zero		1


	//   ....[82]....
        /*0a38*/ 	.word	0x000285f0
        /*0a3c*/ 	.word	0x00000008
        /*0a40*/ 	.word	0x00000000
        /*0a44*/ 	.short	0x010a
        /*0a46*/ 	.byte	0x3f
	.zero		1


	//   ....[83]....
        /*0a48*/ 	.word	0x00029920
        /*0a4c*/ 	.word	0x00000002
        /*0a50*/ 	.word	0x00000000
        /*0a54*/ 	.short	0x0101
        /*0a56*/ 	.byte	0x3f
	.zero		1


	//   ....[84]....
        /*0a58*/ 	.word	0x00042e40
        /*0a5c*/ 	.word	0x00000004
        /*0a60*/ 	.word	0x00000000
        /*0a64*/ 	.short	0x0101
        /*0a66*/ 	.byte	0x3f
	.zero		1


	//   ....[85]....
        /*0a68*/ 	.word	0x00042e70
        /*0a6c*/ 	.word	0x00000002
        /*0a70*/ 	.word	0x00000000
        /*0a74*/ 	.short	0x010a
        /*0a76*/ 	.byte	0x3f
	.zero		1


	//   ....[86]....
        /*0a78*/ 	.word	0x00042ec0
        /*0a7c*/ 	.word	0x00000008
        /*0a80*/ 	.word	0x00000000
        /*0a84*/ 	.short	0x010a
        /*0a86*/ 	.byte	0x3f
	.zero		1


	//----- nvinfo : EIATTR_NUM_MBARRIERS
	.align		4
.L_1441:
        /*0a88*/ 	.byte	0x03, 0x38
        /*0a8a*/ 	.short	0x0017


	//----- nvinfo : EIATTR_EXIT_INSTR_OFFSETS
	.align		4
        /*0a8c*/ 	.byte	0x04, 0x1c
        /*0a8e*/ 	.short	(.L_1443 - .L_1442)


	//   ....[0]....
.L_1442:
        /*0a90*/ 	.word	0x00000bf0


	//   ....[1]....
        /*0a94*/ 	.word	0x00021630


	//   ....[2]....
        /*0a98*/ 	.word	0x00021690


	//   ....[3]....
        /*0a9c*/ 	.word	0x000266d0


	//----- nvinfo : EIATTR_MAX_THREADS
	.align		4
.L_1443:
        /*0aa0*/ 	.byte	0x04, 0x05
        /*0aa2*/ 	.short	(.L_1445 - .L_1444)
.L_1444:
        /*0aa4*/ 	.word	0x00000180
        /*0aa8*/ 	.word	0x00000001
        /*0aac*/ 	.word	0x00000001


	//----- nvinfo : EIATTR_CRS_STACK_SIZE
	.align		4
.L_1445:
        /*0ab0*/ 	.byte	0x04, 0x1e
        /*0ab2*/ 	.short	(.L_1447 - .L_1446)
.L_1446:
        /*0ab4*/ 	.word	0x00000000


	//----- nvinfo : EIATTR_CBANK_PARAM_SIZE
	.align		4
.L_1447:
        /*0ab8*/ 	.byte	0x03, 0x19
        /*0aba*/ 	.short	0x0b70


	//----- nvinfo : EIATTR_PARAM_CBANK
	.align		4
        /*0abc*/ 	.byte	0x04, 0x0a
        /*0abe*/ 	.short	(.L_1449 - .L_1448)
	.align		4
.L_1448:
        /*0ac0*/ 	.word	index@(.nv.constant0._ZN7cutlass13device_kernelIN5flash11enable_sm90INS1_16FlashAttnFwdSm90INS1_25CollectiveMainloopFwdSm90ILi2EN4cute5tupleIJNS5_1CILi1EEES8_S8_EEENS6_IJNS7_ILi128EEENS7_ILi96EEENS7_ILi64EEEEEELi256ENS_10bfloat16_tEfNS_4arch4Sm90ELb0ELb1ELb0ELb1ELb0ELb0ELb1ELb1ELb0ELb0ELb0ELb0EEENS1_21CollectiveEpilogueFwdINS6_IJSA_NS7_ILi256EEESB_EEES9_SE_SG_Li256ELb1ELb0ELb0ELb0EEENS1_36VarlenDynamicPersistentTileSchedulerILi128ELi96ELi256ELi32ELb0ELb0ELb1ELb1ELb0ELb1EEEEEEEEEvNT_6ParamsE)
        /*0ac4*/ 	.short	0x0210
        /*0ac6*/ 	.short	0x0b70


	//----- nvinfo : EIATTR_SW_WAR
	.align		4
.L_1449:
        /*0ac8*/ 	.byte	0x04, 0x36
        /*0aca*/ 	.short	(.L_1451 - .L_1450)
.L_1450:
        /*0acc*/ 	.word	0x00000008
.L_1451:


//--------------------- .nv.info._ZN7cutlass13device_kernelIN5flash11enable_sm90INS1_16FlashAttnFwdSm90INS1_25CollectiveMainloopFwdSm90ILi2EN4cute5tupleIJNS5_1CILi1EEES8_S8_EEENS6_IJNS7_ILi128EEENS7_ILi96EEENS7_ILi64EEEEEELi256ENS_10bfloat16_tEfNS_4arch4Sm90ELb0ELb1ELb0ELb1ELb0ELb1ELb1ELb1ELb0ELb0ELb0ELb0EEENS1_21CollectiveEpilogueFwdINS6_IJSA_NS7_ILi256EEESB_EEES9_SE_SG_Li256ELb1ELb0ELb0ELb0EEENS1_36VarlenDynamicPersistentTileSchedulerILi128ELi96ELi256ELi32ELb0ELb0ELb1ELb1ELb0ELb1EEEEEEEEEvNT_6ParamsE --------------------------
	.section	.nv.info._ZN7cutlass13device_kernelIN5flash11enable_sm90INS1_16FlashAttnFwdSm90INS1_25CollectiveMainloopFwdSm90ILi2EN4cute5tupleIJNS5_1CILi1EEES8_S8_EEENS6_IJNS7_ILi128EEENS7_ILi96EEENS7_ILi64EEEEEELi256ENS_10bfloat16_tEfNS_4arch4Sm90ELb0ELb1ELb0ELb1ELb0ELb1ELb1ELb1ELb0ELb0ELb0ELb0EEENS1_21CollectiveEpilogueFwdINS6_IJSA_NS7_ILi256EEESB_EEES9_SE_SG_Li256ELb1ELb0ELb0ELb0EEENS1_36VarlenDynamicPersistentTileSchedulerILi128ELi96ELi256ELi32ELb0ELb0ELb1ELb1ELb0ELb1EEEEEEEEEvNT_6ParamsE,"",@"SHT_CUDA_INFO"
	.sectionflags	@""
	.align	4


	//----- nvinfo : EIATTR_CUDA_API_VERSION
	.align		4
        /*0000*/ 	.byte	0x04, 0x37
        /*0002*/ 	.short	(.L_1453 - .L_1452)
.L_1452:
        /*0004*/ 	.word	0x00000082


	//----- nvinfo : EIATTR_KPARAM_INFO
	.align		4
.L_1453:
        /*0008*/ 	.byte	0x04, 0x17
        /*000a*/ 	.short	(.L_1455 - .L_1454)
.L_1454:
        /*000c*/ 	.word	0x00000000
        /*0010*/ 	.short	0x0000
        /*0012*/ 	.short	0x0070
        /*0014*/ 	.byte	0x00, 0xf0, 0x01, 0x2c


	//----- nvinfo : EIATTR_SPARSE_MMA_MASK
	.align		4
.L_1455:
        /*0018*/ 	.byte	0x03, 0x50
        /*001a*/ 	.short	0x0000


	//----- nvinfo : EIATTR_MAXREG_COUNT
	.align		4
        /*001c*/ 	.byte	0x03, 0x1b
        /*001e*/ 	.short	0x00a8


	//----- nvinfo : EIATTR_NUM_BARRIERS
	.align		4
        /*0020*/ 	.byte	0x02, 0x4c
        /*0022*/ 	.byte	0x10
	.zero		1


	//----- nvinfo : EIATTR_EXTERNS
	.align		4
        /*0024*/ 	.byte	0x04, 0x0f
        /*0026*/ 	.short	(.L_1457 - .L_1456)


	//   ....[0]....
	.align		4
.L_1456:
        /*0028*/ 	.word	index@(__assertfail)


	//----- nvinfo : EIATTR_ANNOTATIONS
	.align		4
.L_1457:
        /*002c*/ 	.byte	0x04, 0x55
        /*002e*/ 	.short	(.L_1459 - .L_1458)


	//   ....[0]....
.L_1458:
        /* <DEDUP_REMOVED lines=37> */


	//----- nvinfo : EIATTR_MERCURY_ISA_VERSION
	.align		4
.L_1459:
        /*0268*/ 	.byte	0x03, 0x5f
        /*026a*/ 	.short	0x0101


	//----- nvinfo : EIATTR_UNUSED_LOAD_BYTE_OFFSET
	.align		4
        /*026c*/ 	.byte	0x04, 0x44
        /*026e*/ 	.short	(.L_1461 - .L_1460)


	//   ....[0]....
.L_1460:
        /*0270*/ 	.word	0x00000c40
        /*0274*/ 	.word	0x0000fff0


	//   ....[1]....
        /*0278*/ 	.word	0x0002a9b0
        /*027c*/ 	.word	0x0000fff0


	//----- nvinfo : EIATTR_INT_WARP_WIDE_INSTR_OFFSETS
	.align		4
.L_1461:
        /*0280*/ 	.byte	0x04, 0x31
        /*0282*/ 	.short	(.L_1463 - .L_1462)


	//   ....[0]....
.L_1462:
        /*0284*/ 	.word	0x00000240


	//   ....[1]....
        /*0288*/ 	.word	0x00000280


	//   ....[2]....
        /*028c*/ 	.word	0x000002f0


	//   ....[3]....
        /*0290*/ 	.word	0x00000300


	//   ....[4]....
        /*0294*/ 	.word	0x0002fc00


	//   ....[5]....
        /*0298*/ 	.word	0x0002fc90


	//   ....[6]....
        /*029c*/ 	.word	0x00030190


	//   ....[7]....
        /*02a0*/ 	.word	0x00030200


	//   ....[8]....
        /*02a4*/ 	.word	0x00032710


	//   ....[9]....
        /*02a8*/ 	.word	0x000327a0


	//----- nvinfo : EIATTR_COOP_GROUP_MASK_REGIDS
	.align		4
.L_1463:
        /*02ac*/ 	.byte	0x04, 0x29
        /*02ae*/ 	.short	(.L_1465 - .L_1464)


	//   ....[0]....
.L_1464:
        /*02b0*/ 	.word	0xffffffff


	//   ....[1]....
        /*02b4*/ 	.word	0xffffffff


	//   ....[2]....
        /*02b8*/ 	.word	0xffffffff


	//   ....[3]....
        /*02bc*/ 	.word	0xffffffff


	//   ....[4]....
        /*02c0*/ 	.word	0xffffffff


	//   ....[5]....
        /*02c4*/ 	.word	0xffffffff


	//   ....[6]....
        /*02c8*/ 	.word	0xffffffff


	//   ....[7]....
        /*02cc*/ 	.word	0xffffffff


	//   ....[8]....
        /*02d0*/ 	.word	0xffffffff


	//   ....[9]....
        /*02d4*/ 	.word	0xffffffff


	//   ....[10]....
        /*02d8*/ 	.word	0xffffffff


	//   ....[11]....
        /*02dc*/ 	.word	0xffffffff


	//   ....[12]....
        /*02e0*/ 	.word	0xffffffff


	//   ....[13]....
        /*02e4*/ 	.word	0xffffffff


	//   ....[14]....
        /*02e8*/ 	.word	0xffffffff


	//   ....[15]....
        /*02ec*/ 	.word	0xffffffff


	//   ....[16]....
        /*02f0*/ 	.word	0xffffffff


	//   ....[17]....
        /*02f4*/ 	.word	0xffffffff


	//   ....[18]....
        /*02f8*/ 	.word	0xffffffff


	//   ....[19]....
        /*02fc*/ 	.word	0xffffffff


	//   ....[20]....
        /*0300*/ 	.word	0xffffffff


	//   ....[21]....
        /*0304*/ 	.word	0xffffffff


	//   ....[22]....
        /*0308*/ 	.word	0xffffffff


	//   ....[23]....
        /*030c*/ 	.word	0xffffffff


	//   ....[24]....
        /*0310*/ 	.word	0xffffffff


	//   ....[25]....
        /*0314*/ 	.word	0xffffffff


	//   ....[26]....
        /*0318*/ 	.word	0xffffffff


	//   ....[27]....
        /*031c*/ 	.word	0xffffffff


	//   ....[28]....
        /*0320*/ 	.word	0xffffffff


	//   ....[29]....
        /*0324*/ 	.word	0xffffffff


	//   ....[30]....
        /*0328*/ 	.word	0xffffffff


	//   ....[31]....
        /*032c*/ 	.word	0xffffffff


	//   ....[32]....
        /*0330*/ 	.word	0xffffffff


	//   ....[33]....
        /*0334*/ 	.word	0xffffffff


	//   ....[34]....
        /*0338*/ 	.word	0xffffffff


	//   ....[35]....
        /*033c*/ 	.word	0xffffffff


	//   ....[36]....
        /*0340*/ 	.word	0xffffffff


	//   ....[37]....
        /*0344*/ 	.word	0xffffffff


	//   ....[38]....
        /*0348*/ 	.word	0xffffffff


	//   ....[39]....
        /*034c*/ 	.word	0xffffffff


	//   ....[40]....
        /*0350*/ 	.word	0xffffffff


	//   ....[41]....
        /*0354*/ 	.word	0xffffffff


	//   ....[42]....
        /*0358*/ 	.word	0xffffffff


	//   ....[43]....
        /*035c*/ 	.word	0xffffffff


	//   ....[44]....
        /*0360*/ 	.word	0xffffffff


	//   ....[45]....
        /*0364*/ 	.word	0xffffffff


	//   ....[46]....
        /*0368*/ 	.word	0xffffffff


	//   ....[47]....
        /*036c*/ 	.word	0xffffffff


	//   ....[48]....
        /*0370*/ 	.word	0xffffffff


	//   ....[49]....
        /*0374*/ 	.word	0xffffffff


	//   ....[50]....
        /*0378*/ 	.word	0xffffffff


	//   ....[51]....
        /*037c*/ 	.word	0xffffffff


	//   ....[52]....
        /*0380*/ 	.word	0xffffffff


	//   ....[53]....
        /*0384*/ 	.word	0xffffffff


	//   ....[54]....
        /*0388*/ 	.word	0xffffffff


	//   ....[55]....
        /*038c*/ 	.word	0xffffffff


	//   ....[56]....
        /*0390*/ 	.word	0xffffffff


	//   ....[57]....
        /*0394*/ 	.word	0xffffffff


	//   ....[58]....
        /*0398*/ 	.word	0x0500000f


	//   ....[59]....
        /*039c*/ 	.word	0x0500000f


	//   ....[60]....
        /*03a0*/ 	.word	0x0500000f


	//   ....[61]....
        /*03a4*/ 	.word	0x0500000f


	//   ....[62]....
        /*03a8*/ 	.word	0x0500000f


	//   ....[63]....
        /*03ac*/ 	.word	0x0500000f


	//   ....[64]....
        /*03b0*/ 	.word	0x0500000f


	//   ....[65]....
        /*03b4*/ 	.word	0x0500000f


	//   ....[66]....
        /*03b8*/ 	.word	0x0500000f


	//   ....[67]....
        /*03bc*/ 	.word	0x0500000f


	//   ....[68]....
        /*03c0*/ 	.word	0x0500000f


	//   ....[69]....
        /*03c4*/ 	.word	0x0500000f


	//   ....[70]....
        /*03c8*/ 	.word	0x0500000f


	//   ....[71]....
        /*03cc*/ 	.word	0x0500000f


	//   ....[72]....
        /*03d0*/ 	.word	0x0500000f


	//   ....[73]....
        /*03d4*/ 	.word	0x0500000f


	//   ....[74]....
        /*03d8*/ 	.word	0x0500000f


	//   ....[75]....
        /*03dc*/ 	.word	0x0500000f


	//   ....[76]....
        /*03e0*/ 	.word	0x0500000f


	//   ....[77]....
        /*03e4*/ 	.word	0x0500000f


	//   ....[78]....
        /*03e8*/ 	.word	0x0500000f


	//   ....[79]....
        /*03ec*/ 	.word	0x0500000f


	//   ....[80]....
        /*03f0*/ 	.word	0x0500000f


	//   ....[81]....
        /*03f4*/ 	.word	0x0500000f


	//   ....[82]....
        /*03f8*/ 	.word	0x0500000f


	//   ....[83]....
        /*03fc*/ 	.word	0x0500000f


	//   ....[84]....
        /*0400*/ 	.word	0x0500000f


	//   ....[85]....
        /*0404*/ 	.word	0x0500000f


	//   ....[86]....
        /*0408*/ 	.word	0x0500000f


	//   ....[87]....
        /*040c*/ 	.word	0x0500000f


	//   ....[88]....
        /*0410*/ 	.word	0x0500000f


	//   ....[89]....
        /*0414*/ 	.word	0x0500000f


	//   ....[90]....
        /*0418*/ 	.word	0x0500000f


	//   ....[91]....
        /*041c*/ 	.word	0x0500000f


	//   ....[92]....
        /*0420*/ 	.word	0x0500000f


	//   ....[93]....
        /*0424*/ 	.word	0x0500000f


	//   ....[94]....
        /*0428*/ 	.word	0x0500000f


	//   ....[95]....
        /*042c*/ 	.word	0xffffffff


	//   ....[96]....
        /*0430*/ 	.word	0xffffffff


	//   ....[97]....
        /*0434*/ 	.word	0xffffffff


	//   ....[98]....
        /*0438*/ 	.word	0xffffffff


	//----- nvinfo : EIATTR_COOP_GROUP_INSTR_OFFSETS
	.align		4
.L_1465:
        /*043c*/ 	.byte	0x04, 0x28
        /*043e*/ 	.short	(.L_1467 - .L_1466)


	//   ....[0]....
.L_1466:
        /*0440*/ 	.word	0x000000c0


	//   ....[1]....
        /*0444*/ 	.word	0x00000250


	//   ....[2]....
        /*0448*/ 	.word	0x000002a0


	//   ....[3]....
        /*044c*/ 	.word	0x000004f0


	//   ....[4]....
        /*0450*/ 	.word	0x00000650


	//   ....[5]....
        /*0454*/ 	.word	0x00000770


	//   ....[6]....
        /*0458*/ 	.word	0x000008d0


	//   ....[7]....
        /*045c*/ 	.word	0x00006750


	//   ....[8]....
        /*0460*/ 	.word	0x0000cd10


	//   ....[9]....
        /*0464*/ 	.word	0x0000cda0


	//   ....[10]....
        /*0468*/ 	.word	0x0000cf70


	//   ....[11]....
        /*046c*/ 	.word	0x0000cf90


	//   ....[12]....
        /*0470*/ 	.word	0x000168f0


	//   ....[13]....
        /*0474*/ 	.word	0x00016980


	//   ....[14]....
        /*0478*/ 	.word	0x00016a40


	//   ....[15]....
        /*047c*/ 	.word	0x00016a90


	//   ....[16]....
        /*0480*/ 	.word	0x000211d0


	//   ....[17]....
        /*0484*/ 	.word	0x00021280


	//   ....[18]....
        /*0488*/ 	.word	0x00021400


	//   ....[19]....
        /*048c*/ 	.word	0x00021470


	//   ....[20]....
        /*0490*/ 	.word	0x00029a10


	//   ....[21]....
        /*0494*/ 	.word	0x00029a30


	//   ....[22]....
        /*0498*/ 	.word	0x00029a90


	//   ....[23]....
        /*049c*/ 	.word	0x00029ad0


	//   ....[24]....
        /*04a0*/ 	.word	0x0002d520


	//   ....[25]....
        /*04a4*/ 	.word	0x0002d6b0


	//   ....[26]....
        /*04a8*/ 	.word	0x0002d6e0


	//   ....[27]....
        /*04ac*/ 	.word	0x0002d710


	//   ....[28]....
        /*04b0*/ 	.word	0x0002d750


	//   ....[29]....
        /*04b4*/ 	.word	0x0002d7a0


	//   ....[30]....
        /*04b8*/ 	.word	0x0002d800


	//   ....[31]....
        /*04bc*/ 	.word	0x0002d9e0


	//   ....[32]....
        /*04c0*/ 	.word	0x0002da40


	//   ....[33]....
        /*04c4*/ 	.word	0x0002da80


	//   ....[34]....
        /*04c8*/ 	.word	0x0002dac0


	//   ....[35]....
        /*04cc*/ 	.word	0x0002daf0


	//   ....[36]....
        /*04d0*/ 	.word	0x0002db20


	//   ....[37]....
        /*04d4*/ 	.word	0x0002dbb0


	//   ....[38]....
        /*04d8*/ 	.word	0x0002dc10


	//   ....[39]....
        /*04dc*/ 	.word	0x0002dca0


	//   ....[40]....
        /*04e0*/ 	.word	0x00032830


	//   ....[41]....
        /*04e4*/ 	.word	0x00032840


	//   ....[42]....
        /*04e8*/ 	.word	0x00032950


	//   ....[43]....
        /*04ec*/ 	.word	0x000329b0


	//   ....[44]....
        /*04f0*/ 	.word	0x000329f0


	//   ....[45]....
        /*04f4*/ 	.word	0x00032a30


	//   ....[46]....
        /*04f8*/ 	.word	0x00032a60


	//   ....[47]....
        /*04fc*/ 	.word	0x00032a90


	//   ....[48]....
        /*0500*/ 	.word	0x00032c20


	//   ....[49]....
        /*0504*/ 	.word	0x00032c80


	//   ....[50]....
        /*0508*/ 	.word	0x00032cc0


	//   ....[51]....
        /*050c*/ 	.word	0x00032d00


	//   ....[52]....
        /*0510*/ 	.word	0x00032d30


	//   ....[53]....
        /*0514*/ 	.word	0x00032d60


	//   ....[54]....
        /*0518*/ 	.word	0x00032e20


	//   ....[55]....
        /*051c*/ 	.word	0x00032e40


	//   ....[56]....
        /*0520*/ 	.word	0x00032eb0


	//   ....[57]....
        /*0524*/ 	.word	0x00033520


	//   ....[58]....
        /*0528*/ 	.word	0x00033960


	//   ....[59]....
        /*052c*/ 	.word	0x00033a00


	//   ....[60]....
        /*0530*/ 	.word	0x00033aa0


	//   ....[61]....
        /*0534*/ 	.word	0x00033b40


	//   ....[62]....
        /*0538*/ 	.word	0x00033be0


	//   ....[63]....
        /*053c*/ 	.word	0x00033c80


	//   ....[64]....
        /*0540*/ 	.word	0x00033d20


	//   ....[65]....
        /*0544*/ 	.word	0x00033dc0


	//   ....[66]....
        /*0548*/ 	.word	0x00033e60


	//   ....[67]....
        /*054c*/ 	.word	0x00033f50


	//   ....[68]....
        /*0550*/ 	.word	0x00033ff0


	//   ....[69]....
        /*0554*/ 	.word	0x00034090


	//   ....[70]....
        /*0558*/ 	.word	0x00034130


	//   ....[71]....
        /*055c*/ 	.word	0x000341d0


	//   ....[72]....
        /*0560*/ 	.word	0x00034270


	//   ....[73]....
        /*0564*/ 	.word	0x00034310


	//   ....[74]....
        /*0568*/ 	.word	0x000343b0


	//   ....[75]....
        /*056c*/ 	.word	0x000346b0


	//   ....[76]....
        /*0570*/ 	.word	0x00034990


	//   ....[77]....
        /*0574*/ 	.word	0x00034db0


	//   ....[78]....
        /*0578*/ 	.word	0x00034e40


	//   ....[79]....
        /*057c*/ 	.word	0x00034ee0


	//   ....[80]....
        /*0580*/ 	.word	0x00034f90


	//   ....[81]....
        /*0584*/ 	.word	0x00035010


	//   ....[82]....
        /*0588*/ 	.word	0x00035090


	//   ....[83]....
        /*058c*/ 	.word	0x00035110


	//   ....[84]....
        /*0590*/ 	.word	0x00035190


	//   ....[85]....
        /*0594*/ 	.word	0x00035220


	//   ....[86]....
        /*0598*/ 	.word	0x000352d0


	//   ....[87]....
        /*059c*/ 	.word	0x00035350


	//   ....[88]....
        /*05a0*/ 	.word	0x000353d0


	//   ....[89]....
        /*05a4*/ 	.word	0x00035450


	//   ....[90]....
        /*05a8*/ 	.word	0x000354d0


	//   ....[91]....
        /*05ac*/ 	.word	0x00035540


	//   ....[92]....
        /*05b0*/ 	.word	0x000355e0


	//   ....[93]....
        /*05b4*/ 	.word	0x00035670


	//   ....[94]....
        /*05b8*/ 	.word	0x000357a0


	//   ....[95]....
        /*05bc*/ 	.word	0x000385f0


	//   ....[96]....
        /*05c0*/ 	.word	0x00038620


	//   ....[97]....
        /*05c4*/ 	.word	0x00038640


	//   ....[98]....
        /*05c8*/ 	.word	0x00038650


	//----- nvinfo : EIATTR_REG_RECONFIG
	.align		4
.L_1467:
        /*05cc*/ 	.byte	0x01, 0x54
	.zero		2


	//----- nvinfo : EIATTR_SYSCALL_OFFSETS
	.align		4
        /*05d0*/ 	.byte	0x04, 0x46
        /*05d2*/ 	.short	(.L_1469 - .L_1468)


	//   ....[0]....
.L_1468:
        /*05d4*/ 	.word	0x00001b90


	//   ....[1]....
        /*05d8*/ 	.word	0x00001ce0


	//   ....[2]....
        /*05dc*/ 	.word	0x00006b70


	//   ....[3]....
        /*05e0*/ 	.word	0x00007270


	//   ....[4]....
        /*05e4*/ 	.word	0x0002fe20


	//   ....[5]....
        /*05e8*/ 	.word	0x0002ff60


	//   ....[6]....
        /*05ec*/ 	.word	0x00030060


	//----- nvinfo : EIATTR_MBARRIER_INSTR_OFFSETS
	.align		4
.L_1469:
        /*05f0*/ 	.byte	0x04, 0x39
        /*05f2*/ 	.short	(.L_1471 - .L_1470)


	//   ....[0]....
.L_1470:
        /*05f4*/ 	.word	0x00000390
        /*05f8*/ 	.word	0x000000ff
        /*05fc*/ 	.word	0x00032400
        /*0600*/ 	.short	0x0100
        /*0602*/ 	.byte	0x08
	.zero		1


	//   ....[1]....
        /*0604*/ 	.word	0x000003a0
        /*0608*/ 	.word	0x000000ff
        /*060c*/ 	.word	0x00032410
        /*0610*/ 	.short	0x0100
        /*0612*/ 	.byte	0x08
	.zero		1


	//   ....[2]....
        /*0614*/ 	.word	0x000003b0
        /*0618*/ 	.word	0x000000ff
        /*061c*/ 	.word	0x00032420
        /*0620*/ 	.short	0x0100
        /*0622*/ 	.byte	0x08
	.zero		1


	//   ....[3]....
        /*0624*/ 	.word	0x000004a0
        /*0628*/ 	.word	0x000000ff
        /*062c*/ 	.word	0x00032430
        /*0630*/ 	.short	0x0100
        /*0632*/ 	.byte	0x08
	.zero		1


	//   ....[4]....
        /*0634*/ 	.word	0x000004b0
        /*0638*/ 	.word	0x000000ff
        /*063c*/ 	.word	0x00032440
        /*0640*/ 	.short	0x0100
        /*0642*/ 	.byte	0x08
	.zero		1


	//   ....[5]....
        /*0644*/ 	.word	0x000004c0
        /*0648*/ 	.word	0x000000ff
        /*064c*/ 	.word	0x00032438
        /*0650*/ 	.short	0x0100
        /*0652*/ 	.byte	0x08
	.zero		1


	//   ....[6]....
        /*0654*/ 	.word	0x000004d0
        /*0658*/ 	.word	0x000000ff
        /*065c*/ 	.word	0x00032448
        /*0660*/ 	.short	0x0100
        /*0662*/ 	.byte	0x08
	.zero		1


	//   ....[7]....
        /*0664*/ 	.word	0x00000600
        /*0668*/ 	.word	0x000000ff
        /*066c*/ 	.word	0x00032450
        /*0670*/ 	.short	0x0100
        /*0672*/ 	.byte	0x08
	.zero		1


	//   ....[8]....
        /*0674*/ 	.word	0x00000610
        /*0678*/ 	.word	0x000000ff
        /*067c*/ 	.word	0x00032460
        /*0680*/ 	.short	0x0100
        /*0682*/ 	.byte	0x08
	.zero		1


	//   ....[9]....
        /*0684*/ 	.word	0x00000620
        /*0688*/ 	.word	0x000000ff
        /*068c*/ 	.word	0x00032458
        /*0690*/ 	.short	0x0100
        /*0692*/ 	.byte	0x08
	.zero		1


	//   ....[10]....
        /*0694*/ 	.word	0x00000630
        /*0698*/ 	.word	0x000000ff
        /*069c*/ 	.word	0x00032468
        /*06a0*/ 	.short	0x0100
        /*06a2*/ 	.byte	0x08
	.zero		1


	//   ....[11]....
        /*06a4*/ 	.word	0x00000720
        /*06a8*/ 	.word	0x000000ff
        /*06ac*/ 	.word	0x00032470
        /*06b0*/ 	.short	0x0100
        /*06b2*/ 	.byte	0x06
	.zero		1


	//   ....[12]....
        /*06b4*/ 	.word	0x00000730
        /*06b8*/ 	.word	0x000000ff
        /*06bc*/ 	.word	0x00032480
        /*06c0*/ 	.short	0x0100
        /*06c2*/ 	.byte	0x06
	.zero		1


	//   ....[13]....
        /*06c4*/ 	.word	0x00000740
        /*06c8*/ 	.word	0x000000ff
        /*06cc*/ 	.word	0x00032478
        /*06d0*/ 	.short	0x0100
        /*06d2*/ 	.byte	0x06
	.zero		1


	//   ....[14]....
        /*06d4*/ 	.word	0x00000750
        /*06d8*/ 	.word	0x000000ff
        /*06dc*/ 	.word	0x00032488
        /*06e0*/ 	.short	0x0100
        /*06e2*/ 	.byte	0x06
	.zero		1


	//   ....[15]....
        /*06e4*/ 	.word	0x00000880
        /*06e8*/ 	.word	0x000000ff
        /*06ec*/ 	.word	0x00032490
        /*06f0*/ 	.short	0x0100
        /*06f2*/ 	.byte	0x08
	.zero		1


	//   ....[16]....
        /*06f4*/ 	.word	0x00000890
        /*06f8*/ 	.word	0x000000ff
        /*06fc*/ 	.word	0x000324a0
        /*0700*/ 	.short	0x0100
        /*0702*/ 	.byte	0x08
	.zero		1


	//   ....[17]....
        /*0704*/ 	.word	0x000008a0
        /*0708*/ 	.word	0x000000ff
        /*070c*/ 	.word	0x00032498
        /*0710*/ 	.short	0x0100
        /*0712*/ 	.byte	0x08
	.zero		1


	//   ....[18]....
        /*0714*/ 	.word	0x000008b0
        /*0718*/ 	.word	0x000000ff
        /*071c*/ 	.word	0x000324a8
        /*0720*/ 	.short	0x0100
        /*0722*/ 	.byte	0x08
	.zero		1


	//   ....[19]....
        /*0724*/ 	.word	0x000009e0
        /*0728*/ 	.word	0x000000ff
        /*072c*/ 	.word	0x000324b0
        /*0730*/ 	.short	0x0100
        /*0732*/ 	.byte	0x08
	.zero		1


	//   ....[20]....
        /*0734*/ 	.word	0x000009f0
        /*0738*/ 	.word	0x000000ff
        /*073c*/ 	.word	0x000324c0
        /*0740*/ 	.short	0x0100
        /*0742*/ 	.byte	0x08
	.zero		1


	//   ....[21]....
        /*0744*/ 	.word	0x00000a00
        /*0748*/ 	.word	0x000000ff
        /*074c*/ 	.word	0x000324b8
        /*0750*/ 	.short	0x0100
        /*0752*/ 	.byte	0x08
	.zero		1


	//   ....[22]....
        /*0754*/ 	.word	0x00000a10
        /*0758*/ 	.word	0x000000ff
        /*075c*/ 	.word	0x000324c8
        /*0760*/ 	.short	0x0100
        /*0762*/ 	.byte	0x08
	.zero		1


	//   ....[23]....
        /*0764*/ 	.word	0x00002f80
        /*0768*/ 	.word	0x00000054
        /*076c*/ 	.word	0x00032490
        /*0770*/ 	.short	0x010a
        /*0772*/ 	.byte	0x3f
	.zero		1


	//   ....[24]....
        /*0774*/ 	.word	0x00004250
        /*0778*/ 	.word	0x00000054
        /*077c*/ 	.word	0x00032490
        /*0780*/ 	.short	0x010a
        /*0782*/ 	.byte	0x3f
	.zero		1


	//   ....[25]....
        /*0784*/ 	.word	0x00005340
        /*0788*/ 	.word	0x00000054
        /*078c*/ 	.word	0x00032490
        /*0790*/ 	.short	0x010a
        /*0792*/ 	.byte	0x3f
	.zero		1


	//   ....[26]....
        /*0794*/ 	.word	0x00005550
        /*0798*/ 	.word	0x00000004
        /*079c*/ 	.word	0x00000000
        /*07a0*/ 	.short	0x0101
        /*07a2*/ 	.byte	0x3f
	.zero		1


	//   ....[27]....
        /*07a4*/ 	.word	0x00005590
        /*07a8*/ 	.word	0x00000054
        /*07ac*/ 	.word	0x000324b0
        /*07b0*/ 	.short	0x010a
        /*07b2*/ 	.byte	0x3f
	.zero		1


	//   ....[28]....
        /*07b4*/ 	.word	0x00005be0
        /*07b8*/ 	.word	0x00000054
        /*07bc*/ 	.word	0x00000000
        /*07c0*/ 	.short	0x0101
        /*07c2*/ 	.byte	0x3f
	.zero		1


	//   ....[29]....
        /*07c4*/ 	.word	0x00006e70
        /*07c8*/ 	.word	0x00000091
        /*07cc*/ 	.word	0x00032400
        /*07d0*/ 	.short	0x010a
        /*07d2*/ 	.byte	0x3f
	.zero		1


	//   ....[30]....
        /*07d4*/ 	.word	0x00006ec0
        /*07d8*/ 	.word	0x00000091
        /*07dc*/ 	.word	0x00032400
        /*07e0*/ 	.short	0x010a
        /*07e2*/ 	.byte	0x3f
	.zero		1


	//   ....[31]....
        /*07e4*/ 	.word	0x00007a90
        /*07e8*/ 	.word	0x00000091
        /*07ec*/ 	.word	0x00032400
        /*07f0*/ 	.short	0x010a
        /*07f2*/ 	.byte	0x3f
	.zero		1


	//   ....[32]....
        /*07f4*/ 	.word	0x00008fa0
        /*07f8*/ 	.word	0x00000091
        /*07fc*/ 	.word	0x00032400
        /*0800*/ 	.short	0x010a
        /*0802*/ 	.byte	0x3f
	.zero		1


	//   ....[33]....
        /*0804*/ 	.word	0x0000a670
        /*0808*/ 	.word	0x00000005
        /*080c*/ 	.word	0x00000000
        /*0810*/ 	.short	0x010a
        /*0812*/ 	.byte	0x3f
	.zero		1


	//   ....[34]....
        /*0814*/ 	.word	0x0000a770
        /*0818*/ 	.word	0x00000002
        /*081c*/ 	.word	0x00000000
        /*0820*/ 	.short	0x010a
        /*0822*/ 	.byte	0x3f
	.zero		1


	//   ....[35]....
        /*0824*/ 	.word	0x0000aba0
        /*0828*/ 	.word	0x00000005
        /*082c*/ 	.word	0x00000000
        /*0830*/ 	.short	0x010a
        /*0832*/ 	.byte	0x3f
	.zero		1


	//   ....[36]....
        /*0834*/ 	.word	0x0000ac50
        /*0838*/ 	.word	0x00000004
        /*083c*/ 	.word	0x00000000
        /*0840*/ 	.short	0x010a
        /*0842*/ 	.byte	0x3f
	.zero		1


	//   ....[37]....
        /*0844*/ 	.word	0x0000b960
        /*0848*/ 	.word	0x00000004
        /*084c*/ 	.word	0x00000000
        /*0850*/ 	.short	0x0101
        /*0852*/ 	.byte	0x3f
	.zero		1


	//   ....[38]....
        /*0854*/ 	.word	0x00014f40
        /*0858*/ 	.word	0x00000002
        /*085c*/ 	.word	0x00000000
        /*0860*/ 	.short	0x0101
        /*0862*/ 	.byte	0x3f
	.zero		1


	//   ....[39]....
        /*0864*/ 	.word	0x00015390
        /*0868*/ 	.word	0x00000007
        /*086c*/ 	.word	0x00000000
        /*0870*/ 	.short	0x010a
        /*0872*/ 	.byte	0x3f
	.zero		1


	//   ....[40]....
        /*0874*/ 	.word	0x00015490
        /*0878*/ 	.word	0x00000000
        /*087c*/ 	.word	0x00000000
        /*0880*/ 	.short	0x010a
        /*0882*/ 	.byte	0x3f
	.zero		1


	//   ....[41]....
        /*0884*/ 	.word	0x000158c0
        /*0888*/ 	.word	0x00000007
        /*088c*/ 	.word	0x00000000
        /*0890*/ 	.short	0x010a
        /*0892*/ 	.byte	0x3f
	.zero		1


	//   ....[42]....
        /*0894*/ 	.word	0x00015970
        /*0898*/ 	.word	0x00000006
        /*089c*/ 	.word	0x00000000
        /*08a0*/ 	.short	0x010a
        /*08a2*/ 	.byte	0x3f
	.zero		1


	//   ....[43]....
        /*08a4*/ 	.word	0x00016680
        /*08a8*/ 	.word	0x00000006
        /*08ac*/ 	.word	0x00000000
        /*08b0*/ 	.short	0x0101
        /*08b2*/ 	.byte	0x3f
	.zero		1


	//   ....[44]....
        /*08b4*/ 	.word	0x0001e950
        /*08b8*/ 	.word	0x00000000
        /*08bc*/ 	.word	0x00000000
        /*08c0*/ 	.short	0x0101
        /*08c2*/ 	.byte	0x3f
	.zero		1


	//   ....[45]....
        /*08c4*/ 	.word	0x0001eb60
        /*08c8*/ 	.word	0x00000005
        /*08cc*/ 	.word	0x00000000
        /*08d0*/ 	.short	0x010a
        /*08d2*/ 	.byte	0x3f
	.zero		1


	//   ....[46]....
        /*08d4*/ 	.word	0x0001ec60
        /*08d8*/ 	.word	0x00000006
        /*08dc*/ 	.word	0x00000000
        /*08e0*/ 	.short	0x010a
        /*08e2*/ 	.byte	0x3f
	.zero		1


	//   ....[47]....
        /*08e4*/ 	.word	0x0001f090
        /*08e8*/ 	.word	0x00000005
        /*08ec*/ 	.word	0x00000000
        /*08f0*/ 	.short	0x010a
        /*08f2*/ 	.byte	0x3f
	.zero		1


	//   ....[48]....
        /*08f4*/ 	.word	0x0001f140
        /*08f8*/ 	.word	0x00000006
        /*08fc*/ 	.word	0x00000000
        /*0900*/ 	.short	0x010a
        /*0902*/ 	.byte	0x3f
	.zero		1


	//   ....[49]....
        /*0904*/ 	.word	0x0001fe40
        /*0908*/ 	.word	0x00000005
        /*090c*/ 	.word	0x00000000
        /*0910*/ 	.short	0x0101
        /*0912*/ 	.byte	0x3f
	.zero		1


	//   ....[50]....
        /*0914*/ 	.word	0x000295a0
        /*0918*/ 	.word	0x00000004
        /*091c*/ 	.word	0x00000000
        /*0920*/ 	.short	0x0101
        /*0922*/ 	.byte	0x3f
	.zero		1


	//   ....[51]....
        /*0924*/ 	.word	0x0002c240
        /*0928*/ 	.word	0x00000000
        /*092c*/ 	.word	0x00000000
        /*0930*/ 	.short	0x0101
        /*0932*/ 	.byte	0x3f
	.zero		1


	//   ....[52]....
        /*0934*/ 	.word	0x0002ec60
        /*0938*/ 	.word	0x00000007
        /*093c*/ 	.word	0x00032420
        /*0940*/ 	.short	0x010a
        /*0942*/ 	.byte	0x3f
	.zero		1


	//   ....[53]....
        /*0944*/ 	.word	0x0002ece0
        /*0948*/ 	.word	0x00000008
        /*094c*/ 	.word	0x000324a0
        /*0950*/ 	.short	0x010a
        /*0952*/ 	.byte	0x3f
	.zero		1


	//   ....[54]....
        /*0954*/ 	.word	0x0002eec0
        /*0958*/ 	.word	0x00000008
        /*095c*/ 	.word	0x000324c0
        /*0960*/ 	.short	0x010a
        /*0962*/ 	.byte	0x3f
	.zero		1


	//   ....[55]....
        /*0964*/ 	.word	0x0002f2d0
        /*0968*/ 	.word	0x00000009
        /*096c*/ 	.word	0x000324a0
        /*0970*/ 	.short	0x010a
        /*0972*/ 	.byte	0x3f
	.zero		1


	//   ....[56]....
        /*0974*/ 	.word	0x0002f490
        /*0978*/ 	.word	0x00000009
        /*097c*/ 	.word	0x000324c0
        /*0980*/ 	.short	0x010a
        /*0982*/ 	.byte	0x3f
	.zero		1


	//   ....[57]....
        /*0984*/ 	.word	0x00030570
        /*0988*/ 	.word	0x00000005
        /*098c*/ 	.word	0x00032440
        /*0990*/ 	.short	0x010a
        /*0992*/ 	.byte	0x3f
	.zero		1


	//   ....[58]....
        /*0994*/ 	.word	0x00030b80
        /*0998*/ 	.word	0x00000005
        /*099c*/ 	.word	0x00032420
        /*09a0*/ 	.short	0x010a
        /*09a2*/ 	.byte	0x3f
	.zero		1


	//   ....[59]....
        /*09a4*/ 	.word	0x00030c50
        /*09a8*/ 	.word	0x00000002
        /*09ac*/ 	.word	0x00032460
        /*09b0*/ 	.short	0x010a
        /*09b2*/ 	.byte	0x3f
	.zero		1


	//   ....[60]....
        /*09b4*/ 	.word	0x000312a0
        /*09b8*/ 	.word	0x00000002
        /*09bc*/ 	.word	0x00032440
        /*09c0*/ 	.short	0x010a
        /*09c2*/ 	.byte	0x3f
	.zero		1


	//   ....[61]....
        /*09c4*/ 	.word	0x000314b0
        /*09c8*/ 	.word	0x00000002
        /*09cc*/ 	.word	0x00032460
        /*09d0*/ 	.short	0x010a
        /*09d2*/ 	.byte	0x3f
	.zero		1


	//   ....[62]....
        /*09d4*/ 	.word	0x00031a30
        /*09d8*/ 	.word	0x00000002
        /*09dc*/ 	.word	0x00032440
        /*09e0*/ 	.short	0x010a
        /*09e2*/ 	.byte	0x3f
	.zero		1


	//   ....[63]....
        /*09e4*/ 	.word	0x00031c30
        /*09e8*/ 	.word	0x00000002
        /*09ec*/ 	.word	0x00032460
        /*09f0*/ 	.short	0x010a
        /*09f2*/ 	.byte	0x3f
	.zero		1


	//   ....[64]....
        /*09f4*/ 	.word	0x00032120
        /*09f8*/ 	.word	0x00000002
        /*09fc*/ 	.word	0x00032440
        /*0a00*/ 	.short	0x010a
        /*0a02*/ 	.byte	0x3f
	.zero		1


	//   ....[65]....
        /*0a04*/ 	.word	0x00032330
        /*0a08*/ 	.word	0x00000002
        /*0a0c*/ 	.word	0x00032460
        /*0a10*/ 	.short	0x010a
        /*0a12*/ 	.byte	0x3f
	.zero		1


	//   ....[66]....
        /*0a14*/ 	.word	0x000334b0
        /*0a18*/ 	.word	0x00000000
        /*0a1c*/ 	.word	0x00032420
        /*0a20*/ 	.short	0x010a
        /*0a22*/ 	.byte	0x3f
	.zero		1


	//   ....[67]....
        /*0a24*/ 	.word	0x00033650
        /*0a28*/ 	.word	0x00000006
        /*0a2c*/ 	.word	0x00000000
        /*0a30*/ 	.short	0x010a
        /*0a32*/ 	.byte	0x3f
	.zero		1


	//   ....[68]....
        /*0a34*/ 	.word	0x000336c0
        /*0a38*/ 	.word	0x00000007
        /*0a3c*/ 	.word	0x00000000
        /*0a40*/ 	.short	0x010a
        /*0a42*/ 	.byte	0x3f
	.zero		1


	//   ....[69]....
        /*0a44*/ 	.word	0x00033730
        /*0a48*/ 	.word	0x00000004
        /*0a4c*/ 	.word	0x00000000
        /*0a50*/ 	.short	0x010a
        /*0a52*/ 	.byte	0x3f
	.zero		1


	//   ....[70]....
        /*0a54*/ 	.word	0x00033760
        /*0a58*/ 	.word	0x00000003
        /*0a5c*/ 	.word	0x00000000
        /*0a60*/ 	.short	0x010a
        /*0a62*/ 	.byte	0x3f
	.zero		1


	//   ....[71]....
        /*0a64*/ 	.word	0x000337c0
        /*0a68*/ 	.word	0x00000054
        /*0a6c*/ 	.word	0x00032490
        /*0a70*/ 	.short	0x010a
        /*0a72*/ 	.byte	0x3f
	.zero		1


	//   ....[72]....
        /*0a74*/ 	.word	0x00033810
        /*0a78*/ 	.word	0x00000054
        /*0a7c*/ 	.word	0x00032490
        /*0a80*/ 	.short	0x010a
        /*0a82*/ 	.byte	0x3f
	.zero		1


	//   ....[73]....
        /*0a84*/ 	.word	0x00033860
        /*0a88*/ 	.word	0x00000054
        /*0a8c*/ 	.word	0x00032490
        /*0a90*/ 	.short	0x010a
        /*0a92*/ 	.byte	0x3f
	.zero		1


	//   ....[74]....
        /*0a94*/ 	.word	0x000338b0
        /*0a98*/ 	.word	0x00000054
        /*0a9c*/ 	.word	0x000324b0
        /*0aa0*/ 	.short	0x010a
        /*0aa2*/ 	.byte	0x3f
	.zero		1


	//   ....[75]....
        /*0aa4*/ 	.word	0x00033ea0
        /*0aa8*/ 	.word	0x00000091
        /*0aac*/ 	.word	0x00032400
        /*0ab0*/ 	.short	0x010a
        /*0ab2*/ 	.byte	0x3f
	.zero		1


	//   ....[76]....
        /*0ab4*/ 	.word	0x000343f0
        /*0ab8*/ 	.word	0x00000091
        /*0abc*/ 	.word	0x00032400
        /*0ac0*/ 	.short	0x010a
        /*0ac2*/ 	.byte	0x3f
	.zero		1


	//   ....[77]....
        /*0ac4*/ 	.word	0x00034440
        /*0ac8*/ 	.word	0x00000002
        /*0acc*/ 	.word	0x00000000
        /*0ad0*/ 	.short	0x010a
        /*0ad2*/ 	.byte	0x3f
	.zero		1


	//   ....[78]....
        /*0ad4*/ 	.word	0x00034490
        /*0ad8*/ 	.word	0x00000004
        /*0adc*/ 	.word	0x00000000
        /*0ae0*/ 	.short	0x010a
        /*0ae2*/ 	.byte	0x3f
	.zero		1


	//   ....[79]....
        /*0ae4*/ 	.word	0x000344e0
        /*0ae8*/ 	.word	0x00000000
        /*0aec*/ 	.word	0x00000000
        /*0af0*/ 	.short	0x010a
        /*0af2*/ 	.byte	0x3f
	.zero		1


	//   ....[80]....
        /*0af4*/ 	.word	0x00034530
        /*0af8*/ 	.word	0x00000006
        /*0afc*/ 	.word	0x00000000
        /*0b00*/ 	.short	0x010a
        /*0b02*/ 	.byte	0x3f
	.zero		1


	//   ....[81]....
        /*0b04*/ 	.word	0x00034580
        /*0b08*/ 	.word	0x00000006
        /*0b0c*/ 	.word	0x00000000
        /*0b10*/ 	.short	0x010a
        /*0b12*/ 	.byte	0x3f
	.zero		1


	//   ....[82]....
        /*0b14*/ 	.word	0x000345d0
        /*0b18*/ 	.word	0x00000006
        /*0b1c*/ 	.word	0x00000000
        /*0b20*/ 	.short	0x010a
        /*0b22*/ 	.byte	0x3f
	.zero		1


	//   ....[83]....
        /*0b24*/ 	.word	0x00034770
        /*0b28*/ 	.word	0x00000007
        /*0b2c*/ 	.word	0x00032420
        /*0b30*/ 	.short	0x010a
        /*0b32*/ 	.byte	0x3f
	.zero		1


	//   ....[84]....
        /*0b34*/ 	.word	0x000347c0
        /*0b38*/ 	.word	0x00000008
        /*0b3c*/ 	.word	0x000324a0
        /*0b40*/ 	.short	0x010a
        /*0b42*/ 	.byte	0x3f
	.zero		1


	//   ....[85]....
        /*0b44*/ 	.word	0x00034810
        /*0b48*/ 	.word	0x00000008
        /*0b4c*/ 	.word	0x000324c0
        /*0b50*/ 	.short	0x010a
        /*0b52*/ 	.byte	0x3f
	.zero		1


	//   ....[86]....
        /*0b54*/ 	.word	0x00034860
        /*0b58*/ 	.word	0x00000009
        /*0b5c*/ 	.word	0x000324a0
        /*0b60*/ 	.short	0x010a
        /*0b62*/ 	.byte	0x3f
	.zero		1


	//   ....[87]....
        /*0b64*/ 	.word	0x000348b0
        /*0b68*/ 	.word	0x00000009
        /*0b6c*/ 	.word	0x000324c0
        /*0b70*/ 	.short	0x010a
        /*0b72*/ 	.byte	0x3f
	.zero		1


	//   ....[88]....
        /*0b74*/ 	.word	0x00034a50
        /*0b78*/ 	.word	0x00000005
        /*0b7c*/ 	.word	0x00032440
        /*0b80*/ 	.short	0x010a
        /*0b82*/ 	.byte	0x3f
	.zero		1


	//   ....[89]....
        /*0b84*/ 	.word	0x00034ad0
        /*0b88*/ 	.word	0x00000005
        /*0b8c*/ 	.word	0x00032420
        /*0b90*/ 	.short	0x010a
        /*0b92*/ 	.byte	0x3f
	.zero		1


	//   ....[90]....
        /*0b94*/ 	.word	0x00034b20
        /*0b98*/ 	.word	0x00000002
        /*0b9c*/ 	.word	0x00032460
        /*0ba0*/ 	.short	0x010a
        /*0ba2*/ 	.byte	0x3f
	.zero		1


	//   ....[91]....
        /*0ba4*/ 	.word	0x00034b70
        /*0ba8*/ 	.word	0x00000002
        /*0bac*/ 	.word	0x00032440
        /*0bb0*/ 	.short	0x010a
        /*0bb2*/ 	.byte	0x3f
	.zero		1


	//   ....[92]....
        /*0bb4*/ 	.word	0x00034bc0
        /*0bb8*/ 	.word	0x00000002
        /*0bbc*/ 	.word	0x00032460
        /*0bc0*/ 	.short	0x010a
        /*0bc2*/ 	.byte	0x3f
	.zero		1


	//   ....[93]....
        /*0bc4*/ 	.word	0x00034c10
        /*0bc8*/ 	.word	0x00000002
        /*0bcc*/ 	.word	0x00032440
        /*0bd0*/ 	.short	0x010a
        /*0bd2*/ 	.byte	0x3f
	.zero		1


	//   ....[94]....
        /*0bd4*/ 	.word	0x00034c60
        /*0bd8*/ 	.word	0x00000002
        /*0bdc*/ 	.word	0x00032460
        /*0be0*/ 	.short	0x010a
        /*0be2*/ 	.byte	0x3f
	.zero		1


	//   ....[95]....
        /*0be4*/ 	.word	0x00034cb0
        /*0be8*/ 	.word	0x00000002
        /*0bec*/ 	.word	0x00032440
        /*0bf0*/ 	.short	0x010a
        /*0bf2*/ 	.byte	0x3f
	.zero		1


	//   ....[96]....
        /*0bf4*/ 	.word	0x00034d00
        /*0bf8*/ 	.word	0x00000002
        /*0bfc*/ 	.word	0x00032460
        /*0c00*/ 	.short	0x010a
        /*0c02*/ 	.byte	0x3f
	.zero		1


	//   ....[97]....
        /*0c04*/ 	.word	0x000356c0
        /*0c08*/ 	.word	0x00000000
        /*0c0c*/ 	.word	0x00032420
        /*0c10*/ 	.short	0x010a
        /*0c12*/ 	.byte	0x3f
	.zero		1


	//   ....[98]....
        /*0c14*/ 	.word	0x00035860
        /*0c18*/ 	.word	0x00000006
        /*0c1c*/ 	.word	0x00000000
        /*0c20*/ 	.short	0x010a
        /*0c22*/ 	.byte	0x3f
	.zero		1


	//   ....[99]....
        /*0c24*/ 	.word	0x000358b0
        /*0c28*/ 	.word	0x00000007
        /*0c2c*/ 	.word	0x00000000
        /*0c30*/ 	.short	0x010a
        /*0c32*/ 	.byte	0x3f
	.zero		1


	//   ....[100]....
        /*0c34*/ 	.word	0x00035900
        /*0c38*/ 	.word	0x00000004
        /*0c3c*/ 	.word	0x00000000
        /*0c40*/ 	.short	0x010a
        /*0c42*/ 	.byte	0x3f
	.zero		1


	//   ....[101]....
        /*0c44*/ 	.word	0x00035a80
        /*0c48*/ 	.word	0x00000003
        /*0c4c*/ 	.word	0x00000000
        /*0c50*/ 	.short	0x010a
        /*0c52*/ 	.byte	0x3f
	.zero		1


	//   ....[102]....
        /*0c54*/ 	.word	0x00035b80
        /*0c58*/ 	.word	0x00000008
        /*0c5c*/ 	.word	0x00000000
        /*0c60*/ 	.short	0x010a
        /*0c62*/ 	.byte	0x3f
	.zero		1


	//   ....[103]....
        /*0c64*/ 	.word	0x00035fa0
        /*0c68*/ 	.word	0x00000004
        /*0c6c*/ 	.word	0x00032410
        /*0c70*/ 	.short	0x010a
        /*0c72*/ 	.byte	0x3f
	.zero		1


	//   ....[104]....
        /*0c74*/ 	.word	0x000360c0
        /*0c78*/ 	.word	0x00000003
        /*0c7c*/ 	.word	0x00000000
        /*0c80*/ 	.short	0x010a
        /*0c82*/ 	.byte	0x3f
	.zero		1


	//   ....[105]....
        /*0c84*/ 	.word	0x000361c0
        /*0c88*/ 	.word	0x00000008
        /*0c8c*/ 	.word	0x00000000
        /*0c90*/ 	.short	0x010a
        /*0c92*/ 	.byte	0x3f
	.zero		1


	//   ....[106]....
        /*0c94*/ 	.word	0x00036f70
        /*0c98*/ 	.word	0x0000000a
        /*0c9c*/ 	.word	0x00000000
        /*0ca0*/ 	.short	0x0101
        /*0ca2*/ 	.byte	0x3f
	.zero		1


	//   ....[107]....
        /*0ca4*/ 	.word	0x00040dc0
        /*0ca8*/ 	.word	0x00000000
        /*0cac*/ 	.word	0x00000000
        /*0cb0*/ 	.short	0x0101
        /*0cb2*/ 	.byte	0x3f
	.zero		1


	//   ....[108]....
        /*0cb4*/ 	.word	0x00040e00
        /*0cb8*/ 	.word	0x00000008
        /*0cbc*/ 	.word	0x00000000
        /*0cc0*/ 	.short	0x010a
        /*0cc2*/ 	.byte	0x3f
	.zero		1


	//   ....[109]....
        /*0cc4*/ 	.word	0x00040e50
        /*0cc8*/ 	.word	0x00000004
        /*0ccc*/ 	.word	0x00032410
        /*0cd0*/ 	.short	0x010a
        /*0cd2*/ 	.byte	0x3f
	.zero		1


	//   ....[110]....
        /*0cd4*/ 	.word	0x00040ea0
        /*0cd8*/ 	.word	0x00000008
        /*0cdc*/ 	.word	0x00000000
        /*0ce0*/ 	.short	0x010a
        /*0ce2*/ 	.byte	0x3f
	.zero		1


	//----- nvinfo : EIATTR_NUM_MBARRIERS
	.align		4
.L_1471:
        /*0ce4*/ 	.byte	0x03, 0x38
        /*0ce6*/ 	.short	0x0017


	//----- nvinfo : EIATTR_EXIT_INSTR_OFFSETS
	.align		4
        /*0ce8*/ 	.byte	0x04, 0x1c
        /*0cea*/ 	.short	(.L_1473 - .L_1472)


	//   ....[0]....
.L_1472:
        /*0cec*/ 	.word	0x000337b0


	//----- nvinfo : EIATTR_MAX_THREADS
	.align		4
.L_1473:
        /*0cf0*/ 	.byte	0x04, 0x05
        /*0cf2*/ 	.short	(.L_1475 - .L_1474)
.L_1474:
        /*0cf4*/ 	.word	0x00000180
        /*0cf8*/ 	.word	0x00000001
        /*0cfc*/ 	.word	0x00000001


	//----- nvinfo : EIATTR_CRS_STACK_SIZE
	.align		4
.L_1475:
        /*0d00*/ 	.byte	0x04, 0x1e
        /*0d02*/ 	.short	(.L_1477 - .L_1476)
.L_1476:
        /*0d04*/ 	.word	0x00000000


	//----- nvinfo : EIATTR_CBANK_PARAM_SIZE
	.align		4
.L_1477:
        /*0d08*/ 	.byte	0x03, 0x19
        /*0d0a*/ 	.short	0x0b70


	//----- nvinfo : EIATTR_PARAM_CBANK
	.align		4
        /*0d0c*/ 	.byte	0x04, 0x0a
        /*0d0e*/ 	.short	(.L_1479 - .L_1478)
	.align		4
.L_1478:
        /*0d10*/ 	.word	index@(.nv.constant0._ZN7cutlass13device_kernelIN5flash11enable_sm90INS1_16FlashAttnFwdSm90INS1_25CollectiveMainloopFwdSm90ILi2EN4cute5tupleIJNS5_1CILi1EEES8_S8_EEENS6_IJNS7_ILi128EEENS7_ILi96EEENS7_ILi64EEEEEELi256ENS_10bfloat16_tEfNS_4arch4Sm90ELb0ELb1ELb0ELb1ELb0ELb1ELb1ELb1ELb0ELb0ELb0ELb0EEENS1_21CollectiveEpilogueFwdINS6_IJSA_NS7_ILi256EEESB_EEES9_SE_SG_Li256ELb1ELb0ELb0ELb0EEENS1_36VarlenDynamicPersistentTileSchedulerILi128ELi96ELi256ELi32ELb0ELb0ELb1ELb1ELb0ELb1EEEEEEEEEvNT_6ParamsE)
        /*0d14*/ 	.short	0x0210
        /*0d16*/ 	.short	0x0b70


	//----- nvinfo : EIATTR_SW_WAR
	.align		4
.L_1479:
        /*0d18*/ 	.byte	0x04, 0x36
        /*0d1a*/ 	.short	(.L_1481 - .L_1480)
.L_1480:
        /*0d1c*/ 	.word	0x00000008
.L_1481:


//--------------------- .nv.info._ZN7cutlass13device_kernelIN5flash11enable_sm90INS1_16FlashAttnFwdSm90INS1_25CollectiveMainloopFwdSm90ILi2EN4cute5tupleIJNS5_1CILi1EEES8_S8_EEENS6_IJNS7_ILi128EEENS7_ILi96EEENS7_ILi64EEEEEELi256ENS_10bfloat16_tEfNS_4arch4Sm90ELb1ELb0ELb0ELb0ELb0ELb0ELb0ELb1ELb0ELb0ELb0ELb0EEENS1_21CollectiveEpilogueFwdINS6_IJSA_NS7_ILi256EEESB_EEES9_SE_SG_Li256ELb0ELb0ELb0ELb0EEENS1_30DynamicPersistentTileSchedulerILi256ELi32ELb0ELb0ELb1EEEEEEEEEvNT_6ParamsE --------------------------
	.section	.nv.info._ZN7cutlass13device_kernelIN5flash11enable_sm90INS1_16FlashAttnFwdSm90INS1_25CollectiveMainloopFwdSm90ILi2EN4cute5tupleIJNS5_1CILi1EEES8_S8_EEENS6_IJNS7_ILi128EEENS7_ILi96EEENS7_ILi64EEEEEELi256ENS_10bfloat16_tEfNS_4arch4Sm90ELb1ELb0ELb0ELb0ELb0ELb0ELb0ELb1ELb0ELb0ELb0ELb0EEENS1_21CollectiveEpilogueFwdINS6_IJSA_NS7_ILi256EEESB_EEES9_SE_SG_Li256ELb0ELb0ELb0ELb0EEENS1_30DynamicPersistentTileSchedulerILi256ELi32ELb0ELb0ELb1EEEEEEEEEvNT_6ParamsE,"",@"SHT_CUDA_INFO"
	.sectionflags	@""
	.align	4


	//----- nvinfo : EIATTR_CUDA_API_VERSION
	.align		4
        /*0000*/ 	.byte	0x04, 0x37
        /*0002*/ 	.short	(.L_1483 - .L_1482)
.L_1482:
        /*0004*/ 	.word	0x00000082


	//----- nvinfo : EIATTR_KPARAM_INFO
	.align		4
.L_1483:
        /*0008*/ 	.byte	0x04, 0x17
        /*000a*/ 	.short	(.L_1485 - .L_1484)
.L_1484:
        /*000c*/ 	.word	0x00000000
        /*0010*/ 	.short	0x0000
        /*0012*/ 	.short	0x0070
        /*0014*/ 	.byte	0x00, 0xf0, 0x01, 0x2e


	//----- nvinfo : EIATTR_SPARSE_MMA_MASK
	.align		4
.L_1485:
        /*0018*/ 	.byte	0x03, 0x50
        /*001a*/ 	.short	0x0000


	//----- nvinfo : EIATTR_MAXREG_COUNT
	.align		4
        /*001c*/ 	.byte	0x03, 0x1b
        /*001e*/ 	.short	0x00a8


	//----- nvinfo : EIATTR_NUM_BARRIERS
	.align		4
        /*0020*/ 	.byte	0x02, 0x4c
        /*0022*/ 	.byte	0x10
	.zero		1


	//----- nvinfo : EIATTR_EXTERNS
	.align		4
        /*0024*/ 	.byte	0x04, 0x0f
        /*0026*/ 	.short	(.L_1487 - .L_1486)


	//   ....[0]....
	.align		4
.L_1486:
        /*0028*/ 	.word	index@(__assertfail)


	//----- nvinfo : EIATTR_MERCURY_ISA_VERSION
	.align		4
.L_1487:
        /*002c*/ 	.byte	0x03, 0x5f
        /*002e*/ 	.short	0x0101


	//----- nvinfo : EIATTR_INT_WARP_WIDE_INSTR_OFFSETS
	.align		4
        /*0030*/ 	.byte	0x04, 0x31
        /*0032*/ 	.short	(.L_1489 - .L_1488)


	//   ....[0]....
.L_1488:
        /*0034*/ 	.word	0x00000180


	//   ....[1]....
        /*0038*/ 	.word	0x000001b0


	//   ....[2]....
        /*003c*/ 	.word	0x000001c0


	//   ....[3]....
        /*0040*/ 	.word	0x00009f40


	//   ....[4]....
        /*0044*/ 	.word	0x00009fd0


	//   ....[5]....
        /*0048*/ 	.word	0x0000a4c0


	//   ....[6]....
        /*004c*/ 	.word	0x0000c0b0


	//   ....[7]....
        /*0050*/ 	.word	0x0000c140


	//----- nvinfo : EIATTR_COOP_GROUP_MASK_REGIDS
	.align		4
.L_1489:
        /*0054*/ 	.byte	0x04, 0x29
        /*0056*/ 	.short	(.L_1491 - .L_1490)


	//   ....[0]....
.L_1490:
        /*0058*/ 	.word	0xffffffff


	//   ....[1]....
        /*005c*/ 	.word	0xffffffff


	//   ....[2]....
        /*0060*/ 	.word	0xffffffff


	//   ....[3]....
        /*0064*/ 	.word	0xffffffff


	//   ....[4]....
        /*0068*/ 	.word	0xffffffff


	//   ....[5]....
        /*006c*/ 	.word	0xffffffff


	//   ....[6]....
        /*0070*/ 	.word	0xffffffff


	//   ....[7]....
        /*0074*/ 	.word	0xffffffff


	//   ....[8]....
        /*0078*/ 	.word	0xffffffff


	//   ....[9]....
        /*007c*/ 	.word	0xffffffff


	//   ....[10]....
        /*0080*/ 	.word	0xffffffff


	//   ....[11]....
        /*0084*/ 	.word	0xffffffff


	//   ....[12]....
        /*0088*/ 	.word	0xffffffff


	//   ....[13]....
        /*008c*/ 	.word	0xffffffff


	//   ....[14]....
        /*0090*/ 	.word	0xffffffff


	//   ....[15]....
        /*0094*/ 	.word	0xffffffff


	//   ....[16]....
        /*0098*/ 	.word	0xffffffff


	//   ....[17]....
        /*009c*/ 	.word	0xffffffff


	//   ....[18]....
        /*00a0*/ 	.word	0xffffffff


	//   ....[19]....
        /*00a4*/ 	.word	0xffffffff


	//   ....[20]....
        /*00a8*/ 	.word	0xffffffff


	//   ....[21]....
        /*00ac*/ 	.word	0xffffffff


	//   ....[22]....
        /*00b0*/ 	.word	0xffffffff


	//   ....[23]....
        /*00b4*/ 	.word	0xffffffff


	//   ....[24]....
        /*00b8*/ 	.word	0xffffffff


	//   ....[25]....
        /*00bc*/ 	.word	0xffffffff


	//   ....[26]....
        /*00c0*/ 	.word	0xffffffff


	//   ....[27]....
        /*00c4*/ 	.word	0xffffffff


	//   ....[28]....
        /*00c8*/ 	.word	0x0500000f


	//   ....[29]....
        /*00cc*/ 	.word	0x0500000f


	//----- nvinfo : EIATTR_COOP_GROUP_INSTR_OFFSETS
	.align		4
.L_1491:
        /*00d0*/ 	.byte	0x04, 0x28
        /*00d2*/ 	.short	(.L_1493 - .L_1492)


	//   ....[0]....
.L_1492:
        /*00d4*/ 	.word	0x00000060


	//   ....[1]....
        /*00d8*/ 	.word	0x00000190


	//   ....[2]....
        /*00dc*/ 	.word	0x000001e0


	//   ....[3]....
        /*00e0*/ 	.word	0x000003d0


	//   ....[4]....
        /*00e4*/ 	.word	0x00000530


	//   ....[5]....
        /*00e8*/ 	.word	0x00000650


	//   ....[6]....
        /*00ec*/ 	.word	0x000007b0


	//   ....[7]....
        /*00f0*/ 	.word	0x00001610


	//   ....[8]....
        /*00f4*/ 	.word	0x000020d0


	//   ....[9]....
        /*00f8*/ 	.word	0x000021b0


	//   ....[10]....
        /*00fc*/ 	.word	0x000027e0


	//   ....[11]....
        /*0100*/ 	.word	0x00002880


	//   ....[12]....
        /*0104*/ 	.word	0x00003c80


	//   ....[13]....
        /*0108*/ 	.word	0x00003d40


	//   ....[14]....
        /*010c*/ 	.word	0x00004390


	//   ....[15]....
        /*0110*/ 	.word	0x00004400


	//   ....[16]....
        /*0114*/ 	.word	0x00005cb0


	//   ....[17]....
        /*0118*/ 	.word	0x00005ce0


	//   ....[18]....
        /*011c*/ 	.word	0x000060a0


	//   ....[19]....
        /*0120*/ 	.word	0x00006270


	//   ....[20]....
        /*0124*/ 	.word	0x00007560


	//   ....[21]....
        /*0128*/ 	.word	0x000075a0


	//   ....[22]....
        /*012c*/ 	.word	0x00007670


	//   ....[23]....
        /*0130*/ 	.word	0x00007690


	//   ....[24]....
        /*0134*/ 	.word	0x00008680


	//   ....[25]....
        /*0138*/ 	.word	0x000099c0


	//   ....[26]....
        /*013c*/ 	.word	0x0000c1c0


	//   ....[27]....
        /*0140*/ 	.word	0x0000c370


	//   ....[28]....
        /*0144*/ 	.word	0x0000c8c0


	//   ....[29]....
        /*0148*/ 	.word	0x0000cca0


	//----- nvinfo : EIATTR_REG_RECONFIG
	.align		4
.L_1493:
        /*014c*/ 	.byte	0x01, 0x54
	.zero		2


	//----- nvinfo : EIATTR_SYSCALL_OFFSETS
	.align		4
        /*0150*/ 	.byte	0x04, 0x46
        /*0152*/ 	.short	(.L_1495 - .L_1494)


	//   ....[0]....
.L_1494:
        /*0154*/ 	.word	0x000017c0


	//   ....[1]....
        /*0158*/ 	.word	0x0000a160


	//   ....[2]....
        /*015c*/ 	.word	0x0000a2a0


	//   ....[3]....
        /*0160*/ 	.word	0x0000a3a0


	//----- nvinfo : EIATTR_MBARRIER_INSTR_OFFSETS
	.align		4
.L_1495:
        /*0164*/ 	.byte	0x04, 0x39
        /*0166*/ 	.short	(.L_1497 - .L_1496)


	//   ....[0]....
.L_1496:
        /*0168*/ 	.word	0x00000280
        /*016c*/ 	.word	0x000000ff
        /*0170*/ 	.word	0x00022800
        /*0174*/ 	.short	0x0100
        /*0176*/ 	.byte	0x06
	.zero		1


	//   ....[1]....
        /*0178*/ 	.word	0x00000290
        /*017c*/ 	.word	0x000000ff
        /*0180*/ 	.word	0x00022820
        /*0184*/ 	.short	0x0100
        /*0186*/ 	.byte	0x06
	.zero		1


	//   ....[2]....
        /*0188*/ 	.word	0x00000380
        /*018c*/ 	.word	0x000000ff
        /*0190*/ 	.word	0x00022830
        /*0194*/ 	.short	0x0100
        /*0196*/ 	.byte	0x08
	.zero		1


	//   ....[3]....
        /*0198*/ 	.word	0x00000390
        /*019c*/ 	.word	0x000000ff
        /*01a0*/ 	.word	0x00022840
        /*01a4*/ 	.short	0x0100
        /*01a6*/ 	.byte	0x08
	.zero		1


	//   ....[4]....
        /*01a8*/ 	.word	0x000003a0
        /*01ac*/ 	.word	0x000000ff
        /*01b0*/ 	.word	0x00022838
        /*01b4*/ 	.short	0x0100
        /*01b6*/ 	.byte	0x08
	.zero		1


	//   ....[5]....
        /*01b8*/ 	.word	0x000003b0
        /*01bc*/ 	.word	0x000000ff
        /*01c0*/ 	.word	0x00022848
        /*01c4*/ 	.short	0x0100
        /*01c6*/ 	.byte	0x08
	.zero		1


	//   ....[6]....
        /*01c8*/ 	.word	0x000004e0
        /*01cc*/ 	.word	0x000000ff
        /*01d0*/ 	.word	0x00022850
        /*01d4*/ 	.short	0x0100
        /*01d6*/ 	.byte	0x08
	.zero		1


	//   ....[7]....
        /*01d8*/ 	.word	0x000004f0
        /*01dc*/ 	.word	0x000000ff
        /*01e0*/ 	.word	0x00022860
        /*01e4*/ 	.short	0x0100
        /*01e6*/ 	.byte	0x08
	.zero		1


	//   ....[8]....
        /*01e8*/ 	.word	0x00000500
        /*01ec*/ 	.word	0x000000ff
        /*01f0*/ 	.word	0x00022858
        /*01f4*/ 	.short	0x0100
        /*01f6*/ 	.byte	0x08
	.zero		1


	//   ....[9]....
        /*01f8*/ 	.word	0x00000510
        /*01fc*/ 	.word	0x000000ff
        /*0200*/ 	.word	0x00022868
        /*0204*/ 	.short	0x0100
        /*0206*/ 	.byte	0x08
	.zero		1


	//   ....[10]....
        /*0208*/ 	.word	0x00000600
        /*020c*/ 	.word	0x000000ff
        /*0210*/ 	.word	0x00022870
        /*0214*/ 	.short	0x0100
        /*0216*/ 	.byte	0x06
	.zero		1


	//   ....[11]....
        /*0218*/ 	.word	0x00000610
        /*021c*/ 	.word	0x000000ff
        /*0220*/ 	.word	0x00022880
        /*0224*/ 	.short	0x0100
        /*0226*/ 	.byte	0x06
	.zero		1


	//   ....[12]....
        /*0228*/ 	.word	0x00000620
        /*022c*/ 	.word	0x000000ff
        /*0230*/ 	.word	0x00022878
        /*0234*/ 	.short	0x0100
        /*0236*/ 	.byte	0x06
	.zero		1


	//   ....[13]....
        /*0238*/ 	.word	0x00000630
        /*023c*/ 	.word	0x000000ff
        /*0240*/ 	.word	0x00022888
        /*0244*/ 	.short	0x0100
        /*0246*/ 	.byte	0x06
	.zero		1


	//   ....[14]....
        /*0248*/ 	.word	0x00000760
        /*024c*/ 	.word	0x000000ff
        /*0250*/ 	.word	0x00022890
        /*0254*/ 	.short	0x0100
        /*0256*/ 	.byte	0x08
	.zero		1


	//   ....[15]....
        /*0258*/ 	.word	0x00000770
        /*025c*/ 	.word	0x000000ff
        /*0260*/ 	.word	0x000228a0
        /*0264*/ 	.short	0x0100
        /*0266*/ 	.byte	0x08
	.zero		1


	//   ....[16]....
        /*0268*/ 	.word	0x00000780
        /*026c*/ 	.word	0x000000ff
        /*0270*/ 	.word	0x00022898
        /*0274*/ 	.short	0x0100
        /*0276*/ 	.byte	0x08
	.zero		1


	//   ....[17]....
        /*0278*/ 	.word	0x00000790
        /*027c*/ 	.word	0x000000ff
        /*0280*/ 	.word	0x000228a8
        /*0284*/ 	.short	0x0100
        /*0286*/ 	.byte	0x08
	.zero		1


	//   ....[18]....
        /*0288*/ 	.word	0x000008c0
        /*028c*/ 	.word	0x000000ff
        /*0290*/ 	.word	0x000228b0
        /*0294*/ 	.short	0x0100
        /*0296*/ 	.byte	0x08
	.zero		1


	//   ....[19]....
        /*0298*/ 	.word	0x000008d0
        /*029c*/ 	.word	0x000000ff
        /*02a0*/ 	.word	0x000228c0
        /*02a4*/ 	.short	0x0100
        /*02a6*/ 	.byte	0x08
	.zero		1


	//   ....[20]....
        /*02a8*/ 	.word	0x000008e0
        /*02ac*/ 	.word	0x000000ff
        /*02b0*/ 	.word	0x000228b8
        /*02b4*/ 	.short	0x0100
        /*02b6*/ 	.byte	0x08
	.zero		1


	//   ....[21]....
        /*02b8*/ 	.word	0x000008f0
        /*02bc*/ 	.word	0x000000ff
        /*02c0*/ 	.word	0x000228c8
        /*02c4*/ 	.short	0x0100
        /*02c6*/ 	.byte	0x08
	.zero		1


	//   ....[22]....
        /*02c8*/ 	.word	0x00001830
        /*02cc*/ 	.word	0x000000ff
        /*02d0*/ 	.word	0x00022800
        /*02d4*/ 	.short	0x010a
        /*02d6*/ 	.byte	0x31
	.zero		1


	//   ....[23]....
        /*02d8*/ 	.word	0x000018e0
        /*02dc*/ 	.word	0x000000ff
        /*02e0*/ 	.word	0x00022830
        /*02e4*/ 	.short	0x010a
        /*02e6*/ 	.byte	0x15
	.zero		1


	//   ....[24]....
        /*02e8*/ 	.word	0x00001920
        /*02ec*/ 	.word	0x000000ff
        /*02f0*/ 	.word	0x00022830
        /*02f4*/ 	.short	0x010a
        /*02f6*/ 	.byte	0x15
	.zero		1


	//   ....[25]....
        /*02f8*/ 	.word	0x00002cb0
        /*02fc*/ 	.word	0x00000000
        /*0300*/ 	.word	0x00000000
        /*0304*/ 	.short	0x0101
        /*0306*/ 	.byte	0x3f
	.zero		1


	//   ....[26]....
        /*0308*/ 	.word	0x000030d0
        /*030c*/ 	.word	0x000000ff
        /*0310*/ 	.word	0x00022850
        /*0314*/ 	.short	0x010a
        /*0316*/ 	.byte	0x15
	.zero		1


	//   ....[27]....
        /*0318*/ 	.word	0x00003110
        /*031c*/ 	.word	0x000000ff
        /*0320*/ 	.word	0x00022850
        /*0324*/ 	.short	0x010a
        /*0326*/ 	.byte	0x15
	.zero		1


	//   ....[28]....
        /*0328*/ 	.word	0x00003470
        /*032c*/ 	.word	0x00000008
        /*0330*/ 	.word	0x00000000
        /*0334*/ 	.short	0x0101
        /*0336*/ 	.byte	0x3f
	.zero		1


	//   ....[29]....
        /*0338*/ 	.word	0x00003590
        /*033c*/ 	.word	0x000000ff
        /*0340*/ 	.word	0x00022830
        /*0344*/ 	.short	0x010a
        /*0346*/ 	.byte	0x1d
	.zero		1


	//   ....[30]....
        /*0348*/ 	.word	0x000035d0
        /*034c*/ 	.word	0x000000ff
        /*0350*/ 	.word	0x00022830
        /*0354*/ 	.short	0x010a
        /*0356*/ 	.byte	0x1d
	.zero		1


	//   ....[31]....
        /*0358*/ 	.word	0x00004aa0
        /*035c*/ 	.word	0x00000003
        /*0360*/ 	.word	0x00000000
        /*0364*/ 	.short	0x0101
        /*0366*/ 	.byte	0x3f
	.zero		1


	//   ....[32]....
        /*0368*/ 	.word	0x00005540
        /*036c*/ 	.word	0x000000ff
        /*0370*/ 	.word	0x00022850
        /*0374*/ 	.short	0x010a
        /*0376*/ 	.byte	0x1d
	.zero		1


	//   ....[33]....
        /*0378*/ 	.word	0x00005580
        /*037c*/ 	.word	0x000000ff
        /*0380*/ 	.word	0x00022850
        /*0384*/ 	.short	0x010a
        /*0386*/ 	.byte	0x1d
	.zero		1


	//   ....[34]....
        /*0388*/ 	.word	0x00005870
        /*038c*/ 	.word	0x000000bb
        /*0390*/ 	.word	0x00000000
        /*0394*/ 	.short	0x0101
        /*0396*/ 	.byte	0x3f
	.zero		1


	//   ....[35]....
        /*0398*/ 	.word	0x00005980
        /*039c*/ 	.word	0x000000ff
        /*03a0*/ 	.word	0x00022830
        /*03a4*/ 	.short	0x010a
        /*03a6*/ 	.byte	0x16
	.zero		1


	//   ....[36]....
        /*03a8*/ 	.word	0x000059c0
        /*03ac*/ 	.word	0x000000ff
        /*03b0*/ 	.word	0x00022830
        /*03b4*/ 	.short	0x010a
        /*03b6*/ 	.byte	0x16
	.zero		1


	//   ....[37]....
        /*03b8*/ 	.word	0x00006620
        /*03bc*/ 	.word	0x0000009a
        /*03c0*/ 	.word	0x00000000
        /*03c4*/ 	.short	0x0101
        /*03c6*/ 	.byte	0x3f
	.zero		1


	//   ....[38]....
        /*03c8*/ 	.word	0x00007220
        /*03cc*/ 	.word	0x000000ff
        /*03d0*/ 	.word	0x00022850
        /*03d4*/ 	.short	0x010a
        /*03d6*/ 	.byte	0x16
	.zero		1


	//   ....[39]....
        /*03d8*/ 	.word	0x00007260
        /*03dc*/ 	.word	0x000000ff
        /*03e0*/ 	.word	0x00022850
        /*03e4*/ 	.short	0x010a
        /*03e6*/ 	.byte	0x16
	.zero		1


	//   ....[40]....
        /*03e8*/ 	.word	0x00007540
        /*03ec*/ 	.word	0x000000b7
        /*03f0*/ 	.word	0x00000000
        /*03f4*/ 	.short	0x0101
        /*03f6*/ 	.byte	0x3f
	.zero		1


	//   ....[41]....
        /*03f8*/ 	.word	0x00008f30
        /*03fc*/ 	.word	0x000000ff
        /*0400*/ 	.word	0x00000000
        /*0404*/ 	.short	0x0101
        /*0406*/ 	.byte	0x05
	.zero		1


	//   ....[42]....
        /*0408*/ 	.word	0x0000a760
        /*040c*/ 	.word	0x00000008
        /*0410*/ 	.word	0x00022840
        /*0414*/ 	.short	0x010a
        /*0416*/ 	.byte	0x3f
	.zero		1


	//   ....[43]....
        /*0418*/ 	.word	0x0000aa40
        /*041c*/ 	.word	0x000000ff
        /*0420*/ 	.word	0x00022820
        /*0424*/ 	.short	0x010a
        /*0426*/ 	.byte	0x25
	.zero		1


	//   ....[44]....
        /*0428*/ 	.word	0x0000aae0
        /*042c*/ 	.word	0x00000008
        /*0430*/ 	.word	0x00022860
        /*0434*/ 	.short	0x010a
        /*0436*/ 	.byte	0x3f
	.zero		1


	//   ....[45]....
        /*0438*/ 	.word	0x0000b000
        /*043c*/ 	.word	0x00000002
        /*0440*/ 	.word	0x00022840
        /*0444*/ 	.short	0x010a
        /*0446*/ 	.byte	0x3f
	.zero		1


	//   ....[46]....
        /*0448*/ 	.word	0x0000b170
        /*044c*/ 	.word	0x00000002
        /*0450*/ 	.word	0x00022860
        /*0454*/ 	.short	0x010a
        /*0456*/ 	.byte	0x3f
	.zero		1


	//   ....[47]....
        /*0458*/ 	.word	0x0000b640
        /*045c*/ 	.word	0x00000003
        /*0460*/ 	.word	0x00022840
        /*0464*/ 	.short	0x010a
        /*0466*/ 	.byte	0x3f
	.zero		1


	//   ....[48]....
        /*0468*/ 	.word	0x0000b7b0
        /*046c*/ 	.word	0x00000003
        /*0470*/ 	.word	0x00022860
        /*0474*/ 	.short	0x010a
        /*0476*/ 	.byte	0x3f
	.zero		1


	//   ....[49]....
        /*0478*/ 	.word	0x0000bc20
        /*047c*/ 	.word	0x00000002
        /*0480*/ 	.word	0x00022840
        /*0484*/ 	.short	0x010a
        /*0486*/ 	.byte	0x3f
	.zero		1


	//   ....[50]....
        /*0488*/ 	.word	0x0000bd90
        /*048c*/ 	.word	0x00000002
        /*0490*/ 	.word	0x00022860
        /*0494*/ 	.short	0x010a
        /*0496*/ 	.byte	0x3f
	.zero		1


	//   ....[51]....
        /*0498*/ 	.word	0x0000c320
        /*049c*/ 	.word	0x00000007
        /*04a0*/ 	.word	0x00022820
        /*04a4*/ 	.short	0x010a
        /*04a6*/ 	.byte	0x3f
	.zero		1


	//   ....[52]....
        /*04a8*/ 	.word	0x0000c470
        /*04ac*/ 	.word	0x00000005
        /*04b0*/ 	.word	0x00000000
        /*04b4*/ 	.short	0x010a
        /*04b6*/ 	.byte	0x3f
	.zero		1


	//   ....[53]....
        /*04b8*/ 	.word	0x0000c4e0
        /*04bc*/ 	.word	0x00000003
        /*04c0*/ 	.word	0x00000000
        /*04c4*/ 	.short	0x010a
        /*04c6*/ 	.byte	0x3f
	.zero		1


	//   ....[54]....
        /*04c8*/ 	.word	0x0000c540
        /*04cc*/ 	.word	0x00000005
        /*04d0*/ 	.word	0x00000000
        /*04d4*/ 	.short	0x010a
        /*04d6*/ 	.byte	0x3f
	.zero		1


	//   ....[55]....
        /*04d8*/ 	.word	0x0000c570
        /*04dc*/ 	.word	0x00000003
        /*04e0*/ 	.word	0x00000000
        /*04e4*/ 	.short	0x010a
        /*04e6*/ 	.byte	0x3f
	.zero		1


	//   ....[56]....
        /*04e8*/ 	.word	0x0000c5e0
        /*04ec*/ 	.word	0x00000003
        /*04f0*/ 	.word	0x00022800
        /*04f4*/ 	.short	0x010a
        /*04f6*/ 	.byte	0x3f
	.zero		1


	//   ....[57]....
        /*04f8*/ 	.word	0x0000c640
        /*04fc*/ 	.word	0x00000000
        /*0500*/ 	.word	0x00022830
        /*0504*/ 	.short	0x010a
        /*0506*/ 	.byte	0x3f
	.zero		1


	//   ....[58]....
        /*0508*/ 	.word	0x0000c690
        /*050c*/ 	.word	0x00000008
        /*0510*/ 	.word	0x00022850
        /*0514*/ 	.short	0x010a
        /*0516*/ 	.byte	0x3f
	.zero		1


	//   ....[59]....
        /*0518*/ 	.word	0x0000c6f0
        /*051c*/ 	.word	0x00000005
        /*0520*/ 	.word	0x00022830
        /*0524*/ 	.short	0x010a
        /*0526*/ 	.byte	0x3f
	.zero		1


	//   ....[60]....
        /*0528*/ 	.word	0x0000c740
        /*052c*/ 	.word	0x000000bb
        /*0530*/ 	.word	0x00022850
        /*0534*/ 	.short	0x010a
        /*0536*/ 	.byte	0x3f
	.zero		1


	//   ....[61]....
        /*0538*/ 	.word	0x0000c7a0
        /*053c*/ 	.word	0x00000005
        /*0540*/ 	.word	0x00022830
        /*0544*/ 	.short	0x010a
        /*0546*/ 	.byte	0x3f
	.zero		1


	//   ....[62]....
        /*0548*/ 	.word	0x0000c7f0
        /*054c*/ 	.word	0x000000b7
        /*0550*/ 	.word	0x00022850
        /*0554*/ 	.short	0x010a
        /*0556*/ 	.byte	0x3f
	.zero		1


	//   ....[63]....
        /*0558*/ 	.word	0x0000c970
        /*055c*/ 	.word	0x00000008
        /*0560*/ 	.word	0x00022840
        /*0564*/ 	.short	0x010a
        /*0566*/ 	.byte	0x3f
	.zero		1


	//   ....[64]....
        /*0568*/ 	.word	0x0000c9d0
        /*056c*/ 	.word	0x00000008
        /*0570*/ 	.word	0x00022820
        /*0574*/ 	.short	0x010a
        /*0576*/ 	.byte	0x3f
	.zero		1


	//   ....[65]....
        /*0578*/ 	.word	0x0000ca20
        /*057c*/ 	.word	0x00000008
        /*0580*/ 	.word	0x00022860
        /*0584*/ 	.short	0x010a
        /*0586*/ 	.byte	0x3f
	.zero		1


	//   ....[66]....
        /*0588*/ 	.word	0x0000ca70
        /*058c*/ 	.word	0x00000002
        /*0590*/ 	.word	0x00022840
        /*0594*/ 	.short	0x010a
        /*0596*/ 	.byte	0x3f
	.zero		1


	//   ....[67]....
        /*0598*/ 	.word	0x0000cac0
        /*059c*/ 	.word	0x00000002
        /*05a0*/ 	.word	0x00022860
        /*05a4*/ 	.short	0x010a
        /*05a6*/ 	.byte	0x3f
	.zero		1


	//   ....[68]....
        /*05a8*/ 	.word	0x0000cb10
        /*05ac*/ 	.word	0x00000003
        /*05b0*/ 	.word	0x00022840
        /*05b4*/ 	.short	0x010a
        /*05b6*/ 	.byte	0x3f
	.zero		1


	//   ....[69]....
        /*05b8*/ 	.word	0x0000cb60
        /*05bc*/ 	.word	0x00000003
        /*05c0*/ 	.word	0x00022860
        /*05c4*/ 	.short	0x010a
        /*05c6*/ 	.byte	0x3f
	.zero		1


	//   ....[70]....
        /*05c8*/ 	.word	0x0000cbb0
        /*05cc*/ 	.word	0x00000002
        /*05d0*/ 	.word	0x00022840
        /*05d4*/ 	.short	0x010a
        /*05d6*/ 	.byte	0x3f
	.zero		1


	//   ....[71]....
        /*05d8*/ 	.word	0x0000cc00
        /*05dc*/ 	.word	0x00000002
        /*05e0*/ 	.word	0x00022860
        /*05e4*/ 	.short	0x010a
        /*05e6*/ 	.byte	0x3f
	.zero		1


	//   ....[72]....
        /*05e8*/ 	.word	0x0000cce0
        /*05ec*/ 	.word	0x00000007
        /*05f0*/ 	.word	0x00022820
        /*05f4*/ 	.short	0x010a
        /*05f6*/ 	.byte	0x3f
	.zero		1


	//   ....[73]....
        /*05f8*/ 	.word	0x0000cd30
        /*05fc*/ 	.word	0x00000005
        /*0600*/ 	.word	0x00000000
        /*0604*/ 	.short	0x010a
        /*0606*/ 	.byte	0x3f
	.zero		1


	//   ....[74]....
        /*0608*/ 	.word	0x0000cd80
        /*060c*/ 	.word	0x00000003
        /*0610*/ 	.word	0x00000000
        /*0614*/ 	.short	0x010a
        /*0616*/ 	.byte	0x3f
	.zero		1


	//   ....[75]....
        /*0618*/ 	.word	0x0000cdd0
        /*061c*/ 	.word	0x00000005
        /*0620*/ 	.word	0x00000000
        /*0624*/ 	.short	0x010a
        /*0626*/ 	.byte	0x3f
	.zero		1


	//----- nvinfo : EIATTR_NUM_MBARRIERS
	.align		4
.L_1497:
        /*0628*/ 	.byte	0x03, 0x38
        /*062a*/ 	.short	0x0016


	//----- nvinfo : EIATTR_EXIT_INSTR_OFFSETS
	.align		4
        /*062c*/ 	.byte	0x04, 0x1c
        /*062e*/ 	.short	(.L_1499 - .L_1498)


	//   ....[0]....
.L_1498:
        /*0630*/ 	.word	0x00000a30


	//   ....[1]....
        /*0634*/ 	.word	0x00009980


	//   ....[2]....
        /*0638*/ 	.word	0x000099e0


	//   ....[3]....
        /*063c*/ 	.word	0x0000c390


	//   ....[4]....
        /*0640*/ 	.word	0x0000c5c0


	//----- nvinfo : EIATTR_MAX_THREADS
	.align		4
.L_1499:
        /*0644*/ 	.byte	0x04, 0x05
        /*0646*/ 	.short	(.L_1501 - .L_1500)
.L_1500:
        /*0648*/ 	.word	0x00000180
        /*064c*/ 	.word	0x00000001
        /*0650*/ 	.word	0x00000001


	//----- nvinfo : EIATTR_CRS_STACK_SIZE
	.align		4
.L_1501:
        /*0654*/ 	.byte	0x04, 0x1e
        /*0656*/ 	.short	(.L_1503 - .L_1502)
.L_1502:
        /*0658*/ 	.word	0x00000000


	//----- nvinfo : EIATTR_CBANK_PARAM_SIZE
	.align		4
.L_1503:
        /*065c*/ 	.byte	0x03, 0x19
        /*065e*/ 	.short	0x0bf0


	//----- nvinfo : EIATTR_PARAM_CBANK
	.align		4
        /*0660*/ 	.byte	0x04, 0x0a
        /*0662*/ 	.short	(.L_1505 - .L_1504)
	.align		4
.L_1504:
        /*0664*/ 	.word	index@(.nv.constant0._ZN7cutlass13device_kernelIN5flash11enable_sm90INS1_16FlashAttnFwdSm90INS1_25CollectiveMainloopFwdSm90ILi2EN4cute5tupleIJNS5_1CILi1EEES8_S8_EEENS6_IJNS7_ILi128EEENS7_ILi96EEENS7_ILi64EEEEEELi256ENS_10bfloat16_tEfNS_4arch4Sm90ELb1ELb0ELb0ELb0ELb0ELb0ELb0ELb1ELb0ELb0ELb0ELb0EEENS1_21CollectiveEpilogueFwdINS6_IJSA_NS7_ILi256EEESB_EEES9_SE_SG_Li256ELb0ELb0ELb0ELb0EEENS1_30DynamicPersistentTileSchedulerILi256ELi32ELb0ELb0ELb1EEEEEEEEEvNT_6ParamsE)
        /*0668*/ 	.short	0x0210
        /*066a*/ 	.short	0x0bf0


	//----- nvinfo : EIATTR_SW_WAR
	.align		4
.L_1505:
        /*066c*/ 	.byte	0x04, 0x36
        /*066e*/ 	.short	(.L_1507 - .L_1506)
.L_1506:
        /*0670*/ 	.word	0x00000008
.L_1507:


//--------------------- .nv.info._ZN7cutlass13device_kernelIN5flash11enable_sm90INS1_16FlashAttnFwdSm90INS1_25CollectiveMainloopFwdSm90ILi2EN4cute5tupleIJNS5_1CILi1EEES8_S8_EEENS6_IJNS7_ILi128EEENS7_ILi96EEENS7_ILi64EEEEEELi256ENS_10bfloat16_tEfNS_4arch4Sm90ELb1ELb0ELb0ELb0ELb0ELb0ELb1ELb1ELb0ELb0ELb0ELb0EEENS1_21CollectiveEpilogueFwdINS6_IJSA_NS7_ILi256EEESB_EEES9_SE_SG_Li256ELb0ELb0ELb0ELb0EEENS1_30DynamicPersistentTileSchedulerILi256ELi32ELb0ELb0ELb1EEEEEEEEEvNT_6ParamsE --------------------------
	.section	.nv.info._ZN7cutlass13device_kernelIN5flash11enable_sm90INS1_16FlashAttnFwdSm90INS1_25CollectiveMainloopFwdSm90ILi2EN4cute5tupleIJNS5_1CILi1EEES8_S8_EEENS6_IJNS7_ILi128EEENS7_ILi96EEENS7_ILi64EEEEEELi256ENS_10bfloat16_tEfNS_4arch4Sm90ELb1ELb0ELb0ELb0ELb0ELb0ELb1ELb1ELb0ELb0ELb0ELb0EEENS1_21CollectiveEpilogueFwdINS6_IJSA_NS7_ILi256EEESB_EEES9_SE_SG_Li256ELb0ELb0ELb0ELb0EEENS1_30DynamicPersistentTileSchedulerILi256ELi32ELb0ELb0ELb1EEEEEEEEEvNT_6ParamsE,"",@"SHT_CUDA_INFO"
	.sectionflags	@""
	.align	4


	//----- nvinfo : EIATTR_CUDA_API_VERSION
	.align		4
        /*0000*/ 	.byte	0x04, 0x37
        /*0002*/ 	.short	(.L_1509 - .L_1508)
.L_1508:
        /*0004*/ 	.word	0x00000082


	//----- nvinfo : EIATTR_KPARAM_INFO
	.align		4
.L_1509:
        /*0008*/ 	.byte	0x04, 0x17
        /*000a*/ 	.short	(.L_1511 - .L_1510)
.L_1510:
        /*000c*/ 	.word	0x00000000
        /*0010*/ 	.short	0x0000
        /*0012*/ 	.short	0x0070
        /*0014*/ 	.byte	0x00, 0xf0, 0x01, 0x32


	//----- nvinfo : EIATTR_SPARSE_MMA_MASK
	.align		4
.L_1511:
        /*0018*/ 	.byte	0x03, 0x50
        /*001a*/ 	.short	0x0000


	//----- nvinfo : EIATTR_MAXREG_COUNT
	.align		4
        /*001c*/ 	.byte	0x03, 0x1b
        /*001e*/ 	.short	0x00a8


	//----- nvinfo : EIATTR_NUM_BARRIERS
	.align		4
        /*0020*/ 	.byte	0x02, 0x4c
        /*0022*/ 	.byte	0x10
	.zero		1


	//----- nvinfo : EIATTR_EXTERNS
	.align		4
        /*0024*/ 	.byte	0x04, 0x0f
        /*0026*/ 	.short	(.L_1513 - .L_1512)


	//   ....[0]....
	.align		4
.L_1512:
        /*0028*/ 	.word	index@(__assertfail)


	//----- nvinfo : EIATTR_ANNOTATIONS
	.align		4
.L_1513:
        /*002c*/ 	.byte	0x04, 0x55
        /*002e*/ 	.short	(.L_1515 - .L_1514)


	//   ....[0]....
.L_1514:
        /*0030*/ 	.word	0x00000001
        /*0034*/ 	.byte	0xa0, 0x09, 0x00, 0x00, 0x01, 0x00, 0x00, 0x00, 0xb0, 0x0a, 0x00, 0x00, 0x01, 0x00, 0x00, 0x00
        /*0044*/ 	.byte	0xb0, 0xb1, 0x00, 0x00, 0x01, 0x00, 0x00, 0x00, 0x60, 0xb2, 0x00, 0x00, 0x01, 0x00, 0x00, 0x00
        /*0054*/ 	.byte	0x70, 0xb2, 0x00, 0x00, 0x01, 0x00, 0x00, 0x00, 0x80, 0xb2, 0x00, 0x00, 0x01, 0x00, 0x00, 0x00
        /*0064*/ 	.byte	0xa0, 0xc0, 0x00, 0x00, 0x01, 0x00, 0x00, 0x00, 0x00, 0xc1, 0x00, 0x00, 0x01, 0x00, 0x00, 0x00
        /*0074*/ 	.byte	0xa0, 0xda, 0x00, 0x00, 0x01, 0x00, 0x00, 0x00, 0xd0, 0xdb, 0x00, 0x00, 0x01, 0x00, 0x00, 0x00
        /*0084*/ 	.byte	0xa0, 0xdc, 0x00, 0x00, 0x01, 0x00, 0x00, 0x00, 0x40, 0xdd, 0x00, 0x00, 0x01, 0x00, 0x00, 0x00
        /*0094*/ 	.byte	0x80, 0xde, 0x00, 0x00


	//----- nvinfo : EIATTR_MERCURY_ISA_VERSION
	.align		4
.L_1515:
        /*0098*/ 	.byte	0x03, 0x5f
        /*009a*/ 	.short	0x0101


	//----- nvinfo : EIATTR_INT_WARP_WIDE_INSTR_OFFSETS
	.align		4
        /*009c*/ 	.byte	0x04, 0x31
        /*009e*/ 	.short	(.L_1517 - .L_1516)


	//   ....[0]....
.L_1516:
        /*00a0*/ 	.word	0x000001b0


	//   ....[1]....
        /*00a4*/ 	.word	0x000001e0


	//   ....[2]....
        /*00a8*/ 	.word	0x00000250


	//   ....[3]....
        /*00ac*/ 	.word	0x00000290


	//   ....[4]....
        /*00b0*/ 	.word	0x0000b700


	//   ....[5]....
        /*00b4*/ 	.word	0x0000b790


	//   ....[6]....
        /*00b8*/ 	.word	0x0000bc80


	//   ....[7]....
        /*00bc*/ 	.word	0x0000db20


	//   ....[8]....
        /*00c0*/ 	.word	0x0000dbb0


	//----- nvinfo : EIATTR_COOP_GROUP_MASK_REGIDS
	.align		4
.L_1517:
        /*00c4*/ 	.byte	0x04, 0x29
        /*00c6*/ 	.short	(.L_1519 - .L_1518)


	//   ....[0]....
.L_1518:
        /*00c8*/ 	.word	0xffffffff


	//   ....[1]....
        /*00cc*/ 	.word	0xffffffff


	//   ....[2]....
        /*00d0*/ 	.word	0xffffffff


	//   ....[3]....
        /*00d4*/ 	.word	0xffffffff


	//   ....[4]....
        /*00d8*/ 	.word	0xffffffff


	//   ....[5]....
        /*00dc*/ 	.word	0xffffffff


	//   ....[6]....
        /*00e0*/ 	.word	0xffffffff


	//   ....[7]....
        /*00e4*/ 	.word	0xffffffff


	//   ....[8]....
        /*00e8*/ 	.word	0xffffffff


	//   ....[9]....
        /*00ec*/ 	.word	0xffffffff


	//   ....[10]....
        /*00f0*/ 	.word	0xffffffff


	//   ....[11]....
        /*00f4*/ 	.word	0xffffffff


	//   ....[12]....
        /*00f8*/ 	.word	0xffffffff


	//   ....[13]....
        /*00fc*/ 	.word	0xffffffff


	//   ....[14]....
        /*0100*/ 	.word	0xffffffff


	//   ....[15]....
        /*0104*/ 	.word	0xffffffff


	//   ....[16]....
        /*0108*/ 	.word	0xffffffff


	//   ....[17]....
        /*010c*/ 	.word	0xffffffff


	//   ....[18]....
        /*0110*/ 	.word	0xffffffff


	//   ....[19]....
        /*0114*/ 	.word	0xffffffff


	//   ....[20]....
        /*0118*/ 	.word	0xffffffff


	//   ....[21]....
        /*011c*/ 	.word	0xffffffff


	//   ....[22]....
        /*0120*/ 	.word	0xffffffff


	//   ....[23]....
        /*0124*/ 	.word	0xffffffff


	//   ....[24]....
        /*0128*/ 	.word	0xffffffff


	//   ....[25]....
        /*012c*/ 	.word	0xffffffff


	//   ....[26]....
        /*0130*/ 	.word	0xffffffff


	//   ....[27]....
        /*0134*/ 	.word	0xffffffff


	//   ....[28]....
        /*0138*/ 	.word	0x0500000f


	//   ....[29]....
        /*013c*/ 	.word	0x0500000f


	//----- nvinfo : EIATTR_COOP_GROUP_INSTR_OFFSETS
	.align		4
.L_1519:
        /*0140*/ 	.byte	0x04, 0x28
        /*0142*/ 	.short	(.L_1521 - .L_1520)


	//   ....[0]....
.L_1520:
        /*0144*/ 	.word	0x00000060


	//   ....[1]....
        /*0148*/ 	.word	0x000001c0


	//   ....[2]....
        /*014c*/ 	.word	0x00000270


	//   ....[3]....
        /*0150*/ 	.word	0x00000410


	//   ....[4]....
        /*0154*/ 	.word	0x00000570


	//   ....[5]....
        /*0158*/ 	.word	0x00000690


	//   ....[6]....
        /*015c*/ 	.word	0x000007f0


	//   ....[7]....
        /*0160*/ 	.word	0x000016f0


	//   ....[8]....
        /*0164*/ 	.word	0x000030d0


	//   ....[9]....
        /*0168*/ 	.word	0x000030f0


	//   ....[10]....
        /*016c*/ 	.word	0x00003110


	//   ....[11]....
        /*0170*/ 	.word	0x00003150


	//   ....[12]....
        /*0174*/ 	.word	0x000052b0


	//   ....[13]....
        /*0178*/ 	.word	0x000052c0


	//   ....[14]....
        /*017c*/ 	.word	0x000052f0


	//   ....[15]....
        /*0180*/ 	.word	0x00005300


	//   ....[16]....
        /*0184*/ 	.word	0x00007620


	//   ....[17]....
        /*0188*/ 	.word	0x00007690


	//   ....[18]....
        /*018c*/ 	.word	0x000076b0


	//   ....[19]....
        /*0190*/ 	.word	0x000076d0


	//   ....[20]....
        /*0194*/ 	.word	0x00008ca0


	//   ....[21]....
        /*0198*/ 	.word	0x00008d20


	//   ....[22]....
        /*019c*/ 	.word	0x00008d70


	//   ....[23]....
        /*01a0*/ 	.word	0x00008da0


	//   ....[24]....
        /*01a4*/ 	.word	0x0000a470


	//   ....[25]....
        /*01a8*/ 	.word	0x0000b170


	//   ....[26]....
        /*01ac*/ 	.word	0x0000dc40


	//   ....[27]....
        /*01b0*/ 	.word	0x0000de20


	//   ....[28]....
        /*01b4*/ 	.word	0x0000e400


	//   ....[29]....
        /*01b8*/ 	.word	0x0000e7d0


	//----- nvinfo : EIATTR_REG_RECONFIG
	.align		4
.L_1521:
        /*01bc*/ 	.byte	0x01, 0x54
	.zero		2


	//----- nvinfo : EIATTR_SYSCALL_OFFSETS
	.align		4
        /*01c0*/ 	.byte	0x04, 0x46
        /*01c2*/ 	.short	(.L_1523 - .L_1522)


	//   ....[0]....
.L_1522:
        /*01c4*/ 	.word	0x000018f0


	//   ....[1]....
        /*01c8*/ 	.word	0x0000b910


	//   ....[2]....
        /*01cc*/ 	.word	0x0000ba40


	//   ....[3]....
        /*01d0*/ 	.word	0x0000bb40


	//----- nvinfo : EIATTR_MBARRIER_INSTR_OFFSETS
	.align		4
.L_1523:
        /*01d4*/ 	.byte	0x04, 0x39
        /*01d6*/ 	.short	(.L_1525 - .L_1524)


	//   ....[0]....
.L_1524:
        /*01d8*/ 	.word	0x000002b0
        /*01dc*/ 	.word	0x000000ff
        /*01e0*/ 	.word	0x00032400
        /*01e4*/ 	.short	0x0100
        /*01e6*/ 	.byte	0x06
	.zero		1


	//   ....[1]....
        /*01e8*/ 	.word	0x000002c0
        /*01ec*/ 	.word	0x000000ff
        /*01f0*/ 	.word	0x00032410
        /*01f4*/ 	.short	0x0100
        /*01f6*/ 	.byte	0x06
	.zero		1


	//   ....[2]....
        /*01f8*/ 	.word	0x000002d0
        /*01fc*/ 	.word	0x000000ff
        /*0200*/ 	.word	0x00032420
        /*0204*/ 	.short	0x0100
        /*0206*/ 	.byte	0x06
	.zero		1


	//   ....[3]....
        /*0208*/ 	.word	0x000003c0
        /*020c*/ 	.word	0x000000ff
        /*0210*/ 	.word	0x00032430
        /*0214*/ 	.short	0x0100
        /*0216*/ 	.byte	0x08
	.zero		1


	//   ....[4]....
        /*0218*/ 	.word	0x000003d0
        /*021c*/ 	.word	0x000000ff
        /*0220*/ 	.word	0x00032440
        /*0224*/ 	.short	0x0100
        /*0226*/ 	.byte	0x08
	.zero		1


	//   ....[5]....
        /*0228*/ 	.word	0x000003e0
        /*022c*/ 	.word	0x000000ff
        /*0230*/ 	.word	0x00032438
        /*0234*/ 	.short	0x0100
        /*0236*/ 	.byte	0x08
	.zero		1


	//   ....[6]....
        /*0238*/ 	.word	0x000003f0
        /*023c*/ 	.word	0x000000ff
        /*0240*/ 	.word	0x00032448
        /*0244*/ 	.short	0x0100
        /*0246*/ 	.byte	0x08
	.zero		1


	//   ....[7]....
        /*0248*/ 	.word	0x00000520
        /*024c*/ 	.word	0x000000ff
        /*0250*/ 	.word	0x00032450
        /*0254*/ 	.short	0x0100
        /*0256*/ 	.byte	0x08
	.zero		1


	//   ....[8]....
        /*0258*/ 	.word	0x00000530
        /*025c*/ 	.word	0x000000ff
        /*0260*/ 	.word	0x00032460
        /*0264*/ 	.short	0x0100
        /*0266*/ 	.byte	0x08
	.zero		1


	//   ....[9]....
        /*0268*/ 	.word	0x00000540
        /*026c*/ 	.word	0x000000ff
        /*0270*/ 	.word	0x00032458
        /*0274*/ 	.short	0x0100
        /*0276*/ 	.byte	0x08
	.zero		1


	//   ....[10]....
        /*0278*/ 	.word	0x00000550
        /*027c*/ 	.word	0x000000ff
        /*0280*/ 	.word	0x00032468
        /*0284*/ 	.short	0x0100
        /*0286*/ 	.byte	0x08
	.zero		1


	//   ....[11]....
        /*0288*/ 	.word	0x00000640
        /*028c*/ 	.word	0x000000ff
        /*0290*/ 	.word	0x00032470
        /*0294*/ 	.short	0x0100
        /*0296*/ 	.byte	0x06
	.zero		1


	//   ....[12]....
        /*0298*/ 	.word	0x00000650
        /*029c*/ 	.word	0x000000ff
        /*02a0*/ 	.word	0x00032480
        /*02a4*/ 	.short	0x0100
        /*02a6*/ 	.byte	0x06
	.zero		1


	//   ....[13]....
        /*02a8*/ 	.word	0x00000660
        /*02ac*/ 	.word	0x000000ff
        /*02b0*/ 	.word	0x00032478
        /*02b4*/ 	.short	0x0100
        /*02b6*/ 	.byte	0x06
	.zero		1


	//   ....[14]....
        /*02b8*/ 	.word	0x00000670
        /*02bc*/ 	.word	0x000000ff
        /*02c0*/ 	.word	0x00032488
        /*02c4*/ 	.short	0x0100
        /*02c6*/ 	.byte	0x06
	.zero		1


	//   ....[15]....
        /*02c8*/ 	.word	0x000007a0
        /*02cc*/ 	.word	0x000000ff
        /*02d0*/ 	.word	0x00032490
        /*02d4*/ 	.short	0x0100
        /*02d6*/ 	.byte	0x08
	.zero		1


	//   ....[16]....
        /*02d8*/ 	.word	0x000007b0
        /*02dc*/ 	.word	0x000000ff
        /*02e0*/ 	.word	0x000324a0
        /*02e4*/ 	.short	0x0100
        /*02e6*/ 	.byte	0x08
	.zero		1


	//   ....[17]....
        /*02e8*/ 	.word	0x000007c0
        /*02ec*/ 	.word	0x000000ff
        /*02f0*/ 	.word	0x00032498
        /*02f4*/ 	.short	0x0100
        /*02f6*/ 	.byte	0x08
	.zero		1


	//   ....[18]....
        /*02f8*/ 	.word	0x000007d0
        /*02fc*/ 	.word	0x000000ff
        /*0300*/ 	.word	0x000324a8
        /*0304*/ 	.short	0x0100
        /*0306*/ 	.byte	0x08
	.zero		1


	//   ....[19]....
        /*0308*/ 	.word	0x00000900
        /*030c*/ 	.word	0x000000ff
        /*0310*/ 	.word	0x000324b0
        /*0314*/ 	.short	0x0100
        /*0316*/ 	.byte	0x08
	.zero		1


	//   ....[20]....
        /*0318*/ 	.word	0x00000910
        /*031c*/ 	.word	0x000000ff
        /*0320*/ 	.word	0x000324c0
        /*0324*/ 	.short	0x0100
        /*0326*/ 	.byte	0x08
	.zero		1


	//   ....[21]....
        /*0328*/ 	.word	0x00000920
        /*032c*/ 	.word	0x000000ff
        /*0330*/ 	.word	0x000324b8
        /*0334*/ 	.short	0x0100
        /*0336*/ 	.byte	0x08
	.zero		1


	//   ....[22]....
        /*0338*/ 	.word	0x00000930
        /*033c*/ 	.word	0x000000ff
        /*0340*/ 	.word	0x000324c8
        /*0344*/ 	.short	0x0100
        /*0346*/ 	.byte	0x08
	.zero		1


	//   ....[23]....
        /*0348*/ 	.word	0x00001950
        /*034c*/ 	.word	0x000000ff
        /*0350*/ 	.word	0x00032400
        /*0354*/ 	.short	0x010a
        /*0356*/ 	.byte	0x27
	.zero		1


	//   ....[24]....
        /*0358*/ 	.word	0x00001a10
        /*035c*/ 	.word	0x000000ff
        /*0360*/ 	.word	0x00032430
        /*0364*/ 	.short	0x010a
        /*0366*/ 	.byte	0x07
	.zero		1


	//   ....[25]....
        /*0368*/ 	.word	0x00001a50
        /*036c*/ 	.word	0x000000ff
        /*0370*/ 	.word	0x00032430
        /*0374*/ 	.short	0x010a
        /*0376*/ 	.byte	0x07
	.zero		1


	//   ....[26]....
        /*0378*/ 	.word	0x00001d40
        /*037c*/ 	.word	0x000000ff
        /*0380*/ 	.word	0x00032410
        /*0384*/ 	.short	0x010a
        /*0386*/ 	.byte	0x27
	.zero		1


	//   ....[27]....
        /*0388*/ 	.word	0x00001d80
        /*038c*/ 	.word	0x000000ff
        /*0390*/ 	.word	0x00032450
        /*0394*/ 	.short	0x010a
        /*0396*/ 	.byte	0x07
	.zero		1


	//   ....[28]....
        /*0398*/ 	.word	0x00001dc0
        /*039c*/ 	.word	0x000000ff
        /*03a0*/ 	.word	0x00032450
        /*03a4*/ 	.short	0x010a
        /*03a6*/ 	.byte	0x07
	.zero		1


	//   ....[29]....
        /*03a8*/ 	.word	0x00003370
        /*03ac*/ 	.word	0x00000018
        /*03b0*/ 	.word	0x00000000
        /*03b4*/ 	.short	0x0101
        /*03b6*/ 	.byte	0x3f
	.zero		1


	//   ....[30]....
        /*03b8*/ 	.word	0x00003ed0
        /*03bc*/ 	.word	0x000000bf
        /*03c0*/ 	.word	0x00000000
        /*03c4*/ 	.short	0x0101
        /*03c6*/ 	.byte	0x3f
	.zero		1


	//   ....[31]....
        /*03c8*/ 	.word	0x00003fe0
        /*03cc*/ 	.word	0x000000ff
        /*03d0*/ 	.word	0x00032430
        /*03d4*/ 	.short	0x010a
        /*03d6*/ 	.byte	0x04
	.zero		1


	//   ....[32]....
        /*03d8*/ 	.word	0x00004020
        /*03dc*/ 	.word	0x000000ff
        /*03e0*/ 	.word	0x00032430
        /*03e4*/ 	.short	0x010a
        /*03e6*/ 	.byte	0x04
	.zero		1


	//   ....[33]....
        /*03e8*/ 	.word	0x00004230
        /*03ec*/ 	.word	0x000000ff
        /*03f0*/ 	.word	0x00032450
        /*03f4*/ 	.short	0x010a
        /*03f6*/ 	.byte	0x04
	.zero		1


	//   ....[34]....
        /*03f8*/ 	.word	0x00004270
        /*03fc*/ 	.word	0x000000ff
        /*0400*/ 	.word	0x00032450
        /*0404*/ 	.short	0x010a
        /*0406*/ 	.byte	0x04
	.zero		1


	//   ....[35]....
        /*0408*/ 	.word	0x000054d0
        /*040c*/ 	.word	0x00000098
        /*0410*/ 	.word	0x00000000
        /*0414*/ 	.short	0x0101
        /*0416*/ 	.byte	0x3f
	.zero		1


	//   ....[36]....
        /*0418*/ 	.word	0x00006950
        /*041c*/ 	.word	0x000000d3
        /*0420*/ 	.word	0x00000000
        /*0424*/ 	.short	0x0101
        /*0426*/ 	.byte	0x3f
	.zero		1


	//   ....[37]....
        /*0428*/ 	.word	0x00006a50
        /*042c*/ 	.word	0x000000ff
        /*0430*/ 	.word	0x00032430
        /*0434*/ 	.short	0x010a
        /*0436*/ 	.byte	0x04
	.zero		1


	//   ....[38]....
        /*0438*/ 	.word	0x00006a90
        /*043c*/ 	.word	0x000000ff
        /*0440*/ 	.word	0x00032430
        /*0444*/ 	.short	0x010a
        /*0446*/ 	.byte	0x04
	.zero		1


	//   ....[39]....
        /*0448*/ 	.word	0x00006ca0
        /*044c*/ 	.word	0x000000ff
        /*0450*/ 	.word	0x00032450
        /*0454*/ 	.short	0x010a
        /*0456*/ 	.byte	0x04
	.zero		1


	//   ....[40]....
        /*0458*/ 	.word	0x00006ce0
        /*045c*/ 	.word	0x000000ff
        /*0460*/ 	.word	0x00032450
        /*0464*/ 	.short	0x010a
        /*0466*/ 	.byte	0x04
	.zero		1


	//   ....[41]....
        /*0468*/ 	.word	0x00007980
        /*046c*/ 	.word	0x00000098
        /*0470*/ 	.word	0x00000000
        /*0474*/ 	.short	0x0101
        /*0476*/ 	.byte	0x3f
	.zero		1


	//   ....[42]....
        /*0478*/ 	.word	0x00008c80
        /*047c*/ 	.word	0x000000d7
        /*0480*/ 	.word	0x00000000
        /*0484*/ 	.short	0x0101
        /*0486*/ 	.byte	0x3f
	.zero		1


	//   ....[43]....
        /*0488*/ 	.word	0x0000a6c0
        /*048c*/ 	.word	0x000000ff
        /*0490*/ 	.word	0x00000000
        /*0494*/ 	.short	0x0101
        /*0496*/ 	.byte	0x05
	.zero		1


	//   ....[44]....
        /*0498*/ 	.word	0x0000bed0
        /*049c*/ 	.word	0x0000000a
        /*04a0*/ 	.word	0x00032440
        /*04a4*/ 	.short	0x010a
        /*04a6*/ 	.byte	0x3f
	.zero		1


	//   ....[45]....
        /*04a8*/ 	.word	0x0000c430
        /*04ac*/ 	.word	0x00000012
        /*04b0*/ 	.word	0x00032420
        /*04b4*/ 	.short	0x010a
        /*04b6*/ 	.byte	0x3f
	.zero		1


	//   ....[46]....
        /*04b8*/ 	.word	0x0000c4b0
        /*04bc*/ 	.word	0x0000000a
        /*04c0*/ 	.word	0x00032460
        /*04c4*/ 	.short	0x010a
        /*04c6*/ 	.byte	0x3f
	.zero		1


	//   ....[47]....
        /*04c8*/ 	.word	0x0000c9d0
        /*04cc*/ 	.word	0x00000002
        /*04d0*/ 	.word	0x00032440
        /*04d4*/ 	.short	0x010a
        /*04d6*/ 	.byte	0x3f
	.zero		1


	//   ....[48]....
        /*04d8*/ 	.word	0x0000cb60
        /*04dc*/ 	.word	0x00000002
        /*04e0*/ 	.word	0x00032460
        /*04e4*/ 	.short	0x010a
        /*04e6*/ 	.byte	0x3f
	.zero		1


	//   ....[49]....
        /*04e8*/ 	.word	0x0000d030
        /*04ec*/ 	.word	0x00000003
        /*04f0*/ 	.word	0x00032440
        /*04f4*/ 	.short	0x010a
        /*04f6*/ 	.byte	0x3f
	.zero		1


	//   ....[50]....
        /*04f8*/ 	.word	0x0000d1c0
        /*04fc*/ 	.word	0x00000003
        /*0500*/ 	.word	0x00032460
        /*0504*/ 	.short	0x010a
        /*0506*/ 	.byte	0x3f
	.zero		1


	//   ....[51]....
        /*0508*/ 	.word	0x0000d640
        /*050c*/ 	.word	0x00000002
        /*0510*/ 	.word	0x00032440
        /*0514*/ 	.short	0x010a
        /*0516*/ 	.byte	0x3f
	.zero		1


	//   ....[52]....
        /*0518*/ 	.word	0x0000d7d0
        /*051c*/ 	.word	0x00000002
        /*0520*/ 	.word	0x00032460
        /*0524*/ 	.short	0x010a
        /*0526*/ 	.byte	0x3f
	.zero		1


	//   ....[53]....
        /*0528*/ 	.word	0x0000ddd0
        /*052c*/ 	.word	0x00000007
        /*0530*/ 	.word	0x00032420
        /*0534*/ 	.short	0x010a
        /*0536*/ 	.byte	0x3f
	.zero		1


	//   ....[54]....
        /*0538*/ 	.word	0x0000df20
        /*053c*/ 	.word	0x00000005
        /*0540*/ 	.word	0x00000000
        /*0544*/ 	.short	0x010a
        /*0546*/ 	.byte	0x3f
	.zero		1


	//   ....[55]....
        /*0548*/ 	.word	0x0000df90
        /*054c*/ 	.word	0x00000003
        /*0550*/ 	.word	0x00000000
        /*0554*/ 	.short	0x010a
        /*0556*/ 	.byte	0x3f
	.zero		1


	//   ....[56]....
        /*0558*/ 	.word	0x0000dff0
        /*055c*/ 	.word	0x00000005
        /*0560*/ 	.word	0x00000000
        /*0564*/ 	.short	0x010a
        /*0566*/ 	.byte	0x3f
	.zero		1


	//   ....[57]....
        /*0568*/ 	.word	0x0000e020
        /*056c*/ 	.word	0x00000003
        /*0570*/ 	.word	0x00000000
        /*0574*/ 	.short	0x010a
        /*0576*/ 	.byte	0x3f
	.zero		1


	//   ....[58]....
        /*0578*/ 	.word	0x0000e090
        /*057c*/ 	.word	0x00000003
        /*0580*/ 	.word	0x00032400
        /*0584*/ 	.short	0x010a
        /*0586*/ 	.byte	0x3f
	.zero		1


	//   ....[59]....
        /*0588*/ 	.word	0x0000e0f0
        /*058c*/ 	.word	0x00000003
        /*0590*/ 	.word	0x00032430
        /*0594*/ 	.short	0x010a
        /*0596*/ 	.byte	0x3f
	.zero		1


	//   ....[60]....
        /*0598*/ 	.word	0x0000e150
        /*059c*/ 	.word	0x00000003
        /*05a0*/ 	.word	0x00032410
        /*05a4*/ 	.short	0x010a
        /*05a6*/ 	.byte	0x3f
	.zero		1


	//   ....[61]....
        /*05a8*/ 	.word	0x0000e1b0
        /*05ac*/ 	.word	0x00000003
        /*05b0*/ 	.word	0x00032450
        /*05b4*/ 	.short	0x010a
        /*05b6*/ 	.byte	0x3f
	.zero		1


	//   ....[62]....
        /*05b8*/ 	.word	0x0000e210
        /*05bc*/ 	.word	0x00000098
        /*05c0*/ 	.word	0x00032430
        /*05c4*/ 	.short	0x010a
        /*05c6*/ 	.byte	0x3f
	.zero		1


	//   ....[63]....
        /*05c8*/ 	.word	0x0000e270
        /*05cc*/ 	.word	0x000000cc
        /*05d0*/ 	.word	0x00032450
        /*05d4*/ 	.short	0x010a
        /*05d6*/ 	.byte	0x3f
	.zero		1


	//   ....[64]....
        /*05d8*/ 	.word	0x0000e2d0
        /*05dc*/ 	.word	0x00000098
        /*05e0*/ 	.word	0x00032430
        /*05e4*/ 	.short	0x010a
        /*05e6*/ 	.byte	0x3f
	.zero		1


	//   ....[65]....
        /*05e8*/ 	.word	0x0000e330
        /*05ec*/ 	.word	0x000000cc
        /*05f0*/ 	.word	0x00032450
        /*05f4*/ 	.short	0x010a
        /*05f6*/ 	.byte	0x3f
	.zero		1


	//   ....[66]....
        /*05f8*/ 	.word	0x0000e4b0
        /*05fc*/ 	.word	0x0000000a
        /*0600*/ 	.word	0x00032440
        /*0604*/ 	.short	0x010a
        /*0606*/ 	.byte	0x3f
	.zero		1


	//   ....[67]....
        /*0608*/ 	.word	0x0000e500
        /*060c*/ 	.word	0x00000012
        /*0610*/ 	.word	0x00032420
        /*0614*/ 	.short	0x010a
        /*0616*/ 	.byte	0x3f
	.zero		1


	//   ....[68]....
        /*0618*/ 	.word	0x0000e550
        /*061c*/ 	.word	0x0000000a
        /*0620*/ 	.word	0x00032460
        /*0624*/ 	.short	0x010a
        /*0626*/ 	.byte	0x3f
	.zero		1


	//   ....[69]....
        /*0628*/ 	.word	0x0000e5a0
        /*062c*/ 	.word	0x00000002
        /*0630*/ 	.word	0x00032440
        /*0634*/ 	.short	0x010a
        /*0636*/ 	.byte	0x3f
	.zero		1


	//   ....[70]....
        /*0638*/ 	.word	0x0000e5f0
        /*063c*/ 	.word	0x00000002
        /*0640*/ 	.word	0x00032460
        /*0644*/ 	.short	0x010a
        /*0646*/ 	.byte	0x3f
	.zero		1


	//   ....[71]....
        /*0648*/ 	.word	0x0000e640
        /*064c*/ 	.word	0x00000003
        /*0650*/ 	.word	0x00032440
        /*0654*/ 	.short	0x010a
        /*0656*/ 	.byte	0x3f
	.zero		1


	//   ....[72]....
        /*0658*/ 	.word	0x0000e690
        /*065c*/ 	.word	0x00000003
        /*0660*/ 	.word	0x00032460
        /*0664*/ 	.short	0x010a
        /*0666*/ 	.byte	0x3f
	.zero		1


	//   ....[73]....
        /*0668*/ 	.word	0x0000e6e0
        /*066c*/ 	.word	0x00000002
        /*0670*/ 	.word	0x00032440
        /*0674*/ 	.short	0x010a
        /*0676*/ 	.byte	0x3f
	.zero		1


	//   ....[74]....
        /*0678*/ 	.word	0x0000e730
        /*067c*/ 	.word	0x00000002
        /*0680*/ 	.word	0x00032460
        /*0684*/ 	.short	0x010a
        /*0686*/ 	.byte	0x3f
	.zero		1


	//   ....[75]....
        /*0688*/ 	.word	0x0000e810
        /*068c*/ 	.word	0x00000007
        /*0690*/ 	.word	0x00032420
        /*0694*/ 	.short	0x010a
        /*0696*/ 	.byte	0x3f
	.zero		1


	//   ....[76]....
        /*0698*/ 	.word	0x0000e860
        /*069c*/ 	.word	0x00000005
        /*06a0*/ 	.word	0x00000000
        /*06a4*/ 	.short	0x010a
        /*06a6*/ 	.byte	0x3f
	.zero		1


	//   ....[77]....
        /*06a8*/ 	.word	0x0000e8b0
        /*06ac*/ 	.word	0x00000003
        /*06b0*/ 	.word	0x00000000
        /*06b4*/ 	.short	0x010a
        /*06b6*/ 	.byte	0x3f
	.zero		1


	//   ....[78]....
        /*06b8*/ 	.word	0x0000e900
        /*06bc*/ 	.word	0x00000005
        /*06c0*/ 	.word	0x00000000
        /*06c4*/ 	.short	0x010a
        /*06c6*/ 	.byte	0x3f
	.zero		1


	//----- nvinfo : EIATTR_NUM_MBARRIERS
	.align		4
.L_1525:
        /*06c8*/ 	.byte	0x03, 0x38
        /*06ca*/ 	.short	0x0017


	//----- nvinfo : EIATTR_EXIT_INSTR_OFFSETS
	.align		4
        /*06cc*/ 	.byte	0x04, 0x1c
        /*06ce*/ 	.short	(.L_1527 - .L_1526)


	//   ....[0]....
.L_1526:
        /*06d0*/ 	.word	0x00000aa0


	//   ....[1]....
        /*06d4*/ 	.word	0x0000b130


	//   ....[2]....
        /*06d8*/ 	.word	0x0000b190


	//   ....[3]....
        /*06dc*/ 	.word	0x0000de40


	//   ....[4]....
        /*06e0*/ 	.word	0x0000e070


	//----- nvinfo : EIATTR_MAX_THREADS
	.align		4
.L_1527:
        /*06e4*/ 	.byte	0x04, 0x05
        /*06e6*/ 	.short	(.L_1529 - .L_1528)
.L_1528:
        /*06e8*/ 	.word	0x00000180
        /*06ec*/ 	.word	0x00000001
        /*06f0*/ 	.word	0x00000001


	//----- nvinfo : EIATTR_CRS_STACK_SIZE
	.align		4
.L_1529:
        /*06f4*/ 	.byte	0x04, 0x1e
        /*06f6*/ 	.short	(.L_1531 - .L_1530)
.L_1530:
        /*06f8*/ 	.word	0x00000000


	//----- nvinfo : EIATTR_CBANK_PARAM_SIZE
	.align		4
.L_1531:
        /*06fc*/ 	.byte	0x03, 0x19
        /*06fe*/ 	.short	0x0cf0


	//----- nvinfo : EIATTR_PARAM_CBANK
	.align		4
        /*0700*/ 	.byte	0x04, 0x0a
        /*0702*/ 	.short	(.L_1533 - .L_1532)
	.align		4
.L_1532:
        /*0704*/ 	.word	index@(.nv.constant0._ZN7cutlass13device_kernelIN5flash11enable_sm90INS1_16FlashAttnFwdSm90INS1_25CollectiveMainloopFwdSm90ILi2EN4cute5tupleIJNS5_1CILi1EEES8_S8_EEENS6_IJNS7_ILi128EEENS7_ILi96EEENS7_ILi64EEEEEELi256ENS_10bfloat16_tEfNS_4arch4Sm90ELb1ELb0ELb0ELb0ELb0ELb0ELb1ELb1ELb0ELb0ELb0ELb0EEENS1_21CollectiveEpilogueFwdINS6_IJSA_NS7_ILi256EEESB_EEES9_SE_SG_Li256ELb0ELb0ELb0ELb0EEENS1_30DynamicPersistentTileSchedulerILi256ELi32ELb0ELb0ELb1EEEEEEEEEvNT_6ParamsE)
        /*0708*/ 	.short	0x0210
        /*070a*/ 	.short	0x0cf0


	//----- nvinfo : EIATTR_SW_WAR
	.align		4
.L_1533:
        /*070c*/ 	.byte	0x04, 0x36
        /*070e*/ 	.short	(.L_1535 - .L_1534)
.L_1534:
        /*0710*/ 	.word	0x00000008
.L_1535:


//--------------------- .nv.info._ZN7cutlass13device_kernelIN5flash11enable_sm90INS1_16FlashAttnFwdSm90INS1_25CollectiveMainloopFwdSm90ILi2EN4cute5tupleIJNS5_1CILi1EEES8_S8_EEENS6_IJNS7_ILi128EEENS7_ILi96EEENS7_ILi64EEEEEELi256ENS_10bfloat16_tEfNS_4arch4Sm90ELb1ELb0ELb0ELb1ELb0ELb0ELb0ELb1ELb0ELb0ELb0ELb0EEENS1_21CollectiveEpilogueFwdINS6_IJSA_NS7_ILi256EEESB_EEES9_SE_SG_Li256ELb1ELb0ELb0ELb0EEENS1_36VarlenDynamicPersistentTileSchedulerILi128ELi96ELi256ELi32ELb0ELb0ELb1ELb1ELb1ELb1EEEEEEEEEvNT_6ParamsE --------------------------
	.section	.nv.info._ZN7cutlass13device_kernelIN5flash11enable_sm90INS1_16FlashAttnFwdSm90INS1_25CollectiveMainloopFwdSm90ILi2EN4cute5tupleIJNS5_1CILi1EEES8_S8_EEENS6_IJNS7_ILi128EEENS7_ILi96EEENS7_ILi64EEEEEELi256ENS_10bfloat16_tEfNS_4arch4Sm90ELb1ELb0ELb0ELb1ELb0ELb0ELb0ELb1ELb0ELb0ELb0ELb0EEENS1_21CollectiveEpilogueFwdINS6_IJSA_NS7_ILi256EEESB_EEES9_SE_SG_Li256ELb1ELb0ELb0ELb0EEENS1_36VarlenDynamicPersistentTileSchedulerILi128ELi96ELi256ELi32ELb0ELb0ELb1ELb1ELb1ELb1EEEEEEEEEvNT_6ParamsE,"",@"SHT_CUDA_INFO"
	.sectionflags	@""
	.align	4


	//----- nvinfo : EIATTR_CUDA_API_VERSION
	.align		4
        /*0000*/ 	.byte	0x04, 0x37
        /*0002*/ 	.short	(.L_1537 - .L_1536)
.L_1536:
        /*0004*/ 	.word	0x00000082


	//----- nvinfo : EIATTR_KPARAM_INFO
	.align		4
.L_1537:
        /*0008*/ 	.byte	0x04, 0x17
        /*000a*/ 	.short	(.L_1539 - .L_1538)
.L_1538:
        /*000c*/ 	.word	0x00000000
        /*0010*/ 	.short	0x0000
        /*0012*/ 	.short	0x0070
        /*0014*/ 	.byte	0x00, 0xf0, 0x01, 0x28


	//----- nvinfo : EIATTR_SPARSE_MMA_MASK
	.align		4
.L_1539:
        /*0018*/ 	.byte	0x03, 0x50
        /*001a*/ 	.short	0x0000


	//----- nvinfo : EIATTR_MAXREG_COUNT
	.align		4
        /*001c*/ 	.byte	0x03, 0x1b
        /*001e*/ 	.short	0x00a8


	//----- nvinfo : EIATTR_NUM_BARRIERS
	.align		4
        /*0020*/ 	.byte	0x02, 0x4c
        /*0022*/ 	.byte	0x10
	.zero		1


	//----- nvinfo : EIATTR_EXTERNS
	.align		4
        /*0024*/ 	.byte	0x04, 0x0f
        /*0026*/ 	.short	(.L_1541 - .L_1540)


	//   ....[0]....
	.align		4
.L_1540:
        /*0028*/ 	.word	index@(__assertfail)


	//----- nvinfo : EIATTR_ANNOTATIONS
	.align		4
.L_1541:
        /*002c*/ 	.byte	0x04, 0x55
        /*002e*/ 	.short	(.L_1543 - .L_1542)


	//   ....[0]....
.L_1542:
        /* <DEDUP_REMOVED lines=28> */


	//----- nvinfo : EIATTR_MERCURY_ISA_VERSION
	.align		4
.L_1543:
        /*01e0*/ 	.byte	0x03, 0x5f
        /*01e2*/ 	.short	0x0101


	//----- nvinfo : EIATTR_UNUSED_LOAD_BYTE_OFFSET
	.align		4
        /*01e4*/ 	.byte	0x04, 0x44
        /*01e6*/ 	.short	(.L_1545 - .L_1544)


	//   ....[0]....
.L_1544:
        /*01e8*/ 	.word	0x00000a50
        /*01ec*/ 	.word	0x0000fff0


	//   ....[1]....
        /*01f0*/ 	.word	0x000081e0
        /*01f4*/ 	.word	0x0000fff0


	//----- nvinfo : EIATTR_INT_WARP_WIDE_INSTR_OFFSETS
	.align		4
.L_1545:
        /*01f8*/ 	.byte	0x04, 0x31
        /*01fa*/ 	.short	(.L_1547 - .L_1546)


	//   ....[0]....
.L_1546:
        /*01fc*/ 	.word	0x00000160


	//   ....[1]....
        /*0200*/ 	.word	0x000001a0


	//   ....[2]....
        /*0204*/ 	.word	0x00000210


	//   ....[3]....
        /*0208*/ 	.word	0x0000bf00


	//   ....[4]....
        /*020c*/ 	.word	0x0000bf90


	//   ....[5]....
        /*0210*/ 	.word	0x0000c420


	//   ....[6]....
        /*0214*/ 	.word	0x0000c450


	//   ....[7]....
        /*0218*/ 	.word	0x0000e7f0


	//   ....[8]....
        /*021c*/ 	.word	0x0000e880


	//----- nvinfo : EIATTR_COOP_GROUP_MASK_REGIDS
	.align		4
.L_1547:
        /*0220*/ 	.byte	0x04, 0x29
        /*0222*/ 	.short	(.L_1549 - .L_1548)


	//   ....[0]....
.L_1548:
        /*0224*/ 	.word	0xffffffff


	//   ....[1]....
        /*0228*/ 	.word	0xffffffff


	//   ....[2]....
        /*022c*/ 	.word	0xffffffff


	//   ....[3]....
        /*0230*/ 	.word	0xffffffff


	//   ....[4]....
        /*0234*/ 	.word	0xffffffff


	//   ....[5]....
        /*0238*/ 	.word	0xffffffff


	//   ....[6]....
        /*023c*/ 	.word	0xffffffff


	//   ....[7]....
        /*0240*/ 	.word	0xffffffff


	//   ....[8]....
        /*0244*/ 	.word	0xffffffff


	//   ....[9]....
        /*0248*/ 	.word	0xffffffff


	//   ....[10]....
        /*024c*/ 	.word	0xffffffff


	//   ....[11]....
        /*0250*/ 	.word	0xffffffff


	//   ....[12]....
        /*0254*/ 	.word	0xffffffff


	//   ....[13]....
        /*0258*/ 	.word	0xffffffff


	//   ....[14]....
        /*025c*/ 	.word	0xffffffff


	//   ....[15]....
        /*0260*/ 	.word	0xffffffff


	//   ....[16]....
        /*0264*/ 	.word	0xffffffff


	//   ....[17]....
        /*0268*/ 	.word	0xffffffff


	//   ....[18]....
        /*026c*/ 	.word	0xffffffff


	//   ....[19]....
        /*0270*/ 	.word	0xffffffff


	//   ....[20]....
        /*0274*/ 	.word	0xffffffff


	//   ....[21]....
        /*0278*/ 	.word	0xffffffff


	//   ....[22]....
        /*027c*/ 	.word	0xffffffff


	//   ....[23]....
        /*0280*/ 	.word	0xffffffff


	//   ....[24]....
        /*0284*/ 	.word	0xffffffff


	//   ....[25]....
        /*0288*/ 	.word	0xffffffff


	//   ....[26]....
        /*028c*/ 	.word	0xffffffff


	//   ....[27]....
        /*0290*/ 	.word	0xffffffff


	//   ....[28]....
        /*0294*/ 	.word	0xffffffff


	//   ....[29]....
        /*0298*/ 	.word	0xffffffff


	//   ....[30]....
        /*029c*/ 	.word	0xffffffff


	//   ....[31]....
        /*02a0*/ 	.word	0xffffffff


	//   ....[32]....
        /*02a4*/ 	.word	0xffffffff


	//   ....[33]....
        /*02a8*/ 	.word	0xffffffff


	//   ....[34]....
        /*02ac*/ 	.word	0xffffffff


	//   ....[35]....
        /*02b0*/ 	.word	0xffffffff


	//   ....[36]....
        /*02b4*/ 	.word	0xffffffff


	//   ....[37]....
        /*02b8*/ 	.word	0xffffffff


	//   ....[38]....
        /*02bc*/ 	.word	0xffffffff


	//   ....[39]....
        /*02c0*/ 	.word	0xffffffff


	//   ....[40]....
        /*02c4*/ 	.word	0xffffffff


	//   ....[41]....
        /*02c8*/ 	.word	0xffffffff


	//   ....[42]....
        /*02cc*/ 	.word	0xffffffff


	//   ....[43]....
        /*02d0*/ 	.word	0xffffffff


	//   ....[44]....
        /*02d4*/ 	.word	0xffffffff


	//   ....[45]....
        /*02d8*/ 	.word	0xffffffff


	//   ....[46]....
        /*02dc*/ 	.word	0xffffffff


	//   ....[47]....
        /*02e0*/ 	.word	0xffffffff


	//   ....[48]....
        /*02e4*/ 	.word	0xffffffff


	//   ....[49]....
        /*02e8*/ 	.word	0xffffffff


	//   ....[50]....
        /*02ec*/ 	.word	0xffffffff


	//   ....[51]....
        /*02f0*/ 	.word	0xffffffff


	//   ....[52]....
        /*02f4*/ 	.word	0xffffffff


	//   ....[53]....
        /*02f8*/ 	.word	0xffffffff


	//   ....[54]....
        /*02fc*/ 	.word	0xffffffff


	//   ....[55]....
        /*0300*/ 	.word	0xffffffff


	//   ....[56]....
        /*0304*/ 	.word	0xffffffff


	//   ....[57]....
        /*0308*/ 	.word	0xffffffff


	//   ....[58]....
        /*030c*/ 	.word	0x0500000f


	//   ....[59]....
        /*0310*/ 	.word	0x0500000f


	//   ....[60]....
        /*0314*/ 	.word	0x0500000f


	//   ....[61]....
        /*0318*/ 	.word	0x0500000f


	//   ....[62]....
        /*031c*/ 	.word	0x0500000f


	//   ....[63]....
        /*0320*/ 	.word	0x0500000f


	//   ....[64]....
        /*0324*/ 	.word	0x0500000f


	//   ....[65]....
        /*0328*/ 	.word	0x0500000f


	//   ....[66]....
        /*032c*/ 	.word	0x0500000f


	//   ....[67]....
        /*0330*/ 	.word	0x0500000f


	//   ....[68]....
        /*0334*/ 	.word	0x0500000f


	//   ....[69]....
        /*0338*/ 	.word	0x0500000f


	//   ....[70]....
        /*033c*/ 	.word	0x0500000f


	//   ....[71]....
        /*0340*/ 	.word	0x0500000f


	//   ....[72]....
        /*0344*/ 	.word	0x0500000f


	//   ....[73]....
        /*0348*/ 	.word	0x0500000f


	//   ....[74]....
        /*034c*/ 	.word	0x0500000f


	//   ....[75]....
        /*0350*/ 	.word	0x0500000f


	//   ....[76]....
        /*0354*/ 	.word	0x0500000f


	//----- nvinfo : EIATTR_COOP_GROUP_INSTR_OFFSETS
	.align		4
.L_1549:
        /*0358*/ 	.byte	0x04, 0x28
        /*035a*/ 	.short	(.L_1551 - .L_1550)


	//   ....[0]....
.L_1550:
        /*035c*/ 	.word	0x00000070


	//   ....[1]....
        /*0360*/ 	.word	0x00000170


	//   ....[2]....
        /*0364*/ 	.word	0x000001c0


	//   ....[3]....
        /*0368*/ 	.word	0x000003f0


	//   ....[4]....
        /*036c*/ 	.word	0x00000550


	//   ....[5]....
        /*0370*/ 	.word	0x00000670


	//   ....[6]....
        /*0374*/ 	.word	0x000007d0


	//   ....[7]....
        /*0378*/ 	.word	0x00001760


	//   ....[8]....
        /*037c*/ 	.word	0x000022a0


	//   ....[9]....
        /*0380*/ 	.word	0x00002380


	//   ....[10]....
        /*0384*/ 	.word	0x00002990


	//   ....[11]....
        /*0388*/ 	.word	0x00002a10


	//   ....[12]....
        /*038c*/ 	.word	0x00003e50


	//   ....[13]....
        /*0390*/ 	.word	0x00003f50


	//   ....[14]....
        /*0394*/ 	.word	0x00004500


	//   ....[15]....
        /*0398*/ 	.word	0x000045a0


	//   ....[16]....
        /*039c*/ 	.word	0x00005eb0


	//   ....[17]....
        /*03a0*/ 	.word	0x00005ee0


	//   ....[18]....
        /*03a4*/ 	.word	0x000062a0


	//   ....[19]....
        /*03a8*/ 	.word	0x00006470


	//   ....[20]....
        /*03ac*/ 	.word	0x00007760


	//   ....[21]....
        /*03b0*/ 	.word	0x000077a0


	//   ....[22]....
        /*03b4*/ 	.word	0x00007860


	//   ....[23]....
        /*03b8*/ 	.word	0x00007870


	//   ....[24]....
        /*03bc*/ 	.word	0x0000ad30


	//   ....[25]....
        /*03c0*/ 	.word	0x0000aeb0


	//   ....[26]....
        /*03c4*/ 	.word	0x0000aee0


	//   ....[27]....
        /*03c8*/ 	.word	0x0000af20


	//   ....[28]....
        /*03cc*/ 	.word	0x0000af90


	//   ....[29]....
        /*03d0*/ 	.word	0x0000aff0


	//   ....[30]....
        /*03d4*/ 	.word	0x0000b030


	//   ....[31]....
        /*03d8*/ 	.word	0x0000b1d0


	//   ....[32]....
        /*03dc*/ 	.word	0x0000b230


	//   ....[33]....
        /*03e0*/ 	.word	0x0000b270


	//   ....[34]....
        /*03e4*/ 	.word	0x0000b2b0


	//   ....[35]....
        /*03e8*/ 	.word	0x0000b2e0


	//   ....[36]....
        /*03ec*/ 	.word	0x0000b310


	//   ....[37]....
        /*03f0*/ 	.word	0x0000b3a0


	//   ....[38]....
        /*03f4*/ 	.word	0x0000b400


	//   ....[39]....
        /*03f8*/ 	.word	0x0000b490


	//   ....[40]....
        /*03fc*/ 	.word	0x0000e910


	//   ....[41]....
        /*0400*/ 	.word	0x0000e920


	//   ....[42]....
        /*0404*/ 	.word	0x0000ea30


	//   ....[43]....
        /*0408*/ 	.word	0x0000ea90


	//   ....[44]....
        /*040c*/ 	.word	0x0000ead0


	//   ....[45]....
        /*0410*/ 	.word	0x0000eb10


	//   ....[46]....
        /*0414*/ 	.word	0x0000eb40


	//   ....[47]....
        /*0418*/ 	.word	0x0000eb70


	//   ....[48]....
        /*041c*/ 	.word	0x0000ed00


	//   ....[49]....
        /*0420*/ 	.word	0x0000ed60


	//   ....[50]....
        /*0424*/ 	.word	0x0000eda0


	//   ....[51]....
        /*0428*/ 	.word	0x0000ede0


	//   ....[52]....
        /*042c*/ 	.word	0x0000ee10


	//   ....[53]....
        /*0430*/ 	.word	0x0000ee40


	//   ....[54]....
        /*0434*/ 	.word	0x0000ef00


	//   ....[55]....
        /*0438*/ 	.word	0x0000ef20


	//   ....[56]....
        /*043c*/ 	.word	0x0000ef90


	//   ....[57]....
        /*0440*/ 	.word	0x0000f620


	//   ....[58]....
        /*0444*/ 	.word	0x0000fbb0


	//   ....[59]....
        /*0448*/ 	.word	0x0000ffd0


	//   ....[60]....
        /*044c*/ 	.word	0x00010060


	//   ....[61]....
        /*0450*/ 	.word	0x00010100


	//   ....[62]....
        /*0454*/ 	.word	0x000101b0


	//   ....[63]....
        /*0458*/ 	.word	0x00010230


	//   ....[64]....
        /*045c*/ 	.word	0x000102b0


	//   ....[65]....
        /*0460*/ 	.word	0x00010330


	//   ....[66]....
        /*0464*/ 	.word	0x000103b0


	//   ....[67]....
        /*0468*/ 	.word	0x00010440


	//   ....[68]....
        /*046c*/ 	.word	0x000104f0


	//   ....[69]....
        /*0470*/ 	.word	0x00010570


	//   ....[70]....
        /*0474*/ 	.word	0x000105f0


	//   ....[71]....
        /*0478*/ 	.word	0x00010670


	//   ....[72]....
        /*047c*/ 	.word	0x000106f0


	//   ....[73]....
        /*0480*/ 	.word	0x00010760


	//   ....[74]....
        /*0484*/ 	.word	0x00010800


	//   ....[75]....
        /*0488*/ 	.word	0x00010890


	//   ....[76]....
        /*048c*/ 	.word	0x000109c0


	//----- nvinfo : EIATTR_REG_RECONFIG
	.align		4
.L_1551:
        /*0490*/ 	.byte	0x01, 0x54
	.zero		2


	//----- nvinfo : EIATTR_SYSCALL_OFFSETS
	.align		4
        /*0494*/ 	.byte	0x04, 0x46
        /*0496*/ 	.short	(.L_1553 - .L_1552)


	//   ....[0]....
.L_1552:
        /*0498*/ 	.word	0x00001940


	//   ....[1]....
        /*049c*/ 	.word	0x0000c120


	//   ....[2]....
        /*04a0*/ 	.word	0x0000c260


	//   ....[3]....
        /*04a4*/ 	.word	0x0000c360


	//----- nvinfo : EIATTR_MBARRIER_INSTR_OFFSETS
	.align		4
.L_1553:
        /*04a8*/ 	.byte	0x04, 0x39
        /*04aa*/ 	.short	(.L_1555 - .L_1554)


	//   ....[0]....
.L_1554:
        /*04ac*/ 	.word	0x000002a0
        /*04b0*/ 	.word	0x000000ff
        /*04b4*/ 	.word	0x00022800
        /*04b8*/ 	.short	0x0100
        /*04ba*/ 	.byte	0x08
	.zero		1


	//   ....[1]....
        /*04bc*/ 	.word	0x000002b0
        /*04c0*/ 	.word	0x000000ff
        /*04c4*/ 	.word	0x00022820
        /*04c8*/ 	.short	0x0100
        /*04ca*/ 	.byte	0x08
	.zero		1


	//   ....[2]....
        /*04cc*/ 	.word	0x000003a0
        /*04d0*/ 	.word	0x000000ff
        /*04d4*/ 	.word	0x00022830
        /*04d8*/ 	.short	0x0100
        /*04da*/ 	.byte	0x08
	.zero		1


	//   ....[3]....
        /*04dc*/ 	.word	0x000003b0
        /*04e0*/ 	.word	0x000000ff
        /*04e4*/ 	.word	0x00022840
        /*04e8*/ 	.short	0x0100
        /*04ea*/ 	.byte	0x08
	.zero		1


	//   ....[4]....
        /*04ec*/ 	.word	0x000003c0
        /*04f0*/ 	.word	0x000000ff
        /*04f4*/ 	.word	0x00022838
        /*04f8*/ 	.short	0x0100
        /*04fa*/ 	.byte	0x08
	.zero		1


	//   ....[5]....
        /*04fc*/ 	.word	0x000003d0
        /*0500*/ 	.word	0x000000ff
        /*0504*/ 	.word	0x00022848
        /*0508*/ 	.short	0x0100
        /*050a*/ 	.byte	0x08
	.zero		1


	//   ....[6]....
        /*050c*/ 	.word	0x00000500
        /*0510*/ 	.word	0x000000ff
        /*0514*/ 	.word	0x00022850
        /*0518*/ 	.short	0x0100
        /*051a*/ 	.byte	0x08
	.zero		1


	//   ....[7]....
        /*051c*/ 	.word	0x00000510
        /*0520*/ 	.word	0x000000ff
        /*0524*/ 	.word	0x00022860
        /*0528*/ 	.short	0x0100
        /*052a*/ 	.byte	0x08
	.zero		1


	//   ....[8]....
        /*052c*/ 	.word	0x00000520
        /*0530*/ 	.word	0x000000ff
        /*0534*/ 	.word	0x00022858
        /*0538*/ 	.short	0x0100
        /*053a*/ 	.byte	0x08
	.zero		1


	//   ....[9]....
        /*053c*/ 	.word	0x00000530
        /*0540*/ 	.word	0x000000ff
        /*0544*/ 	.word	0x00022868
        /*0548*/ 	.short	0x0100
        /*054a*/ 	.byte	0x08
	.zero		1


	//   ....[10]....
        /*054c*/ 	.word	0x00000620
        /*0550*/ 	.word	0x000000ff
        /*0554*/ 	.word	0x00022870
        /*0558*/ 	.short	0x0100
        /*055a*/ 	.byte	0x06
	.zero		1


	//   ....[11]....
        /*055c*/ 	.word	0x00000630
        /*0560*/ 	.word	0x000000ff
        /*0564*/ 	.word	0x00022880
        /*0568*/ 	.short	0x0100
        /*056a*/ 	.byte	0x06
	.zero		1


	//   ....[12]....
        /*056c*/ 	.word	0x00000640
        /*0570*/ 	.word	0x000000ff
        /*0574*/ 	.word	0x00022878
        /*0578*/ 	.short	0x0100
        /*057a*/ 	.byte	0x06
	.zero		1


	//   ....[13]....
        /*057c*/ 	.word	0x00000650
        /*0580*/ 	.word	0x000000ff
        /*0584*/ 	.word	0x00022888
        /*0588*/ 	.short	0x0100
        /*058a*/ 	.byte	0x06
	.zero		1


	//   ....[14]....
        /*058c*/ 	.word	0x00000780
        /*0590*/ 	.word	0x000000ff
        /*0594*/ 	.word	0x00022890
        /*0598*/ 	.short	0x0100
        /*059a*/ 	.byte	0x08
	.zero		1


	//   ....[15]....
        /*059c*/ 	.word	0x00000790
        /*05a0*/ 	.word	0x000000ff
        /*05a4*/ 	.word	0x000228a0
        /*05a8*/ 	.short	0x0100
        /*05aa*/ 	.byte	0x08
	.zero		1


	//   ....[16]....
        /*05ac*/ 	.word	0x000007a0
        /*05b0*/ 	.word	0x000000ff
        /*05b4*/ 	.word	0x00022898
        /*05b8*/ 	.short	0x0100
        /*05ba*/ 	.byte	0x08
	.zero		1


	//   ....[17]....
        /*05bc*/ 	.word	0x000007b0
        /*05c0*/ 	.word	0x000000ff
        /*05c4*/ 	.word	0x000228a8
        /*05c8*/ 	.short	0x0100
        /*05ca*/ 	.byte	0x08
	.zero		1


	//   ....[18]....
        /*05cc*/ 	.word	0x000008e0
        /*05d0*/ 	.word	0x000000ff
        /*05d4*/ 	.word	0x000228b0
        /*05d8*/ 	.short	0x0100
        /*05da*/ 	.byte	0x08
	.zero		1


	//   ....[19]....
        /*05dc*/ 	.word	0x000008f0
        /*05e0*/ 	.word	0x000000ff
        /*05e4*/ 	.word	0x000228c0
        /*05e8*/ 	.short	0x0100
        /*05ea*/ 	.byte	0x08
	.zero		1


	//   ....[20]....
        /*05ec*/ 	.word	0x00000900
        /*05f0*/ 	.word	0x000000ff
        /*05f4*/ 	.word	0x000228b8
        /*05f8*/ 	.short	0x0100
        /*05fa*/ 	.byte	0x08
	.zero		1


	//   ....[21]....
        /*05fc*/ 	.word	0x00000910
        /*0600*/ 	.word	0x000000ff
        /*0604*/ 	.word	0x000228c8
        /*0608*/ 	.short	0x0100
        /*060a*/ 	.byte	0x08
	.zero		1


	//   ....[22]....
        /*060c*/ 	.word	0x000019e0
        /*0610*/ 	.word	0x00000007
        /*0614*/ 	.word	0x00022800
        /*0618*/ 	.short	0x010a
        /*061a*/ 	.byte	0x3f
	.zero		1


	//   ....[23]....
        /*061c*/ 	.word	0x00001aa0
        /*0620*/ 	.word	0x00000006
        /*0624*/ 	.word	0x00022830
        /*0628*/ 	.short	0x010a
        /*062a*/ 	.byte	0x3f
	.zero		1


	//   ....[24]....
        /*062c*/ 	.word	0x00001ae0
        /*0630*/ 	.word	0x00000006
        /*0634*/ 	.word	0x00022830
        /*0638*/ 	.short	0x010a
        /*063a*/ 	.byte	0x3f
	.zero		1


	//   ....[25]....
        /*063c*/ 	.word	0x00002e40
        /*0640*/ 	.word	0x00000000
        /*0644*/ 	.word	0x00000000
        /*0648*/ 	.short	0x0101
        /*064a*/ 	.byte	0x3f
	.zero		1


	//   ....[26]....
        /*064c*/ 	.word	0x00003290
        /*0650*/ 	.word	0x00000006
        /*0654*/ 	.word	0x00022850
        /*0658*/ 	.short	0x010a
        /*065a*/ 	.byte	0x3f
	.zero		1


	//   ....[27]....
        /*065c*/ 	.word	0x000032d0
        /*0660*/ 	.word	0x00000006
        /*0664*/ 	.word	0x00022850
        /*0668*/ 	.short	0x010a
        /*066a*/ 	.byte	0x3f
	.zero		1


	//   ....[28]....
        /*066c*/ 	.word	0x00003650
        /*0670*/ 	.word	0x00000006
        /*0674*/ 	.word	0x00000000
        /*0678*/ 	.short	0x0101
        /*067a*/ 	.byte	0x3f
	.zero		1


	//   ....[29]....
        /*067c*/ 	.word	0x00003770
        /*0680*/ 	.word	0x000000ff
        /*0684*/ 	.word	0x00022830
        /*0688*/ 	.short	0x010a
        /*068a*/ 	.byte	0x19
	.zero		1


	//   ....[30]....
        /*068c*/ 	.word	0x000037b0
        /*0690*/ 	.word	0x000000ff
        /*0694*/ 	.word	0x00022830
        /*0698*/ 	.short	0x010a
        /*069a*/ 	.byte	0x19
	.zero		1


	//   ....[31]....
        /*069c*/ 	.word	0x00004c10
        /*06a0*/ 	.word	0x00000003
        /*06a4*/ 	.word	0x00000000
        /*06a8*/ 	.short	0x0101
        /*06aa*/ 	.byte	0x3f
	.zero		1


	//   ....[32]....
        /*06ac*/ 	.word	0x00005700
        /*06b0*/ 	.word	0x000000ff
        /*06b4*/ 	.word	0x00022850
        /*06b8*/ 	.short	0x010a
        /*06ba*/ 	.byte	0x19
	.zero		1


	//   ....[33]....
        /*06bc*/ 	.word	0x00005740
        /*06c0*/ 	.word	0x000000ff
        /*06c4*/ 	.word	0x00022850
        /*06c8*/ 	.short	0x010a
        /*06ca*/ 	.byte	0x19
	.zero		1


	//   ....[34]....
        /*06cc*/ 	.word	0x00005a30
        /*06d0*/ 	.word	0x000000bb
        /*06d4*/ 	.word	0x00000000
        /*06d8*/ 	.short	0x0101
        /*06da*/ 	.byte	0x3f
	.zero		1


	//   ....[35]....
        /*06dc*/ 	.word	0x00005b70
        /*06e0*/ 	.word	0x000000ff
        /*06e4*/ 	.word	0x00022830
        /*06e8*/ 	.short	0x010a
        /*06ea*/ 	.byte	0x18
	.zero		1


	//   ....[36]....
        /*06ec*/ 	.word	0x00005bb0
        /*06f0*/ 	.word	0x000000ff
        /*06f4*/ 	.word	0x00022830
        /*06f8*/ 	.short	0x010a
        /*06fa*/ 	.byte	0x18
	.zero		1


	//   ....[37]....
        /*06fc*/ 	.word	0x00006820
        /*0700*/ 	.word	0x0000009a
        /*0704*/ 	.word	0x00000000
        /*0708*/ 	.short	0x0101
        /*070a*/ 	.byte	0x3f
	.zero		1


	//   ....[38]....
        /*070c*/ 	.word	0x00007420
        /*0710*/ 	.word	0x000000ff
        /*0714*/ 	.word	0x00022850
        /*0718*/ 	.short	0x010a
        /*071a*/ 	.byte	0x18
	.zero		1


	//   ....[39]....
        /*071c*/ 	.word	0x00007460
        /*0720*/ 	.word	0x000000ff
        /*0724*/ 	.word	0x00022850
        /*0728*/ 	.short	0x010a
        /*072a*/ 	.byte	0x18
	.zero		1


	//   ....[40]....
        /*072c*/ 	.word	0x00007740
        /*0730*/ 	.word	0x000000b7
        /*0734*/ 	.word	0x00000000
        /*0738*/ 	.short	0x0101
        /*073a*/ 	.byte	0x3f
	.zero		1


	//   ....[41]....
        /*073c*/ 	.word	0x00009940
        /*0740*/ 	.word	0x00000066
        /*0744*/ 	.word	0x00000000
        /*0748*/ 	.short	0x0101
        /*074a*/ 	.byte	0x3f
	.zero		1


	//   ....[42]....
        /*074c*/ 	.word	0x0000c890
        /*0750*/ 	.word	0x00000008
        /*0754*/ 	.word	0x00022840
        /*0758*/ 	.short	0x010a
        /*075a*/ 	.byte	0x3f
	.zero		1


	//   ....[43]....
        /*075c*/ 	.word	0x0000cc80
        /*0760*/ 	.word	0x0000000a
        /*0764*/ 	.word	0x00022820
        /*0768*/ 	.short	0x010a
        /*076a*/ 	.byte	0x3f
	.zero		1


	//   ....[44]....
        /*076c*/ 	.word	0x0000cd40
        /*0770*/ 	.word	0x0000000b
        /*0774*/ 	.word	0x00022860
        /*0778*/ 	.short	0x010a
        /*077a*/ 	.byte	0x3f
	.zero		1


	//   ....[45]....
        /*077c*/ 	.word	0x0000d370
        /*0780*/ 	.word	0x00000002
        /*0784*/ 	.word	0x00022840
        /*0788*/ 	.short	0x010a
        /*078a*/ 	.byte	0x3f
	.zero		1


	//   ....[46]....
        /*078c*/ 	.word	0x0000d580
        /*0790*/ 	.word	0x00000002
        /*0794*/ 	.word	0x00022860
        /*0798*/ 	.short	0x010a
        /*079a*/ 	.byte	0x3f
	.zero		1


	//   ....[47]....
        /*079c*/ 	.word	0x0000db00
        /*07a0*/ 	.word	0x00000002
        /*07a4*/ 	.word	0x00022840
        /*07a8*/ 	.short	0x010a
        /*07aa*/ 	.byte	0x3f
	.zero		1


	//   ....[48]....
        /*07ac*/ 	.word	0x0000dd00
        /*07b0*/ 	.word	0x00000002
        /*07b4*/ 	.word	0x00022860
        /*07b8*/ 	.short	0x010a
        /*07ba*/ 	.byte	0x3f
	.zero		1


	//   ....[49]....
        /*07bc*/ 	.word	0x0000e200
        /*07c0*/ 	.word	0x00000002
        /*07c4*/ 	.word	0x00022840
        /*07c8*/ 	.short	0x010a
        /*07ca*/ 	.byte	0x3f
	.zero		1


	//   ....[50]....
        /*07cc*/ 	.word	0x0000e410
        /*07d0*/ 	.word	0x00000002
        /*07d4*/ 	.word	0x00022860
        /*07d8*/ 	.short	0x010a
        /*07da*/ 	.byte	0x3f
	.zero		1


	//   ....[51]....
        /*07dc*/ 	.word	0x0000f5a0
        /*07e0*/ 	.word	0x00000000
        /*07e4*/ 	.word	0x00022820
        /*07e8*/ 	.short	0x010a
        /*07ea*/ 	.byte	0x3f
	.zero		1


	//   ....[52]....
        /*07ec*/ 	.word	0x0000f760
        /*07f0*/ 	.word	0x00000006
        /*07f4*/ 	.word	0x00000000
        /*07f8*/ 	.short	0x010a
        /*07fa*/ 	.byte	0x3f
	.zero		1


	//   ....[53]....
        /*07fc*/ 	.word	0x0000f7d0
        /*0800*/ 	.word	0x00000007
        /*0804*/ 	.word	0x00000000
        /*0808*/ 	.short	0x010a
        /*080a*/ 	.byte	0x3f
	.zero		1


	//   ....[54]....
        /*080c*/ 	.word	0x0000f840
        /*0810*/ 	.word	0x00000004
        /*0814*/ 	.word	0x00000000
        /*0818*/ 	.short	0x010a
        /*081a*/ 	.byte	0x3f
	.zero		1


	//   ....[55]....
        /*081c*/ 	.word	0x0000f870
        /*0820*/ 	.word	0x00000003
        /*0824*/ 	.word	0x00000000
        /*0828*/ 	.short	0x010a
        /*082a*/ 	.byte	0x3f
	.zero		1


	//   ....[56]....
        /*082c*/ 	.word	0x0000f8d0
        /*0830*/ 	.word	0x00000007
        /*0834*/ 	.word	0x00022800
        /*0838*/ 	.short	0x010a
        /*083a*/ 	.byte	0x3f
	.zero		1


	//   ....[57]....
        /*083c*/ 	.word	0x0000f920
        /*0840*/ 	.word	0x00000006
        /*0844*/ 	.word	0x00022830
        /*0848*/ 	.short	0x010a
        /*084a*/ 	.byte	0x3f
	.zero		1


	//   ....[58]....
        /*084c*/ 	.word	0x0000f970
        /*0850*/ 	.word	0x00000006
        /*0854*/ 	.word	0x00022850
        /*0858*/ 	.short	0x010a
        /*085a*/ 	.byte	0x3f
	.zero		1


	//   ....[59]....
        /*085c*/ 	.word	0x0000f9d0
        /*0860*/ 	.word	0x00000005
        /*0864*/ 	.word	0x00022830
        /*0868*/ 	.short	0x010a
        /*086a*/ 	.byte	0x3f
	.zero		1


	//   ....[60]....
        /*086c*/ 	.word	0x0000fa20
        /*0870*/ 	.word	0x000000bb
        /*0874*/ 	.word	0x00022850
        /*0878*/ 	.short	0x010a
        /*087a*/ 	.byte	0x3f
	.zero		1


	//   ....[61]....
        /*087c*/ 	.word	0x0000fa80
        /*0880*/ 	.word	0x00000005
        /*0884*/ 	.word	0x00022830
        /*0888*/ 	.short	0x010a
        /*088a*/ 	.byte	0x3f
	.zero		1


	//   ....[62]....
        /*088c*/ 	.word	0x0000fad0
        /*0890*/ 	.word	0x000000b7
        /*0894*/ 	.word	0x00022850
        /*0898*/ 	.short	0x010a
        /*089a*/ 	.byte	0x3f
	.zero		1


	//   ....[63]....
        /*089c*/ 	.word	0x0000fc70
        /*08a0*/ 	.word	0x00000008
        /*08a4*/ 	.word	0x00022840
        /*08a8*/ 	.short	0x010a
        /*08aa*/ 	.byte	0x3f
	.zero		1


	//   ....[64]....
        /*08ac*/ 	.word	0x0000fcf0
        /*08b0*/ 	.word	0x00000008
        /*08b4*/ 	.word	0x00022820
        /*08b8*/ 	.short	0x010a
        /*08ba*/ 	.byte	0x3f
	.zero		1


	//   ....[65]....
        /*08bc*/ 	.word	0x0000fd40
        /*08c0*/ 	.word	0x0000000b
        /*08c4*/ 	.word	0x00022860
        /*08c8*/ 	.short	0x010a
        /*08ca*/ 	.byte	0x3f
	.zero		1


	//   ....[66]....
        /*08cc*/ 	.word	0x0000fd90
        /*08d0*/ 	.word	0x00000002
        /*08d4*/ 	.word	0x00022840
        /*08d8*/ 	.short	0x010a
        /*08da*/ 	.byte	0x3f
	.zero		1


	//   ....[67]....
        /*08dc*/ 	.word	0x0000fde0
        /*08e0*/ 	.word	0x00000002
        /*08e4*/ 	.word	0x00022860
        /*08e8*/ 	.short	0x010a
        /*08ea*/ 	.byte	0x3f
	.zero		1


	//   ....[68]....
        /*08ec*/ 	.word	0x0000fe30
        /*08f0*/ 	.word	0x00000002
        /*08f4*/ 	.word	0x00022840
        /*08f8*/ 	.short	0x010a
        /*08fa*/ 	.byte	0x3f
	.zero		1


	//   ....[69]....
        /*08fc*/ 	.word	0x0000fe80
        /*0900*/ 	.word	0x00000002
        /*0904*/ 	.word	0x00022860
        /*0908*/ 	.short	0x010a
        /*090a*/ 	.byte	0x3f
	.zero		1


	//   ....[70]....
        /*090c*/ 	.word	0x0000fed0
        /*0910*/ 	.word	0x00000002
        /*0914*/ 	.word	0x00022840
        /*0918*/ 	.short	0x010a
        /*091a*/ 	.byte	0x3f
	.zero		1


	//   ....[71]....
        /*091c*/ 	.word	0x0000ff20
        /*0920*/ 	.word	0x00000002
        /*0924*/ 	.word	0x00022860
        /*0928*/ 	.short	0x010a
        /*092a*/ 	.byte	0x3f
	.zero		1


	//   ....[72]....
        /*092c*/ 	.word	0x000108e0
        /*0930*/ 	.word	0x00000000
        /*0934*/ 	.word	0x00022820
        /*0938*/ 	.short	0x010a
        /*093a*/ 	.byte	0x3f
	.zero		1


	//   ....[73]....
        /*093c*/ 	.word	0x00010a80
        /*0940*/ 	.word	0x00000006
        /*0944*/ 	.word	0x00000000
        /*0948*/ 	.short	0x010a
        /*094a*/ 	.byte	0x3f
	.zero		1


	//   ....[74]....
        /*094c*/ 	.word	0x00010ad0
        /*0950*/ 	.word	0x00000007
        /*0954*/ 	.word	0x00000000
        /*0958*/ 	.short	0x010a
        /*095a*/ 	.byte	0x3f
	.zero		1


	//   ....[75]....
        /*095c*/ 	.word	0x00010b20
        /*0960*/ 	.word	0x00000004
        /*0964*/ 	.word	0x00000000
        /*0968*/ 	.short	0x010a
        /*096a*/ 	.byte	0x3f
	.zero		1


	//----- nvinfo : EIATTR_NUM_MBARRIERS
	.align		4
.L_1555:
        /*096c*/ 	.byte	0x03, 0x38
        /*096e*/ 	.short	0x0016


	//----- nvinfo : EIATTR_EXIT_INSTR_OFFSETS
	.align		4
        /*0970*/ 	.byte	0x04, 0x1c
        /*0972*/ 	.short	(.L_1557 - .L_1556)


	//   ....[0]....
.L_1556:
        /*0974*/ 	.word	0x00000a90


	//   ....[1]....
        /*0978*/ 	.word	0x0000acf0


	//   ....[2]....
        /*097c*/ 	.word	0x0000ad50


	//   ....[3]....
        /*0980*/ 	.word	0x0000f8c0


	//----- nvinfo : EIATTR_MAX_THREADS
	.align		4
.L_1557:
        /*0984*/ 	.byte	0x04, 0x05
        /*0986*/ 	.short	(.L_1559 - .L_1558)
.L_1558:
        /*0988*/ 	.word	0x00000180
        /*098c*/ 	.word	0x00000001
        /*0990*/ 	.word	0x00000001


	//----- nvinfo : EIATTR_CRS_STACK_SIZE
	.align		4
.L_1559:
        /*0994*/ 	.byte	0x04, 0x1e
        /*0996*/ 	.short	(.L_1561 - .L_1560)
.L_1560:
        /*0998*/ 	.word	0x00000000


	//----- nvinfo : EIATTR_CBANK_PARAM_SIZE
	.align		4
.L_1561:
        /*099c*/ 	.byte	0x03, 0x19
        /*099e*/ 	.short	0x0a70


	//----- nvinfo : EIATTR_PARAM_CBANK
	.align		4
        /*09a0*/ 	.byte	0x04, 0x0a
        /*09a2*/ 	.short	(.L_1563 - .L_1562)
	.align		4
.L_1562:
        /*09a4*/ 	.word	index@(.nv.constant0._ZN7cutlass13device_kernelIN5flash11enable_sm90INS1_16FlashAttnFwdSm90INS1_25CollectiveMainloopFwdSm90ILi2EN4cute5tupleIJNS5_1CILi1EEES8_S8_EEENS6_IJNS7_ILi128EEENS7_ILi96EEENS7_ILi64EEEEEELi256ENS_10bfloat16_tEfNS_4arch4Sm90ELb1ELb0ELb0ELb1ELb0ELb0ELb0ELb1ELb0ELb0ELb0ELb0EEENS1_21CollectiveEpilogueFwdINS6_IJSA_NS7_ILi256EEESB_EEES9_SE_SG_Li256ELb1ELb0ELb0ELb0EEENS1_36VarlenDynamicPersistentTileSchedulerILi128ELi96ELi256ELi32ELb0ELb0ELb1ELb1ELb1ELb1EEEEEEEEEvNT_6ParamsE)
        /*09a8*/ 	.short	0x0210
        /*09aa*/ 	.short	0x0a70


	//----- nvinfo : EIATTR_SW_WAR
	.align		4
.L_1563:
        /*09ac*/ 	.byte	0x04, 0x36
        /*09ae*/ 	.short	(.L_1565 - .L_1564)
.L_1564:
        /*09b0*/ 	.word	0x00000008
.L_1565:


//--------------------- .nv.info._ZN7cutlass13device_kernelIN5flash11enable_sm90INS1_16FlashAttnFwdSm90INS1_25CollectiveMainloopFwdSm90ILi2EN4cute5tupleIJNS5_1CILi1EEES8_S8_EEENS6_IJNS7_ILi128EEENS7_ILi96EEENS7_ILi64EEEEEELi256ENS_10bfloat16_tEfNS_4arch4Sm90ELb1ELb0ELb0ELb1ELb0ELb1ELb0ELb1ELb0ELb0ELb0ELb0EEENS1_21CollectiveEpilogueFwdINS6_IJSA_NS7_ILi256EEESB_EEES9_SE_SG_Li256ELb1ELb0ELb0ELb0EEENS1_36VarlenDynamicPersistentTileSchedulerILi128ELi96ELi256ELi32ELb0ELb0ELb1ELb1ELb1ELb1EEEEEEEEEvNT_6ParamsE --------------------------
	.section	.nv.info._ZN7cutlass13device_kernelIN5flash11enable_sm90INS1_16FlashAttnFwdSm90INS1_25CollectiveMainloopFwdSm90ILi2EN4cute5tupleIJNS5_1CILi1EEES8_S8_EEENS6_IJNS7_ILi128EEENS7_ILi96EEENS7_ILi64EEEEEELi256ENS_10bfloat16_tEfNS_4arch4Sm90ELb1ELb0ELb0ELb1ELb0ELb1ELb0ELb1ELb0ELb0ELb0ELb0EEENS1_21CollectiveEpilogueFwdINS6_IJSA_NS7_ILi256EEESB_EEES9_SE_SG_Li256ELb1ELb0ELb0ELb0EEENS1_36VarlenDynamicPersistentTileSchedulerILi128ELi96ELi256ELi32ELb0ELb0ELb1ELb1ELb1ELb1EEEEEEEEEvNT_6ParamsE,"",@"SHT_CUDA_INFO"
	.sectionflags	@""
	.align	4


	//----- nvinfo : EIATTR_CUDA_API_VERSION
	.align		4
        /*0000*/ 	.byte	0x04, 0x37
        /*0002*/ 	.short	(.L_1567 - .L_1566)
.L_1566:
        /*0004*/ 	.word	0x00000082


	//----- nvinfo : EIATTR_KPARAM_INFO
	.align		4
.L_1567:
        /*0008*/ 	.byte	0x04, 0x17
        /*000a*/ 	.short	(.L_1569 - .L_1568)
.L_1568:
        /*000c*/ 	.word	0x00000000
        /*0010*/ 	.short	0x0000
        /*0012*/ 	.short	0x0070
        /*0014*/ 	.byte	0x00, 0xf0, 0x01, 0x28


	//----- nvinfo : EIATTR_SPARSE_MMA_MASK
	.align		4
.L_1569:
        /*0018*/ 	.byte	0x03, 0x50
        /*001a*/ 	.short	0x0000


	//----- nvinfo : EIATTR_MAXREG_COUNT
	.align		4
        /*001c*/ 	.byte	0x03, 0x1b
        /*001e*/ 	.short	0x00a8


	//----- nvinfo : EIATTR_NUM_BARRIERS
	.align		4
        /*0020*/ 	.byte	0x02, 0x4c
        /*0022*/ 	.byte	0x10
	.zero		1


	//----- nvinfo : EIATTR_EXTERNS
	.align		4
        /*0024*/ 	.byte	0x04, 0x0f
        /*0026*/ 	.short	(.L_1571 - .L_1570)


	//   ....[0]....
	.align		4
.L_1570:
        /*0028*/ 	.word	index@(__assertfail)


	//----- nvinfo : EIATTR_ANNOTATIONS
	.align		4
.L_1571:
        /*002c*/ 	.byte	0x04, 0x55
        /*002e*/ 	.short	(.L_1573 - .L_1572)


	//   ....[0]....
.L_1572:
        /* <DEDUP_REMOVED lines=41> */


	//----- nvinfo : EIATTR_MERCURY_ISA_VERSION
	.align		4
.L_1573:
        /*02b0*/ 	.byte	0x03, 0x5f
        /*02b2*/ 	.short	0x0101


	//----- nvinfo : EIATTR_UNUSED_LOAD_BYTE_OFFSET
	.align		4
        /*02b4*/ 	.byte	0x04, 0x44
        /*02b6*/ 	.short	(.L_1575 - .L_1574)


	//   ....[0]....
.L_1574:
        /*02b8*/ 	.word	0x00000b10
        /*02bc*/ 	.word	0x0000fff0


	//   ....[1]....
        /*02c0*/ 	.word	0x0000fe60
        /*02c4*/ 	.word	0x0000fff0


	//----- nvinfo : EIATTR_INT_WARP_WIDE_INSTR_OFFSETS
	.align		4
.L_1575:
        /*02c8*/ 	.byte	0x04, 0x31
        /*02ca*/ 	.short	(.L_1577 - .L_1576)


	//   ....[0]....
.L_1576:
        /*02cc*/ 	.word	0x000001c0


	//   ....[1]....
        /*02d0*/ 	.word	0x00000200


	//   ....[2]....
        /*02d4*/ 	.word	0x00000270


	//   ....[3]....
        /*02d8*/ 	.word	0x00014900


	//   ....[4]....
        /*02dc*/ 	.word	0x00014990


	//   ....[5]....
        /*02e0*/ 	.word	0x00014e10


	//   ....[6]....
        /*02e4*/ 	.word	0x00014e40


	//   ....[7]....
        /*02e8*/ 	.word	0x000171e0


	//   ....[8]....
        /*02ec*/ 	.word	0x00017270


	//----- nvinfo : EIATTR_COOP_GROUP_MASK_REGIDS
	.align		4
.L_1577:
        /*02f0*/ 	.byte	0x04, 0x29
        /*02f2*/ 	.short	(.L_1579 - .L_1578)


	//   ....[0]....
.L_1578:
        /*02f4*/ 	.word	0xffffffff


	//   ....[1]....
        /*02f8*/ 	.word	0xffffffff


	//   ....[2]....
        /*02fc*/ 	.word	0xffffffff


	//   ....[3]....
        /*0300*/ 	.word	0xffffffff


	//   ....[4]....
        /*0304*/ 	.word	0xffffffff


	//   ....[5]....
        /*0308*/ 	.word	0xffffffff


	//   ....[6]....
        /*030c*/ 	.word	0xffffffff


	//   ....[7]....
        /*0310*/ 	.word	0xffffffff


	//   ....[8]....
        /*0314*/ 	.word	0xffffffff


	//   ....[9]....
        /*0318*/ 	.word	0xffffffff


	//   ....[10]....
        /*031c*/ 	.word	0xffffffff


	//   ....[11]....
        /*0320*/ 	.word	0xffffffff


	//   ....[12]....
        /*0324*/ 	.word	0xffffffff


	//   ....[13]....
        /*0328*/ 	.word	0xffffffff


	//   ....[14]....
        /*032c*/ 	.word	0xffffffff


	//   ....[15]....
        /*0330*/ 	.word	0xffffffff


	//   ....[16]....
        /*0334*/ 	.word	0xffffffff


	//   ....[17]....
        /*0338*/ 	.word	0xffffffff


	//   ....[18]....
        /*033c*/ 	.word	0xffffffff


	//   ....[19]....
        /*0340*/ 	.word	0xffffffff


	//   ....[20]....
        /*0344*/ 	.word	0xffffffff


	//   ....[21]....
        /*0348*/ 	.word	0xffffffff


	//   ....[22]....
        /*034c*/ 	.word	0xffffffff


	//   ....[23]....
        /*0350*/ 	.word	0xffffffff


	//   ....[24]....
        /*0354*/ 	.word	0xffffffff


	//   ....[25]....
        /*0358*/ 	.word	0xffffffff


	//   ....[26]....
        /*035c*/ 	.word	0xffffffff


	//   ....[27]....
        /*0360*/ 	.word	0xffffffff


	//   ....[28]....
        /*0364*/ 	.word	0xffffffff


	//   ....[29]....
        /*0368*/ 	.word	0xffffffff


	//   ....[30]....
        /*036c*/ 	.word	0xffffffff


	//   ....[31]....
        /*0370*/ 	.word	0xffffffff


	//   ....[32]....
        /*0374*/ 	.word	0xffffffff


	//   ....[33]....
        /*0378*/ 	.word	0xffffffff


	//   ....[34]....
        /*037c*/ 	.word	0xffffffff


	//   ....[35]....
        /*0380*/ 	.word	0xffffffff


	//   ....[36]....
        /*0384*/ 	.word	0xffffffff


	//   ....[37]....
        /*0388*/ 	.word	0xffffffff


	//   ....[38]....
        /*038c*/ 	.word	0xffffffff


	//   ....[39]....
        /*0390*/ 	.word	0xffffffff


	//   ....[40]....
        /*0394*/ 	.word	0xffffffff


	//   ....[41]....
        /*0398*/ 	.word	0xffffffff


	//   ....[42]....
        /*039c*/ 	.word	0xffffffff


	//   ....[43]....
        /*03a0*/ 	.word	0xffffffff


	//   ....[44]....
        /*03a4*/ 	.word	0xffffffff


	//   ....[45]....
        /*03a8*/ 	.word	0xffffffff


	//   ....[46]....
        /*03ac*/ 	.word	0xffffffff


	//   ....[47]....
        /*03b0*/ 	.word	0xffffffff


	//   ....[48]....
        /*03b4*/ 	.word	0xffffffff


	//   ....[49]....
        /*03b8*/ 	.word	0xffffffff


	//   ....[50]....
        /*03bc*/ 	.word	0xffffffff


	//   ....[51]....
        /*03c0*/ 	.word	0xffffffff


	//   ....[52]....
        /*03c4*/ 	.word	0xffffffff


	//   ....[53]....
        /*03c8*/ 	.word	0xffffffff


	//   ....[54]....
        /*03cc*/ 	.word	0xffffffff


	//   ....[55]....
        /*03d0*/ 	.word	0xffffffff


	//   ....[56]....
        /*03d4*/ 	.word	0xffffffff


	//   ....[57]....
        /*03d8*/ 	.word	0xffffffff


	//   ....[58]....
        /*03dc*/ 	.word	0x0500000f


	//   ....[59]....
        /*03e0*/ 	.word	0x0500000f


	//   ....[60]....
        /*03e4*/ 	.word	0x0500000f


	//   ....[61]....
        /*03e8*/ 	.word	0x0500000f


	//   ....[62]....
        /*03ec*/ 	.word	0x0500000f


	//   ....[63]....
        /*03f0*/ 	.word	0x0500000f


	//   ....[64]....
        /*03f4*/ 	.word	0x0500000f


	//   ....[65]....
        /*03f8*/ 	.word	0x0500000f


	//   ....[66]....
        /*03fc*/ 	.word	0x0500000f


	//   ....[67]....
        /*0400*/ 	.word	0x0500000f


	//   ....[68]....
        /*0404*/ 	.word	0x0500000f


	//   ....[69]....
        /*0408*/ 	.word	0x0500000f


	//   ....[70]....
        /*040c*/ 	.word	0x0500000f


	//   ....[71]....
        /*0410*/ 	.word	0x0500000f


	//   ....[72]....
        /*0414*/ 	.word	0x0500000f


	//   ....[73]....
        /*0418*/ 	.word	0x0500000f


	//   ....[74]....
        /*041c*/ 	.word	0x0500000f


	//   ....[75]....
        /*0420*/ 	.word	0x0500000f


	//   ....[76]....
        /*0424*/ 	.word	0x0500000f


	//   ....[77]....
        /*0428*/ 	.word	0x0500000f


	//   ....[78]....
        /*042c*/ 	.word	0x0500000f


	//   ....[79]....
        /*0430*/ 	.word	0x0500000f


	//   ....[80]....
        /*0434*/ 	.word	0x0500000f


	//   ....[81]....
        /*0438*/ 	.word	0x0500000f


	//   ....[82]....
        /*043c*/ 	.word	0x0500000f


	//   ....[83]....
        /*0440*/ 	.word	0x0500000f


	//   ....[84]....
        /*0444*/ 	.word	0x0500000f


	//   ....[85]....
        /*0448*/ 	.word	0x0500000f


	//   ....[86]....
        /*044c*/ 	.word	0x0500000f


	//   ....[87]....
        /*0450*/ 	.word	0x0500000f


	//   ....[88]....
        /*0454*/ 	.word	0x0500000f


	//   ....[89]....
        /*0458*/ 	.word	0x0500000f


	//   ....[90]....
        /*045c*/ 	.word	0x0500000f


	//   ....[91]....
        /*0460*/ 	.word	0x0500000f


	//   ....[92]....
        /*0464*/ 	.word	0x0500000f


	//   ....[93]....
        /*0468*/ 	.word	0x0500000f


	//   ....[94]....
        /*046c*/ 	.word	0x0500000f


	//----- nvinfo : EIATTR_COOP_GROUP_INSTR_OFFSETS
	.align		4
.L_1579:
        /*0470*/ 	.byte	0x04, 0x28
        /*0472*/ 	.short	(.L_1581 - .L_1580)


	//   ....[0]....
.L_1580:
        /*0474*/ 	.word	0x00000070


	//   ....[1]....
        /*0478*/ 	.word	0x000001d0


	//   ....[2]....
        /*047c*/ 	.word	0x00000220


	//   ....[3]....
        /*0480*/ 	.word	0x00000450


	//   ....[4]....
        /*0484*/ 	.word	0x000005b0


	//   ....[5]....
        /*0488*/ 	.word	0x000006d0


	//   ....[6]....
        /*048c*/ 	.word	0x00000830


	//   ....[7]....
        /*0490*/ 	.word	0x00005d80


	//   ....[8]....
        /*0494*/ 	.word	0x000099c0


	//   ....[9]....
        /*0498*/ 	.word	0x00009aa0


	//   ....[10]....
        /*049c*/ 	.word	0x0000a0b0


	//   ....[11]....
        /*04a0*/ 	.word	0x0000a130


	//   ....[12]....
        /*04a4*/ 	.word	0x0000b750


	//   ....[13]....
        /*04a8*/ 	.word	0x0000b770


	//   ....[14]....
        /*04ac*/ 	.word	0x0000c300


	//   ....[15]....
        /*04b0*/ 	.word	0x0000c410


	//   ....[16]....
        /*04b4*/ 	.word	0x0000da20


	//   ....[17]....
        /*04b8*/ 	.word	0x0000da50


	//   ....[18]....
        /*04bc*/ 	.word	0x0000df70


	//   ....[19]....
        /*04c0*/ 	.word	0x0000e140


	//   ....[20]....
        /*04c4*/ 	.word	0x0000f3e0


	//   ....[21]....
        /*04c8*/ 	.word	0x0000f440


	//   ....[22]....
        /*04cc*/ 	.word	0x0000f4a0


	//   ....[23]....
        /*04d0*/ 	.word	0x0000f4d0


	//   ....[24]....
        /*04d4*/ 	.word	0x000127d0


	//   ....[25]....
        /*04d8*/ 	.word	0x00012960


	//   ....[26]....
        /*04dc*/ 	.word	0x00012990


	//   ....[27]....
        /*04e0*/ 	.word	0x000129c0


	//   ....[28]....
        /*04e4*/ 	.word	0x00012a00


	//   ....[29]....
        /*04e8*/ 	.word	0x00012a50


	//   ....[30]....
        /*04ec*/ 	.word	0x00012ab0


	//   ....[31]....
        /*04f0*/ 	.word	0x00012c90


	//   ....[32]....
        /*04f4*/ 	.word	0x00012cf0


	//   ....[33]....
        /*04f8*/ 	.word	0x00012d30


	//   ....[34]....
        /*04fc*/ 	.word	0x00012d70


	//   ....[35]....
        /*0500*/ 	.word	0x00012da0


	//   ....[36]....
        /*0504*/ 	.word	0x00012dd0


	//   ....[37]....
        /*0508*/ 	.word	0x00012e60


	//   ....[38]....
        /*050c*/ 	.word	0x00012ec0


	//   ....[39]....
        /*0510*/ 	.word	0x00012f50


	//   ....[40]....
        /*0514*/ 	.word	0x00017300


	//   ....[41]....
        /*0518*/ 	.word	0x00017310


	//   ....[42]....
        /*051c*/ 	.word	0x00017420


	//   ....[43]....
        /*0520*/ 	.word	0x00017480


	//   ....[44]....
        /*0524*/ 	.word	0x000174c0


	//   ....[45]....
        /*0528*/ 	.word	0x00017500


	//   ....[46]....
        /*052c*/ 	.word	0x00017530


	//   ....[47]....
        /*0530*/ 	.word	0x00017560


	//   ....[48]....
        /*0534*/ 	.word	0x000176f0


	//   ....[49]....
        /*0538*/ 	.word	0x00017750


	//   ....[50]....
        /*053c*/ 	.word	0x00017790


	//   ....[51]....
        /*0540*/ 	.word	0x000177d0


	//   ....[52]....
        /*0544*/ 	.word	0x00017800


	//   ....[53]....
        /*0548*/ 	.word	0x00017830


	//   ....[54]....
        /*054c*/ 	.word	0x000178f0


	//   ....[55]....
        /*0550*/ 	.word	0x00017910


	//   ....[56]....
        /*0554*/ 	.word	0x00017980


	//   ....[57]....
        /*0558*/ 	.word	0x00018010


	//   ....[58]....
        /*055c*/ 	.word	0x00018450


	//   ....[59]....
        /*0560*/ 	.word	0x000184f0


	//   ....[60]....
        /*0564*/ 	.word	0x00018590


	//   ....[61]....
        /*0568*/ 	.word	0x00018630


	//   ....[62]....
        /*056c*/ 	.word	0x000186d0


	//   ....[63]....
        /*0570*/ 	.word	0x00018770


	//   ....[64]....
        /*0574*/ 	.word	0x00018810


	//   ....[65]....
        /*0578*/ 	.word	0x000188b0


	//   ....[66]....
        /*057c*/ 	.word	0x00018950


	//   ....[67]....
        /*0580*/ 	.word	0x00018a40


	//   ....[68]....
        /*0584*/ 	.word	0x00018ae0


	//   ....[69]....
        /*0588*/ 	.word	0x00018b80


	//   ....[70]....
        /*058c*/ 	.word	0x00018c20


	//   ....[71]....
        /*0590*/ 	.word	0x00018cc0


	//   ....[72]....
        /*0594*/ 	.word	0x00018d60


	//   ....[73]....
        /*0598*/ 	.word	0x00018e00


	//   ....[74]....
        /*059c*/ 	.word	0x00018ea0


	//   ....[75]....
        /*05a0*/ 	.word	0x000191a0


	//   ....[76]....
        /*05a4*/ 	.word	0x00019480


	//   ....[77]....
        /*05a8*/ 	.word	0x000198a0


	//   ....[78]....
        /*05ac*/ 	.word	0x00019930


	//   ....[79]....
        /*05b0*/ 	.word	0x000199d0


	//   ....[80]....
        /*05b4*/ 	.word	0x00019a80


	//   ....[81]....
        /*05b8*/ 	.word	0x00019b00


	//   ....[82]....
        /*05bc*/ 	.word	0x00019b80


	//   ....[83]....
        /*05c0*/ 	.word	0x00019c00


	//   ....[84]....
        /*05c4*/ 	.word	0x00019c80


	//   ....[85]....
        /*05c8*/ 	.word	0x00019d10


	//   ....[86]....
        /*05cc*/ 	.word	0x00019dc0


	//   ....[87]....
        /*05d0*/ 	.word	0x00019e40


	//   ....[88]....
        /*05d4*/ 	.word	0x00019ec0


	//   ....[89]....
        /*05d8*/ 	.word	0x00019f40


	//   ....[90]....
        /*05dc*/ 	.word	0x00019fc0


	//   ....[91]....
        /*05e0*/ 	.word	0x0001a030


	//   ....[92]....
        /*05e4*/ 	.word	0x0001a0d0


	//   ....[93]....
        /*05e8*/ 	.word	0x0001a160


	//   ....[94]....
        /*05ec*/ 	.word	0x0001a290


	//----- nvinfo : EIATTR_REG_RECONFIG
	.align		4
.L_1581:
        /*05f0*/ 	.byte	0x01, 0x54
	.zero		2


	//----- nvinfo : EIATTR_SYSCALL_OFFSETS
	.align		4
        /*05f4*/ 	.byte	0x04, 0x46
        /*05f6*/ 	.short	(.L_1583 - .L_1582)


	//   ....[0]....
.L_1582:
        /*05f8*/ 	.word	0x00001790


	//   ....[1]....
        /*05fc*/ 	.word	0x000018e0


	//   ....[2]....
        /*0600*/ 	.word	0x00005f20


	//   ....[3]....
        /*0604*/ 	.word	0x000063b0


	//   ....[4]....
        /*0608*/ 	.word	0x00014b20


	//   ....[5]....
        /*060c*/ 	.word	0x00014c60


	//   ....[6]....
        /*0610*/ 	.word	0x00014d60


	//----- nvinfo : EIATTR_MBARRIER_INSTR_OFFSETS
	.align		4
.L_1583:
        /*0614*/ 	.byte	0x04, 0x39
        /*0616*/ 	.short	(.L_1585 - .L_1584)


	//   ....[0]....
.L_1584:
        /*0618*/ 	.word	0x00000300
        /*061c*/ 	.word	0x000000ff
        /*0620*/ 	.word	0x00022800
        /*0624*/ 	.short	0x0100
        /*0626*/ 	.byte	0x08
	.zero		1


	//   ....[1]....
        /*0628*/ 	.word	0x00000310
        /*062c*/ 	.word	0x000000ff
        /*0630*/ 	.word	0x00022820
        /*0634*/ 	.short	0x0100
        /*0636*/ 	.byte	0x08
	.zero		1


	//   ....[2]....
        /*0638*/ 	.word	0x00000400
        /*063c*/ 	.word	0x000000ff
        /*0640*/ 	.word	0x00022830
        /*0644*/ 	.short	0x0100
        /*0646*/ 	.byte	0x08
	.zero		1


	//   ....[3]....
        /*0648*/ 	.word	0x00000410
        /*064c*/ 	.word	0x000000ff
        /*0650*/ 	.word	0x00022840
        /*0654*/ 	.short	0x0100
        /*0656*/ 	.byte	0x08
	.zero		1


	//   ....[4]....
        /*0658*/ 	.word	0x00000420
        /*065c*/ 	.word	0x000000ff
        /*0660*/ 	.word	0x00022838
        /*0664*/ 	.short	0x0100
        /*0666*/ 	.byte	0x08
	.zero		1


	//   ....[5]....
        /*0668*/ 	.word	0x00000430
        /*066c*/ 	.word	0x000000ff
        /*0670*/ 	.word	0x00022848
        /*0674*/ 	.short	0x0100
        /*0676*/ 	.byte	0x08
	.zero		1


	//   ....[6]....
        /*0678*/ 	.word	0x00000560
        /*067c*/ 	.word	0x000000ff
        /*0680*/ 	.word	0x00022850
        /*0684*/ 	.short	0x0100
        /*0686*/ 	.byte	0x08
	.zero		1


	//   ....[7]....
        /*0688*/ 	.word	0x00000570
        /*068c*/ 	.word	0x000000ff
        /*0690*/ 	.word	0x00022860
        /*0694*/ 	.short	0x0100
        /*0696*/ 	.byte	0x08
	.zero		1


	//   ....[8]....
        /*0698*/ 	.word	0x00000580
        /*069c*/ 	.word	0x000000ff
        /*06a0*/ 	.word	0x00022858
        /*06a4*/ 	.short	0x0100
        /*06a6*/ 	.byte	0x08
	.zero		1


	//   ....[9]....
        /*06a8*/ 	.word	0x00000590
        /*06ac*/ 	.word	0x000000ff
        /*06b0*/ 	.word	0x00022868
        /*06b4*/ 	.short	0x0100
        /*06b6*/ 	.byte	0x08
	.zero		1


	//   ....[10]....
        /*06b8*/ 	.word	0x00000680
        /*06bc*/ 	.word	0x000000ff
        /*06c0*/ 	.word	0x00022870
        /*06c4*/ 	.short	0x0100
        /*06c6*/ 	.byte	0x06
	.zero		1


	//   ....[11]....
        /*06c8*/ 	.word	0x00000690
        /*06cc*/ 	.word	0x000000ff
        /*06d0*/ 	.word	0x00022880
        /*06d4*/ 	.short	0x0100
        /*06d6*/ 	.byte	0x06
	.zero		1


	//   ....[12]....
        /*06d8*/ 	.word	0x000006a0
        /*06dc*/ 	.word	0x000000ff
        /*06e0*/ 	.word	0x00022878
        /*06e4*/ 	.short	0x0100
        /*06e6*/ 	.byte	0x06
	.zero		1


	//   ....[13]....
        /*06e8*/ 	.word	0x000006b0
        /*06ec*/ 	.word	0x000000ff
        /*06f0*/ 	.word	0x00022888
        /*06f4*/ 	.short	0x0100
        /*06f6*/ 	.byte	0x06
	.zero		1


	//   ....[14]....
        /*06f8*/ 	.word	0x000007e0
        /*06fc*/ 	.word	0x000000ff
        /*0700*/ 	.word	0x00022890
        /*0704*/ 	.short	0x0100
        /*0706*/ 	.byte	0x08
	.zero		1


	//   ....[15]....
        /*0708*/ 	.word	0x000007f0
        /*070c*/ 	.word	0x000000ff
        /*0710*/ 	.word	0x000228a0
        /*0714*/ 	.short	0x0100
        /*0716*/ 	.byte	0x08
	.zero		1


	//   ....[16]....
        /*0718*/ 	.word	0x00000800
        /*071c*/ 	.word	0x000000ff
        /*0720*/ 	.word	0x00022898
        /*0724*/ 	.short	0x0100
        /*0726*/ 	.byte	0x08
	.zero		1


	//   ....[17]....
        /*0728*/ 	.word	0x00000810
        /*072c*/ 	.word	0x000000ff
        /*0730*/ 	.word	0x000228a8
        /*0734*/ 	.short	0x0100
        /*0736*/ 	.byte	0x08
	.zero		1


	//   ....[18]....
        /*0738*/ 	.word	0x00000940
        /*073c*/ 	.word	0x000000ff
        /*0740*/ 	.word	0x000228b0
        /*0744*/ 	.short	0x0100
        /*0746*/ 	.byte	0x08
	.zero		1


	//   ....[19]....
        /*0748*/ 	.word	0x00000950
        /*074c*/ 	.word	0x000000ff
        /*0750*/ 	.word	0x000228c0
        /*0754*/ 	.short	0x0100
        /*0756*/ 	.byte	0x08
	.zero		1


	//   ....[20]....
        /*0758*/ 	.word	0x00000960
        /*075c*/ 	.word	0x000000ff
        /*0760*/ 	.word	0x000228b8
        /*0764*/ 	.short	0x0100
        /*0766*/ 	.byte	0x08
	.zero		1


	//   ....[21]....
        /*0768*/ 	.word	0x00000970
        /*076c*/ 	.word	0x000000ff
        /*0770*/ 	.word	0x000228c8
        /*0774*/ 	.short	0x0100
        /*0776*/ 	.byte	0x08
	.zero		1


	//   ....[22]....
        /*0778*/ 	.word	0x00002bb0
        /*077c*/ 	.word	0x00000058
        /*0780*/ 	.word	0x00022890
        /*0784*/ 	.short	0x010a
        /*0786*/ 	.byte	0x3f
	.zero		1


	//   ....[23]....
        /*0788*/ 	.word	0x00003eb0
        /*078c*/ 	.word	0x00000058
        /*0790*/ 	.word	0x00022890
        /*0794*/ 	.short	0x010a
        /*0796*/ 	.byte	0x3f
	.zero		1


	//   ....[24]....
        /*0798*/ 	.word	0x00004fb0
        /*079c*/ 	.word	0x00000058
        /*07a0*/ 	.word	0x00022890
        /*07a4*/ 	.short	0x010a
        /*07a6*/ 	.byte	0x3f
	.zero		1


	//   ....[25]....
        /*07a8*/ 	.word	0x000051c0
        /*07ac*/ 	.word	0x00000004
        /*07b0*/ 	.word	0x00000000
        /*07b4*/ 	.short	0x0101
        /*07b6*/ 	.byte	0x3f
	.zero		1


	//   ....[26]....
        /*07b8*/ 	.word	0x00005200
        /*07bc*/ 	.word	0x00000058
        /*07c0*/ 	.word	0x000228b0
        /*07c4*/ 	.short	0x010a
        /*07c6*/ 	.byte	0x3f
	.zero		1


	//   ....[27]....
        /*07c8*/ 	.word	0x00005850
        /*07cc*/ 	.word	0x00000058
        /*07d0*/ 	.word	0x00000000
        /*07d4*/ 	.short	0x0101
        /*07d6*/ 	.byte	0x3f
	.zero		1


	//   ....[28]....
        /*07d8*/ 	.word	0x00005fb0
        /*07dc*/ 	.word	0x00000012
        /*07e0*/ 	.word	0x00022800
        /*07e4*/ 	.short	0x010a
        /*07e6*/ 	.byte	0x3f
	.zero		1


	//   ....[29]....
        /*07e8*/ 	.word	0x00006000
        /*07ec*/ 	.word	0x00000012
        /*07f0*/ 	.word	0x00022800
        /*07f4*/ 	.short	0x010a
        /*07f6*/ 	.byte	0x3f
	.zero		1


	//   ....[30]....
        /*07f8*/ 	.word	0x00006c20
        /*07fc*/ 	.word	0x00000012
        /*0800*/ 	.word	0x00022800
        /*0804*/ 	.short	0x010a
        /*0806*/ 	.byte	0x3f
	.zero		1


	//   ....[31]....
        /*0808*/ 	.word	0x00008090
        /*080c*/ 	.word	0x00000012
        /*0810*/ 	.word	0x00022800
        /*0814*/ 	.short	0x010a
        /*0816*/ 	.byte	0x3f
	.zero		1


	//   ....[32]....
        /*0818*/ 	.word	0x000090e0
        /*081c*/ 	.word	0x00000014
        /*0820*/ 	.word	0x00022830
        /*0824*/ 	.short	0x010a
        /*0826*/ 	.byte	0x3f
	.zero		1


	//   ....[33]....
        /*0828*/ 	.word	0x00009180
        /*082c*/ 	.word	0x00000014
        /*0830*/ 	.word	0x00022830
        /*0834*/ 	.short	0x010a
        /*0836*/ 	.byte	0x3f
	.zero		1


	//   ....[34]....
        /*0838*/ 	.word	0x0000a5a0
        /*083c*/ 	.word	0x00000003
        /*0840*/ 	.word	0x00000000
        /*0844*/ 	.short	0x0101
        /*0846*/ 	.byte	0x3f
	.zero		1


	//   ....[35]....
        /*0848*/ 	.word	0x0000a9e0
        /*084c*/ 	.word	0x00000014
        /*0850*/ 	.word	0x00022850
        /*0854*/ 	.short	0x010a
        /*0856*/ 	.byte	0x3f
	.zero		1


	//   ....[36]....
        /*0858*/ 	.word	0x0000aa30
        /*085c*/ 	.word	0x00000014
        /*0860*/ 	.word	0x00022850
        /*0864*/ 	.short	0x010a
        /*0866*/ 	.byte	0x3f
	.zero		1


	//   ....[37]....
        /*0868*/ 	.word	0x0000ae30
        /*086c*/ 	.word	0x00000014
        /*0870*/ 	.word	0x00000000
        /*0874*/ 	.short	0x0101
        /*0876*/ 	.byte	0x3f
	.zero		1


	//   ....[38]....
        /*0878*/ 	.word	0x0000af50
        /*087c*/ 	.word	0x000000ce
        /*0880*/ 	.word	0x00022830
        /*0884*/ 	.short	0x010a
        /*0886*/ 	.byte	0x3f
	.zero		1


	//   ....[39]....
        /*0888*/ 	.word	0x0000afb0
        /*088c*/ 	.word	0x000000ce
        /*0890*/ 	.word	0x00022830
        /*0894*/ 	.short	0x010a
        /*0896*/ 	.byte	0x3f
	.zero		1


	//   ....[40]....
        /*0898*/ 	.word	0x0000c750
        /*089c*/ 	.word	0x0000009d
        /*08a0*/ 	.word	0x00000000
        /*08a4*/ 	.short	0x0101
        /*08a6*/ 	.byte	0x3f
	.zero		1


	//   ....[41]....
        /*08a8*/ 	.word	0x0000d0a0
        /*08ac*/ 	.word	0x000000ce
        /*08b0*/ 	.word	0x00022850
        /*08b4*/ 	.short	0x010a
        /*08b6*/ 	.byte	0x3f
	.zero		1


	//   ....[42]....
        /*08b8*/ 	.word	0x0000d0f0
        /*08bc*/ 	.word	0x000000ce
        /*08c0*/ 	.word	0x00022850
        /*08c4*/ 	.short	0x010a
        /*08c6*/ 	.byte	0x3f
	.zero		1


	//   ....[43]....
        /*08c8*/ 	.word	0x0000d4c0
        /*08cc*/ 	.word	0x000000ce
        /*08d0*/ 	.word	0x00000000
        /*08d4*/ 	.short	0x0101
        /*08d6*/ 	.byte	0x3f
	.zero		1


	//   ....[44]....
        /*08d8*/ 	.word	0x0000d5c0
        /*08dc*/ 	.word	0x000000ca
        /*08e0*/ 	.word	0x00022830
        /*08e4*/ 	.short	0x010a
        /*08e6*/ 	.byte	0x3f
	.zero		1


	//   ....[45]....
        /*08e8*/ 	.word	0x0000d620
        /*08ec*/ 	.word	0x000000ca
        /*08f0*/ 	.word	0x00022830
        /*08f4*/ 	.short	0x010a
        /*08f6*/ 	.byte	0x3f
	.zero		1


	//   ....[46]....
        /*08f8*/ 	.word	0x0000e4b0
        /*08fc*/ 	.word	0x0000009a
        /*0900*/ 	.word	0x00000000
        /*0904*/ 	.short	0x0101
        /*0906*/ 	.byte	0x3f
	.zero		1


	//   ....[47]....
        /*0908*/ 	.word	0x0000ef90
        /*090c*/ 	.word	0x000000ca
        /*0910*/ 	.word	0x00022850
        /*0914*/ 	.short	0x010a
        /*0916*/ 	.byte	0x3f
	.zero		1


	//   ....[48]....
        /*0918*/ 	.word	0x0000efe0
        /*091c*/ 	.word	0x000000ca
        /*0920*/ 	.word	0x00022850
        /*0924*/ 	.short	0x010a
        /*0926*/ 	.byte	0x3f
	.zero		1


	//   ....[49]....
        /*0928*/ 	.word	0x0000f3b0
        /*092c*/ 	.word	0x000000ca
        /*0930*/ 	.word	0x00000000
        /*0934*/ 	.short	0x0101
        /*0936*/ 	.byte	0x3f
	.zero		1


	//   ....[50]....
        /*0938*/ 	.word	0x000114d0
        /*093c*/ 	.word	0x00000000
        /*0940*/ 	.word	0x00000000
        /*0944*/ 	.short	0x0101
        /*0946*/ 	.byte	0x3f
	.zero		1


	//   ....[51]....
        /*0948*/ 	.word	0x00013c90
        /*094c*/ 	.word	0x00000009
        /*0950*/ 	.word	0x00022820
        /*0954*/ 	.short	0x010a
        /*0956*/ 	.byte	0x3f
	.zero		1


	//   ....[52]....
        /*0958*/ 	.word	0x00013d20
        /*095c*/ 	.word	0x00000005
        /*0960*/ 	.word	0x000228a0
        /*0964*/ 	.short	0x010a
        /*0966*/ 	.byte	0x3f
	.zero		1


	//   ....[53]....
        /*0968*/ 	.word	0x00013f00
        /*096c*/ 	.word	0x00000005
        /*0970*/ 	.word	0x000228c0
        /*0974*/ 	.short	0x010a
        /*0976*/ 	.byte	0x3f
	.zero		1


	//   ....[54]....
        /*0978*/ 	.word	0x00014310
        /*097c*/ 	.word	0x00000006
        /*0980*/ 	.word	0x000228a0
        /*0984*/ 	.short	0x010a
        /*0986*/ 	.byte	0x3f
	.zero		1


	//   ....[55]....
        /*0988*/ 	.word	0x000144d0
        /*098c*/ 	.word	0x00000006
        /*0990*/ 	.word	0x000228c0
        /*0994*/ 	.short	0x010a
        /*0996*/ 	.byte	0x3f
	.zero		1


	//   ....[56]....
        /*0998*/ 	.word	0x000152a0
        /*099c*/ 	.word	0x00000005
        /*09a0*/ 	.word	0x00022840
        /*09a4*/ 	.short	0x010a
        /*09a6*/ 	.byte	0x3f
	.zero		1


	//   ....[57]....
        /*09a8*/ 	.word	0x00015690
        /*09ac*/ 	.word	0x00000007
        /*09b0*/ 	.word	0x00022820
        /*09b4*/ 	.short	0x010a
        /*09b6*/ 	.byte	0x3f
	.zero		1


	//   ....[58]....
        /*09b8*/ 	.word	0x00015750
        /*09bc*/ 	.word	0x00000002
        /*09c0*/ 	.word	0x00022860
        /*09c4*/ 	.short	0x010a
        /*09c6*/ 	.byte	0x3f
	.zero		1


	//   ....[59]....
        /*09c8*/ 	.word	0x00015d70
        /*09cc*/ 	.word	0x00000003
        /*09d0*/ 	.word	0x00022840
        /*09d4*/ 	.short	0x010a
        /*09d6*/ 	.byte	0x3f
	.zero		1


	//   ....[60]....
        /*09d8*/ 	.word	0x00015f80
        /*09dc*/ 	.word	0x00000003
        /*09e0*/ 	.word	0x00022860
        /*09e4*/ 	.short	0x010a
        /*09e6*/ 	.byte	0x3f
	.zero		1


	//   ....[61]....
        /*09e8*/ 	.word	0x000164f0
        /*09ec*/ 	.word	0x00000002
        /*09f0*/ 	.word	0x00022840
        /*09f4*/ 	.short	0x010a
        /*09f6*/ 	.byte	0x3f
	.zero		1


	//   ....[62]....
        /*09f8*/ 	.word	0x000166f0
        /*09fc*/ 	.word	0x00000002
        /*0a00*/ 	.word	0x00022860
        /*0a04*/ 	.short	0x010a
        /*0a06*/ 	.byte	0x3f
	.zero		1


	//   ....[63]....
        /*0a08*/ 	.word	0x00016bf0
        /*0a0c*/ 	.word	0x00000002
        /*0a10*/ 	.word	0x00022840
        /*0a14*/ 	.short	0x010a
        /*0a16*/ 	.byte	0x3f
	.zero		1


	//   ....[64]....
        /*0a18*/ 	.word	0x00016e00
        /*0a1c*/ 	.word	0x00000002
        /*0a20*/ 	.word	0x00022860
        /*0a24*/ 	.short	0x010a
        /*0a26*/ 	.byte	0x3f
	.zero		1


	//   ....[65]....
        /*0a28*/ 	.word	0x00017f90
        /*0a2c*/ 	.word	0x00000000
        /*0a30*/ 	.word	0x00022820
        /*0a34*/ 	.short	0x010a
        /*0a36*/ 	.byte	0x3f
	.zero		1


	//   ....[66]....
        /*0a38*/ 	.word	0x00018140
        /*0a3c*/ 	.word	0x00000006
        /*0a40*/ 	.word	0x00000000
        /*0a44*/ 	.short	0x010a
        /*0a46*/ 	.byte	0x3f
	.zero		1


	//   ....[67]....
        /*0a48*/ 	.word	0x000181b0
        /*0a4c*/ 	.word	0x00000007
        /*0a50*/ 	.word	0x00000000
        /*0a54*/ 	.short	0x010a
        /*0a56*/ 	.byte	0x3f
	.zero		1


	//   ....[68]....
        /*0a58*/ 	.word	0x00018220
        /*0a5c*/ 	.word	0x00000004
        /*0a60*/ 	.word	0x00000000
        /*0a64*/ 	.short	0x010a
        /*0a66*/ 	.byte	0x3f
	.zero		1


	//   ....[69]....
        /*0a68*/ 	.word	0x00018250
        /*0a6c*/ 	.word	0x00000003
        /*0a70*/ 	.word	0x00000000
        /*0a74*/ 	.short	0x010a
        /*0a76*/ 	.byte	0x3f
	.zero		1


	//   ....[70]....
        /*0a78*/ 	.word	0x000182b0
        /*0a7c*/ 	.word	0x00000058
        /*0a80*/ 	.word	0x00022890
        /*0a84*/ 	.short	0x010a
        /*0a86*/ 	.byte	0x3f
	.zero		1


	//   ....[71]....
        /*0a88*/ 	.word	0x00018300
        /*0a8c*/ 	.word	0x00000058
        /*0a90*/ 	.word	0x00022890
        /*0a94*/ 	.short	0x010a
        /*0a96*/ 	.byte	0x3f
	.zero		1


	//   ....[72]....
        /*0a98*/ 	.word	0x00018350
        /*0a9c*/ 	.word	0x00000058
        /*0aa0*/ 	.word	0x00022890
        /*0aa4*/ 	.short	0x010a
        /*0aa6*/ 	.byte	0x3f
	.zero		1


	//   ....[73]....
        /*0aa8*/ 	.word	0x000183a0
        /*0aac*/ 	.word	0x00000058
        /*0ab0*/ 	.word	0x000228b0
        /*0ab4*/ 	.short	0x010a
        /*0ab6*/ 	.byte	0x3f
	.zero		1


	//   ....[74]....
        /*0ab8*/ 	.word	0x00018990
        /*0abc*/ 	.word	0x00000012
        /*0ac0*/ 	.word	0x00022800
        /*0ac4*/ 	.short	0x010a
        /*0ac6*/ 	.byte	0x3f
	.zero		1


	//   ....[75]....
        /*0ac8*/ 	.word	0x00018ee0
        /*0acc*/ 	.word	0x00000012
        /*0ad0*/ 	.word	0x00022800
        /*0ad4*/ 	.short	0x010a
        /*0ad6*/ 	.byte	0x3f
	.zero		1


	//   ....[76]....
        /*0ad8*/ 	.word	0x00018f30
        /*0adc*/ 	.word	0x00000014
        /*0ae0*/ 	.word	0x00022830
        /*0ae4*/ 	.short	0x010a
        /*0ae6*/ 	.byte	0x3f
	.zero		1


	//   ....[77]....
        /*0ae8*/ 	.word	0x00018f80
        /*0aec*/ 	.word	0x00000014
        /*0af0*/ 	.word	0x00022850
        /*0af4*/ 	.short	0x010a
        /*0af6*/ 	.byte	0x3f
	.zero		1


	//   ....[78]....
        /*0af8*/ 	.word	0x00018fd0
        /*0afc*/ 	.word	0x000000ce
        /*0b00*/ 	.word	0x00022830
        /*0b04*/ 	.short	0x010a
        /*0b06*/ 	.byte	0x3f
	.zero		1


	//   ....[79]....
        /*0b08*/ 	.word	0x00019020
        /*0b0c*/ 	.word	0x000000ce
        /*0b10*/ 	.word	0x00022850
        /*0b14*/ 	.short	0x010a
        /*0b16*/ 	.byte	0x3f
	.zero		1


	//   ....[80]....
        /*0b18*/ 	.word	0x00019070
        /*0b1c*/ 	.word	0x000000ca
        /*0b20*/ 	.word	0x00022830
        /*0b24*/ 	.short	0x010a
        /*0b26*/ 	.byte	0x3f
	.zero		1


	//   ....[81]....
        /*0b28*/ 	.word	0x000190c0
        /*0b2c*/ 	.word	0x000000ca
        /*0b30*/ 	.word	0x00022850
        /*0b34*/ 	.short	0x010a
        /*0b36*/ 	.byte	0x3f
	.zero		1


	//   ....[82]....
        /*0b38*/ 	.word	0x00019260
        /*0b3c*/ 	.word	0x00000009
        /*0b40*/ 	.word	0x00022820
        /*0b44*/ 	.short	0x010a
        /*0b46*/ 	.byte	0x3f
	.zero		1


	//   ....[83]....
        /*0b48*/ 	.word	0x000192b0
        /*0b4c*/ 	.word	0x00000005
        /*0b50*/ 	.word	0x000228a0
        /*0b54*/ 	.short	0x010a
        /*0b56*/ 	.byte	0x3f
	.zero		1


	//   ....[84]....
        /*0b58*/ 	.word	0x00019300
        /*0b5c*/ 	.word	0x00000005
        /*0b60*/ 	.word	0x000228c0
        /*0b64*/ 	.short	0x010a
        /*0b66*/ 	.byte	0x3f
	.zero		1


	//   ....[85]....
        /*0b68*/ 	.word	0x00019350
        /*0b6c*/ 	.word	0x00000006
        /*0b70*/ 	.word	0x000228a0
        /*0b74*/ 	.short	0x010a
        /*0b76*/ 	.byte	0x3f
	.zero		1


	//   ....[86]....
        /*0b78*/ 	.word	0x000193a0
        /*0b7c*/ 	.word	0x00000006
        /*0b80*/ 	.word	0x000228c0
        /*0b84*/ 	.short	0x010a
        /*0b86*/ 	.byte	0x3f
	.zero		1


	//   ....[87]....
        /*0b88*/ 	.word	0x00019540
        /*0b8c*/ 	.word	0x00000005
        /*0b90*/ 	.word	0x00022840
        /*0b94*/ 	.short	0x010a
        /*0b96*/ 	.byte	0x3f
	.zero		1


	//   ....[88]....
        /*0b98*/ 	.word	0x000195c0
        /*0b9c*/ 	.word	0x00000005
        /*0ba0*/ 	.word	0x00022820
        /*0ba4*/ 	.short	0x010a
        /*0ba6*/ 	.byte	0x3f
	.zero		1


	//   ....[89]....
        /*0ba8*/ 	.word	0x00019610
        /*0bac*/ 	.word	0x00000002
        /*0bb0*/ 	.word	0x00022860
        /*0bb4*/ 	.short	0x010a
        /*0bb6*/ 	.byte	0x3f
	.zero		1


	//   ....[90]....
        /*0bb8*/ 	.word	0x00019660
        /*0bbc*/ 	.word	0x00000003
        /*0bc0*/ 	.word	0x00022840
        /*0bc4*/ 	.short	0x010a
        /*0bc6*/ 	.byte	0x3f
	.zero		1


	//   ....[91]....
        /*0bc8*/ 	.word	0x000196b0
        /*0bcc*/ 	.word	0x00000003
        /*0bd0*/ 	.word	0x00022860
        /*0bd4*/ 	.short	0x010a
        /*0bd6*/ 	.byte	0x3f
	.zero		1


	//   ....[92]....
        /*0bd8*/ 	.word	0x00019700
        /*0bdc*/ 	.word	0x00000002
        /*0be0*/ 	.word	0x00022840
        /*0be4*/ 	.short	0x010a
        /*0be6*/ 	.byte	0x3f
	.zero		1


	//   ....[93]....
        /*0be8*/ 	.word	0x00019750
        /*0bec*/ 	.word	0x00000002
        /*0bf0*/ 	.word	0x00022860
        /*0bf4*/ 	.short	0x010a
        /*0bf6*/ 	.byte	0x3f
	.zero		1


	//   ....[94]....
        /*0bf8*/ 	.word	0x000197a0
        /*0bfc*/ 	.word	0x00000002
        /*0c00*/ 	.word	0x00022840
        /*0c04*/ 	.short	0x010a
        /*0c06*/ 	.byte	0x3f
	.zero		1


	//   ....[95]....
        /*0c08*/ 	.word	0x000197f0
        /*0c0c*/ 	.word	0x00000002
        /*0c10*/ 	.word	0x00022860
        /*0c14*/ 	.short	0x010a
        /*0c16*/ 	.byte	0x3f
	.zero		1


	//   ....[96]....
        /*0c18*/ 	.word	0x0001a1b0
        /*0c1c*/ 	.word	0x00000000
        /*0c20*/ 	.word	0x00022820
        /*0c24*/ 	.short	0x010a
        /*0c26*/ 	.byte	0x3f
	.zero		1


	//   ....[97]....
        /*0c28*/ 	.word	0x0001a350
        /*0c2c*/ 	.word	0x00000006
        /*0c30*/ 	.word	0x00000000
        /*0c34*/ 	.short	0x010a
        /*0c36*/ 	.byte	0x3f
	.zero		1


	//   ....[98]....
        /*0c38*/ 	.word	0x0001a3a0
        /*0c3c*/ 	.word	0x00000007
        /*0c40*/ 	.word	0x00000000
        /*0c44*/ 	.short	0x010a
        /*0c46*/ 	.byte	0x3f
	.zero		1


	//   ....[99]....
        /*0c48*/ 	.word	0x0001a3f0
        /*0c4c*/ 	.word	0x00000004
        /*0c50*/ 	.word	0x00000000
        /*0c54*/ 	.short	0x010a
        /*0c56*/ 	.byte	0x3f
	.zero		1


	//----- nvinfo : EIATTR_NUM_MBARRIERS
	.align		4
.L_1585:
        /*0c58*/ 	.byte	0x03, 0x38
        /*0c5a*/ 	.short	0x0016


	//----- nvinfo : EIATTR_EXIT_INSTR_OFFSETS
	.align		4
        /*0c5c*/ 	.byte	0x04, 0x1c
        /*0c5e*/ 	.short	(.L_1587 - .L_1586)


	//   ....[0]....
.L_1586:
        /*0c60*/ 	.word	0x000182a0


	//----- nvinfo : EIATTR_MAX_THREADS
	.align		4
.L_1587:
        /*0c64*/ 	.byte	0x04, 0x05
        /*0c66*/ 	.short	(.L_1589 - .L_1588)
.L_1588:
        /*0c68*/ 	.word	0x00000180
        /*0c6c*/ 	.word	0x00000001
        /*0c70*/ 	.word	0x00000001


	//----- nvinfo : EIATTR_CRS_STACK_SIZE
	.align		4
.L_1589:
        /*0c74*/ 	.byte	0x04, 0x1e
        /*0c76*/ 	.short	(.L_1591 - .L_1590)
.L_1590:
        /*0c78*/ 	.word	0x00000000


	//----- nvinfo : EIATTR_CBANK_PARAM_SIZE
	.align		4
.L_1591:
        /*0c7c*/ 	.byte	0x03, 0x19
        /*0c7e*/ 	.short	0x0a70


	//----- nvinfo : EIATTR_PARAM_CBANK
	.align		4
        /*0c80*/ 	.byte	0x04, 0x0a
        /*0c82*/ 	.short	(.L_1593 - .L_1592)
	.align		4
.L_1592:
        /*0c84*/ 	.word	index@(.nv.constant0._ZN7cutlass13device_kernelIN5flash11enable_sm90INS1_16FlashAttnFwdSm90INS1_25CollectiveMainloopFwdSm90ILi2EN4cute5tupleIJNS5_1CILi1EEES8_S8_EEENS6_IJNS7_ILi128EEENS7_ILi96EEENS7_ILi64EEEEEELi256ENS_10bfloat16_tEfNS_4arch4Sm90ELb1ELb0ELb0ELb1ELb0ELb1ELb0ELb1ELb0ELb0ELb0ELb0EEENS1_21CollectiveEpilogueFwdINS6_IJSA_NS7_ILi256EEESB_EEES9_SE_SG_Li256ELb1ELb0ELb0ELb0EEENS1_36VarlenDynamicPersistentTileSchedulerILi128ELi96ELi256ELi32ELb0ELb0ELb1ELb1ELb1ELb1EEEEEEEEEvNT_6ParamsE)
        /*0c88*/ 	.short	0x0210
        /*0c8a*/ 	.short	0x0a70


	//----- nvinfo : EIATTR_SW_WAR
	.align		4
.L_1593:
        /*0c8c*/ 	.byte	0x04, 0x36
        /*0c8e*/ 	.short	(.L_1595 - .L_1594)
.L_1594:
        /*0c90*/ 	.word	0x00000008
.L_1595:


//--------------------- .nv.info._ZN7cutlass13device_kernelIN5flash11enable_sm90INS1_16FlashAttnFwdSm90INS1_25CollectiveMainloopFwdSm90ILi2EN4cute5tupleIJNS5_1CILi1EEES8_S8_EEENS6_IJNS7_ILi128EEENS7_ILi96EEENS7_ILi64EEEEEELi256ENS_10bfloat16_tEfNS_4arch4Sm90ELb1ELb0ELb0ELb1ELb0ELb0ELb1ELb1ELb0ELb0ELb0ELb0EEENS1_21CollectiveEpilogueFwdINS6_IJSA_NS7_ILi256EEESB_EEES9_SE_SG_Li256ELb1ELb0ELb0ELb0EEENS1_36VarlenDynamicPersistentTileSchedulerILi128ELi96ELi256ELi32ELb0ELb0ELb1ELb1ELb1ELb1EEEEEEEEEvNT_6ParamsE --------------------------
	.section	.nv.info._ZN7cutlass13device_kernelIN5flash11enable_sm90INS1_16FlashAttnFwdSm90INS1_25CollectiveMainloopFwdSm90ILi2EN4cute5tupleIJNS5_1CILi1EEES8_S8_EEENS6_IJNS7_ILi128EEENS7_ILi96EEENS7_ILi64EEEEEELi256ENS_10bfloat16_tEfNS_4arch4Sm90ELb1ELb0ELb0ELb1ELb0ELb0ELb1ELb1ELb0ELb0ELb0ELb0EEENS1_21CollectiveEpilogueFwdINS6_IJSA_NS7_ILi256EEESB_EEES9_SE_SG_Li256ELb1ELb0ELb0ELb0EEENS1_36VarlenDynamicPersistentTileSchedulerILi128ELi96ELi256ELi32ELb0ELb0ELb1ELb1ELb1ELb1EEEEEEEEEvNT_6ParamsE,"",@"SHT_CUDA_INFO"
	.sectionflags	@""
	.align	4


	//----- nvinfo : EIATTR_CUDA_API_VERSION
	.align		4
        /*0000*/ 	.byte	0x04, 0x37
        /*0002*/ 	.short	(.L_1597 - .L_1596)
.L_1596:
        /*0004*/ 	.word	0x00000082


	//----- nvinfo : EIATTR_KPARAM_INFO
	.align		4
.L_1597:
        /*0008*/ 	.byte	0x04, 0x17
        /*000a*/ 	.short	(.L_1599 - .L_1598)
.L_1598:
        /*000c*/ 	.word	0x00000000
        /*0010*/ 	.short	0x0000
        /*0012*/ 	.short	0x0070
        /*0014*/ 	.byte	0x00, 0xf0, 0x01, 0x2c


	//----- nvinfo : EIATTR_SPARSE_MMA_MASK
	.align		4
.L_1599:
        /*0018*/ 	.byte	0x03, 0x50
        /*001a*/ 	.short	0x0000


	//----- nvinfo : EIATTR_MAXREG_COUNT
	.align		4
        /*001c*/ 	.byte	0x03, 0x1b
        /*001e*/ 	.short	0x00a8


	//----- nvinfo : EIATTR_NUM_BARRIERS
	.align		4
        /*0020*/ 	.byte	0x02, 0x4c
        /*0022*/ 	.byte	0x10
	.zero		1


	//----- nvinfo : EIATTR_EXTERNS
	.align		4
        /*0024*/ 	.byte	0x04, 0x0f
        /*0026*/ 	.short	(.L_1601 - .L_1600)


	//   ....[0]....
	.align		4
.L_1600:
        /*0028*/ 	.word	index@(__assertfail)


	//----- nvinfo : EIATTR_ANNOTATIONS
	.align		4
.L_1601:
        /*002c*/ 	.byte	0x04, 0x55
        /*002e*/ 	.short	(.L_1603 - .L_1602)


	//   ....[0]....
.L_1602:
        /* <DEDUP_REMOVED lines=27> */


	//----- nvinfo : EIATTR_MERCURY_ISA_VERSION
	.align		4
.L_1603:
        /*01d0*/ 	.byte	0x03, 0x5f
        /*01d2*/ 	.short	0x0101


	//----- nvinfo : EIATTR_UNUSED_LOAD_BYTE_OFFSET
	.align		4
        /*01d4*/ 	.byte	0x04, 0x44
        /*01d6*/ 	.short	(.L_1605 - .L_1604)


	//   ....[0]....
.L_1604:
        /*01d8*/ 	.word	0x00000ad0
        /*01dc*/ 	.word	0x0000fff0


	//   ....[1]....
        /*01e0*/ 	.word	0x000097e0
        /*01e4*/ 	.word	0x0000fff0


	//----- nvinfo : EIATTR_INT_WARP_WIDE_INSTR_OFFSETS
	.align		4
.L_1605:
        /*01e8*/ 	.byte	0x04, 0x31
        /*01ea*/ 	.short	(.L_1607 - .L_1606)


	//   ....[0]....
.L_1606:
        /*01ec*/ 	.word	0x00000190


	//   ....[1]....
        /*01f0*/ 	.word	0x000001d0


	//   ....[2]....
        /*01f4*/ 	.word	0x00000240


	//   ....[3]....
        /*01f8*/ 	.word	0x00000250


	//   ....[4]....
        /*01fc*/ 	.word	0x0000d600


	//   ....[5]....
        /*0200*/ 	.word	0x0000d6a0


	//   ....[6]....
        /*0204*/ 	.word	0x0000db40


	//   ....[7]....
        /*0208*/ 	.word	0x0000db70


	//   ....[8]....
        /*020c*/ 	.word	0x00010150


	//   ....[9]....
        /*0210*/ 	.word	0x000101f0


	//----- nvinfo : EIATTR_COOP_GROUP_MASK_REGIDS
	.align		4
.L_1607:
        /*0214*/ 	.byte	0x04, 0x29
        /*0216*/ 	.short	(.L_1609 - .L_1608)


	//   ....[0]....
.L_1608:
        /*0218*/ 	.word	0xffffffff


	//   ....[1]....
        /*021c*/ 	.word	0xffffffff


	//   ....[2]....
        /*0220*/ 	.word	0xffffffff


	//   ....[3]....
        /*0224*/ 	.word	0xffffffff


	//   ....[4]....
        /*0228*/ 	.word	0xffffffff


	//   ....[5]....
        /*022c*/ 	.word	0xffffffff


	//   ....[6]....
        /*0230*/ 	.word	0xffffffff


	//   ....[7]....
        /*0234*/ 	.word	0xffffffff


	//   ....[8]....
        /*0238*/ 	.word	0xffffffff


	//   ....[9]....
        /*023c*/ 	.word	0xffffffff


	//   ....[10]....
        /*0240*/ 	.word	0xffffffff


	//   ....[11]....
        /*0244*/ 	.word	0xffffffff


	//   ....[12]....
        /*0248*/ 	.word	0xffffffff


	//   ....[13]....
        /*024c*/ 	.word	0xffffffff


	//   ....[14]....
        /*0250*/ 	.word	0xffffffff


	//   ....[15]....
        /*0254*/ 	.word	0xffffffff


	//   ....[16]....
        /*0258*/ 	.word	0xffffffff


	//   ....[17]....
        /*025c*/ 	.word	0xffffffff


	//   ....[18]....
        /*0260*/ 	.word	0xffffffff


	//   ....[19]....
        /*0264*/ 	.word	0xffffffff


	//   ....[20]....
        /*0268*/ 	.word	0xffffffff


	//   ....[21]....
        /*026c*/ 	.word	0xffffffff


	//   ....[22]....
        /*0270*/ 	.word	0xffffffff


	//   ....[23]....
        /*0274*/ 	.word	0xffffffff


	//   ....[24]....
        /*0278*/ 	.word	0xffffffff


	//   ....[25]....
        /*027c*/ 	.word	0xffffffff


	//   ....[26]....
        /*0280*/ 	.word	0xffffffff


	//   ....[27]....
        /*0284*/ 	.word	0xffffffff


	//   ....[28]....
        /*0288*/ 	.word	0xffffffff


	//   ....[29]....
        /*028c*/ 	.word	0xffffffff


	//   ....[30]....
        /*0290*/ 	.word	0xffffffff


	//   ....[31]....
        /*0294*/ 	.word	0xffffffff


	//   ....[32]....
        /*0298*/ 	.word	0xffffffff


	//   ....[33]....
        /*029c*/ 	.word	0xffffffff


	//   ....[34]....
        /*02a0*/ 	.word	0xffffffff


	//   ....[35]....
        /*02a4*/ 	.word	0xffffffff


	//   ....[36]....
        /*02a8*/ 	.word	0xffffffff


	//   ....[37]....
        /*02ac*/ 	.word	0xffffffff


	//   ....[38]....
        /*02b0*/ 	.word	0xffffffff


	//   ....[39]....
        /*02b4*/ 	.word	0xffffffff


	//   ....[40]....
        /*02b8*/ 	.word	0xffffffff


	//   ....[41]....
        /*02bc*/ 	.word	0xffffffff


	//   ....[42]....
        /*02c0*/ 	.word	0xffffffff


	//   ....[43]....
        /*02c4*/ 	.word	0xffffffff


	//   ....[44]....
        /*02c8*/ 	.word	0xffffffff


	//   ....[45]....
        /*02cc*/ 	.word	0xffffffff


	//   ....[46]....
        /*02d0*/ 	.word	0xffffffff


	//   ....[47]....
        /*02d4*/ 	.word	0xffffffff


	//   ....[48]....
        /*02d8*/ 	.word	0xffffffff


	//   ....[49]....
        /*02dc*/ 	.word	0xffffffff


	//   ....[50]....
        /*02e0*/ 	.word	0xffffffff


	//   ....[51]....
        /*02e4*/ 	.word	0xffffffff


	//   ....[52]....
        /*02e8*/ 	.word	0xffffffff


	//   ....[53]....
        /*02ec*/ 	.word	0xffffffff


	//   ....[54]....
        /*02f0*/ 	.word	0xffffffff


	//   ....[55]....
        /*02f4*/ 	.word	0xffffffff


	//   ....[56]....
        /*02f8*/ 	.word	0xffffffff


	//   ....[57]....
        /*02fc*/ 	.word	0xffffffff


	//   ....[58]....
        /*0300*/ 	.word	0x0500000f


	//   ....[59]....
        /*0304*/ 	.word	0x0500000f


	//   ....[60]....
        /*0308*/ 	.word	0x0500000f


	//   ....[61]....
        /*030c*/ 	.word	0x0500000f


	//   ....[62]....
        /*0310*/ 	.word	0x0500000f


	//   ....[63]....
        /*0314*/ 	.word	0x0500000f


	//   ....[64]....
        /*0318*/ 	.word	0x0500000f


	//   ....[65]....
        /*031c*/ 	.word	0x0500000f


	//   ....[66]....
        /*0320*/ 	.word	0x0500000f


	//   ....[67]....
        /*0324*/ 	.word	0x0500000f


	//   ....[68]....
        /*0328*/ 	.word	0x0500000f


	//   ....[69]....
        /*032c*/ 	.word	0x0500000f


	//   ....[70]....
        /*0330*/ 	.word	0x0500000f


	//   ....[71]....
        /*0334*/ 	.word	0x0500000f


	//   ....[72]....
        /*0338*/ 	.word	0x0500000f


	//   ....[73]....
        /*033c*/ 	.word	0x0500000f


	//   ....[74]....
        /*0340*/ 	.word	0x0500000f


	//   ....[75]....
        /*0344*/ 	.word	0x0500000f


	//   ....[76]....
        /*0348*/ 	.word	0x0500000f


	//----- nvinfo : EIATTR_COOP_GROUP_INSTR_OFFSETS
	.align		4
.L_1609:
        /*034c*/ 	.byte	0x04, 0x28
        /*034e*/ 	.short	(.L_1611 - .L_1610)


	//   ....[0]....
.L_1610:
        /*0350*/ 	.word	0x00000070


	//   ....[1]....
        /*0354*/ 	.word	0x000001a0


	//   ....[2]....
        /*0358*/ 	.word	0x000001f0


	//   ....[3]....
        /*035c*/ 	.word	0x00000440


	//   ....[4]....
        /*0360*/ 	.word	0x000005a0


	//   ....[5]....
        /*0364*/ 	.word	0x000006c0


	//   ....[6]....
        /*0368*/ 	.word	0x00000820


	//   ....[7]....
        /*036c*/ 	.word	0x00001790


	//   ....[8]....
        /*0370*/ 	.word	0x00003130


	//   ....[9]....
        /*0374*/ 	.word	0x000031f0


	//   ....[10]....
        /*0378*/ 	.word	0x00003200


	//   ....[11]....
        /*037c*/ 	.word	0x00003250


	//   ....[12]....
        /*0380*/ 	.word	0x00005390


	//   ....[13]....
        /*0384*/ 	.word	0x000053a0


	//   ....[14]....
        /*0388*/ 	.word	0x000053d0


	//   ....[15]....
        /*038c*/ 	.word	0x000053e0


	//   ....[16]....
        /*0390*/ 	.word	0x00007700


	//   ....[17]....
        /*0394*/ 	.word	0x00007770


	//   ....[18]....
        /*0398*/ 	.word	0x00007790


	//   ....[19]....
        /*039c*/ 	.word	0x000077b0


	//   ....[20]....
        /*03a0*/ 	.word	0x00008d80


	//   ....[21]....
        /*03a4*/ 	.word	0x00008df0


	//   ....[22]....
        /*03a8*/ 	.word	0x00008e40


	//   ....[23]....
        /*03ac*/ 	.word	0x00008e70


	//   ....[24]....
        /*03b0*/ 	.word	0x0000c3a0


	//   ....[25]....
        /*03b4*/ 	.word	0x0000c530


	//   ....[26]....
        /*03b8*/ 	.word	0x0000c560


	//   ....[27]....
        /*03bc*/ 	.word	0x0000c5a0


	//   ....[28]....
        /*03c0*/ 	.word	0x0000c610


	//   ....[29]....
        /*03c4*/ 	.word	0x0000c670


	//   ....[30]....
        /*03c8*/ 	.word	0x0000c6b0


	//   ....[31]....
        /*03cc*/ 	.word	0x0000c860


	//   ....[32]....
        /*03d0*/ 	.word	0x0000c8c0


	//   ....[33]....
        /*03d4*/ 	.word	0x0000c900


	//   ....[34]....
        /*03d8*/ 	.word	0x0000c940


	//   ....[35]....
        /*03dc*/ 	.word	0x0000c970


	//   ....[36]....
        /*03e0*/ 	.word	0x0000c9a0


	//   ....[37]....
        /*03e4*/ 	.word	0x0000ca40


	//   ....[38]....
        /*03e8*/ 	.word	0x0000caa0


	//   ....[39]....
        /*03ec*/ 	.word	0x0000cb30


	//   ....[40]....
        /*03f0*/ 	.word	0x00010280


	//   ....[41]....
        /*03f4*/ 	.word	0x00010290


	//   ....[42]....
        /*03f8*/ 	.word	0x000103b0


	//   ....[43]....
        /*03fc*/ 	.word	0x00010410


	//   ....[44]....
        /*0400*/ 	.word	0x00010450


	//   ....[45]....
        /*0404*/ 	.word	0x00010490


	//   ....[46]....
        /*0408*/ 	.word	0x000104c0


	//   ....[47]....
        /*040c*/ 	.word	0x000104f0


	//   ....[48]....
        /*0410*/ 	.word	0x00010690


	//   ....[49]....
        /*0414*/ 	.word	0x000106f0


	//   ....[50]....
        /*0418*/ 	.word	0x00010730


	//   ....[51]....
        /*041c*/ 	.word	0x00010770


	//   ....[52]....
        /*0420*/ 	.word	0x000107a0


	//   ....[53]....
        /*0424*/ 	.word	0x000107d0


	//   ....[54]....
        /*0428*/ 	.word	0x00010890


	//   ....[55]....
        /*042c*/ 	.word	0x000108b0


	//   ....[56]....
        /*0430*/ 	.word	0x00010920


	//   ....[57]....
        /*0434*/ 	.word	0x00010fa0


	//   ....[58]....
        /*0438*/ 	.word	0x000115c0


	//   ....[59]....
        /*043c*/ 	.word	0x000119e0


	//   ....[60]....
        /*0440*/ 	.word	0x00011a70


	//   ....[61]....
        /*0444*/ 	.word	0x00011b10


	//   ....[62]....
        /*0448*/ 	.word	0x00011bc0


	//   ....[63]....
        /*044c*/ 	.word	0x00011c40


	//   ....[64]....
        /*0450*/ 	.word	0x00011cc0


	//   ....[65]....
        /*0454*/ 	.word	0x00011d40


	//   ....[66]....
        /*0458*/ 	.word	0x00011dc0


	//   ....[67]....
        /*045c*/ 	.word	0x00011e50


	//   ....[68]....
        /*0460*/ 	.word	0x00011f00


	//   ....[69]....
        /*0464*/ 	.word	0x00011f80


	//   ....[70]....
        /*0468*/ 	.word	0x00012000


	//   ....[71]....
        /*046c*/ 	.word	0x00012080


	//   ....[72]....
        /*0470*/ 	.word	0x00012100


	//   ....[73]....
        /*0474*/ 	.word	0x00012170


	//   ....[74]....
        /*0478*/ 	.word	0x00012210


	//   ....[75]....
        /*047c*/ 	.word	0x000122a0


	//   ....[76]....
        /*0480*/ 	.word	0x000123d0


	//----- nvinfo : EIATTR_REG_RECONFIG
	.align		4
.L_1611:
        /*0484*/ 	.byte	0x01, 0x54
	.zero		2


	//----- nvinfo : EIATTR_SYSCALL_OFFSETS
	.align		4
        /*0488*/ 	.byte	0x04, 0x46
        /*048a*/ 	.short	(.L_1613 - .L_1612)


	//   ....[0]....
.L_1612:
        /*048c*/ 	.word	0x000019f0


	//   ....[1]....
        /*0490*/ 	.word	0x0000d830


	//   ....[2]....
        /*0494*/ 	.word	0x0000d970


	//   ....[3]....
        /*0498*/ 	.word	0x0000da70


	//----- nvinfo : EIATTR_MBARRIER_INSTR_OFFSETS
	.align		4
.L_1613:
        /*049c*/ 	.byte	0x04, 0x39
        /*049e*/ 	.short	(.L_1615 - .L_1614)


	//   ....[0]....
.L_1614:
        /*04a0*/ 	.word	0x000002e0
        /*04a4*/ 	.word	0x000000ff
        /*04a8*/ 	.word	0x00032400
        /*04ac*/ 	.short	0x0100
        /*04ae*/ 	.byte	0x08
	.zero		1


	//   ....[1]....
        /*04b0*/ 	.word	0x000002f0
        /*04b4*/ 	.word	0x000000ff
        /*04b8*/ 	.word	0x00032410
        /*04bc*/ 	.short	0x0100
        /*04be*/ 	.byte	0x08
	.zero		1


	//   ....[2]....
        /*04c0*/ 	.word	0x00000300
        /*04c4*/ 	.word	0x000000ff
        /*04c8*/ 	.word	0x00032420
        /*04cc*/ 	.short	0x0100
        /*04ce*/ 	.byte	0x08
	.zero		1


	//   ....[3]....
        /*04d0*/ 	.word	0x000003f0
        /*04d4*/ 	.word	0x000000ff
        /*04d8*/ 	.word	0x00032430
        /*04dc*/ 	.short	0x0100
        /*04de*/ 	.byte	0x08
	.zero		1


	//   ....[4]....
        /*04e0*/ 	.word	0x00000400
        /*04e4*/ 	.word	0x000000ff
        /*04e8*/ 	.word	0x00032440
        /*04ec*/ 	.short	0x0100
        /*04ee*/ 	.byte	0x08
	.zero		1


	//   ....[5]....
        /*04f0*/ 	.word	0x00000410
        /*04f4*/ 	.word	0x000000ff
        /*04f8*/ 	.word	0x00032438
        /*04fc*/ 	.short	0x0100
        /*04fe*/ 	.byte	0x08
	.zero		1


	//   ....[6]....
        /*0500*/ 	.word	0x00000420
        /*0504*/ 	.word	0x000000ff
        /*0508*/ 	.word	0x00032448
        /*050c*/ 	.short	0x0100
        /*050e*/ 	.byte	0x08
	.zero		1


	//   ....[7]....
        /*0510*/ 	.word	0x00000550
        /*0514*/ 	.word	0x000000ff
        /*0518*/ 	.word	0x00032450
        /*051c*/ 	.short	0x0100
        /*051e*/ 	.byte	0x08
	.zero		1


	//   ....[8]....
        /*0520*/ 	.word	0x00000560
        /*0524*/ 	.word	0x000000ff
        /*0528*/ 	.word	0x00032460
        /*052c*/ 	.short	0x0100
        /*052e*/ 	.byte	0x08
	.zero		1


	//   ....[9]....
        /*0530*/ 	.word	0x00000570
        /*0534*/ 	.word	0x000000ff
        /*0538*/ 	.word	0x00032458
        /*053c*/ 	.short	0x0100
        /*053e*/ 	.byte	0x08
	.zero		1


	//   ....[10]....
        /*0540*/ 	.word	0x00000580
        /*0544*/ 	.word	0x000000ff
        /*0548*/ 	.word	0x00032468
        /*054c*/ 	.short	0x0100
        /*054e*/ 	.byte	0x08
	.zero		1


	//   ....[11]....
        /*0550*/ 	.word	0x00000670
        /*0554*/ 	.word	0x000000ff
        /*0558*/ 	.word	0x00032470
        /*055c*/ 	.short	0x0100
        /*055e*/ 	.byte	0x06
	.zero		1


	//   ....[12]....
        /*0560*/ 	.word	0x00000680
        /*0564*/ 	.word	0x000000ff
        /*0568*/ 	.word	0x00032480
        /*056c*/ 	.short	0x0100
        /*056e*/ 	.byte	0x06
	.zero		1


	//   ....[13]....
        /*0570*/ 	.word	0x00000690
        /*0574*/ 	.word	0x000000ff
        /*0578*/ 	.word	0x00032478
        /*057c*/ 	.short	0x0100
        /*057e*/ 	.byte	0x06
	.zero		1


	//   ....[14]....
        /*0580*/ 	.word	0x000006a0
        /*0584*/ 	.word	0x000000ff
        /*0588*/ 	.word	0x00032488
        /*058c*/ 	.short	0x0100
        /*058e*/ 	.byte	0x06
	.zero		1


	//   ....[15]....
        /*0590*/ 	.word	0x000007d0
        /*0594*/ 	.word	0x000000ff
        /*0598*/ 	.word	0x00032490
        /*059c*/ 	.short	0x0100
        /*059e*/ 	.byte	0x08
	.zero		1


	//   ....[16]....
        /*05a0*/ 	.word	0x000007e0
        /*05a4*/ 	.word	0x000000ff
        /*05a8*/ 	.word	0x000324a0
        /*05ac*/ 	.short	0x0100
        /*05ae*/ 	.byte	0x08
	.zero		1


	//   ....[17]....
        /*05b0*/ 	.word	0x000007f0
        /*05b4*/ 	.word	0x000000ff
        /*05b8*/ 	.word	0x00032498
        /*05bc*/ 	.short	0x0100
        /*05be*/ 	.byte	0x08
	.zero		1


	//   ....[18]....
        /*05c0*/ 	.word	0x00000800
        /*05c4*/ 	.word	0x000000ff
        /*05c8*/ 	.word	0x000324a8
        /*05cc*/ 	.short	0x0100
        /*05ce*/ 	.byte	0x08
	.zero		1


	//   ....[19]....
        /*05d0*/ 	.word	0x00000930
        /*05d4*/ 	.word	0x000000ff
        /*05d8*/ 	.word	0x000324b0
        /*05dc*/ 	.short	0x0100
        /*05de*/ 	.byte	0x08
	.zero		1


	//   ....[20]....
        /*05e0*/ 	.word	0x00000940
        /*05e4*/ 	.word	0x000000ff
        /*05e8*/ 	.word	0x000324c0
        /*05ec*/ 	.short	0x0100
        /*05ee*/ 	.byte	0x08
	.zero		1


	//   ....[21]....
        /*05f0*/ 	.word	0x00000950
        /*05f4*/ 	.word	0x000000ff
        /*05f8*/ 	.word	0x000324b8
        /*05fc*/ 	.short	0x0100
        /*05fe*/ 	.byte	0x08
	.zero		1


	//   ....[22]....
        /*0600*/ 	.word	0x00000960
        /*0604*/ 	.word	0x000000ff
        /*0608*/ 	.word	0x000324c8
        /*060c*/ 	.short	0x0100
        /*060e*/ 	.byte	0x08
	.zero		1


	//   ....[23]....
        /*0610*/ 	.word	0x00001a90
        /*0614*/ 	.word	0x00000005
        /*0618*/ 	.word	0x00032400
        /*061c*/ 	.short	0x010a
        /*061e*/ 	.byte	0x3f
	.zero		1


	//   ....[24]....
        /*0620*/ 	.word	0x00001b70
        /*0624*/ 	.word	0x00000000
        /*0628*/ 	.word	0x00032430
        /*062c*/ 	.short	0x010a
        /*062e*/ 	.byte	0x3f
	.zero		1


	//   ....[25]....
        /*0630*/ 	.word	0x00001bb0
        /*0634*/ 	.word	0x00000000
        /*0638*/ 	.word	0x00032430
        /*063c*/ 	.short	0x010a
        /*063e*/ 	.byte	0x3f
	.zero		1


	//   ....[26]....
        /*0640*/ 	.word	0x00001eb0
        /*0644*/ 	.word	0x00000005
        /*0648*/ 	.word	0x00032410
        /*064c*/ 	.short	0x010a
        /*064e*/ 	.byte	0x3f
	.zero		1


	//   ....[27]....
        /*0650*/ 	.word	0x00001ef0
        /*0654*/ 	.word	0x00000000
        /*0658*/ 	.word	0x00032450
        /*065c*/ 	.short	0x010a
        /*065e*/ 	.byte	0x3f
	.zero		1


	//   ....[28]....
        /*0660*/ 	.word	0x00001f30
        /*0664*/ 	.word	0x00000000
        /*0668*/ 	.word	0x00032450
        /*066c*/ 	.short	0x010a
        /*066e*/ 	.byte	0x3f
	.zero		1


	//   ....[29]....
        /*0670*/ 	.word	0x00003540
        /*0674*/ 	.word	0x00000018
        /*0678*/ 	.word	0x00000000
        /*067c*/ 	.short	0x0101
        /*067e*/ 	.byte	0x3f
	.zero		1


	//   ....[30]....
        /*0680*/ 	.word	0x00004000
        /*0684*/ 	.word	0x00000000
        /*0688*/ 	.word	0x00000000
        /*068c*/ 	.short	0x0101
        /*068e*/ 	.byte	0x3f
	.zero		1


	//   ....[31]....
        /*0690*/ 	.word	0x00004130
        /*0694*/ 	.word	0x000000ff
        /*0698*/ 	.word	0x00032430
        /*069c*/ 	.short	0x010a
        /*069e*/ 	.byte	0x05
	.zero		1


	//   ....[32]....
        /*06a0*/ 	.word	0x00004170
        /*06a4*/ 	.word	0x000000ff
        /*06a8*/ 	.word	0x00032430
        /*06ac*/ 	.short	0x010a
        /*06ae*/ 	.byte	0x05
	.zero		1


	//   ....[33]....
        /*06b0*/ 	.word	0x00004380
        /*06b4*/ 	.word	0x000000ff
        /*06b8*/ 	.word	0x00032450
        /*06bc*/ 	.short	0x010a
        /*06be*/ 	.byte	0x05
	.zero		1


	//   ....[34]....
        /*06c0*/ 	.word	0x000043c0
        /*06c4*/ 	.word	0x000000ff
        /*06c8*/ 	.word	0x00032450
        /*06cc*/ 	.short	0x010a
        /*06ce*/ 	.byte	0x05
	.zero		1


	//   ....[35]....
        /*06d0*/ 	.word	0x000055b0
        /*06d4*/ 	.word	0x00000098
        /*06d8*/ 	.word	0x00000000
        /*06dc*/ 	.short	0x0101
        /*06de*/ 	.byte	0x3f
	.zero		1


	//   ....[36]....
        /*06e0*/ 	.word	0x00006a20
        /*06e4*/ 	.word	0x000000d4
        /*06e8*/ 	.word	0x00000000
        /*06ec*/ 	.short	0x0101
        /*06ee*/ 	.byte	0x3f
	.zero		1


	//   ....[37]....
        /*06f0*/ 	.word	0x00006b50
        /*06f4*/ 	.word	0x000000ff
        /*06f8*/ 	.word	0x00032430
        /*06fc*/ 	.short	0x010a
        /*06fe*/ 	.byte	0x05
	.zero		1


	//   ....[38]....
        /*0700*/ 	.word	0x00006b90
        /*0704*/ 	.word	0x000000ff
        /*0708*/ 	.word	0x00032430
        /*070c*/ 	.short	0x010a
        /*070e*/ 	.byte	0x05
	.zero		1


	//   ....[39]....
        /*0710*/ 	.word	0x00006da0
        /*0714*/ 	.word	0x000000ff
        /*0718*/ 	.word	0x00032450
        /*071c*/ 	.short	0x010a
        /*071e*/ 	.byte	0x05
	.zero		1


	//   ....[40]....
        /*0720*/ 	.word	0x00006de0
        /*0724*/ 	.word	0x000000ff
        /*0728*/ 	.word	0x00032450
        /*072c*/ 	.short	0x010a
        /*072e*/ 	.byte	0x05
	.zero		1


	//   ....[41]....
        /*0730*/ 	.word	0x000079f0
        /*0734*/ 	.word	0x00000098
        /*0738*/ 	.word	0x00000000
        /*073c*/ 	.short	0x0101
        /*073e*/ 	.byte	0x3f
	.zero		1


	//   ....[42]....
        /*0740*/ 	.word	0x00008d60
        /*0744*/ 	.word	0x000000d5
        /*0748*/ 	.word	0x00000000
        /*074c*/ 	.short	0x0101
        /*074e*/ 	.byte	0x3f
	.zero		1


	//   ....[43]....
        /*0750*/ 	.word	0x0000af40
        /*0754*/ 	.word	0x00000097
        /*0758*/ 	.word	0x00000000
        /*075c*/ 	.short	0x0101
        /*075e*/ 	.byte	0x3f
	.zero		1


	//   ....[44]....
        /*0760*/ 	.word	0x0000dfc0
        /*0764*/ 	.word	0x00000008
        /*0768*/ 	.word	0x00032440
        /*076c*/ 	.short	0x010a
        /*076e*/ 	.byte	0x3f
	.zero		1


	//   ....[45]....
        /*0770*/ 	.word	0x0000e5d0
        /*0774*/ 	.word	0x00000008
        /*0778*/ 	.word	0x00032420
        /*077c*/ 	.short	0x010a
        /*077e*/ 	.byte	0x3f
	.zero		1


	//   ....[46]....
        /*0780*/ 	.word	0x0000e6a0
        /*0784*/ 	.word	0x0000000b
        /*0788*/ 	.word	0x00032460
        /*078c*/ 	.short	0x010a
        /*078e*/ 	.byte	0x3f
	.zero		1


	//   ....[47]....
        /*0790*/ 	.word	0x0000ece0
        /*0794*/ 	.word	0x00000002
        /*0798*/ 	.word	0x00032440
        /*079c*/ 	.short	0x010a
        /*079e*/ 	.byte	0x3f
	.zero		1


	//   ....[48]....
        /*07a0*/ 	.word	0x0000eef0
        /*07a4*/ 	.word	0x00000002
        /*07a8*/ 	.word	0x00032460
        /*07ac*/ 	.short	0x010a
        /*07ae*/ 	.byte	0x3f
	.zero		1


	//   ....[49]....
        /*07b0*/ 	.word	0x0000f460
        /*07b4*/ 	.word	0x00000002
        /*07b8*/ 	.word	0x00032440
        /*07bc*/ 	.short	0x010a
        /*07be*/ 	.byte	0x3f
	.zero		1


	//   ....[50]....
        /*07c0*/ 	.word	0x0000f660
        /*07c4*/ 	.word	0x00000002
        /*07c8*/ 	.word	0x00032460
        /*07cc*/ 	.short	0x010a
        /*07ce*/ 	.byte	0x3f
	.zero		1


	//   ....[51]....
        /*07d0*/ 	.word	0x0000fb60
        /*07d4*/ 	.word	0x00000002
        /*07d8*/ 	.word	0x00032440
        /*07dc*/ 	.short	0x010a
        /*07de*/ 	.byte	0x3f
	.zero		1


	//   ....[52]....
        /*07e0*/ 	.word	0x0000fd70
        /*07e4*/ 	.word	0x00000002
        /*07e8*/ 	.word	0x00032460
        /*07ec*/ 	.short	0x010a
        /*07ee*/ 	.byte	0x3f
	.zero		1


	//   ....[53]....
        /*07f0*/ 	.word	0x00010f30
        /*07f4*/ 	.word	0x00000000
        /*07f8*/ 	.word	0x00032420
        /*07fc*/ 	.short	0x010a
        /*07fe*/ 	.byte	0x3f
	.zero		1


	//   ....[54]....
        /*0800*/ 	.word	0x00011100
        /*0804*/ 	.word	0x00000006
        /*0808*/ 	.word	0x00000000
        /*080c*/ 	.short	0x010a
        /*080e*/ 	.byte	0x3f
	.zero		1


	//   ....[55]....
        /*0810*/ 	.word	0x00011170
        /*0814*/ 	.word	0x00000007
        /*0818*/ 	.word	0x00000000
        /*081c*/ 	.short	0x010a
        /*081e*/ 	.byte	0x3f
	.zero		1


	//   ....[56]....
        /*0820*/ 	.word	0x000111e0
        /*0824*/ 	.word	0x00000004
        /*0828*/ 	.word	0x00000000
        /*082c*/ 	.short	0x010a
        /*082e*/ 	.byte	0x3f
	.zero		1


	//   ....[57]....
        /*0830*/ 	.word	0x00011210
        /*0834*/ 	.word	0x00000003
        /*0838*/ 	.word	0x00000000
        /*083c*/ 	.short	0x010a
        /*083e*/ 	.byte	0x3f
	.zero		1


	//   ....[58]....
        /*0840*/ 	.word	0x00011270
        /*0844*/ 	.word	0x00000005
        /*0848*/ 	.word	0x00032400
        /*084c*/ 	.short	0x010a
        /*084e*/ 	.byte	0x3f
	.zero		1


	//   ....[59]....
        /*0850*/ 	.word	0x000112c0
        /*0854*/ 	.word	0x00000000
        /*0858*/ 	.word	0x00032430
        /*085c*/ 	.short	0x010a
        /*085e*/ 	.byte	0x3f
	.zero		1


	//   ....[60]....
        /*0860*/ 	.word	0x00011310
        /*0864*/ 	.word	0x00000005
        /*0868*/ 	.word	0x00032410
        /*086c*/ 	.short	0x010a
        /*086e*/ 	.byte	0x3f
	.zero		1


	//   ....[61]....
        /*0870*/ 	.word	0x00011360
        /*0874*/ 	.word	0x00000000
        /*0878*/ 	.word	0x00032450
        /*087c*/ 	.short	0x010a
        /*087e*/ 	.byte	0x3f
	.zero		1


	//   ....[62]....
        /*0880*/ 	.word	0x000113c0
        /*0884*/ 	.word	0x00000014
        /*0888*/ 	.word	0x00032430
        /*088c*/ 	.short	0x010a
        /*088e*/ 	.byte	0x3f
	.zero		1


	//   ....[63]....
        /*0890*/ 	.word	0x00011420
        /*0894*/ 	.word	0x00000014
        /*0898*/ 	.word	0x00032450
        /*089c*/ 	.short	0x010a
        /*089e*/ 	.byte	0x3f
	.zero		1


	//   ....[64]....
        /*08a0*/ 	.word	0x00011480
        /*08a4*/ 	.word	0x00000014
        /*08a8*/ 	.word	0x00032430
        /*08ac*/ 	.short	0x010a
        /*08ae*/ 	.byte	0x3f
	.zero		1


	//   ....[65]....
        /*08b0*/ 	.word	0x000114e0
        /*08b4*/ 	.word	0x00000014
        /*08b8*/ 	.word	0x00032450
        /*08bc*/ 	.short	0x010a
        /*08be*/ 	.byte	0x3f
	.zero		1


	//   ....[66]....
        /*08c0*/ 	.word	0x00011680
        /*08c4*/ 	.word	0x00000008
        /*08c8*/ 	.word	0x00032440
        /*08cc*/ 	.short	0x010a
        /*08ce*/ 	.byte	0x3f
	.zero		1


	//   ....[67]....
        /*08d0*/ 	.word	0x00011700
        /*08d4*/ 	.word	0x00000008
        /*08d8*/ 	.word	0x00032420
        /*08dc*/ 	.short	0x010a
        /*08de*/ 	.byte	0x3f
	.zero		1


	//   ....[68]....
        /*08e0*/ 	.word	0x00011750
        /*08e4*/ 	.word	0x0000000b
        /*08e8*/ 	.word	0x00032460
        /*08ec*/ 	.short	0x010a
        /*08ee*/ 	.byte	0x3f
	.zero		1


	//   ....[69]....
        /*08f0*/ 	.word	0x000117a0
        /*08f4*/ 	.word	0x00000002
        /*08f8*/ 	.word	0x00032440
        /*08fc*/ 	.short	0x010a
        /*08fe*/ 	.byte	0x3f
	.zero		1


	//   ....[70]....
        /*0900*/ 	.word	0x000117f0
        /*0904*/ 	.word	0x00000002
        /*0908*/ 	.word	0x00032460
        /*090c*/ 	.short	0x010a
        /*090e*/ 	.byte	0x3f
	.zero		1


	//   ....[71]....
        /*0910*/ 	.word	0x00011840
        /*0914*/ 	.word	0x00000002
        /*0918*/ 	.word	0x00032440
        /*091c*/ 	.short	0x010a
        /*091e*/ 	.byte	0x3f
	.zero		1


	//   ....[72]....
        /*0920*/ 	.word	0x00011890
        /*0924*/ 	.word	0x00000002
        /*0928*/ 	.word	0x00032460
        /*092c*/ 	.short	0x010a
        /*092e*/ 	.byte	0x3f
	.zero		1


	//   ....[73]....
        /*0930*/ 	.word	0x000118e0
        /*0934*/ 	.word	0x00000002
        /*0938*/ 	.word	0x00032440
        /*093c*/ 	.short	0x010a
        /*093e*/ 	.byte	0x3f
	.zero		1


	//   ....[74]....
        /*0940*/ 	.word	0x00011930
        /*0944*/ 	.word	0x00000002
        /*0948*/ 	.word	0x00032460
        /*094c*/ 	.short	0x010a
        /*094e*/ 	.byte	0x3f
	.zero		1


	//   ....[75]....
        /*0950*/ 	.word	0x000122f0
        /*0954*/ 	.word	0x00000000
        /*0958*/ 	.word	0x00032420
        /*095c*/ 	.short	0x010a
        /*095e*/ 	.byte	0x3f
	.zero		1


	//   ....[76]....
        /*0960*/ 	.word	0x00012490
        /*0964*/ 	.word	0x00000006
        /*0968*/ 	.word	0x00000000
        /*096c*/ 	.short	0x010a
        /*096e*/ 	.byte	0x3f
	.zero		1


	//   ....[77]....
        /*0970*/ 	.word	0x000124e0
        /*0974*/ 	.word	0x00000007
        /*0978*/ 	.word	0x00000000
        /*097c*/ 	.short	0x010a
        /*097e*/ 	.byte	0x3f
	.zero		1


	//   ....[78]....
        /*0980*/ 	.word	0x00012530
        /*0984*/ 	.word	0x00000004
        /*0988*/ 	.word	0x00000000
        /*098c*/ 	.short	0x010a
        /*098e*/ 	.byte	0x3f
	.zero		1


	//----- nvinfo : EIATTR_NUM_MBARRIERS
	.align		4
.L_1615:
        /*0990*/ 	.byte	0x03, 0x38
        /*0992*/ 	.short	0x0017


	//----- nvinfo : EIATTR_EXIT_INSTR_OFFSETS
	.align		4
        /*0994*/ 	.byte	0x04, 0x1c
        /*0996*/ 	.short	(.L_1617 - .L_1616)


	//   ....[0]....
.L_1616:
        /*0998*/ 	.word	0x00000b10


	//   ....[1]....
        /*099c*/ 	.word	0x0000c360


	//   ....[2]....
        /*09a0*/ 	.word	0x0000c3c0


	//   ....[3]....
        /*09a4*/ 	.word	0x00011260


	//----- nvinfo : EIATTR_MAX_THREADS
	.align		4
.L_1617:
        /*09a8*/ 	.byte	0x04, 0x05
        /*09aa*/ 	.short	(.L_1619 - .L_1618)
.L_1618:
        /*09ac*/ 	.word	0x00000180
        /*09b0*/ 	.word	0x00000001
        /*09b4*/ 	.word	0x00000001


	//----- nvinfo : EIATTR_CRS_STACK_SIZE
	.align		4
.L_1619:
        /*09b8*/ 	.byte	0x04, 0x1e
        /*09ba*/ 	.short	(.L_1621 - .L_1620)
.L_1620:
        /*09bc*/ 	.word	0x00000000


	//----- nvinfo : EIATTR_CBANK_PARAM_SIZE
	.align		4
.L_1621:
        /*09c0*/ 	.byte	0x03, 0x19
        /*09c2*/ 	.short	0x0b70


	//----- nvinfo : EIATTR_PARAM_CBANK
	.align		4
        /*09c4*/ 	.byte	0x04, 0x0a
        /*09c6*/ 	.short	(.L_1623 - .L_1622)
	.align		4
.L_1622:
        /*09c8*/ 	.word	index@(.nv.constant0._ZN7cutlass13device_kernelIN5flash11enable_sm90INS1_16FlashAttnFwdSm90INS1_25CollectiveMainloopFwdSm90ILi2EN4cute5tupleIJNS5_1CILi1EEES8_S8_EEENS6_IJNS7_ILi128EEENS7_ILi96EEENS7_ILi64EEEEEELi256ENS_10bfloat16_tEfNS_4arch4Sm90ELb1ELb0ELb0ELb1ELb0ELb0ELb1ELb1ELb0ELb0ELb0ELb0EEENS1_21CollectiveEpilogueFwdINS6_IJSA_NS7_ILi256EEESB_EEES9_SE_SG_Li256ELb1ELb0ELb0ELb0EEENS1_36VarlenDynamicPersistentTileSchedulerILi128ELi96ELi256ELi32ELb0ELb0ELb1ELb1ELb1ELb1EEEEEEEEEvNT_6ParamsE)
        /*09cc*/ 	.short	0x0210
        /*09ce*/ 	.short	0x0b70


	//----- nvinfo : EIATTR_SW_WAR
	.align		4
.L_1623:
        /*09d0*/ 	.byte	0x04, 0x36
        /*09d2*/ 	.short	(.L_1625 - .L_1624)
.L_1624:
        /*09d4*/ 	.word	0x00000008
.L_1625:


//--------------------- .nv.info._ZN7cutlass13device_kernelIN5flash11enable_sm90INS1_16FlashAttnFwdSm90INS1_25CollectiveMainloopFwdSm90ILi2EN4cute5tupleIJNS5_1CILi1EEES8_S8_EEENS6_IJNS7_ILi128EEENS7_ILi96EEENS7_ILi64EEEEEELi256ENS_10bfloat16_tEfNS_4arch4Sm90ELb1ELb0ELb0ELb1ELb0ELb1ELb1ELb1ELb0ELb0ELb0ELb0EEENS1_21CollectiveEpilogueFwdINS6_IJSA_NS7_ILi256EEESB_EEES9_SE_SG_Li256ELb1ELb0ELb0ELb0EEENS1_36VarlenDynamicPersistentTileSchedulerILi128ELi96ELi256ELi32ELb0ELb0ELb1ELb1ELb1ELb1EEEEEEEEEvNT_6ParamsE --------------------------
	.section	.nv.info._ZN7cutlass13device_kernelIN5flash11enable_sm90INS1_16FlashAttnFwdSm90INS1_25CollectiveMainloopFwdSm90ILi2EN4cute5tupleIJNS5_1CILi1EEES8_S8_EEENS6_IJNS7_ILi128EEENS7_ILi96EEENS7_ILi64EEEEEELi256ENS_10bfloat16_tEfNS_4arch4Sm90ELb1ELb0ELb0ELb1ELb0ELb1ELb1ELb1ELb0ELb0ELb0ELb0EEENS1_21CollectiveEpilogueFwdINS6_IJSA_NS7_ILi256EEESB_EEES9_SE_SG_Li256ELb1ELb0ELb0ELb0EEENS1_36VarlenDynamicPersistentTileSchedulerILi128ELi96ELi256ELi32ELb0ELb0ELb1ELb1ELb1ELb1EEEEEEEEEvNT_6ParamsE,"",@"SHT_CUDA_INFO"
	.sectionflags	@""
	.align	4


	//----- nvinfo : EIATTR_CUDA_API_VERSION
	.align		4
        /*0000*/ 	.byte	0x04, 0x37
        /*0002*/ 	.short	(.L_1627 - .L_1626)
.L_1626:
        /*0004*/ 	.word	0x00000082


	//----- nvinfo : EIATTR_KPARAM_INFO
	.align		4
.L_1627:
        /*0008*/ 	.byte	0x04, 0x17
        /*000a*/ 	.short	(.L_1629 - .L_1628)
.L_1628:
        /*000c*/ 	.word	0x00000000
        /*0010*/ 	.short	0x0000
        /*0012*/ 	.short	0x0070
        /*0014*/ 	.byte	0x00, 0xf0, 0x01, 0x2c


	//----- nvinfo : EIATTR_SPARSE_MMA_MASK
	.align		4
.L_1629:
        /*0018*/ 	.byte	0x03, 0x50
        /*001a*/ 	.short	0x0000


	//----- nvinfo : EIATTR_MAXREG_COUNT
	.align		4
        /*001c*/ 	.byte	0x03, 0x1b
        /*001e*/ 	.short	0x00a8


	//----- nvinfo : EIATTR_NUM_BARRIERS
	.align		4
        /*0020*/ 	.byte	0x02, 0x4c
        /*0022*/ 	.byte	0x10
	.zero		1


	//----- nvinfo : EIATTR_EXTERNS
	.align		4
        /*0024*/ 	.byte	0x04, 0x0f
        /*0026*/ 	.short	(.L_1631 - .L_1630)


	//   ....[0]....
	.align		4
.L_1630:
        /*0028*/ 	.word	index@(__assertfail)


	//----- nvinfo : EIATTR_ANNOTATIONS
	.align		4
.L_1631:
        /*002c*/ 	.byte	0x04, 0x55
        /*002e*/ 	.short	(.L_1633 - .L_1632)


	//   ....[0]....
.L_1632:
        /* <DEDUP_REMOVED lines=75> */


	//----- nvinfo : EIATTR_MERCURY_ISA_VERSION
	.align		4
.L_1633:
        /*04d0*/ 	.byte	0x03, 0x5f
        /*04d2*/ 	.short	0x0101


	//----- nvinfo : EIATTR_UNUSED_LOAD_BYTE_OFFSET
	.align		4
        /*04d4*/ 	.byte	0x04, 0x44
        /*04d6*/ 	.short	(.L_1635 - .L_1634)


	//   ....[0]....
.L_1634:
        /*04d8*/ 	.word	0x00000b50
        /*04dc*/ 	.word	0x0000fff0


	//   ....[1]....
        /*04e0*/ 	.word	0x00012190
        /*04e4*/ 	.word	0x0000fff0


	//----- nvinfo : EIATTR_INT_WARP_WIDE_INSTR_OFFSETS
	.align		4
.L_1635:
        /*04e8*/ 	.byte	0x04, 0x31
        /*04ea*/ 	.short	(.L_1637 - .L_1636)


	//   ....[0]....
.L_1636:
        /*04ec*/ 	.word	0x000001e0


	//   ....[1]....
        /*04f0*/ 	.word	0x00000220


	//   ....[2]....
        /*04f4*/ 	.word	0x00000290


	//   ....[3]....
        /*04f8*/ 	.word	0x00000300


	//   ....[4]....
        /*04fc*/ 	.word	0x00016da0


	//   ....[5]....
        /*0500*/ 	.word	0x00016e30


	//   ....[6]....
        /*0504*/ 	.word	0x000172b0


	//   ....[7]....
        /*0508*/ 	.word	0x000172e0


	//   ....[8]....
        /*050c*/ 	.word	0x00019880


	//   ....[9]....
        /*0510*/ 	.word	0x00019910


	//----- nvinfo : EIATTR_COOP_GROUP_MASK_REGIDS
	.align		4
.L_1637:
        /*0514*/ 	.byte	0x04, 0x29
        /*0516*/ 	.short	(.L_1639 - .L_1638)


	//   ....[0]....
.L_1638:
        /*0518*/ 	.word	0xffffffff


	//   ....[1]....
        /*051c*/ 	.word	0xffffffff


	//   ....[2]....
        /*0520*/ 	.word	0xffffffff


	//   ....[3]....
        /*0524*/ 	.word	0xffffffff


	//   ....[4]....
        /*0528*/ 	.word	0xffffffff


	//   ....[5]....
        /*052c*/ 	.word	0xffffffff


	//   ....[6]....
        /*0530*/ 	.word	0xffffffff


	//   ....[7]....
        /*0534*/ 	.word	0xffffffff


	//   ....[8]....
        /*0538*/ 	.word	0xffffffff


	//   ....[9]....
        /*053c*/ 	.word	0xffffffff


	//   ....[10]....
        /*0540*/ 	.word	0xffffffff


	//   ....[11]....
        /*0544*/ 	.word	0xffffffff


	//   ....[12]....
        /*0548*/ 	.word	0xffffffff


	//   ....[13]....
        /*054c*/ 	.word	0xffffffff


	//   ....[14]....
        /*0550*/ 	.word	0xffffffff


	//   ....[15]....
        /*0554*/ 	.word	0xffffffff


	//   ....[16]....
        /*0558*/ 	.word	0xffffffff


	//   ....[17]....
        /*055c*/ 	.word	0xffffffff


	//   ....[18]....
        /*0560*/ 	.word	0xffffffff


	//   ....[19]....
        /*0564*/ 	.word	0xffffffff


	//   ....[20]....
        /*0568*/ 	.word	0xffffffff


	//   ....[21]....
        /*056c*/ 	.word	0xffffffff


	//   ....[22]....
        /*0570*/ 	.word	0xffffffff


	//   ....[23]....
        /*0574*/ 	.word	0xffffffff


	//   ....[24]....
        /*0578*/ 	.word	0xffffffff


	//   ....[25]....
        /*057c*/ 	.word	0xffffffff


	//   ....[26]....
        /*0580*/ 	.word	0xffffffff


	//   ....[27]....
        /*0584*/ 	.word	0xffffffff


	//   ....[28]....
        /*0588*/ 	.word	0xffffffff


	//   ....[29]....
        /*058c*/ 	.word	0xffffffff


	//   ....[30]....
        /*0590*/ 	.word	0xffffffff


	//   ....[31]....
        /*0594*/ 	.word	0xffffffff


	//   ....[32]....
        /*0598*/ 	.word	0xffffffff


	//   ....[33]....
        /*059c*/ 	.word	0xffffffff


	//   ....[34]....
        /*05a0*/ 	.word	0xffffffff


	//   ....[35]....
        /*05a4*/ 	.word	0xffffffff


	//   ....[36]....
        /*05a8*/ 	.word	0xffffffff


	//   ....[37]....
        /*05ac*/ 	.word	0xffffffff


	//   ....[38]....
        /*05b0*/ 	.word	0xffffffff


	//   ....[39]....
        /*05b4*/ 	.word	0xffffffff


	//   ....[40]....
        /*05b8*/ 	.word	0xffffffff


	//   ....[41]....
        /*05bc*/ 	.word	0xffffffff


	//   ....[42]....
        /*05c0*/ 	.word	0xffffffff


	//   ....[43]....
        /*05c4*/ 	.word	0xffffffff


	//   ....[44]....
        /*05c8*/ 	.word	0xffffffff


	//   ....[45]....
        /*05cc*/ 	.word	0xffffffff


	//   ....[46]....
        /*05d0*/ 	.word	0xffffffff


	//   ....[47]....
        /*05d4*/ 	.word	0xffffffff


	//   ....[48]....
        /*05d8*/ 	.word	0xffffffff


	//   ....[49]....
        /*05dc*/ 	.word	0xffffffff


	//   ....[50]....
        /*05e0*/ 	.word	0xffffffff


	//   ....[51]....
        /*05e4*/ 	.word	0xffffffff


	//   ....[52]....
        /*05e8*/ 	.word	0xffffffff


	//   ....[53]....
        /*05ec*/ 	.word	0xffffffff


	//   ....[54]....
        /*05f0*/ 	.word	0xffffffff


	//   ....[55]....
        /*05f4*/ 	.word	0xffffffff


	//   ....[56]....
        /*05f8*/ 	.word	0xffffffff


	//   ....[57]....
        /*05fc*/ 	.word	0xffffffff


	//   ....[58]....
        /*0600*/ 	.word	0x0500000f


	//   ....[59]....
        /*0604*/ 	.word	0x0500000f


	//   ....[60]....
        /*0608*/ 	.word	0x0500000f


	//   ....[61]....
        /*060c*/ 	.word	0x0500000f


	//   ....[62]....
        /*0610*/ 	.word	0x0500000f


	//   ....[63]....
        /*0614*/ 	.word	0x0500000f


	//   ....[64]....
        /*0618*/ 	.word	0x0500000f


	//   ....[65]....
        /*061c*/ 	.word	0x0500000f


	//   ....[66]....
        /*0620*/ 	.word	0x0500000f


	//   ....[67]....
        /*0624*/ 	.word	0x0500000f


	//   ....[68]....
        /*0628*/ 	.word	0x0500000f


	//   ....[69]....
        /*062c*/ 	.word	0x0500000f


	//   ....[70]....
        /*0630*/ 	.word	0x0500000f


	//   ....[71]....
        /*0634*/ 	.word	0x0500000f


	//   ....[72]....
        /*0638*/ 	.word	0x0500000f


	//   ....[73]....
        /*063c*/ 	.word	0x0500000f


	//   ....[74]....
        /*0640*/ 	.word	0x0500000f


	//   ....[75]....
        /*0644*/ 	.word	0x0500000f


	//   ....[76]....
        /*0648*/ 	.word	0x0500000f


	//   ....[77]....
        /*064c*/ 	.word	0x0500000f


	//   ....[78]....
        /*0650*/ 	.word	0x0500000f


	//   ....[79]....
        /*0654*/ 	.word	0x0500000f


	//   ....[80]....
        /*0658*/ 	.word	0x0500000f


	//   ....[81]....
        /*065c*/ 	.word	0x0500000f


	//   ....[82]....
        /*0660*/ 	.word	0x0500000f


	//   ....[83]....
        /*0664*/ 	.word	0x0500000f


	//   ....[84]....
        /*0668*/ 	.word	0x0500000f


	//   ....[85]....
        /*066c*/ 	.word	0x0500000f


	//   ....[86]....
        /*0670*/ 	.word	0x0500000f


	//   ....[87]....
        /*0674*/ 	.word	0x0500000f


	//   ....[88]....
        /*0678*/ 	.word	0x0500000f


	//   ....[89]....
        /*067c*/ 	.word	0x0500000f


	//   ....[90]....
        /*0680*/ 	.word	0x0500000f


	//   ....[91]....
        /*0684*/ 	.word	0x0500000f


	//   ....[92]....
        /*0688*/ 	.word	0x0500000f


	//   ....[93]....
        /*068c*/ 	.word	0x0500000f


	//   ....[94]....
        /*0690*/ 	.word	0x0500000f


	//----- nvinfo : EIATTR_COOP_GROUP_INSTR_OFFSETS
	.align		4
.L_1639:
        /*0694*/ 	.byte	0x04, 0x28
        /*0696*/ 	.short	(.L_1641 - .L_1640)


	//   ....[0]....
.L_1640:
        /*0698*/ 	.word	0x00000060


	//   ....[1]....
        /*069c*/ 	.word	0x000001f0


	//   ....[2]....
        /*06a0*/ 	.word	0x000002b0


	//   ....[3]....
        /*06a4*/ 	.word	0x00000480


	//   ....[4]....
        /*06a8*/ 	.word	0x000005e0


	//   ....[5]....
        /*06ac*/ 	.word	0x00000700


	//   ....[6]....
        /*06b0*/ 	.word	0x00000860


	//   ....[7]....
        /*06b4*/ 	.word	0x000060d0


	//   ....[8]....
        /*06b8*/ 	.word	0x0000ab70


	//   ....[9]....
        /*06bc*/ 	.word	0x0000aba0


	//   ....[10]....
        /*06c0*/ 	.word	0x0000b140


	//   ....[11]....
        /*06c4*/ 	.word	0x0000b160


	//   ....[12]....
        /*06c8*/ 	.word	0x0000d260


	//   ....[13]....
        /*06cc*/ 	.word	0x0000d280


	//   ....[14]....
        /*06d0*/ 	.word	0x0000da50


	//   ....[15]....
        /*06d4*/ 	.word	0x0000da70


	//   ....[16]....
        /*06d8*/ 	.word	0x0000fe20


	//   ....[17]....
        /*06dc*/ 	.word	0x0000fe40


	//   ....[18]....
        /*06e0*/ 	.word	0x00010240


	//   ....[19]....
        /*06e4*/ 	.word	0x00010260


	//   ....[20]....
        /*06e8*/ 	.word	0x00011700


	//   ....[21]....
        /*06ec*/ 	.word	0x00011760


	//   ....[22]....
        /*06f0*/ 	.word	0x000117b0


	//   ....[23]....
        /*06f4*/ 	.word	0x000117e0


	//   ....[24]....
        /*06f8*/ 	.word	0x00014c90


	//   ....[25]....
        /*06fc*/ 	.word	0x00014e20


	//   ....[26]....
        /*0700*/ 	.word	0x00014e50


	//   ....[27]....
        /*0704*/ 	.word	0x00014e80


	//   ....[28]....
        /*0708*/ 	.word	0x00014ec0


	//   ....[29]....
        /*070c*/ 	.word	0x00014f10


	//   ....[30]....
        /*0710*/ 	.word	0x00014f70


	//   ....[31]....
        /*0714*/ 	.word	0x00015150


	//   ....[32]....
        /*0718*/ 	.word	0x000151b0


	//   ....[33]....
        /*071c*/ 	.word	0x000151f0


	//   ....[34]....
        /*0720*/ 	.word	0x00015230


	//   ....[35]....
        /*0724*/ 	.word	0x00015260


	//   ....[36]....
        /*0728*/ 	.word	0x00015290


	//   ....[37]....
        /*072c*/ 	.word	0x00015320


	//   ....[38]....
        /*0730*/ 	.word	0x00015380


	//   ....[39]....
        /*0734*/ 	.word	0x00015410


	//   ....[40]....
        /*0738*/ 	.word	0x000199a0


	//   ....[41]....
        /*073c*/ 	.word	0x000199b0


	//   ....[42]....
        /*0740*/ 	.word	0x00019ac0


	//   ....[43]....
        /*0744*/ 	.word	0x00019b20


	//   ....[44]....
        /*0748*/ 	.word	0x00019b60


	//   ....[45]....
        /*074c*/ 	.word	0x00019ba0


	//   ....[46]....
        /*0750*/ 	.word	0x00019bd0


	//   ....[47]....
        /*0754*/ 	.word	0x00019c00


	//   ....[48]....
        /*0758*/ 	.word	0x00019d90


	//   ....[49]....
        /*075c*/ 	.word	0x00019df0


	//   ....[50]....
        /*0760*/ 	.word	0x00019e30


	//   ....[51]....
        /*0764*/ 	.word	0x00019e70


	//   ....[52]....
        /*0768*/ 	.word	0x00019ea0


	//   ....[53]....
        /*076c*/ 	.word	0x00019ed0


	//   ....[54]....
        /*0770*/ 	.word	0x00019f90


	//   ....[55]....
        /*0774*/ 	.word	0x00019fb0


	//   ....[56]....
        /*0778*/ 	.word	0x0001a020


	//   ....[57]....
        /*077c*/ 	.word	0x0001a690


	//   ....[58]....
        /*0780*/ 	.word	0x0001ab20


	//   ....[59]....
        /*0784*/ 	.word	0x0001abc0


	//   ....[60]....
        /*0788*/ 	.word	0x0001ac60


	//   ....[61]....
        /*078c*/ 	.word	0x0001ad00


	//   ....[62]....
        /*0790*/ 	.word	0x0001ada0


	//   ....[63]....
        /*0794*/ 	.word	0x0001ae40


	//   ....[64]....
        /*0798*/ 	.word	0x0001aee0


	//   ....[65]....
        /*079c*/ 	.word	0x0001af80


	//   ....[66]....
        /*07a0*/ 	.word	0x0001b020


	//   ....[67]....
        /*07a4*/ 	.word	0x0001b110


	//   ....[68]....
        /*07a8*/ 	.word	0x0001b1b0


	//   ....[69]....
        /*07ac*/ 	.word	0x0001b250


	//   ....[70]....
        /*07b0*/ 	.word	0x0001b2f0


	//   ....[71]....
        /*07b4*/ 	.word	0x0001b390


	//   ....[72]....
        /*07b8*/ 	.word	0x0001b430


	//   ....[73]....
        /*07bc*/ 	.word	0x0001b4d0


	//   ....[74]....
        /*07c0*/ 	.word	0x0001b570


	//   ....[75]....
        /*07c4*/ 	.word	0x0001b8c0


	//   ....[76]....
        /*07c8*/ 	.word	0x0001bba0


	//   ....[77]....
        /*07cc*/ 	.word	0x0001bfc0


	//   ....[78]....
        /*07d0*/ 	.word	0x0001c050


	//   ....[79]....
        /*07d4*/ 	.word	0x0001c0f0


	//   ....[80]....
        /*07d8*/ 	.word	0x0001c1a0


	//   ....[81]....
        /*07dc*/ 	.word	0x0001c220


	//   ....[82]....
        /*07e0*/ 	.word	0x0001c2a0


	//   ....[83]....
        /*07e4*/ 	.word	0x0001c320


	//   ....[84]....
        /*07e8*/ 	.word	0x0001c3a0


	//   ....[85]....
        /*07ec*/ 	.word	0x0001c430


	//   ....[86]....
        /*07f0*/ 	.word	0x0001c4e0


	//   ....[87]....
        /*07f4*/ 	.word	0x0001c560


	//   ....[88]....
        /*07f8*/ 	.word	0x0001c5e0


	//   ....[89]....
        /*07fc*/ 	.word	0x0001c660


	//   ....[90]....
        /*0800*/ 	.word	0x0001c6e0


	//   ....[91]....
        /*0804*/ 	.word	0x0001c750


	//   ....[92]....
        /*0808*/ 	.word	0x0001c7f0


	//   ....[93]....
        /*080c*/ 	.word	0x0001c880


	//   ....[94]....
        /*0810*/ 	.word	0x0001c9b0


	//----- nvinfo : EIATTR_REG_RECONFIG
	.align		4
.L_1641:
        /*0814*/ 	.byte	0x01, 0x54
	.zero		2


	//----- nvinfo : EIATTR_SYSCALL_OFFSETS
	.align		4
        /*0818*/ 	.byte	0x04, 0x46
        /*081a*/ 	.short	(.L_1643 - .L_1642)


	//   ....[0]....
.L_1642:
        /*081c*/ 	.word	0x00001890


	//   ....[1]....
        /*0820*/ 	.word	0x000019e0


	//   ....[2]....
        /*0824*/ 	.word	0x000062c0


	//   ....[3]....
        /*0828*/ 	.word	0x000067d0


	//   ....[4]....
        /*082c*/ 	.word	0x00016fc0


	//   ....[5]....
        /*0830*/ 	.word	0x00017100


	//   ....[6]....
        /*0834*/ 	.word	0x00017200


	//----- nvinfo : EIATTR_MBARRIER_INSTR_OFFSETS
	.align		4
.L_1643:
        /*0838*/ 	.byte	0x04, 0x39
        /*083a*/ 	.short	(.L_1645 - .L_1644)


	//   ....[0]....
.L_1644:
        /*083c*/ 	.word	0x00000320
        /*0840*/ 	.word	0x000000ff
        /*0844*/ 	.word	0x00032400
        /*0848*/ 	.short	0x0100
        /*084a*/ 	.byte	0x08
	.zero		1


	//   ....[1]....
        /*084c*/ 	.word	0x00000330
        /*0850*/ 	.word	0x000000ff
        /*0854*/ 	.word	0x00032410
        /*0858*/ 	.short	0x0100
        /*085a*/ 	.byte	0x08
	.zero		1


	//   ....[2]....
        /*085c*/ 	.word	0x00000340
        /*0860*/ 	.word	0x000000ff
        /*0864*/ 	.word	0x00032420
        /*0868*/ 	.short	0x0100
        /*086a*/ 	.byte	0x08
	.zero		1


	//   ....[3]....
        /*086c*/ 	.word	0x00000430
        /*0870*/ 	.word	0x000000ff
        /*0874*/ 	.word	0x00032430
        /*0878*/ 	.short	0x0100
        /*087a*/ 	.byte	0x08
	.zero		1


	//   ....[4]....
        /*087c*/ 	.word	0x00000440
        /*0880*/ 	.word	0x000000ff
        /*0884*/ 	.word	0x00032440
        /*0888*/ 	.short	0x0100
        /*088a*/ 	.byte	0x08
	.zero		1


	//   ....[5]....
        /*088c*/ 	.word	0x00000450
        /*0890*/ 	.word	0x000000ff
        /*0894*/ 	.word	0x00032438
        /*0898*/ 	.short	0x0100
        /*089a*/ 	.byte	0x08
	.zero		1


	//   ....[6]....
        /*089c*/ 	.word	0x00000460
        /*08a0*/ 	.word	0x000000ff
        /*08a4*/ 	.word	0x00032448
        /*08a8*/ 	.short	0x0100
        /*08aa*/ 	.byte	0x08
	.zero		1


	//   ....[7]....
        /*08ac*/ 	.word	0x00000590
        /*08b0*/ 	.word	0x000000ff
        /*08b4*/ 	.word	0x00032450
        /*08b8*/ 	.short	0x0100
        /*08ba*/ 	.byte	0x08
	.zero		1


	//   ....[8]....
        /*08bc*/ 	.word	0x000005a0
        /*08c0*/ 	.word	0x000000ff
        /*08c4*/ 	.word	0x00032460
        /*08c8*/ 	.short	0x0100
        /*08ca*/ 	.byte	0x08
	.zero		1


	//   ....[9]....
        /*08cc*/ 	.word	0x000005b0
        /*08d0*/ 	.word	0x000000ff
        /*08d4*/ 	.word	0x00032458
        /*08d8*/ 	.short	0x0100
        /*08da*/ 	.byte	0x08
	.zero		1


	//   ....[10]....
        /*08dc*/ 	.word	0x000005c0
        /*08e0*/ 	.word	0x000000ff
        /*08e4*/ 	.word	0x00032468
        /*08e8*/ 	.short	0x0100
        /*08ea*/ 	.byte	0x08
	.zero		1


	//   ....[11]....
        /*08ec*/ 	.word	0x000006b0
        /*08f0*/ 	.word	0x000000ff
        /*08f4*/ 	.word	0x00032470
        /*08f8*/ 	.short	0x0100
        /*08fa*/ 	.byte	0x06
	.zero		1


	//   ....[12]....
        /*08fc*/ 	.word	0x000006c0
        /*0900*/ 	.word	0x000000ff
        /*0904*/ 	.word	0x00032480
        /*0908*/ 	.short	0x0100
        /*090a*/ 	.byte	0x06
	.zero		1


	//   ....[13]....
        /*090c*/ 	.word	0x000006d0
        /*0910*/ 	.word	0x000000ff
        /*0914*/ 	.word	0x00032478
        /*0918*/ 	.short	0x0100
        /*091a*/ 	.byte	0x06
	.zero		1


	//   ....[14]....
        /*091c*/ 	.word	0x000006e0
        /*0920*/ 	.word	0x000000ff
        /*0924*/ 	.word	0x00032488
        /*0928*/ 	.short	0x0100
        /*092a*/ 	.byte	0x06
	.zero		1


	//   ....[15]....
        /*092c*/ 	.word	0x00000810
        /*0930*/ 	.word	0x000000ff
        /*0934*/ 	.word	0x00032490
        /*0938*/ 	.short	0x0100
        /*093a*/ 	.byte	0x08
	.zero		1


	//   ....[16]....
        /*093c*/ 	.word	0x00000820
        /*0940*/ 	.word	0x000000ff
        /*0944*/ 	.word	0x000324a0
        /*0948*/ 	.short	0x0100
        /*094a*/ 	.byte	0x08
	.zero		1


	//   ....[17]....
        /*094c*/ 	.word	0x00000830
        /*0950*/ 	.word	0x000000ff
        /*0954*/ 	.word	0x00032498
        /*0958*/ 	.short	0x0100
        /*095a*/ 	.byte	0x08
	.zero		1


	//   ....[18]....
        /*095c*/ 	.word	0x00000840
        /*0960*/ 	.word	0x000000ff
        /*0964*/ 	.word	0x000324a8
        /*0968*/ 	.short	0x0100
        /*096a*/ 	.byte	0x08
	.zero		1


	//   ....[19]....
        /*096c*/ 	.word	0x00000970
        /*0970*/ 	.word	0x000000ff
        /*0974*/ 	.word	0x000324b0
        /*0978*/ 	.short	0x0100
        /*097a*/ 	.byte	0x08
	.zero		1


	//   ....[20]....
        /*097c*/ 	.word	0x00000980
        /*0980*/ 	.word	0x000000ff
        /*0984*/ 	.word	0x000324c0
        /*0988*/ 	.short	0x0100
        /*098a*/ 	.byte	0x08
	.zero		1


	//   ....[21]....
        /*098c*/ 	.word	0x00000990
        /*0990*/ 	.word	0x000000ff
        /*0994*/ 	.word	0x000324b8
        /*0998*/ 	.short	0x0100
        /*099a*/ 	.byte	0x08
	.zero		1


	//   ....[22]....
        /*099c*/ 	.word	0x000009a0
        /*09a0*/ 	.word	0x000000ff
        /*09a4*/ 	.word	0x000324c8
        /*09a8*/ 	.short	0x0100
        /*09aa*/ 	.byte	0x08
	.zero		1


	//   ....[23]....
        /*09ac*/ 	.word	0x00002df0
        /*09b0*/ 	.word	0x0000005a
        /*09b4*/ 	.word	0x00032490
        /*09b8*/ 	.short	0x010a
        /*09ba*/ 	.byte	0x3f
	.zero		1


	//   ....[24]....
        /*09bc*/ 	.word	0x000040f0
        /*09c0*/ 	.word	0x0000005a
        /*09c4*/ 	.word	0x00032490
        /*09c8*/ 	.short	0x010a
        /*09ca*/ 	.byte	0x3f
	.zero		1


	//   ....[25]....
        /*09cc*/ 	.word	0x00005290
        /*09d0*/ 	.word	0x0000005a
        /*09d4*/ 	.word	0x00032490
        /*09d8*/ 	.short	0x010a
        /*09da*/ 	.byte	0x3f
	.zero		1


	//   ....[26]....
        /*09dc*/ 	.word	0x000054b0
        /*09e0*/ 	.word	0x00000004
        /*09e4*/ 	.word	0x00000000
        /*09e8*/ 	.short	0x0101
        /*09ea*/ 	.byte	0x3f
	.zero		1


	//   ....[27]....
        /*09ec*/ 	.word	0x000054f0
        /*09f0*/ 	.word	0x0000005a
        /*09f4*/ 	.word	0x000324b0
        /*09f8*/ 	.short	0x010a
        /*09fa*/ 	.byte	0x3f
	.zero		1


	//   ....[28]....
        /*09fc*/ 	.word	0x00005b50
        /*0a00*/ 	.word	0x0000005a
        /*0a04*/ 	.word	0x00000000
        /*0a08*/ 	.short	0x0101
        /*0a0a*/ 	.byte	0x3f
	.zero		1


	//   ....[29]....
        /*0a0c*/ 	.word	0x00006360
        /*0a10*/ 	.word	0x00000011
        /*0a14*/ 	.word	0x00032400
        /*0a18*/ 	.short	0x010a
        /*0a1a*/ 	.byte	0x3f
	.zero		1


	//   ....[30]....
        /*0a1c*/ 	.word	0x000063b0
        /*0a20*/ 	.word	0x00000011
        /*0a24*/ 	.word	0x00032400
        /*0a28*/ 	.short	0x010a
        /*0a2a*/ 	.byte	0x3f
	.zero		1


	//   ....[31]....
        /*0a2c*/ 	.word	0x00007080
        /*0a30*/ 	.word	0x00000011
        /*0a34*/ 	.word	0x00032400
        /*0a38*/ 	.short	0x010a
        /*0a3a*/ 	.byte	0x3f
	.zero		1


	//   ....[32]....
        /*0a3c*/ 	.word	0x00008560
        /*0a40*/ 	.word	0x00000011
        /*0a44*/ 	.word	0x00032400
        /*0a48*/ 	.short	0x010a
        /*0a4a*/ 	.byte	0x3f
	.zero		1


	//   ....[33]....
        /*0a4c*/ 	.word	0x00009660
        /*0a50*/ 	.word	0x000000ad
        /*0a54*/ 	.word	0x00032430
        /*0a58*/ 	.short	0x010a
        /*0a5a*/ 	.byte	0x3f
	.zero		1


	//   ....[34]....
        /*0a5c*/ 	.word	0x000096f0
        /*0a60*/ 	.word	0x000000ad
        /*0a64*/ 	.word	0x00032430
        /*0a68*/ 	.short	0x010a
        /*0a6a*/ 	.byte	0x3f
	.zero		1


	//   ....[35]....
        /*0a6c*/ 	.word	0x000099f0
        /*0a70*/ 	.word	0x00000011
        /*0a74*/ 	.word	0x00032410
        /*0a78*/ 	.short	0x010a
        /*0a7a*/ 	.byte	0x3f
	.zero		1


	//   ....[36]....
        /*0a7c*/ 	.word	0x00009a40
        /*0a80*/ 	.word	0x000000ad
        /*0a84*/ 	.word	0x00032450
        /*0a88*/ 	.short	0x010a
        /*0a8a*/ 	.byte	0x3f
	.zero		1


	//   ....[37]....
        /*0a8c*/ 	.word	0x00009ac0
        /*0a90*/ 	.word	0x000000ad
        /*0a94*/ 	.word	0x00032450
        /*0a98*/ 	.short	0x010a
        /*0a9a*/ 	.byte	0x3f
	.zero		1


	//   ....[38]....
        /*0a9c*/ 	.word	0x0000b380
        /*0aa0*/ 	.word	0x00000018
        /*0aa4*/ 	.word	0x00000000
        /*0aa8*/ 	.short	0x0101
        /*0aaa*/ 	.byte	0x3f
	.zero		1


	//   ....[39]....
        /*0aac*/ 	.word	0x0000bf80
        /*0ab0*/ 	.word	0x000000ad
        /*0ab4*/ 	.word	0x00000000
        /*0ab8*/ 	.short	0x0101
        /*0aba*/ 	.byte	0x3f
	.zero		1


	//   ....[40]....
        /*0abc*/ 	.word	0x0000c070
        /*0ac0*/ 	.word	0x000000c9
        /*0ac4*/ 	.word	0x00032430
        /*0ac8*/ 	.short	0x010a
        /*0aca*/ 	.byte	0x3f
	.zero		1


	//   ....[41]....
        /*0acc*/ 	.word	0x0000c0e0
        /*0ad0*/ 	.word	0x000000c9
        /*0ad4*/ 	.word	0x00032430
        /*0ad8*/ 	.short	0x010a
        /*0ada*/ 	.byte	0x3f
	.zero		1


	//   ....[42]....
        /*0adc*/ 	.word	0x0000c350
        /*0ae0*/ 	.word	0x000000c9
        /*0ae4*/ 	.word	0x00032450
        /*0ae8*/ 	.short	0x010a
        /*0aea*/ 	.byte	0x3f
	.zero		1


	//   ....[43]....
        /*0aec*/ 	.word	0x0000c3a0
        /*0af0*/ 	.word	0x000000c9
        /*0af4*/ 	.word	0x00032450
        /*0af8*/ 	.short	0x010a
        /*0afa*/ 	.byte	0x3f
	.zero		1


	//   ....[44]....
        /*0afc*/ 	.word	0x0000e530
        /*0b00*/ 	.word	0x0000009f
        /*0b04*/ 	.word	0x00000000
        /*0b08*/ 	.short	0x0101
        /*0b0a*/ 	.byte	0x3f
	.zero		1


	//   ....[45]....
        /*0b0c*/ 	.word	0x0000ef00
        /*0b10*/ 	.word	0x000000c9
        /*0b14*/ 	.word	0x00000000
        /*0b18*/ 	.short	0x0101
        /*0b1a*/ 	.byte	0x3f
	.zero		1


	//   ....[46]....
        /*0b1c*/ 	.word	0x0000f010
        /*0b20*/ 	.word	0x000000d7
        /*0b24*/ 	.word	0x00032430
        /*0b28*/ 	.short	0x010a
        /*0b2a*/ 	.byte	0x3f
	.zero		1


	//   ....[47]....
        /*0b2c*/ 	.word	0x0000f080
        /*0b30*/ 	.word	0x000000d7
        /*0b34*/ 	.word	0x00032430
        /*0b38*/ 	.short	0x010a
        /*0b3a*/ 	.byte	0x3f
	.zero		1


	//   ....[48]....
        /*0b3c*/ 	.word	0x0000f2f0
        /*0b40*/ 	.word	0x000000d7
        /*0b44*/ 	.word	0x00032450
        /*0b48*/ 	.short	0x010a
        /*0b4a*/ 	.byte	0x3f
	.zero		1


	//   ....[49]....
        /*0b4c*/ 	.word	0x0000f340
        /*0b50*/ 	.word	0x000000d7
        /*0b54*/ 	.word	0x00032450
        /*0b58*/ 	.short	0x010a
        /*0b5a*/ 	.byte	0x3f
	.zero		1


	//   ....[50]....
        /*0b5c*/ 	.word	0x00010900
        /*0b60*/ 	.word	0x00000098
        /*0b64*/ 	.word	0x00000000
        /*0b68*/ 	.short	0x0101
        /*0b6a*/ 	.byte	0x3f
	.zero		1


	//   ....[51]....
        /*0b6c*/ 	.word	0x000116c0
        /*0b70*/ 	.word	0x000000d7
        /*0b74*/ 	.word	0x00000000
        /*0b78*/ 	.short	0x0101
        /*0b7a*/ 	.byte	0x3f
	.zero		1


	//   ....[52]....
        /*0b7c*/ 	.word	0x00013940
        /*0b80*/ 	.word	0x00000000
        /*0b84*/ 	.word	0x00000000
        /*0b88*/ 	.short	0x0101
        /*0b8a*/ 	.byte	0x3f
	.zero		1


	//   ....[53]....
        /*0b8c*/ 	.word	0x00016140
        /*0b90*/ 	.word	0x00000009
        /*0b94*/ 	.word	0x00032420
        /*0b98*/ 	.short	0x010a
        /*0b9a*/ 	.byte	0x3f
	.zero		1


	//   ....[54]....
        /*0b9c*/ 	.word	0x000161c0
        /*0ba0*/ 	.word	0x00000005
        /*0ba4*/ 	.word	0x000324a0
        /*0ba8*/ 	.short	0x010a
        /*0baa*/ 	.byte	0x3f
	.zero		1


	//   ....[55]....
        /*0bac*/ 	.word	0x000163a0
        /*0bb0*/ 	.word	0x00000005
        /*0bb4*/ 	.word	0x000324c0
        /*0bb8*/ 	.short	0x010a
        /*0bba*/ 	.byte	0x3f
	.zero		1


	//   ....[56]....
        /*0bbc*/ 	.word	0x000167b0
        /*0bc0*/ 	.word	0x00000006
        /*0bc4*/ 	.word	0x000324a0
        /*0bc8*/ 	.short	0x010a
        /*0bca*/ 	.byte	0x3f
	.zero		1


	//   ....[57]....
        /*0bcc*/ 	.word	0x00016970
        /*0bd0*/ 	.word	0x00000006
        /*0bd4*/ 	.word	0x000324c0
        /*0bd8*/ 	.short	0x010a
        /*0bda*/ 	.byte	0x3f
	.zero		1


	//   ....[58]....
        /*0bdc*/ 	.word	0x00017740
        /*0be0*/ 	.word	0x00000009
        /*0be4*/ 	.word	0x00032440
        /*0be8*/ 	.short	0x010a
        /*0bea*/ 	.byte	0x3f
	.zero		1


	//   ....[59]....
        /*0bec*/ 	.word	0x00017d60
        /*0bf0*/ 	.word	0x00000009
        /*0bf4*/ 	.word	0x00032420
        /*0bf8*/ 	.short	0x010a
        /*0bfa*/ 	.byte	0x3f
	.zero		1


	//   ....[60]....
        /*0bfc*/ 	.word	0x00017e30
        /*0c00*/ 	.word	0x00000005
        /*0c04*/ 	.word	0x00032460
        /*0c08*/ 	.short	0x010a
        /*0c0a*/ 	.byte	0x3f
	.zero		1


	//   ....[61]....
        /*0c0c*/ 	.word	0x00018460
        /*0c10*/ 	.word	0x00000002
        /*0c14*/ 	.word	0x00032440
        /*0c18*/ 	.short	0x010a
        /*0c1a*/ 	.byte	0x3f
	.zero		1


	//   ....[62]....
        /*0c1c*/ 	.word	0x00018670
        /*0c20*/ 	.word	0x00000002
        /*0c24*/ 	.word	0x00032460
        /*0c28*/ 	.short	0x010a
        /*0c2a*/ 	.byte	0x3f
	.zero		1


	//   ....[63]....
        /*0c2c*/ 	.word	0x00018bc0
        /*0c30*/ 	.word	0x00000002
        /*0c34*/ 	.word	0x00032440
        /*0c38*/ 	.short	0x010a
        /*0c3a*/ 	.byte	0x3f
	.zero		1


	//   ....[64]....
        /*0c3c*/ 	.word	0x00018dc0
        /*0c40*/ 	.word	0x00000002
        /*0c44*/ 	.word	0x00032460
        /*0c48*/ 	.short	0x010a
        /*0c4a*/ 	.byte	0x3f
	.zero		1


	//   ....[65]....
        /*0c4c*/ 	.word	0x000192a0
        /*0c50*/ 	.word	0x00000002
        /*0c54*/ 	.word	0x00032440
        /*0c58*/ 	.short	0x010a
        /*0c5a*/ 	.byte	0x3f
	.zero		1


	//   ....[66]....
        /*0c5c*/ 	.word	0x000194b0
        /*0c60*/ 	.word	0x00000002
        /*0c64*/ 	.word	0x00032460
        /*0c68*/ 	.short	0x010a
        /*0c6a*/ 	.byte	0x3f
	.zero		1


	//   ....[67]....
        /*0c6c*/ 	.word	0x0001a620
        /*0c70*/ 	.word	0x00000000
        /*0c74*/ 	.word	0x00032420
        /*0c78*/ 	.short	0x010a
        /*0c7a*/ 	.byte	0x3f
	.zero		1


	//   ....[68]....
        /*0c7c*/ 	.word	0x0001a7c0
        /*0c80*/ 	.word	0x00000006
        /*0c84*/ 	.word	0x00000000
        /*0c88*/ 	.short	0x010a
        /*0c8a*/ 	.byte	0x3f
	.zero		1


	//   ....[69]....
        /*0c8c*/ 	.word	0x0001a830
        /*0c90*/ 	.word	0x00000007
        /*0c94*/ 	.word	0x00000000
        /*0c98*/ 	.short	0x010a
        /*0c9a*/ 	.byte	0x3f
	.zero		1


	//   ....[70]....
        /*0c9c*/ 	.word	0x0001a8a0
        /*0ca0*/ 	.word	0x00000004
        /*0ca4*/ 	.word	0x00000000
        /*0ca8*/ 	.short	0x010a
        /*0caa*/ 	.byte	0x3f
	.zero		1


	//   ....[71]....
        /*0cac*/ 	.word	0x0001a8d0
        /*0cb0*/ 	.word	0x00000003
        /*0cb4*/ 	.word	0x00000000
        /*0cb8*/ 	.short	0x010a
        /*0cba*/ 	.byte	0x3f
	.zero		1


	//   ....[72]....
        /*0cbc*/ 	.word	0x0001a930
        /*0cc0*/ 	.word	0x0000005a
        /*0cc4*/ 	.word	0x00032490
        /*0cc8*/ 	.short	0x010a
        /*0cca*/ 	.byte	0x3f
	.zero		1


	//   ....[73]....
        /*0ccc*/ 	.word	0x0001a980
        /*0cd0*/ 	.word	0x0000005a
        /*0cd4*/ 	.word	0x00032490
        /*0cd8*/ 	.short	0x010a
        /*0cda*/ 	.byte	0x3f
	.zero		1


	//   ....[74]....
        /*0cdc*/ 	.word	0x0001a9d0
        /*0ce0*/ 	.word	0x0000005a
        /*0ce4*/ 	.word	0x00032490
        /*0ce8*/ 	.short	0x010a
        /*0cea*/ 	.byte	0x3f
	.zero		1


	//   ....[75]....
        /*0cec*/ 	.word	0x0001aa20
        /*0cf0*/ 	.word	0x0000005a
        /*0cf4*/ 	.word	0x000324b0
        /*0cf8*/ 	.short	0x010a
        /*0cfa*/ 	.byte	0x3f
	.zero		1


	//   ....[76]....
        /*0cfc*/ 	.word	0x0001b060
        /*0d00*/ 	.word	0x00000011
        /*0d04*/ 	.word	0x00032400
        /*0d08*/ 	.short	0x010a
        /*0d0a*/ 	.byte	0x3f
	.zero		1


	//   ....[77]....
        /*0d0c*/ 	.word	0x0001b5b0
        /*0d10*/ 	.word	0x00000011
        /*0d14*/ 	.word	0x00032400
        /*0d18*/ 	.short	0x010a
        /*0d1a*/ 	.byte	0x3f
	.zero		1


	//   ....[78]....
        /*0d1c*/ 	.word	0x0001b600
        /*0d20*/ 	.word	0x000000ad
        /*0d24*/ 	.word	0x00032430
        /*0d28*/ 	.short	0x010a
        /*0d2a*/ 	.byte	0x3f
	.zero		1


	//   ....[79]....
        /*0d2c*/ 	.word	0x0001b650
        /*0d30*/ 	.word	0x00000011
        /*0d34*/ 	.word	0x00032410
        /*0d38*/ 	.short	0x010a
        /*0d3a*/ 	.byte	0x3f
	.zero		1


	//   ....[80]....
        /*0d3c*/ 	.word	0x0001b6a0
        /*0d40*/ 	.word	0x000000ad
        /*0d44*/ 	.word	0x00032450
        /*0d48*/ 	.short	0x010a
        /*0d4a*/ 	.byte	0x3f
	.zero		1


	//   ....[81]....
        /*0d4c*/ 	.word	0x0001b6f0
        /*0d50*/ 	.word	0x000000c9
        /*0d54*/ 	.word	0x00032430
        /*0d58*/ 	.short	0x010a
        /*0d5a*/ 	.byte	0x3f
	.zero		1


	//   ....[82]....
        /*0d5c*/ 	.word	0x0001b740
        /*0d60*/ 	.word	0x000000c9
        /*0d64*/ 	.word	0x00032450
        /*0d68*/ 	.short	0x010a
        /*0d6a*/ 	.byte	0x3f
	.zero		1


	//   ....[83]....
        /*0d6c*/ 	.word	0x0001b790
        /*0d70*/ 	.word	0x000000d7
        /*0d74*/ 	.word	0x00032430
        /*0d78*/ 	.short	0x010a
        /*0d7a*/ 	.byte	0x3f
	.zero		1


	//   ....[84]....
        /*0d7c*/ 	.word	0x0001b7e0
        /*0d80*/ 	.word	0x000000d7
        /*0d84*/ 	.word	0x00032450
        /*0d88*/ 	.short	0x010a
        /*0d8a*/ 	.byte	0x3f
	.zero		1


	//   ....[85]....
        /*0d8c*/ 	.word	0x0001b980
        /*0d90*/ 	.word	0x00000009
        /*0d94*/ 	.word	0x00032420
        /*0d98*/ 	.short	0x010a
        /*0d9a*/ 	.byte	0x3f
	.zero		1


	//   ....[86]....
        /*0d9c*/ 	.word	0x0001b9d0
        /*0da0*/ 	.word	0x00000005
        /*0da4*/ 	.word	0x000324a0
        /*0da8*/ 	.short	0x010a
        /*0daa*/ 	.byte	0x3f
	.zero		1


	//   ....[87]....
        /*0dac*/ 	.word	0x0001ba20
        /*0db0*/ 	.word	0x00000005
        /*0db4*/ 	.word	0x000324c0
        /*0db8*/ 	.short	0x010a
        /*0dba*/ 	.byte	0x3f
	.zero		1


	//   ....[88]....
        /*0dbc*/ 	.word	0x0001ba70
        /*0dc0*/ 	.word	0x00000006
        /*0dc4*/ 	.word	0x000324a0
        /*0dc8*/ 	.short	0x010a
        /*0dca*/ 	.byte	0x3f
	.zero		1


	//   ....[89]....
        /*0dcc*/ 	.word	0x0001bac0
        /*0dd0*/ 	.word	0x00000006
        /*0dd4*/ 	.word	0x000324c0
        /*0dd8*/ 	.short	0x010a
        /*0dda*/ 	.byte	0x3f
	.zero		1


	//   ....[90]....
        /*0ddc*/ 	.word	0x0001bc60
        /*0de0*/ 	.word	0x00000009
        /*0de4*/ 	.word	0x00032440
        /*0de8*/ 	.short	0x010a
        /*0dea*/ 	.byte	0x3f
	.zero		1


	//   ....[91]....
        /*0dec*/ 	.word	0x0001bce0
        /*0df0*/ 	.word	0x00000009
        /*0df4*/ 	.word	0x00032420
        /*0df8*/ 	.short	0x010a
        /*0dfa*/ 	.byte	0x3f
	.zero		1


	//   ....[92]....
        /*0dfc*/ 	.word	0x0001bd30
        /*0e00*/ 	.word	0x00000005
        /*0e04*/ 	.word	0x00032460
        /*0e08*/ 	.short	0x010a
        /*0e0a*/ 	.byte	0x3f
	.zero		1


	//   ....[93]....
        /*0e0c*/ 	.word	0x0001bd80
        /*0e10*/ 	.word	0x00000002
        /*0e14*/ 	.word	0x00032440
        /*0e18*/ 	.short	0x010a
        /*0e1a*/ 	.byte	0x3f
	.zero		1


	//   ....[94]....
        /*0e1c*/ 	.word	0x0001bdd0
        /*0e20*/ 	.word	0x00000002
        /*0e24*/ 	.word	0x00032460
        /*0e28*/ 	.short	0x010a
        /*0e2a*/ 	.byte	0x3f
	.zero		1


	//   ....[95]....
        /*0e2c*/ 	.word	0x0001be20
        /*0e30*/ 	.word	0x00000002
        /*0e34*/ 	.word	0x00032440
        /*0e38*/ 	.short	0x010a
        /*0e3a*/ 	.byte	0x3f
	.zero		1


	//   ....[96]....
        /*0e3c*/ 	.word	0x0001be70
        /*0e40*/ 	.word	0x00000002
        /*0e44*/ 	.word	0x00032460
        /*0e48*/ 	.short	0x010a
        /*0e4a*/ 	.byte	0x3f
	.zero		1


	//   ....[97]....
        /*0e4c*/ 	.word	0x0001bec0
        /*0e50*/ 	.word	0x00000002
        /*0e54*/ 	.word	0x00032440
        /*0e58*/ 	.short	0x010a
        /*0e5a*/ 	.byte	0x3f
	.zero		1


	//   ....[98]....
        /*0e5c*/ 	.word	0x0001bf10
        /*0e60*/ 	.word	0x00000002
        /*0e64*/ 	.word	0x00032460
        /*0e68*/ 	.short	0x010a
        /*0e6a*/ 	.byte	0x3f
	.zero		1


	//   ....[99]....
        /*0e6c*/ 	.word	0x0001c8d0
        /*0e70*/ 	.word	0x00000000
        /*0e74*/ 	.word	0x00032420
        /*0e78*/ 	.short	0x010a
        /*0e7a*/ 	.byte	0x3f
	.zero		1


	//   ....[100]....
        /*0e7c*/ 	.word	0x0001ca70
        /*0e80*/ 	.word	0x00000006
        /*0e84*/ 	.word	0x00000000
        /*0e88*/ 	.short	0x010a
        /*0e8a*/ 	.byte	0x3f
	.zero		1


	//   ....[101]....
        /*0e8c*/ 	.word	0x0001cac0
        /*0e90*/ 	.word	0x00000007
        /*0e94*/ 	.word	0x00000000
        /*0e98*/ 	.short	0x010a
        /*0e9a*/ 	.byte	0x3f
	.zero		1


	//   ....[102]....
        /*0e9c*/ 	.word	0x0001cb10
        /*0ea0*/ 	.word	0x00000004
        /*0ea4*/ 	.word	0x00000000
        /*0ea8*/ 	.short	0x010a
        /*0eaa*/ 	.byte	0x3f
	.zero		1


	//----- nvinfo : EIATTR_NUM_MBARRIERS
	.align		4
.L_1645:
        /*0eac*/ 	.byte	0x03, 0x38
        /*0eae*/ 	.short	0x0017


	//----- nvinfo : EIATTR_EXIT_INSTR_OFFSETS
	.align		4
        /*0eb0*/ 	.byte	0x04, 0x1c
        /*0eb2*/ 	.short	(.L_1647 - .L_1646)


	//   ....[0]....
.L_1646:
        /*0eb4*/ 	.word	0x0001a920


	//----- nvinfo : EIATTR_MAX_THREADS
	.align		4
.L_1647:
        /*0eb8*/ 	.byte	0x04, 0x05
        /*0eba*/ 	.short	(.L_1649 - .L_1648)
.L_1648:
        /*0ebc*/ 	.word	0x00000180
        /*0ec0*/ 	.word	0x00000001
        /*0ec4*/ 	.word	0x00000001


	//----- nvinfo : EIATTR_CRS_STACK_SIZE
	.align		4
.L_1649:
        /*0ec8*/ 	.byte	0x04, 0x1e
        /*0eca*/ 	.short	(.L_1651 - .L_1650)
.L_1650:
        /*0ecc*/ 	.word	0x00000000


	//----- nvinfo : EIATTR_CBANK_PARAM_SIZE
	.align		4
.L_1651:
        /*0ed0*/ 	.byte	0x03, 0x19
        /*0ed2*/ 	.short	0x0b70


	//----- nvinfo : EIATTR_PARAM_CBANK
	.align		4
        /*0ed4*/ 	.byte	0x04, 0x0a
        /*0ed6*/ 	.short	(.L_1653 - .L_1652)
	.align		4
.L_1652:
        /*0ed8*/ 	.word	index@(.nv.constant0._ZN7cutlass13device_kernelIN5flash11enable_sm90INS1_16FlashAttnFwdSm90INS1_25CollectiveMainloopFwdSm90ILi2EN4cute5tupleIJNS5_1CILi1EEES8_S8_EEENS6_IJNS7_ILi128EEENS7_ILi96EEENS7_ILi64EEEEEELi256ENS_10bfloat16_tEfNS_4arch4Sm90ELb1ELb0ELb0ELb1ELb0ELb1ELb1ELb1ELb0ELb0ELb0ELb0EEENS1_21CollectiveEpilogueFwdINS6_IJSA_NS7_ILi256EEESB_EEES9_SE_SG_Li256ELb1ELb0ELb0ELb0EEENS1_36VarlenDynamicPersistentTileSchedulerILi128ELi96ELi256ELi32ELb0ELb0ELb1ELb1ELb1ELb1EEEEEEEEEvNT_6ParamsE)
        /*0edc*/ 	.short	0x0210
        /*0ede*/ 	.short	0x0b70


	//----- nvinfo : EIATTR_SW_WAR
	.align		4
.L_1653:
        /*0ee0*/ 	.byte	0x04, 0x36
        /*0ee2*/ 	.short	(.L_1655 - .L_1654)
.L_1654:
        /*0ee4*/ 	.word	0x00000008
.L_1655:


//--------------------- .nv.callgraph             --------------------------
	.section	.nv.callgraph,"",@"SHT_CUDA_CALLGRAPH"
	.align	4
	.sectionentsize	8
	.align		4
        /*0000*/ 	.word	0x00000000
	.align		4
        /*0004*/ 	.word	0xffffffff
	.align		4
        /*0008*/ 	.word	index@(_ZN7cutlass13device_kernelIN5flash11enable_sm90INS1_16FlashAttnFwdSm90INS1_25CollectiveMainloopFwdSm90ILi2EN4cute5tupleIJNS5_1CILi1EEES8_S8_EEENS6_IJNS7_ILi128EEESA_NS7_ILi192EEEEEELi128ENS_10bfloat16_tEfNS_4arch4Sm90ELb0ELb0ELb0ELb0ELb0ELb0ELb0ELb1ELb1ELb0ELb0ELb0EEENS1_21CollectiveEpilogueFwdINS6_IJSA_SA_SA_EEES9_SD_SF_Li256ELb0ELb0ELb0ELb0EEENS1_29StaticPersistentTileSchedulerILb0EEEEEEEEEvNT_6ParamsE)
	.align		4
        /*000c*/ 	.word	index@(__assertfail)
	.align		4
        /*0010*/ 	.word	index@(_ZN7cutlass13device_kernelIN5flash11enable_sm90INS1_16FlashAttnFwdSm90INS1_25CollectiveMainloopFwdSm90ILi2EN4cute5tupleIJNS5_1CILi2EEENS7_ILi1EEES9_EEENS6_IJNS7_ILi128EEESB_NS7_ILi192EEEEEELi128ENS_10bfloat16_tEfNS_4arch4Sm90ELb0ELb0ELb0ELb0ELb0ELb0ELb0ELb1ELb1ELb0ELb0ELb0EEENS1_21CollectiveEpilogueFwdINS6_IJSB_SB_SB_EEESA_SE_SG_Li256ELb0ELb0ELb0ELb0EEENS1_29StaticPersistentTileSchedulerILb0EEEEEEEEEvNT_6ParamsE)
	.align		4
        /*0014*/ 	.word	index@(__assertfail)
	.align		4
        /*0018*/ 	.word	index@(_ZN7cutlass13device_kernelIN5flash11enable_sm90INS1_16FlashAttnFwdSm90INS1_25CollectiveMainloopFwdSm90ILi2EN4cute5tupleIJNS5_1CILi1EEES8_S8_EEENS6_IJNS7_ILi128EEESA_NS7_ILi192EEEEEELi128ENS_10bfloat16_tEfNS_4arch4Sm90ELb0ELb0ELb0ELb1ELb0ELb0ELb0ELb1ELb1ELb0ELb0ELb0EEENS1_21CollectiveEpilogueFwdINS6_IJSA_SA_SA_EEES9_SD_SF_Li256ELb1ELb0ELb0ELb0EEENS1_36VarlenDynamicPersistentTileSchedulerILi128ELi128ELi256ELi32ELb0ELb0ELb1ELb0ELb1ELb1EEEEEEEEEvNT_6ParamsE)
	.align		4
        /*001c*/ 	.word	index@(__assertfail)
	.align		4
        /*0020*/ 	.word	index@(_ZN7cutlass13device_kernelIN5flash11enable_sm90INS1_16FlashAttnFwdSm90INS1_25CollectiveMainloopFwdSm90ILi2EN4cute5tupleIJNS5_1CILi1EEES8_S8_EEENS6_IJNS7_ILi128EEESA_NS7_ILi192EEEEEELi128ENS_10bfloat16_tEfNS_4arch4Sm90ELb0ELb0ELb0ELb1ELb0ELb1ELb0ELb1ELb1ELb0ELb0ELb0EEENS1_21CollectiveEpilogueFwdINS6_IJSA_SA_SA_EEES9_SD_SF_Li256ELb1ELb0ELb0ELb0EEENS1_36VarlenDynamicPersistentTileSchedulerILi128ELi128ELi256ELi32ELb0ELb0ELb1ELb0ELb1ELb1EEEEEEEEEvNT_6ParamsE)
	.align		4
        /*0024*/ 	.word	index@(__assertfail)
	.align		4
        /*0028*/ 	.word	index@(_ZN7cutlass13device_kernelIN5flash11enable_sm90INS1_16FlashAttnFwdSm90INS1_25CollectiveMainloopFwdSm90ILi2EN4cute5tupleIJNS5_1CILi1EEES8_S8_EEENS6_IJNS7_ILi128EEENS7_ILi96EEENS7_ILi192EEEEEELi128ENS_10bfloat16_tEfNS_4arch4Sm90ELb0ELb1ELb0ELb0ELb0ELb0ELb0ELb1ELb1ELb0ELb0ELb0EEENS1_21CollectiveEpilogueFwdINS6_IJSA_SA_SB_EEES9_SE_SG_Li256ELb0ELb0ELb0ELb0EEENS1_30DynamicPersistentTileSchedulerILi256ELi32ELb0ELb0ELb1EEEEEEEEEvNT_6ParamsE)
	.align		4
        /*002c*/ 	.word	index@(__assertfail)
	.align		4
        /*0030*/ 	.word	index@(_ZN7cutlass13device_kernelIN5flash11enable_sm90INS1_16FlashAttnFwdSm90INS1_25CollectiveMainloopFwdSm90ILi2EN4cute5tupleIJNS5_1CILi1EEES8_S8_EEENS6_IJNS7_ILi128EEENS7_ILi96EEENS7_ILi192EEEEEELi128ENS_10bfloat16_tEfNS_4arch4Sm90ELb0ELb1ELb0ELb1ELb0ELb0ELb0ELb1ELb1ELb0ELb0ELb0EEENS1_21CollectiveEpilogueFwdINS6_IJSA_SA_SB_EEES9_SE_SG_Li256ELb1ELb0ELb0ELb0EEENS1_36VarlenDynamicPersistentTileSchedulerILi128ELi96ELi256ELi32ELb0ELb0ELb1ELb1ELb0ELb1EEEEEEEEEvNT_6ParamsE)
	.align		4
        /*0034*/ 	.word	index@(__assertfail)
	.align		4
        /*0038*/ 	.word	index@(_ZN7cutlass13device_kernelIN5flash11enable_sm90INS1_16FlashAttnFwdSm90INS1_25CollectiveMainloopFwdSm90ILi2EN4cute5tupleIJNS5_1CILi1EEES8_S8_EEENS6_IJNS7_ILi128EEENS7_ILi96EEENS7_ILi192EEEEEELi128ENS_10bfloat16_tEfNS_4arch4Sm90ELb0ELb1ELb0ELb1ELb0ELb1ELb0ELb1ELb1ELb0ELb0ELb0EEENS1_21CollectiveEpilogueFwdINS6_IJSA_SA_SB_EEES9_SE_SG_Li256ELb1ELb0ELb0ELb0EEENS1_36VarlenDynamicPersistentTileSchedulerILi128ELi96ELi256ELi32ELb0ELb0ELb1ELb1ELb0ELb1EEEEEEEEEvNT_6ParamsE)
	.align		4
        /*003c*/ 	.word	index@(__assertfail)
	.align		4
        /*0040*/ 	.word	index@(_ZN7cutlass13device_kernelIN5flash11enable_sm90INS1_16FlashAttnFwdSm90INS1_25CollectiveMainloopFwdSm90ILi2EN4cute5tupleIJNS5_1CILi1EEES8_S8_EEENS6_IJNS7_ILi128EEESA_NS7_ILi192EEEEEELi128ENS_10bfloat16_tEfNS_4arch4Sm90ELb1ELb0ELb0ELb0ELb0ELb0ELb0ELb1ELb1ELb0ELb0ELb0EEENS1_21CollectiveEpilogueFwdINS6_IJSA_SA_SA_EEES9_SD_SF_Li256ELb0ELb0ELb0ELb0EEENS1_30DynamicPersistentTileSchedulerILi256ELi32ELb0ELb0ELb1EEEEEEEEEvNT_6ParamsE)
	.align		4
        /*0044*/ 	.word	index@(__assertfail)
	.align		4
        /*0048*/ 	.word	index@(_ZN7cutlass13device_kernelIN5flash11enable_sm90INS1_16FlashAttnFwdSm90INS1_25CollectiveMainloopFwdSm90ILi2EN4cute5tupleIJNS5_1CILi1EEES8_S8_EEENS6_IJNS7_ILi128EEESA_NS7_ILi192EEEEEELi128ENS_10bfloat16_tEfNS_4arch4Sm90ELb1ELb0ELb0ELb1ELb0ELb0ELb0ELb1ELb1ELb0ELb0ELb0EEENS1_21CollectiveEpilogueFwdINS6_IJSA_SA_SA_EEES9_SD_SF_Li256ELb1ELb0ELb0ELb0EEENS1_36VarlenDynamicPersistentTileSchedulerILi128ELi128ELi256ELi32ELb0ELb0ELb1ELb1ELb1ELb1EEEEEEEEEvNT_6ParamsE)
	.align		4
        /*004c*/ 	.word	index@(__assertfail)
	.align		4
        /*0050*/ 	.word	index@(_ZN7cutlass13device_kernelIN5flash11enable_sm90INS1_16FlashAttnFwdSm90INS1_25CollectiveMainloopFwdSm90ILi2EN4cute5tupleIJNS5_1CILi1EEES8_S8_EEENS6_IJNS7_ILi128EEESA_NS7_ILi192EEEEEELi128ENS_10bfloat16_tEfNS_4arch4Sm90ELb1ELb0ELb0ELb1ELb0ELb1ELb0ELb1ELb1ELb0ELb0ELb0EEENS1_21CollectiveEpilogueFwdINS6_IJSA_SA_SA_EEES9_SD_SF_Li256ELb1ELb0ELb0ELb0EEENS1_36VarlenDynamicPersistentTileSchedulerILi128ELi128ELi256ELi32ELb0ELb0ELb1ELb1ELb1ELb1EEEEEEEEEvNT_6ParamsE)
	.align		4
        /*0054*/ 	.word	index@(__assertfail)
	.align		4
        /*0058*/ 	.word	index@(_ZN7cutlass13device_kernelIN5flash11enable_sm90INS1_16FlashAttnFwdSm90INS1_25CollectiveMainloopFwdSm90ILi2EN4cute5tupleIJNS5_1CILi1EEES8_S8_EEENS6_IJNS7_ILi64EEESA_SA_EEELi512ENS_10bfloat16_tEfNS_4arch4Sm90ELb0ELb0ELb0ELb0ELb0ELb0ELb0ELb0ELb0ELb0ELb0ELb0EEENS1_21CollectiveEpilogueFwdINS6_IJSA_NS7_ILi512EEESA_EEES9_SC_SE_Li256ELb0ELb0ELb0ELb0EEENS1_29StaticPersistentTileSchedulerILb0EEEEEEEEEvNT_6ParamsE)
	.align		4
        /*005c*/ 	.word	index@(__assertfail)
	.align		4
        /*0060*/ 	.word	index@(_ZN7cutlass13device_kernelIN5flash11enable_sm90INS1_16FlashAttnFwdSm90INS1_25CollectiveMainloopFwdSm90ILi2EN4cute5tupleIJNS5_1CILi1EEES8_S8_EEENS6_IJNS7_ILi64EEESA_SA_EEELi512ENS_10bfloat16_tEfNS_4arch4Sm90ELb0ELb0ELb0ELb0ELb0ELb0ELb1ELb0ELb0ELb0ELb0ELb0EEENS1_21CollectiveEpilogueFwdINS6_IJSA_NS7_ILi512EEESA_EEES9_SC_SE_Li256ELb0ELb0ELb0ELb0EEENS1_29StaticPersistentTileSchedulerILb0EEEEEEEEEvNT_6ParamsE)
	.align		4
        /*0064*/ 	.word	index@(__assertfail)
	.align		4
        /*0068*/ 	.word	index@(_ZN7cutlass13device_kernelIN5flash11enable_sm90INS1_16FlashAttnFwdSm90INS1_25CollectiveMainloopFwdSm90ILi2EN4cute5tupleIJNS5_1CILi1EEES8_S8_EEENS6_IJNS7_ILi64EEESA_SA_EEELi512ENS_10bfloat16_tEfNS_4arch4Sm90ELb0ELb0ELb0ELb1ELb0ELb0ELb0ELb0ELb0ELb0ELb0ELb0EEENS1_21CollectiveEpilogueFwdINS6_IJSA_NS7_ILi512EEESA_EEES9_SC_SE_Li256ELb1ELb0ELb0ELb0EEENS1_36VarlenDynamicPersistentTileSchedulerILi64ELi64ELi256ELi32ELb0ELb0ELb1ELb0ELb1ELb1EEEEEEEEEvNT_6ParamsE)
	.align		4
        /*006c*/ 	.word	index@(__assertfail)
	.align		4
        /*0070*/ 	.word	index@(_ZN7cutlass13device_kernelIN5flash11enable_sm90INS1_16FlashAttnFwdSm90INS1_25CollectiveMainloopFwdSm90ILi2EN4cute5tupleIJNS5_1CILi1EEES8_S8_EEENS6_IJNS7_ILi64EEESA_SA_EEELi512ENS_10bfloat16_tEfNS_4arch4Sm90ELb0ELb0ELb0ELb1ELb0ELb1ELb0ELb0ELb0ELb0ELb0ELb0EEENS1_21CollectiveEpilogueFwdINS6_IJSA_NS7_ILi512EEESA_EEES9_SC_SE_Li256ELb1ELb0ELb0ELb0EEENS1_36VarlenDynamicPersistentTileSchedulerILi64ELi64ELi256ELi32ELb0ELb0ELb1ELb0ELb1ELb1EEEEEEEEEvNT_6ParamsE)
	.align		4
        /*0074*/ 	.word	index@(__assertfail)
	.align		4
        /*0078*/ 	.word	index@(_ZN7cutlass13device_kernelIN5flash11enable_sm90INS1_16FlashAttnFwdSm90INS1_25CollectiveMainloopFwdSm90ILi2EN4cute5tupleIJNS5_1CILi1EEES8_S8_EEENS6_IJNS7_ILi64EEESA_SA_EEELi512ENS_10bfloat16_tEfNS_4arch4Sm90ELb0ELb0ELb0ELb1ELb0ELb0ELb1ELb0ELb0ELb0ELb0ELb0EEENS1_21CollectiveEpilogueFwdINS6_IJSA_NS7_ILi512EEESA_EEES9_SC_SE_Li256ELb1ELb0ELb0ELb0EEENS1_36VarlenDynamicPersistentTileSchedulerILi64ELi64ELi256ELi32ELb0ELb0ELb1ELb0ELb1ELb1EEEEEEEEEvNT_6ParamsE)
	.align		4
        /*007c*/ 	.word	index@(__assertfail)
	.align		4
        /*0080*/ 	.word	index@(_ZN7cutlass13device_kernelIN5flash11enable_sm90INS1_16FlashAttnFwdSm90INS1_25CollectiveMainloopFwdSm90ILi2EN4cute5tupleIJNS5_1CILi1EEES8_S8_EEENS6_IJNS7_ILi64EEESA_SA_EEELi512ENS_10bfloat16_tEfNS_4arch4Sm90ELb0ELb0ELb0ELb1ELb0ELb1ELb1ELb0ELb0ELb0ELb0ELb0EEENS1_21CollectiveEpilogueFwdINS6_IJSA_NS7_ILi512EEESA_EEES9_SC_SE_Li256ELb1ELb0ELb0ELb0EEENS1_36VarlenDynamicPersistentTileSchedulerILi64ELi64ELi256ELi32ELb0ELb0ELb1ELb0ELb1ELb1EEEEEEEEEvNT_6ParamsE)
	.align		4
        /*0084*/ 	.word	index@(__assertfail)
	.align		4
        /*0088*/ 	.word	index@(_ZN7cutlass13device_kernelIN5flash11enable_sm90INS1_16FlashAttnFwdSm90INS1_25CollectiveMainloopFwdSm90ILi2EN4cute5tupleIJNS5_1CILi1EEES8_S8_EEENS6_IJNS7_ILi64EEESA_SA_EEELi512ENS_10bfloat16_tEfNS_4arch4Sm90ELb0ELb1ELb0ELb0ELb0ELb0ELb0ELb0ELb0ELb0ELb0ELb0EEENS1_21CollectiveEpilogueFwdINS6_IJSA_NS7_ILi512EEESA_EEES9_SC_SE_Li256ELb0ELb0ELb0ELb0EEENS1_30DynamicPersistentTileSchedulerILi256ELi32ELb0ELb0ELb1EEEEEEEEEvNT_6ParamsE)
	.align		4
        /*008c*/ 	.word	index@(__assertfail)
	.align		4
        /*0090*/ 	.word	index@(_ZN7cutlass13device_kernelIN5flash11enable_sm90INS1_16FlashAttnFwdSm90INS1_25CollectiveMainloopFwdSm90ILi2EN4cute5tupleIJNS5_1CILi1EEES8_S8_EEENS6_IJNS7_ILi64EEESA_SA_EEELi512ENS_10bfloat16_tEfNS_4arch4Sm90ELb0ELb1ELb0ELb0ELb0ELb0ELb1ELb0ELb0ELb0ELb0ELb0EEENS1_21CollectiveEpilogueFwdINS6_IJSA_NS7_ILi512EEESA_EEES9_SC_SE_Li256ELb0ELb0ELb0ELb0EEENS1_30DynamicPersistentTileSchedulerILi256ELi32ELb0ELb0ELb1EEEEEEEEEvNT_6ParamsE)
	.align		4
        /*0094*/ 	.word	index@(__assertfail)
	.align		4
        /*0098*/ 	.word	index@(_ZN7cutlass13device_kernelIN5flash11enable_sm90INS1_16FlashAttnFwdSm90INS1_25CollectiveMainloopFwdSm90ILi2EN4cute5tupleIJNS5_1CILi1EEES8_S8_EEENS6_IJNS7_ILi64EEESA_SA_EEELi512ENS_10bfloat16_tEfNS_4arch4Sm90ELb0ELb1ELb0ELb1ELb0ELb0ELb0ELb0ELb0ELb0ELb0ELb0EEENS1_21CollectiveEpilogueFwdINS6_IJSA_NS7_ILi512EEESA_EEES9_SC_SE_Li256ELb1ELb0ELb0ELb0EEENS1_36VarlenDynamicPersistentTileSchedulerILi64ELi64ELi256ELi32ELb0ELb0ELb1ELb1ELb0ELb1EEEEEEEEEvNT_6ParamsE)
	.align		4
        /*009c*/ 	.word	index@(__assertfail)
	.align		4
        /*00a0*/ 	.word	index@(_ZN7cutlass13device_kernelIN5flash11enable_sm90INS1_16FlashAttnFwdSm90INS1_25CollectiveMainloopFwdSm90ILi2EN4cute5tupleIJNS5_1CILi1EEES8_S8_EEENS6_IJNS7_ILi64EEESA_SA_EEELi512ENS_10bfloat16_tEfNS_4arch4Sm90ELb0ELb1ELb0ELb1ELb0ELb1ELb0ELb0ELb0ELb0ELb0ELb0EEENS1_21CollectiveEpilogueFwdINS6_IJSA_NS7_ILi512EEESA_EEES9_SC_SE_Li256ELb1ELb0ELb0ELb0EEENS1_36VarlenDynamicPersistentTileSchedulerILi64ELi64ELi256ELi32ELb0ELb0ELb1ELb1ELb0ELb1EEEEEEEEEvNT_6ParamsE)
	.align		4
        /*00a4*/ 	.word	index@(__assertfail)
	.align		4
        /*00a8*/ 	.word	index@(_ZN7cutlass13device_kernelIN5flash11enable_sm90INS1_16FlashAttnFwdSm90INS1_25CollectiveMainloopFwdSm90ILi2EN4cute5tupleIJNS5_1CILi1EEES8_S8_EEENS6_IJNS7_ILi64EEESA_SA_EEELi512ENS_10bfloat16_tEfNS_4arch4Sm90ELb0ELb1ELb0ELb1ELb0ELb0ELb1ELb0ELb0ELb0ELb0ELb0EEENS1_21CollectiveEpilogueFwdINS6_IJSA_NS7_ILi512EEESA_EEES9_SC_SE_Li256ELb1ELb0ELb0ELb0EEENS1_36VarlenDynamicPersistentTileSchedulerILi64ELi64ELi256ELi32ELb0ELb0ELb1ELb1ELb0ELb1EEEEEEEEEvNT_6ParamsE)
	.align		4
        /*00ac*/ 	.word	index@(__assertfail)
	.align		4
        /*00b0*/ 	.word	index@(_ZN7cutlass13device_kernelIN5flash11enable_sm90INS1_16FlashAttnFwdSm90INS1_25CollectiveMainloopFwdSm90ILi2EN4cute5tupleIJNS5_1CILi1EEES8_S8_EEENS6_IJNS7_ILi64EEESA_SA_EEELi512ENS_10bfloat16_tEfNS_4arch4Sm90ELb0ELb1ELb0ELb1ELb0ELb1ELb1ELb0ELb0ELb0ELb0ELb0EEENS1_21CollectiveEpilogueFwdINS6_IJSA_NS7_ILi512EEESA_EEES9_SC_SE_Li256ELb1ELb0ELb0ELb0EEENS1_36VarlenDynamicPersistentTileSchedulerILi64ELi64ELi256ELi32ELb0ELb0ELb1ELb1ELb0ELb1EEEEEEEEEvNT_6ParamsE)
	.align		4
        /*00b4*/ 	.word	index@(__assertfail)
	.align		4
        /*00b8*/ 	.word	index@(_ZN7cutlass13device_kernelIN5flash11enable_sm90INS1_16FlashAttnFwdSm90INS1_25CollectiveMainloopFwdSm90ILi2EN4cute5tupleIJNS5_1CILi1EEES8_S8_EEENS6_IJNS7_ILi64EEESA_SA_EEELi512ENS_10bfloat16_tEfNS_4arch4Sm90ELb1ELb0ELb0ELb0ELb0ELb0ELb0ELb0ELb0ELb0ELb0ELb0EEENS1_21CollectiveEpilogueFwdINS6_IJSA_NS7_ILi512EEESA_EEES9_SC_SE_Li256ELb0ELb0ELb0ELb0EEENS1_30DynamicPersistentTileSchedulerILi256ELi32ELb0ELb0ELb1EEEEEEEEEvNT_6ParamsE)
	.align		4
        /*00bc*/ 	.word	index@(__assertfail)
	.align		4
        /*00c0*/ 	.word	index@(_ZN7cutlass13device_kernelIN5flash11enable_sm90INS1_16FlashAttnFwdSm90INS1_25CollectiveMainloopFwdSm90ILi2EN4cute5tupleIJNS5_1CILi1EEES8_S8_EEENS6_IJNS7_ILi64EEESA_SA_EEELi512ENS_10bfloat16_tEfNS_4arch4Sm90ELb1ELb0ELb0ELb0ELb0ELb0ELb1ELb0ELb0ELb0ELb0ELb0EEENS1_21CollectiveEpilogueFwdINS6_IJSA_NS7_ILi512EEESA_EEES9_SC_SE_Li256ELb0ELb0ELb0ELb0EEENS1_30DynamicPersistentTileSchedulerILi256ELi32ELb0ELb0ELb1EEEEEEEEEvNT_6ParamsE)
	.align		4
        /*00c4*/ 	.word	index@(__assertfail)
	.align		4
        /*00c8*/ 	.word	index@(_ZN7cutlass13device_kernelIN5flash11enable_sm90INS1_16FlashAttnFwdSm90INS1_25CollectiveMainloopFwdSm90ILi2EN4cute5tupleIJNS5_1CILi1EEES8_S8_EEENS6_IJNS7_ILi64EEESA_SA_EEELi512ENS_10bfloat16_tEfNS_4arch4Sm90ELb1ELb0ELb0ELb1ELb0ELb0ELb0ELb0ELb0ELb0ELb0ELb0EEENS1_21CollectiveEpilogueFwdINS6_IJSA_NS7_ILi512EEESA_EEES9_SC_SE_Li256ELb1ELb0ELb0ELb0EEENS1_36VarlenDynamicPersistentTileSchedulerILi64ELi64ELi256ELi32ELb0ELb0ELb1ELb1ELb1ELb1EEEEEEEEEvNT_6ParamsE)
	.align		4
        /*00cc*/ 	.word	index@(__assertfail)
	.align		4
        /*00d0*/ 	.word	index@(_ZN7cutlass13device_kernelIN5flash11enable_sm90INS1_16FlashAttnFwdSm90INS1_25CollectiveMainloopFwdSm90ILi2EN4cute5tupleIJNS5_1CILi1EEES8_S8_EEENS6_IJNS7_ILi64EEESA_SA_EEELi512ENS_10bfloat16_tEfNS_4arch4Sm90ELb1ELb0ELb0ELb1ELb0ELb1ELb0ELb0ELb0ELb0ELb0ELb0EEENS1_21CollectiveEpilogueFwdINS6_IJSA_NS7_ILi512EEESA_EEES9_SC_SE_Li256ELb1ELb0ELb0ELb0EEENS1_36VarlenDynamicPersistentTileSchedulerILi64ELi64ELi256ELi32ELb0ELb0ELb1ELb1ELb1ELb1EEEEEEEEEvNT_6ParamsE)
	.align		4
        /*00d4*/ 	.word	index@(__assertfail)
	.align		4
        /*00d8*/ 	.word	index@(_ZN7cutlass13device_kernelIN5flash11enable_sm90INS1_16FlashAttnFwdSm90INS1_25CollectiveMainloopFwdSm90ILi2EN4cute5tupleIJNS5_1CILi1EEES8_S8_EEENS6_IJNS7_ILi64EEESA_SA_EEELi512ENS_10bfloat16_tEfNS_4arch4Sm90ELb1ELb0ELb0ELb1ELb0ELb0ELb1ELb0ELb0ELb0ELb0ELb0EEENS1_21CollectiveEpilogueFwdINS6_IJSA_NS7_ILi512EEESA_EEES9_SC_SE_Li256ELb1ELb0ELb0ELb0EEENS1_36VarlenDynamicPersistentTileSchedulerILi64ELi64ELi256ELi32ELb0ELb0ELb1ELb1ELb1ELb1EEEEEEEEEvNT_6ParamsE)
	.align		4
        /*00dc*/ 	.word	index@(__assertfail)
	.align		4
        /*00e0*/ 	.word	index@(_ZN7cutlass13device_kernelIN5flash11enable_sm90INS1_16FlashAttnFwdSm90INS1_25CollectiveMainloopFwdSm90ILi2EN4cute5tupleIJNS5_1CILi1EEES8_S8_EEENS6_IJNS7_ILi64EEESA_SA_EEELi512ENS_10bfloat16_tEfNS_4arch4Sm90ELb1ELb0ELb0ELb1ELb0ELb1ELb1ELb0ELb0ELb0ELb0ELb0EEENS1_21CollectiveEpilogueFwdINS6_IJSA_NS7_ILi512EEESA_EEES9_SC_SE_Li256ELb1ELb0ELb0ELb0EEENS1_36VarlenDynamicPersistentTileSchedulerILi64ELi64ELi256ELi32ELb0ELb0ELb1ELb1ELb1ELb1EEEEEEEEEvNT_6ParamsE)
	.align		4
        /*00e4*/ 	.word	index@(__assertfail)
	.align		4
        /*00e8*/ 	.word	index@(_ZN7cutlass13device_kernelIN5flash11enable_sm90INS1_16FlashAttnFwdSm90INS1_25CollectiveMainloopFwdSm90ILi2EN4cute5tupleIJNS5_1CILi1EEES8_S8_EEENS6_IJNS7_ILi128EEENS7_ILi96EEENS7_ILi64EEEEEELi256ENS_10bfloat16_tEfNS_4arch4Sm90ELb0ELb0ELb0ELb0ELb0ELb0ELb0ELb1ELb0ELb0ELb0ELb0EEENS1_21CollectiveEpilogueFwdINS6_IJSA_NS7_ILi256EEESB_EEES9_SE_SG_Li256ELb0ELb0ELb0ELb0EEENS1_29StaticPersistentTileSchedulerILb0EEEEEEEEEvNT_6ParamsE)
	.align		4
        /*00ec*/ 	.word	index@(__assertfail)
	.align		4
        /*00f0*/ 	.word	index@(_ZN7cutlass13device_kernelIN5flash11enable_sm90INS1_16FlashAttnFwdSm90INS1_25CollectiveMainloopFwdSm90ILi2EN4cute5tupleIJNS5_1CILi1EEES8_S8_EEENS6_IJNS7_ILi128EEENS7_ILi96EEENS7_ILi64EEEEEELi256ENS_10bfloat16_tEfNS_4arch4Sm90ELb0ELb0ELb0ELb0ELb0ELb0ELb1ELb1ELb0ELb0ELb0ELb0EEENS1_21CollectiveEpilogueFwdINS6_IJSA_NS7_ILi256EEESB_EEES9_SE_SG_Li256ELb0ELb0ELb0ELb0EEENS1_29StaticPersistentTileSchedulerILb0EEEEEEEEEvNT_6ParamsE)
	.align		4
        /*00f4*/ 	.word	index@(__assertfail)
	.align		4
        /*00f8*/ 	.word	index@(_ZN7cutlass13device_kernelIN5flash11enable_sm90INS1_16FlashAttnFwdSm90INS1_25CollectiveMainloopFwdSm90ILi2EN4cute5tupleIJNS5_1CILi1EEES8_S8_EEENS6_IJNS7_ILi128EEENS7_ILi96EEENS7_ILi64EEEEEELi256ENS_10bfloat16_tEfNS_4arch4Sm90ELb0ELb0ELb0ELb1ELb0ELb0ELb0ELb1ELb0ELb0ELb0ELb0EEENS1_21CollectiveEpilogueFwdINS6_IJSA_NS7_ILi256EEESB_EEES9_SE_SG_Li256ELb1ELb0ELb0ELb0EEENS1_36VarlenDynamicPersistentTileSchedulerILi128ELi96ELi256ELi32ELb0ELb0ELb1ELb0ELb1ELb1EEEEEEEEEvNT_6ParamsE)
	.align		4
        /*00fc*/ 	.word	index@(__assertfail)
	.align		4
        /*0100*/ 	.word	index@(_ZN7cutlass13device_kernelIN5flash11enable_sm90INS1_16FlashAttnFwdSm90INS1_25CollectiveMainloopFwdSm90ILi2EN4cute5tupleIJNS5_1CILi1EEES8_S8_EEENS6_IJNS7_ILi128EEENS7_ILi96EEENS7_ILi64EEEEEELi256ENS_10bfloat16_tEfNS_4arch4Sm90ELb0ELb0ELb0ELb1ELb0ELb1ELb0ELb1ELb0ELb0ELb0ELb0EEENS1_21CollectiveEpilogueFwdINS6_IJSA_NS7_ILi256EEESB_EEES9_SE_SG_Li256ELb1ELb0ELb0ELb0EEENS1_36VarlenDynamicPersistentTileSchedulerILi128ELi96ELi256ELi32ELb0ELb0ELb1ELb0ELb1ELb1EEEEEEEEEvNT_6ParamsE)
	.align		4
        /*0104*/ 	.word	index@(__assertfail)
	.align		4
        /*0108*/ 	.word	index@(_ZN7cutlass13device_kernelIN5flash11enable_sm90INS1_16FlashAttnFwdSm90INS1_25CollectiveMainloopFwdSm90ILi2EN4cute5tupleIJNS5_1CILi1EEES8_S8_EEENS6_IJNS7_ILi128EEENS7_ILi96EEENS7_ILi64EEEEEELi256ENS_10bfloat16_tEfNS_4arch4Sm90ELb0ELb0ELb0ELb1ELb0ELb0ELb1ELb1ELb0ELb0ELb0ELb0EEENS1_21CollectiveEpilogueFwdINS6_IJSA_NS7_ILi256EEESB_EEES9_SE_SG_Li256ELb1ELb0ELb0ELb0EEENS1_36VarlenDynamicPersistentTileSchedulerILi128ELi96ELi256ELi32ELb0ELb0ELb1ELb0ELb1ELb1EEEEEEEEEvNT_6ParamsE)
	.align		4
        /*010c*/ 	.word	index@(__assertfail)
	.align		4
        /*0110*/ 	.word	index@(_ZN7cutlass13device_kernelIN5flash11enable_sm90INS1_16FlashAttnFwdSm90INS1_25CollectiveMainloopFwdSm90ILi2EN4cute5tupleIJNS5_1CILi1EEES8_S8_EEENS6_IJNS7_ILi128EEENS7_ILi96EEENS7_ILi64EEEEEELi256ENS_10bfloat16_tEfNS_4arch4Sm90ELb0ELb0ELb0ELb1ELb0ELb1ELb1ELb1ELb0ELb0ELb0ELb0EEENS1_21CollectiveEpilogueFwdINS6_IJSA_NS7_ILi256EEESB_EEES9_SE_SG_Li256ELb1ELb0ELb0ELb0EEENS1_36VarlenDynamicPersistentTileSchedulerILi128ELi96ELi256ELi32ELb0ELb0ELb1ELb0ELb1ELb1EEEEEEEEEvNT_6ParamsE)
	.align		4
        /*0114*/ 	.word	index@(__assertfail)
	.align		4
        /*0118*/ 	.word	index@(_ZN7cutlass13device_kernelIN5flash11enable_sm90INS1_16FlashAttnFwdSm90INS1_25CollectiveMainloopFwdSm90ILi2EN4cute5tupleIJNS5_1CILi1EEES8_S8_EEENS6_IJNS7_ILi128EEENS7_ILi96EEENS7_ILi64EEEEEELi256ENS_10bfloat16_tEfNS_4arch4Sm90ELb0ELb1ELb0ELb0ELb0ELb0ELb0ELb1ELb0ELb0ELb0ELb0EEENS1_21CollectiveEpilogueFwdINS6_IJSA_NS7_ILi256EEESB_EEES9_SE_SG_Li256ELb0ELb0ELb0ELb0EEENS1_30DynamicPersistentTileSchedulerILi256ELi32ELb0ELb0ELb1EEEEEEEEEvNT_6ParamsE)
	.align		4
        /*011c*/ 	.word	index@(__assertfail)
	.align		4
        /*0120*/ 	.word	index@(_ZN7cutlass13device_kernelIN5flash11enable_sm90INS1_16FlashAttnFwdSm90INS1_25CollectiveMainloopFwdSm90ILi2EN4cute5tupleIJNS5_1CILi1EEES8_S8_EEENS6_IJNS7_ILi128EEENS7_ILi96EEENS7_ILi64EEEEEELi256ENS_10bfloat16_tEfNS_4arch4Sm90ELb0ELb1ELb0ELb0ELb0ELb0ELb1ELb1ELb0ELb0ELb0ELb0EEENS1_21CollectiveEpilogueFwdINS6_IJSA_NS7_ILi256EEESB_EEES9_SE_SG_Li256ELb0ELb0ELb0ELb0EEENS1_30DynamicPersistentTileSchedulerILi256ELi32ELb0ELb0ELb1EEEEEEEEEvNT_6ParamsE)
	.align		4
        /*0124*/ 	.word	index@(__assertfail)
	.align		4
        /*0128*/ 	.word	index@(_ZN7cutlass13device_kernelIN5flash11enable_sm90INS1_16FlashAttnFwdSm90INS1_25CollectiveMainloopFwdSm90ILi2EN4cute5tupleIJNS5_1CILi1EEES8_S8_EEENS6_IJNS7_ILi128EEENS7_ILi96EEENS7_ILi64EEEEEELi256ENS_10bfloat16_tEfNS_4arch4Sm90ELb0ELb1ELb0ELb1ELb0ELb0ELb0ELb1ELb0ELb0ELb0ELb0EEENS1_21CollectiveEpilogueFwdINS6_IJSA_NS7_ILi256EEESB_EEES9_SE_SG_Li256ELb1ELb0ELb0ELb0EEENS1_36VarlenDynamicPersistentTileSchedulerILi128ELi96ELi256ELi32ELb0ELb0ELb1ELb1ELb0ELb1EEEEEEEEEvNT_6ParamsE)
	.align		4
        /*012c*/ 	.word	index@(__assertfail)
	.align		4
        /*0130*/ 	.word	index@(_ZN7cutlass13device_kernelIN5flash11enable_sm90INS1_16FlashAttnFwdSm90INS1_25CollectiveMainloopFwdSm90ILi2EN4cute5tupleIJNS5_1CILi1EEES8_S8_EEENS6_IJNS7_ILi128EEENS7_ILi96EEENS7_ILi64EEEEEELi256ENS_10bfloat16_tEfNS_4arch4Sm90ELb0ELb1ELb0ELb1ELb0ELb1ELb0ELb1ELb0ELb0ELb0ELb0EEENS1_21CollectiveEpilogueFwdINS6_IJSA_NS7_ILi256EEESB_EEES9_SE_SG_Li256ELb1ELb0ELb0ELb0EEENS1_36VarlenDynamicPersistentTileSchedulerILi128ELi96ELi256ELi32ELb0ELb0ELb1ELb1ELb0ELb1EEEEEEEEEvNT_6ParamsE)
	.align		4
        /*0134*/ 	.word	index@(__assertfail)
	.align		4
        /*0138*/ 	.word	index@(_ZN7cutlass13device_kernelIN5flash11enable_sm90INS1_16FlashAttnFwdSm90INS1_25CollectiveMainloopFwdSm90ILi2EN4cute5tupleIJNS5_1CILi1EEES8_S8_EEENS6_IJNS7_ILi128EEENS7_ILi96EEENS7_ILi64EEEEEELi256ENS_10bfloat16_tEfNS_4arch4Sm90ELb0ELb1ELb0ELb1ELb0ELb0ELb1ELb1ELb0ELb0ELb0ELb0EEENS1_21CollectiveEpilogueFwdINS6_IJSA_NS7_ILi256EEESB_EEES9_SE_SG_Li256ELb1ELb0ELb0ELb0EEENS1_36VarlenDynamicPersistentTileSchedulerILi128ELi96ELi256ELi32ELb0ELb0ELb1ELb1ELb0ELb1EEEEEEEEEvNT_6ParamsE)
	.align		4
        /*013c*/ 	.word	index@(__assertfail)
	.align		4
        /*0140*/ 	.word	index@(_ZN7cutlass13device_kernelIN5flash11enable_sm90INS1_16FlashAttnFwdSm90INS1_25CollectiveMainloopFwdSm90ILi2EN4cute5tupleIJNS5_1CILi1EEES8_S8_EEENS6_IJNS7_ILi128EEENS7_ILi96EEENS7_ILi64EEEEEELi256ENS_10bfloat16_tEfNS_4arch4Sm90ELb0ELb1ELb0ELb1ELb0ELb1ELb1ELb1ELb0ELb0ELb0ELb0EEENS1_21CollectiveEpilogueFwdINS6_IJSA_NS7_ILi256EEESB_EEES9_SE_SG_Li256ELb1ELb0ELb0ELb0EEENS1_36VarlenDynamicPersistentTileSchedulerILi128ELi96ELi256ELi32ELb0ELb0ELb1ELb1ELb0ELb1EEEEEEEEEvNT_6ParamsE)
	.align		4
        /*0144*/ 	.word	index@(__assertfail)
	.align		4
        /*0148*/ 	.word	index@(_ZN7cutlass13device_kernelIN5flash11enable_sm90INS1_16FlashAttnFwdSm90INS1_25CollectiveMainloopFwdSm90ILi2EN4cute5tupleIJNS5_1CILi1EEES8_S8_EEENS6_IJNS7_ILi128EEENS7_ILi96EEENS7_ILi64EEEEEELi256ENS_10bfloat16_tEfNS_4arch4Sm90ELb1ELb0ELb0ELb0ELb0ELb0ELb0ELb1ELb0ELb0ELb0ELb0EEENS1_21CollectiveEpilogueFwdINS6_IJSA_NS7_ILi256EEESB_EEES9_SE_SG_Li256ELb0ELb0ELb0ELb0EEENS1_30DynamicPersistentTileSchedulerILi256ELi32ELb0ELb0ELb1EEEEEEEEEvNT_6ParamsE)
	.align		4
        /*014c*/ 	.word	index@(__assertfail)
	.align		4
        /*0150*/ 	.word	index@(_ZN7cutlass13device_kernelIN5flash11enable_sm90INS1_16FlashAttnFwdSm90INS1_25CollectiveMainloopFwdSm90ILi2EN4cute5tupleIJNS5_1CILi1EEES8_S8_EEENS6_IJNS7_ILi128EEENS7_ILi96EEENS7_ILi64EEEEEELi256ENS_10bfloat16_tEfNS_4arch4Sm90ELb1ELb0ELb0ELb0ELb0ELb0ELb1ELb1ELb0ELb0ELb0ELb0EEENS1_21CollectiveEpilogueFwdINS6_IJSA_NS7_ILi256EEESB_EEES9_SE_SG_Li256ELb0ELb0ELb0ELb0EEENS1_30DynamicPersistentTileSchedulerILi256ELi32ELb0ELb0ELb1EEEEEEEEEvNT_6ParamsE)
	.align		4
        /*0154*/ 	.word	index@(__assertfail)
	.align		4
        /*0158*/ 	.word	index@(_ZN7cutlass13device_kernelIN5flash11enable_sm90INS1_16FlashAttnFwdSm90INS1_25CollectiveMainloopFwdSm90ILi2EN4cute5tupleIJNS5_1CILi1EEES8_S8_EEENS6_IJNS7_ILi128EEENS7_ILi96EEENS7_ILi64EEEEEELi256ENS_10bfloat16_tEfNS_4arch4Sm90ELb1ELb0ELb0ELb1ELb0ELb0ELb0ELb1ELb0ELb0ELb0ELb0EEENS1_21CollectiveEpilogueFwdINS6_IJSA_NS7_ILi256EEESB_EEES9_SE_SG_Li256ELb1ELb0ELb0ELb0EEENS1_36VarlenDynamicPersistentTileSchedulerILi128ELi96ELi256ELi32ELb0ELb0ELb1ELb1ELb1ELb1EEEEEEEEEvNT_6ParamsE)
	.align		4
        /*015c*/ 	.word	index@(__assertfail)
	.align		4
        /*0160*/ 	.word	index@(_ZN7cutlass13device_kernelIN5flash11enable_sm90INS1_16FlashAttnFwdSm90INS1_25CollectiveMainloopFwdSm90ILi2EN4cute5tupleIJNS5_1CILi1EEES8_S8_EEENS6_IJNS7_ILi128EEENS7_ILi96EEENS7_ILi64EEEEEELi256ENS_10bfloat16_tEfNS_4arch4Sm90ELb1ELb0ELb0ELb1ELb0ELb1ELb0ELb1ELb0ELb0ELb0ELb0EEENS1_21CollectiveEpilogueFwdINS6_IJSA_NS7_ILi256EEESB_EEES9_SE_SG_Li256ELb1ELb0ELb0ELb0EEENS1_36VarlenDynamicPersistentTileSchedulerILi128ELi96ELi256ELi32ELb0ELb0ELb1ELb1ELb1ELb1EEEEEEEEEvNT_6ParamsE)
	.align		4
        /*0164*/ 	.word	index@(__assertfail)
	.align		4
        /*0168*/ 	.word	index@(_ZN7cutlass13device_kernelIN5flash11enable_sm90INS1_16FlashAttnFwdSm90INS1_25CollectiveMainloopFwdSm90ILi2EN4cute5tupleIJNS5_1CILi1EEES8_S8_EEENS6_IJNS7_ILi128EEENS7_ILi96EEENS7_ILi64EEEEEELi256ENS_10bfloat16_tEfNS_4arch4Sm90ELb1ELb0ELb0ELb1ELb0ELb0ELb1ELb1ELb0ELb0ELb0ELb0EEENS1_21CollectiveEpilogueFwdINS6_IJSA_NS7_ILi256EEESB_EEES9_SE_SG_Li256ELb1ELb0ELb0ELb0EEENS1_36VarlenDynamicPersistentTileSchedulerILi128ELi96ELi256ELi32ELb0ELb0ELb1ELb1ELb1ELb1EEEEEEEEEvNT_6ParamsE)
	.align		4
        /*016c*/ 	.word	index@(__assertfail)
	.align		4
        /*0170*/ 	.word	index@(_ZN7cutlass13device_kernelIN5flash11enable_sm90INS1_16FlashAttnFwdSm90INS1_25CollectiveMainloopFwdSm90ILi2EN4cute5tupleIJNS5_1CILi1EEES8_S8_EEENS6_IJNS7_ILi128EEENS7_ILi96EEENS7_ILi64EEEEEELi256ENS_10bfloat16_tEfNS_4arch4Sm90ELb1ELb0ELb0ELb1ELb0ELb1ELb1ELb1ELb0ELb0ELb0ELb0EEENS1_21CollectiveEpilogueFwdINS6_IJSA_NS7_ILi256EEESB_EEES9_SE_SG_Li256ELb1ELb0ELb0ELb0EEENS1_36VarlenDynamicPersistentTileSchedulerILi128ELi96ELi256ELi32ELb0ELb0ELb1ELb1ELb1ELb1EEEEEEEEEvNT_6ParamsE)
	.align		4
        /*0174*/ 	.word	index@(__assertfail)
	.align		4
        /*0178*/ 	.word	0x00000000
	.align		4
        /*017c*/ 	.word	0xfffffffe
	.align		4
        /*0180*/ 	.word	0x00000000
	.align		4
        /*0184*/ 	.word	0xfffffffd
	.align		4
        /*0188*/ 	.word	0x00000000
	.align		4
        /*018c*/ 	.word	0xfffffffc


//--------------------- .nv.constant4             --------------------------
	.section	.nv.constant4,"a",@progbits
	.align	8
	.align		8
.nv.constant4:
        /*0000*/ 	.dword	__assertfail
	.align		8
        /*0008*/ 	.dword	__unnamed_1
	.align		8
        /*0010*/ 	.dword	__unnamed_2
	.align		8
        /*0018*/ 	.dword	__unnamed_3
	.align		8
        /*0020*/ 	.dword	__unnamed_4
	.align		8
        /*0028*/ 	.dword	__unnamed_5
	.align		8
        /*0030*/ 	.dword	__unnamed_6
	.align		8
        /*0038*/ 	.dword	__unnamed_7
	.align		8
        /*0040*/ 	.dword	__unnamed_8
	.align		8
        /*0048*/ 	.dword	__unnamed_9
	.align		8
        /*0050*/ 	.dword	__unnamed_10
	.align		8
        /*0058*/ 	.dword	__unnamed_11
	.align		8
        /*0060*/ 	.dword	__unnamed_12
	.align		8
        /*0068*/ 	.dword	__unnamed_13
	.align		8
        /*0070*/ 	.dword	__unnamed_14
	.align		8
        /*0078*/ 	.dword	__unnamed_15
	.align		8
        /*0080*/ 	.dword	__unnamed_16
	.align		8
        /*0088*/ 	.dword	__unnamed_17
	.align		8
        /*0090*/ 	.dword	__unnamed_18
	.align		8
        /*0098*/ 	.dword	__unnamed_19
	.align		8
        /*00a0*/ 	.dword	__unnamed_20
	.align		8
        /*00a8*/ 	.dword	__unnamed_21
	.align		8
        /*00b0*/ 	.dword	_ZN67_INTERNAL_7f795192_31_flash_fwd_hdimdiff_bf16_sm90_cu_21e1f8cb_36684cuda3std3__45__cpo5beginE
	.align		8
        /*00b8*/ 	.dword	_ZN67_INTERNAL_7f795192_31_flash_fwd_hdimdiff_bf16_sm90_cu_21e1f8cb_36684cuda3std3__45__cpo3endE
	.align		8
        /*00c0*/ 	.dword	_ZN67_INTERNAL_7f795192_31_flash_fwd_hdimdiff_bf16_sm90_cu_21e1f8cb_36684cuda3std3__45__cpo6cbeginE
	.align		8
        /*00c8*/ 	.dword	_ZN67_INTERNAL_7f795192_31_flash_fwd_hdimdiff_bf16_sm90_cu_21e1f8cb_36684cuda3std3__45__cpo4cendE
	.align		8
        /*00d0*/ 	.dword	_ZN67_INTERNAL_7f795192_31_flash_fwd_hdimdiff_bf16_sm90_cu_21e1f8cb_36684cuda3std3__469_GLOBAL__N__7f795192_31_flash_fwd_hdimdiff_bf16_sm90_cu_21e1f8cb_36686ignoreE
	.align		8
        /*00d8*/ 	.dword	_ZN67_INTERNAL_7f795192_31_flash_fwd_hdimdiff_bf16_sm90_cu_21e1f8cb_36684cuda3std3__419piecewise_constructE
	.align		8
        /*00e0*/ 	.dword	_ZN67_INTERNAL_7f795192_31_flash_fwd_hdimdiff_bf16_sm90_cu_21e1f8cb_36684cuda3std3__48in_placeE
	.align		8
        /*00e8*/ 	.dword	_ZN67_INTERNAL_7f795192_31_flash_fwd_hdimdiff_bf16_sm90_cu_21e1f8cb_36684cuda3std6ranges3__45__cpo4swapE
	.align		8
        /*00f0*/ 	.dword	_ZN67_INTERNAL_7f795192_31_flash_fwd_hdimdiff_bf16_sm90_cu_21e1f8cb_36684cuda3std6ranges3__45__cpo9iter_moveE
	.align		8
        /*00f8*/ 	.dword	_ZN67_INTERNAL_7f795192_31_flash_fwd_hdimdiff_bf16_sm90_cu_21e1f8cb_36684cute7productE
	.align		8
        /*0100*/ 	.dword	_ZN67_INTERNAL_7f795192_31_flash_fwd_hdimdiff_bf16_sm90_cu_21e1f8cb_36684cute1_E
	.align		8
        /*0108*/ 	.dword	$str$23
	.align		8
        /*0110*/ 	.dword	$str$24


//--------------------- .text._ZN7cutlass13device_kernelIN5flash11enable_sm90INS1_16FlashAttnFwdSm90INS1_25CollectiveMainloopFwdSm90ILi2EN4cute5tupleIJNS5_1CILi1EEES8_S8_EEENS6_IJNS7_ILi128EEESA_NS7_ILi192EEEEEELi128ENS_10bfloat16_tEfNS_4arch4Sm90ELb0ELb0ELb0ELb0ELb0ELb0ELb0ELb1ELb1ELb0ELb0ELb0EEENS1_21CollectiveEpilogueFwdINS6_IJSA_SA_SA_EEES9_SD_SF_Li256ELb0ELb0ELb0ELb0EEENS1_29StaticPersistentTileSchedulerILb0EEEEEEEEEvNT_6ParamsE --------------------------
	.section	.text._ZN7cutlass13device_kernelIN5flash11enable_sm90INS1_16FlashAttnFwdSm90INS1_25CollectiveMainloopFwdSm90ILi2EN4cute5tupleIJNS5_1CILi1EEES8_S8_EEENS6_IJNS7_ILi128EEESA_NS7_ILi192EEEEEELi128ENS_10bfloat16_tEfNS_4arch4Sm90ELb0ELb0ELb0ELb0ELb0ELb0ELb0ELb1ELb1ELb0ELb0ELb0EEENS1_21CollectiveEpilogueFwdINS6_IJSA_SA_SA_EEES9_SD_SF_Li256ELb0ELb0ELb0ELb0EEENS1_29StaticPersistentTileSchedulerILb0EEEEEEEEEvNT_6ParamsE,"ax",@progbits
	.align	128
.text._ZN7cutlass13device_kernelIN5flash11enable_sm90INS1_16FlashAttnFwdSm90INS1_25CollectiveMainloopFwdSm90ILi2EN4cute5tupleIJNS5_1CILi1EEES8_S8_EEENS6_IJNS7_ILi128EEESA_NS7_ILi192EEEEEELi128ENS_10bfloat16_tEfNS_4arch4Sm90ELb0ELb0ELb0ELb0ELb0ELb0ELb0ELb1ELb1ELb0ELb0ELb0EEENS1_21CollectiveEpilogueFwdINS6_IJSA_SA_SA_EEES9_SD_SF_Li256ELb0ELb0ELb0ELb0EEENS1_29StaticPersistentTileSchedulerILb0EEEEEEEEEvNT_6ParamsE:
        .type           _ZN7cutlass13device_kernelIN5flash11enable_sm90INS1_16FlashAttnFwdSm90INS1_25CollectiveMainloopFwdSm90ILi2EN4cute5tupleIJNS5_1CILi1EEES8_S8_EEENS6_IJNS7_ILi128EEESA_NS7_ILi192EEEEEELi128ENS_10bfloat16_tEfNS_4arch4Sm90ELb0ELb0ELb0ELb0ELb0ELb0ELb0ELb1ELb1ELb0ELb0ELb0EEENS1_21CollectiveEpilogueFwdINS6_IJSA_SA_SA_EEES9_SD_SF_Li256ELb0ELb0ELb0ELb0EEENS1_29StaticPersistentTileSchedulerILb0EEEEEEEEEvNT_6ParamsE,@function
        .size           _ZN7cutlass13device_kernelIN5flash11enable_sm90INS1_16FlashAttnFwdSm90INS1_25CollectiveMainloopFwdSm90ILi2EN4cute5tupleIJNS5_1CILi1EEES8_S8_EEENS6_IJNS7_ILi128EEESA_NS7_ILi192EEEEEELi128ENS_10bfloat16_tEfNS_4arch4Sm90ELb0ELb0ELb0ELb0ELb0ELb0ELb0ELb1ELb1ELb0ELb0ELb0EEENS1_21CollectiveEpilogueFwdINS6_IJSA_SA_SA_EEES9_SD_SF_Li256ELb0ELb0ELb0ELb0EEENS1_29StaticPersistentTileSchedulerILb0EEEEEEEEEvNT_6ParamsE,(.L_x_11930 - _ZN7cutlass13device_kernelIN5flash11enable_sm90INS1_16FlashAttnFwdSm90INS1_25CollectiveMainloopFwdSm90ILi2EN4cute5tupleIJNS5_1CILi1EEES8_S8_EEENS6_IJNS7_ILi128EEESA_NS7_ILi192EEEEEELi128ENS_10bfloat16_tEfNS_4arch4Sm90ELb0ELb0ELb0ELb0ELb0ELb0ELb0ELb1ELb1ELb0ELb0ELb0EEENS1_21CollectiveEpilogueFwdINS6_IJSA_SA_SA_EEES9_SD_SF_Li256ELb0ELb0ELb0ELb0EEENS1_29StaticPersistentTileSchedulerILb0EEEEEEEEEvNT_6ParamsE)
        .other          _ZN7cutlass13device_kernelIN5flash11enable_sm90INS1_16FlashAttnFwdSm90INS1_25CollectiveMainloopFwdSm90ILi2EN4cute5tupleIJNS5_1CILi1EEES8_S8_EEENS6_IJNS7_ILi128EEESA_NS7_ILi192EEEEEELi128ENS_10bfloat16_tEfNS_4arch4Sm90ELb0ELb0ELb0ELb0ELb0ELb0ELb0ELb1ELb1ELb0ELb0ELb0EEENS1_21CollectiveEpilogueFwdINS6_IJSA_SA_SA_EEES9_SD_SF_Li256ELb0ELb0ELb0ELb0EEENS1_29StaticPersistentTileSchedulerILb0EEEEEEEEEvNT_6ParamsE,@"STO_CUDA_ENTRY STV_DEFAULT"
_ZN7cutlass13device_kernelIN5flash11enable_sm90INS1_16FlashAttnFwdSm90INS1_25CollectiveMainloopFwdSm90ILi2EN4cute5tupleIJNS5_1CILi1EEES8_S8_EEENS6_IJNS7_ILi128EEESA_NS7_ILi192EEEEEELi128ENS_10bfloat16_tEfNS_4arch4Sm90ELb0ELb0ELb0ELb0ELb0ELb0ELb0ELb1ELb1ELb0ELb0ELb0EEENS1_21CollectiveEpilogueFwdINS6_IJSA_SA_SA_EEES9_SD_SF_Li256ELb0ELb0ELb0ELb0EEENS1_29StaticPersistentTileSchedulerILb0EEEEEEEEEvNT_6ParamsE:
[----:B------:R-:W1:Y:S02]  /*0000*/  LDC R1, c[0x0][0x28] ;  /* 0x00000a00ff017b82 */ /* 0x000e640000000800 */
[----:B-1----:R-:W-:Y:S01]  /*0010*/  VIADD R1, R1, 0xffffffe0 ;  /* 0xffffffe001017836 */ /* 0x002fe20000000000 */
[----:B------:R-:W1:Y:S01]  /*0020*/  S2R R3, SR_TID.X ;  /* 0x0000000000037919 */ /* 0x000e620000002100 */
[----:B------:R-:W-:Y:S01]  /*0030*/  ELECT P0, URZ, PT ;  /* 0x00000000003f782f */ /* 0x000fe20003800000 */
[----:B------:R-:W-:Y:S01]  /*0040*/  BSSY B0, `(.L_x_0) ;  /* 0x0000013000007945 */ /* 0x000fe20003800000 */
[----:B-1----:R-:W-:-:S05]  /*0050*/  SHF.R.U32.HI R0, RZ, 0x5, R3 ;  /* 0x00000005ff007819 */ /* 0x002fca0000011603 */
[----:B------:R-:W1:Y:S02]  /*0060*/  SHFL.IDX PT, R2, R0, RZ, 0x1f ;  /* 0x00001fff00027589 */ /* 0x000e6400000e0000 */
[----:B-1----:R-:W-:-:S13]  /*0070*/  ISETP.EQ.AND P0, PT, R2, RZ, P0 ;  /* 0x000000ff0200720c */ /* 0x002fda0000702270 */
[----:B------:R-:W-:Y:S05]  /*0080*/  @!P0 BRA `(.L_x_1) ;  /* 0x0000000000388947 */ /* 0x000fea0003800000 */
[----:B------:R-:W-:Y:S02]  /*0090*/  ULDC.64 UR4, c[0x0][0x198] ;  /* 0x0000660000047ab9 */ /* 0x000fe40000000a00 */
[----:B------:R-:W-:Y:S02]  /*00a0*/  UIADD3 UR6, UP0, UR4, 0x270, URZ ;  /* 0x0000027004067890 */ /* 0x000fe4000ff1e03f */
[----:B------:R-:W-:Y:S02]  /*00b0*/  UIADD3 UR8, UP1, UR4, 0x370, URZ ;  /* 0x0000037004087890 */ /* 0x000fe4000ff3e03f */
[----:B------:R-:W-:Y:S02]  /*00c0*/  UIADD3 UR10, UP2, UR4, 0x470, URZ ;  /* 0x00000470040a7890 */ /* 0x000fe4000ff5e03f */
[----:B------:R-:W-:Y:S02]  /*00d0*/  UIADD3 UR4, UP3, UR4, 0x9f0, URZ ;  /* 0x000009f004047890 */ /* 0x000fe4000ff7e03f */
[----:B------:R-:W-:-:S02]  /*00e0*/  UIADD3.X UR7, URZ, UR5, URZ, UP0, !UPT ;  /* 0x000000053f077290 */ /* 0x000fc400087fe43f */
[----:B------:R-:W-:Y:S02]  /*00f0*/  UIADD3.X UR9, URZ, UR5, URZ, UP1, !UPT ;  /* 0x000000053f097290 */ /* 0x000fe40008ffe43f */
[----:B------:R-:W-:Y:S02]  /*0100*/  UIADD3.X UR11, URZ, UR5, URZ, UP2, !UPT ;  /* 0x000000053f0b7290 */ /* 0x000fe400097fe43f */
[----:B------:R-:W-:-:S03]  /*0110*/  UIADD3.X UR5, URZ, UR5, URZ, UP3, !UPT ;  /* 0x000000053f057290 */ /* 0x000fc60009ffe43f */
[----:B------:R1:W-:Y:S02]  /*0120*/  UTMACCTL.PF [UR6] ;  /* 0x00000000060079b9 */ /* 0x0003e40008040000 */
[----:B------:R1:W-:Y:S02]  /*0130*/  UTMACCTL.PF [UR8] ;  /* 0x00000000080079b9 */ /* 0x0003e40008040000 */
[----:B------:R1:W-:Y:S02]  /*0140*/  UTMACCTL.PF [UR10] ;  /* 0x000000000a0079b9 */ /* 0x0003e40008040000 */
[----:B------:R1:W-:Y:S02]  /*0150*/  UTMACCTL.PF [UR4] ;  /* 0x00000000040079b9 */ /* 0x0003e40008040000 */
[----:B-1----:R-:W-:Y:S01]  /*0160*/  NOP ;  /* 0x0000000000007918 */ /* 0x002fe20000000000 */
.L_x_1:
[----:B------:R-:W-:Y:S05]  /*0170*/  BSYNC B0 ;  /* 0x0000000000007941 */ /* 0x000fea0003800000 */
.L_x_0:
[----:B------:R-:W-:Y:S01]  /*0180*/  VOTEU.ANY UP0, P0 ;  /* 0x00000000003f7886 */ /* 0x000fe20000000100 */
[----:B------:R-:W1:Y:S01]  /*0190*/  SHFL.IDX PT, R2, R0, RZ, 0x1f ;  /* 0x00001fff00027589 */ /* 0x000e6200000e0000 */
[----:B------:R-:W-:Y:S01]  /*01a0*/  UMOV UR4, 0x1 ;  /* 0x0000000100047882 */ /* 0x000fe20000000000 */
[----:B------:R-:W-:Y:S02]  /*01b0*/  VOTEU.ANY UP1, P0 ;  /* 0x00000000003f7886 */ /* 0x000fe40000020100 */
[----:B------:R-:W2:Y:S01]  /*01c0*/  @UP0 S2UR UR7, SR_CgaCtaId ;  /* 0x00000000000709c3 */ /* 0x000ea20000008800 */
[----:B------:R-:W-:Y:S01]  /*01d0*/  @UP0 UMOV UR6, 0x400 ;  /* 0x0000040000060882 */ /* 0x000fe20000000000 */
[----:B------:R-:W-:-:S04]  /*01e0*/  @UP0 UIADD3 UR4, -UR4, 0x100000, URZ ;  /* 0x0010000004040890 */ /* 0x000fc8000fffe13f */
[----:B------:R-:W-:Y:S02]  /*01f0*/  @UP0 USHF.L.U32 UR5, UR4, 0xb, URZ ;  /* 0x0000000b04050899 */ /* 0x000fe4000800063f */
[----:B------:R-:W-:Y:S01]  /*0200*/  @UP0 USHF.L.U32 UR4, UR4, 0x1, URZ ;  /* 0x0000000104040899 */ /* 0x000fe2000800063f */
[----:B-1----:R-:W-:Y:S02]  /*0210*/  ISETP.NE.AND P1, PT, R2, RZ, PT ;  /* 0x000000ff0200720c */ /* 0x002fe40003f25270 */
[----:B------:R-:W-:Y:S01]  /*0220*/  SHF.R.U32.HI R2, RZ, 0x7, R3 ;  /* 0x00000007ff027819 */ /* 0x000fe20000011603 */
[----:B--2---:R-:W-:Y:S01]  /*0230*/  @UP0 ULEA UR6, UR7, UR6, 0x18 ;  /* 0x0000000607060291 */ /* 0x004fe2000f8ec03f */
[----:B------:R-:W-:-:S04]  /*0240*/  VOTEU.ANY UP0, P0 ;  /* 0x00000000003f7886 */ /* 0x000fc80000000100 */
[----:B------:R-:W1:Y:S04]  /*0250*/  SHFL.IDX PT, R2, R2, RZ, 0x1f ;  /* 0x00001fff02027589 */ /* 0x000e6800000e0000 */
[----:B------:R-:W2:Y:S03]  /*0260*/  FENCE.VIEW.ASYNC.S ;  /* 0x00000000000073c6 */ /* 0x000ea60000000000 */
[----:B--2---:R2:W3:Y:S01]  /*0270*/  @UP0 SYNCS.EXCH.64 URZ, [UR6+0x34800], UR4 ;  /* 0x03480004063f05b2 */ /* 0x0044e20008000100 */
[----:B------:R2:W4:Y:S01]  /*0280*/  @UP1 SYNCS.EXCH.64 URZ, [UR6+0x34820], UR4 ;  /* 0x03482004063f15b2 */ /* 0x0005220008000100 */
[----:B------:R-:W-:Y:S05]  /*0290*/  @P1 BRA `(.L_x_2) ;  /* 0x0000000000481947 */ /* 0x000fea0003800000 */
[----:B--2---:R-:W2:Y:S01]  /*02a0*/  S2UR UR5, SR_CgaCtaId ;  /* 0x00000000000579c3 */ /* 0x004ea20000008800 */
[----:B------:R-:W-:Y:S01]  /*02b0*/  UMOV UR4, 0x400 ;  /* 0x0000040000047882 */ /* 0x000fe20000000000 */
[----:B------:R-:W-:Y:S01]  /*02c0*/  UMOV UR6, 0x1 ;  /* 0x0000000100067882 */ /* 0x000fe20000000000 */
[----:B------:R-:W-:Y:S01]  /*02d0*/  UMOV UR9, 0x2 ;  /* 0x0000000200097882 */ /* 0x000fe20000000000 */
[----:B------:R-:W-:-:S04]  /*02e0*/  UIADD3 UR6, -UR6, 0x100000, URZ ;  /* 0x0010000006067890 */ /* 0x000fc8000fffe13f */
[----:B------:R-:W-:Y:S02]  /*02f0*/  USHF.L.U32 UR7, UR6, 0xb, URZ ;  /* 0x0000000b06077899 */ /* 0x000fe4000800063f */
[----:B------:R-:W-:Y:S01]  /*0300*/  USHF.L.U32 UR6, UR6, 0x1, URZ ;  /* 0x0000000106067899 */ /* 0x000fe2000800063f */
[----:B------:R-:W-:Y:S01]  /*0310*/  ELECT P0, URZ, PT ;  /* 0x00000000003f782f */ /* 0x000fe20003800000 */
[----:B--2---:R-:W-:Y:S02]  /*0320*/  ULEA UR8, UR5, UR4, 0x18 ;  /* 0x0000000405087291 */ /* 0x004fe4000f8ec03f */
[----:B------:R-:W-:-:S04]  /*0330*/  UIADD3 UR4, -UR9, 0x100000, URZ ;  /* 0x0010000009047890 */ /* 0x000fc8000fffe13f */
[----:B------:R-:W-:Y:S02]  /*0340*/  USHF.L.U32 UR5, UR4, 0xb, URZ ;  /* 0x0000000b04057899 */ /* 0x000fe4000800063f */
[----:B------:R-:W-:Y:S01]  /*0350*/  USHF.L.U32 UR4, UR4, 0x1, URZ ;  /* 0x0000000104047899 */ /* 0x000fe2000800063f */
[----:B------:R-:W2:Y:S03]  /*0360*/  FENCE.VIEW.ASYNC.S ;  /* 0x00000000000073c6 */ /* 0x000ea60000000000 */
[----:B--2---:R2:W1:Y:S08]  /*0370*/  SYNCS.EXCH.64 URZ, [UR8+0x34830], UR6 ;  /* 0x03483006083f75b2 */ /* 0x0044700008000100 */
[----:B------:R2:W1:Y:S01]  /*0380*/  SYNCS.EXCH.64 URZ, [UR8+0x34840], UR4 ;  /* 0x03484004083f75b2 */ /* 0x0004620008000100 */
[----:B------:R2:W1:Y:S01]  /*0390*/  SYNCS.EXCH.64 URZ, [UR8+0x34838], UR6 ;  /* 0x03483806083f75b2 */ /* 0x0004620008000100 */
[----:B------:R2:W1:Y:S01]  /*03a0*/  SYNCS.EXCH.64 URZ, [UR8+0x34848], UR4 ;  /* 0x03484804083f75b2 */ /* 0x0004620008000100 */
[----:B------:R-:W-:Y:S01]  /*03b0*/  NOP ;  /* 0x0000000000007918 */ /* 0x000fe20000000000 */
.L_x_2:
[----:B------:R-:W5:Y:S01]  /*03c0*/  SHFL.IDX PT, R4, R0, RZ, 0x1f ;  /* 0x00001fff00047589 */ /* 0x000f6200000e0000 */
[----:B------:R-:W-:Y:S01]  /*03d0*/  NOP ;  /* 0x0000000000007918 */ /* 0x000fe20000000000 */
[----:B-----5:R-:W-:-:S13]  /*03e0*/  ISETP.NE.AND P0, PT, R4, RZ, PT ;  /* 0x000000ff0400720c */ /* 0x020fda0003f05270 */
[----:B------:R-:W-:Y:S05]  /*03f0*/  @P0 BRA `(.L_x_3) ;  /* 0x0000000000480947 */ /* 0x000fea0003800000 */
[----:B--2---:R-:W2:Y:S01]  /*0400*/  S2UR UR5, SR_CgaCtaId ;  /* 0x00000000000579c3 */ /* 0x004ea20000008800 */
[----:B------:R-:W-:Y:S01]  /*0410*/  UMOV UR4, 0x400 ;  /* 0x0000040000047882 */ /* 0x000fe20000000000 */
[----:B------:R-:W-:Y:S01]  /*0420*/  UMOV UR6, 0x1 ;  /* 0x0000000100067882 */ /* 0x000fe20000000000 */
[----:B------:R-:W-:Y:S01]  /*0430*/  UMOV UR7, 0x2 ;  /* 0x0000000200077882 */ /* 0x000fe20000000000 */
[----:B------:R-:W-:Y:S01]  /*0440*/  ELECT P0, URZ, PT ;  /* 0x00000000003f782f */ /* 0x000fe20003800000 */
[----:B--2---:R-:W-:Y:S02]  /*0450*/  ULEA UR8, UR5, UR4, 0x18 ;  /* 0x0000000405087291 */ /* 0x004fe4000f8ec03f */
[----:B------:R-:W-:-:S04]  /*0460*/  UIADD3 UR4, -UR6, 0x100000, URZ ;  /* 0x0010000006047890 */ /* 0x000fc8000fffe13f */
[----:B------:R-:W-:Y:S02]  /*0470*/  USHF.L.U32 UR5, UR4, 0xb, URZ ;  /* 0x0000000b04057899 */ /* 0x000fe4000800063f */
[----:B------:R-:W-:Y:S02]  /*0480*/  USHF.L.U32 UR4, UR4, 0x1, URZ ;  /* 0x0000000104047899 */ /* 0x000fe4000800063f */
        /* <DEDUP_REMOVED lines=9> */
.L_x_3:
[----:B------:R-:W5:Y:S01]  /*0520*/  SHFL.IDX PT, R4, R0, RZ, 0x1f ;  /* 0x00001fff00047589 */ /* 0x000f6200000e0000 */
[----:B------:R-:W-:Y:S01]  /*0530*/  NOP ;  /* 0x0000000000007918 */ /* 0x000fe20000000000 */
[----:B-----5:R-:W-:-:S13]  /*0540*/  ISETP.NE.AND P0, PT, R4, RZ, PT ;  /* 0x000000ff0400720c */ /* 0x020fda0003f05270 */
[----:B------:R-:W-:Y:S05]  /*0550*/  @P0 BRA `(.L_x_4) ;  /* 0x0000000000380947 */ /* 0x000fea0003800000 */
[----:B--2---:R-:W2:Y:S01]  /*0560*/  S2UR UR5, SR_CgaCtaId ;  /* 0x00000000000579c3 */ /* 0x004ea20000008800 */
[----:B------:R-:W-:Y:S01]  /*0570*/  UMOV UR4, 0x400 ;  /* 0x0000040000047882 */ /* 0x000fe20000000000 */
[----:B------:R-:W-:Y:S01]  /*0580*/  UMOV UR7, 0x1 ;  /* 0x0000000100077882 */ /* 0x000fe20000000000 */
[----:B------:R-:W-:Y:S01]  /*0590*/  ELECT P0, URZ, PT ;  /* 0x00000000003f782f */ /* 0x000fe20003800000 */
[----:B--2---:R-:W-:Y:S02]  /*05a0*/  ULEA UR6, UR5, UR4, 0x18 ;  /* 0x0000000405067291 */ /* 0x004fe4000f8ec03f */
[----:B------:R-:W-:-:S04]  /*05b0*/  UIADD3 UR4, -UR7, 0x100000, URZ ;  /* 0x0010000007047890 */ /* 0x000fc8000fffe13f */
[----:B------:R-:W-:Y:S02]  /*05c0*/  USHF.L.U32 UR5, UR4, 0xb, URZ ;  /* 0x0000000b04057899 */ /* 0x000fe4000800063f */
[----:B------:R-:W-:Y:S01]  /*05d0*/  USHF.L.U32 UR4, UR4, 0x1, URZ ;  /* 0x0000000104047899 */ /* 0x000fe2000800063f */
[----:B------:R-:W2:Y:S11]  /*05e0*/  FENCE.VIEW.ASYNC.S ;  /* 0x00000000000073c6 */ /* 0x000eb60000000000 */
[----:B--2---:R2:W1:Y:S01]  /*05f0*/  SYNCS.EXCH.64 URZ, [UR6+0x34870], UR4 ;  /* 0x03487004063f75b2 */ /* 0x0044620008000100 */
[----:B------:R2:W1:Y:S01]  /*0600*/  SYNCS.EXCH.64 URZ, [UR6+0x34880], UR4 ;  /* 0x03488004063f75b2 */ /* 0x0004620008000100 */
[----:B------:R2:W1:Y:S01]  /*0610*/  SYNCS.EXCH.64 URZ, [UR6+0x34878], UR4 ;  /* 0x03487804063f75b2 */ /* 0x0004620008000100 */
[----:B------:R2:W1:Y:S01]  /*0620*/  SYNCS.EXCH.64 URZ, [UR6+0x34888], UR4 ;  /* 0x03488804063f75b2 */ /* 0x0004620008000100 */
[----:B------:R-:W-:Y:S01]  /*0630*/  NOP ;  /* 0x0000000000007918 */ /* 0x000fe20000000000 */
.L_x_4:
        /* <DEDUP_REMOVED lines=22> */
.L_x_5:
        /* <DEDUP_REMOVED lines=22> */
.L_x_6:
[----:B-1----:R-:W-:Y:S01]  /*0900*/  ISETP.NE.AND P0, PT, R2, RZ, PT ;  /* 0x000000ff0200720c */ /* 0x002fe20003f05270 */
[----:B------:R-:W-:Y:S01]  /*0910*/  IMAD.MOV.U32 R2, RZ, RZ, 0x1 ;  /* 0x00000001ff027424 */ /* 0x000fe200078e00ff */
[----:B------:R-:W-:-:S04]  /*0920*/  NOP ;  /* 0x0000000000007918 */ /* 0x000fc80000000000 */
[----:B------:R-:W-:-:S05]  /*0930*/  SEL R2, R2, 0x2, !P0 ;  /* 0x0000000202027807 */ /* 0x000fca0004000000 */
[----:B------:R1:W-:Y:S01]  /*0940*/  STL [R1+0x1c], R2 ;  /* 0x00001c0201007387 */ /* 0x0003e20000100800 */
[----:B---34-:R-:W-:Y:S06]  /*0950*/  BAR.SYNC.DEFER_BLOCKING 0x0 ;  /* 0x0000000000007b1d */ /* 0x018fec0000010000 */
[----:B------:R-:W-:Y:S05]  /*0960*/  @!P0 BRA `(.L_x_7) ;  /* 0x0000006800088947 */ /* 0x000fea0003800000 */
.L_x_8:
[----:B------:R-:W-:-:S08]  /*0970*/  NOP ;  /* 0x0000000000007918 */ /* 0x000fd00000000000 */
[----:B------:R-:W3:Y:S02]  /*0980*/  USETMAXREG.TRY_ALLOC.CTAPOOL UP0, 0xf0 ;  /* 0x000000f0000079c8 */ /* 0x000ee40008000600 */
[----:B---3--:R-:W-:-:S13]  /*0990*/  PLOP3.LUT P0, PT, PT, PT, UP0, 0x80, 0x0 ;  /* 0x000000000000781c */ /* 0x008fda0003f0f008 */
[----:B------:R-:W-:Y:S05]  /*09a0*/  @!P0 BRA `(.L_x_8) ;  /* 0xfffffffc00f08947 */ /* 0x000fea000383ffff */
[----:B--2---:R-:W2:Y:S08]  /*09b0*/  S2UR UR7, SR_CTAID.X ;  /* 0x00000000000779c3 */ /* 0x004eb00000002500 */
[----:B------:R-:W-:Y:S08]  /*09c0*/  BAR.ARV 0x8, 0x120 ;  /* 0x0204800000007b1d */ /* 0x000ff00000002000 */
[----:B------:R-:W2:Y:S02]  /*09d0*/  LDC R0, c[0x0][0xda4] ;  /* 0x00036900ff007b82 */ /* 0x000ea40000000800 */
[----:B--2---:R-:W-:-:S13]  /*09e0*/  ISETP.LE.AND P0, PT, R0, UR7, PT ;  /* 0x0000000700007c0c */ /* 0x004fda000bf03270 */
[----:B------:R-:W-:Y:S05]  /*09f0*/  @P0 EXIT ;  /* 0x000000000000094d */ /* 0x000fea0003800000 */
[----:B------:R-:W2:Y:S01]  /*0a00*/  LDL.LU R8, [R1+0x1c] ;  /* 0x00001c0001087983 */ /* 0x000ea20000300800 */
[----:B------:R-:W-:Y:S01]  /*0a10*/  VIADD R0, R3, 0xffffff80 ;  /* 0xffffff8003007836 */ /* 0x000fe20000000000 */
[----:B------:R-:W3:Y:S01]  /*0a20*/  S2UR UR4, SR_CgaCtaId ;  /* 0x00000000000479c3 */ /* 0x000ee20000008800 */
[----:B------:R-:W-:Y:S01]  /*0a30*/  UMOV UR60, 0x400 ;  /* 0x00000400003c7882 */ /* 0x000fe20000000000 */
[----:B------:R-:W-:Y:S01]  /*0a40*/  IMAD.U32 R19, RZ, RZ, UR7 ;  /* 0x00000007ff137e24 */ /* 0x000fe2000f8e00ff */
[----:B------:R-:W-:Y:S01]  /*0a50*/  UMOV UR39, URZ ;  /* 0x0000003f00277c82 */ /* 0x000fe20008000000 */
[----:B------:R-:W-:Y:S01]  /*0a60*/  SHF.R.S32.HI R3, RZ, 0x1f, R0 ;  /* 0x0000001fff037819 */ /* 0x000fe20000011400 */
[----:B------:R-:W-:Y:S01]  /*0a70*/  IMAD.MOV.U32 R22, RZ, RZ, RZ ;  /* 0x000000ffff167224 */ /* 0x000fe200078e00ff */
[----:B------:R-:W-:Y:S02]  /*0a80*/  UMOV UR38, URZ ;  /* 0x0000003f00267c82 */ /* 0x000fe40008000000 */
[CC--:B-1----:R-:W-:Y:S01]  /*0a90*/  LEA.HI R2, R3.reuse, R0.reuse, RZ, 0x7 ;  /* 0x0000000003027211 */ /* 0x0c2fe200078f38ff */
[----:B------:R-:W1:Y:S01]  /*0aa0*/  S2UR UR6, SR_SWINHI ;  /* 0x00000000000679c3 */ /* 0x000e620000002f00 */
[----:B------:R-:W-:-:S02]  /*0ab0*/  LEA.HI R6, R3, R0, RZ, 0x4 ;  /* 0x0000000003067211 */ /* 0x000fc400078f20ff */
[----:B------:R-:W-:Y:S02]  /*0ac0*/  LOP3.LUT R23, R2, 0xffffff80, RZ, 0xc0, !PT ;  /* 0xffffff8002177812 */ /* 0x000fe400078ec0ff */
[----:B------:R-:W-:Y:S02]  /*0ad0*/  LOP3.LUT R7, R6, 0x3fffff0, RZ, 0xc0, !PT ;  /* 0x03fffff006077812 */ /* 0x000fe400078ec0ff */
[----:B------:R-:W-:Y:S01]  /*0ae0*/  SHF.R.S32.HI R9, RZ, 0x4, R6 ;  /* 0x00000004ff097819 */ /* 0x000fe20000011406 */
[C---:B------:R-:W-:Y:S01]  /*0af0*/  IMAD.IADD R23, R0.reuse, 0x1, -R23 ;  /* 0x0000000100177824 */ /* 0x040fe200078e0a17 */
[----:B------:R-:W-:Y:S01]  /*0b00*/  LEA.HI R186, R3, R0, RZ, 0x5 ;  /* 0x0000000003ba7211 */ /* 0x000fe200078f28ff */
[----:B------:R-:W-:Y:S01]  /*0b10*/  IMAD.IADD R7, R0, 0x1, -R7 ;  /* 0x0000000100077824 */ /* 0x000fe200078e0a07 */
[----:B------:R-:W-:Y:S02]  /*0b20*/  LEA.HI R6, R6, R9, RZ, 0x1 ;  /* 0x0000000906067211 */ /* 0x000fe400078f08ff */
[----:B------:R-:W-:-:S02]  /*0b30*/  SHF.R.S32.HI R4, RZ, 0x1f, R23 ;  /* 0x0000001fff047819 */ /* 0x000fc40000011417 */
[----:B------:R-:W-:Y:S01]  /*0b40*/  LOP3.LUT R6, R6, 0x1ffffffe, RZ, 0xc0, !PT ;  /* 0x1ffffffe06067812 */ /* 0x000fe200078ec0ff */
[----:B---3--:R-:W-:Y:S01]  /*0b50*/  ULEA UR60, UR4, UR60, 0x18 ;  /* 0x0000003c043c7291 */ /* 0x008fe2000f8ec03f */
[-C--:B------:R-:W-:Y:S02]  /*0b60*/  LEA.HI R5, R4, R23.reuse, RZ, 0x2 ;  /* 0x0000001704057211 */ /* 0x080fe400078f10ff */
[----:B------:R-:W-:Y:S01]  /*0b70*/  SHF.R.S32.HI R186, RZ, 0x5, R186 ;  /* 0x00000005ffba7819 */ /* 0x000fe200000114ba */
[----:B------:R-:W-:Y:S01]  /*0b80*/  IMAD.IADD R6, R9, 0x1, -R6 ;  /* 0x0000000109067824 */ /* 0x000fe200078e0a06 */
[--C-:B------:R-:W-:Y:S01]  /*0b90*/  SHF.R.S32.HI R0, RZ, 0x2, R5.reuse ;  /* 0x00000002ff007819 */ /* 0x100fe20000011405 */
[----:B------:R-:W-:Y:S01]  /*0ba0*/  IMAD.MOV.U32 R9, RZ, RZ, -0x2 ;  /* 0xfffffffeff097424 */ /* 0x000fe200078e00ff */
[----:B------:R-:W-:Y:S01]  /*0bb0*/  SHF.R.S32.HI R3, RZ, 0x1f, R5 ;  /* 0x0000001fff037819 */ /* 0x000fe20000011405 */
[----:B------:R-:W-:Y:S01]  /*0bc0*/  IMAD R7, R186, 0x10, R7 ;  /* 0x00000010ba077824 */ /* 0x000fe200078e0207 */
[----:B------:R-:W-:Y:S01]  /*0bd0*/  SHF.R.S32.HI R185, RZ, 0x7, R2 ;  /* 0x00000007ffb97819 */ /* 0x000fe20000011402 */
[----:B------:R-:W-:Y:S01]  /*0be0*/  UMOV UR4, UR60 ;  /* 0x0000003c00047c82 */ /* 0x000fe20008000000 */
[----:B-1----:R-:W-:Y:S01]  /*0bf0*/  UMOV UR5, UR6 ;  /* 0x0000000600057c82 */ /* 0x002fe20008000000 */
[----:B------:R-:W-:Y:S01]  /*0c00*/  LEA.HI R3, R3, R0, RZ, 0x3 ;  /* 0x0000000003037211 */ /* 0x000fe200078f18ff */
[----:B------:R-:W-:Y:S01]  /*0c10*/  IMAD R6, R7, 0x8, R6 ;  /* 0x0000000807067824 */ /* 0x000fe200078e0206 */
[----:B------:R-:W-:Y:S01]  /*0c20*/  LEA.HI R4, R4, R23, RZ, 0x5 ;  /* 0x0000001704047211 */ /* 0x000fe200078f28ff */
[----:B------:R-:W-:Y:S01]  /*0c30*/  IMAD.U32 R16, RZ, RZ, UR4 ;  /* 0x00000004ff107e24 */ /* 0x000fe2000f8e00ff */
[----:B------:R-:W-:-:S02]  /*0c40*/  LOP3.LUT R3, R3, 0xfffffff8, RZ, 0xc0, !PT ;  /* 0xfffffff803037812 */ /* 0x000fc400078ec0ff */
[----:B------:R-:W-:Y:S02]  /*0c50*/  LEA.HI R2, R2, R185, RZ, 0x1 ;  /* 0x000000b902027211 */ /* 0x000fe400078f08ff */
[----:B------:R-:W-:Y:S01]  /*0c60*/  SHF.R.S32.HI R4, RZ, 0x5, R4 ;  /* 0x00000005ff047819 */ /* 0x000fe20000011404 */
[----:B------:R-:W-:Y:S01]  /*0c70*/  IMAD.IADD R7, R0, 0x1, -R3 ;  /* 0x0000000100077824 */ /* 0x000fe200078e0a03 */
[----:B------:R-:W-:Y:S01]  /*0c80*/  LOP3.LUT R0, R5, 0x7ffffffc, RZ, 0xc0, !PT ;  /* 0x7ffffffc05007812 */ /* 0x000fe200078ec0ff */
[----:B------:R-:W-:Y:S01]  /*0c90*/  IMAD.SHL.U32 R3, R6, 0x8, RZ ;  /* 0x0000000806037824 */ /* 0x000fe200078e00ff */
[----:B------:R-:W-:Y:S01]  /*0ca0*/  LOP3.LUT R2, R2, 0x3fffffe, RZ, 0xc0, !PT ;  /* 0x03fffffe02027812 */ /* 0x000fe200078ec0ff */
[----:B------:R-:W-:Y:S01]  /*0cb0*/  IMAD R7, R4, 0x10, R7 ;  /* 0x0000001004077824 */ /* 0x000fe200078e0207 */
[----:B------:R-:W-:Y:S01]  /*0cc0*/  MOV R17, UR5 ;  /* 0x0000000500117c02 */ /* 0x000fe20008000f00 */
[----:B------:R-:W-:Y:S02]  /*0cd0*/  IMAD.IADD R0, R23, 0x1, -R0 ;  /* 0x0000000117007824 */ /* 0x000fe400078e0a00 */
[----:B------:R-:W-:-:S02]  /*0ce0*/  IMAD.IADD R2, R185, 0x1, -R2 ;  /* 0x00000001b9027824 */ /* 0x000fc400078e0a02 */
[----:B------:R-:W-:Y:S02]  /*0cf0*/  IMAD R188, R0, R9, 0x80 ;  /* 0x0000008000bc7424 */ /* 0x000fe400078e0209 */
[----:B------:R-:W-:-:S04]  /*0d00*/  IMAD.WIDE R16, R3, 0x2, R16 ;  /* 0x0000000203107825 */ /* 0x000fc800078e0210 */
[----:B------:R-:W-:Y:S01]  /*0d10*/  IMAD R187, R2, 0x40, R7 ;  /* 0x0000004002bb7824 */ /* 0x000fe200078e0207 */
[----:B--2---:R-:W-:-:S07]  /*0d20*/  LOP3.LUT R18, R8, 0x1, RZ, 0xfc, !PT ;  /* 0x0000000108127812 */ /* 0x004fce00078efcff */
.L_x_31:
[----:B-1----:R-:W1:Y:S01]  /*0d30*/  SHFL.IDX PT, R0, R185, RZ, 0x1f ;  /* 0x00001fffb9007589 */ /* 0x002e6200000e0000 */
[----:B------:R-:W2:Y:S01]  /*0d40*/  LDC R89, c[0x0][0x2e0] ;  /* 0x0000b800ff597b82 */ /* 0x000ea20000000800 */
[----:B------:R-:W-:Y:S01]  /*0d50*/  ULDC UR4, c[0x0][0xda8] ;  /* 0x00036a0000047ab9 */ /* 0x000fe20000000800 */
[----:B------:R-:W-:Y:S01]  /*0d60*/  R2UR UR13, R19 ;  /* 0x00000000130d72ca */ /* 0x000fe200000e0000 */
[----:B------:R-:W-:Y:S01]  /*0d70*/  ULDC.64 UR8, c[0x0][0x3f8] ;  /* 0x0000fe0000087ab9 */ /* 0x000fe20000000a00 */
[----:B------:R-:W-:Y:S02]  /*0d80*/  UISETP.NE.AND UP1, UPT, UR4, 0x1, UPT ;  /* 0x000000010400788c */ /* 0x000fe4000bf25270 */
[----:B------:R-:W-:Y:S01]  /*0d90*/  UISETP.NE.U32.AND UP0, UPT, UR8, URZ, UPT ;  /* 0x0000003f0800728c */ /* 0x000fe2000bf05070 */
[----:B------:R-:W-:Y:S01]  /*0da0*/  ULDC UR4, c[0x0][0xdb4] ;  /* 0x00036d0000047ab9 */ /* 0x000fe20000000800 */
[----:B------:R-:W-:Y:S02]  /*0db0*/  ULDC UR6, c[0x0][0x404] ;  /* 0x0001010000067ab9 */ /* 0x000fe40000000800 */
[----:B------:R-:W-:-:S02]  /*0dc0*/  UISETP.NE.AND.EX UP0, UPT, UR9, URZ, UPT, UP0 ;  /* 0x0000003f0900728c */ /* 0x000fc4000bf05300 */
[----:B------:R-:W-:Y:S02]  /*0dd0*/  UIADD3 UR9, UR60, 0x10400, URZ ;  /* 0x000104003c097890 */ /* 0x000fe4000fffe03f */
[----:B------:R-:W-:Y:S02]  /*0de0*/  UISETP.NE.AND UP2, UPT, UR4, 0x1, UPT ;  /* 0x000000010400788c */ /* 0x000fe4000bf45270 */
[----:B------:R-:W-:Y:S01]  /*0df0*/  USEL UR6, UR6, 0x1, UP0 ;  /* 0x0000000106067887 */ /* 0x000fe20008000000 */
[----:B------:R-:W-:Y:S01]  /*0e00*/  @UP1 ULDC UR4, c[0x0][0xdac] ;  /* 0x00036b0000041ab9 */ /* 0x000fe20000000800 */
[----:B------:R-:W-:Y:S02]  /*0e10*/  ULOP3.LUT UP3, URZ, UR9, 0x3ff, URZ, 0xc0, !UPT ;  /* 0x000003ff093f7892 */ /* 0x000fe4000f86c03f */
[----:B------:R-:W-:Y:S01]  /*0e20*/  UIMAD.WIDE.U32 UR4, UR13, UR4, URZ ;  /* 0x000000040d0472a5 */ /* 0x000fe2000f8e003f */
[----:B-1----:R-:W-:Y:S01]  /*0e30*/  R2UR UR7, R0 ;  /* 0x00000000000772ca */ /* 0x002fe200000e0000 */
[----:B------:R-:W-:Y:S01]  /*0e40*/  @UP1 ULDC UR12, c[0x0][0xdb0] ;  /* 0x00036c00000c1ab9 */ /* 0x000fe20000000800 */
[----:B------:R-:W-:Y:S01]  /*0e50*/  UMOV UR61, UR13 ;  /* 0x0000000d003d7c82 */ /* 0x000fe20008000000 */
[----:B--2---:R-:W-:Y:S01]  /*0e60*/  IMAD R89, R89, UR6, RZ ;  /* 0x0000000659597c24 */ /* 0x004fe2000f8e02ff */
[----:B------:R-:W-:Y:S01]  /*0e70*/  @UP1 USHF.R.U32.HI UR61, URZ, UR12, UR5 ;  /* 0x0000000c3f3d1299 */ /* 0x000fe20008011605 */
[----:B------:R-:W-:Y:S01]  /*0e80*/  PLOP3.LUT P0, PT, PT, PT, UP3, 0x80, 0x0 ;  /* 0x000000000000781c */ /* 0x000fe20003f0f038 */
[----:B------:R-:W-:Y:S01]  /*0e90*/  @UP2 ULDC.64 UR10, c[0x0][0xdb8] ;  /* 0x00036e00000a2ab9 */ /* 0x000fe20000000a00 */
[----:B------:R-:W-:Y:S01]  /*0ea0*/  VIADD R0, R89, 0x7f ;  /* 0x0000007f59007836 */ /* 0x000fe20000000000 */
[----:B------:R-:W-:-:S03]  /*0eb0*/  UIMAD.WIDE.U32 UR4, UR61, UR10, URZ ;  /* 0x0000000a3d0472a5 */ /* 0x000fc6000f8e003f */
[----:B------:R-:W-:Y:S01]  /*0ec0*/  UMOV UR36, UR61 ;  /* 0x0000003d00247c82 */ /* 0x000fe20008000000 */
[----:B------:R-:W-:Y:S01]  /*0ed0*/  SHF.R.S32.HI R3, RZ, 0x1f, R0 ;  /* 0x0000001fff037819 */ /* 0x000fe20000011400 */
[----:B------:R-:W-:Y:S02]  /*0ee0*/  ULEA.HI UR8, UR7, UR7, URZ, 0x1 ;  /* 0x0000000707087291 */ /* 0x000fe4000f8f083f */
[----:B------:R-:W-:Y:S01]  /*0ef0*/  UMOV UR4, UR13 ;  /* 0x0000000d00047c82 */ /* 0x000fe20008000000 */
[----:B------:R-:W-:Y:S01]  /*0f00*/  LEA.HI R3, R3, R0, RZ, 0x7 ;  /* 0x0000000003037211 */ /* 0x000fe200078f38ff */
[----:B------:R-:W-:Y:S01]  /*0f10*/  ULOP3.LUT UR8, UR8, 0x1e, URZ, 0xc0, !UPT ;  /* 0x0000001e08087892 */ /* 0x000fe2000f8ec03f */
[----:B------:R-:W-:Y:S01]  /*0f20*/  IMAD.U32 R184, RZ, RZ, UR4 ;  /* 0x00000004ffb87e24 */ /* 0x000fe2000f8e00ff */
[----:B------:R-:W-:Y:S01]  /*0f30*/  @UP2 USHF.R.U32.HI UR36, URZ, UR11, UR5 ;  /* 0x0000000b3f242299 */ /* 0x000fe20008011605 */
[----:B------:R-:W-:Y:S01]  /*0f40*/  SHF.R.S32.HI R189, RZ, 0x7, R3 ;  /* 0x00000007ffbd7819 */ /* 0x000fe20000011403 */
[----:B------:R-:W-:-:S04]  /*0f50*/  UIADD3 UR8, UR7, -UR8, URZ ;  /* 0x8000000807087290 */ /* 0x000fc8000fffe03f */
[----:B------:R-:W-:-:S04]  /*0f60*/  ULEA UR8, UR8, UR9, 0xd ;  /* 0x0000000908087291 */ /* 0x000fc8000f8e683f */
[----:B------:R-:W-:-:S04]  /*0f70*/  USHF.R.U32.HI UR8, URZ, 0x4, UR8 ;  /* 0x000000043f087899 */ /* 0x000fc80008011608 */
[----:B------:R-:W-:Y:S01]  /*0f80*/  ULOP3.LUT UR40, UR8, 0x3fff, URZ, 0xc0, !UPT ;  /* 0x00003fff08287892 */ /* 0x000fe2000f8ec03f */
[----:B------:R-:W-:Y:S11]  /*0f90*/  @!P0 BRA `(.L_x_9) ;  /* 0x0000000000408947 */ /* 0x000ff60003800000 */
[----:B------:R-:W-:Y:S01]  /*0fa0*/  MOV R0, 0x0 ;  /* 0x0000000000007802 */ /* 0x000fe20000000f00 */
[----:B------:R-:W-:Y:S01]  /*0fb0*/  ULDC.64 UR4, c[0x4][0x108] ;  /* 0x0100420000047ab9 */ /* 0x000fe20000000a00 */
[----:B------:R-:W-:Y:S01]  /*0fc0*/  ULDC.64 UR6, c[0x4][0x80] ;  /* 0x0100200000067ab9 */ /* 0x000fe20000000a00 */
[----:B------:R-:W-:Y:S01]  /*0fd0*/  IMAD.U32 R4, RZ, RZ, UR4 ;  /* 0x00000004ff047e24 */ /* 0x000fe2000f8e00ff */
[----:B------:R1:W2:Y:S01]  /*0fe0*/  LDC.64 R2, c[0x4][R0] ;  /* 0x0100000000027b82 */ /* 0x0002a20000000a00 */
[----:B------:R-:W-:Y:S01]  /*0ff0*/  MOV R5, UR5 ;  /* 0x0000000500057c02 */ /* 0x000fe20008000f00 */
[----:B------:R-:W-:Y:S01]  /*1000*/  ULDC.64 UR4, c[0x4][0x110] ;  /* 0x0100440000047ab9 */ /* 0x000fe20000000a00 */
[----:B------:R-:W-:Y:S02]  /*1010*/  IMAD.U32 R10, RZ, RZ, UR6 ;  /* 0x00000006ff0a7e24 */ /* 0x000fe4000f8e00ff */
[----:B------:R-:W-:Y:S02]  /*1020*/  IMAD.U32 R6, RZ, RZ, UR4 ;  /* 0x00000004ff067e24 */ /* 0x000fe4000f8e00ff */
[----:B------:R-:W-:-:S02]  /*1030*/  IMAD.U32 R7, RZ, RZ, UR5 ;  /* 0x00000005ff077e24 */ /* 0x000fc4000f8e00ff */
[----:B------:R-:W-:Y:S02]  /*1040*/  IMAD.U32 R11, RZ, RZ, UR7 ;  /* 0x00000007ff0b7e24 */ /* 0x000fe4000f8e00ff */
[----:B------:R-:W-:Y:S02]  /*1050*/  IMAD.MOV.U32 R8, RZ, RZ, 0x70 ;  /* 0x00000070ff087424 */ /* 0x000fe400078e00ff */
[----:B------:R-:W-:Y:S02]  /*1060*/  IMAD.MOV.U32 R12, RZ, RZ, 0x1 ;  /* 0x00000001ff0c7424 */ /* 0x000fe400078e00ff */
[----:B-1----:R-:W-:-:S07]  /*1070*/  IMAD.MOV.U32 R13, RZ, RZ, RZ ;  /* 0x000000ffff0d7224 */ /* 0x002fce00078e00ff */
[----:B------:R-:W-:-:S07]  /*1080*/  LEPC R20, `(.L_x_9) ;  /* 0x000000001014794e */ /* 0x000fce0000000000 */
[----:B--2---:R-:W-:Y:S05]  /*1090*/  CALL.ABS.NOINC R2 ;  /* 0x0000000002007343 */ /* 0x004fea0003c00000 */
.L_x_9:
[----:B------:R-:W-:Y:S02]  /*10a0*/  LOP3.LUT R0, R22, 0x1, RZ, 0xc0, !PT ;  /* 0x0000000116007812 */ /* 0x000fe400078ec0ff */
[----:B------:R-:W-:Y:S02]  /*10b0*/  ISETP.NE.AND P0, PT, R18, 0x3, PT ;  /* 0x000000031200780c */ /* 0x000fe40003f05270 */
[----:B------:R-:W-:-:S04]  /*10c0*/  SHF.L.U32 R0, R0, 0x1f, RZ ;  /* 0x0000001f00007819 */ /* 0x000fc800000006ff */
[----:B------:R-:W1:Y:S02]  /*10d0*/  SYNCS.PHASECHK.TRANS64.TRYWAIT P1, [UR60+0x34800], R0 ;  /* 0x03480000ff0075a7 */ /* 0x000e64000802017c */
[----:B-1----:R-:W-:Y:S05]  /*10e0*/  @!P1 BRA `(.L_x_10) ;  /* 0x0000009000849947 */ /* 0x002fea0003800000 */
.L_x_89:
[----:B------:R-:W-:Y:S05]  /*10f0*/  @!P0 BRA `(.L_x_11) ;  /* 0x0000000000048947 */ /* 0x000fea0003800000 */
[----:B------:R-:W-:Y:S01]  /*1100*/  BPT.TRAP 0x1 ;  /* 0x000000040000795c */ /* 0x000fe20000300000 */
.L_x_11:
[----:B-1----:R-:W-:Y:S02]  /*1110*/  IMAD.U32 R3, RZ, RZ, UR38 ;  /* 0x00000026ff037e24 */ /* 0x002fe4000f8e00ff */
[----:B------:R-:W-:-:S03]  /*1120*/  IMAD.U32 R0, RZ, RZ, UR39 ;  /* 0x00000027ff007e24 */ /* 0x000fc6000f8e00ff */
[----:B------:R-:W-:Y:S02]  /*1130*/  LEA R3, R3, UR60, 0x3 ;  /* 0x0000003c03037c11 */ /* 0x000fe4000f8e18ff */
[----:B------:R-:W-:-:S04]  /*1140*/  SHF.L.U32 R0, R0, 0x1f, RZ ;  /* 0x0000001f00007819 */ /* 0x000fc800000006ff */
[----:B------:R1:W2:Y:S01]  /*1150*/  SYNCS.PHASECHK.TRANS64.TRYWAIT P2, [R3+URZ+0x34830], R0 ;  /* 0x03483000030075a7 */ /* 0x0002a2000804017f */
[----:B------:R-:W-:Y:S05]  /*1160*/  @!P0 BRA `(.L_x_12) ;  /* 0x0000000000048947 */ /* 0x000fea0003800000 */
[----:B------:R-:W-:Y:S01]  /*1170*/  BPT.TRAP 0x1 ;  /* 0x000000040000795c */ /* 0x000fe20000300000 */
.L_x_12:
[----:B------:R-:W3:Y:S01]  /*1180*/  S2R R2, SR_TID.X ;  /* 0x0000000000027919 */ /* 0x000ee20000002100 */
[----:B------:R-:W-:Y:S01]  /*1190*/  IMAD.MOV.U32 R151, RZ, RZ, RZ ;  /* 0x000000ffff977224 */ /* 0x000fe200078e00ff */
[----:B---3--:R-:W-:-:S04]  /*11a0*/  LOP3.LUT R2, R2, 0x7f, RZ, 0xc0, !PT ;  /* 0x0000007f02027812 */ /* 0x008fc800078ec0ff */
[----:B------:R-:W-:Y:S01]  /*11b0*/  ISETP.NE.AND P1, PT, R2, RZ, PT ;  /* 0x000000ff0200720c */ /* 0x000fe20003f25270 */
[----:B--2---:R-:W-:-:S12]  /*11c0*/  @P2 BRA `(.L_x_13) ;  /* 0x0000000000082947 */ /* 0x004fd80003800000 */
[----:B------:R-:W2:Y:S02]  /*11d0*/  SYNCS.PHASECHK.TRANS64.TRYWAIT P2, [R3+URZ+0x34830], R0 ;  /* 0x03483000030075a7 */ /* 0x000ea4000804017f */
[----:B--2---:R-:W-:Y:S05]  /*11e0*/  @!P2 BRA `(.L_x_14) ;  /* 0x00000090005ca947 */ /* 0x004fea0003800000 */
.L_x_13:
[----:B------:R-:W-:Y:S05]  /*11f0*/  WARPSYNC.ALL ;  /* 0x0000000000007948 */ /* 0x000fea0003800000 */
[----:B------:R-:W-:Y:S01]  /*1200*/  UIADD3 UR4, UR60, 0x1c400, URZ ;  /* 0x0001c4003c047890 */ /* 0x000fe2000fffe03f */
[----:B------:R-:W-:Y:S01]  /*1210*/  WARPGROUP.ARRIVE ;  /* 0x00000000000079c5 */ /* 0x000fe20000000000 */
[----:B------:R-:W-:Y:S01]  /*1220*/  UMOV UR9, 0x40000040 ;  /* 0x4000004000097882 */ /* 0x000fe20000000000 */
[----:B------:R-:W-:Y:S01]  /*1230*/  UMOV UR11, 0x40000040 ;  /* 0x40000040000b7882 */ /* 0x000fe20000000000 */
[----:B------:R-:W-:Y:S01]  /*1240*/  USHF.R.U32.HI UR4, URZ, 0x4, UR4 ;  /* 0x000000043f047899 */ /* 0x000fe20008011604 */
[----:B------:R-:W-:Y:S01]  /*1250*/  IMAD.U32 R5, RZ, RZ, UR9 ;  /* 0x00000009ff057e24 */ /* 0x000fe2000f8e00ff */
[----:B------:R-:W-:Y:S01]  /*1260*/  UMOV UR57, 0x40000040 ;  /* 0x4000004000397882 */ /* 0x000fe20000000000 */
[----:B------:R-:W-:Y:S01]  /*1270*/  UMOV UR59, 0x40000040 ;  /* 0x40000040003b7882 */ /* 0x000fe20000000000 */
[----:B------:R-:W-:Y:S01]  /*1280*/  ULOP3.LUT UR4, UR4, 0x3fff, URZ, 0xc0, !UPT ;  /* 0x00003fff04047892 */ /* 0x000fe2000f8ec03f */
[----:B-12---:R-:W-:Y:S01]  /*1290*/  IMAD.IADD R0, R188, 0x1, R89 ;  /* 0x00000001bc007824 */ /* 0x006fe200078e0259 */
[----:B------:R-:W-:Y:S01]  /*12a0*/  UMOV UR53, 0x40000040 ;  /* 0x4000004000357882 */ /* 0x000fe20000000000 */
[----:B------:R-:W-:Y:S01]  /*12b0*/  UMOV UR55, 0x40000040 ;  /* 0x4000004000377882 */ /* 0x000fe20000000000 */
[----:B------:R-:W-:Y:S01]  /*12c0*/  ULOP3.LUT UR37, UR4, 0x10000, URZ, 0xfc, !UPT ;  /* 0x0001000004257892 */ /* 0x000fe2000f8efc3f */
[----:B------:R-:W-:Y:S01]  /*12d0*/  IMAD R6, R189, -0x80, R0 ;  /* 0xffffff80bd067824 */ /* 0x000fe200078e0200 */
[----:B------:R-:W-:Y:S01]  /*12e0*/  ULOP3.LUT UR4, UR40, 0x10000, URZ, 0xfc, !UPT ;  /* 0x0001000028047892 */ /* 0x000fe2000f8efc3f */
[----:B------:R-:W-:Y:S01]  /*12f0*/  P2R R88, PR, RZ, 0x2 ;  /* 0x00000002ff587803 */ /* 0x000fe20000000000 */
[----:B------:R-:W-:Y:S01]  /*1300*/  UIMAD UR5, UR38, 0xc00, UR37 ;  /* 0x00000c00260578a4 */ /* 0x000fe2000f8e0225 */
[----:B------:R-:W-:Y:S01]  /*1310*/  P2R R90, PR, RZ, 0x1 ;  /* 0x00000001ff5a7803 */ /* 0x000fe20000000000 */
[----:B------:R-:W-:Y:S01]  /*1320*/  UIADD3 UR56, UR4, 0x2, URZ ;  /* 0x0000000204387890 */ /* 0x000fe2000fffe03f */
[C---:B------:R-:W-:Y:S01]  /*1330*/  ISETP.GT.AND P4, PT, R6.reuse, RZ, PT ;  /* 0x000000ff0600720c */ /* 0x040fe20003f84270 */
[----:B------:R-:W-:Y:S01]  /*1340*/  UIADD3 UR58, UR5, 0x2, URZ ;  /* 0x00000002053a7890 */ /* 0x000fe2000fffe03f */
[C---:B------:R-:W-:Y:S01]  /*1350*/  ISETP.GT.AND P3, PT, R6.reuse, 0x1, PT ;  /* 0x000000010600780c */ /* 0x040fe20003f64270 */
[----:B------:R-:W-:Y:S01]  /*1360*/  UMOV UR8, UR4 ;  /* 0x0000000400087c82 */ /* 0x000fe20008000000 */
[----:B------:R-:W-:Y:S01]  /*1370*/  UMOV UR10, UR5 ;  /* 0x00000005000a7c82 */ /* 0x000fe20008000000 */
[----:B------:R-:W-:Y:S01]  /*1380*/  UIADD3 UR52, UR4, 0x4, URZ ;  /* 0x0000000404347890 */ /* 0x000fe2000fffe03f */
[----:B------:R-:W-:Y:S01]  /*1390*/  HGMMA.64x128x16.F32.BF16 R24, gdesc[UR8], RZ, !UPT, gsb0 ;  /* 0x01e00000081879f0 */ /* 0x000fe2000c0018ff */
[----:B------:R-:W-:Y:S01]  /*13a0*/  UIADD3 UR54, UR5, 0x4, URZ ;  /* 0x0000000405367890 */ /* 0x000fe2000fffe03f */
[----:B------:R-:W-:Y:S01]  /*13b0*/  MOV R4, UR8 ;  /* 0x0000000800047c02 */ /* 0x000fe20008000f00 */
[----:B------:R-:W-:Y:S01]  /*13c0*/  UIADD3 UR8, UR4, 0x6, URZ ;  /* 0x0000000604087890 */ /* 0x000fe2000fffe03f */
[C---:B------:R-:W-:Y:S01]  /*13d0*/  ISETP.GT.AND P2, PT, R6.reuse, 0x8, PT ;  /* 0x000000080600780c */ /* 0x040fe20003f44270 */
[----:B------:R-:W-:Y:S01]  /*13e0*/  UIADD3 UR10, UR5, 0x6, URZ ;  /* 0x00000006050a7890 */ /* 0x000fe2000fffe03f */
[C---:B------:R-:W-:Y:S01]  /*13f0*/  ISETP.GT.AND P6, PT, R6.reuse, 0x9, PT ;  /* 0x000000090600780c */ /* 0x040fe20003fc4270 */
[----:B------:R-:W-:Y:S01]  /*1400*/  UMOV UR9, 0x40000040 ;  /* 0x4000004000097882 */ /* 0x000fe20000000000 */
[----:B------:R-:W-:Y:S01]  /*1410*/  UMOV UR11, 0x40000040 ;  /* 0x40000040000b7882 */ /* 0x000fe20000000000 */
[----:B------:R-:W-:Y:S01]  /*1420*/  UIADD3 UR12, UR4, 0x400, URZ ;  /* 0x00000400040c7890 */ /* 0x000fe2000fffe03f */
[C---:B------:R-:W-:Y:S01]  /*1430*/  ISETP.GT.AND P5, PT, R6.reuse, 0x10, PT ;  /* 0x000000100600780c */ /* 0x040fe20003fa4270 */
[----:B------:R-:W-:Y:S01]  /*1440*/  UIADD3 UR14, UR5, 0x400, URZ ;  /* 0x00000400050e7890 */ /* 0x000fe2000fffe03f */
[C---:B------:R-:W-:Y:S01]  /*1450*/  ISETP.GT.AND P1, PT, R6.reuse, 0x59, PT ;  /* 0x000000590600780c */ /* 0x040fe20003f24270 */
[----:B------:R-:W-:Y:S01]  /*1460*/  UMOV UR13, 0x40000040 ;  /* 0x40000040000d7882 */ /* 0x000fe20000000000 */
[----:B------:R-:W-:Y:S01]  /*1470*/  UMOV UR15, 0x40000040 ;  /* 0x40000040000f7882 */ /* 0x000fe20000000000 */
[----:B------:R-:W-:Y:S01]  /*1480*/  UIADD3 UR16, UR4, 0x402, URZ ;  /* 0x0000040204107890 */ /* 0x000fe2000fffe03f */
[----:B------:R-:W-:Y:S01]  /*1490*/  ISETP.GT.AND P0, PT, R6, 0x60, PT ;  /* 0x000000600600780c */ /* 0x000fe20003f04270 */
[----:B------:R-:W-:Y:S01]  /*14a0*/  UIADD3 UR18, UR5, 0x402, URZ ;  /* 0x0000040205127890 */ /* 0x000fe2000fffe03f */
[--C-:B------:R-:W-:Y:S01]  /*14b0*/  IMAD.MOV.U32 R150, RZ, RZ, R151.reuse ;  /* 0x000000ffff967224 */ /* 0x100fe200078e0097 */
[----:B------:R-:W-:Y:S01]  /*14c0*/  UMOV UR17, 0x40000040 ;  /* 0x4000004000117882 */ /* 0x000fe20000000000 */
[----:B------:R-:W-:Y:S01]  /*14d0*/  UMOV UR19, 0x40000040 ;  /* 0x4000004000137882 */ /* 0x000fe20000000000 */
[----:B------:R-:W-:Y:S01]  /*14e0*/  UIADD3 UR20, UR4, 0x404, URZ ;  /* 0x0000040404147890 */ /* 0x000fe2000fffe03f */
[--C-:B------:R-:W-:Y:S01]  /*14f0*/  IMAD.MOV.U32 R148, RZ, RZ, R151.reuse ;  /* 0x000000ffff947224 */ /* 0x100fe200078e0097 */
[----:B------:R-:W-:Y:S01]  /*1500*/  UIADD3 UR22, UR5, 0x404, URZ ;  /* 0x0000040405167890 */ /* 0x000fe2000fffe03f */
[-C--:B------:R-:W-:Y:S01]  /*1510*/  MOV R146, R151.reuse ;  /* 0x0000009700927202 */ /* 0x080fe20000000f00 */
[----:B------:R-:W-:Y:S01]  /*1520*/  UMOV UR21, 0x40000040 ;  /* 0x4000004000157882 */ /* 0x000fe20000000000 */
[----:B------:R-:W-:Y:S01]  /*1530*/  UMOV UR23, 0x40000040 ;  /* 0x4000004000177882 */ /* 0x000fe20000000000 */
[----:B------:R-:W-:Y:S01]  /*1540*/  UIADD3 UR24, UR4, 0x406, URZ ;  /* 0x0000040604187890 */ /* 0x000fe2000fffe03f */
[--C-:B------:R-:W-:Y:S01]  /*1550*/  IMAD.MOV.U32 R144, RZ, RZ, R151.reuse ;  /* 0x000000ffff907224 */ /* 0x100fe200078e0097 */
[----:B------:R-:W-:Y:S01]  /*1560*/  UIADD3 UR26, UR5, 0x406, URZ ;  /* 0x00000406051a7890 */ /* 0x000fe2000fffe03f */
[--C-:B------:R-:W-:Y:S01]  /*1570*/  IMAD.MOV.U32 R142, RZ, RZ, R151.reuse ;  /* 0x000000ffff8e7224 */ /* 0x100fe200078e0097 */
        /* <DEDUP_REMOVED lines=26> */
[----:B------:R-:W-:Y:S01]  /*1720*/  ULDC UR4, c[0x0][0x988] ;  /* 0x0002620000047ab9 */ /* 0x000fe20000000800 */
[-C--:B------:R-:W-:Y:S01]  /*1730*/  MOV R124, R151.reuse ;  /* 0x00000097007c7202 */ /* 0x080fe20000000f00 */
[----:B------:R-:W-:Y:S01]  /*1740*/  IMAD.U32 R2, RZ, RZ, UR4 ;  /* 0x00000004ff027e24 */ /* 0x000fe2000f8e00ff */
[----:B------:R-:W-:Y:S01]  /*1750*/  MOV R102, R151 ;  /* 0x0000009700667202 */ /* 0x000fe20000000f00 */
[----:B------:R-:W-:-:S02]  /*1760*/  IMAD.MOV.U32 R122, RZ, RZ, R151 ;  /* 0x000000ffff7a7224 */ /* 0x000fc400078e0097 */
[--C-:B------:R-:W-:Y:S02]  /*1770*/  IMAD.MOV.U32 R120, RZ, RZ, R151.reuse ;  /* 0x000000ffff787224 */ /* 0x100fe400078e0097 */
[--C-:B------:R-:W-:Y:S02]  /*1780*/  IMAD.MOV.U32 R118, RZ, RZ, R151.reuse ;  /* 0x000000ffff767224 */ /* 0x100fe400078e0097 */
[--C-:B------:R-:W-:Y:S02]  /*1790*/  IMAD.MOV.U32 R116, RZ, RZ, R151.reuse ;  /* 0x000000ffff747224 */ /* 0x100fe400078e0097 */
[--C-:B------:R-:W-:Y:S02]  /*17a0*/  IMAD.MOV.U32 R114, RZ, RZ, R151.reuse ;  /* 0x000000ffff727224 */ /* 0x100fe400078e0097 */
[--C-:B------:R-:W-:Y:S02]  /*17b0*/  IMAD.MOV.U32 R112, RZ, RZ, R151.reuse ;  /* 0x000000ffff707224 */ /* 0x100fe400078e0097 */
        /* <DEDUP_REMOVED lines=8> */
[----:B------:R-:W-:Y:S01]  /*1840*/  IMAD.MOV.U32 R92, RZ, RZ, R151 ;  /* 0x000000ffff5c7224 */ /* 0x000fe200078e0097 */
[----:B------:R-:W-:Y:S02]  /*1850*/  WARPGROUP.DEPBAR.LE gsb0, 0x0 ;  /* 0x00008000000079c5 */ /* 0x000fe40000010000 */
[----:B------:R-:W-:-:S06]  /*1860*/  WARPGROUP.ARRIVE ;  /* 0x00000000000079c5 */ /* 0x000fcc0000000000 */
[----:B------:R-:W-:Y:S03]  /*1870*/  HGMMA.64x128x16.F32.BF16 R24, gdesc[UR56], R24, gsb0 ;  /* 0x01e00000381879f0 */ /* 0x000fe60008001818 */
[----:B------:R-:W-:Y:S02]  /*1880*/  WARPGROUP.DEPBAR.LE gsb0, 0x0 ;  /* 0x00008000000079c5 */ /* 0x000fe40000010000 */
[----:B------:R-:W-:-:S07]  /*1890*/  WARPGROUP.ARRIVE ;  /* 0x00000000000079c5 */ /* 0x000fce0000000000 */
        /* <DEDUP_REMOVED lines=29> */
[----:B------:R-:W-:Y:S02]  /*1a70*/  FSEL R9, R24, -INF , P4 ;  /* 0xff80000018097808 */ /* 0x000fe40002000000 */
[----:B------:R-:W-:Y:S02]  /*1a80*/  FSEL R8, R25, -INF , P3 ;  /* 0xff80000019087808 */ /* 0x000fe40001800000 */
[----:B------:R-:W-:Y:S02]  /*1a90*/  FSEL R91, R28, -INF , P2 ;  /* 0xff8000001c5b7808 */ /* 0x000fe40001000000 */
[----:B------:R-:W-:-:S02]  /*1aa0*/  FMNMX.FTZ R0, R9, R8, !PT ;  /* 0x0000000809007209 */ /* 0x000fc40007810000 */
[----:B------:R-:W-:Y:S02]  /*1ab0*/  FSEL R93, R29, -INF , P6 ;  /* 0xff8000001d5d7808 */ /* 0x000fe40003000000 */
[----:B------:R-:W-:Y:S02]  /*1ac0*/  FMNMX.FTZ R0, R91, R0, !PT ;  /* 0x000000005b007209 */ /* 0x000fe40007810000 */
[----:B------:R-:W-:Y:S02]  /*1ad0*/  FSEL R7, R26, -INF , P4 ;  /* 0xff8000001a077808 */ /* 0x000fe40002000000 */
[----:B------:R-:W-:Y:S02]  /*1ae0*/  ISETP.GT.AND P4, PT, R6, 0x11, PT ;  /* 0x000000110600780c */ /* 0x000fe40003f84270 */
[----:B------:R-:W-:Y:S02]  /*1af0*/  FSEL R95, R32, -INF , P5 ;  /* 0xff800000205f7808 */ /* 0x000fe40002800000 */
[----:B------:R-:W-:-:S02]  /*1b00*/  FMNMX.FTZ R0, R93, R0, !PT ;  /* 0x000000005d007209 */ /* 0x000fc40007810000 */
[----:B------:R-:W-:Y:S02]  /*1b10*/  FSEL R27, R27, -INF , P3 ;  /* 0xff8000001b1b7808 */ /* 0x000fe40001800000 */
[----:B------:R-:W-:Y:S02]  /*1b20*/  ISETP.GT.AND P3, PT, R6, 0x18, PT ;  /* 0x000000180600780c */ /* 0x000fe40003f64270 */
[----:B------:R-:W-:Y:S02]  /*1b30*/  FSEL R97, R33, -INF , P4 ;  /* 0xff80000021617808 */ /* 0x000fe40002000000 */
[----:B------:R-:W-:Y:S02]  /*1b40*/  FMNMX.FTZ R0, R95, R0, !PT ;  /* 0x000000005f007209 */ /* 0x000fe40007810000 */
[----:B------:R-:W-:Y:S02]  /*1b50*/  FSEL R11, R30, -INF , P2 ;  /* 0xff8000001e0b7808 */ /* 0x000fe40001000000 */
[----:B------:R-:W-:-:S02]  /*1b60*/  ISETP.GT.AND P2, PT, R6, 0x19, PT ;  /* 0x000000190600780c */ /* 0x000fc40003f44270 */
        /* <DEDUP_REMOVED lines=63> */
[----:B------:R-:W-:Y:S02]  /*1f60*/  FMNMX.FTZ R0, R129, R0, !PT ;  /* 0x0000000081007209 */ /* 0x000fe40007810000 */
[----:B------:R-:W-:Y:S02]  /*1f70*/  FSEL R133, R69, -INF , P1 ;  /* 0xff80000045857808 */ /* 0x000fe40000800000 */
[----:B------:R-:W-:-:S02]  /*1f80*/  FMNMX.FTZ R0, R131, R0, !PT ;  /* 0x0000000083007209 */ /* 0x000fc40007810000 */
[----:B------:R-:W-:Y:S02]  /*1f90*/  FSEL R135, R72, -INF , P0 ;  /* 0xff80000048877808 */ /* 0x000fe40000000000 */
[C---:B------:R-:W-:Y:S02]  /*1fa0*/  ISETP.GT.AND P1, PT, R6.reuse, 0x61, PT ;  /* 0x000000610600780c */ /* 0x040fe40003f24270 */
[----:B------:R-:W-:Y:S02]  /*1fb0*/  FMNMX.FTZ R0, R133, R0, !PT ;  /* 0x0000000085007209 */ /* 0x000fe40007810000 */
[----:B------:R-:W-:Y:S02]  /*1fc0*/  ISETP.GT.AND P0, PT, R6, 0x68, PT ;  /* 0x000000680600780c */ /* 0x000fe40003f04270 */
[----:B------:R-:W-:Y:S02]  /*1fd0*/  FSEL R41, R62, -INF , P6 ;  /* 0xff8000003e297808 */ /* 0x000fe40003000000 */
[----:B------:R-:W-:-:S02]  /*1fe0*/  FSEL R63, R63, -INF , P5 ;  /* 0xff8000003f3f7808 */ /* 0x000fc40002800000 */
[----:B------:R-:W-:Y:S02]  /*1ff0*/  FSEL R45, R66, -INF , P4 ;  /* 0xff800000422d7808 */ /* 0x000fe40002000000 */
[----:B------:R-:W-:Y:S02]  /*2000*/  FSEL R67, R67, -INF , P3 ;  /* 0xff80000043437808 */ /* 0x000fe40001800000 */
[----:B------:R-:W-:Y:S02]  /*2010*/  FSEL R137, R73, -INF , P1 ;  /* 0xff80000049897808 */ /* 0x000fe40000800000 */
[----:B------:R-:W-:Y:S02]  /*2020*/  P2R R26, PR, RZ, 0x2 ;  /* 0x00000002ff1a7803 */ /* 0x000fe40000000000 */
[----:B------:R-:W-:Y:S02]  /*2030*/  FMNMX.FTZ R0, R135, R0, !PT ;  /* 0x0000000087007209 */ /* 0x000fe40007810000 */
[----:B------:R-:W-:-:S02]  /*2040*/  FSEL R49, R70, -INF , P2 ;  /* 0xff80000046317808 */ /* 0x000fc40001000000 */
[----:B------:R-:W-:Y:S02]  /*2050*/  FSEL R139, R76, -INF , P0 ;  /* 0xff8000004c8b7808 */ /* 0x000fe40000000000 */
[----:B------:R-:W-:Y:S02]  /*2060*/  P2R R24, PR, RZ, 0x1 ;  /* 0x00000001ff187803 */ /* 0x000fe40000000000 */
[C---:B------:R-:W-:Y:S02]  /*2070*/  ISETP.GT.AND P2, PT, R6.reuse, 0x69, PT ;  /* 0x000000690600780c */ /* 0x040fe40003f44270 */
[C---:B------:R-:W-:Y:S02]  /*2080*/  ISETP.GT.AND P3, PT, R6.reuse, 0x70, PT ;  /* 0x000000700600780c */ /* 0x040fe40003f64270 */
[C---:B------:R-:W-:Y:S02]  /*2090*/  ISETP.GT.AND P4, PT, R6.reuse, 0x71, PT ;  /* 0x000000710600780c */ /* 0x040fe40003f84270 */
[----:B------:R-:W-:-:S02]  /*20a0*/  ISETP.GT.AND P5, PT, R6, 0x78, PT ;  /* 0x000000780600780c */ /* 0x000fc40003fa4270 */
[C---:B------:R-:W-:Y:S02]  /*20b0*/  ISETP.GT.AND P6, PT, R6.reuse, 0x79, PT ;  /* 0x000000790600780c */ /* 0x040fe40003fc4270 */
[C---:B------:R-:W-:Y:S02]  /*20c0*/  ISETP.GT.AND P0, PT, R6.reuse, 0x59, PT ;  /* 0x000000590600780c */ /* 0x040fe40003f04270 */
[----:B------:R-:W-:Y:S02]  /*20d0*/  ISETP.GT.AND P1, PT, R6, 0x60, PT ;  /* 0x000000600600780c */ /* 0x000fe40003f24270 */
[----:B------:R-:W-:Y:S02]  /*20e0*/  FMNMX.FTZ R6, R7, R27, !PT ;  /* 0x0000001b07067209 */ /* 0x000fe40007810000 */
[----:B------:R-:W-:Y:S02]  /*20f0*/  FMNMX.FTZ R0, R137, R0, !PT ;  /* 0x0000000089007209 */ /* 0x000fe40007810000 */
[----:B------:R-:W-:-:S02]  /*2100*/  FMNMX.FTZ R6, R11, R6, !PT ;  /* 0x000000060b067209 */ /* 0x000fc40007810000 */
[----:B------:R-:W-:Y:S02]  /*2110*/  FSEL R141, R77, -INF , P2 ;  /* 0xff8000004d8d7808 */ /* 0x000fe40001000000 */
[----:B------:R-:W-:Y:S02]  /*2120*/  FMNMX.FTZ R0, R139, R0, !PT ;  /* 0x000000008b007209 */ /* 0x000fe40007810000 */
[----:B------:R-:W-:Y:S02]  /*2130*/  FMNMX.FTZ R6, R31, R6, !PT ;  /* 0x000000061f067209 */ /* 0x000fe40007810000 */
[----:B------:R-:W-:Y:S02]  /*2140*/  FSEL R143, R80, -INF , P3 ;  /* 0xff800000508f7808 */ /* 0x000fe40001800000 */
        /* <DEDUP_REMOVED lines=11> */
[----:B------:R-:W-:Y:S02]  /*2200*/  FMNMX.FTZ R10, R149, R0, !PT ;  /* 0x00000000950a7209 */ /* 0x000fe40007810000 */
[----:B------:R-:W-:Y:S02]  /*2210*/  FMNMX.FTZ R6, R21, R6, !PT ;  /* 0x0000000615067209 */ /* 0x000fe40007810000 */
[----:B------:R-:W-:Y:S01]  /*2220*/  FSEL R71, R71, -INF , P0 ;  /* 0xff80000047477808 */ /* 0x000fe20000000000 */
[----:B------:R-:W1:Y:S01]  /*2230*/  SHFL.BFLY PT, R53, R10, 0x2, 0x1f ;  /* 0x0c401f000a357f89 */ /* 0x000e6200000e0000 */
[----:B------:R-:W-:-:S02]  /*2240*/  FMNMX.FTZ R6, R43, R6, !PT ;  /* 0x000000062b067209 */ /* 0x000fc40007810000 */
[----:B------:R-:W-:Y:S02]  /*2250*/  P2R R20, PR, RZ, 0x4 ;  /* 0x00000004ff147803 */ /* 0x000fe40000000000 */
[----:B------:R-:W-:Y:S02]  /*2260*/  FMNMX.FTZ R6, R25, R6, !PT ;  /* 0x0000000619067209 */ /* 0x000fe40007810000 */
[----:B------:R-:W-:Y:S02]  /*2270*/  ISETP.NE.AND P0, PT, R24, RZ, PT ;  /* 0x000000ff1800720c */ /* 0x000fe40003f05270 */
[----:B------:R-:W-:Y:S02]  /*2280*/  FMNMX.FTZ R6, R47, R6, !PT ;  /* 0x000000062f067209 */ /* 0x000fe40007810000 */
[----:B------:R-:W-:Y:S02]  /*2290*/  FSEL R57, R78, -INF , P0 ;  /* 0xff8000004e397808 */ /* 0x000fe40000000000 */
[----:B------:R-:W-:-:S02]  /*22a0*/  FMNMX.FTZ R6, R29, R6, !PT ;  /* 0x000000061d067209 */ /* 0x000fc40007810000 */
[----:B------:R-:W-:Y:S02]  /*22b0*/  FSEL R87, R87, -INF , P6 ;  /* 0xff80000057577808 */ /* 0x000fe40003000000 */
[----:B------:R-:W-:Y:S02]  /*22c0*/  FMNMX.FTZ R6, R51, R6, !PT ;  /* 0x0000000633067209 */ /* 0x000fe40007810000 */
[----:B------:R-:W-:Y:S01]  /*22d0*/  ISETP.NE.AND P0, PT, R90, RZ, PT ;  /* 0x000000ff5a00720c */ /* 0x000fe20003f05270 */
[----:B------:R-:W-:Y:S01]  /*22e0*/  IMAD.MOV.U32 R90, RZ, RZ, R151 ;  /* 0x000000ffff5a7224 */ /* 0x000fe200078e0097 */
[----:B------:R-:W-:Y:S02]  /*22f0*/  FMNMX.FTZ R6, R33, R6, !PT ;  /* 0x0000000621067209 */ /* 0x000fe40007810000 */
[----:B-1----:R-:W-:Y:S02]  /*2300*/  FMNMX.FTZ R12, R10, R53, !PT ;  /* 0x000000350a0c7209 */ /* 0x002fe40007810000 */
[----:B------:R-:W-:-:S03]  /*2310*/  FMNMX.FTZ R6, R55, R6, !PT ;  /* 0x0000000637067209 */ /* 0x000fc60007810000 */
[----:B------:R-:W1:Y:S01]  /*2320*/  SHFL.BFLY PT, R53, R12, 0x1, 0x1f ;  /* 0x0c201f000c357f89 */ /* 0x000e6200000e0000 */
[----:B------:R-:W-:-:S04]  /*2330*/  FMNMX.FTZ R6, R37, R6, !PT ;  /* 0x0000000625067209 */ /* 0x000fc80007810000 */
[----:B------:R-:W-:-:S04]  /*2340*/  FMNMX.FTZ R6, R59, R6, !PT ;  /* 0x000000063b067209 */ /* 0x000fc80007810000 */
[----:B------:R-:W-:-:S04]  /*2350*/  FMNMX.FTZ R6, R41, R6, !PT ;  /* 0x0000000629067209 */ /* 0x000fc80007810000 */
[----:B------:R-:W-:-:S04]  /*2360*/  FMNMX.FTZ R6, R63, R6, !PT ;  /* 0x000000063f067209 */ /* 0x000fc80007810000 */
[----:B------:R-:W-:-:S04]  /*2370*/  FMNMX.FTZ R6, R45, R6, !PT ;  /* 0x000000062d067209 */ /* 0x000fc80007810000 */
[----:B------:R-:W-:Y:S02]  /*2380*/  FMNMX.FTZ R6, R67, R6, !PT ;  /* 0x0000000643067209 */ /* 0x000fe40007810000 */
[----:B-1----:R-:W-:Y:S02]  /*2390*/  FMNMX.FTZ R0, R12, R53, !PT ;  /* 0x000000350c007209 */ /* 0x002fe40007810000 */
[----:B------:R-:W-:Y:S02]  /*23a0*/  FMNMX.FTZ R6, R49, R6, !PT ;  /* 0x0000000631067209 */ /* 0x000fe40007810000 */
[----:B------:R-:W-:Y:S01]  /*23b0*/  FSEL R53, R74, -INF , P1 ;  /* 0xff8000004a357808 */ /* 0x000fe20000800000 */
[----:B------:R-:W-:Y:S01]  /*23c0*/  FMUL.FTZ R14, R0, R2 ;  /* 0x00000002000e7220 */ /* 0x000fe20000410000 */
[----:B------:R-:W-:Y:S02]  /*23d0*/  ISETP.NE.AND P1, PT, R26, RZ, PT ;  /* 0x000000ff1a00720c */ /* 0x000fe40003f25270 */
[----:B------:R-:W-:-:S02]  /*23e0*/  FMNMX.FTZ R6, R71, R6, !PT ;  /* 0x0000000647067209 */ /* 0x000fc40007810000 */
[----:B------:R-:W-:Y:S02]  /*23f0*/  FSETP.NEU.FTZ.AND P2, PT, R0, -INF , PT ;  /* 0xff8000000000780b */ /* 0x000fe40003f5d000 */
[----:B------:R-:W-:Y:S02]  /*2400*/  FSEL R75, R75, -INF , P1 ;  /* 0xff8000004b4b7808 */ /* 0x000fe40000800000 */
[----:B------:R-:W-:Y:S02]  /*2410*/  FMNMX.FTZ R6, R53, R6, !PT ;  /* 0x0000000635067209 */ /* 0x000fe40007810000 */
[----:B------:R-:W-:Y:S02]  /*2420*/  FSEL R14, R14, RZ, P2 ;  /* 0x000000ff0e0e7208 */ /* 0x000fe40001000000 */
[----:B------:R-:W-:Y:S02]  /*2430*/  ISETP.NE.AND P2, PT, R20, RZ, PT ;  /* 0x000000ff1400720c */ /* 0x000fe40003f45270 */
[----:B------:R-:W-:Y:S01]  /*2440*/  FMNMX.FTZ R6, R75, R6, !PT ;  /* 0x000000064b067209 */ /* 0x000fe20007810000 */
[-CC-:B------:R-:W-:Y:S01]  /*2450*/  FFMA.FTZ R182, R91, R2.reuse, -R14.reuse ;  /* 0x000000025bb67223 */ /* 0x180fe2000001080e */
[----:B------:R-:W-:Y:S01]  /*2460*/  FSEL R91, R79, -INF , P2 ;  /* 0xff8000004f5b7808 */ /* 0x000fe20001000000 */
[--C-:B------:R-:W-:Y:S01]  /*2470*/  FFMA.FTZ R65, R93, R2, -R14.reuse ;  /* 0x000000025d417223 */ /* 0x100fe2000001080e */
        /* <DEDUP_REMOVED lines=9> */
[----:B------:R-:W-:Y:S01]  /*2510*/  MUFU.EX2 R182, R182 ;  /* 0x000000b600b67308 */ /* 0x000fe20000000800 */
[----:B------:R-:W-:Y:S01]  /*2520*/  FSEL R97, R86, -INF , P5 ;  /* 0xff80000056617808 */ /* 0x000fe20002800000 */
[--C-:B------:R-:W-:Y:S01]  /*2530*/  FFMA.FTZ R178, R99, R2, -R14.reuse ;  /* 0x0000000263b27223 */ /* 0x100fe2000001080e */
[----:B------:R-:W-:Y:S01]  /*2540*/  FMNMX.FTZ R6, R95, R6, !PT ;  /* 0x000000065f067209 */ /* 0x000fe20007810000 */
[-CC-:B------:R-:W-:Y:S01]  /*2550*/  FFMA.FTZ R73, R101, R2.reuse, -R14.reuse ;  /* 0x0000000265497223 */ /* 0x180fe2000001080e */
[-CC-:B------:R-:W-:Y:S01]  /*2560*/  FFMA.FTZ R172, R103, R2.reuse, -R14.reuse ;  /* 0x0000000267ac7223 */ /* 0x180fe2000001080e */
[--C-:B------:R-:W-:Y:S01]  /*2570*/  FFMA.FTZ R77, R105, R2, -R14.reuse ;  /* 0x00000002694d7223 */ /* 0x100fe2000001080e */
[----:B------:R-:W-:Y:S01]  /*2580*/  FMNMX.FTZ R6, R97, R6, !PT ;  /* 0x0000000661067209 */ /* 0x000fe20007810000 */
[----:B------:R-:W-:Y:S01]  /*2590*/  MUFU.EX2 R180, R180 ;  /* 0x000000b400b47308 */ /* 0x000fe20000000800 */
[-CC-:B------:R-:W-:Y:S01]  /*25a0*/  FFMA.FTZ R174, R107, R2.reuse, -R14.reuse ;  /* 0x000000026bae7223 */ /* 0x180fe2000001080e */
[--C-:B------:R-:W-:Y:S01]  /*25b0*/  FFMA.FTZ R81, R109, R2, -R14.reuse ;  /* 0x000000026d517223 */ /* 0x100fe2000001080e */
[----:B------:R-:W-:Y:S01]  /*25c0*/  FMNMX.FTZ R6, R87, R6, !PT ;  /* 0x0000000657067209 */ /* 0x000fe20007810000 */
[-CC-:B------:R-:W-:Y:S01]  /*25d0*/  FFMA.FTZ R168, R111, R2.reuse, -R14.reuse ;  /* 0x000000026fa87223 */ /* 0x180fe2000001080e */
[-CC-:B------:R-:W-:Y:S01]  /*25e0*/  FFMA.FTZ R85, R113, R2.reuse, -R14.reuse ;  /* 0x0000000271557223 */ /* 0x180fe2000001080e */
[-CC-:B------:R-:W-:Y:S01]  /*25f0*/  FFMA.FTZ R170, R115, R2.reuse, -R14.reuse ;  /* 0x0000000273aa7223 */ /* 0x180fe2000001080e */
[----:B------:R-:W-:Y:S01]  /*2600*/  ISETP.NE.AND P1, PT, R88, RZ, PT ;  /* 0x000000ff5800720c */ /* 0x000fe20003f25270 */
[----:B------:R-:W1:Y:S01]  /*2610*/  SHFL.BFLY PT, R9, R6, 0x2, 0x1f ;  /* 0x0c401f0006097f89 */ /* 0x000e6200000e0000 */
[----:B------:R-:W2:Y:S01]  /*2620*/  MUFU.EX2 R61, R61 ;  /* 0x0000003d003d7308 */ /* 0x000ea20000000800 */
[-CC-:B------:R-:W-:Y:S01]  /*2630*/  FFMA.FTZ R117, R117, R2.reuse, -R14.reuse ;  /* 0x0000000275757223 */ /* 0x180fe2000001080e */
[-CC-:B------:R-:W-:Y:S01]  /*2640*/  FFMA.FTZ R152, R119, R2.reuse, -R14.reuse ;  /* 0x0000000277987223 */ /* 0x180fe2000001080e */
[-CC-:B------:R-:W-:Y:S01]  /*2650*/  FFMA.FTZ R83, R121, R2.reuse, -R14.reuse ;  /* 0x0000000279537223 */ /* 0x180fe2000001080e */
[-CC-:B------:R-:W-:Y:S01]  /*2660*/  FFMA.FTZ R154, R123, R2.reuse, -R14.reuse ;  /* 0x000000027b9a7223 */ /* 0x180fe2000001080e */
[-CC-:B------:R-:W-:Y:S01]  /*2670*/  FFMA.FTZ R125, R125, R2.reuse, -R14.reuse ;  /* 0x000000027d7d7223 */ /* 0x180fe2000001080e */
[-CC-:B------:R-:W-:Y:S01]  /*2680*/  FFMA.FTZ R127, R127, R2.reuse, -R14.reuse ;  /* 0x000000027f7f7223 */ /* 0x180fe2000001080e */
[-CC-:B------:R-:W-:Y:S01]  /*2690*/  FFMA.FTZ R129, R129, R2.reuse, -R14.reuse ;  /* 0x0000000281817223 */ /* 0x180fe2000001080e */
[----:B------:R-:W3:Y:S01]  /*26a0*/  MUFU.EX2 R65, R65 ;  /* 0x0000004100417308 */ /* 0x000ee20000000800 */
[-CC-:B------:R-:W-:Y:S01]  /*26b0*/  FFMA.FTZ R131, R131, R2.reuse, -R14.reuse ;  /* 0x0000000283837223 */ /* 0x180fe2000001080e */
[----:B------:R-:W-:Y:S01]  /*26c0*/  FFMA.FTZ R133, R133, R2, -R14 ;  /* 0x0000000285857223 */ /* 0x000fe2000001080e */
[----:B------:R-:W-:-:S02]  /*26d0*/  @!P1 VIADD R3, R3, 0x34840 ;  /* 0x0003484003039836 */ /* 0x000fc40000000000 */
[-CC-:B------:R-:W-:Y:S01]  /*26e0*/  FFMA.FTZ R135, R135, R2.reuse, -R14.reuse ;  /* 0x0000000287877223 */ /* 0x180fe2000001080e */
[-CC-:B------:R-:W-:Y:S01]  /*26f0*/  FFMA.FTZ R137, R137, R2.reuse, -R14.reuse ;  /* 0x0000000289897223 */ /* 0x180fe2000001080e */
[-CC-:B------:R-:W-:Y:S01]  /*2700*/  FFMA.FTZ R139, R139, R2.reuse, -R14.reuse ;  /* 0x000000028b8b7223 */ /* 0x180fe2000001080e */
[-CC-:B------:R-:W-:Y:S01]  /*2710*/  FFMA.FTZ R141, R141, R2.reuse, -R14.reuse ;  /* 0x000000028d8d7223 */ /* 0x180fe2000001080e */
[----:B------:R-:W4:Y:S01]  /*2720*/  MUFU.EX2 R176, R176 ;  /* 0x000000b000b07308 */ /* 0x000f220000000800 */
[----:B------:R-:W-:Y:S01]  /*2730*/  @!P1 PRMT R3, RZ, 0x654, R3 ;  /* 0x00000654ff039816 */ /* 0x000fe20000000003 */
[-CC-:B------:R-:W-:Y:S01]  /*2740*/  FFMA.FTZ R143, R143, R2.reuse, -R14.reuse ;  /* 0x000000028f8f7223 */ /* 0x180fe2000001080e */
[-CC-:B------:R-:W-:Y:S01]  /*2750*/  FFMA.FTZ R145, R145, R2.reuse, -R14.reuse ;  /* 0x0000000291917223 */ /* 0x180fe2000001080e */
[-CC-:B------:R-:W-:Y:S01]  /*2760*/  FFMA.FTZ R147, R147, R2.reuse, -R14.reuse ;  /* 0x0000000293937223 */ /* 0x180fe2000001080e */
[----:B------:R5:W-:Y:S01]  /*2770*/  @!P1 SYNCS.ARRIVE.TRANS64.RED.A1T0 RZ, [R3+URZ], RZ ;  /* 0x000000ff03ff99a7 */ /* 0x000be2000810043f */
[----:B------:R-:W-:Y:S01]  /*2780*/  FFMA.FTZ R14, R149, R2, -R14 ;  /* 0x00000002950e7223 */ /* 0x000fe2000001080e */
[----:B-1----:R-:W-:Y:S01]  /*2790*/  FMNMX.FTZ R8, R6, R9, !PT ;  /* 0x0000000906087209 */ /* 0x002fe20007810000 */
[----:B------:R-:W1:Y:S01]  /*27a0*/  MUFU.EX2 R69, R69 ;  /* 0x0000004500457308 */ /* 0x000e620000000800 */
[--C-:B------:R-:W-:Y:S01]  /*27b0*/  IMAD.MOV.U32 R149, RZ, RZ, R151.reuse ;  /* 0x000000ffff957224 */ /* 0x100fe200078e0097 */
[----:B------:R-:W-:Y:S01]  /*27c0*/  MOV R113, R151 ;  /* 0x0000009700717202 */ /* 0x000fe20000000f00 */
[--C-:B------:R-:W-:Y:S01]  /*27d0*/  IMAD.MOV.U32 R123, RZ, RZ, R151.reuse ;  /* 0x000000ffff7b7224 */ /* 0x100fe200078e0097 */
[----:B------:R-:W2:Y:S01]  /*27e0*/  SHFL.BFLY PT, R9, R8, 0x1, 0x1f ;  /* 0x0c201f0008097f89 */ /* 0x000ea200000e0000 */
[----:B------:R-:W-:-:S02]  /*27f0*/  IMAD.MOV.U32 R121, RZ, RZ, R151 ;  /* 0x000000ffff797224 */ /* 0x000fc400078e0097 */
[--C-:B------:R-:W-:Y:S01]  /*2800*/  IMAD.MOV.U32 R119, RZ, RZ, R151.reuse ;  /* 0x000000ffff777224 */ /* 0x100fe200078e0097 */
[----:B------:R-:W-:Y:S01]  /*2810*/  MUFU.EX2 R178, R178 ;  /* 0x000000b200b27308 */ /* 0x000fe20000000800 */
[--C-:B------:R-:W-:Y:S02]  /*2820*/  IMAD.MOV.U32 R115, RZ, RZ, R151.reuse ;  /* 0x000000ffff737224 */ /* 0x100fe400078e0097 */
[--C-:B------:R-:W-:Y:S02]  /*2830*/  IMAD.MOV.U32 R111, RZ, RZ, R151.reuse ;  /* 0x000000ffff6f7224 */ /* 0x100fe400078e0097 */
[--C-:B------:R-:W-:Y:S02]  /*2840*/  IMAD.MOV.U32 R109, RZ, RZ, R151.reuse ;  /* 0x000000ffff6d7224 */ /* 0x100fe400078e0097 */
[--C-:B------:R-:W-:Y:S01]  /*2850*/  IMAD.MOV.U32 R107, RZ, RZ, R151.reuse ;  /* 0x000000ffff6b7224 */ /* 0x100fe200078e0097 */
[----:B------:R-:W-:Y:S01]  /*2860*/  MUFU.EX2 R73, R73 ;  /* 0x0000004900497308 */ /* 0x000fe20000000800 */
[----:B------:R-:W-:-:S02]  /*2870*/  IMAD.MOV.U32 R105, RZ, RZ, R151 ;  /* 0x000000ffff697224 */ /* 0x000fc400078e0097 */
[--C-:B------:R-:W-:Y:S02]  /*2880*/  IMAD.MOV.U32 R103, RZ, RZ, R151.reuse ;  /* 0x000000ffff677224 */ /* 0x100fe400078e0097 */
[--C-:B------:R-:W-:Y:S02]  /*2890*/  IMAD.MOV.U32 R101, RZ, RZ, R151.reuse ;  /* 0x000000ffff657224 */ /* 0x100fe400078e0097 */
[--C-:B------:R-:W-:Y:S01]  /*28a0*/  IMAD.MOV.U32 R99, RZ, RZ, R151.reuse ;  /* 0x000000ffff637224 */ /* 0x100fe200078e0097 */
[----:B------:R-:W-:Y:S01]  /*28b0*/  MUFU.EX2 R172, R172 ;  /* 0x000000ac00ac7308 */ /* 0x000fe20000000800 */
[----:B------:R-:W-:Y:S01]  /*28c0*/  IMAD.MOV.U32 R88, RZ, RZ, R151 ;  /* 0x000000ffff587224 */ /* 0x000fe200078e0097 */
[----:B--2---:R-:W-:-:S04]  /*28d0*/  FMNMX.FTZ R9, R8, R9, !PT ;  /* 0x0000000908097209 */ /* 0x004fc80007810000 */
[C---:B------:R-:W-:Y:S01]  /*28e0*/  FSETP.NEU.FTZ.AND P2, PT, R9.reuse, -INF , PT ;  /* 0xff8000000900780b */ /* 0x040fe20003f5d000 */
[-C--:B------:R-:W-:Y:S01]  /*28f0*/  FMUL.FTZ R6, R9, R2.reuse ;  /* 0x0000000209067220 */ /* 0x080fe20000410000 */
[----:B------:R-:W-:Y:S04]  /*2900*/  MUFU.EX2 R77, R77 ;  /* 0x0000004d004d7308 */ /* 0x000fe80000000800 */
[----:B------:R-:W-:Y:S02]  /*2910*/  FSEL R6, R6, RZ, P2 ;  /* 0x000000ff06067208 */ /* 0x000fe40001000000 */
[----:B------:R-:W-:Y:S01]  /*2920*/  ISETP.GE.AND P2, PT, R89, 0x81, PT ;  /* 0x000000815900780c */ /* 0x000fe20003f46270 */
[----:B------:R-:W-:Y:S01]  /*2930*/  IMAD.MOV.U32 R89, RZ, RZ, R151 ;  /* 0x000000ffff597224 */ /* 0x000fe200078e0097 */
[----:B------:R-:W-:Y:S01]  /*2940*/  MUFU.EX2 R174, R174 ;  /* 0x000000ae00ae7308 */ /* 0x000fe20000000800 */
[-CC-:B------:R-:W-:Y:S01]  /*2950*/  FFMA.FTZ R27, R27, R2.reuse, -R6.reuse ;  /* 0x000000021b1b7223 */ /* 0x180fe20000010806 */
[-CC-:B------:R-:W-:Y:S01]  /*2960*/  FFMA.FTZ R7, R7, R2.reuse, -R6.reuse ;  /* 0x0000000207077223 */ /* 0x180fe20000010806 */
[-CC-:B------:R-:W-:Y:S01]  /*2970*/  FFMA.FTZ R11, R11, R2.reuse, -R6.reuse ;  /* 0x000000020b0b7223 */ /* 0x180fe20000010806 */
[-CC-:B------:R-:W-:Y:S01]  /*2980*/  FFMA.FTZ R31, R31, R2.reuse, -R6.reuse ;  /* 0x000000021f1f7223 */ /* 0x180fe20000010806 */
[-CC-:B------:R-:W-:Y:S01]  /*2990*/  FFMA.FTZ R13, R13, R2.reuse, -R6.reuse ;  /* 0x000000020d0d7223 */ /* 0x180fe20000010806 */
[-CC-:B------:R-:W-:Y:S01]  /*29a0*/  FFMA.FTZ R35, R35, R2.reuse, -R6.reuse ;  /* 0x0000000223237223 */ /* 0x180fe20000010806 */
[-CC-:B------:R-:W-:Y:S01]  /*29b0*/  FFMA.FTZ R15, R15, R2.reuse, -R6.reuse ;  /* 0x000000020f0f7223 */ /* 0x180fe20000010806 */
[----:B------:R2:W-:Y:S01]  /*29c0*/  MUFU.EX2 R8, R27 ;  /* 0x0000001b00087308 */ /* 0x0005e20000000800 */
[-CC-:B------:R-:W-:Y:S01]  /*29d0*/  FFMA.FTZ R39, R39, R2.reuse, -R6.reuse ;  /* 0x0000000227277223 */ /* 0x180fe20000010806 */
[-CC-:B------:R-:W-:Y:S01]  /*29e0*/  FFMA.FTZ R21, R21, R2.reuse, -R6.reuse ;  /* 0x0000000215157223 */ /* 0x180fe20000010806 */
[-CC-:B------:R-:W-:Y:S01]  /*29f0*/  FFMA.FTZ R43, R43, R2.reuse, -R6.reuse ;  /* 0x000000022b2b7223 */ /* 0x180fe20000010806 */
[-CC-:B------:R-:W-:Y:S01]  /*2a00*/  FFMA.FTZ R25, R25, R2.reuse, -R6.reuse ;  /* 0x0000000219197223 */ /* 0x180fe20000010806 */
[-CC-:B------:R-:W-:Y:S01]  /*2a10*/  FFMA.FTZ R47, R47, R2.reuse, -R6.reuse ;  /* 0x000000022f2f7223 */ /* 0x180fe20000010806 */
[-CC-:B------:R-:W-:Y:S01]  /*2a20*/  FFMA.FTZ R29, R29, R2.reuse, -R6.reuse ;  /* 0x000000021d1d7223 */ /* 0x180fe20000010806 */
[-CC-:B------:R-:W-:Y:S01]  /*2a30*/  FFMA.FTZ R51, R51, R2.reuse, -R6.reuse ;  /* 0x0000000233337223 */ /* 0x180fe20000010806 */
[----:B------:R-:W5:Y:S01]  /*2a40*/  MUFU.EX2 R7, R7 ;  /* 0x0000000700077308 */ /* 0x000f620000000800 */
[----:B--2---:R-:W-:Y:S01]  /*2a50*/  FADD.FTZ R27, R180, R61 ;  /* 0x0000003db41b7221 */ /* 0x004fe20000010000 */
[-CC-:B------:R-:W-:Y:S01]  /*2a60*/  FFMA.FTZ R33, R33, R2.reuse, -R6.reuse ;  /* 0x0000000221217223 */ /* 0x180fe20000010806 */
[-CC-:B------:R-:W-:Y:S01]  /*2a70*/  FFMA.FTZ R55, R55, R2.reuse, -R6.reuse ;  /* 0x0000000237377223 */ /* 0x180fe20000010806 */
[-CC-:B------:R-:W-:Y:S01]  /*2a80*/  FFMA.FTZ R37, R37, R2.reuse, -R6.reuse ;  /* 0x0000000225257223 */ /* 0x180fe20000010806 */
[----:B------:R-:W-:Y:S01]  /*2a90*/  FADD.FTZ R32, R182, R27 ;  /* 0x0000001bb6207221 */ /* 0x000fe20000010000 */
[-CC-:B------:R-:W-:Y:S01]  /*2aa0*/  FFMA.FTZ R59, R59, R2.reuse, -R6.reuse ;  /* 0x000000023b3b7223 */ /* 0x180fe20000010806 */
[-C--:B------:R-:W-:Y:S01]  /*2ab0*/  FFMA.FTZ R41, R41, R2.reuse, -R6 ;  /* 0x0000000229297223 */ /* 0x080fe20000010806 */
[----:B------:R-:W2:Y:S01]  /*2ac0*/  MUFU.EX2 R11, R11 ;  /* 0x0000000b000b7308 */ /* 0x000ea20000000800 */
[----:B---3--:R-:W-:Y:S01]  /*2ad0*/  FADD.FTZ R27, R65, R32 ;  /* 0x00000020411b7221 */ /* 0x008fe20000010000 */
[-CC-:B------:R-:W-:Y:S01]  /*2ae0*/  FFMA.FTZ R63, R63, R2.reuse, -R6.reuse ;  /* 0x000000023f3f7223 */ /* 0x180fe20000010806 */
[-CC-:B------:R-:W-:Y:S01]  /*2af0*/  FFMA.FTZ R45, R45, R2.reuse, -R6.reuse ;  /* 0x000000022d2d7223 */ /* 0x180fe20000010806 */
[-CC-:B------:R-:W-:Y:S01]  /*2b00*/  FFMA.FTZ R67, R67, R2.reuse, -R6.reuse ;  /* 0x0000000243437223 */ /* 0x180fe20000010806 */
[----:B----4-:R-:W-:Y:S01]  /*2b10*/  FADD.FTZ R34, R176, R27 ;  /* 0x0000001bb0227221 */ /* 0x010fe20000010000 */
[-CC-:B------:R-:W-:Y:S01]  /*2b20*/  FFMA.FTZ R49, R49, R2.reuse, -R6.reuse ;  /* 0x0000000231317223 */ /* 0x180fe20000010806 */
[-C--:B------:R-:W-:Y:S01]  /*2b30*/  FFMA.FTZ R71, R71, R2.reuse, -R6 ;  /* 0x0000000247477223 */ /* 0x080fe20000010806 */
[----:B------:R3:W4:Y:S01]  /*2b40*/  MUFU.EX2 R10, R31 ;  /* 0x0000001f000a7308 */ /* 0x0007220000000800 */
[----:B-1----:R-:W-:Y:S01]  /*2b50*/  FADD.FTZ R27, R69, R34 ;  /* 0x00000022451b7221 */ /* 0x002fe20000010000 */
[----:B-----5:R-:W-:Y:S01]  /*2b60*/  FADD.FTZ R34, R7, R8 ;  /* 0x0000000807227221 */ /* 0x020fe20000010000 */
[-CC-:B------:R-:W-:Y:S01]  /*2b70*/  FFMA.FTZ R53, R53, R2.reuse, -R6.reuse ;  /* 0x0000000235357223 */ /* 0x180fe20000010806 */
[-CC-:B------:R-:W-:Y:S01]  /*2b80*/  FFMA.FTZ R75, R75, R2.reuse, -R6.reuse ;  /* 0x000000024b4b7223 */ /* 0x180fe20000010806 */
[----:B------:R-:W-:Y:S01]  /*2b90*/  FADD.FTZ R36, R178, R27 ;  /* 0x0000001bb2247221 */ /* 0x000fe20000010000 */
[-CC-:B------:R-:W-:Y:S01]  /*2ba0*/  FFMA.FTZ R57, R57, R2.reuse, -R6.reuse ;  /* 0x0000000239397223 */ /* 0x180fe20000010806 */
[-C--:B------:R-:W-:Y:S01]  /*2bb0*/  FFMA.FTZ R91, R91, R2.reuse, -R6 ;  /* 0x000000025b5b7223 */ /* 0x080fe20000010806 */
[----:B------:R-:W1:Y:S01]  /*2bc0*/  MUFU.EX2 R13, R13 ;  /* 0x0000000d000d7308 */ /* 0x000e620000000800 */
[----:B---3--:R-:W-:Y:S01]  /*2bd0*/  FADD.FTZ R31, R73, R36 ;  /* 0x00000024491f7221 */ /* 0x008fe20000010000 */
[----:B--2---:R-:W-:Y:S01]  /*2be0*/  FADD.FTZ R27, R11, R34 ;  /* 0x000000220b1b7221 */ /* 0x004fe20000010000 */
[-CC-:B------:R-:W-:Y:S01]  /*2bf0*/  FFMA.FTZ R93, R93, R2.reuse, -R6.reuse ;  /* 0x000000025d5d7223 */ /* 0x180fe20000010806 */
[-CC-:B------:R-:W-:Y:S01]  /*2c00*/  FFMA.FTZ R95, R95, R2.reuse, -R6.reuse ;  /* 0x000000025f5f7223 */ /* 0x180fe20000010806 */
[----:B------:R-:W-:Y:S01]  /*2c10*/  FADD.FTZ R38, R172, R31 ;  /* 0x0000001fac267221 */ /* 0x000fe20000010000 */
[-CC-:B------:R-:W-:Y:S01]  /*2c20*/  FFMA.FTZ R97, R97, R2.reuse, -R6.reuse ;  /* 0x0000000261617223 */ /* 0x180fe20000010806 */
[----:B------:R-:W-:Y:S01]  /*2c30*/  FFMA.FTZ R87, R87, R2, -R6 ;  /* 0x0000000257577223 */ /* 0x000fe20000010806 */
[----:B------:R-:W2:Y:S01]  /*2c40*/  MUFU.EX2 R12, R35 ;  /* 0x00000023000c7308 */ /* 0x000ea20000000800 */
[----:B----4-:R-:W-:Y:S01]  /*2c50*/  FADD.FTZ R36, R10, R27 ;  /* 0x0000001b0a247221 */ /* 0x010fe20000010000 */
[----:B------:R-:W-:Y:S01]  /*2c60*/  FADD.FTZ R31, R77, R38 ;  /* 0x000000264d1f7221 */ /* 0x000fe20000010000 */
[----:B------:R-:W-:Y:S01]  /*2c70*/  F2FP.BF16.F32.PACK_AB R181, R8, R7 ;  /* 0x0000000708b5723e */ /* 0x000fe200000010ff */
[----:B------:R-:W-:Y:S01]  /*2c80*/  IMAD.MOV.U32 R7, RZ, RZ, 0x3f800000 ;  /* 0x3f800000ff077424 */ /* 0x000fe200078e00ff */
[----:B------:R-:W-:Y:S01]  /*2c90*/  F2FP.BF16.F32.PACK_AB R183, R10, R11 ;  /* 0x0000000b0ab7723e */ /* 0x000fe200000010ff */
[----:B------:R-:W-:Y:S01]  /*2ca0*/  FADD.FTZ R38, R174, R31 ;  /* 0x0000001fae267221 */ /* 0x000fe20000010000 */
[----:B------:R-:W-:Y:S01]  /*2cb0*/  F2FP.BF16.F32.PACK_AB R180, R61, R180 ;  /* 0x000000b43db4723e */ /* 0x000fe200000010ff */
[----:B------:R-:W3:Y:S01]  /*2cc0*/  MUFU.EX2 R81, R81 ;  /* 0x0000005100517308 */ /* 0x000ee20000000800 */
[----:B-1----:R-:W-:Y:S01]  /*2cd0*/  FADD.FTZ R27, R13, R36 ;  /* 0x000000240d1b7221 */ /* 0x002fe20000010000 */
[----:B------:R-:W-:Y:S01]  /*2ce0*/  F2FP.BF16.F32.PACK_AB R182, R65, R182 ;  /* 0x000000b641b6723e */ /* 0x000fe200000010ff */
[----:B------:R-:W-:Y:S01]  /*2cf0*/  IMAD.MOV.U32 R11, RZ, RZ, 0x3f800000 ;  /* 0x3f800000ff0b7424 */ /* 0x000fe200078e00ff */
[----:B------:R-:W-:-:S02]  /*2d00*/  F2FP.BF16.F32.PACK_AB R176, R69, R176 ;  /* 0x000000b045b0723e */ /* 0x000fc400000010ff */
[----:B------:R-:W-:Y:S02]  /*2d10*/  F2FP.BF16.F32.PACK_AB R178, R73, R178 ;  /* 0x000000b249b2723e */ /* 0x000fe400000010ff */
[----:B------:R-:W1:Y:S01]  /*2d20*/  MUFU.EX2 R15, R15 ;  /* 0x0000000f000f7308 */ /* 0x000e620000000800 */
[C---:B--2---:R-:W-:Y:S01]  /*2d30*/  FADD.FTZ R36, R12.reuse, R27 ;  /* 0x0000001b0c247221 */ /* 0x044fe20000010000 */
[----:B------:R-:W-:Y:S02]  /*2d40*/  F2FP.BF16.F32.PACK_AB R172, R77, R172 ;  /* 0x000000ac4dac723e */ /* 0x000fe400000010ff */
[----:B------:R-:W-:-:S04]  /*2d50*/  F2FP.BF16.F32.PACK_AB R177, R12, R13 ;  /* 0x0000000d0cb1723e */ /* 0x000fc800000010ff */
[----:B------:R-:W2:Y:S01]  /*2d60*/  MUFU.EX2 R168, R168 ;  /* 0x000000a800a87308 */ /* 0x000ea20000000800 */
[C---:B---3--:R-:W-:Y:S01]  /*2d70*/  FADD.FTZ R31, R81.reuse, R38 ;  /* 0x00000026511f7221 */ /* 0x048fe20000010000 */
[----:B------:R-:W-:-:S06]  /*2d80*/  F2FP.BF16.F32.PACK_AB R174, R81, R174 ;  /* 0x000000ae51ae723e */ /* 0x000fcc00000010ff */
[----:B------:R-:W3:Y:S01]  /*2d90*/  MUFU.EX2 R20, R39 ;  /* 0x0000002700147308 */ /* 0x000ee20000000800 */
[----:B-1----:R-:W-:-:S07]  /*2da0*/  FADD.FTZ R27, R15, R36 ;  /* 0x000000240f1b7221 */ /* 0x002fce0000010000 */
[----:B------:R-:W1:Y:S01]  /*2db0*/  MUFU.EX2 R85, R85 ;  /* 0x0000005500557308 */ /* 0x000e620000000800 */
[----:B--2---:R-:W-:-:S07]  /*2dc0*/  FADD.FTZ R40, R168, R31 ;  /* 0x0000001fa8287221 */ /* 0x004fce0000010000 */
[----:B------:R-:W2:Y:S01]  /*2dd0*/  MUFU.EX2 R21, R21 ;  /* 0x0000001500157308 */ /* 0x000ea20000000800 */
[C---:B---3--:R-:W-:Y:S01]  /*2de0*/  FADD.FTZ R38, R20.reuse, R27 ;  /* 0x0000001b14267221 */ /* 0x048fe20000010000 */
[----:B------:R-:W-:-:S06]  /*2df0*/  F2FP.BF16.F32.PACK_AB R179, R20, R15 ;  /* 0x0000000f14b3723e */ /* 0x000fcc00000010ff */
[----:B------:R-:W3:Y:S01]  /*2e00*/  MUFU.EX2 R170, R170 ;  /* 0x000000aa00aa7308 */ /* 0x000ee20000000800 */
[C---:B-1----:R-:W-:Y:S01]  /*2e10*/  FADD.FTZ R31, R85.reuse, R40 ;  /* 0x00000028551f7221 */ /* 0x042fe20000010000 */
[----:B------:R-:W-:-:S06]  /*2e20*/  F2FP.BF16.F32.PACK_AB R168, R85, R168 ;  /* 0x000000a855a8723e */ /* 0x000fcc00000010ff */
[----:B------:R-:W1:Y:S01]  /*2e30*/  MUFU.EX2 R24, R43 ;  /* 0x0000002b00187308 */ /* 0x000e620000000800 */
[----:B--2---:R-:W-:-:S07]  /*2e40*/  FADD.FTZ R27, R21, R38 ;  /* 0x00000026151b7221 */ /* 0x004fce0000010000 */
[----:B------:R2:W4:Y:S01]  /*2e50*/  MUFU.EX2 R79, R117 ;  /* 0x00000075004f7308 */ /* 0x0005220000000800 */
[----:B---3--:R-:W-:-:S07]  /*2e60*/  FADD.FTZ R40, R170, R31 ;  /* 0x0000001faa287221 */ /* 0x008fce0000010000 */
[----:B------:R-:W3:Y:S01]  /*2e70*/  MUFU.EX2 R25, R25 ;  /* 0x0000001900197308 */ /* 0x000ee20000000800 */
[C---:B-1----:R-:W-:Y:S01]  /*2e80*/  FADD.FTZ R38, R24.reuse, R27 ;  /* 0x0000001b18267221 */ /* 0x042fe20000010000 */
[----:B------:R-:W-:Y:S01]  /*2e90*/  F2FP.BF16.F32.PACK_AB R173, R24, R21 ;  /* 0x0000001518ad723e */ /* 0x000fe200000010ff */
[----:B--2---:R-:W-:-:S05]  /*2ea0*/  IMAD.MOV.U32 R117, RZ, RZ, R151 ;  /* 0x000000ffff757224 */ /* 0x004fca00078e0097 */
[----:B------:R-:W1:Y:S01]  /*2eb0*/  MUFU.EX2 R152, R152 ;  /* 0x0000009800987308 */ /* 0x000e620000000800 */
[C---:B----4-:R-:W-:Y:S01]  /*2ec0*/  FADD.FTZ R27, R79.reuse, R40 ;  /* 0x000000284f1b7221 */ /* 0x050fe20000010000 */
[----:B------:R-:W-:-:S06]  /*2ed0*/  F2FP.BF16.F32.PACK_AB R170, R79, R170 ;  /* 0x000000aa4faa723e */ /* 0x000fcc00000010ff */
[----:B------:R-:W2:Y:S01]  /*2ee0*/  MUFU.EX2 R26, R47 ;  /* 0x0000002f001a7308 */ /* 0x000ea20000000800 */
[----:B---3--:R-:W-:-:S07]  /*2ef0*/  FADD.FTZ R3, R25, R38 ;  /* 0x0000002619037221 */ /* 0x008fce0000010000 */
[----:B------:R-:W3:Y:S01]  /*2f00*/  MUFU.EX2 R83, R83 ;  /* 0x0000005300537308 */ /* 0x000ee20000000800 */
[----:B-1----:R-:W-:-:S07]  /*2f10*/  FADD.FTZ R42, R152, R27 ;  /* 0x0000001b982a7221 */ /* 0x002fce0000010000 */
[----:B------:R-:W1:Y:S01]  /*2f20*/  MUFU.EX2 R29, R29 ;  /* 0x0000001d001d7308 */ /* 0x000e620000000800 */
[C---:B--2---:R-:W-:Y:S01]  /*2f30*/  FADD.FTZ R40, R26.reuse, R3 ;  /* 0x000000031a287221 */ /* 0x044fe20000010000 */
[----:B------:R-:W-:-:S06]  /*2f40*/  F2FP.BF16.F32.PACK_AB R175, R26, R25 ;  /* 0x000000191aaf723e */ /* 0x000fcc00000010ff */
        /* <DEDUP_REMOVED lines=12> */
[----:B------:R-:W-:Y:S01]  /*3010*/  F2FP.BF16.F32.PACK_AB R154, R125, R154 ;  /* 0x0000009a7d9a723e */ /* 0x000fe200000010ff */
[----:B------:R-:W-:-:S05]  /*3020*/  IMAD.MOV.U32 R125, RZ, RZ, R151 ;  /* 0x000000ffff7d7224 */ /* 0x000fca00078e0097 */
        /* <DEDUP_REMOVED lines=10> */
[----:B------:R-:W-:Y:S01]  /*30d0*/  F2FP.BF16.F32.PACK_AB R156, R156, R127 ;  /* 0x0000007f9c9c723e */ /* 0x000fe200000010ff */
[----:B------:R-:W-:-:S05]  /*30e0*/  IMAD.MOV.U32 R127, RZ, RZ, R151 ;  /* 0x000000ffff7f7224 */ /* 0x000fca00078e0097 */
[----:B------:R-:W2:Y:S01]  /*30f0*/  MUFU.EX2 R32, R59 ;  /* 0x0000003b00207308 */ /* 0x000ea20000000800 */
[----:B---3--:R-:W-:-:S07]  /*3100*/  FADD.FTZ R3, R37, R6 ;  /* 0x0000000625037221 */ /* 0x008fce0000010000 */
[----:B------:R3:W4:Y:S01]  /*3110*/  MUFU.EX2 R158, R133 ;  /* 0x00000085009e7308 */ /* 0x0007220000000800 */
[----:B-1----:R-:W-:-:S07]  /*3120*/  FADD.FTZ R27, R131, R42 ;  /* 0x0000002a831b7221 */ /* 0x002fce0000010000 */
[----:B------:R-:W1:Y:S01]  /*3130*/  MUFU.EX2 R41, R41 ;  /* 0x0000002900297308 */ /* 0x000e620000000800 */
[C---:B--2---:R-:W-:Y:S01]  /*3140*/  FADD.FTZ R6, R32.reuse, R3 ;  /* 0x0000000320067221 */ /* 0x044fe20000010000 */
[----:B------:R-:W-:Y:S01]  /*3150*/  F2FP.BF16.F32.PACK_AB R153, R32, R37 ;  /* 0x000000252099723e */ /* 0x000fe200000010ff */
[----:B---3--:R-:W-:-:S05]  /*3160*/  IMAD.MOV.U32 R133, RZ, RZ, R151 ;  /* 0x000000ffff857224 */ /* 0x008fca00078e0097 */
[----:B------:R-:W2:Y:S01]  /*3170*/  MUFU.EX2 R135, R135 ;  /* 0x0000008700877308 */ /* 0x000ea20000000800 */
[C---:B----4-:R-:W-:Y:S01]  /*3180*/  FADD.FTZ R42, R158.reuse, R27 ;  /* 0x0000001b9e2a7221 */ /* 0x050fe20000010000 */
[----:B------:R-:W-:Y:S01]  /*3190*/  F2FP.BF16.F32.PACK_AB R158, R158, R131 ;  /* 0x000000839e9e723e */ /* 0x000fe200000010ff */
[----:B------:R-:W-:-:S05]  /*31a0*/  IMAD.MOV.U32 R131, RZ, RZ, R151 ;  /* 0x000000ffff837224 */ /* 0x000fca00078e0097 */
[----:B------:R-:W3:Y:S01]  /*31b0*/  MUFU.EX2 R34, R63 ;  /* 0x0000003f00227308 */ /* 0x000ee20000000800 */
[----:B-1----:R-:W-:-:S07]  /*31c0*/  FADD.FTZ R3, R41, R6 ;  /* 0x0000000629037221 */ /* 0x002fce0000010000 */
[----:B------:R1:W4:Y:S01]  /*31d0*/  MUFU.EX2 R160, R137 ;  /* 0x0000008900a07308 */ /* 0x0003220000000800 */
[----:B--2---:R-:W-:-:S07]  /*31e0*/  FADD.FTZ R27, R135, R42 ;  /* 0x0000002a871b7221 */ /* 0x004fce0000010000 */
[----:B------:R-:W2:Y:S01]  /*31f0*/  MUFU.EX2 R45, R45 ;  /* 0x0000002d002d7308 */ /* 0x000ea20000000800 */
[C---:B---3--:R-:W-:Y:S01]  /*3200*/  FADD.FTZ R6, R34.reuse, R3 ;  /* 0x0000000322067221 */ /* 0x048fe20000010000 */
[----:B------:R-:W-:Y:S01]  /*3210*/  F2FP.BF16.F32.PACK_AB R155, R34, R41 ;  /* 0x00000029229b723e */ /* 0x000fe200000010ff */
[----:B-1----:R-:W-:-:S05]  /*3220*/  IMAD.MOV.U32 R137, RZ, RZ, R151 ;  /* 0x000000ffff897224 */ /* 0x002fca00078e0097 */
[----:B------:R-:W1:Y:S01]  /*3230*/  MUFU.EX2 R139, R139 ;  /* 0x0000008b008b7308 */ /* 0x000e620000000800 */
[C---:B----4-:R-:W-:Y:S01]  /*3240*/  FADD.FTZ R44, R160.reuse, R27 ;  /* 0x0000001ba02c7221 */ /* 0x050fe20000010000 */
[----:B------:R-:W-:Y:S02]  /*3250*/  F2FP.BF16.F32.PACK_AB R160, R160, R135 ;  /* 0x00000087a0a0723e */ /* 0x000fe400000010ff */
[----:B------:R-:W-:-:S04]  /*3260*/  MOV R135, R151 ;  /* 0x0000009700877202 */ /* 0x000fc80000000f00 */
[----:B------:R-:W3:Y:S01]  /*3270*/  MUFU.EX2 R36, R67 ;  /* 0x0000004300247308 */ /* 0x000ee20000000800 */
[----:B--2---:R-:W-:-:S07]  /*3280*/  FADD.FTZ R3, R45, R6 ;  /* 0x000000062d037221 */ /* 0x004fce0000010000 */
[----:B------:R2:W4:Y:S01]  /*3290*/  MUFU.EX2 R162, R141 ;  /* 0x0000008d00a27308 */ /* 0x0005220000000800 */
[----:B-1----:R-:W-:-:S07]  /*32a0*/  FADD.FTZ R27, R139, R44 ;  /* 0x0000002c8b1b7221 */ /* 0x002fce0000010000 */
[----:B------:R-:W1:Y:S01]  /*32b0*/  MUFU.EX2 R49, R49 ;  /* 0x0000003100317308 */ /* 0x000e620000000800 */
[C---:B---3--:R-:W-:Y:S01]  /*32c0*/  FADD.FTZ R6, R36.reuse, R3 ;  /* 0x0000000324067221 */ /* 0x048fe20000010000 */
[----:B------:R-:W-:Y:S01]  /*32d0*/  F2FP.BF16.F32.PACK_AB R157, R36, R45 ;  /* 0x0000002d249d723e */ /* 0x000fe200000010ff */
[----:B--2---:R-:W-:-:S05]  /*32e0*/  IMAD.MOV.U32 R141, RZ, RZ, R151 ;  /* 0x000000ffff8d7224 */ /* 0x004fca00078e0097 */
        /* <DEDUP_REMOVED lines=14> */
[----:B------:R-:W-:Y:S01]  /*33d0*/  F2FP.BF16.F32.PACK_AB R164, R164, R143 ;  /* 0x0000008fa4a4723e */ /* 0x000fe200000010ff */
[----:B------:R-:W-:-:S05]  /*33e0*/  IMAD.MOV.U32 R143, RZ, RZ, R151 ;  /* 0x000000ffff8f7224 */ /* 0x000fca00078e0097 */
[----:B------:R-:W3:Y:S01]  /*33f0*/  MUFU.EX2 R40, R75 ;  /* 0x0000004b00287308 */ /* 0x000ee20000000800 */
[----:B--2---:R-:W-:-:S07]  /*3400*/  FADD.FTZ R3, R53, R6 ;  /* 0x0000000635037221 */ /* 0x004fce0000010000 */
[----:B------:R-:W2:Y:S01]  /*3410*/  MUFU.EX2 R57, R57 ;  /* 0x0000003900397308 */ /* 0x000ea20000000800 */
[----:B-1----:R-:W-:-:S07]  /*3420*/  FADD.FTZ R27, R147, R46 ;  /* 0x0000002e931b7221 */ /* 0x002fce0000010000 */
[----:B------:R1:W4:Y:S01]  /*3430*/  MUFU.EX2 R42, R91 ;  /* 0x0000005b002a7308 */ /* 0x0003220000000800 */
[C---:B---3--:R-:W-:Y:S01]  /*3440*/  FADD.FTZ R46, R40.reuse, R3 ;  /* 0x00000003282e7221 */ /* 0x048fe20000010000 */
[----:B------:R-:W-:-:S06]  /*3450*/  F2FP.BF16.F32.PACK_AB R161, R40, R53 ;  /* 0x0000003528a1723e */ /* 0x000fcc00000010ff */
[----:B------:R-:W3:Y:S01]  /*3460*/  MUFU.EX2 R93, R93 ;  /* 0x0000005d005d7308 */ /* 0x000ee20000000800 */
[----:B--2---:R-:W-:Y:S01]  /*3470*/  FADD.FTZ R3, R57, R46 ;  /* 0x0000002e39037221 */ /* 0x004fe20000010000 */
[----:B-1----:R-:W-:-:S06]  /*3480*/  MOV R91, R151 ;  /* 0x00000097005b7202 */ /* 0x002fcc0000000f00 */
[----:B------:R1:W2:Y:S01]  /*3490*/  MUFU.EX2 R44, R95 ;  /* 0x0000005f002c7308 */ /* 0x0002a20000000800 */
[C---:B----4-:R-:W-:Y:S01]  /*34a0*/  FADD.FTZ R10, R42.reuse, R3 ;  /* 0x000000032a0a7221 */ /* 0x050fe20000010000 */
[----:B------:R-:W-:-:S06]  /*34b0*/  F2FP.BF16.F32.PACK_AB R163, R42, R57 ;  /* 0x000000392aa3723e */ /* 0x000fcc00000010ff */
[----:B------:R-:W4:Y:S01]  /*34c0*/  MUFU.EX2 R97, R97 ;  /* 0x0000006100617308 */ /* 0x000f220000000800 */
[----:B---3--:R-:W-:Y:S01]  /*34d0*/  FADD.FTZ R3, R93, R10 ;  /* 0x0000000a5d037221 */ /* 0x008fe20000010000 */
[----:B-1----:R-:W-:-:S06]  /*34e0*/  IMAD.MOV.U32 R95, RZ, RZ, R151 ;  /* 0x000000ffff5f7224 */ /* 0x002fcc00078e0097 */
[----:B------:R-:W1:Y:S01]  /*34f0*/  MUFU.EX2 R14, R14 ;  /* 0x0000000e000e7308 */ /* 0x000e620000000800 */
[C---:B--2---:R-:W-:Y:S01]  /*3500*/  FADD.FTZ R10, R44.reuse, R3 ;  /* 0x000000032c0a7221 */ /* 0x044fe20000010000 */
[----:B------:R-:W-:Y:S01]  /*3510*/  F2FP.BF16.F32.PACK_AB R165, R44, R93 ;  /* 0x0000005d2ca5723e */ /* 0x000fe200000010ff */
[----:B------:R-:W-:-:S05]  /*3520*/  IMAD.MOV.U32 R93, RZ, RZ, R151 ;  /* 0x000000ffff5d7224 */ /* 0x000fca00078e0097 */
[----:B------:R-:W2:Y:S01]  /*3530*/  MUFU.EX2 R8, R87 ;  /* 0x0000005700087308 */ /* 0x000ea20000000800 */
[----:B----4-:R-:W-:Y:S01]  /*3540*/  FADD.FTZ R3, R97, R10 ;  /* 0x0000000a61037221 */ /* 0x010fe20000010000 */
[C---:B-1----:R-:W-:Y:S01]  /*3550*/  F2FP.BF16.F32.PACK_AB R166, R14.reuse, R147 ;  /* 0x000000930ea6723e */ /* 0x042fe200000010ff */
[----:B------:R-:W-:Y:S01]  /*3560*/  FADD.FTZ R6, R14, R27 ;  /* 0x0000001b0e067221 */ /* 0x000fe20000010000 */
[----:B------:R-:W-:Y:S01]  /*3570*/  IMAD.MOV.U32 R147, RZ, RZ, R151 ;  /* 0x000000ffff937224 */ /* 0x000fe200078e0097 */
[C---:B--2---:R-:W-:Y:S01]  /*3580*/  F2FP.BF16.F32.PACK_AB R167, R8.reuse, R97 ;  /* 0x0000006108a7723e */ /* 0x044fe200000010ff */
[----:B------:R-:W-:Y:S01]  /*3590*/  FADD.FTZ R3, R8, R3 ;  /* 0x0000000308037221 */ /* 0x000fe20000010000 */
[----:B------:R-:W-:Y:S01]  /*35a0*/  IMAD.MOV.U32 R97, RZ, RZ, R151 ;  /* 0x000000ffff617224 */ /* 0x000fe200078e0097 */
[----:B------:R-:W-:Y:S06]  /*35b0*/  @!P2 BRA `(.L_x_15) ;  /* 0x0000002000d0a947 */ /* 0x000fec0003800000 */
[----:B------:R-:W-:Y:S01]  /*35c0*/  VIADD R189, R189, 0xfffffffe ;  /* 0xfffffffebdbd7836 */ /* 0x000fe20000000000 */
[----:B------:R-:W-:Y:S01]  /*35d0*/  CS2R R150, SRZ ;  /* 0x0000000000967805 */ /* 0x000fe2000001ff00 */
[----:B------:R-:W-:Y:S01]  /*35e0*/  IMAD.MOV.U32 R8, RZ, RZ, R9 ;  /* 0x000000ffff087224 */ /* 0x000fe200078e0009 */
[----:B------:R-:W-:Y:S01]  /*35f0*/  CS2R R146, SRZ ;  /* 0x0000000000927805 */ /* 0x000fe2000001ff00 */
[----:B------:R-:W-:Y:S01]  /*3600*/  IMAD.MOV.U32 R13, RZ, RZ, R0 ;  /* 0x000000ffff0d7224 */ /* 0x000fe200078e0000 */
[----:B------:R-:W-:Y:S01]  /*3610*/  CS2R R142, SRZ ;  /* 0x00000000008e7805 */ /* 0x000fe2000001ff00 */
[----:B------:R-:W-:Y:S01]  /*3620*/  IMAD.MOV.U32 R7, RZ, RZ, 0x3f800000 ;  /* 0x3f800000ff077424 */ /* 0x000fe200078e00ff */
[----:B------:R-:W-:Y:S02]  /*3630*/  CS2R R138, SRZ ;  /* 0x00000000008a7805 */ /* 0x000fe4000001ff00 */
[----:B------:R-:W-:Y:S02]  /*3640*/  CS2R R134, SRZ ;  /* 0x0000000000867805 */ /* 0x000fe4000001ff00 */
[----:B------:R-:W-:-:S02]  /*3650*/  CS2R R130, SRZ ;  /* 0x0000000000827805 */ /* 0x000fc4000001ff00 */
[----:B------:R-:W-:Y:S02]  /*3660*/  CS2R R126, SRZ ;  /* 0x00000000007e7805 */ /* 0x000fe4000001ff00 */
[----:B------:R-:W-:Y:S02]  /*3670*/  CS2R R122, SRZ ;  /* 0x00000000007a7805 */ /* 0x000fe4000001ff00 */
[----:B------:R-:W-:Y:S02]  /*3680*/  CS2R R118, SRZ ;  /* 0x0000000000767805 */ /* 0x000fe4000001ff00 */
        /* <DEDUP_REMOVED lines=22> */
[----:B------:R-:W-:Y:S01]  /*37f0*/  CS2R R88, SRZ ;  /* 0x0000000000587805 */ /* 0x000fe2000001ff00 */
[----:B------:R-:W-:Y:S01]  /*3800*/  UMOV UR4, UR39 ;  /* 0x0000002700047c82 */ /* 0x000fe20008000000 */
[----:B------:R-:W-:-:S05]  /*3810*/  UMOV UR5, UR38 ;  /* 0x0000002600057c82 */ /* 0x000fca0008000000 */
.L_x_24:
[----:B------:R-:W-:-:S04]  /*3820*/  UIADD3 UR6, UR5, 0x1, URZ ;  /* 0x0000000105067890 */ /* 0x000fc8000fffe03f */
[----:B------:R-:W-:-:S04]  /*3830*/  UISETP.NE.AND UP0, UPT, UR6, 0x2, UPT ;  /* 0x000000020600788c */ /* 0x000fc8000bf05270 */
[----:B------:R-:W-:Y:S02]  /*3840*/  USEL UR39, URZ, 0x1, UP0 ;  /* 0x000000013f277887 */ /* 0x000fe40008000000 */
[----:B------:R-:W-:Y:S02]  /*3850*/  USEL UR38, UR6, URZ, UP0 ;  /* 0x0000003f06267287 */ /* 0x000fe40008000000 */
[----:B------:R-:W-:Y:S01]  /*3860*/  ULOP3.LUT UR39, UR4, UR39, URZ, 0x3c, !UPT ;  /* 0x0000002704277292 */ /* 0x000fe2000f8e3c3f */
[----:B------:R-:W-:Y:S11]  /*3870*/  @!P0 BRA `(.L_x_16) ;  /* 0x0000000000048947 */ /* 0x000ff60003800000 */
[----:B------:R-:W-:Y:S01]  /*3880*/  BPT.TRAP 0x1 ;  /* 0x000000040000795c */ /* 0x000fe20000300000 */
.L_x_16:
[----:B------:R-:W-:Y:S01]  /*3890*/  ULEA UR6, UR38, UR60, 0x3 ;  /* 0x0000003c26067291 */ /* 0x000fe2000f8e183f */
[----:B------:R-:W-:-:S05]  /*38a0*/  IMAD.U32 R0, RZ, RZ, UR39 ;  /* 0x00000027ff007e24 */ /* 0x000fca000f8e00ff */
[----:B------:R-:W-:-:S04]  /*38b0*/  SHF.L.U32 R0, R0, 0x1f, RZ ;  /* 0x0000001f00007819 */ /* 0x000fc800000006ff */
[----:B------:R1:W2:Y:S01]  /*38c0*/  SYNCS.PHASECHK.TRANS64.TRYWAIT P2, [UR6+0x34830], R0 ;  /* 0x03483000ff0075a7 */ /* 0x0002a20008040146 */
[----:B------:R-:W-:Y:S05]  /*38d0*/  @!P0 BRA `(.L_x_17) ;  /* 0x0000000000048947 */ /* 0x000fea0003800000 */
[----:B------:R-:W-:Y:S01]  /*38e0*/  BPT.TRAP 0x1 ;  /* 0x000000040000795c */ /* 0x000fe20000300000 */
.L_x_17:
[----:B--2---:R-:W-:Y:S05]  /*38f0*/  @P2 BRA `(.L_x_18) ;  /* 0x0000000000082947 */ /* 0x004fea0003800000 */
[----:B------:R-:W2:Y:S02]  /*3900*/  SYNCS.PHASECHK.TRANS64.TRYWAIT P2, [UR6+0x34830], R0 ;  /* 0x03483000ff0075a7 */ /* 0x000ea40008040146 */
[----:B--2---:R-:W-:Y:S05]  /*3910*/  @!P2 BRA `(.L_x_19) ;  /* 0x0000006800a4a947 */ /* 0x004fea0003800000 */
.L_x_18:
[----:B------:R-:W-:Y:S01]  /*3920*/  R2UR UR44, R4 ;  /* 0x00000000042c72ca */ /* 0x000fe200000e0000 */
[----:B------:R-:W-:Y:S01]  /*3930*/  UIMAD UR7, UR38, 0xc00, UR37 ;  /* 0x00000c00260778a4 */ /* 0x000fe2000f8e0225 */
[----:B------:R-:W-:Y:S01]  /*3940*/  R2UR UR45, R5 ;  /* 0x00000000052d72ca */ /* 0x000fe200000e0000 */
[----:B------:R-:W-:Y:S01]  /*3950*/  WARPGROUP.ARRIVE ;  /* 0x00000000000079c5 */ /* 0x000fe20000000000 */
[----:B------:R-:W-:Y:S01]  /*3960*/  UMOV UR47, 0x40000040 ;  /* 0x40000040002f7882 */ /* 0x000fe20000000000 */
[----:B------:R-:W-:Y:S01]  /*3970*/  UIADD3 UR10, UR7, 0x6, URZ ;  /* 0x00000006070a7890 */ /* 0x000fe2000fffe03f */
[-C--:B------:R-:W-:Y:S01]  /*3980*/  FMUL.FTZ R88, R88, R11.reuse ;  /* 0x0000000b58587220 */ /* 0x080fe20000410000 */
[----:B------:R-:W-:Y:S01]  /*3990*/  UMOV UR11, 0x40000040 ;  /* 0x40000040000b7882 */ /* 0x000fe20000000000 */
[----:B------:R-:W-:Y:S01]  /*39a0*/  UMOV UR46, UR7 ;  /* 0x00000007002e7c82 */ /* 0x000fe20008000000 */
[----:B------:R-:W-:Y:S01]  /*39b0*/  UIADD3 UR14, UR7, 0x400, URZ ;  /* 0x00000400070e7890 */ /* 0x000fe2000fffe03f */
[-C--:B------:R-:W-:Y:S01]  /*39c0*/  FMUL.FTZ R89, R89, R11.reuse ;  /* 0x0000000b59597220 */ /* 0x080fe20000410000 */
[----:B------:R-:W-:Y:S01]  /*39d0*/  UMOV UR15, 0x40000040 ;  /* 0x40000040000f7882 */ /* 0x000fe20000000000 */
[----:B------:R-:W-:Y:S01]  /*39e0*/  UIADD3 UR18, UR7, 0x402, URZ ;  /* 0x0000040207127890 */ /* 0x000fe2000fffe03f */
[-C--:B------:R-:W-:Y:S01]  /*39f0*/  FMUL.FTZ R92, R92, R11.reuse ;  /* 0x0000000b5c5c7220 */ /* 0x080fe20000410000 */
[----:B------:R-:W-:Y:S01]  /*3a00*/  UMOV UR19, 0x40000040 ;  /* 0x4000004000137882 */ /* 0x000fe20000000000 */
[----:B------:R-:W-:Y:S01]  /*3a10*/  HGMMA.64x128x16.F32.BF16 R24, gdesc[UR44], RZ, !UPT, gsb0 ;  /* 0x01e000002c1879f0 */ /* 0x000fe2000c0018ff */
[----:B------:R-:W-:Y:S01]  /*3a20*/  UIADD3 UR46, UR7, 0x2, URZ ;  /* 0x00000002072e7890 */ /* 0x000fe2000fffe03f */
[-C--:B------:R-:W-:Y:S01]  /*3a30*/  FMUL.FTZ R93, R93, R11.reuse ;  /* 0x0000000b5d5d7220 */ /* 0x080fe20000410000 */
[----:B------:R-:W-:Y:S01]  /*3a40*/  UMOV UR44, UR56 ;  /* 0x00000038002c7c82 */ /* 0x000fe20008000000 */
[----:B------:R-:W-:Y:S01]  /*3a50*/  UMOV UR45, UR57 ;  /* 0x00000039002d7c82 */ /* 0x000fe20008000000 */
[----:B------:R-:W-:Y:S01]  /*3a60*/  UMOV UR47, 0x40000040 ;  /* 0x40000040002f7882 */ /* 0x000fe20000000000 */
[----:B------:R-:W-:Y:S01]  /*3a70*/  UIADD3 UR22, UR7, 0x404, URZ ;  /* 0x0000040407167890 */ /* 0x000fe2000fffe03f */
[-C--:B------:R-:W-:Y:S01]  /*3a80*/  FMUL.FTZ R96, R96, R11.reuse ;  /* 0x0000000b60607220 */ /* 0x080fe20000410000 */
        /* <DEDUP_REMOVED lines=13> */
[-C--:B------:R-:W-:Y:S01]  /*3b60*/  FMUL.FTZ R105, R105, R11.reuse ;  /* 0x0000000b69697220 */ /* 0x080fe20000410000 */
        /* <DEDUP_REMOVED lines=21> */
[----:B------:R-:W-:Y:S01]  /*3cc0*/  FMUL.FTZ R149, R149, R11 ;  /* 0x0000000b95957220 */ /* 0x000fe20000410000 */
        /* <DEDUP_REMOVED lines=32> */
[----:B------:R-:W-:-:S02]  /*3ed0*/  WARPGROUP.DEPBAR.LE gsb0, 0x0 ;  /* 0x00008000000079c5 */ /* 0x000fc40000010000 */
[----:B------:R-:W-:-:S06]  /*3ee0*/  WARPGROUP.ARRIVE ;  /* 0x00000000000079c5 */ /* 0x000fcc0000000000 */
[----:B------:R-:W-:Y:S01]  /*3ef0*/  HGMMA.64x128x16.F32.BF16 R24, gdesc[UR44], R24, gsb0 ;  /* 0x01e000002c1879f0 */ /* 0x000fe20008001818 */
[----:B------:R-:W-:Y:S01]  /*3f00*/  UIADD3 UR46, UR7, 0x4, URZ ;  /* 0x00000004072e7890 */ /* 0x000fe2000fffe03f */
[----:B------:R-:W-:Y:S01]  /*3f10*/  UMOV UR44, UR52 ;  /* 0x00000034002c7c82 */ /* 0x000fe20008000000 */
[----:B------:R-:W-:Y:S01]  /*3f20*/  UMOV UR45, UR53 ;  /* 0x00000035002d7c82 */ /* 0x000fe20008000000 */
[----:B------:R-:W-:Y:S01]  /*3f30*/  UMOV UR47, 0x40000040 ;  /* 0x40000040002f7882 */ /* 0x000fe20000000000 */
[----:B------:R-:W-:Y:S02]  /*3f40*/  WARPGROUP.DEPBAR.LE gsb0, 0x0 ;  /* 0x00008000000079c5 */ /* 0x000fe40000010000 */
        /* <DEDUP_REMOVED lines=34> */
[----:B------:R-:W-:Y:S05]  /*4170*/  @!P0 BRA `(.L_x_20) ;  /* 0x0000000000048947 */ /* 0x000fea0003800000 */
[----:B------:R-:W-:Y:S01]  /*4180*/  BPT.TRAP 0x1 ;  /* 0x000000040000795c */ /* 0x000fe20000300000 */
.L_x_20:
[----:B------:R-:W-:Y:S01]  /*4190*/  ULEA UR7, UR5, UR60, 0x3 ;  /* 0x0000003c05077291 */ /* 0x000fe2000f8e183f */
[----:B-12---:R-:W-:-:S05]  /*41a0*/  IMAD.U32 R0, RZ, RZ, UR4 ;  /* 0x00000004ff007e24 */ /* 0x006fca000f8e00ff */
[----:B------:R-:W-:-:S04]  /*41b0*/  SHF.L.U32 R0, R0, 0x1f, RZ ;  /* 0x0000001f00007819 */ /* 0x000fc800000006ff */
[----:B------:R1:W2:Y:S01]  /*41c0*/  SYNCS.PHASECHK.TRANS64.TRYWAIT P2, [UR7+0x34850], R0 ;  /* 0x03485000ff0075a7 */ /* 0x0002a20008040147 */
[----:B------:R-:W-:Y:S05]  /*41d0*/  @!P0 BRA `(.L_x_21) ;  /* 0x0000000000048947 */ /* 0x000fea0003800000 */
[----:B------:R-:W-:Y:S01]  /*41e0*/  BPT.TRAP 0x1 ;  /* 0x000000040000795c */ /* 0x000fe20000300000 */
.L_x_21:
[----:B--2---:R-:W-:Y:S05]  /*41f0*/  @P2 BRA `(.L_x_22) ;  /* 0x0000000000082947 */ /* 0x004fea0003800000 */
[----:B------:R-:W2:Y:S02]  /*4200*/  SYNCS.PHASECHK.TRANS64.TRYWAIT P2, [UR7+0x34850], R0 ;  /* 0x03485000ff0075a7 */ /* 0x000ea40008040147 */
[----:B--2---:R-:W-:Y:S05]  /*4210*/  @!P2 BRA `(.L_x_23) ;  /* 0x00000060007ca947 */ /* 0x004fea0003800000 */
.L_x_22:
[----:B------:R-:W-:Y:S01]  /*4220*/  UIADD3 UR4, UR60, 0x400, URZ ;  /* 0x000004003c047890 */ /* 0x000fe2000fffe03f */
[----:B------:R-:W-:Y:S01]  /*4230*/  WARPGROUP.ARRIVE ;  /* 0x00000000000079c5 */ /* 0x000fe20000000000 */
[----:B------:R-:W-:Y:S01]  /*4240*/  UMOV UR11, 0x40000040 ;  /* 0x40000040000b7882 */ /* 0x000fe20000000000 */
[----:B-12---:R-:W-:Y:S01]  /*4250*/  FMNMX.FTZ R0, R24, R13, !PT ;  /* 0x0000000d18007209 */ /* 0x006fe20007810000 */
[----:B------:R-:W-:Y:S01]  /*4260*/  USHF.R.U32.HI UR4, URZ, 0x4, UR4 ;  /* 0x000000043f047899 */ /* 0x000fe20008011604 */
[----:B------:R-:W1:Y:S01]  /*4270*/  LDC R2, c[0x0][0x988] ;  /* 0x00026200ff027b82 */ /* 0x000e620000000800 */
[C---:B------:R-:W-:Y:S01]  /*4280*/  ISETP.GT.AND P2, PT, R189.reuse, RZ, PT ;  /* 0x000000ffbd00720c */ /* 0x040fe20003f44270 */
[----:B------:R-:W-:Y:S01]  /*4290*/  VIADD R189, R189, 0xffffffff ;  /* 0xffffffffbdbd7836 */ /* 0x000fe20000000000 */
[----:B------:R-:W-:Y:S01]  /*42a0*/  ULOP3.LUT UR4, UR4, 0x3fff, URZ, 0xc0, !UPT ;  /* 0x00003fff04047892 */ /* 0x000fe2000f8ec03f */
[----:B------:R-:W-:-:S03]  /*42b0*/  FMNMX.FTZ R7, R25, R0, !PT ;  /* 0x0000000019077209 */ /* 0x000fc60007810000 */
[----:B------:R-:W-:Y:S01]  /*42c0*/  ULOP3.LUT UR4, UR4, 0x4000000, URZ, 0xfc, !UPT ;  /* 0x0400000004047892 */ /* 0x000fe2000f8efc3f */
[----:B------:R-:W-:-:S03]  /*42d0*/  FMNMX.FTZ R0, R28, R7, !PT ;  /* 0x000000071c007209 */ /* 0x000fc60007810000 */
[----:B------:R-:W-:Y:S01]  /*42e0*/  ULEA UR4, UR5, UR4, 0xb ;  /* 0x0000000405047291 */ /* 0x000fe2000f8e583f */
[----:B------:R-:W-:Y:S02]  /*42f0*/  FMNMX.FTZ R7, R29, R0, !PT ;  /* 0x000000001d077209 */ /* 0x000fe40007810000 */
[----:B------:R-:W-:Y:S02]  /*4300*/  UMOV UR5, UR38 ;  /* 0x0000002600057c82 */ /* 0x000fe40008000000 */
[----:B------:R-:W-:Y:S02]  /*4310*/  FMNMX.FTZ R0, R32, R7, !PT ;  /* 0x0000000720007209 */ /* 0x000fe40007810000 */
[----:B------:R-:W-:Y:S02]  /*4320*/  UMOV UR10, UR4 ;  /* 0x00000004000a7c82 */ /* 0x000fe40008000000 */
[----:B------:R-:W-:Y:S01]  /*4330*/  HGMMA.64x128x16.F32.BF16 R88, R180, gdesc[UR8].tnspB, R88, gsb0 ;  /* 0x41e00008b4587df0 */ /* 0x000fe20008001858 */
[----:B------:R-:W-:Y:S01]  /*4340*/  UIADD3 UR10, UR4, 0x80, URZ ;  /* 0x00000080040a7890 */ /* 0x000fe2000fffe03f */
[----:B------:R-:W-:Y:S01]  /*4350*/  FMNMX.FTZ R7, R33, R0, !PT ;  /* 0x0000000021077209 */ /* 0x000fe20007810000 */
[----:B------:R-:W-:-:S03]  /*4360*/  UMOV UR11, 0x40000040 ;  /* 0x40000040000b7882 */ /* 0x000fc60000000000 */
[----:B------:R-:W-:-:S04]  /*4370*/  FMNMX.FTZ R0, R36, R7, !PT ;  /* 0x0000000724007209 */ /* 0x000fc80007810000 */
        /* <DEDUP_REMOVED lines=24> */
[----:B------:R-:W-:-:S05]  /*4500*/  FMNMX.FTZ R9, R85, R0, !PT ;  /* 0x0000000055097209 */ /* 0x000fca0007810000 */
[----:B------:R-:W2:Y:S02]  /*4510*/  SHFL.BFLY PT, R0, R9, 0x2, 0x1f ;  /* 0x0c401f0009007f89 */ /* 0x000ea400000e0000 */
[----:B--2---:R-:W-:-:S05]  /*4520*/  FMNMX.FTZ R10, R9, R0, !PT ;  /* 0x00000000090a7209 */ /* 0x004fca0007810000 */
[----:B------:R-:W2:Y:S01]  /*4530*/  SHFL.BFLY PT, R7, R10, 0x1, 0x1f ;  /* 0x0c201f000a077f89 */ /* 0x000ea200000e0000 */
[----:B------:R-:W-:Y:S02]  /*4540*/  WARPGROUP.DEPBAR.LE gsb0, 0x0 ;  /* 0x00008000000079c5 */ /* 0x000fe40000010000 */
[----:B------:R-:W-:-:S06]  /*4550*/  WARPGROUP.ARRIVE ;  /* 0x00000000000079c5 */ /* 0x000fcc0000000000 */
[----:B------:R-:W-:Y:S01]  /*4560*/  HGMMA.64x128x16.F32.BF16 R88, R176, gdesc[UR8].tnspB, R88, gsb0 ;  /* 0x41e00008b0587df0 */ /* 0x000fe20008001858 */
[----:B------:R-:W-:Y:S01]  /*4570*/  UIADD3 UR10, UR4, 0x100, URZ ;  /* 0x00000100040a7890 */ /* 0x000fe2000fffe03f */
[----:B------:R-:W-:Y:S01]  /*4580*/  UMOV UR11, 0x40000040 ;  /* 0x40000040000b7882 */ /* 0x000fe20000000000 */
[----:B--2---:R-:W-:Y:S02]  /*4590*/  FMNMX.FTZ R0, R10, R7, !PT ;  /* 0x000000070a007209 */ /* 0x004fe40007810000 */
[----:B------:R-:W-:-:S03]  /*45a0*/  FMNMX.FTZ R10, R26, R8, !PT ;  /* 0x000000081a0a7209 */ /* 0x000fc60007810000 */
[----:B------:R-:W-:Y:S01]  /*45b0*/  FADD.FTZ R7, -R0, R13 ;  /* 0x0000000d00077221 */ /* 0x000fe20000010100 */
[----:B------:R-:W-:-:S03]  /*45c0*/  FMNMX.FTZ R9, R27, R10, !PT ;  /* 0x0000000a1b097209 */ /* 0x000fc60007810000 */
[-C--:B-1----:R-:W-:Y:S01]  /*45d0*/  FMUL.FTZ R11, R7, R2.reuse ;  /* 0x00000002070b7220 */ /* 0x082fe20000410000 */
[----:B------:R-:W-:Y:S01]  /*45e0*/  FMNMX.FTZ R10, R30, R9, !PT ;  /* 0x000000091e0a7209 */ /* 0x000fe20007810000 */
[----:B------:R-:W-:-:S03]  /*45f0*/  FMUL.FTZ R7, R0, R2 ;  /* 0x0000000200077220 */ /* 0x000fc60000410000 */
[----:B------:R-:W-:Y:S01]  /*4600*/  FMNMX.FTZ R9, R31, R10, !PT ;  /* 0x0000000a1f097209 */ /* 0x000fe20007810000 */
[-CC-:B------:R-:W-:Y:S01]  /*4610*/  FFMA.FTZ R180, R24, R2.reuse, -R7.reuse ;  /* 0x0000000218b47223 */ /* 0x180fe20000010807 */
[-CC-:B------:R-:W-:Y:S01]  /*4620*/  FFMA.FTZ R15, R29, R2.reuse, -R7.reuse ;  /* 0x000000021d0f7223 */ /* 0x180fe20000010807 */
[-CC-:B------:R-:W-:Y:S01]  /*4630*/  FFMA.FTZ R29, R41, R2.reuse, -R7.reuse ;  /* 0x00000002291d7223 */ /* 0x180fe20000010807 */
[----:B------:R-:W-:Y:S01]  /*4640*/  FMNMX.FTZ R10, R34, R9, !PT ;  /* 0x00000009220a7209 */ /* 0x000fe20007810000 */
[-CC-:B------:R-:W-:Y:S01]  /*4650*/  FFMA.FTZ R41, R53, R2.reuse, -R7.reuse ;  /* 0x0000000235297223 */ /* 0x180fe20000010807 */
[-CC-:B------:R-:W-:Y:S01]  /*4660*/  FFMA.FTZ R53, R65, R2.reuse, -R7.reuse ;  /* 0x0000000241357223 */ /* 0x180fe20000010807 */
[--C-:B------:R-:W-:Y:S01]  /*4670*/  FFMA.FTZ R65, R77, R2, -R7.reuse ;  /* 0x000000024d417223 */ /* 0x100fe20000010807 */
        /* <DEDUP_REMOVED lines=18> */
[----:B------:R-:W-:Y:S01]  /*47a0*/  FFMA.FTZ R73, R85, R2, -R7 ;  /* 0x0000000255497223 */ /* 0x000fe20000010807 */
[----:B------:R-:W-:Y:S01]  /*47b0*/  MUFU.EX2 R11, R11 ;  /* 0x0000000b000b7308 */ /* 0x000fe20000000800 */
[----:B------:R-:W-:-:S04]  /*47c0*/  FMNMX.FTZ R10, R46, R9, !PT ;  /* 0x000000092e0a7209 */ /* 0x000fc80007810000 */
[----:B------:R-:W-:-:S03]  /*47d0*/  FMNMX.FTZ R9, R47, R10, !PT ;  /* 0x0000000a2f097209 */ /* 0x000fc60007810000 */
[----:B------:R-:W1:Y:S01]  /*47e0*/  MUFU.EX2 R180, R180 ;  /* 0x000000b400b47308 */ /* 0x000e620000000800 */
[----:B------:R-:W-:-:S04]  /*47f0*/  FMNMX.FTZ R10, R50, R9, !PT ;  /* 0x00000009320a7209 */ /* 0x000fc80007810000 */
[----:B------:R-:W-:-:S03]  /*4800*/  FMNMX.FTZ R9, R51, R10, !PT ;  /* 0x0000000a33097209 */ /* 0x000fc60007810000 */
[----:B------:R-:W2:Y:S01]  /*4810*/  MUFU.EX2 R13, R13 ;  /* 0x0000000d000d7308 */ /* 0x000ea20000000800 */
[----:B------:R-:W-:-:S04]  /*4820*/  FMNMX.FTZ R10, R54, R9, !PT ;  /* 0x00000009360a7209 */ /* 0x000fc80007810000 */
[----:B------:R-:W-:-:S03]  /*4830*/  FMNMX.FTZ R9, R55, R10, !PT ;  /* 0x0000000a37097209 */ /* 0x000fc60007810000 */
[----:B------:R-:W-:Y:S01]  /*4840*/  MUFU.EX2 R182, R182 ;  /* 0x000000b600b67308 */ /* 0x000fe20000000800 */
[----:B------:R-:W-:Y:S01]  /*4850*/  FMNMX.FTZ R10, R58, R9, !PT ;  /* 0x000000093a0a7209 */ /* 0x000fe20007810000 */
[----:B-1----:R-:W-:-:S03]  /*4860*/  FFMA.FTZ R6, R11, R6, R180 ;  /* 0x000000060b067223 */ /* 0x002fc600000100b4 */
[----:B------:R-:W-:-:S03]  /*4870*/  FMNMX.FTZ R9, R59, R10, !PT ;  /* 0x0000000a3b097209 */ /* 0x000fc60007810000 */
[----:B------:R-:W-:Y:S01]  /*4880*/  MUFU.EX2 R15, R15 ;  /* 0x0000000f000f7308 */ /* 0x000fe20000000800 */
[----:B------:R-:W-:Y:S02]  /*4890*/  FMNMX.FTZ R10, R62, R9, !PT ;  /* 0x000000093e0a7209 */ /* 0x000fe40007810000 */
[----:B--2---:R-:W-:Y:S02]  /*48a0*/  F2FP.BF16.F32.PACK_AB R180, R13, R180 ;  /* 0x000000b40db4723e */ /* 0x004fe400000010ff */
[----:B------:R-:W-:-:S03]  /*48b0*/  FMNMX.FTZ R9, R63, R10, !PT ;  /* 0x0000000a3f097209 */ /* 0x000fc60007810000 */
[----:B------:R-:W-:Y:S01]  /*48c0*/  MUFU.EX2 R21, R21 ;  /* 0x0000001500157308 */ /* 0x000fe20000000800 */
[----:B------:R-:W-:-:S04]  /*48d0*/  FMNMX.FTZ R10, R66, R9, !PT ;  /* 0x00000009420a7209 */ /* 0x000fc80007810000 */
        /* <DEDUP_REMOVED lines=15> */
[----:B------:R-:W-:Y:S01]  /*49d0*/  FMNMX.FTZ R9, R87, R10, !PT ;  /* 0x0000000a57097209 */ /* 0x000fe20007810000 */
[-CC-:B------:R-:W-:Y:S01]  /*49e0*/  FFMA.FTZ R10, R72, R2.reuse, -R7.reuse ;  /* 0x00000002480a7223 */ /* 0x180fe20000010807 */
[----:B------:R-:W-:Y:S02]  /*49f0*/  WARPGROUP.DEPBAR.LE gsb0, 0x0 ;  /* 0x00008000000079c5 */ /* 0x000fe40000010000 */
[----:B------:R-:W-:Y:S01]  /*4a00*/  WARPGROUP.ARRIVE ;  /* 0x00000000000079c5 */ /* 0x000fe20000000000 */
[----:B------:R-:W1:Y:S01]  /*4a10*/  SHFL.BFLY PT, R12, R9, 0x2, 0x1f ;  /* 0x0c401f00090c7f89 */ /* 0x000e6200000e0000 */
[-CC-:B------:R-:W-:Y:S01]  /*4a20*/  FFMA.FTZ R176, R32, R2.reuse, -R7.reuse ;  /* 0x0000000220b07223 */ /* 0x180fe20000010807 */
[----:B------:R-:W-:Y:S01]  /*4a30*/  FFMA.FTZ R178, R36, R2, -R7 ;  /* 0x0000000224b27223 */ /* 0x000fe20000010807 */
[----:B------:R-:W-:Y:S02]  /*4a40*/  MUFU.EX2 R45, R45 ;  /* 0x0000002d002d7308 */ /* 0x000fe40000000800 */
[----:B------:R-:W-:Y:S01]  /*4a50*/  HGMMA.64x128x16.F32.BF16 R88, R172, gdesc[UR8].tnspB, R88, gsb0 ;  /* 0x41e00008ac587df0 */ /* 0x000fe20008001858 */
[----:B------:R-:W-:Y:S01]  /*4a60*/  UIADD3 UR10, UR4, 0x180, URZ ;  /* 0x00000180040a7890 */ /* 0x000fe2000fffe03f */
[----:B------:R-:W-:-:S04]  /*4a70*/  UMOV UR11, 0x40000040 ;  /* 0x40000040000b7882 */ /* 0x000fc80000000000 */
[----:B------:R-:W-:Y:S08]  /*4a80*/  MUFU.EX2 R176, R176 ;  /* 0x000000b000b07308 */ /* 0x000ff00000000800 */
[----:B------:R-:W-:Y:S01]  /*4a90*/  MUFU.EX2 R178, R178 ;  /* 0x000000b200b27308 */ /* 0x000fe20000000800 */
[----:B-1----:R-:W-:Y:S01]  /*4aa0*/  FMNMX.FTZ R24, R9, R12, !PT ;  /* 0x0000000c09187209 */ /* 0x002fe20007810000 */
[----:B------:R-:W-:-:S06]  /*4ab0*/  FFMA.FTZ R12, R76, R2, -R7 ;  /* 0x000000024c0c7223 */ /* 0x000fcc0000010807 */
[----:B------:R-:W-:Y:S01]  /*4ac0*/  MUFU.EX2 R49, R49 ;  /* 0x0000003100317308 */ /* 0x000fe20000000800 */
[----:B------:R-:W1:Y:S07]  /*4ad0*/  SHFL.BFLY PT, R9, R24, 0x1, 0x1f ;  /* 0x0c201f0018097f89 */ /* 0x000e6e00000e0000 */
[----:B------:R-:W-:Y:S08]  /*4ae0*/  MUFU.EX2 R53, R53 ;  /* 0x0000003500357308 */ /* 0x000ff00000000800 */
[----:B------:R-:W-:Y:S08]  /*4af0*/  MUFU.EX2 R57, R57 ;  /* 0x0000003900397308 */ /* 0x000ff00000000800 */
[----:B------:R-:W-:Y:S01]  /*4b00*/  MUFU.EX2 R10, R10 ;  /* 0x0000000a000a7308 */ /* 0x000fe20000000800 */
[----:B-1----:R-:W-:-:S05]  /*4b10*/  FMNMX.FTZ R9, R24, R9, !PT ;  /* 0x0000000918097209 */ /* 0x002fca0007810000 */
[-C--:B------:R-:W-:Y:S02]  /*4b20*/  FMUL.FTZ R77, R9, R2.reuse ;  /* 0x00000002094d7220 */ /* 0x080fe40000410000 */
[----:B------:R-:W-:Y:S02]  /*4b30*/  MUFU.EX2 R61, R61 ;  /* 0x0000003d003d7308 */ /* 0x000fe40000000800 */
[-CC-:B------:R-:W-:Y:S01]  /*4b40*/  FFMA.FTZ R183, R30, R2.reuse, -R77.reuse ;  /* 0x000000021eb77223 */ /* 0x180fe2000001084d */
[-CC-:B------:R-:W-:Y:S01]  /*4b50*/  FFMA.FTZ R181, R27, R2.reuse, -R77.reuse ;  /* 0x000000021bb57223 */ /* 0x180fe2000001084d */
[-CC-:B------:R-:W-:Y:S01]  /*4b60*/  FFMA.FTZ R30, R31, R2.reuse, -R77.reuse ;  /* 0x000000021f1e7223 */ /* 0x180fe2000001084d */
[----:B------:R-:W-:Y:S02]  /*4b70*/  IMAD.U32 R27, RZ, RZ, UR6 ;  /* 0x00000006ff1b7e24 */ /* 0x000fe4000f8e00ff */
[-CC-:B------:R-:W-:Y:S01]  /*4b80*/  FFMA.FTZ R177, R34, R2.reuse, -R77.reuse ;  /* 0x0000000222b17223 */ /* 0x180fe2000001084d */
[----:B------:R-:W-:Y:S01]  /*4b90*/  IMAD.U32 R31, RZ, RZ, UR7 ;  /* 0x00000007ff1f7e24 */ /* 0x000fe2000f8e00ff */
[----:B------:R-:W-:Y:S01]  /*4ba0*/  UMOV UR7, 0x40000040 ;  /* 0x4000004000077882 */ /* 0x000fe20000000000 */
[----:B------:R-:W-:Y:S01]  /*4bb0*/  MUFU.EX2 R181, R181 ;  /* 0x000000b500b57308 */ /* 0x000fe20000000800 */
[----:B------:R-:W-:Y:S01]  /*4bc0*/  @!P1 IADD3 R27, R27, 0x34840, RZ ;  /* 0x000348401b1b9810 */ /* 0x000fe20007ffe0ff */
[-CC-:B------:R-:W-:Y:S01]  /*4bd0*/  FFMA.FTZ R36, R35, R2.reuse, -R77.reuse ;  /* 0x0000000223247223 */ /* 0x180fe2000001084d */
[-CC-:B------:R-:W-:Y:S01]  /*4be0*/  FFMA.FTZ R179, R38, R2.reuse, -R77.reuse ;  /* 0x0000000226b37223 */ /* 0x180fe2000001084d */
[-C--:B------:R-:W-:Y:S01]  /*4bf0*/  FFMA.FTZ R32, R39, R2.reuse, -R77 ;  /* 0x0000000227207223 */ /* 0x080fe2000001084d */
[----:B------:R-:W-:Y:S01]  /*4c00*/  @!P1 PRMT R27, RZ, 0x654, R27 ;  /* 0x00000654ff1b9816 */ /* 0x000fe2000000001b */
[-CC-:B------:R-:W-:Y:S01]  /*4c10*/  FFMA.FTZ R34, R43, R2.reuse, -R77.reuse ;  /* 0x000000022b227223 */ /* 0x180fe2000001084d */
[-CC-:B------:R-:W-:Y:S01]  /*4c20*/  FFMA.FTZ R28, R47, R2.reuse, -R77.reuse ;  /* 0x000000022f1c7223 */ /* 0x180fe2000001084d */
        /* <DEDUP_REMOVED lines=15> */
[----:B------:R-:W-:Y:S01]  /*4d20*/  FFMA.FTZ R86, R86, R2, -R77 ;  /* 0x0000000256567223 */ /* 0x000fe2000001084d */
[----:B------:R-:W-:Y:S08]  /*4d30*/  MUFU.EX2 R177, R177 ;  /* 0x000000b100b17308 */ /* 0x000ff00000000800 */
[----:B------:R-:W-:Y:S08]  /*4d40*/  MUFU.EX2 R36, R36 ;  /* 0x0000002400247308 */ /* 0x000ff00000000800 */
[----:B------:R-:W-:Y:S08]  /*4d50*/  MUFU.EX2 R179, R179 ;  /* 0x000000b300b37308 */ /* 0x000ff00000000800 */
[----:B------:R-:W-:Y:S08]  /*4d60*/  MUFU.EX2 R32, R32 ;  /* 0x0000002000207308 */ /* 0x000ff00000000800 */
[----:B------:R-:W-:Y:S08]  /*4d70*/  MUFU.EX2 R34, R34 ;  /* 0x0000002200227308 */ /* 0x000ff00000000800 */
[----:B------:R-:W-:Y:S08]  /*4d80*/  MUFU.EX2 R28, R28 ;  /* 0x0000001c001c7308 */ /* 0x000ff00000000800 */
[----:B------:R-:W-:Y:S01]  /*4d90*/  MUFU.EX2 R24, R24 ;  /* 0x0000001800187308 */ /* 0x000fe20000000800 */
[----:B------:R-:W-:-:S02]  /*4da0*/  WARPGROUP.DEPBAR.LE gsb0, 0x0 ;  /* 0x00008000000079c5 */ /* 0x000fc40000010000 */
[----:B------:R-:W-:Y:S01]  /*4db0*/  WARPGROUP.ARRIVE ;  /* 0x00000000000079c5 */ /* 0x000fe20000000000 */
[-CC-:B------:R-:W-:Y:S01]  /*4dc0*/  FFMA.FTZ R172, R40, R2.reuse, -R7.reuse ;  /* 0x0000000228ac7223 */ /* 0x180fe20000010807 */
[-C--:B------:R-:W-:Y:S01]  /*4dd0*/  FFMA.FTZ R174, R44, R2.reuse, -R7 ;  /* 0x000000022cae7223 */ /* 0x080fe20000010807 */
[-CC-:B------:R-:W-:Y:S01]  /*4de0*/  FFMA.FTZ R173, R42, R2.reuse, -R77.reuse ;  /* 0x000000022aad7223 */ /* 0x180fe2000001084d */
[----:B------:R-:W-:Y:S01]  /*4df0*/  FFMA.FTZ R175, R46, R2, -R77 ;  /* 0x000000022eaf7223 */ /* 0x000fe2000001084d */
[----:B------:R-:W-:Y:S01]  /*4e00*/  MUFU.EX2 R38, R38 ;  /* 0x0000002600267308 */ /* 0x000fe20000000800 */
[----:B------:R-:W-:Y:S01]  /*4e10*/  HGMMA.64x128x16.F32.BF16 R88, R168, gdesc[UR8].tnspB, R88, gsb0 ;  /* 0x41e00008a8587df0 */ /* 0x000fe20008001858 */
[----:B------:R-:W-:Y:S01]  /*4e20*/  UIADD3 UR10, UR4, 0x200, URZ ;  /* 0x00000200040a7890 */ /* 0x000fe2000fffe03f */
[----:B------:R-:W-:-:S05]  /*4e30*/  UMOV UR11, 0x40000040 ;  /* 0x40000040000b7882 */ /* 0x000fca0000000000 */
[----:B------:R-:W-:Y:S08]  /*4e40*/  MUFU.EX2 R172, R172 ;  /* 0x000000ac00ac7308 */ /* 0x000ff00000000800 */
        /* <DEDUP_REMOVED lines=20> */
[----:B------:R-:W-:Y:S02]  /*4f90*/  FFMA.FTZ R171, R54, R2, -R77 ;  /* 0x0000000236ab7223 */ /* 0x000fe4000001084d */
[----:B------:R-:W-:Y:S01]  /*4fa0*/  HGMMA.64x128x16.F32.BF16 R88, R152, gdesc[UR8].tnspB, R88, gsb0 ;  /* 0x41e0000898587df0 */ /* 0x000fe20008001858 */
[----:B------:R-:W-:Y:S01]  /*4fb0*/  UIADD3 UR10, UR4, 0x280, URZ ;  /* 0x00000280040a7890 */ /* 0x000fe2000fffe03f */
[----:B------:R-:W-:Y:S01]  /*4fc0*/  MUFU.EX2 R168, R168 ;  /* 0x000000a800a87308 */ /* 0x000fe20000000800 */
[----:B------:R-:W-:-:S07]  /*4fd0*/  UMOV UR11, 0x40000040 ;  /* 0x40000040000b7882 */ /* 0x000fce0000000000 */
        /* <DEDUP_REMOVED lines=12> */
[----:B------:R-:W-:Y:S01]  /*50a0*/  UMOV UR11, 0x40000040 ;  /* 0x40000040000b7882 */ /* 0x000fe20000000000 */
[----:B------:R-:W-:-:S06]  /*50b0*/  UIADD3 UR4, UR4, 0x380, URZ ;  /* 0x0000038004047890 */ /* 0x000fcc000fffe03f */
[----:B------:R-:W-:Y:S01]  /*50c0*/  MUFU.EX2 R153, R153 ;  /* 0x0000009900997308 */ /* 0x000fe20000000800 */
[----:B------:R-:W-:Y:S01]  /*50d0*/  UMOV UR6, UR4 ;  /* 0x0000000400067c82 */ /* 0x000fe20008000000 */
[----:B------:R-:W-:-:S06]  /*50e0*/  UMOV UR4, UR39 ;  /* 0x0000002700047c82 */ /* 0x000fcc0008000000 */
[----:B------:R-:W-:Y:S08]  /*50f0*/  MUFU.EX2 R154, R154 ;  /* 0x0000009a009a7308 */ /* 0x000ff00000000800 */
[----:B------:R-:W-:Y:S01]  /*5100*/  MUFU.EX2 R155, R155 ;  /* 0x0000009b009b7308 */ /* 0x000fe20000000800 */
[----:B------:R-:W-:Y:S02]  /*5110*/  WARPGROUP.DEPBAR.LE gsb0, 0x0 ;  /* 0x00008000000079c5 */ /* 0x000fe40000010000 */
[----:B------:R-:W-:Y:S01]  /*5120*/  WARPGROUP.ARRIVE ;  /* 0x00000000000079c5 */ /* 0x000fe20000000000 */
[-CC-:B------:R-:W-:Y:S01]  /*5130*/  FFMA.FTZ R156, R64, R2.reuse, -R7.reuse ;  /* 0x00000002409c7223 */ /* 0x180fe20000010807 */
[-C--:B------:R-:W-:Y:S01]  /*5140*/  FFMA.FTZ R158, R68, R2.reuse, -R7 ;  /* 0x00000002449e7223 */ /* 0x080fe20000010807 */
[----:B------:R-:W-:Y:S01]  /*5150*/  FADD.FTZ R7, -R9, R8 ;  /* 0x0000000809077221 */ /* 0x000fe20000010100 */
[-CC-:B------:R-:W-:Y:S01]  /*5160*/  FFMA.FTZ R8, R26, R2.reuse, -R77.reuse ;  /* 0x000000021a087223 */ /* 0x180fe2000001084d */
[-CC-:B------:R-:W-:Y:S01]  /*5170*/  FFMA.FTZ R26, R55, R2.reuse, -R77.reuse ;  /* 0x00000002371a7223 */ /* 0x180fe2000001084d */
[----:B------:R-:W-:Y:S01]  /*5180*/  HGMMA.64x128x16.F32.BF16 R88, R160, gdesc[UR8].tnspB, R88, gsb0 ;  /* 0x41e00008a0587df0 */ /* 0x000fe20008001858 */
[-C--:B------:R-:W-:Y:S01]  /*5190*/  FMUL.FTZ R7, R7, R2.reuse ;  /* 0x0000000207077220 */ /* 0x080fe20000410000 */
[----:B------:R-:W-:Y:S01]  /*51a0*/  MUFU.EX2 R156, R156 ;  /* 0x0000009c009c7308 */ /* 0x000fe20000000800 */
[----:B------:R-:W-:-:S07]  /*51b0*/  FFMA.FTZ R77, R87, R2, -R77 ;  /* 0x00000002574d7223 */ /* 0x000fce000001084d */
[----:B------:R-:W-:Y:S08]  /*51c0*/  MUFU.EX2 R7, R7 ;  /* 0x0000000700077308 */ /* 0x000ff00000000800 */
[----:B------:R-:W1:Y:S08]  /*51d0*/  MUFU.EX2 R8, R8 ;  /* 0x0000000800087308 */ /* 0x000e700000000800 */
[----:B------:R-:W2:Y:S08]  /*51e0*/  MUFU.EX2 R26, R26 ;  /* 0x0000001a001a7308 */ /* 0x000eb00000000800 */
[----:B------:R-:W3:Y:S01]  /*51f0*/  MUFU.EX2 R157, R66 ;  /* 0x00000042009d7308 */ /* 0x000ee20000000800 */
[----:B-1----:R-:W-:Y:S01]  /*5200*/  FFMA.FTZ R40, R7, R3, R8 ;  /* 0x0000000307287223 */ /* 0x002fe20000010008 */
[----:B------:R-:W-:-:S03]  /*5210*/  FADD.FTZ R3, R13, R6 ;  /* 0x000000060d037221 */ /* 0x000fc60000010000 */
[C---:B------:R-:W-:Y:S01]  /*5220*/  FADD.FTZ R40, R181.reuse, R40 ;  /* 0x00000028b5287221 */ /* 0x040fe20000010000 */
[----:B------:R-:W-:Y:S01]  /*5230*/  FADD.FTZ R6, R182, R3 ;  /* 0x00000003b6067221 */ /* 0x000fe20000010000 */
[----:B------:R-:W-:Y:S01]  /*5240*/  F2FP.BF16.F32.PACK_AB R181, R181, R8 ;  /* 0x00000008b5b5723e */ /* 0x000fe200000010ff */
[----:B------:R-:W1:Y:S01]  /*5250*/  MUFU.EX2 R158, R158 ;  /* 0x0000009e009e7308 */ /* 0x000e620000000800 */
[----:B------:R-:W-:Y:S01]  /*5260*/  FADD.FTZ R3, R183, R40 ;  /* 0x00000028b7037221 */ /* 0x000fe20000010000 */
[----:B------:R-:W-:Y:S02]  /*5270*/  F2FP.BF16.F32.PACK_AB R182, R15, R182 ;  /* 0x000000b60fb6723e */ /* 0x000fe400000010ff */
[----:B------:R-:W-:-:S04]  /*5280*/  F2FP.BF16.F32.PACK_AB R183, R30, R183 ;  /* 0x000000b71eb7723e */ /* 0x000fc800000010ff */
[----:B------:R-:W4:Y:S01]  /*5290*/  MUFU.EX2 R159, R70 ;  /* 0x00000046009f7308 */ /* 0x000f220000000800 */
[----:B------:R-:W-:Y:S02]  /*52a0*/  WARPGROUP.DEPBAR.LE gsb0, 0x0 ;  /* 0x00008000000079c5 */ /* 0x000fe40000010000 */
[----:B------:R-:W-:-:S05]  /*52b0*/  WARPGROUP.ARRIVE ;  /* 0x00000000000079c5 */ /* 0x000fca0000000000 */
[----:B------:R-:W5:Y:S01]  /*52c0*/  MUFU.EX2 R161, R74 ;  /* 0x0000004a00a17308 */ /* 0x000f620000000800 */
[----:B------:R-:W-:Y:S02]  /*52d0*/  F2FP.BF16.F32.PACK_AB R160, R61, R10 ;  /* 0x0000000a3da0723e */ /* 0x000fe400000010ff */
[----:B------:R-:W-:Y:S01]  /*52e0*/  F2FP.BF16.F32.PACK_AB R162, R65, R12 ;  /* 0x0000000c41a2723e */ /* 0x000fe200000010ff */
[----:B------:R-:W-:Y:S04]  /*52f0*/  HGMMA.64x128x16.F32.BF16 R88, R164, gdesc[UR4].tnspB, R88, gsb0 ;  /* 0x41e00004a4587df0 */ /* 0x000fe80008001858 */
[----:B------:R-:W5:Y:S01]  /*5300*/  MUFU.EX2 R163, R78 ;  /* 0x0000004e00a37308 */ /* 0x000f620000000800 */
[----:B------:R-:W-:Y:S02]  /*5310*/  WARPGROUP.DEPBAR.LE gsb0, 0x0 ;  /* 0x00008000000079c5 */ /* 0x000fe40000010000 */
[----:B------:R2:W-:Y:S05]  /*5320*/  @!P1 SYNCS.ARRIVE.TRANS64.RED.A1T0 RZ, [R27+URZ], RZ ;  /* 0x000000ff1bff99a7 */ /* 0x0005ea000810043f */
[----:B------:R-:W5:Y:S01]  /*5330*/  MUFU.EX2 R165, R82 ;  /* 0x0000005200a57308 */ /* 0x000f620000000800 */
[----:B------:R-:W-:-:S02]  /*5340*/  F2FP.BF16.F32.PACK_AB R164, R69, R14 ;  /* 0x0000000e45a4723e */ /* 0x000fc400000010ff */
[----:B------:R-:W-:Y:S01]  /*5350*/  F2FP.BF16.F32.PACK_AB R166, R73, R20 ;  /* 0x0000001449a6723e */ /* 0x000fe200000010ff */
[----:B--2---:R-:W-:-:S04]  /*5360*/  @!P1 VIADD R27, R31, 0x34860 ;  /* 0x000348601f1b9836 */ /* 0x004fc80000000000 */
[----:B------:R-:W2:Y:S01]  /*5370*/  MUFU.EX2 R167, R86 ;  /* 0x0000005600a77308 */ /* 0x000ea20000000800 */
[----:B------:R-:W-:-:S04]  /*5380*/  @!P1 PRMT R27, RZ, 0x654, R27 ;  /* 0x00000654ff1b9816 */ /* 0x000fc8000000001b */
[----:B------:R3:W-:Y:S02]  /*5390*/  @!P1 SYNCS.ARRIVE.TRANS64.RED.A1T0 RZ, [R27+URZ], RZ ;  /* 0x000000ff1bff99a7 */ /* 0x0007e4000810043f */
[----:B---3--:R-:W-:Y:S01]  /*53a0*/  FADD.FTZ R27, R15, R6 ;  /* 0x000000060f1b7221 */ /* 0x008fe20000010000 */
[----:B------:R-:W-:-:S03]  /*53b0*/  FADD.FTZ R6, R30, R3 ;  /* 0x000000031e067221 */ /* 0x000fc60000010000 */
[----:B------:R-:W-:Y:S01]  /*53c0*/  FADD.FTZ R40, R176, R27 ;  /* 0x0000001bb0287221 */ /* 0x000fe20000010000 */
[----:B------:R-:W-:Y:S01]  /*53d0*/  FADD.FTZ R3, R177, R6 ;  /* 0x00000006b1037221 */ /* 0x000fe20000010000 */
[C---:B------:R-:W-:Y:S02]  /*53e0*/  F2FP.BF16.F32.PACK_AB R176, R21.reuse, R176 ;  /* 0x000000b015b0723e */ /* 0x040fe400000010ff */
[----:B------:R-:W-:Y:S01]  /*53f0*/  FADD.FTZ R27, R21, R40 ;  /* 0x00000028151b7221 */ /* 0x000fe20000010000 */
[C---:B------:R-:W-:Y:S01]  /*5400*/  FADD.FTZ R6, R36.reuse, R3 ;  /* 0x0000000324067221 */ /* 0x040fe20000010000 */
[----:B------:R-:W-:Y:S02]  /*5410*/  F2FP.BF16.F32.PACK_AB R177, R36, R177 ;  /* 0x000000b124b1723e */ /* 0x000fe400000010ff */
[----:B------:R-:W-:Y:S01]  /*5420*/  FADD.FTZ R40, R178, R27 ;  /* 0x0000001bb2287221 */ /* 0x000fe20000010000 */
[----:B------:R-:W-:Y:S01]  /*5430*/  FADD.FTZ R3, R179, R6 ;  /* 0x00000006b3037221 */ /* 0x000fe20000010000 */
[----:B------:R-:W-:-:S02]  /*5440*/  F2FP.BF16.F32.PACK_AB R178, R25, R178 ;  /* 0x000000b219b2723e */ /* 0x000fc400000010ff */
[----:B------:R-:W-:Y:S01]  /*5450*/  FADD.FTZ R27, R25, R40 ;  /* 0x00000028191b7221 */ /* 0x000fe20000010000 */
[C---:B------:R-:W-:Y:S01]  /*5460*/  FADD.FTZ R6, R32.reuse, R3 ;  /* 0x0000000320067221 */ /* 0x040fe20000010000 */
[----:B------:R-:W-:Y:S02]  /*5470*/  F2FP.BF16.F32.PACK_AB R179, R32, R179 ;  /* 0x000000b320b3723e */ /* 0x000fe400000010ff */
[----:B------:R-:W-:Y:S01]  /*5480*/  FADD.FTZ R40, R172, R27 ;  /* 0x0000001bac287221 */ /* 0x000fe20000010000 */
[----:B------:R-:W-:Y:S01]  /*5490*/  FADD.FTZ R3, R173, R6 ;  /* 0x00000006ad037221 */ /* 0x000fe20000010000 */
[C---:B------:R-:W-:Y:S02]  /*54a0*/  F2FP.BF16.F32.PACK_AB R172, R29.reuse, R172 ;  /* 0x000000ac1dac723e */ /* 0x040fe400000010ff */
[----:B------:R-:W-:Y:S01]  /*54b0*/  FADD.FTZ R27, R29, R40 ;  /* 0x000000281d1b7221 */ /* 0x000fe20000010000 */
[C---:B------:R-:W-:Y:S01]  /*54c0*/  FADD.FTZ R6, R34.reuse, R3 ;  /* 0x0000000322067221 */ /* 0x040fe20000010000 */
[----:B------:R-:W-:-:S02]  /*54d0*/  F2FP.BF16.F32.PACK_AB R173, R34, R173 ;  /* 0x000000ad22ad723e */ /* 0x000fc400000010ff */
        /* <DEDUP_REMOVED lines=26> */
[----:B------:R-:W-:Y:S01]  /*5680*/  F2FP.BF16.F32.PACK_AB R154, R49, R154 ;  /* 0x0000009a319a723e */ /* 0x000fe200000010ff */
[----:B------:R-:W-:-:S02]  /*5690*/  IMAD.MOV.U32 R13, RZ, RZ, R0 ;  /* 0x000000ffff0d7224 */ /* 0x000fc400078e0000 */
        /* <DEDUP_REMOVED lines=9> */
[----:B-1----:R-:W-:Y:S01]  /*5730*/  FADD.FTZ R8, R158, R3 ;  /* 0x000000039e087221 */ /* 0x002fe20000010000 */
[----:B----4-:R-:W-:Y:S01]  /*5740*/  FADD.FTZ R6, R159, R6 ;  /* 0x000000069f067221 */ /* 0x010fe20000010000 */
[C---:B------:R-:W-:Y:S02]  /*5750*/  F2FP.BF16.F32.PACK_AB R158, R57.reuse, R158 ;  /* 0x0000009e399e723e */ /* 0x040fe400000010ff */
[----:B------:R-:W-:Y:S01]  /*5760*/  FADD.FTZ R3, R57, R8 ;  /* 0x0000000839037221 */ /* 0x000fe20000010000 */
[C---:B------:R-:W-:Y:S01]  /*5770*/  FADD.FTZ R6, R71.reuse, R6 ;  /* 0x0000000647067221 */ /* 0x040fe20000010000 */
[----:B------:R-:W-:Y:S02]  /*5780*/  F2FP.BF16.F32.PACK_AB R159, R71, R159 ;  /* 0x0000009f479f723e */ /* 0x000fe400000010ff */
[----:B------:R-:W-:Y:S01]  /*5790*/  FADD.FTZ R8, R10, R3 ;  /* 0x000000030a087221 */ /* 0x000fe20000010000 */
[----:B-----5:R-:W-:Y:S01]  /*57a0*/  FADD.FTZ R6, R161, R6 ;  /* 0x00000006a1067221 */ /* 0x020fe20000010000 */
[----:B------:R-:W1:Y:S01]  /*57b0*/  MUFU.EX2 R10, R77 ;  /* 0x0000004d000a7308 */ /* 0x000e620000000800 */
[----:B------:R-:W-:Y:S01]  /*57c0*/  F2FP.BF16.F32.PACK_AB R161, R75, R161 ;  /* 0x000000a14ba1723e */ /* 0x000fe200000010ff */
[----:B------:R-:W-:Y:S01]  /*57d0*/  FADD.FTZ R3, R61, R8 ;  /* 0x000000083d037221 */ /* 0x000fe20000010000 */
[----:B------:R-:W-:-:S03]  /*57e0*/  FADD.FTZ R6, R75, R6 ;  /* 0x000000064b067221 */ /* 0x000fc60000010000 */
[----:B------:R-:W-:Y:S01]  /*57f0*/  FADD.FTZ R8, R12, R3 ;  /* 0x000000030c087221 */ /* 0x000fe20000010000 */
[----:B------:R-:W-:Y:S01]  /*5800*/  FADD.FTZ R6, R163, R6 ;  /* 0x00000006a3067221 */ /* 0x000fe20000010000 */
[----:B------:R-:W-:Y:S02]  /*5810*/  F2FP.BF16.F32.PACK_AB R163, R79, R163 ;  /* 0x000000a34fa3723e */ /* 0x000fe400000010ff */
        /* <DEDUP_REMOVED lines=8> */
[----:B--2---:R-:W-:Y:S01]  /*58a0*/  FADD.FTZ R3, R167, R6 ;  /* 0x00000006a7037221 */ /* 0x004fe20000010000 */
[C---:B-1----:R-:W-:Y:S02]  /*58b0*/  F2FP.BF16.F32.PACK_AB R167, R10.reuse, R167 ;  /* 0x000000a70aa7723e */ /* 0x042fe400000010ff */
[----:B------:R-:W-:Y:S01]  /*58c0*/  FADD.FTZ R6, R73, R8 ;  /* 0x0000000849067221 */ /* 0x000fe20000010000 */
[----:B------:R-:W-:Y:S01]  /*58d0*/  FADD.FTZ R3, R10, R3 ;  /* 0x000000030a037221 */ /* 0x000fe20000010000 */
[----:B------:R-:W-:Y:S01]  /*58e0*/  IMAD.MOV.U32 R8, RZ, RZ, R9 ;  /* 0x000000ffff087224 */ /* 0x000fe200078e0009 */
[----:B------:R-:W-:Y:S06]  /*58f0*/  @P2 BRA `(.L_x_24) ;  /* 0xffffffdc00c82947 */ /* 0x000fec000383ffff */
.L_x_15:
[----:B------:R-:W-:Y:S06]  /*5900*/  BAR.ARV 0x8, 0x120 ;  /* 0x0204800000007b1d */ /* 0x000fec0000002000 */
        /* <DEDUP_REMOVED lines=64> */
[----:B------:R-:W-:Y:S06]  /*5d10*/  @!P0 BRA `(.L_x_25) ;  /* 0x0000000000048947 */ /* 0x000fec0003800000 */
[----:B------:R-:W-:Y:S01]  /*5d20*/  BPT.TRAP 0x1 ;  /* 0x000000040000795c */ /* 0x000fe20000300000 */
.L_x_25:
[----:B------:R-:W-:Y:S01]  /*5d30*/  ULEA UR7, UR38, UR60, 0x3 ;  /* 0x0000003c26077291 */ /* 0x000fe2000f8e183f */
[----:B------:R-:W-:-:S05]  /*5d40*/  IMAD.U32 R4, RZ, RZ, UR39 ;  /* 0x00000027ff047e24 */ /* 0x000fca000f8e00ff */
[----:B------:R-:W-:-:S04]  /*5d50*/  SHF.L.U32 R4, R4, 0x1f, RZ ;  /* 0x0000001f04047819 */ /* 0x000fc800000006ff */
[----:B------:R1:W2:Y:S01]  /*5d60*/  SYNCS.PHASECHK.TRANS64.TRYWAIT P2, [UR7+0x34850], R4 ;  /* 0x03485004ff0075a7 */ /* 0x0002a20008040147 */
[----:B------:R-:W-:Y:S05]  /*5d70*/  @!P0 BRA `(.L_x_26) ;  /* 0x0000000000048947 */ /* 0x000fea0003800000 */
[----:B------:R-:W-:Y:S01]  /*5d80*/  BPT.TRAP 0x1 ;  /* 0x000000040000795c */ /* 0x000fe20000300000 */
.L_x_26:
[----:B--2---:R-:W-:Y:S05]  /*5d90*/  @P2 BRA `(.L_x_27) ;  /* 0x0000000000082947 */ /* 0x004fea0003800000 */
[----:B------:R-:W2:Y:S02]  /*5da0*/  SYNCS.PHASECHK.TRANS64.TRYWAIT P0, [UR7+0x34850], R4 ;  /* 0x03485004ff0075a7 */ /* 0x000ea40008000147 */
[----:B--2---:R-:W-:Y:S05]  /*5db0*/  @!P0 BRA `(.L_x_28) ;  /* 0x0000004400ac8947 */ /* 0x004fea0003800000 */
.L_x_27:
[----:B------:R-:W-:Y:S01]  /*5dc0*/  UIADD3 UR4, UR60, 0x400, URZ ;  /* 0x000004003c047890 */ /* 0x000fe2000fffe03f */
[----:B------:R-:W-:Y:S01]  /*5dd0*/  WARPGROUP.ARRIVE ;  /* 0x00000000000079c5 */ /* 0x000fe20000000000 */
[----:B------:R-:W-:Y:S01]  /*5de0*/  UMOV UR11, 0x40000040 ;  /* 0x40000040000b7882 */ /* 0x000fe20000000000 */
[----:B-12---:R-:W1:Y:S01]  /*5df0*/  SHFL.BFLY PT, R4, R3, 0x2, 0x1f ;  /* 0x0c401f0003047f89 */ /* 0x006e6200000e0000 */
[----:B------:R-:W-:Y:S01]  /*5e00*/  USHF.R.U32.HI UR4, URZ, 0x4, UR4 ;  /* 0x000000043f047899 */ /* 0x000fe20008011604 */
[C---:B------:R-:W-:Y:S01]  /*5e10*/  IADD3 R89, P4, R16.reuse, 0x20, RZ ;  /* 0x0000002010597810 */ /* 0x040fe20007f9e0ff */
[----:B------:R-:W-:Y:S01]  /*5e20*/  UIADD3 UR35, -UR36, URZ, URZ ;  /* 0x0000003f24237290 */ /* 0x000fe2000fffe13f */
[----:B------:R-:W2:Y:S01]  /*5e30*/  SHFL.BFLY PT, R5, R6, 0x2, 0x1f ;  /* 0x0c401f0006057f89 */ /* 0x000ea200000e0000 */
[----:B------:R-:W-:Y:S01]  /*5e40*/  ULOP3.LUT UR4, UR4, 0x3fff, URZ, 0xc0, !UPT ;  /* 0x00003fff04047892 */ /* 0x000fe2000f8ec03f */
[C---:B------:R-:W-:Y:S01]  /*5e50*/  IADD3 R7, P3, R16.reuse, 0x4040, RZ ;  /* 0x0000404010077810 */ /* 0x040fe20007f7e0ff */
[----:B------:R-:W-:Y:S01]  /*5e60*/  UIADD3 UR34, -UR61, URZ, URZ ;  /* 0x0000003f3d227290 */ /* 0x000fe2000fffe13f */
[C---:B------:R-:W-:Y:S01]  /*5e70*/  IADD3 R13, P0, R16.reuse, 0x4000, RZ ;  /* 0x00004000100d7810 */ /* 0x040fe20007f1e0ff */
[----:B------:R-:W-:Y:S01]  /*5e80*/  ULOP3.LUT UR4, UR4, 0x4000000, URZ, 0xfc, !UPT ;  /* 0x0400000004047892 */ /* 0x000fe2000f8efc3f */
[----:B------:R-:W-:Y:S01]  /*5e90*/  LOP3.LUT R88, R89, 0x380, RZ, 0xc0, !PT ;  /* 0x0000038059587812 */ /* 0x000fe200078ec0ff */
[----:B------:R-:W-:Y:S01]  /*5ea0*/  ULDC UR5, c[0x0][0xda8] ;  /* 0x00036a0000057ab9 */ /* 0x000fe20000000800 */
[----:B------:R-:W-:Y:S01]  /*5eb0*/  IADD3 R21, P5, R16, 0x40, RZ ;  /* 0x0000004010157810 */ /* 0x000fe20007fbe0ff */
[----:B------:R-:W-:Y:S01]  /*5ec0*/  ULEA UR4, UR38, UR4, 0xb ;  /* 0x0000000426047291 */ /* 0x000fe2000f8e583f */
[----:B------:R-:W-:Y:S01]  /*5ed0*/  LOP3.LUT R12, R13, 0x380, RZ, 0xc0, !PT ;  /* 0x000003800d0c7812 */ /* 0x000fe200078ec0ff */
[----:B------:R-:W-:Y:S01]  /*5ee0*/  ULDC.64 UR8, c[0x0][0xb70] ;  /* 0x0002dc0000087ab9 */ /* 0x000fe20000000a00 */
[----:B------:R-:W-:Y:S01]  /*5ef0*/  SHF.R.U64 R88, R88, 0x3, RZ ;  /* 0x0000000358587819 */ /* 0x000fe200000012ff */
[----:B------:R-:W-:Y:S01]  /*5f00*/  UIADD3 UR6, UR4, 0x80, URZ ;  /* 0x0000008004067890 */ /* 0x000fe2000fffe03f */
[----:B------:R-:W-:-:S02]  /*5f10*/  LOP3.LUT R20, R21, 0x380, RZ, 0xc0, !PT ;  /* 0x0000038015147812 */ /* 0x000fc400078ec0ff */
[----:B------:R-:W-:Y:S01]  /*5f20*/  UMOV UR10, UR4 ;  /* 0x00000004000a7c82 */ /* 0x000fe20008000000 */
[----:B------:R-:W-:Y:S01]  /*5f30*/  SHF.R.U64 R12, R12, 0x3, RZ ;  /* 0x000000030c0c7819 */ /* 0x000fe200000012ff */
[----:B------:R-:W-:Y:S01]  /*5f40*/  HGMMA.64x128x16.F32.BF16 R24, R180, gdesc[UR8].tnspB, R24, gsb0 ;  /* 0x41e00008b4187df0 */ /* 0x000fe20008001818 */
[----:B------:R-:W-:Y:S01]  /*5f50*/  UMOV UR11, 0x40000040 ;  /* 0x40000040000b7882 */ /* 0x000fe20000000000 */
[----:B------:R-:W-:Y:S01]  /*5f60*/  UMOV UR10, UR6 ;  /* 0x00000006000a7c82 */ /* 0x000fe20008000000 */
[----:B------:R-:W-:Y:S01]  /*5f70*/  UIADD3 UR6, UR4, 0x100, URZ ;  /* 0x0000010004067890 */ /* 0x000fe2000fffe03f */
[----:B-1----:R-:W-:Y:S01]  /*5f80*/  FADD.FTZ R3, R4, R3 ;  /* 0x0000000304037221 */ /* 0x002fe20000010000 */
[----:B------:R-:W-:Y:S01]  /*5f90*/  LOP3.LUT R88, R88, R89, RZ, 0x3c, !PT ;  /* 0x0000005958587212 */ /* 0x000fe200078e3cff */
[----:B--2---:R-:W-:Y:S01]  /*5fa0*/  FADD.FTZ R5, R5, R6 ;  /* 0x0000000605057221 */ /* 0x004fe20000010000 */
[----:B------:R-:W-:Y:S01]  /*5fb0*/  LOP3.LUT R6, R7, 0x380, RZ, 0xc0, !PT ;  /* 0x0000038007067812 */ /* 0x000fe200078ec0ff */
[----:B------:R-:W-:Y:S01]  /*5fc0*/  IMAD.X R89, RZ, RZ, R17, P4 ;  /* 0x000000ffff597224 */ /* 0x000fe200020e0611 */
[----:B------:R-:W1:Y:S01]  /*5fd0*/  SHFL.BFLY PT, R92, R3, 0x1, 0x1f ;  /* 0x0c201f00035c7f89 */ /* 0x000e6200000e0000 */
[----:B------:R-:W-:-:S02]  /*5fe0*/  SHF.R.U64 R20, R20, 0x3, RZ ;  /* 0x0000000314147819 */ /* 0x000fc400000012ff */
[----:B------:R-:W-:Y:S01]  /*5ff0*/  SHF.R.U64 R6, R6, 0x3, RZ ;  /* 0x0000000306067819 */ /* 0x000fe200000012ff */
[----:B------:R-:W2:Y:S01]  /*6000*/  SHFL.BFLY PT, R8, R5, 0x1, 0x1f ;  /* 0x0c201f0005087f89 */ /* 0x000ea200000e0000 */
[----:B------:R-:W-:Y:S02]  /*6010*/  LOP3.LUT R12, R12, R13, RZ, 0x3c, !PT ;  /* 0x0000000d0c0c7212 */ /* 0x000fe400078e3cff */
[----:B------:R-:W-:Y:S01]  /*6020*/  LOP3.LUT R6, R6, R7, RZ, 0x3c, !PT ;  /* 0x0000000706067212 */ /* 0x000fe200078e3cff */
[--C-:B------:R-:W-:Y:S01]  /*6030*/  IMAD.X R7, RZ, RZ, R17.reuse, P3 ;  /* 0x000000ffff077224 */ /* 0x100fe200018e0611 */
[C---:B------:R-:W-:Y:S02]  /*6040*/  IADD3 R13, P4, R16.reuse, 0x4060, RZ ;  /* 0x00004060100d7810 */ /* 0x040fe40007f9e0ff */
[----:B------:R-:W-:Y:S02]  /*6050*/  LOP3.LUT R91, R16, 0x380, RZ, 0xc0, !PT ;  /* 0x00000380105b7812 */ /* 0x000fe400078ec0ff */
[----:B------:R-:W-:Y:S01]  /*6060*/  LOP3.LUT R20, R20, R21, RZ, 0x3c, !PT ;  /* 0x0000001514147212 */ /* 0x000fe200078e3cff */
[----:B------:R-:W-:Y:S01]  /*6070*/  IMAD.X R21, RZ, RZ, R17, P5 ;  /* 0x000000ffff157224 */ /* 0x000fe200028e0611 */
[----:B------:R-:W-:-:S02]  /*6080*/  LOP3.LUT R4, R13, 0x380, RZ, 0xc0, !PT ;  /* 0x000003800d047812 */ /* 0x000fc400078ec0ff */
[----:B------:R-:W-:Y:S02]  /*6090*/  SHF.R.U64 R91, R91, 0x3, RZ ;  /* 0x000000035b5b7819 */ /* 0x000fe400000012ff */
[----:B------:R-:W-:Y:S02]  /*60a0*/  SHF.R.U64 R4, R4, 0x3, RZ ;  /* 0x0000000304047819 */ /* 0x000fe400000012ff */
[----:B------:R-:W-:Y:S01]  /*60b0*/  LOP3.LUT R90, R91, R16, RZ, 0x3c, !PT ;  /* 0x000000105b5a7212 */ /* 0x000fe200078e3cff */
[--C-:B------:R-:W-:Y:S01]  /*60c0*/  IMAD.MOV.U32 R91, RZ, RZ, R17.reuse ;  /* 0x000000ffff5b7224 */ /* 0x100fe200078e0011 */
[----:B------:R-:W-:Y:S01]  /*60d0*/  IADD3 R11, P2, R16, 0x4020, RZ ;  /* 0x00004020100b7810 */ /* 0x000fe20007f5e0ff */
[----:B-1----:R-:W-:Y:S01]  /*60e0*/  FADD.FTZ R92, R3, R92 ;  /* 0x0000005c035c7221 */ /* 0x002fe20000010000 */
[----:B------:R-:W-:Y:S02]  /*60f0*/  MOV R94, R88 ;  /* 0x00000058005e7202 */ /* 0x000fe40000000f00 */
[----:B------:R-:W-:Y:S01]  /*6100*/  LOP3.LUT R4, R4, R13, RZ, 0x3c, !PT ;  /* 0x0000000d04047212 */ /* 0x000fe200078e3cff */
[----:B--2---:R-:W-:Y:S01]  /*6110*/  FADD.FTZ R96, R5, R8 ;  /* 0x0000000805607221 */ /* 0x004fe20000010000 */
[----:B------:R-:W-:Y:S01]  /*6120*/  FSETP.NE.FTZ.AND P3, PT, R92, RZ, PT ;  /* 0x000000ff5c00720b */ /* 0x000fe20003f75000 */
[----:B------:R-:W-:Y:S01]  /*6130*/  IMAD.MOV.U32 R8, RZ, RZ, RZ ;  /* 0x000000ffff087224 */ /* 0x000fe200078e00ff */
[----:B------:R-:W-:Y:S01]  /*6140*/  MOV R88, R6 ;  /* 0x0000000600587202 */ /* 0x000fe20000000f00 */
[----:B------:R-:W-:Y:S01]  /*6150*/  IMAD.U32 R7, RZ, RZ, UR7 ;  /* 0x00000007ff077e24 */ /* 0x000fe2000f8e00ff */
[----:B------:R-:W-:Y:S01]  /*6160*/  FSETP.NE.FTZ.AND P5, PT, R96, RZ, PT ;  /* 0x000000ff6000720b */ /* 0x000fe20003fb5000 */
[----:B------:R-:W-:Y:S01]  /*6170*/  IMAD.X R5, RZ, RZ, R17, P4 ;  /* 0x000000ffff057224 */ /* 0x000fe200020e0611 */
[----:B------:R-:W-:Y:S01]  /*6180*/  IADD3.X R13, RZ, R17, RZ, P0, !PT ;  /* 0x00000011ff0d7210 */ /* 0x000fe200007fe4ff */
[----:B------:R-:W-:Y:S01]  /*6190*/  @!P1 VIADD R7, R7, 0x34860 ;  /* 0x0003486007079836 */ /* 0x000fe20000000000 */
[----:B------:R-:W-:Y:S01]  /*61a0*/  LOP3.LUT R10, R11, 0x380, RZ, 0xc0, !PT ;  /* 0x000003800b0a7812 */ /* 0x000fe200078ec0ff */
[----:B------:R-:W-:Y:S01]  /*61b0*/  ULDC UR7, c[0x0][0xa88] ;  /* 0x0002a20000077ab9 */ /* 0x000fe20000000800 */
[----:B------:R-:W-:-:S02]  /*61c0*/  MOV R95, R90 ;  /* 0x0000005a005f7202 */ /* 0x000fc40000000f00 */
[----:B------:R-:W-:Y:S01]  /*61d0*/  MOV R90, R12 ;  /* 0x0000000c005a7202 */ /* 0x000fe20000000f00 */
[----:B------:R-:W1:Y:S01]  /*61e0*/  @P3 MUFU.LG2 R6, R92 ;  /* 0x0000005c00063308 */ /* 0x000e620000000c00 */
[----:B------:R-:W-:Y:S01]  /*61f0*/  IMAD.MOV.U32 R12, RZ, RZ, RZ ;  /* 0x000000ffff0c7224 */ /* 0x000fe200078e00ff */
[----:B------:R-:W-:Y:S02]  /*6200*/  SHF.R.U64 R10, R10, 0x3, RZ ;  /* 0x000000030a0a7819 */ /* 0x000fe400000012ff */
[----:B------:R-:W-:Y:S02]  /*6210*/  @!P1 PRMT R7, RZ, 0x654, R7 ;  /* 0x00000654ff079816 */ /* 0x000fe40000000007 */
[----:B------:R-:W-:Y:S01]  /*6220*/  LOP3.LUT R10, R10, R11, RZ, 0x3c, !PT ;  /* 0x0000000b0a0a7212 */ /* 0x000fe200078e3cff */
[----:B------:R-:W-:Y:S01]  /*6230*/  IMAD.X R11, RZ, RZ, R17, P2 ;  /* 0x000000ffff0b7224 */ /* 0x000fe200010e0611 */
[----:B------:R-:W-:Y:S01]  /*6240*/  @P5 MUFU.RCP R8, R96 ;  /* 0x0000006000085308 */ /* 0x000fe20000001000 */
[----:B------:R-:W-:Y:S01]  /*6250*/  MOV R93, R20 ;  /* 0x00000014005d7202 */ /* 0x000fe20000000f00 */
[----:B------:R-:W-:Y:S01]  /*6260*/  IMAD.MOV.U32 R21, RZ, RZ, -0x800000 ;  /* 0xff800000ff157424 */ /* 0x000fe200078e00ff */
[----:B------:R-:W-:-:S02]  /*6270*/  R2UR UR12, R184 ;  /* 0x00000000b80c72ca */ /* 0x000fc400000e0000 */
[----:B------:R-:W-:Y:S01]  /*6280*/  MOV R89, R10 ;  /* 0x0000000a00597202 */ /* 0x000fe20000000f00 */
[----:B------:R-:W-:Y:S01]  /*6290*/  @P3 FMUL.FTZ R11, R2, 0.69314718246459960938 ;  /* 0x3f317218020b3820 */ /* 0x000fe20000410000 */
[----:B------:R-:W-:Y:S01]  /*62a0*/  IADD3 R15, P6, R16, 0x60, RZ ;  /* 0x00000060100f7810 */ /* 0x000fe20007fde0ff */
[----:B------:R-:W-:Y:S01]  /*62b0*/  @P3 MUFU.RCP R12, R92 ;  /* 0x0000005c000c3308 */ /* 0x000fe20000001000 */
[----:B-1----:R-:W-:Y:S01]  /*62c0*/  @P3 FMUL.FTZ R6, R6, 0.69314718246459960938 ;  /* 0x3f31721806063820 */ /* 0x002fe20000410000 */
[----:B------:R-:W-:Y:S02]  /*62d0*/  MOV R20, R4 ;  /* 0x0000000400147202 */ /* 0x000fe40000000f00 */
[----:B------:R-:W-:Y:S01]  /*62e0*/  LOP3.LUT R14, R15, 0x380, RZ, 0xc0, !PT ;  /* 0x000003800f0e7812 */ /* 0x000fe200078ec0ff */
[----:B------:R-:W-:Y:S01]  /*62f0*/  @P3 FFMA.FTZ R21, R11, R9, R6 ;  /* 0x000000090b153223 */ /* 0x000fe20000010006 */
[----:B------:R-:W-:Y:S02]  /*6300*/  LOP3.LUT P0, RZ, R23, 0x3, RZ, 0xc0, !PT ;  /* 0x0000000317ff7812 */ /* 0x000fe4000780c0ff */
[----:B------:R-:W1:Y:S01]  /*6310*/  @P5 MUFU.LG2 R3, R96 ;  /* 0x0000006000035308 */ /* 0x000e620000000c00 */
[----:B------:R-:W-:Y:S01]  /*6320*/  UIMAD UR34, UR5, UR34, UR12 ;  /* 0x00000022052272a4 */ /* 0x000fe2000f8e020c */
[----:B------:R-:W-:-:S02]  /*6330*/  SHF.R.U64 R14, R14, 0x3, RZ ;  /* 0x000000030e0e7819 */ /* 0x000fc400000012ff */
[----:B------:R-:W-:Y:S01]  /*6340*/  ULDC.64 UR12, c[0x0][0x208] ;  /* 0x00008200000c7ab9 */ /* 0x000fe20000000a00 */
[----:B------:R-:W-:Y:S01]  /*6350*/  USHF.L.U32 UR34, UR34, 0x7, URZ ;  /* 0x0000000722227899 */ /* 0x000fe2000800063f */
[----:B------:R-:W-:Y:S01]  /*6360*/  LOP3.LUT R14, R14, R15, RZ, 0x3c, !PT ;  /* 0x0000000f0e0e7212 */ /* 0x000fe200078e3cff */
[----:B------:R-:W-:-:S04]  /*6370*/  IMAD.X R15, RZ, RZ, R17, P6 ;  /* 0x000000ffff0f7224 */ /* 0x000fc800030e0611 */
[----:B------:R-:W-:Y:S01]  /*6380*/  VIADD R97, R187, UR34 ;  /* 0x00000022bb617c36 */ /* 0x000fe20008000000 */
[----:B------:R-:W-:-:S03]  /*6390*/  MOV R91, R14 ;  /* 0x0000000e005b7202 */ /* 0x000fc60000000f00 */
[----:B------:R-:W-:-:S05]  /*63a0*/  VIADD R10, R97, 0x8 ;  /* 0x00000008610a7836 */ /* 0x000fca0000000000 */
[----:B------:R-:W-:Y:S02]  /*63b0*/  ISETP.GE.OR P2, PT, R10, UR7, P0 ;  /* 0x000000070a007c0c */ /* 0x000fe40008746670 */
[----:B------:R-:W-:Y:S01]  /*63c0*/  ISETP.GE.OR P0, PT, R97, UR7, P0 ;  /* 0x0000000761007c0c */ /* 0x000fe20008706670 */
[----:B------:R-:W-:Y:S02]  /*63d0*/  WARPGROUP.DEPBAR.LE gsb0, 0x0 ;  /* 0x00008000000079c5 */ /* 0x000fe40000010000 */
[----:B------:R-:W-:-:S06]  /*63e0*/  WARPGROUP.ARRIVE ;  /* 0x00000000000079c5 */ /* 0x000fcc0000000000 */
[----:B------:R-:W-:Y:S01]  /*63f0*/  HGMMA.64x128x16.F32.BF16 R24, R176, gdesc[UR8].tnspB, R24, gsb0 ;  /* 0x41e00008b0187df0 */ /* 0x000fe20008001818 */
[----:B------:R-:W-:Y:S01]  /*6400*/  UMOV UR10, UR6 ;  /* 0x00000006000a7c82 */ /* 0x000fe20008000000 */
[----:B------:R-:W-:Y:S01]  /*6410*/  UMOV UR11, 0x40000040 ;  /* 0x40000040000b7882 */ /* 0x000fe20000000000 */
[----:B------:R-:W-:Y:S01]  /*6420*/  UIADD3 UR6, UR4, 0x180, URZ ;  /* 0x0000018004067890 */ /* 0x000fe2000fffe03f */
        /* <DEDUP_REMOVED lines=17> */
[----:B------:R-:W-:Y:S02]  /*6540*/  UIADD3 UR6, UR4, 0x300, URZ ;  /* 0x0000030004067890 */ /* 0x000fe4000fffe03f */
[----:B------:R-:W-:Y:S01]  /*6550*/  UIADD3 UR4, UR4, 0x380, URZ ;  /* 0x0000038004047890 */ /* 0x000fe2000fffe03f */
[----:B------:R-:W-:Y:S02]  /*6560*/  WARPGROUP.DEPBAR.LE gsb0, 0x0 ;  /* 0x00008000000079c5 */ /* 0x000fe40000010000 */
[----:B------:R-:W-:-:S06]  /*6570*/  WARPGROUP.ARRIVE ;  /* 0x00000000000079c5 */ /* 0x000fcc0000000000 */
[----:B------:R-:W-:Y:S01]  /*6580*/  HGMMA.64x128x16.F32.BF16 R24, R156, gdesc[UR8].tnspB, R24, gsb0 ;  /* 0x41e000089c187df0 */ /* 0x000fe20008001818 */
[----:B------:R-:W-:Y:S01]  /*6590*/  UMOV UR10, UR6 ;  /* 0x00000006000a7c82 */ /* 0x000fe20008000000 */
[----:B------:R-:W-:Y:S01]  /*65a0*/  UMOV UR11, 0x40000040 ;  /* 0x40000040000b7882 */ /* 0x000fe20000000000 */
[----:B------:R-:W-:Y:S02]  /*65b0*/  WARPGROUP.DEPBAR.LE gsb0, 0x0 ;  /* 0x00008000000079c5 */ /* 0x000fe40000010000 */
[----:B------:R-:W-:-:S07]  /*65c0*/  WARPGROUP.ARRIVE ;  /* 0x00000000000079c5 */ /* 0x000fce0000000000 */
[----:B------:R-:W-:Y:S01]  /*65d0*/  HGMMA.64x128x16.F32.BF16 R24, R160, gdesc[UR8].tnspB, R24, gsb0 ;  /* 0x41e00008a0187df0 */ /* 0x000fe20008001818 */
[----:B------:R-:W-:Y:S01]  /*65e0*/  UMOV UR10, UR4 ;  /* 0x00000004000a7c82 */ /* 0x000fe20008000000 */
[----:B------:R-:W-:Y:S01]  /*65f0*/  UMOV UR11, 0x40000040 ;  /* 0x40000040000b7882 */ /* 0x000fe20000000000 */
[----:B------:R-:W-:Y:S02]  /*6600*/  ULDC UR4, c[0x0][0xdb4] ;  /* 0x00036d0000047ab9 */ /* 0x000fe40000000800 */
[----:B------:R-:W-:-:S04]  /*6610*/  UIMAD UR35, UR4, UR35, UR61 ;  /* 0x00000023042372a4 */ /* 0x000fc8000f8e023d */
[----:B------:R-:W-:-:S04]  /*6620*/  USHF.R.S32.HI UR4, URZ, 0x1f, UR35 ;  /* 0x0000001f3f047899 */ /* 0x000fc80008011423 */
[----:B------:R-:W-:Y:S02]  /*6630*/  UIMAD UR6, UR4, UR8, URZ ;  /* 0x00000008040672a4 */ /* 0x000fe4000f8e023f */
[----:B------:R-:W-:Y:S02]  /*6640*/  UIMAD.WIDE.U32 UR4, UR35, UR8, URZ ;  /* 0x00000008230472a5 */ /* 0x000fe4000f8e003f */
[----:B------:R-:W-:-:S04]  /*6650*/  UIMAD UR6, UR35, UR9, UR6 ;  /* 0x00000009230672a4 */ /* 0x000fc8000f8e0206 */
[----:B------:R-:W-:Y:S02]  /*6660*/  IMAD.U32 R5, RZ, RZ, UR5 ;  /* 0x00000005ff057e24 */ /* 0x000fe4000f8e00ff */
[----:B------:R-:W-:Y:S01]  /*6670*/  @P5 FMUL.FTZ R5, R2, 0.69314718246459960938 ;  /* 0x3f31721802055820 */ /* 0x000fe20000410000 */
[----:B------:R-:W-:Y:S01]  /*6680*/  MOV R4, UR4 ;  /* 0x0000000400047c02 */ /* 0x000fe20008000f00 */
[----:B-1----:R-:W-:Y:S01]  /*6690*/  @P5 FMUL.FTZ R2, R3, 0.69314718246459960938 ;  /* 0x3f31721803025820 */ /* 0x002fe20000410000 */
[----:B------:R-:W-:-:S06]  /*66a0*/  UIADD3 UR4, UR5, UR6, URZ ;  /* 0x0000000605047290 */ /* 0x000fcc000fffe03f */
[----:B------:R-:W-:Y:S01]  /*66b0*/  IMAD.U32 R3, RZ, RZ, UR4 ;  /* 0x00000004ff037e24 */ /* 0x000fe2000f8e00ff */
[----:B------:R-:W-:Y:S01]  /*66c0*/  USHF.R.S32.HI UR4, URZ, 0x1f, UR36 ;  /* 0x0000001f3f047899 */ /* 0x000fe20008011424 */
[----:B------:R-:W-:Y:S02]  /*66d0*/  WARPGROUP.DEPBAR.LE gsb0, 0x0 ;  /* 0x00008000000079c5 */ /* 0x000fe40000010000 */
[----:B------:R-:W-:-:S06]  /*66e0*/  WARPGROUP.ARRIVE ;  /* 0x00000000000079c5 */ /* 0x000fcc0000000000 */
[----:B------:R-:W-:Y:S01]  /*66f0*/  HGMMA.64x128x16.F32.BF16 R24, R164, gdesc[UR8].tnspB, R24, gsb0 ;  /* 0x41e00008a4187df0 */ /* 0x000fe20008001818 */
[----:B------:R-:W-:Y:S01]  /*6700*/  R2UR UR10, R19 ;  /* 0x00000000130a72ca */ /* 0x000fe200000e0000 */
[----:B------:R-:W-:Y:S02]  /*6710*/  IMAD.MOV.U32 R19, RZ, RZ, -0x800000 ;  /* 0xff800000ff137424 */ /* 0x000fe400078e00ff */
[----:B------:R-:W-:Y:S01]  /*6720*/  @P5 FFMA.FTZ R19, R5, R0, R2 ;  /* 0x0000000005135223 */ /* 0x000fe20000010002 */
[----:B------:R-:W-:Y:S01]  /*6730*/  IMAD.MOV.U32 R2, RZ, RZ, R4 ;  /* 0x000000ffff027224 */ /* 0x000fe200078e0004 */
[----:B------:R-:W-:Y:S02]  /*6740*/  WARPGROUP.DEPBAR.LE gsb0, 0x0 ;  /* 0x00008000000079c5 */ /* 0x000fe40000010000 */
[----:B------:R1:W-:Y:S01]  /*6750*/  @!P1 SYNCS.ARRIVE.TRANS64.RED.A1T0 RZ, [R7+URZ], RZ ;  /* 0x000000ff07ff99a7 */ /* 0x0003e2000810043f */
[----:B------:R-:W-:Y:S01]  /*6760*/  FMUL.FTZ R6, R29, R8 ;  /* 0x000000081d067220 */ /* 0x000fe20000410000 */
[----:B------:R-:W-:Y:S01]  /*6770*/  FMUL.FTZ R30, R30, R12 ;  /* 0x0000000c1e1e7220 */ /* 0x000fe20000410000 */
[-C--:B------:R-:W-:Y:S01]  /*6780*/  FMUL.FTZ R4, R25, R8.reuse ;  /* 0x0000000819047220 */ /* 0x080fe20000410000 */
[----:B------:R-:W-:Y:S01]  /*6790*/  FMUL.FTZ R5, R24, R8 ;  /* 0x0000000818057220 */ /* 0x000fe20000410000 */
[-C--:B------:R-:W-:Y:S01]  /*67a0*/  FMUL.FTZ R27, R27, R12.reuse ;  /* 0x0000000c1b1b7220 */ /* 0x080fe20000410000 */
[----:B------:R-:W-:Y:S01]  /*67b0*/  FMUL.FTZ R26, R26, R12 ;  /* 0x0000000c1a1a7220 */ /* 0x000fe20000410000 */
[-C--:B------:R-:W-:Y:S01]  /*67c0*/  FMUL.FTZ R10, R37, R8.reuse ;  /* 0x00000008250a7220 */ /* 0x080fe20000410000 */
[-C--:B-1----:R-:W-:Y:S01]  /*67d0*/  FMUL.FTZ R7, R28, R8.reuse ;  /* 0x000000081c077220 */ /* 0x082fe20000410000 */
[-C--:B------:R-:W-:Y:S01]  /*67e0*/  FMUL.FTZ R11, R36, R8.reuse ;  /* 0x00000008240b7220 */ /* 0x080fe20000410000 */
[-C--:B------:R-:W-:Y:S01]  /*67f0*/  FMUL.FTZ R33, R33, R8.reuse ;  /* 0x0000000821217220 */ /* 0x080fe20000410000 */
[-C--:B------:R-:W-:Y:S01]  /*6800*/  FMUL.FTZ R32, R32, R8.reuse ;  /* 0x0000000820207220 */ /* 0x080fe20000410000 */
[----:B------:R-:W-:Y:S01]  /*6810*/  FMUL.FTZ R14, R45, R8 ;  /* 0x000000082d0e7220 */ /* 0x000fe20000410000 */
[----:B------:R-:W-:Y:S01]  /*6820*/  F2FP.BF16.F32.PACK_AB R6, R6, R7 ;  /* 0x000000070606723e */ /* 0x000fe200000010ff */
[----:B------:R-:W-:Y:S01]  /*6830*/  FMUL.FTZ R7, R31, R12 ;  /* 0x0000000c1f077220 */ /* 0x000fe20000410000 */
[----:B------:R-:W-:Y:S01]  /*6840*/  FMUL.FTZ R15, R44, R8 ;  /* 0x000000082c0f7220 */ /* 0x000fe20000410000 */
[----:B------:R-:W-:Y:S01]  /*6850*/  F2FP.BF16.F32.PACK_AB R4, R4, R5 ;  /* 0x000000050404723e */ /* 0x000fe200000010ff */
[-C--:B------:R-:W-:Y:S01]  /*6860*/  FMUL.FTZ R9, R35, R12.reuse ;  /* 0x0000000c23097220 */ /* 0x080fe20000410000 */
[----:B------:R-:W-:Y:S01]  /*6870*/  FMUL.FTZ R34, R34, R12 ;  /* 0x0000000c22227220 */ /* 0x000fe20000410000 */
[----:B------:R-:W-:Y:S01]  /*6880*/  F2FP.BF16.F32.PACK_AB R7, R7, R30 ;  /* 0x0000001e0707723e */ /* 0x000fe200000010ff */
[-C--:B------:R-:W-:Y:S01]  /*6890*/  FMUL.FTZ R39, R39, R12.reuse ;  /* 0x0000000c27277220 */ /* 0x080fe20000410000 */
[----:B------:R-:W1:Y:S01]  /*68a0*/  LDC.64 R30, c[0x0][0xb78] ;  /* 0x0002de00ff1e7b82 */ /* 0x000e620000000a00 */
[----:B------:R-:W-:Y:S01]  /*68b0*/  FMUL.FTZ R38, R38, R12 ;  /* 0x0000000c26267220 */ /* 0x000fe20000410000 */
[-C--:B------:R-:W-:Y:S01]  /*68c0*/  FMUL.FTZ R41, R41, R8.reuse ;  /* 0x0000000829297220 */ /* 0x080fe20000410000 */
[-C--:B------:R-:W-:Y:S01]  /*68d0*/  FMUL.FTZ R40, R40, R8.reuse ;  /* 0x0000000828287220 */ /* 0x080fe20000410000 */
[-C--:B------:R-:W-:Y:S01]  /*68e0*/  FMUL.FTZ R24, R49, R8.reuse ;  /* 0x0000000831187220 */ /* 0x080fe20000410000 */
[-C--:B------:R-:W-:Y:S01]  /*68f0*/  FMUL.FTZ R25, R48, R8.reuse ;  /* 0x0000000830197220 */ /* 0x080fe20000410000 */
[-C--:B------:R-:W-:Y:S01]  /*6900*/  FMUL.FTZ R57, R57, R8.reuse ;  /* 0x0000000839397220 */ /* 0x080fe20000410000 */
[----:B------:R-:W-:Y:S01]  /*6910*/  FMUL.FTZ R56, R56, R8 ;  /* 0x0000000838387220 */ /* 0x000fe20000410000 */
[----:B------:R-:W-:Y:S01]  /*6920*/  F2FP.BF16.F32.PACK_AB R5, R27, R26 ;  /* 0x0000001a1b05723e */ /* 0x000fe200000010ff */
[----:B------:R-:W-:Y:S01]  /*6930*/  BAR.SYNC.DEFER_BLOCKING 0x1, 0x100 ;  /* 0x0044000000007b1d */ /* 0x000fe20000010000 */
[-C--:B------:R-:W-:Y:S01]  /*6940*/  FMUL.FTZ R13, R43, R12.reuse ;  /* 0x0000000c2b0d7220 */ /* 0x080fe20000410000 */
[-C--:B------:R-:W-:Y:S01]  /*6950*/  FMUL.FTZ R42, R42, R12.reuse ;  /* 0x0000000c2a2a7220 */ /* 0x080fe20000410000 */
[-C--:B------:R-:W-:Y:S01]  /*6960*/  FMUL.FTZ R47, R47, R12.reuse ;  /* 0x0000000c2f2f7220 */ /* 0x080fe20000410000 */
[----:B------:R-:W-:Y:S01]  /*6970*/  FMUL.FTZ R46, R46, R12 ;  /* 0x0000000c2e2e7220 */ /* 0x000fe20000410000 */
        /* <DEDUP_REMOVED lines=26> */
[----:B------:R-:W-:Y:S01]  /*6b20*/  F2FP.BF16.F32.PACK_AB R10, R10, R11 ;  /* 0x0000000b0a0a723e */ /* 0x000fe200000010ff */
[-C--:B------:R-:W-:Y:S01]  /*6b30*/  FMUL.FTZ R71, R71, R12.reuse ;  /* 0x0000000c47477220 */ /* 0x080fe20000410000 */
[-C--:B------:R-:W-:Y:S01]  /*6b40*/  FMUL.FTZ R70, R70, R12.reuse ;  /* 0x0000000c46467220 */ /* 0x080fe20000410000 */
[-C--:B------:R-:W-:Y:S01]  /*6b50*/  FMUL.FTZ R75, R75, R12.reuse ;  /* 0x0000000c4b4b7220 */ /* 0x080fe20000410000 */
[----:B------:R-:W-:Y:S01]  /*6b60*/  FMUL.FTZ R74, R74, R12 ;  /* 0x0000000c4a4a7220 */ /* 0x000fe20000410000 */
[C---:B-1----:R-:W-:Y:S01]  /*6b70*/  IMAD R0, R30.reuse, UR4, RZ ;  /* 0x000000041e007c24 */ /* 0x042fe2000f8e02ff */
[----:B------:R-:W-:Y:S01]  /*6b80*/  F2FP.BF16.F32.PACK_AB R8, R33, R32 ;  /* 0x000000202108723e */ /* 0x000fe200000010ff */
[----:B------:R-:W-:Y:S01]  /*6b90*/  IMAD.WIDE.U32 R2, R30, UR36, R2 ;  /* 0x000000241e027c25 */ /* 0x000fe2000f8e0002 */
[----:B------:R-:W-:-:S03]  /*6ba0*/  F2FP.BF16.F32.PACK_AB R9, R9, R34 ;  /* 0x000000220909723e */ /* 0x000fc600000010ff */
[----:B------:R-:W-:Y:S01]  /*6bb0*/  FMUL.FTZ R79, R79, R12 ;  /* 0x0000000c4f4f7220 */ /* 0x000fe20000410000 */
[----:B------:R-:W-:Y:S01]  /*6bc0*/  F2FP.BF16.F32.PACK_AB R11, R39, R38 ;  /* 0x00000026270b723e */ /* 0x000fe200000010ff */
[-C--:B------:R-:W-:Y:S01]  /*6bd0*/  FMUL.FTZ R78, R78, R12.reuse ;  /* 0x0000000c4e4e7220 */ /* 0x080fe20000410000 */
[-C--:B------:R-:W-:Y:S01]  /*6be0*/  FMUL.FTZ R83, R83, R12.reuse ;  /* 0x0000000c53537220 */ /* 0x080fe20000410000 */
[-C--:B------:R-:W-:Y:S01]  /*6bf0*/  FMUL.FTZ R82, R82, R12.reuse ;  /* 0x0000000c52527220 */ /* 0x080fe20000410000 */
[-C--:B------:R-:W-:Y:S01]  /*6c00*/  FMUL.FTZ R87, R87, R12.reuse ;  /* 0x0000000c57577220 */ /* 0x080fe20000410000 */
[----:B------:R-:W-:Y:S01]  /*6c10*/  FMUL.FTZ R86, R86, R12 ;  /* 0x0000000c56567220 */ /* 0x000fe20000410000 */
[----:B------:R-:W-:Y:S01]  /*6c20*/  F2FP.BF16.F32.PACK_AB R14, R14, R15 ;  /* 0x0000000f0e0e723e */ /* 0x000fe200000010ff */
[----:B------:R1:W-:Y:S01]  /*6c30*/  STSM.16.M88.4 [R95], R4 ;  /* 0x000000045f007844 */ /* 0x0003e20000000200 */
[----:B------:R-:W-:Y:S01]  /*6c40*/  F2FP.BF16.F32.PACK_AB R12, R41, R40 ;  /* 0x00000028290c723e */ /* 0x000fe200000010ff */
[----:B------:R-:W-:Y:S01]  /*6c50*/  IMAD R28, R31, UR36, R0 ;  /* 0x000000241f1c7c24 */ /* 0x000fe2000f8e0200 */
[----:B------:R-:W-:Y:S01]  /*6c60*/  F2FP.BF16.F32.PACK_AB R13, R13, R42 ;  /* 0x0000002a0d0d723e */ /* 0x000fe200000010ff */
[----:B------:R-:W-:Y:S01]  /*6c70*/  STSM.16.M88.4 [R94], R8 ;  /* 0x000000085e007844 */ /* 0x000fe20000000200 */
[----:B------:R-:W-:Y:S01]  /*6c80*/  F2FP.BF16.F32.PACK_AB R15, R47, R46 ;  /* 0x0000002e2f0f723e */ /* 0x000fe200000010ff */
[----:B------:R-:W-:Y:S01]  /*6c90*/  ULDC.64 UR4, c[0x0][0xb40] ;  /* 0x0002d00000047ab9 */ /* 0x000fe20000000a00 */
[----:B------:R-:W-:-:S02]  /*6ca0*/  F2FP.BF16.F32.PACK_AB R24, R24, R25 ;  /* 0x000000191818723e */ /* 0x000fc400000010ff */
[----:B------:R-:W-:Y:S01]  /*6cb0*/  F2FP.BF16.F32.PACK_AB R56, R57, R56 ;  /* 0x000000383938723e */ /* 0x000fe200000010ff */
[----:B------:R-:W-:Y:S01]  /*6cc0*/  STSM.16.M88.4 [R93], R12 ;  /* 0x0000000c5d007844 */ /* 0x000fe20000000200 */
[----:B------:R-:W-:Y:S02]  /*6cd0*/  F2FP.BF16.F32.PACK_AB R25, R51, R50 ;  /* 0x000000323319723e */ /* 0x000fe400000010ff */
[----:B------:R-:W-:Y:S02]  /*6ce0*/  F2FP.BF16.F32.PACK_AB R26, R53, R52 ;  /* 0x00000034351a723e */ /* 0x000fe400000010ff */
[----:B------:R-:W-:Y:S02]  /*6cf0*/  F2FP.BF16.F32.PACK_AB R27, R27, R54 ;  /* 0x000000361b1b723e */ /* 0x000fe400000010ff */
[----:B------:R-:W-:Y:S02]  /*6d00*/  F2FP.BF16.F32.PACK_AB R57, R59, R58 ;  /* 0x0000003a3b39723e */ /* 0x000fe400000010ff */
[----:B------:R-:W-:Y:S01]  /*6d10*/  F2FP.BF16.F32.PACK_AB R64, R65, R64 ;  /* 0x000000404140723e */ /* 0x000fe200000010ff */
[----:B------:R-:W-:Y:S01]  /*6d20*/  STSM.16.M88.4 [R91], R24 ;  /* 0x000000185b007844 */ /* 0x000fe20000000200 */
[----:B------:R-:W-:-:S02]  /*6d30*/  F2FP.BF16.F32.PACK_AB R58, R61, R60 ;  /* 0x0000003c3d3a723e */ /* 0x000fc400000010ff */
[----:B------:R-:W-:Y:S02]  /*6d40*/  F2FP.BF16.F32.PACK_AB R59, R63, R62 ;  /* 0x0000003e3f3b723e */ /* 0x000fe400000010ff */
[----:B------:R-:W-:Y:S02]  /*6d50*/  F2FP.BF16.F32.PACK_AB R65, R67, R66 ;  /* 0x000000424341723e */ /* 0x000fe400000010ff */
[----:B------:R-:W-:Y:S01]  /*6d60*/  F2FP.BF16.F32.PACK_AB R72, R73, R72 ;  /* 0x000000484948723e */ /* 0x000fe200000010ff */
[----:B------:R-:W-:Y:S01]  /*6d70*/  STSM.16.M88.4 [R90], R56 ;  /* 0x000000385a007844 */ /* 0x000fe20000000200 */
[----:B-1----:R-:W-:Y:S02]  /*6d80*/  SHF.R.S32.HI R5, RZ, 0x1f, R97 ;  /* 0x0000001fff057819 */ /* 0x002fe40000011461 */
[----:B------:R-:W-:Y:S02]  /*6d90*/  IADD3 R0, P1, R97, R2, RZ ;  /* 0x0000000261007210 */ /* 0x000fe40007f3e0ff */
[----:B------:R-:W-:-:S02]  /*6da0*/  F2FP.BF16.F32.PACK_AB R66, R69, R68 ;  /* 0x000000444542723e */ /* 0x000fc400000010ff */
[----:B------:R-:W-:Y:S02]  /*6db0*/  F2FP.BF16.F32.PACK_AB R67, R71, R70 ;  /* 0x000000464743723e */ /* 0x000fe400000010ff */
[----:B------:R-:W-:Y:S02]  /*6dc0*/  F2FP.BF16.F32.PACK_AB R73, R75, R74 ;  /* 0x0000004a4b49723e */ /* 0x000fe400000010ff */
[----:B------:R-:W-:Y:S01]  /*6dd0*/  F2FP.BF16.F32.PACK_AB R80, R81, R80 ;  /* 0x000000505150723e */ /* 0x000fe200000010ff */
[----:B------:R-:W-:Y:S01]  /*6de0*/  STSM.16.M88.4 [R89], R64 ;  /* 0x0000004059007844 */ /* 0x000fe20000000200 */
[----:B------:R-:W-:Y:S02]  /*6df0*/  F2FP.BF16.F32.PACK_AB R74, R77, R76 ;  /* 0x0000004c4d4a723e */ /* 0x000fe400000010ff */
[----:B------:R-:W-:Y:S02]  /*6e00*/  F2FP.BF16.F32.PACK_AB R75, R79, R78 ;  /* 0x0000004e4f4b723e */ /* 0x000fe400000010ff */
[----:B------:R-:W-:-:S02]  /*6e10*/  F2FP.BF16.F32.PACK_AB R81, R83, R82 ;  /* 0x000000525351723e */ /* 0x000fc400000010ff */
[----:B------:R-:W-:Y:S01]  /*6e20*/  F2FP.BF16.F32.PACK_AB R82, R85, R84 ;  /* 0x000000545552723e */ /* 0x000fe200000010ff */
[----:B------:R-:W-:Y:S01]  /*6e30*/  STSM.16.M88.4 [R88], R72 ;  /* 0x0000004858007844 */ /* 0x000fe20000000200 */
[----:B------:R-:W-:Y:S02]  /*6e40*/  F2FP.BF16.F32.PACK_AB R83, R87, R86 ;  /* 0x000000565753723e */ /* 0x000fe400000010ff */
[----:B------:R-:W-:Y:S02]  /*6e50*/  IADD3.X R5, R5, R3, R28, P1, !PT ;  /* 0x0000000305057210 */ /* 0x000fe40000ffe41c */
[C---:B------:R-:W-:Y:S01]  /*6e60*/  LEA R2, P1, R0.reuse, UR4, 0x2 ;  /* 0x0000000400027c11 */ /* 0x040fe2000f8210ff */
[----:B------:R-:W-:Y:S01]  /*6e70*/  STSM.16.M88.4 [R20], R80 ;  /* 0x0000005014007844 */ /* 0x000fe20000000200 */
[----:B------:R-:W-:Y:S02]  /*6e80*/  ULDC UR4, c[0x0][0xc] ;  /* 0x0000030000047ab9 */ /* 0x000fe40000000800 */
[----:B------:R-:W-:Y:S01]  /*6e90*/  LEA.HI.X R3, R0, UR5, R5, 0x2, P1 ;  /* 0x0000000500037c11 */ /* 0x000fe200088f1405 */
[----:B------:R-:W-:Y:S01]  /*6ea0*/  @!PT LDS RZ, [RZ] ;  /* 0x00000000fffff984 */ /* 0x000fe20000000800 */
[----:B------:R-:W-:Y:S01]  /*6eb0*/  @!PT LDS RZ, [RZ] ;  /* 0x00000000fffff984 */ /* 0x000fe20000000800 */
[----:B------:R-:W-:Y:S01]  /*6ec0*/  @!PT LDS RZ, [RZ] ;  /* 0x00000000fffff984 */ /* 0x000fe20000000800 */
[----:B------:R-:W-:Y:S01]  /*6ed0*/  @!PT LDS RZ, [RZ] ;  /* 0x00000000fffff984 */ /* 0x000fe20000000800 */
[----:B------:R1:W-:Y:S06]  /*6ee0*/  MEMBAR.ALL.CTA ;  /* 0x0000000000007992 */ /* 0x0003ec0000008000 */
[----:B-1----:R-:W1:Y:S01]  /*6ef0*/  FENCE.VIEW.ASYNC.S ;  /* 0x00000000000073c6 */ /* 0x002e620000000000 */
[----:B------:R-:W-:-:S03]  /*6f00*/  UIADD3 UR10, UR4, UR10, URZ ;  /* 0x0000000a040a7290 */ /* 0x000fc6000fffe03f */
[----:B-1----:R-:W1:Y:S01]  /*6f10*/  SHFL.IDX PT, R0, R186, RZ, 0x1f ;  /* 0x00001fffba007589 */ /* 0x002e6200000e0000 */
[----:B------:R-:W-:Y:S06]  /*6f20*/  BAR.ARV 0x1, 0x120 ;  /* 0x0044800000007b1d */ /* 0x000fec0000002000 */
[----:B------:R2:W-:Y:S01]  /*6f30*/  @!P0 STG.E desc[UR12][R2.64], R19 ;  /* 0x0000001302008986 */ /* 0x0005e2000c10190c */
[----:B-1----:R-:W-:-:S03]  /*6f40*/  ISETP.NE.AND P0, PT, R0, 0x7, PT ;  /* 0x000000070000780c */ /* 0x002fc60003f05270 */
[----:B------:R1:W-:Y:S01]  /*6f50*/  @!P2 STG.E desc[UR12][R2.64+0x20], R21 ;  /* 0x000020150200a986 */ /* 0x0003e2000c10190c */
[----:B--2---:R-:W-:-:S09]  /*6f60*/  IMAD.U32 R19, RZ, RZ, UR10 ;  /* 0x0000000aff137e24 */ /* 0x004fd2000f8e00ff */
[----:B------:R-:W-:Y:S05]  /*6f70*/  @P0 BRA `(.L_x_29) ;  /* 0x0000000000580947 */ /* 0x000fea0003800000 */
[----:B------:R-:W-:Y:S01]  /*6f80*/  BAR.SYNC.DEFER_BLOCKING 0x1, 0x120 ;  /* 0x0044800000007b1d */ /* 0x000fe20000010000 */
[----:B------:R-:W-:-:S05]  /*6f90*/  ELECT P0, URZ, PT ;  /* 0x00000000003f782f */ /* 0x000fca0003800000 */
[----:B------:R-:W-:Y:S08]  /*6fa0*/  BSSY B0, `(.L_x_29) ;  /* 0x0000013000007945 */ /* 0x000ff00003800000 */
[----:B------:R-:W-:Y:S05]  /*6fb0*/  @!P0 BRA `(.L_x_30) ;  /* 0x0000000000448947 */ /* 0x000fea0003800000 */
[----:B------:R-:W-:Y:S01]  /*6fc0*/  ULDC.64 UR6, c[0x0][0x198] ;  /* 0x0000660000067ab9 */ /* 0x000fe20000000a00 */
[----:B------:R-:W-:Y:S01]  /*6fd0*/  UMOV UR33, URZ ;  /* 0x0000003f00217c82 */ /* 0x000fe20008000000 */
[----:B------:R-:W-:Y:S02]  /*6fe0*/  UIADD3 UR4, UP0, UR6, 0x9f0, URZ ;  /* 0x000009f006047890 */ /* 0x000fe4000ff1e03f */
[----:B------:R-:W-:Y:S02]  /*6ff0*/  UIADD3 UR6, UR60, 0x4000, URZ ;  /* 0x000040003c067890 */ /* 0x000fe4000fffe03f */
[----:B------:R-:W-:Y:S01]  /*7000*/  UIADD3.X UR5, URZ, UR7, URZ, UP0, !UPT ;  /* 0x000000073f057290 */ /* 0x000fe200087fe43f */
[----:B------:R-:W-:Y:S01]  /*7010*/  UMOV UR37, URZ ;  /* 0x0000003f00257c82 */ /* 0x000fe20008000000 */
[----:B------:R-:W-:Y:S01]  /*7020*/  UMOV UR32, UR60 ;  /* 0x0000003c00207c82 */ /* 0x000fe20008000000 */
[----:B------:R-:W-:-:S06]  /*7030*/  UMOV UR7, 0x40 ;  /* 0x0000004000077882 */ /* 0x000fcc0000000000 */
[----:B------:R2:W-:Y:S02]  /*7040*/  UTMASTG.5D [UR32], [UR4] ;  /* 0x00000020040073b5 */ /* 0x0005e40008020000 */
[----:B--2---:R-:W-:Y:S01]  /*7050*/  UMOV UR32, UR6 ;  /* 0x0000000600207c82 */ /* 0x004fe20008000000 */
[----:B------:R-:W-:Y:S01]  /*7060*/  UMOV UR33, UR7 ;  /* 0x0000000700217c82 */ /* 0x000fe20008000000 */
[----:B------:R-:W-:Y:S01]  /*7070*/  UIADD3 UR6, UR60, 0x34820, URZ ;  /* 0x000348203c067890 */ /* 0x000fe2000fffe03f */
[----:B------:R2:W-:Y:S03]  /*7080*/  UTMASTG.5D [UR32], [UR4] ;  /* 0x00000020040073b5 */ /* 0x0005e60008020000 */
[----:B------:R-:W-:Y:S01]  /*7090*/  UPRMT UR6, URZ, 0x654, UR6 ;  /* 0x000006543f067896 */ /* 0x000fe20008000006 */
[----:B------:R0:W-:Y:S01]  /*70a0*/  UTMACMDFLUSH ;  /* 0x00000000000079b7 */ /* 0x0001e20000000000 */
[----:B------:R-:W-:-:S07]  /*70b0*/  DEPBAR.LE SB0, 0x0 ;  /* 0x000080000000791a */ /* 0x000fce0000000000 */
[----:B--2---:R-:W-:Y:S03]  /*70c0*/  SYNCS.ARRIVE.TRANS64.RED.A1T0 RZ, [UR6], RZ ;  /* 0x000000ffffff79a7 */ /* 0x004fe60008100406 */
.L_x_30:
[----:B------:R-:W-:Y:S05]  /*70d0*/  BSYNC B0 ;  /* 0x0000000000007941 */ /* 0x000fea0003800000 */
.L_x_29:
[----:B------:R-:W2:Y:S01]  /*70e0*/  LDC R0, c[0x0][0xda4] ;  /* 0x00036900ff007b82 */ /* 0x000ea20000000800 */
[----:B------:R-:W-:Y:S01]  /*70f0*/  R2UR UR5, R19 ;  /* 0x00000000130572ca */ /* 0x000fe200000e0000 */
[----:B------:R-:W-:Y:S01]  /*7100*/  UIADD3 UR38, UR38, 0x1, URZ ;  /* 0x0000000126267890 */ /* 0x000fe2000fffe03f */
[----:B------:R-:W-:-:S03]  /*7110*/  VIADD R22, R22, 0x1 ;  /* 0x0000000116167836 */ /* 0x000fc60000000000 */
[----:B------:R-:W-:-:S04]  /*7120*/  UISETP.NE.AND UP0, UPT, UR38, 0x2, UPT ;  /* 0x000000022600788c */ /* 0x000fc8000bf05270 */
[----:B------:R-:W-:Y:S02]  /*7130*/  USEL UR4, URZ, 0x1, UP0 ;  /* 0x000000013f047887 */ /* 0x000fe40008000000 */
[----:B------:R-:W-:Y:S02]  /*7140*/  USEL UR38, UR38, URZ, UP0 ;  /* 0x0000003f26267287 */ /* 0x000fe40008000000 */
[----:B------:R-:W-:Y:S01]  /*7150*/  ULOP3.LUT UR39, UR39, UR4, URZ, 0x3c, !UPT ;  /* 0x0000000427277292 */ /* 0x000fe2000f8e3c3f */
[----:B--2---:R-:W-:-:S13]  /*7160*/  ISETP.LE.AND P0, PT, R0, UR5, PT ;  /* 0x0000000500007c0c */ /* 0x004fda000bf03270 */
[----:B------:R-:W-:Y:S05]  /*7170*/  @!P0 BRA `(.L_x_31) ;  /* 0xffffff9800ec8947 */ /* 0x000fea000383ffff */
[----:B------:R-:W-:Y:S05]  /*7180*/  EXIT ;  /* 0x000000000000794d */ /* 0x000fea0003800000 */
.L_x_7:
[----:B------:R-:W-:-:S08]  /*7190*/  NOP ;  /* 0x0000000000007918 */ /* 0x000fd00000000000 */
[----:B-1----:R-:W1:-:S00]  /*71a0*/  USETMAXREG.DEALLOC.CTAPOOL 0x18 ;  /* 0x00000018000079c8 */ /* 0x002e4000080e0500 */
[----:B-1----:R-:W-:-:S06]  /*71b0*/  LOP3.LUT R0, R0, 0x3, RZ, 0xc0, !PT ;  /* 0x0000000300007812 */ /* 0x002fcc00078ec0ff */
[----:B------:R-:W1:Y:S02]  /*71c0*/  SHFL.IDX PT, R0, R0, RZ, 0x1f ;  /* 0x00001fff00007589 */ /* 0x000e6400000e0000 */
[----:B-1----:R-:W-:-:S13]  /*71d0*/  ISETP.NE.AND P0, PT, R0, RZ, PT ;  /* 0x000000ff0000720c */ /* 0x002fda0003f05270 */
[----:B--2---:R-:W-:Y:S05]  /*71e0*/  @P0 EXIT ;  /* 0x000000000000094d */ /* 0x004fea0003800000 */
[----:B------:R-:W1:Y:S01]  /*71f0*/  S2UR UR4, SR_CTAID.X ;  /* 0x00000000000479c3 */ /* 0x000e620000002500 */
[----:B------:R-:W-:Y:S02]  /*7200*/  IMAD.MOV.U32 R16, RZ, RZ, RZ ;  /* 0x000000ffff107224 */ /* 0x000fe400078e00ff */
[----:B------:R-:W-:Y:S02]  /*7210*/  IMAD.MOV.U32 R2, RZ, RZ, 0x1 ;  /* 0x00000001ff027424 */ /* 0x000fe400078e00ff */
[----:B------:R-:W-:-:S03]  /*7220*/  IMAD.MOV.U32 R17, RZ, RZ, 0x1 ;  /* 0x00000001ff117424 */ /* 0x000fc600078e00ff */
[----:B------:R-:W1:Y:S02]  /*7230*/  LDC R0, c[0x0][0xda4] ;  /* 0x00036900ff007b82 */ /* 0x000e640000000800 */
[----:B-1----:R-:W-:-:S13]  /*7240*/  ISETP.LE.AND P0, PT, R0, UR4, PT ;  /* 0x0000000400007c0c */ /* 0x002fda000bf03270 */
[----:B------:R-:W-:Y:S05]  /*7250*/  @P0 BRA `(.L_x_32) ;  /* 0x0000002c00540947 */ /* 0x000fea0003800000 */
[----:B------:R-:W-:Y:S01]  /*7260*/  IMAD.U32 R0, RZ, RZ, UR4 ;  /* 0x00000004ff007e24 */ /* 0x000fe2000f8e00ff */
[----:B------:R-:W-:Y:S01]  /*7270*/  MOV R16, RZ ;  /* 0x000000ff00107202 */ /* 0x000fe20000000f00 */
[----:B------:R-:W-:Y:S01]  /*7280*/  IMAD.MOV.U32 R17, RZ, RZ, 0x1 ;  /* 0x00000001ff117424 */ /* 0x000fe200078e00ff */
[----:B------:R-:W-:Y:S01]  /*7290*/  ULDC.64 UR36, c[0x0][0x198] ;  /* 0x0000660000247ab9 */ /* 0x000fe20000000a00 */
[----:B------:R-:W-:Y:S01]  /*72a0*/  ULDC UR38, c[0x0][0xc] ;  /* 0x0000030000267ab9 */ /* 0x000fe20000000800 */
[----:B------:R1:W-:Y:S04]  /*72b0*/  STL [R1+0x10], R0 ;  /* 0x0000100001007387 */ /* 0x0003e80000100800 */
[----:B------:R1:W-:Y:S02]  /*72c0*/  STL [R1+0x18], RZ ;  /* 0x000018ff01007387 */ /* 0x0003e40000100800 */
.L_x_76:
[----:B-1----:R-:W2:Y:S01]  /*72d0*/  LDL R6, [R1+0x10] ;  /* 0x0000100001067983 */ /* 0x002ea20000100800 */
[----:B------:R-:W3:Y:S01]  /*72e0*/  LDC R2, c[0x0][0xda8] ;  /* 0x00036a00ff027b82 */ /* 0x000ee20000000800 */
[----:B------:R-:W-:Y:S05]  /*72f0*/  YIELD ;  /* 0x0000000000007946 */ /* 0x000fea0003800000 */
[----:B------:R-:W-:Y:S02]  /*7300*/  ULDC.64 UR4, c[0x0][0x3f8] ;  /* 0x0000fe0000047ab9 */ /* 0x000fe40000000a00 */
[----:B-1----:R-:W1:Y:S01]  /*7310*/  LDC R0, c[0x0][0xdb4] ;  /* 0x00036d00ff007b82 */ /* 0x002e620000000800 */
[----:B------:R-:W-:-:S03]  /*7320*/  UISETP.NE.U32.AND UP0, UPT, UR4, URZ, UPT ;  /* 0x0000003f0400728c */ /* 0x000fc6000bf05070 */
[----:B------:R-:W-:Y:S01]  /*7330*/  ULDC UR4, c[0x0][0x404] ;  /* 0x0001010000047ab9 */ /* 0x000fe20000000800 */
[----:B------:R-:W-:-:S04]  /*7340*/  UISETP.NE.AND.EX UP0, UPT, UR5, URZ, UPT, UP0 ;  /* 0x0000003f0500728c */ /* 0x000fc8000bf05300 */
[----:B------:R-:W-:Y:S01]  /*7350*/  USEL UR4, UR4, 0x1, UP0 ;  /* 0x0000000104047887 */ /* 0x000fe20008000000 */
[----:B---3--:R-:W-:Y:S02]  /*7360*/  ISETP.NE.AND P0, PT, R2, 0x1, PT ;  /* 0x000000010200780c */ /* 0x008fe40003f05270 */
[----:B-1----:R-:W-:-:S11]  /*7370*/  ISETP.NE.AND P1, PT, R0, 0x1, PT ;  /* 0x000000010000780c */ /* 0x002fd60003f25270 */
[----:B------:R-:W2:Y:S08]  /*7380*/  @P0 LDC R4, c[0x0][0xdac] ;  /* 0x00036b00ff040b82 */ /* 0x000eb00000000800 */
[----:B------:R-:W1:Y:S08]  /*7390*/  @P0 LDC R5, c[0x0][0xdb0] ;  /* 0x00036c00ff050b82 */ /* 0x000e700000000800 */
[----:B------:R-:W3:Y:S01]  /*73a0*/  @P1 LDC.64 R2, c[0x0][0xdb8] ;  /* 0x00036e00ff021b82 */ /* 0x000ee20000000a00 */
[----:B--2---:R-:W-:-:S05]  /*73b0*/  @P0 IMAD.HI.U32 R4, R6, R4, RZ ;  /* 0x0000000406040227 */ /* 0x004fca00078e00ff */
[----:B-1----:R-:W-:Y:S02]  /*73c0*/  @P0 SHF.R.U32.HI R6, RZ, R5, R4 ;  /* 0x00000005ff060219 */ /* 0x002fe40000011604 */
[----:B------:R-:W1:Y:S03]  /*73d0*/  S2R R4, SR_CgaCtaId ;  /* 0x0000000000047919 */ /* 0x000e660000008800 */
[----:B---3--:R-:W-:Y:S01]  /*73e0*/  @P1 IMAD.HI.U32 R2, R6, R2, RZ ;  /* 0x0000000206021227 */ /* 0x008fe200078e00ff */
[----:B------:R2:W-:Y:S03]  /*73f0*/  STL [R1+0x8], R6 ;  /* 0x0000080601007387 */ /* 0x0005e60000100800 */
[----:B------:R-:W-:Y:S01]  /*7400*/  IMAD.MOV.U32 R19, RZ, RZ, R6 ;  /* 0x000000ffff137224 */ /* 0x000fe200078e0006 */
[----:B------:R-:W-:-:S02]  /*7410*/  @P1 SHF.R.U32.HI R19, RZ, R3, R2 ;  /* 0x00000003ff131219 */ /* 0x000fc40000011602 */
[----:B------:R-:W3:Y:S01]  /*7420*/  LDC R2, c[0x0][0x2e0] ;  /* 0x0000b800ff027b82 */ /* 0x000ee20000000800 */
[----:B------:R-:W-:-:S04]  /*7430*/  MOV R3, 0x400 ;  /* 0x0000040000037802 */ /* 0x000fc80000000f00 */
[----:B-1----:R-:W-:Y:S01]  /*7440*/  LEA R8, R4, R3, 0x18 ;  /* 0x0000000304087211 */ /* 0x002fe200078ec0ff */
[----:B---3--:R-:W-:-:S04]  /*7450*/  IMAD R7, R2, UR4, RZ ;  /* 0x0000000402077c24 */ /* 0x008fc8000f8e02ff */
[----:B------:R-:W-:Y:S01]  /*7460*/  VIADD R2, R8, 0x1c400 ;  /* 0x0001c40008027836 */ /* 0x000fe20000000000 */
[----:B------:R2:W-:Y:S04]  /*7470*/  STL [R1+0x4], R8 ;  /* 0x0000040801007387 */ /* 0x0005e80000100800 */
[----:B------:R-:W-:Y:S01]  /*7480*/  LOP3.LUT P0, RZ, R2, 0x3ff, RZ, 0xc0, !PT ;  /* 0x000003ff02ff7812 */ /* 0x000fe2000780c0ff */
[----:B------:R-:W-:Y:S01]  /*7490*/  VIADD R2, R7, 0x7f ;  /* 0x0000007f07027836 */ /* 0x000fe20000000000 */
[----:B------:R2:W-:Y:S04]  /*74a0*/  STL [R1+0x14], R7 ;  /* 0x0000140701007387 */ /* 0x0005e80000100800 */
[----:B------:R-:W-:-:S04]  /*74b0*/  SHF.R.S32.HI R3, RZ, 0x1f, R2 ;  /* 0x0000001fff037819 */ /* 0x000fc80000011402 */
[----:B------:R-:W-:Y:S01]  /*74c0*/  LEA.HI R2, R3, R2, RZ, 0x7 ;  /* 0x0000000203027211 */ /* 0x000fe200078f38ff */
[----:B------:R-:W-:-:S04]  /*74d0*/  IMAD.MOV R3, RZ, RZ, -R19 ;  /* 0x000000ffff037224 */ /* 0x000fc800078e0a13 */
[----:B------:R-:W-:Y:S01]  /*74e0*/  IMAD R3, R0, R3, R6 ;  /* 0x0000000300037224 */ /* 0x000fe200078e0206 */
[----:B------:R-:W-:-:S05]  /*74f0*/  SHF.R.S32.HI R0, RZ, 0x7, R2 ;  /* 0x00000007ff007819 */ /* 0x000fca0000011402 */
[----:B------:R2:W-:Y:S04]  /*7500*/  STL [R1+0xc], R0 ;  /* 0x00000c0001007387 */ /* 0x0005e80000100800 */
[----:B------:R2:W-:Y:S01]  /*7510*/  STL [R1], R3 ;  /* 0x0000000301007387 */ /* 0x0005e20000100800 */
[----:B------:R-:W-:Y:S05]  /*7520*/  @!P0 BRA `(.L_x_33) ;  /* 0x0000000000408947 */ /* 0x000fea0003800000 */
[----:B------:R-:W-:Y:S01]  /*7530*/  MOV R2, 0x0 ;  /* 0x0000000000027802 */ /* 0x000fe20000000f00 */
[----:B------:R-:W-:Y:S01]  /*7540*/  ULDC.64 UR6, c[0x4][0x108] ;  /* 0x0100420000067ab9 */ /* 0x000fe20000000a00 */
[----:B------:R-:W-:Y:S01]  /*7550*/  ULDC.64 UR8, c[0x4][0x110] ;  /* 0x0100440000087ab9 */ /* 0x000fe20000000a00 */
[----:B------:R-:W-:Y:S01]  /*7560*/  ULDC.64 UR4, c[0x4][0x60] ;  /* 0x0100180000047ab9 */ /* 0x000fe20000000a00 */
[----:B------:R-:W-:Y:S01]  /*7570*/  IMAD.U32 R4, RZ, RZ, UR6 ;  /* 0x00000006ff047e24 */ /* 0x000fe2000f8e00ff */
[----:B------:R-:W-:Y:S01]  /*7580*/  MOV R11, UR5 ;  /* 0x00000005000b7c02 */ /* 0x000fe20008000f00 */
[----:B--2---:R-:W1:Y:S01]  /*7590*/  LDC.64 R2, c[0x4][R2] ;  /* 0x0100000002027b82 */ /* 0x004e620000000a00 */
[----:B------:R-:W-:Y:S02]  /*75a0*/  IMAD.U32 R5, RZ, RZ, UR7 ;  /* 0x00000007ff057e24 */ /* 0x000fe4000f8e00ff */
[----:B------:R-:W-:Y:S02]  /*75b0*/  IMAD.U32 R6, RZ, RZ, UR8 ;  /* 0x00000008ff067e24 */ /* 0x000fe4000f8e00ff */
[----:B------:R-:W-:-:S02]  /*75c0*/  IMAD.U32 R7, RZ, RZ, UR9 ;  /* 0x00000009ff077e24 */ /* 0x000fc4000f8e00ff */
[----:B------:R-:W-:Y:S02]  /*75d0*/  IMAD.U32 R10, RZ, RZ, UR4 ;  /* 0x00000004ff0a7e24 */ /* 0x000fe4000f8e00ff */
[----:B------:R-:W-:Y:S02]  /*75e0*/  IMAD.MOV.U32 R8, RZ, RZ, 0x70 ;  /* 0x00000070ff087424 */ /* 0x000fe400078e00ff */
[----:B------:R-:W-:Y:S02]  /*75f0*/  IMAD.MOV.U32 R12, RZ, RZ, 0x1 ;  /* 0x00000001ff0c7424 */ /* 0x000fe400078e00ff */
[----:B------:R-:W-:-:S07]  /*7600*/  IMAD.MOV.U32 R13, RZ, RZ, RZ ;  /* 0x000000ffff0d7224 */ /* 0x000fce00078e00ff */
[----:B------:R-:W-:-:S07]  /*7610*/  LEPC R20, `(.L_x_33) ;  /* 0x000000001014794e */ /* 0x000fce0000000000 */
[----:B-1----:R-:W-:Y:S05]  /*7620*/  CALL.ABS.NOINC R2 ;  /* 0x0000000002007343 */ /* 0x002fea0003c00000 */
.L_x_33:
[----:B------:R-:W2:Y:S02]  /*7630*/  LDL R2, [R1+0x4] ;  /* 0x0000040001027983 */ /* 0x000ea40000100800 */
[----:B--2---:R-:W-:-:S05]  /*7640*/  VIADD R0, R2, 0x400 ;  /* 0x0000040002007836 */ /* 0x004fca0000000000 */
[----:B------:R-:W-:-:S13]  /*7650*/  LOP3.LUT P0, RZ, R0, 0x3ff, RZ, 0xc0, !PT ;  /* 0x000003ff00ff7812 */ /* 0x000fda000780c0ff */
[----:B------:R-:W-:Y:S05]  /*7660*/  @!P0 BRA `(.L_x_34) ;  /* 0x0000000000808947 */ /* 0x000fea0003800000 */
[----:B------:R-:W-:Y:S01]  /*7670*/  MOV R0, 0x0 ;  /* 0x0000000000007802 */ /* 0x000fe20000000f00 */
[----:B------:R-:W-:Y:S01]  /*7680*/  ULDC.64 UR6, c[0x4][0x108] ;  /* 0x0100420000067ab9 */ /* 0x000fe20000000a00 */
[----:B------:R-:W-:Y:S01]  /*7690*/  ULDC.64 UR8, c[0x4][0x110] ;  /* 0x0100440000087ab9 */ /* 0x000fe20000000a00 */
[----:B------:R-:W-:Y:S01]  /*76a0*/  ULDC.64 UR4, c[0x4][0x68] ;  /* 0x01001a0000047ab9 */ /* 0x000fe20000000a00 */
[----:B------:R1:W2:Y:S01]  /*76b0*/  LDC.64 R2, c[0x4][R0] ;  /* 0x0100000000027b82 */ /* 0x0002a20000000a00 */
[----:B------:R-:W-:Y:S01]  /*76c0*/  IMAD.U32 R4, RZ, RZ, UR6 ;  /* 0x00000006ff047e24 */ /* 0x000fe2000f8e00ff */
[----:B------:R-:W-:Y:S01]  /*76d0*/  MOV R8, 0x70 ;  /* 0x0000007000087802 */ /* 0x000fe20000000f00 */
[----:B------:R-:W-:Y:S02]  /*76e0*/  IMAD.U32 R5, RZ, RZ, UR7 ;  /* 0x00000007ff057e24 */ /* 0x000fe4000f8e00ff */
[----:B------:R-:W-:Y:S02]  /*76f0*/  IMAD.U32 R6, RZ, RZ, UR8 ;  /* 0x00000008ff067e24 */ /* 0x000fe4000f8e00ff */
[----:B------:R-:W-:-:S02]  /*7700*/  IMAD.U32 R7, RZ, RZ, UR9 ;  /* 0x00000009ff077e24 */ /* 0x000fc4000f8e00ff */
[----:B------:R-:W-:Y:S02]  /*7710*/  IMAD.U32 R10, RZ, RZ, UR4 ;  /* 0x00000004ff0a7e24 */ /* 0x000fe4000f8e00ff */
[----:B------:R-:W-:Y:S02]  /*7720*/  IMAD.U32 R11, RZ, RZ, UR5 ;  /* 0x00000005ff0b7e24 */ /* 0x000fe4000f8e00ff */
[----:B------:R-:W-:Y:S02]  /*7730*/  IMAD.MOV.U32 R12, RZ, RZ, 0x1 ;  /* 0x00000001ff0c7424 */ /* 0x000fe400078e00ff */
[----:B-1----:R-:W-:-:S07]  /*7740*/  IMAD.MOV.U32 R13, RZ, RZ, RZ ;  /* 0x000000ffff0d7224 */ /* 0x002fce00078e00ff */
[----:B------:R-:W-:-:S07]  /*7750*/  LEPC R20, `(.L_x_35) ;  /* 0x000000001014794e */ /* 0x000fce0000000000 */
[----:B--2---:R-:W-:Y:S05]  /*7760*/  CALL.ABS.NOINC R2 ;  /* 0x0000000002007343 */ /* 0x004fea0003c00000 */
.L_x_35:
[----:B------:R-:W-:Y:S01]  /*7770*/  MOV R2, 0x0 ;  /* 0x0000000000027802 */ /* 0x000fe20000000f00 */
[----:B------:R-:W-:Y:S01]  /*7780*/  ULDC.64 UR6, c[0x4][0x108] ;  /* 0x0100420000067ab9 */ /* 0x000fe20000000a00 */
[----:B------:R-:W-:Y:S01]  /*7790*/  ULDC.64 UR8, c[0x4][0x110] ;  /* 0x0100440000087ab9 */ /* 0x000fe20000000a00 */
[----:B------:R-:W-:Y:S01]  /*77a0*/  ULDC.64 UR4, c[0x4][0x70] ;  /* 0x01001c0000047ab9 */ /* 0x000fe20000000a00 */
[----:B------:R-:W-:Y:S01]  /*77b0*/  IMAD.U32 R4, RZ, RZ, UR6 ;  /* 0x00000006ff047e24 */ /* 0x000fe2000f8e00ff */
[----:B------:R-:W-:Y:S01]  /*77c0*/  MOV R13, RZ ;  /* 0x000000ff000d7202 */ /* 0x000fe20000000f00 */
[----:B------:R-:W1:Y:S01]  /*77d0*/  LDC.64 R2, c[0x4][R2] ;  /* 0x0100000002027b82 */ /* 0x000e620000000a00 */
[----:B------:R-:W-:Y:S02]  /*77e0*/  IMAD.U32 R5, RZ, RZ, UR7 ;  /* 0x00000007ff057e24 */ /* 0x000fe4000f8e00ff */
[----:B------:R-:W-:Y:S02]  /*77f0*/  IMAD.U32 R6, RZ, RZ, UR8 ;  /* 0x00000008ff067e24 */ /* 0x000fe4000f8e00ff */
[----:B------:R-:W-:-:S02]  /*7800*/  IMAD.U32 R7, RZ, RZ, UR9 ;  /* 0x00000009ff077e24 */ /* 0x000fc4000f8e00ff */
[----:B------:R-:W-:Y:S02]  /*7810*/  IMAD.U32 R10, RZ, RZ, UR4 ;  /* 0x00000004ff0a7e24 */ /* 0x000fe4000f8e00ff */
[----:B------:R-:W-:Y:S02]  /*7820*/  IMAD.U32 R11, RZ, RZ, UR5 ;  /* 0x00000005ff0b7e24 */ /* 0x000fe4000f8e00ff */
[----:B------:R-:W-:Y:S02]  /*7830*/  IMAD.MOV.U32 R8, RZ, RZ, 0x70 ;  /* 0x00000070ff087424 */ /* 0x000fe400078e00ff */
[----:B------:R-:W-:-:S07]  /*7840*/  IMAD.MOV.U32 R12, RZ, RZ, 0x1 ;  /* 0x00000001ff0c7424 */ /* 0x000fce00078e00ff */
[----:B------:R-:W-:-:S07]  /*7850*/  LEPC R20, `(.L_x_34) ;  /* 0x000000001014794e */ /* 0x000fce0000000000 */
[----:B-1----:R-:W-:Y:S05]  /*7860*/  CALL.ABS.NOINC R2 ;  /* 0x0000000002007343 */ /* 0x002fea0003c00000 */
.L_x_34:
[----:B------:R-:W2:Y:S01]  /*7870*/  LDL R2, [R1] ;  /* 0x0000000001027983 */ /* 0x000ea20000100800 */
[----:B------:R-:W1:Y:S01]  /*7880*/  LDC R0, c[0x0][0x428] ;  /* 0x00010a00ff007b82 */ /* 0x000e620000000800 */
[----:B------:R-:W-:Y:S02]  /*7890*/  ULDC.64 UR4, c[0x0][0x9f8] ;  /* 0x00027e0000047ab9 */ /* 0x000fe40000000a00 */
[----:B------:R-:W3:Y:S01]  /*78a0*/  LDL.LU R6, [R1+0x8] ;  /* 0x0000080001067983 */ /* 0x000ee20000300800 */
[----:B-1----:R-:W-:-:S03]  /*78b0*/  ISETP.NE.AND P1, PT, R0, 0x1, PT ;  /* 0x000000010000780c */ /* 0x002fc60003f25270 */
[----:B------:R-:W4:Y:S01]  /*78c0*/  LDL R5, [R1+0x10] ;  /* 0x0000100001057983 */ /* 0x000f220000100800 */
[----:B------:R-:W-:Y:S01]  /*78d0*/  ISETP.NE.U32.AND P0, PT, RZ, UR4, PT ;  /* 0x00000004ff007c0c */ /* 0x000fe2000bf05070 */
[----:B------:R-:W-:Y:S01]  /*78e0*/  ULDC.64 UR6, c[0x0][0x208] ;  /* 0x0000820000067ab9 */ /* 0x000fe20000000a00 */
[----:B------:R-:W-:Y:S01]  /*78f0*/  ULDC UR4, c[0x0][0xda8] ;  /* 0x00036a0000047ab9 */ /* 0x000fe20000000800 */
[----:B------:R-:W1:Y:S01]  /*7900*/  S2R R7, SR_TID.X ;  /* 0x0000000000077919 */ /* 0x000e620000002100 */
[----:B------:R-:W-:-:S05]  /*7910*/  ISETP.NE.AND.EX P0, PT, RZ, UR5, PT, P0 ;  /* 0x00000005ff007c0c */ /* 0x000fca000bf05300 */
[----:B------:R-:W2:Y:S08]  /*7920*/  @P1 LDC R0, c[0x0][0x42c] ;  /* 0x00010b00ff001b82 */ /* 0x000eb00000000800 */
[----:B------:R-:W2:Y:S01]  /*7930*/  @P1 LDC R3, c[0x0][0x430] ;  /* 0x00010c00ff031b82 */ /* 0x000ea20000000800 */
[----:B-1----:R-:W-:Y:S01]  /*7940*/  LOP3.LUT R7, R7, 0x1f, RZ, 0xc0, !PT ;  /* 0x0000001f07077812 */ /* 0x002fe200078ec0ff */
[----:B--2---:R-:W-:-:S04]  /*7950*/  @P1 IMAD.HI.U32 R0, R2, R0, RZ ;  /* 0x0000000002001227 */ /* 0x004fc800078e00ff */
[----:B------:R-:W-:Y:S01]  /*7960*/  IMAD.MOV.U32 R4, RZ, RZ, R2 ;  /* 0x000000ffff047224 */ /* 0x000fe200078e0002 */
[----:B------:R-:W-:Y:S01]  /*7970*/  @P1 SHF.R.U32.HI R4, RZ, R3, R0 ;  /* 0x00000003ff041219 */ /* 0x000fe20000011600 */
[----:B------:R-:W-:Y:S01]  /*7980*/  IMAD.MOV.U32 R0, RZ, RZ, R19 ;  /* 0x000000ffff007224 */ /* 0x000fe200078e0013 */
[----:B------:R-:W1:Y:S02]  /*7990*/  @P0 LDC.64 R2, c[0x0][0x9f8] ;  /* 0x00027e00ff020b82 */ /* 0x000e640000000a00 */
[----:B-1----:R-:W-:-:S05]  /*79a0*/  @P0 IMAD.WIDE R2, R19, 0x4, R2 ;  /* 0x0000000413020825 */ /* 0x002fca00078e0202 */
[----:B------:R1:W5:Y:S01]  /*79b0*/  @P0 LDG.E R0, desc[UR6][R2.64] ;  /* 0x0000000602000981 */ /* 0x000362000c1e1900 */
[----:B------:R-:W-:Y:S01]  /*79c0*/  ISETP.NE.AND P1, PT, R7, RZ, PT ;  /* 0x000000ff0700720c */ /* 0x000fe20003f25270 */
[----:B---3--:R-:W-:-:S03]  /*79d0*/  IMAD.MOV R8, RZ, RZ, -R6 ;  /* 0x000000ffff087224 */ /* 0x008fc600078e0a06 */
[----:B------:R-:W-:Y:S01]  /*79e0*/  PLOP3.LUT P2, PT, P1, PT, PT, 0x8, 0x0 ;  /* 0x000000000000781c */ /* 0x000fe20000f4e170 */
[----:B----4-:R-:W-:-:S04]  /*79f0*/  IMAD R8, R8, UR4, R5 ;  /* 0x0000000408087c24 */ /* 0x010fc8000f8e0205 */
[----:B------:R-:W-:-:S04]  /*7a00*/  IMAD.SHL.U32 R8, R8, 0x80, RZ ;  /* 0x0000008008087824 */ /* 0x000fc800078e00ff */
[----:B------:R-:W-:-:S05]  /*7a10*/  VOTEU.ALL UP1, P1 ;  /* 0x00000000003f7886 */ /* 0x000fca0000820000 */
[----:B------:R-:W-:-:S04]  /*7a20*/  @!UP1 UIADD3 UR8, UP0, UR36, 0x270, URZ ;  /* 0x0000027024089890 */ /* 0x000fc8000ff1e03f */
[----:B------:R-:W-:-:S03]  /*7a30*/  @!UP1 UIADD3.X UR9, URZ, UR37, URZ, UP0, !UPT ;  /* 0x000000253f099290 */ /* 0x000fc600087fe43f */
[----:B-1----:R-:W-:-:S09]  /*7a40*/  VOTEU.ALL UP0, P1 ;  /* 0x00000000003f7886 */ /* 0x002fd20000800000 */
.L_x_36:
[----:B------:R-:W2:Y:S01]  /*7a50*/  LDL R2, [R1] ;  /* 0x0000000001027983 */ /* 0x000ea20000100800 */
[----:B------:R-:W-:Y:S02]  /*7a60*/  PLOP3.LUT P0, PT, P0, P2, PT, 0xa2, 0x0 ;  /* 0x000000000000781c */ /* 0x000fe40000705472 */
[----:B------:R-:W-:Y:S01]  /*7a70*/  @P2 R2UR P0, UR7, R19 ;  /* 0x00000000130722ca */ /* 0x000fe20000000000 */
[----:B------:R-:W-:-:S07]  /*7a80*/  UMOV UR4, URZ ;  /* 0x0000003f00047c82 */ /* 0x000fce0008000000 */
[----:B------:R-:W-:Y:S02]  /*7a90*/  PLOP3.LUT P0, PT, P0, P2, PT, 0xa2, 0x0 ;  /* 0x000000000000781c */ /* 0x000fe40000705472 */
[----:B--2---:R-:W-:-:S08]  /*7aa0*/  @P2 R2UR.OR P0, UR6, R2 ;  /* 0x00000000020622ca */ /* 0x004fd00000100000 */
[----:B------:R-:W-:Y:S02]  /*7ab0*/  PLOP3.LUT P0, PT, P0, P2, PT, 0xa2, 0x0 ;  /* 0x000000000000781c */ /* 0x000fe40000705472 */
[----:B------:R-:W-:-:S08]  /*7ac0*/  @P2 R2UR.OR P0, UR5, R8 ;  /* 0x00000000080522ca */ /* 0x000fd00000100000 */
[----:B------:R-:W-:-:S05]  /*7ad0*/  @P2 PLOP3.LUT P2, PT, P0, PT, PT, 0x80, 0x0 ;  /* 0x000000000000281c */ /* 0x000fca000074f070 */
[----:B------:R1:W-:Y:S08]  /*7ae0*/  @!UP0 UTMAPF.L2.4D [UR4], [UR8] ;  /* 0x00000004080085b8 */ /* 0x0003f00008018000 */
[----:B-1----:R-:W-:Y:S05]  /*7af0*/  @P2 BRA.U.ANY `(.L_x_36) ;  /* 0xfffffffd00d42947 */ /* 0x002fea000393ffff */
[----:B------:R-:W-:Y:S01]  /*7b00*/  PLOP3.LUT P2, PT, P1, PT, PT, 0x8, 0x0 ;  /* 0x000000000000781c */ /* 0x000fe20000f4e170 */
[----:B------:R-:W-:Y:S01]  /*7b10*/  VOTEU.ALL UP0, P1 ;  /* 0x00000000003f7886 */ /* 0x000fe20000800000 */
[----:B------:R-:W-:-:S11]  /*7b20*/  UMOV UR4, 0x40 ;  /* 0x0000004000047882 */ /* 0x000fd60000000000 */
.L_x_37:
[----:B------:R-:W2:Y:S01]  /*7b30*/  LDL R2, [R1] ;  /* 0x0000000001027983 */ /* 0x000ea20000100800 */
[----:B------:R-:W-:Y:S02]  /*7b40*/  PLOP3.LUT P0, PT, P0, P2, PT, 0xa2, 0x0 ;  /* 0x000000000000781c */ /* 0x000fe40000705472 */
[----:B------:R-:W-:-:S08]  /*7b50*/  @P2 R2UR P0, UR7, R19 ;  /* 0x00000000130722ca */ /* 0x000fd00000000000 */
        /* <DEDUP_REMOVED lines=10> */
.L_x_38:
        /* <DEDUP_REMOVED lines=10> */
[----:B------:R-:W1:Y:S01]  /*7ca0*/  LDC.64 R2, c[0x0][0x3f8] ;  /* 0x0000fe00ff027b82 */ /* 0x000e620000000a00 */
[----:B------:R-:W-:Y:S01]  /*7cb0*/  UMOV UR4, 0xffffffff ;  /* 0xffffffff00047882 */ /* 0x000fe20000000000 */
[----:B-1----:R-:W-:-:S04]  /*7cc0*/  ISETP.NE.U32.AND P0, PT, R2, RZ, PT ;  /* 0x000000ff0200720c */ /* 0x002fc80003f05070 */
[----:B------:R-:W-:-:S04]  /*7cd0*/  ISETP.NE.AND.EX P0, PT, R3, RZ, PT, P0 ;  /* 0x000000ff0300720c */ /* 0x000fc80003f05300 */
[----:B-----5:R-:W-:Y:S01]  /*7ce0*/  SEL R5, R0, RZ, !P0 ;  /* 0x000000ff00057207 */ /* 0x020fe20004000000 */
[----:B------:R-:W-:Y:S08]  /*7cf0*/  BRA.DIV UR4, `(.L_x_39) ;  /* 0x0000002604f47947 */ /* 0x000ff0000b800000 */
.L_x_92:
[----:B------:R-:W2:Y:S01]  /*7d00*/  LDL R6, [R1+0xc] ;  /* 0x00000c0001067983 */ /* 0x000ea20000100800 */
[----:B------:R-:W-:Y:S01]  /*7d10*/  UMOV UR4, 0xffffffff ;  /* 0xffffffff00047882 */ /* 0x000fe20000000000 */
[----:B------:R-:W-:Y:S01]  /*7d20*/  SHF.R.S32.HI R11, RZ, 0x1f, R0 ;  /* 0x0000001fff0b7819 */ /* 0x000fe20000011400 */
[----:B--2---:R-:W-:Y:S01]  /*7d30*/  VIADD R10, R6, 0xffffffff ;  /* 0xffffffff060a7836 */ /* 0x004fe20000000000 */
[----:B------:R-:W-:Y:S06]  /*7d40*/  BRA.DIV UR4, `(.L_x_40) ;  /* 0x0000002a04147947 */ /* 0x000fec000b800000 */
[----:B------:R-:W-:-:S13]  /*7d50*/  ELECT P6, URZ, PT ;  /* 0x00000000003f782f */ /* 0x000fda00038c0000 */
.L_x_95:
[----:B------:R-:W-:Y:S05]  /*7d60*/  @!P6 BRA `(.L_x_41) ;  /* 0x000000040018e947 */ /* 0x000fea0003800000 */
[----:B------:R-:W-:Y:S02]  /*7d70*/  IMAD.MOV.U32 R18, RZ, RZ, R10 ;  /* 0x000000ffff127224 */ /* 0x000fe400078e000a */
[----:B------:R-:W-:Y:S01]  /*7d80*/  IMAD.MOV.U32 R5, RZ, RZ, R0 ;  /* 0x000000ffff057224 */ /* 0x000fe200078e0000 */
[----:B------:R-:W-:Y:S06]  /*7d90*/  @!P0 BRA `(.L_x_42) ;  /* 0x00000000004c8947 */ /* 0x000fec0003800000 */
[----:B------:R-:W1:Y:S01]  /*7da0*/  LDC R9, c[0x0][0x41c] ;  /* 0x00010700ff097b82 */ /* 0x000e620000000800 */
[----:B------:R-:W-:Y:S01]  /*7db0*/  IMAD.MOV.U32 R5, RZ, RZ, R10 ;  /* 0x000000ffff057224 */ /* 0x000fe200078e000a */
[----:B------:R-:W-:Y:S01]  /*7dc0*/  ULDC.64 UR4, c[0x0][0x408] ;  /* 0x0001020000047ab9 */ /* 0x000fe20000000a00 */
[----:B------:R-:W-:Y:S01]  /*7dd0*/  ULDC.64 UR6, c[0x0][0x208] ;  /* 0x0000820000067ab9 */ /* 0x000fe20000000a00 */
[----:B-1----:R-:W-:-:S13]  /*7de0*/  ISETP.NE.AND P1, PT, R9, 0x1, PT ;  /* 0x000000010900780c */ /* 0x002fda0003f25270 */
[----:B------:R-:W1:Y:S02]  /*7df0*/  @P1 LDC.64 R6, c[0x0][0x420] ;  /* 0x00010800ff061b82 */ /* 0x000e640000000a00 */
[----:B-1----:R-:W-:-:S05]  /*7e00*/  @P1 IMAD.HI.U32 R6, R10, R6, RZ ;  /* 0x000000060a061227 */ /* 0x002fca00078e00ff */
[----:B------:R-:W-:Y:S01]  /*7e10*/  @P1 SHF.R.U32.HI R5, RZ, R7, R6 ;  /* 0x00000007ff051219 */ /* 0x000fe20000011606 */
[----:B------:R-:W-:-:S03]  /*7e20*/  IMAD R6, R11, UR4, RZ ;  /* 0x000000040b067c24 */ /* 0x000fc6000f8e02ff */
[--C-:B------:R-:W-:Y:S01]  /*7e30*/  SHF.R.S32.HI R7, RZ, 0x1f, R5.reuse ;  /* 0x0000001fff077819 */ /* 0x100fe20000011405 */
[----:B------:R-:W-:-:S04]  /*7e40*/  IMAD.MOV R18, RZ, RZ, -R5 ;  /* 0x000000ffff127224 */ /* 0x000fc800078e0a05 */
[----:B------:R-:W-:Y:S02]  /*7e50*/  IMAD R18, R9, R18, R10 ;  /* 0x0000001209127224 */ /* 0x000fe400078e020a */
[----:B------:R-:W-:Y:S02]  /*7e60*/  IMAD R9, R0, UR5, R6 ;  /* 0x0000000500097c24 */ /* 0x000fe4000f8e0206 */
[----:B------:R-:W-:-:S04]  /*7e70*/  IMAD.MOV.U32 R6, RZ, RZ, R5 ;  /* 0x000000ffff067224 */ /* 0x000fc800078e0005 */
[----:B------:R-:W-:-:S05]  /*7e80*/  IMAD.WIDE.U32 R6, R0, UR4, R6 ;  /* 0x0000000400067c25 */ /* 0x000fca000f8e0006 */
[----:B------:R-:W-:Y:S02]  /*7e90*/  IADD3 R5, R7, R9, RZ ;  /* 0x0000000907057210 */ /* 0x000fe40007ffe0ff */
[----:B------:R-:W-:-:S04]  /*7ea0*/  LEA R12, P1, R6, R2, 0x2 ;  /* 0x00000002060c7211 */ /* 0x000fc800078210ff */
[----:B------:R-:W-:-:S05]  /*7eb0*/  LEA.HI.X R13, R6, R3, R5, 0x2, P1 ;  /* 0x00000003060d7211 */ /* 0x000fca00008f1405 */
[----:B------:R1:W5:Y:S04]  /*7ec0*/  LDG.E R5, desc[UR6][R12.64] ;  /* 0x000000060c057981 */ /* 0x000368000c1e1900 */
.L_x_42:
[----:B------:R-:W2:Y:S01]  /*7ed0*/  S2R R7, SR_CgaCtaId ;  /* 0x0000000000077919 */ /* 0x000ea20000008800 */
[----:B------:R-:W-:-:S04]  /*7ee0*/  MOV R6, 0x400 ;  /* 0x0000040000067802 */ /* 0x000fc80000000f00 */
[----:B--2---:R-:W-:Y:S02]  /*7ef0*/  LEA R6, R7, R6, 0x18 ;  /* 0x0000000607067211 */ /* 0x004fe400078ec0ff */
[----:B------:R-:W-:-:S03]  /*7f00*/  SHF.L.U32 R7, R17, 0x1f, RZ ;  /* 0x0000001f11077819 */ /* 0x000fc600000006ff */
[----:B------:R-:W-:-:S04]  /*7f10*/  IMAD R6, R16, 0x8, R6 ;  /* 0x0000000810067824 */ /* 0x000fc800078e0206 */
[----:B------:R-:W2:Y:S02]  /*7f20*/  SYNCS.PHASECHK.TRANS64.TRYWAIT P1, [R6+URZ+0x34840], R7 ;  /* 0x03484007060075a7 */ /* 0x000ea4000802017f */
[----:B--2---:R-:W-:Y:S05]  /*7f30*/  @!P1 BRA `(.L_x_43) ;  /* 0x0000002400b89947 */ /* 0x004fea0003800000 */
.L_x_96:
[----:B------:R-:W3:Y:S02]  /*7f40*/  S2R R9, SR_TID.X ;  /* 0x0000000000097919 */ /* 0x000ee40000002100 */
[----:B---3--:R-:W-:-:S04]  /*7f50*/  LOP3.LUT R9, R9, 0x7f, RZ, 0xc0, !PT ;  /* 0x0000007f09097812 */ /* 0x008fc800078ec0ff */
[----:B------:R-:W-:-:S13]  /*7f60*/  ISETP.NE.AND P1, PT, R9, RZ, PT ;  /* 0x000000ff0900720c */ /* 0x000fda0003f25270 */
[----:B------:R-:W-:Y:S05]  /*7f70*/  @P1 BRA `(.L_x_44) ;  /* 0x00000000001c1947 */ /* 0x000fea0003800000 */
[----:B------:R-:W3:Y:S01]  /*7f80*/  S2R R9, SR_TID.X ;  /* 0x0000000000097919 */ /* 0x000ee20000002100 */
[----:B--2---:R-:W-:-:S04]  /*7f90*/  IMAD.MOV.U32 R7, RZ, RZ, 0xc000 ;  /* 0x0000c000ff077424 */ /* 0x004fc800078e00ff */
[----:B------:R4:W-:Y:S01]  /*7fa0*/  SYNCS.ARRIVE.TRANS64 RZ, [R6+URZ+0x34830], R7 ;  /* 0x0348300706ff79a7 */ /* 0x0009e2000800003f */
[----:B---3--:R-:W-:-:S04]  /*7fb0*/  LOP3.LUT R9, R9, 0x1f, RZ, 0xc0, !PT ;  /* 0x0000001f09097812 */ /* 0x008fc800078ec0ff */
[----:B------:R-:W-:-:S13]  /*7fc0*/  ISETP.NE.AND P1, PT, R9, RZ, PT ;  /* 0x000000ff0900720c */ /* 0x000fda0003f25270 */
[----:B----4-:R-:W-:Y:S05]  /*7fd0*/  @!P1 BRA `(.L_x_44) ;  /* 0x0000000000049947 */ /* 0x010fea0003800000 */
[----:B------:R-:W-:Y:S01]  /*7fe0*/  BPT.TRAP 0x1 ;  /* 0x000000040000795c */ /* 0x000fe20000300000 */
.L_x_44:
[----:B------:R-:W3:Y:S01]  /*7ff0*/  S2R R9, SR_CgaCtaId ;  /* 0x0000000000097919 */ /* 0x000ee20000008800 */
[----:B--2---:R-:W-:Y:S01]  /*8000*/  MOV R7, 0x400 ;  /* 0x0000040000077802 */ /* 0x004fe20000000f00 */
[----:B------:R-:W-:Y:S01]  /*8010*/  UIADD3 UR4, UP0, UR36, 0x370, URZ ;  /* 0x0000037024047890 */ /* 0x000fe2000ff1e03f */
[----:B------:R-:W-:Y:S01]  /*8020*/  R2UR UR9, R6 ;  /* 0x00000000060972ca */ /* 0x000fe200000e0000 */
[----:B------:R-:W-:Y:S01]  /*8030*/  UMOV UR10, URZ ;  /* 0x0000003f000a7c82 */ /* 0x000fe20008000000 */
[----:B------:R-:W-:Y:S01]  /*8040*/  R2UR UR11, R18 ;  /* 0x00000000120b72ca */ /* 0x000fe200000e0000 */
[----:B------:R-:W-:Y:S01]  /*8050*/  UIADD3.X UR5, URZ, UR37, URZ, UP0, !UPT ;  /* 0x000000253f057290 */ /* 0x000fe200087fe43f */
[----:B------:R-:W-:Y:S01]  /*8060*/  R2UR UR12, R4 ;  /* 0x00000000040c72ca */ /* 0x000fe200000e0000 */
[----:B------:R-:W-:Y:S01]  /*8070*/  UMOV UR6, 0x0 ;  /* 0x0000000000067882 */ /* 0x000fe20000000000 */
[----:B-----5:R-:W-:Y:S01]  /*8080*/  R2UR UR13, R5 ;  /* 0x00000000050d72ca */ /* 0x020fe200000e0000 */
[----:B------:R-:W-:Y:S01]  /*8090*/  UMOV UR7, 0x14f00000 ;  /* 0x14f0000000077882 */ /* 0x000fe20000000000 */
[----:B------:R-:W-:-:S05]  /*80a0*/  UMOV UR16, 0x40 ;  /* 0x0000004000107882 */ /* 0x000fca0000000000 */
[----:B------:R-:W-:Y:S02]  /*80b0*/  UIADD3 UR9, UR9, 0x34830, URZ ;  /* 0x0003483009097890 */ /* 0x000fe4000fffe03f */
[----:B------:R-:W-:Y:S01]  /*80c0*/  USHF.L.U32 UR11, UR11, 0x7, URZ ;  /* 0x000000070b0b7899 */ /* 0x000fe2000800063f */
[----:B---3--:R-:W-:-:S05]  /*80d0*/  LEA R7, R9, R7, 0x18 ;  /* 0x0000000709077211 */ /* 0x008fca00078ec0ff */
[----:B------:R-:W-:-:S05]  /*80e0*/  IMAD R6, R16, 0xc000, R7 ;  /* 0x0000c00010067824 */ /* 0x000fca00078e0207 */
[----:B------:R-:W-:-:S13]  /*80f0*/  R2UR UR8, R6 ;  /* 0x00000000060872ca */ /* 0x000fda00000e0000 */
[----:B------:R-:W-:Y:S02]  /*8100*/  UIADD3 UR14, UR8, 0x1c400, URZ ;  /* 0x0001c400080e7890 */ /* 0x000fe4000fffe03f */
[----:B------:R-:W-:Y:S02]  /*8110*/  UIADD3 UR15, UR8, 0x20400, URZ ;  /* 0x00020400080f7890 */ /* 0x000fe4000fffe03f */
[----:B------:R-:W-:-:S03]  /*8120*/  UIADD3 UR17, UR8, 0x24400, URZ ;  /* 0x0002440008117890 */ /* 0x000fc6000fffe03f */
[----:B------:R-:W-:Y:S01]  /*8130*/  UMOV UR8, UR14 ;  /* 0x0000000e00087c82 */ /* 0x000fe20008000000 */
[----:B------:R-:W-:Y:S01]  /*8140*/  UMOV UR14, 0x80 ;  /* 0x00000080000e7882 */ /* 0x000fe20000000000 */
[----:B------:R2:W-:Y:S02]  /*8150*/  UTMALDG.4D [UR8], [UR4], desc[UR6] ;  /* 0x00000608040075b4 */ /* 0x0005e40008019000 */
[----:B--2---:R-:W-:Y:S01]  /*8160*/  UMOV UR8, UR15 ;  /* 0x0000000f00087c82 */ /* 0x004fe20008000000 */
[----:B------:R-:W-:Y:S02]  /*8170*/  UMOV UR10, UR16 ;  /* 0x00000010000a7c82 */ /* 0x000fe40008000000 */
[----:B------:R2:W-:Y:S02]  /*8180*/  UTMALDG.4D [UR8], [UR4], desc[UR6] ;  /* 0x00000608040075b4 */ /* 0x0005e40008019000 */
[----:B--2---:R-:W-:Y:S01]  /*8190*/  UMOV UR8, UR17 ;  /* 0x0000001100087c82 */ /* 0x004fe20008000000 */
[----:B------:R-:W-:-:S02]  /*81a0*/  UMOV UR10, UR14 ;  /* 0x0000000e000a7c82 */ /* 0x000fc40008000000 */
[----:B------:R2:W-:Y:S02]  /*81b0*/  UTMALDG.4D [UR8], [UR4], desc[UR6] ;  /* 0x00000608040075b4 */ /* 0x0005e40008019000 */
[----:B--2---:R-:W-:Y:S01]  /*81c0*/  NOP ;  /* 0x0000000000007918 */ /* 0x004fe20000000000 */
.L_x_41:
[----:B------:R-:W2:Y:S04]  /*81d0*/  LDL.LU R14, [R1] ;  /* 0x00000000010e7983 */ /* 0x000ea80000300800 */
[----:B-1----:R-:W3:Y:S01]  /*81e0*/  LDL R13, [R1+0x18] ;  /* 0x00001800010d7983 */ /* 0x002ee20000100800 */
[----:B------:R-:W-:-:S03]  /*81f0*/  MOV R9, 0x400 ;  /* 0x0000040000097802 */ /* 0x000fc60000000f00 */
[----:B------:R-:W4:Y:S01]  /*8200*/  LDL.LU R7, [R1+0x14] ;  /* 0x0000140001077983 */ /* 0x000f220000300800 */
[----:B------:R-:W1:Y:S01]  /*8210*/  S2R R12, SR_CgaCtaId ;  /* 0x00000000000c7919 */ /* 0x000e620000008800 */
[----:B------:R-:W-:Y:S05]  /*8220*/  WARPSYNC.ALL ;  /* 0x0000000000007948 */ /* 0x000fea0003800000 */
[----:B------:R-:W-:-:S13]  /*8230*/  ELECT P1, URZ, PT ;  /* 0x00000000003f782f */ /* 0x000fda0003820000 */
[----:B------:R-:W-:Y:S01]  /*8240*/  @P1 R2UR UR13, R19 ;  /* 0x00000000130d12ca */ /* 0x000fe200000e0000 */
[----:B------:R-:W-:Y:S01]  /*8250*/  UIADD3 UR4, UP0, UR36, 0x270, URZ ;  /* 0x0000027024047890 */ /* 0x000fe2000ff1e03f */
[----:B------:R-:W-:-:S03]  /*8260*/  @P1 R2UR UR11, R8 ;  /* 0x00000000080b12ca */ /* 0x000fc600000e0000 */
[----:B------:R-:W-:Y:S01]  /*8270*/  UIADD3.X UR5, URZ, UR37, URZ, UP0, !UPT ;  /* 0x000000253f057290 */ /* 0x000fe200087fe43f */
[----:B-1----:R-:W-:-:S04]  /*8280*/  LEA R9, R12, R9, 0x18 ;  /* 0x000000090c097211 */ /* 0x002fc800078ec0ff */
[----:B------:R-:W-:Y:S01]  /*8290*/  R2UR UR24, R9 ;  /* 0x00000000091872ca */ /* 0x000fe200000e0000 */
[----:B------:R-:W-:Y:S01]  /*82a0*/  @P1 IMAD.MOV.U32 R6, RZ, RZ, 0xc000 ;  /* 0x0000c000ff061424 */ /* 0x000fe200078e00ff */
[----:B------:R-:W-:Y:S01]  /*82b0*/  BAR.SYNC.DEFER_BLOCKING 0x8, 0x120 ;  /* 0x0204800000007b1d */ /* 0x000fe20000010000 */
[----:B------:R-:W-:-:S10]  /*82c0*/  @P1 R2UR UR21, R19 ;  /* 0x00000000131512ca */ /* 0x000fd400000e0000 */
[----:B------:R-:W-:Y:S02]  /*82d0*/  UIADD3 UR8, UR24, 0x10400, URZ ;  /* 0x0001040018087890 */ /* 0x000fe4000fffe03f */
[----:B------:R-:W-:Y:S01]  /*82e0*/  UIADD3 UR9, UR24, 0x34800, URZ ;  /* 0x0003480018097890 */ /* 0x000fe2000fffe03f */
[----:B------:R-:W-:Y:S01]  /*82f0*/  UMOV UR6, 0x0 ;  /* 0x0000000000067882 */ /* 0x000fe20000000000 */
[----:B------:R-:W-:Y:S01]  /*8300*/  UMOV UR7, 0x12f00000 ;  /* 0x12f0000000077882 */ /* 0x000fe20000000000 */
[----:B------:R-:W-:Y:S01]  /*8310*/  UMOV UR10, URZ ;  /* 0x0000003f000a7c82 */ /* 0x000fe20008000000 */
[----:B------:R-:W-:Y:S01]  /*8320*/  @P1 R2UR UR19, R8 ;  /* 0x00000000081312ca */ /* 0x000fe200000e0000 */
[----:B------:R-:W-:Y:S01]  /*8330*/  UIADD3 UR16, UR24, 0x14400, URZ ;  /* 0x0001440018107890 */ /* 0x000fe2000fffe03f */
[----:B------:R3:W-:Y:S01]  /*8340*/  @P1 SYNCS.ARRIVE.TRANS64 RZ, [R9+URZ+0x34800], R6 ;  /* 0x0348000609ff19a7 */ /* 0x0007e2000800003f */
[----:B------:R-:W-:Y:S01]  /*8350*/  UMOV UR14, 0x0 ;  /* 0x00000000000e7882 */ /* 0x000fe20000000000 */
[----:B------:R-:W-:Y:S01]  /*8360*/  UMOV UR15, 0x12f00000 ;  /* 0x12f00000000f7882 */ /* 0x000fe20000000000 */
[----:B------:R-:W-:Y:S01]  /*8370*/  UMOV UR18, 0x40 ;  /* 0x0000004000127882 */ /* 0x000fe20000000000 */
[----:B------:R-:W-:Y:S01]  /*8380*/  UMOV UR17, UR9 ;  /* 0x0000000900117c82 */ /* 0x000fe20008000000 */
[----:B------:R-:W-:Y:S01]  /*8390*/  UMOV UR22, 0x0 ;  /* 0x0000000000167882 */ /* 0x000fe20000000000 */
[----:B------:R-:W-:Y:S01]  /*83a0*/  UMOV UR23, 0x12f00000 ;  /* 0x12f0000000177882 */ /* 0x000fe20000000000 */
[----:B------:R-:W-:Y:S01]  /*83b0*/  BSSY B0, `(.L_x_45) ;  /* 0x0000010000007945 */ /* 0x000fe20003800000 */
[----:B--2---:R-:W-:-:S02]  /*83c0*/  @P1 R2UR UR12, R14 ;  /* 0x000000000e0c12ca */ /* 0x004fc400000e0000 */
[----:B------:R-:W-:Y:S02]  /*83d0*/  @P1 R2UR UR20, R14 ;  /* 0x000000000e1412ca */ /* 0x000fe400000e0000 */
[----:B---3--:R-:W-:-:S09]  /*83e0*/  LOP3.LUT R6, R13, 0x1, RZ, 0xc, !PT ;  /* 0x000000010d067812 */ /* 0x008fd200078e0cff */
[----:B------:R1:W-:Y:S01]  /*83f0*/  UTMALDG.4D [UR8], [UR4], desc[UR6] ;  /* 0x00000608040075b4 */ /* 0x0003e20008019000 */
[----:B------:R-:W-:Y:S01]  /*8400*/  SHF.L.U32 R6, R6, 0x1f, RZ ;  /* 0x0000001f06067819 */ /* 0x000fe200000006ff */
[----:B------:R2:W-:Y:S01]  /*8410*/  UTMALDG.4D [UR16], [UR4], desc[UR14] ;  /* 0x00000e10040075b4 */ /* 0x0005e20008019000 */
[----:B-1----:R-:W-:Y:S02]  /*8420*/  @P1 R2UR UR13, R19 ;  /* 0x00000000130d12ca */ /* 0x002fe400000e0000 */
[----:B------:R-:W-:Y:S02]  /*8430*/  @P1 R2UR UR12, R14 ;  /* 0x000000000e0c12ca */ /* 0x000fe400000e0000 */
[----:B------:R-:W-:Y:S01]  /*8440*/  @P1 R2UR UR11, R8 ;  /* 0x00000000080b12ca */ /* 0x000fe200000e0000 */
[----:B------:R-:W-:Y:S01]  /*8450*/  UIADD3 UR8, UR24, 0x18400, URZ ;  /* 0x0001840018087890 */ /* 0x000fe2000fffe03f */
[----:B------:R-:W-:-:S11]  /*8460*/  UMOV UR10, 0x80 ;  /* 0x00000080000a7882 */ /* 0x000fd60000000000 */
[----:B------:R2:W-:Y:S01]  /*8470*/  UTMALDG.4D [UR8], [UR4], desc[UR22] ;  /* 0x00001608040075b4 */ /* 0x0005e20008019000 */
[----:B------:R-:W1:Y:S01]  /*8480*/  SYNCS.PHASECHK.TRANS64.TRYWAIT P1, [R9+URZ+0x34820], R6 ;  /* 0x03482006090075a7 */ /* 0x000e62000802017f */
[----:B----4-:R-:W-:Y:S01]  /*8490*/  ISETP.GE.AND P2, PT, R7, 0x81, PT ;  /* 0x000000810700780c */ /* 0x010fe20003f46270 */
[----:B-12---:R-:W-:-:S12]  /*84a0*/  @!P1 BRA `(.L_x_46) ;  /* 0x0000002000709947 */ /* 0x006fd80003800000 */
.L_x_97:
[----:B------:R-:W-:Y:S05]  /*84b0*/  BSYNC B0 ;  /* 0x0000000000007941 */ /* 0x000fea0003800000 */
.L_x_45:
[----:B------:R-:W-:Y:S05]  /*84c0*/  @!P2 BRA `(.L_x_47) ;  /* 0x0000001400c8a947 */ /* 0x000fea0003800000 */
[----:B-1----:R-:W2:Y:S01]  /*84d0*/  LDL R7, [R1+0xc] ;  /* 0x00000c0001077983 */ /* 0x002ea20000100800 */
[----:B------:R-:W-:Y:S02]  /*84e0*/  IMAD.MOV.U32 R6, RZ, RZ, 0x1 ;  /* 0x00000001ff067424 */ /* 0x000fe400078e00ff */
[----:B--2---:R-:W-:-:S05]  /*84f0*/  IMAD.MOV R13, RZ, RZ, -R7 ;  /* 0x000000ffff0d7224 */ /* 0x004fca00078e0a07 */
[----:B------:R-:W-:-:S05]  /*8500*/  VIADDMNMX R13, R13, R6, 0xffffffff, !PT ;  /* 0xffffffff0d0d7446 */ /* 0x000fca0007800106 */
[----:B------:R-:W-:-:S05]  /*8510*/  IMAD.IADD R6, R7, 0x1, R13 ;  /* 0x0000000107067824 */ /* 0x000fca00078e020d */
[----:B------:R-:W-:-:S04]  /*8520*/  LOP3.LUT R6, R6, 0x1, RZ, 0xc0, !PT ;  /* 0x0000000106067812 */ /* 0x000fc800078ec0ff */
[----:B------:R-:W-:Y:S01]  /*8530*/  ISETP.NE.U32.AND P1, PT, R6, 0x1, PT ;  /* 0x000000010600780c */ /* 0x000fe20003f25070 */
[----:B------:R-:W-:-:S12]  /*8540*/  VIADD R6, R7, 0xfffffffe ;  /* 0xfffffffe07067836 */ /* 0x000fd80000000000 */
[----:B------:R-:W-:Y:S05]  /*8550*/  @P1 BRA `(.L_x_48) ;  /* 0x0000000400e81947 */ /* 0x000fea0003800000 */
[----:B------:R-:W-:Y:S01]  /*8560*/  VIADD R7, R16, 0x1 ;  /* 0x0000000110077836 */ /* 0x000fe20000000000 */
[----:B------:R-:W-:Y:S04]  /*8570*/  BSSY B0, `(.L_x_49) ;  /* 0x0000074000007945 */ /* 0x000fe80003800000 */
[----:B------:R-:W-:-:S04]  /*8580*/  ISETP.NE.AND P1, PT, R7, 0x2, PT ;  /* 0x000000020700780c */ /* 0x000fc80003f25270 */
[----:B------:R-:W-:Y:S02]  /*8590*/  SEL R12, RZ, 0x1, P1 ;  /* 0x00000001ff0c7807 */ /* 0x000fe40000800000 */
[----:B------:R-:W-:Y:S02]  /*85a0*/  SEL R7, R7, RZ, P1 ;  /* 0x000000ff07077207 */ /* 0x000fe40000800000 */
[----:B------:R-:W-:Y:S01]  /*85b0*/  LOP3.LUT R12, R17, R12, RZ, 0x3c, !PT ;  /* 0x0000000c110c7212 */ /* 0x000fe200078e3cff */
[----:B------:R-:W-:Y:S06]  /*85c0*/  @!P6 BRA `(.L_x_50) ;  /* 0x0000000400b8e947 */ /* 0x000fec0003800000 */
[----:B------:R-:W-:Y:S01]  /*85d0*/  IMAD.MOV.U32 R8, RZ, RZ, R5 ;  /* 0x000000ffff087224 */ /* 0x000fe200078e0005 */
[----:B------:R-:W-:Y:S06]  /*85e0*/  @!P0 BRA `(.L_x_51) ;  /* 0x0000000000488947 */ /* 0x000fec0003800000 */
[----:B------:R-:W1:Y:S01]  /*85f0*/  LDC R15, c[0x0][0x41c] ;  /* 0x00010700ff0f7b82 */ /* 0x000e620000000800 */
[----:B------:R-:W-:Y:S01]  /*8600*/  ULDC.64 UR4, c[0x0][0x408] ;  /* 0x0001020000047ab9 */ /* 0x000fe20000000a00 */
[----:B------:R-:W-:Y:S01]  /*8610*/  ULDC.64 UR6, c[0x0][0x208] ;  /* 0x0000820000067ab9 */ /* 0x000fe20000000a00 */
[----:B-1----:R-:W-:-:S13]  /*8620*/  ISETP.NE.AND P1, PT, R15, 0x1, PT ;  /* 0x000000010f00780c */ /* 0x002fda0003f25270 */
[----:B------:R-:W1:Y:S02]  /*8630*/  @P1 LDC.64 R8, c[0x0][0x420] ;  /* 0x00010800ff081b82 */ /* 0x000e640000000a00 */
[----:B-1----:R-:W-:-:S04]  /*8640*/  @P1 IMAD.HI.U32 R14, R6, R8, RZ ;  /* 0x00000008060e1227 */ /* 0x002fc800078e00ff */
[----:B------:R-:W-:Y:S01]  /*8650*/  IMAD.MOV.U32 R8, RZ, RZ, R6 ;  /* 0x000000ffff087224 */ /* 0x000fe200078e0006 */
[----:B------:R-:W-:Y:S01]  /*8660*/  @P1 SHF.R.U32.HI R8, RZ, R9, R14 ;  /* 0x00000009ff081219 */ /* 0x000fe2000001160e */
[----:B------:R-:W-:-:S03]  /*8670*/  IMAD R14, R11, UR4, RZ ;  /* 0x000000040b0e7c24 */ /* 0x000fc6000f8e02ff */
[----:B------:R-:W-:Y:S01]  /*8680*/  IADD3 R9, -R8, RZ, RZ ;  /* 0x000000ff08097210 */ /* 0x000fe20007ffe1ff */
[----:B------:R-:W-:-:S04]  /*8690*/  IMAD R14, R0, UR5, R14 ;  /* 0x00000005000e7c24 */ /* 0x000fc8000f8e020e */
[----:B------:R-:W-:Y:S01]  /*86a0*/  IMAD R6, R15, R9, R6 ;  /* 0x000000090f067224 */ /* 0x000fe200078e0206 */
[----:B------:R-:W-:-:S03]  /*86b0*/  SHF.R.S32.HI R9, RZ, 0x1f, R8 ;  /* 0x0000001fff097819 */ /* 0x000fc60000011408 */
[----:B------:R-:W-:-:S04]  /*86c0*/  IMAD.WIDE.U32 R8, R0, UR4, R8 ;  /* 0x0000000400087c25 */ /* 0x000fc8000f8e0008 */
[----:B------:R-:W-:Y:S01]  /*86d0*/  IMAD.IADD R9, R14, 0x1, R9 ;  /* 0x000000010e097824 */ /* 0x000fe200078e0209 */
[----:B------:R-:W-:-:S04]  /*86e0*/  LEA R2, P1, R8, R2, 0x2 ;  /* 0x0000000208027211 */ /* 0x000fc800078210ff */
[----:B------:R-:W-:-:S05]  /*86f0*/  LEA.HI.X R3, R8, R3, R9, 0x2, P1 ;  /* 0x0000000308037211 */ /* 0x000fca00008f1409 */
[----:B------:R1:W5:Y:S04]  /*8700*/  LDG.E R8, desc[UR6][R2.64] ;  /* 0x0000000602087981 */ /* 0x000368000c1e1900 */
.L_x_51:
[----:B-1----:R-:W1:Y:S01]  /*8710*/  S2R R3, SR_CgaCtaId ;  /* 0x0000000000037919 */ /* 0x002e620000008800 */
[----:B------:R-:W-:-:S04]  /*8720*/  MOV R2, 0x400 ;  /* 0x0000040000027802 */ /* 0x000fc80000000f00 */
[----:B-1----:R-:W-:Y:S02]  /*8730*/  LEA R2, R3, R2, 0x18 ;  /* 0x0000000203027211 */ /* 0x002fe400078ec0ff */
[----:B------:R-:W-:-:S03]  /*8740*/  SHF.L.U32 R3, R12, 0x1f, RZ ;  /* 0x0000001f0c037819 */ /* 0x000fc600000006ff */
[----:B------:R-:W-:-:S04]  /*8750*/  IMAD R2, R7, 0x8, R2 ;  /* 0x0000000807027824 */ /* 0x000fc800078e0202 */
[----:B------:R-:W1:Y:S02]  /*8760*/  SYNCS.PHASECHK.TRANS64.TRYWAIT P1, [R2+URZ+0x34840], R3 ;  /* 0x03484003020075a7 */ /* 0x000e64000802017f */
[----:B-1----:R-:W-:Y:S05]  /*8770*/  @!P1 BRA `(.L_x_52) ;  /* 0x0000001c00dc9947 */ /* 0x002fea0003800000 */
.L_x_98:
[----:B------:R-:W2:Y:S02]  /*8780*/  S2R R9, SR_TID.X ;  /* 0x0000000000097919 */ /* 0x000ea40000002100 */
[----:B--2---:R-:W-:-:S04]  /*8790*/  LOP3.LUT R9, R9, 0x7f, RZ, 0xc0, !PT ;  /* 0x0000007f09097812 */ /* 0x004fc800078ec0ff */
[----:B------:R-:W-:-:S13]  /*87a0*/  ISETP.NE.AND P2, PT, R9, RZ, PT ;  /* 0x000000ff0900720c */ /* 0x000fda0003f45270 */
[----:B------:R-:W-:Y:S05]  /*87b0*/  @P2 BRA `(.L_x_53) ;  /* 0x00000000001c2947 */ /* 0x000fea0003800000 */
[----:B------:R-:W2:Y:S01]  /*87c0*/  S2R R9, SR_TID.X ;  /* 0x0000000000097919 */ /* 0x000ea20000002100 */
[----:B-1----:R-:W-:-:S04]  /*87d0*/  IMAD.MOV.U32 R3, RZ, RZ, 0xc000 ;  /* 0x0000c000ff037424 */ /* 0x002fc800078e00ff */
[----:B------:R3:W-:Y:S01]  /*87e0*/  SYNCS.ARRIVE.TRANS64 RZ, [R2+URZ+0x34830], R3 ;  /* 0x0348300302ff79a7 */ /* 0x0007e2000800003f */
[----:B--2---:R-:W-:-:S04]  /*87f0*/  LOP3.LUT R9, R9, 0x1f, RZ, 0xc0, !PT ;  /* 0x0000001f09097812 */ /* 0x004fc800078ec0ff */
[----:B------:R-:W-:-:S13]  /*8800*/  ISETP.NE.AND P1, PT, R9, RZ, PT ;  /* 0x000000ff0900720c */ /* 0x000fda0003f25270 */
[----:B---3--:R-:W-:Y:S05]  /*8810*/  @!P1 BRA `(.L_x_53) ;  /* 0x0000000000049947 */ /* 0x008fea0003800000 */
[----:B------:R-:W-:Y:S01]  /*8820*/  BPT.TRAP 0x1 ;  /* 0x000000040000795c */ /* 0x000fe20000300000 */
.L_x_53:
[----:B------:R-:W2:Y:S01]  /*8830*/  S2R R14, SR_CgaCtaId ;  /* 0x00000000000e7919 */ /* 0x000ea20000008800 */
[----:B------:R-:W-:Y:S01]  /*8840*/  MOV R9, 0x400 ;  /* 0x0000040000097802 */ /* 0x000fe20000000f00 */
        /* <DEDUP_REMOVED lines=9> */
[----:B------:R-:W-:Y:S01]  /*88e0*/  UMOV UR17, 0x40 ;  /* 0x0000004000117882 */ /* 0x000fe20000000000 */
[----:B------:R-:W-:Y:S01]  /*88f0*/  UMOV UR16, 0x80 ;  /* 0x0000008000107882 */ /* 0x000fe20000000000 */
[----:B-1----:R-:W-:-:S03]  /*8900*/  SHF.L.U32 R3, R17, 0x1f, RZ ;  /* 0x0000001f11037819 */ /* 0x002fc600000006ff */
[----:B------:R-:W-:Y:S02]  /*8910*/  UIADD3 UR9, UR9, 0x34830, URZ ;  /* 0x0003483009097890 */ /* 0x000fe4000fffe03f */
[----:B------:R-:W-:Y:S01]  /*8920*/  USHF.L.U32 UR11, UR11, 0x7, URZ ;  /* 0x000000070b0b7899 */ /* 0x000fe2000800063f */
[----:B--2---:R-:W-:-:S05]  /*8930*/  LEA R9, R14, R9, 0x18 ;  /* 0x000000090e097211 */ /* 0x004fca00078ec0ff */
[----:B------:R-:W-:-:S05]  /*8940*/  IMAD R2, R7, 0xc000, R9 ;  /* 0x0000c00007027824 */ /* 0x000fca00078e0209 */
[----:B------:R-:W-:Y:S01]  /*8950*/  R2UR UR14, R2 ;  /* 0x00000000020e72ca */ /* 0x000fe200000e0000 */
[----:B------:R-:W-:-:S04]  /*8960*/  VIADD R2, R9, 0x34800 ;  /* 0x0003480009027836 */ /* 0x000fc80000000000 */
[----:B------:R-:W-:-:S08]  /*8970*/  IMAD R2, R16, 0x8, R2 ;  /* 0x0000000810027824 */ /* 0x000fd000078e0202 */
[----:B------:R-:W-:Y:S02]  /*8980*/  UIADD3 UR8, UR14, 0x1c400, URZ ;  /* 0x0001c4000e087890 */ /* 0x000fe4000fffe03f */
[----:B------:R-:W-:Y:S02]  /*8990*/  UIADD3 UR15, UR14, 0x20400, URZ ;  /* 0x000204000e0f7890 */ /* 0x000fe4000fffe03f */
[----:B------:R-:W-:-:S05]  /*89a0*/  UIADD3 UR14, UR14, 0x24400, URZ ;  /* 0x000244000e0e7890 */ /* 0x000fca000fffe03f */
[----:B------:R1:W-:Y:S02]  /*89b0*/  UTMALDG.4D [UR8], [UR4], desc[UR6] ;  /* 0x00000608040075b4 */ /* 0x0003e40008019000 */
[----:B-1----:R-:W-:Y:S01]  /*89c0*/  UMOV UR8, UR15 ;  /* 0x0000000f00087c82 */ /* 0x002fe20008000000 */
[----:B------:R-:W-:Y:S02]  /*89d0*/  UMOV UR10, UR17 ;  /* 0x00000011000a7c82 */ /* 0x000fe40008000000 */
[----:B------:R1:W-:Y:S02]  /*89e0*/  UTMALDG.4D [UR8], [UR4], desc[UR6] ;  /* 0x00000608040075b4 */ /* 0x0003e40008019000 */
[----:B-1----:R-:W-:Y:S01]  /*89f0*/  UMOV UR8, UR14 ;  /* 0x0000000e00087c82 */ /* 0x002fe20008000000 */
[----:B------:R-:W-:Y:S02]  /*8a00*/  UMOV UR10, UR16 ;  /* 0x00000010000a7c82 */ /* 0x000fe40008000000 */
[----:B------:R1:W-:Y:S01]  /*8a10*/  UTMALDG.4D [UR8], [UR4], desc[UR6] ;  /* 0x00000608040075b4 */ /* 0x0003e20008019000 */
[----:B------:R-:W2:Y:S02]  /*8a20*/  SYNCS.PHASECHK.TRANS64.TRYWAIT P1, [R2+URZ+0x60], R3 ;  /* 0x00006003020075a7 */ /* 0x000ea4000802017f */
[----:B-12---:R-:W-:Y:S05]  /*8a30*/  @!P1 BRA `(.L_x_54) ;  /* 0x0000001c00409947 */ /* 0x006fea0003800000 */
.L_x_99:
[----:B------:R-:W-:Y:S05]  /*8a40*/  @P2 BRA `(.L_x_55) ;  /* 0x00000000002c2947 */ /* 0x000fea0003800000 */
[----:B------:R-:W2:Y:S01]  /*8a50*/  S2R R9, SR_TID.X ;  /* 0x0000000000097919 */ /* 0x000ea20000002100 */
[----:B------:R-:W-:Y:S01]  /*8a60*/  MOV R14, 0x400 ;  /* 0x00000400000e7802 */ /* 0x000fe20000000f00 */
[----:B-1----:R-:W-:Y:S01]  /*8a70*/  IMAD.MOV.U32 R3, RZ, RZ, 0x8000 ;  /* 0x00008000ff037424 */ /* 0x002fe200078e00ff */
[----:B------:R-:W1:Y:S01]  /*8a80*/  S2R R15, SR_CgaCtaId ;  /* 0x00000000000f7919 */ /* 0x000e620000008800 */
[----:B--2---:R-:W-:-:S04]  /*8a90*/  LOP3.LUT R9, R9, 0x1f, RZ, 0xc0, !PT ;  /* 0x0000001f09097812 */ /* 0x004fc800078ec0ff */
[----:B------:R-:W-:Y:S02]  /*8aa0*/  ISETP.NE.AND P1, PT, R9, RZ, PT ;  /* 0x000000ff0900720c */ /* 0x000fe40003f25270 */
[----:B-1----:R-:W-:-:S05]  /*8ab0*/  LEA R14, R15, R14, 0x18 ;  /* 0x0000000e0f0e7211 */ /* 0x002fca00078ec0ff */
[----:B------:R-:W-:-:S04]  /*8ac0*/  IMAD R2, R16, 0x8, R14 ;  /* 0x0000000810027824 */ /* 0x000fc800078e020e */
[----:B------:R2:W-:Y:S02]  /*8ad0*/  SYNCS.ARRIVE.TRANS64 RZ, [R2+URZ+0x34850], R3 ;  /* 0x0348500302ff79a7 */ /* 0x0005e4000800003f */
[----:B------:R-:W-:Y:S05]  /*8ae0*/  @!P1 BRA `(.L_x_55) ;  /* 0x0000000000049947 */ /* 0x000fea0003800000 */
[----:B------:R-:W-:Y:S01]  /*8af0*/  BPT.TRAP 0x1 ;  /* 0x000000040000795c */ /* 0x000fe20000300000 */
.L_x_55:
[----:B------:R-:W3:Y:S01]  /*8b00*/  S2R R9, SR_CgaCtaId ;  /* 0x0000000000097919 */ /* 0x000ee20000008800 */
[----:B-12---:R-:W-:Y:S01]  /*8b10*/  MOV R3, 0x400 ;  /* 0x0000040000037802 */ /* 0x006fe20000000f00 */
[----:B------:R-:W-:Y:S01]  /*8b20*/  UIADD3 UR4, UP0, UR36, 0x470, URZ ;  /* 0x0000047024047890 */ /* 0x000fe2000ff1e03f */
[----:B------:R-:W-:Y:S01]  /*8b30*/  R2UR UR11, R18 ;  /* 0x00000000120b72ca */ /* 0x000fe200000e0000 */
[----:B------:R-:W-:Y:S01]  /*8b40*/  UMOV UR10, URZ ;  /* 0x0000003f000a7c82 */ /* 0x000fe20008000000 */
[----:B------:R-:W-:Y:S01]  /*8b50*/  R2UR UR13, R5 ;  /* 0x00000000050d72ca */ /* 0x000fe200000e0000 */
[----:B------:R-:W-:Y:S01]  /*8b60*/  UIADD3.X UR5, URZ, UR37, URZ, UP0, !UPT ;  /* 0x000000253f057290 */ /* 0x000fe200087fe43f */
[----:B------:R-:W-:Y:S01]  /*8b70*/  R2UR UR12, R4 ;  /* 0x00000000040c72ca */ /* 0x000fe200000e0000 */
[----:B------:R-:W-:Y:S01]  /*8b80*/  UMOV UR7, 0x14f00000 ;  /* 0x14f0000000077882 */ /* 0x000fe20000000000 */
[----:B------:R-:W-:Y:S01]  /*8b90*/  UMOV UR15, 0x40 ;  /* 0x00000040000f7882 */ /* 0x000fe20000000000 */
[----:B------:R-:W-:Y:S01]  /*8ba0*/  IMAD.MOV.U32 R5, RZ, RZ, R8 ;  /* 0x000000ffff057224 */ /* 0x000fe200078e0008 */
[----:B------:R-:W-:-:S05]  /*8bb0*/  MOV R18, R6 ;  /* 0x0000000600127202 */ /* 0x000fca0000000f00 */
[----:B------:R-:W-:Y:S01]  /*8bc0*/  USHF.L.U32 UR11, UR11, 0x7, URZ ;  /* 0x000000070b0b7899 */ /* 0x000fe2000800063f */
[----:B---3--:R-:W-:-:S05]  /*8bd0*/  LEA R3, R9, R3, 0x18 ;  /* 0x0000000309037211 */ /* 0x008fca00078ec0ff */
[----:B------:R-:W-:-:S05]  /*8be0*/  IMAD R2, R16, 0x8, R3 ;  /* 0x0000000810027824 */ /* 0x000fca00078e0203 */
[----:B------:R-:W-:Y:S01]  /*8bf0*/  R2UR UR9, R2 ;  /* 0x00000000020972ca */ /* 0x000fe200000e0000 */
[----:B------:R-:W-:-:S05]  /*8c00*/  IMAD R2, R16, 0x8000, R3 ;  /* 0x0000800010027824 */ /* 0x000fca00078e0203 */
[----:B------:R-:W-:-:S07]  /*8c10*/  R2UR UR6, R2 ;  /* 0x00000000020672ca */ /* 0x000fce00000e0000 */
[----:B------:R-:W-:-:S06]  /*8c20*/  UIADD3 UR9, UR9, 0x34850, URZ ;  /* 0x0003485009097890 */ /* 0x000fcc000fffe03f */
[----:B------:R-:W-:Y:S02]  /*8c30*/  UIADD3 UR8, UR6, 0x400, URZ ;  /* 0x0000040006087890 */ /* 0x000fe4000fffe03f */
[----:B------:R-:W-:-:S03]  /*8c40*/  UIADD3 UR14, UR6, 0x4400, URZ ;  /* 0x00004400060e7890 */ /* 0x000fc6000fffe03f */
[----:B------:R-:W-:-:S04]  /*8c50*/  UMOV UR6, 0x0 ;  /* 0x0000000000067882 */ /* 0x000fc80000000000 */
[----:B------:R1:W-:Y:S02]  /*8c60*/  UTMALDG.4D [UR8], [UR4], desc[UR6] ;  /* 0x00000608040075b4 */ /* 0x0003e40008019000 */
[----:B-1----:R-:W-:Y:S01]  /*8c70*/  UMOV UR8, UR14 ;  /* 0x0000000e00087c82 */ /* 0x002fe20008000000 */
[----:B------:R-:W-:Y:S02]  /*8c80*/  UMOV UR10, UR15 ;  /* 0x0000000f000a7c82 */ /* 0x000fe40008000000 */
[----:B------:R1:W-:Y:S02]  /*8c90*/  UTMALDG.4D [UR8], [UR4], desc[UR6] ;  /* 0x00000608040075b4 */ /* 0x0003e40008019000 */
[----:B-1----:R-:W-:Y:S01]  /*8ca0*/  NOP ;  /* 0x0000000000007918 */ /* 0x002fe20000000000 */
.L_x_50:
[----:B------:R-:W-:Y:S05]  /*8cb0*/  BSYNC B0 ;  /* 0x0000000000007941 */ /* 0x000fea0003800000 */
.L_x_49:
[----:B------:R-:W2:Y:S01]  /*8cc0*/  LDL.LU R2, [R1+0xc] ;  /* 0x00000c0001027983 */ /* 0x000ea20000300800 */
[----:B------:R-:W-:Y:S02]  /*8cd0*/  IMAD.MOV.U32 R16, RZ, RZ, R7 ;  /* 0x000000ffff107224 */ /* 0x000fe400078e0007 */
[----:B------:R-:W-:Y:S02]  /*8ce0*/  IMAD.MOV.U32 R17, RZ, RZ, R12 ;  /* 0x000000ffff117224 */ /* 0x000fe400078e000c */
[----:B--2---:R-:W-:-:S07]  /*8cf0*/  VIADD R6, R2, 0xfffffffd ;  /* 0xfffffffd02067836 */ /* 0x004fce0000000000 */
.L_x_48:
[----:B------:R-:W-:Y:S01]  /*8d00*/  IMAD.MOV R13, RZ, RZ, -R13 ;  /* 0x000000ffff0d7224 */ /* 0x000fe200078e0a0d */
[----:B------:R-:W-:Y:S04]  /*8d10*/  BSSY B0, `(.L_x_47) ;  /* 0x00000ed000007945 */ /* 0x000fe80003800000 */
[----:B------:R-:W-:-:S13]  /*8d20*/  ISETP.NE.AND P1, PT, R10, R13, PT ;  /* 0x0000000d0a00720c */ /* 0x000fda0003f25270 */
[----:B------:R-:W-:Y:S05]  /*8d30*/  @!P1 BRA `(.L_x_56) ;  /* 0x0000000c00a89947 */ /* 0x000fea0003800000 */
[----:B------:R-:W-:-:S07]  /*8d40*/  IMAD.MOV.U32 R8, RZ, RZ, R5 ;  /* 0x000000ffff087224 */ /* 0x000fce00078e0005 */
.L_x_71:
        /* <DEDUP_REMOVED lines=12> */
[----:B------:R-:W-:-:S04]  /*8e10*/  IMAD R13, R11, UR4, RZ ;  /* 0x000000040b0d7c24 */ /* 0x000fc8000f8e02ff */
[----:B------:R-:W-:Y:S01]  /*8e20*/  IMAD R13, R0, UR5, R13 ;  /* 0x00000005000d7c24 */ /* 0x000fe2000f8e020d */
[----:B-1----:R-:W-:-:S13]  /*8e30*/  ISETP.NE.AND P1, PT, R9, 0x1, PT ;  /* 0x000000010900780c */ /* 0x002fda0003f25270 */
[----:B------:R-:W1:Y:S02]  /*8e40*/  @P1 LDC.64 R2, c[0x0][0x420] ;  /* 0x00010800ff021b82 */ /* 0x000e640000000a00 */
[----:B-1----:R-:W-:-:S04]  /*8e50*/  @P1 IMAD.HI.U32 R8, R6, R2, RZ ;  /* 0x0000000206081227 */ /* 0x002fc800078e00ff */
[----:B------:R-:W-:Y:S01]  /*8e60*/  IMAD.MOV.U32 R2, RZ, RZ, R6 ;  /* 0x000000ffff027224 */ /* 0x000fe200078e0006 */
[----:B------:R-:W-:-:S04]  /*8e70*/  @P1 SHF.R.U32.HI R2, RZ, R3, R8 ;  /* 0x00000003ff021219 */ /* 0x000fc80000011608 */
[--C-:B------:R-:W-:Y:S01]  /*8e80*/  SHF.R.S32.HI R3, RZ, 0x1f, R2.reuse ;  /* 0x0000001fff037819 */ /* 0x100fe20000011402 */
[----:B------:R-:W-:-:S04]  /*8e90*/  IMAD.MOV R12, RZ, RZ, -R2 ;  /* 0x000000ffff0c7224 */ /* 0x000fc800078e0a02 */
[----:B------:R-:W-:Y:S02]  /*8ea0*/  IMAD R12, R9, R12, R6 ;  /* 0x0000000c090c7224 */ /* 0x000fe400078e0206 */
[----:B------:R-:W1:Y:S01]  /*8eb0*/  LDC.64 R8, c[0x0][0x3f8] ;  /* 0x0000fe00ff087b82 */ /* 0x000e620000000a00 */
[----:B------:R-:W-:-:S04]  /*8ec0*/  IMAD.WIDE.U32 R2, R0, UR4, R2 ;  /* 0x0000000400027c25 */ /* 0x000fc8000f8e0002 */
[----:B------:R-:W-:Y:S01]  /*8ed0*/  IMAD.IADD R13, R13, 0x1, R3 ;  /* 0x000000010d0d7824 */ /* 0x000fe200078e0203 */
[----:B-1----:R-:W-:-:S04]  /*8ee0*/  LEA R8, P1, R2, R8, 0x2 ;  /* 0x0000000802087211 */ /* 0x002fc800078210ff */
[----:B------:R-:W-:-:S05]  /*8ef0*/  LEA.HI.X R9, R2, R9, R13, 0x2, P1 ;  /* 0x0000000902097211 */ /* 0x000fca00008f140d */
[----:B------:R1:W5:Y:S04]  /*8f00*/  LDG.E R8, desc[UR6][R8.64] ;  /* 0x0000000608087981 */ /* 0x000368000c1e1900 */
.L_x_59:
[----:B------:R-:W2:Y:S01]  /*8f10*/  S2R R3, SR_CgaCtaId ;  /* 0x0000000000037919 */ /* 0x000ea20000008800 */
[----:B------:R-:W-:-:S04]  /*8f20*/  MOV R2, 0x400 ;  /* 0x0000040000027802 */ /* 0x000fc80000000f00 */
[----:B--2---:R-:W-:Y:S02]  /*8f30*/  LEA R2, R3, R2, 0x18 ;  /* 0x0000000203027211 */ /* 0x004fe400078ec0ff */
[----:B------:R-:W-:Y:S02]  /*8f40*/  SHF.L.U32 R3, R10, 0x1f, RZ ;  /* 0x0000001f0a037819 */ /* 0x000fe400000006ff */
[----:B------:R-:W-:-:S04]  /*8f50*/  LEA R2, R7, R2, 0x3 ;  /* 0x0000000207027211 */ /* 0x000fc800078e18ff */
[----:B------:R-:W2:Y:S02]  /*8f60*/  SYNCS.PHASECHK.TRANS64.TRYWAIT P1, [R2+URZ+0x34840], R3 ;  /* 0x03484003020075a7 */ /* 0x000ea4000802017f */
[----:B--2---:R-:W-:Y:S05]  /*8f70*/  @!P1 BRA `(.L_x_60) ;  /* 0x0000001800049947 */ /* 0x004fea0003800000 */
.L_x_100:
[----:B-1----:R-:W1:Y:S02]  /*8f80*/  S2R R9, SR_TID.X ;  /* 0x0000000000097919 */ /* 0x002e640000002100 */
[----:B-1----:R-:W-:-:S04]  /*8f90*/  LOP3.LUT R9, R9, 0x7f, RZ, 0xc0, !PT ;  /* 0x0000007f09097812 */ /* 0x002fc800078ec0ff */
[----:B------:R-:W-:-:S13]  /*8fa0*/  ISETP.NE.AND P2, PT, R9, RZ, PT ;  /* 0x000000ff0900720c */ /* 0x000fda0003f45270 */
[----:B------:R-:W-:Y:S05]  /*8fb0*/  @P2 BRA `(.L_x_61) ;  /* 0x00000000001c2947 */ /* 0x000fea0003800000 */
[----:B------:R-:W1:Y:S01]  /*8fc0*/  S2R R9, SR_TID.X ;  /* 0x0000000000097919 */ /* 0x000e620000002100 */
[----:B--2---:R-:W-:-:S04]  /*8fd0*/  IMAD.MOV.U32 R3, RZ, RZ, 0xc000 ;  /* 0x0000c000ff037424 */ /* 0x004fc800078e00ff */
[----:B------:R3:W-:Y:S01]  /*8fe0*/  SYNCS.ARRIVE.TRANS64 RZ, [R2+URZ+0x34830], R3 ;  /* 0x0348300302ff79a7 */ /* 0x0007e2000800003f */
[----:B-1----:R-:W-:-:S04]  /*8ff0*/  LOP3.LUT R9, R9, 0x1f, RZ, 0xc0, !PT ;  /* 0x0000001f09097812 */ /* 0x002fc800078ec0ff */
[----:B------:R-:W-:-:S13]  /*9000*/  ISETP.NE.AND P1, PT, R9, RZ, PT ;  /* 0x000000ff0900720c */ /* 0x000fda0003f25270 */
[----:B---3--:R-:W-:Y:S05]  /*9010*/  @!P1 BRA `(.L_x_61) ;  /* 0x0000000000049947 */ /* 0x008fea0003800000 */
[----:B------:R-:W-:Y:S01]  /*9020*/  BPT.TRAP 0x1 ;  /* 0x000000040000795c */ /* 0x000fe20000300000 */
.L_x_61:
[----:B------:R-:W1:Y:S01]  /*9030*/  S2R R9, SR_CgaCtaId ;  /* 0x0000000000097919 */ /* 0x000e620000008800 */
        /* <DEDUP_REMOVED lines=12> */
[----:B------:R-:W-:-:S03]  /*9100*/  SHF.L.U32 R17, R17, 0x1f, RZ ;  /* 0x0000001f11117819 */ /* 0x000fc600000006ff */
[----:B------:R-:W-:Y:S02]  /*9110*/  UIADD3 UR9, UR9, 0x34830, URZ ;  /* 0x0003483009097890 */ /* 0x000fe4000fffe03f */
[----:B------:R-:W-:Y:S01]  /*9120*/  USHF.L.U32 UR11, UR11, 0x7, URZ ;  /* 0x000000070b0b7899 */ /* 0x000fe2000800063f */
[----:B-1----:R-:W-:-:S05]  /*9130*/  LEA R3, R9, R3, 0x18 ;  /* 0x0000000309037211 */ /* 0x002fca00078ec0ff */
[----:B------:R-:W-:Y:S02]  /*9140*/  IMAD R2, R7, 0xc000, R3 ;  /* 0x0000c00007027824 */ /* 0x000fe400078e0203 */
[----:B------:R-:W-:-:S03]  /*9150*/  VIADD R3, R3, 0x34800 ;  /* 0x0003480003037836 */ /* 0x000fc60000000000 */
[----:B------:R-:W-:Y:S01]  /*9160*/  R2UR UR14, R2 ;  /* 0x00000000020e72ca */ /* 0x000fe200000e0000 */
[----:B------:R-:W-:-:S12]  /*9170*/  IMAD R2, R16, 0x8, R3 ;  /* 0x0000000810027824 */ /* 0x000fd800078e0203 */
        /* <DEDUP_REMOVED lines=12> */
.L_x_101:
[----:B------:R-:W-:Y:S05]  /*9240*/  @P2 BRA `(.L_x_63) ;  /* 0x00000000001c2947 */ /* 0x000fea0003800000 */
[----:B------:R-:W2:Y:S01]  /*9250*/  S2R R9, SR_TID.X ;  /* 0x0000000000097919 */ /* 0x000ea20000002100 */
[----:B------:R-:W-:-:S04]  /*9260*/  IMAD.MOV.U32 R3, RZ, RZ, 0x8000 ;  /* 0x00008000ff037424 */ /* 0x000fc800078e00ff */
[----:B------:R3:W-:Y:S01]  /*9270*/  SYNCS.ARRIVE.TRANS64 RZ, [R2+URZ+0x50], R3 ;  /* 0x0000500302ff79a7 */ /* 0x0007e2000800003f */
[----:B--2---:R-:W-:-:S04]  /*9280*/  LOP3.LUT R9, R9, 0x1f, RZ, 0xc0, !PT ;  /* 0x0000001f09097812 */ /* 0x004fc800078ec0ff */
[----:B------:R-:W-:-:S13]  /*9290*/  ISETP.NE.AND P1, PT, R9, RZ, PT ;  /* 0x000000ff0900720c */ /* 0x000fda0003f25270 */
[----:B---3--:R-:W-:Y:S05]  /*92a0*/  @!P1 BRA `(.L_x_63) ;  /* 0x0000000000049947 */ /* 0x008fea0003800000 */
[----:B------:R-:W-:Y:S01]  /*92b0*/  BPT.TRAP 0x1 ;  /* 0x000000040000795c */ /* 0x000fe20000300000 */
.L_x_63:
        /* <DEDUP_REMOVED lines=9> */
[----:B------:R-:W-:Y:S01]  /*9350*/  R2UR UR12, R4 ;  /* 0x00000000040c72ca */ /* 0x000fe200000e0000 */
[----:B------:R-:W-:Y:S01]  /*9360*/  UMOV UR15, 0x40 ;  /* 0x00000040000f7882 */ /* 0x000fe20000000000 */
[----:B------:R-:W-:-:S02]  /*9370*/  IMAD.MOV.U32 R18, RZ, RZ, R12 ;  /* 0x000000ffff127224 */ /* 0x000fc400078e000c */
[----:B------:R-:W-:-:S03]  /*9380*/  IMAD.MOV.U32 R5, RZ, RZ, R8 ;  /* 0x000000ffff057224 */ /* 0x000fc600078e0008 */
[----:B------:R-:W-:Y:S02]  /*9390*/  USHF.L.U32 UR11, UR11, 0x7, URZ ;  /* 0x000000070b0b7899 */ /* 0x000fe4000800063f */
[----:B------:R-:W-:Y:S01]  /*93a0*/  UIADD3 UR9, UR9, 0x50, URZ ;  /* 0x0000005009097890 */ /* 0x000fe2000fffe03f */
[----:B--2---:R-:W-:-:S05]  /*93b0*/  LEA R3, R9, R3, 0x18 ;  /* 0x0000000309037211 */ /* 0x004fca00078ec0ff */
[----:B------:R-:W-:-:S05]  /*93c0*/  IMAD R16, R16, 0x8000, R3 ;  /* 0x0000800010107824 */ /* 0x000fca00078e0203 */
[----:B------:R-:W-:-:S13]  /*93d0*/  R2UR UR6, R16 ;  /* 0x00000000100672ca */ /* 0x000fda00000e0000 */
[----:B------:R-:W-:Y:S02]  /*93e0*/  UIADD3 UR8, UR6, 0x400, URZ ;  /* 0x0000040006087890 */ /* 0x000fe4000fffe03f */
[----:B------:R-:W-:-:S03]  /*93f0*/  UIADD3 UR14, UR6, 0x4400, URZ ;  /* 0x00004400060e7890 */ /* 0x000fc6000fffe03f */
[----:B------:R-:W-:-:S04]  /*9400*/  UMOV UR6, 0x0 ;  /* 0x0000000000067882 */ /* 0x000fc80000000000 */
[----:B------:R2:W-:Y:S02]  /*9410*/  UTMALDG.4D [UR8], [UR4], desc[UR6] ;  /* 0x00000608040075b4 */ /* 0x0005e40008019000 */
[----:B--2---:R-:W-:Y:S01]  /*9420*/  UMOV UR8, UR14 ;  /* 0x0000000e00087c82 */ /* 0x004fe20008000000 */
[----:B------:R-:W-:Y:S02]  /*9430*/  UMOV UR10, UR15 ;  /* 0x0000000f000a7c82 */ /* 0x000fe40008000000 */
[----:B------:R2:W-:Y:S02]  /*9440*/  UTMALDG.4D [UR8], [UR4], desc[UR6] ;  /* 0x00000608040075b4 */ /* 0x0005e40008019000 */
[----:B--2---:R-:W-:Y:S01]  /*9450*/  NOP ;  /* 0x0000000000007918 */ /* 0x004fe20000000000 */
.L_x_58:
[----:B------:R-:W-:Y:S05]  /*9460*/  BSYNC B1 ;  /* 0x0000000000017941 */ /* 0x000fea0003800000 */
.L_x_57:
[----:B------:R-:W-:Y:S01]  /*9470*/  VIADD R16, R7, 0x1 ;  /* 0x0000000107107836 */ /* 0x000fe20000000000 */
[----:B------:R-:W-:Y:S04]  /*9480*/  BSSY B1, `(.L_x_64) ;  /* 0x0000072000017945 */ /* 0x000fe80003800000 */
[----:B------:R-:W-:-:S04]  /*9490*/  ISETP.NE.AND P1, PT, R16, 0x2, PT ;  /* 0x000000021000780c */ /* 0x000fc80003f25270 */
[----:B-1----:R-:W-:Y:S02]  /*94a0*/  SEL R17, RZ, 0x1, P1 ;  /* 0x00000001ff117807 */ /* 0x002fe40000800000 */
[----:B------:R-:W-:Y:S02]  /*94b0*/  SEL R16, R16, RZ, P1 ;  /* 0x000000ff10107207 */ /* 0x000fe40000800000 */
[----:B------:R-:W-:Y:S01]  /*94c0*/  LOP3.LUT R17, R10, R17, RZ, 0x3c, !PT ;  /* 0x000000110a117212 */ /* 0x000fe200078e3cff */
[----:B------:R-:W-:Y:S06]  /*94d0*/  @!P6 BRA `(.L_x_65) ;  /* 0x0000000400b0e947 */ /* 0x000fec0003800000 */
[----:B------:R-:W-:Y:S01]  /*94e0*/  VIADD R12, R6, 0xffffffff ;  /* 0xffffffff060c7836 */ /* 0x000fe20000000000 */
        /* <DEDUP_REMOVED lines=11> */
[----:B------:R-:W-:-:S05]  /*95a0*/  IADD3 R3, -R2, RZ, RZ ;  /* 0x000000ff02037210 */ /* 0x000fca0007ffe1ff */
[----:B------:R-:W-:Y:S01]  /*95b0*/  IMAD R12, R8, R3, R12 ;  /* 0x00000003080c7224 */ /* 0x000fe200078e020c */
[--C-:B------:R-:W-:Y:S01]  /*95c0*/  SHF.R.S32.HI R3, RZ, 0x1f, R2.reuse ;  /* 0x0000001fff037819 */ /* 0x100fe20000011402 */
[----:B------:R-:W1:Y:S02]  /*95d0*/  LDC.64 R8, c[0x0][0x3f8] ;  /* 0x0000fe00ff087b82 */ /* 0x000e640000000a00 */
[----:B------:R-:W-:-:S04]  /*95e0*/  IMAD.WIDE.U32 R2, R0, UR4, R2 ;  /* 0x0000000400027c25 */ /* 0x000fc8000f8e0002 */
[----:B------:R-:W-:Y:S01]  /*95f0*/  IMAD.IADD R13, R13, 0x1, R3 ;  /* 0x000000010d0d7824 */ /* 0x000fe200078e0203 */
[----:B-1----:R-:W-:-:S04]  /*9600*/  LEA R8, P1, R2, R8, 0x2 ;  /* 0x0000000802087211 */ /* 0x002fc800078210ff */
[----:B------:R-:W-:-:S05]  /*9610*/  LEA.HI.X R9, R2, R9, R13, 0x2, P1 ;  /* 0x0000000902097211 */ /* 0x000fca00008f140d */
[----:B------:R1:W5:Y:S04]  /*9620*/  LDG.E R8, desc[UR6][R8.64] ;  /* 0x0000000608087981 */ /* 0x000368000c1e1900 */
.L_x_66:
[----:B------:R-:W2:Y:S01]  /*9630*/  S2R R3, SR_CgaCtaId ;  /* 0x0000000000037919 */ /* 0x000ea20000008800 */
[----:B------:R-:W-:-:S04]  /*9640*/  MOV R2, 0x400 ;  /* 0x0000040000027802 */ /* 0x000fc80000000f00 */
[----:B--2---:R-:W-:Y:S02]  /*9650*/  LEA R2, R3, R2, 0x18 ;  /* 0x0000000203027211 */ /* 0x004fe400078ec0ff */
[----:B------:R-:W-:-:S03]  /*9660*/  SHF.L.U32 R3, R17, 0x1f, RZ ;  /* 0x0000001f11037819 */ /* 0x000fc600000006ff */
[----:B------:R-:W-:-:S04]  /*9670*/  IMAD R2, R16, 0x8, R2 ;  /* 0x0000000810027824 */ /* 0x000fc800078e0202 */
[----:B------:R-:W2:Y:S02]  /*9680*/  SYNCS.PHASECHK.TRANS64.TRYWAIT P1, [R2+URZ+0x34840], R3 ;  /* 0x03484003020075a7 */ /* 0x000ea4000802017f */
[----:B--2---:R-:W-:Y:S05]  /*9690*/  @!P1 BRA `(.L_x_67) ;  /* 0x0000001000649947 */ /* 0x004fea0003800000 */
.L_x_102:
        /* <DEDUP_REMOVED lines=11> */
.L_x_68:
[----:B------:R-:W1:Y:S01]  /*9750*/  S2R R13, SR_CgaCtaId ;  /* 0x00000000000d7919 */ /* 0x000e620000008800 */
[----:B------:R-:W-:Y:S01]  /*9760*/  MOV R9, 0x400 ;  /* 0x0000040000097802 */ /* 0x000fe20000000f00 */
[----:B------:R-:W-:Y:S01]  /*9770*/  UIADD3 UR4, UP0, UR36, 0x370, URZ ;  /* 0x0000037024047890 */ /* 0x000fe2000ff1e03f */
[----:B------:R-:W-:Y:S01]  /*9780*/  R2UR UR11, R12 ;  /* 0x000000000c0b72ca */ /* 0x000fe200000e0000 */
[----:B------:R-:W-:Y:S01]  /*9790*/  UMOV UR10, URZ ;  /* 0x0000003f000a7c82 */ /* 0x000fe20008000000 */
[----:B------:R-:W-:Y:S01]  /*97a0*/  R2UR UR12, R4 ;  /* 0x00000000040c72ca */ /* 0x000fe200000e0000 */
[----:B------:R-:W-:Y:S01]  /*97b0*/  UIADD3.X UR5, URZ, UR37, URZ, UP0, !UPT ;  /* 0x000000253f057290 */ /* 0x000fe200087fe43f */
[----:B-----5:R-:W-:Y:S01]  /*97c0*/  R2UR UR13, R8 ;  /* 0x00000000080d72ca */ /* 0x020fe200000e0000 */
[----:B------:R-:W-:Y:S01]  /*97d0*/  UMOV UR6, 0x0 ;  /* 0x0000000000067882 */ /* 0x000fe20000000000 */
[----:B------:R-:W-:Y:S01]  /*97e0*/  UMOV UR7, 0x14f00000 ;  /* 0x14f0000000077882 */ /* 0x000fe20000000000 */
[----:B------:R-:W-:Y:S01]  /*97f0*/  UMOV UR18, 0x40 ;  /* 0x0000004000127882 */ /* 0x000fe20000000000 */
[----:B------:R-:W-:-:S05]  /*9800*/  UMOV UR17, 0x80 ;  /* 0x0000008000117882 */ /* 0x000fca0000000000 */
[----:B------:R-:W-:Y:S01]  /*9810*/  USHF.L.U32 UR11, UR11, 0x7, URZ ;  /* 0x000000070b0b7899 */ /* 0x000fe2000800063f */
[----:B-1----:R-:W-:-:S05]  /*9820*/  LEA R9, R13, R9, 0x18 ;  /* 0x000000090d097211 */ /* 0x002fca00078ec0ff */
[----:B--2---:R-:W-:-:S04]  /*9830*/  VIADD R2, R9, 0x34800 ;  /* 0x0003480009027836 */ /* 0x004fc80000000000 */
[--C-:B------:R-:W-:Y:S02]  /*9840*/  IMAD R3, R16, 0x8, R2.reuse ;  /* 0x0000000810037824 */ /* 0x100fe400078e0202 */
[----:B------:R-:W-:-:S03]  /*9850*/  IMAD R2, R7, 0x8, R2 ;  /* 0x0000000807027824 */ /* 0x000fc600078e0202 */
[----:B------:R-:W-:Y:S01]  /*9860*/  R2UR UR9, R3 ;  /* 0x00000000030972ca */ /* 0x000fe200000e0000 */
[----:B------:R-:W-:-:S05]  /*9870*/  IMAD R3, R16, 0xc000, R9 ;  /* 0x0000c00010037824 */ /* 0x000fca00078e0209 */
[----:B------:R-:W-:Y:S02]  /*9880*/  R2UR UR8, R3 ;  /* 0x00000000030872ca */ /* 0x000fe400000e0000 */
[----:B------:R-:W-:-:S05]  /*9890*/  SHF.L.U32 R3, R10, 0x1f, RZ ;  /* 0x0000001f0a037819 */ /* 0x000fca00000006ff */
[----:B------:R-:W-:-:S06]  /*98a0*/  UIADD3 UR9, UR9, 0x30, URZ ;  /* 0x0000003009097890 */ /* 0x000fcc000fffe03f */
[----:B------:R-:W-:Y:S02]  /*98b0*/  UIADD3 UR14, UR8, 0x1c400, URZ ;  /* 0x0001c400080e7890 */ /* 0x000fe4000fffe03f */
[----:B------:R-:W-:Y:S02]  /*98c0*/  UIADD3 UR15, UR8, 0x20400, URZ ;  /* 0x00020400080f7890 */ /* 0x000fe4000fffe03f */
[----:B------:R-:W-:-:S03]  /*98d0*/  UIADD3 UR16, UR8, 0x24400, URZ ;  /* 0x0002440008107890 */ /* 0x000fc6000fffe03f */
[----:B------:R-:W-:Y:S02]  /*98e0*/  UMOV UR8, UR14 ;  /* 0x0000000e00087c82 */ /* 0x000fe40008000000 */
[----:B------:R1:W-:Y:S02]  /*98f0*/  UTMALDG.4D [UR8], [UR4], desc[UR6] ;  /* 0x00000608040075b4 */ /* 0x0003e40008019000 */
[----:B-1----:R-:W-:Y:S01]  /*9900*/  UMOV UR8, UR15 ;  /* 0x0000000f00087c82 */ /* 0x002fe20008000000 */
[----:B------:R-:W-:Y:S02]  /*9910*/  UMOV UR10, UR18 ;  /* 0x00000012000a7c82 */ /* 0x000fe40008000000 */
[----:B------:R1:W-:Y:S02]  /*9920*/  UTMALDG.4D [UR8], [UR4], desc[UR6] ;  /* 0x00000608040075b4 */ /* 0x0003e40008019000 */
[----:B-1----:R-:W-:Y:S01]  /*9930*/  UMOV UR8, UR16 ;  /* 0x0000001000087c82 */ /* 0x002fe20008000000 */
[----:B------:R-:W-:-:S02]  /*9940*/  UMOV UR10, UR17 ;  /* 0x00000011000a7c82 */ /* 0x000fc40008000000 */
[----:B------:R1:W-:Y:S01]  /*9950*/  UTMALDG.4D [UR8], [UR4], desc[UR6] ;  /* 0x00000608040075b4 */ /* 0x0003e20008019000 */
[----:B------:R-:W2:Y:S02]  /*9960*/  SYNCS.PHASECHK.TRANS64.TRYWAIT P1, [R2+URZ+0x60], R3 ;  /* 0x00006003020075a7 */ /* 0x000ea4000802017f */
[----:B-12---:R-:W-:Y:S05]  /*9970*/  @!P1 BRA `(.L_x_69) ;  /* 0x0000000c00c09947 */ /* 0x006fea0003800000 */
.L_x_103:
        /* <DEDUP_REMOVED lines=8> */
.L_x_70:
[----:B------:R-:W2:Y:S01]  /*9a00*/  S2R R9, SR_CgaCtaId ;  /* 0x0000000000097919 */ /* 0x000ea20000008800 */
[----:B-1----:R-:W-:Y:S01]  /*9a10*/  MOV R3, 0x400 ;  /* 0x0000040000037802 */ /* 0x002fe20000000f00 */
        /* <DEDUP_REMOVED lines=9> */
[----:B------:R-:W-:Y:S01]  /*9ab0*/  IMAD.MOV.U32 R18, RZ, RZ, R12 ;  /* 0x000000ffff127224 */ /* 0x000fe200078e000c */
[----:B------:R-:W-:-:S04]  /*9ac0*/  MOV R5, R8 ;  /* 0x0000000800057202 */ /* 0x000fc80000000f00 */
        /* <DEDUP_REMOVED lines=13> */
.L_x_65:
[----:B------:R-:W-:Y:S05]  /*9ba0*/  BSYNC B1 ;  /* 0x0000000000017941 */ /* 0x000fea0003800000 */
.L_x_64:
[C---:B------:R-:W-:Y:S01]  /*9bb0*/  ISETP.GT.AND P1, PT, R6.reuse, 0x1, PT ;  /* 0x000000010600780c */ /* 0x040fe20003f24270 */
[----:B------:R-:W-:-:S12]  /*9bc0*/  VIADD R6, R6, 0xfffffffe ;  /* 0xfffffffe06067836 */ /* 0x000fd80000000000 */
[----:B------:R-:W-:Y:S05]  /*9bd0*/  @P1 BRA `(.L_x_71) ;  /* 0xfffffff0005c1947 */ /* 0x000fea000383ffff */
.L_x_56:
[----:B------:R-:W-:Y:S05]  /*9be0*/  BSYNC B0 ;  /* 0x0000000000007941 */ /* 0x000fea0003800000 */
.L_x_47:
[----:B------:R-:W-:Y:S04]  /*9bf0*/  BSSY B0, `(.L_x_72) ;  /* 0x000002c000007945 */ /* 0x000fe80003800000 */
[----:B------:R-:W-:Y:S05]  /*9c00*/  @!P6 BRA `(.L_x_73) ;  /* 0x0000000000a8e947 */ /* 0x000fea0003800000 */
[----:B------:R-:W2:Y:S01]  /*9c10*/  S2R R3, SR_CgaCtaId ;  /* 0x0000000000037919 */ /* 0x000ea20000008800 */
[----:B------:R-:W-:Y:S01]  /*9c20*/  MOV R0, 0x400 ;  /* 0x0000040000007802 */ /* 0x000fe20000000f00 */
[----:B------:R-:W3:Y:S03]  /*9c30*/  S2R R2, SR_TID.X ;  /* 0x0000000000027919 */ /* 0x000ee60000002100 */
[----:B--2---:R-:W-:Y:S02]  /*9c40*/  LEA R0, R3, R0, 0x18 ;  /* 0x0000000003007211 */ /* 0x004fe400078ec0ff */
[----:B---3--:R-:W-:-:S03]  /*9c50*/  LOP3.LUT R2, R2, 0x7f, RZ, 0xc0, !PT ;  /* 0x0000007f02027812 */ /* 0x008fc600078ec0ff */
[----:B------:R-:W-:Y:S01]  /*9c60*/  IMAD R3, R16, 0x8, R0 ;  /* 0x0000000810037824 */ /* 0x000fe200078e0200 */
[----:B------:R-:W-:Y:S02]  /*9c70*/  SHF.L.U32 R0, R17, 0x1f, RZ ;  /* 0x0000001f11007819 */ /* 0x000fe400000006ff */
[----:B------:R-:W-:Y:S02]  /*9c80*/  ISETP.NE.AND P1, PT, R2, RZ, PT ;  /* 0x000000ff0200720c */ /* 0x000fe40003f25270 */
[----:B------:R-:W2:Y:S02]  /*9c90*/  SYNCS.PHASECHK.TRANS64.TRYWAIT P0, [R3+URZ+0x34860], R0 ;  /* 0x03486000030075a7 */ /* 0x000ea4000800017f */
[----:B--2---:R-:W-:Y:S09]  /*9ca0*/  @!P0 BRA `(.L_x_74) ;  /* 0x0000000c00088947 */ /* 0x004ff20003800000 */
.L_x_104:
        /* <DEDUP_REMOVED lines=8> */
.L_x_75:
        /* <DEDUP_REMOVED lines=10> */
[----:B------:R-:W-:-:S06]  /*9dd0*/  UMOV UR15, 0x40 ;  /* 0x00000040000f7882 */ /* 0x000fcc0000000000 */
[----:B------:R-:W-:Y:S02]  /*9de0*/  UIADD3 UR9, UR9, 0x34850, URZ ;  /* 0x0003485009097890 */ /* 0x000fe4000fffe03f */
[----:B------:R-:W-:Y:S01]  /*9df0*/  USHF.L.U32 UR11, UR11, 0x7, URZ ;  /* 0x000000070b0b7899 */ /* 0x000fe2000800063f */
[----:B---3--:R-:W-:-:S05]  /*9e00*/  LEA R0, R2, R0, 0x18 ;  /* 0x0000000002007211 */ /* 0x008fca00078ec0ff */
        /* <DEDUP_REMOVED lines=10> */
.L_x_73:
[----:B------:R-:W-:Y:S05]  /*9eb0*/  BSYNC B0 ;  /* 0x0000000000007941 */ /* 0x000fea0003800000 */
.L_x_72:
[----:B------:R-:W2:Y:S01]  /*9ec0*/  LDL.LU R0, [R1+0x10] ;  /* 0x0000100001007983 */ /* 0x000ea20000300800 */
[----:B------:R-:W-:-:S03]  /*9ed0*/  ULDC UR4, c[0x0][0xda4] ;  /* 0x0003690000047ab9 */ /* 0x000fc60000000800 */
[----:B------:R-:W3:Y:S01]  /*9ee0*/  LDL.LU R2, [R1+0x18] ;  /* 0x0000180001027983 */ /* 0x000ee20000300800 */
[----:B------:R-:W-:-:S05]  /*9ef0*/  VIADD R16, R16, 0x1 ;  /* 0x0000000110107836 */ /* 0x000fca0000000000 */
[----:B------:R-:W-:-:S04]  /*9f00*/  ISETP.NE.AND P0, PT, R16, 0x2, PT ;  /* 0x000000021000780c */ /* 0x000fc80003f05270 */
[----:B------:R-:W-:Y:S01]  /*9f10*/  SEL R16, R16, RZ, P0 ;  /* 0x000000ff10107207 */ /* 0x000fe20000000000 */
[----:B--2---:R-:W-:Y:S02]  /*9f20*/  VIADD R0, R0, UR38 ;  /* 0x0000002600007c36 */ /* 0x004fe40008000000 */
[----:B---3--:R-:W-:-:S03]  /*9f30*/  VIADD R2, R2, 0x1 ;  /* 0x0000000102027836 */ /* 0x008fc60000000000 */
[----:B------:R2:W-:Y:S01]  /*9f40*/  STL [R1+0x10], R0 ;  /* 0x0000100001007387 */ /* 0x0005e20000100800 */
[----:B------:R-:W-:-:S03]  /*9f50*/  ISETP.GE.AND P1, PT, R0, UR4, PT ;  /* 0x0000000400007c0c */ /* 0x000fc6000bf26270 */
[----:B------:R3:W-:Y:S01]  /*9f60*/  STL [R1+0x18], R2 ;  /* 0x0000180201007387 */ /* 0x0007e20000100800 */
[----:B--2---:R-:W-:-:S04]  /*9f70*/  SEL R0, RZ, 0x1, P0 ;  /* 0x00000001ff007807 */ /* 0x004fc80000000000 */
[----:B------:R-:W-:-:S05]  /*9f80*/  LOP3.LUT R17, R17, R0, RZ, 0x3c, !PT ;  /* 0x0000000011117212 */ /* 0x000fca00078e3cff */
[----:B---3--:R-:W-:Y:S05]  /*9f90*/  @!P1 BRA `(.L_x_76) ;  /* 0xffffffd000cc9947 */ /* 0x008fea000383ffff */
[----:B------:R-:W-:-:S07]  /*9fa0*/  LOP3.LUT R2, R2, 0x1, RZ, 0xc, !PT ;  /* 0x0000000102027812 */ /* 0x000fce00078e0cff */
.L_x_32:
[----:B------:R-:W2:Y:S01]  /*9fb0*/  S2R R3, SR_CgaCtaId ;  /* 0x0000000000037919 */ /* 0x000ea20000008800 */
[----:B------:R-:W-:Y:S01]  /*9fc0*/  MOV R0, 0x400 ;  /* 0x0000040000007802 */ /* 0x000fe20000000f00 */
[----:B------:R-:W-:Y:S03]  /*9fd0*/  BSSY B0, `(.L_x_77) ;  /* 0x0000005000007945 */ /* 0x000fe60003800000 */
[----:B--2---:R-:W-:Y:S02]  /*9fe0*/  LEA R0, R3, R0, 0x18 ;  /* 0x0000000003007211 */ /* 0x004fe400078ec0ff */
[----:B------:R-:W-:-:S04]  /*9ff0*/  SHF.L.U32 R3, R2, 0x1f, RZ ;  /* 0x0000001f02037819 */ /* 0x000fc800000006ff */
[----:B------:R-:W2:Y:S02]  /*a000*/  SYNCS.PHASECHK.TRANS64.TRYWAIT P0, [R0+URZ+0x34820], R3 ;  /* 0x03482003000075a7 */ /* 0x000ea4000800017f */
[----:B--2---:R-:W-:Y:S05]  /*a010*/  @!P0 BRA `(.L_x_78) ;  /* 0x0000000800408947 */ /* 0x004fea0003800000 */
.L_x_105:
[----:B------:R-:W-:Y:S05]  /*a020*/  BSYNC B0 ;  /* 0x0000000000007941 */ /* 0x000fea0003800000 */
.L_x_77:
[----:B------:R-:W-:-:S03]  /*a030*/  UMOV UR4, 0xffffffff ;  /* 0xffffffff00047882 */ /* 0x000fc60000000000 */
[----:B------:R-:W-:Y:S05]  /*a040*/  BRA.DIV UR4, `(.L_x_79) ;  /* 0x0000000a04487947 */ /* 0x000fea000b800000 */
[----:B------:R-:W3:Y:S02]  /*a050*/  S2R R2, SR_TID.X ;  /* 0x0000000000027919 */ /* 0x000ee40000002100 */
[----:B---3--:R-:W-:-:S04]  /*a060*/  SHF.R.U32.HI R2, RZ, 0x5, R2 ;  /* 0x00000005ff027819 */ /* 0x008fc80000011602 */
[----:B------:R-:W-:-:S05]  /*a070*/  LOP3.LUT R2, R2, 0x3, RZ, 0xc0, !PT ;  /* 0x0000000302027812 */ /* 0x000fca00078ec0ff */
[----:B------:R3:W4:Y:S02]  /*a080*/  SHFL.IDX PT, R14, R2, RZ, 0x1f ;  /* 0x00001fff020e7589 */ /* 0x00072400000e0000 */
.L_x_108:
[----:B----4-:R-:W-:Y:S01]  /*a090*/  ISETP.NE.AND P0, PT, R14, RZ, PT ;  /* 0x000000ff0e00720c */ /* 0x010fe20003f05270 */
[----:B------:R-:W-:-:S12]  /*a0a0*/  BSSY B0, `(.L_x_80) ;  /* 0x0000024000007945 */ /* 0x000fd80003800000 */
[----:B------:R-:W-:Y:S05]  /*a0b0*/  @P0 BRA `(.L_x_81) ;  /* 0x0000000000880947 */ /* 0x000fea0003800000 */
[----:B------:R-:W-:-:S03]  /*a0c0*/  UMOV UR4, 0xffffffff ;  /* 0xffffffff00047882 */ /* 0x000fc60000000000 */
[----:B------:R-:W-:Y:S05]  /*a0d0*/  BRA.DIV UR4, `(.L_x_82) ;  /* 0x0000000a04587947 */ /* 0x000fea000b800000 */
[----:B------:R-:W-:-:S13]  /*a0e0*/  ELECT P6, URZ, PT ;  /* 0x00000000003f782f */ /* 0x000fda00038c0000 */
.L_x_111:
[----:B------:R-:W-:Y:S05]  /*a0f0*/  @!P6 BRA `(.L_x_81) ;  /* 0x000000000078e947 */ /* 0x000fea0003800000 */
[----:B---3--:R-:W3:Y:S02]  /*a100*/  LDL.LU R2, [R1+0x1c] ;  /* 0x00001c0001027983 */ /* 0x008ee40000300800 */
[----:B---3--:R-:W-:-:S04]  /*a110*/  LOP3.LUT R2, R2, 0x2, RZ, 0xfc, !PT ;  /* 0x0000000202027812 */ /* 0x008fc800078efcff */
[----:B------:R-:W-:-:S13]  /*a120*/  ISETP.NE.AND P2, PT, R2, 0x3, PT ;  /* 0x000000030200780c */ /* 0x000fda0003f45270 */
[----:B------:R-:W-:Y:S05]  /*a130*/  @!P2 BRA `(.L_x_83) ;  /* 0x000000000004a947 */ /* 0x000fea0003800000 */
[----:B------:R-:W-:Y:S01]  /*a140*/  BPT.TRAP 0x1 ;  /* 0x000000040000795c */ /* 0x000fe20000300000 */
.L_x_83:
[----:B--2---:R-:W-:Y:S01]  /*a150*/  VIADD R3, R0, 0x34840 ;  /* 0x0003484000037836 */ /* 0x004fe20000000000 */
[----:B------:R-:W-:Y:S02]  /*a160*/  SHF.L.U32 R5, R17, 0x1f, RZ ;  /* 0x0000001f11057819 */ /* 0x000fe400000006ff */
[C---:B------:R-:W-:Y:S01]  /*a170*/  IADD3 R2, R16.reuse, 0x1, RZ ;  /* 0x0000000110027810 */ /* 0x040fe20007ffe0ff */
[----:B-1----:R-:W-:-:S03]  /*a180*/  IMAD R6, R16, 0x8, R3 ;  /* 0x0000000810067824 */ /* 0x002fc600078e0203 */
[----:B------:R-:W-:Y:S01]  /*a190*/  ISETP.NE.AND P1, PT, R2, 0x2, PT ;  /* 0x000000020200780c */ /* 0x000fe20003f25270 */
[----:B------:R-:W1:Y:S03]  /*a1a0*/  SYNCS.PHASECHK.TRANS64.TRYWAIT P0, [R6+URZ], R5 ;  /* 0x00000005060075a7 */ /* 0x000e66000800017f */
[----:B------:R-:W-:-:S04]  /*a1b0*/  SEL R4, RZ, 0x1, P1 ;  /* 0x00000001ff047807 */ /* 0x000fc80000800000 */
[----:B------:R-:W-:Y:S02]  /*a1c0*/  LOP3.LUT R17, R17, R4, RZ, 0x3c, !PT ;  /* 0x0000000411117212 */ /* 0x000fe400078e3cff */
[----:B------:R-:W-:Y:S02]  /*a1d0*/  SEL R4, R2, RZ, P1 ;  /* 0x000000ff02047207 */ /* 0x000fe40000800000 */
[----:B------:R-:W-:-:S03]  /*a1e0*/  SHF.L.U32 R2, R17, 0x1f, RZ ;  /* 0x0000001f11027819 */ /* 0x000fc600000006ff */
[----:B------:R-:W-:Y:S01]  /*a1f0*/  IMAD R3, R4, 0x8, R3 ;  /* 0x0000000804037824 */ /* 0x000fe200078e0203 */
[----:B-1----:R-:W-:Y:S06]  /*a200*/  @!P0 BRA `(.L_x_84) ;  /* 0x00000008002c8947 */ /* 0x002fec0003800000 */
.L_x_112:
[----:B------:R-:W2:Y:S02]  /*a210*/  SYNCS.PHASECHK.TRANS64.TRYWAIT P0, [R3+URZ], R2 ;  /* 0x00000002030075a7 */ /* 0x000ea4000800017f */
[----:B--2---:R-:W-:Y:S05]  /*a220*/  @!P0 BRA `(.L_x_85) ;  /* 0x0000000800388947 */ /* 0x004fea0003800000 */
.L_x_113:
[----:B------:R-:W-:Y:S05]  /*a230*/  @!P2 BRA `(.L_x_86) ;  /* 0x000000000004a947 */ /* 0x000fea0003800000 */
[----:B------:R-:W-:Y:S01]  /*a240*/  BPT.TRAP 0x1 ;  /* 0x000000040000795c */ /* 0x000fe20000300000 */
.L_x_86:
[----:B--2---:R-:W-:-:S04]  /*a250*/  VIADD R3, R0, 0x34860 ;  /* 0x0003486000037836 */ /* 0x004fc80000000000 */
[----:B------:R-:W-:-:S04]  /*a260*/  IMAD R16, R16, 0x8, R3 ;  /* 0x0000000810107824 */ /* 0x000fc800078e0203 */
[----:B------:R-:W2:Y:S02]  /*a270*/  SYNCS.PHASECHK.TRANS64.TRYWAIT P0, [R16+URZ], R5 ;  /* 0x00000005100075a7 */ /* 0x000ea4000800017f */
[----:B--2---:R-:W-:Y:S05]  /*a280*/  @!P0 BRA `(.L_x_87) ;  /* 0x0000000800348947 */ /* 0x004fea0003800000 */
.L_x_114:
[----:B------:R-:W-:-:S07]  /*a290*/  IMAD R3, R4, 0x8, R3 ;  /* 0x0000000804037824 */ /* 0x000fce00078e0203 */
.L_x_88:
[----:B---3--:R3:W4:Y:S02]  /*a2a0*/  SYNCS.PHASECHK.TRANS64.TRYWAIT P0, [R3+URZ], R2 ;  /* 0x00000002030075a7 */ /* 0x008724000800017f */
[----:B----4-:R-:W-:Y:S05]  /*a2b0*/  @!P0 NANOSLEEP.SYNCS 0x989680 ;  /* 0x009896800000895d */ /* 0x010fea0003900000 */
[----:B------:R-:W4:Y:S02]  /*a2c0*/  @!P0 SYNCS.PHASECHK.TRANS64 P0, [R3+URZ], R2 ;  /* 0x00000002030085a7 */ /* 0x000f24000800007f */
[----:B----4-:R-:W-:Y:S05]  /*a2d0*/  @!P0 BRA `(.L_x_88) ;  /* 0xfffffffc00f08947 */ /* 0x010fea000383ffff */
.L_x_81:
[----:B------:R-:W-:Y:S05]  /*a2e0*/  BSYNC B0 ;  /* 0x0000000000007941 */ /* 0x000fea0003800000 */
.L_x_80:
[----:B------:R-:W-:Y:S05]  /*a2f0*/  EXIT ;  /* 0x000000000000794d */ /* 0x000fea0003800000 */
.L_x_10:
[----:B-1----:R-:W-:-:S04]  /*a300*/  IMAD.U32 R3, RZ, RZ, UR60 ;  /* 0x0000003cff037e24 */ /* 0x002fc8000f8e00ff */
[----:B------:R1:W2:Y:S03]  /*a310*/  SYNCS.PHASECHK.TRANS64.TRYWAIT P1, [R3+URZ+0x34800], R0 ;  /* 0x03480000030075a7 */ /* 0x0002a6000802017f */
[----:B--2---:R-:W-:Y:S05]  /*a320*/  @!P1 NANOSLEEP.SYNCS 0x989680 ;  /* 0x009896800000995d */ /* 0x004fea0003900000 */
[----:B------:R-:W2:Y:S02]  /*a330*/  @!P1 SYNCS.PHASECHK.TRANS64 P1, [R3+URZ+0x34800], R0 ;  /* 0x03480000030095a7 */ /* 0x000ea4000802007f */
[----:B--2---:R-:W-:Y:S05]  /*a340*/  @!P1 BRA `(.L_x_10) ;  /* 0xfffffffc00ec9947 */ /* 0x004fea000383ffff */
[----:B------:R-:W-:Y:S05]  /*a350*/  BRA `(.L_x_89) ;  /* 0xffffff6c00647947 */ /* 0x000fea000383ffff */
.L_x_14:
[----:B--2---:R2:W3:Y:S02]  /*a360*/  SYNCS.PHASECHK.TRANS64.TRYWAIT P2, [R3+URZ+0x34830], R0 ;  /* 0x03483000030075a7 */ /* 0x0044e4000804017f */
[----:B---3--:R-:W-:Y:S05]  /*a370*/  @!P2 NANOSLEEP.SYNCS 0x989680 ;  /* 0x009896800000a95d */ /* 0x008fea0003900000 */
[----:B------:R-:W3:Y:S02]  /*a380*/  @!P2 SYNCS.PHASECHK.TRANS64 P2, [R3+URZ+0x34830], R0 ;  /* 0x034830000300a5a7 */ /* 0x000ee4000804007f */
[----:B---3--:R-:W-:Y:S05]  /*a390*/  @!P2 BRA `(.L_x_14) ;  /* 0xfffffffc00f0a947 */ /* 0x008fea000383ffff */
[----:B------:R-:W-:Y:S05]  /*a3a0*/  BRA `(.L_x_13) ;  /* 0xffffff6c00907947 */ /* 0x000fea000383ffff */
.L_x_19:
[----:B--2---:R-:W-:-:S04]  /*a3b0*/  IMAD.U32 R9, RZ, RZ, UR6 ;  /* 0x00000006ff097e24 */ /* 0x004fc8000f8e00ff */
[----:B------:R2:W3:Y:S03]  /*a3c0*/  SYNCS.PHASECHK.TRANS64.TRYWAIT P2, [R9+URZ+0x34830], R0 ;  /* 0x03483000090075a7 */ /* 0x0004e6000804017f */
[----:B---3--:R-:W-:Y:S05]  /*a3d0*/  @!P2 NANOSLEEP.SYNCS 0x989680 ;  /* 0x009896800000a95d */ /* 0x008fea0003900000 */
[----:B------:R-:W3:Y:S02]  /*a3e0*/  @!P2 SYNCS.PHASECHK.TRANS64 P2, [R9+URZ+0x34830], R0 ;  /* 0x034830000900a5a7 */ /* 0x000ee4000804007f */
[----:B---3--:R-:W-:Y:S05]  /*a3f0*/  @!P2 BRA `(.L_x_19) ;  /* 0xfffffffc00eca947 */ /* 0x008fea000383ffff */
[----:B------:R-:W-:Y:S05]  /*a400*/  BRA `(.L_x_18) ;  /* 0xffffff9400447947 */ /* 0x000fea000383ffff */
.L_x_23:
[----:B--2---:R-:W-:-:S04]  /*a410*/  IMAD.U32 R7, RZ, RZ, UR7 ;  /* 0x00000007ff077e24 */ /* 0x004fc8000f8e00ff */
[----:B------:R2:W3:Y:S03]  /*a420*/  SYNCS.PHASECHK.TRANS64.TRYWAIT P2, [R7+URZ+0x34850], R0 ;  /* 0x03485000070075a7 */ /* 0x0004e6000804017f */
[----:B---3--:R-:W-:Y:S05]  /*a430*/  @!P2 NANOSLEEP.SYNCS 0x989680 ;  /* 0x009896800000a95d */ /* 0x008fea0003900000 */
[----:B------:R-:W3:Y:S02]  /*a440*/  @!P2 SYNCS.PHASECHK.TRANS64 P2, [R7+URZ+0x34850], R0 ;  /* 0x034850000700a5a7 */ /* 0x000ee4000804007f */
[----:B---3--:R-:W-:Y:S05]  /*a450*/  @!P2 BRA `(.L_x_23) ;  /* 0xfffffffc00eca947 */ /* 0x008fea000383ffff */
[----:B------:R-:W-:Y:S05]  /*a460*/  BRA `(.L_x_22) ;  /* 0xffffff9c006c7947 */ /* 0x000fea000383ffff */
.L_x_28:
[----:B--2---:R-:W-:-:S04]  /*a470*/  IMAD.U32 R5, RZ, RZ, UR7 ;  /* 0x00000007ff057e24 */ /* 0x004fc8000f8e00ff */
[----:B------:R2:W3:Y:S03]  /*a480*/  SYNCS.PHASECHK.TRANS64.TRYWAIT P0, [R5+URZ+0x34850], R4 ;  /* 0x03485004050075a7 */ /* 0x0004e6000800017f */
[----:B---3--:R-:W-:Y:S05]  /*a490*/  @!P0 NANOSLEEP.SYNCS 0x989680 ;  /* 0x009896800000895d */ /* 0x008fea0003900000 */
[----:B------:R-:W3:Y:S02]  /*a4a0*/  @!P0 SYNCS.PHASECHK.TRANS64 P0, [R5+URZ+0x34850], R4 ;  /* 0x03485004050085a7 */ /* 0x000ee4000800007f */
[----:B---3--:R-:W-:Y:S05]  /*a4b0*/  @!P0 BRA `(.L_x_28) ;  /* 0xfffffffc00ec8947 */ /* 0x008fea000383ffff */
[----:B------:R-:W-:Y:S05]  /*a4c0*/  BRA `(.L_x_27) ;  /* 0xffffffb8003c7947 */ /* 0x000fea000383ffff */
.L_x_39:
[----:B------:R-:W1:Y:S01]  /*a4d0*/  S2R R6, SR_TID.X ;  /* 0x0000000000067919 */ /* 0x000e620000002100 */
[----:B------:R-:W-:Y:S01]  /*a4e0*/  BSSY B0, `(.L_x_90) ;  /* 0x000000a000007945 */ /* 0x000fe20003800000 */
[----:B------:R-:W-:Y:S01]  /*a4f0*/  MOV R12, RZ ;  /* 0x000000ff000c7202 */ /* 0x000fe20000000f00 */
[----:B------:R-:W-:Y:S02]  /*a500*/  IMAD.MOV.U32 R11, RZ, RZ, 0x1f ;  /* 0x0000001fff0b7424 */ /* 0x000fe400078e00ff */
[----:B------:R-:W-:Y:S01]  /*a510*/  IMAD.MOV.U32 R15, RZ, RZ, -0x1 ;  /* 0xffffffffff0f7424 */ /* 0x000fe200078e00ff */
[----:B-1----:R-:W-:-:S04]  /*a520*/  SHF.R.U32.HI R6, RZ, 0x5, R6 ;  /* 0x00000005ff067819 */ /* 0x002fc80000011606 */
[----:B------:R-:W-:-:S05]  /*a530*/  LOP3.LUT R6, R6, 0x3, RZ, 0xc0, !PT ;  /* 0x0000000306067812 */ /* 0x000fca00078ec0ff */
[----:B------:R-:W-:-:S07]  /*a540*/  IMAD.MOV.U32 R13, RZ, RZ, R6 ;  /* 0x000000ffff0d7224 */ /* 0x000fce00078e0006 */
[----:B------:R-:W-:Y:S05]  /*a550*/  WARPSYNC.COLLECTIVE R15, `(.L_x_91) ;  /* 0x000000000f087348 */ /* 0x000fea0003c00000 */
[----:B------:R1:W2:Y:S02]  /*a560*/  SHFL.IDX P6, R14, R13, R12, R11 ;  /* 0x0000000c0d0e7389 */ /* 0x0002a400000c000b */
[----:B-12---:R-:W-:Y:S01]  /*a570*/  ENDCOLLECTIVE ;  /* 0x000000000000791b */ /* 0x006fe20003800000 */
.L_x_91:
[----:B------:R-:W-:Y:S05]  /*a580*/  BSYNC B0 ;  /* 0x0000000000007941 */ /* 0x000fea0003800000 */
.L_x_90:
[----:B------:R-:W-:Y:S05]  /*a590*/  BRA `(.L_x_92) ;  /* 0xffffffd400d87947 */ /* 0x000fea000383ffff */
.L_x_40:
[----:B------:R-:W-:Y:S01]  /*a5a0*/  BSSY B0, `(.L_x_93) ;  /* 0x0000006000007945 */ /* 0x000fe20003800000 */
[----:B------:R-:W-:-:S07]  /*a5b0*/  IMAD.MOV.U32 R15, RZ, RZ, -0x1 ;  /* 0xffffffffff0f7424 */ /* 0x000fce00078e00ff */
[----:B------:R-:W-:Y:S05]  /*a5c0*/  WARPSYNC.COLLECTIVE R15, `(.L_x_94) ;  /* 0x000000000f0c7348 */ /* 0x000fea0003c00000 */
[----:B------:R-:W-:Y:S02]  /*a5d0*/  ELECT P6, UR62, PT ;  /* 0x00000000003e782f */ /* 0x000fe400038c0000 */
[----:B------:R-:W-:Y:S01]  /*a5e0*/  MOV R14, UR62 ;  /* 0x0000003e000e7c02 */ /* 0x000fe20008000f00 */
[----:B------:R-:W-:Y:S10]  /*a5f0*/  ENDCOLLECTIVE ;  /* 0x000000000000791b */ /* 0x000ff40003800000 */
.L_x_94:
[----:B------:R-:W-:Y:S05]  /*a600*/  BSYNC B0 ;  /* 0x0000000000007941 */ /* 0x000fea0003800000 */
.L_x_93:
[----:B------:R-:W-:Y:S05]  /*a610*/  BRA `(.L_x_95) ;  /* 0xffffffd400d07947 */ /* 0x000fea000383ffff */
.L_x_43:
[----:B--2---:R2:W3:Y:S02]  /*a620*/  SYNCS.PHASECHK.TRANS64.TRYWAIT P1, [R6+URZ+0x34840], R7 ;  /* 0x03484007060075a7 */ /* 0x0044e4000802017f */
[----:B---3--:R-:W-:Y:S05]  /*a630*/  @!P1 NANOSLEEP.SYNCS 0x989680 ;  /* 0x009896800000995d */ /* 0x008fea0003900000 */
[----:B------:R-:W3:Y:S02]  /*a640*/  @!P1 SYNCS.PHASECHK.TRANS64 P1, [R6+URZ+0x34840], R7 ;  /* 0x03484007060095a7 */ /* 0x000ee4000802007f */
[----:B---3--:R-:W-:Y:S05]  /*a650*/  @!P1 BRA `(.L_x_43) ;  /* 0xfffffffc00f09947 */ /* 0x008fea000383ffff */
[----:B------:R-:W-:Y:S05]  /*a660*/  BRA `(.L_x_96) ;  /* 0xffffffd800347947 */ /* 0x000fea000383ffff */
.L_x_46:
[----:B-1----:R-:W1:Y:S01]  /*a670*/  S2R R8, SR_CgaCtaId ;  /* 0x0000000000087919 */ /* 0x002e620000008800 */
[----:B------:R-:W-:-:S04]  /*a680*/  MOV R7, 0x400 ;  /* 0x0000040000077802 */ /* 0x000fc80000000f00 */
[----:B-1----:R-:W-:-:S04]  /*a690*/  LEA R7, R8, R7, 0x18 ;  /* 0x0000000708077211 */ /* 0x002fc800078ec0ff */
[----:B------:R1:W2:Y:S03]  /*a6a0*/  SYNCS.PHASECHK.TRANS64.TRYWAIT P1, [R7+URZ+0x34820], R6 ;  /* 0x03482006070075a7 */ /* 0x0002a6000802017f */
[----:B--2---:R-:W-:Y:S05]  /*a6b0*/  @!P1 NANOSLEEP.SYNCS 0x989680 ;  /* 0x009896800000995d */ /* 0x004fea0003900000 */
[----:B------:R-:W2:Y:S02]  /*a6c0*/  @!P1 SYNCS.PHASECHK.TRANS64 P1, [R7+URZ+0x34820], R6 ;  /* 0x03482006070095a7 */ /* 0x000ea4000802007f */
[----:B--2---:R-:W-:Y:S05]  /*a6d0*/  @!P1 BRA `(.L_x_46) ;  /* 0xfffffffc00e49947 */ /* 0x004fea000383ffff */
[----:B------:R-:W-:Y:S05]  /*a6e0*/  BRA `(.L_x_97) ;  /* 0xffffffdc00707947 */ /* 0x000fea000383ffff */
.L_x_52:
[----:B-1----:R1:W2:Y:S02]  /*a6f0*/  SYNCS.PHASECHK.TRANS64.TRYWAIT P1, [R2+URZ+0x34840], R3 ;  /* 0x03484003020075a7 */ /* 0x0022a4000802017f */
[----:B--2---:R-:W-:Y:S05]  /*a700*/  @!P1 NANOSLEEP.SYNCS 0x989680 ;  /* 0x009896800000995d */ /* 0x004fea0003900000 */
[----:B------:R-:W2:Y:S02]  /*a710*/  @!P1 SYNCS.PHASECHK.TRANS64 P1, [R2+URZ+0x34840], R3 ;  /* 0x03484003020095a7 */ /* 0x000ea4000802007f */
[----:B--2---:R-:W-:Y:S05]  /*a720*/  @!P1 BRA `(.L_x_52) ;  /* 0xfffffffc00f09947 */ /* 0x004fea000383ffff */
[----:B------:R-:W-:Y:S05]  /*a730*/  BRA `(.L_x_98) ;  /* 0xffffffe000107947 */ /* 0x000fea000383ffff */
.L_x_54:
[----:B-1----:R1:W2:Y:S02]  /*a740*/  SYNCS.PHASECHK.TRANS64.TRYWAIT P1, [R2+URZ+0x60], R3 ;  /* 0x00006003020075a7 */ /* 0x0022a4000802017f */
[----:B--2---:R-:W-:Y:S05]  /*a750*/  @!P1 NANOSLEEP.SYNCS 0x989680 ;  /* 0x009896800000995d */ /* 0x004fea0003900000 */
[----:B------:R-:W2:Y:S02]  /*a760*/  @!P1 SYNCS.PHASECHK.TRANS64 P1, [R2+URZ+0x60], R3 ;  /* 0x00006003020095a7 */ /* 0x000ea4000802007f */
[----:B--2---:R-:W-:Y:S05]  /*a770*/  @!P1 BRA `(.L_x_54) ;  /* 0xfffffffc00f09947 */ /* 0x004fea000383ffff */
[----:B------:R-:W-:Y:S05]  /*a780*/  BRA `(.L_x_99) ;  /* 0xffffffe000ac7947 */ /* 0x000fea000383ffff */
.L_x_60:
[----:B--2---:R2:W3:Y:S02]  /*a790*/  SYNCS.PHASECHK.TRANS64.TRYWAIT P1, [R2+URZ+0x34840], R3 ;  /* 0x03484003020075a7 */ /* 0x0044e4000802017f */
[----:B---3--:R-:W-:Y:S05]  /*a7a0*/  @!P1 NANOSLEEP.SYNCS 0x989680 ;  /* 0x009896800000995d */ /* 0x008fea0003900000 */
[----:B------:R-:W3:Y:S02]  /*a7b0*/  @!P1 SYNCS.PHASECHK.TRANS64 P1, [R2+URZ+0x34840], R3 ;  /* 0x03484003020095a7 */ /* 0x000ee4000802007f */
[----:B---3--:R-:W-:Y:S05]  /*a7c0*/  @!P1 BRA `(.L_x_60) ;  /* 0xfffffffc00f09947 */ /* 0x008fea000383ffff */
[----:B------:R-:W-:Y:S05]  /*a7d0*/  BRA `(.L_x_100) ;  /* 0xffffffe400e87947 */ /* 0x000fea000383ffff */
.L_x_62:
[----:B-1----:R1:W2:Y:S02]  /*a7e0*/  SYNCS.PHASECHK.TRANS64.TRYWAIT P1, [R2+URZ+0x60], R17 ;  /* 0x00006011020075a7 */ /* 0x0022a4000802017f */
[----:B--2---:R-:W-:Y:S05]  /*a7f0*/  @!P1 NANOSLEEP.SYNCS 0x989680 ;  /* 0x009896800000995d */ /* 0x004fea0003900000 */
[----:B------:R-:W2:Y:S02]  /*a800*/  @!P1 SYNCS.PHASECHK.TRANS64 P1, [R2+URZ+0x60], R17 ;  /* 0x00006011020095a7 */ /* 0x000ea4000802007f */
[----:B--2---:R-:W-:Y:S05]  /*a810*/  @!P1 BRA `(.L_x_62) ;  /* 0xfffffffc00f09947 */ /* 0x004fea000383ffff */
[----:B------:R-:W-:Y:S05]  /*a820*/  BRA `(.L_x_101) ;  /* 0xffffffe800847947 */ /* 0x000fea000383ffff */
.L_x_67:
[----:B--2---:R2:W3:Y:S02]  /*a830*/  SYNCS.PHASECHK.TRANS64.TRYWAIT P1, [R2+URZ+0x34840], R3 ;  /* 0x03484003020075a7 */ /* 0x0044e4000802017f */
[----:B---3--:R-:W-:Y:S05]  /*a840*/  @!P1 NANOSLEEP.SYNCS 0x989680 ;  /* 0x009896800000995d */ /* 0x008fea0003900000 */
[----:B------:R-:W3:Y:S02]  /*a850*/  @!P1 SYNCS.PHASECHK.TRANS64 P1, [R2+URZ+0x34840], R3 ;  /* 0x03484003020095a7 */ /* 0x000ee4000802007f */
[----:B---3--:R-:W-:Y:S05]  /*a860*/  @!P1 BRA `(.L_x_67) ;  /* 0xfffffffc00f09947 */ /* 0x008fea000383ffff */
[----:B------:R-:W-:Y:S05]  /*a870*/  BRA `(.L_x_102) ;  /* 0xffffffec00887947 */ /* 0x000fea000383ffff */
.L_x_69:
[----:B-1----:R1:W2:Y:S02]  /*a880*/  SYNCS.PHASECHK.TRANS64.TRYWAIT P1, [R2+URZ+0x60], R3 ;  /* 0x00006003020075a7 */ /* 0x0022a4000802017f */
[----:B--2---:R-:W-:Y:S05]  /*a890*/  @!P1 NANOSLEEP.SYNCS 0x989680 ;  /* 0x009896800000995d */ /* 0x004fea0003900000 */
[----:B------:R-:W2:Y:S02]  /*a8a0*/  @!P1 SYNCS.PHASECHK.TRANS64 P1, [R2+URZ+0x60], R3 ;  /* 0x00006003020095a7 */ /* 0x000ea4000802007f */
[----:B--2---:R-:W-:Y:S05]  /*a8b0*/  @!P1 BRA `(.L_x_69) ;  /* 0xfffffffc00f09947 */ /* 0x004fea000383ffff */
[----:B------:R-:W-:Y:S05]  /*a8c0*/  BRA `(.L_x_103) ;  /* 0xfffffff0002c7947 */ /* 0x000fea000383ffff */
.L_x_74:
[----:B--2---:R2:W3:Y:S02]  /*a8d0*/  SYNCS.PHASECHK.TRANS64.TRYWAIT P0, [R3+URZ+0x34860], R0 ;  /* 0x03486000030075a7 */ /* 0x0044e4000800017f */
[----:B---3--:R-:W-:Y:S05]  /*a8e0*/  @!P0 NANOSLEEP.SYNCS 0x989680 ;  /* 0x009896800000895d */ /* 0x008fea0003900000 */
[----:B------:R-:W3:Y:S02]  /*a8f0*/  @!P0 SYNCS.PHASECHK.TRANS64 P0, [R3+URZ+0x34860], R0 ;  /* 0x03486000030085a7 */ /* 0x000ee4000800007f */
[----:B---3--:R-:W-:Y:S05]  /*a900*/  @!P0 BRA `(.L_x_74) ;  /* 0xfffffffc00f08947 */ /* 0x008fea000383ffff */
[----:B------:R-:W-:Y:S05]  /*a910*/  BRA `(.L_x_104) ;  /* 0xfffffff000e47947 */ /* 0x000fea000383ffff */
.L_x_78:
[----:B--2---:R2:W3:Y:S02]  /*a920*/  SYNCS.PHASECHK.TRANS64.TRYWAIT P0, [R0+URZ+0x34820], R3 ;  /* 0x03482003000075a7 */ /* 0x0044e4000800017f */
[----:B---3--:R-:W-:Y:S05]  /*a930*/  @!P0 NANOSLEEP.SYNCS 0x989680 ;  /* 0x009896800000895d */ /* 0x008fea0003900000 */
[----:B------:R-:W3:Y:S02]  /*a940*/  @!P0 SYNCS.PHASECHK.TRANS64 P0, [R0+URZ+0x34820], R3 ;  /* 0x03482003000085a7 */ /* 0x000ee4000800007f */
[----:B---3--:R-:W-:Y:S05]  /*a950*/  @!P0 BRA `(.L_x_78) ;  /* 0xfffffffc00f08947 */ /* 0x008fea000383ffff */
[----:B------:R-:W-:Y:S05]  /*a960*/  BRA `(.L_x_105) ;  /* 0xfffffff400ac7947 */ /* 0x000fea000383ffff */
.L_x_79:
[----:B------:R-:W3:Y:S01]  /*a970*/  S2R R2, SR_TID.X ;  /* 0x0000000000027919 */ /* 0x000ee20000002100 */
[----:B------:R-:W-:Y:S01]  /*a980*/  BSSY B0, `(.L_x_106) ;  /* 0x000000a000007945 */ /* 0x000fe20003800000 */
[----:B------:R-:W-:Y:S02]  /*a990*/  IMAD.MOV.U32 R12, RZ, RZ, RZ ;  /* 0x000000ffff0c7224 */ /* 0x000fe400078e00ff */
[----:B------:R-:W-:Y:S02]  /*a9a0*/  IMAD.MOV.U32 R11, RZ, RZ, 0x1f ;  /* 0x0000001fff0b7424 */ /* 0x000fe400078e00ff */
[----:B------:R-:W-:Y:S01]  /*a9b0*/  IMAD.MOV.U32 R15, RZ, RZ, -0x1 ;  /* 0xffffffffff0f7424 */ /* 0x000fe200078e00ff */
[----:B---3--:R-:W-:-:S04]  /*a9c0*/  SHF.R.U32.HI R2, RZ, 0x5, R2 ;  /* 0x00000005ff027819 */ /* 0x008fc80000011602 */
[----:B------:R-:W-:-:S05]  /*a9d0*/  LOP3.LUT R2, R2, 0x3, RZ, 0xc0, !PT ;  /* 0x0000000302027812 */ /* 0x000fca00078ec0ff */
[----:B------:R-:W-:-:S07]  /*a9e0*/  IMAD.MOV.U32 R13, RZ, RZ, R2 ;  /* 0x000000ffff0d7224 */ /* 0x000fce00078e0002 */
[----:B-12---:R-:W-:Y:S05]  /*a9f0*/  WARPSYNC.COLLECTIVE R15, `(.L_x_107) ;  /* 0x000000000f087348 */ /* 0x006fea0003c00000 */
[----:B------:R3:W4:Y:S02]  /*aa00*/  SHFL.IDX P6, R14, R13, R12, R11 ;  /* 0x0000000c0d0e7389 */ /* 0x00072400000c000b */
[----:B-1234-:R-:W-:Y:S01]  /*aa10*/  ENDCOLLECTIVE ;  /* 0x000000000000791b */ /* 0x01efe20003800000 */
.L_x_107:
[----:B------:R-:W-:Y:S05]  /*aa20*/  BSYNC B0 ;  /* 0x0000000000007941 */ /* 0x000fea0003800000 */
.L_x_106:
[----:B------:R-:W-:Y:S05]  /*aa30*/  BRA `(.L_x_108) ;  /* 0xfffffff400947947 */ /* 0x000fea000383ffff */
.L_x_82:
[----:B------:R-:W-:Y:S01]  /*aa40*/  BSSY B1, `(.L_x_109) ;  /* 0x0000006000017945 */ /* 0x000fe20003800000 */
[----:B------:R-:W-:-:S07]  /*aa50*/  IMAD.MOV.U32 R15, RZ, RZ, -0x1 ;  /* 0xffffffffff0f7424 */ /* 0x000fce00078e00ff */
[----:B-123--:R-:W-:Y:S05]  /*aa60*/  WARPSYNC.COLLECTIVE R15, `(.L_x_110) ;  /* 0x000000000f0c7348 */ /* 0x00efea0003c00000 */
[----:B------:R-:W-:Y:S02]  /*aa70*/  ELECT P6, UR62, PT ;  /* 0x00000000003e782f */ /* 0x000fe400038c0000 */
[----:B------:R-:W-:Y:S01]  /*aa80*/  MOV R14, UR62 ;  /* 0x0000003e000e7c02 */ /* 0x000fe20008000f00 */
[----:B-123--:R-:W-:Y:S10]  /*aa90*/  ENDCOLLECTIVE ;  /* 0x000000000000791b */ /* 0x00eff40003800000 */
.L_x_110:
[----:B------:R-:W-:Y:S05]  /*aaa0*/  BSYNC B1 ;  /* 0x0000000000017941 */ /* 0x000fea0003800000 */
.L_x_109:
[----:B------:R-:W-:Y:S05]  /*aab0*/  BRA `(.L_x_111) ;  /* 0xfffffff4008c7947 */ /* 0x000fea000383ffff */
.L_x_84:
[----:B-1----:R1:W2:Y:S02]  /*aac0*/  SYNCS.PHASECHK.TRANS64.TRYWAIT P0, [R6+URZ], R5 ;  /* 0x00000005060075a7 */ /* 0x0022a4000800017f */
[----:B--2---:R-:W-:Y:S05]  /*aad0*/  @!P0 NANOSLEEP.SYNCS 0x989680 ;  /* 0x009896800000895d */ /* 0x004fea0003900000 */
[----:B------:R-:W2:Y:S02]  /*aae0*/  @!P0 SYNCS.PHASECHK.TRANS64 P0, [R6+URZ], R5 ;  /* 0x00000005060085a7 */ /* 0x000ea4000800007f */
[----:B--2---:R-:W-:Y:S05]  /*aaf0*/  @!P0 BRA `(.L_x_84) ;  /* 0xfffffffc00f08947 */ /* 0x004fea000383ffff */
[----:B------:R-:W-:Y:S05]  /*ab00*/  BRA `(.L_x_112) ;  /* 0xfffffff400c07947 */ /* 0x000fea000383ffff */
.L_x_85:
[----:B--2---:R2:W3:Y:S02]  /*ab10*/  SYNCS.PHASECHK.TRANS64.TRYWAIT P0, [R3+URZ], R2 ;  /* 0x00000002030075a7 */ /* 0x0044e4000800017f */
[----:B---3--:R-:W-:Y:S05]  /*ab20*/  @!P0 NANOSLEEP.SYNCS 0x989680 ;  /* 0x009896800000895d */ /* 0x008fea0003900000 */
[----:B------:R-:W3:Y:S02]  /*ab30*/  @!P0 SYNCS.PHASECHK.TRANS64 P0, [R3+URZ], R2 ;  /* 0x00000002030085a7 */ /* 0x000ee4000800007f */
[----:B---3--:R-:W-:Y:S05]  /*ab40*/  @!P0 BRA `(.L_x_85) ;  /* 0xfffffffc00f08947 */ /* 0x008fea000383ffff */
[----:B------:R-:W-:Y:S05]  /*ab50*/  BRA `(.L_x_113) ;  /* 0xfffffff400b47947 */ /* 0x000fea000383ffff */
.L_x_87:
[----:B--2---:R2:W3:Y:S02]  /*ab60*/  SYNCS.PHASECHK.TRANS64.TRYWAIT P0, [R16+URZ], R5 ;  /* 0x00000005100075a7 */ /* 0x0044e4000800017f */
[----:B---3--:R-:W-:Y:S05]  /*ab70*/  @!P0 NANOSLEEP.SYNCS 0x989680 ;  /* 0x009896800000895d */ /* 0x008fea0003900000 */
[----:B------:R-:W3:Y:S02]  /*ab80*/  @!P0 SYNCS.PHASECHK.TRANS64 P0, [R16+URZ], R5 ;  /* 0x00000005100085a7 */ /* 0x000ee4000800007f */
[----:B---3--:R-:W-:Y:S05]  /*ab90*/  @!P0 BRA `(.L_x_87) ;  /* 0xfffffffc00f08947 */ /* 0x008fea000383ffff */
[----:B------:R-:W-:Y:S05]  /*aba0*/  BRA `(.L_x_114) ;  /* 0xfffffff400b87947 */ /* 0x000fea000383ffff */
.L_x_115:
[----:B------:R-:W-:-:S00]  /*abb0*/  BRA `(.L_x_115) ;  /* 0xfffffffc00fc7947 */ /* 0x000fc0000383ffff */
[----:B------:R-:W-:-:S00]  /*abc0*/  NOP ;  /* 0x0000000000007918 */ /* 0x000fc00000000000 */
        /* <DEDUP_REMOVED lines=11> */
.L_x_11930:


//--------------------- .text._ZN7cutlass13device_kernelIN5flash11enable_sm90INS1_16FlashAttnFwdSm90INS1_25CollectiveMainloopFwdSm90ILi2EN4cute5tupleIJNS5_1CILi2EEENS7_ILi1EEES9_EEENS6_IJNS7_ILi128EEESB_NS7_ILi192EEEEEELi128ENS_10bfloat16_tEfNS_4arch4Sm90ELb0ELb0ELb0ELb0ELb0ELb0ELb0ELb1ELb1ELb0ELb0ELb0EEENS1_21CollectiveEpilogueFwdINS6_IJSB_SB_SB_EEESA_SE_SG_Li256ELb0ELb0ELb0ELb0EEENS1_29StaticPersistentTileSchedulerILb0EEEEEEEEEvNT_6ParamsE --------------------------
	.section	.text._ZN7cutlass13device_kernelIN5flash11enable_sm90INS1_16FlashAttnFwdSm90INS1_25CollectiveMainloopFwdSm90ILi2EN4cute5tupleIJNS5_1CILi2EEENS7_ILi1EEES9_EEENS6_IJNS7_ILi128EEESB_NS7_ILi192EEEEEELi128ENS_10bfloat16_tEfNS_4arch4Sm90ELb0ELb0ELb0ELb0ELb0ELb0ELb0ELb1ELb1ELb0ELb0ELb0EEENS1_21CollectiveEpilogueFwdINS6_IJSB_SB_SB_EEESA_SE_SG_Li256ELb0ELb0ELb0ELb0EEENS1_29StaticPersistentTileSchedulerILb0EEEEEEEEEvNT_6ParamsE,"ax",@progbits
	.align	128
.text._ZN7cutlass13device_kernelIN5flash11enable_sm90INS1_16FlashAttnFwdSm90INS1_25CollectiveMainloopFwdSm90ILi2EN4cute5tupleIJNS5_1CILi2EEENS7_ILi1EEES9_EEENS6_IJNS7_ILi128EEESB_NS7_ILi192EEEEEELi128ENS_10bfloat16_tEfNS_4arch4Sm90ELb0ELb0ELb0ELb0ELb0ELb0ELb0ELb1ELb1ELb0ELb0ELb0EEENS1_21CollectiveEpilogueFwdINS6_IJSB_SB_SB_EEESA_SE_SG_Li256ELb0ELb0ELb0ELb0EEENS1_29StaticPersistentTileSchedulerILb0EEEEEEEEEvNT_6ParamsE:
        .type           _ZN7cutlass13device_kernelIN5flash11enable_sm90INS1_16FlashAttnFwdSm90INS1_25CollectiveMainloopFwdSm90ILi2EN4cute5tupleIJNS5_1CILi2EEENS7_ILi1EEES9_EEENS6_IJNS7_ILi128EEESB_NS7_ILi192EEEEEELi128ENS_10bfloat16_tEfNS_4arch4Sm90ELb0ELb0ELb0ELb0ELb0ELb0ELb0ELb1ELb1ELb0ELb0ELb0EEENS1_21CollectiveEpilogueFwdINS6_IJSB_SB_SB_EEESA_SE_SG_Li256ELb0ELb0ELb0ELb0EEENS1_29StaticPersistentTileSchedulerILb0EEEEEEEEEvNT_6ParamsE,@function
        .size           _ZN7cutlass13device_kernelIN5flash11enable_sm90INS1_16FlashAttnFwdSm90INS1_25CollectiveMainloopFwdSm90ILi2EN4cute5tupleIJNS5_1CILi2EEENS7_ILi1EEES9_EEENS6_IJNS7_ILi128EEESB_NS7_ILi192EEEEEELi128ENS_10bfloat16_tEfNS_4arch4Sm90ELb0ELb0ELb0ELb0ELb0ELb0ELb0ELb1ELb1ELb0ELb0ELb0EEENS1_21CollectiveEpilogueFwdINS6_IJSB_SB_SB_EEESA_SE_SG_Li256ELb0ELb0ELb0ELb0EEENS1_29StaticPersistentTileSchedulerILb0EEEEEEEEEvNT_6ParamsE,(.L_x_11931 - _ZN7cutlass13device_kernelIN5flash11enable_sm90INS1_16FlashAttnFwdSm90INS1_25CollectiveMainloopFwdSm90ILi2EN4cute5tupleIJNS5_1CILi2EEENS7_ILi1EEES9_EEENS6_IJNS7_ILi128EEESB_NS7_ILi192EEEEEELi128ENS_10bfloat16_tEfNS_4arch4Sm90ELb0ELb0ELb0ELb0ELb0ELb0ELb0ELb1ELb1ELb0ELb0ELb0EEENS1_21CollectiveEpilogueFwdINS6_IJSB_SB_SB_EEESA_SE_SG_Li256ELb0ELb0ELb0ELb0EEENS1_29StaticPersistentTileSchedulerILb0EEEEEEEEEvNT_6ParamsE)
        .other          _ZN7cutlass13device_kernelIN5flash11enable_sm90INS1_16FlashAttnFwdSm90INS1_25CollectiveMainloopFwdSm90ILi2EN4cute5tupleIJNS5_1CILi2EEENS7_ILi1EEES9_EEENS6_IJNS7_ILi128EEESB_NS7_ILi192EEEEEELi128ENS_10bfloat16_tEfNS_4arch4Sm90ELb0ELb0ELb0ELb0ELb0ELb0ELb0ELb1ELb1ELb0ELb0ELb0EEENS1_21CollectiveEpilogueFwdINS6_IJSB_SB_SB_EEESA_SE_SG_Li256ELb0ELb0ELb0ELb0EEENS1_29StaticPersistentTileSchedulerILb0EEEEEEEEEvNT_6ParamsE,@"STO_CUDA_ENTRY STV_DEFAULT"
_ZN7cutlass13device_kernelIN5flash11enable_sm90INS1_16FlashAttnFwdSm90INS1_25CollectiveMainloopFwdSm90ILi2EN4cute5tupleIJNS5_1CILi2EEENS7_ILi1EEES9_EEENS6_IJNS7_ILi128EEESB_NS7_ILi192EEEEEELi128ENS_10bfloat16_tEfNS_4arch4Sm90ELb0ELb0ELb0ELb0ELb0ELb0ELb0ELb1ELb1ELb0ELb0ELb0EEENS1_21CollectiveEpilogueFwdINS6_IJSB_SB_SB_EEESA_SE_SG_Li256ELb0ELb0ELb0ELb0EEENS1_29StaticPersistentTileSchedulerILb0EEEEEEEEEvNT_6ParamsE:
[----:B------:R-:W1:Y:S02]  /*0000*/  LDC R1, c[0x0][0x28] ;  /* 0x00000a00ff017b82 */ /* 0x000e640000000800 */
[----:B-1----:R-:W-:Y:S01]  /*0010*/  VIADD R1, R1, 0xffffffd8 ;  /* 0xffffffd801017836 */ /* 0x002fe20000000000 */
[----:B------:R-:W1:Y:S01]  /*0020*/  S2R R8, SR_TID.X ;  /* 0x0000000000087919 */ /* 0x000e620000002100 */
[----:B------:R-:W-:Y:S01]  /*0030*/  ELECT P0, URZ, PT ;  /* 0x00000000003f782f */ /* 0x000fe20003800000 */
[----:B------:R-:W-:Y:S01]  /*0040*/  BSSY B0, `(.L_x_116) ;  /* 0x0000014000007945 */ /* 0x000fe20003800000 */
[----:B-1----:R-:W-:-:S05]  /*0050*/  SHF.R.U32.HI R0, RZ, 0x5, R8 ;  /* 0x00000005ff007819 */ /* 0x002fca0000011608 */
[----:B------:R-:W1:Y:S02]  /*0060*/  SHFL.IDX PT, R2, R0, RZ, 0x1f ;  /* 0x00001fff00027589 */ /* 0x000e6400000e0000 */
[----:B-1----:R-:W-:Y:S02]  /*0070*/  ISETP.EQ.AND P0, PT, R2, RZ, P0 ;  /* 0x000000ff0200720c */ /* 0x002fe40000702270 */
[----:B------:R-:W-:-:S11]  /*0080*/  SHF.R.U32.HI R2, RZ, 0x7, R8 ;  /* 0x00000007ff027819 */ /* 0x000fd60000011608 */
        /* <DEDUP_REMOVED lines=15> */
.L_x_117:
[----:B------:R-:W-:Y:S05]  /*0180*/  BSYNC B0 ;  /* 0x0000000000007941 */ /* 0x000fea0003800000 */
.L_x_116:
[----:B------:R-:W-:Y:S01]  /*0190*/  VOTEU.ANY UP0, P0 ;  /* 0x00000000003f7886 */ /* 0x000fe20000000100 */
[----:B------:R-:W1:Y:S01]  /*01a0*/  SHFL.IDX PT, R2, R2, RZ, 0x1f ;  /* 0x00001fff02027589 */ /* 0x000e6200000e0000 */
[----:B------:R-:W-:Y:S01]  /*01b0*/  UMOV UR4, 0x1 ;  /* 0x0000000100047882 */ /* 0x000fe20000000000 */
[----:B------:R-:W-:Y:S01]  /*01c0*/  UMOV UR7, 0x2 ;  /* 0x0000000200077882 */ /* 0x000fe20000000000 */
[----:B------:R-:W-:Y:S01]  /*01d0*/  VOTEU.ANY UP1, P0 ;  /* 0x00000000003f7886 */ /* 0x000fe20000020100 */
[----:B------:R-:W2:Y:S01]  /*01e0*/  @UP0 S2UR UR8, SR_CgaCtaId ;  /* 0x00000000000809c3 */ /* 0x000ea20000008800 */
[----:B------:R-:W3:Y:S01]  /*01f0*/  SHFL.IDX PT, R3, R0, RZ, 0x1f ;  /* 0x00001fff00037589 */ /* 0x000ee200000e0000 */
[----:B------:R-:W-:Y:S01]  /*0200*/  @UP0 UMOV UR6, 0x400 ;  /* 0x0000040000060882 */ /* 0x000fe20000000000 */
[----:B------:R-:W-:-:S04]  /*0210*/  @UP0 UIADD3 UR4, -UR4, 0x100000, URZ ;  /* 0x0010000004040890 */ /* 0x000fc8000fffe13f */
[----:B------:R-:W-:Y:S02]  /*0220*/  @UP0 USHF.L.U32 UR5, UR4, 0xb, URZ ;  /* 0x0000000b04050899 */ /* 0x000fe4000800063f */
[----:B------:R-:W-:Y:S01]  /*0230*/  @UP0 USHF.L.U32 UR4, UR4, 0x1, URZ ;  /* 0x0000000104040899 */ /* 0x000fe2000800063f */
[----:B------:R-:W-:Y:S01]  /*0240*/  VOTEU.ANY UP2, P0 ;  /* 0x00000000003f7886 */ /* 0x000fe20000040100 */
[----:B-1----:R-:W-:Y:S01]  /*0250*/  R2UR UR9, R2 ;  /* 0x00000000020972ca */ /* 0x002fe200000e0000 */
[----:B--2---:R-:W-:Y:S01]  /*0260*/  @UP0 ULEA UR8, UR8, UR6, 0x18 ;  /* 0x0000000608080291 */ /* 0x004fe2000f8ec03f */
[----:B---3--:R-:W-:Y:S01]  /*0270*/  ISETP.NE.AND P1, PT, R3, RZ, PT ;  /* 0x000000ff0300720c */ /* 0x008fe20003f25270 */
[----:B------:R-:W-:-:S04]  /*0280*/  @UP0 UIADD3 UR6, -UR7, 0x100000, URZ ;  /* 0x0010000007060890 */ /* 0x000fc8000fffe13f */
[----:B------:R-:W-:Y:S02]  /*0290*/  @UP0 USHF.L.U32 UR7, UR6, 0xb, URZ ;  /* 0x0000000b06070899 */ /* 0x000fe4000800063f */
[----:B------:R-:W-:-:S04]  /*02a0*/  @UP0 USHF.L.U32 UR6, UR6, 0x1, URZ ;  /* 0x0000000106060899 */ /* 0x000fc8000800063f */
[----:B------:R-:W-:Y:S01]  /*02b0*/  UISETP.NE.AND UP0, UPT, UR9, URZ, UPT ;  /* 0x0000003f0900728c */ /* 0x000fe2000bf05270 */
[----:B------:R-:W1:Y:S02]  /*02c0*/  FENCE.VIEW.ASYNC.S ;  /* 0x00000000000073c6 */ /* 0x000e640000000000 */
[----:B-1----:R1:W2:Y:S05]  /*02d0*/  @UP1 SYNCS.EXCH.64 URZ, [UR8+0x34800], UR4 ;  /* 0x03480004083f15b2 */ /* 0x0022aa0008000100 */
[----:B------:R1:W3:Y:S01]  /*02e0*/  @UP2 SYNCS.EXCH.64 URZ, [UR8+0x34820], UR6 ;  /* 0x03482006083f25b2 */ /* 0x0002e20008000100 */
[----:B------:R-:W-:Y:S05]  /*02f0*/  @P1 BRA `(.L_x_118) ;  /* 0x0000000000481947 */ /* 0x000fea0003800000 */
[----:B-1----:R-:W1:Y:S01]  /*0300*/  S2UR UR5, SR_CgaCtaId ;  /* 0x00000000000579c3 */ /* 0x002e620000008800 */
[----:B------:R-:W-:Y:S01]  /*0310*/  UMOV UR4, 0x400 ;  /* 0x0000040000047882 */ /* 0x000fe20000000000 */
[----:B------:R-:W-:Y:S01]  /*0320*/  UMOV UR6, 0x1 ;  /* 0x0000000100067882 */ /* 0x000fe20000000000 */
[----:B------:R-:W-:Y:S01]  /*0330*/  UMOV UR9, 0x4 ;  /* 0x0000000400097882 */ /* 0x000fe20000000000 */
[----:B------:R-:W-:-:S04]  /*0340*/  UIADD3 UR6, -UR6, 0x100000, URZ ;  /* 0x0010000006067890 */ /* 0x000fc8000fffe13f */
[----:B------:R-:W-:Y:S02]  /*0350*/  USHF.L.U32 UR7, UR6, 0xb, URZ ;  /* 0x0000000b06077899 */ /* 0x000fe4000800063f */
[----:B------:R-:W-:Y:S01]  /*0360*/  USHF.L.U32 UR6, UR6, 0x1, URZ ;  /* 0x0000000106067899 */ /* 0x000fe2000800063f */
[----:B------:R-:W-:Y:S01]  /*0370*/  ELECT P0, URZ, PT ;  /* 0x00000000003f782f */ /* 0x000fe20003800000 */
[----:B-1----:R-:W-:Y:S02]  /*0380*/  ULEA UR8, UR5, UR4, 0x18 ;  /* 0x0000000405087291 */ /* 0x002fe4000f8ec03f */
[----:B------:R-:W-:-:S04]  /*0390*/  UIADD3 UR4, -UR9, 0x100000, URZ ;  /* 0x0010000009047890 */ /* 0x000fc8000fffe13f */
[----:B------:R-:W-:Y:S02]  /*03a0*/  USHF.L.U32 UR5, UR4, 0xb, URZ ;  /* 0x0000000b04057899 */ /* 0x000fe4000800063f */
[----:B------:R-:W-:Y:S01]  /*03b0*/  USHF.L.U32 UR4, UR4, 0x1, URZ ;  /* 0x0000000104047899 */ /* 0x000fe2000800063f */
[----:B------:R-:W1:Y:S03]  /*03c0*/  FENCE.VIEW.ASYNC.S ;  /* 0x00000000000073c6 */ /* 0x000e660000000000 */
[----:B-1----:R4:W1:Y:S08]  /*03d0*/  SYNCS.EXCH.64 URZ, [UR8+0x34830], UR6 ;  /* 0x03483006083f75b2 */ /* 0x0028700008000100 */
[----:B------:R4:W1:Y:S01]  /*03e0*/  SYNCS.EXCH.64 URZ, [UR8+0x34840], UR4 ;  /* 0x03484004083f75b2 */ /* 0x0008620008000100 */
[----:B------:R4:W1:Y:S01]  /*03f0*/  SYNCS.EXCH.64 URZ, [UR8+0x34838], UR6 ;  /* 0x03483806083f75b2 */ /* 0x0008620008000100 */
[----:B------:R4:W1:Y:S02]  /*0400*/  SYNCS.EXCH.64 URZ, [UR8+0x34848], UR4 ;  /* 0x03484804083f75b2 */ /* 0x0008640008000100 */
[----:B----4-:R-:W-:Y:S01]  /*0410*/  NOP ;  /* 0x0000000000007918 */ /* 0x010fe20000000000 */
.L_x_118:
[----:B-1----:R-:W1:Y:S01]  /*0420*/  S2UR UR4, SR_CTAID.Y ;  /* 0x00000000000479c3 */ /* 0x002e620000002600 */
[----:B------:R-:W4:Y:S01]  /*0430*/  SHFL.IDX PT, R7, R0, RZ, 0x1f ;  /* 0x00001fff00077589 */ /* 0x000f2200000e0000 */
[----:B------:R-:W-:Y:S01]  /*0440*/  ULDC UR5, c[0x0][0x154] ;  /* 0x0000550000057ab9 */ /* 0x000fe20000000800 */
[----:B------:R-:W-:-:S05]  /*0450*/  NOP ;  /* 0x0000000000007918 */ /* 0x000fca0000000000 */
[----:B------:R-:W5:Y:S08]  /*0460*/  S2UR UR6, SR_CTAID.X ;  /* 0x00000000000679c3 */ /* 0x000f700000002500 */
[----:B------:R-:W2:Y:S01]  /*0470*/  LDC R6, c[0x0][0x148] ;  /* 0x00005200ff067b82 */ /* 0x000ea20000000800 */
[----:B-1----:R-:W-:Y:S02]  /*0480*/  I2FP.F32.U32 R2, UR4 ;  /* 0x0000000400027c45 */ /* 0x002fe40008201000 */
[----:B----4-:R-:W-:-:S03]  /*0490*/  ISETP.NE.AND P0, PT, R7, RZ, PT ;  /* 0x000000ff0700720c */ /* 0x010fc60003f05270 */
[----:B------:R-:W-:Y:S01]  /*04a0*/  FMUL R5, R2, UR5 ;  /* 0x0000000502057c20 */ /* 0x000fe20008400000 */
[----:B------:R-:W-:Y:S02]  /*04b0*/  SHF.R.S32.HI R2, RZ, 0x1f, R8 ;  /* 0x0000001fff027819 */ /* 0x000fe40000011408 */
[----:B-----5:R-:W-:Y:S02]  /*04c0*/  I2FP.F32.U32 R4, UR6 ;  /* 0x0000000600047c45 */ /* 0x020fe40008201000 */
[----:B------:R-:W-:Y:S01]  /*04d0*/  LEA.HI R2, R2, R8, RZ, 0x7 ;  /* 0x0000000802027211 */ /* 0x000fe200078f38ff */
[----:B------:R-:W1:Y:S02]  /*04e0*/  F2I.U32.TRUNC.NTZ R5, R5 ;  /* 0x0000000500057305 */ /* 0x000e64000020f000 */
[----:B-1----:R-:W-:-:S04]  /*04f0*/  IMAD.MOV R11, RZ, RZ, -R5 ;  /* 0x000000ffff0b7224 */ /* 0x002fc800078e0a05 */
[----:B--2---:R-:W-:Y:S01]  /*0500*/  IMAD R11, R6, R11, UR4 ;  /* 0x00000004060b7e24 */ /* 0x004fe2000f8e020b */
[----:B------:R-:W-:Y:S02]  /*0510*/  ULDC UR4, c[0x0][0x150] ;  /* 0x0000540000047ab9 */ /* 0x000fe40000000800 */
[----:B------:R-:W-:Y:S01]  /*0520*/  FMUL R9, R4, UR4 ;  /* 0x0000000404097c20 */ /* 0x000fe20008400000 */
[----:B------:R-:W-:Y:S06]  /*0530*/  @P0 BRA `(.L_x_119) ;  /* 0x0000000000480947 */ /* 0x000fec0003800000 */
[----:B------:R-:W1:Y:S01]  /*0540*/  S2UR UR5, SR_CgaCtaId ;  /* 0x00000000000579c3 */ /* 0x000e620000008800 */
[----:B------:R-:W-:Y:S01]  /*0550*/  UMOV UR4, 0x400 ;  /* 0x0000040000047882 */ /* 0x000fe20000000000 */
[----:B------:R-:W-:Y:S01]  /*0560*/  UMOV UR6, 0x1 ;  /* 0x0000000100067882 */ /* 0x000fe20000000000 */
[----:B------:R-:W-:Y:S01]  /*0570*/  UMOV UR7, 0x4 ;  /* 0x0000000400077882 */ /* 0x000fe20000000000 */
[----:B------:R-:W-:Y:S01]  /*0580*/  ELECT P0, URZ, PT ;  /* 0x00000000003f782f */ /* 0x000fe20003800000 */
[----:B-1----:R-:W-:Y:S02]  /*0590*/  ULEA UR8, UR5, UR4, 0x18 ;  /* 0x0000000405087291 */ /* 0x002fe4000f8ec03f */
[----:B------:R-:W-:-:S04]  /*05a0*/  UIADD3 UR4, -UR6, 0x100000, URZ ;  /* 0x0010000006047890 */ /* 0x000fc8000fffe13f */
[----:B------:R-:W-:Y:S02]  /*05b0*/  USHF.L.U32 UR5, UR4, 0xb, URZ ;  /* 0x0000000b04057899 */ /* 0x000fe4000800063f */
[----:B------:R-:W-:Y:S02]  /*05c0*/  USHF.L.U32 UR4, UR4, 0x1, URZ ;  /* 0x0000000104047899 */ /* 0x000fe4000800063f */
[----:B------:R-:W-:-:S04]  /*05d0*/  UIADD3 UR6, -UR7, 0x100000, URZ ;  /* 0x0010000007067890 */ /* 0x000fc8000fffe13f */
[----:B------:R-:W-:Y:S02]  /*05e0*/  USHF.L.U32 UR7, UR6, 0xb, URZ ;  /* 0x0000000b06077899 */ /* 0x000fe4000800063f */
[----:B------:R-:W-:Y:S01]  /*05f0*/  USHF.L.U32 UR6, UR6, 0x1, URZ ;  /* 0x0000000106067899 */ /* 0x000fe2000800063f */
[----:B------:R-:W1:Y:S03]  /*0600*/  FENCE.VIEW.ASYNC.S ;  /* 0x00000000000073c6 */ /* 0x000e660000000000 */
[----:B-1----:R1:W2:Y:S08]  /*0610*/  SYNCS.EXCH.64 URZ, [UR8+0x34850], UR4 ;  /* 0x03485004083f75b2 */ /* 0x0022b00008000100 */
[----:B------:R1:W4:Y:S01]  /*0620*/  SYNCS.EXCH.64 URZ, [UR8+0x34860], UR6 ;  /* 0x03486006083f75b2 */ /* 0x0003220008000100 */
[----:B------:R1:W1:Y:S01]  /*0630*/  SYNCS.EXCH.64 URZ, [UR8+0x34858], UR4 ;  /* 0x03485804083f75b2 */ /* 0x0002620008000100 */
[----:B------:R1:W1:Y:S01]  /*0640*/  SYNCS.EXCH.64 URZ, [UR8+0x34868], UR6 ;  /* 0x03486806083f75b2 */ /* 0x0002620008000100 */
[----:B------:R-:W-:Y:S01]  /*0650*/  NOP ;  /* 0x0000000000007918 */ /* 0x000fe20000000000 */
.L_x_119:
[----:B------:R-:W5:Y:S01]  /*0660*/  SHFL.IDX PT, R6, R0, RZ, 0x1f ;  /* 0x00001fff00067589 */ /* 0x000f6200000e0000 */
[----:B------:R-:W-:Y:S01]  /*0670*/  LOP3.LUT R2, R2, 0xffffff80, RZ, 0xc0, !PT ;  /* 0xffffff8002027812 */ /* 0x000fe200078ec0ff */
[----:B------:R-:W1:Y:S01]  /*0680*/  LDC R10, c[0x0][0x144] ;  /* 0x00005100ff0a7b82 */ /* 0x000e620000000800 */
[----:B------:R-:W1:Y:S01]  /*0690*/  F2I.U32.TRUNC.NTZ R9, R9 ;  /* 0x0000000900097305 */ /* 0x000e62000020f000 */
[----:B------:R-:W-:Y:S02]  /*06a0*/  NOP ;  /* 0x0000000000007918 */ /* 0x000fe40000000000 */
[----:B------:R-:W-:Y:S01]  /*06b0*/  IMAD.IADD R2, R8, 0x1, -R2 ;  /* 0x0000000108027824 */ /* 0x000fe200078e0a02 */
[----:B------:R-:W-:-:S04]  /*06c0*/  SHF.R.S32.HI R8, RZ, 0x1f, R7 ;  /* 0x0000001fff087819 */ /* 0x000fc80000011407 */
[----:B------:R-:W-:-:S04]  /*06d0*/  SHF.R.S32.HI R5, RZ, 0x1f, R2 ;  /* 0x0000001fff057819 */ /* 0x000fc80000011402 */
[----:B------:R-:W-:-:S04]  /*06e0*/  LEA.HI R5, R5, R2, RZ, 0x3 ;  /* 0x0000000205057211 */ /* 0x000fc800078f18ff */
[--C-:B------:R-:W-:Y:S02]  /*06f0*/  SHF.R.S32.HI R4, RZ, 0x3, R5.reuse ;  /* 0x00000003ff047819 */ /* 0x100fe40000011405 */
[----:B------:R-:W-:Y:S02]  /*0700*/  SHF.R.S32.HI R5, RZ, 0x1f, R5 ;  /* 0x0000001fff057819 */ /* 0x000fe40000011405 */
[----:B-----5:R-:W-:Y:S02]  /*0710*/  ISETP.NE.AND P0, PT, R6, RZ, PT ;  /* 0x000000ff0600720c */ /* 0x020fe40003f05270 */
[----:B------:R-:W-:Y:S02]  /*0720*/  LEA.HI R5, R5, R4, RZ, 0x2 ;  /* 0x0000000405057211 */ /* 0x000fe400078f10ff */
[----:B------:R-:W-:Y:S02]  /*0730*/  SHF.R.S32.HI R6, RZ, 0x1f, R3 ;  /* 0x0000001fff067819 */ /* 0x000fe40000011403 */
[----:B------:R-:W-:-:S02]  /*0740*/  LOP3.LUT R5, R5, 0xfffffffc, RZ, 0xc0, !PT ;  /* 0xfffffffc05057812 */ /* 0x000fc400078ec0ff */
[----:B------:R-:W-:-:S05]  /*0750*/  LEA.HI R6, R6, R3, RZ, 0x2 ;  /* 0x0000000306067211 */ /* 0x000fca00078f10ff */
[----:B------:R-:W-:Y:S05]  /*0760*/  @P0 BRA `(.L_x_120) ;  /* 0x0000000000480947 */ /* 0x000fea0003800000 */
[----:B-1----:R-:W1:Y:S01]  /*0770*/  S2UR UR5, SR_CgaCtaId ;  /* 0x00000000000579c3 */ /* 0x002e620000008800 */
        /* <DEDUP_REMOVED lines=12> */
[----:B-1----:R1:W1:Y:S08]  /*0840*/  SYNCS.EXCH.64 URZ, [UR8+0x34870], UR4 ;  /* 0x03487004083f75b2 */ /* 0x0022700008000100 */
[----:B------:R1:W1:Y:S01]  /*0850*/  SYNCS.EXCH.64 URZ, [UR8+0x34880], UR6 ;  /* 0x03488006083f75b2 */ /* 0x0002620008000100 */
[----:B------:R1:W1:Y:S01]  /*0860*/  SYNCS.EXCH.64 URZ, [UR8+0x34878], UR4 ;  /* 0x03487804083f75b2 */ /* 0x0002620008000100 */
[----:B------:R1:W1:Y:S01]  /*0870*/  SYNCS.EXCH.64 URZ, [UR8+0x34888], UR6 ;  /* 0x03488806083f75b2 */ /* 0x0002620008000100 */
[----:B------:R-:W-:Y:S01]  /*0880*/  NOP ;  /* 0x0000000000007918 */ /* 0x000fe20000000000 */
.L_x_120:
[----:B------:R-:W5:Y:S01]  /*0890*/  SHFL.IDX PT, R12, R0, RZ, 0x1f ;  /* 0x00001fff000c7589 */ /* 0x000f6200000e0000 */
[----:B-1----:R-:W1:Y:S01]  /*08a0*/  S2UR UR4, SR_CTAID.X ;  /* 0x00000000000479c3 */ /* 0x002e620000002500 */
[----:B------:R-:W-:Y:S01]  /*08b0*/  LOP3.LUT R6, R6, 0x3ffffffc, RZ, 0xc0, !PT ;  /* 0x3ffffffc06067812 */ /* 0x000fe200078ec0ff */
[----:B------:R-:W-:Y:S01]  /*08c0*/  IMAD.IADD R5, R4, 0x1, -R5 ;  /* 0x0000000104057824 */ /* 0x000fe200078e0a05 */
[----:B------:R-:W-:Y:S01]  /*08d0*/  LEA.HI R8, R8, R7, RZ, 0x2 ;  /* 0x0000000708087211 */ /* 0x000fe200078f10ff */
[----:B------:R-:W-:Y:S01]  /*08e0*/  IMAD.MOV R9, RZ, RZ, -R9 ;  /* 0x000000ffff097224 */ /* 0x000fe200078e0a09 */
[----:B------:R-:W-:Y:S01]  /*08f0*/  NOP ;  /* 0x0000000000007918 */ /* 0x000fe20000000000 */
[----:B------:R-:W-:Y:S01]  /*0900*/  IMAD.IADD R6, R3, 0x1, -R6 ;  /* 0x0000000103067824 */ /* 0x000fe200078e0a06 */
[----:B------:R-:W-:-:S03]  /*0910*/  LOP3.LUT R8, R8, 0x3ffffffc, RZ, 0xc0, !PT ;  /* 0x3ffffffc08087812 */ /* 0x000fc600078ec0ff */
[--C-:B------:R-:W-:Y:S02]  /*0920*/  IMAD R6, R6, 0x4, R5.reuse ;  /* 0x0000000406067824 */ /* 0x100fe400078e0205 */
[----:B------:R-:W-:Y:S02]  /*0930*/  IMAD.IADD R8, R7, 0x1, -R8 ;  /* 0x0000000107087824 */ /* 0x000fe400078e0a08 */
[----:B------:R-:W2:Y:S01]  /*0940*/  LDC R7, c[0x0][0x140] ;  /* 0x00005000ff077b82 */ /* 0x000ea20000000800 */
[----:B------:R-:W-:Y:S01]  /*0950*/  LEA.HI R3, R6, R6, RZ, 0x1 ;  /* 0x0000000606037211 */ /* 0x000fe200078f08ff */
[----:B------:R-:W-:-:S03]  /*0960*/  IMAD R8, R8, 0x4, R5 ;  /* 0x0000000408087824 */ /* 0x000fc600078e0205 */
[----:B------:R-:W-:Y:S02]  /*0970*/  LOP3.LUT R3, R3, 0xfffffffe, RZ, 0xc0, !PT ;  /* 0xfffffffe03037812 */ /* 0x000fe400078ec0ff */
[----:B------:R-:W-:Y:S02]  /*0980*/  LEA.HI R4, R8, R8, RZ, 0x1 ;  /* 0x0000000808047211 */ /* 0x000fe400078f08ff */
[----:B-----5:R-:W-:Y:S01]  /*0990*/  ISETP.NE.AND P0, PT, R12, RZ, PT ;  /* 0x000000ff0c00720c */ /* 0x020fe20003f05270 */
[----:B-1----:R-:W-:Y:S02]  /*09a0*/  IMAD R10, R10, R9, UR4 ;  /* 0x000000040a0a7e24 */ /* 0x002fe4000f8e0209 */
[----:B------:R-:W-:-:S05]  /*09b0*/  IMAD.IADD R3, R6, 0x1, -R3 ;  /* 0x0000000106037824 */ /* 0x000fca00078e0a03 */
[----:B------:R-:W-:Y:S02]  /*09c0*/  ISETP.NE.AND P6, PT, R3, R10, PT ;  /* 0x0000000a0300720c */ /* 0x000fe40003fc5270 */
[----:B------:R-:W-:-:S05]  /*09d0*/  LOP3.LUT R3, R4, 0xfffffffe, RZ, 0xc0, !PT ;  /* 0xfffffffe04037812 */ /* 0x000fca00078ec0ff */
[----:B------:R-:W-:Y:S01]  /*09e0*/  IMAD.IADD R3, R8, 0x1, -R3 ;  /* 0x0000000108037824 */ /* 0x000fe200078e0a03 */
        /* <DEDUP_REMOVED lines=19> */
.L_x_121:
[----:B------:R-:W5:Y:S01]  /*0b20*/  SHFL.IDX PT, R5, R0, RZ, 0x1f ;  /* 0x00001fff00057589 */ /* 0x000f6200000e0000 */
[----:B------:R-:W-:Y:S01]  /*0b30*/  IMAD.SHL.U32 R23, R6, 0x4, RZ ;  /* 0x0000000406177824 */ /* 0x000fe200078e00ff */
[----:B------:R-:W-:Y:S01]  /*0b40*/  ISETP.NE.AND P4, PT, R3, R10, PT ;  /* 0x0000000a0300720c */ /* 0x000fe20003f85270 */
[----:B------:R-:W-:Y:S01]  /*0b50*/  IMAD.SHL.U32 R3, R8, 0x4, RZ ;  /* 0x0000000408037824 */ /* 0x000fe200078e00ff */
[----:B------:R-:W-:Y:S01]  /*0b60*/  LOP3.LUT P0, RZ, R2, 0x7, RZ, 0xc0, !PT ;  /* 0x0000000702ff7812 */ /* 0x000fe2000780c0ff */
[----:B------:R-:W-:Y:S01]  /*0b70*/  IMAD.MOV.U32 R19, RZ, RZ, 0x1 ;  /* 0x00000001ff137424 */ /* 0x000fe200078e00ff */
[----:B------:R-:W-:Y:S01]  /*0b80*/  LOP3.LUT R23, R6, 0xc, R23, 0x78, !PT ;  /* 0x0000000c06177812 */ /* 0x000fe200078e7817 */
[----:B------:R-:W-:Y:S01]  /*0b90*/  IMAD.MOV.U32 R18, RZ, RZ, 0x1 ;  /* 0x00000001ff127424 */ /* 0x000fe200078e00ff */
[----:B------:R-:W-:Y:S01]  /*0ba0*/  LOP3.LUT R22, R8, 0xc, R3, 0x78, !PT ;  /* 0x0000000c08167812 */ /* 0x000fe200078e7803 */
[----:B------:R-:W-:Y:S01]  /*0bb0*/  NOP ;  /* 0x0000000000007918 */ /* 0x000fe20000000000 */
[----:B------:R-:W-:-:S02]  /*0bc0*/  ISETP.LT.U32.AND P2, PT, R23, 0x2, !P0 ;  /* 0x000000021700780c */ /* 0x000fc40004741070 */
[----:B------:R-:W-:Y:S02]  /*0bd0*/  @P6 LEA.HI R3, R23, R23, RZ, 0x1 ;  /* 0x0000001717036211 */ /* 0x000fe400078f08ff */
[----:B------:R-:W-:Y:S02]  /*0be0*/  SEL R2, RZ, 0x1, !P2 ;  /* 0x00000001ff027807 */ /* 0x000fe40005000000 */
[----:B------:R-:W-:Y:S02]  /*0bf0*/  @P4 LEA.HI R4, R22, R22, RZ, 0x1 ;  /* 0x0000001616044211 */ /* 0x000fe400078f08ff */
[----:B------:R-:W-:Y:S02]  /*0c00*/  @P6 SHF.R.S32.HI R3, RZ, 0x1, R3 ;  /* 0x00000001ff036819 */ /* 0x000fe40000011403 */
[----:B------:R-:W-:Y:S02]  /*0c10*/  @P4 SHF.R.S32.HI R4, RZ, 0x1, R4 ;  /* 0x00000001ff044819 */ /* 0x000fe40000011404 */
[----:B------:R-:W-:-:S02]  /*0c20*/  @P6 ISETP.NE.AND P5, PT, R3, R11, PT ;  /* 0x0000000b0300620c */ /* 0x000fc40003fa5270 */
[----:B-----5:R-:W-:Y:S02]  /*0c30*/  ISETP.NE.AND P2, PT, R5, RZ, PT ;  /* 0x000000ff0500720c */ /* 0x020fe40003f45270 */
[----:B------:R-:W-:Y:S02]  /*0c40*/  @P4 ISETP.NE.AND P3, PT, R4, R11, PT ;  /* 0x0000000b0400420c */ /* 0x000fe40003f65270 */
[----:B------:R-:W-:Y:S02]  /*0c50*/  ISETP.LT.U32.AND P0, PT, R22, 0x2, !P0 ;  /* 0x000000021600780c */ /* 0x000fe40004701070 */
[----:B--2---:R-:W-:Y:S02]  /*0c60*/  ISETP.EQ.U32.AND P1, PT, R7, 0x1, PT ;  /* 0x000000010700780c */ /* 0x004fe40003f22070 */
[----:B------:R-:W-:Y:S02]  /*0c70*/  @P6 SEL R19, RZ, 0x1, P5 ;  /* 0x00000001ff136807 */ /* 0x000fe40002800000 */
[----:B------:R-:W-:-:S02]  /*0c80*/  SEL R3, RZ, 0x1, !P0 ;  /* 0x00000001ff037807 */ /* 0x000fc40004000000 */
[----:B------:R-:W-:Y:S01]  /*0c90*/  @P4 SEL R18, RZ, 0x1, P3 ;  /* 0x00000001ff124807 */ /* 0x000fe20001800000 */
[----:B------:R-:W-:Y:S06]  /*0ca0*/  @P2 BRA `(.L_x_122) ;  /* 0x0000000000482947 */ /* 0x000fec0003800000 */
        /* <DEDUP_REMOVED lines=17> */
[----:B--2---:R-:W-:Y:S01]  /*0dc0*/  NOP ;  /* 0x0000000000007918 */ /* 0x004fe20000000000 */
.L_x_122:
[----:B------:R-:W-:Y:S01]  /*0dd0*/  LOP3.LUT R19, R19, R2, RZ, 0xc0, !PT ;  /* 0x0000000213137212 */ /* 0x000fe200078ec0ff */
[----:B------:R-:W-:Y:S01]  /*0de0*/  NOP ;  /* 0x0000000000007918 */ /* 0x000fe20000000000 */
[----:B------:R-:W-:Y:S01]  /*0df0*/  LOP3.LUT R18, R18, R3, RZ, 0xc0, !PT ;  /* 0x0000000312127212 */ /* 0x000fe200078ec0ff */
[----:B------:R-:W-:Y:S06]  /*0e00*/  @!P1 BRA `(.L_x_123) ;  /* 0x0000000000089947 */ /* 0x000fec0003800000 */
[----:B-1-34-:R-:W-:Y:S01]  /*0e10*/  UCGABAR_ARV ;  /* 0x00000000000079c7 */ /* 0x01afe20008000000 */
[----:B------:R-:W-:Y:S05]  /*0e20*/  BRA `(.L_x_124) ;  /* 0x0000000000047947 */ /* 0x000fea0003800000 */
.L_x_123:
[----:B-1-34-:R-:W-:Y:S01]  /*0e30*/  NOP ;  /* 0x0000000000007918 */ /* 0x01afe20000000000 */
.L_x_124:
[----:B------:R-:W-:Y:S05]  /*0e40*/  @!P1 BRA `(.L_x_125) ;  /* 0x00000000000c9947 */ /* 0x000fea0003800000 */
[----:B------:R-:W-:Y:S01]  /*0e50*/  UCGABAR_WAIT ;  /* 0x0000000000007dc7 */ /* 0x000fe20008000000 */
[----:B------:R-:W-:Y:S01]  /*0e60*/  CCTL.IVALL ;  /* 0x00000000ff00798f */ /* 0x000fe20002000000 */
[----:B------:R-:W-:Y:S05]  /*0e70*/  BRA `(.L_x_126) ;  /* 0x0000000000047947 */ /* 0x000fea0003800000 */
.L_x_125:
[----:B------:R-:W-:Y:S06]  /*0e80*/  BAR.SYNC.DEFER_BLOCKING 0x0 ;  /* 0x0000000000007b1d */ /* 0x000fec0000010000 */
.L_x_126:
[----:B------:R-:W-:Y:S01]  /*0e90*/  UMOV UR4, 0x1 ;  /* 0x0000000100047882 */ /* 0x000fe20000000000 */
[----:B------:R-:W-:Y:S01]  /*0ea0*/  PLOP3.LUT P0, PT, PT, PT, UP0, 0x80, 0x0 ;  /* 0x000000000000781c */ /* 0x000fe20003f0f008 */
[----:B------:R-:W-:-:S06]  /*0eb0*/  USEL UR4, UR4, 0x2, !UP0 ;  /* 0x0000000204047887 */ /* 0x000fcc000c000000 */
[----:B------:R-:W-:-:S05]  /*0ec0*/  IMAD.U32 R2, RZ, RZ, UR4 ;  /* 0x00000004ff027e24 */ /* 0x000fca000f8e00ff */
[----:B------:R1:W-:Y:S01]  /*0ed0*/  STL [R1+0x24], R2 ;  /* 0x0000240201007387 */ /* 0x0003e20000100800 */
[----:B------:R-:W-:Y:S05]  /*0ee0*/  @!P0 BRA `(.L_x_127) ;  /* 0x0000006400348947 */ /* 0x000fea0003800000 */
.L_x_128:
[----:B------:R-:W-:-:S08]  /*0ef0*/  NOP ;  /* 0x0000000000007918 */ /* 0x000fd00000000000 */
[----:B------:R-:W2:Y:S02]  /*0f00*/  USETMAXREG.TRY_ALLOC.CTAPOOL UP0, 0xf0 ;  /* 0x000000f0000079c8 */ /* 0x000ea40008000600 */
[----:B--2---:R-:W-:-:S13]  /*0f10*/  PLOP3.LUT P0, PT, PT, PT, UP0, 0x80, 0x0 ;  /* 0x000000000000781c */ /* 0x004fda0003f0f008 */
[----:B------:R-:W-:Y:S05]  /*0f20*/  @!P0 BRA `(.L_x_128) ;  /* 0xfffffffc00f08947 */ /* 0x000fea000383ffff */
[----:B------:R-:W2:Y:S08]  /*0f30*/  S2UR UR7, SR_CTAID.X ;  /* 0x00000000000779c3 */ /* 0x000eb00000002500 */
[----:B------:R-:W-:Y:S08]  /*0f40*/  BAR.ARV 0x8, 0x120 ;  /* 0x0204800000007b1d */ /* 0x000ff00000002000 */
[----:B------:R-:W2:Y:S02]  /*0f50*/  LDC R0, c[0x0][0xda4] ;  /* 0x00036900ff007b82 */ /* 0x000ea40000000800 */
[----:B--2---:R-:W-:-:S13]  /*0f60*/  ISETP.LE.AND P0, PT, R0, UR7, PT ;  /* 0x0000000700007c0c */ /* 0x004fda000bf03270 */
[----:B------:R-:W-:Y:S05]  /*0f70*/  @P0 EXIT ;  /* 0x000000000000094d */ /* 0x000fea0003800000 */
[----:B------:R-:W2:Y:S01]  /*0f80*/  LDL R3, [R1+0x24] ;  /* 0x0000240001037983 */ /* 0x000ea20000100800 */
[----:B------:R-:W3:Y:S01]  /*0f90*/  S2UR UR4, SR_CgaCtaId ;  /* 0x00000000000479c3 */ /* 0x000ee20000008800 */
[----:B------:R-:W-:Y:S01]  /*0fa0*/  UMOV UR60, 0x400 ;  /* 0x00000400003c7882 */ /* 0x000fe20000000000 */
[----:B------:R-:W-:Y:S01]  /*0fb0*/  IMAD.U32 R184, RZ, RZ, UR7 ;  /* 0x00000007ffb87e24 */ /* 0x000fe2000f8e00ff */
[----:B-1----:R-:W1:Y:S01]  /*0fc0*/  S2R R2, SR_TID.X ;  /* 0x0000000000027919 */ /* 0x002e620000002100 */
[----:B------:R-:W-:Y:S01]  /*0fd0*/  IMAD.MOV.U32 R185, RZ, RZ, RZ ;  /* 0x000000ffffb97224 */ /* 0x000fe200078e00ff */
[----:B------:R-:W-:Y:S01]  /*0fe0*/  UMOV UR39, URZ ;  /* 0x0000003f00277c82 */ /* 0x000fe20008000000 */
[----:B------:R-:W-:Y:S02]  /*0ff0*/  UMOV UR38, URZ ;  /* 0x0000003f00267c82 */ /* 0x000fe40008000000 */
[----:B------:R-:W4:Y:S01]  /*1000*/  S2UR UR6, SR_SWINHI ;  /* 0x00000000000679c3 */ /* 0x000f220000002f00 */
[----:B---3--:R-:W-:-:S07]  /*1010*/  ULEA UR60, UR4, UR60, 0x18 ;  /* 0x0000003c043c7291 */ /* 0x008fce000f8ec03f */
[----:B------:R-:W-:Y:S01]  /*1020*/  UMOV UR4, UR60 ;  /* 0x0000003c00047c82 */ /* 0x000fe20008000000 */
[----:B----4-:R-:W-:Y:S01]  /*1030*/  UMOV UR5, UR6 ;  /* 0x0000000600057c82 */ /* 0x010fe20008000000 */
[----:B------:R-:W-:Y:S02]  /*1040*/  IMAD.U32 R16, RZ, RZ, UR4 ;  /* 0x00000004ff107e24 */ /* 0x000fe4000f8e00ff */
[----:B-1----:R-:W-:Y:S02]  /*1050*/  VIADD R0, R2, 0xffffff80 ;  /* 0xffffff8002007836 */ /* 0x002fe40000000000 */
[----:B------:R-:W-:Y:S01]  /*1060*/  IMAD.U32 R17, RZ, RZ, UR5 ;  /* 0x00000005ff117e24 */ /* 0x000fe2000f8e00ff */
[----:B--2---:R-:W-:Y:S02]  /*1070*/  R2UR UR8, R3 ;  /* 0x00000000030872ca */ /* 0x004fe400000e0000 */
[----:B------:R-:W-:-:S04]  /*1080*/  SHF.R.S32.HI R3, RZ, 0x1f, R0 ;  /* 0x0000001fff037819 */ /* 0x000fc80000011400 */
[CC--:B------:R-:W-:Y:S02]  /*1090*/  LEA.HI R5, R3.reuse, R0.reuse, RZ, 0x7 ;  /* 0x0000000003057211 */ /* 0x0c0fe400078f38ff */
[-C--:B------:R-:W-:Y:S02]  /*10a0*/  LEA.HI R4, R3, R0.reuse, RZ, 0x4 ;  /* 0x0000000003047211 */ /* 0x080fe400078f20ff */
[----:B------:R-:W-:Y:S02]  /*10b0*/  LOP3.LUT R7, R5, 0xffffff80, RZ, 0xc0, !PT ;  /* 0xffffff8005077812 */ /* 0x000fe400078ec0ff */
[----:B------:R-:W-:Y:S01]  /*10c0*/  SHF.R.S32.HI R9, RZ, 0x4, R4 ;  /* 0x00000004ff097819 */ /* 0x000fe20000011404 */
[----:B------:R-:W-:Y:S01]  /*10d0*/  ULOP3.LUT UR4, UR8, 0x1, URZ, 0xfc, !UPT ;  /* 0x0000000108047892 */ /* 0x000fe2000f8efc3f */
[----:B------:R-:W-:Y:S01]  /*10e0*/  LEA.HI R189, R3, R0, RZ, 0x5 ;  /* 0x0000000003bd7211 */ /* 0x000fe200078f28ff */
[----:B------:R-:W-:Y:S01]  /*10f0*/  IMAD.IADD R186, R0, 0x1, -R7 ;  /* 0x0000000100ba7824 */ /* 0x000fe200078e0a07 */
[----:B------:R-:W-:-:S02]  /*1100*/  LEA.HI R6, R4, R9, RZ, 0x1 ;  /* 0x0000000904067211 */ /* 0x000fc400078f08ff */
[----:B------:R-:W-:Y:S01]  /*1110*/  LOP3.LUT R3, R4, 0x3fffff0, RZ, 0xc0, !PT ;  /* 0x03fffff004037812 */ /* 0x000fe200078ec0ff */
[----:B------:R-:W-:Y:S01]  /*1120*/  IMAD.U32 R192, RZ, RZ, UR4 ;  /* 0x00000004ffc07e24 */ /* 0x000fe2000f8e00ff */
[----:B------:R-:W-:Y:S02]  /*1130*/  SHF.R.S32.HI R7, RZ, 0x1f, R186 ;  /* 0x0000001fff077819 */ /* 0x000fe400000114ba */
[----:B------:R-:W-:Y:S01]  /*1140*/  LOP3.LUT R6, R6, 0x1ffffffe, RZ, 0xc0, !PT ;  /* 0x1ffffffe06067812 */ /* 0x000fe200078ec0ff */
[----:B------:R-:W-:Y:S01]  /*1150*/  IMAD.IADD R0, R0, 0x1, -R3 ;  /* 0x0000000100007824 */ /* 0x000fe200078e0a03 */
[----:B------:R-:W-:Y:S02]  /*1160*/  LEA.HI R2, R7, R186, RZ, 0x2 ;  /* 0x000000ba07027211 */ /* 0x000fe400078f10ff */
[----:B------:R-:W-:Y:S01]  /*1170*/  SHF.R.S32.HI R189, RZ, 0x5, R189 ;  /* 0x00000005ffbd7819 */ /* 0x000fe200000114bd */
[----:B------:R-:W-:Y:S01]  /*1180*/  IMAD.IADD R6, R9, 0x1, -R6 ;  /* 0x0000000109067824 */ /* 0x000fe200078e0a06 */
[----:B------:R-:W-:-:S02]  /*1190*/  SHF.R.S32.HI R4, RZ, 0x2, R2 ;  /* 0x00000002ff047819 */ /* 0x000fc40000011402 */
[----:B------:R-:W-:Y:S01]  /*11a0*/  SHF.R.S32.HI R11, RZ, 0x1f, R2 ;  /* 0x0000001fff0b7819 */ /* 0x000fe20000011402 */
[----:B------:R-:W-:Y:S01]  /*11b0*/  IMAD R3, R189, 0x10, R0 ;  /* 0x00000010bd037824 */ /* 0x000fe200078e0200 */
[----:B------:R-:W-:Y:S02]  /*11c0*/  SHF.R.S32.HI R188, RZ, 0x7, R5 ;  /* 0x00000007ffbc7819 */ /* 0x000fe40000011405 */
[----:B------:R-:W-:Y:S01]  /*11d0*/  LEA.HI R11, R11, R4, RZ, 0x3 ;  /* 0x000000040b0b7211 */ /* 0x000fe200078f18ff */
[----:B------:R-:W-:Y:S01]  /*11e0*/  IMAD R6, R3, 0x8, R6 ;  /* 0x0000000803067824 */ /* 0x000fe200078e0206 */
[----:B------:R-:W-:Y:S02]  /*11f0*/  LEA.HI R5, R5, R188, RZ, 0x1 ;  /* 0x000000bc05057211 */ /* 0x000fe400078f08ff */
[----:B------:R-:W-:Y:S02]  /*1200*/  LOP3.LUT R11, R11, 0xfffffff8, RZ, 0xc0, !PT ;  /* 0xfffffff80b0b7812 */ /* 0x000fe400078ec0ff */
[----:B------:R-:W-:-:S02]  /*1210*/  LEA.HI R7, R7, R186, RZ, 0x5 ;  /* 0x000000ba07077211 */ /* 0x000fc400078f28ff */
[----:B------:R-:W-:Y:S01]  /*1220*/  LOP3.LUT R3, R2, 0x7ffffffc, RZ, 0xc0, !PT ;  /* 0x7ffffffc02037812 */ /* 0x000fe200078ec0ff */
[----:B------:R-:W-:Y:S01]  /*1230*/  IMAD.IADD R11, R4, 0x1, -R11 ;  /* 0x00000001040b7824 */ /* 0x000fe200078e0a0b */
[----:B------:R-:W-:Y:S01]  /*1240*/  LOP3.LUT R5, R5, 0x3fffffe, RZ, 0xc0, !PT ;  /* 0x03fffffe05057812 */ /* 0x000fe200078ec0ff */
[----:B------:R-:W-:Y:S01]  /*1250*/  IMAD.MOV.U32 R4, RZ, RZ, -0x2 ;  /* 0xfffffffeff047424 */ /* 0x000fe200078e00ff */
[----:B------:R-:W-:Y:S01]  /*1260*/  SHF.R.S32.HI R0, RZ, 0x5, R7 ;  /* 0x00000005ff007819 */ /* 0x000fe20000011407 */
[----:B------:R-:W-:Y:S02]  /*1270*/  IMAD.IADD R3, R186, 0x1, -R3 ;  /* 0x00000001ba037824 */ /* 0x000fe400078e0a03 */
[----:B------:R-:W-:Y:S02]  /*1280*/  IMAD.SHL.U32 R7, R6, 0x8, RZ ;  /* 0x0000000806077824 */ /* 0x000fe400078e00ff */
[----:B------:R-:W-:Y:S02]  /*1290*/  IMAD R0, R0, 0x10, R11 ;  /* 0x0000001000007824 */ /* 0x000fe400078e020b */
[----:B------:R-:W-:-:S02]  /*12a0*/  IMAD.IADD R5, R188, 0x1, -R5 ;  /* 0x00000001bc057824 */ /* 0x000fc400078e0a05 */
[----:B------:R-:W-:Y:S02]  /*12b0*/  IMAD R191, R3, R4, 0x80 ;  /* 0x0000008003bf7424 */ /* 0x000fe400078e0204 */
[----:B------:R-:W-:-:S04]  /*12c0*/  IMAD.WIDE R16, R7, 0x2, R16 ;  /* 0x0000000207107825 */ /* 0x000fc800078e0210 */
[----:B------:R-:W-:-:S07]  /*12d0*/  IMAD R190, R5, 0x40, R0 ;  /* 0x0000004005be7824 */ /* 0x000fce00078e0200 */
.L_x_155:
[----:B------:R-:W1:Y:S01]  /*12e0*/  SHFL.IDX PT, R0, R188, RZ, 0x1f ;  /* 0x00001fffbc007589 */ /* 0x000e6200000e0000 */
        /* <DEDUP_REMOVED lines=43> */
[----:B------:R-:W-:Y:S01]  /*15a0*/  IMAD.U32 R5, RZ, RZ, UR5 ;  /* 0x00000005ff057e24 */ /* 0x000fe2000f8e00ff */
        /* <DEDUP_REMOVED lines=10> */
.L_x_129:
[----:B------:R-:W-:Y:S02]  /*1650*/  LOP3.LUT R0, R185, 0x1, RZ, 0xc0, !PT ;  /* 0x00000001b9007812 */ /* 0x000fe400078ec0ff */
[----:B------:R-:W-:Y:S02]  /*1660*/  R2UR UR4, R192 ;  /* 0x00000000c00472ca */ /* 0x000fe400000e0000 */
[----:B------:R-:W-:-:S04]  /*1670*/  SHF.L.U32 R0, R0, 0x1f, RZ ;  /* 0x0000001f00007819 */ /* 0x000fc800000006ff */
[----:B------:R-:W1:Y:S07]  /*1680*/  SYNCS.PHASECHK.TRANS64.TRYWAIT P1, [UR60+0x34800], R0 ;  /* 0x03480000ff0075a7 */ /* 0x000e6e000802017c */
[----:B------:R-:W-:-:S05]  /*1690*/  IMAD.U32 R2, RZ, RZ, UR4 ;  /* 0x00000004ff027e24 */ /* 0x000fca000f8e00ff */
[----:B------:R-:W-:Y:S01]  /*16a0*/  ISETP.NE.AND P0, PT, R2, 0x3, PT ;  /* 0x000000030200780c */ /* 0x000fe20003f05270 */
[----:B-1----:R-:W-:-:S12]  /*16b0*/  @!P1 BRA `(.L_x_130) ;  /* 0x0000009000689947 */ /* 0x002fd80003800000 */
.L_x_221:
[----:B------:R-:W-:Y:S05]  /*16c0*/  @!P0 BRA `(.L_x_131) ;  /* 0x0000000000048947 */ /* 0x000fea0003800000 */
[----:B------:R-:W-:Y:S01]  /*16d0*/  BPT.TRAP 0x1 ;  /* 0x000000040000795c */ /* 0x000fe20000300000 */
.L_x_131:
[----:B-1----:R-:W-:Y:S02]  /*16e0*/  IMAD.U32 R3, RZ, RZ, UR38 ;  /* 0x00000026ff037e24 */ /* 0x002fe4000f8e00ff */
[----:B------:R-:W-:-:S03]  /*16f0*/  IMAD.U32 R0, RZ, RZ, UR39 ;  /* 0x00000027ff007e24 */ /* 0x000fc6000f8e00ff */
[----:B------:R-:W-:Y:S02]  /*1700*/  LEA R3, R3, UR60, 0x3 ;  /* 0x0000003c03037c11 */ /* 0x000fe4000f8e18ff */
[----:B------:R-:W-:-:S04]  /*1710*/  SHF.L.U32 R0, R0, 0x1f, RZ ;  /* 0x0000001f00007819 */ /* 0x000fc800000006ff */
[----:B------:R1:W2:Y:S01]  /*1720*/  SYNCS.PHASECHK.TRANS64.TRYWAIT P1, [R3+URZ+0x34830], R0 ;  /* 0x03483000030075a7 */ /* 0x0002a2000802017f */
[----:B------:R-:W-:Y:S05]  /*1730*/  @!P0 BRA `(.L_x_132) ;  /* 0x0000000000048947 */ /* 0x000fea0003800000 */
[----:B------:R-:W-:Y:S01]  /*1740*/  BPT.TRAP 0x1 ;  /* 0x000000040000795c */ /* 0x000fe20000300000 */
.L_x_132:
[----:B--2---:R-:W-:Y:S05]  /*1750*/  @P1 BRA `(.L_x_133) ;  /* 0x0000000000081947 */ /* 0x004fea0003800000 */
[----:B------:R-:W2:Y:S02]  /*1760*/  SYNCS.PHASECHK.TRANS64.TRYWAIT P1, [R3+URZ+0x34830], R0 ;  /* 0x03483000030075a7 */ /* 0x000ea4000802017f */
[----:B--2---:R-:W-:Y:S05]  /*1770*/  @!P1 BRA `(.L_x_134) ;  /* 0x0000009000509947 */ /* 0x004fea0003800000 */
.L_x_133:
        /* <DEDUP_REMOVED lines=10> */
[----:B------:R-:W-:Y:S01]  /*1820*/  UMOV UR53, 0x40000040 ;  /* 0x4000004000357882 */ /* 0x000fe20000000000 */
[----:B------:R-:W-:-:S02]  /*1830*/  UMOV UR55, 0x40000040 ;  /* 0x4000004000377882 */ /* 0x000fc40000000000 */
[----:B------:R-:W-:Y:S02]  /*1840*/  ULOP3.LUT UR37, UR4, 0x10000, URZ, 0xfc, !UPT ;  /* 0x0001000004257892 */ /* 0x000fe4000f8efc3f */
[----:B------:R-:W-:Y:S02]  /*1850*/  ULOP3.LUT UR4, UR40, 0x10000, URZ, 0xfc, !UPT ;  /* 0x0001000028047892 */ /* 0x000fe4000f8efc3f */
[----:B------:R-:W-:Y:S02]  /*1860*/  UIMAD UR5, UR38, 0xc00, UR37 ;  /* 0x00000c00260578a4 */ /* 0x000fe4000f8e0225 */
[----:B------:R-:W-:Y:S02]  /*1870*/  UIADD3 UR56, UR4, 0x2, URZ ;  /* 0x0000000204387890 */ /* 0x000fe4000fffe03f */
[----:B------:R-:W-:Y:S01]  /*1880*/  UIADD3 UR58, UR5, 0x2, URZ ;  /* 0x00000002053a7890 */ /* 0x000fe2000fffe03f */
[----:B------:R-:W-:Y:S02]  /*1890*/  UMOV UR8, UR4 ;  /* 0x0000000400087c82 */ /* 0x000fe40008000000 */
[----:B------:R-:W-:Y:S01]  /*18a0*/  UMOV UR10, UR5 ;  /* 0x00000005000a7c82 */ /* 0x000fe20008000000 */
[----:B------:R-:W-:Y:S01]  /*18b0*/  UIADD3 UR52, UR4, 0x4, URZ ;  /* 0x0000000404347890 */ /* 0x000fe2000fffe03f */
[----:B------:R-:W-:Y:S01]  /*18c0*/  HGMMA.64x128x16.F32.BF16 R24, gdesc[UR8], RZ, !UPT, gsb0 ;  /* 0x01e00000081879f0 */ /* 0x000fe2000c0018ff */
[----:B------:R-:W-:Y:S01]  /*18d0*/  UIADD3 UR54, UR5, 0x4, URZ ;  /* 0x0000000405367890 */ /* 0x000fe2000fffe03f */
[----:B------:R-:W-:Y:S01]  /*18e0*/  IMAD.U32 R4, RZ, RZ, UR8 ;  /* 0x00000008ff047e24 */ /* 0x000fe2000f8e00ff */
[----:B------:R-:W-:-:S02]  /*18f0*/  UIADD3 UR8, UR4, 0x6, URZ ;  /* 0x0000000604087890 */ /* 0x000fc4000fffe03f */
[----:B------:R-:W-:Y:S01]  /*1900*/  UIADD3 UR10, UR5, 0x6, URZ ;  /* 0x00000006050a7890 */ /* 0x000fe2000fffe03f */
[----:B------:R-:W-:Y:S01]  /*1910*/  UMOV UR9, 0x40000040 ;  /* 0x4000004000097882 */ /* 0x000fe20000000000 */
[----:B------:R-:W-:Y:S01]  /*1920*/  UMOV UR11, 0x40000040 ;  /* 0x40000040000b7882 */ /* 0x000fe20000000000 */
[----:B------:R-:W-:Y:S02]  /*1930*/  UIADD3 UR12, UR4, 0x400, URZ ;  /* 0x00000400040c7890 */ /* 0x000fe4000fffe03f */
[----:B------:R-:W-:Y:S01]  /*1940*/  UIADD3 UR14, UR5, 0x400, URZ ;  /* 0x00000400050e7890 */ /* 0x000fe2000fffe03f */
[----:B------:R-:W-:Y:S01]  /*1950*/  UMOV UR13, 0x40000040 ;  /* 0x40000040000d7882 */ /* 0x000fe20000000000 */
[----:B------:R-:W-:Y:S01]  /*1960*/  UMOV UR15, 0x40000040 ;  /* 0x40000040000f7882 */ /* 0x000fe20000000000 */
[----:B------:R-:W-:Y:S02]  /*1970*/  UIADD3 UR16, UR4, 0x402, URZ ;  /* 0x0000040204107890 */ /* 0x000fe4000fffe03f */
[----:B------:R-:W-:Y:S01]  /*1980*/  UIADD3 UR18, UR5, 0x402, URZ ;  /* 0x0000040205127890 */ /* 0x000fe2000fffe03f */
[----:B------:R-:W-:Y:S01]  /*1990*/  UMOV UR17, 0x40000040 ;  /* 0x4000004000117882 */ /* 0x000fe20000000000 */
[----:B------:R-:W-:Y:S01]  /*19a0*/  UMOV UR19, 0x40000040 ;  /* 0x4000004000137882 */ /* 0x000fe20000000000 */
        /* <DEDUP_REMOVED lines=24> */
[----:B------:R-:W-:-:S02]  /*1b30*/  WARPGROUP.DEPBAR.LE gsb0, 0x0 ;  /* 0x00008000000079c5 */ /* 0x000fc40000010000 */
        /* <DEDUP_REMOVED lines=35> */
.L_x_135:
[----:B-12---:R-:W-:Y:S01]  /*1d70*/  IMAD.IADD R0, R191, 0x1, R88 ;  /* 0x00000001bf007824 */ /* 0x006fe200078e0258 */
[----:B------:R-:W-:Y:S01]  /*1d80*/  P2R R90, PR, RZ, 0x1 ;  /* 0x00000001ff5a7803 */ /* 0x000fe20000000000 */
[----:B------:R-:W-:Y:S01]  /*1d90*/  ULDC UR4, c[0x0][0x988] ;  /* 0x0002620000047ab9 */ /* 0x000fe20000000800 */
[----:B------:R-:W-:Y:S01]  /*1da0*/  CS2R R150, SRZ ;  /* 0x0000000000967805 */ /* 0x000fe2000001ff00 */
[----:B------:R-:W-:Y:S01]  /*1db0*/  IMAD R6, R193, -0x80, R0 ;  /* 0xffffff80c1067824 */ /* 0x000fe200078e0200 */
[----:B------:R-:W-:Y:S01]  /*1dc0*/  CS2R R148, SRZ ;  /* 0x0000000000947805 */ /* 0x000fe2000001ff00 */
[----:B------:R-:W-:-:S03]  /*1dd0*/  IMAD.U32 R2, RZ, RZ, UR4 ;  /* 0x00000004ff027e24 */ /* 0x000fc6000f8e00ff */
[C---:B------:R-:W-:Y:S02]  /*1de0*/  ISETP.GT.AND P4, PT, R6.reuse, RZ, PT ;  /* 0x000000ff0600720c */ /* 0x040fe40003f84270 */
[C---:B------:R-:W-:Y:S02]  /*1df0*/  ISETP.GT.AND P3, PT, R6.reuse, 0x1, PT ;  /* 0x000000010600780c */ /* 0x040fe40003f64270 */
[----:B------:R-:W-:Y:S02]  /*1e00*/  ISETP.GT.AND P1, PT, R6, 0x8, PT ;  /* 0x000000080600780c */ /* 0x000fe40003f24270 */
[----:B------:R-:W-:Y:S02]  /*1e10*/  FSEL R7, R24, -INF , P4 ;  /* 0xff80000018077808 */ /* 0x000fe40002000000 */
[----:B------:R-:W-:Y:S02]  /*1e20*/  FSEL R8, R25, -INF , P3 ;  /* 0xff80000019087808 */ /* 0x000fe40001800000 */
[----:B------:R-:W-:-:S02]  /*1e30*/  ISETP.GT.AND P2, PT, R6, 0x9, PT ;  /* 0x000000090600780c */ /* 0x000fc40003f44270 */
[----:B------:R-:W-:Y:S02]  /*1e40*/  FSEL R89, R28, -INF , P1 ;  /* 0xff8000001c597808 */ /* 0x000fe40000800000 */
[----:B------:R-:W-:Y:S02]  /*1e50*/  FMNMX.FTZ R0, R7, R8, !PT ;  /* 0x0000000807007209 */ /* 0x000fe40007810000 */
[C---:B------:R-:W-:Y:S02]  /*1e60*/  ISETP.GT.AND P6, PT, R6.reuse, 0x10, PT ;  /* 0x000000100600780c */ /* 0x040fe40003fc4270 */
[----:B------:R-:W-:Y:S02]  /*1e70*/  FSEL R91, R29, -INF , P2 ;  /* 0xff8000001d5b7808 */ /* 0x000fe40001000000 */
[----:B------:R-:W-:Y:S02]  /*1e80*/  FMNMX.FTZ R0, R89, R0, !PT ;  /* 0x0000000059007209 */ /* 0x000fe40007810000 */
        /* <DEDUP_REMOVED lines=20> */
[C---:B------:R-:W-:Y:S02]  /*1fd0*/  ISETP.GT.AND P6, PT, R6.reuse, 0x28, PT ;  /* 0x000000280600780c */ /* 0x040fe40003fc4270 */
        /* <DEDUP_REMOVED lines=50> */
[----:B------:R-:W-:Y:S02]  /*2300*/  ISETP.GT.AND P0, PT, R6, 0x59, PT ;  /* 0x000000590600780c */ /* 0x000fe40003f04270 */
[----:B------:R-:W-:-:S02]  /*2310*/  FSEL R129, R68, -INF , P6 ;  /* 0xff80000044817808 */ /* 0x000fc40003000000 */
[----:B------:R-:W-:Y:S02]  /*2320*/  FMNMX.FTZ R0, R127, R0, !PT ;  /* 0x000000007f007209 */ /* 0x000fe40007810000 */
[----:B------:R-:W-:Y:S02]  /*2330*/  FSEL R59, R59, -INF , P5 ;  /* 0xff8000003b3b7808 */ /* 0x000fe40002800000 */
        /* <DEDUP_REMOVED lines=15> */
[----:B------:R-:W-:-:S02]  /*2430*/  FSEL R63, R63, -INF , P3 ;  /* 0xff8000003f3f7808 */ /* 0x000fc40001800000 */
[----:B------:R-:W-:Y:S02]  /*2440*/  P2R R28, PR, RZ, 0x1 ;  /* 0x00000001ff1c7803 */ /* 0x000fe40000000000 */
[----:B------:R-:W-:Y:S02]  /*2450*/  P2R R26, PR, RZ, 0x2 ;  /* 0x00000002ff1a7803 */ /* 0x000fe40000000000 */
[----:B------:R-:W-:Y:S02]  /*2460*/  FSEL R139, R77, -INF , P2 ;  /* 0xff8000004d8b7808 */ /* 0x000fe40001000000 */
[----:B------:R-:W-:Y:S02]  /*2470*/  P2R R24, PR, RZ, 0x4 ;  /* 0x00000004ff187803 */ /* 0x000fe40000000000 */
[C---:B------:R-:W-:Y:S02]  /*2480*/  ISETP.GT.AND P3, PT, R6.reuse, 0x70, PT ;  /* 0x000000700600780c */ /* 0x040fe40003f64270 */
[----:B------:R-:W-:-:S02]  /*2490*/  ISETP.GT.AND P4, PT, R6, 0x71, PT ;  /* 0x000000710600780c */ /* 0x000fc40003f84270 */
[C---:B------:R-:W-:Y:S02]  /*24a0*/  ISETP.GT.AND P5, PT, R6.reuse, 0x78, PT ;  /* 0x000000780600780c */ /* 0x040fe40003fa4270 */
[C---:B------:R-:W-:Y:S02]  /*24b0*/  ISETP.GT.AND P6, PT, R6.reuse, 0x79, PT ;  /* 0x000000790600780c */ /* 0x040fe40003fc4270 */
[C---:B------:R-:W-:Y:S02]  /*24c0*/  ISETP.GT.AND P2, PT, R6.reuse, 0x58, PT ;  /* 0x000000580600780c */ /* 0x040fe40003f44270 */
[C---:B------:R-:W-:Y:S02]  /*24d0*/  ISETP.GT.AND P1, PT, R6.reuse, 0x59, PT ;  /* 0x000000590600780c */ /* 0x040fe40003f24270 */
[----:B------:R-:W-:Y:S02]  /*24e0*/  ISETP.GT.AND P0, PT, R6, 0x60, PT ;  /* 0x000000600600780c */ /* 0x000fe40003f04270 */
[----:B------:R-:W-:-:S02]  /*24f0*/  FMNMX.FTZ R6, R9, R27, !PT ;  /* 0x0000001b09067209 */ /* 0x000fc40007810000 */
[----:B------:R-:W-:Y:S02]  /*2500*/  FMNMX.FTZ R0, R137, R0, !PT ;  /* 0x0000000089007209 */ /* 0x000fe40007810000 */
[----:B------:R-:W-:Y:S02]  /*2510*/  FMNMX.FTZ R6, R11, R6, !PT ;  /* 0x000000060b067209 */ /* 0x000fe40007810000 */
[----:B------:R-:W-:Y:S02]  /*2520*/  FSEL R141, R80, -INF , P3 ;  /* 0xff800000508d7808 */ /* 0x000fe40001800000 */
[----:B------:R-:W-:Y:S02]  /*2530*/  FMNMX.FTZ R0, R139, R0, !PT ;  /* 0x000000008b007209 */ /* 0x000fe40007810000 */
[----:B------:R-:W-:Y:S02]  /*2540*/  FMNMX.FTZ R6, R31, R6, !PT ;  /* 0x000000061f067209 */ /* 0x000fe40007810000 */
[----:B------:R-:W-:-:S02]  /*2550*/  FSEL R143, R81, -INF , P4 ;  /* 0xff800000518f7808 */ /* 0x000fc40002000000 */
        /* <DEDUP_REMOVED lines=15> */
[----:B------:R-:W-:Y:S02]  /*2650*/  FSEL R53, R74, -INF , P0 ;  /* 0xff8000004a357808 */ /* 0x000fe40000000000 */
[----:B------:R-:W-:Y:S02]  /*2660*/  FMNMX.FTZ R6, R25, R6, !PT ;  /* 0x0000000619067209 */ /* 0x000fe40007810000 */
[----:B------:R-:W-:Y:S02]  /*2670*/  ISETP.NE.AND P0, PT, R28, RZ, PT ;  /* 0x000000ff1c00720c */ /* 0x000fe40003f05270 */
[----:B------:R-:W-:-:S02]  /*2680*/  FMNMX.FTZ R6, R47, R6, !PT ;  /* 0x000000062f067209 */ /* 0x000fc40007810000 */
[----:B------:R-:W-:Y:S02]  /*2690*/  ISETP.NE.AND P1, PT, R26, RZ, PT ;  /* 0x000000ff1a00720c */ /* 0x000fe40003f25270 */
[----:B------:R-:W-:Y:S02]  /*26a0*/  FMNMX.FTZ R6, R29, R6, !PT ;  /* 0x000000061d067209 */ /* 0x000fe40007810000 */
[----:B------:R-:W-:Y:S02]  /*26b0*/  FSEL R75, R75, -INF , P0 ;  /* 0xff8000004b4b7808 */ /* 0x000fe40000000000 */
[----:B------:R-:W-:Y:S02]  /*26c0*/  FMNMX.FTZ R6, R51, R6, !PT ;  /* 0x0000000633067209 */ /* 0x000fe40007810000 */
[----:B------:R-:W-:Y:S02]  /*26d0*/  FSEL R87, R87, -INF , P6 ;  /* 0xff80000057577808 */ /* 0x000fe40003000000 */
[----:B-1----:R-:W-:-:S02]  /*26e0*/  FMNMX.FTZ R12, R10, R49, !PT ;  /* 0x000000310a0c7209 */ /* 0x002fc40007810000 */
[----:B------:R-:W-:Y:S02]  /*26f0*/  FMNMX.FTZ R6, R33, R6, !PT ;  /* 0x0000000621067209 */ /* 0x000fe40007810000 */
[----:B------:R-:W-:Y:S01]  /*2700*/  ISETP.NE.AND P0, PT, R90, RZ, PT ;  /* 0x000000ff5a00720c */ /* 0x000fe20003f05270 */
        /* <DEDUP_REMOVED lines=8> */
[----:B------:R-:W-:Y:S02]  /*2790*/  FSEL R49, R70, -INF , P2 ;  /* 0xff80000046317808 */ /* 0x000fe40001000000 */
[----:B------:R-:W-:Y:S01]  /*27a0*/  FMNMX.FTZ R6, R67, R6, !PT ;  /* 0x0000000643067209 */ /* 0x000fe20007810000 */
[C---:B------:R-:W-:Y:S01]  /*27b0*/  FMUL.FTZ R14, R0.reuse, R2 ;  /* 0x00000002000e7220 */ /* 0x040fe20000410000 */
[----:B------:R-:W-:Y:S02]  /*27c0*/  FSETP.NEU.FTZ.AND P3, PT, R0, -INF , PT ;  /* 0xff8000000000780b */ /* 0x000fe40003f7d000 */
[----:B------:R-:W-:-:S02]  /*27d0*/  FMNMX.FTZ R6, R49, R6, !PT ;  /* 0x0000000631067209 */ /* 0x000fc40007810000 */
[----:B------:R-:W-:Y:S02]  /*27e0*/  FSEL R14, R14, RZ, P3 ;  /* 0x000000ff0e0e7208 */ /* 0x000fe40001800000 */
[----:B------:R-:W-:Y:S02]  /*27f0*/  FMNMX.FTZ R6, R71, R6, !PT ;  /* 0x0000000647067209 */ /* 0x000fe40007810000 */
[----:B------:R-:W-:Y:S01]  /*2800*/  ISETP.NE.AND P2, PT, R24, RZ, PT ;  /* 0x000000ff1800720c */ /* 0x000fe20003f45270 */
[--C-:B------:R-:W-:Y:S01]  /*2810*/  FFMA.FTZ R182, R89, R2, -R14.reuse ;  /* 0x0000000259b67223 */ /* 0x100fe2000001080e */
[----:B------:R-:W-:Y:S01]  /*2820*/  FMNMX.FTZ R6, R53, R6, !PT ;  /* 0x0000000635067209 */ /* 0x000fe20007810000 */
[-CC-:B------:R-:W-:Y:S01]  /*2830*/  FFMA.FTZ R61, R91, R2.reuse, -R14.reuse ;  /* 0x000000025b3d7223 */ /* 0x180fe2000001080e */
[----:B------:R-:W-:Y:S01]  /*2840*/  FSEL R89, R78, -INF , P1 ;  /* 0xff8000004e597808 */ /* 0x000fe20000800000 */
[--C-:B------:R-:W-:Y:S01]  /*2850*/  FFMA.FTZ R176, R93, R2, -R14.reuse ;  /* 0x000000025db07223 */ /* 0x100fe2000001080e */
[----:B------:R-:W-:Y:S01]  /*2860*/  FMNMX.FTZ R6, R75, R6, !PT ;  /* 0x000000064b067209 */ /* 0x000fe20007810000 */
[-CC-:B------:R-:W-:Y:S01]  /*2870*/  FFMA.FTZ R65, R95, R2.reuse, -R14.reuse ;  /* 0x000000025f417223 */ /* 0x180fe2000001080e */
[----:B------:R-:W-:Y:S01]  /*2880*/  ISETP.NE.AND P3, PT, R20, RZ, PT ;  /* 0x000000ff1400720c */ /* 0x000fe20003f65270 */
[-CC-:B------:R-:W-:Y:S01]  /*2890*/  FFMA.FTZ R178, R97, R2.reuse, -R14.reuse ;  /* 0x0000000261b27223 */ /* 0x180fe2000001080e */
[----:B------:R-:W-:Y:S01]  /*28a0*/  FSEL R91, R79, -INF , P2 ;  /* 0xff8000004f5b7808 */ /* 0x000fe20001000000 */
[--C-:B------:R-:W-:Y:S01]  /*28b0*/  FFMA.FTZ R180, R7, R2, -R14.reuse ;  /* 0x0000000207b47223 */ /* 0x100fe2000001080e */
[----:B------:R-:W-:Y:S01]  /*28c0*/  FMNMX.FTZ R6, R89, R6, !PT ;  /* 0x0000000659067209 */ /* 0x000fe20007810000 */
[--C-:B------:R-:W-:Y:S01]  /*28d0*/  FFMA.FTZ R57, R8, R2, -R14.reuse ;  /* 0x0000000208397223 */ /* 0x100fe2000001080e */
[----:B------:R-:W-:Y:S01]  /*28e0*/  FSEL R93, R82, -INF , P3 ;  /* 0xff800000525d7808 */ /* 0x000fe20001800000 */
[----:B------:R-:W-:Y:S01]  /*28f0*/  MUFU.EX2 R182, R182 ;  /* 0x000000b600b67308 */ /* 0x000fe20000000800 */
[----:B------:R-:W-:Y:S01]  /*2900*/  FMNMX.FTZ R6, R91, R6, !PT ;  /* 0x000000065b067209 */ /* 0x000fe20007810000 */
        /* <DEDUP_REMOVED lines=9> */
[-CC-:B------:R-:W-:Y:S01]  /*29a0*/  FFMA.FTZ R77, R107, R2.reuse, -R14.reuse ;  /* 0x000000026b4d7223 */ /* 0x180fe2000001080e */
[--C-:B------:R-:W-:Y:S01]  /*29b0*/  FFMA.FTZ R168, R109, R2, -R14.reuse ;  /* 0x000000026da87223 */ /* 0x100fe2000001080e */
[----:B------:R-:W-:Y:S01]  /*29c0*/  FMNMX.FTZ R6, R97, R6, !PT ;  /* 0x0000000661067209 */ /* 0x000fe20007810000 */
[-CC-:B------:R-:W-:Y:S01]  /*29d0*/  FFMA.FTZ R81, R111, R2.reuse, -R14.reuse ;  /* 0x000000026f517223 */ /* 0x180fe2000001080e */
[--C-:B------:R-:W-:Y:S01]  /*29e0*/  FFMA.FTZ R170, R113, R2, -R14.reuse ;  /* 0x0000000271aa7223 */ /* 0x100fe2000001080e */
[----:B------:R-:W1:Y:S01]  /*29f0*/  MUFU.EX2 R57, R57 ;  /* 0x0000003900397308 */ /* 0x000e620000000800 */
[----:B------:R-:W-:Y:S01]  /*2a00*/  FMNMX.FTZ R6, R87, R6, !PT ;  /* 0x0000000657067209 */ /* 0x000fe20007810000 */
[-CC-:B------:R-:W-:Y:S01]  /*2a10*/  FFMA.FTZ R115, R115, R2.reuse, -R14.reuse ;  /* 0x0000000273737223 */ /* 0x180fe2000001080e */
[-CC-:B------:R-:W-:Y:S01]  /*2a20*/  FFMA.FTZ R152, R117, R2.reuse, -R14.reuse ;  /* 0x0000000275987223 */ /* 0x180fe2000001080e */
[-CC-:B------:R-:W-:Y:S01]  /*2a30*/  FFMA.FTZ R83, R119, R2.reuse, -R14.reuse ;  /* 0x0000000277537223 */ /* 0x180fe2000001080e */
[-CC-:B------:R-:W-:Y:S01]  /*2a40*/  FFMA.FTZ R154, R121, R2.reuse, -R14.reuse ;  /* 0x00000002799a7223 */ /* 0x180fe2000001080e */
[----:B------:R-:W2:Y:S01]  /*2a50*/  SHFL.BFLY PT, R7, R6, 0x2, 0x1f ;  /* 0x0c401f0006077f89 */ /* 0x000ea200000e0000 */
[-CC-:B------:R-:W-:Y:S01]  /*2a60*/  FFMA.FTZ R85, R123, R2.reuse, -R14.reuse ;  /* 0x000000027b557223 */ /* 0x180fe2000001080e */
[----:B------:R-:W3:Y:S01]  /*2a70*/  MUFU.EX2 R61, R61 ;  /* 0x0000003d003d7308 */ /* 0x000ee20000000800 */
[-CC-:B------:R-:W-:Y:S01]  /*2a80*/  FFMA.FTZ R156, R125, R2.reuse, -R14.reuse ;  /* 0x000000027d9c7223 */ /* 0x180fe2000001080e */
[-CC-:B------:R-:W-:Y:S01]  /*2a90*/  FFMA.FTZ R127, R127, R2.reuse, -R14.reuse ;  /* 0x000000027f7f7223 */ /* 0x180fe2000001080e */
[-CC-:B------:R-:W-:Y:S01]  /*2aa0*/  FFMA.FTZ R129, R129, R2.reuse, -R14.reuse ;  /* 0x0000000281817223 */ /* 0x180fe2000001080e */
[-CC-:B------:R-:W-:Y:S01]  /*2ab0*/  FFMA.FTZ R131, R131, R2.reuse, -R14.reuse ;  /* 0x0000000283837223 */ /* 0x180fe2000001080e */
[-CC-:B------:R-:W-:Y:S01]  /*2ac0*/  FFMA.FTZ R133, R133, R2.reuse, -R14.reuse ;  /* 0x0000000285857223 */ /* 0x180fe2000001080e */
[-CC-:B------:R-:W-:Y:S01]  /*2ad0*/  FFMA.FTZ R135, R135, R2.reuse, -R14.reuse ;  /* 0x0000000287877223 */ /* 0x180fe2000001080e */
[-CC-:B------:R-:W-:Y:S01]  /*2ae0*/  FFMA.FTZ R137, R137, R2.reuse, -R14.reuse ;  /* 0x0000000289897223 */ /* 0x180fe2000001080e */
[----:B------:R-:W4:Y:S01]  /*2af0*/  MUFU.EX2 R176, R176 ;  /* 0x000000b000b07308 */ /* 0x000f220000000800 */
[-CC-:B------:R-:W-:Y:S01]  /*2b00*/  FFMA.FTZ R139, R139, R2.reuse, -R14.reuse ;  /* 0x000000028b8b7223 */ /* 0x180fe2000001080e */
[-CC-:B------:R-:W-:Y:S01]  /*2b10*/  FFMA.FTZ R141, R141, R2.reuse, -R14.reuse ;  /* 0x000000028d8d7223 */ /* 0x180fe2000001080e */
[-CC-:B------:R-:W-:Y:S01]  /*2b20*/  FFMA.FTZ R143, R143, R2.reuse, -R14.reuse ;  /* 0x000000028f8f7223 */ /* 0x180fe2000001080e */
[-CC-:B------:R-:W-:Y:S01]  /*2b30*/  FFMA.FTZ R145, R145, R2.reuse, -R14.reuse ;  /* 0x0000000291917223 */ /* 0x180fe2000001080e */
[----:B------:R-:W-:Y:S01]  /*2b40*/  FFMA.FTZ R14, R147, R2, -R14 ;  /* 0x00000002930e7223 */ /* 0x000fe2000001080e */
[----:B------:R-:W-:-:S02]  /*2b50*/  ISETP.GE.AND P2, PT, R88, 0x81, PT ;  /* 0x000000815800780c */ /* 0x000fc40003f46270 */
[----:B------:R-:W-:Y:S01]  /*2b60*/  CS2R R146, SRZ ;  /* 0x0000000000927805 */ /* 0x000fe2000001ff00 */
[----:B------:R-:W5:Y:S01]  /*2b70*/  MUFU.EX2 R65, R65 ;  /* 0x0000004100417308 */ /* 0x000f620000000800 */
[----:B------:R-:W-:Y:S02]  /*2b80*/  CS2R R124, SRZ ;  /* 0x00000000007c7805 */ /* 0x000fe4000001ff00 */
[----:B------:R-:W-:Y:S02]  /*2b90*/  CS2R R122, SRZ ;  /* 0x00000000007a7805 */ /* 0x000fe4000001ff00 */
[----:B------:R-:W-:Y:S02]  /*2ba0*/  CS2R R120, SRZ ;  /* 0x0000000000787805 */ /* 0x000fe4000001ff00 */
[----:B------:R-:W-:Y:S02]  /*2bb0*/  CS2R R118, SRZ ;  /* 0x0000000000767805 */ /* 0x000fe4000001ff00 */
[----:B------:R-:W-:-:S02]  /*2bc0*/  CS2R R116, SRZ ;  /* 0x0000000000747805 */ /* 0x000fc4000001ff00 */
[----:B--2---:R-:W-:Y:S02]  /*2bd0*/  FMNMX.FTZ R8, R6, R7, !PT ;  /* 0x0000000706087209 */ /* 0x004fe40007810000 */
[----:B------:R-:W-:Y:S01]  /*2be0*/  CS2R R112, SRZ ;  /* 0x0000000000707805 */ /* 0x000fe2000001ff00 */
[----:B------:R-:W-:Y:S01]  /*2bf0*/  MUFU.EX2 R178, R178 ;  /* 0x000000b200b27308 */ /* 0x000fe20000000800 */
[----:B------:R-:W-:Y:S02]  /*2c00*/  CS2R R110, SRZ ;  /* 0x00000000006e7805 */ /* 0x000fe4000001ff00 */
[----:B------:R-:W-:Y:S01]  /*2c10*/  CS2R R108, SRZ ;  /* 0x00000000006c7805 */ /* 0x000fe2000001ff00 */
[----:B------:R-:W2:Y:S01]  /*2c20*/  SHFL.BFLY PT, R7, R8, 0x1, 0x1f ;  /* 0x0c201f0008077f89 */ /* 0x000ea200000e0000 */
[----:B------:R-:W-:Y:S02]  /*2c30*/  CS2R R106, SRZ ;  /* 0x00000000006a7805 */ /* 0x000fe4000001ff00 */
[----:B------:R-:W-:-:S02]  /*2c40*/  CS2R R104, SRZ ;  /* 0x0000000000687805 */ /* 0x000fc4000001ff00 */
[----:B------:R-:W-:Y:S02]  /*2c50*/  CS2R R102, SRZ ;  /* 0x0000000000667805 */ /* 0x000fe4000001ff00 */
[----:B------:R-:W-:Y:S01]  /*2c60*/  CS2R R100, SRZ ;  /* 0x0000000000647805 */ /* 0x000fe2000001ff00 */
[----:B------:R-:W-:Y:S01]  /*2c70*/  MUFU.EX2 R69, R69 ;  /* 0x0000004500457308 */ /* 0x000fe20000000800 */
[----:B------:R-:W-:-:S07]  /*2c80*/  CS2R R98, SRZ ;  /* 0x0000000000627805 */ /* 0x000fce000001ff00 */
[----:B------:R-:W-:Y:S08]  /*2c90*/  MUFU.EX2 R172, R172 ;  /* 0x000000ac00ac7308 */ /* 0x000ff00000000800 */
[----:B------:R-:W-:Y:S01]  /*2ca0*/  MUFU.EX2 R73, R73 ;  /* 0x0000004900497308 */ /* 0x000fe20000000800 */
[----:B--2---:R-:W-:-:S04]  /*2cb0*/  FMNMX.FTZ R7, R8, R7, !PT ;  /* 0x0000000708077209 */ /* 0x004fc80007810000 */
[C---:B------:R-:W-:Y:S01]  /*2cc0*/  FSETP.NEU.FTZ.AND P1, PT, R7.reuse, -INF , PT ;  /* 0xff8000000700780b */ /* 0x040fe20003f3d000 */
[----:B------:R-:W-:Y:S02]  /*2cd0*/  FMUL.FTZ R6, R7, R2 ;  /* 0x0000000207067220 */ /* 0x000fe40000410000 */
[----:B------:R-:W-:Y:S03]  /*2ce0*/  MUFU.EX2 R174, R174 ;  /* 0x000000ae00ae7308 */ /* 0x000fe60000000800 */
[----:B------:R-:W-:Y:S02]  /*2cf0*/  FSEL R8, R6, RZ, P1 ;  /* 0x000000ff06087208 */ /* 0x000fe40000800000 */
[----:B------:R-:W-:-:S03]  /*2d00*/  ISETP.NE.AND P1, PT, R19, RZ, PT ;  /* 0x000000ff1300720c */ /* 0x000fc60003f25270 */
        /* <DEDUP_REMOVED lines=16> */
[----:B------:R-:W2:Y:S01]  /*2e10*/  MUFU.EX2 R9, R9 ;  /* 0x0000000900097308 */ /* 0x000ea20000000800 */
[----:B-1----:R-:W-:Y:S01]  /*2e20*/  FADD.FTZ R27, R180, R57 ;  /* 0x00000039b41b7221 */ /* 0x002fe20000010000 */
[-CC-:B------:R-:W-:Y:S01]  /*2e30*/  FFMA.FTZ R33, R33, R2.reuse, -R8.reuse ;  /* 0x0000000221217223 */ /* 0x180fe20000010808 */
[-CC-:B------:R-:W-:Y:S01]  /*2e40*/  FFMA.FTZ R55, R55, R2.reuse, -R8.reuse ;  /* 0x0000000237377223 */ /* 0x180fe20000010808 */
[-CC-:B------:R-:W-:Y:S01]  /*2e50*/  FFMA.FTZ R37, R37, R2.reuse, -R8.reuse ;  /* 0x0000000225257223 */ /* 0x180fe20000010808 */
[----:B------:R-:W-:Y:S01]  /*2e60*/  FADD.FTZ R6, R182, R27 ;  /* 0x0000001bb6067221 */ /* 0x000fe20000010000 */
[-CC-:B------:R-:W-:Y:S01]  /*2e70*/  FFMA.FTZ R59, R59, R2.reuse, -R8.reuse ;  /* 0x000000023b3b7223 */ /* 0x180fe20000010808 */
[-C--:B------:R-:W-:Y:S01]  /*2e80*/  FFMA.FTZ R41, R41, R2.reuse, -R8 ;  /* 0x0000000229297223 */ /* 0x080fe20000010808 */
[----:B------:R-:W1:Y:S01]  /*2e90*/  MUFU.EX2 R11, R11 ;  /* 0x0000000b000b7308 */ /* 0x000e620000000800 */
        /* <DEDUP_REMOVED lines=8> */
[----:B-----5:R-:W-:Y:S01]  /*2f20*/  FADD.FTZ R27, R65, R6 ;  /* 0x00000006411b7221 */ /* 0x020fe20000010000 */
[----:B--2---:R-:W-:Y:S01]  /*2f30*/  FADD.FTZ R6, R9, R10 ;  /* 0x0000000a09067221 */ /* 0x004fe20000010000 */
[-CC-:B------:R-:W-:Y:S01]  /*2f40*/  FFMA.FTZ R53, R53, R2.reuse, -R8.reuse ;  /* 0x0000000235357223 */ /* 0x180fe20000010808 */
[-CC-:B------:R-:W-:Y:S01]  /*2f50*/  FFMA.FTZ R75, R75, R2.reuse, -R8.reuse ;  /* 0x000000024b4b7223 */ /* 0x180fe20000010808 */
[----:B------:R-:W-:Y:S01]  /*2f60*/  FADD.FTZ R36, R178, R27 ;  /* 0x0000001bb2247221 */ /* 0x000fe20000010000 */
[-CC-:B------:R-:W-:Y:S01]  /*2f70*/  FFMA.FTZ R89, R89, R2.reuse, -R8.reuse ;  /* 0x0000000259597223 */ /* 0x180fe20000010808 */
[-C--:B------:R-:W-:Y:S01]  /*2f80*/  FFMA.FTZ R91, R91, R2.reuse, -R8 ;  /* 0x000000025b5b7223 */ /* 0x080fe20000010808 */
[----:B------:R-:W2:Y:S01]  /*2f90*/  MUFU.EX2 R13, R13 ;  /* 0x0000000d000d7308 */ /* 0x000ea20000000800 */
[----:B---3--:R-:W-:Y:S01]  /*2fa0*/  FADD.FTZ R31, R69, R36 ;  /* 0x00000024451f7221 */ /* 0x008fe20000010000 */
[----:B-1----:R-:W-:Y:S01]  /*2fb0*/  FADD.FTZ R27, R11, R6 ;  /* 0x000000060b1b7221 */ /* 0x002fe20000010000 */
[-CC-:B------:R-:W-:Y:S01]  /*2fc0*/  FFMA.FTZ R93, R93, R2.reuse, -R8.reuse ;  /* 0x000000025d5d7223 */ /* 0x180fe20000010808 */
[-CC-:B------:R-:W-:Y:S01]  /*2fd0*/  FFMA.FTZ R95, R95, R2.reuse, -R8.reuse ;  /* 0x000000025f5f7223 */ /* 0x180fe20000010808 */
[----:B------:R-:W-:Y:S01]  /*2fe0*/  FADD.FTZ R38, R172, R31 ;  /* 0x0000001fac267221 */ /* 0x000fe20000010000 */
[-CC-:B------:R-:W-:Y:S01]  /*2ff0*/  FFMA.FTZ R97, R97, R2.reuse, -R8.reuse ;  /* 0x0000000261617223 */ /* 0x180fe20000010808 */
[----:B------:R-:W-:Y:S01]  /*3000*/  FFMA.FTZ R87, R87, R2, -R8 ;  /* 0x0000000257577223 */ /* 0x000fe20000010808 */
[----:B------:R-:W1:Y:S01]  /*3010*/  MUFU.EX2 R20, R35 ;  /* 0x0000002300147308 */ /* 0x000e620000000800 */
        /* <DEDUP_REMOVED lines=8> */
[----:B--2---:R-:W-:Y:S01]  /*30a0*/  FADD.FTZ R27, R13, R6 ;  /* 0x000000060d1b7221 */ /* 0x004fe20000010000 */
[----:B------:R-:W-:Y:S01]  /*30b0*/  FADD.FTZ R31, R77, R38 ;  /* 0x000000264d1f7221 */ /* 0x000fe20000010000 */
[----:B------:R-:W-:-:S02]  /*30c0*/  F2FP.BF16.F32.PACK_AB R182, R61, R182 ;  /* 0x000000b63db6723e */ /* 0x000fc400000010ff */
[----:B------:R-:W-:Y:S02]  /*30d0*/  F2FP.BF16.F32.PACK_AB R176, R65, R176 ;  /* 0x000000b041b0723e */ /* 0x000fe400000010ff */
[----:B------:R-:W-:Y:S01]  /*30e0*/  F2FP.BF16.F32.PACK_AB R178, R69, R178 ;  /* 0x000000b245b2723e */ /* 0x000fe200000010ff */
[----:B------:R-:W2:Y:S01]  /*30f0*/  MUFU.EX2 R168, R168 ;  /* 0x000000a800a87308 */ /* 0x000ea20000000800 */
[C---:B-1----:R-:W-:Y:S01]  /*3100*/  FADD.FTZ R6, R20.reuse, R27 ;  /* 0x0000001b14067221 */ /* 0x042fe20000010000 */
[----:B------:R-:W-:Y:S02]  /*3110*/  F2FP.BF16.F32.PACK_AB R172, R73, R172 ;  /* 0x000000ac49ac723e */ /* 0x000fe400000010ff */
[----:B------:R-:W-:Y:S02]  /*3120*/  F2FP.BF16.F32.PACK_AB R174, R77, R174 ;  /* 0x000000ae4dae723e */ /* 0x000fe400000010ff */
[----:B------:R-:W-:Y:S02]  /*3130*/  F2FP.BF16.F32.PACK_AB R177, R20, R13 ;  /* 0x0000000d14b1723e */ /* 0x000fe400000010ff */
[----:B------:R-:W1:Y:S01]  /*3140*/  MUFU.EX2 R24, R39 ;  /* 0x0000002700187308 */ /* 0x000e620000000800 */
[----:B---3--:R-:W-:Y:S01]  /*3150*/  FADD.FTZ R27, R15, R6 ;  /* 0x000000060f1b7221 */ /* 0x008fe20000010000 */
[----:B------:R-:W-:-:S05]  /*3160*/  @P1 VIADD R6, R3, 0x34840 ;  /* 0x0003484003061836 */ /* 0x000fca0000000000 */
[----:B------:R-:W-:Y:S01]  /*3170*/  @P1 PRMT R6, R23, 0x654, R6 ;  /* 0x0000065417061816 */ /* 0x000fe20000000006 */
[----:B------:R-:W3:Y:S01]  /*3180*/  MUFU.EX2 R81, R81 ;  /* 0x0000005100517308 */ /* 0x000ee20000000800 */
[----:B--2---:R-:W-:Y:S02]  /*3190*/  FADD.FTZ R42, R168, R31 ;  /* 0x0000001fa82a7221 */ /* 0x004fe40000010000 */
[----:B------:R2:W-:Y:S05]  /*31a0*/  @P1 SYNCS.ARRIVE.TRANS64.RED.A1T0 RZ, [R6+URZ], RZ ;  /* 0x000000ff06ff19a7 */ /* 0x0005ea000810043f */
[----:B------:R-:W4:Y:S01]  /*31b0*/  MUFU.EX2 R21, R21 ;  /* 0x0000001500157308 */ /* 0x000f220000000800 */
[C---:B-1----:R-:W-:Y:S01]  /*31c0*/  FADD.FTZ R40, R24.reuse, R27 ;  /* 0x0000001b18287221 */ /* 0x042fe20000010000 */
[----:B------:R-:W-:-:S06]  /*31d0*/  F2FP.BF16.F32.PACK_AB R179, R24, R15 ;  /* 0x0000000f18b3723e */ /* 0x000fcc00000010ff */
[----:B------:R-:W1:Y:S01]  /*31e0*/  MUFU.EX2 R170, R170 ;  /* 0x000000aa00aa7308 */ /* 0x000e620000000800 */
[C---:B---3--:R-:W-:Y:S01]  /*31f0*/  FADD.FTZ R27, R81.reuse, R42 ;  /* 0x0000002a511b7221 */ /* 0x048fe20000010000 */
[----:B------:R-:W-:-:S06]  /*3200*/  F2FP.BF16.F32.PACK_AB R168, R81, R168 ;  /* 0x000000a851a8723e */ /* 0x000fcc00000010ff */
[----:B------:R-:W2:Y:S01]  /*3210*/  MUFU.EX2 R26, R43 ;  /* 0x0000002b001a7308 */ /* 0x000ea20000000800 */
[----:B----4-:R-:W-:-:S07]  /*3220*/  FADD.FTZ R3, R21, R40 ;  /* 0x0000002815037221 */ /* 0x010fce0000010000 */
[----:B------:R3:W4:Y:S01]  /*3230*/  MUFU.EX2 R79, R115 ;  /* 0x00000073004f7308 */ /* 0x0007220000000800 */
[----:B-1----:R-:W-:-:S07]  /*3240*/  FADD.FTZ R40, R170, R27 ;  /* 0x0000001baa287221 */ /* 0x002fce0000010000 */
[----:B------:R-:W1:Y:S01]  /*3250*/  MUFU.EX2 R25, R25 ;  /* 0x0000001900197308 */ /* 0x000e620000000800 */
[C---:B--2---:R-:W-:Y:S01]  /*3260*/  FADD.FTZ R6, R26.reuse, R3 ;  /* 0x000000031a067221 */ /* 0x044fe20000010000 */
[----:B------:R-:W-:Y:S02]  /*3270*/  F2FP.BF16.F32.PACK_AB R173, R26, R21 ;  /* 0x000000151aad723e */ /* 0x000fe400000010ff */
[----:B---3--:R-:W-:-:S04]  /*3280*/  CS2R R114, SRZ ;  /* 0x0000000000727805 */ /* 0x008fc8000001ff00 */
[----:B------:R-:W2:Y:S01]  /*3290*/  MUFU.EX2 R152, R152 ;  /* 0x0000009800987308 */ /* 0x000ea20000000800 */
[C---:B----4-:R-:W-:Y:S01]  /*32a0*/  FADD.FTZ R27, R79.reuse, R40 ;  /* 0x000000284f1b7221 */ /* 0x050fe20000010000 */
        /* <DEDUP_REMOVED lines=13> */
[----:B------:R-:W2:Y:S01]  /*3380*/  MUFU.EX2 R85, R85 ;  /* 0x0000005500557308 */ /* 0x000ea20000000800 */
[----:B---3--:R-:W-:-:S07]  /*3390*/  FADD.FTZ R42, R154, R27 ;  /* 0x0000001b9a2a7221 */ /* 0x008fce0000010000 */
[----:B------:R-:W3:Y:S01]  /*33a0*/  MUFU.EX2 R33, R33 ;  /* 0x0000002100217308 */ /* 0x000ee20000000800 */
[C---:B-1----:R-:W-:Y:S01]  /*33b0*/  FADD.FTZ R6, R30.reuse, R3 ;  /* 0x000000031e067221 */ /* 0x042fe20000010000 */
[----:B------:R-:W-:-:S06]  /*33c0*/  F2FP.BF16.F32.PACK_AB R169, R30, R29 ;  /* 0x0000001d1ea9723e */ /* 0x000fcc00000010ff */
[----:B------:R-:W1:Y:S01]  /*33d0*/  MUFU.EX2 R156, R156 ;  /* 0x0000009c009c7308 */ /* 0x000e620000000800 */
[C---:B--2---:R-:W-:Y:S01]  /*33e0*/  FADD.FTZ R27, R85.reuse, R42 ;  /* 0x0000002a551b7221 */ /* 0x044fe20000010000 */
        /* <DEDUP_REMOVED lines=10> */
[----:B------:R-:W-:Y:S02]  /*3490*/  F2FP.BF16.F32.PACK_AB R156, R127, R156 ;  /* 0x0000009c7f9c723e */ /* 0x000fe400000010ff */
[----:B------:R-:W-:-:S04]  /*34a0*/  CS2R R126, SRZ ;  /* 0x00000000007e7805 */ /* 0x000fc8000001ff00 */
[----:B------:R-:W3:Y:S01]  /*34b0*/  MUFU.EX2 R34, R59 ;  /* 0x0000003b00227308 */ /* 0x000ee20000000800 */
[----:B-1----:R-:W-:-:S07]  /*34c0*/  FADD.FTZ R3, R37, R6 ;  /* 0x0000000625037221 */ /* 0x002fce0000010000 */
[----:B------:R1:W4:Y:S01]  /*34d0*/  MUFU.EX2 R158, R131 ;  /* 0x00000083009e7308 */ /* 0x0003220000000800 */
[----:B--2---:R-:W-:-:S07]  /*34e0*/  FADD.FTZ R27, R129, R42 ;  /* 0x0000002a811b7221 */ /* 0x004fce0000010000 */
[----:B------:R-:W2:Y:S01]  /*34f0*/  MUFU.EX2 R41, R41 ;  /* 0x0000002900297308 */ /* 0x000ea20000000800 */
[C---:B---3--:R-:W-:Y:S01]  /*3500*/  FADD.FTZ R6, R34.reuse, R3 ;  /* 0x0000000322067221 */ /* 0x048fe20000010000 */
[----:B------:R-:W-:Y:S02]  /*3510*/  F2FP.BF16.F32.PACK_AB R153, R34, R37 ;  /* 0x000000252299723e */ /* 0x000fe400000010ff */
[----:B-1----:R-:W-:-:S04]  /*3520*/  CS2R R130, SRZ ;  /* 0x0000000000827805 */ /* 0x002fc8000001ff00 */
[----:B------:R-:W1:Y:S01]  /*3530*/  MUFU.EX2 R133, R133 ;  /* 0x0000008500857308 */ /* 0x000e620000000800 */
[C---:B----4-:R-:W-:Y:S01]  /*3540*/  FADD.FTZ R42, R158.reuse, R27 ;  /* 0x0000001b9e2a7221 */ /* 0x050fe20000010000 */
[----:B------:R-:W-:Y:S02]  /*3550*/  F2FP.BF16.F32.PACK_AB R158, R158, R129 ;  /* 0x000000819e9e723e */ /* 0x000fe400000010ff */
[----:B------:R-:W-:-:S04]  /*3560*/  CS2R R128, SRZ ;  /* 0x0000000000807805 */ /* 0x000fc8000001ff00 */
[----:B------:R-:W3:Y:S01]  /*3570*/  MUFU.EX2 R36, R63 ;  /* 0x0000003f00247308 */ /* 0x000ee20000000800 */
[----:B--2---:R-:W-:-:S07]  /*3580*/  FADD.FTZ R3, R41, R6 ;  /* 0x0000000629037221 */ /* 0x004fce0000010000 */
[----:B------:R2:W4:Y:S01]  /*3590*/  MUFU.EX2 R160, R135 ;  /* 0x0000008700a07308 */ /* 0x0005220000000800 */
[----:B-1----:R-:W-:-:S07]  /*35a0*/  FADD.FTZ R27, R133, R42 ;  /* 0x0000002a851b7221 */ /* 0x002fce0000010000 */
[----:B------:R-:W1:Y:S01]  /*35b0*/  MUFU.EX2 R45, R45 ;  /* 0x0000002d002d7308 */ /* 0x000e620000000800 */
[C---:B---3--:R-:W-:Y:S01]  /*35c0*/  FADD.FTZ R6, R36.reuse, R3 ;  /* 0x0000000324067221 */ /* 0x048fe20000010000 */
[----:B------:R-:W-:Y:S02]  /*35d0*/  F2FP.BF16.F32.PACK_AB R155, R36, R41 ;  /* 0x00000029249b723e */ /* 0x000fe400000010ff */
[----:B--2---:R-:W-:-:S04]  /*35e0*/  CS2R R134, SRZ ;  /* 0x0000000000867805 */ /* 0x004fc8000001ff00 */
[----:B------:R-:W2:Y:S01]  /*35f0*/  MUFU.EX2 R137, R137 ;  /* 0x0000008900897308 */ /* 0x000ea20000000800 */
[C---:B----4-:R-:W-:Y:S01]  /*3600*/  FADD.FTZ R44, R160.reuse, R27 ;  /* 0x0000001ba02c7221 */ /* 0x050fe20000010000 */
        /* <DEDUP_REMOVED lines=28> */
[----:B------:R-:W1:Y:S01]  /*37d0*/  MUFU.EX2 R89, R89 ;  /* 0x0000005900597308 */ /* 0x000e620000000800 */
[----:B--2---:R-:W-:-:S07]  /*37e0*/  FADD.FTZ R27, R145, R46 ;  /* 0x0000002e911b7221 */ /* 0x004fce0000010000 */
[----:B------:R2:W4:Y:S01]  /*37f0*/  MUFU.EX2 R42, R91 ;  /* 0x0000005b002a7308 */ /* 0x0005220000000800 */
[C---:B---3--:R-:W-:Y:S01]  /*3800*/  FADD.FTZ R46, R8.reuse, R3 ;  /* 0x00000003082e7221 */ /* 0x048fe20000010000 */
[----:B------:R-:W-:Y:S01]  /*3810*/  F2FP.BF16.F32.PACK_AB R161, R8, R53 ;  /* 0x0000003508a1723e */ /* 0x000fe200000010ff */
[----:B------:R-:W-:-:S05]  /*3820*/  IMAD.MOV.U32 R8, RZ, RZ, 0x3f800000 ;  /* 0x3f800000ff087424 */ /* 0x000fca00078e00ff */
[----:B------:R-:W3:Y:S01]  /*3830*/  MUFU.EX2 R93, R93 ;  /* 0x0000005d005d7308 */ /* 0x000ee20000000800 */
[----:B-1----:R-:W-:Y:S01]  /*3840*/  FADD.FTZ R3, R89, R46 ;  /* 0x0000002e59037221 */ /* 0x002fe20000010000 */
[----:B--2---:R-:W-:-:S06]  /*3850*/  CS2R R90, SRZ ;  /* 0x00000000005a7805 */ /* 0x004fcc000001ff00 */
[----:B------:R1:W2:Y:S01]  /*3860*/  MUFU.EX2 R44, R95 ;  /* 0x0000005f002c7308 */ /* 0x0002a20000000800 */
[C---:B----4-:R-:W-:Y:S01]  /*3870*/  FADD.FTZ R12, R42.reuse, R3 ;  /* 0x000000032a0c7221 */ /* 0x050fe20000010000 */
[----:B------:R-:W-:Y:S02]  /*3880*/  F2FP.BF16.F32.PACK_AB R163, R42, R89 ;  /* 0x000000592aa3723e */ /* 0x000fe400000010ff */
[----:B------:R-:W-:-:S04]  /*3890*/  CS2R R88, SRZ ;  /* 0x0000000000587805 */ /* 0x000fc8000001ff00 */
[----:B------:R-:W4:Y:S01]  /*38a0*/  MUFU.EX2 R97, R97 ;  /* 0x0000006100617308 */ /* 0x000f220000000800 */
[----:B---3--:R-:W-:Y:S01]  /*38b0*/  FADD.FTZ R3, R93, R12 ;  /* 0x0000000c5d037221 */ /* 0x008fe20000010000 */
[----:B-1----:R-:W-:-:S06]  /*38c0*/  CS2R R94, SRZ ;  /* 0x00000000005e7805 */ /* 0x002fcc000001ff00 */
[----:B------:R-:W1:Y:S01]  /*38d0*/  MUFU.EX2 R14, R14 ;  /* 0x0000000e000e7308 */ /* 0x000e620000000800 */
[C---:B--2---:R-:W-:Y:S01]  /*38e0*/  FADD.FTZ R12, R44.reuse, R3 ;  /* 0x000000032c0c7221 */ /* 0x044fe20000010000 */
[----:B------:R-:W-:Y:S02]  /*38f0*/  F2FP.BF16.F32.PACK_AB R165, R44, R93 ;  /* 0x0000005d2ca5723e */ /* 0x000fe400000010ff */
[----:B------:R-:W-:-:S04]  /*3900*/  CS2R R92, SRZ ;  /* 0x00000000005c7805 */ /* 0x000fc8000001ff00 */
[----:B------:R-:W2:Y:S01]  /*3910*/  MUFU.EX2 R10, R87 ;  /* 0x00000057000a7308 */ /* 0x000ea20000000800 */
[----:B----4-:R-:W-:Y:S01]  /*3920*/  FADD.FTZ R3, R97, R12 ;  /* 0x0000000c61037221 */ /* 0x010fe20000010000 */
[C---:B-1----:R-:W-:Y:S01]  /*3930*/  F2FP.BF16.F32.PACK_AB R166, R14.reuse, R145 ;  /* 0x000000910ea6723e */ /* 0x042fe200000010ff */
[----:B------:R-:W-:Y:S01]  /*3940*/  FADD.FTZ R6, R14, R27 ;  /* 0x0000001b0e067221 */ /* 0x000fe20000010000 */
[----:B------:R-:W-:Y:S02]  /*3950*/  CS2R R144, SRZ ;  /* 0x0000000000907805 */ /* 0x000fe4000001ff00 */
[C---:B--2---:R-:W-:Y:S01]  /*3960*/  F2FP.BF16.F32.PACK_AB R167, R10.reuse, R97 ;  /* 0x000000610aa7723e */ /* 0x044fe200000010ff */
[----:B------:R-:W-:Y:S01]  /*3970*/  FADD.FTZ R3, R10, R3 ;  /* 0x000000030a037221 */ /* 0x000fe20000010000 */
[----:B------:R-:W-:Y:S01]  /*3980*/  CS2R R96, SRZ ;  /* 0x0000000000607805 */ /* 0x000fe2000001ff00 */
[----:B------:R-:W-:Y:S06]  /*3990*/  @!P2 BRA `(.L_x_136) ;  /* 0x000000200068a947 */ /* 0x000fec0003800000 */
[----:B------:R-:W-:Y:S01]  /*39a0*/  VIADD R193, R193, 0xfffffffe ;  /* 0xfffffffec1c17836 */ /* 0x000fe20000000000 */
[----:B------:R-:W-:Y:S01]  /*39b0*/  UMOV UR4, UR39 ;  /* 0x0000002700047c82 */ /* 0x000fe20008000000 */
[----:B------:R-:W-:Y:S01]  /*39c0*/  IMAD.MOV.U32 R10, RZ, RZ, R7 ;  /* 0x000000ffff0a7224 */ /* 0x000fe200078e0007 */
[----:B------:R-:W-:Y:S01]  /*39d0*/  UMOV UR5, UR38 ;  /* 0x0000002600057c82 */ /* 0x000fe20008000000 */
[----:B------:R-:W-:Y:S02]  /*39e0*/  IMAD.MOV.U32 R11, RZ, RZ, R0 ;  /* 0x000000ffff0b7224 */ /* 0x000fe400078e0000 */
[----:B------:R-:W-:Y:S02]  /*39f0*/  IMAD.MOV.U32 R8, RZ, RZ, 0x3f800000 ;  /* 0x3f800000ff087424 */ /* 0x000fe400078e00ff */
[----:B------:R-:W-:-:S07]  /*3a00*/  IMAD.MOV.U32 R151, RZ, RZ, RZ ;  /* 0x000000ffff977224 */ /* 0x000fce00078e00ff */
.L_x_147:
[----:B------:R-:W-:-:S04]  /*3a10*/  UIADD3 UR6, UR5, 0x1, URZ ;  /* 0x0000000105067890 */ /* 0x000fc8000fffe03f */
[----:B------:R-:W-:-:S04]  /*3a20*/  UISETP.NE.AND UP0, UPT, UR6, 0x2, UPT ;  /* 0x000000020600788c */ /* 0x000fc8000bf05270 */
[----:B------:R-:W-:Y:S02]  /*3a30*/  USEL UR39, URZ, 0x1, UP0 ;  /* 0x000000013f277887 */ /* 0x000fe40008000000 */
[----:B------:R-:W-:Y:S02]  /*3a40*/  USEL UR38, UR6, URZ, UP0 ;  /* 0x0000003f06267287 */ /* 0x000fe40008000000 */
[----:B------:R-:W-:Y:S01]  /*3a50*/  ULOP3.LUT UR39, UR4, UR39, URZ, 0x3c, !UPT ;  /* 0x0000002704277292 */ /* 0x000fe2000f8e3c3f */
[----:B------:R-:W-:Y:S11]  /*3a60*/  @!P0 BRA `(.L_x_137) ;  /* 0x0000000000048947 */ /* 0x000ff60003800000 */
[----:B------:R-:W-:Y:S01]  /*3a70*/  BPT.TRAP 0x1 ;  /* 0x000000040000795c */ /* 0x000fe20000300000 */
.L_x_137:
[----:B------:R-:W-:Y:S01]  /*3a80*/  ULEA UR6, UR38, UR60, 0x3 ;  /* 0x0000003c26067291 */ /* 0x000fe2000f8e183f */
[----:B------:R-:W-:-:S05]  /*3a90*/  IMAD.U32 R0, RZ, RZ, UR39 ;  /* 0x00000027ff007e24 */ /* 0x000fca000f8e00ff */
[----:B------:R-:W-:-:S04]  /*3aa0*/  SHF.L.U32 R0, R0, 0x1f, RZ ;  /* 0x0000001f00007819 */ /* 0x000fc800000006ff */
[----:B------:R1:W2:Y:S01]  /*3ab0*/  SYNCS.PHASECHK.TRANS64.TRYWAIT P1, [UR6+0x34830], R0 ;  /* 0x03483000ff0075a7 */ /* 0x0002a20008020146 */
[----:B------:R-:W-:Y:S05]  /*3ac0*/  @!P0 BRA `(.L_x_138) ;  /* 0x0000000000048947 */ /* 0x000fea0003800000 */
[----:B------:R-:W-:Y:S01]  /*3ad0*/  BPT.TRAP 0x1 ;  /* 0x000000040000795c */ /* 0x000fe20000300000 */
.L_x_138:
[----:B--2---:R-:W-:Y:S05]  /*3ae0*/  @P1 BRA `(.L_x_139) ;  /* 0x0000000000081947 */ /* 0x004fea0003800000 */
[----:B------:R-:W2:Y:S02]  /*3af0*/  SYNCS.PHASECHK.TRANS64.TRYWAIT P1, [UR6+0x34830], R0 ;  /* 0x03483000ff0075a7 */ /* 0x000ea40008020146 */
[----:B--2---:R-:W-:Y:S05]  /*3b00*/  @!P1 BRA `(.L_x_140) ;  /* 0x0000006c00809947 */ /* 0x004fea0003800000 */
.L_x_139:
        /* <DEDUP_REMOVED lines=135> */
.L_x_141:
[----:B------:R-:W-:Y:S01]  /*4380*/  ULEA UR7, UR5, UR60, 0x3 ;  /* 0x0000003c05077291 */ /* 0x000fe2000f8e183f */
[----:B-12---:R-:W-:-:S05]  /*4390*/  IMAD.U32 R0, RZ, RZ, UR4 ;  /* 0x00000004ff007e24 */ /* 0x006fca000f8e00ff */
[----:B------:R-:W-:-:S04]  /*43a0*/  SHF.L.U32 R0, R0, 0x1f, RZ ;  /* 0x0000001f00007819 */ /* 0x000fc800000006ff */
[----:B------:R1:W2:Y:S01]  /*43b0*/  SYNCS.PHASECHK.TRANS64.TRYWAIT P1, [UR7+0x34850], R0 ;  /* 0x03485000ff0075a7 */ /* 0x0002a20008020147 */
[----:B------:R-:W-:Y:S05]  /*43c0*/  @!P0 BRA `(.L_x_142) ;  /* 0x0000000000048947 */ /* 0x000fea0003800000 */
[----:B------:R-:W-:Y:S01]  /*43d0*/  BPT.TRAP 0x1 ;  /* 0x000000040000795c */ /* 0x000fe20000300000 */
.L_x_142:
[----:B--2---:R-:W-:Y:S05]  /*43e0*/  @P1 BRA `(.L_x_143) ;  /* 0x0000000000081947 */ /* 0x004fea0003800000 */
[----:B------:R-:W2:Y:S02]  /*43f0*/  SYNCS.PHASECHK.TRANS64.TRYWAIT P1, [UR7+0x34850], R0 ;  /* 0x03485000ff0075a7 */ /* 0x000ea40008020147 */
[----:B--2---:R-:W-:Y:S05]  /*4400*/  @!P1 BRA `(.L_x_144) ;  /* 0x0000006400589947 */ /* 0x004fea0003800000 */
.L_x_143:
[----:B------:R-:W-:Y:S01]  /*4410*/  UIADD3 UR4, UR60, 0x400, URZ ;  /* 0x000004003c047890 */ /* 0x000fe2000fffe03f */
[----:B------:R-:W-:Y:S01]  /*4420*/  WARPGROUP.ARRIVE ;  /* 0x00000000000079c5 */ /* 0x000fe20000000000 */
[----:B------:R-:W-:Y:S02]  /*4430*/  UMOV UR11, 0x40000040 ;  /* 0x40000040000b7882 */ /* 0x000fe40000000000 */
[----:B------:R-:W-:-:S04]  /*4440*/  USHF.R.U32.HI UR4, URZ, 0x4, UR4 ;  /* 0x000000043f047899 */ /* 0x000fc80008011604 */
[----:B------:R-:W-:-:S04]  /*4450*/  ULOP3.LUT UR4, UR4, 0x3fff, URZ, 0xc0, !UPT ;  /* 0x00003fff04047892 */ /* 0x000fc8000f8ec03f */
[----:B------:R-:W-:-:S04]  /*4460*/  ULOP3.LUT UR4, UR4, 0x4000000, URZ, 0xfc, !UPT ;  /* 0x0400000004047892 */ /* 0x000fc8000f8efc3f */
[----:B------:R-:W-:-:S07]  /*4470*/  ULEA UR4, UR5, UR4, 0xb ;  /* 0x0000000405047291 */ /* 0x000fce000f8e583f */
[----:B------:R-:W-:Y:S02]  /*4480*/  UMOV UR10, UR4 ;  /* 0x00000004000a7c82 */ /* 0x000fe40008000000 */
[----:B------:R-:W-:Y:S01]  /*4490*/  HGMMA.64x128x16.F32.BF16 R88, R180, gdesc[UR8].tnspB, R88, gsb0 ;  /* 0x41e00008b4587df0 */ /* 0x000fe20008001858 */
[----:B------:R-:W-:Y:S01]  /*44a0*/  UIADD3 UR10, UR4, 0x80, URZ ;  /* 0x00000080040a7890 */ /* 0x000fe2000fffe03f */
[----:B------:R-:W-:Y:S01]  /*44b0*/  UMOV UR11, 0x40000040 ;  /* 0x40000040000b7882 */ /* 0x000fe20000000000 */
[----:B------:R-:W-:Y:S02]  /*44c0*/  WARPGROUP.DEPBAR.LE gsb0, 0x0 ;  /* 0x00008000000079c5 */ /* 0x000fe40000010000 */
[----:B------:R-:W-:-:S07]  /*44d0*/  WARPGROUP.ARRIVE ;  /* 0x00000000000079c5 */ /* 0x000fce0000000000 */
        /* <DEDUP_REMOVED lines=30> */
[----:B------:R-:W-:Y:S03]  /*46c0*/  HGMMA.64x128x16.F32.BF16 R88, R164, gdesc[UR8].tnspB, R88, gsb0 ;  /* 0x41e00008a4587df0 */ /* 0x000fe60008001858 */
[----:B------:R-:W-:Y:S02]  /*46d0*/  WARPGROUP.DEPBAR.LE gsb0, 0x0 ;  /* 0x00008000000079c5 */ /* 0x000fe40000010000 */
[----:B------:R-:W-:Y:S05]  /*46e0*/  @!P0 BRA `(.L_x_145) ;  /* 0x0000000000048947 */ /* 0x000fea0003800000 */
[----:B------:R-:W-:Y:S01]  /*46f0*/  BPT.TRAP 0x1 ;  /* 0x000000040000795c */ /* 0x000fe20000300000 */
.L_x_145:
[----:B-12---:R-:W-:Y:S02]  /*4700*/  FMNMX.FTZ R0, R24, R11, !PT ;  /* 0x0000000b18007209 */ /* 0x006fe40007810000 */
[----:B------:R-:W-:Y:S02]  /*4710*/  FMNMX.FTZ R2, R26, R10, !PT ;  /* 0x0000000a1a027209 */ /* 0x000fe40007810000 */
[----:B------:R-:W-:Y:S02]  /*4720*/  FMNMX.FTZ R7, R25, R0, !PT ;  /* 0x0000000019077209 */ /* 0x000fe40007810000 */
[----:B------:R-:W-:Y:S02]  /*4730*/  FMNMX.FTZ R9, R27, R2, !PT ;  /* 0x000000021b097209 */ /* 0x000fe40007810000 */
[----:B------:R-:W-:Y:S02]  /*4740*/  FMNMX.FTZ R0, R28, R7, !PT ;  /* 0x000000071c007209 */ /* 0x000fe40007810000 */
[----:B------:R-:W-:-:S02]  /*4750*/  FMNMX.FTZ R2, R30, R9, !PT ;  /* 0x000000091e027209 */ /* 0x000fc40007810000 */
[----:B------:R-:W-:Y:S02]  /*4760*/  FMNMX.FTZ R7, R29, R0, !PT ;  /* 0x000000001d077209 */ /* 0x000fe40007810000 */
        /* <DEDUP_REMOVED lines=57> */
[----:B------:R-:W1:Y:S01]  /*4b00*/  LDC R2, c[0x0][0x988] ;  /* 0x00026200ff027b82 */ /* 0x000e620000000800 */
[----:B------:R-:W2:Y:S01]  /*4b10*/  SHFL.BFLY PT, R7, R8, 0x2, 0x1f ;  /* 0x0c401f0008077f89 */ /* 0x000ea200000e0000 */
[----:B------:R-:W-:-:S03]  /*4b20*/  ISETP.NE.AND P1, PT, R19, RZ, PT ;  /* 0x000000ff1300720c */ /* 0x000fc60003f25270 */
[----:B------:R-:W3:Y:S01]  /*4b30*/  SHFL.BFLY PT, R0, R9, 0x2, 0x1f ;  /* 0x0c401f0009007f89 */ /* 0x000ee200000e0000 */
[----:B--2---:R-:W-:Y:S02]  /*4b40*/  FMNMX.FTZ R12, R8, R7, !PT ;  /* 0x00000007080c7209 */ /* 0x004fe40007810000 */
[----:B---3--:R-:W-:-:S03]  /*4b50*/  FMNMX.FTZ R13, R9, R0, !PT ;  /* 0x00000000090d7209 */ /* 0x008fc60007810000 */
[----:B------:R-:W2:Y:S04]  /*4b60*/  SHFL.BFLY PT, R7, R12, 0x1, 0x1f ;  /* 0x0c201f000c077f89 */ /* 0x000ea800000e0000 */
[----:B------:R-:W3:Y:S01]  /*4b70*/  SHFL.BFLY PT, R14, R13, 0x1, 0x1f ;  /* 0x0c201f000d0e7f89 */ /* 0x000ee200000e0000 */
[----:B--2---:R-:W-:Y:S02]  /*4b80*/  FMNMX.FTZ R0, R12, R7, !PT ;  /* 0x000000070c007209 */ /* 0x004fe40007810000 */
[----:B---3--:R-:W-:-:S03]  /*4b90*/  FMNMX.FTZ R7, R13, R14, !PT ;  /* 0x0000000e0d077209 */ /* 0x008fc60007810000 */
[C---:B------:R-:W-:Y:S01]  /*4ba0*/  FADD.FTZ R11, -R0.reuse, R11 ;  /* 0x0000000b000b7221 */ /* 0x040fe20000010100 */
[----:B-1----:R-:W-:-:S03]  /*4bb0*/  FMUL.FTZ R153, R0, R2 ;  /* 0x0000000200997220 */ /* 0x002fc60000410000 */
[-C--:B------:R-:W-:Y:S01]  /*4bc0*/  FMUL.FTZ R14, R11, R2.reuse ;  /* 0x000000020b0e7220 */ /* 0x080fe20000410000 */
[----:B------:R-:W-:Y:S01]  /*4bd0*/  FADD.FTZ R11, -R7, R10 ;  /* 0x0000000a070b7221 */ /* 0x000fe20000010100 */
[-CC-:B------:R-:W-:Y:S01]  /*4be0*/  FFMA.FTZ R180, R24, R2.reuse, -R153.reuse ;  /* 0x0000000218b47223 */ /* 0x180fe20000010899 */
[-CC-:B------:R-:W-:Y:S01]  /*4bf0*/  FFMA.FTZ R182, R28, R2.reuse, -R153.reuse ;  /* 0x000000021cb67223 */ /* 0x180fe20000010899 */
[----:B------:R1:W-:Y:S01]  /*4c00*/  MUFU.EX2 R9, R14 ;  /* 0x0000000e00097308 */ /* 0x0003e20000000800 */
[-C--:B------:R-:W-:Y:S01]  /*4c10*/  FMUL.FTZ R8, R11, R2.reuse ;  /* 0x000000020b087220 */ /* 0x080fe20000410000 */
[-CC-:B------:R-:W-:Y:S01]  /*4c20*/  FFMA.FTZ R11, R25, R2.reuse, -R153.reuse ;  /* 0x00000002190b7223 */ /* 0x180fe20000010899 */
[-CC-:B------:R-:W-:Y:S01]  /*4c30*/  FFMA.FTZ R25, R41, R2.reuse, -R153.reuse ;  /* 0x0000000229197223 */ /* 0x180fe20000010899 */
[-CC-:B------:R-:W-:Y:S01]  /*4c40*/  FFMA.FTZ R41, R57, R2.reuse, -R153.reuse ;  /* 0x0000000239297223 */ /* 0x180fe20000010899 */
[-CC-:B------:R-:W-:Y:S01]  /*4c50*/  FFMA.FTZ R57, R73, R2.reuse, -R153.reuse ;  /* 0x0000000249397223 */ /* 0x180fe20000010899 */
[-C--:B------:R-:W-:Y:S01]  /*4c60*/  FMUL.FTZ R73, R7, R2.reuse ;  /* 0x0000000207497220 */ /* 0x080fe20000410000 */
[-CC-:B------:R-:W-:Y:S01]  /*4c70*/  FFMA.FTZ R13, R29, R2.reuse, -R153.reuse ;  /* 0x000000021d0d7223 */ /* 0x180fe20000010899 */
[----:B------:R-:W2:Y:S01]  /*4c80*/  MUFU.EX2 R180, R180 ;  /* 0x000000b400b47308 */ /* 0x000ea20000000800 */
[-C--:B------:R-:W-:Y:S01]  /*4c90*/  FFMA.FTZ R176, R32, R2.reuse, -R153 ;  /* 0x0000000220b07223 */ /* 0x080fe20000010899 */
[-CC-:B------:R-:W-:Y:S01]  /*4ca0*/  FFMA.FTZ R181, R26, R2.reuse, -R73.reuse ;  /* 0x000000021ab57223 */ /* 0x180fe20000010849 */
[-CC-:B------:R-:W-:Y:S01]  /*4cb0*/  FFMA.FTZ R10, R27, R2.reuse, -R73.reuse ;  /* 0x000000021b0a7223 */ /* 0x180fe20000010849 */
[-CC-:B------:R-:W-:Y:S01]  /*4cc0*/  FFMA.FTZ R183, R30, R2.reuse, -R73.reuse ;  /* 0x000000021eb77223 */ /* 0x180fe20000010849 */
[-CC-:B------:R-:W-:Y:S01]  /*4cd0*/  FFMA.FTZ R12, R31, R2.reuse, -R73.reuse ;  /* 0x000000021f0c7223 */ /* 0x180fe20000010849 */
[-C--:B------:R-:W-:Y:S01]  /*4ce0*/  FFMA.FTZ R177, R34, R2.reuse, -R73 ;  /* 0x0000000222b17223 */ /* 0x080fe20000010849 */
[-C--:B------:R-:W-:Y:S01]  /*4cf0*/  FFMA.FTZ R15, R33, R2.reuse, -R153 ;  /* 0x00000002210f7223 */ /* 0x080fe20000010899 */
[----:B------:R-:W-:Y:S01]  /*4d00*/  MUFU.EX2 R8, R8 ;  /* 0x0000000800087308 */ /* 0x000fe20000000800 */
[-C--:B-1----:R-:W-:Y:S01]  /*4d10*/  FFMA.FTZ R14, R35, R2.reuse, -R73 ;  /* 0x00000002230e7223 */ /* 0x082fe20000010849 */
[-C--:B------:R-:W-:Y:S01]  /*4d20*/  FFMA.FTZ R178, R36, R2.reuse, -R153 ;  /* 0x0000000224b27223 */ /* 0x080fe20000010899 */
[-C--:B------:R-:W-:Y:S01]  /*4d30*/  FFMA.FTZ R179, R38, R2.reuse, -R73 ;  /* 0x0000000226b37223 */ /* 0x080fe20000010849 */
[-C--:B------:R-:W-:Y:S01]  /*4d40*/  FFMA.FTZ R21, R37, R2.reuse, -R153 ;  /* 0x0000000225157223 */ /* 0x080fe20000010899 */
[-C--:B------:R-:W-:Y:S01]  /*4d50*/  FFMA.FTZ R20, R39, R2.reuse, -R73 ;  /* 0x0000000227147223 */ /* 0x080fe20000010849 */
[-C--:B------:R-:W-:Y:S01]  /*4d60*/  FFMA.FTZ R172, R40, R2.reuse, -R153 ;  /* 0x0000000228ac7223 */ /* 0x080fe20000010899 */
[--C-:B------:R-:W-:Y:S01]  /*4d70*/  FFMA.FTZ R173, R42, R2, -R73.reuse ;  /* 0x000000022aad7223 */ /* 0x100fe20000010849 */
[----:B------:R-:W1:Y:S01]  /*4d80*/  MUFU.EX2 R181, R181 ;  /* 0x000000b500b57308 */ /* 0x000e620000000800 */
[----:B--2---:R-:W-:Y:S01]  /*4d90*/  FFMA.FTZ R6, R9, R6, R180 ;  /* 0x0000000609067223 */ /* 0x004fe200000100b4 */
[-C--:B------:R-:W-:Y:S01]  /*4da0*/  FFMA.FTZ R24, R43, R2.reuse, -R73 ;  /* 0x000000022b187223 */ /* 0x080fe20000010849 */
[-C--:B------:R-:W-:Y:S01]  /*4db0*/  FFMA.FTZ R174, R44, R2.reuse, -R153 ;  /* 0x000000022cae7223 */ /* 0x080fe20000010899 */
[-C--:B------:R-:W-:Y:S01]  /*4dc0*/  FFMA.FTZ R175, R46, R2.reuse, -R73 ;  /* 0x000000022eaf7223 */ /* 0x080fe20000010849 */
[-C--:B------:R-:W-:Y:S01]  /*4dd0*/  FFMA.FTZ R29, R45, R2.reuse, -R153 ;  /* 0x000000022d1d7223 */ /* 0x080fe20000010899 */
[-C--:B------:R-:W-:Y:S01]  /*4de0*/  FFMA.FTZ R26, R47, R2.reuse, -R73 ;  /* 0x000000022f1a7223 */ /* 0x080fe20000010849 */
[-C--:B------:R-:W-:Y:S01]  /*4df0*/  FFMA.FTZ R168, R48, R2.reuse, -R153 ;  /* 0x0000000230a87223 */ /* 0x080fe20000010899 */
[----:B------:R-:W2:Y:S01]  /*4e00*/  MUFU.EX2 R11, R11 ;  /* 0x0000000b000b7308 */ /* 0x000ea20000000800 */
[-C--:B------:R-:W-:Y:S01]  /*4e10*/  FFMA.FTZ R169, R50, R2.reuse, -R73 ;  /* 0x0000000232a97223 */ /* 0x080fe20000010849 */
[-C--:B------:R-:W-:Y:S01]  /*4e20*/  FFMA.FTZ R33, R49, R2.reuse, -R153 ;  /* 0x0000000231217223 */ /* 0x080fe20000010899 */
[-C--:B------:R-:W-:Y:S01]  /*4e30*/  FFMA.FTZ R28, R51, R2.reuse, -R73 ;  /* 0x00000002331c7223 */ /* 0x080fe20000010849 */
[-C--:B------:R-:W-:Y:S01]  /*4e40*/  FFMA.FTZ R170, R52, R2.reuse, -R153 ;  /* 0x0000000234aa7223 */ /* 0x080fe20000010899 */
[-C--:B------:R-:W-:Y:S01]  /*4e50*/  FFMA.FTZ R171, R54, R2.reuse, -R73 ;  /* 0x0000000236ab7223 */ /* 0x080fe20000010849 */
[-C--:B------:R-:W-:Y:S01]  /*4e60*/  FFMA.FTZ R37, R53, R2.reuse, -R153 ;  /* 0x0000000235257223 */ /* 0x080fe20000010899 */
[-C--:B------:R-:W-:Y:S01]  /*4e70*/  FFMA.FTZ R30, R55, R2.reuse, -R73 ;  /* 0x00000002371e7223 */ /* 0x080fe20000010849 */
[----:B------:R-:W3:Y:S01]  /*4e80*/  MUFU.EX2 R10, R10 ;  /* 0x0000000a000a7308 */ /* 0x000ee20000000800 */
[----:B-1----:R-:W-:Y:S01]  /*4e90*/  FFMA.FTZ R3, R8, R3, R181 ;  /* 0x0000000308037223 */ /* 0x002fe200000100b5 */
[-CC-:B------:R-:W-:Y:S01]  /*4ea0*/  FFMA.FTZ R45, R61, R2.reuse, -R153.reuse ;  /* 0x000000023d2d7223 */ /* 0x180fe20000010899 */
[-CC-:B------:R-:W-:Y:S01]  /*4eb0*/  FFMA.FTZ R49, R65, R2.reuse, -R153.reuse ;  /* 0x0000000241317223 */ /* 0x180fe20000010899 */
[-CC-:B------:R-:W-:Y:S01]  /*4ec0*/  FFMA.FTZ R53, R69, R2.reuse, -R153.reuse ;  /* 0x0000000245357223 */ /* 0x180fe20000010899 */
[-CC-:B------:R-:W-:Y:S01]  /*4ed0*/  FFMA.FTZ R152, R56, R2.reuse, -R153.reuse ;  /* 0x0000000238987223 */ /* 0x180fe20000010899 */
[-CC-:B------:R-:W-:Y:S01]  /*4ee0*/  FFMA.FTZ R154, R60, R2.reuse, -R153.reuse ;  /* 0x000000023c9a7223 */ /* 0x180fe20000010899 */
[-CC-:B------:R-:W-:Y:S01]  /*4ef0*/  FFMA.FTZ R156, R64, R2.reuse, -R153.reuse ;  /* 0x00000002409c7223 */ /* 0x180fe20000010899 */
[----:B------:R-:W1:Y:S01]  /*4f00*/  MUFU.EX2 R182, R182 ;  /* 0x000000b600b67308 */ /* 0x000e620000000800 */
[----:B--2---:R-:W-:Y:S01]  /*4f10*/  FADD.FTZ R27, R11, R6 ;  /* 0x000000060b1b7221 */ /* 0x004fe20000010000 */
[-CC-:B------:R-:W-:Y:S01]  /*4f20*/  FFMA.FTZ R158, R68, R2.reuse, -R153.reuse ;  /* 0x00000002449e7223 */ /* 0x180fe20000010899 */
[-CC-:B------:R-:W-:Y:S01]  /*4f30*/  FFMA.FTZ R160, R72, R2.reuse, -R153.reuse ;  /* 0x0000000248a07223 */ /* 0x180fe20000010899 */
[-CC-:B------:R-:W-:Y:S01]  /*4f40*/  FFMA.FTZ R162, R76, R2.reuse, -R153.reuse ;  /* 0x000000024ca27223 */ /* 0x180fe20000010899 */
[-CC-:B------:R-:W-:Y:S01]  /*4f50*/  FFMA.FTZ R61, R77, R2.reuse, -R153.reuse ;  /* 0x000000024d3d7223 */ /* 0x180fe20000010899 */
[-CC-:B------:R-:W-:Y:S01]  /*4f60*/  FFMA.FTZ R164, R80, R2.reuse, -R153.reuse ;  /* 0x0000000250a47223 */ /* 0x180fe20000010899 */
[-C--:B------:R-:W-:Y:S01]  /*4f70*/  FFMA.FTZ R65, R81, R2.reuse, -R153 ;  /* 0x0000000251417223 */ /* 0x080fe20000010899 */
[----:B------:R-:W2:Y:S01]  /*4f80*/  MUFU.EX2 R183, R183 ;  /* 0x000000b700b77308 */ /* 0x000ea20000000800 */
[----:B---3--:R-:W-:Y:S01]  /*4f90*/  FADD.FTZ R6, R10, R3 ;  /* 0x000000030a067221 */ /* 0x008fe20000010000 */
[-CC-:B------:R-:W-:Y:S01]  /*4fa0*/  FFMA.FTZ R166, R84, R2.reuse, -R153.reuse ;  /* 0x0000000254a67223 */ /* 0x180fe20000010899 */
[-C--:B------:R-:W-:Y:S01]  /*4fb0*/  FFMA.FTZ R69, R85, R2.reuse, -R153 ;  /* 0x0000000255457223 */ /* 0x080fe20000010899 */
[-CC-:B------:R-:W-:Y:S01]  /*4fc0*/  FFMA.FTZ R153, R58, R2.reuse, -R73.reuse ;  /* 0x000000023a997223 */ /* 0x180fe20000010849 */
[-CC-:B------:R-:W-:Y:S01]  /*4fd0*/  FFMA.FTZ R32, R59, R2.reuse, -R73.reuse ;  /* 0x000000023b207223 */ /* 0x180fe20000010849 */
[-CC-:B------:R-:W-:Y:S01]  /*4fe0*/  FFMA.FTZ R155, R62, R2.reuse, -R73.reuse ;  /* 0x000000023e9b7223 */ /* 0x180fe20000010849 */
[-C--:B------:R-:W-:Y:S01]  /*4ff0*/  FFMA.FTZ R34, R63, R2.reuse, -R73 ;  /* 0x000000023f227223 */ /* 0x080fe20000010849 */
[----:B------:R-:W3:Y:S01]  /*5000*/  MUFU.EX2 R13, R13 ;  /* 0x0000000d000d7308 */ /* 0x000ee20000000800 */
[----:B-1----:R-:W-:Y:S01]  /*5010*/  FADD.FTZ R36, R182, R27 ;  /* 0x0000001bb6247221 */ /* 0x002fe20000010000 */
        /* <DEDUP_REMOVED lines=10> */
[----:B------:R-:W-:Y:S01]  /*50c0*/  FFMA.FTZ R86, R86, R2, -R73 ;  /* 0x0000000256567223 */ /* 0x000fe20000010849 */
[----:B------:R-:W-:-:S03]  /*50d0*/  IMAD.U32 R31, RZ, RZ, UR6 ;  /* 0x00000006ff1f7e24 */ /* 0x000fc6000f8e00ff */
[----:B------:R-:W2:Y:S01]  /*50e0*/  MUFU.EX2 R176, R176 ;  /* 0x000000b000b07308 */ /* 0x000ea20000000800 */
[----:B---3--:R-:W-:-:S07]  /*50f0*/  FADD.FTZ R27, R13, R36 ;  /* 0x000000240d1b7221 */ /* 0x008fce0000010000 */
[----:B------:R-:W3:Y:S01]  /*5100*/  MUFU.EX2 R177, R177 ;  /* 0x000000b100b17308 */ /* 0x000ee20000000800 */
[----:B-1----:R-:W-:-:S07]  /*5110*/  FADD.FTZ R6, R12, R3 ;  /* 0x000000030c067221 */ /* 0x002fce0000010000 */
[----:B------:R-:W1:Y:S01]  /*5120*/  MUFU.EX2 R15, R15 ;  /* 0x0000000f000f7308 */ /* 0x000e620000000800 */
[----:B--2---:R-:W-:-:S07]  /*5130*/  FADD.FTZ R36, R176, R27 ;  /* 0x0000001bb0247221 */ /* 0x004fce0000010000 */
[----:B------:R-:W2:Y:S01]  /*5140*/  MUFU.EX2 R14, R14 ;  /* 0x0000000e000e7308 */ /* 0x000ea20000000800 */
[----:B---3--:R-:W-:-:S07]  /*5150*/  FADD.FTZ R3, R177, R6 ;  /* 0x00000006b1037221 */ /* 0x008fce0000010000 */
[----:B------:R-:W3:Y:S01]  /*5160*/  MUFU.EX2 R178, R178 ;  /* 0x000000b200b27308 */ /* 0x000ee20000000800 */
[----:B-1----:R-:W-:Y:S01]  /*5170*/  FADD.FTZ R27, R15, R36 ;  /* 0x000000240f1b7221 */ /* 0x002fe20000010000 */
[----:B------:R-:W-:-:S06]  /*5180*/  FFMA.FTZ R36, R67, R2, -R73 ;  /* 0x0000000243247223 */ /* 0x000fcc0000010849 */
[----:B------:R-:W1:Y:S01]  /*5190*/  MUFU.EX2 R179, R179 ;  /* 0x000000b300b37308 */ /* 0x000e620000000800 */
[----:B--2---:R-:W-:-:S07]  /*51a0*/  FADD.FTZ R6, R14, R3 ;  /* 0x000000030e067221 */ /* 0x004fce0000010000 */
        /* <DEDUP_REMOVED lines=13> */
[----:B---3--:R-:W-:Y:S01]  /*5280*/  FADD.FTZ R27, R25, R38 ;  /* 0x00000026191b7221 */ /* 0x008fe20000010000 */
[-CC-:B------:R-:W-:Y:S01]  /*5290*/  FFMA.FTZ R38, R71, R2.reuse, -R73.reuse ;  /* 0x0000000247267223 */ /* 0x180fe20000010849 */
[----:B------:R-:W-:-:S05]  /*52a0*/  FFMA.FTZ R73, R87, R2, -R73 ;  /* 0x0000000257497223 */ /* 0x000fca0000010849 */
        /* <DEDUP_REMOVED lines=62> */
[----:B------:R-:W-:-:S05]  /*5690*/  @P1 VIADD R6, R31, 0x34840 ;  /* 0x000348401f061836 */ /* 0x000fca0000000000 */
[----:B------:R-:W-:Y:S01]  /*56a0*/  @P1 PRMT R6, R23, 0x654, R6 ;  /* 0x0000065417061816 */ /* 0x000fe20000000006 */
[----:B------:R-:W1:Y:S01]  /*56b0*/  MUFU.EX2 R162, R162 ;  /* 0x000000a200a27308 */ /* 0x000e620000000800 */
[----:B--2---:R-:W-:Y:S02]  /*56c0*/  FADD.FTZ R27, R57, R40 ;  /* 0x00000028391b7221 */ /* 0x004fe40000010000 */
[----:B------:R2:W-:Y:S05]  /*56d0*/  @P1 SYNCS.ARRIVE.TRANS64.RED.A1T0 RZ, [R6+URZ], RZ ;  /* 0x000000ff06ff19a7 */ /* 0x0005ea000810043f */
[----:B------:R-:W4:Y:S01]  /*56e0*/  MUFU.EX2 R78, R78 ;  /* 0x0000004e004e7308 */ /* 0x000f220000000800 */
[----:B---3--:R-:W-:-:S07]  /*56f0*/  FADD.FTZ R3, R42, R3 ;  /* 0x000000032a037221 */ /* 0x008fce0000010000 */
[----:B------:R-:W3:Y:S01]  /*5700*/  MUFU.EX2 R61, R61 ;  /* 0x0000003d003d7308 */ /* 0x000ee20000000800 */
[----:B-1----:R-:W-:-:S07]  /*5710*/  FADD.FTZ R40, R162, R27 ;  /* 0x0000001ba2287221 */ /* 0x002fce0000010000 */
[----:B------:R-:W1:Y:S01]  /*5720*/  MUFU.EX2 R79, R79 ;  /* 0x0000004f004f7308 */ /* 0x000e620000000800 */
[----:B----4-:R-:W-:-:S07]  /*5730*/  FADD.FTZ R3, R78, R3 ;  /* 0x000000034e037221 */ /* 0x010fce0000010000 */
        /* <DEDUP_REMOVED lines=16> */
[----:B--2---:R-:W-:-:S03]  /*5840*/  FADD.FTZ R6, R69, R6 ;  /* 0x0000000645067221 */ /* 0x004fc60000010000 */
[----:B---3--:R-:W-:Y:S01]  /*5850*/  FADD.FTZ R3, R73, R3 ;  /* 0x0000000349037221 */ /* 0x008fe20000010000 */
[----:B------:R-:W-:Y:S06]  /*5860*/  @!P0 BRA `(.L_x_146) ;  /* 0x0000000000048947 */ /* 0x000fec0003800000 */
[----:B------:R-:W-:Y:S01]  /*5870*/  BPT.TRAP 0x1 ;  /* 0x000000040000795c */ /* 0x000fe20000300000 */
.L_x_146:
[----:B------:R-:W-:Y:S01]  /*5880*/  ISETP.NE.AND P1, PT, R18, RZ, PT ;  /* 0x000000ff1200720c */ /* 0x000fe20003f25270 */
[----:B------:R-:W-:Y:S01]  /*5890*/  IMAD.U32 R27, RZ, RZ, UR7 ;  /* 0x00000007ff1b7e24 */ /* 0x000fe2000f8e00ff */
[----:B------:R-:W-:Y:S01]  /*58a0*/  UMOV UR4, UR39 ;  /* 0x0000002700047c82 */ /* 0x000fe20008000000 */
[----:B------:R-:W-:Y:S01]  /*58b0*/  UMOV UR5, UR38 ;  /* 0x0000002600057c82 */ /* 0x000fe20008000000 */
[----:B------:R-:W-:Y:S01]  /*58c0*/  F2FP.BF16.F32.PACK_AB R180, R11, R180 ;  /* 0x000000b40bb4723e */ /* 0x000fe200000010ff */
[----:B------:R-:W-:Y:S01]  /*58d0*/  IMAD.MOV.U32 R11, RZ, RZ, R0 ;  /* 0x000000ffff0b7224 */ /* 0x000fe200078e0000 */
[----:B------:R-:W-:Y:S01]  /*58e0*/  F2FP.BF16.F32.PACK_AB R181, R10, R181 ;  /* 0x000000b50ab5723e */ /* 0x000fe200000010ff */
[----:B------:R-:W-:Y:S01]  /*58f0*/  IMAD.MOV.U32 R10, RZ, RZ, R7 ;  /* 0x000000ffff0a7224 */ /* 0x000fe200078e0007 */
[----:B------:R-:W-:Y:S02]  /*5900*/  F2FP.BF16.F32.PACK_AB R182, R13, R182 ;  /* 0x000000b60db6723e */ /* 0x000fe400000010ff */
[----:B------:R-:W-:-:S02]  /*5910*/  F2FP.BF16.F32.PACK_AB R183, R12, R183 ;  /* 0x000000b70cb7723e */ /* 0x000fc400000010ff */
[----:B------:R-:W-:Y:S01]  /*5920*/  F2FP.BF16.F32.PACK_AB R176, R15, R176 ;  /* 0x000000b00fb0723e */ /* 0x000fe200000010ff */
[----:B------:R-:W-:Y:S01]  /*5930*/  @P1 VIADD R27, R27, 0x34860 ;  /* 0x000348601b1b1836 */ /* 0x000fe20000000000 */
[----:B------:R-:W-:Y:S02]  /*5940*/  F2FP.BF16.F32.PACK_AB R177, R14, R177 ;  /* 0x000000b10eb1723e */ /* 0x000fe400000010ff */
[----:B------:R-:W-:Y:S02]  /*5950*/  F2FP.BF16.F32.PACK_AB R178, R21, R178 ;  /* 0x000000b215b2723e */ /* 0x000fe400000010ff */
[----:B------:R-:W-:Y:S02]  /*5960*/  @P1 PRMT R27, R22, 0x654, R27 ;  /* 0x00000654161b1816 */ /* 0x000fe4000000001b */
[----:B------:R-:W-:Y:S02]  /*5970*/  F2FP.BF16.F32.PACK_AB R179, R20, R179 ;  /* 0x000000b314b3723e */ /* 0x000fe400000010ff */
[----:B------:R1:W-:Y:S01]  /*5980*/  @P1 SYNCS.ARRIVE.TRANS64.RED.A1T0 RZ, [R27+URZ], RZ ;  /* 0x000000ff1bff19a7 */ /* 0x0003e2000810043f */
[C---:B------:R-:W-:Y:S01]  /*5990*/  ISETP.GT.AND P1, PT, R193.reuse, RZ, PT ;  /* 0x000000ffc100720c */ /* 0x040fe20003f24270 */
[----:B------:R-:W-:Y:S01]  /*59a0*/  VIADD R193, R193, 0xffffffff ;  /* 0xffffffffc1c17836 */ /* 0x000fe20000000000 */
[----:B------:R-:W-:-:S02]  /*59b0*/  F2FP.BF16.F32.PACK_AB R172, R25, R172 ;  /* 0x000000ac19ac723e */ /* 0x000fc400000010ff */
[----:B------:R-:W-:Y:S02]  /*59c0*/  F2FP.BF16.F32.PACK_AB R173, R24, R173 ;  /* 0x000000ad18ad723e */ /* 0x000fe400000010ff */
[----:B------:R-:W-:Y:S02]  /*59d0*/  F2FP.BF16.F32.PACK_AB R174, R29, R174 ;  /* 0x000000ae1dae723e */ /* 0x000fe400000010ff */
[----:B------:R-:W-:Y:S02]  /*59e0*/  F2FP.BF16.F32.PACK_AB R175, R26, R175 ;  /* 0x000000af1aaf723e */ /* 0x000fe400000010ff */
[----:B------:R-:W-:Y:S02]  /*59f0*/  F2FP.BF16.F32.PACK_AB R168, R33, R168 ;  /* 0x000000a821a8723e */ /* 0x000fe400000010ff */
[----:B------:R-:W-:Y:S02]  /*5a00*/  F2FP.BF16.F32.PACK_AB R169, R28, R169 ;  /* 0x000000a91ca9723e */ /* 0x000fe400000010ff */
        /* <DEDUP_REMOVED lines=17> */
[----:B------:R-:W-:Y:S01]  /*5b20*/  F2FP.BF16.F32.PACK_AB R167, R73, R86 ;  /* 0x0000005649a7723e */ /* 0x000fe200000010ff */
[----:B-1----:R-:W-:Y:S06]  /*5b30*/  @P1 BRA `(.L_x_147) ;  /* 0xffffffdc00b41947 */ /* 0x002fec000383ffff */
.L_x_136:
        /* <DEDUP_REMOVED lines=67> */
.L_x_148:
[----:B------:R-:W-:Y:S01]  /*5f70*/  ULEA UR5, UR38, UR60, 0x3 ;  /* 0x0000003c26057291 */ /* 0x000fe2000f8e183f */
[----:B------:R-:W-:-:S05]  /*5f80*/  IMAD.U32 R4, RZ, RZ, UR39 ;  /* 0x00000027ff047e24 */ /* 0x000fca000f8e00ff */
[----:B------:R-:W-:-:S04]  /*5f90*/  SHF.L.U32 R4, R4, 0x1f, RZ ;  /* 0x0000001f04047819 */ /* 0x000fc800000006ff */
[----:B------:R1:W2:Y:S01]  /*5fa0*/  SYNCS.PHASECHK.TRANS64.TRYWAIT P1, [UR5+0x34850], R4 ;  /* 0x03485004ff0075a7 */ /* 0x0002a20008020145 */
[----:B------:R-:W-:Y:S05]  /*5fb0*/  @!P0 BRA `(.L_x_149) ;  /* 0x0000000000048947 */ /* 0x000fea0003800000 */
[----:B------:R-:W-:Y:S01]  /*5fc0*/  BPT.TRAP 0x1 ;  /* 0x000000040000795c */ /* 0x000fe20000300000 */
.L_x_149:
[----:B--2---:R-:W-:Y:S05]  /*5fd0*/  @P1 BRA `(.L_x_150) ;  /* 0x0000000000081947 */ /* 0x004fea0003800000 */
[----:B------:R-:W2:Y:S02]  /*5fe0*/  SYNCS.PHASECHK.TRANS64.TRYWAIT P1, [UR5+0x34850], R4 ;  /* 0x03485004ff0075a7 */ /* 0x000ea40008020145 */
[----:B--2---:R-:W-:Y:S05]  /*5ff0*/  @!P1 BRA `(.L_x_151) ;  /* 0x0000004800749947 */ /* 0x004fea0003800000 */
.L_x_150:
[----:B------:R-:W-:Y:S01]  /*6000*/  UIADD3 UR4, UR60, 0x400, URZ ;  /* 0x000004003c047890 */ /* 0x000fe2000fffe03f */
[----:B------:R-:W-:Y:S01]  /*6010*/  WARPGROUP.ARRIVE ;  /* 0x00000000000079c5 */ /* 0x000fe20000000000 */
[----:B------:R-:W-:Y:S01]  /*6020*/  UMOV UR7, 0x40000040 ;  /* 0x4000004000077882 */ /* 0x000fe20000000000 */
[----:B--2---:R-:W2:Y:S01]  /*6030*/  SHFL.BFLY PT, R5, R6, 0x2, 0x1f ;  /* 0x0c401f0006057f89 */ /* 0x004ea200000e0000 */
[----:B------:R-:W-:Y:S01]  /*6040*/  USHF.R.U32.HI UR4, URZ, 0x4, UR4 ;  /* 0x000000043f047899 */ /* 0x000fe20008011604 */
[----:B------:R-:W-:Y:S02]  /*6050*/  IMAD.MOV.U32 R20, RZ, RZ, -0x800000 ;  /* 0xff800000ff147424 */ /* 0x000fe400078e00ff */
[----:B-1----:R-:W1:Y:S01]  /*6060*/  SHFL.BFLY PT, R4, R3, 0x2, 0x1f ;  /* 0x0c401f0003047f89 */ /* 0x002e6200000e0000 */
[----:B------:R-:W-:-:S04]  /*6070*/  ULOP3.LUT UR4, UR4, 0x3fff, URZ, 0xc0, !UPT ;  /* 0x00003fff04047892 */ /* 0x000fc8000f8ec03f */
[----:B------:R-:W-:-:S04]  /*6080*/  ULOP3.LUT UR4, UR4, 0x4000000, URZ, 0xfc, !UPT ;  /* 0x0400000004047892 */ /* 0x000fc8000f8efc3f */
[----:B------:R-:W-:-:S07]  /*6090*/  ULEA UR4, UR38, UR4, 0xb ;  /* 0x0000000426047291 */ /* 0x000fce000f8e583f */
[----:B------:R-:W-:Y:S02]  /*60a0*/  UMOV UR6, UR4 ;  /* 0x0000000400067c82 */ /* 0x000fe40008000000 */
[----:B------:R-:W-:Y:S01]  /*60b0*/  HGMMA.64x128x16.F32.BF16 R24, R180, gdesc[UR4].tnspB, R24, gsb0 ;  /* 0x41e00004b4187df0 */ /* 0x000fe20008001818 */
[----:B------:R-:W-:Y:S01]  /*60c0*/  UIADD3 UR6, UR4, 0x80, URZ ;  /* 0x0000008004067890 */ /* 0x000fe2000fffe03f */
[----:B--2---:R-:W-:Y:S01]  /*60d0*/  FADD.FTZ R5, R5, R6 ;  /* 0x0000000605057221 */ /* 0x004fe20000010000 */
[----:B------:R-:W-:Y:S01]  /*60e0*/  UMOV UR7, 0x40000040 ;  /* 0x4000004000077882 */ /* 0x000fe20000000000 */
[----:B-1----:R-:W-:Y:S01]  /*60f0*/  FADD.FTZ R8, R4, R3 ;  /* 0x0000000304087221 */ /* 0x002fe20000010000 */
[----:B------:R-:W-:Y:S02]  /*6100*/  IMAD.MOV.U32 R3, RZ, RZ, -0x800000 ;  /* 0xff800000ff037424 */ /* 0x000fe400078e00ff */
[----:B------:R-:W1:Y:S04]  /*6110*/  SHFL.BFLY PT, R4, R5, 0x1, 0x1f ;  /* 0x0c201f0005047f89 */ /* 0x000e6800000e0000 */
[----:B------:R-:W2:Y:S01]  /*6120*/  SHFL.BFLY PT, R9, R8, 0x1, 0x1f ;  /* 0x0c201f0008097f89 */ /* 0x000ea200000e0000 */
[----:B-1----:R-:W-:Y:S01]  /*6130*/  FADD.FTZ R11, R5, R4 ;  /* 0x00000004050b7221 */ /* 0x002fe20000010000 */
[----:B------:R-:W-:-:S02]  /*6140*/  IMAD.MOV.U32 R4, RZ, RZ, RZ ;  /* 0x000000ffff047224 */ /* 0x000fc400078e00ff */
[----:B--2---:R-:W-:Y:S02]  /*6150*/  FADD.FTZ R12, R8, R9 ;  /* 0x00000009080c7221 */ /* 0x004fe40000010000 */
[----:B------:R-:W-:Y:S01]  /*6160*/  FSETP.NE.FTZ.AND P1, PT, R11, RZ, PT ;  /* 0x000000ff0b00720b */ /* 0x000fe20003f35000 */
[----:B------:R-:W-:Y:S02]  /*6170*/  IMAD.MOV.U32 R9, RZ, RZ, RZ ;  /* 0x000000ffff097224 */ /* 0x000fe400078e00ff */
[----:B------:R-:W-:-:S10]  /*6180*/  FSETP.NE.FTZ.AND P2, PT, R12, RZ, PT ;  /* 0x000000ff0c00720b */ /* 0x000fd40003f55000 */
[----:B------:R-:W1:Y:S01]  /*6190*/  @P1 MUFU.LG2 R6, R11 ;  /* 0x0000000b00061308 */ /* 0x000e620000000c00 */
[C---:B------:R-:W-:Y:S02]  /*61a0*/  @P1 FMUL.FTZ R5, R2.reuse, 0.69314718246459960938 ;  /* 0x3f31721802051820 */ /* 0x040fe40000410000 */
[----:B------:R-:W-:-:S05]  /*61b0*/  @P2 FMUL.FTZ R13, R2, 0.69314718246459960938 ;  /* 0x3f317218020d2820 */ /* 0x000fca0000410000 */
[----:B------:R-:W2:Y:S08]  /*61c0*/  @P2 MUFU.LG2 R10, R12 ;  /* 0x0000000c000a2308 */ /* 0x000eb00000000c00 */
[----:B------:R3:W4:Y:S01]  /*61d0*/  @P1 MUFU.RCP R4, R11 ;  /* 0x0000000b00041308 */ /* 0x0007220000001000 */
[----:B-1----:R-:W-:-:S04]  /*61e0*/  @P1 FMUL.FTZ R6, R6, 0.69314718246459960938 ;  /* 0x3f31721806061820 */ /* 0x002fc80000410000 */
[----:B------:R-:W-:-:S03]  /*61f0*/  @P1 FFMA.FTZ R20, R5, R0, R6 ;  /* 0x0000000005141223 */ /* 0x000fc60000010006 */
[----:B------:R3:W1:Y:S01]  /*6200*/  @P2 MUFU.RCP R9, R12 ;  /* 0x0000000c00092308 */ /* 0x0006620000001000 */
[----:B--2---:R-:W-:-:S04]  /*6210*/  @P2 FMUL.FTZ R10, R10, 0.69314718246459960938 ;  /* 0x3f3172180a0a2820 */ /* 0x004fc80000410000 */
[----:B------:R-:W-:Y:S01]  /*6220*/  @P2 FFMA.FTZ R3, R13, R7, R10 ;  /* 0x000000070d032223 */ /* 0x000fe2000001000a */
[----:B------:R-:W-:Y:S02]  /*6230*/  WARPGROUP.DEPBAR.LE gsb0, 0x0 ;  /* 0x00008000000079c5 */ /* 0x000fe40000010000 */
[----:B------:R-:W-:-:S06]  /*6240*/  WARPGROUP.ARRIVE ;  /* 0x00000000000079c5 */ /* 0x000fcc0000000000 */
        /* <DEDUP_REMOVED lines=31> */
[----:B------:R-:W-:Y:S03]  /*6440*/  HGMMA.64x128x16.F32.BF16 R24, R164, gdesc[UR4].tnspB, R24, gsb0 ;  /* 0x41e00004a4187df0 */ /* 0x000fe60008001818 */
[----:B------:R-:W-:Y:S02]  /*6450*/  WARPGROUP.DEPBAR.LE gsb0, 0x0 ;  /* 0x00008000000079c5 */ /* 0x000fe40000010000 */
[----:B-1-34-:R-:W-:Y:S05]  /*6460*/  @!P0 BRA `(.L_x_152) ;  /* 0x0000000000048947 */ /* 0x01afea0003800000 */
[----:B------:R-:W-:Y:S01]  /*6470*/  BPT.TRAP 0x1 ;  /* 0x000000040000795c */ /* 0x000fe20000300000 */
.L_x_152:
[----:B------:R-:W-:Y:S01]  /*6480*/  ISETP.NE.AND P3, PT, R18, RZ, PT ;  /* 0x000000ff1200720c */ /* 0x000fe20003f65270 */
[----:B------:R-:W-:Y:S02]  /*6490*/  IMAD.U32 R5, RZ, RZ, UR5 ;  /* 0x00000005ff057e24 */ /* 0x000fe4000f8e00ff */
        /* <DEDUP_REMOVED lines=11> */
[----:B------:R-:W-:-:S02]  /*6550*/  @P3 VIADD R5, R5, 0x34860 ;  /* 0x0003486005053836 */ /* 0x000fc40000000000 */
[-C--:B------:R-:W-:Y:S01]  /*6560*/  FMUL.FTZ R46, R46, R9.reuse ;  /* 0x000000092e2e7220 */ /* 0x080fe20000410000 */
[-C--:B------:R-:W-:Y:S01]  /*6570*/  FMUL.FTZ R51, R51, R9.reuse ;  /* 0x0000000933337220 */ /* 0x080fe20000410000 */
[-C--:B------:R-:W-:Y:S01]  /*6580*/  FMUL.FTZ R50, R50, R9.reuse ;  /* 0x0000000932327220 */ /* 0x080fe20000410000 */
[-C--:B------:R-:W-:Y:S01]  /*6590*/  FMUL.FTZ R55, R55, R9.reuse ;  /* 0x0000000937377220 */ /* 0x080fe20000410000 */
[----:B------:R-:W-:Y:S01]  /*65a0*/  @P3 PRMT R5, R22, 0x654, R5 ;  /* 0x0000065416053816 */ /* 0x000fe20000000005 */
[-C--:B------:R-:W-:Y:S01]  /*65b0*/  FMUL.FTZ R54, R54, R9.reuse ;  /* 0x0000000936367220 */ /* 0x080fe20000410000 */
[-C--:B------:R-:W-:Y:S01]  /*65c0*/  FMUL.FTZ R59, R59, R9.reuse ;  /* 0x000000093b3b7220 */ /* 0x080fe20000410000 */
[-C--:B------:R-:W-:Y:S01]  /*65d0*/  FMUL.FTZ R58, R58, R9.reuse ;  /* 0x000000093a3a7220 */ /* 0x080fe20000410000 */
[----:B------:R1:W-:Y:S01]  /*65e0*/  @P3 SYNCS.ARRIVE.TRANS64.RED.A1T0 RZ, [R5+URZ], RZ ;  /* 0x000000ff05ff39a7 */ /* 0x0003e2000810043f */
        /* <DEDUP_REMOVED lines=14> */
[C---:B-1----:R-:W-:Y:S01]  /*66d0*/  LOP3.LUT R5, R16.reuse, 0x380, RZ, 0xc0, !PT ;  /* 0x0000038010057812 */ /* 0x042fe200078ec0ff */
[-C--:B------:R-:W-:Y:S01]  /*66e0*/  FMUL.FTZ R6, R29, R4.reuse ;  /* 0x000000041d067220 */ /* 0x080fe20000410000 */
[----:B------:R-:W-:Y:S01]  /*66f0*/  IADD3 R9, P1, R16, 0x40, RZ ;  /* 0x0000004010097810 */ /* 0x000fe20007f3e0ff */
[-C--:B------:R-:W-:Y:S01]  /*6700*/  FMUL.FTZ R7, R28, R4.reuse ;  /* 0x000000041c077220 */ /* 0x080fe20000410000 */
[C---:B------:R-:W-:Y:S01]  /*6710*/  IADD3 R29, P0, R16.reuse, 0x20, RZ ;  /* 0x00000020101d7810 */ /* 0x040fe20007f1e0ff */
[-C--:B------:R-:W-:Y:S01]  /*6720*/  FMUL.FTZ R25, R25, R4.reuse ;  /* 0x0000000419197220 */ /* 0x080fe20000410000 */
[----:B------:R-:W-:Y:S01]  /*6730*/  IADD3 R15, P6, R16, 0x4000, RZ ;  /* 0x00004000100f7810 */ /* 0x000fe20007fde0ff */
[-C--:B------:R-:W-:Y:S01]  /*6740*/  FMUL.FTZ R0, R24, R4.reuse ;  /* 0x0000000418007220 */ /* 0x080fe20000410000 */
[----:B------:R-:W-:Y:S01]  /*6750*/  SHF.R.U64 R5, R5, 0x3, RZ ;  /* 0x0000000305057819 */ /* 0x000fe200000012ff */
[-C--:B------:R-:W-:Y:S01]  /*6760*/  FMUL.FTZ R33, R33, R4.reuse ;  /* 0x0000000421217220 */ /* 0x080fe20000410000 */
[----:B------:R-:W-:Y:S01]  /*6770*/  LOP3.LUT R26, R9, 0x380, RZ, 0xc0, !PT ;  /* 0x00000380091a7812 */ /* 0x000fe200078ec0ff */
[-C--:B------:R-:W-:Y:S01]  /*6780*/  FMUL.FTZ R32, R32, R4.reuse ;  /* 0x0000000420207220 */ /* 0x080fe20000410000 */
[----:B------:R-:W-:Y:S01]  /*6790*/  LOP3.LUT R28, R29, 0x380, RZ, 0xc0, !PT ;  /* 0x000003801d1c7812 */ /* 0x000fe200078ec0ff */
        /* <DEDUP_REMOVED lines=26> */
[----:B------:R-:W-:Y:S01]  /*6940*/  LOP3.LUT R14, R15, 0x380, RZ, 0xc0, !PT ;  /* 0x000003800f0e7812 */ /* 0x000fe200078ec0ff */
[----:B------:R-:W-:Y:S01]  /*6950*/  UIADD3 UR35, -UR36, URZ, URZ ;  /* 0x0000003f24237290 */ /* 0x000fe2000fffe13f */
[----:B------:R-:W-:Y:S01]  /*6960*/  LOP3.LUT R4, R5, R16, RZ, 0x3c, !PT ;  /* 0x0000001005047212 */ /* 0x000fe200078e3cff */
[--C-:B------:R-:W-:Y:S01]  /*6970*/  IMAD.MOV.U32 R5, RZ, RZ, R17.reuse ;  /* 0x000000ffff057224 */ /* 0x100fe200078e0011 */
[----:B------:R-:W-:Y:S01]  /*6980*/  SHF.R.U64 R26, R26, 0x3, RZ ;  /* 0x000000031a1a7819 */ /* 0x000fe200000012ff */
[----:B------:R-:W-:Y:S01]  /*6990*/  ULDC UR4, c[0x0][0xdb4] ;  /* 0x00036d0000047ab9 */ /* 0x000fe20000000800 */
[----:B------:R-:W-:Y:S01]  /*69a0*/  SHF.R.U64 R28, R28, 0x3, RZ ;  /* 0x000000031c1c7819 */ /* 0x000fe200000012ff */
[----:B------:R-:W-:Y:S01]  /*69b0*/  UIMAD UR35, UR4, UR35, UR61 ;  /* 0x00000023042372a4 */ /* 0x000fe2000f8e023d */
[----:B------:R-:W-:Y:S01]  /*69c0*/  SHF.R.U64 R14, R14, 0x3, RZ ;  /* 0x000000030e0e7819 */ /* 0x000fe200000012ff */
[----:B------:R-:W-:Y:S01]  /*69d0*/  UIADD3 UR34, -UR61, URZ, URZ ;  /* 0x0000003f3d227290 */ /* 0x000fe2000fffe13f */
[----:B------:R-:W-:Y:S01]  /*69e0*/  LOP3.LUT R26, R26, R9, RZ, 0x3c, !PT ;  /* 0x000000091a1a7212 */ /* 0x000fe200078e3cff */
[----:B------:R-:W-:Y:S01]  /*69f0*/  ULDC UR5, c[0x0][0xda8] ;  /* 0x00036a0000057ab9 */ /* 0x000fe20000000800 */
[----:B------:R-:W-:Y:S01]  /*6a00*/  LOP3.LUT R28, R28, R29, RZ, 0x3c, !PT ;  /* 0x0000001d1c1c7212 */ /* 0x000fe200078e3cff */
[--C-:B------:R-:W-:Y:S01]  /*6a10*/  IMAD.X R29, RZ, RZ, R17.reuse, P0 ;  /* 0x000000ffff1d7224 */ /* 0x100fe200000e0611 */
[----:B------:R-:W-:Y:S01]  /*6a20*/  MOV R9, R4 ;  /* 0x0000000400097202 */ /* 0x000fe20000000f00 */
[----:B------:R-:W-:Y:S01]  /*6a30*/  USHF.R.S32.HI UR4, URZ, 0x1f, UR35 ;  /* 0x0000001f3f047899 */ /* 0x000fe20008011423 */
[----:B------:R-:W-:Y:S01]  /*6a40*/  F2FP.BF16.F32.PACK_AB R5, R27, R2 ;  /* 0x000000021b05723e */ /* 0x000fe200000010ff */
[--C-:B------:R-:W-:Y:S01]  /*6a50*/  IMAD.X R27, RZ, RZ, R17.reuse, P1 ;  /* 0x000000ffff1b7224 */ /* 0x100fe200008e0611 */
[----:B------:R-:W-:Y:S01]  /*6a60*/  LOP3.LUT R14, R14, R15, RZ, 0x3c, !PT ;  /* 0x0000000f0e0e7212 */ /* 0x000fe200078e3cff */
[----:B------:R-:W-:Y:S01]  /*6a70*/  IMAD.X R15, RZ, RZ, R17, P6 ;  /* 0x000000ffff0f7224 */ /* 0x000fe200030e0611 */
[----:B------:R-:W-:Y:S01]  /*6a80*/  R2UR UR6, R187 ;  /* 0x00000000bb0672ca */ /* 0x000fe200000e0000 */
[----:B------:R-:W-:Y:S01]  /*6a90*/  ULDC.64 UR8, c[0x0][0xb70] ;  /* 0x0002dc0000087ab9 */ /* 0x000fe20000000a00 */
[----:B------:R-:W-:Y:S01]  /*6aa0*/  IADD3 R11, P2, R16, 0x60, RZ ;  /* 0x00000060100b7810 */ /* 0x000fe20007f5e0ff */
[----:B------:R-:W-:Y:S01]  /*6ab0*/  USHF.R.S32.HI UR7, URZ, 0x1f, UR36 ;  /* 0x0000001f3f077899 */ /* 0x000fe20008011424 */
[----:B------:R-:W-:Y:S01]  /*6ac0*/  MOV R29, R28 ;  /* 0x0000001c001d7202 */ /* 0x000fe20000000f00 */
[----:B------:R-:W-:Y:S01]  /*6ad0*/  ULDC.64 UR12, c[0x0][0x208] ;  /* 0x00008200000c7ab9 */ /* 0x000fe20000000a00 */
[----:B------:R-:W-:-:S02]  /*6ae0*/  MOV R28, R26 ;  /* 0x0000001a001c7202 */ /* 0x000fc40000000f00 */
[----:B------:R-:W-:Y:S02]  /*6af0*/  MOV R26, R14 ;  /* 0x0000000e001a7202 */ /* 0x000fe40000000f00 */
[----:B------:R-:W1:Y:S01]  /*6b00*/  LDC.64 R14, c[0x0][0xb78] ;  /* 0x0002de00ff0e7b82 */ /* 0x000e620000000a00 */
[----:B------:R-:W-:Y:S02]  /*6b10*/  LOP3.LUT R24, R11, 0x380, RZ, 0xc0, !PT ;  /* 0x000003800b187812 */ /* 0x000fe400078ec0ff */
[----:B------:R-:W-:Y:S01]  /*6b20*/  IADD3 R21, P3, R16, 0x4060, RZ ;  /* 0x0000406010157810 */ /* 0x000fe20007f7e0ff */
[----:B------:R-:W-:Y:S01]  /*6b30*/  UIMAD UR34, UR5, UR34, UR6 ;  /* 0x00000022052272a4 */ /* 0x000fe2000f8e0206 */
[----:B------:R-:W-:Y:S01]  /*6b40*/  SHF.R.U64 R24, R24, 0x3, RZ ;  /* 0x0000000318187819 */ /* 0x000fe200000012ff */
[----:B------:R-:W-:Y:S01]  /*6b50*/  UIMAD UR6, UR4, UR8, URZ ;  /* 0x00000008040672a4 */ /* 0x000fe2000f8e023f */
[----:B------:R-:W-:Y:S01]  /*6b60*/  LOP3.LUT R8, R21, 0x380, RZ, 0xc0, !PT ;  /* 0x0000038015087812 */ /* 0x000fe200078ec0ff */
[----:B------:R-:W-:Y:S01]  /*6b70*/  USHF.L.U32 UR34, UR34, 0x7, URZ ;  /* 0x0000000722227899 */ /* 0x000fe2000800063f */
[----:B------:R-:W-:Y:S01]  /*6b80*/  LOP3.LUT R24, R24, R11, RZ, 0x3c, !PT ;  /* 0x0000000b18187212 */ /* 0x000fe200078e3cff */
[----:B------:R-:W-:Y:S01]  /*6b90*/  UIMAD.WIDE.U32 UR4, UR35, UR8, URZ ;  /* 0x00000008230472a5 */ /* 0x000fe2000f8e003f */
[----:B------:R-:W-:Y:S01]  /*6ba0*/  IADD3 R11, P4, R16, 0x4040, RZ ;  /* 0x00004040100b7810 */ /* 0x000fe20007f9e0ff */
[----:B------:R-:W-:Y:S01]  /*6bb0*/  UIMAD UR6, UR35, UR9, UR6 ;  /* 0x00000009230672a4 */ /* 0x000fe2000f8e0206 */
[----:B------:R-:W-:-:S02]  /*6bc0*/  F2FP.BF16.F32.PACK_AB R6, R6, R7 ;  /* 0x000000070606723e */ /* 0x000fc400000010ff */
[----:B------:R-:W-:Y:S01]  /*6bd0*/  IADD3 R13, P5, R16, 0x4020, RZ ;  /* 0x00004020100d7810 */ /* 0x000fe20007fbe0ff */
[----:B------:R-:W-:Y:S01]  /*6be0*/  UIADD3 UR6, UR5, UR6, URZ ;  /* 0x0000000605067290 */ /* 0x000fe2000fffe03f */
[----:B------:R-:W-:Y:S01]  /*6bf0*/  F2FP.BF16.F32.PACK_AB R4, R25, R0 ;  /* 0x000000001904723e */ /* 0x000fe200000010ff */
[----:B------:R-:W-:Y:S01]  /*6c00*/  IMAD.X R25, RZ, RZ, R17, P2 ;  /* 0x000000ffff197224 */ /* 0x000fe200010e0611 */
[----:B------:R-:W-:Y:S01]  /*6c10*/  F2FP.BF16.F32.PACK_AB R7, R31, R30 ;  /* 0x0000001e1f07723e */ /* 0x000fe200000010ff */
[----:B------:R-:W-:Y:S01]  /*6c20*/  BAR.SYNC.DEFER_BLOCKING 0x1, 0x100 ;  /* 0x0044000000007b1d */ /* 0x000fe20000010000 */
[----:B------:R-:W-:Y:S01]  /*6c30*/  LOP3.LUT R10, R11, 0x380, RZ, 0xc0, !PT ;  /* 0x000003800b0a7812 */ /* 0x000fe200078ec0ff */
[----:B------:R-:W-:Y:S01]  /*6c40*/  VIADD R31, R190, UR34 ;  /* 0x00000022be1f7c36 */ /* 0x000fe20008000000 */
[----:B------:R-:W-:Y:S02]  /*6c50*/  SHF.R.U64 R8, R8, 0x3, RZ ;  /* 0x0000000308087819 */ /* 0x000fe400000012ff */
[----:B------:R-:W-:-:S02]  /*6c60*/  LOP3.LUT R12, R13, 0x380, RZ, 0xc0, !PT ;  /* 0x000003800d0c7812 */ /* 0x000fc400078ec0ff */
[----:B------:R-:W-:Y:S02]  /*6c70*/  SHF.R.U64 R10, R10, 0x3, RZ ;  /* 0x000000030a0a7819 */ /* 0x000fe400000012ff */
[----:B------:R-:W-:Y:S02]  /*6c80*/  LOP3.LUT R8, R8, R21, RZ, 0x3c, !PT ;  /* 0x0000001508087212 */ /* 0x000fe400078e3cff */
[----:B------:R-:W-:Y:S02]  /*6c90*/  SHF.R.U64 R12, R12, 0x3, RZ ;  /* 0x000000030c0c7819 */ /* 0x000fe400000012ff */
[----:B------:R-:W-:Y:S01]  /*6ca0*/  LOP3.LUT R10, R10, R11, RZ, 0x3c, !PT ;  /* 0x0000000b0a0a7212 */ /* 0x000fe200078e3cff */
[--C-:B------:R-:W-:Y:S01]  /*6cb0*/  IMAD.X R11, RZ, RZ, R17.reuse, P4 ;  /* 0x000000ffff0b7224 */ /* 0x100fe200020e0611 */
[----:B------:R-:W-:Y:S01]  /*6cc0*/  LOP3.LUT R12, R12, R13, RZ, 0x3c, !PT ;  /* 0x0000000d0c0c7212 */ /* 0x000fe200078e3cff */
[----:B------:R-:W-:Y:S01]  /*6cd0*/  IMAD.X R13, RZ, RZ, R17, P5 ;  /* 0x000000ffff0d7224 */ /* 0x000fe200028e0611 */
[----:B------:R-:W-:Y:S01]  /*6ce0*/  MOV R27, R24 ;  /* 0x00000018001b7202 */ /* 0x000fe20000000f00 */
[----:B------:R-:W-:Y:S01]  /*6cf0*/  IMAD.U32 R25, RZ, RZ, UR5 ;  /* 0x00000005ff197e24 */ /* 0x000fe2000f8e00ff */
[----:B------:R-:W-:Y:S01]  /*6d00*/  LOP3.LUT P0, RZ, R186, 0x3, RZ, 0xc0, !PT ;  /* 0x00000003baff7812 */ /* 0x000fe2000780c0ff */
[----:B------:R-:W-:Y:S01]  /*6d10*/  IMAD.U32 R24, RZ, RZ, UR4 ;  /* 0x00000004ff187e24 */ /* 0x000fe2000f8e00ff */
[----:B------:R-:W-:Y:S01]  /*6d20*/  ULDC UR4, c[0x0][0xa88] ;  /* 0x0002a20000047ab9 */ /* 0x000fe20000000800 */
[----:B------:R-:W-:Y:S01]  /*6d30*/  IMAD.U32 R25, RZ, RZ, UR6 ;  /* 0x00000006ff197e24 */ /* 0x000fe2000f8e00ff */
[----:B------:R-:W-:Y:S01]  /*6d40*/  MOV R2, R10 ;  /* 0x0000000a00027202 */ /* 0x000fe20000000f00 */
[----:B------:R2:W-:Y:S01]  /*6d50*/  STSM.16.M88.4 [R9], R4 ;  /* 0x0000000409007844 */ /* 0x0005e20000000200 */
[----:B------:R-:W-:Y:S01]  /*6d60*/  MOV R21, R12 ;  /* 0x0000000c00157202 */ /* 0x000fe20000000f00 */
[----:B-1----:R-:W-:Y:S01]  /*6d70*/  IMAD.WIDE.U32 R24, R14, UR36, R24 ;  /* 0x000000240e187c25 */ /* 0x002fe2000f8e0018 */
[----:B------:R-:W-:-:S02]  /*6d80*/  F2FP.BF16.F32.PACK_AB R10, R45, R44 ;  /* 0x0000002c2d0a723e */ /* 0x000fc400000010ff */
[----:B------:R-:W-:Y:S02]  /*6d90*/  F2FP.BF16.F32.PACK_AB R11, R47, R46 ;  /* 0x0000002e2f0b723e */ /* 0x000fe400000010ff */
[----:B------:R-:W-:Y:S02]  /*6da0*/  F2FP.BF16.F32.PACK_AB R12, R49, R48 ;  /* 0x00000030310c723e */ /* 0x000fe400000010ff */
[----:B------:R-:W-:Y:S02]  /*6db0*/  F2FP.BF16.F32.PACK_AB R13, R51, R50 ;  /* 0x00000032330d723e */ /* 0x000fe400000010ff */
[----:B------:R-:W-:Y:S02]  /*6dc0*/  F2FP.BF16.F32.PACK_AB R64, R65, R64 ;  /* 0x000000404140723e */ /* 0x000fe400000010ff */
[----:B------:R-:W-:Y:S02]  /*6dd0*/  F2FP.BF16.F32.PACK_AB R65, R67, R66 ;  /* 0x000000424341723e */ /* 0x000fe400000010ff */
[----:B------:R-:W-:Y:S01]  /*6de0*/  F2FP.BF16.F32.PACK_AB R72, R73, R72 ;  /* 0x000000484948723e */ /* 0x000fe200000010ff */
[----:B--2---:R-:W-:Y:S01]  /*6df0*/  IMAD.X R9, RZ, RZ, R17, P3 ;  /* 0x000000ffff097224 */ /* 0x004fe200018e0611 */
[----:B------:R-:W-:-:S02]  /*6e00*/  F2FP.BF16.F32.PACK_AB R4, R33, R32 ;  /* 0x000000202104723e */ /* 0x000fc400000010ff */
[----:B------:R-:W-:Y:S02]  /*6e10*/  F2FP.BF16.F32.PACK_AB R5, R35, R34 ;  /* 0x000000222305723e */ /* 0x000fe400000010ff */
[----:B------:R-:W-:Y:S01]  /*6e20*/  MOV R0, R8 ;  /* 0x0000000800007202 */ /* 0x000fe20000000f00 */
[----:B------:R-:W-:Y:S01]  /*6e30*/  VIADD R9, R31, 0x8 ;  /* 0x000000081f097836 */ /* 0x000fe20000000000 */
[----:B------:R-:W-:Y:S01]  /*6e40*/  F2FP.BF16.F32.PACK_AB R6, R37, R36 ;  /* 0x000000242506723e */ /* 0x000fe200000010ff */
[----:B------:R-:W-:Y:S01]  /*6e50*/  IMAD R8, R14, UR7, RZ ;  /* 0x000000070e087c24 */ /* 0x000fe2000f8e02ff */
[----:B------:R-:W-:Y:S02]  /*6e60*/  F2FP.BF16.F32.PACK_AB R7, R39, R38 ;  /* 0x000000262707723e */ /* 0x000fe400000010ff */
[----:B------:R-:W-:Y:S01]  /*6e70*/  ISETP.GE.OR P1, PT, R9, UR4, P0 ;  /* 0x0000000409007c0c */ /* 0x000fe20008726670 */
[----:B------:R-:W-:Y:S01]  /*6e80*/  IMAD R30, R15, UR36, R8 ;  /* 0x000000240f1e7c24 */ /* 0x000fe2000f8e0208 */
[----:B------:R-:W-:Y:S01]  /*6e90*/  F2FP.BF16.F32.PACK_AB R8, R41, R40 ;  /* 0x000000282908723e */ /* 0x000fe200000010ff */
[----:B------:R1:W-:Y:S01]  /*6ea0*/  STSM.16.M88.4 [R29], R4 ;  /* 0x000000041d007844 */ /* 0x0003e20000000200 */
[----:B------:R-:W-:-:S02]  /*6eb0*/  F2FP.BF16.F32.PACK_AB R9, R43, R42 ;  /* 0x0000002a2b09723e */ /* 0x000fc400000010ff */
[----:B------:R-:W-:Y:S02]  /*6ec0*/  F2FP.BF16.F32.PACK_AB R14, R53, R52 ;  /* 0x00000034350e723e */ /* 0x000fe400000010ff */
[----:B------:R-:W-:Y:S01]  /*6ed0*/  F2FP.BF16.F32.PACK_AB R15, R55, R54 ;  /* 0x00000036370f723e */ /* 0x000fe200000010ff */
[----:B------:R-:W-:Y:S01]  /*6ee0*/  STSM.16.M88.4 [R28], R8 ;  /* 0x000000081c007844 */ /* 0x000fe20000000200 */
[----:B------:R-:W-:Y:S02]  /*6ef0*/  F2FP.BF16.F32.PACK_AB R66, R69, R68 ;  /* 0x000000444542723e */ /* 0x000fe400000010ff */
[----:B------:R-:W-:Y:S01]  /*6f00*/  F2FP.BF16.F32.PACK_AB R67, R71, R70 ;  /* 0x000000464743723e */ /* 0x000fe200000010ff */
[----:B------:R-:W-:Y:S01]  /*6f10*/  STSM.16.M88.4 [R27], R12 ;  /* 0x0000000c1b007844 */ /* 0x000fe20000000200 */
[----:B------:R-:W-:Y:S02]  /*6f20*/  F2FP.BF16.F32.PACK_AB R73, R75, R74 ;  /* 0x0000004a4b49723e */ /* 0x000fe400000010ff */
[----:B------:R-:W-:-:S02]  /*6f30*/  F2FP.BF16.F32.PACK_AB R80, R81, R80 ;  /* 0x000000505150723e */ /* 0x000fc400000010ff */
[----:B------:R-:W-:Y:S02]  /*6f40*/  F2FP.BF16.F32.PACK_AB R74, R77, R76 ;  /* 0x0000004c4d4a723e */ /* 0x000fe400000010ff */
[----:B-1----:R-:W-:Y:S02]  /*6f50*/  F2FP.BF16.F32.PACK_AB R4, R57, R56 ;  /* 0x000000383904723e */ /* 0x002fe400000010ff */
[----:B------:R-:W-:Y:S02]  /*6f60*/  F2FP.BF16.F32.PACK_AB R5, R59, R58 ;  /* 0x0000003a3b05723e */ /* 0x000fe400000010ff */
[----:B------:R-:W-:Y:S02]  /*6f70*/  F2FP.BF16.F32.PACK_AB R6, R61, R60 ;  /* 0x0000003c3d06723e */ /* 0x000fe400000010ff */
[----:B------:R-:W-:Y:S02]  /*6f80*/  F2FP.BF16.F32.PACK_AB R7, R63, R62 ;  /* 0x0000003e3f07723e */ /* 0x000fe400000010ff */
[----:B------:R-:W-:-:S02]  /*6f90*/  F2FP.BF16.F32.PACK_AB R75, R79, R78 ;  /* 0x0000004e4f4b723e */ /* 0x000fc400000010ff */
[----:B------:R-:W-:Y:S01]  /*6fa0*/  F2FP.BF16.F32.PACK_AB R81, R83, R82 ;  /* 0x000000525351723e */ /* 0x000fe200000010ff */
[----:B------:R1:W-:Y:S01]  /*6fb0*/  STSM.16.M88.4 [R26], R4 ;  /* 0x000000041a007844 */ /* 0x0003e20000000200 */
[----:B------:R-:W-:Y:S02]  /*6fc0*/  F2FP.BF16.F32.PACK_AB R82, R85, R84 ;  /* 0x000000545552723e */ /* 0x000fe400000010ff */
[----:B------:R-:W-:Y:S01]  /*6fd0*/  F2FP.BF16.F32.PACK_AB R83, R87, R86 ;  /* 0x000000565753723e */ /* 0x000fe200000010ff */
[----:B------:R-:W-:Y:S01]  /*6fe0*/  STSM.16.M88.4 [R21], R64 ;  /* 0x0000004015007844 */ /* 0x000fe20000000200 */
[----:B------:R-:W-:Y:S02]  /*6ff0*/  SHF.R.S32.HI R29, RZ, 0x1f, R31 ;  /* 0x0000001fff1d7819 */ /* 0x000fe4000001141f */
[C---:B------:R-:W-:Y:S01]  /*7000*/  IADD3 R24, P2, R31.reuse, R24, RZ ;  /* 0x000000181f187210 */ /* 0x040fe20007f5e0ff */
[----:B------:R-:W-:Y:S01]  /*7010*/  STSM.16.M88.4 [R2], R72 ;  /* 0x0000004802007844 */ /* 0x000fe20000000200 */
[----:B------:R-:W-:Y:S01]  /*7020*/  ISETP.GE.OR P0, PT, R31, UR4, P0 ;  /* 0x000000041f007c0c */ /* 0x000fe20008706670 */
[----:B------:R-:W-:Y:S01]  /*7030*/  ULDC.64 UR4, c[0x0][0xb40] ;  /* 0x0002d00000047ab9 */ /* 0x000fe20000000a00 */
[----:B------:R-:W-:Y:S01]  /*7040*/  IADD3.X R29, R29, R25, R30, P2, !PT ;  /* 0x000000191d1d7210 */ /* 0x000fe200017fe41e */
[----:B------:R-:W-:Y:S01]  /*7050*/  STSM.16.M88.4 [R0], R80 ;  /* 0x0000005000007844 */ /* 0x000fe20000000200 */
[----:B------:R-:W-:Y:S01]  /*7060*/  R2UR UR10, R184 ;  /* 0x00000000b80a72ca */ /* 0x000fe200000e0000 */
[----:B------:R-:W-:Y:S01]  /*7070*/  @!PT LDS RZ, [RZ] ;  /* 0x00000000fffff984 */ /* 0x000fe20000000800 */
[----:B------:R-:W-:Y:S01]  /*7080*/  @!PT LDS RZ, [RZ] ;  /* 0x00000000fffff984 */ /* 0x000fe20000000800 */
[----:B------:R-:W-:Y:S01]  /*7090*/  @!PT LDS RZ, [RZ] ;  /* 0x00000000fffff984 */ /* 0x000fe20000000800 */
[----:B------:R-:W-:Y:S01]  /*70a0*/  @!PT LDS RZ, [RZ] ;  /* 0x00000000fffff984 */ /* 0x000fe20000000800 */
[----:B------:R2:W-:Y:S06]  /*70b0*/  MEMBAR.ALL.CTA ;  /* 0x0000000000007992 */ /* 0x0005ec0000008000 */
[----:B--2---:R-:W2:Y:S02]  /*70c0*/  FENCE.VIEW.ASYNC.S ;  /* 0x00000000000073c6 */ /* 0x004ea40000000000 */
[----:B--2---:R-:W-:Y:S06]  /*70d0*/  BAR.ARV 0x1, 0x120 ;  /* 0x0044800000007b1d */ /* 0x004fec0000002000 */
[C---:B-1----:R-:W-:Y:S01]  /*70e0*/  LEA R4, P2, R24.reuse, UR4, 0x2 ;  /* 0x0000000418047c11 */ /* 0x042fe2000f8410ff */
[----:B------:R-:W-:Y:S01]  /*70f0*/  ULDC UR4, c[0x0][0xc] ;  /* 0x0000030000047ab9 */ /* 0x000fe20000000800 */
[----:B------:R-:W1:Y:S01]  /*7100*/  SHFL.IDX PT, R6, R189, RZ, 0x1f ;  /* 0x00001fffbd067589 */ /* 0x000e6200000e0000 */
[----:B------:R-:W-:Y:S01]  /*7110*/  UIADD3 UR10, UR4, UR10, URZ ;  /* 0x0000000a040a7290 */ /* 0x000fe2000fffe03f */
[----:B------:R-:W-:-:S05]  /*7120*/  LEA.HI.X R5, R24, UR5, R29, 0x2, P2 ;  /* 0x0000000518057c11 */ /* 0x000fca00090f141d */
[----:B------:R2:W-:Y:S01]  /*7130*/  @!P0 STG.E desc[UR12][R4.64], R20 ;  /* 0x0000001404008986 */ /* 0x0005e2000c10190c */
[----:B------:R-:W-:-:S03]  /*7140*/  IMAD.U32 R184, RZ, RZ, UR10 ;  /* 0x0000000affb87e24 */ /* 0x000fc6000f8e00ff */
[----:B------:R2:W-:Y:S01]  /*7150*/  @!P1 STG.E desc[UR12][R4.64+0x20], R3 ;  /* 0x0000200304009986 */ /* 0x0005e2000c10190c */
[----:B-1----:R-:W-:-:S13]  /*7160*/  ISETP.NE.AND P0, PT, R6, 0x7, PT ;  /* 0x000000070600780c */ /* 0x002fda0003f05270 */
[----:B--2---:R-:W-:Y:S05]  /*7170*/  @P0 BRA `(.L_x_153) ;  /* 0x0000000000640947 */ /* 0x004fea0003800000 */
        /* <DEDUP_REMOVED lines=11> */
[----:B------:R-:W-:Y:S01]  /*7230*/  UMOV UR7, 0x40 ;  /* 0x0000004000077882 */ /* 0x000fe20000000000 */
[----:B------:R-:W-:-:S05]  /*7240*/  UMOV UR8, 0x1 ;  /* 0x0000000100087882 */ /* 0x000fca0000000000 */
[----:B------:R1:W-:Y:S02]  /*7250*/  UTMASTG.5D [UR32], [UR4] ;  /* 0x00000020040073b5 */ /* 0x0003e40008020000 */
[----:B-1----:R-:W-:Y:S01]  /*7260*/  UMOV UR32, UR6 ;  /* 0x0000000600207c82 */ /* 0x002fe20008000000 */
[----:B------:R-:W-:Y:S01]  /*7270*/  UMOV UR33, UR7 ;  /* 0x0000000700217c82 */ /* 0x000fe20008000000 */
[----:B------:R-:W-:Y:S01]  /*7280*/  UIADD3 UR6, UR60, 0x34820, URZ ;  /* 0x000348203c067890 */ /* 0x000fe2000fffe03f */
[----:B------:R1:W-:Y:S03]  /*7290*/  UTMASTG.5D [UR32], [UR4] ;  /* 0x00000020040073b5 */ /* 0x0003e60008020000 */
[----:B------:R-:W-:Y:S02]  /*72a0*/  UPRMT UR7, URZ, 0x654, UR6 ;  /* 0x000006543f077896 */ /* 0x000fe40008000006 */
[----:B------:R-:W-:Y:S01]  /*72b0*/  UPRMT UR6, UR8, 0x654, UR6 ;  /* 0x0000065408067896 */ /* 0x000fe20008000006 */
[----:B------:R0:W-:Y:S01]  /*72c0*/  UTMACMDFLUSH ;  /* 0x00000000000079b7 */ /* 0x0001e20000000000 */
[----:B------:R-:W-:-:S05]  /*72d0*/  DEPBAR.LE SB0, 0x0 ;  /* 0x000080000000791a */ /* 0x000fca0000000000 */
[----:B------:R-:W-:Y:S02]  /*72e0*/  SYNCS.ARRIVE.TRANS64.RED.A1T0 RZ, [UR7], RZ ;  /* 0x000000ffffff79a7 */ /* 0x000fe40008100407 */
[----:B-1----:R-:W-:Y:S03]  /*72f0*/  SYNCS.ARRIVE.TRANS64.RED.A1T0 RZ, [UR6], RZ ;  /* 0x000000ffffff79a7 */ /* 0x002fe60008100406 */
.L_x_154:
[----:B------:R-:W-:Y:S05]  /*7300*/  BSYNC B0 ;  /* 0x0000000000007941 */ /* 0x000fea0003800000 */
.L_x_153:
[----:B------:R-:W1:Y:S01]  /*7310*/  LDC R0, c[0x0][0xda4] ;  /* 0x00036900ff007b82 */ /* 0x000e620000000800 */
[----:B------:R-:W-:Y:S01]  /*7320*/  R2UR UR5, R184 ;  /* 0x00000000b80572ca */ /* 0x000fe200000e0000 */
[----:B------:R-:W-:Y:S01]  /*7330*/  UIADD3 UR38, UR38, 0x1, URZ ;  /* 0x0000000126267890 */ /* 0x000fe2000fffe03f */
[----:B------:R-:W-:-:S03]  /*7340*/  VIADD R185, R185, 0x1 ;  /* 0x00000001b9b97836 */ /* 0x000fc60000000000 */
[----:B------:R-:W-:-:S04]  /*7350*/  UISETP.NE.AND UP0, UPT, UR38, 0x2, UPT ;  /* 0x000000022600788c */ /* 0x000fc8000bf05270 */
[----:B------:R-:W-:Y:S02]  /*7360*/  USEL UR4, URZ, 0x1, UP0 ;  /* 0x000000013f047887 */ /* 0x000fe40008000000 */
[----:B------:R-:W-:Y:S02]  /*7370*/  USEL UR38, UR38, URZ, UP0 ;  /* 0x0000003f26267287 */ /* 0x000fe40008000000 */
[----:B------:R-:W-:Y:S01]  /*7380*/  ULOP3.LUT UR39, UR39, UR4, URZ, 0x3c, !UPT ;  /* 0x0000000427277292 */ /* 0x000fe2000f8e3c3f */
[----:B-1----:R-:W-:-:S13]  /*7390*/  ISETP.LE.AND P0, PT, R0, UR5, PT ;  /* 0x0000000500007c0c */ /* 0x002fda000bf03270 */
[----:B------:R-:W-:Y:S05]  /*73a0*/  @!P0 BRA `(.L_x_155) ;  /* 0xffffff9c00cc8947 */ /* 0x000fea000383ffff */
[----:B------:R-:W-:Y:S05]  /*73b0*/  EXIT ;  /* 0x000000000000794d */ /* 0x000fea0003800000 */
.L_x_127:
[----:B------:R-:W-:-:S08]  /*73c0*/  NOP ;  /* 0x0000000000007918 */ /* 0x000fd00000000000 */
[----:B-1----:R-:W1:-:S00]  /*73d0*/  USETMAXREG.DEALLOC.CTAPOOL 0x18 ;  /* 0x00000018000079c8 */ /* 0x002e4000080e0500 */
[----:B-1----:R-:W-:-:S06]  /*73e0*/  LOP3.LUT R0, R0, 0x3, RZ, 0xc0, !PT ;  /* 0x0000000300007812 */ /* 0x002fcc00078ec0ff */
[----:B------:R-:W1:Y:S02]  /*73f0*/  SHFL.IDX PT, R0, R0, RZ, 0x1f ;  /* 0x00001fff00007589 */ /* 0x000e6400000e0000 */
[----:B-1----:R-:W-:-:S13]  /*7400*/  ISETP.NE.AND P0, PT, R0, RZ, PT ;  /* 0x000000ff0000720c */ /* 0x002fda0003f05270 */
[----:B------:R-:W-:Y:S05]  /*7410*/  @P0 EXIT ;  /* 0x000000000000094d */ /* 0x000fea0003800000 */
[----:B------:R-:W1:Y:S01]  /*7420*/  S2UR UR4, SR_CTAID.X ;  /* 0x00000000000479c3 */ /* 0x000e620000002500 */
[----:B------:R-:W-:Y:S02]  /*7430*/  IMAD.MOV.U32 R16, RZ, RZ, RZ ;  /* 0x000000ffff107224 */ /* 0x000fe400078e00ff */
[----:B------:R-:W-:Y:S02]  /*7440*/  IMAD.MOV.U32 R2, RZ, RZ, 0x1 ;  /* 0x00000001ff027424 */ /* 0x000fe400078e00ff */
[----:B------:R-:W-:-:S03]  /*7450*/  IMAD.MOV.U32 R17, RZ, RZ, 0x1 ;  /* 0x00000001ff117424 */ /* 0x000fc600078e00ff */
[----:B------:R-:W1:Y:S02]  /*7460*/  LDC R0, c[0x0][0xda4] ;  /* 0x00036900ff007b82 */ /* 0x000e640000000800 */
[----:B-1----:R-:W-:-:S13]  /*7470*/  ISETP.LE.AND P0, PT, R0, UR4, PT ;  /* 0x0000000400007c0c */ /* 0x002fda000bf03270 */
[----:B------:R-:W-:Y:S05]  /*7480*/  @P0 BRA `(.L_x_156) ;  /* 0x0000003000180947 */ /* 0x000fea0003800000 */
[----:B------:R-:W2:Y:S01]  /*7490*/  LDL R4, [R1+0x24] ;  /* 0x0000240001047983 */ /* 0x000ea20000100800 */
[----:B------:R-:W1:Y:S01]  /*74a0*/  S2UR UR4, SR_CTAID.X ;  /* 0x00000000000479c3 */ /* 0x000e620000002500 */
[----:B------:R-:W-:Y:S01]  /*74b0*/  LOP3.LUT R19, R19, 0xfffffffd, RZ, 0xc0, !PT ;  /* 0xfffffffd13137812 */ /* 0x000fe200078ec0ff */
[----:B------:R-:W-:Y:S01]  /*74c0*/  IMAD.MOV.U32 R16, RZ, RZ, RZ ;  /* 0x000000ffff107224 */ /* 0x000fe200078e00ff */
[----:B------:R-:W3:Y:S01]  /*74d0*/  S2R R3, SR_TID.X ;  /* 0x0000000000037919 */ /* 0x000ee20000002100 */
[----:B------:R-:W-:Y:S01]  /*74e0*/  IMAD.MOV.U32 R17, RZ, RZ, 0x1 ;  /* 0x00000001ff117424 */ /* 0x000fe200078e00ff */
[----:B------:R-:W-:Y:S01]  /*74f0*/  ULDC.64 UR36, c[0x0][0x198] ;  /* 0x0000660000247ab9 */ /* 0x000fe20000000a00 */
[----:B------:R-:W-:Y:S01]  /*7500*/  ULDC UR39, c[0x0][0xc] ;  /* 0x0000030000277ab9 */ /* 0x000fe20000000800 */
[C---:B---3--:R-:W-:Y:S02]  /*7510*/  LOP3.LUT P0, R0, R3.reuse, 0x1f, RZ, 0xc0, !PT ;  /* 0x0000001f03007812 */ /* 0x048fe4000780c0ff */
[----:B------:R-:W-:-:S03]  /*7520*/  LOP3.LUT P1, RZ, R3, 0x7f, RZ, 0xc0, !PT ;  /* 0x0000007f03ff7812 */ /* 0x000fc6000782c0ff */
[----:B------:R1:W-:Y:S01]  /*7530*/  STL [R1+0x20], R0 ;  /* 0x0000200001007387 */ /* 0x0003e20000100800 */
[----:B------:R-:W-:Y:S01]  /*7540*/  PLOP3.LUT P0, PT, P0, P1, PT, 0x8a, 0x0 ;  /* 0x000000000000781c */ /* 0x000fe20000703172 */
[----:B-1----:R-:W-:-:S08]  /*7550*/  IMAD.U32 R0, RZ, RZ, UR4 ;  /* 0x00000004ff007e24 */ /* 0x002fd0000f8e00ff */
[----:B------:R-:W-:Y:S01]  /*7560*/  @P1 LOP3.LUT R19, R19, 0x2, RZ, 0xfc, !PT ;  /* 0x0000000213131812 */ /* 0x000fe200078efcff */
[----:B------:R1:W-:Y:S03]  /*7570*/  STL [R1+0x14], R0 ;  /* 0x0000140001007387 */ /* 0x0003e60000100800 */
[----:B------:R-:W-:Y:S01]  /*7580*/  LOP3.LUT R19, R19, 0xfffffffe, RZ, 0xc0, !PT ;  /* 0xfffffffe13137812 */ /* 0x000fe200078ec0ff */
[----:B------:R1:W-:Y:S03]  /*7590*/  STL [R1+0x1c], RZ ;  /* 0x00001cff01007387 */ /* 0x0003e60000100800 */
[----:B------:R-:W-:Y:S02]  /*75a0*/  @P0 LOP3.LUT R19, R19, 0x1, RZ, 0xfc, !PT ;  /* 0x0000000113130812 */ /* 0x000fe400078efcff */
[----:B--2---:R-:W-:-:S13]  /*75b0*/  R2UR UR5, R4 ;  /* 0x00000000040572ca */ /* 0x004fda00000e0000 */
[----:B-1----:R-:W-:-:S12]  /*75c0*/  ULOP3.LUT UR38, UR5, 0x2, URZ, 0xfc, !UPT ;  /* 0x0000000205267892 */ /* 0x002fd8000f8efc3f */
.L_x_208:
[----:B------:R-:W2:Y:S01]  /*75d0*/  LDL R6, [R1+0x14] ;  /* 0x0000140001067983 */ /* 0x000ea20000100800 */
[----:B------:R-:W1:Y:S01]  /*75e0*/  LDC R2, c[0x0][0xda8] ;  /* 0x00036a00ff027b82 */ /* 0x000e620000000800 */
[----:B------:R-:W-:Y:S05]  /*75f0*/  YIELD ;  /* 0x0000000000007946 */ /* 0x000fea0003800000 */
[----:B------:R-:W-:Y:S02]  /*7600*/  ULDC.64 UR4, c[0x0][0x3f8] ;  /* 0x0000fe0000047ab9 */ /* 0x000fe40000000a00 */
[----:B------:R-:W3:Y:S01]  /*7610*/  LDC R0, c[0x0][0xdb4] ;  /* 0x00036d00ff007b82 */ /* 0x000ee20000000800 */
[----:B------:R-:W-:-:S03]  /*7620*/  UISETP.NE.U32.AND UP0, UPT, UR4, URZ, UPT ;  /* 0x0000003f0400728c */ /* 0x000fc6000bf05070 */
[----:B------:R-:W-:Y:S01]  /*7630*/  ULDC UR4, c[0x0][0x404] ;  /* 0x0001010000047ab9 */ /* 0x000fe20000000800 */
[----:B------:R-:W-:-:S04]  /*7640*/  UISETP.NE.AND.EX UP0, UPT, UR5, URZ, UPT, UP0 ;  /* 0x0000003f0500728c */ /* 0x000fc8000bf05300 */
[----:B------:R-:W-:Y:S01]  /*7650*/  USEL UR4, UR4, 0x1, UP0 ;  /* 0x0000000104047887 */ /* 0x000fe20008000000 */
[----:B-1----:R-:W-:Y:S02]  /*7660*/  ISETP.NE.AND P0, PT, R2, 0x1, PT ;  /* 0x000000010200780c */ /* 0x002fe40003f05270 */
[----:B---3--:R-:W-:-:S11]  /*7670*/  ISETP.NE.AND P1, PT, R0, 0x1, PT ;  /* 0x000000010000780c */ /* 0x008fd60003f25270 */
        /* <DEDUP_REMOVED lines=11> */
[----:B------:R-:W-:Y:S02]  /*7730*/  MOV R3, 0x400 ;  /* 0x0000040000037802 */ /* 0x000fe40000000f00 */
[----:B------:R2:W-:Y:S02]  /*7740*/  STL [R1], R7 ;  /* 0x0000000701007387 */ /* 0x0005e40000100800 */
        /* <DEDUP_REMOVED lines=13> */
[----:B------:R2:W-:Y:S01]  /*7820*/  STL [R1+0x4], R3 ;  /* 0x0000040301007387 */ /* 0x0005e20000100800 */
[----:B------:R-:W-:Y:S05]  /*7830*/  @!P0 BRA `(.L_x_157) ;  /* 0x0000000000408947 */ /* 0x000fea0003800000 */
[----:B------:R-:W-:Y:S01]  /*7840*/  MOV R2, 0x0 ;  /* 0x0000000000027802 */ /* 0x000fe20000000f00 */
[----:B------:R-:W-:Y:S01]  /*7850*/  ULDC.64 UR6, c[0x4][0x108] ;  /* 0x0100420000067ab9 */ /* 0x000fe20000000a00 */
[----:B------:R-:W-:Y:S01]  /*7860*/  ULDC.64 UR8, c[0x4][0x110] ;  /* 0x0100440000087ab9 */ /* 0x000fe20000000a00 */
[----:B------:R-:W-:Y:S01]  /*7870*/  ULDC.64 UR4, c[0x4][0x60] ;  /* 0x0100180000047ab9 */ /* 0x000fe20000000a00 */
[----:B------:R-:W-:Y:S02]  /*7880*/  IMAD.U32 R4, RZ, RZ, UR6 ;  /* 0x00000006ff047e24 */ /* 0x000fe4000f8e00ff */
[----:B--2---:R-:W1:Y:S01]  /*7890*/  LDC.64 R2, c[0x4][R2] ;  /* 0x0100000002027b82 */ /* 0x004e620000000a00 */
[----:B------:R-:W-:Y:S02]  /*78a0*/  IMAD.U32 R5, RZ, RZ, UR7 ;  /* 0x00000007ff057e24 */ /* 0x000fe4000f8e00ff */
[----:B------:R-:W-:Y:S02]  /*78b0*/  IMAD.U32 R6, RZ, RZ, UR8 ;  /* 0x00000008ff067e24 */ /* 0x000fe4000f8e00ff */
[----:B------:R-:W-:-:S02]  /*78c0*/  IMAD.U32 R7, RZ, RZ, UR9 ;  /* 0x00000009ff077e24 */ /* 0x000fc4000f8e00ff */
[----:B------:R-:W-:Y:S02]  /*78d0*/  IMAD.U32 R10, RZ, RZ, UR4 ;  /* 0x00000004ff0a7e24 */ /* 0x000fe4000f8e00ff */
[----:B------:R-:W-:Y:S02]  /*78e0*/  IMAD.U32 R11, RZ, RZ, UR5 ;  /* 0x00000005ff0b7e24 */ /* 0x000fe4000f8e00ff */
[----:B------:R-:W-:Y:S02]  /*78f0*/  IMAD.MOV.U32 R8, RZ, RZ, 0x70 ;  /* 0x00000070ff087424 */ /* 0x000fe400078e00ff */
[----:B------:R-:W-:Y:S02]  /*7900*/  IMAD.MOV.U32 R12, RZ, RZ, 0x1 ;  /* 0x00000001ff0c7424 */ /* 0x000fe400078e00ff */
[----:B------:R-:W-:-:S07]  /*7910*/  IMAD.MOV.U32 R13, RZ, RZ, RZ ;  /* 0x000000ffff0d7224 */ /* 0x000fce00078e00ff */
[----:B------:R-:W-:-:S07]  /*7920*/  LEPC R20, `(.L_x_157) ;  /* 0x000000001014794e */ /* 0x000fce0000000000 */
[----:B-1----:R-:W-:Y:S05]  /*7930*/  CALL.ABS.NOINC R2 ;  /* 0x0000000002007343 */ /* 0x002fea0003c00000 */
.L_x_157:
        /* <DEDUP_REMOVED lines=9> */
[----:B------:R-:W-:Y:S02]  /*79d0*/  IMAD.U32 R4, RZ, RZ, UR6 ;  /* 0x00000006ff047e24 */ /* 0x000fe4000f8e00ff */
[----:B------:R-:W-:Y:S02]  /*79e0*/  IMAD.U32 R5, RZ, RZ, UR7 ;  /* 0x00000007ff057e24 */ /* 0x000fe4000f8e00ff */
[----:B------:R-:W-:Y:S02]  /*79f0*/  IMAD.U32 R6, RZ, RZ, UR8 ;  /* 0x00000008ff067e24 */ /* 0x000fe4000f8e00ff */
[----:B------:R-:W-:-:S02]  /*7a00*/  IMAD.U32 R7, RZ, RZ, UR9 ;  /* 0x00000009ff077e24 */ /* 0x000fc4000f8e00ff */
[----:B------:R-:W-:Y:S02]  /*7a10*/  IMAD.U32 R10, RZ, RZ, UR4 ;  /* 0x00000004ff0a7e24 */ /* 0x000fe4000f8e00ff */
[----:B------:R-:W-:Y:S02]  /*7a20*/  IMAD.U32 R11, RZ, RZ, UR5 ;  /* 0x00000005ff0b7e24 */ /* 0x000fe4000f8e00ff */
[----:B------:R-:W-:Y:S02]  /*7a30*/  IMAD.MOV.U32 R8, RZ, RZ, 0x70 ;  /* 0x00000070ff087424 */ /* 0x000fe400078e00ff */
[----:B------:R-:W-:Y:S02]  /*7a40*/  IMAD.MOV.U32 R12, RZ, RZ, 0x1 ;  /* 0x00000001ff0c7424 */ /* 0x000fe400078e00ff */
[----:B-1----:R-:W-:-:S07]  /*7a50*/  IMAD.MOV.U32 R13, RZ, RZ, RZ ;  /* 0x000000ffff0d7224 */ /* 0x002fce00078e00ff */
[----:B------:R-:W-:-:S07]  /*7a60*/  LEPC R20, `(.L_x_159) ;  /* 0x000000001014794e */ /* 0x000fce0000000000 */
[----:B--2---:R-:W-:Y:S05]  /*7a70*/  CALL.ABS.NOINC R2 ;  /* 0x0000000002007343 */ /* 0x004fea0003c00000 */
.L_x_159:
[----:B------:R-:W-:Y:S01]  /*7a80*/  MOV R2, 0x0 ;  /* 0x0000000000027802 */ /* 0x000fe20000000f00 */
[----:B------:R-:W-:Y:S01]  /*7a90*/  ULDC.64 UR6, c[0x4][0x108] ;  /* 0x0100420000067ab9 */ /* 0x000fe20000000a00 */
[----:B------:R-:W-:Y:S01]  /*7aa0*/  ULDC.64 UR8, c[0x4][0x110] ;  /* 0x0100440000087ab9 */ /* 0x000fe20000000a00 */
[----:B------:R-:W-:Y:S01]  /*7ab0*/  ULDC.64 UR4, c[0x4][0x70] ;  /* 0x01001c0000047ab9 */ /* 0x000fe20000000a00 */
[----:B------:R-:W-:Y:S02]  /*7ac0*/  IMAD.U32 R4, RZ, RZ, UR6 ;  /* 0x00000006ff047e24 */ /* 0x000fe4000f8e00ff */
[----:B------:R-:W1:Y:S01]  /*7ad0*/  LDC.64 R2, c[0x4][R2] ;  /* 0x0100000002027b82 */ /* 0x000e620000000a00 */
        /* <DEDUP_REMOVED lines=10> */
.L_x_158:
[----:B------:R-:W2:Y:S01]  /*7b80*/  LDL R7, [R1] ;  /* 0x0000000001077983 */ /* 0x000ea20000100800 */
[----:B------:R-:W-:Y:S01]  /*7b90*/  ULDC.64 UR4, c[0x0][0x9f8] ;  /* 0x00027e0000047ab9 */ /* 0x000fe20000000a00 */
[----:B------:R-:W1:Y:S01]  /*7ba0*/  LDC R0, c[0x0][0x428] ;  /* 0x00010a00ff007b82 */ /* 0x000e620000000800 */
[----:B------:R-:W-:Y:S01]  /*7bb0*/  ISETP.NE.U32.AND P0, PT, RZ, UR4, PT ;  /* 0x00000004ff007c0c */ /* 0x000fe2000bf05070 */
[----:B------:R-:W3:Y:S04]  /*7bc0*/  LDL R10, [R1+0x4] ;  /* 0x00000400010a7983 */ /* 0x000ee80000100800 */
[----:B------:R-:W4:Y:S01]  /*7bd0*/  LDL R9, [R1+0x20] ;  /* 0x0000200001097983 */ /* 0x000f220000100800 */
[----:B------:R-:W-:Y:S01]  /*7be0*/  ISETP.NE.AND.EX P0, PT, RZ, UR5, PT, P0 ;  /* 0x00000005ff007c0c */ /* 0x000fe2000bf05300 */
[----:B------:R-:W-:Y:S01]  /*7bf0*/  ULDC.64 UR6, c[0x0][0x208] ;  /* 0x0000820000067ab9 */ /* 0x000fe20000000a00 */
[----:B------:R-:W-:Y:S01]  /*7c00*/  ULDC UR4, c[0x0][0xda8] ;  /* 0x00036a0000047ab9 */ /* 0x000fe20000000800 */
[----:B------:R-:W4:Y:S04]  /*7c10*/  LDL.LU R6, [R1+0xc] ;  /* 0x00000c0001067983 */ /* 0x000f280000300800 */
[----:B------:R-:W4:Y:S06]  /*7c20*/  LDL R8, [R1+0x14] ;  /* 0x0000140001087983 */ /* 0x000f2c0000100800 */
[----:B------:R-:W2:Y:S01]  /*7c30*/  @P0 LDC.64 R2, c[0x0][0x9f8] ;  /* 0x00027e00ff020b82 */ /* 0x000ea20000000a00 */
[----:B-1----:R-:W-:-:S13]  /*7c40*/  ISETP.NE.AND P1, PT, R0, 0x1, PT ;  /* 0x000000010000780c */ /* 0x002fda0003f25270 */
[----:B------:R-:W3:Y:S08]  /*7c50*/  @P1 LDC R5, c[0x0][0x42c] ;  /* 0x00010b00ff051b82 */ /* 0x000ef00000000800 */
[----:B------:R-:W1:Y:S01]  /*7c60*/  @P1 LDC R4, c[0x0][0x430] ;  /* 0x00010c00ff041b82 */ /* 0x000e620000000800 */
[----:B--2---:R-:W-:-:S05]  /*7c70*/  @P0 IMAD.WIDE R2, R7, 0x4, R2 ;  /* 0x0000000407020825 */ /* 0x004fca00078e0202 */
[----:B------:R2:W5:Y:S01]  /*7c80*/  @P0 LDG.E R7, desc[UR6][R2.64] ;  /* 0x0000000602070981 */ /* 0x000562000c1e1900 */
[----:B---3--:R-:W-:-:S04]  /*7c90*/  @P1 IMAD.HI.U32 R5, R10, R5, RZ ;  /* 0x000000050a051227 */ /* 0x008fc800078e00ff */
[----:B------:R-:W-:Y:S01]  /*7ca0*/  IMAD.MOV.U32 R0, RZ, RZ, R10 ;  /* 0x000000ffff007224 */ /* 0x000fe200078e000a */
[----:B-1----:R-:W-:Y:S02]  /*7cb0*/  @P1 SHF.R.U32.HI R0, RZ, R4, R5 ;  /* 0x00000004ff001219 */ /* 0x002fe40000011605 */
[----:B----4-:R-:W-:Y:S01]  /*7cc0*/  ISETP.NE.AND P1, PT, R9, RZ, PT ;  /* 0x000000ff0900720c */ /* 0x010fe20003f25270 */
[----:B------:R-:W1:Y:S01]  /*7cd0*/  S2R R4, SR_CgaCtaId ;  /* 0x0000000000047919 */ /* 0x000e620000008800 */
[----:B------:R-:W-:-:S04]  /*7ce0*/  IMAD.MOV R6, RZ, RZ, -R6 ;  /* 0x000000ffff067224 */ /* 0x000fc800078e0a06 */
[----:B------:R-:W-:-:S07]  /*7cf0*/  IMAD R6, R6, UR4, R8 ;  /* 0x0000000406067c24 */ /* 0x000fce000f8e0208 */
[----:B------:R-:W-:Y:S01]  /*7d00*/  VOTEU.ALL UP1, P1 ;  /* 0x00000000003f7886 */ /* 0x000fe20000820000 */
[----:B------:R-:W-:-:S04]  /*7d10*/  PLOP3.LUT P2, PT, P1, PT, PT, 0x8, 0x0 ;  /* 0x000000000000781c */ /* 0x000fc80000f4e170 */
[----:B------:R-:W-:Y:S01]  /*7d20*/  @!UP1 UIADD3 UR8, UP0, UR36, 0x270, URZ ;  /* 0x0000027024089890 */ /* 0x000fe2000ff1e03f */
[----:B------:R-:W-:-:S03]  /*7d30*/  IMAD.SHL.U32 R6, R6, 0x80, RZ ;  /* 0x0000008006067824 */ /* 0x000fc600078e00ff */
[----:B------:R-:W-:-:S03]  /*7d40*/  @!UP1 UIADD3.X UR9, URZ, UR37, URZ, UP0, !UPT ;  /* 0x000000253f099290 */ /* 0x000fc600087fe43f */
[----:B--2---:R-:W-:-:S09]  /*7d50*/  VOTEU.ALL UP0, P1 ;  /* 0x00000000003f7886 */ /* 0x004fd20000800000 */
.L_x_160:
[----:B------:R-:W2:Y:S04]  /*7d60*/  LDL R3, [R1] ;  /* 0x0000000001037983 */ /* 0x000ea80000100800 */
[----:B------:R-:W3:Y:S01]  /*7d70*/  LDL R2, [R1+0x4] ;  /* 0x0000040001027983 */ /* 0x000ee20000100800 */
[----:B------:R-:W-:Y:S01]  /*7d80*/  UMOV UR4, URZ ;  /* 0x0000003f00047c82 */ /* 0x000fe20008000000 */
[----:B------:R-:W-:Y:S02]  /*7d90*/  PLOP3.LUT P0, PT, P0, P2, PT, 0xa2, 0x0 ;  /* 0x000000000000781c */ /* 0x000fe40000705472 */
[----:B--2---:R-:W-:-:S08]  /*7da0*/  @P2 R2UR P0, UR7, R3 ;  /* 0x00000000030722ca */ /* 0x004fd00000000000 */
[----:B------:R-:W-:Y:S02]  /*7db0*/  PLOP3.LUT P0, PT, P0, P2, PT, 0xa2, 0x0 ;  /* 0x000000000000781c */ /* 0x000fe40000705472 */
[----:B---3--:R-:W-:-:S08]  /*7dc0*/  @P2 R2UR.OR P0, UR6, R2 ;  /* 0x00000000020622ca */ /* 0x008fd00000100000 */
[----:B------:R-:W-:Y:S02]  /*7dd0*/  PLOP3.LUT P0, PT, P0, P2, PT, 0xa2, 0x0 ;  /* 0x000000000000781c */ /* 0x000fe40000705472 */
[----:B------:R-:W-:-:S08]  /*7de0*/  @P2 R2UR.OR P0, UR5, R6 ;  /* 0x00000000060522ca */ /* 0x000fd00000100000 */
[----:B------:R-:W-:-:S05]  /*7df0*/  @P2 PLOP3.LUT P2, PT, P0, PT, PT, 0x80, 0x0 ;  /* 0x000000000000281c */ /* 0x000fca000074f070 */
[----:B------:R2:W-:Y:S08]  /*7e00*/  @!UP0 UTMAPF.L2.4D [UR4], [UR8] ;  /* 0x00000004080085b8 */ /* 0x0005f00008018000 */
[----:B--2---:R-:W-:Y:S05]  /*7e10*/  @P2 BRA.U.ANY `(.L_x_160) ;  /* 0xfffffffd00d02947 */ /* 0x004fea000393ffff */
[----:B------:R-:W-:Y:S01]  /*7e20*/  PLOP3.LUT P2, PT, P1, PT, PT, 0x8, 0x0 ;  /* 0x000000000000781c */ /* 0x000fe20000f4e170 */
[----:B------:R-:W-:Y:S01]  /*7e30*/  VOTEU.ALL UP0, P1 ;  /* 0x00000000003f7886 */ /* 0x000fe20000800000 */
[----:B------:R-:W-:-:S11]  /*7e40*/  UMOV UR4, 0x40 ;  /* 0x0000004000047882 */ /* 0x000fd60000000000 */
.L_x_161:
[----:B------:R-:W2:Y:S04]  /*7e50*/  LDL R3, [R1] ;  /* 0x0000000001037983 */ /* 0x000ea80000100800 */
[----:B------:R-:W3:Y:S01]  /*7e60*/  LDL R2, [R1+0x4] ;  /* 0x0000040001027983 */ /* 0x000ee20000100800 */
        /* <DEDUP_REMOVED lines=12> */
.L_x_162:
        /* <DEDUP_REMOVED lines=11> */
[----:B------:R-:W2:Y:S01]  /*7fe0*/  LDC.64 R2, c[0x0][0x3f8] ;  /* 0x0000fe00ff027b82 */ /* 0x000ea20000000a00 */
[C---:B-1----:R-:W-:Y:S01]  /*7ff0*/  IMAD.SHL.U32 R20, R4.reuse, 0x40, RZ ;  /* 0x0000004004147824 */ /* 0x042fe200078e00ff */
[----:B------:R-:W-:Y:S01]  /*8000*/  UMOV UR4, 0xffffffff ;  /* 0xffffffff00047882 */ /* 0x000fe20000000000 */
[----:B------:R-:W-:-:S03]  /*8010*/  IMAD.SHL.U32 R21, R4, 0x1000, RZ ;  /* 0x0000100004157824 */ /* 0x000fc600078e00ff */
[----:B------:R-:W-:Y:S02]  /*8020*/  LOP3.LUT R20, R20, 0x40, RZ, 0xc0, !PT ;  /* 0x0000004014147812 */ /* 0x000fe400078ec0ff */
[----:B------:R-:W-:Y:S02]  /*8030*/  LOP3.LUT R21, R21, 0x1000, RZ, 0xc0, !PT ;  /* 0x0000100015157812 */ /* 0x000fe400078ec0ff */
[----:B--2---:R-:W-:-:S04]  /*8040*/  ISETP.NE.U32.AND P0, PT, R2, RZ, PT ;  /* 0x000000ff0200720c */ /* 0x004fc80003f05070 */
[----:B------:R-:W-:-:S04]  /*8050*/  ISETP.NE.AND.EX P0, PT, R3, RZ, PT, P0 ;  /* 0x000000ff0300720c */ /* 0x000fc80003f05300 */
[----:B-----5:R-:W-:Y:S01]  /*8060*/  SEL R5, R7, RZ, !P0 ;  /* 0x000000ff07057207 */ /* 0x020fe20004000000 */
[----:B------:R-:W-:Y:S08]  /*8070*/  BRA.DIV UR4, `(.L_x_163) ;  /* 0x0000002a046c7947 */ /* 0x000ff0000b800000 */
.L_x_224:
[----:B------:R-:W2:Y:S01]  /*8080*/  LDL R8, [R1+0x10] ;  /* 0x0000100001087983 */ /* 0x000ea20000100800 */
[----:B------:R-:W-:Y:S01]  /*8090*/  UMOV UR4, 0xffffffff ;  /* 0xffffffff00047882 */ /* 0x000fe20000000000 */
[--C-:B------:R-:W-:Y:S01]  /*80a0*/  SHF.R.S32.HI R12, RZ, 0x1f, R7.reuse ;  /* 0x0000001fff0c7819 */ /* 0x100fe20000011407 */
[----:B------:R-:W-:Y:S02]  /*80b0*/  IMAD.MOV.U32 R4, RZ, RZ, R7 ;  /* 0x000000ffff047224 */ /* 0x000fe400078e0007 */
[----:B--2---:R-:W-:Y:S01]  /*80c0*/  VIADD R8, R8, 0xffffffff ;  /* 0xffffffff08087836 */ /* 0x004fe20000000000 */
[----:B------:R-:W-:Y:S06]  /*80d0*/  BRA.DIV UR4, `(.L_x_164) ;  /* 0x0000002a04887947 */ /* 0x000fec000b800000 */
[----:B------:R-:W-:-:S13]  /*80e0*/  ELECT P6, URZ, PT ;  /* 0x00000000003f782f */ /* 0x000fda00038c0000 */
.L_x_227:
[----:B------:R-:W-:Y:S05]  /*80f0*/  @!P6 BRA `(.L_x_165) ;  /* 0x000000040028e947 */ /* 0x000fea0003800000 */
        /* <DEDUP_REMOVED lines=9> */
[----:B------:R-:W-:-:S04]  /*8190*/  @P1 SHF.R.U32.HI R5, RZ, R11, R10 ;  /* 0x0000000bff051219 */ /* 0x000fc8000001160a */
[--C-:B------:R-:W-:Y:S01]  /*81a0*/  SHF.R.S32.HI R11, RZ, 0x1f, R5.reuse ;  /* 0x0000001fff0b7819 */ /* 0x100fe20000011405 */
[--C-:B------:R-:W-:Y:S02]  /*81b0*/  IMAD.MOV R18, RZ, RZ, -R5.reuse ;  /* 0x000000ffff127224 */ /* 0x100fe400078e0a05 */
[----:B------:R-:W-:Y:S02]  /*81c0*/  IMAD.MOV.U32 R10, RZ, RZ, R5 ;  /* 0x000000ffff0a7224 */ /* 0x000fe400078e0005 */
[----:B------:R-:W-:Y:S02]  /*81d0*/  IMAD R18, R9, R18, R8 ;  /* 0x0000001209127224 */ /* 0x000fe400078e0208 */
[----:B------:R-:W-:Y:S02]  /*81e0*/  IMAD R9, R12, UR4, RZ ;  /* 0x000000040c097c24 */ /* 0x000fe4000f8e02ff */
[----:B------:R-:W-:-:S04]  /*81f0*/  IMAD.WIDE.U32 R10, R7, UR4, R10 ;  /* 0x00000004070a7c25 */ /* 0x000fc8000f8e000a */
[----:B------:R-:W-:Y:S01]  /*8200*/  IMAD R5, R7, UR5, R9 ;  /* 0x0000000507057c24 */ /* 0x000fe2000f8e0209 */
[----:B------:R-:W-:-:S03]  /*8210*/  LEA R14, P1, R10, R2, 0x2 ;  /* 0x000000020a0e7211 */ /* 0x000fc600078210ff */
[----:B------:R-:W-:-:S05]  /*8220*/  IMAD.IADD R5, R11, 0x1, R5 ;  /* 0x000000010b057824 */ /* 0x000fca00078e0205 */
[----:B------:R-:W-:-:S05]  /*8230*/  LEA.HI.X R15, R10, R3, R5, 0x2, P1 ;  /* 0x000000030a0f7211 */ /* 0x000fca00008f1405 */
[----:B------:R1:W5:Y:S02]  /*8240*/  LDG.E R7, desc[UR6][R14.64] ;  /* 0x000000060e077981 */ /* 0x000364000c1e1900 */
.L_x_166:
[----:B------:R-:W2:Y:S01]  /*8250*/  S2R R9, SR_CgaCtaId ;  /* 0x0000000000097919 */ /* 0x000ea20000008800 */
[----:B------:R-:W-:-:S04]  /*8260*/  MOV R5, 0x400 ;  /* 0x0000040000057802 */ /* 0x000fc80000000f00 */
[----:B--2---:R-:W-:Y:S02]  /*8270*/  LEA R5, R9, R5, 0x18 ;  /* 0x0000000509057211 */ /* 0x004fe400078ec0ff */
[----:B------:R-:W-:-:S03]  /*8280*/  SHF.L.U32 R9, R17, 0x1f, RZ ;  /* 0x0000001f11097819 */ /* 0x000fc600000006ff */
[----:B------:R-:W-:-:S04]  /*8290*/  IMAD R5, R16, 0x8, R5 ;  /* 0x0000000810057824 */ /* 0x000fc800078e0205 */
[----:B------:R-:W2:Y:S02]  /*82a0*/  SYNCS.PHASECHK.TRANS64.TRYWAIT P1, [R5+URZ+0x34840], R9 ;  /* 0x03484009050075a7 */ /* 0x000ea4000802017f */
[----:B--2---:R-:W-:Y:S05]  /*82b0*/  @!P1 BRA `(.L_x_167) ;  /* 0x0000002800309947 */ /* 0x004fea0003800000 */
.L_x_228:
[----:B------:R-:W3:Y:S01]  /*82c0*/  S2R R10, SR_TID.X ;  /* 0x00000000000a7919 */ /* 0x000ee20000002100 */
[----:B------:R-:W-:-:S04]  /*82d0*/  UPRMT UR4, UR38, 0x9910, URZ ;  /* 0x0000991026047896 */ /* 0x000fc8000800003f */
[----:B------:R-:W-:Y:S01]  /*82e0*/  UISETP.NE.AND UP0, UPT, UR4, 0x2, UPT ;  /* 0x000000020400788c */ /* 0x000fe2000bf05270 */
[----:B---3--:R-:W-:-:S13]  /*82f0*/  LOP3.LUT P1, RZ, R10, 0x7f, RZ, 0xc0, !PT ;  /* 0x0000007f0aff7812 */ /* 0x008fda000782c0ff */
[----:B--2---:R-:W-:-:S04]  /*8300*/  @!P1 IMAD.MOV.U32 R9, RZ, RZ, 0xc000 ;  /* 0x0000c000ff099424 */ /* 0x004fc800078e00ff */
[----:B------:R2:W-:Y:S01]  /*8310*/  @!P1 SYNCS.ARRIVE.TRANS64 RZ, [R5+URZ+0x34830], R9 ;  /* 0x0348300905ff99a7 */ /* 0x0005e2000800003f */
[----:B------:R-:W-:-:S13]  /*8320*/  PLOP3.LUT P1, PT, PT, PT, UP0, 0x80, 0x0 ;  /* 0x000000000000781c */ /* 0x000fda0003f2f008 */
[----:B--2---:R-:W-:Y:S05]  /*8330*/  @P1 BRA `(.L_x_168) ;  /* 0x0000000000041947 */ /* 0x004fea0003800000 */
[----:B------:R-:W-:Y:S01]  /*8340*/  BPT.TRAP 0x1 ;  /* 0x000000040000795c */ /* 0x000fe20000300000 */
.L_x_168:
[----:B------:R-:W-:-:S13]  /*8350*/  LOP3.LUT P1, RZ, R19, 0x1, RZ, 0xc0, !PT ;  /* 0x0000000113ff7812 */ /* 0x000fda000782c0ff */
[----:B------:R-:W-:Y:S05]  /*8360*/  @P1 BRA `(.L_x_169) ;  /* 0x0000000000041947 */ /* 0x000fea0003800000 */
[----:B------:R-:W-:Y:S01]  /*8370*/  BPT.TRAP 0x1 ;  /* 0x000000040000795c */ /* 0x000fe20000300000 */
.L_x_169:
[----:B------:R-:W2:Y:S01]  /*8380*/  S2R R10, SR_CgaCtaId ;  /* 0x00000000000a7919 */ /* 0x000ea20000008800 */
[----:B------:R-:W-:Y:S01]  /*8390*/  MOV R9, 0x400 ;  /* 0x0000040000097802 */ /* 0x000fe20000000f00 */
[----:B------:R-:W-:Y:S01]  /*83a0*/  UIADD3 UR4, UP0, UR36, 0x370, URZ ;  /* 0x0000037024047890 */ /* 0x000fe2000ff1e03f */
[----:B------:R-:W-:Y:S01]  /*83b0*/  R2UR UR9, R5 ;  /* 0x00000000050972ca */ /* 0x000fe200000e0000 */
[----:B------:R-:W-:Y:S01]  /*83c0*/  IMAD R5, R16, 0x6000, R21 ;  /* 0x0000600010057824 */ /* 0x000fe200078e0215 */
[----:B------:R-:W-:Y:S01]  /*83d0*/  R2UR UR11, R18 ;  /* 0x00000000120b72ca */ /* 0x000fe200000e0000 */
[----:B------:R-:W-:Y:S01]  /*83e0*/  UMOV UR10, URZ ;  /* 0x0000003f000a7c82 */ /* 0x000fe20008000000 */
[----:B------:R-:W-:Y:S01]  /*83f0*/  R2UR UR5, R20 ;  /* 0x00000000140572ca */ /* 0x000fe200000e0000 */
[----:B------:R-:W-:Y:S01]  /*8400*/  UMOV UR18, 0x30000 ;  /* 0x0003000000127882 */ /* 0x000fe20000000000 */
[----:B------:R-:W-:Y:S01]  /*8410*/  R2UR UR12, R0 ;  /* 0x00000000000c72ca */ /* 0x000fe200000e0000 */
[----:B------:R-:W-:Y:S01]  /*8420*/  UMOV UR6, 0x0 ;  /* 0x0000000000067882 */ /* 0x000fe20000000000 */
[----:B-----5:R-:W-:Y:S01]  /*8430*/  R2UR UR13, R7 ;  /* 0x00000000070d72ca */ /* 0x020fe200000e0000 */
[----:B------:R-:W-:Y:S01]  /*8440*/  UMOV UR7, 0x14f00000 ;  /* 0x14f0000000077882 */ /* 0x000fe20000000000 */
[----:B------:R-:W-:-:S03]  /*8450*/  UMOV UR16, 0x40 ;  /* 0x0000004000107882 */ /* 0x000fc60000000000 */
[----:B------:R-:W-:-:S04]  /*8460*/  UIADD3 UR9, UR9, 0x34830, URZ ;  /* 0x0003483009097890 */ /* 0x000fc8000fffe03f */
[----:B------:R-:W-:Y:S02]  /*8470*/  ULEA UR11, UR11, UR5, 0x7 ;  /* 0x000000050b0b7291 */ /* 0x000fe4000f8e383f */
[----:B------:R-:W-:Y:S01]  /*8480*/  UIADD3.X UR5, URZ, UR37, URZ, UP0, !UPT ;  /* 0x000000253f057290 */ /* 0x000fe200087fe43f */
[----:B--2---:R-:W-:-:S05]  /*8490*/  LEA R9, R10, R9, 0x18 ;  /* 0x000000090a097211 */ /* 0x004fca00078ec0ff */
[----:B------:R-:W-:-:S05]  /*84a0*/  IMAD R5, R5, 0x2, R9 ;  /* 0x0000000205057824 */ /* 0x000fca00078e0209 */
[----:B------:R-:W-:Y:S01]  /*84b0*/  R2UR UR8, R5 ;  /* 0x00000000050872ca */ /* 0x000fe200000e0000 */
[----:B------:R-:W-:-:S12]  /*84c0*/  IMAD.MOV.U32 R5, RZ, RZ, R7 ;  /* 0x000000ffff057224 */ /* 0x000fd800078e0007 */
[----:B------:R-:W-:Y:S02]  /*84d0*/  UIADD3 UR14, UR8, 0x1c400, URZ ;  /* 0x0001c400080e7890 */ /* 0x000fe4000fffe03f */
[----:B------:R-:W-:Y:S02]  /*84e0*/  UIADD3 UR15, UR8, 0x20400, URZ ;  /* 0x00020400080f7890 */ /* 0x000fe4000fffe03f */
[----:B------:R-:W-:-:S03]  /*84f0*/  UIADD3 UR17, UR8, 0x24400, URZ ;  /* 0x0002440008117890 */ /* 0x000fc6000fffe03f */
[----:B------:R-:W-:Y:S01]  /*8500*/  UMOV UR8, UR14 ;  /* 0x0000000e00087c82 */ /* 0x000fe20008000000 */
[----:B------:R-:W-:Y:S01]  /*8510*/  UMOV UR14, 0x80 ;  /* 0x00000080000e7882 */ /* 0x000fe20000000000 */
[----:B------:R2:W-:Y:S02]  /*8520*/  UTMALDG.4D.MULTICAST [UR8], [UR4], UR18, desc[UR6] ;  /* 0x00000608040073b4 */ /* 0x0005e40008019812 */
[----:B--2---:R-:W-:Y:S01]  /*8530*/  UMOV UR8, UR15 ;  /* 0x0000000f00087c82 */ /* 0x004fe20008000000 */
[----:B------:R-:W-:Y:S02]  /*8540*/  UMOV UR10, UR16 ;  /* 0x00000010000a7c82 */ /* 0x000fe40008000000 */
[----:B------:R2:W-:Y:S02]  /*8550*/  UTMALDG.4D.MULTICAST [UR8], [UR4], UR18, desc[UR6] ;  /* 0x00000608040073b4 */ /* 0x0005e40008019812 */
[----:B--2---:R-:W-:Y:S01]  /*8560*/  UMOV UR8, UR17 ;  /* 0x0000001100087c82 */ /* 0x004fe20008000000 */
[----:B------:R-:W-:-:S02]  /*8570*/  UMOV UR10, UR14 ;  /* 0x0000000e000a7c82 */ /* 0x000fc40008000000 */
[----:B------:R2:W-:Y:S02]  /*8580*/  UTMALDG.4D.MULTICAST [UR8], [UR4], UR18, desc[UR6] ;  /* 0x00000608040073b4 */ /* 0x0005e40008019812 */
[----:B--2---:R-:W-:Y:S01]  /*8590*/  NOP ;  /* 0x0000000000007918 */ /* 0x004fe20000000000 */
.L_x_165:
[----:B-1----:R-:W2:Y:S04]  /*85a0*/  LDL.LU R15, [R1] ;  /* 0x00000000010f7983 */ /* 0x002ea80000300800 */
[----:B------:R-:W3:Y:S04]  /*85b0*/  LDL.LU R14, [R1+0x4] ;  /* 0x00000400010e7983 */ /* 0x000ee80000300800 */
[----:B------:R-:W4:Y:S01]  /*85c0*/  LDL R13, [R1+0x1c] ;  /* 0x00001c00010d7983 */ /* 0x000f220000100800 */
[----:B------:R-:W-:-:S03]  /*85d0*/  MOV R10, 0x400 ;  /* 0x00000400000a7802 */ /* 0x000fc60000000f00 */
[----:B------:R-:W5:Y:S01]  /*85e0*/  LDL.LU R9, [R1+0x18] ;  /* 0x0000180001097983 */ /* 0x000f620000300800 */
[----:B------:R-:W1:Y:S01]  /*85f0*/  S2R R11, SR_CgaCtaId ;  /* 0x00000000000b7919 */ /* 0x000e620000008800 */
[----:B------:R-:W-:Y:S05]  /*8600*/  WARPSYNC.ALL ;  /* 0x0000000000007948 */ /* 0x000fea0003800000 */
[----:B------:R-:W-:-:S13]  /*8610*/  ELECT P1, URZ, PT ;  /* 0x00000000003f782f */ /* 0x000fda0003820000 */
[----:B------:R-:W-:Y:S01]  /*8620*/  @P1 R2UR UR11, R6 ;  /* 0x00000000060b12ca */ /* 0x000fe200000e0000 */
[----:B------:R-:W-:-:S04]  /*8630*/  UIADD3 UR4, UP0, UR36, 0x270, URZ ;  /* 0x0000027024047890 */ /* 0x000fc8000ff1e03f */
        /* <DEDUP_REMOVED lines=21> */
[C---:B---3--:R-:W-:Y:S02]  /*8790*/  @P1 R2UR UR12, R14.reuse ;  /* 0x000000000e0c12ca */ /* 0x048fe400000e0000 */
[----:B------:R-:W-:Y:S02]  /*87a0*/  @P1 R2UR UR21, R15 ;  /* 0x000000000f1512ca */ /* 0x000fe400000e0000 */
[----:B------:R-:W-:-:S09]  /*87b0*/  @P1 R2UR UR20, R14 ;  /* 0x000000000e1412ca */ /* 0x000fd200000e0000 */
[----:B------:R2:W-:Y:S04]  /*87c0*/  UTMALDG.4D [UR8], [UR4], desc[UR6] ;  /* 0x00000608040075b4 */ /* 0x0005e80008019000 */
[----:B------:R1:W-:Y:S01]  /*87d0*/  UTMALDG.4D [UR16], [UR4], desc[UR14] ;  /* 0x00000e10040075b4 */ /* 0x0003e20008019000 */
[----:B--2---:R-:W-:Y:S02]  /*87e0*/  @P1 R2UR UR13, R15 ;  /* 0x000000000f0d12ca */ /* 0x004fe400000e0000 */
[----:B------:R-:W-:Y:S02]  /*87f0*/  @P1 R2UR UR12, R14 ;  /* 0x000000000e0c12ca */ /* 0x000fe400000e0000 */
[----:B------:R-:W-:Y:S01]  /*8800*/  @P1 R2UR UR11, R6 ;  /* 0x00000000060b12ca */ /* 0x000fe200000e0000 */
[----:B------:R-:W-:Y:S01]  /*8810*/  UIADD3 UR8, UR24, 0x18400, URZ ;  /* 0x0001840018087890 */ /* 0x000fe2000fffe03f */
[----:B----4-:R-:W-:Y:S01]  /*8820*/  LOP3.LUT R6, R13, 0x1, RZ, 0xc, !PT ;  /* 0x000000010d067812 */ /* 0x010fe200078e0cff */
[----:B------:R-:W-:-:S03]  /*8830*/  UMOV UR10, 0x80 ;  /* 0x00000080000a7882 */ /* 0x000fc60000000000 */
[----:B------:R-:W-:-:S07]  /*8840*/  SHF.L.U32 R6, R6, 0x1f, RZ ;  /* 0x0000001f06067819 */ /* 0x000fce00000006ff */
[----:B------:R1:W-:Y:S01]  /*8850*/  UTMALDG.4D [UR8], [UR4], desc[UR22] ;  /* 0x00001608040075b4 */ /* 0x0003e20008019000 */
[----:B------:R-:W2:Y:S01]  /*8860*/  SYNCS.PHASECHK.TRANS64.TRYWAIT P1, [R10+URZ+0x34820], R6 ;  /* 0x034820060a0075a7 */ /* 0x000ea2000802017f */
[----:B-----5:R-:W-:Y:S01]  /*8870*/  ISETP.GE.AND P2, PT, R9, 0x81, PT ;  /* 0x000000810900780c */ /* 0x020fe20003f46270 */
[----:B-12---:R-:W-:-:S12]  /*8880*/  @!P1 BRA `(.L_x_171) ;  /* 0x0000002000d09947 */ /* 0x006fd80003800000 */
.L_x_229:
[----:B------:R-:W-:Y:S05]  /*8890*/  BSYNC B0 ;  /* 0x0000000000007941 */ /* 0x000fea0003800000 */
.L_x_170:
        /* <DEDUP_REMOVED lines=28> */
[----:B------:R-:W-:-:S04]  /*8a60*/  IMAD.MOV R10, RZ, RZ, -R7 ;  /* 0x000000ffff0a7224 */ /* 0x000fc800078e0a07 */
[----:B------:R-:W-:Y:S02]  /*8a70*/  IMAD R6, R15, R10, R6 ;  /* 0x0000000a0f067224 */ /* 0x000fe400078e0206 */
[----:B------:R-:W-:Y:S02]  /*8a80*/  IMAD R15, R12, UR4, RZ ;  /* 0x000000040c0f7c24 */ /* 0x000fe4000f8e02ff */
[----:B------:R-:W-:Y:S02]  /*8a90*/  IMAD.MOV.U32 R10, RZ, RZ, R7 ;  /* 0x000000ffff0a7224 */ /* 0x000fe400078e0007 */
[C---:B------:R-:W-:Y:S02]  /*8aa0*/  IMAD R7, R4.reuse, UR5, R15 ;  /* 0x0000000504077c24 */ /* 0x040fe4000f8e020f */
[----:B------:R-:W-:-:S04]  /*8ab0*/  IMAD.WIDE.U32 R10, R4, UR4, R10 ;  /* 0x00000004040a7c25 */ /* 0x000fc8000f8e000a */
[----:B------:R-:W-:Y:S01]  /*8ac0*/  IMAD.IADD R7, R7, 0x1, R11 ;  /* 0x0000000107077824 */ /* 0x000fe200078e020b */
[----:B------:R-:W-:-:S04]  /*8ad0*/  LEA R2, P1, R10, R2, 0x2 ;  /* 0x000000020a027211 */ /* 0x000fc800078210ff */
[----:B------:R-:W-:-:S05]  /*8ae0*/  LEA.HI.X R3, R10, R3, R7, 0x2, P1 ;  /* 0x000000030a037211 */ /* 0x000fca00008f1407 */
[----:B------:R1:W5:Y:S04]  /*8af0*/  LDG.E R7, desc[UR6][R2.64] ;  /* 0x0000000602077981 */ /* 0x000368000c1e1900 */
.L_x_176:
[----:B-1----:R-:W1:Y:S01]  /*8b00*/  S2R R3, SR_CgaCtaId ;  /* 0x0000000000037919 */ /* 0x002e620000008800 */
[----:B------:R-:W-:-:S04]  /*8b10*/  MOV R2, 0x400 ;  /* 0x0000040000027802 */ /* 0x000fc80000000f00 */
[----:B-1----:R-:W-:Y:S02]  /*8b20*/  LEA R2, R3, R2, 0x18 ;  /* 0x0000000203027211 */ /* 0x002fe400078ec0ff */
[----:B------:R-:W-:-:S03]  /*8b30*/  SHF.L.U32 R3, R13, 0x1f, RZ ;  /* 0x0000001f0d037819 */ /* 0x000fc600000006ff */
[----:B------:R-:W-:-:S04]  /*8b40*/  IMAD R2, R9, 0x8, R2 ;  /* 0x0000000809027824 */ /* 0x000fc800078e0202 */
[----:B------:R-:W1:Y:S02]  /*8b50*/  SYNCS.PHASECHK.TRANS64.TRYWAIT P1, [R2+URZ+0x34840], R3 ;  /* 0x03484003020075a7 */ /* 0x000e64000802017f */
[----:B-1----:R-:W-:Y:S05]  /*8b60*/  @!P1 BRA `(.L_x_177) ;  /* 0x0000002000389947 */ /* 0x002fea0003800000 */
.L_x_230:
[----:B------:R-:W2:Y:S01]  /*8b70*/  S2R R10, SR_TID.X ;  /* 0x00000000000a7919 */ /* 0x000ea20000002100 */
[----:B------:R-:W-:Y:S01]  /*8b80*/  UPRMT UR4, UR38, 0x9910, URZ ;  /* 0x0000991026047896 */ /* 0x000fe2000800003f */
[----:B--2---:R-:W-:-:S13]  /*8b90*/  LOP3.LUT P1, RZ, R10, 0x7f, RZ, 0xc0, !PT ;  /* 0x0000007f0aff7812 */ /* 0x004fda000782c0ff */
[----:B-1----:R-:W-:-:S04]  /*8ba0*/  @!P1 IMAD.MOV.U32 R3, RZ, RZ, 0xc000 ;  /* 0x0000c000ff039424 */ /* 0x002fc800078e00ff */
[----:B------:R1:W-:Y:S02]  /*8bb0*/  @!P1 SYNCS.ARRIVE.TRANS64 RZ, [R2+URZ+0x34830], R3 ;  /* 0x0348300302ff99a7 */ /* 0x0003e4000800003f */
[----:B-1----:R-:W-:-:S05]  /*8bc0*/  IMAD.U32 R3, RZ, RZ, UR4 ;  /* 0x00000004ff037e24 */ /* 0x002fca000f8e00ff */
[----:B------:R-:W-:-:S13]  /*8bd0*/  ISETP.NE.AND P2, PT, R3, 0x2, PT ;  /* 0x000000020300780c */ /* 0x000fda0003f45270 */
[----:B------:R-:W-:Y:S05]  /*8be0*/  @P2 BRA `(.L_x_178) ;  /* 0x0000000000042947 */ /* 0x000fea0003800000 */
[----:B------:R-:W-:Y:S01]  /*8bf0*/  BPT.TRAP 0x1 ;  /* 0x000000040000795c */ /* 0x000fe20000300000 */
.L_x_178:
[----:B------:R-:W-:-:S13]  /*8c00*/  LOP3.LUT P1, RZ, R19, 0x1, RZ, 0xc0, !PT ;  /* 0x0000000113ff7812 */ /* 0x000fda000782c0ff */
[----:B------:R-:W-:Y:S05]  /*8c10*/  @P1 BRA `(.L_x_179) ;  /* 0x0000000000041947 */ /* 0x000fea0003800000 */
[----:B------:R-:W-:Y:S01]  /*8c20*/  BPT.TRAP 0x1 ;  /* 0x000000040000795c */ /* 0x000fe20000300000 */
.L_x_179:
[----:B------:R-:W1:Y:S01]  /*8c30*/  S2R R11, SR_CgaCtaId ;  /* 0x00000000000b7919 */ /* 0x000e620000008800 */
        /* <DEDUP_REMOVED lines=12> */
[----:B------:R-:W-:Y:S01]  /*8d00*/  UMOV UR18, 0x40 ;  /* 0x0000004000127882 */ /* 0x000fe20000000000 */
[----:B------:R-:W-:Y:S01]  /*8d10*/  UMOV UR17, 0x80 ;  /* 0x0000008000117882 */ /* 0x000fe20000000000 */
[----:B------:R-:W-:Y:S01]  /*8d20*/  SHF.L.U32 R3, R17, 0x1f, RZ ;  /* 0x0000001f11037819 */ /* 0x000fe200000006ff */
[----:B------:R-:W-:-:S04]  /*8d30*/  UIADD3 UR9, UR9, 0x34830, URZ ;  /* 0x0003483009097890 */ /* 0x000fc8000fffe03f */
[----:B------:R-:W-:Y:S02]  /*8d40*/  ULEA UR11, UR11, UR5, 0x7 ;  /* 0x000000050b0b7291 */ /* 0x000fe4000f8e383f */
[----:B------:R-:W-:Y:S01]  /*8d50*/  UIADD3.X UR5, URZ, UR37, URZ, UP0, !UPT ;  /* 0x000000253f057290 */ /* 0x000fe200087fe43f */
[----:B-1----:R-:W-:-:S05]  /*8d60*/  LEA R10, R11, R10, 0x18 ;  /* 0x0000000a0b0a7211 */ /* 0x002fca00078ec0ff */
[----:B------:R-:W-:-:S05]  /*8d70*/  IMAD R2, R2, 0x2, R10 ;  /* 0x0000000202027824 */ /* 0x000fca00078e020a */
[----:B------:R-:W-:Y:S01]  /*8d80*/  R2UR UR8, R2 ;  /* 0x00000000020872ca */ /* 0x000fe200000e0000 */
[----:B------:R-:W-:-:S12]  /*8d90*/  IMAD R2, R16, 0x8, R10 ;  /* 0x0000000810027824 */ /* 0x000fd800078e020a */
[----:B------:R-:W-:Y:S02]  /*8da0*/  UIADD3 UR14, UR8, 0x1c400, URZ ;  /* 0x0001c400080e7890 */ /* 0x000fe4000fffe03f */
[----:B------:R-:W-:Y:S02]  /*8db0*/  UIADD3 UR15, UR8, 0x20400, URZ ;  /* 0x00020400080f7890 */ /* 0x000fe4000fffe03f */
[----:B------:R-:W-:-:S03]  /*8dc0*/  UIADD3 UR16, UR8, 0x24400, URZ ;  /* 0x0002440008107890 */ /* 0x000fc6000fffe03f */
[----:B------:R-:W-:Y:S02]  /*8dd0*/  UMOV UR8, UR14 ;  /* 0x0000000e00087c82 */ /* 0x000fe40008000000 */
[----:B------:R1:W-:Y:S02]  /*8de0*/  UTMALDG.4D.MULTICAST [UR8], [UR4], UR19, desc[UR6] ;  /* 0x00000608040073b4 */ /* 0x0003e40008019813 */
[----:B-1----:R-:W-:Y:S01]  /*8df0*/  UMOV UR8, UR15 ;  /* 0x0000000f00087c82 */ /* 0x002fe20008000000 */
[----:B------:R-:W-:Y:S02]  /*8e00*/  UMOV UR10, UR18 ;  /* 0x00000012000a7c82 */ /* 0x000fe40008000000 */
[----:B------:R1:W-:Y:S02]  /*8e10*/  UTMALDG.4D.MULTICAST [UR8], [UR4], UR19, desc[UR6] ;  /* 0x00000608040073b4 */ /* 0x0003e40008019813 */
[----:B-1----:R-:W-:Y:S01]  /*8e20*/  UMOV UR8, UR16 ;  /* 0x0000001000087c82 */ /* 0x002fe20008000000 */
[----:B------:R-:W-:-:S02]  /*8e30*/  UMOV UR10, UR17 ;  /* 0x00000011000a7c82 */ /* 0x000fc40008000000 */
[----:B------:R1:W-:Y:S01]  /*8e40*/  UTMALDG.4D.MULTICAST [UR8], [UR4], UR19, desc[UR6] ;  /* 0x00000608040073b4 */ /* 0x0003e20008019813 */
[----:B------:R-:W2:Y:S02]  /*8e50*/  SYNCS.PHASECHK.TRANS64.TRYWAIT P1, [R2+URZ+0x34860], R3 ;  /* 0x03486003020075a7 */ /* 0x000ea4000802017f */
[----:B-12---:R-:W-:Y:S05]  /*8e60*/  @!P1 BRA `(.L_x_180) ;  /* 0x0000001c008c9947 */ /* 0x006fea0003800000 */
.L_x_231:
[----:B------:R-:W2:Y:S02]  /*8e70*/  S2R R10, SR_TID.X ;  /* 0x00000000000a7919 */ /* 0x000ea40000002100 */
[----:B--2---:R-:W-:-:S13]  /*8e80*/  LOP3.LUT P1, RZ, R10, 0x7f, RZ, 0xc0, !PT ;  /* 0x0000007f0aff7812 */ /* 0x004fda000782c0ff */
[----:B-1----:R-:W-:-:S04]  /*8e90*/  @!P1 IMAD.MOV.U32 R3, RZ, RZ, 0x8000 ;  /* 0x00008000ff039424 */ /* 0x002fc800078e00ff */
[----:B------:R1:W-:Y:S01]  /*8ea0*/  @!P1 SYNCS.ARRIVE.TRANS64 RZ, [R2+URZ+0x34850], R3 ;  /* 0x0348500302ff99a7 */ /* 0x0003e2000800003f */
[----:B------:R-:W-:Y:S05]  /*8eb0*/  @P2 BRA `(.L_x_181) ;  /* 0x0000000000042947 */ /* 0x000fea0003800000 */
[----:B------:R-:W-:Y:S01]  /*8ec0*/  BPT.TRAP 0x1 ;  /* 0x000000040000795c */ /* 0x000fe20000300000 */
.L_x_181:
[----:B------:R-:W-:-:S13]  /*8ed0*/  LOP3.LUT P1, RZ, R19, 0x1, RZ, 0xc0, !PT ;  /* 0x0000000113ff7812 */ /* 0x000fda000782c0ff */
[----:B------:R-:W-:Y:S05]  /*8ee0*/  @P1 BRA `(.L_x_182) ;  /* 0x0000000000041947 */ /* 0x000fea0003800000 */
[----:B------:R-:W-:Y:S01]  /*8ef0*/  BPT.TRAP 0x1 ;  /* 0x000000040000795c */ /* 0x000fe20000300000 */
.L_x_182:
[----:B------:R-:W2:Y:S01]  /*8f00*/  S2R R11, SR_CgaCtaId ;  /* 0x00000000000b7919 */ /* 0x000ea20000008800 */
[----:B------:R-:W-:Y:S01]  /*8f10*/  MOV R10, 0x400 ;  /* 0x00000400000a7802 */ /* 0x000fe20000000f00 */
[----:B-1----:R-:W-:Y:S01]  /*8f20*/  IMAD R3, R16, 0x4000, R21 ;  /* 0x0000400010037824 */ /* 0x002fe200078e0215 */
[----:B------:R-:W-:Y:S01]  /*8f30*/  R2UR UR11, R18 ;  /* 0x00000000120b72ca */ /* 0x000fe200000e0000 */
[----:B------:R-:W-:Y:S01]  /*8f40*/  UIADD3 UR4, UP0, UR36, 0x470, URZ ;  /* 0x0000047024047890 */ /* 0x000fe2000ff1e03f */
[----:B------:R-:W-:Y:S01]  /*8f50*/  R2UR UR5, R20 ;  /* 0x00000000140572ca */ /* 0x000fe200000e0000 */
[----:B------:R-:W-:Y:S01]  /*8f60*/  UMOV UR10, URZ ;  /* 0x0000003f000a7c82 */ /* 0x000fe20008000000 */
[----:B------:R-:W-:Y:S01]  /*8f70*/  R2UR UR9, R2 ;  /* 0x00000000020972ca */ /* 0x000fe200000e0000 */
[----:B------:R-:W-:Y:S01]  /*8f80*/  UMOV UR16, 0x30000 ;  /* 0x0003000000107882 */ /* 0x000fe20000000000 */
[----:B------:R-:W-:Y:S01]  /*8f90*/  R2UR UR13, R5 ;  /* 0x00000000050d72ca */ /* 0x000fe200000e0000 */
[----:B------:R-:W-:Y:S01]  /*8fa0*/  UMOV UR7, 0x14f00000 ;  /* 0x14f0000000077882 */ /* 0x000fe20000000000 */
[----:B------:R-:W-:Y:S01]  /*8fb0*/  R2UR UR12, R0 ;  /* 0x00000000000c72ca */ /* 0x000fe200000e0000 */
[----:B------:R-:W-:Y:S01]  /*8fc0*/  UMOV UR15, 0x40 ;  /* 0x00000040000f7882 */ /* 0x000fe20000000000 */
[----:B------:R-:W-:-:S02]  /*8fd0*/  IMAD.MOV.U32 R5, RZ, RZ, R7 ;  /* 0x000000ffff057224 */ /* 0x000fc400078e0007 */
[----:B------:R-:W-:-:S03]  /*8fe0*/  IMAD.MOV.U32 R18, RZ, RZ, R6 ;  /* 0x000000ffff127224 */ /* 0x000fc600078e0006 */
[----:B------:R-:W-:Y:S02]  /*8ff0*/  ULEA UR11, UR11, UR5, 0x7 ;  /* 0x000000050b0b7291 */ /* 0x000fe4000f8e383f */
[----:B------:R-:W-:Y:S02]  /*9000*/  UIADD3 UR9, UR9, 0x34850, URZ ;  /* 0x0003485009097890 */ /* 0x000fe4000fffe03f */
[----:B------:R-:W-:Y:S01]  /*9010*/  UIADD3.X UR5, URZ, UR37, URZ, UP0, !UPT ;  /* 0x000000253f057290 */ /* 0x000fe200087fe43f */
[----:B--2---:R-:W-:-:S05]  /*9020*/  LEA R10, R11, R10, 0x18 ;  /* 0x0000000a0b0a7211 */ /* 0x004fca00078ec0ff */
[----:B------:R-:W-:-:S05]  /*9030*/  IMAD R3, R3, 0x2, R10 ;  /* 0x0000000203037824 */ /* 0x000fca00078e020a */
[----:B------:R-:W-:-:S13]  /*9040*/  R2UR UR6, R3 ;  /* 0x00000000030672ca */ /* 0x000fda00000e0000 */
[----:B------:R-:W-:Y:S02]  /*9050*/  UIADD3 UR8, UR6, 0x400, URZ ;  /* 0x0000040006087890 */ /* 0x000fe4000fffe03f */
[----:B------:R-:W-:-:S03]  /*9060*/  UIADD3 UR14, UR6, 0x4400, URZ ;  /* 0x00004400060e7890 */ /* 0x000fc6000fffe03f */
[----:B------:R-:W-:-:S04]  /*9070*/  UMOV UR6, 0x0 ;  /* 0x0000000000067882 */ /* 0x000fc80000000000 */
[----:B------:R1:W-:Y:S02]  /*9080*/  UTMALDG.4D.MULTICAST [UR8], [UR4], UR16, desc[UR6] ;  /* 0x00000608040073b4 */ /* 0x0003e40008019810 */
[----:B-1----:R-:W-:Y:S01]  /*9090*/  UMOV UR8, UR14 ;  /* 0x0000000e00087c82 */ /* 0x002fe20008000000 */
[----:B------:R-:W-:Y:S02]  /*90a0*/  UMOV UR10, UR15 ;  /* 0x0000000f000a7c82 */ /* 0x000fe40008000000 */
[----:B------:R1:W-:Y:S02]  /*90b0*/  UTMALDG.4D.MULTICAST [UR8], [UR4], UR16, desc[UR6] ;  /* 0x00000608040073b4 */ /* 0x0003e40008019810 */
[----:B-1----:R-:W-:Y:S01]  /*90c0*/  NOP ;  /* 0x0000000000007918 */ /* 0x002fe20000000000 */
.L_x_175:
[----:B------:R-:W-:Y:S05]  /*90d0*/  BSYNC B0 ;  /* 0x0000000000007941 */ /* 0x000fea0003800000 */
.L_x_174:
[----:B------:R-:W2:Y:S01]  /*90e0*/  LDL.LU R2, [R1+0x10] ;  /* 0x0000100001027983 */ /* 0x000ea20000300800 */
[----:B------:R-:W-:Y:S02]  /*90f0*/  IMAD.MOV.U32 R16, RZ, RZ, R9 ;  /* 0x000000ffff107224 */ /* 0x000fe400078e0009 */
[----:B------:R-:W-:Y:S02]  /*9100*/  IMAD.MOV.U32 R17, RZ, RZ, R13 ;  /* 0x000000ffff117224 */ /* 0x000fe400078e000d */
[----:B--2---:R-:W-:-:S07]  /*9110*/  VIADD R6, R2, 0xfffffffd ;  /* 0xfffffffd02067836 */ /* 0x004fce0000000000 */
.L_x_173:
[----:B------:R-:W-:Y:S01]  /*9120*/  IMAD.MOV R3, RZ, RZ, -R14 ;  /* 0x000000ffff037224 */ /* 0x000fe200078e0a0e */
[----:B------:R-:W-:Y:S04]  /*9130*/  BSSY B0, `(.L_x_172) ;  /* 0x00000fb000007945 */ /* 0x000fe80003800000 */
[----:B------:R-:W-:-:S13]  /*9140*/  ISETP.NE.AND P1, PT, R8, R3, PT ;  /* 0x000000030800720c */ /* 0x000fda0003f25270 */
[----:B------:R-:W-:Y:S05]  /*9150*/  @!P1 BRA `(.L_x_183) ;  /* 0x0000000c00e09947 */ /* 0x000fea0003800000 */
[----:B------:R-:W-:-:S07]  /*9160*/  IMAD.MOV.U32 R8, RZ, RZ, R5 ;  /* 0x000000ffff087224 */ /* 0x000fce00078e0005 */
.L_x_202:
[----:B------:R-:W-:Y:S01]  /*9170*/  VIADD R7, R16, 0x1 ;  /* 0x0000000110077836 */ /* 0x000fe20000000000 */
[----:B------:R-:W-:Y:S04]  /*9180*/  BSSY B1, `(.L_x_184) ;  /* 0x0000078000017945 */ /* 0x000fe80003800000 */
[----:B------:R-:W-:-:S04]  /*9190*/  ISETP.NE.AND P1, PT, R7, 0x2, PT ;  /* 0x000000020700780c */ /* 0x000fc80003f25270 */
[----:B-1----:R-:W-:Y:S02]  /*91a0*/  SEL R10, RZ, 0x1, P1 ;  /* 0x00000001ff0a7807 */ /* 0x002fe40000800000 */
        /* <DEDUP_REMOVED lines=14> */
[----:B------:R-:W-:Y:S02]  /*9290*/  @P1 SHF.R.U32.HI R2, RZ, R3, R8 ;  /* 0x00000003ff021219 */ /* 0x000fe40000011608 */
[----:B------:R-:W1:Y:S03]  /*92a0*/  LDC.64 R8, c[0x0][0x3f8] ;  /* 0x0000fe00ff087b82 */ /* 0x000e660000000a00 */
[----:B------:R-:W-:-:S04]  /*92b0*/  IMAD.MOV R3, RZ, RZ, -R2 ;  /* 0x000000ffff037224 */ /* 0x000fc800078e0a02 */
[----:B------:R-:W-:Y:S01]  /*92c0*/  IMAD R11, R11, R3, R6 ;  /* 0x000000030b0b7224 */ /* 0x000fe200078e0206 */
[----:B------:R-:W-:-:S03]  /*92d0*/  SHF.R.S32.HI R3, RZ, 0x1f, R2 ;  /* 0x0000001fff037819 */ /* 0x000fc60000011402 */
[----:B------:R-:W-:-:S04]  /*92e0*/  IMAD.WIDE.U32 R2, R4, UR4, R2 ;  /* 0x0000000404027c25 */ /* 0x000fc8000f8e0002 */
[----:B------:R-:W-:Y:S01]  /*92f0*/  IMAD.IADD R13, R13, 0x1, R3 ;  /* 0x000000010d0d7824 */ /* 0x000fe200078e0203 */
[----:B-1----:R-:W-:-:S04]  /*9300*/  LEA R8, P1, R2, R8, 0x2 ;  /* 0x0000000802087211 */ /* 0x002fc800078210ff */
[----:B------:R-:W-:-:S05]  /*9310*/  LEA.HI.X R9, R2, R9, R13, 0x2, P1 ;  /* 0x0000000902097211 */ /* 0x000fca00008f140d */
[----:B------:R1:W5:Y:S04]  /*9320*/  LDG.E R8, desc[UR6][R8.64] ;  /* 0x0000000608087981 */ /* 0x000368000c1e1900 */
.L_x_186:
[----:B------:R-:W2:Y:S01]  /*9330*/  S2R R3, SR_CgaCtaId ;  /* 0x0000000000037919 */ /* 0x000ea20000008800 */
[----:B------:R-:W-:-:S04]  /*9340*/  MOV R2, 0x400 ;  /* 0x0000040000027802 */ /* 0x000fc80000000f00 */
[----:B--2---:R-:W-:Y:S02]  /*9350*/  LEA R2, R3, R2, 0x18 ;  /* 0x0000000203027211 */ /* 0x004fe400078ec0ff */
[----:B------:R-:W-:-:S03]  /*9360*/  SHF.L.U32 R3, R10, 0x1f, RZ ;  /* 0x0000001f0a037819 */ /* 0x000fc600000006ff */
[----:B------:R-:W-:-:S04]  /*9370*/  IMAD R2, R7, 0x8, R2 ;  /* 0x0000000807027824 */ /* 0x000fc800078e0202 */
[----:B------:R-:W2:Y:S02]  /*9380*/  SYNCS.PHASECHK.TRANS64.TRYWAIT P1, [R2+URZ+0x34840], R3 ;  /* 0x03484003020075a7 */ /* 0x000ea4000802017f */
[----:B--2---:R-:W-:Y:S05]  /*9390*/  @!P1 BRA `(.L_x_187) ;  /* 0x0000001800549947 */ /* 0x004fea0003800000 */
.L_x_232:
[----:B-1----:R-:W1:Y:S01]  /*93a0*/  S2R R9, SR_TID.X ;  /* 0x0000000000097919 */ /* 0x002e620000002100 */
[----:B------:R-:W-:Y:S01]  /*93b0*/  UPRMT UR4, UR38, 0x9910, URZ ;  /* 0x0000991026047896 */ /* 0x000fe2000800003f */
[----:B-1----:R-:W-:-:S13]  /*93c0*/  LOP3.LUT P1, RZ, R9, 0x7f, RZ, 0xc0, !PT ;  /* 0x0000007f09ff7812 */ /* 0x002fda000782c0ff */
[----:B--2---:R-:W-:-:S04]  /*93d0*/  @!P1 IMAD.MOV.U32 R3, RZ, RZ, 0xc000 ;  /* 0x0000c000ff039424 */ /* 0x004fc800078e00ff */
[----:B------:R1:W-:Y:S02]  /*93e0*/  @!P1 SYNCS.ARRIVE.TRANS64 RZ, [R2+URZ+0x34830], R3 ;  /* 0x0348300302ff99a7 */ /* 0x0003e4000800003f */
[----:B-1----:R-:W-:-:S05]  /*93f0*/  IMAD.U32 R3, RZ, RZ, UR4 ;  /* 0x00000004ff037e24 */ /* 0x002fca000f8e00ff */
[----:B------:R-:W-:-:S13]  /*9400*/  ISETP.NE.AND P2, PT, R3, 0x2, PT ;  /* 0x000000020300780c */ /* 0x000fda0003f45270 */
[----:B------:R-:W-:Y:S05]  /*9410*/  @P2 BRA `(.L_x_188) ;  /* 0x0000000000042947 */ /* 0x000fea0003800000 */
[----:B------:R-:W-:Y:S01]  /*9420*/  BPT.TRAP 0x1 ;  /* 0x000000040000795c */ /* 0x000fe20000300000 */
.L_x_188:
[----:B------:R-:W-:-:S13]  /*9430*/  LOP3.LUT P1, RZ, R19, 0x1, RZ, 0xc0, !PT ;  /* 0x0000000113ff7812 */ /* 0x000fda000782c0ff */
[----:B------:R-:W-:Y:S05]  /*9440*/  @P1 BRA `(.L_x_189) ;  /* 0x0000000000041947 */ /* 0x000fea0003800000 */
[----:B------:R-:W-:Y:S01]  /*9450*/  BPT.TRAP 0x1 ;  /* 0x000000040000795c */ /* 0x000fe20000300000 */
.L_x_189:
        /* <DEDUP_REMOVED lines=36> */
.L_x_233:
[----:B------:R-:W2:Y:S02]  /*96a0*/  S2R R3, SR_TID.X ;  /* 0x0000000000037919 */ /* 0x000ea40000002100 */
[----:B--2---:R-:W-:-:S13]  /*96b0*/  LOP3.LUT P1, RZ, R3, 0x7f, RZ, 0xc0, !PT ;  /* 0x0000007f03ff7812 */ /* 0x004fda000782c0ff */
[----:B------:R-:W-:-:S04]  /*96c0*/  @!P1 IMAD.MOV.U32 R3, RZ, RZ, 0x8000 ;  /* 0x00008000ff039424 */ /* 0x000fc800078e00ff */
[----:B------:R2:W-:Y:S01]  /*96d0*/  @!P1 SYNCS.ARRIVE.TRANS64 RZ, [R2+URZ+0x34850], R3 ;  /* 0x0348500302ff99a7 */ /* 0x0005e2000800003f */
[----:B------:R-:W-:Y:S05]  /*96e0*/  @P2 BRA `(.L_x_191) ;  /* 0x0000000000042947 */ /* 0x000fea0003800000 */
[----:B------:R-:W-:Y:S01]  /*96f0*/  BPT.TRAP 0x1 ;  /* 0x000000040000795c */ /* 0x000fe20000300000 */
.L_x_191:
[----:B------:R-:W-:-:S13]  /*9700*/  LOP3.LUT P1, RZ, R19, 0x1, RZ, 0xc0, !PT ;  /* 0x0000000113ff7812 */ /* 0x000fda000782c0ff */
[----:B------:R-:W-:Y:S05]  /*9710*/  @P1 BRA `(.L_x_192) ;  /* 0x0000000000041947 */ /* 0x000fea0003800000 */
[----:B------:R-:W-:Y:S01]  /*9720*/  BPT.TRAP 0x1 ;  /* 0x000000040000795c */ /* 0x000fe20000300000 */
.L_x_192:
[----:B------:R-:W3:Y:S01]  /*9730*/  S2R R9, SR_CgaCtaId ;  /* 0x0000000000097919 */ /* 0x000ee20000008800 */
[----:B--2---:R-:W-:Y:S01]  /*9740*/  MOV R3, 0x400 ;  /* 0x0000040000037802 */ /* 0x004fe20000000f00 */
[----:B------:R-:W-:Y:S01]  /*9750*/  IMAD R16, R16, 0x4000, R21 ;  /* 0x0000400010107824 */ /* 0x000fe200078e0215 */
        /* <DEDUP_REMOVED lines=15> */
[----:B---3--:R-:W-:-:S05]  /*9850*/  LEA R3, R9, R3, 0x18 ;  /* 0x0000000309037211 */ /* 0x008fca00078ec0ff */
[----:B------:R-:W-:-:S05]  /*9860*/  IMAD R16, R16, 0x2, R3 ;  /* 0x0000000210107824 */ /* 0x000fca00078e0203 */
[----:B------:R-:W-:-:S13]  /*9870*/  R2UR UR6, R16 ;  /* 0x00000000100672ca */ /* 0x000fda00000e0000 */
[----:B------:R-:W-:Y:S02]  /*9880*/  UIADD3 UR8, UR6, 0x400, URZ ;  /* 0x0000040006087890 */ /* 0x000fe4000fffe03f */
[----:B------:R-:W-:-:S03]  /*9890*/  UIADD3 UR14, UR6, 0x4400, URZ ;  /* 0x00004400060e7890 */ /* 0x000fc6000fffe03f */
[----:B------:R-:W-:-:S04]  /*98a0*/  UMOV UR6, 0x0 ;  /* 0x0000000000067882 */ /* 0x000fc80000000000 */
[----:B------:R2:W-:Y:S02]  /*98b0*/  UTMALDG.4D.MULTICAST [UR8], [UR4], UR16, desc[UR6] ;  /* 0x00000608040073b4 */ /* 0x0005e40008019810 */
[----:B--2---:R-:W-:Y:S01]  /*98c0*/  UMOV UR8, UR14 ;  /* 0x0000000e00087c82 */ /* 0x004fe20008000000 */
[----:B------:R-:W-:Y:S02]  /*98d0*/  UMOV UR10, UR15 ;  /* 0x0000000f000a7c82 */ /* 0x000fe40008000000 */
[----:B------:R2:W-:Y:S02]  /*98e0*/  UTMALDG.4D.MULTICAST [UR8], [UR4], UR16, desc[UR6] ;  /* 0x00000608040073b4 */ /* 0x0005e40008019810 */
[----:B--2---:R-:W-:Y:S01]  /*98f0*/  NOP ;  /* 0x0000000000007918 */ /* 0x004fe20000000000 */
.L_x_185:
[----:B------:R-:W-:Y:S05]  /*9900*/  BSYNC B1 ;  /* 0x0000000000017941 */ /* 0x000fea0003800000 */
.L_x_184:
        /* <DEDUP_REMOVED lines=18> */
[----:B------:R-:W-:-:S05]  /*9a30*/  @P1 SHF.R.U32.HI R2, RZ, R3, R8 ;  /* 0x00000003ff021219 */ /* 0x000fca0000011608 */
[----:B------:R-:W-:-:S04]  /*9a40*/  IMAD.MOV R3, RZ, RZ, -R2 ;  /* 0x000000ffff037224 */ /* 0x000fc800078e0a02 */
        /* <DEDUP_REMOVED lines=8> */
.L_x_195:
[----:B------:R-:W2:Y:S01]  /*9ad0*/  S2R R3, SR_CgaCtaId ;  /* 0x0000000000037919 */ /* 0x000ea20000008800 */
[----:B------:R-:W-:-:S04]  /*9ae0*/  MOV R2, 0x400 ;  /* 0x0000040000027802 */ /* 0x000fc80000000f00 */
[----:B--2---:R-:W-:Y:S02]  /*9af0*/  LEA R2, R3, R2, 0x18 ;  /* 0x0000000203027211 */ /* 0x004fe400078ec0ff */
[----:B------:R-:W-:-:S03]  /*9b00*/  SHF.L.U32 R3, R17, 0x1f, RZ ;  /* 0x0000001f11037819 */ /* 0x000fc600000006ff */
[----:B------:R-:W-:-:S04]  /*9b10*/  IMAD R2, R16, 0x8, R2 ;  /* 0x0000000810027824 */ /* 0x000fc800078e0202 */
[----:B------:R-:W2:Y:S02]  /*9b20*/  SYNCS.PHASECHK.TRANS64.TRYWAIT P1, [R2+URZ+0x34840], R3 ;  /* 0x03484003020075a7 */ /* 0x000ea4000802017f */
[----:B--2---:R-:W-:Y:S05]  /*9b30*/  @!P1 BRA `(.L_x_196) ;  /* 0x0000001000949947 */ /* 0x004fea0003800000 */
.L_x_234:
        /* <DEDUP_REMOVED lines=9> */
.L_x_197:
[----:B------:R-:W-:-:S13]  /*9bd0*/  LOP3.LUT P1, RZ, R19, 0x1, RZ, 0xc0, !PT ;  /* 0x0000000113ff7812 */ /* 0x000fda000782c0ff */
[----:B------:R-:W-:Y:S05]  /*9be0*/  @P1 BRA `(.L_x_198) ;  /* 0x0000000000041947 */ /* 0x000fea0003800000 */
[----:B------:R-:W-:Y:S01]  /*9bf0*/  BPT.TRAP 0x1 ;  /* 0x000000040000795c */ /* 0x000fe20000300000 */
.L_x_198:
        /* <DEDUP_REMOVED lines=36> */
.L_x_235:
[----:B------:R-:W2:Y:S02]  /*9e40*/  S2R R3, SR_TID.X ;  /* 0x0000000000037919 */ /* 0x000ea40000002100 */
[----:B--2---:R-:W-:-:S13]  /*9e50*/  LOP3.LUT P1, RZ, R3, 0x7f, RZ, 0xc0, !PT ;  /* 0x0000007f03ff7812 */ /* 0x004fda000782c0ff */
[----:B------:R-:W-:-:S04]  /*9e60*/  @!P1 IMAD.MOV.U32 R3, RZ, RZ, 0x8000 ;  /* 0x00008000ff039424 */ /* 0x000fc800078e00ff */
[----:B------:R2:W-:Y:S01]  /*9e70*/  @!P1 SYNCS.ARRIVE.TRANS64 RZ, [R2+URZ+0x34850], R3 ;  /* 0x0348500302ff99a7 */ /* 0x0005e2000800003f */
[----:B------:R-:W-:Y:S05]  /*9e80*/  @P2 BRA `(.L_x_200) ;  /* 0x0000000000042947 */ /* 0x000fea0003800000 */
[----:B------:R-:W-:Y:S01]  /*9e90*/  BPT.TRAP 0x1 ;  /* 0x000000040000795c */ /* 0x000fe20000300000 */
.L_x_200:
[----:B------:R-:W-:-:S13]  /*9ea0*/  LOP3.LUT P1, RZ, R19, 0x1, RZ, 0xc0, !PT ;  /* 0x0000000113ff7812 */ /* 0x000fda000782c0ff */
[----:B------:R-:W-:Y:S05]  /*9eb0*/  @P1 BRA `(.L_x_201) ;  /* 0x0000000000041947 */ /* 0x000fea0003800000 */
[----:B------:R-:W-:Y:S01]  /*9ec0*/  BPT.TRAP 0x1 ;  /* 0x000000040000795c */ /* 0x000fe20000300000 */
.L_x_201:
        /* <DEDUP_REMOVED lines=29> */
.L_x_194:
[----:B------:R-:W-:Y:S05]  /*a0a0*/  BSYNC B1 ;  /* 0x0000000000017941 */ /* 0x000fea0003800000 */
.L_x_193:
[C---:B------:R-:W-:Y:S01]  /*a0b0*/  ISETP.GT.AND P1, PT, R6.reuse, 0x1, PT ;  /* 0x000000010600780c */ /* 0x040fe20003f24270 */
[----:B------:R-:W-:-:S12]  /*a0c0*/  VIADD R6, R6, 0xfffffffe ;  /* 0xfffffffe06067836 */ /* 0x000fd80000000000 */
[----:B------:R-:W-:Y:S05]  /*a0d0*/  @P1 BRA `(.L_x_202) ;  /* 0xfffffff000241947 */ /* 0x000fea000383ffff */
.L_x_183:
[----:B------:R-:W-:Y:S05]  /*a0e0*/  BSYNC B0 ;  /* 0x0000000000007941 */ /* 0x000fea0003800000 */
.L_x_172:
[----:B------:R-:W-:Y:S04]  /*a0f0*/  BSSY B0, `(.L_x_203) ;  /* 0x0000030000007945 */ /* 0x000fe80003800000 */
[----:B------:R-:W-:Y:S05]  /*a100*/  @!P6 BRA `(.L_x_204) ;  /* 0x0000000000b8e947 */ /* 0x000fea0003800000 */
[----:B------:R-:W2:Y:S01]  /*a110*/  S2R R3, SR_CgaCtaId ;  /* 0x0000000000037919 */ /* 0x000ea20000008800 */
[----:B-1----:R-:W-:-:S04]  /*a120*/  MOV R2, 0x400 ;  /* 0x0000040000027802 */ /* 0x002fc80000000f00 */
[----:B--2---:R-:W-:-:S05]  /*a130*/  LEA R2, R3, R2, 0x18 ;  /* 0x0000000203027211 */ /* 0x004fca00078ec0ff */
[----:B------:R-:W-:Y:S01]  /*a140*/  IMAD R3, R16, 0x8, R2 ;  /* 0x0000000810037824 */ /* 0x000fe200078e0202 */
[----:B------:R-:W-:-:S04]  /*a150*/  SHF.L.U32 R2, R17, 0x1f, RZ ;  /* 0x0000001f11027819 */ /* 0x000fc800000006ff */
[----:B------:R-:W1:Y:S02]  /*a160*/  SYNCS.PHASECHK.TRANS64.TRYWAIT P0, [R3+URZ+0x34860], R2 ;  /* 0x03486002030075a7 */ /* 0x000e64000800017f */
[----:B-1----:R-:W-:Y:S05]  /*a170*/  @!P0 BRA `(.L_x_205) ;  /* 0x0000000c002c8947 */ /* 0x002fea0003800000 */
.L_x_236:
[----:B------:R-:W2:Y:S01]  /*a180*/  S2R R4, SR_TID.X ;  /* 0x0000000000047919 */ /* 0x000ea20000002100 */
[----:B------:R-:W-:-:S04]  /*a190*/  UPRMT UR4, UR38, 0x9910, URZ ;  /* 0x0000991026047896 */ /* 0x000fc8000800003f */
[----:B------:R-:W-:Y:S01]  /*a1a0*/  UISETP.NE.AND UP0, UPT, UR4, 0x2, UPT ;  /* 0x000000020400788c */ /* 0x000fe2000bf05270 */
[----:B--2---:R-:W-:-:S13]  /*a1b0*/  LOP3.LUT P0, RZ, R4, 0x7f, RZ, 0xc0, !PT ;  /* 0x0000007f04ff7812 */ /* 0x004fda000780c0ff */
[----:B-1----:R-:W-:-:S04]  /*a1c0*/  @!P0 IMAD.MOV.U32 R2, RZ, RZ, 0x8000 ;  /* 0x00008000ff028424 */ /* 0x002fc800078e00ff */
[----:B------:R1:W-:Y:S01]  /*a1d0*/  @!P0 SYNCS.ARRIVE.TRANS64 RZ, [R3+URZ+0x34850], R2 ;  /* 0x0348500203ff89a7 */ /* 0x0003e2000800003f */
[----:B------:R-:W-:-:S13]  /*a1e0*/  PLOP3.LUT P0, PT, PT, PT, UP0, 0x80, 0x0 ;  /* 0x000000000000781c */ /* 0x000fda0003f0f008 */
[----:B-1----:R-:W-:Y:S05]  /*a1f0*/  @P0 BRA `(.L_x_206) ;  /* 0x0000000000040947 */ /* 0x002fea0003800000 */
[----:B------:R-:W-:Y:S01]  /*a200*/  BPT.TRAP 0x1 ;  /* 0x000000040000795c */ /* 0x000fe20000300000 */
.L_x_206:
[----:B------:R-:W-:-:S13]  /*a210*/  LOP3.LUT P0, RZ, R19, 0x1, RZ, 0xc0, !PT ;  /* 0x0000000113ff7812 */ /* 0x000fda000780c0ff */
[----:B------:R-:W-:Y:S05]  /*a220*/  @P0 BRA `(.L_x_207) ;  /* 0x0000000000040947 */ /* 0x000fea0003800000 */
[----:B------:R-:W-:Y:S01]  /*a230*/  BPT.TRAP 0x1 ;  /* 0x000000040000795c */ /* 0x000fe20000300000 */
.L_x_207:
[----:B------:R-:W1:Y:S01]  /*a240*/  S2R R4, SR_CgaCtaId ;  /* 0x0000000000047919 */ /* 0x000e620000008800 */
[----:B------:R-:W-:Y:S01]  /*a250*/  MOV R2, 0x400 ;  /* 0x0000040000027802 */ /* 0x000fe20000000f00 */
        /* <DEDUP_REMOVED lines=10> */
[----:B------:R-:W-:-:S06]  /*a300*/  UMOV UR15, 0x40 ;  /* 0x00000040000f7882 */ /* 0x000fcc0000000000 */
[----:B------:R-:W-:Y:S02]  /*a310*/  ULEA UR11, UR11, UR5, 0x7 ;  /* 0x000000050b0b7291 */ /* 0x000fe4000f8e383f */
[----:B------:R-:W-:Y:S02]  /*a320*/  UIADD3 UR9, UR9, 0x34850, URZ ;  /* 0x0003485009097890 */ /* 0x000fe4000fffe03f */
[----:B------:R-:W-:Y:S01]  /*a330*/  UIADD3.X UR5, URZ, UR37, URZ, UP0, !UPT ;  /* 0x000000253f057290 */ /* 0x000fe200087fe43f */
[----:B-1----:R-:W-:-:S05]  /*a340*/  LEA R2, R4, R2, 0x18 ;  /* 0x0000000204027211 */ /* 0x002fca00078ec0ff */
        /* <DEDUP_REMOVED lines=9> */
[----:B--2---:R-:W-:Y:S01]  /*a3e0*/  NOP ;  /* 0x0000000000007918 */ /* 0x004fe20000000000 */
.L_x_204:
[----:B------:R-:W-:Y:S05]  /*a3f0*/  BSYNC B0 ;  /* 0x0000000000007941 */ /* 0x000fea0003800000 */
.L_x_203:
[----:B------:R-:W2:Y:S01]  /*a400*/  LDL.LU R0, [R1+0x14] ;  /* 0x0000140001007983 */ /* 0x000ea20000300800 */
[----:B------:R-:W-:-:S03]  /*a410*/  ULDC UR4, c[0x0][0xda4] ;  /* 0x0003690000047ab9 */ /* 0x000fc60000000800 */
[----:B-1----:R-:W3:Y:S01]  /*a420*/  LDL.LU R2, [R1+0x1c] ;  /* 0x00001c0001027983 */ /* 0x002ee20000300800 */
        /* <DEDUP_REMOVED lines=8> */
[----:B-1----:R-:W-:-:S04]  /*a4b0*/  SEL R0, RZ, 0x1, P0 ;  /* 0x00000001ff007807 */ /* 0x002fc80000000000 */
[----:B------:R-:W-:-:S05]  /*a4c0*/  LOP3.LUT R17, R17, R0, RZ, 0x3c, !PT ;  /* 0x0000000011117212 */ /* 0x000fca00078e3cff */
[----:B--2---:R-:W-:Y:S05]  /*a4d0*/  @!P1 BRA `(.L_x_208) ;  /* 0xffffffd0003c9947 */ /* 0x004fea000383ffff */
[----:B------:R-:W-:-:S07]  /*a4e0*/  LOP3.LUT R2, R2, 0x1, RZ, 0xc, !PT ;  /* 0x0000000102027812 */ /* 0x000fce00078e0cff */
.L_x_156:
[----:B------:R-:W1:Y:S01]  /*a4f0*/  S2R R3, SR_CgaCtaId ;  /* 0x0000000000037919 */ /* 0x000e620000008800 */
[----:B------:R-:W-:Y:S01]  /*a500*/  MOV R0, 0x400 ;  /* 0x0000040000007802 */ /* 0x000fe20000000f00 */
[----:B------:R-:W-:Y:S03]  /*a510*/  BSSY B0, `(.L_x_209) ;  /* 0x0000005000007945 */ /* 0x000fe60003800000 */
[----:B-1----:R-:W-:Y:S02]  /*a520*/  LEA R0, R3, R0, 0x18 ;  /* 0x0000000003007211 */ /* 0x002fe400078ec0ff */
[----:B------:R-:W-:-:S04]  /*a530*/  SHF.L.U32 R3, R2, 0x1f, RZ ;  /* 0x0000001f02037819 */ /* 0x000fc800000006ff */
[----:B------:R-:W1:Y:S02]  /*a540*/  SYNCS.PHASECHK.TRANS64.TRYWAIT P0, [R0+URZ+0x34820], R3 ;  /* 0x03482003000075a7 */ /* 0x000e64000800017f */
[----:B-1----:R-:W-:Y:S05]  /*a550*/  @!P0 BRA `(.L_x_210) ;  /* 0x0000000800488947 */ /* 0x002fea0003800000 */
.L_x_237:
[----:B------:R-:W-:Y:S05]  /*a560*/  BSYNC B0 ;  /* 0x0000000000007941 */ /* 0x000fea0003800000 */
.L_x_209:
[----:B------:R-:W-:-:S03]  /*a570*/  UMOV UR4, 0xffffffff ;  /* 0xffffffff00047882 */ /* 0x000fc60000000000 */
[----:B------:R-:W-:Y:S05]  /*a580*/  BRA.DIV UR4, `(.L_x_211) ;  /* 0x0000000a04507947 */ /* 0x000fea000b800000 */
[----:B------:R-:W2:Y:S02]  /*a590*/  S2R R2, SR_TID.X ;  /* 0x0000000000027919 */ /* 0x000ea40000002100 */
[----:B--2---:R-:W-:-:S04]  /*a5a0*/  SHF.R.U32.HI R2, RZ, 0x5, R2 ;  /* 0x00000005ff027819 */ /* 0x004fc80000011602 */
[----:B------:R-:W-:-:S05]  /*a5b0*/  LOP3.LUT R2, R2, 0x3, RZ, 0xc0, !PT ;  /* 0x0000000302027812 */ /* 0x000fca00078ec0ff */
[----:B------:R2:W3:Y:S02]  /*a5c0*/  SHFL.IDX PT, R14, R2, RZ, 0x1f ;  /* 0x00001fff020e7589 */ /* 0x0004e400000e0000 */
.L_x_240:
[----:B---3--:R-:W-:Y:S01]  /*a5d0*/  ISETP.NE.AND P0, PT, R14, RZ, PT ;  /* 0x000000ff0e00720c */ /* 0x008fe20003f05270 */
[----:B------:R-:W-:-:S12]  /*a5e0*/  BSSY B0, `(.L_x_212) ;  /* 0x0000026000007945 */ /* 0x000fd80003800000 */
[----:B------:R-:W-:Y:S05]  /*a5f0*/  @P0 BRA `(.L_x_213) ;  /* 0x0000000000900947 */ /* 0x000fea0003800000 */
[----:B------:R-:W-:-:S03]  /*a600*/  UMOV UR4, 0xffffffff ;  /* 0xffffffff00047882 */ /* 0x000fc60000000000 */
[----:B------:R-:W-:Y:S05]  /*a610*/  BRA.DIV UR4, `(.L_x_214) ;  /* 0x0000000a04607947 */ /* 0x000fea000b800000 */
[----:B------:R-:W-:-:S13]  /*a620*/  ELECT P6, URZ, PT ;  /* 0x00000000003f782f */ /* 0x000fda00038c0000 */
.L_x_243:
[----:B------:R-:W-:Y:S05]  /*a630*/  @!P6 BRA `(.L_x_213) ;  /* 0x000000000080e947 */ /* 0x000fea0003800000 */
[----:B--2---:R-:W2:Y:S02]  /*a640*/  LDL R2, [R1+0x24] ;  /* 0x0000240001027983 */ /* 0x004ea40000100800 */
[----:B--2---:R-:W-:-:S13]  /*a650*/  R2UR UR4, R2 ;  /* 0x00000000020472ca */ /* 0x004fda00000e0000 */
[----:B------:R-:W-:-:S06]  /*a660*/  ULOP3.LUT UR4, UR4, 0x2, URZ, 0xfc, !UPT ;  /* 0x0000000204047892 */ /* 0x000fcc000f8efc3f */
[----:B------:R-:W-:-:S05]  /*a670*/  IMAD.U32 R2, RZ, RZ, UR4 ;  /* 0x00000004ff027e24 */ /* 0x000fca000f8e00ff */
[----:B------:R-:W-:-:S13]  /*a680*/  ISETP.NE.AND P2, PT, R2, 0x3, PT ;  /* 0x000000030200780c */ /* 0x000fda0003f45270 */
[----:B------:R-:W-:Y:S05]  /*a690*/  @!P2 BRA `(.L_x_215) ;  /* 0x000000000004a947 */ /* 0x000fea0003800000 */
[----:B------:R-:W-:Y:S01]  /*a6a0*/  BPT.TRAP 0x1 ;  /* 0x000000040000795c */ /* 0x000fe20000300000 */
.L_x_215:
[----:B-1----:R-:W-:Y:S01]  /*a6b0*/  VIADD R3, R0, 0x34840 ;  /* 0x0003484000037836 */ /* 0x002fe20000000000 */
[----:B------:R-:W-:Y:S01]  /*a6c0*/  SHF.L.U32 R5, R17, 0x1f, RZ ;  /* 0x0000001f11057819 */ /* 0x000fe200000006ff */
[C---:B------:R-:W-:Y:S02]  /*a6d0*/  VIADD R2, R16.reuse, 0x1 ;  /* 0x0000000110027836 */ /* 0x040fe40000000000 */
[----:B------:R-:W-:-:S03]  /*a6e0*/  IMAD R6, R16, 0x8, R3 ;  /* 0x0000000810067824 */ /* 0x000fc600078e0203 */
        /* <DEDUP_REMOVED lines=8> */
.L_x_244:
[----:B------:R-:W2:Y:S02]  /*a770*/  SYNCS.PHASECHK.TRANS64.TRYWAIT P0, [R3+URZ], R2 ;  /* 0x00000002030075a7 */ /* 0x000ea4000800017f */
[----:B--2---:R-:W-:Y:S05]  /*a780*/  @!P0 BRA `(.L_x_217) ;  /* 0x0000000800388947 */ /* 0x004fea0003800000 */
.L_x_245:
[----:B------:R-:W-:Y:S05]  /*a790*/  @!P2 BRA `(.L_x_218) ;  /* 0x000000000004a947 */ /* 0x000fea0003800000 */
[----:B------:R-:W-:Y:S01]  /*a7a0*/  BPT.TRAP 0x1 ;  /* 0x000000040000795c */ /* 0x000fe20000300000 */
.L_x_218:
[----:B--2---:R-:W-:-:S04]  /*a7b0*/  VIADD R3, R0, 0x34860 ;  /* 0x0003486000037836 */ /* 0x004fc80000000000 */
[----:B------:R-:W-:-:S04]  /*a7c0*/  IMAD R16, R16, 0x8, R3 ;  /* 0x0000000810107824 */ /* 0x000fc800078e0203 */
[----:B------:R-:W2:Y:S02]  /*a7d0*/  SYNCS.PHASECHK.TRANS64.TRYWAIT P0, [R16+URZ], R5 ;  /* 0x00000005100075a7 */ /* 0x000ea4000800017f */
[----:B--2---:R-:W-:Y:S05]  /*a7e0*/  @!P0 BRA `(.L_x_219) ;  /* 0x0000000800348947 */ /* 0x004fea0003800000 */
.L_x_246:
[----:B------:R-:W-:-:S07]  /*a7f0*/  IMAD R3, R4, 0x8, R3 ;  /* 0x0000000804037824 */ /* 0x000fce00078e0203 */
.L_x_220:
[----:B---3--:R3:W4:Y:S02]  /*a800*/  SYNCS.PHASECHK.TRANS64.TRYWAIT P0, [R3+URZ], R2 ;  /* 0x00000002030075a7 */ /* 0x008724000800017f */
[----:B----4-:R-:W-:Y:S05]  /*a810*/  @!P0 NANOSLEEP.SYNCS 0x989680 ;  /* 0x009896800000895d */ /* 0x010fea0003900000 */
[----:B------:R-:W4:Y:S02]  /*a820*/  @!P0 SYNCS.PHASECHK.TRANS64 P0, [R3+URZ], R2 ;  /* 0x00000002030085a7 */ /* 0x000f24000800007f */
[----:B----4-:R-:W-:Y:S05]  /*a830*/  @!P0 BRA `(.L_x_220) ;  /* 0xfffffffc00f08947 */ /* 0x010fea000383ffff */
.L_x_213:
[----:B------:R-:W-:Y:S05]  /*a840*/  BSYNC B0 ;  /* 0x0000000000007941 */ /* 0x000fea0003800000 */
.L_x_212:
[----:B------:R-:W-:Y:S05]  /*a850*/  EXIT ;  /* 0x000000000000794d */ /* 0x000fea0003800000 */
.L_x_130:
[----:B-1----:R-:W-:-:S04]  /*a860*/  IMAD.U32 R3, RZ, RZ, UR60 ;  /* 0x0000003cff037e24 */ /* 0x002fc8000f8e00ff */
[----:B------:R1:W2:Y:S03]  /*a870*/  SYNCS.PHASECHK.TRANS64.TRYWAIT P1, [R3+URZ+0x34800], R0 ;  /* 0x03480000030075a7 */ /* 0x0002a6000802017f */
[----:B--2---:R-:W-:Y:S05]  /*a880*/  @!P1 NANOSLEEP.SYNCS 0x989680 ;  /* 0x009896800000995d */ /* 0x004fea0003900000 */
[----:B------:R-:W2:Y:S02]  /*a890*/  @!P1 SYNCS.PHASECHK.TRANS64 P1, [R3+URZ+0x34800], R0 ;  /* 0x03480000030095a7 */ /* 0x000ea4000802007f */
[----:B--2---:R-:W-:Y:S05]  /*a8a0*/  @!P1 BRA `(.L_x_130) ;  /* 0xfffffffc00ec9947 */ /* 0x004fea000383ffff */
[----:B------:R-:W-:Y:S05]  /*a8b0*/  BRA `(.L_x_221) ;  /* 0xffffff6c00807947 */ /* 0x000fea000383ffff */
.L_x_134:
[----:B--2---:R2:W3:Y:S02]  /*a8c0*/  SYNCS.PHASECHK.TRANS64.TRYWAIT P1, [R3+URZ+0x34830], R0 ;  /* 0x03483000030075a7 */ /* 0x0044e4000802017f */
[----:B---3--:R-:W-:Y:S05]  /*a8d0*/  @!P1 NANOSLEEP.SYNCS 0x989680 ;  /* 0x009896800000995d */ /* 0x008fea0003900000 */
[----:B------:R-:W3:Y:S02]  /*a8e0*/  @!P1 SYNCS.PHASECHK.TRANS64 P1, [R3+URZ+0x34830], R0 ;  /* 0x03483000030095a7 */ /* 0x000ee4000802007f */
[----:B---3--:R-:W-:Y:S05]  /*a8f0*/  @!P1 BRA `(.L_x_134) ;  /* 0xfffffffc00f09947 */ /* 0x008fea000383ffff */
[----:B------:R-:W-:Y:S05]  /*a900*/  BRA `(.L_x_133) ;  /* 0xffffff6c009c7947 */ /* 0x000fea000383ffff */
.L_x_140:
[----:B--2---:R-:W-:-:S04]  /*a910*/  IMAD.U32 R7, RZ, RZ, UR6 ;  /* 0x00000006ff077e24 */ /* 0x004fc8000f8e00ff */
[----:B------:R2:W3:Y:S03]  /*a920*/  SYNCS.PHASECHK.TRANS64.TRYWAIT P1, [R7+URZ+0x34830], R0 ;  /* 0x03483000070075a7 */ /* 0x0004e6000802017f */
[----:B---3--:R-:W-:Y:S05]  /*a930*/  @!P1 NANOSLEEP.SYNCS 0x989680 ;  /* 0x009896800000995d */ /* 0x008fea0003900000 */
[----:B------:R-:W3:Y:S02]  /*a940*/  @!P1 SYNCS.PHASECHK.TRANS64 P1, [R7+URZ+0x34830], R0 ;  /* 0x03483000070095a7 */ /* 0x000ee4000802007f */
[----:B---3--:R-:W-:Y:S05]  /*a950*/  @!P1 BRA `(.L_x_140) ;  /* 0xfffffffc00ec9947 */ /* 0x008fea000383ffff */
[----:B------:R-:W-:Y:S05]  /*a960*/  BRA `(.L_x_139) ;  /* 0xffffff9000687947 */ /* 0x000fea000383ffff */
.L_x_144:
[----:B--2---:R-:W-:-:S04]  /*a970*/  IMAD.U32 R7, RZ, RZ, UR7 ;  /* 0x00000007ff077e24 */ /* 0x004fc8000f8e00ff */
[----:B------:R2:W3:Y:S03]  /*a980*/  SYNCS.PHASECHK.TRANS64.TRYWAIT P1, [R7+URZ+0x34850], R0 ;  /* 0x03485000070075a7 */ /* 0x0004e6000802017f */
[----:B---3--:R-:W-:Y:S05]  /*a990*/  @!P1 NANOSLEEP.SYNCS 0x989680 ;  /* 0x009896800000995d */ /* 0x008fea0003900000 */
[----:B------:R-:W3:Y:S02]  /*a9a0*/  @!P1 SYNCS.PHASECHK.TRANS64 P1, [R7+URZ+0x34850], R0 ;  /* 0x03485000070095a7 */ /* 0x000ee4000802007f */
[----:B---3--:R-:W-:Y:S05]  /*a9b0*/  @!P1 BRA `(.L_x_144) ;  /* 0xfffffffc00ec9947 */ /* 0x008fea000383ffff */
[----:B------:R-:W-:Y:S05]  /*a9c0*/  BRA `(.L_x_143) ;  /* 0xffffff9800907947 */ /* 0x000fea000383ffff */
.L_x_151:
[----:B--2---:R-:W-:-:S04]  /*a9d0*/  IMAD.U32 R5, RZ, RZ, UR5 ;  /* 0x00000005ff057e24 */ /* 0x004fc8000f8e00ff */
[----:B------:R2:W3:Y:S03]  /*a9e0*/  SYNCS.PHASECHK.TRANS64.TRYWAIT P1, [R5+URZ+0x34850], R4 ;  /* 0x03485004050075a7 */ /* 0x0004e6000802017f */
[----:B---3--:R-:W-:Y:S05]  /*a9f0*/  @!P1 NANOSLEEP.SYNCS 0x989680 ;  /* 0x009896800000995d */ /* 0x008fea0003900000 */
[----:B------:R-:W3:Y:S02]  /*aa00*/  @!P1 SYNCS.PHASECHK.TRANS64 P1, [R5+URZ+0x34850], R4 ;  /* 0x03485004050095a7 */ /* 0x000ee4000802007f */
[----:B---3--:R-:W-:Y:S05]  /*aa10*/  @!P1 BRA `(.L_x_151) ;  /* 0xfffffffc00ec9947 */ /* 0x008fea000383ffff */
[----:B------:R-:W-:Y:S05]  /*aa20*/  BRA `(.L_x_150) ;  /* 0xffffffb400747947 */ /* 0x000fea000383ffff */
.L_x_163:
[----:B------:R-:W1:Y:S01]  /*aa30*/  S2R R8, SR_TID.X ;  /* 0x0000000000087919 */ /* 0x000e620000002100 */
[----:B------:R-:W-:Y:S01]  /*aa40*/  BSSY B0, `(.L_x_222) ;  /* 0x000000a000007945 */ /* 0x000fe20003800000 */
[----:B------:R-:W-:Y:S02]  /*aa50*/  IMAD.MOV.U32 R12, RZ, RZ, RZ ;  /* 0x000000ffff0c7224 */ /* 0x000fe400078e00ff */
        /* <DEDUP_REMOVED lines=8> */
.L_x_223:
[----:B------:R-:W-:Y:S05]  /*aae0*/  BSYNC B0 ;  /* 0x0000000000007941 */ /* 0x000fea0003800000 */
.L_x_222:
[----:B------:R-:W-:Y:S05]  /*aaf0*/  BRA `(.L_x_224) ;  /* 0xffffffd400607947 */ /* 0x000fea000383ffff */
.L_x_164:
[----:B------:R-:W-:Y:S01]  /*ab00*/  BSSY B0, `(.L_x_225) ;  /* 0x0000006000007945 */ /* 0x000fe20003800000 */
[----:B------:R-:W-:-:S07]  /*ab10*/  IMAD.MOV.U32 R15, RZ, RZ, -0x1 ;  /* 0xffffffffff0f7424 */ /* 0x000fce00078e00ff */
[----:B------:R-:W-:Y:S05]  /*ab20*/  WARPSYNC.COLLECTIVE R15, `(.L_x_226) ;  /* 0x000000000f0c7348 */ /* 0x000fea0003c00000 */
[----:B------:R-:W-:Y:S02]  /*ab30*/  ELECT P6, UR62, PT ;  /* 0x00000000003e782f */ /* 0x000fe400038c0000 */
[----:B------:R-:W-:Y:S01]  /*ab40*/  MOV R14, UR62 ;  /* 0x0000003e000e7c02 */ /* 0x000fe20008000f00 */
[----:B------:R-:W-:Y:S10]  /*ab50*/  ENDCOLLECTIVE ;  /* 0x000000000000791b */ /* 0x000ff40003800000 */
.L_x_226:
[----:B------:R-:W-:Y:S05]  /*ab60*/  BSYNC B0 ;  /* 0x0000000000007941 */ /* 0x000fea0003800000 */
.L_x_225:
[----:B------:R-:W-:Y:S05]  /*ab70*/  BRA `(.L_x_227) ;  /* 0xffffffd4005c7947 */ /* 0x000fea000383ffff */
.L_x_167:
[----:B--2---:R2:W3:Y:S02]  /*ab80*/  SYNCS.PHASECHK.TRANS64.TRYWAIT P1, [R5+URZ+0x34840], R9 ;  /* 0x03484009050075a7 */ /* 0x0044e4000802017f */
[----:B---3--:R-:W-:Y:S05]  /*ab90*/  @!P1 NANOSLEEP.SYNCS 0x989680 ;  /* 0x009896800000995d */ /* 0x008fea0003900000 */
[----:B------:R-:W3:Y:S02]  /*aba0*/  @!P1 SYNCS.PHASECHK.TRANS64 P1, [R5+URZ+0x34840], R9 ;  /* 0x03484009050095a7 */ /* 0x000ee4000802007f */
[----:B---3--:R-:W-:Y:S05]  /*abb0*/  @!P1 BRA `(.L_x_167) ;  /* 0xfffffffc00f09947 */ /* 0x008fea000383ffff */
[----:B------:R-:W-:Y:S05]  /*abc0*/  BRA `(.L_x_228) ;  /* 0xffffffd400bc7947 */ /* 0x000fea000383ffff */
.L_x_171:
        /* <DEDUP_REMOVED lines=8> */
.L_x_177:
[----:B-1----:R1:W2:Y:S02]  /*ac50*/  SYNCS.PHASECHK.TRANS64.TRYWAIT P1, [R2+URZ+0x34840], R3 ;  /* 0x03484003020075a7 */ /* 0x0022a4000802017f */
[----:B--2---:R-:W-:Y:S05]  /*ac60*/  @!P1 NANOSLEEP.SYNCS 0x989680 ;  /* 0x009896800000995d */ /* 0x004fea0003900000 */
[----:B------:R-:W2:Y:S02]  /*ac70*/  @!P1 SYNCS.PHASECHK.TRANS64 P1, [R2+URZ+0x34840], R3 ;  /* 0x03484003020095a7 */ /* 0x000ea4000802007f */
[----:B--2---:R-:W-:Y:S05]  /*ac80*/  @!P1 BRA `(.L_x_177) ;  /* 0xfffffffc00f09947 */ /* 0x004fea000383ffff */
[----:B------:R-:W-:Y:S05]  /*ac90*/  BRA `(.L_x_230) ;  /* 0xffffffdc00b47947 */ /* 0x000fea000383ffff */
.L_x_180:
[----:B-1----:R1:W2:Y:S02]  /*aca0*/  SYNCS.PHASECHK.TRANS64.TRYWAIT P1, [R2+URZ+0x34860], R3 ;  /* 0x03486003020075a7 */ /* 0x0022a4000802017f */
[----:B--2---:R-:W-:Y:S05]  /*acb0*/  @!P1 NANOSLEEP.SYNCS 0x989680 ;  /* 0x009896800000995d */ /* 0x004fea0003900000 */
[----:B------:R-:W2:Y:S02]  /*acc0*/  @!P1 SYNCS.PHASECHK.TRANS64 P1, [R2+URZ+0x34860], R3 ;  /* 0x03486003020095a7 */ /* 0x000ea4000802007f */
[----:B--2---:R-:W-:Y:S05]  /*acd0*/  @!P1 BRA `(.L_x_180) ;  /* 0xfffffffc00f09947 */ /* 0x004fea000383ffff */
[----:B------:R-:W-:Y:S05]  /*ace0*/  BRA `(.L_x_231) ;  /* 0xffffffe000607947 */ /* 0x000fea000383ffff */
.L_x_187:
[----:B--2---:R2:W3:Y:S02]  /*acf0*/  SYNCS.PHASECHK.TRANS64.TRYWAIT P1, [R2+URZ+0x34840], R3 ;  /* 0x03484003020075a7 */ /* 0x0044e4000802017f */
[----:B---3--:R-:W-:Y:S05]  /*ad00*/  @!P1 NANOSLEEP.SYNCS 0x989680 ;  /* 0x009896800000995d */ /* 0x008fea0003900000 */
[----:B------:R-:W3:Y:S02]  /*ad10*/  @!P1 SYNCS.PHASECHK.TRANS64 P1, [R2+URZ+0x34840], R3 ;  /* 0x03484003020095a7 */ /* 0x000ee4000802007f */
[----:B---3--:R-:W-:Y:S05]  /*ad20*/  @!P1 BRA `(.L_x_187) ;  /* 0xfffffffc00f09947 */ /* 0x008fea000383ffff */
[----:B------:R-:W-:Y:S05]  /*ad30*/  BRA `(.L_x_232) ;  /* 0xffffffe400987947 */ /* 0x000fea000383ffff */
.L_x_190:
[----:B-1----:R1:W2:Y:S02]  /*ad40*/  SYNCS.PHASECHK.TRANS64.TRYWAIT P1, [R2+URZ+0x34860], R17 ;  /* 0x03486011020075a7 */ /* 0x0022a4000802017f */
[----:B--2---:R-:W-:Y:S05]  /*ad50*/  @!P1 NANOSLEEP.SYNCS 0x989680 ;  /* 0x009896800000995d */ /* 0x004fea0003900000 */
[----:B------:R-:W2:Y:S02]  /*ad60*/  @!P1 SYNCS.PHASECHK.TRANS64 P1, [R2+URZ+0x34860], R17 ;  /* 0x03486011020095a7 */ /* 0x000ea4000802007f */
[----:B--2---:R-:W-:Y:S05]  /*ad70*/  @!P1 BRA `(.L_x_190) ;  /* 0xfffffffc00f09947 */ /* 0x004fea000383ffff */
[----:B------:R-:W-:Y:S05]  /*ad80*/  BRA `(.L_x_233) ;  /* 0xffffffe800447947 */ /* 0x000fea000383ffff */
.L_x_196:
[----:B--2---:R2:W3:Y:S02]  /*ad90*/  SYNCS.PHASECHK.TRANS64.TRYWAIT P1, [R2+URZ+0x34840], R3 ;  /* 0x03484003020075a7 */ /* 0x0044e4000802017f */
[----:B---3--:R-:W-:Y:S05]  /*ada0*/  @!P1 NANOSLEEP.SYNCS 0x989680 ;  /* 0x009896800000995d */ /* 0x008fea0003900000 */
[----:B------:R-:W3:Y:S02]  /*adb0*/  @!P1 SYNCS.PHASECHK.TRANS64 P1, [R2+URZ+0x34840], R3 ;  /* 0x03484003020095a7 */ /* 0x000ee4000802007f */
[----:B---3--:R-:W-:Y:S05]  /*adc0*/  @!P1 BRA `(.L_x_196) ;  /* 0xfffffffc00f09947 */ /* 0x008fea000383ffff */
[----:B------:R-:W-:Y:S05]  /*add0*/  BRA `(.L_x_234) ;  /* 0xffffffec00587947 */ /* 0x000fea000383ffff */
.L_x_199:
[----:B-1----:R1:W2:Y:S02]  /*ade0*/  SYNCS.PHASECHK.TRANS64.TRYWAIT P1, [R2+URZ+0x34860], R10 ;  /* 0x0348600a020075a7 */ /* 0x0022a4000802017f */
[----:B--2---:R-:W-:Y:S05]  /*adf0*/  @!P1 NANOSLEEP.SYNCS 0x989680 ;  /* 0x009896800000995d */ /* 0x004fea0003900000 */
[----:B------:R-:W2:Y:S02]  /*ae00*/  @!P1 SYNCS.PHASECHK.TRANS64 P1, [R2+URZ+0x34860], R10 ;  /* 0x0348600a020095a7 */ /* 0x000ea4000802007f */
[----:B--2---:R-:W-:Y:S05]  /*ae10*/  @!P1 BRA `(.L_x_199) ;  /* 0xfffffffc00f09947 */ /* 0x004fea000383ffff */
[----:B------:R-:W-:Y:S05]  /*ae20*/  BRA `(.L_x_235) ;  /* 0xfffffff000047947 */ /* 0x000fea000383ffff */
.L_x_205:
[----:B-1----:R1:W2:Y:S02]  /*ae30*/  SYNCS.PHASECHK.TRANS64.TRYWAIT P0, [R3+URZ+0x34860], R2 ;  /* 0x03486002030075a7 */ /* 0x0022a4000800017f */
[----:B--2---:R-:W-:Y:S05]  /*ae40*/  @!P0 NANOSLEEP.SYNCS 0x989680 ;  /* 0x009896800000895d */ /* 0x004fea0003900000 */
[----:B------:R-:W2:Y:S02]  /*ae50*/  @!P0 SYNCS.PHASECHK.TRANS64 P0, [R3+URZ+0x34860], R2 ;  /* 0x03486002030085a7 */ /* 0x000ea4000800007f */
[----:B--2---:R-:W-:Y:S05]  /*ae60*/  @!P0 BRA `(.L_x_205) ;  /* 0xfffffffc00f08947 */ /* 0x004fea000383ffff */
[----:B------:R-:W-:Y:S05]  /*ae70*/  BRA `(.L_x_236) ;  /* 0xfffffff000c07947 */ /* 0x000fea000383ffff */
.L_x_210:
[----:B-1----:R1:W2:Y:S02]  /*ae80*/  SYNCS.PHASECHK.TRANS64.TRYWAIT P0, [R0+URZ+0x34820], R3 ;  /* 0x03482003000075a7 */ /* 0x0022a4000800017f */
[----:B--2---:R-:W-:Y:S05]  /*ae90*/  @!P0 NANOSLEEP.SYNCS 0x989680 ;  /* 0x009896800000895d */ /* 0x004fea0003900000 */
[----:B------:R-:W2:Y:S02]  /*aea0*/  @!P0 SYNCS.PHASECHK.TRANS64 P0, [R0+URZ+0x34820], R3 ;  /* 0x03482003000085a7 */ /* 0x000ea4000800007f */
[----:B--2---:R-:W-:Y:S05]  /*aeb0*/  @!P0 BRA `(.L_x_210) ;  /* 0xfffffffc00f08947 */ /* 0x004fea000383ffff */
[----:B------:R-:W-:Y:S05]  /*aec0*/  BRA `(.L_x_237) ;  /* 0xfffffff400a47947 */ /* 0x000fea000383ffff */
.L_x_211:
[----:B------:R-:W2:Y:S01]  /*aed0*/  S2R R2, SR_TID.X ;  /* 0x0000000000027919 */ /* 0x000ea20000002100 */
[----:B------:R-:W-:Y:S01]  /*aee0*/  BSSY B0, `(.L_x_238) ;  /* 0x000000a000007945 */ /* 0x000fe20003800000 */
[----:B------:R-:W-:Y:S02]  /*aef0*/  IMAD.MOV.U32 R12, RZ, RZ, RZ ;  /* 0x000000ffff0c7224 */ /* 0x000fe400078e00ff */
[----:B------:R-:W-:Y:S02]  /*af00*/  IMAD.MOV.U32 R11, RZ, RZ, 0x1f ;  /* 0x0000001fff0b7424 */ /* 0x000fe400078e00ff */
[----:B------:R-:W-:Y:S01]  /*af10*/  IMAD.MOV.U32 R15, RZ, RZ, -0x1 ;  /* 0xffffffffff0f7424 */ /* 0x000fe200078e00ff */
[----:B--2---:R-:W-:-:S04]  /*af20*/  SHF.R.U32.HI R2, RZ, 0x5, R2 ;  /* 0x00000005ff027819 */ /* 0x004fc80000011602 */
[----:B------:R-:W-:-:S05]  /*af30*/  LOP3.LUT R2, R2, 0x3, RZ, 0xc0, !PT ;  /* 0x0000000302027812 */ /* 0x000fca00078ec0ff */
[----:B------:R-:W-:-:S07]  /*af40*/  IMAD.MOV.U32 R13, RZ, RZ, R2 ;  /* 0x000000ffff0d7224 */ /* 0x000fce00078e0002 */
[----:B-1----:R-:W-:Y:S05]  /*af50*/  WARPSYNC.COLLECTIVE R15, `(.L_x_239) ;  /* 0x000000000f087348 */ /* 0x002fea0003c00000 */
[----:B------:R2:W3:Y:S02]  /*af60*/  SHFL.IDX P6, R14, R13, R12, R11 ;  /* 0x0000000c0d0e7389 */ /* 0x0004e400000c000b */
[----:B-123--:R-:W-:Y:S01]  /*af70*/  ENDCOLLECTIVE ;  /* 0x000000000000791b */ /* 0x00efe20003800000 */
.L_x_239:
[----:B------:R-:W-:Y:S05]  /*af80*/  BSYNC B0 ;  /* 0x0000000000007941 */ /* 0x000fea0003800000 */
.L_x_238:
[----:B------:R-:W-:Y:S05]  /*af90*/  BRA `(.L_x_240) ;  /* 0xfffffff4008c7947 */ /* 0x000fea000383ffff */
.L_x_214:
[----:B------:R-:W-:Y:S01]  /*afa0*/  BSSY B1, `(.L_x_241) ;  /* 0x0000006000017945 */ /* 0x000fe20003800000 */
[----:B------:R-:W-:-:S07]  /*afb0*/  IMAD.MOV.U32 R15, RZ, RZ, -0x1 ;  /* 0xffffffffff0f7424 */ /* 0x000fce00078e00ff */
[----:B-12---:R-:W-:Y:S05]  /*afc0*/  WARPSYNC.COLLECTIVE R15, `(.L_x_242) ;  /* 0x000000000f0c7348 */ /* 0x006fea0003c00000 */
[----:B------:R-:W-:Y:S02]  /*afd0*/  ELECT P6, UR62, PT ;  /* 0x00000000003e782f */ /* 0x000fe400038c0000 */
[----:B------:R-:W-:Y:S01]  /*afe0*/  MOV R14, UR62 ;  /* 0x0000003e000e7c02 */ /* 0x000fe20008000f00 */
[----:B-12---:R-:W-:Y:S10]  /*aff0*/  ENDCOLLECTIVE ;  /* 0x000000000000791b */ /* 0x006ff40003800000 */
.L_x_242:
[----:B------:R-:W-:Y:S05]  /*b000*/  BSYNC B1 ;  /* 0x0000000000017941 */ /* 0x000fea0003800000 */
.L_x_241:
[----:B------:R-:W-:Y:S05]  /*b010*/  BRA `(.L_x_243) ;  /* 0xfffffff400847947 */ /* 0x000fea000383ffff */
.L_x_216:
[----:B-1----:R1:W2:Y:S02]  /*b020*/  SYNCS.PHASECHK.TRANS64.TRYWAIT P0, [R6+URZ], R5 ;  /* 0x00000005060075a7 */ /* 0x0022a4000800017f */
[----:B--2---:R-:W-:Y:S05]  /*b030*/  @!P0 NANOSLEEP.SYNCS 0x989680 ;  /* 0x009896800000895d */ /* 0x004fea0003900000 */
[----:B------:R-:W2:Y:S02]  /*b040*/  @!P0 SYNCS.PHASECHK.TRANS64 P0, [R6+URZ], R5 ;  /* 0x00000005060085a7 */ /* 0x000ea4000800007f */
[----:B--2---:R-:W-:Y:S05]  /*b050*/  @!P0 BRA `(.L_x_216) ;  /* 0xfffffffc00f08947 */ /* 0x004fea000383ffff */
[----:B------:R-:W-:Y:S05]  /*b060*/  BRA `(.L_x_244) ;  /* 0xfffffff400c07947 */ /* 0x000fea000383ffff */
.L_x_217:
[----:B--2---:R2:W3:Y:S02]  /*b070*/  SYNCS.PHASECHK.TRANS64.TRYWAIT P0, [R3+URZ], R2 ;  /* 0x00000002030075a7 */ /* 0x0044e4000800017f */
[----:B---3--:R-:W-:Y:S05]  /*b080*/  @!P0 NANOSLEEP.SYNCS 0x989680 ;  /* 0x009896800000895d */ /* 0x008fea0003900000 */
[----:B------:R-:W3:Y:S02]  /*b090*/  @!P0 SYNCS.PHASECHK.TRANS64 P0, [R3+URZ], R2 ;  /* 0x00000002030085a7 */ /* 0x000ee4000800007f */
[----:B---3--:R-:W-:Y:S05]  /*b0a0*/  @!P0 BRA `(.L_x_217) ;  /* 0xfffffffc00f08947 */ /* 0x008fea000383ffff */
[----:B------:R-:W-:Y:S05]  /*b0b0*/  BRA `(.L_x_245) ;  /* 0xfffffff400b47947 */ /* 0x000fea000383ffff */
.L_x_219:
[----:B--2---:R2:W3:Y:S02]  /*b0c0*/  SYNCS.PHASECHK.TRANS64.TRYWAIT P0, [R16+URZ], R5 ;  /* 0x00000005100075a7 */ /* 0x0044e4000800017f */
[----:B---3--:R-:W-:Y:S05]  /*b0d0*/  @!P0 NANOSLEEP.SYNCS 0x989680 ;  /* 0x009896800000895d */ /* 0x008fea0003900000 */
[----:B------:R-:W3:Y:S02]  /*b0e0*/  @!P0 SYNCS.PHASECHK.TRANS64 P0, [R16+URZ], R5 ;  /* 0x00000005100085a7 */ /* 0x000ee4000800007f */
[----:B---3--:R-:W-:Y:S05]  /*b0f0*/  @!P0 BRA `(.L_x_219) ;  /* 0xfffffffc00f08947 */ /* 0x008fea000383ffff */
[----:B------:R-:W-:Y:S05]  /*b100*/  BRA `(.L_x_246) ;  /* 0xfffffff400b87947 */ /* 0x000fea000383ffff */
.L_x_247:
        /* <DEDUP_REMOVED lines=15> */
.L_x_11931:


//--------------------- .text._ZN7cutlass13device_kernelIN5flash11enable_sm90INS1_16FlashAttnFwdSm90INS1_25CollectiveMainloopFwdSm90ILi2EN4cute5tupleIJNS5_1CILi1EEES8_S8_EEENS6_IJNS7_ILi128EEESA_NS7_ILi192EEEEEELi128ENS_10bfloat16_tEfNS_4arch4Sm90ELb0ELb0ELb0ELb1ELb0ELb0ELb0ELb1ELb1ELb0ELb0ELb0EEENS1_21CollectiveEpilogueFwdINS6_IJSA_SA_SA_EEES9_SD_SF_Li256ELb1ELb0ELb0ELb0EEENS1_36VarlenDynamicPersistentTileSchedulerILi128ELi128ELi256ELi32ELb0ELb0ELb1ELb0ELb1ELb1EEEEEEEEEvNT_6ParamsE --------------------------
	.section	.text._ZN7cutlass13device_kernelIN5flash11enable_sm90INS1_16FlashAttnFwdSm90INS1_25CollectiveMainloopFwdSm90ILi2EN4cute5tupleIJNS5_1CILi1EEES8_S8_EEENS6_IJNS7_ILi128EEESA_NS7_ILi192EEEEEELi128ENS_10bfloat16_tEfNS_4arch4Sm90ELb0ELb0ELb0ELb1ELb0ELb0ELb0ELb1ELb1ELb0ELb0ELb0EEENS1_21CollectiveEpilogueFwdINS6_IJSA_SA_SA_EEES9_SD_SF_Li256ELb1ELb0ELb0ELb0EEENS1_36VarlenDynamicPersistentTileSchedulerILi128ELi128ELi256ELi32ELb0ELb0ELb1ELb0ELb1ELb1EEEEEEEEEvNT_6ParamsE,"ax",@progbits
	.align	128
.text._ZN7cutlass13device_kernelIN5flash11enable_sm90INS1_16FlashAttnFwdSm90INS1_25CollectiveMainloopFwdSm90ILi2EN4cute5tupleIJNS5_1CILi1EEES8_S8_EEENS6_IJNS7_ILi128EEESA_NS7_ILi192EEEEEELi128ENS_10bfloat16_tEfNS_4arch4Sm90ELb0ELb0ELb0ELb1ELb0ELb0ELb0ELb1ELb1ELb0ELb0ELb0EEENS1_21CollectiveEpilogueFwdINS6_IJSA_SA_SA_EEES9_SD_SF_Li256ELb1ELb0ELb0ELb0EEENS1_36VarlenDynamicPersistentTileSchedulerILi128ELi128ELi256ELi32ELb0ELb0ELb1ELb0ELb1ELb1EEEEEEEEEvNT_6ParamsE:
        .type           _ZN7cutlass13device_kernelIN5flash11enable_sm90INS1_16FlashAttnFwdSm90INS1_25CollectiveMainloopFwdSm90ILi2EN4cute5tupleIJNS5_1CILi1EEES8_S8_EEENS6_IJNS7_ILi128EEESA_NS7_ILi192EEEEEELi128ENS_10bfloat16_tEfNS_4arch4Sm90ELb0ELb0ELb0ELb1ELb0ELb0ELb0ELb1ELb1ELb0ELb0ELb0EEENS1_21CollectiveEpilogueFwdINS6_IJSA_SA_SA_EEES9_SD_SF_Li256ELb1ELb0ELb0ELb0EEENS1_36VarlenDynamicPersistentTileSchedulerILi128ELi128ELi256ELi32ELb0ELb0ELb1ELb0ELb1ELb1EEEEEEEEEvNT_6ParamsE,@function
        .size           _ZN7cutlass13device_kernelIN5flash11enable_sm90INS1_16FlashAttnFwdSm90INS1_25CollectiveMainloopFwdSm90ILi2EN4cute5tupleIJNS5_1CILi1EEES8_S8_EEENS6_IJNS7_ILi128EEESA_NS7_ILi192EEEEEELi128ENS_10bfloat16_tEfNS_4arch4Sm90ELb0ELb0ELb0ELb1ELb0ELb0ELb0ELb1ELb1ELb0ELb0ELb0EEENS1_21CollectiveEpilogueFwdINS6_IJSA_SA_SA_EEES9_SD_SF_Li256ELb1ELb0ELb0ELb0EEENS1_36VarlenDynamicPersistentTileSchedulerILi128ELi128ELi256ELi32ELb0ELb0ELb1ELb0ELb1ELb1EEEEEEEEEvNT_6ParamsE,(.L_x_11932 - _ZN7cutlass13device_kernelIN5flash11enable_sm90INS1_16FlashAttnFwdSm90INS1_25CollectiveMainloopFwdSm90ILi2EN4cute5tupleIJNS5_1CILi1EEES8_S8_EEENS6_IJNS7_ILi128EEESA_NS7_ILi192EEEEEELi128ENS_10bfloat16_tEfNS_4arch4Sm90ELb0ELb0ELb0ELb1ELb0ELb0ELb0ELb1ELb1ELb0ELb0ELb0EEENS1_21CollectiveEpilogueFwdINS6_IJSA_SA_SA_EEES9_SD_SF_Li256ELb1ELb0ELb0ELb0EEENS1_36VarlenDynamicPersistentTileSchedulerILi128ELi128ELi256ELi32ELb0ELb0ELb1ELb0ELb1ELb1EEEEEEEEEvNT_6ParamsE)
        .other          _ZN7cutlass13device_kernelIN5flash11enable_sm90INS1_16FlashAttnFwdSm90INS1_25CollectiveMainloopFwdSm90ILi2EN4cute5tupleIJNS5_1CILi1EEES8_S8_EEENS6_IJNS7_ILi128EEESA_NS7_ILi192EEEEEELi128ENS_10bfloat16_tEfNS_4arch4Sm90ELb0ELb0ELb0ELb1ELb0ELb0ELb0ELb1ELb1ELb0ELb0ELb0EEENS1_21CollectiveEpilogueFwdINS6_IJSA_SA_SA_EEES9_SD_SF_Li256ELb1ELb0ELb0ELb0EEENS1_36VarlenDynamicPersistentTileSchedulerILi128ELi128ELi256ELi32ELb0ELb0ELb1ELb0ELb1ELb1EEEEEEEEEvNT_6ParamsE,@"STO_CUDA_ENTRY STV_DEFAULT"
_ZN7cutlass13device_kernelIN5flash11enable_sm90INS1_16FlashAttnFwdSm90INS1_25CollectiveMainloopFwdSm90ILi2EN4cute5tupleIJNS5_1CILi1EEES8_S8_EEENS6_IJNS7_ILi128EEESA_NS7_ILi192EEEEEELi128ENS_10bfloat16_tEfNS_4arch4Sm90ELb0ELb0ELb0ELb1ELb0ELb0ELb0ELb1ELb1ELb0ELb0ELb0EEENS1_21CollectiveEpilogueFwdINS6_IJSA_SA_SA_EEES9_SD_SF_Li256ELb1ELb0ELb0ELb0EEENS1_36VarlenDynamicPersistentTileSchedulerILi128ELi128ELi256ELi32ELb0ELb0ELb1ELb0ELb1ELb1EEEEEEEEEvNT_6ParamsE:
[----:B------:R-:W0:Y:S02]  /*0000*/  LDC R1, c[0x0][0x28] ;  /* 0x00000a00ff017b82 */ /* 0x000e240000000800 */
[----:B0-----:R-:W-:Y:S01]  /*0010*/  VIADD R1, R1, 0xffffffc8 ;  /* 0xffffffc801017836 */ /* 0x001fe20000000000 */
[----:B------:R-:W0:Y:S01]  /*0020*/  S2R R3, SR_TID.X ;  /* 0x0000000000037919 */ /* 0x000e220000002100 */
[----:B------:R-:W-:Y:S01]  /*0030*/  ELECT P0, URZ, PT ;  /* 0x00000000003f782f */ /* 0x000fe20003800000 */
[----:B------:R-:W-:Y:S01]  /*0040*/  BSSY B0, `(.L_x_248) ;  /* 0x0000011000007945 */ /* 0x000fe20003800000 */
[----:B0-----:R-:W-:-:S05]  /*0050*/  SHF.R.U32.HI R0, RZ, 0x5, R3 ;  /* 0x00000005ff007819 */ /* 0x001fca0000011603 */
[----:B------:R-:W0:Y:S02]  /*0060*/  SHFL.IDX PT, R2, R0, RZ, 0x1f ;  /* 0x00001fff00027589 */ /* 0x000e2400000e0000 */
[----:B0-----:R-:W-:Y:S02]  /*0070*/  ISETP.EQ.AND P0, PT, R2, RZ, P0 ;  /* 0x000000ff0200720c */ /* 0x001fe40000702270 */
[----:B------:R-:W-:-:S11]  /*0080*/  SHF.R.U32.HI R2, RZ, 0x7, R3 ;  /* 0x00000007ff027819 */ /* 0x000fd60000011603 */
[----:B------:R-:W-:Y:S05]  /*0090*/  @!P0 BRA `(.L_x_249) ;  /* 0x00000000002c8947 */ /* 0x000fea0003800000 */
[----:B------:R-:W-:Y:S02]  /*00a0*/  ULDC.64 UR4, c[0x0][0x198] ;  /* 0x0000660000047ab9 */ /* 0x000fe40000000a00 */
[----:B------:R-:W-:Y:S02]  /*00b0*/  UIADD3 UR6, UP0, UR4, 0x270, URZ ;  /* 0x0000027004067890 */ /* 0x000fe4000ff1e03f */
[----:B------:R-:W-:Y:S02]  /*00c0*/  UIADD3 UR8, UP1, UR4, 0x370, URZ ;  /* 0x0000037004087890 */ /* 0x000fe4000ff3e03f */
[----:B------:R-:W-:Y:S02]  /*00d0*/  UIADD3 UR4, UP2, UR4, 0x470, URZ ;  /* 0x0000047004047890 */ /* 0x000fe4000ff5e03f */
[----:B------:R-:W-:Y:S02]  /*00e0*/  UIADD3.X UR7, URZ, UR5, URZ, UP0, !UPT ;  /* 0x000000053f077290 */ /* 0x000fe400087fe43f */
[----:B------:R-:W-:-:S02]  /*00f0*/  UIADD3.X UR9, URZ, UR5, URZ, UP1, !UPT ;  /* 0x000000053f097290 */ /* 0x000fc40008ffe43f */
[----:B------:R-:W-:-:S05]  /*0100*/  UIADD3.X UR5, URZ, UR5, URZ, UP2, !UPT ;  /* 0x000000053f057290 */ /* 0x000fca00097fe43f */
[----:B------:R0:W-:Y:S02]  /*0110*/  UTMACCTL.PF [UR6] ;  /* 0x00000000060079b9 */ /* 0x0001e40008040000 */
[----:B------:R0:W-:Y:S02]  /*0120*/  UTMACCTL.PF [UR8] ;  /* 0x00000000080079b9 */ /* 0x0001e40008040000 */
[----:B------:R0:W-:Y:S02]  /*0130*/  UTMACCTL.PF [UR4] ;  /* 0x00000000040079b9 */ /* 0x0001e40008040000 */
[----:B0-----:R-:W-:Y:S01]  /*0140*/  NOP ;  /* 0x0000000000007918 */ /* 0x001fe20000000000 */
.L_x_249:
[----:B------:R-:W-:Y:S05]  /*0150*/  BSYNC B0 ;  /* 0x0000000000007941 */ /* 0x000fea0003800000 */
.L_x_248:
[----:B------:R-:W-:Y:S01]  /*0160*/  VOTEU.ANY UP0, P0 ;  /* 0x00000000003f7886 */ /* 0x000fe20000000100 */
[----:B------:R-:W0:Y:S01]  /*0170*/  SHFL.IDX PT, R2, R2, RZ, 0x1f ;  /* 0x00001fff02027589 */ /* 0x000e2200000e0000 */
[----:B------:R-:W-:Y:S01]  /*0180*/  UMOV UR4, 0x1 ;  /* 0x0000000100047882 */ /* 0x000fe20000000000 */
[----:B------:R-:W-:Y:S01]  /*0190*/  UMOV UR7, 0x100 ;  /* 0x0000010000077882 */ /* 0x000fe20000000000 */
[----:B------:R-:W-:Y:S01]  /*01a0*/  VOTEU.ANY UP1, P0 ;  /* 0x00000000003f7886 */ /* 0x000fe20000020100 */
[----:B------:R-:W1:Y:S01]  /*01b0*/  @UP0 S2UR UR8, SR_CgaCtaId ;  /* 0x00000000000809c3 */ /* 0x000e620000008800 */
[----:B------:R-:W2:Y:S01]  /*01c0*/  SHFL.IDX PT, R3, R0, RZ, 0x1f ;  /* 0x00001fff00037589 */ /* 0x000ea200000e0000 */
[----:B------:R-:W-:Y:S01]  /*01d0*/  @UP0 UMOV UR6, 0x400 ;  /* 0x0000040000060882 */ /* 0x000fe20000000000 */
[----:B------:R-:W-:-:S04]  /*01e0*/  @UP0 UIADD3 UR4, -UR4, 0x100000, URZ ;  /* 0x0010000004040890 */ /* 0x000fc8000fffe13f */
[----:B------:R-:W-:Y:S02]  /*01f0*/  @UP0 USHF.L.U32 UR5, UR4, 0xb, URZ ;  /* 0x0000000b04050899 */ /* 0x000fe4000800063f */
[----:B------:R-:W-:Y:S01]  /*0200*/  @UP0 USHF.L.U32 UR4, UR4, 0x1, URZ ;  /* 0x0000000104040899 */ /* 0x000fe2000800063f */
[----:B------:R-:W-:Y:S01]  /*0210*/  VOTEU.ANY UP2, P0 ;  /* 0x00000000003f7886 */ /* 0x000fe20000040100 */
[----:B0-----:R-:W-:Y:S01]  /*0220*/  R2UR UR9, R2 ;  /* 0x00000000020972ca */ /* 0x001fe200000e0000 */
[----:B-1----:R-:W-:Y:S01]  /*0230*/  @UP0 ULEA UR8, UR8, UR6, 0x18 ;  /* 0x0000000608080291 */ /* 0x002fe2000f8ec03f */
[----:B--2---:R-:W-:Y:S01]  /*0240*/  ISETP.NE.AND P1, PT, R3, RZ, PT ;  /* 0x000000ff0300720c */ /* 0x004fe20003f25270 */
[----:B------:R-:W-:-:S04]  /*0250*/  @UP0 UIADD3 UR6, -UR7, 0x100000, URZ ;  /* 0x0010000007060890 */ /* 0x000fc8000fffe13f */
[----:B------:R-:W-:Y:S02]  /*0260*/  @UP0 USHF.L.U32 UR7, UR6, 0xb, URZ ;  /* 0x0000000b06070899 */ /* 0x000fe4000800063f */
[----:B------:R-:W-:-:S04]  /*0270*/  @UP0 USHF.L.U32 UR6, UR6, 0x1, URZ ;  /* 0x0000000106060899 */ /* 0x000fc8000800063f */
[----:B------:R-:W-:Y:S01]  /*0280*/  UISETP.NE.AND UP0, UPT, UR9, URZ, UPT ;  /* 0x0000003f0900728c */ /* 0x000fe2000bf05270 */
[----:B------:R-:W0:Y:S02]  /*0290*/  FENCE.VIEW.ASYNC.S ;  /* 0x00000000000073c6 */ /* 0x000e240000000000 */
[----:B0-----:R0:W1:Y:S05]  /*02a0*/  @UP1 SYNCS.EXCH.64 URZ, [UR8+0x34800], UR4 ;  /* 0x03480004083f15b2 */ /* 0x00106a0008000100 */
[----:B------:R0:W2:Y:S01]  /*02b0*/  @UP2 SYNCS.EXCH.64 URZ, [UR8+0x34820], UR6 ;  /* 0x03482006083f25b2 */ /* 0x0000a20008000100 */
[----:B------:R-:W-:Y:S05]  /*02c0*/  @P1 BRA `(.L_x_250) ;  /* 0x0000000000481947 */ /* 0x000fea0003800000 */
[----:B0-----:R-:W0:Y:S01]  /*02d0*/  S2UR UR5, SR_CgaCtaId ;  /* 0x00000000000579c3 */ /* 0x001e220000008800 */
[----:B------:R-:W-:Y:S01]  /*02e0*/  UMOV UR4, 0x400 ;  /* 0x0000040000047882 */ /* 0x000fe20000000000 */
[----:B------:R-:W-:Y:S01]  /*02f0*/  UMOV UR6, 0x1 ;  /* 0x0000000100067882 */ /* 0x000fe20000000000 */
[----:B------:R-:W-:Y:S01]  /*0300*/  UMOV UR9, 0x2 ;  /* 0x0000000200097882 */ /* 0x000fe20000000000 */
[----:B------:R-:W-:-:S04]  /*0310*/  UIADD3 UR6, -UR6, 0x100000, URZ ;  /* 0x0010000006067890 */ /* 0x000fc8000fffe13f */
[----:B------:R-:W-:Y:S02]  /*0320*/  USHF.L.U32 UR7, UR6, 0xb, URZ ;  /* 0x0000000b06077899 */ /* 0x000fe4000800063f */
[----:B------:R-:W-:Y:S01]  /*0330*/  USHF.L.U32 UR6, UR6, 0x1, URZ ;  /* 0x0000000106067899 */ /* 0x000fe2000800063f */
[----:B------:R-:W-:Y:S01]  /*0340*/  ELECT P0, URZ, PT ;  /* 0x00000000003f782f */ /* 0x000fe20003800000 */
[----:B0-----:R-:W-:Y:S02]  /*0350*/  ULEA UR8, UR5, UR4, 0x18 ;  /* 0x0000000405087291 */ /* 0x001fe4000f8ec03f */
[----:B------:R-:W-:-:S04]  /*0360*/  UIADD3 UR4, -UR9, 0x100000, URZ ;  /* 0x0010000009047890 */ /* 0x000fc8000fffe13f */
[----:B------:R-:W-:Y:S02]  /*0370*/  USHF.L.U32 UR5, UR4, 0xb, URZ ;  /* 0x0000000b04057899 */ /* 0x000fe4000800063f */
[----:B------:R-:W-:Y:S01]  /*0380*/  USHF.L.U32 UR4, UR4, 0x1, URZ ;  /* 0x0000000104047899 */ /* 0x000fe2000800063f */
[----:B------:R-:W0:Y:S03]  /*0390*/  FENCE.VIEW.ASYNC.S ;  /* 0x00000000000073c6 */ /* 0x000e260000000000 */
[----:B0-----:R3:W4:Y:S08]  /*03a0*/  SYNCS.EXCH.64 URZ, [UR8+0x34830], UR6 ;  /* 0x03483006083f75b2 */ /* 0x0017300008000100 */
[----:B------:R3:W0:Y:S01]  /*03b0*/  SYNCS.EXCH.64 URZ, [UR8+0x34840], UR4 ;  /* 0x03484004083f75b2 */ /* 0x0006220008000100 */
[----:B------:R3:W0:Y:S01]  /*03c0*/  SYNCS.EXCH.64 URZ, [UR8+0x34838], UR6 ;  /* 0x03483806083f75b2 */ /* 0x0006220008000100 */
[----:B------:R3:W0:Y:S02]  /*03d0*/  SYNCS.EXCH.64 URZ, [UR8+0x34848], UR4 ;  /* 0x03484804083f75b2 */ /* 0x0006240008000100 */
[----:B---3--:R-:W-:Y:S01]  /*03e0*/  NOP ;  /* 0x0000000000007918 */ /* 0x008fe20000000000 */
.L_x_250:
[----:B------:R-:W3:Y:S01]  /*03f0*/  SHFL.IDX PT, R2, R0, RZ, 0x1f ;  /* 0x00001fff00027589 */ /* 0x000ee200000e0000 */
[----:B------:R-:W-:Y:S01]  /*0400*/  NOP ;  /* 0x0000000000007918 */ /* 0x000fe20000000000 */
[----:B---3--:R-:W-:-:S13]  /*0410*/  ISETP.NE.AND P0, PT, R2, RZ, PT ;  /* 0x000000ff0200720c */ /* 0x008fda0003f05270 */
[----:B------:R-:W-:Y:S05]  /*0420*/  @P0 BRA `(.L_x_251) ;  /* 0x0000000000480947 */ /* 0x000fea0003800000 */
[----:B0-----:R-:W0:Y:S01]  /*0430*/  S2UR UR5, SR_CgaCtaId ;  /* 0x00000000000579c3 */ /* 0x001e220000008800 */
[----:B------:R-:W-:Y:S01]  /*0440*/  UMOV UR4, 0x400 ;  /* 0x0000040000047882 */ /* 0x000fe20000000000 */
[----:B------:R-:W-:Y:S01]  /*0450*/  UMOV UR6, 0x1 ;  /* 0x0000000100067882 */ /* 0x000fe20000000000 */
[----:B------:R-:W-:Y:S01]  /*0460*/  UMOV UR7, 0x2 ;  /* 0x0000000200077882 */ /* 0x000fe20000000000 */
[----:B------:R-:W-:Y:S01]  /*0470*/  ELECT P0, URZ, PT ;  /* 0x00000000003f782f */ /* 0x000fe20003800000 */
[----:B0-----:R-:W-:Y:S02]  /*0480*/  ULEA UR8, UR5, UR4, 0x18 ;  /* 0x0000000405087291 */ /* 0x001fe4000f8ec03f */
[----:B------:R-:W-:-:S04]  /*0490*/  UIADD3 UR4, -UR6, 0x100000, URZ ;  /* 0x0010000006047890 */ /* 0x000fc8000fffe13f */
[----:B------:R-:W-:Y:S02]  /*04a0*/  USHF.L.U32 UR5, UR4, 0xb, URZ ;  /* 0x0000000b04057899 */ /* 0x000fe4000800063f */
[----:B------:R-:W-:Y:S02]  /*04b0*/  USHF.L.U32 UR4, UR4, 0x1, URZ ;  /* 0x0000000104047899 */ /* 0x000fe4000800063f */
[----:B------:R-:W-:-:S04]  /*04c0*/  UIADD3 UR6, -UR7, 0x100000, URZ ;  /* 0x0010000007067890 */ /* 0x000fc8000fffe13f */
[----:B------:R-:W-:Y:S02]  /*04d0*/  USHF.L.U32 UR7, UR6, 0xb, URZ ;  /* 0x0000000b06077899 */ /* 0x000fe4000800063f */
[----:B------:R-:W-:Y:S01]  /*04e0*/  USHF.L.U32 UR6, UR6, 0x1, URZ ;  /* 0x0000000106067899 */ /* 0x000fe2000800063f */
[----:B------:R-:W0:Y:S03]  /*04f0*/  FENCE.VIEW.ASYNC.S ;  /* 0x00000000000073c6 */ /* 0x000e260000000000 */
[----:B0-----:R3:W0:Y:S08]  /*0500*/  SYNCS.EXCH.64 URZ, [UR8+0x34850], UR4 ;  /* 0x03485004083f75b2 */ /* 0x0016300008000100 */
[----:B------:R3:W0:Y:S01]  /*0510*/  SYNCS.EXCH.64 URZ, [UR8+0x34860], UR6 ;  /* 0x03486006083f75b2 */ /* 0x0006220008000100 */
[----:B------:R3:W0:Y:S01]  /*0520*/  SYNCS.EXCH.64 URZ, [UR8+0x34858], UR4 ;  /* 0x03485804083f75b2 */ /* 0x0006220008000100 */
[----:B------:R3:W0:Y:S02]  /*0530*/  SYNCS.EXCH.64 URZ, [UR8+0x34868], UR6 ;  /* 0x03486806083f75b2 */ /* 0x0006240008000100 */
[----:B---3--:R-:W-:Y:S01]  /*0540*/  NOP ;  /* 0x0000000000007918 */ /* 0x008fe20000000000 */
.L_x_251:
[----:B------:R-:W3:Y:S01]  /*0550*/  SHFL.IDX PT, R2, R0, RZ, 0x1f ;  /* 0x00001fff00027589 */ /* 0x000ee200000e0000 */
[----:B------:R-:W-:Y:S01]  /*0560*/  NOP ;  /* 0x0000000000007918 */ /* 0x000fe20000000000 */
[----:B---3--:R-:W-:-:S13]  /*0570*/  ISETP.NE.AND P0, PT, R2, RZ, PT ;  /* 0x000000ff0200720c */ /* 0x008fda0003f05270 */
[----:B------:R-:W-:Y:S05]  /*0580*/  @P0 BRA `(.L_x_252) ;  /* 0x0000000000380947 */ /* 0x000fea0003800000 */
[----:B0-----:R-:W0:Y:S01]  /*0590*/  S2UR UR5, SR_CgaCtaId ;  /* 0x00000000000579c3 */ /* 0x001e220000008800 */
[----:B------:R-:W-:Y:S01]  /*05a0*/  UMOV UR4, 0x400 ;  /* 0x0000040000047882 */ /* 0x000fe20000000000 */
[----:B------:R-:W-:Y:S01]  /*05b0*/  UMOV UR7, 0x1 ;  /* 0x0000000100077882 */ /* 0x000fe20000000000 */
[----:B------:R-:W-:Y:S01]  /*05c0*/  ELECT P0, URZ, PT ;  /* 0x00000000003f782f */ /* 0x000fe20003800000 */
[----:B0-----:R-:W-:Y:S02]  /*05d0*/  ULEA UR6, UR5, UR4, 0x18 ;  /* 0x0000000405067291 */ /* 0x001fe4000f8ec03f */
[----:B------:R-:W-:-:S04]  /*05e0*/  UIADD3 UR4, -UR7, 0x100000, URZ ;  /* 0x0010000007047890 */ /* 0x000fc8000fffe13f */
[----:B------:R-:W-:Y:S02]  /*05f0*/  USHF.L.U32 UR5, UR4, 0xb, URZ ;  /* 0x0000000b04057899 */ /* 0x000fe4000800063f */
[----:B------:R-:W-:Y:S01]  /*0600*/  USHF.L.U32 UR4, UR4, 0x1, URZ ;  /* 0x0000000104047899 */ /* 0x000fe2000800063f */
[----:B------:R-:W0:Y:S11]  /*0610*/  FENCE.VIEW.ASYNC.S ;  /* 0x00000000000073c6 */ /* 0x000e360000000000 */
[----:B0-----:R3:W0:Y:S01]  /*0620*/  SYNCS.EXCH.64 URZ, [UR6+0x34870], UR4 ;  /* 0x03487004063f75b2 */ /* 0x0016220008000100 */
[----:B------:R3:W0:Y:S01]  /*0630*/  SYNCS.EXCH.64 URZ, [UR6+0x34880], UR4 ;  /* 0x03488004063f75b2 */ /* 0x0006220008000100 */
[----:B------:R3:W0:Y:S01]  /*0640*/  SYNCS.EXCH.64 URZ, [UR6+0x34878], UR4 ;  /* 0x03487804063f75b2 */ /* 0x0006220008000100 */
[----:B------:R3:W0:Y:S02]  /*0650*/  SYNCS.EXCH.64 URZ, [UR6+0x34888], UR4 ;  /* 0x03488804063f75b2 */ /* 0x0006240008000100 */
[----:B---3--:R-:W-:Y:S01]  /*0660*/  NOP ;  /* 0x0000000000007918 */ /* 0x008fe20000000000 */
.L_x_252:
        /* <DEDUP_REMOVED lines=22> */
.L_x_253:
        /* <DEDUP_REMOVED lines=22> */
.L_x_254:
[----:B0-----:R-:W-:Y:S01]  /*0930*/  UMOV UR4, 0x1 ;  /* 0x0000000100047882 */ /* 0x001fe20000000000 */
[----:B------:R-:W-:Y:S01]  /*0940*/  PLOP3.LUT P0, PT, PT, PT, UP0, 0x80, 0x0 ;  /* 0x000000000000781c */ /* 0x000fe20003f0f008 */
[----:B------:R-:W-:Y:S01]  /*0950*/  USEL UR4, UR4, 0x2, !UP0 ;  /* 0x0000000204047887 */ /* 0x000fe2000c000000 */
[----:B------:R-:W-:-:S05]  /*0960*/  NOP ;  /* 0x0000000000007918 */ /* 0x000fca0000000000 */
[----:B------:R-:W-:-:S05]  /*0970*/  IMAD.U32 R2, RZ, RZ, UR4 ;  /* 0x00000004ff027e24 */ /* 0x000fca000f8e00ff */
[----:B------:R0:W-:Y:S01]  /*0980*/  STL [R1+0x30], R2 ;  /* 0x0000300201007387 */ /* 0x0001e20000100800 */
[----:B-12-4-:R-:W-:Y:S06]  /*0990*/  BAR.SYNC.DEFER_BLOCKING 0x0 ;  /* 0x0000000000007b1d */ /* 0x016fec0000010000 */
[----:B------:R-:W-:Y:S05]  /*09a0*/  @!P0 BRA `(.L_x_255) ;  /* 0x0000008400188947 */ /* 0x000fea0003800000 */
.L_x_256:
[----:B------:R-:W-:-:S08]  /*09b0*/  NOP ;  /* 0x0000000000007918 */ /* 0x000fd00000000000 */
[----:B------:R-:W1:Y:S02]  /*09c0*/  USETMAXREG.TRY_ALLOC.CTAPOOL UP0, 0xf0 ;  /* 0x000000f0000079c8 */ /* 0x000e640008000600 */
[----:B-1----:R-:W-:-:S13]  /*09d0*/  PLOP3.LUT P0, PT, PT, PT, UP0, 0x80, 0x0 ;  /* 0x000000000000781c */ /* 0x002fda0003f0f008 */
[----:B------:R-:W-:Y:S05]  /*09e0*/  @!P0 BRA `(.L_x_256) ;  /* 0xfffffffc00f08947 */ /* 0x000fea000383ffff */
[----:B------:R-:W1:Y:S08]  /*09f0*/  S2UR UR5, SR_CgaCtaId ;  /* 0x00000000000579c3 */ /* 0x000e700000008800 */
[----:B------:R-:W-:Y:S06]  /*0a00*/  BAR.ARV 0x8, 0x120 ;  /* 0x0204800000007b1d */ /* 0x000fec0000002000 */
[----:B------:R-:W-:-:S02]  /*0a10*/  UMOV UR4, 0x400 ;  /* 0x0000040000047882 */ /* 0x000fc40000000000 */
[----:B------:R-:W-:Y:S01]  /*0a20*/  BAR.SYNC.DEFER_BLOCKING 0x5, 0x120 ;  /* 0x0144800000007b1d */ /* 0x000fe20000010000 */
[----:B-1----:R-:W-:-:S09]  /*0a30*/  ULEA UR4, UR5, UR4, 0x18 ;  /* 0x0000000405047291 */ /* 0x002fd2000f8ec03f */
[----:B------:R-:W1:Y:S01]  /*0a40*/  LDS.128 R44, [UR4+0x348d0] ;  /* 0x0348d004ff2c7984 */ /* 0x000e620008000c00 */
[----:B------:R-:W-:Y:S01]  /*0a50*/  ULDC UR4, c[0x0][0xc14] ;  /* 0x0003050000047ab9 */ /* 0x000fe20000000800 */
[----:B------:R-:W-:Y:S06]  /*0a60*/  BAR.ARV 0x4, 0x120 ;  /* 0x0104800000007b1d */ /* 0x000fec0000002000 */
[----:B-1----:R-:W-:-:S13]  /*0a70*/  ISETP.GE.AND P0, PT, R47, UR4, PT ;  /* 0x000000042f007c0c */ /* 0x002fda000bf06270 */
[----:B------:R-:W-:Y:S05]  /*0a80*/  @P0 EXIT ;  /* 0x000000000000094d */ /* 0x000fea0003800000 */
[----:B0-----:R-:W2:Y:S01]  /*0a90*/  LDL R2, [R1+0x30] ;  /* 0x0000300001027983 */ /* 0x001ea20000100800 */
[----:B------:R-:W-:Y:S01]  /*0aa0*/  R2UR UR5, R46 ;  /* 0x000000002e0572ca */ /* 0x000fe200000e0000 */
[----:B------:R-:W-:Y:S01]  /*0ab0*/  IMAD.MOV.U32 R188, RZ, RZ, -0x2 ;  /* 0xfffffffeffbc7424 */ /* 0x000fe200078e00ff */
[----:B------:R-:W0:Y:S01]  /*0ac0*/  S2R R0, SR_TID.X ;  /* 0x0000000000007919 */ /* 0x000e220000002100 */
[----:B------:R-:W-:Y:S02]  /*0ad0*/  IMAD.MOV.U32 R185, RZ, RZ, RZ ;  /* 0x000000ffffb97224 */ /* 0x000fe400078e00ff */
[----:B------:R-:W-:Y:S02]  /*0ae0*/  IMAD.MOV.U32 R16, RZ, RZ, RZ ;  /* 0x000000ffff107224 */ /* 0x000fe400078e00ff */
[----:B0-----:R-:W-:-:S05]  /*0af0*/  VIADD R192, R0, 0xffffff80 ;  /* 0xffffff8000c07836 */ /* 0x001fca0000000000 */
[----:B------:R-:W-:-:S04]  /*0b00*/  SHF.R.S32.HI R3, RZ, 0x1f, R192 ;  /* 0x0000001fff037819 */ /* 0x000fc800000114c0 */
[CC--:B------:R-:W-:Y:S02]  /*0b10*/  LEA.HI R0, R3.reuse, R192.reuse, RZ, 0x7 ;  /* 0x000000c003007211 */ /* 0x0c0fe400078f38ff */
[----:B------:R-:W-:Y:S02]  /*0b20*/  LEA.HI R4, R3, R192, RZ, 0x5 ;  /* 0x000000c003047211 */ /* 0x000fe400078f28ff */
[----:B------:R-:W-:Y:S02]  /*0b30*/  LOP3.LUT R5, R0, 0xffffff80, RZ, 0xc0, !PT ;  /* 0xffffff8000057812 */ /* 0x000fe400078ec0ff */
[----:B------:R-:W-:Y:S01]  /*0b40*/  SHF.R.S32.HI R187, RZ, 0x7, R0 ;  /* 0x00000007ffbb7819 */ /* 0x000fe20000011400 */
[----:B------:R-:W-:Y:S02]  /*0b50*/  IMAD.SHL.U32 R4, R4, 0x20, RZ ;  /* 0x0000002004047824 */ /* 0x000fe400078e00ff */
[----:B------:R-:W-:Y:S01]  /*0b60*/  IMAD.IADD R186, R192, 0x1, -R5 ;  /* 0x00000001c0ba7824 */ /* 0x000fe200078e0a05 */
[----:B------:R-:W-:-:S02]  /*0b70*/  LEA.HI R0, R0, R187, RZ, 0x1 ;  /* 0x000000bb00007211 */ /* 0x000fc400078f08ff */
[----:B------:R-:W-:Y:S02]  /*0b80*/  LOP3.LUT R4, R4, 0xfffffc00, RZ, 0xc0, !PT ;  /* 0xfffffc0004047812 */ /* 0x000fe400078ec0ff */
[----:B------:R-:W-:Y:S02]  /*0b90*/  SHF.R.S32.HI R9, RZ, 0x1f, R186 ;  /* 0x0000001fff097819 */ /* 0x000fe400000114ba */
[----:B------:R-:W-:Y:S02]  /*0ba0*/  LOP3.LUT R0, R0, 0x3fffffe, RZ, 0xc0, !PT ;  /* 0x03fffffe00007812 */ /* 0x000fe400078ec0ff */
[CC--:B------:R-:W-:Y:S02]  /*0bb0*/  LEA.HI R6, R9.reuse, R186.reuse, RZ, 0x2 ;  /* 0x000000ba09067211 */ /* 0x0c0fe400078f10ff */
[----:B------:R-:W-:Y:S01]  /*0bc0*/  LEA.HI R9, R9, R186, RZ, 0x5 ;  /* 0x000000ba09097211 */ /* 0x000fe200078f28ff */
[----:B------:R-:W-:Y:S01]  /*0bd0*/  IMAD.IADD R0, R187, 0x1, -R0 ;  /* 0x00000001bb007824 */ /* 0x000fe200078e0a00 */
[----:B------:R-:W-:-:S02]  /*0be0*/  SHF.R.S32.HI R8, RZ, 0x2, R6 ;  /* 0x00000002ff087819 */ /* 0x000fc40000011406 */
[----:B------:R-:W-:Y:S02]  /*0bf0*/  SHF.R.S32.HI R11, RZ, 0x1f, R6 ;  /* 0x0000001fff0b7819 */ /* 0x000fe40000011406 */
[----:B------:R-:W-:Y:S02]  /*0c00*/  SHF.R.S32.HI R9, RZ, 0x5, R9 ;  /* 0x00000005ff097819 */ /* 0x000fe40000011409 */
[----:B------:R-:W-:-:S04]  /*0c10*/  LEA.HI R11, R11, R8, RZ, 0x3 ;  /* 0x000000080b0b7211 */ /* 0x000fc800078f18ff */
[----:B------:R-:W-:-:S05]  /*0c20*/  LOP3.LUT R11, R11, 0xfffffff8, RZ, 0xc0, !PT ;  /* 0xfffffff80b0b7812 */ /* 0x000fca00078ec0ff */
[----:B------:R-:W-:-:S04]  /*0c30*/  IMAD.IADD R8, R8, 0x1, -R11 ;  /* 0x0000000108087824 */ /* 0x000fc800078e0a0b */
[----:B------:R-:W-:-:S04]  /*0c40*/  IMAD R9, R9, 0x10, R8 ;  /* 0x0000001009097824 */ /* 0x000fc800078e0208 */
[----:B------:R-:W-:Y:S01]  /*0c50*/  IMAD R189, R0, 0x40, R9 ;  /* 0x0000004000bd7824 */ /* 0x000fe200078e0209 */
[----:B--2---:R-:W-:Y:S02]  /*0c60*/  R2UR UR4, R2 ;  /* 0x00000000020472ca */ /* 0x004fe400000e0000 */
[CC--:B------:R-:W-:Y:S02]  /*0c70*/  LEA.HI R2, R3.reuse, R192.reuse, RZ, 0x4 ;  /* 0x000000c003027211 */ /* 0x0c0fe400078f20ff */
[----:B------:R-:W-:Y:S02]  /*0c80*/  LEA.HI R3, R3, R192, RZ, 0x3 ;  /* 0x000000c003037211 */ /* 0x000fe400078f18ff */
[----:B------:R-:W-:Y:S02]  /*0c90*/  SHF.R.S32.HI R7, RZ, 0x4, R2 ;  /* 0x00000004ff077819 */ /* 0x000fe40000011402 */
[C---:B------:R-:W-:Y:S02]  /*0ca0*/  LOP3.LUT R5, R2.reuse, 0x3fffff0, RZ, 0xc0, !PT ;  /* 0x03fffff002057812 */ /* 0x040fe400078ec0ff */
[----:B------:R-:W-:-:S02]  /*0cb0*/  LEA.HI R2, R2, R7, RZ, 0x1 ;  /* 0x0000000702027211 */ /* 0x000fc400078f08ff */
[----:B------:R-:W-:Y:S01]  /*0cc0*/  SHF.R.S32.HI R18, RZ, 0x3, R3 ;  /* 0x00000003ff127819 */ /* 0x000fe20000011403 */
[----:B------:R-:W-:Y:S01]  /*0cd0*/  IMAD.IADD R5, R192, 0x1, -R5 ;  /* 0x00000001c0057824 */ /* 0x000fe200078e0a05 */
[----:B------:R-:W-:Y:S01]  /*0ce0*/  LOP3.LUT R2, R2, 0x1ffffffe, RZ, 0xc0, !PT ;  /* 0x1ffffffe02027812 */ /* 0x000fe200078ec0ff */
[----:B------:R-:W-:Y:S02]  /*0cf0*/  ULOP3.LUT UR4, UR4, 0x1, URZ, 0xfc, !UPT ;  /* 0x0000000104047892 */ /* 0x000fe4000f8efc3f */
[----:B------:R-:W-:Y:S02]  /*0d00*/  IMAD R5, R5, 0x40, R4 ;  /* 0x0000004005057824 */ /* 0x000fe400078e0204 */
[----:B------:R-:W-:Y:S01]  /*0d10*/  IMAD.IADD R2, R7, 0x1, -R2 ;  /* 0x0000000107027824 */ /* 0x000fe200078e0a02 */
[----:B------:R-:W-:Y:S01]  /*0d20*/  LOP3.LUT R7, R6, 0x7ffffffc, RZ, 0xc0, !PT ;  /* 0x7ffffffc06077812 */ /* 0x000fe200078ec0ff */
[----:B------:R-:W-:Y:S02]  /*0d30*/  IMAD.U32 R191, RZ, RZ, UR4 ;  /* 0x00000004ffbf7e24 */ /* 0x000fe4000f8e00ff */
[----:B------:R-:W-:Y:S01]  /*0d40*/  IMAD R190, R2, 0x8, R5 ;  /* 0x0000000802be7824 */ /* 0x000fe200078e0205 */
[----:B------:R-:W-:Y:S01]  /*0d50*/  LOP3.LUT R5, R3, 0x1ffffff8, RZ, 0xc0, !PT ;  /* 0x1ffffff803057812 */ /* 0x000fe200078ec0ff */
[----:B------:R-:W-:-:S02]  /*0d60*/  IMAD.IADD R7, R186, 0x1, -R7 ;  /* 0x00000001ba077824 */ /* 0x000fc400078e0a07 */
[----:B------:R-:W-:Y:S02]  /*0d70*/  IMAD.MOV.U32 R2, RZ, RZ, RZ ;  /* 0x000000ffff027224 */ /* 0x000fe400078e00ff */
[----:B------:R-:W-:Y:S02]  /*0d80*/  IMAD.IADD R5, R192, 0x1, -R5 ;  /* 0x00000001c0057824 */ /* 0x000fe400078e0a05 */
[----:B------:R-:W-:Y:S02]  /*0d90*/  IMAD R188, R7, R188, 0x80 ;  /* 0x0000008007bc7424 */ /* 0x000fe400078e02bc */
[----:B------:R-:W-:-:S07]  /*0da0*/  IMAD.SHL.U32 R17, R5, 0x8, RZ ;  /* 0x0000000805117824 */ /* 0x000fce00078e00ff */
.L_x_299:
[----:B0---45:R-:W0:Y:S01]  /*0db0*/  LDC.64 R4, c[0x0][0xc60] ;  /* 0x00031800ff047b82 */ /* 0x031e220000000a00 */
[----:B------:R-:W-:Y:S01]  /*0dc0*/  ULDC.64 UR10, c[0x0][0x208] ;  /* 0x00008200000a7ab9 */ /* 0x000fe20000000a00 */
[----:B------:R-:W-:Y:S01]  /*0dd0*/  ULDC.64 UR6, c[0x0][0xa28] ;  /* 0x00028a0000067ab9 */ /* 0x000fe20000000a00 */
[----:B------:R-:W-:Y:S01]  /*0de0*/  ULDC.64 UR8, c[0x0][0xa20] ;  /* 0x0002880000087ab9 */ /* 0x000fe20000000a00 */
[----:B0-----:R-:W-:-:S06]  /*0df0*/  IMAD.WIDE R4, R47, 0x4, R4 ;  /* 0x000000042f047825 */ /* 0x001fcc00078e0204 */
[----:B--2---:R-:W2:Y:S01]  /*0e00*/  LDG.E R4, desc[UR10][R4.64] ;  /* 0x0000000a04047981 */ /* 0x004ea2000c1e1900 */
[----:B------:R-:W-:Y:S02]  /*0e10*/  UISETP.NE.U32.AND UP0, UPT, UR6, URZ, UPT ;  /* 0x0000003f0600728c */ /* 0x000fe4000bf05070 */
[----:B------:R-:W-:Y:S02]  /*0e20*/  UISETP.NE.U32.AND UP1, UPT, UR8, URZ, UPT ;  /* 0x0000003f0800728c */ /* 0x000fe4000bf25070 */
[----:B------:R-:W-:Y:S02]  /*0e30*/  UISETP.NE.AND.EX UP0, UPT, UR7, URZ, UPT, UP0 ;  /* 0x0000003f0700728c */ /* 0x000fe4000bf05300 */
[----:B------:R-:W-:-:S04]  /*0e40*/  UISETP.NE.AND.EX UP1, UPT, UR9, URZ, UPT, UP1 ;  /* 0x0000003f0900728c */ /* 0x000fc8000bf25310 */
[----:B------:R-:W-:Y:S02]  /*0e50*/  PLOP3.LUT P0, PT, PT, PT, UP0, 0x80, 0x0 ;  /* 0x000000000000781c */ /* 0x000fe40003f0f008 */
[----:B------:R-:W-:Y:S02]  /*0e60*/  PLOP3.LUT P1, PT, PT, PT, UP1, 0x80, 0x0 ;  /* 0x000000000000781c */ /* 0x000fe40003f2f018 */
[----:B--2---:R-:W-:-:S13]  /*0e70*/  R2UR UR61, R4 ;  /* 0x00000000043d72ca */ /* 0x004fda00000e0000 */
[----:B------:R-:W-:Y:S02]  /*0e80*/  USHF.R.S32.HI UR4, URZ, 0x1f, UR61 ;  /* 0x0000001f3f047899 */ /* 0x000fe4000801143d */
[----:B------:R-:W-:Y:S02]  /*0e90*/  @UP0 ULEA UR6, UP2, UR61, UR6, 0x2 ;  /* 0x000000063d060291 */ /* 0x000fe4000f84103f */
[----:B------:R-:W-:Y:S02]  /*0ea0*/  @UP1 ULEA UR8, UP3, UR61, UR8, 0x2 ;  /* 0x000000083d081291 */ /* 0x000fe4000f86103f */
[----:B------:R-:W-:Y:S02]  /*0eb0*/  @UP0 ULEA.HI.X UR7, UR61, UR7, UR4, 0x2, UP2 ;  /* 0x000000073d070291 */ /* 0x000fe400090f1404 */
[----:B------:R-:W-:Y:S01]  /*0ec0*/  IMAD.U32 R184, RZ, RZ, UR4 ;  /* 0x00000004ffb87e24 */ /* 0x000fe2000f8e00ff */
[----:B------:R-:W-:Y:S01]  /*0ed0*/  @UP1 ULEA.HI.X UR9, UR61, UR9, UR4, 0x2, UP3 ;  /* 0x000000093d091291 */ /* 0x000fe200098f1404 */
[----:B------:R-:W-:-:S02]  /*0ee0*/  IMAD.U32 R4, RZ, RZ, UR6 ;  /* 0x00000006ff047e24 */ /* 0x000fc4000f8e00ff */
[----:B---3--:R-:W-:Y:S01]  /*0ef0*/  IMAD.U32 R6, RZ, RZ, UR8 ;  /* 0x00000008ff067e24 */ /* 0x008fe2000f8e00ff */
[----:B------:R-:W-:Y:S01]  /*0f00*/  ULDC UR4, c[0x0][0x404] ;  /* 0x0001010000047ab9 */ /* 0x000fe20000000800 */
[----:B------:R-:W-:Y:S01]  /*0f10*/  IMAD.U32 R5, RZ, RZ, UR7 ;  /* 0x00000007ff057e24 */ /* 0x000fe2000f8e00ff */
[----:B------:R-:W-:Y:S01]  /*0f20*/  ULDC.64 UR6, c[0x0][0x3f8] ;  /* 0x0000fe0000067ab9 */ /* 0x000fe20000000a00 */
[----:B------:R-:W-:-:S03]  /*0f30*/  IMAD.U32 R7, RZ, RZ, UR9 ;  /* 0x00000009ff077e24 */ /* 0x000fc6000f8e00ff */
[----:B------:R-:W2:Y:S04]  /*0f40*/  @P0 LDG.E R4, desc[UR10][R4.64] ;  /* 0x0000000a04040981 */ /* 0x000ea8000c1e1900 */
[----:B------:R-:W3:Y:S01]  /*0f50*/  @P1 LDG.E R6, desc[UR10][R6.64] ;  /* 0x0000000a06061981 */ /* 0x000ee2000c1e1900 */
[----:B------:R-:W-:Y:S01]  /*0f60*/  UISETP.NE.U32.AND UP0, UPT, UR6, URZ, UPT ;  /* 0x0000003f0600728c */ /* 0x000fe2000bf05070 */
[----:B------:R-:W-:Y:S01]  /*0f70*/  IMAD.MOV.U32 R22, RZ, RZ, R45 ;  /* 0x000000ffff167224 */ /* 0x000fe200078e002d */
[----:B------:R-:W-:Y:S01]  /*0f80*/  UMOV UR48, URZ ;  /* 0x0000003f00307c82 */ /* 0x000fe20008000000 */
[----:B------:R-:W-:Y:S01]  /*0f90*/  ULDC UR6, c[0x0][0x2e0] ;  /* 0x0000b80000067ab9 */ /* 0x000fe20000000800 */
[----:B------:R-:W-:Y:S01]  /*0fa0*/  UISETP.NE.AND.EX UP0, UPT, UR7, URZ, UPT, UP0 ;  /* 0x0000003f0700728c */ /* 0x000fe2000bf05300 */
[----:B------:R-:W-:Y:S01]  /*0fb0*/  IMAD.MOV.U32 R0, RZ, RZ, RZ ;  /* 0x000000ffff007224 */ /* 0x000fe200078e00ff */
[----:B------:R-:W-:-:S02]  /*0fc0*/  CS2R R20, SRZ ;  /* 0x0000000000147805 */ /* 0x000fc4000001ff00 */
[----:B------:R-:W-:Y:S01]  /*0fd0*/  CS2R R86, SRZ ;  /* 0x0000000000567805 */ /* 0x000fe2000001ff00 */
[----:B------:R-:W-:Y:S01]  /*0fe0*/  USEL UR4, UR4, 0x1, UP0 ;  /* 0x0000000104047887 */ /* 0x000fe20008000000 */
[----:B------:R-:W-:Y:S02]  /*0ff0*/  CS2R R84, SRZ ;  /* 0x0000000000547805 */ /* 0x000fe4000001ff00 */
[----:B------:R-:W-:Y:S02]  /*1000*/  CS2R R82, SRZ ;  /* 0x0000000000527805 */ /* 0x000fe4000001ff00 */
[----:B------:R-:W-:Y:S01]  /*1010*/  CS2R R80, SRZ ;  /* 0x0000000000507805 */ /* 0x000fe2000001ff00 */
[----:B------:R-:W-:Y:S01]  /*1020*/  UIMAD UR4, UR4, UR6, URZ ;  /* 0x00000006040472a4 */ /* 0x000fe2000f8e023f */
        /* <DEDUP_REMOVED lines=14> */
[----:B-1----:R-:W-:Y:S02]  /*1110*/  CS2R R50, SRZ ;  /* 0x0000000000327805 */ /* 0x002fe4000001ff00 */
[----:B------:R-:W-:Y:S02]  /*1120*/  CS2R R48, SRZ ;  /* 0x0000000000307805 */ /* 0x000fe4000001ff00 */
[----:B------:R-:W-:Y:S02]  /*1130*/  CS2R R32, SRZ ;  /* 0x0000000000207805 */ /* 0x000fe4000001ff00 */
[----:B------:R-:W-:Y:S02]  /*1140*/  CS2R R36, SRZ ;  /* 0x0000000000247805 */ /* 0x000fe4000001ff00 */
[----:B------:R-:W-:Y:S02]  /*1150*/  CS2R R42, SRZ ;  /* 0x00000000002a7805 */ /* 0x000fe4000001ff00 */
[----:B------:R-:W-:-:S02]  /*1160*/  CS2R R40, SRZ ;  /* 0x0000000000287805 */ /* 0x000fc4000001ff00 */
[----:B------:R-:W-:Y:S01]  /*1170*/  CS2R R38, SRZ ;  /* 0x0000000000267805 */ /* 0x000fe2000001ff00 */
[----:B------:R-:W-:Y:S01]  /*1180*/  IMAD.U32 R23, RZ, RZ, UR5 ;  /* 0x00000005ff177e24 */ /* 0x000fe2000f8e00ff */
[----:B--2---:R-:W-:Y:S02]  /*1190*/  @P0 R2UR UR48, R4 ;  /* 0x00000000043002ca */ /* 0x004fe400000e0000 */
[----:B------:R-:W-:Y:S02]  /*11a0*/  PLOP3.LUT P0, PT, PT, PT, PT, 0x80, 0x0 ;  /* 0x000000000000781c */ /* 0x000fe40003f0f070 */
[----:B---3--:R-:W-:Y:S01]  /*11b0*/  @P1 R2UR UR4, R6 ;  /* 0x00000000060412ca */ /* 0x008fe200000e0000 */
[----:B------:R-:W-:-:S14]  /*11c0*/  @P1 BRA `(.L_x_257) ;  /* 0x0000000000381947 */ /* 0x000fdc0003800000 */
[----:B------:R-:W-:Y:S02]  /*11d0*/  ULDC.64 UR6, c[0x0][0xa08] ;  /* 0x0002820000067ab9 */ /* 0x000fe40000000a00 */
[----:B------:R-:W-:-:S04]  /*11e0*/  ISETP.NE.U32.AND P1, PT, RZ, UR6, PT ;  /* 0x00000006ff007c0c */ /* 0x000fc8000bf25070 */
[----:B------:R-:W-:-:S13]  /*11f0*/  ISETP.NE.AND.EX P1, PT, RZ, UR7, PT, P1 ;  /* 0x00000007ff007c0c */ /* 0x000fda000bf25310 */
[----:B------:R-:W-:Y:S05]  /*1200*/  @!P1 BRA `(.L_x_257) ;  /* 0x0000000000289947 */ /* 0x000fea0003800000 */
[----:B------:R-:W-:Y:S01]  /*1210*/  ULDC.64 UR4, c[0x0][0xa08] ;  /* 0x0002820000047ab9 */ /* 0x000fe20000000a00 */
[----:B------:R-:W-:Y:S01]  /*1220*/  ULDC.64 UR6, c[0x0][0x208] ;  /* 0x0000820000067ab9 */ /* 0x000fe20000000a00 */
[----:B------:R-:W-:-:S06]  /*1230*/  UIMAD.WIDE UR4, UR61, 0x4, UR4 ;  /* 0x000000043d0478a5 */ /* 0x000fcc000f8e0204 */
[----:B------:R-:W-:Y:S02]  /*1240*/  IMAD.U32 R4, RZ, RZ, UR4 ;  /* 0x00000004ff047e24 */ /* 0x000fe4000f8e00ff */
[----:B------:R-:W-:-:S05]  /*1250*/  IMAD.U32 R5, RZ, RZ, UR5 ;  /* 0x00000005ff057e24 */ /* 0x000fca000f8e00ff */
[----:B------:R-:W2:Y:S04]  /*1260*/  LDG.E R6, desc[UR6][R4.64] ;  /* 0x0000000604067981 */ /* 0x000ea8000c1e1900 */
[----:B------:R-:W3:Y:S01]  /*1270*/  LDG.E R3, desc[UR6][R4.64+0x4] ;  /* 0x0000040604037981 */ /* 0x000ee2000c1e1900 */
[----:B--2---:R-:W-:Y:S02]  /*1280*/  R2UR UR4, R6 ;  /* 0x00000000060472ca */ /* 0x004fe400000e0000 */
[----:B---3--:R-:W-:-:S13]  /*1290*/  R2UR UR5, R3 ;  /* 0x00000000030572ca */ /* 0x008fda00000e0000 */
[----:B------:R-:W-:-:S12]  /*12a0*/  UIADD3 UR4, -UR4, UR5, URZ ;  /* 0x0000000504047290 */ /* 0x000fd8000fffe13f */
.L_x_257:
[----:B------:R-:W-:Y:S01]  /*12b0*/  UIADD3 UR48, -UR48, UR4, URZ ;  /* 0x0000000430307290 */ /* 0x000fe2000fffe13f */
[----:B------:R-:W-:Y:S02]  /*12c0*/  CS2R R88, SRZ ;  /* 0x0000000000587805 */ /* 0x000fe4000001ff00 */
[----:B------:R-:W-:Y:S02]  /*12d0*/  CS2R R34, SRZ ;  /* 0x0000000000227805 */ /* 0x000fe4000001ff00 */
[----:B------:R-:W-:Y:S01]  /*12e0*/  CS2R R90, SRZ ;  /* 0x00000000005a7805 */ /* 0x000fe2000001ff00 */
[----:B------:R-:W-:Y:S01]  /*12f0*/  UISETP.GE.AND UP0, UPT, UR48, 0x1, UPT ;  /* 0x000000013000788c */ /* 0x000fe2000bf06270 */
[----:B------:R-:W-:Y:S01]  /*1300*/  CS2R R6, SRZ ;  /* 0x0000000000067805 */ /* 0x000fe2000001ff00 */
[----:B------:R-:W-:Y:S01]  /*1310*/  UIADD3 UR4, UR48, 0x7f, URZ ;  /* 0x0000007f30047890 */ /* 0x000fe2000fffe03f */
[----:B------:R-:W-:Y:S02]  /*1320*/  IMAD.MOV.U32 R8, RZ, RZ, RZ ;  /* 0x000000ffff087224 */ /* 0x000fe400078e00ff */
[----:B------:R-:W-:Y:S01]  /*1330*/  IMAD.MOV.U32 R10, RZ, RZ, RZ ;  /* 0x000000ffff0a7224 */ /* 0x000fe200078e00ff */
[----:B------:R-:W-:Y:S01]  /*1340*/  PLOP3.LUT P1, PT, PT, PT, UP0, 0x80, 0x0 ;  /* 0x000000000000781c */ /* 0x000fe20003f2f008 */
[----:B------:R-:W-:Y:S01]  /*1350*/  USHF.R.S32.HI UR5, URZ, 0x1f, UR4 ;  /* 0x0000001f3f057899 */ /* 0x000fe20008011404 */
[----:B------:R-:W-:-:S02]  /*1360*/  IMAD.MOV.U32 R93, RZ, RZ, RZ ;  /* 0x000000ffff5d7224 */ /* 0x000fc400078e00ff */
[----:B------:R-:W-:Y:S01]  /*1370*/  IMAD.MOV.U32 R12, RZ, RZ, RZ ;  /* 0x000000ffff0c7224 */ /* 0x000fe200078e00ff */
[----:B------:R-:W-:Y:S01]  /*1380*/  ULEA.HI UR5, UR5, UR4, URZ, 0x7 ;  /* 0x0000000405057291 */ /* 0x000fe2000f8f383f */
[----:B------:R-:W-:-:S07]  /*1390*/  IMAD.MOV.U32 R95, RZ, RZ, RZ ;  /* 0x000000ffff5f7224 */ /* 0x000fce00078e00ff */
[----:B------:R-:W-:Y:S05]  /*13a0*/  @!P1 BRA `(.L_x_258) ;  /* 0x0000005800649947 */ /* 0x000fea0003800000 */
[----:B------:R-:W0:Y:S01]  /*13b0*/  SHFL.IDX PT, R0, R187, RZ, 0x1f ;  /* 0x00001fffbb007589 */ /* 0x000e2200000e0000 */
[----:B------:R-:W1:Y:S01]  /*13c0*/  S2UR UR8, SR_CgaCtaId ;  /* 0x00000000000879c3 */ /* 0x000e620000008800 */
[----:B------:R-:W-:Y:S01]  /*13d0*/  UMOV UR7, 0x400 ;  /* 0x0000040000077882 */ /* 0x000fe20000000000 */
[----:B------:R-:W-:Y:S01]  /*13e0*/  USHF.R.S32.HI UR49, URZ, 0x7, UR5 ;  /* 0x000000073f317899 */ /* 0x000fe20008011405 */
[----:B0-----:R-:W-:Y:S01]  /*13f0*/  R2UR UR4, R0 ;  /* 0x00000000000472ca */ /* 0x001fe200000e0000 */
[----:B-1----:R-:W-:-:S04]  /*1400*/  ULEA UR7, UR8, UR7, 0x18 ;  /* 0x0000000708077291 */ /* 0x002fc8000f8ec03f */
[----:B------:R-:W-:-:S04]  /*1410*/  UIADD3 UR7, UR7, 0x10400, URZ ;  /* 0x0001040007077890 */ /* 0x000fc8000fffe03f */
[----:B------:R-:W-:-:S04]  /*1420*/  ULOP3.LUT UP0, URZ, UR7, 0x3ff, URZ, 0xc0, !UPT ;  /* 0x000003ff073f7892 */ /* 0x000fc8000f80c03f */
[----:B------:R-:W-:Y:S02]  /*1430*/  ULEA.HI UR6, UR4, UR4, URZ, 0x1 ;  /* 0x0000000404067291 */ /* 0x000fe4000f8f083f */
[----:B------:R-:W-:Y:S02]  /*1440*/  PLOP3.LUT P0, PT, PT, PT, UP0, 0x80, 0x0 ;  /* 0x000000000000781c */ /* 0x000fe40003f0f008 */
[----:B------:R-:W-:-:S04]  /*1450*/  ULOP3.LUT UR6, UR6, 0x1e, URZ, 0xc0, !UPT ;  /* 0x0000001e06067892 */ /* 0x000fc8000f8ec03f */
        /* <DEDUP_REMOVED lines=9> */
[----:B------:R0:W1:Y:S01]  /*14f0*/  LDC.64 R14, c[0x4][R0] ;  /* 0x01000000000e7b82 */ /* 0x0000620000000a00 */
        /* <DEDUP_REMOVED lines=8> */
[----:B0-----:R-:W-:-:S07]  /*1580*/  IMAD.MOV.U32 R13, RZ, RZ, RZ ;  /* 0x000000ffff0d7224 */ /* 0x001fce00078e00ff */
[----:B------:R-:W-:-:S07]  /*1590*/  LEPC R20, `(.L_x_259) ;  /* 0x000000001014794e */ /* 0x000fce0000000000 */
[----:B-1----:R-:W-:Y:S05]  /*15a0*/  CALL.ABS.NOINC R14 ;  /* 0x000000000e007343 */ /* 0x002fea0003c00000 */
.L_x_259:
[----:B------:R-:W0:Y:S01]  /*15b0*/  S2UR UR5, SR_CgaCtaId ;  /* 0x00000000000579c3 */ /* 0x000e220000008800 */
[----:B------:R-:W-:Y:S01]  /*15c0*/  LEA.HI R0, R185, R185, RZ, 0x1 ;  /* 0x000000b9b9007211 */ /* 0x000fe200078f08ff */
[----:B------:R-:W-:Y:S01]  /*15d0*/  UMOV UR4, 0x400 ;  /* 0x0000040000047882 */ /* 0x000fe20000000000 */
[----:B------:R-:W-:Y:S01]  /*15e0*/  R2UR UR6, R191 ;  /* 0x00000000bf0672ca */ /* 0x000fe200000e0000 */
[----:B------:R-:W-:Y:S01]  /*15f0*/  BSSY B0, `(.L_x_260) ;  /* 0x000000a000007945 */ /* 0x000fe20003800000 */
[----:B------:R-:W-:-:S05]  /*1600*/  LOP3.LUT R0, R0, 0xfffffffe, RZ, 0xc0, !PT ;  /* 0xfffffffe00007812 */ /* 0x000fca00078ec0ff */
[----:B------:R-:W-:-:S05]  /*1610*/  IMAD.IADD R3, R185, 0x1, -R0 ;  /* 0x00000001b9037824 */ /* 0x000fca00078e0a00 */
[----:B------:R-:W-:Y:S01]  /*1620*/  SHF.L.U32 R3, R3, 0x1f, RZ ;  /* 0x0000001f03037819 */ /* 0x000fe200000006ff */
[----:B------:R-:W-:-:S05]  /*1630*/  IMAD.U32 R4, RZ, RZ, UR6 ;  /* 0x00000006ff047e24 */ /* 0x000fca000f8e00ff */
[----:B------:R-:W-:Y:S01]  /*1640*/  ISETP.NE.AND P0, PT, R4, 0x3, PT ;  /* 0x000000030400780c */ /* 0x000fe20003f05270 */
[----:B0-----:R-:W-:-:S06]  /*1650*/  ULEA UR4, UR5, UR4, 0x18 ;  /* 0x0000000405047291 */ /* 0x001fcc000f8ec03f */
[----:B------:R-:W-:-:S04]  /*1660*/  IMAD.U32 R0, RZ, RZ, UR4 ;  /* 0x00000004ff007e24 */ /* 0x000fc8000f8e00ff */
[----:B------:R-:W0:Y:S02]  /*1670*/  SYNCS.PHASECHK.TRANS64.TRYWAIT P1, [R0+URZ+0x34800], R3 ;  /* 0x03480003000075a7 */ /* 0x000e24000802017f */
[----:B0-----:R-:W-:Y:S05]  /*1680*/  @!P1 BRA `(.L_x_261) ;  /* 0x000000c4003c9947 */ /* 0x001fea0003800000 */
.L_x_385:
[----:B------:R-:W-:Y:S05]  /*1690*/  BSYNC B0 ;  /* 0x0000000000007941 */ /* 0x000fea0003800000 */
.L_x_260:
[----:B------:R-:W-:Y:S05]  /*16a0*/  @!P0 BRA `(.L_x_262) ;  /* 0x0000000000048947 */ /* 0x000fea0003800000 */
[----:B------:R-:W-:Y:S01]  /*16b0*/  BPT.TRAP 0x1 ;  /* 0x000000040000795c */ /* 0x000fe20000300000 */
.L_x_262:
[----:B------:R-:W-:Y:S01]  /*16c0*/  IMAD R5, R2, 0x8, R0 ;  /* 0x0000000802057824 */ /* 0x000fe200078e0200 */
[----:B------:R-:W-:-:S04]  /*16d0*/  SHF.L.U32 R4, R16, 0x1f, RZ ;  /* 0x0000001f10047819 */ /* 0x000fc800000006ff */
[----:B------:R1:W2:Y:S01]  /*16e0*/  SYNCS.PHASECHK.TRANS64.TRYWAIT P2, [R5+URZ+0x34830], R4 ;  /* 0x03483004050075a7 */ /* 0x0002a2000804017f */
[----:B------:R-:W-:Y:S05]  /*16f0*/  @!P0 BRA `(.L_x_263) ;  /* 0x0000000000048947 */ /* 0x000fea0003800000 */
[----:B------:R-:W-:Y:S01]  /*1700*/  BPT.TRAP 0x1 ;  /* 0x000000040000795c */ /* 0x000fe20000300000 */
.L_x_263:
[----:B0-----:R-:W0:Y:S01]  /*1710*/  S2R R3, SR_TID.X ;  /* 0x0000000000037919 */ /* 0x001e220000002100 */
[----:B------:R-:W-:Y:S01]  /*1720*/  IMAD.MOV.U32 R151, RZ, RZ, RZ ;  /* 0x000000ffff977224 */ /* 0x000fe200078e00ff */
[----:B0-----:R-:W-:Y:S01]  /*1730*/  LOP3.LUT P1, RZ, R3, 0x7f, RZ, 0xc0, !PT ;  /* 0x0000007f03ff7812 */ /* 0x001fe2000782c0ff */
[----:B--2---:R-:W-:-:S12]  /*1740*/  @P2 BRA `(.L_x_264) ;  /* 0x0000000000082947 */ /* 0x004fd80003800000 */
[----:B------:R-:W0:Y:S02]  /*1750*/  SYNCS.PHASECHK.TRANS64.TRYWAIT P2, [R5+URZ+0x34830], R4 ;  /* 0x03483004050075a7 */ /* 0x000e24000804017f */
[----:B0-----:R-:W-:Y:S05]  /*1760*/  @!P2 BRA `(.L_x_265) ;  /* 0x000000c40018a947 */ /* 0x001fea0003800000 */
.L_x_264:
[----:B------:R-:W-:Y:S05]  /*1770*/  WARPSYNC.ALL ;  /* 0x0000000000007948 */ /* 0x000fea0003800000 */
[----:B------:R-:W-:Y:S01]  /*1780*/  R2UR UR4, R0 ;  /* 0x00000000000472ca */ /* 0x000fe200000e0000 */
[----:B------:R-:W-:Y:S01]  /*1790*/  ULOP3.LUT UR56, UR56, 0x10000, URZ, 0xfc, !UPT ;  /* 0x0001000038387892 */ /* 0x000fe2000f8efc3f */
[----:B------:R-:W-:Y:S01]  /*17a0*/  R2UR UR58, R2 ;  /* 0x00000000023a72ca */ /* 0x000fe200000e0000 */
[----:B------:R-:W-:Y:S01]  /*17b0*/  WARPGROUP.ARRIVE ;  /* 0x00000000000079c5 */ /* 0x000fe20000000000 */
[----:B------:R-:W-:Y:S01]  /*17c0*/  UMOV UR57, 0x40000040 ;  /* 0x4000004000397882 */ /* 0x000fe20000000000 */
[----:B------:R-:W-:Y:S01]  /*17d0*/  UMOV UR59, 0x40000040 ;  /* 0x40000040003b7882 */ /* 0x000fe20000000000 */
[----:B------:R-:W-:Y:S01]  /*17e0*/  UIADD3 UR8, UR56, 0x2, URZ ;  /* 0x0000000238087890 */ /* 0x000fe2000fffe03f */
[----:B------:R-:W-:Y:S01]  /*17f0*/  VIADD R3, R188, UR48 ;  /* 0x00000030bc037c36 */ /* 0x000fe20008000000 */
[----:B------:R-:W-:Y:S01]  /*1800*/  UMOV UR9, 0x40000040 ;  /* 0x4000004000097882 */ /* 0x000fe20000000000 */
[----:B------:R-:W-:Y:S01]  /*1810*/  UMOV UR11, 0x40000040 ;  /* 0x40000040000b7882 */ /* 0x000fe20000000000 */
[----:B------:R-:W-:Y:S01]  /*1820*/  UIADD3 UR12, UR56, 0x4, URZ ;  /* 0x00000004380c7890 */ /* 0x000fe2000fffe03f */
[----:B------:R-:W-:Y:S01]  /*1830*/  IMAD.U32 R6, RZ, RZ, UR49 ;  /* 0x00000031ff067e24 */ /* 0x000fe2000f8e00ff */
[----:B------:R-:W-:Y:S01]  /*1840*/  UMOV UR13, 0x40000040 ;  /* 0x40000040000d7882 */ /* 0x000fe20000000000 */
[----:B------:R-:W-:Y:S01]  /*1850*/  UIADD3 UR4, UR4, 0x1c400, URZ ;  /* 0x0001c40004047890 */ /* 0x000fe2000fffe03f */
[----:B------:R-:W-:Y:S01]  /*1860*/  P2R R88, PR, RZ, 0x2 ;  /* 0x00000002ff587803 */ /* 0x000fe20000000000 */
[----:B------:R-:W-:Y:S01]  /*1870*/  UMOV UR15, 0x40000040 ;  /* 0x40000040000f7882 */ /* 0x000fe20000000000 */
[----:B------:R-:W-:Y:S01]  /*1880*/  UIADD3 UR16, UR56, 0x6, URZ ;  /* 0x0000000638107890 */ /* 0x000fe2000fffe03f */
[----:B------:R-:W-:Y:S01]  /*1890*/  IMAD R6, R6, -0x80, R3 ;  /* 0xffffff8006067824 */ /* 0x000fe200078e0203 */
[----:B------:R-:W-:Y:S01]  /*18a0*/  USHF.R.U32.HI UR4, URZ, 0x4, UR4 ;  /* 0x000000043f047899 */ /* 0x000fe20008011604 */
[----:B------:R-:W-:Y:S01]  /*18b0*/  P2R R90, PR, RZ, 0x1 ;  /* 0x00000001ff5a7803 */ /* 0x000fe20000000000 */
[----:B------:R-:W-:Y:S01]  /*18c0*/  UMOV UR17, 0x40000040 ;  /* 0x4000004000117882 */ /* 0x000fe20000000000 */
[----:B------:R-:W-:Y:S01]  /*18d0*/  UMOV UR19, 0x40000040 ;  /* 0x4000004000137882 */ /* 0x000fe20000000000 */
[----:B------:R-:W-:Y:S01]  /*18e0*/  ULOP3.LUT UR4, UR4, 0x3fff, URZ, 0xc0, !UPT ;  /* 0x00003fff04047892 */ /* 0x000fe2000f8ec03f */
[C---:B------:R-:W-:Y:S01]  /*18f0*/  ISETP.GT.AND P4, PT, R6.reuse, RZ, PT ;  /* 0x000000ff0600720c */ /* 0x040fe20003f84270 */
[----:B------:R-:W-:Y:S01]  /*1900*/  UIADD3 UR20, UR56, 0x400, URZ ;  /* 0x0000040038147890 */ /* 0x000fe2000fffe03f */
[C---:B------:R-:W-:Y:S01]  /*1910*/  ISETP.GT.AND P3, PT, R6.reuse, 0x1, PT ;  /* 0x000000010600780c */ /* 0x040fe20003f64270 */
[----:B------:R-:W-:Y:S01]  /*1920*/  ULOP3.LUT UR60, UR4, 0x10000, URZ, 0xfc, !UPT ;  /* 0x00010000043c7892 */ /* 0x000fe2000f8efc3f */
[C---:B------:R-:W-:Y:S01]  /*1930*/  ISETP.GT.AND P2, PT, R6.reuse, 0x8, PT ;  /* 0x000000080600780c */ /* 0x040fe20003f44270 */
[----:B------:R-:W-:Y:S01]  /*1940*/  UMOV UR21, 0x40000040 ;  /* 0x4000004000157882 */ /* 0x000fe20000000000 */
[----:B------:R-:W-:Y:S01]  /*1950*/  UMOV UR23, 0x40000040 ;  /* 0x4000004000177882 */ /* 0x000fe20000000000 */
[----:B------:R-:W-:Y:S01]  /*1960*/  UIMAD UR58, UR58, 0xc00, UR60 ;  /* 0x00000c003a3a78a4 */ /* 0x000fe2000f8e023c */
[C---:B------:R-:W-:Y:S01]  /*1970*/  ISETP.GT.AND P6, PT, R6.reuse, 0x9, PT ;  /* 0x000000090600780c */ /* 0x040fe20003fc4270 */
[----:B------:R-:W-:Y:S01]  /*1980*/  UIADD3 UR24, UR56, 0x402, URZ ;  /* 0x0000040238187890 */ /* 0x000fe2000fffe03f */
[C---:B------:R-:W-:Y:S01]  /*1990*/  ISETP.GT.AND P5, PT, R6.reuse, 0x10, PT ;  /* 0x000000100600780c */ /* 0x040fe20003fa4270 */
[----:B------:R-:W-:Y:S01]  /*19a0*/  UIADD3 UR10, UR58, 0x2, URZ ;  /* 0x000000023a0a7890 */ /* 0x000fe2000fffe03f */
[C---:B------:R-:W-:Y:S01]  /*19b0*/  ISETP.GT.AND P1, PT, R6.reuse, 0x59, PT ;  /* 0x000000590600780c */ /* 0x040fe20003f24270 */
[----:B------:R-:W-:Y:S01]  /*19c0*/  UIADD3 UR14, UR58, 0x4, URZ ;  /* 0x000000043a0e7890 */ /* 0x000fe2000fffe03f */
[----:B------:R-:W-:Y:S01]  /*19d0*/  ISETP.GT.AND P0, PT, R6, 0x60, PT ;  /* 0x000000600600780c */ /* 0x000fe20003f04270 */
[----:B------:R-:W-:-:S02]  /*19e0*/  UIADD3 UR18, UR58, 0x6, URZ ;  /* 0x000000063a127890 */ /* 0x000fc4000fffe03f */
[----:B------:R-:W-:Y:S01]  /*19f0*/  HGMMA.64x128x16.F32.BF16 R24, gdesc[UR56], RZ, !UPT, gsb0 ;  /* 0x01e00000381879f0 */ /* 0x000fe2000c0018ff */
        /* <DEDUP_REMOVED lines=43> */
[----:B------:R-:W-:Y:S01]  /*1cb0*/  UISETP.GE.AND UP0, UPT, UR48, 0x81, UPT ;  /* 0x000000813000788c */ /* 0x000fe2000bf06270 */
        /* <DEDUP_REMOVED lines=54> */
[----:B01----:R-:W-:-:S02]  /*2020*/  FMNMX.FTZ R4, R9, R8, !PT ;  /* 0x0000000809047209 */ /* 0x003fc40007810000 */
        /* <DEDUP_REMOVED lines=117> */
[----:B------:R-:W-:Y:S01]  /*2780*/  FMNMX.FTZ R10, R147, R4, !PT ;  /* 0x00000004930a7209 */ /* 0x000fe20007810000 */
[----:B------:R-:W-:Y:S01]  /*2790*/  IMAD.U32 R4, RZ, RZ, UR4 ;  /* 0x00000004ff047e24 */ /* 0x000fe2000f8e00ff */
[----:B------:R-:W-:Y:S02]  /*27a0*/  FMNMX.FTZ R6, R21, R6, !PT ;  /* 0x0000000615067209 */ /* 0x000fe40007810000 */
[----:B------:R-:W-:Y:S01]  /*27b0*/  FSEL R71, R71, -INF , P0 ;  /* 0xff80000047477808 */ /* 0x000fe20000000000 */
[----:B------:R-:W0:Y:S01]  /*27c0*/  SHFL.BFLY PT, R3, R10, 0x2, 0x1f ;  /* 0x0c401f000a037f89 */ /* 0x000e2200000e0000 */
[----:B------:R-:W-:-:S02]  /*27d0*/  FMNMX.FTZ R6, R43, R6, !PT ;  /* 0x000000062b067209 */ /* 0x000fc40007810000 */
[----:B------:R-:W-:Y:S02]  /*27e0*/  FSEL R53, R74, -INF , P1 ;  /* 0xff8000004a357808 */ /* 0x000fe40000800000 */
[----:B------:R-:W-:Y:S02]  /*27f0*/  FMNMX.FTZ R6, R25, R6, !PT ;  /* 0x0000000619067209 */ /* 0x000fe40007810000 */
[----:B------:R-:W-:Y:S02]  /*2800*/  ISETP.NE.AND P1, PT, R26, RZ, PT ;  /* 0x000000ff1a00720c */ /* 0x000fe40003f25270 */
[----:B------:R-:W-:Y:S02]  /*2810*/  FMNMX.FTZ R6, R47, R6, !PT ;  /* 0x000000062f067209 */ /* 0x000fe40007810000 */
[----:B------:R-:W-:Y:S02]  /*2820*/  P2R R20, PR, RZ, 0x4 ;  /* 0x00000004ff147803 */ /* 0x000fe40000000000 */
[----:B------:R-:W-:-:S02]  /*2830*/  FMNMX.FTZ R6, R29, R6, !PT ;  /* 0x000000061d067209 */ /* 0x000fc40007810000 */
[----:B------:R-:W-:Y:S02]  /*2840*/  ISETP.NE.AND P0, PT, R24, RZ, PT ;  /* 0x000000ff1800720c */ /* 0x000fe40003f05270 */
[----:B------:R-:W-:Y:S02]  /*2850*/  FMNMX.FTZ R6, R51, R6, !PT ;  /* 0x0000000633067209 */ /* 0x000fe40007810000 */
[----:B------:R-:W-:Y:S02]  /*2860*/  FSEL R75, R75, -INF , P1 ;  /* 0xff8000004b4b7808 */ /* 0x000fe40000800000 */
[----:B------:R-:W-:Y:S02]  /*2870*/  FMNMX.FTZ R6, R33, R6, !PT ;  /* 0x0000000621067209 */ /* 0x000fe40007810000 */
[----:B------:R-:W-:Y:S02]  /*2880*/  FSEL R57, R78, -INF , P0 ;  /* 0xff8000004e397808 */ /* 0x000fe40000000000 */
[----:B0-----:R-:W-:-:S02]  /*2890*/  FMNMX.FTZ R12, R10, R3, !PT ;  /* 0x000000030a0c7209 */ /* 0x001fc40007810000 */
[----:B------:R-:W-:Y:S02]  /*28a0*/  FMNMX.FTZ R6, R55, R6, !PT ;  /* 0x0000000637067209 */ /* 0x000fe40007810000 */
[----:B------:R-:W-:Y:S01]  /*28b0*/  ISETP.NE.AND P1, PT, R88, RZ, PT ;  /* 0x000000ff5800720c */ /* 0x000fe20003f25270 */
[----:B------:R-:W0:Y:S01]  /*28c0*/  SHFL.BFLY PT, R3, R12, 0x1, 0x1f ;  /* 0x0c201f000c037f89 */ /* 0x000e2200000e0000 */
[----:B------:R-:W-:Y:S01]  /*28d0*/  FMNMX.FTZ R6, R37, R6, !PT ;  /* 0x0000000625067209 */ /* 0x000fe20007810000 */
[--C-:B------:R-:W-:Y:S01]  /*28e0*/  IMAD.MOV.U32 R88, RZ, RZ, R151.reuse ;  /* 0x000000ffff587224 */ /* 0x100fe200078e0097 */
[----:B------:R-:W-:Y:S01]  /*28f0*/  ISETP.NE.AND P0, PT, R90, RZ, PT ;  /* 0x000000ff5a00720c */ /* 0x000fe20003f05270 */
[----:B------:R-:W-:Y:S01]  /*2900*/  IMAD.MOV.U32 R90, RZ, RZ, R151 ;  /* 0x000000ffff5a7224 */ /* 0x000fe200078e0097 */
[----:B------:R-:W-:-:S04]  /*2910*/  FMNMX.FTZ R6, R59, R6, !PT ;  /* 0x000000063b067209 */ /* 0x000fc80007810000 */
[----:B------:R-:W-:-:S03]  /*2920*/  FMNMX.FTZ R6, R41, R6, !PT ;  /* 0x0000000629067209 */ /* 0x000fc60007810000 */
[----:B------:R-:W-:Y:S01]  /*2930*/  @!P1 VIADD R5, R5, 0x34840 ;  /* 0x0003484005059836 */ /* 0x000fe20000000000 */
[----:B------:R-:W-:-:S04]  /*2940*/  FMNMX.FTZ R6, R63, R6, !PT ;  /* 0x000000063f067209 */ /* 0x000fc80007810000 */
[----:B------:R-:W-:Y:S02]  /*2950*/  FMNMX.FTZ R6, R45, R6, !PT ;  /* 0x000000062d067209 */ /* 0x000fe40007810000 */
[----:B------:R-:W-:Y:S02]  /*2960*/  @!P1 PRMT R5, RZ, 0x654, R5 ;  /* 0x00000654ff059816 */ /* 0x000fe40000000005 */
[----:B------:R-:W-:Y:S02]  /*2970*/  FMNMX.FTZ R6, R67, R6, !PT ;  /* 0x0000000643067209 */ /* 0x000fe40007810000 */
[----:B------:R1:W-:Y:S01]  /*2980*/  @!P1 SYNCS.ARRIVE.TRANS64.RED.A1T0 RZ, [R5+URZ], RZ ;  /* 0x000000ff05ff99a7 */ /* 0x0003e2000810043f */
[----:B0-----:R-:W-:Y:S02]  /*2990*/  FMNMX.FTZ R3, R12, R3, !PT ;  /* 0x000000030c037209 */ /* 0x001fe40007810000 */
[----:B------:R-:W-:Y:S02]  /*29a0*/  FMNMX.FTZ R6, R49, R6, !PT ;  /* 0x0000000631067209 */ /* 0x000fe40007810000 */
[C---:B------:R-:W-:Y:S01]  /*29b0*/  FSETP.NEU.FTZ.AND P2, PT, R3.reuse, -INF , PT ;  /* 0xff8000000300780b */ /* 0x040fe20003f5d000 */
[----:B------:R-:W-:Y:S01]  /*29c0*/  FMUL.FTZ R14, R3, R4 ;  /* 0x00000004030e7220 */ /* 0x000fe20000410000 */
[----:B------:R-:W-:-:S04]  /*29d0*/  FMNMX.FTZ R6, R71, R6, !PT ;  /* 0x0000000647067209 */ /* 0x000fc80007810000 */
        /* <DEDUP_REMOVED lines=24> */
[-CC-:B------:R-:W-:Y:S01]  /*2b60*/  FFMA.FTZ R77, R103, R4.reuse, -R14.reuse ;  /* 0x00000004674d7223 */ /* 0x180fe2000001080e */
[--C-:B------:R-:W-:Y:S01]  /*2b70*/  FFMA.FTZ R174, R105, R4, -R14.reuse ;  /* 0x0000000469ae7223 */ /* 0x100fe2000001080e */
[----:B------:R-:W-:Y:S01]  /*2b80*/  MUFU.EX2 R180, R180 ;  /* 0x000000b400b47308 */ /* 0x000fe20000000800 */
[----:B------:R-:W-:Y:S01]  /*2b90*/  FMNMX.FTZ R6, R97, R6, !PT ;  /* 0x0000000661067209 */ /* 0x000fe20007810000 */
[-CC-:B------:R-:W-:Y:S01]  /*2ba0*/  FFMA.FTZ R81, R107, R4.reuse, -R14.reuse ;  /* 0x000000046b517223 */ /* 0x180fe2000001080e */
[-CC-:B------:R-:W-:Y:S01]  /*2bb0*/  FFMA.FTZ R168, R109, R4.reuse, -R14.reuse ;  /* 0x000000046da87223 */ /* 0x180fe2000001080e */
[-CC-:B------:R-:W-:Y:S01]  /*2bc0*/  FFMA.FTZ R85, R111, R4.reuse, -R14.reuse ;  /* 0x000000046f557223 */ /* 0x180fe2000001080e */
[-CC-:B------:R-:W-:Y:S01]  /*2bd0*/  FFMA.FTZ R170, R113, R4.reuse, -R14.reuse ;  /* 0x0000000471aa7223 */ /* 0x180fe2000001080e */
[----:B------:R-:W0:Y:S01]  /*2be0*/  SHFL.BFLY PT, R9, R6, 0x2, 0x1f ;  /* 0x0c401f0006097f89 */ /* 0x000e2200000e0000 */
[-CC-:B------:R-:W-:Y:S01]  /*2bf0*/  FFMA.FTZ R115, R115, R4.reuse, -R14.reuse ;  /* 0x0000000473737223 */ /* 0x180fe2000001080e */
        /* <DEDUP_REMOVED lines=18> */
[----:B------:R-:W-:Y:S01]  /*2d20*/  FFMA.FTZ R14, R147, R4, -R14 ;  /* 0x00000004930e7223 */ /* 0x000fe2000001080e */
[----:B------:R-:W-:-:S02]  /*2d30*/  IMAD.MOV.U32 R147, RZ, RZ, R151 ;  /* 0x000000ffff937224 */ /* 0x000fc400078e0097 */
[--C-:B------:R-:W-:Y:S01]  /*2d40*/  IMAD.MOV.U32 R125, RZ, RZ, R151.reuse ;  /* 0x000000ffff7d7224 */ /* 0x100fe200078e0097 */
[----:B0-----:R-:W-:Y:S01]  /*2d50*/  FMNMX.FTZ R8, R6, R9, !PT ;  /* 0x0000000906087209 */ /* 0x001fe20007810000 */
[--C-:B------:R-:W-:Y:S01]  /*2d60*/  IMAD.MOV.U32 R123, RZ, RZ, R151.reuse ;  /* 0x000000ffff7b7224 */ /* 0x100fe200078e0097 */
[----:B------:R-:W0:Y:S01]  /*2d70*/  MUFU.EX2 R69, R69 ;  /* 0x0000004500457308 */ /* 0x000e220000000800 */
[--C-:B------:R-:W-:Y:S02]  /*2d80*/  IMAD.MOV.U32 R121, RZ, RZ, R151.reuse ;  /* 0x000000ffff797224 */ /* 0x100fe400078e0097 */
[----:B------:R-:W5:Y:S01]  /*2d90*/  SHFL.BFLY PT, R9, R8, 0x1, 0x1f ;  /* 0x0c201f0008097f89 */ /* 0x000f6200000e0000 */
[--C-:B------:R-:W-:Y:S02]  /*2da0*/  IMAD.MOV.U32 R119, RZ, RZ, R151.reuse ;  /* 0x000000ffff777224 */ /* 0x100fe400078e0097 */
[--C-:B------:R-:W-:Y:S02]  /*2db0*/  IMAD.MOV.U32 R117, RZ, RZ, R151.reuse ;  /* 0x000000ffff757224 */ /* 0x100fe400078e0097 */
[----:B------:R-:W-:Y:S01]  /*2dc0*/  MUFU.EX2 R178, R178 ;  /* 0x000000b200b27308 */ /* 0x000fe20000000800 */
[----:B------:R-:W-:-:S02]  /*2dd0*/  IMAD.MOV.U32 R113, RZ, RZ, R151 ;  /* 0x000000ffff717224 */ /* 0x000fc400078e0097 */
[--C-:B------:R-:W-:Y:S02]  /*2de0*/  IMAD.MOV.U32 R111, RZ, RZ, R151.reuse ;  /* 0x000000ffff6f7224 */ /* 0x100fe400078e0097 */
[--C-:B------:R-:W-:Y:S02]  /*2df0*/  IMAD.MOV.U32 R109, RZ, RZ, R151.reuse ;  /* 0x000000ffff6d7224 */ /* 0x100fe400078e0097 */
[--C-:B------:R-:W-:Y:S01]  /*2e00*/  IMAD.MOV.U32 R107, RZ, RZ, R151.reuse ;  /* 0x000000ffff6b7224 */ /* 0x100fe200078e0097 */
[----:B------:R-:W-:Y:S01]  /*2e10*/  MUFU.EX2 R73, R73 ;  /* 0x0000004900497308 */ /* 0x000fe20000000800 */
[--C-:B------:R-:W-:Y:S02]  /*2e20*/  IMAD.MOV.U32 R105, RZ, RZ, R151.reuse ;  /* 0x000000ffff697224 */ /* 0x100fe400078e0097 */
[--C-:B------:R-:W-:Y:S02]  /*2e30*/  IMAD.MOV.U32 R103, RZ, RZ, R151.reuse ;  /* 0x000000ffff677224 */ /* 0x100fe400078e0097 */
[----:B------:R-:W-:-:S02]  /*2e40*/  IMAD.MOV.U32 R101, RZ, RZ, R151 ;  /* 0x000000ffff657224 */ /* 0x000fc400078e0097 */
[----:B------:R-:W-:Y:S01]  /*2e50*/  IMAD.MOV.U32 R99, RZ, RZ, R151 ;  /* 0x000000ffff637224 */ /* 0x000fe200078e0097 */
[----:B------:R-:W-:Y:S01]  /*2e60*/  MUFU.EX2 R172, R172 ;  /* 0x000000ac00ac7308 */ /* 0x000fe20000000800 */
[----:B-----5:R-:W-:-:S04]  /*2e70*/  FMNMX.FTZ R9, R8, R9, !PT ;  /* 0x0000000908097209 */ /* 0x020fc80007810000 */
[C---:B------:R-:W-:Y:S01]  /*2e80*/  FSETP.NEU.FTZ.AND P2, PT, R9.reuse, -INF , PT ;  /* 0xff8000000900780b */ /* 0x040fe20003f5d000 */
[----:B------:R-:W-:Y:S02]  /*2e90*/  FMUL.FTZ R6, R9, R4 ;  /* 0x0000000409067220 */ /* 0x000fe40000410000 */
[----:B------:R-:W-:Y:S03]  /*2ea0*/  MUFU.EX2 R77, R77 ;  /* 0x0000004d004d7308 */ /* 0x000fe60000000800 */
[----:B------:R-:W-:Y:S02]  /*2eb0*/  FSEL R6, R6, RZ, P2 ;  /* 0x000000ff06067208 */ /* 0x000fe40001000000 */
[----:B------:R-:W-:-:S03]  /*2ec0*/  PLOP3.LUT P2, PT, PT, PT, UP0, 0x80, 0x0 ;  /* 0x000000000000781c */ /* 0x000fc60003f4f008 */
        /* <DEDUP_REMOVED lines=33> */
[----:B0-----:R-:W-:Y:S01]  /*30e0*/  FADD.FTZ R27, R69, R34 ;  /* 0x00000022451b7221 */ /* 0x001fe20000010000 */
[----:B-----5:R-:W-:Y:S01]  /*30f0*/  FADD.FTZ R34, R7, R8 ;  /* 0x0000000807227221 */ /* 0x020fe20000010000 */
[-CC-:B------:R-:W-:Y:S01]  /*3100*/  FFMA.FTZ R53, R53, R4.reuse, -R6.reuse ;  /* 0x0000000435357223 */ /* 0x180fe20000010806 */
[-CC-:B------:R-:W-:Y:S01]  /*3110*/  FFMA.FTZ R75, R75, R4.reuse, -R6.reuse ;  /* 0x000000044b4b7223 */ /* 0x180fe20000010806 */
[----:B------:R-:W-:Y:S01]  /*3120*/  FADD.FTZ R36, R178, R27 ;  /* 0x0000001bb2247221 */ /* 0x000fe20000010000 */
[-CC-:B------:R-:W-:Y:S01]  /*3130*/  FFMA.FTZ R57, R57, R4.reuse, -R6.reuse ;  /* 0x0000000439397223 */ /* 0x180fe20000010806 */
[-C--:B------:R-:W-:Y:S01]  /*3140*/  FFMA.FTZ R89, R89, R4.reuse, -R6 ;  /* 0x0000000459597223 */ /* 0x080fe20000010806 */
[----:B------:R-:W0:Y:S01]  /*3150*/  MUFU.EX2 R13, R13 ;  /* 0x0000000d000d7308 */ /* 0x000e220000000800 */
        /* <DEDUP_REMOVED lines=16> */
[----:B0-----:R-:W-:Y:S01]  /*3260*/  FADD.FTZ R27, R13, R36 ;  /* 0x000000240d1b7221 */ /* 0x001fe20000010000 */
[----:B------:R-:W-:Y:S01]  /*3270*/  F2FP.BF16.F32.PACK_AB R182, R65, R182 ;  /* 0x000000b641b6723e */ /* 0x000fe200000010ff */
[----:B------:R-:W-:Y:S01]  /*3280*/  IMAD.MOV.U32 R11, RZ, RZ, 0x3f800000 ;  /* 0x3f800000ff0b7424 */ /* 0x000fe200078e00ff */
[----:B------:R-:W-:-:S02]  /*3290*/  F2FP.BF16.F32.PACK_AB R176, R69, R176 ;  /* 0x000000b045b0723e */ /* 0x000fc400000010ff */
[----:B------:R-:W-:Y:S02]  /*32a0*/  F2FP.BF16.F32.PACK_AB R178, R73, R178 ;  /* 0x000000b249b2723e */ /* 0x000fe400000010ff */
[----:B------:R-:W0:Y:S01]  /*32b0*/  MUFU.EX2 R15, R15 ;  /* 0x0000000f000f7308 */ /* 0x000e220000000800 */
[C---:B--2---:R-:W-:Y:S01]  /*32c0*/  FADD.FTZ R36, R12.reuse, R27 ;  /* 0x0000001b0c247221 */ /* 0x044fe20000010000 */
[----:B------:R-:W-:Y:S02]  /*32d0*/  F2FP.BF16.F32.PACK_AB R172, R77, R172 ;  /* 0x000000ac4dac723e */ /* 0x000fe400000010ff */
[----:B------:R-:W-:-:S04]  /*32e0*/  F2FP.BF16.F32.PACK_AB R177, R12, R13 ;  /* 0x0000000d0cb1723e */ /* 0x000fc800000010ff */
[----:B------:R-:W2:Y:S01]  /*32f0*/  MUFU.EX2 R168, R168 ;  /* 0x000000a800a87308 */ /* 0x000ea20000000800 */
[C---:B---3--:R-:W-:Y:S01]  /*3300*/  FADD.FTZ R31, R81.reuse, R38 ;  /* 0x00000026511f7221 */ /* 0x048fe20000010000 */
[----:B------:R-:W-:-:S06]  /*3310*/  F2FP.BF16.F32.PACK_AB R174, R81, R174 ;  /* 0x000000ae51ae723e */ /* 0x000fcc00000010ff */
[----:B------:R-:W3:Y:S01]  /*3320*/  MUFU.EX2 R20, R39 ;  /* 0x0000002700147308 */ /* 0x000ee20000000800 */
[----:B0-----:R-:W-:-:S07]  /*3330*/  FADD.FTZ R27, R15, R36 ;  /* 0x000000240f1b7221 */ /* 0x001fce0000010000 */
[----:B------:R-:W0:Y:S01]  /*3340*/  MUFU.EX2 R85, R85 ;  /* 0x0000005500557308 */ /* 0x000e220000000800 */
[----:B--2---:R-:W-:-:S07]  /*3350*/  FADD.FTZ R40, R168, R31 ;  /* 0x0000001fa8287221 */ /* 0x004fce0000010000 */
[----:B------:R-:W2:Y:S01]  /*3360*/  MUFU.EX2 R21, R21 ;  /* 0x0000001500157308 */ /* 0x000ea20000000800 */
[C---:B---3--:R-:W-:Y:S01]  /*3370*/  FADD.FTZ R38, R20.reuse, R27 ;  /* 0x0000001b14267221 */ /* 0x048fe20000010000 */
[----:B------:R-:W-:-:S06]  /*3380*/  F2FP.BF16.F32.PACK_AB R179, R20, R15 ;  /* 0x0000000f14b3723e */ /* 0x000fcc00000010ff */
[----:B------:R-:W3:Y:S01]  /*3390*/  MUFU.EX2 R170, R170 ;  /* 0x000000aa00aa7308 */ /* 0x000ee20000000800 */
[C---:B0-----:R-:W-:Y:S01]  /*33a0*/  FADD.FTZ R31, R85.reuse, R40 ;  /* 0x00000028551f7221 */ /* 0x041fe20000010000 */
[----:B------:R-:W-:-:S06]  /*33b0*/  F2FP.BF16.F32.PACK_AB R168, R85, R168 ;  /* 0x000000a855a8723e */ /* 0x000fcc00000010ff */
[----:B------:R-:W0:Y:S01]  /*33c0*/  MUFU.EX2 R24, R43 ;  /* 0x0000002b00187308 */ /* 0x000e220000000800 */
[----:B--2---:R-:W-:-:S07]  /*33d0*/  FADD.FTZ R27, R21, R38 ;  /* 0x00000026151b7221 */ /* 0x004fce0000010000 */
[----:B------:R2:W4:Y:S01]  /*33e0*/  MUFU.EX2 R79, R115 ;  /* 0x00000073004f7308 */ /* 0x0005220000000800 */
[----:B---3--:R-:W-:-:S07]  /*33f0*/  FADD.FTZ R40, R170, R31 ;  /* 0x0000001faa287221 */ /* 0x008fce0000010000 */
[----:B------:R-:W1:Y:S01]  /*3400*/  MUFU.EX2 R25, R25 ;  /* 0x0000001900197308 */ /* 0x000e620000000800 */
[C---:B0-----:R-:W-:Y:S01]  /*3410*/  FADD.FTZ R38, R24.reuse, R27 ;  /* 0x0000001b18267221 */ /* 0x041fe20000010000 */
[----:B------:R-:W-:Y:S01]  /*3420*/  F2FP.BF16.F32.PACK_AB R173, R24, R21 ;  /* 0x0000001518ad723e */ /* 0x000fe200000010ff */
[----:B--2---:R-:W-:-:S05]  /*3430*/  IMAD.MOV.U32 R115, RZ, RZ, R151 ;  /* 0x000000ffff737224 */ /* 0x004fca00078e0097 */
[----:B------:R-:W0:Y:S01]  /*3440*/  MUFU.EX2 R152, R152 ;  /* 0x0000009800987308 */ /* 0x000e220000000800 */
[C---:B----4-:R-:W-:Y:S01]  /*3450*/  FADD.FTZ R27, R79.reuse, R40 ;  /* 0x000000284f1b7221 */ /* 0x050fe20000010000 */
[----:B------:R-:W-:-:S06]  /*3460*/  F2FP.BF16.F32.PACK_AB R170, R79, R170 ;  /* 0x000000aa4faa723e */ /* 0x000fcc00000010ff */
[----:B------:R-:W2:Y:S01]  /*3470*/  MUFU.EX2 R26, R47 ;  /* 0x0000002f001a7308 */ /* 0x000ea20000000800 */
[----:B-1----:R-:W-:-:S07]  /*3480*/  FADD.FTZ R5, R25, R38 ;  /* 0x0000002619057221 */ /* 0x002fce0000010000 */
[----:B------:R-:W1:Y:S01]  /*3490*/  MUFU.EX2 R83, R83 ;  /* 0x0000005300537308 */ /* 0x000e620000000800 */
[----:B0-----:R-:W-:-:S07]  /*34a0*/  FADD.FTZ R42, R152, R27 ;  /* 0x0000001b982a7221 */ /* 0x001fce0000010000 */
[----:B------:R-:W0:Y:S01]  /*34b0*/  MUFU.EX2 R29, R29 ;  /* 0x0000001d001d7308 */ /* 0x000e220000000800 */
[C---:B--2---:R-:W-:Y:S01]  /*34c0*/  FADD.FTZ R40, R26.reuse, R5 ;  /* 0x000000051a287221 */ /* 0x044fe20000010000 */
[----:B------:R-:W-:-:S06]  /*34d0*/  F2FP.BF16.F32.PACK_AB R175, R26, R25 ;  /* 0x000000191aaf723e */ /* 0x000fcc00000010ff */
[----:B------:R-:W2:Y:S01]  /*34e0*/  MUFU.EX2 R154, R154 ;  /* 0x0000009a009a7308 */ /* 0x000ea20000000800 */
[C---:B-1----:R-:W-:Y:S01]  /*34f0*/  FADD.FTZ R27, R83.reuse, R42 ;  /* 0x0000002a531b7221 */ /* 0x042fe20000010000 */
[----:B------:R-:W-:-:S06]  /*3500*/  F2FP.BF16.F32.PACK_AB R152, R83, R152 ;  /* 0x000000985398723e */ /* 0x000fcc00000010ff */
[----:B------:R-:W1:Y:S01]  /*3510*/  MUFU.EX2 R28, R51 ;  /* 0x00000033001c7308 */ /* 0x000e620000000800 */
[----:B0-----:R-:W-:-:S07]  /*3520*/  FADD.FTZ R5, R29, R40 ;  /* 0x000000281d057221 */ /* 0x001fce0000010000 */
[----:B------:R-:W0:Y:S01]  /*3530*/  MUFU.EX2 R87, R87 ;  /* 0x0000005700577308 */ /* 0x000e220000000800 */
[----:B--2---:R-:W-:-:S07]  /*3540*/  FADD.FTZ R42, R154, R27 ;  /* 0x0000001b9a2a7221 */ /* 0x004fce0000010000 */
[----:B------:R-:W2:Y:S01]  /*3550*/  MUFU.EX2 R33, R33 ;  /* 0x0000002100217308 */ /* 0x000ea20000000800 */
[C---:B-1----:R-:W-:Y:S01]  /*3560*/  FADD.FTZ R40, R28.reuse, R5 ;  /* 0x000000051c287221 */ /* 0x042fe20000010000 */
[----:B------:R-:W-:-:S06]  /*3570*/  F2FP.BF16.F32.PACK_AB R169, R28, R29 ;  /* 0x0000001d1ca9723e */ /* 0x000fcc00000010ff */
[----:B------:R-:W1:Y:S01]  /*3580*/  MUFU.EX2 R156, R156 ;  /* 0x0000009c009c7308 */ /* 0x000e620000000800 */
[C---:B0-----:R-:W-:Y:S01]  /*3590*/  FADD.FTZ R27, R87.reuse, R42 ;  /* 0x0000002a571b7221 */ /* 0x041fe20000010000 */
[----:B------:R-:W-:-:S06]  /*35a0*/  F2FP.BF16.F32.PACK_AB R154, R87, R154 ;  /* 0x0000009a579a723e */ /* 0x000fcc00000010ff */
[----:B------:R-:W0:Y:S01]  /*35b0*/  MUFU.EX2 R30, R55 ;  /* 0x00000037001e7308 */ /* 0x000e220000000800 */
[----:B--2---:R-:W-:-:S07]  /*35c0*/  FADD.FTZ R5, R33, R40 ;  /* 0x0000002821057221 */ /* 0x004fce0000010000 */
[----:B------:R-:W2:Y:S01]  /*35d0*/  MUFU.EX2 R127, R127 ;  /* 0x0000007f007f7308 */ /* 0x000ea20000000800 */
[----:B-1----:R-:W-:-:S07]  /*35e0*/  FADD.FTZ R42, R156, R27 ;  /* 0x0000001b9c2a7221 */ /* 0x002fce0000010000 */
[----:B------:R-:W1:Y:S01]  /*35f0*/  MUFU.EX2 R37, R37 ;  /* 0x0000002500257308 */ /* 0x000e620000000800 */
[C---:B0-----:R-:W-:Y:S01]  /*3600*/  FADD.FTZ R6, R30.reuse, R5 ;  /* 0x000000051e067221 */ /* 0x041fe20000010000 */
[----:B------:R-:W-:-:S06]  /*3610*/  F2FP.BF16.F32.PACK_AB R171, R30, R33 ;  /* 0x000000211eab723e */ /* 0x000fcc00000010ff */
[----:B------:R-:W0:Y:S01]  /*3620*/  MUFU.EX2 R129, R129 ;  /* 0x0000008100817308 */ /* 0x000e220000000800 */
[C---:B--2---:R-:W-:Y:S01]  /*3630*/  FADD.FTZ R42, R127.reuse, R42 ;  /* 0x0000002a7f2a7221 */ /* 0x044fe20000010000 */
[----:B------:R-:W-:Y:S01]  /*3640*/  F2FP.BF16.F32.PACK_AB R156, R127, R156 ;  /* 0x0000009c7f9c723e */ /* 0x000fe200000010ff */
[----:B------:R-:W-:-:S05]  /*3650*/  IMAD.MOV.U32 R127, RZ, RZ, R151 ;  /* 0x000000ffff7f7224 */ /* 0x000fca00078e0097 */
[----:B------:R-:W2:Y:S01]  /*3660*/  MUFU.EX2 R32, R59 ;  /* 0x0000003b00207308 */ /* 0x000ea20000000800 */
[----:B-1----:R-:W-:-:S07]  /*3670*/  FADD.FTZ R5, R37, R6 ;  /* 0x0000000625057221 */ /* 0x002fce0000010000 */
[----:B------:R1:W3:Y:S01]  /*3680*/  MUFU.EX2 R158, R131 ;  /* 0x00000083009e7308 */ /* 0x0002e20000000800 */
[----:B0-----:R-:W-:-:S07]  /*3690*/  FADD.FTZ R27, R129, R42 ;  /* 0x0000002a811b7221 */ /* 0x001fce0000010000 */
[----:B------:R-:W0:Y:S01]  /*36a0*/  MUFU.EX2 R41, R41 ;  /* 0x0000002900297308 */ /* 0x000e220000000800 */
[C---:B--2---:R-:W-:Y:S01]  /*36b0*/  FADD.FTZ R6, R32.reuse, R5 ;  /* 0x0000000520067221 */ /* 0x044fe20000010000 */
[----:B------:R-:W-:Y:S01]  /*36c0*/  F2FP.BF16.F32.PACK_AB R153, R32, R37 ;  /* 0x000000252099723e */ /* 0x000fe200000010ff */
[----:B-1----:R-:W-:-:S05]  /*36d0*/  IMAD.MOV.U32 R131, RZ, RZ, R151 ;  /* 0x000000ffff837224 */ /* 0x002fca00078e0097 */
[----:B------:R-:W1:Y:S01]  /*36e0*/  MUFU.EX2 R133, R133 ;  /* 0x0000008500857308 */ /* 0x000e620000000800 */
[C---:B---3--:R-:W-:Y:S01]  /*36f0*/  FADD.FTZ R42, R158.reuse, R27 ;  /* 0x0000001b9e2a7221 */ /* 0x048fe20000010000 */
[----:B------:R-:W-:Y:S01]  /*3700*/  F2FP.BF16.F32.PACK_AB R158, R158, R129 ;  /* 0x000000819e9e723e */ /* 0x000fe200000010ff */
[----:B------:R-:W-:-:S05]  /*3710*/  IMAD.MOV.U32 R129, RZ, RZ, R151 ;  /* 0x000000ffff817224 */ /* 0x000fca00078e0097 */
[----:B------:R-:W2:Y:S01]  /*3720*/  MUFU.EX2 R34, R63 ;  /* 0x0000003f00227308 */ /* 0x000ea20000000800 */
[----:B0-----:R-:W-:-:S07]  /*3730*/  FADD.FTZ R5, R41, R6 ;  /* 0x0000000629057221 */ /* 0x001fce0000010000 */
[----:B------:R0:W3:Y:S01]  /*3740*/  MUFU.EX2 R160, R135 ;  /* 0x0000008700a07308 */ /* 0x0000e20000000800 */
[----:B-1----:R-:W-:-:S07]  /*3750*/  FADD.FTZ R27, R133, R42 ;  /* 0x0000002a851b7221 */ /* 0x002fce0000010000 */
[----:B------:R-:W1:Y:S01]  /*3760*/  MUFU.EX2 R45, R45 ;  /* 0x0000002d002d7308 */ /* 0x000e620000000800 */
[C---:B--2---:R-:W-:Y:S01]  /*3770*/  FADD.FTZ R6, R34.reuse, R5 ;  /* 0x0000000522067221 */ /* 0x044fe20000010000 */
[----:B------:R-:W-:Y:S01]  /*3780*/  F2FP.BF16.F32.PACK_AB R155, R34, R41 ;  /* 0x00000029229b723e */ /* 0x000fe200000010ff */
[----:B0-----:R-:W-:-:S05]  /*3790*/  IMAD.MOV.U32 R135, RZ, RZ, R151 ;  /* 0x000000ffff877224 */ /* 0x001fca00078e0097 */
[----:B------:R-:W0:Y:S01]  /*37a0*/  MUFU.EX2 R137, R137 ;  /* 0x0000008900897308 */ /* 0x000e220000000800 */
[C---:B---3--:R-:W-:Y:S01]  /*37b0*/  FADD.FTZ R44, R160.reuse, R27 ;  /* 0x0000001ba02c7221 */ /* 0x048fe20000010000 */
        /* <DEDUP_REMOVED lines=28> */
[----:B------:R-:W1:Y:S01]  /*3980*/  MUFU.EX2 R57, R57 ;  /* 0x0000003900397308 */ /* 0x000e620000000800 */
[----:B0-----:R-:W-:-:S07]  /*3990*/  FADD.FTZ R27, R145, R46 ;  /* 0x0000002e911b7221 */ /* 0x001fce0000010000 */
[----:B------:R0:W3:Y:S01]  /*39a0*/  MUFU.EX2 R42, R89 ;  /* 0x00000059002a7308 */ /* 0x0000e20000000800 */
[C---:B--2---:R-:W-:Y:S01]  /*39b0*/  FADD.FTZ R46, R40.reuse, R5 ;  /* 0x00000005282e7221 */ /* 0x044fe20000010000 */
[----:B------:R-:W-:-:S06]  /*39c0*/  F2FP.BF16.F32.PACK_AB R161, R40, R53 ;  /* 0x0000003528a1723e */ /* 0x000fcc00000010ff */
[----:B------:R-:W2:Y:S01]  /*39d0*/  MUFU.EX2 R91, R91 ;  /* 0x0000005b005b7308 */ /* 0x000ea20000000800 */
[----:B-1----:R-:W-:Y:S01]  /*39e0*/  FADD.FTZ R5, R57, R46 ;  /* 0x0000002e39057221 */ /* 0x002fe20000010000 */
[----:B0-----:R-:W-:-:S06]  /*39f0*/  IMAD.MOV.U32 R89, RZ, RZ, R151 ;  /* 0x000000ffff597224 */ /* 0x001fcc00078e0097 */
[----:B------:R0:W1:Y:S01]  /*3a00*/  MUFU.EX2 R44, R93 ;  /* 0x0000005d002c7308 */ /* 0x0000620000000800 */
[C---:B---3--:R-:W-:Y:S01]  /*3a10*/  FADD.FTZ R10, R42.reuse, R5 ;  /* 0x000000052a0a7221 */ /* 0x048fe20000010000 */
[----:B------:R-:W-:-:S06]  /*3a20*/  F2FP.BF16.F32.PACK_AB R163, R42, R57 ;  /* 0x000000392aa3723e */ /* 0x000fcc00000010ff */
[----:B------:R-:W3:Y:S01]  /*3a30*/  MUFU.EX2 R95, R95 ;  /* 0x0000005f005f7308 */ /* 0x000ee20000000800 */
[----:B--2---:R-:W-:Y:S01]  /*3a40*/  FADD.FTZ R5, R91, R10 ;  /* 0x0000000a5b057221 */ /* 0x004fe20000010000 */
[----:B0-----:R-:W-:-:S06]  /*3a50*/  IMAD.MOV.U32 R93, RZ, RZ, R151 ;  /* 0x000000ffff5d7224 */ /* 0x001fcc00078e0097 */
[----:B------:R-:W0:Y:S01]  /*3a60*/  MUFU.EX2 R14, R14 ;  /* 0x0000000e000e7308 */ /* 0x000e220000000800 */
[C---:B-1----:R-:W-:Y:S01]  /*3a70*/  FADD.FTZ R10, R44.reuse, R5 ;  /* 0x000000052c0a7221 */ /* 0x042fe20000010000 */
[----:B------:R-:W-:Y:S01]  /*3a80*/  F2FP.BF16.F32.PACK_AB R165, R44, R91 ;  /* 0x0000005b2ca5723e */ /* 0x000fe200000010ff */
[----:B------:R-:W-:-:S05]  /*3a90*/  IMAD.MOV.U32 R91, RZ, RZ, R151 ;  /* 0x000000ffff5b7224 */ /* 0x000fca00078e0097 */
[----:B------:R1:W2:Y:S01]  /*3aa0*/  MUFU.EX2 R8, R97 ;  /* 0x0000006100087308 */ /* 0x0002a20000000800 */
[----:B---3--:R-:W-:Y:S01]  /*3ab0*/  FADD.FTZ R5, R95, R10 ;  /* 0x0000000a5f057221 */ /* 0x008fe20000010000 */
[C---:B0-----:R-:W-:Y:S01]  /*3ac0*/  F2FP.BF16.F32.PACK_AB R166, R14.reuse, R145 ;  /* 0x000000910ea6723e */ /* 0x041fe200000010ff */
[----:B------:R-:W-:Y:S01]  /*3ad0*/  FADD.FTZ R6, R14, R27 ;  /* 0x0000001b0e067221 */ /* 0x000fe20000010000 */
[--C-:B------:R-:W-:Y:S02]  /*3ae0*/  IMAD.MOV.U32 R145, RZ, RZ, R151.reuse ;  /* 0x000000ffff917224 */ /* 0x100fe400078e0097 */
[----:B-1----:R-:W-:Y:S01]  /*3af0*/  IMAD.MOV.U32 R97, RZ, RZ, R151 ;  /* 0x000000ffff617224 */ /* 0x002fe200078e0097 */
[C---:B--2---:R-:W-:Y:S01]  /*3b00*/  F2FP.BF16.F32.PACK_AB R167, R8.reuse, R95 ;  /* 0x0000005f08a7723e */ /* 0x044fe200000010ff */
[----:B------:R-:W-:Y:S01]  /*3b10*/  FADD.FTZ R5, R8, R5 ;  /* 0x0000000508057221 */ /* 0x000fe20000010000 */
[----:B------:R-:W-:Y:S01]  /*3b20*/  IMAD.MOV.U32 R95, RZ, RZ, R151 ;  /* 0x000000ffff5f7224 */ /* 0x000fe200078e0097 */
[----:B------:R-:W-:Y:S06]  /*3b30*/  @!P2 BRA `(.L_x_266) ;  /* 0x0000002000d8a947 */ /* 0x000fec0003800000 */
[----:B------:R-:W-:Y:S01]  /*3b40*/  R2UR UR4, R2 ;  /* 0x00000000020472ca */ /* 0x000fe200000e0000 */
[----:B------:R-:W-:Y:S01]  /*3b50*/  IMAD.MOV.U32 R10, RZ, RZ, R9 ;  /* 0x000000ffff0a7224 */ /* 0x000fe200078e0009 */
[----:B------:R-:W-:Y:S01]  /*3b60*/  CS2R R150, SRZ ;  /* 0x0000000000967805 */ /* 0x000fe2000001ff00 */
[----:B------:R-:W-:Y:S01]  /*3b70*/  IMAD.MOV.U32 R12, RZ, RZ, R3 ;  /* 0x000000ffff0c7224 */ /* 0x000fe200078e0003 */
[----:B------:R-:W-:Y:S01]  /*3b80*/  CS2R R146, SRZ ;  /* 0x0000000000927805 */ /* 0x000fe2000001ff00 */
[----:B------:R-:W-:Y:S01]  /*3b90*/  IMAD.MOV.U32 R8, RZ, RZ, R16 ;  /* 0x000000ffff087224 */ /* 0x000fe200078e0010 */
[----:B------:R-:W-:Y:S01]  /*3ba0*/  CS2R R142, SRZ ;  /* 0x00000000008e7805 */ /* 0x000fe2000001ff00 */
[----:B------:R-:W-:Y:S01]  /*3bb0*/  IMAD.MOV.U32 R7, RZ, RZ, 0x3f800000 ;  /* 0x3f800000ff077424 */ /* 0x000fe200078e00ff */
        /* <DEDUP_REMOVED lines=28> */
[----:B------:R-:W-:Y:S01]  /*3d80*/  CS2R R88, SRZ ;  /* 0x0000000000587805 */ /* 0x000fe2000001ff00 */
[----:B------:R-:W-:-:S12]  /*3d90*/  UIADD3 UR5, UR49, -0x2, URZ ;  /* 0xfffffffe31057890 */ /* 0x000fd8000fffe03f */
.L_x_275:
[----:B------:R-:W-:-:S04]  /*3da0*/  UIADD3 UR6, UR4, 0x1, URZ ;  /* 0x0000000104067890 */ /* 0x000fc8000fffe03f */
[----:B------:R-:W-:-:S04]  /*3db0*/  UISETP.NE.AND UP0, UPT, UR6, 0x2, UPT ;  /* 0x000000020600788c */ /* 0x000fc8000bf05270 */
[----:B------:R-:W-:Y:S02]  /*3dc0*/  USEL UR7, URZ, 0x1, UP0 ;  /* 0x000000013f077887 */ /* 0x000fe40008000000 */
[----:B------:R-:W-:-:S04]  /*3dd0*/  USEL UR6, UR6, URZ, UP0 ;  /* 0x0000003f06067287 */ /* 0x000fc80008000000 */
[----:B------:R-:W-:Y:S02]  /*3de0*/  LOP3.LUT R16, R8, UR7, RZ, 0x3c, !PT ;  /* 0x0000000708107c12 */ /* 0x000fe4000f8e3cff */
[----:B------:R-:W-:Y:S01]  /*3df0*/  IMAD.U32 R2, RZ, RZ, UR6 ;  /* 0x00000006ff027e24 */ /* 0x000fe2000f8e00ff */
[----:B------:R-:W-:Y:S06]  /*3e00*/  @!P0 BRA `(.L_x_267) ;  /* 0x0000000000048947 */ /* 0x000fec0003800000 */
[----:B------:R-:W-:Y:S01]  /*3e10*/  BPT.TRAP 0x1 ;  /* 0x000000040000795c */ /* 0x000fe20000300000 */
.L_x_267:
[----:B------:R-:W0:Y:S01]  /*3e20*/  S2UR UR10, SR_CgaCtaId ;  /* 0x00000000000a79c3 */ /* 0x000e220000008800 */
[----:B------:R-:W-:Y:S01]  /*3e30*/  UMOV UR7, 0x400 ;  /* 0x0000040000077882 */ /* 0x000fe20000000000 */
[----:B------:R-:W-:Y:S01]  /*3e40*/  SHF.L.U32 R3, R16, 0x1f, RZ ;  /* 0x0000001f10037819 */ /* 0x000fe200000006ff */
[----:B0-----:R-:W-:-:S06]  /*3e50*/  ULEA UR7, UR10, UR7, 0x18 ;  /* 0x000000070a077291 */ /* 0x001fcc000f8ec03f */
[----:B------:R-:W-:-:S05]  /*3e60*/  IMAD.U32 R0, RZ, RZ, UR7 ;  /* 0x00000007ff007e24 */ /* 0x000fca000f8e00ff */
[----:B------:R-:W-:-:S13]  /*3e70*/  R2UR UR7, R0 ;  /* 0x00000000000772ca */ /* 0x000fda00000e0000 */
[----:B------:R-:W-:-:S09]  /*3e80*/  ULEA UR6, UR6, UR7, 0x3 ;  /* 0x0000000706067291 */ /* 0x000fd2000f8e183f */
[----:B------:R0:W1:Y:S01]  /*3e90*/  SYNCS.PHASECHK.TRANS64.TRYWAIT P2, [UR6+0x34830], R3 ;  /* 0x03483003ff0075a7 */ /* 0x0000620008040146 */
[----:B------:R-:W-:Y:S05]  /*3ea0*/  @!P0 BRA `(.L_x_268) ;  /* 0x0000000000048947 */ /* 0x000fea0003800000 */
[----:B------:R-:W-:Y:S01]  /*3eb0*/  BPT.TRAP 0x1 ;  /* 0x000000040000795c */ /* 0x000fe20000300000 */
.L_x_268:
[----:B-1----:R-:W-:Y:S05]  /*3ec0*/  @P2 BRA `(.L_x_269) ;  /* 0x0000000000082947 */ /* 0x002fea0003800000 */
[----:B------:R-:W1:Y:S02]  /*3ed0*/  SYNCS.PHASECHK.TRANS64.TRYWAIT P2, [UR6+0x34830], R3 ;  /* 0x03483003ff0075a7 */ /* 0x000e640008040146 */
[----:B-1----:R-:W-:Y:S05]  /*3ee0*/  @!P2 BRA `(.L_x_270) ;  /* 0x0000009c004ca947 */ /* 0x002fea0003800000 */
.L_x_269:
[----:B------:R-:W-:Y:S01]  /*3ef0*/  R2UR UR7, R2 ;  /* 0x00000000020772ca */ /* 0x000fe200000e0000 */
[----:B------:R-:W-:Y:S01]  /*3f00*/  WARPGROUP.ARRIVE ;  /* 0x00000000000079c5 */ /* 0x000fe20000000000 */
[----:B------:R-:W-:Y:S01]  /*3f10*/  UMOV UR48, UR56 ;  /* 0x0000003800307c82 */ /* 0x000fe20008000000 */
[----:B------:R-:W-:Y:S01]  /*3f20*/  UMOV UR49, UR57 ;  /* 0x0000003900317c82 */ /* 0x000fe20008000000 */
[----:B------:R-:W-:Y:S01]  /*3f30*/  UMOV UR51, 0x40000040 ;  /* 0x4000004000337882 */ /* 0x000fe20000000000 */
        /* <DEDUP_REMOVED lines=8> */
[----:B------:R-:W-:Y:S01]  /*3fc0*/  UIMAD UR7, UR7, 0xc00, UR60 ;  /* 0x00000c00070778a4 */ /* 0x000fe2000f8e023c */
[-C--:B------:R-:W-:Y:S01]  /*3fd0*/  FMUL.FTZ R88, R88, R11.reuse ;  /* 0x0000000b58587220 */ /* 0x080fe20000410000 */
[----:B------:R-:W-:Y:S01]  /*3fe0*/  UMOV UR43, 0x40000040 ;  /* 0x40000040002b7882 */ /* 0x000fe20000000000 */
[----:B------:R-:W-:Y:S01]  /*3ff0*/  UMOV UR47, 0x40000040 ;  /* 0x40000040002f7882 */ /* 0x000fe20000000000 */
[----:B------:R-:W-:Y:S01]  /*4000*/  UIADD3 UR10, UR7, 0x2, URZ ;  /* 0x00000002070a7890 */ /* 0x000fe2000fffe03f */
[-C--:B------:R-:W-:Y:S01]  /*4010*/  FMUL.FTZ R89, R89, R11.reuse ;  /* 0x0000000b59597220 */ /* 0x080fe20000410000 */
[----:B------:R-:W-:Y:S01]  /*4020*/  UIADD3 UR14, UR7, 0x4, URZ ;  /* 0x00000004070e7890 */ /* 0x000fe2000fffe03f */
[-C--:B------:R-:W-:Y:S01]  /*4030*/  FMUL.FTZ R92, R92, R11.reuse ;  /* 0x0000000b5c5c7220 */ /* 0x080fe20000410000 */
[----:B------:R-:W-:Y:S01]  /*4040*/  UMOV UR50, UR7 ;  /* 0x0000000700327c82 */ /* 0x000fe20008000000 */
[----:B------:R-:W-:Y:S01]  /*4050*/  UIADD3 UR18, UR7, 0x6, URZ ;  /* 0x0000000607127890 */ /* 0x000fe2000fffe03f */
[----:B------:R-:W-:Y:S01]  /*4060*/  HGMMA.64x128x16.F32.BF16 R24, gdesc[UR48], RZ, !UPT, gsb0 ;  /* 0x01e00000301879f0 */ /* 0x000fe2000c0018ff */
[----:B------:R-:W-:Y:S01]  /*4070*/  UIADD3 UR22, UR7, 0x400, URZ ;  /* 0x0000040007167890 */ /* 0x000fe2000fffe03f */
[-C--:B------:R-:W-:Y:S01]  /*4080*/  FMUL.FTZ R93, R93, R11.reuse ;  /* 0x0000000b5d5d7220 */ /* 0x080fe20000410000 */
        /* <DEDUP_REMOVED lines=14> */
[----:B------:R-:W-:Y:S01]  /*4170*/  UMOV UR48, UR52 ;  /* 0x0000003400307c82 */ /* 0x000fe20008000000 */
[----:B------:R-:W-:Y:S01]  /*4180*/  UMOV UR49, UR53 ;  /* 0x0000003500317c82 */ /* 0x000fe20008000000 */
        /* <DEDUP_REMOVED lines=90> */
.L_x_271:
[----:B------:R-:W-:Y:S01]  /*4730*/  IMAD.U32 R7, RZ, RZ, UR4 ;  /* 0x00000004ff077e24 */ /* 0x000fe2000f8e00ff */
[----:B01----:R-:W-:-:S03]  /*4740*/  SHF.L.U32 R3, R8, 0x1f, RZ ;  /* 0x0000001f08037819 */ /* 0x003fc600000006ff */
[----:B------:R-:W-:-:S04]  /*4750*/  IMAD R8, R7, 0x8, R0 ;  /* 0x0000000807087824 */ /* 0x000fc800078e0200 */
[----:B------:R0:W1:Y:S01]  /*4760*/  SYNCS.PHASECHK.TRANS64.TRYWAIT P2, [R8+URZ+0x34850], R3 ;  /* 0x03485003080075a7 */ /* 0x000062000804017f */
[----:B------:R-:W-:Y:S05]  /*4770*/  @!P0 BRA `(.L_x_272) ;  /* 0x0000000000048947 */ /* 0x000fea0003800000 */
[----:B------:R-:W-:Y:S01]  /*4780*/  BPT.TRAP 0x1 ;  /* 0x000000040000795c */ /* 0x000fe20000300000 */
.L_x_272:
[----:B-1----:R-:W-:Y:S05]  /*4790*/  @P2 BRA `(.L_x_273) ;  /* 0x0000000000082947 */ /* 0x002fea0003800000 */
[----:B------:R-:W1:Y:S02]  /*47a0*/  SYNCS.PHASECHK.TRANS64.TRYWAIT P2, [R8+URZ+0x34850], R3 ;  /* 0x03485003080075a7 */ /* 0x000e64000804017f */
[----:B-1----:R-:W-:Y:S05]  /*47b0*/  @!P2 BRA `(.L_x_274) ;  /* 0x000000940030a947 */ /* 0x002fea0003800000 */
.L_x_273:
[----:B------:R-:W-:Y:S01]  /*47c0*/  R2UR UR7, R0 ;  /* 0x00000000000772ca */ /* 0x000fe200000e0000 */
[----:B------:R-:W-:Y:S01]  /*47d0*/  WARPGROUP.ARRIVE ;  /* 0x00000000000079c5 */ /* 0x000fe20000000000 */
[----:B------:R-:W-:Y:S01]  /*47e0*/  UMOV UR11, 0x40000040 ;  /* 0x40000040000b7882 */ /* 0x000fe20000000000 */
[----:B------:R-:W-:Y:S02]  /*47f0*/  FMNMX.FTZ R4, R24, R12, !PT ;  /* 0x0000000c18047209 */ /* 0x000fe40007810000 */
[----:B------:R-:W-:Y:S01]  /*4800*/  ISETP.LT.AND P2, PT, RZ, UR5, PT ;  /* 0x00000005ff007c0c */ /* 0x000fe2000bf41270 */
[----:B------:R-:W-:Y:S01]  /*4810*/  UIADD3 UR5, UR5, -0x1, URZ ;  /* 0xffffffff05057890 */ /* 0x000fe2000fffe03f */
[----:B01----:R-:W-:-:S04]  /*4820*/  FMNMX.FTZ R3, R25, R4, !PT ;  /* 0x0000000419037209 */ /* 0x003fc80007810000 */
[----:B------:R-:W-:Y:S02]  /*4830*/  FMNMX.FTZ R4, R28, R3, !PT ;  /* 0x000000031c047209 */ /* 0x000fe40007810000 */
[----:B------:R-:W-:Y:S02]  /*4840*/  UIADD3 UR7, UR7, 0x400, URZ ;  /* 0x0000040007077890 */ /* 0x000fe4000fffe03f */
[----:B------:R-:W-:Y:S02]  /*4850*/  FMNMX.FTZ R3, R29, R4, !PT ;  /* 0x000000041d037209 */ /* 0x000fe40007810000 */
[----:B------:R-:W-:Y:S02]  /*4860*/  USHF.R.U32.HI UR7, URZ, 0x4, UR7 ;  /* 0x000000043f077899 */ /* 0x000fe40008011607 */
[----:B------:R-:W-:Y:S02]  /*4870*/  FMNMX.FTZ R4, R32, R3, !PT ;  /* 0x0000000320047209 */ /* 0x000fe40007810000 */
[----:B------:R-:W-:-:S02]  /*4880*/  ULOP3.LUT UR7, UR7, 0x3fff, URZ, 0xc0, !UPT ;  /* 0x00003fff07077892 */ /* 0x000fc4000f8ec03f */
[----:B------:R-:W-:Y:S02]  /*4890*/  FMNMX.FTZ R3, R33, R4, !PT ;  /* 0x0000000421037209 */ /* 0x000fe40007810000 */
[----:B------:R-:W-:Y:S02]  /*48a0*/  ULOP3.LUT UR7, UR7, 0x4000000, URZ, 0xfc, !UPT ;  /* 0x0400000007077892 */ /* 0x000fe4000f8efc3f */
[----:B------:R-:W-:Y:S02]  /*48b0*/  FMNMX.FTZ R4, R36, R3, !PT ;  /* 0x0000000324047209 */ /* 0x000fe40007810000 */
[----:B------:R-:W-:Y:S02]  /*48c0*/  ULEA UR4, UR4, UR7, 0xb ;  /* 0x0000000704047291 */ /* 0x000fe4000f8e583f */
[----:B------:R-:W-:Y:S01]  /*48d0*/  FMNMX.FTZ R3, R37, R4, !PT ;  /* 0x0000000425037209 */ /* 0x000fe20007810000 */
[----:B------:R-:W-:-:S03]  /*48e0*/  UMOV UR7, 0x40000040 ;  /* 0x4000004000077882 */ /* 0x000fc60000000000 */
[----:B------:R-:W-:Y:S01]  /*48f0*/  FMNMX.FTZ R4, R40, R3, !PT ;  /* 0x0000000328047209 */ /* 0x000fe20007810000 */
        /* <DEDUP_REMOVED lines=27> */
[----:B------:R-:W0:Y:S02]  /*4ab0*/  SHFL.BFLY PT, R4, R9, 0x2, 0x1f ;  /* 0x0c401f0009047f89 */ /* 0x000e2400000e0000 */
[----:B0-----:R-:W-:Y:S02]  /*4ac0*/  FMNMX.FTZ R14, R9, R4, !PT ;  /* 0x00000004090e7209 */ /* 0x001fe40007810000 */
[----:B------:R-:W0:Y:S03]  /*4ad0*/  LDC R4, c[0x0][0x988] ;  /* 0x00026200ff047b82 */ /* 0x000e260000000800 */
[----:B------:R-:W1:Y:S01]  /*4ae0*/  SHFL.BFLY PT, R3, R14, 0x1, 0x1f ;  /* 0x0c201f000e037f89 */ /* 0x000e6200000e0000 */
[----:B------:R-:W-:Y:S02]  /*4af0*/  WARPGROUP.DEPBAR.LE gsb0, 0x0 ;  /* 0x00008000000079c5 */ /* 0x000fe40000010000 */
[----:B------:R-:W-:Y:S01]  /*4b00*/  WARPGROUP.ARRIVE ;  /* 0x00000000000079c5 */ /* 0x000fe20000000000 */
[----:B-1----:R-:W-:-:S05]  /*4b10*/  FMNMX.FTZ R3, R14, R3, !PT ;  /* 0x000000030e037209 */ /* 0x002fca0007810000 */
[----:B------:R-:W-:Y:S01]  /*4b20*/  HGMMA.64x128x16.F32.BF16 R88, R176, gdesc[UR8].tnspB, R88, gsb0 ;  /* 0x41e00008b0587df0 */ /* 0x000fe20008001858 */
[----:B------:R-:W-:Y:S01]  /*4b30*/  UIADD3 UR10, UR4, 0x100, URZ ;  /* 0x00000100040a7890 */ /* 0x000fe2000fffe03f */
[----:B------:R-:W-:Y:S01]  /*4b40*/  UMOV UR11, 0x40000040 ;  /* 0x40000040000b7882 */ /* 0x000fe20000000000 */
[----:B------:R-:W-:Y:S01]  /*4b50*/  FADD.FTZ R7, -R3, R12 ;  /* 0x0000000c03077221 */ /* 0x000fe20000010100 */
[----:B------:R-:W-:-:S03]  /*4b60*/  FMNMX.FTZ R12, R26, R10, !PT ;  /* 0x0000000a1a0c7209 */ /* 0x000fc60007810000 */
[----:B0-----:R-:W-:Y:S01]  /*4b70*/  FMUL.FTZ R11, R7, R4 ;  /* 0x00000004070b7220 */ /* 0x001fe20000410000 */
[----:B------:R-:W-:Y:S01]  /*4b80*/  FMNMX.FTZ R9, R27, R12, !PT ;  /* 0x0000000c1b097209 */ /* 0x000fe20007810000 */
[----:B------:R-:W-:-:S03]  /*4b90*/  FMUL.FTZ R7, R3, R4 ;  /* 0x0000000403077220 */ /* 0x000fc60000410000 */
        /* <DEDUP_REMOVED lines=26> */
[----:B------:R-:W-:Y:S01]  /*4d40*/  FFMA.FTZ R73, R85, R4, -R7 ;  /* 0x0000000455497223 */ /* 0x000fe20000010807 */
[----:B------:R-:W-:Y:S01]  /*4d50*/  MUFU.EX2 R11, R11 ;  /* 0x0000000b000b7308 */ /* 0x000fe20000000800 */
[----:B------:R-:W-:-:S04]  /*4d60*/  FMNMX.FTZ R9, R43, R12, !PT ;  /* 0x0000000c2b097209 */ /* 0x000fc80007810000 */
[----:B------:R-:W-:-:S03]  /*4d70*/  FMNMX.FTZ R12, R46, R9, !PT ;  /* 0x000000092e0c7209 */ /* 0x000fc60007810000 */
[----:B------:R-:W0:Y:S01]  /*4d80*/  MUFU.EX2 R180, R180 ;  /* 0x000000b400b47308 */ /* 0x000e220000000800 */
[----:B------:R-:W-:-:S04]  /*4d90*/  FMNMX.FTZ R9, R47, R12, !PT ;  /* 0x0000000c2f097209 */ /* 0x000fc80007810000 */
[----:B------:R-:W-:-:S03]  /*4da0*/  FMNMX.FTZ R12, R50, R9, !PT ;  /* 0x00000009320c7209 */ /* 0x000fc60007810000 */
[----:B------:R-:W1:Y:S01]  /*4db0*/  MUFU.EX2 R13, R13 ;  /* 0x0000000d000d7308 */ /* 0x000e620000000800 */
[----:B------:R-:W-:-:S04]  /*4dc0*/  FMNMX.FTZ R9, R51, R12, !PT ;  /* 0x0000000c33097209 */ /* 0x000fc80007810000 */
[----:B------:R-:W-:-:S03]  /*4dd0*/  FMNMX.FTZ R12, R54, R9, !PT ;  /* 0x00000009360c7209 */ /* 0x000fc60007810000 */
[----:B------:R-:W-:Y:S01]  /*4de0*/  MUFU.EX2 R182, R182 ;  /* 0x000000b600b67308 */ /* 0x000fe20000000800 */
[----:B------:R-:W-:Y:S01]  /*4df0*/  FMNMX.FTZ R9, R55, R12, !PT ;  /* 0x0000000c37097209 */ /* 0x000fe20007810000 */
[----:B0-----:R-:W-:-:S03]  /*4e00*/  FFMA.FTZ R6, R11, R6, R180 ;  /* 0x000000060b067223 */ /* 0x001fc600000100b4 */
[----:B------:R-:W-:-:S03]  /*4e10*/  FMNMX.FTZ R12, R58, R9, !PT ;  /* 0x000000093a0c7209 */ /* 0x000fc60007810000 */
[----:B------:R-:W-:Y:S01]  /*4e20*/  MUFU.EX2 R15, R15 ;  /* 0x0000000f000f7308 */ /* 0x000fe20000000800 */
[----:B------:R-:W-:Y:S02]  /*4e30*/  FMNMX.FTZ R9, R59, R12, !PT ;  /* 0x0000000c3b097209 */ /* 0x000fe40007810000 */
[----:B-1----:R-:W-:Y:S02]  /*4e40*/  F2FP.BF16.F32.PACK_AB R180, R13, R180 ;  /* 0x000000b40db4723e */ /* 0x002fe400000010ff */
        /* <DEDUP_REMOVED lines=20> */
[----:B------:R-:W-:Y:S01]  /*4f90*/  FMNMX.FTZ R9, R87, R12, !PT ;  /* 0x0000000c57097209 */ /* 0x000fe20007810000 */
[----:B------:R-:W-:-:S04]  /*4fa0*/  FFMA.FTZ R12, R72, R4, -R7 ;  /* 0x00000004480c7223 */ /* 0x000fc80000010807 */
[----:B------:R-:W0:Y:S02]  /*4fb0*/  SHFL.BFLY PT, R14, R9, 0x2, 0x1f ;  /* 0x0c401f00090e7f89 */ /* 0x000e2400000e0000 */
[----:B------:R-:W-:Y:S01]  /*4fc0*/  MUFU.EX2 R49, R49 ;  /* 0x0000003100317308 */ /* 0x000fe20000000800 */
[----:B------:R-:W-:Y:S02]  /*4fd0*/  WARPGROUP.DEPBAR.LE gsb0, 0x0 ;  /* 0x00008000000079c5 */ /* 0x000fe40000010000 */
[----:B------:R-:W-:Y:S01]  /*4fe0*/  WARPGROUP.ARRIVE ;  /* 0x00000000000079c5 */ /* 0x000fe20000000000 */
[-CC-:B------:R-:W-:Y:S01]  /*4ff0*/  FFMA.FTZ R176, R32, R4.reuse, -R7.reuse ;  /* 0x0000000420b07223 */ /* 0x180fe20000010807 */
[----:B------:R-:W-:-:S03]  /*5000*/  FFMA.FTZ R178, R36, R4, -R7 ;  /* 0x0000000424b27223 */ /* 0x000fc60000010807 */
[----:B------:R-:W-:Y:S01]  /*5010*/  MUFU.EX2 R53, R53 ;  /* 0x0000003500357308 */ /* 0x000fe20000000800 */
[----:B------:R-:W-:Y:S01]  /*5020*/  HGMMA.64x128x16.F32.BF16 R88, R172, gdesc[UR8].tnspB, R88, gsb0 ;  /* 0x41e00008ac587df0 */ /* 0x000fe20008001858 */
[----:B------:R-:W-:Y:S01]  /*5030*/  UIADD3 UR10, UR4, 0x180, URZ ;  /* 0x00000180040a7890 */ /* 0x000fe2000fffe03f */
[----:B------:R-:W-:-:S05]  /*5040*/  UMOV UR11, 0x40000040 ;  /* 0x40000040000b7882 */ /* 0x000fca0000000000 */
[----:B------:R-:W-:Y:S01]  /*5050*/  MUFU.EX2 R176, R176 ;  /* 0x000000b000b07308 */ /* 0x000fe20000000800 */
[----:B0-----:R-:W-:Y:S01]  /*5060*/  FMNMX.FTZ R28, R9, R14, !PT ;  /* 0x0000000e091c7209 */ /* 0x001fe20007810000 */
[----:B------:R-:W-:-:S04]  /*5070*/  FFMA.FTZ R14, R76, R4, -R7 ;  /* 0x000000044c0e7223 */ /* 0x000fc80000010807 */
[----:B------:R-:W0:Y:S02]  /*5080*/  SHFL.BFLY PT, R9, R28, 0x1, 0x1f ;  /* 0x0c201f001c097f89 */ /* 0x000e2400000e0000 */
[----:B------:R-:W-:Y:S08]  /*5090*/  MUFU.EX2 R178, R178 ;  /* 0x000000b200b27308 */ /* 0x000ff00000000800 */
[----:B------:R-:W-:Y:S08]  /*50a0*/  MUFU.EX2 R57, R57 ;  /* 0x0000003900397308 */ /* 0x000ff00000000800 */
[----:B------:R-:W-:Y:S01]  /*50b0*/  MUFU.EX2 R12, R12 ;  /* 0x0000000c000c7308 */ /* 0x000fe20000000800 */
[----:B0-----:R-:W-:-:S07]  /*50c0*/  FMNMX.FTZ R9, R28, R9, !PT ;  /* 0x000000091c097209 */ /* 0x001fce0007810000 */
[----:B------:R-:W0:Y:S01]  /*50d0*/  MUFU.EX2 R61, R61 ;  /* 0x0000003d003d7308 */ /* 0x000e220000000800 */
[----:B------:R-:W-:-:S04]  /*50e0*/  FMUL.FTZ R77, R9, R4 ;  /* 0x00000004094d7220 */ /* 0x000fc80000410000 */
[-CC-:B------:R-:W-:Y:S01]  /*50f0*/  FFMA.FTZ R181, R27, R4.reuse, -R77.reuse ;  /* 0x000000041bb57223 */ /* 0x180fe2000001084d */
[----:B------:R-:W-:Y:S02]  /*5100*/  IMAD.U32 R27, RZ, RZ, UR6 ;  /* 0x00000006ff1b7e24 */ /* 0x000fe4000f8e00ff */
[-CC-:B------:R-:W-:Y:S01]  /*5110*/  FFMA.FTZ R183, R30, R4.reuse, -R77.reuse ;  /* 0x000000041eb77223 */ /* 0x180fe2000001084d */
[-CC-:B------:R-:W-:Y:S01]  /*5120*/  FFMA.FTZ R177, R34, R4.reuse, -R77.reuse ;  /* 0x0000000422b17223 */ /* 0x180fe2000001084d */
[-CC-:B------:R-:W-:Y:S01]  /*5130*/  FFMA.FTZ R179, R38, R4.reuse, -R77.reuse ;  /* 0x0000000426b37223 */ /* 0x180fe2000001084d */
[----:B------:R-:W-:Y:S01]  /*5140*/  @!P1 VIADD R27, R27, 0x34840 ;  /* 0x000348401b1b9836 */ /* 0x000fe20000000000 */
[----:B------:R-:W-:Y:S01]  /*5150*/  MUFU.EX2 R181, R181 ;  /* 0x000000b500b57308 */ /* 0x000fe20000000800 */
[-CC-:B------:R-:W-:Y:S01]  /*5160*/  FFMA.FTZ R36, R39, R4.reuse, -R77.reuse ;  /* 0x0000000427247223 */ /* 0x180fe2000001084d */
[-CC-:B------:R-:W-:Y:S01]  /*5170*/  FFMA.FTZ R34, R43, R4.reuse, -R77.reuse ;  /* 0x000000042b227223 */ /* 0x180fe2000001084d */
[-C--:B------:R-:W-:Y:S01]  /*5180*/  FFMA.FTZ R32, R47, R4.reuse, -R77 ;  /* 0x000000042f207223 */ /* 0x080fe2000001084d */
[----:B------:R-:W-:Y:S01]  /*5190*/  @!P1 PRMT R27, RZ, 0x654, R27 ;  /* 0x00000654ff1b9816 */ /* 0x000fe2000000001b */
        /* <DEDUP_REMOVED lines=16> */
[----:B------:R-:W-:-:S03]  /*52a0*/  FFMA.FTZ R86, R86, R4, -R77 ;  /* 0x0000000456567223 */ /* 0x000fc6000001084d */
        /* <DEDUP_REMOVED lines=14> */
[-CC-:B------:R-:W-:Y:S01]  /*5390*/  FFMA.FTZ R173, R42, R4.reuse, -R77.reuse ;  /* 0x000000042aad7223 */ /* 0x180fe2000001084d */
[----:B------:R-:W-:Y:S01]  /*53a0*/  FFMA.FTZ R175, R46, R4, -R77 ;  /* 0x000000042eaf7223 */ /* 0x000fe2000001084d */
[----:B------:R-:W-:Y:S01]  /*53b0*/  HGMMA.64x128x16.F32.BF16 R88, R168, gdesc[UR8].tnspB, R88, gsb0 ;  /* 0x41e00008a8587df0 */ /* 0x000fe20008001858 */
[----:B------:R-:W-:Y:S01]  /*53c0*/  UIADD3 UR10, UR4, 0x200, URZ ;  /* 0x00000200040a7890 */ /* 0x000fe2000fffe03f */
[----:B------:R-:W-:Y:S01]  /*53d0*/  MUFU.EX2 R172, R172 ;  /* 0x000000ac00ac7308 */ /* 0x000fe20000000800 */
[----:B------:R-:W-:-:S07]  /*53e0*/  UMOV UR11, 0x40000040 ;  /* 0x40000040000b7882 */ /* 0x000fce0000000000 */
[----:B------:R-:W-:Y:S08]  /*53f0*/  MUFU.EX2 R40, R40 ;  /* 0x0000002800287308 */ /* 0x000ff00000000800 */
[----:B------:R-:W-:Y:S08]  /*5400*/  MUFU.EX2 R173, R173 ;  /* 0x000000ad00ad7308 */ /* 0x000ff00000000800 */
[----:B------:R-:W-:Y:S08]  /*5410*/  MUFU.EX2 R174, R174 ;  /* 0x000000ae00ae7308 */ /* 0x000ff00000000800 */
[----:B------:R-:W-:Y:S08]  /*5420*/  MUFU.EX2 R175, R175 ;  /* 0x000000af00af7308 */ /* 0x000ff00000000800 */
[----:B------:R-:W-:Y:S08]  /*5430*/  MUFU.EX2 R71, R71 ;  /* 0x0000004700477308 */ /* 0x000ff00000000800 */
[----:B------:R-:W-:Y:S08]  /*5440*/  MUFU.EX2 R75, R75 ;  /* 0x0000004b004b7308 */ /* 0x000ff00000000800 */
[----:B------:R-:W-:Y:S08]  /*5450*/  MUFU.EX2 R14, R14 ;  /* 0x0000000e000e7308 */ /* 0x000ff00000000800 */
[----:B------:R-:W1:Y:S08]  /*5460*/  MUFU.EX2 R65, R65 ;  /* 0x0000004100417308 */ /* 0x000e700000000800 */
[----:B------:R-:W-:Y:S08]  /*5470*/  MUFU.EX2 R79, R79 ;  /* 0x0000004f004f7308 */ /* 0x000ff00000000800 */
[----:B------:R-:W-:Y:S08]  /*5480*/  MUFU.EX2 R20, R20 ;  /* 0x0000001400147308 */ /* 0x000ff00000000800 */
[----:B------:R-:W2:Y:S08]  /*5490*/  MUFU.EX2 R69, R69 ;  /* 0x0000004500457308 */ /* 0x000eb00000000800 */
[----:B------:R-:W-:Y:S08]  /*54a0*/  MUFU.EX2 R83, R83 ;  /* 0x0000005300537308 */ /* 0x000ff00000000800 */
[----:B------:R-:W-:Y:S08]  /*54b0*/  MUFU.EX2 R24, R24 ;  /* 0x0000001800187308 */ /* 0x000ff00000000800 */
[----:B------:R-:W3:Y:S01]  /*54c0*/  MUFU.EX2 R73, R73 ;  /* 0x0000004900497308 */ /* 0x000ee20000000800 */
        /* <DEDUP_REMOVED lines=26> */
[----:B------:R-:W-:-:S06]  /*5670*/  R2UR UR4, R2 ;  /* 0x00000000020472ca */ /* 0x000fcc00000e0000 */
        /* <DEDUP_REMOVED lines=14> */
[----:B------:R-:W4:Y:S08]  /*5760*/  MUFU.EX2 R10, R10 ;  /* 0x0000000a000a7308 */ /* 0x000f300000000800 */
[----:B------:R-:W5:Y:S08]  /*5770*/  MUFU.EX2 R26, R26 ;  /* 0x0000001a001a7308 */ /* 0x000f700000000800 */
[----:B------:R-:W5:Y:S08]  /*5780*/  MUFU.EX2 R157, R66 ;  /* 0x00000042009d7308 */ /* 0x000f700000000800 */
[----:B------:R-:W5:Y:S08]  /*5790*/  MUFU.EX2 R158, R158 ;  /* 0x0000009e009e7308 */ /* 0x000f700000000800 */
[----:B------:R-:W5:Y:S01]  /*57a0*/  MUFU.EX2 R159, R70 ;  /* 0x00000046009f7308 */ /* 0x000f620000000800 */
[----:B------:R-:W-:-:S02]  /*57b0*/  WARPGROUP.DEPBAR.LE gsb0, 0x0 ;  /* 0x00008000000079c5 */ /* 0x000fc40000010000 */
[----:B------:R-:W-:-:S05]  /*57c0*/  WARPGROUP.ARRIVE ;  /* 0x00000000000079c5 */ /* 0x000fca0000000000 */
[----:B------:R-:W5:Y:S01]  /*57d0*/  MUFU.EX2 R161, R74 ;  /* 0x0000004a00a17308 */ /* 0x000f620000000800 */
[----:B0-----:R-:W-:Y:S02]  /*57e0*/  F2FP.BF16.F32.PACK_AB R160, R61, R12 ;  /* 0x0000000c3da0723e */ /* 0x001fe400000010ff */
[----:B-1----:R-:W-:Y:S01]  /*57f0*/  F2FP.BF16.F32.PACK_AB R162, R65, R14 ;  /* 0x0000000e41a2723e */ /* 0x002fe200000010ff */
[----:B------:R-:W-:Y:S04]  /*5800*/  HGMMA.64x128x16.F32.BF16 R88, R164, gdesc[UR4].tnspB, R88, gsb0 ;  /* 0x41e00004a4587df0 */ /* 0x000fe80008001858 */
[----:B------:R-:W0:Y:S01]  /*5810*/  MUFU.EX2 R163, R78 ;  /* 0x0000004e00a37308 */ /* 0x000e220000000800 */
[----:B------:R-:W-:Y:S02]  /*5820*/  WARPGROUP.DEPBAR.LE gsb0, 0x0 ;  /* 0x00008000000079c5 */ /* 0x000fe40000010000 */
[----:B------:R1:W-:Y:S05]  /*5830*/  @!P1 SYNCS.ARRIVE.TRANS64.RED.A1T0 RZ, [R27+URZ], RZ ;  /* 0x000000ff1bff99a7 */ /* 0x0003ea000810043f */
[----:B------:R-:W0:Y:S01]  /*5840*/  MUFU.EX2 R165, R82 ;  /* 0x0000005200a57308 */ /* 0x000e220000000800 */
[----:B--2---:R-:W-:-:S02]  /*5850*/  F2FP.BF16.F32.PACK_AB R164, R69, R20 ;  /* 0x0000001445a4723e */ /* 0x004fc400000010ff */
[----:B---3--:R-:W-:Y:S01]  /*5860*/  F2FP.BF16.F32.PACK_AB R166, R73, R24 ;  /* 0x0000001849a6723e */ /* 0x008fe200000010ff */
[----:B-1----:R-:W-:Y:S02]  /*5870*/  @!P1 VIADD R27, R8, 0x34860 ;  /* 0x00034860081b9836 */ /* 0x002fe40000000000 */
[----:B----4-:R-:W-:Y:S01]  /*5880*/  FFMA.FTZ R8, R7, R5, R10 ;  /* 0x0000000507087223 */ /* 0x010fe2000001000a */
[----:B------:R-:W-:Y:S01]  /*5890*/  FADD.FTZ R5, R13, R6 ;  /* 0x000000060d057221 */ /* 0x000fe20000010000 */
[----:B------:R-:W1:Y:S02]  /*58a0*/  MUFU.EX2 R167, R86 ;  /* 0x0000005600a77308 */ /* 0x000e640000000800 */
[C---:B------:R-:W-:Y:S01]  /*58b0*/  FADD.FTZ R8, R181.reuse, R8 ;  /* 0x00000008b5087221 */ /* 0x040fe20000010000 */
[----:B------:R-:W-:Y:S01]  /*58c0*/  @!P1 PRMT R27, RZ, 0x654, R27 ;  /* 0x00000654ff1b9816 */ /* 0x000fe2000000001b */
[----:B------:R-:W-:Y:S01]  /*58d0*/  FADD.FTZ R6, R182, R5 ;  /* 0x00000005b6067221 */ /* 0x000fe20000010000 */
[----:B------:R-:W-:Y:S01]  /*58e0*/  F2FP.BF16.F32.PACK_AB R181, R181, R10 ;  /* 0x0000000ab5b5723e */ /* 0x000fe200000010ff */
[----:B------:R-:W-:Y:S01]  /*58f0*/  FADD.FTZ R5, R183, R8 ;  /* 0x00000008b7057221 */ /* 0x000fe20000010000 */
[----:B------:R2:W-:Y:S01]  /*5900*/  @!P1 SYNCS.ARRIVE.TRANS64.RED.A1T0 RZ, [R27+URZ], RZ ;  /* 0x000000ff1bff99a7 */ /* 0x0005e2000810043f */
[----:B------:R-:W3:Y:S01]  /*5910*/  MUFU.EX2 R10, R77 ;  /* 0x0000004d000a7308 */ /* 0x000ee20000000800 */
[----:B------:R-:W-:-:S02]  /*5920*/  F2FP.BF16.F32.PACK_AB R182, R15, R182 ;  /* 0x000000b60fb6723e */ /* 0x000fc400000010ff */
[C---:B-----5:R-:W-:Y:S01]  /*5930*/  F2FP.BF16.F32.PACK_AB R183, R26.reuse, R183 ;  /* 0x000000b71ab7723e */ /* 0x060fe200000010ff */
[----:B--2---:R-:W-:Y:S01]  /*5940*/  FADD.FTZ R27, R15, R6 ;  /* 0x000000060f1b7221 */ /* 0x004fe20000010000 */
        /* <DEDUP_REMOVED lines=66> */
[----:B------:R-:W-:-:S03]  /*5d70*/  FADD.FTZ R6, R75, R6 ;  /* 0x000000064b067221 */ /* 0x000fc60000010000 */
[----:B------:R-:W-:Y:S01]  /*5d80*/  FADD.FTZ R8, R14, R5 ;  /* 0x000000050e087221 */ /* 0x000fe20000010000 */
[----:B0-----:R-:W-:Y:S01]  /*5d90*/  FADD.FTZ R6, R163, R6 ;  /* 0x00000006a3067221 */ /* 0x001fe20000010000 */
        /* <DEDUP_REMOVED lines=9> */
[----:B-1----:R-:W-:Y:S01]  /*5e30*/  FADD.FTZ R5, R167, R6 ;  /* 0x00000006a7057221 */ /* 0x002fe20000010000 */
[C---:B---3--:R-:W-:Y:S02]  /*5e40*/  F2FP.BF16.F32.PACK_AB R167, R10.reuse, R167 ;  /* 0x000000a70aa7723e */ /* 0x048fe400000010ff */
[----:B------:R-:W-:Y:S01]  /*5e50*/  FADD.FTZ R6, R73, R8 ;  /* 0x0000000849067221 */ /* 0x000fe20000010000 */
[----:B------:R-:W-:Y:S01]  /*5e60*/  FADD.FTZ R5, R10, R5 ;  /* 0x000000050a057221 */ /* 0x000fe20000010000 */
[----:B------:R-:W-:Y:S02]  /*5e70*/  IMAD.MOV.U32 R8, RZ, RZ, R16 ;  /* 0x000000ffff087224 */ /* 0x000fe400078e0010 */
[----:B------:R-:W-:Y:S01]  /*5e80*/  IMAD.MOV.U32 R10, RZ, RZ, R9 ;  /* 0x000000ffff0a7224 */ /* 0x000fe200078e0009 */
[----:B------:R-:W-:Y:S06]  /*5e90*/  @P2 BRA `(.L_x_275) ;  /* 0xffffffdc00c02947 */ /* 0x000fec000383ffff */
.L_x_266:
        /* <DEDUP_REMOVED lines=67> */
.L_x_276:
[----:B------:R-:W-:Y:S01]  /*62d0*/  IMAD R14, R2, 0x8, R0 ;  /* 0x00000008020e7824 */ /* 0x000fe200078e0200 */
[----:B------:R-:W-:-:S04]  /*62e0*/  SHF.L.U32 R7, R16, 0x1f, RZ ;  /* 0x0000001f10077819 */ /* 0x000fc800000006ff */
[----:B------:R0:W1:Y:S01]  /*62f0*/  SYNCS.PHASECHK.TRANS64.TRYWAIT P2, [R14+URZ+0x34850], R7 ;  /* 0x034850070e0075a7 */ /* 0x000062000804017f */
[----:B------:R-:W-:Y:S05]  /*6300*/  @!P0 BRA `(.L_x_277) ;  /* 0x0000000000048947 */ /* 0x000fea0003800000 */
[----:B------:R-:W-:Y:S01]  /*6310*/  BPT.TRAP 0x1 ;  /* 0x000000040000795c */ /* 0x000fe20000300000 */
.L_x_277:
[----:B-1----:R-:W-:Y:S05]  /*6320*/  @P2 BRA `(.L_x_278) ;  /* 0x0000000000082947 */ /* 0x002fea0003800000 */
[----:B------:R-:W1:Y:S02]  /*6330*/  SYNCS.PHASECHK.TRANS64.TRYWAIT P0, [R14+URZ+0x34850], R7 ;  /* 0x034850070e0075a7 */ /* 0x000e64000800017f */
[----:B-1----:R-:W-:Y:S05]  /*6340*/  @!P0 BRA `(.L_x_279) ;  /* 0x0000007800608947 */ /* 0x002fea0003800000 */
.L_x_278:
[----:B------:R-:W-:Y:S05]  /*6350*/  WARPSYNC.ALL ;  /* 0x0000000000007948 */ /* 0x000fea0003800000 */
[----:B------:R-:W-:Y:S01]  /*6360*/  VIADD R0, R0, 0x400 ;  /* 0x0000040000007836 */ /* 0x000fe20000000000 */
[----:B------:R-:W-:Y:S01]  /*6370*/  WARPGROUP.ARRIVE ;  /* 0x00000000000079c5 */ /* 0x000fe20000000000 */
[----:B------:R-:W-:Y:S01]  /*6380*/  IMAD.MOV.U32 R13, RZ, RZ, 0x40000040 ;  /* 0x40000040ff0d7424 */ /* 0x000fe200078e00ff */
[----:B01----:R-:W0:Y:S01]  /*6390*/  SHFL.BFLY PT, R7, R6, 0x2, 0x1f ;  /* 0x0c401f0006077f89 */ /* 0x003e2200000e0000 */
[----:B------:R-:W-:Y:S01]  /*63a0*/  IMAD.MOV.U32 R20, RZ, RZ, -0x800000 ;  /* 0xff800000ff147424 */ /* 0x000fe200078e00ff */
[----:B------:R-:W-:Y:S01]  /*63b0*/  SHF.R.U32.HI R0, RZ, 0x4, R0 ;  /* 0x00000004ff007819 */ /* 0x000fe20000011600 */
[----:B------:R-:W-:-:S03]  /*63c0*/  VIADD R185, R185, 0x1 ;  /* 0x00000001b9b97836 */ /* 0x000fc60000000000 */
[----:B------:R-:W-:-:S04]  /*63d0*/  LOP3.LUT R0, R0, 0x3fff, RZ, 0xc0, !PT ;  /* 0x00003fff00007812 */ /* 0x000fc800078ec0ff */
[----:B------:R-:W-:Y:S02]  /*63e0*/  LOP3.LUT R11, R0, 0x4000000, RZ, 0xfc, !PT ;  /* 0x04000000000b7812 */ /* 0x000fe400078efcff */
[----:B------:R-:W1:Y:S03]  /*63f0*/  SHFL.BFLY PT, R0, R5, 0x2, 0x1f ;  /* 0x0c401f0005007f89 */ /* 0x000e6600000e0000 */
[----:B------:R-:W-:Y:S02]  /*6400*/  IMAD R10, R2, 0x800, R11 ;  /* 0x00000800020a7824 */ /* 0x000fe400078e020b */
[----:B------:R-:W-:Y:S02]  /*6410*/  IMAD.MOV.U32 R11, RZ, RZ, 0x40000040 ;  /* 0x40000040ff0b7424 */ /* 0x000fe400078e00ff */
[C---:B------:R-:W-:Y:S01]  /*6420*/  VIADD R12, R10.reuse, 0x80 ;  /* 0x000000800a0c7836 */ /* 0x040fe20000000000 */
[----:B------:R-:W-:-:S02]  /*6430*/  R2UR UR6, R10 ;  /* 0x000000000a0672ca */ /* 0x000fc400000e0000 */
[----:B------:R-:W-:Y:S01]  /*6440*/  R2UR UR7, R11 ;  /* 0x000000000b0772ca */ /* 0x000fe200000e0000 */
[----:B------:R-:W-:Y:S02]  /*6450*/  IMAD.MOV.U32 R11, RZ, RZ, 0x40000040 ;  /* 0x40000040ff0b7424 */ /* 0x000fe400078e00ff */
[----:B0-----:R-:W-:-:S10]  /*6460*/  FADD.FTZ R7, R7, R6 ;  /* 0x0000000607077221 */ /* 0x001fd40000010000 */
[----:B------:R-:W-:Y:S01]  /*6470*/  HGMMA.64x128x16.F32.BF16 R24, R180, gdesc[UR4].tnspB, R24, gsb0 ;  /* 0x41e00004b4187df0 */ /* 0x000fe20008001818 */
[----:B------:R-:W-:Y:S01]  /*6480*/  R2UR UR6, R12 ;  /* 0x000000000c0672ca */ /* 0x000fe200000e0000 */
[----:B------:R-:W-:Y:S01]  /*6490*/  VIADD R12, R10, 0x100 ;  /* 0x000001000a0c7836 */ /* 0x000fe20000000000 */
[----:B------:R-:W-:Y:S01]  /*64a0*/  R2UR UR7, R13 ;  /* 0x000000000d0772ca */ /* 0x000fe200000e0000 */
[----:B------:R-:W-:Y:S02]  /*64b0*/  IMAD.MOV.U32 R13, RZ, RZ, 0x40000040 ;  /* 0x40000040ff0d7424 */ /* 0x000fe400078e00ff */
[----:B-1----:R-:W-:Y:S02]  /*64c0*/  FADD.FTZ R8, R0, R5 ;  /* 0x0000000500087221 */ /* 0x002fe40000010000 */
[----:B------:R-:W0:Y:S02]  /*64d0*/  SHFL.BFLY PT, R0, R7, 0x1, 0x1f ;  /* 0x0c201f0007007f89 */ /* 0x000e2400000e0000 */
[----:B0-----:R-:W-:Y:S01]  /*64e0*/  FADD.FTZ R15, R7, R0 ;  /* 0x00000000070f7221 */ /* 0x001fe20000010000 */
[----:B------:R-:W-:-:S02]  /*64f0*/  @!P1 VIADD R7, R14, 0x34860 ;  /* 0x000348600e079836 */ /* 0x000fc40000000000 */
[----:B------:R-:W-:Y:S02]  /*6500*/  IMAD.MOV.U32 R0, RZ, RZ, -0x800000 ;  /* 0xff800000ff007424 */ /* 0x000fe400078e00ff */
[----:B------:R-:W-:Y:S02]  /*6510*/  FSETP.NE.FTZ.AND P0, PT, R15, RZ, PT ;  /* 0x000000ff0f00720b */ /* 0x000fe40003f15000 */
[----:B------:R-:W-:-:S11]  /*6520*/  @!P1 PRMT R7, RZ, 0x654, R7 ;  /* 0x00000654ff079816 */ /* 0x000fd60000000007 */
[----:B------:R-:W-:Y:S01]  /*6530*/  @P0 FMUL.FTZ R6, R4, 0.69314718246459960938 ;  /* 0x3f31721804060820 */ /* 0x000fe20000410000 */
[----:B------:R-:W-:Y:S02]  /*6540*/  WARPGROUP.DEPBAR.LE gsb0, 0x0 ;  /* 0x00008000000079c5 */ /* 0x000fe40000010000 */
[----:B------:R-:W-:-:S06]  /*6550*/  WARPGROUP.ARRIVE ;  /* 0x00000000000079c5 */ /* 0x000fcc0000000000 */
[----:B------:R-:W-:Y:S01]  /*6560*/  HGMMA.64x128x16.F32.BF16 R24, R176, gdesc[UR4].tnspB, R24, gsb0 ;  /* 0x41e00004b0187df0 */ /* 0x000fe20008001818 */
[----:B------:R-:W-:Y:S01]  /*6570*/  R2UR UR6, R12 ;  /* 0x000000000c0672ca */ /* 0x000fe200000e0000 */
[----:B------:R-:W-:Y:S01]  /*6580*/  VIADD R12, R10, 0x180 ;  /* 0x000001800a0c7836 */ /* 0x000fe20000000000 */
[----:B------:R-:W-:Y:S01]  /*6590*/  R2UR UR7, R13 ;  /* 0x000000000d0772ca */ /* 0x000fe200000e0000 */
[----:B------:R-:W-:Y:S01]  /*65a0*/  IMAD.MOV.U32 R13, RZ, RZ, 0x40000040 ;  /* 0x40000040ff0d7424 */ /* 0x000fe200078e00ff */
[----:B------:R-:W-:Y:S02]  /*65b0*/  WARPGROUP.DEPBAR.LE gsb0, 0x0 ;  /* 0x00008000000079c5 */ /* 0x000fe40000010000 */
[----:B------:R-:W-:-:S09]  /*65c0*/  WARPGROUP.ARRIVE ;  /* 0x00000000000079c5 */ /* 0x000fd20000000000 */
        /* <DEDUP_REMOVED lines=16> */
[C---:B------:R-:W-:Y:S01]  /*66d0*/  VIADD R12, R10.reuse, 0x300 ;  /* 0x000003000a0c7836 */ /* 0x040fe20000000000 */
[----:B------:R-:W-:Y:S01]  /*66e0*/  R2UR UR7, R13 ;  /* 0x000000000d0772ca */ /* 0x000fe200000e0000 */
[----:B------:R-:W-:Y:S02]  /*66f0*/  IMAD.MOV.U32 R13, RZ, RZ, 0x40000040 ;  /* 0x40000040ff0d7424 */ /* 0x000fe400078e00ff */
[----:B------:R-:W-:Y:S01]  /*6700*/  VIADD R10, R10, 0x380 ;  /* 0x000003800a0a7836 */ /* 0x000fe20000000000 */
[----:B------:R-:W-:Y:S02]  /*6710*/  WARPGROUP.DEPBAR.LE gsb0, 0x0 ;  /* 0x00008000000079c5 */ /* 0x000fe40000010000 */
[----:B------:R-:W-:-:S07]  /*6720*/  WARPGROUP.ARRIVE ;  /* 0x00000000000079c5 */ /* 0x000fce0000000000 */
[----:B------:R-:W-:Y:S01]  /*6730*/  HGMMA.64x128x16.F32.BF16 R24, R156, gdesc[UR4].tnspB, R24, gsb0 ;  /* 0x41e000049c187df0 */ /* 0x000fe20008001818 */
[----:B------:R-:W-:Y:S02]  /*6740*/  R2UR UR6, R12 ;  /* 0x000000000c0672ca */ /* 0x000fe400000e0000 */
[----:B------:R-:W-:Y:S01]  /*6750*/  R2UR UR7, R13 ;  /* 0x000000000d0772ca */ /* 0x000fe200000e0000 */
[----:B------:R-:W-:Y:S02]  /*6760*/  VIADD R13, R2, 0x1 ;  /* 0x00000001020d7836 */ /* 0x000fe40000000000 */
[----:B------:R-:W-:-:S03]  /*6770*/  IMAD.MOV.U32 R2, RZ, RZ, RZ ;  /* 0x000000ffff027224 */ /* 0x000fc600078e00ff */
[----:B------:R-:W-:-:S03]  /*6780*/  ISETP.NE.AND P2, PT, R13, 0x2, PT ;  /* 0x000000020d00780c */ /* 0x000fc60003f45270 */
[----:B------:R-:W-:Y:S01]  /*6790*/  @P0 MUFU.RCP R2, R15 ;  /* 0x0000000f00020308 */ /* 0x000fe20000001000 */
[----:B------:R-:W-:-:S04]  /*67a0*/  SEL R5, RZ, 0x1, P2 ;  /* 0x00000001ff057807 */ /* 0x000fc80001000000 */
[----:B------:R-:W-:Y:S01]  /*67b0*/  LOP3.LUT R16, R16, R5, RZ, 0x3c, !PT ;  /* 0x0000000510107212 */ /* 0x000fe200078e3cff */
[----:B------:R-:W-:Y:S02]  /*67c0*/  WARPGROUP.DEPBAR.LE gsb0, 0x0 ;  /* 0x00008000000079c5 */ /* 0x000fe40000010000 */
[----:B------:R-:W-:-:S06]  /*67d0*/  WARPGROUP.ARRIVE ;  /* 0x00000000000079c5 */ /* 0x000fcc0000000000 */
[----:B------:R-:W-:Y:S01]  /*67e0*/  HGMMA.64x128x16.F32.BF16 R24, R160, gdesc[UR4].tnspB, R24, gsb0 ;  /* 0x41e00004a0187df0 */ /* 0x000fe20008001818 */
[----:B------:R-:W-:Y:S02]  /*67f0*/  R2UR UR6, R10 ;  /* 0x000000000a0672ca */ /* 0x000fe400000e0000 */
[----:B------:R-:W-:Y:S01]  /*6800*/  R2UR UR7, R11 ;  /* 0x000000000b0772ca */ /* 0x000fe200000e0000 */
[----:B------:R-:W0:Y:S01]  /*6810*/  @P0 MUFU.LG2 R10, R15 ;  /* 0x0000000f000a0308 */ /* 0x000e220000000c00 */
[----:B------:R-:W1:Y:S01]  /*6820*/  SHFL.BFLY PT, R11, R8, 0x1, 0x1f ;  /* 0x0c201f00080b7f89 */ /* 0x000e6200000e0000 */
[----:B0-----:R-:W-:-:S04]  /*6830*/  @P0 FMUL.FTZ R5, R10, 0.69314718246459960938 ;  /* 0x3f3172180a050820 */ /* 0x001fc80000410000 */
[----:B------:R-:W-:Y:S01]  /*6840*/  @P0 FFMA.FTZ R20, R6, R3, R5 ;  /* 0x0000000306140223 */ /* 0x000fe20000010005 */
[----:B------:R-:W-:Y:S01]  /*6850*/  PLOP3.LUT P0, PT, PT, PT, PT, 0x8, 0x0 ;  /* 0x000000000000781c */ /* 0x000fe20003f0e170 */
[----:B-1----:R-:W-:Y:S01]  /*6860*/  FADD.FTZ R21, R8, R11 ;  /* 0x0000000b08157221 */ /* 0x002fe20000010000 */
[----:B------:R-:W-:-:S04]  /*6870*/  IMAD.MOV.U32 R11, RZ, RZ, RZ ;  /* 0x000000ffff0b7224 */ /* 0x000fc800078e00ff */
[----:B------:R-:W-:-:S13]  /*6880*/  FSETP.NE.FTZ.AND P3, PT, R21, RZ, PT ;  /* 0x000000ff1500720b */ /* 0x000fda0003f75000 */
[----:B------:R-:W0:Y:S01]  /*6890*/  @P3 MUFU.LG2 R12, R21 ;  /* 0x00000015000c3308 */ /* 0x000e220000000c00 */
[----:B------:R-:W-:-:S07]  /*68a0*/  @P3 FMUL.FTZ R89, R4, 0.69314718246459960938 ;  /* 0x3f31721804593820 */ /* 0x000fce0000410000 */
[----:B------:R-:W1:Y:S01]  /*68b0*/  @P3 MUFU.RCP R11, R21 ;  /* 0x00000015000b3308 */ /* 0x000e620000001000 */
[----:B0-----:R-:W-:-:S04]  /*68c0*/  @P3 FMUL.FTZ R12, R12, 0.69314718246459960938 ;  /* 0x3f3172180c0c3820 */ /* 0x001fc80000410000 */
[----:B------:R-:W-:Y:S01]  /*68d0*/  @P3 FFMA.FTZ R0, R89, R9, R12 ;  /* 0x0000000959003223 */ /* 0x000fe2000001000c */
[----:B------:R-:W-:Y:S02]  /*68e0*/  WARPGROUP.DEPBAR.LE gsb0, 0x0 ;  /* 0x00008000000079c5 */ /* 0x000fe40000010000 */
[----:B------:R-:W-:-:S06]  /*68f0*/  WARPGROUP.ARRIVE ;  /* 0x00000000000079c5 */ /* 0x000fcc0000000000 */
[----:B------:R-:W-:Y:S03]  /*6900*/  HGMMA.64x128x16.F32.BF16 R24, R164, gdesc[UR4].tnspB, R24, gsb0 ;  /* 0x41e00004a4187df0 */ /* 0x000fe60008001818 */
[----:B------:R-:W-:Y:S02]  /*6910*/  WARPGROUP.DEPBAR.LE gsb0, 0x0 ;  /* 0x00008000000079c5 */ /* 0x000fe40000010000 */
[-C--:B------:R-:W-:Y:S01]  /*6920*/  FMUL.FTZ R89, R33, R2.reuse ;  /* 0x0000000221597220 */ /* 0x080fe20000410000 */
[-C--:B------:R-:W-:Y:S01]  /*6930*/  FMUL.FTZ R88, R36, R2.reuse ;  /* 0x0000000224587220 */ /* 0x080fe20000410000 */
[----:B------:R0:W-:Y:S01]  /*6940*/  @!P1 SYNCS.ARRIVE.TRANS64.RED.A1T0 RZ, [R7+URZ], RZ ;  /* 0x000000ff07ff99a7 */ /* 0x0001e2000810043f */
        /* <DEDUP_REMOVED lines=30> */
[-C--:B-1----:R-:W-:Y:S01]  /*6b30*/  FMUL.FTZ R93, R26, R11.reuse ;  /* 0x0000000b1a5d7220 */ /* 0x082fe20000410000 */
[-C--:B------:R-:W-:Y:S01]  /*6b40*/  FMUL.FTZ R10, R27, R11.reuse ;  /* 0x0000000b1b0a7220 */ /* 0x080fe20000410000 */
[-C--:B------:R-:W-:Y:S01]  /*6b50*/  FMUL.FTZ R8, R30, R11.reuse ;  /* 0x0000000b1e087220 */ /* 0x080fe20000410000 */
[-C--:B0-----:R-:W-:Y:S01]  /*6b60*/  FMUL.FTZ R7, R31, R11.reuse ;  /* 0x0000000b1f077220 */ /* 0x081fe20000410000 */
        /* <DEDUP_REMOVED lines=28> */
[----:B------:R-:W-:-:S07]  /*6d30*/  SEL R2, R13, RZ, P2 ;  /* 0x000000ff0d027207 */ /* 0x000fce0001000000 */
.L_x_258:
[----:B------:R-:W0:Y:S01]  /*6d40*/  S2R R4, SR_CgaCtaId ;  /* 0x0000000000047919 */ /* 0x000e220000008800 */
[----:B------:R-:W-:Y:S01]  /*6d50*/  MOV R3, 0x400 ;  /* 0x0000040000037802 */ /* 0x000fe20000000f00 */
[----:B------:R-:W-:Y:S01]  /*6d60*/  BSSY B0, `(.L_x_280) ;  /* 0x0000206000007945 */ /* 0x000fe20003800000 */
[----:B------:R-:W-:Y:S02]  /*6d70*/  BAR.SYNC.DEFER_BLOCKING 0x5, 0x120 ;  /* 0x0144800000007b1d */ /* 0x000fe40000010000 */
[----:B0-----:R-:W-:-:S05]  /*6d80*/  LEA R3, R4, R3, 0x18 ;  /* 0x0000000304037211 */ /* 0x001fca00078ec0ff */
[----:B------:R-:W0:Y:S02]  /*6d90*/  LDS.128 R44, [R3+0x348d0] ;  /* 0x0348d000032c7984 */ /* 0x000e240000000c00 */
[----:B0-----:R-:W-:Y:S01]  /*6da0*/  R2UR UR5, R46 ;  /* 0x000000002e0572ca */ /* 0x001fe200000e0000 */
[----:B------:R-:W-:Y:S06]  /*6db0*/  BAR.ARV 0x4, 0x120 ;  /* 0x0104800000007b1d */ /* 0x000fec0000002000 */
[----:B------:R-:W-:Y:S08]  /*6dc0*/  @P0 BRA `(.L_x_281) ;  /* 0x0000001400240947 */ /* 0x000ff00003800000 */
[----:B------:R-:W0:Y:S01]  /*6dd0*/  S2R R4, SR_SWINHI ;  /* 0x0000000000047919 */ /* 0x000e220000002f00 */
[----:B------:R-:W-:Y:S01]  /*6de0*/  F2FP.BF16.F32.PACK_AB R7, R7, R8 ;  /* 0x000000080707723e */ /* 0x000fe200000010ff */
[----:B------:R-:W-:Y:S01]  /*6df0*/  ULDC.64 UR6, c[0x0][0xbd8] ;  /* 0x0002f60000067ab9 */ /* 0x000fe20000000a00 */
[----:B------:R-:W-:Y:S01]  /*6e00*/  F2FP.BF16.F32.PACK_AB R6, R6, R91 ;  /* 0x0000005b0606723e */ /* 0x000fe200000010ff */
[----:B------:R-:W-:Y:S01]  /*6e10*/  UISETP.NE.U32.AND UP0, UPT, UR6, URZ, UPT ;  /* 0x0000003f0600728c */ /* 0x000fe2000bf05070 */
[----:B------:R-:W-:Y:S01]  /*6e20*/  F2FP.BF16.F32.PACK_AB R64, R65, R64 ;  /* 0x000000404140723e */ /* 0x000fe200000010ff */
[----:B------:R-:W-:Y:S01]  /*6e30*/  USHF.L.U32 UR8, UR61, 0x2, URZ ;  /* 0x000000023d087899 */ /* 0x000fe2000800063f */
[----:B------:R-:W-:Y:S01]  /*6e40*/  F2FP.BF16.F32.PACK_AB R65, R67, R66 ;  /* 0x000000424341723e */ /* 0x000fe200000010ff */
[----:B------:R-:W-:Y:S01]  /*6e50*/  UISETP.NE.AND.EX UP0, UPT, UR7, URZ, UPT, UP0 ;  /* 0x0000003f0700728c */ /* 0x000fe2000bf05300 */
[----:B------:R-:W-:Y:S01]  /*6e60*/  F2FP.BF16.F32.PACK_AB R72, R73, R72 ;  /* 0x000000484948723e */ /* 0x000fe200000010ff */
[----:B------:R-:W-:Y:S01]  /*6e70*/  ULDC.64 UR10, c[0x0][0x208] ;  /* 0x00008200000a7ab9 */ /* 0x000fe20000000a00 */
        /* <DEDUP_REMOVED lines=9> */
[----:B------:R-:W-:Y:S02]  /*6f10*/  R2UR UR4, R184 ;  /* 0x00000000b80472ca */ /* 0x000fe400000e0000 */
[----:B------:R-:W-:Y:S02]  /*6f20*/  MOV R24, R3 ;  /* 0x0000000300187202 */ /* 0x000fe40000000f00 */
[----:B0-----:R-:W-:-:S03]  /*6f30*/  MOV R25, R4 ;  /* 0x0000000400197202 */ /* 0x001fc60000000f00 */
[----:B------:R-:W-:-:S03]  /*6f40*/  IMAD.WIDE R4, R190, 0x2, R24 ;  /* 0x00000002be047825 */ /* 0x000fc600078e0218 */
[----:B------:R-:W-:-:S03]  /*6f50*/  LOP3.LUT R9, R4, 0x380, RZ, 0xc0, !PT ;  /* 0x0000038004097812 */ /* 0x000fc600078ec0ff */
[----:B------:R-:W-:Y:S01]  /*6f60*/  USHF.L.U64.HI UR9, UR61, 0x2, UR4 ;  /* 0x000000023d097899 */ /* 0x000fe20008010204 */
[C---:B------:R-:W-:Y:S01]  /*6f70*/  IADD3 R97, P6, R4.reuse, 0x20, RZ ;  /* 0x0000002004617810 */ /* 0x040fe20007fde0ff */
[----:B------:R-:W-:Y:S01]  /*6f80*/  UIADD3 UR4, UP1, UR8, UR6, URZ ;  /* 0x0000000608047290 */ /* 0x000fe2000ff3e03f */
[C---:B------:R-:W-:Y:S02]  /*6f90*/  IADD3 R99, P5, R4.reuse, 0x40, RZ ;  /* 0x0000004004637810 */ /* 0x040fe40007fbe0ff */
[C---:B------:R-:W-:Y:S01]  /*6fa0*/  IADD3 R101, P4, R4.reuse, 0x60, RZ ;  /* 0x0000006004657810 */ /* 0x040fe20007f9e0ff */
[--C-:B------:R-:W-:Y:S01]  /*6fb0*/  IMAD.X R31, RZ, RZ, R5.reuse, P6 ;  /* 0x000000ffff1f7224 */ /* 0x100fe200030e0605 */
[----:B------:R-:W-:Y:S01]  /*6fc0*/  IADD3 R103, P3, R4, 0x4000, RZ ;  /* 0x0000400004677810 */ /* 0x000fe20007f7e0ff */
[--C-:B------:R-:W-:Y:S01]  /*6fd0*/  IMAD.X R29, RZ, RZ, R5.reuse, P5 ;  /* 0x000000ffff1d7224 */ /* 0x100fe200028e0605 */
[----:B------:R-:W-:Y:S01]  /*6fe0*/  SHF.R.U64 R9, R9, 0x3, RZ ;  /* 0x0000000309097819 */ /* 0x000fe200000012ff */
[--C-:B------:R-:W-:Y:S01]  /*6ff0*/  IMAD.X R27, RZ, RZ, R5.reuse, P4 ;  /* 0x000000ffff1b7224 */ /* 0x100fe200020e0605 */
[----:B------:R-:W-:Y:S01]  /*7000*/  LOP3.LUT R14, R97, 0x380, RZ, 0xc0, !PT ;  /* 0x00000380610e7812 */ /* 0x000fe200078ec0ff */
[----:B------:R-:W-:Y:S01]  /*7010*/  IMAD.X R15, RZ, RZ, R5, P3 ;  /* 0x000000ffff0f7224 */ /* 0x000fe200018e0605 */
[----:B------:R-:W-:Y:S01]  /*7020*/  LOP3.LUT R26, R99, 0x380, RZ, 0xc0, !PT ;  /* 0x00000380631a7812 */ /* 0x000fe200078ec0ff */
[----:B------:R-:W-:Y:S01]  /*7030*/  UIADD3.X UR6, UR9, UR7, URZ, UP1, !UPT ;  /* 0x0000000709067290 */ /* 0x000fe20008ffe43f */
[----:B------:R-:W-:-:S02]  /*7040*/  LOP3.LUT R44, R101, 0x380, RZ, 0xc0, !PT ;  /* 0x00000380652c7812 */ /* 0x000fc400078ec0ff */
[----:B------:R-:W-:Y:S01]  /*7050*/  LOP3.LUT R46, R103, 0x380, RZ, 0xc0, !PT ;  /* 0x00000380672e7812 */ /* 0x000fe200078ec0ff */
[----:B------:R-:W-:Y:S01]  /*7060*/  BAR.SYNC.DEFER_BLOCKING 0x1, 0x100 ;  /* 0x0044000000007b1d */ /* 0x000fe20000010000 */
[C---:B------:R-:W-:Y:S02]  /*7070*/  IADD3 R105, P2, R4.reuse, 0x4020, RZ ;  /* 0x0000402004697810 */ /* 0x040fe40007f5e0ff */
[C---:B------:R-:W-:Y:S02]  /*7080*/  IADD3 R107, P1, R4.reuse, 0x4040, RZ ;  /* 0x00004040046b7810 */ /* 0x040fe40007f3e0ff */
[----:B------:R-:W-:Y:S01]  /*7090*/  IADD3 R109, P0, R4, 0x4060, RZ ;  /* 0x00004060046d7810 */ /* 0x000fe20007f1e0ff */
[--C-:B------:R-:W-:Y:S01]  /*70a0*/  IMAD.X R13, RZ, RZ, R5.reuse, P2 ;  /* 0x000000ffff0d7224 */ /* 0x100fe200010e0605 */
[----:B------:R-:W-:Y:S01]  /*70b0*/  LOP3.LUT R4, R9, R4, RZ, 0x3c, !PT ;  /* 0x0000000409047212 */ /* 0x000fe200078e3cff */
[--C-:B------:R-:W-:Y:S01]  /*70c0*/  IMAD.X R11, RZ, RZ, R5.reuse, P1 ;  /* 0x000000ffff0b7224 */ /* 0x100fe200008e0605 */
[----:B------:R-:W-:Y:S01]  /*70d0*/  SHF.R.U64 R14, R14, 0x3, RZ ;  /* 0x000000030e0e7819 */ /* 0x000fe200000012ff */
[----:B------:R-:W-:Y:S01]  /*70e0*/  IMAD.X R9, RZ, RZ, R5, P0 ;  /* 0x000000ffff097224 */ /* 0x000fe200000e0605 */
[----:B------:R-:W-:-:S02]  /*70f0*/  SHF.R.U64 R26, R26, 0x3, RZ ;  /* 0x000000031a1a7819 */ /* 0x000fc400000012ff */
[----:B------:R-:W-:Y:S02]  /*7100*/  SHF.R.U64 R44, R44, 0x3, RZ ;  /* 0x000000032c2c7819 */ /* 0x000fe400000012ff */
[----:B------:R-:W-:Y:S02]  /*7110*/  SHF.R.U64 R46, R46, 0x3, RZ ;  /* 0x000000032e2e7819 */ /* 0x000fe400000012ff */
[----:B------:R-:W-:Y:S02]  /*7120*/  MOV R94, R4 ;  /* 0x00000004005e7202 */ /* 0x000fe40000000f00 */
[----:B------:R-:W-:Y:S02]  /*7130*/  LOP3.LUT R30, R14, R97, RZ, 0x3c, !PT ;  /* 0x000000610e1e7212 */ /* 0x000fe400078e3cff */
[----:B------:R-:W-:Y:S02]  /*7140*/  LOP3.LUT R28, R26, R99, RZ, 0x3c, !PT ;  /* 0x000000631a1c7212 */ /* 0x000fe400078e3cff */
[----:B------:R-:W-:-:S02]  /*7150*/  F2FP.BF16.F32.PACK_AB R5, R10, R93 ;  /* 0x0000005d0a05723e */ /* 0x000fc400000010ff */
[----:B------:R-:W-:Y:S02]  /*7160*/  LOP3.LUT R26, R44, R101, RZ, 0x3c, !PT ;  /* 0x000000652c1a7212 */ /* 0x000fe400078e3cff */
[----:B------:R-:W-:Y:S02]  /*7170*/  LOP3.LUT R14, R46, R103, RZ, 0x3c, !PT ;  /* 0x000000672e0e7212 */ /* 0x000fe400078e3cff */
[----:B------:R-:W-:Y:S02]  /*7180*/  LOP3.LUT R10, R105, 0x380, RZ, 0xc0, !PT ;  /* 0x00000380690a7812 */ /* 0x000fe400078ec0ff */
[----:B------:R-:W-:Y:S02]  /*7190*/  LOP3.LUT R44, R107, 0x380, RZ, 0xc0, !PT ;  /* 0x000003806b2c7812 */ /* 0x000fe400078ec0ff */
[----:B------:R-:W-:Y:S02]  /*71a0*/  LOP3.LUT R46, R109, 0x380, RZ, 0xc0, !PT ;  /* 0x000003806d2e7812 */ /* 0x000fe400078ec0ff */
[----:B------:R-:W-:-:S02]  /*71b0*/  SHF.R.U64 R10, R10, 0x3, RZ ;  /* 0x000000030a0a7819 */ /* 0x000fc400000012ff */
[----:B------:R-:W-:Y:S02]  /*71c0*/  SHF.R.U64 R44, R44, 0x3, RZ ;  /* 0x000000032c2c7819 */ /* 0x000fe400000012ff */
[----:B------:R-:W-:Y:S02]  /*71d0*/  SHF.R.U64 R46, R46, 0x3, RZ ;  /* 0x000000032e2e7819 */ /* 0x000fe400000012ff */
[----:B------:R-:W-:Y:S02]  /*71e0*/  F2FP.BF16.F32.PACK_AB R4, R12, R95 ;  /* 0x0000005f0c04723e */ /* 0x000fe400000010ff */
[----:B------:R-:W-:Y:S02]  /*71f0*/  LOP3.LUT R12, R10, R105, RZ, 0x3c, !PT ;  /* 0x000000690a0c7212 */ /* 0x000fe400078e3cff */
[----:B------:R-:W-:Y:S01]  /*7200*/  LOP3.LUT R10, R44, R107, RZ, 0x3c, !PT ;  /* 0x0000006b2c0a7212 */ /* 0x000fe200078e3cff */
[----:B------:R0:W-:Y:S01]  /*7210*/  STSM.16.M88.4 [R94], R4 ;  /* 0x000000045e007844 */ /* 0x0001e20000000200 */
[----:B------:R-:W-:-:S02]  /*7220*/  LOP3.LUT R8, R46, R109, RZ, 0x3c, !PT ;  /* 0x0000006d2e087212 */ /* 0x000fc400078e3cff */
[----:B------:R-:W-:Y:S02]  /*7230*/  MOV R91, R26 ;  /* 0x0000001a005b7202 */ /* 0x000fe40000000f00 */
[----:B------:R-:W-:Y:S02]  /*7240*/  MOV R27, R10 ;  /* 0x0000000a001b7202 */ /* 0x000fe40000000f00 */
[----:B------:R-:W-:Y:S02]  /*7250*/  MOV R26, R8 ;  /* 0x00000008001a7202 */ /* 0x000fe40000000f00 */
[----:B------:R-:W-:Y:S02]  /*7260*/  MOV R93, R30 ;  /* 0x0000001e005d7202 */ /* 0x000fe40000000f00 */
[----:B------:R-:W-:Y:S02]  /*7270*/  F2FP.BF16.F32.PACK_AB R8, R89, R90 ;  /* 0x0000005a5908723e */ /* 0x000fe400000010ff */
[----:B------:R-:W-:-:S02]  /*7280*/  F2FP.BF16.F32.PACK_AB R9, R35, R34 ;  /* 0x000000222309723e */ /* 0x000fc400000010ff */
[----:B------:R-:W-:Y:S02]  /*7290*/  F2FP.BF16.F32.PACK_AB R10, R37, R88 ;  /* 0x00000058250a723e */ /* 0x000fe400000010ff */
[----:B------:R-:W-:Y:S02]  /*72a0*/  F2FP.BF16.F32.PACK_AB R11, R39, R38 ;  /* 0x00000026270b723e */ /* 0x000fe400000010ff */
[----:B------:R-:W-:Y:S02]  /*72b0*/  MOV R92, R28 ;  /* 0x0000001c005c7202 */ /* 0x000fe40000000f00 */
[----:B------:R-:W-:Y:S01]  /*72c0*/  MOV R46, R14 ;  /* 0x0000000e002e7202 */ /* 0x000fe20000000f00 */
[----:B------:R-:W-:Y:S01]  /*72d0*/  STSM.16.M88.4 [R93], R8 ;  /* 0x000000085d007844 */ /* 0x000fe20000000200 */
[----:B------:R-:W-:Y:S02]  /*72e0*/  MOV R44, R12 ;  /* 0x0000000c002c7202 */ /* 0x000fe40000000f00 */
[----:B0-----:R-:W-:-:S02]  /*72f0*/  F2FP.BF16.F32.PACK_AB R4, R41, R40 ;  /* 0x000000282904723e */ /* 0x001fc400000010ff */
[----:B------:R-:W-:Y:S02]  /*7300*/  F2FP.BF16.F32.PACK_AB R5, R43, R42 ;  /* 0x0000002a2b05723e */ /* 0x000fe400000010ff */
[----:B------:R-:W-:Y:S02]  /*7310*/  F2FP.BF16.F32.PACK_AB R6, R33, R36 ;  /* 0x000000242106723e */ /* 0x000fe400000010ff */
[----:B------:R-:W-:Y:S02]  /*7320*/  F2FP.BF16.F32.PACK_AB R7, R21, R32 ;  /* 0x000000201507723e */ /* 0x000fe400000010ff */
[----:B------:R-:W-:Y:S02]  /*7330*/  F2FP.BF16.F32.PACK_AB R12, R49, R48 ;  /* 0x00000030310c723e */ /* 0x000fe400000010ff */
[----:B------:R-:W-:Y:S01]  /*7340*/  F2FP.BF16.F32.PACK_AB R13, R51, R50 ;  /* 0x00000032330d723e */ /* 0x000fe200000010ff */
[----:B------:R0:W-:Y:S01]  /*7350*/  STSM.16.M88.4 [R92], R4 ;  /* 0x000000045c007844 */ /* 0x0001e20000000200 */
[----:B------:R-:W-:-:S02]  /*7360*/  F2FP.BF16.F32.PACK_AB R14, R53, R52 ;  /* 0x00000034350e723e */ /* 0x000fc400000010ff */
[----:B------:R-:W-:Y:S02]  /*7370*/  F2FP.BF16.F32.PACK_AB R15, R55, R54 ;  /* 0x00000036370f723e */ /* 0x000fe400000010ff */
[----:B------:R-:W-:Y:S02]  /*7380*/  F2FP.BF16.F32.PACK_AB R28, R57, R56 ;  /* 0x00000038391c723e */ /* 0x000fe400000010ff */
[----:B------:R-:W-:Y:S01]  /*7390*/  F2FP.BF16.F32.PACK_AB R29, R59, R58 ;  /* 0x0000003a3b1d723e */ /* 0x000fe200000010ff */
[----:B------:R-:W-:Y:S01]  /*73a0*/  STSM.16.M88.4 [R91], R12 ;  /* 0x0000000c5b007844 */ /* 0x000fe20000000200 */
[----:B------:R-:W-:Y:S02]  /*73b0*/  F2FP.BF16.F32.PACK_AB R30, R61, R60 ;  /* 0x0000003c3d1e723e */ /* 0x000fe400000010ff */
[----:B------:R-:W-:Y:S02]  /*73c0*/  F2FP.BF16.F32.PACK_AB R31, R63, R62 ;  /* 0x0000003e3f1f723e */ /* 0x000fe400000010ff */
[----:B------:R-:W-:-:S03]  /*73d0*/  PLOP3.LUT P0, PT, PT, PT, UP0, 0x80, 0x0 ;  /* 0x000000000000781c */ /* 0x000fc60003f0f008 */
[----:B------:R1:W-:Y:S01]  /*73e0*/  STSM.16.M88.4 [R46], R28 ;  /* 0x0000001c2e007844 */ /* 0x0003e20000000200 */
[----:B0-----:R-:W-:Y:S02]  /*73f0*/  IMAD.U32 R4, RZ, RZ, UR4 ;  /* 0x00000004ff047e24 */ /* 0x001fe4000f8e00ff */
[----:B------:R-:W-:Y:S01]  /*7400*/  IMAD.U32 R5, RZ, RZ, UR6 ;  /* 0x00000006ff057e24 */ /* 0x000fe2000f8e00ff */
[----:B------:R0:W-:Y:S01]  /*7410*/  STSM.16.M88.4 [R44], R64 ;  /* 0x000000402c007844 */ /* 0x0001e20000000200 */
[----:B------:R-:W-:-:S03]  /*7420*/  ULDC.64 UR6, c[0x0][0xbe0] ;  /* 0x0002f80000067ab9 */ /* 0x000fc60000000a00 */
[----:B------:R0:W-:Y:S04]  /*7430*/  STSM.16.M88.4 [R27], R72 ;  /* 0x000000481b007844 */ /* 0x0001e80000000200 */
[----:B------:R0:W-:Y:S01]  /*7440*/  STSM.16.M88.4 [R26], R80 ;  /* 0x000000501a007844 */ /* 0x0001e20000000200 */
[----:B------:R-:W-:Y:S06]  /*7450*/  BAR.SYNC.DEFER_BLOCKING 0x1, 0x100 ;  /* 0x0044000000007b1d */ /* 0x000fec0000010000 */
[----:B------:R-:W2:Y:S01]  /*7460*/  @P0 LDG.E R6, desc[UR10][R4.64] ;  /* 0x0000000a04060981 */ /* 0x000ea2000c1e1900 */
[----:B------:R-:W-:Y:S01]  /*7470*/  UISETP.NE.U32.AND UP1, UPT, UR6, URZ, UPT ;  /* 0x0000003f0600728c */ /* 0x000fe2000bf25070 */
[----:B------:R-:W3:Y:S01]  /*7480*/  LDC R51, c[0x0][0xa88] ;  /* 0x0002a200ff337b82 */ /* 0x000ee20000000800 */
[----:B------:R-:W-:Y:S01]  /*7490*/  IMAD R7, R18, 0x40, R17 ;  /* 0x0000004012077824 */ /* 0x000fe200078e0211 */
[----:B------:R-:W-:Y:S01]  /*74a0*/  UMOV UR4, URZ ;  /* 0x0000003f00047c82 */ /* 0x000fe20008000000 */
[----:B------:R-:W-:-:S02]  /*74b0*/  UISETP.NE.AND.EX UP1, UPT, UR7, URZ, UPT, UP1 ;  /* 0x0000003f0700728c */ /* 0x000fc4000bf25310 */
[----:B------:R-:W-:-:S04]  /*74c0*/  IMAD.WIDE R24, R7, 0x2, R24 ;  /* 0x0000000207187825 */ /* 0x000fc800078e0218 */
[----:B------:R-:W-:Y:S02]  /*74d0*/  PLOP3.LUT P2, PT, PT, PT, UP1, 0x80, 0x0 ;  /* 0x000000000000781c */ /* 0x000fe40003f4f018 */
[----:B-1----:R-:W-:-:S03]  /*74e0*/  IADD3 R29, P1, R24, 0x1000, RZ ;  /* 0x00001000181d7810 */ /* 0x002fc60007f3e0ff */
[----:B------:R-:W-:-:S04]  /*74f0*/  @UP1 UIADD3 UR6, UP2, UR8, UR6, URZ ;  /* 0x0000000608061290 */ /* 0x000fc8000ff5e03f */
[----:B------:R-:W-:-:S06]  /*7500*/  @UP1 UIADD3.X UR7, UR9, UR7, URZ, UP2, !UPT ;  /* 0x0000000709071290 */ /* 0x000fcc00097fe43f */
[----:B------:R-:W-:Y:S01]  /*7510*/  IMAD.U32 R7, RZ, RZ, UR7 ;  /* 0x00000007ff077e24 */ /* 0x000fe2000f8e00ff */
[----:B--2---:R-:W-:Y:S01]  /*7520*/  @P0 R2UR UR4, R6 ;  /* 0x00000000060402ca */ /* 0x004fe200000e0000 */
[----:B------:R-:W-:-:S05]  /*7530*/  IMAD.U32 R6, RZ, RZ, UR6 ;  /* 0x00000006ff067e24 */ /* 0x000fca000f8e00ff */
[----:B---3--:R0:W5:Y:S01]  /*7540*/  @P2 LDG.E R51, desc[UR10][R6.64] ;  /* 0x0000000a06332981 */ /* 0x008162000c1e1900 */
[----:B------:R-:W-:Y:S08]  /*7550*/  @P2 BRA `(.L_x_282) ;  /* 0x0000000000142947 */ /* 0x000ff00003800000 */
[----:B------:R-:W-:Y:S05]  /*7560*/  @!P0 BRA `(.L_x_282) ;  /* 0x0000000000108947 */ /* 0x000fea0003800000 */
[----:B------:R-:W-:Y:S02]  /*7570*/  ULDC.64 UR6, c[0x0][0x208] ;  /* 0x0000820000067ab9 */ /* 0x000fe40000000a00 */
[----:B0-----:R-:W2:Y:S04]  /*7580*/  LDG.E R6, desc[UR6][R4.64] ;  /* 0x0000000604067981 */ /* 0x001ea8000c1e1900 */
[----:B-----5:R-:W2:Y:S02]  /*7590*/  LDG.E R51, desc[UR6][R4.64+0x4] ;  /* 0x0000040604337981 */ /* 0x020ea4000c1e1900 */
[----:B--2---:R-:W-:-:S07]  /*75a0*/  IMAD.IADD R51, R51, 0x1, -R6 ;  /* 0x0000000133337824 */ /* 0x004fce00078e0a06 */
.L_x_282:
[----:B------:R-:W-:Y:S01]  /*75b0*/  R2UR UR15, R23 ;  /* 0x00000000170f72ca */ /* 0x000fe200000e0000 */
[----:B------:R-:W-:Y:S01]  /*75c0*/  ULDC.64 UR12, c[0x0][0xb70] ;  /* 0x0002dc00000c7ab9 */ /* 0x000fe20000000a00 */
[----:B------:R-:W-:Y:S01]  /*75d0*/  R2UR UR14, R184 ;  /* 0x00000000b80e72ca */ /* 0x000fe200000e0000 */
[----:B------:R-:W-:Y:S01]  /*75e0*/  USHF.R.S32.HI UR9, URZ, 0x1f, UR4 ;  /* 0x0000001f3f097899 */ /* 0x000fe20008011404 */
[----:B------:R-:W-:Y:S01]  /*75f0*/  IMAD R8, R22, 0x80, R189 ;  /* 0x0000008016087824 */ /* 0x000fe200078e02bd */
[----:B------:R-:W-:Y:S01]  /*7600*/  UMOV UR8, UR4 ;  /* 0x0000000400087c82 */ /* 0x000fe20008000000 */
[----:B------:R-:W-:Y:S01]  /*7610*/  USEL UR61, UR61, URZ, !UP0 ;  /* 0x0000003f3d3d7287 */ /* 0x000fe2000c000000 */
[----:B------:R-:W-:Y:S01]  /*7620*/  IADD3 R13, P2, R24, 0x2000, RZ ;  /* 0x00002000180d7810 */ /* 0x000fe20007f5e0ff */
[----:B------:R-:W-:Y:S01]  /*7630*/  ULDC.64 UR16, c[0x0][0x208] ;  /* 0x0000820000107ab9 */ /* 0x000fe20000000a00 */
[----:B------:R-:W-:Y:S02]  /*7640*/  SHF.R.S32.HI R5, RZ, 0x1f, R8 ;  /* 0x0000001fff057819 */ /* 0x000fe40000011408 */
[----:B------:R-:W-:-:S02]  /*7650*/  LOP3.LUT R28, R29, 0x380, RZ, 0xc0, !PT ;  /* 0x000003801d1c7812 */ /* 0x000fc400078ec0ff */
[----:B------:R-:W-:Y:S01]  /*7660*/  USHF.R.S32.HI UR11, URZ, 0x1f, UR15 ;  /* 0x0000001f3f0b7899 */ /* 0x000fe2000801140f */
[----:B0-----:R-:W-:Y:S01]  /*7670*/  IADD3 R7, P6, R24, 0x3000, RZ ;  /* 0x0000300018077810 */ /* 0x001fe20007fde0ff */
[----:B------:R-:W-:Y:S01]  /*7680*/  USEL UR14, UR14, URZ, !UP0 ;  /* 0x0000003f0e0e7287 */ /* 0x000fe2000c000000 */
[----:B------:R-:W-:Y:S01]  /*7690*/  LOP3.LUT R12, R13, 0x380, RZ, 0xc0, !PT ;  /* 0x000003800d0c7812 */ /* 0x000fe200078ec0ff */
[----:B------:R-:W-:Y:S01]  /*76a0*/  UIMAD UR10, UR11, UR12, URZ ;  /* 0x0000000c0b0a72a4 */ /* 0x000fe2000f8e023f */
[----:B------:R-:W-:Y:S01]  /*76b0*/  SHF.R.U64 R28, R28, 0x3, RZ ;  /* 0x000000031c1c7819 */ /* 0x000fe200000012ff */
[----:B------:R-:W-:Y:S01]  /*76c0*/  UIMAD.WIDE.U32 UR6, UR15, UR12, UR8 ;  /* 0x0000000c0f0672a5 */ /* 0x000fe2000f8e0008 */
[----:B------:R-:W-:Y:S01]  /*76d0*/  LOP3.LUT R4, R7, 0x380, RZ, 0xc0, !PT ;  /* 0x0000038007047812 */ /* 0x000fe200078ec0ff */
[----:B------:R-:W-:Y:S01]  /*76e0*/  UIMAD UR10, UR15, UR13, UR10 ;  /* 0x0000000d0f0a72a4 */ /* 0x000fe2000f8e020a */
[----:B------:R-:W-:Y:S02]  /*76f0*/  SHF.R.U64 R12, R12, 0x3, RZ ;  /* 0x000000030c0c7819 */ /* 0x000fe400000012ff */
[----:B------:R-:W-:Y:S01]  /*7700*/  ULDC.64 UR12, c[0x0][0xb78] ;  /* 0x0002de00000c7ab9 */ /* 0x000fe20000000a00 */
[----:B------:R-:W-:Y:S01]  /*7710*/  UIADD3 UR7, UR7, UR10, URZ ;  /* 0x0000000a07077290 */ /* 0x000fe2000fffe03f */
[----:B------:R-:W-:Y:S01]  /*7720*/  LOP3.LUT R28, R28, R29, RZ, 0x3c, !PT ;  /* 0x0000001d1c1c7212 */ /* 0x000fe200078e3cff */
[----:B------:R-:W-:Y:S01]  /*7730*/  UIMAD UR8, UR14, UR12, URZ ;  /* 0x0000000c0e0872a4 */ /* 0x000fe2000f8e023f */
[----:B------:R-:W-:Y:S01]  /*7740*/  SHF.R.U64 R4, R4, 0x3, RZ ;  /* 0x0000000304047819 */ /* 0x000fe200000012ff */
[----:B------:R-:W-:Y:S01]  /*7750*/  UIMAD.WIDE.U32 UR6, UR61, UR12, UR6 ;  /* 0x0000000c3d0672a5 */ /* 0x000fe2000f8e0006 */
[--C-:B------:R-:W-:Y:S01]  /*7760*/  IMAD.X R29, RZ, RZ, R25.reuse, P1 ;  /* 0x000000ffff1d7224 */ /* 0x100fe200008e0619 */
[----:B------:R-:W-:Y:S01]  /*7770*/  UIMAD UR8, UR61, UR13, UR8 ;  /* 0x0000000d3d0872a4 */ /* 0x000fe2000f8e0208 */
[----:B------:R-:W-:Y:S01]  /*7780*/  LOP3.LUT R12, R12, R13, RZ, 0x3c, !PT ;  /* 0x0000000d0c0c7212 */ /* 0x000fe200078e3cff */
[----:B------:R-:W-:Y:S01]  /*7790*/  IMAD.X R13, RZ, RZ, R25, P2 ;  /* 0x000000ffff0d7224 */ /* 0x000fe200010e0619 */
[----:B------:R-:W-:Y:S01]  /*77a0*/  IADD3 R41, P5, R24, 0x4000, RZ ;  /* 0x0000400018297810 */ /* 0x000fe20007fbe0ff */
[----:B------:R-:W-:Y:S01]  /*77b0*/  ULDC.64 UR12, c[0x0][0xaa0] ;  /* 0x0002a800000c7ab9 */ /* 0x000fe20000000a00 */
[----:B------:R-:W-:Y:S01]  /*77c0*/  IADD3 R6, P0, R8, UR6, RZ ;  /* 0x0000000608067c10 */ /* 0x000fe2000ff1e0ff */
[----:B------:R-:W-:Y:S01]  /*77d0*/  IMAD.U32 R10, RZ, RZ, UR8 ;  /* 0x00000008ff0a7e24 */ /* 0x000fe2000f8e00ff */
[----:B------:R-:W-:-:S02]  /*77e0*/  LOP3.LUT R4, R4, R7, RZ, 0x3c, !PT ;  /* 0x0000000704047212 */ /* 0x000fc400078e3cff */
[C---:B------:R-:W-:Y:S02]  /*77f0*/  IADD3 R33, P4, R24.reuse, 0x5000, RZ ;  /* 0x0000500018217810 */ /* 0x040fe40007f9e0ff */
[----:B------:R-:W-:Y:S01]  /*7800*/  IADD3.X R5, R5, UR7, R10, P0, !PT ;  /* 0x0000000705057c10 */ /* 0x000fe200087fe40a */
[----:B------:R-:W-:Y:S01]  /*7810*/  ULDC.64 UR6, c[0x0][0xb40] ;  /* 0x0002d00000067ab9 */ /* 0x000fe20000000a00 */
[----:B------:R-:W-:Y:S02]  /*7820*/  IADD3 R27, P3, R24, 0x6000, RZ ;  /* 0x00006000181b7810 */ /* 0x000fe40007f7e0ff */
[----:B------:R-:W-:Y:S02]  /*7830*/  LEA R48, P0, R6, UR6, 0x2 ;  /* 0x0000000606307c11 */ /* 0x000fe4000f8010ff */
[----:B------:R-:W-:Y:S02]  /*7840*/  IADD3 R7, P2, R24, 0x7000, RZ ;  /* 0x0000700018077810 */ /* 0x000fe40007f5e0ff */
[----:B------:R-:W-:Y:S01]  /*7850*/  LEA.HI.X R49, R6, UR7, R5, 0x2, P0 ;  /* 0x0000000706317c11 */ /* 0x000fe200080f1405 */
[----:B------:R-:W-:Y:S01]  /*7860*/  VIADD R6, R8, 0x8 ;  /* 0x0000000808067836 */ /* 0x000fe20000000000 */
[----:B------:R-:W-:-:S02]  /*7870*/  LOP3.LUT P0, RZ, R186, 0x3, RZ, 0xc0, !PT ;  /* 0x00000003baff7812 */ /* 0x000fc4000780c0ff */
[----:B------:R-:W-:Y:S02]  /*7880*/  LOP3.LUT R40, R41, 0x380, RZ, 0xc0, !PT ;  /* 0x0000038029287812 */ /* 0x000fe400078ec0ff */
[----:B------:R-:W-:Y:S02]  /*7890*/  LOP3.LUT R32, R33, 0x380, RZ, 0xc0, !PT ;  /* 0x0000038021207812 */ /* 0x000fe400078ec0ff */
[----:B------:R-:W-:Y:S02]  /*78a0*/  LOP3.LUT R26, R27, 0x380, RZ, 0xc0, !PT ;  /* 0x000003801b1a7812 */ /* 0x000fe400078ec0ff */
[----:B------:R-:W-:Y:S01]  /*78b0*/  LOP3.LUT R37, R24, 0x380, RZ, 0xc0, !PT ;  /* 0x0000038018257812 */ /* 0x000fe200078ec0ff */
[----:B------:R-:W-:Y:S01]  /*78c0*/  UIMAD UR6, UR9, UR12, URZ ;  /* 0x0000000c090672a4 */ /* 0x000fe2000f8e023f */
[-C--:B-----5:R-:W-:Y:S01]  /*78d0*/  ISETP.GE.OR P1, PT, R8, R51.reuse, P0 ;  /* 0x000000330800720c */ /* 0x0a0fe20000726670 */
[----:B------:R-:W-:Y:S01]  /*78e0*/  IMAD.U32 R19, RZ, RZ, UR12 ;  /* 0x0000000cff137e24 */ /* 0x000fe2000f8e00ff */
[----:B------:R-:W-:Y:S01]  /*78f0*/  ISETP.GE.OR P0, PT, R6, R51, P0 ;  /* 0x000000330600720c */ /* 0x000fe20000706670 */
[--C-:B------:R-:W-:Y:S01]  /*7900*/  IMAD.X R5, RZ, RZ, R25.reuse, P6 ;  /* 0x000000ffff057224 */ /* 0x100fe200030e0619 */
[----:B------:R-:W-:Y:S01]  /*7910*/  LOP3.LUT R6, R7, 0x380, RZ, 0xc0, !PT ;  /* 0x0000038007067812 */ /* 0x000fe200078ec0ff */
[----:B------:R-:W-:Y:S01]  /*7920*/  IMAD.X R9, RZ, RZ, R25, P2 ;  /* 0x000000ffff097224 */ /* 0x000fe200010e0619 */
[----:B------:R-:W-:-:S02]  /*7930*/  SHF.R.U64 R40, R40, 0x3, RZ ;  /* 0x0000000328287819 */ /* 0x000fc400000012ff */
[----:B------:R-:W-:Y:S02]  /*7940*/  SHF.R.U64 R32, R32, 0x3, RZ ;  /* 0x0000000320207819 */ /* 0x000fe400000012ff */
[----:B------:R-:W-:Y:S02]  /*7950*/  SHF.R.U64 R26, R26, 0x3, RZ ;  /* 0x000000031a1a7819 */ /* 0x000fe400000012ff */
[----:B------:R-:W-:Y:S01]  /*7960*/  SHF.R.U64 R37, R37, 0x3, RZ ;  /* 0x0000000325257819 */ /* 0x000fe200000012ff */
[----:B------:R0:W-:Y:S01]  /*7970*/  @!P1 STG.E desc[UR16][R48.64], R20 ;  /* 0x0000001430009986 */ /* 0x0001e2000c101910 */
[----:B------:R-:W-:Y:S02]  /*7980*/  SHF.R.U64 R6, R6, 0x3, RZ ;  /* 0x0000000306067819 */ /* 0x000fe400000012ff */
[----:B------:R-:W-:Y:S01]  /*7990*/  SHF.R.S32.HI R21, RZ, 0x1f, R17 ;  /* 0x0000001fff157819 */ /* 0x000fe20000011411 */
[----:B------:R-:W-:Y:S01]  /*79a0*/  UIMAD UR6, UR4, UR13, UR6 ;  /* 0x0000000d040672a4 */ /* 0x000fe2000f8e0206 */
[----:B------:R-:W-:Y:S01]  /*79b0*/  LOP3.LUT R40, R40, R41, RZ, 0x3c, !PT ;  /* 0x0000002928287212 */ /* 0x000fe200078e3cff */
[--C-:B------:R-:W-:Y:S01]  /*79c0*/  IMAD.X R41, RZ, RZ, R25.reuse, P5 ;  /* 0x000000ffff297224 */ /* 0x100fe200028e0619 */
[----:B------:R-:W-:Y:S01]  /*79d0*/  LOP3.LUT R32, R32, R33, RZ, 0x3c, !PT ;  /* 0x0000002120207212 */ /* 0x000fe200078e3cff */
[--C-:B------:R-:W-:Y:S01]  /*79e0*/  IMAD.X R33, RZ, RZ, R25.reuse, P4 ;  /* 0x000000ffff217224 */ /* 0x100fe200020e0619 */
[----:B------:R-:W-:Y:S01]  /*79f0*/  LOP3.LUT R26, R26, R27, RZ, 0x3c, !PT ;  /* 0x0000001b1a1a7212 */ /* 0x000fe200078e3cff */
[----:B------:R-:W-:Y:S01]  /*7a00*/  IMAD.X R27, RZ, RZ, R25, P3 ;  /* 0x000000ffff1b7224 */ /* 0x000fe200018e0619 */
[----:B------:R-:W-:Y:S01]  /*7a10*/  LOP3.LUT R36, R37, R24, RZ, 0x3c, !PT ;  /* 0x0000001825247212 */ /* 0x000fe200078e3cff */
[----:B0-----:R-:W-:Y:S01]  /*7a20*/  IMAD.MOV.U32 R20, RZ, RZ, R17 ;  /* 0x000000ffff147224 */ /* 0x001fe200078e0011 */
[----:B------:R-:W-:Y:S01]  /*7a30*/  LOP3.LUT R8, R6, R7, RZ, 0x3c, !PT ;  /* 0x0000000706087212 */ /* 0x000fe200078e3cff */
[----:B------:R-:W-:Y:S01]  /*7a40*/  IMAD.MOV.U32 R37, RZ, RZ, R25 ;  /* 0x000000ffff257224 */ /* 0x000fe200078e0019 */
[----:B------:R0:W-:Y:S01]  /*7a50*/  @!P0 STG.E desc[UR16][R48.64+0x20], R0 ;  /* 0x0000200030008986 */ /* 0x0001e2000c101910 */
[----:B------:R-:W-:-:S03]  /*7a60*/  IMAD.WIDE.U32 R20, R19, UR4, R20 ;  /* 0x0000000413147c25 */ /* 0x000fc6000f8e0014 */
[----:B------:R-:W5:Y:S01]  /*7a70*/  LD.E.128 R28, desc[UR16][R28.64] ;  /* 0x000000101c1c7980 */ /* 0x000f62000c101d00 */
[----:B------:R-:W-:Y:S01]  /*7a80*/  VIADD R21, R21, UR6 ;  /* 0x0000000615157c36 */ /* 0x000fe20008000000 */
[----:B------:R-:W-:Y:S02]  /*7a90*/  ULDC.64 UR6, c[0x0][0xae0] ;  /* 0x0002b80000067ab9 */ /* 0x000fe40000000a00 */
[----:B------:R-:W5:Y:S04]  /*7aa0*/  LD.E.128 R36, desc[UR16][R36.64] ;  /* 0x0000001024247980 */ /* 0x000f68000c101d00 */
[----:B------:R-:W5:Y:S04]  /*7ab0*/  LD.E.128 R12, desc[UR16][R12.64] ;  /* 0x000000100c0c7980 */ /* 0x000f68000c101d00 */
[----:B------:R-:W5:Y:S04]  /*7ac0*/  LD.E.128 R4, desc[UR16][R4.64] ;  /* 0x0000001004047980 */ /* 0x000f68000c101d00 */
[----:B------:R-:W5:Y:S04]  /*7ad0*/  LD.E.128 R40, desc[UR16][R40.64] ;  /* 0x0000001028287980 */ /* 0x000f68000c101d00 */
[----:B------:R-:W5:Y:S04]  /*7ae0*/  LD.E.128 R32, desc[UR16][R32.64] ;  /* 0x0000001020207980 */ /* 0x000f68000c101d00 */
[----:B------:R-:W5:Y:S04]  /*7af0*/  LD.E.128 R24, desc[UR16][R26.64] ;  /* 0x000000101a187980 */ /* 0x000f68000c101d00 */
[----:B------:R-:W5:Y:S01]  /*7b00*/  LD.E.128 R8, desc[UR16][R8.64] ;  /* 0x0000001008087980 */ /* 0x000f62000c101d00 */
[----:B------:R-:W-:Y:S01]  /*7b10*/  UIMAD UR4, UR11, UR6, URZ ;  /* 0x000000060b0472a4 */ /* 0x000fe2000f8e023f */
[----:B------:R-:W-:Y:S01]  /*7b20*/  @!PT LDS RZ, [RZ] ;  /* 0x00000000fffff984 */ /* 0x000fe20000000800 */
[----:B------:R-:W-:Y:S01]  /*7b30*/  @!PT LDS RZ, [RZ] ;  /* 0x00000000fffff984 */ /* 0x000fe20000000800 */
[----:B------:R-:W-:Y:S01]  /*7b40*/  @!PT LDS RZ, [RZ] ;  /* 0x00000000fffff984 */ /* 0x000fe20000000800 */
[----:B------:R-:W-:Y:S01]  /*7b50*/  @!PT LDS RZ, [RZ] ;  /* 0x00000000fffff984 */ /* 0x000fe20000000800 */
[----:B------:R1:W-:Y:S06]  /*7b60*/  MEMBAR.ALL.CTA ;  /* 0x0000000000007992 */ /* 0x0003ec0000008000 */
[----:B-1----:R-:W1:Y:S01]  /*7b70*/  FENCE.VIEW.ASYNC.S ;  /* 0x00000000000073c6 */ /* 0x002e620000000000 */
[----:B------:R-:W-:Y:S01]  /*7b80*/  IMAD.U32 R23, RZ, RZ, UR6 ;  /* 0x00000006ff177e24 */ /* 0x000fe2000f8e00ff */
[----:B------:R-:W-:Y:S01]  /*7b90*/  UIMAD UR4, UR15, UR7, UR4 ;  /* 0x000000070f0472a4 */ /* 0x000fe2000f8e0204 */
[----:B------:R-:W-:-:S02]  /*7ba0*/  IMAD R51, R22, -0x80, R51 ;  /* 0xffffff8016337824 */ /* 0x000fc400078e0233 */
[----:B------:R-:W-:Y:S01]  /*7bb0*/  IMAD.WIDE.U32 R20, R23, UR15, R20 ;  /* 0x0000000f17147c25 */ /* 0x000fe2000f8e0014 */
[----:B------:R-:W-:Y:S02]  /*7bc0*/  ULDC.64 UR6, c[0x0][0xae8] ;  /* 0x0002ba0000067ab9 */ /* 0x000fe40000000a00 */
[C---:B------:R-:W-:Y:S01]  /*7bd0*/  ISETP.GE.AND P2, PT, R18.reuse, R51, PT ;  /* 0x000000331200720c */ /* 0x040fe20003f46270 */
[----:B------:R-:W-:Y:S01]  /*7be0*/  VIADD R21, R21, UR4 ;  /* 0x0000000415157c36 */ /* 0x000fe20008000000 */
[----:B------:R-:W-:Y:S01]  /*7bf0*/  UIMAD UR4, UR14, UR6, URZ ;  /* 0x000000060e0472a4 */ /* 0x000fe2000f8e023f */
[----:B------:R-:W-:Y:S02]  /*7c00*/  VIADD R3, R3, 0x34820 ;  /* 0x0003482003037836 */ /* 0x000fe40000000000 */
[C---:B0-----:R-:W-:Y:S02]  /*7c10*/  VIADD R0, R18.reuse, 0x20 ;  /* 0x0000002012007836 */ /* 0x041fe40000000000 */
[----:B------:R-:W-:-:S02]  /*7c20*/  VIADD R19, R18, 0x60 ;  /* 0x0000006012137836 */ /* 0x000fc40000000000 */
[----:B------:R-:W-:Y:S01]  /*7c30*/  IMAD.U32 R49, RZ, RZ, UR6 ;  /* 0x00000006ff317e24 */ /* 0x000fe2000f8e00ff */
[----:B------:R-:W-:Y:S01]  /*7c40*/  UIMAD UR4, UR61, UR7, UR4 ;  /* 0x000000073d0472a4 */ /* 0x000fe2000f8e0204 */
[----:B------:R-:W-:Y:S02]  /*7c50*/  PRMT R3, RZ, 0x654, R3 ;  /* 0x00000654ff037816 */ /* 0x000fe40000000003 */
[----:B------:R-:W-:Y:S01]  /*7c60*/  IMAD.WIDE.U32 R48, R49, UR61, R20 ;  /* 0x0000003d31307c25 */ /* 0x000fe2000f8e0014 */
[-C--:B------:R-:W-:Y:S02]  /*7c70*/  ISETP.GE.AND P4, PT, R0, R51.reuse, PT ;  /* 0x000000330000720c */ /* 0x080fe40003f86270 */
[-C--:B------:R-:W-:Y:S01]  /*7c80*/  ISETP.GE.AND P1, PT, R19, R51.reuse, PT ;  /* 0x000000331300720c */ /* 0x080fe20003f26270 */
[----:B------:R-:W-:Y:S01]  /*7c90*/  VIADD R0, R18, 0x40 ;  /* 0x0000004012007836 */ /* 0x000fe20000000000 */
[--C-:B------:R-:W-:Y:S01]  /*7ca0*/  SHF.R.S32.HI R19, RZ, 0x1f, R18.reuse ;  /* 0x0000001fff137819 */ /* 0x100fe20000011412 */
[----:B-1----:R0:W-:Y:S01]  /*7cb0*/  SYNCS.ARRIVE.TRANS64.RED.A1T0 RZ, [R3+URZ], RZ ;  /* 0x000000ff03ff79a7 */ /* 0x0021e2000810043f */
[----:B------:R-:W-:Y:S01]  /*7cc0*/  VIADD R53, R49, UR4 ;  /* 0x0000000431357c36 */ /* 0x000fe20008000000 */
[----:B------:R-:W-:Y:S01]  /*7cd0*/  BSSY B1, `(.L_x_283) ;  /* 0x0000015000017945 */ /* 0x000fe20003800000 */
[----:B------:R-:W-:Y:S01]  /*7ce0*/  ISETP.GE.AND P0, PT, R0, R51, PT ;  /* 0x000000330000720c */ /* 0x000fe20003f06270 */
[----:B------:R-:W-:-:S02]  /*7cf0*/  IMAD.WIDE R22, R22, 0x80, R18 ;  /* 0x0000008016167825 */ /* 0x000fc400078e0212 */
[----:B------:R-:W-:Y:S10]  /*7d00*/  @P2 BRA `(.L_x_284) ;  /* 0x0000000000442947 */ /* 0x000ff40003800000 */
[----:B------:R-:W-:Y:S01]  /*7d10*/  ULDC.64 UR6, c[0x0][0xad8] ;  /* 0x0002b60000067ab9 */ /* 0x000fe20000000a00 */
[----:B------:R-:W-:Y:S01]  /*7d20*/  VIADD R0, R17, 0x40 ;  /* 0x0000004011007836 */ /* 0x000fe20000000000 */
[----:B------:R-:W-:Y:S01]  /*7d30*/  ULDC UR4, c[0x0][0xa8c] ;  /* 0x0002a30000047ab9 */ /* 0x000fe20000000800 */
[----:B0-----:R-:W-:Y:S01]  /*7d40*/  IMAD R3, R23, UR6, RZ ;  /* 0x0000000617037c24 */ /* 0x001fe2000f8e02ff */
[----:B------:R-:W-:Y:S01]  /*7d50*/  ISETP.GE.AND P2, PT, R17, UR4, PT ;  /* 0x0000000411007c0c */ /* 0x000fe2000bf46270 */
[----:B------:R-:W-:Y:S01]  /*7d60*/  IMAD.MOV.U32 R20, RZ, RZ, R48 ;  /* 0x000000ffff147224 */ /* 0x000fe200078e0030 */
[----:B------:R-:W-:Y:S01]  /*7d70*/  ISETP.GE.AND P3, PT, R0, UR4, PT ;  /* 0x0000000400007c0c */ /* 0x000fe2000bf66270 */
[----:B------:R-:W-:Y:S01]  /*7d80*/  IMAD.MOV.U32 R21, RZ, RZ, R53 ;  /* 0x000000ffff157224 */ /* 0x000fe200078e0035 */
[----:B------:R-:W-:Y:S01]  /*7d90*/  ULDC.64 UR8, c[0x0][0x208] ;  /* 0x0000820000087ab9 */ /* 0x000fe20000000a00 */
[C---:B------:R-:W-:Y:S02]  /*7da0*/  IMAD R3, R22.reuse, UR7, R3 ;  /* 0x0000000716037c24 */ /* 0x040fe4000f8e0203 */
[----:B------:R-:W-:Y:S01]  /*7db0*/  IMAD.WIDE.U32 R20, R22, UR6, R20 ;  /* 0x0000000616147c25 */ /* 0x000fe2000f8e0014 */
[----:B------:R-:W-:-:S03]  /*7dc0*/  ULDC.64 UR6, c[0x0][0xa80] ;  /* 0x0002a00000067ab9 */ /* 0x000fc60000000a00 */
[----:B------:R-:W-:Y:S01]  /*7dd0*/  IMAD.IADD R3, R21, 0x1, R3 ;  /* 0x0000000115037824 */ /* 0x000fe200078e0203 */
[----:B------:R-:W-:-:S04]  /*7de0*/  LEA R50, P5, R20, UR6, 0x1 ;  /* 0x0000000614327c11 */ /* 0x000fc8000f8a08ff */
[----:B------:R-:W-:-:S05]  /*7df0*/  LEA.HI.X R51, R20, UR7, R3, 0x1, P5 ;  /* 0x0000000714337c11 */ /* 0x000fca000a8f0c03 */
[----:B-----5:R1:W-:Y:S04]  /*7e00*/  @!P2 STG.E.128 desc[UR8][R50.64], R36 ;  /* 0x000000243200a986 */ /* 0x0203e8000c101d08 */
[----:B------:R1:W-:Y:S02]  /*7e10*/  @!P3 STG.E.128 desc[UR8][R50.64+0x80], R40 ;  /* 0x000080283200b986 */ /* 0x0003e4000c101d08 */
.L_x_284:
[----:B------:R-:W-:Y:S05]  /*7e20*/  BSYNC B1 ;  /* 0x0000000000017941 */ /* 0x000fea0003800000 */
.L_x_283:
[----:B------:R-:W-:Y:S04]  /*7e30*/  BSSY B1, `(.L_x_285) ;  /* 0x0000015000017945 */ /* 0x000fe80003800000 */
[----:B------:R-:W-:Y:S05]  /*7e40*/  @P4 BRA `(.L_x_286) ;  /* 0x00000000004c4947 */ /* 0x000fea0003800000 */
[----:B0-----:R-:W-:Y:S01]  /*7e50*/  IADD3 R3, P2, R22, 0x20, RZ ;  /* 0x0000002016037810 */ /* 0x001fe20007f5e0ff */
[----:B------:R-:W-:Y:S01]  /*7e60*/  ULDC.64 UR6, c[0x0][0xad8] ;  /* 0x0002b60000067ab9 */ /* 0x000fe20000000a00 */
[----:B------:R-:W-:Y:S01]  /*7e70*/  IMAD.MOV.U32 R20, RZ, RZ, R48 ;  /* 0x000000ffff147224 */ /* 0x000fe200078e0030 */
[----:B------:R-:W-:Y:S01]  /*7e80*/  ULDC UR4, c[0x0][0xa8c] ;  /* 0x0002a30000047ab9 */ /* 0x000fe20000000800 */
[----:B------:R-:W-:Y:S01]  /*7e90*/  IMAD.MOV.U32 R21, RZ, RZ, R53 ;  /* 0x000000ffff157224 */ /* 0x000fe200078e0035 */
[C---:B------:R-:W-:Y:S01]  /*7ea0*/  ISETP.GE.AND P3, PT, R17.reuse, UR4, PT ;  /* 0x0000000411007c0c */ /* 0x040fe2000bf66270 */
[----:B------:R-:W-:Y:S01]  /*7eb0*/  IMAD.X R0, RZ, RZ, R23, P2 ;  /* 0x000000ffff007224 */ /* 0x000fe200010e0617 */
[----:B------:R-:W-:Y:S01]  /*7ec0*/  ULDC.64 UR8, c[0x0][0x208] ;  /* 0x0000820000087ab9 */ /* 0x000fe20000000a00 */
[----:B-1---5:R-:W-:Y:S02]  /*7ed0*/  VIADD R36, R17, 0x40 ;  /* 0x0000004011247836 */ /* 0x022fe40000000000 */
[----:B------:R-:W-:-:S02]  /*7ee0*/  IMAD R0, R0, UR6, RZ ;  /* 0x0000000600007c24 */ /* 0x000fc4000f8e02ff */
[----:B------:R-:W-:Y:S01]  /*7ef0*/  IMAD.WIDE.U32 R20, R3, UR6, R20 ;  /* 0x0000000603147c25 */ /* 0x000fe2000f8e0014 */
[----:B------:R-:W-:-:S03]  /*7f00*/  ISETP.GE.AND P4, PT, R36, UR4, PT ;  /* 0x0000000424007c0c */ /* 0x000fc6000bf86270 */
[----:B------:R-:W-:Y:S01]  /*7f10*/  IMAD R3, R3, UR7, R0 ;  /* 0x0000000703037c24 */ /* 0x000fe2000f8e0200 */
[----:B------:R-:W-:Y:S02]  /*7f20*/  ULDC.64 UR6, c[0x0][0xa80] ;  /* 0x0002a00000067ab9 */ /* 0x000fe40000000a00 */
[----:B------:R-:W-:Y:S01]  /*7f30*/  LEA R36, P2, R20, UR6, 0x1 ;  /* 0x0000000614247c11 */ /* 0x000fe2000f8408ff */
[----:B------:R-:W-:-:S05]  /*7f40*/  IMAD.IADD R3, R21, 0x1, R3 ;  /* 0x0000000115037824 */ /* 0x000fca00078e0203 */
[----:B------:R-:W-:-:S05]  /*7f50*/  LEA.HI.X R37, R20, UR7, R3, 0x1, P2 ;  /* 0x0000000714257c11 */ /* 0x000fca00090f0c03 */
[----:B------:R2:W-:Y:S04]  /*7f60*/  @!P3 STG.E.128 desc[UR8][R36.64], R28 ;  /* 0x0000001c2400b986 */ /* 0x0005e8000c101d08 */
[----:B------:R2:W-:Y:S02]  /*7f70*/  @!P4 STG.E.128 desc[UR8][R36.64+0x80], R32 ;  /* 0x000080202400c986 */ /* 0x0005e4000c101d08 */
.L_x_286:
[----:B------:R-:W-:Y:S05]  /*7f80*/  BSYNC B1 ;  /* 0x0000000000017941 */ /* 0x000fea0003800000 */
.L_x_285:
        /* <DEDUP_REMOVED lines=10> */
[----:B--2--5:R-:W-:Y:S02]  /*8030*/  VIADD R28, R17, 0x40 ;  /* 0x00000040111c7836 */ /* 0x024fe40000000000 */
        /* <DEDUP_REMOVED lines=10> */
.L_x_288:
[----:B------:R-:W-:Y:S05]  /*80e0*/  BSYNC B1 ;  /* 0x0000000000017941 */ /* 0x000fea0003800000 */
.L_x_287:
[----:B------:R-:W-:Y:S05]  /*80f0*/  @P1 BRA `(.L_x_289) ;  /* 0x0000000c00301947 */ /* 0x000fea0003800000 */
[----:B0-----:R-:W-:Y:S01]  /*8100*/  IADD3 R3, P0, R22, 0x60, RZ ;  /* 0x0000006016037810 */ /* 0x001fe20007f1e0ff */
[----:B------:R-:W-:Y:S01]  /*8110*/  ULDC.64 UR6, c[0x0][0xad8] ;  /* 0x0002b60000067ab9 */ /* 0x000fe20000000a00 */
[----:B---3-5:R-:W-:Y:S01]  /*8120*/  IMAD.MOV.U32 R12, RZ, RZ, R48 ;  /* 0x000000ffff0c7224 */ /* 0x028fe200078e0030 */
[----:B------:R-:W-:Y:S01]  /*8130*/  ULDC UR4, c[0x0][0xa8c] ;  /* 0x0002a30000047ab9 */ /* 0x000fe20000000800 */
[----:B------:R-:W-:Y:S01]  /*8140*/  IMAD.MOV.U32 R13, RZ, RZ, R53 ;  /* 0x000000ffff0d7224 */ /* 0x000fe200078e0035 */
[----:B------:R-:W-:Y:S01]  /*8150*/  ISETP.GE.AND P1, PT, R17, UR4, PT ;  /* 0x0000000411007c0c */ /* 0x000fe2000bf26270 */
[----:B------:R-:W-:Y:S01]  /*8160*/  IMAD.X R22, RZ, RZ, R23, P0 ;  /* 0x000000ffff167224 */ /* 0x000fe200000e0617 */
[----:B------:R-:W-:Y:S01]  /*8170*/  ULDC.64 UR8, c[0x0][0x208] ;  /* 0x0000820000087ab9 */ /* 0x000fe20000000a00 */
[----:B------:R-:W-:-:S04]  /*8180*/  IMAD.WIDE.U32 R12, R3, UR6, R12 ;  /* 0x00000006030c7c25 */ /* 0x000fc8000f8e000c */
[----:B------:R-:W-:Y:S02]  /*8190*/  IMAD R22, R22, UR6, RZ ;  /* 0x0000000616167c24 */ /* 0x000fe4000f8e02ff */
[----:B------:R-:W-:Y:S02]  /*81a0*/  VIADD R0, R17, 0x40 ;  /* 0x0000004011007836 */ /* 0x000fe40000000000 */
[----:B------:R-:W-:Y:S01]  /*81b0*/  IMAD R3, R3, UR7, R22 ;  /* 0x0000000703037c24 */ /* 0x000fe2000f8e0216 */
[----:B------:R-:W-:Y:S02]  /*81c0*/  ULDC.64 UR6, c[0x0][0xa80] ;  /* 0x0002a00000067ab9 */ /* 0x000fe40000000a00 */
[----:B------:R-:W-:Y:S01]  /*81d0*/  LEA R14, P0, R12, UR6, 0x1 ;  /* 0x000000060c0e7c11 */ /* 0x000fe2000f8008ff */
[----:B------:R-:W-:-:S05]  /*81e0*/  IMAD.IADD R3, R13, 0x1, R3 ;  /* 0x000000010d037824 */ /* 0x000fca00078e0203 */
[----:B------:R-:W-:Y:S02]  /*81f0*/  LEA.HI.X R15, R12, UR7, R3, 0x1, P0 ;  /* 0x000000070c0f7c11 */ /* 0x000fe400080f0c03 */
[----:B------:R-:W-:-:S03]  /*8200*/  ISETP.GE.AND P0, PT, R0, UR4, PT ;  /* 0x0000000400007c0c */ /* 0x000fc6000bf06270 */
[----:B------:R4:W-:Y:S10]  /*8210*/  @!P1 STG.E.128 desc[UR8][R14.64], R4 ;  /* 0x000000040e009986 */ /* 0x0009f4000c101d08 */
[----:B------:R-:W-:Y:S05]  /*8220*/  @P0 BRA `(.L_x_289) ;  /* 0x0000000800e40947 */ /* 0x000fea0003800000 */
[----:B------:R-:W-:Y:S02]  /*8230*/  ULDC.64 UR6, c[0x0][0x208] ;  /* 0x0000820000067ab9 */ /* 0x000fe40000000a00 */
[----:B------:R0:W-:Y:S01]  /*8240*/  STG.E.128 desc[UR6][R14.64+0x80], R8 ;  /* 0x000080080e007986 */ /* 0x0001e2000c101d06 */
[----:B------:R-:W-:Y:S05]  /*8250*/  BRA `(.L_x_289) ;  /* 0x0000000800d87947 */ /* 0x000fea0003800000 */
.L_x_281:
[----:B------:R-:W-:Y:S01]  /*8260*/  R2UR UR4, R184 ;  /* 0x00000000b80472ca */ /* 0x000fe200000e0000 */
[----:B------:R-:W-:Y:S01]  /*8270*/  USHF.L.U32 UR8, UR61, 0x2, URZ ;  /* 0x000000023d087899 */ /* 0x000fe2000800063f */
[----:B------:R-:W-:Y:S01]  /*8280*/  IMAD.MOV.U32 R9, RZ, RZ, RZ ;  /* 0x000000ffff097224 */ /* 0x000fe200078e00ff */
[----:B------:R-:W-:Y:S01]  /*8290*/  ULDC.64 UR6, c[0x0][0xbd8] ;  /* 0x0002f60000067ab9 */ /* 0x000fe20000000a00 */
[----:B------:R-:W-:Y:S01]  /*82a0*/  ULDC.64 UR10, c[0x0][0x208] ;  /* 0x00008200000a7ab9 */ /* 0x000fe20000000a00 */
[----:B------:R-:W-:-:S04]  /*82b0*/  UISETP.NE.U32.AND UP0, UPT, UR6, URZ, UPT ;  /* 0x0000003f0600728c */ /* 0x000fc8000bf05070 */
[----:B------:R-:W-:-:S04]  /*82c0*/  UISETP.NE.AND.EX UP0, UPT, UR7, URZ, UPT, UP0 ;  /* 0x0000003f0700728c */ /* 0x000fc8000bf05300 */
[----:B------:R-:W-:Y:S02]  /*82d0*/  USHF.L.U64.HI UR9, UR61, 0x2, UR4 ;  /* 0x000000023d097899 */ /* 0x000fe40008010204 */
[----:B------:R-:W-:Y:S01]  /*82e0*/  UIADD3 UR4, UP1, UR8, UR6, URZ ;  /* 0x0000000608047290 */ /* 0x000fe2000ff3e03f */
[----:B------:R-:W0:Y:S01]  /*82f0*/  LDC R3, c[0x0][0xa88] ;  /* 0x0002a200ff037b82 */ /* 0x000e220000000800 */
[----:B------:R-:W-:Y:S02]  /*8300*/  PLOP3.LUT P1, PT, PT, PT, UP0, 0x80, 0x0 ;  /* 0x000000000000781c */ /* 0x000fe40003f2f008 */
[----:B------:R-:W-:Y:S02]  /*8310*/  UIADD3.X UR6, UR9, UR7, URZ, UP1, !UPT ;  /* 0x0000000709067290 */ /* 0x000fe40008ffe43f */
[----:B------:R-:W-:-:S04]  /*8320*/  IMAD.U32 R4, RZ, RZ, UR4 ;  /* 0x00000004ff047e24 */ /* 0x000fc8000f8e00ff */
[----:B------:R-:W-:Y:S01]  /*8330*/  IMAD.U32 R5, RZ, RZ, UR6 ;  /* 0x00000006ff057e24 */ /* 0x000fe2000f8e00ff */
[----:B------:R-:W-:Y:S02]  /*8340*/  ULDC.64 UR6, c[0x0][0xbe0] ;  /* 0x0002f80000067ab9 */ /* 0x000fe40000000a00 */
[----:B------:R-:W-:Y:S02]  /*8350*/  UISETP.NE.U32.AND UP1, UPT, UR6, URZ, UPT ;  /* 0x0000003f0600728c */ /* 0x000fe4000bf25070 */
[----:B------:R1:W5:Y:S02]  /*8360*/  @P1 LDG.E R9, desc[UR10][R4.64] ;  /* 0x0000000a04091981 */ /* 0x000364000c1e1900 */
[----:B------:R-:W-:-:S06]  /*8370*/  UISETP.NE.AND.EX UP1, UPT, UR7, URZ, UPT, UP1 ;  /* 0x0000003f0700728c */ /* 0x000fcc000bf25310 */
[----:B------:R-:W-:-:S05]  /*8380*/  PLOP3.LUT P2, PT, PT, PT, UP1, 0x80, 0x0 ;  /* 0x000000000000781c */ /* 0x000fca0003f4f018 */
[----:B------:R-:W-:-:S04]  /*8390*/  @UP1 UIADD3 UR6, UP2, UR8, UR6, URZ ;  /* 0x0000000608061290 */ /* 0x000fc8000ff5e03f */
[----:B------:R-:W-:Y:S02]  /*83a0*/  @UP1 UIADD3.X UR7, UR9, UR7, URZ, UP2, !UPT ;  /* 0x0000000709071290 */ /* 0x000fe400097fe43f */
[----:B------:R-:W-:-:S04]  /*83b0*/  IMAD.U32 R6, RZ, RZ, UR6 ;  /* 0x00000006ff067e24 */ /* 0x000fc8000f8e00ff */
[----:B------:R-:W-:Y:S01]  /*83c0*/  IMAD.U32 R7, RZ, RZ, UR7 ;  /* 0x00000007ff077e24 */ /* 0x000fe2000f8e00ff */
[----:B------:R-:W-:-:S04]  /*83d0*/  ISETP.GE.AND P0, PT, R192, 0x80, PT ;  /* 0x00000080c000780c */ /* 0x000fc80003f06270 */
[----:B0-----:R1:W5:Y:S01]  /*83e0*/  @P2 LDG.E R3, desc[UR10][R6.64] ;  /* 0x0000000a06032981 */ /* 0x001362000c1e1900 */
[----:B------:R-:W-:Y:S08]  /*83f0*/  @P2 BRA `(.L_x_290) ;  /* 0x0000000000142947 */ /* 0x000ff00003800000 */
[----:B------:R-:W-:Y:S05]  /*8400*/  @!P1 BRA `(.L_x_290) ;  /* 0x0000000000109947 */ /* 0x000fea0003800000 */
[----:B------:R-:W-:Y:S02]  /*8410*/  ULDC.64 UR6, c[0x0][0x208] ;  /* 0x0000820000067ab9 */ /* 0x000fe40000000a00 */
[----:B------:R-:W2:Y:S04]  /*8420*/  LDG.E R0, desc[UR6][R4.64] ;  /* 0x0000000604007981 */ /* 0x000ea8000c1e1900 */
[----:B-----5:R-:W2:Y:S02]  /*8430*/  LDG.E R3, desc[UR6][R4.64+0x4] ;  /* 0x0000040604037981 */ /* 0x020ea4000c1e1900 */
[----:B--2---:R-:W-:-:S07]  /*8440*/  IMAD.IADD R3, R3, 0x1, -R0 ;  /* 0x0000000103037824 */ /* 0x004fce00078e0a00 */
.L_x_290:
[----:B------:R-:W-:Y:S01]  /*8450*/  R2UR UR6, R23 ;  /* 0x00000000170672ca */ /* 0x000fe200000e0000 */
[----:B------:R-:W-:Y:S01]  /*8460*/  USEL UR61, UR61, URZ, !UP0 ;  /* 0x0000003f3d3d7287 */ /* 0x000fe2000c000000 */
[----:B------:R-:W-:Y:S01]  /*8470*/  R2UR UR4, R184 ;  /* 0x00000000b80472ca */ /* 0x000fe200000e0000 */
[----:B------:R-:W-:Y:S01]  /*8480*/  BSSY B1, `(.L_x_291) ;  /* 0x0000020000017945 */ /* 0x000fe20003800000 */
[----:B------:R-:W-:Y:S02]  /*8490*/  SHF.R.S32.HI R10, RZ, 0x1f, R17 ;  /* 0x0000001fff0a7819 */ /* 0x000fe40000011411 */
[----:B-----5:R-:W-:-:S07]  /*84a0*/  SHF.R.S32.HI R8, RZ, 0x1f, R9 ;  /* 0x0000001fff087819 */ /* 0x020fce0000011409 */
[----:B------:R-:W-:Y:S02]  /*84b0*/  USHF.R.S32.HI UR7, URZ, 0x1f, UR6 ;  /* 0x0000001f3f077899 */ /* 0x000fe40008011406 */
[----:B------:R-:W-:Y:S01]  /*84c0*/  USEL UR8, UR4, URZ, !UP0 ;  /* 0x0000003f04087287 */ /* 0x000fe2000c000000 */
[----:B------:R-:W-:Y:S11]  /*84d0*/  @P0 BRA `(.L_x_292) ;  /* 0x0000000000680947 */ /* 0x000ff60003800000 */
[----:B------:R-:W0:Y:S02]  /*84e0*/  S2R R0, SR_TID.X ;  /* 0x0000000000007919 */ /* 0x000e240000002100 */
[----:B0-----:R-:W-:-:S04]  /*84f0*/  IMAD R0, R22, 0x80, R0 ;  /* 0x0000008016007824 */ /* 0x001fc800078e0200 */
[----:B------:R-:W-:-:S05]  /*8500*/  VIADD R0, R0, 0xffffff80 ;  /* 0xffffff8000007836 */ /* 0x000fca0000000000 */
[----:B------:R-:W-:-:S13]  /*8510*/  ISETP.GE.AND P0, PT, R0, R3, PT ;  /* 0x000000030000720c */ /* 0x000fda0003f06270 */
[----:B------:R-:W-:Y:S05]  /*8520*/  @P0 BRA `(.L_x_292) ;  /* 0x0000000000540947 */ /* 0x000fea0003800000 */
[----:B------:R-:W-:Y:S01]  /*8530*/  R2UR UR6, R23 ;  /* 0x00000000170672ca */ /* 0x000fe200000e0000 */
[----:B------:R-:W-:Y:S01]  /*8540*/  ULDC.64 UR10, c[0x0][0xb70] ;  /* 0x0002dc00000a7ab9 */ /* 0x000fe20000000a00 */
[C---:B-1----:R-:W-:Y:S01]  /*8550*/  IADD3 R4, P0, R0.reuse, R9, RZ ;  /* 0x0000000900047210 */ /* 0x042fe20007f1e0ff */
[----:B------:R-:W-:Y:S02]  /*8560*/  UIMAD UR4, UR7, UR10, URZ ;  /* 0x0000000a070472a4 */ /* 0x000fe4000f8e023f */
[----:B------:R-:W-:Y:S01]  /*8570*/  IMAD.U32 R7, RZ, RZ, UR10 ;  /* 0x0000000aff077e24 */ /* 0x000fe2000f8e00ff */
[----:B------:R-:W-:Y:S01]  /*8580*/  ULDC.64 UR12, c[0x0][0x208] ;  /* 0x00008200000c7ab9 */ /* 0x000fe20000000a00 */
[----:B------:R-:W-:-:S06]  /*8590*/  LEA.HI.X.SX32 R5, R0, R8, 0x1, P0 ;  /* 0x0000000800057211 */ /* 0x000fcc00000f0eff */
[----:B------:R-:W-:Y:S02]  /*85a0*/  UIMAD UR4, UR6, UR11, UR4 ;  /* 0x0000000b060472a4 */ /* 0x000fe4000f8e0204 */
[----:B------:R-:W-:Y:S01]  /*85b0*/  IMAD.WIDE.U32 R4, R7, UR6, R4 ;  /* 0x0000000607047c25 */ /* 0x000fe2000f8e0004 */
[----:B------:R-:W-:Y:S02]  /*85c0*/  ULDC.64 UR10, c[0x0][0xb78] ;  /* 0x0002de00000a7ab9 */ /* 0x000fe40000000a00 */
[----:B------:R-:W-:Y:S01]  /*85d0*/  UIMAD UR6, UR8, UR10, URZ ;  /* 0x0000000a080672a4 */ /* 0x000fe2000f8e023f */
[----:B------:R-:W-:Y:S02]  /*85e0*/  VIADD R5, R5, UR4 ;  /* 0x0000000405057c36 */ /* 0x000fe40008000000 */
[----:B------:R-:W-:Y:S01]  /*85f0*/  IMAD.U32 R7, RZ, RZ, UR10 ;  /* 0x0000000aff077e24 */ /* 0x000fe2000f8e00ff */
[----:B------:R-:W-:-:S03]  /*8600*/  UIMAD UR6, UR61, UR11, UR6 ;  /* 0x0000000b3d0672a4 */ /* 0x000fc6000f8e0206 */
[----:B------:R-:W-:Y:S01]  /*8610*/  IMAD.WIDE.U32 R4, R7, UR61, R4 ;  /* 0x0000003d07047c25 */ /* 0x000fe2000f8e0004 */
[----:B------:R-:W-:-:S03]  /*8620*/  ULDC.64 UR10, c[0x0][0xb40] ;  /* 0x0002d000000a7ab9 */ /* 0x000fc60000000a00 */
[----:B------:R-:W-:Y:S01]  /*8630*/  VIADD R5, R5, UR6 ;  /* 0x0000000605057c36 */ /* 0x000fe20008000000 */
[----:B------:R-:W-:-:S04]  /*8640*/  LEA R6, P0, R4, UR10, 0x2 ;  /* 0x0000000a04067c11 */ /* 0x000fc8000f8010ff */
[----:B------:R-:W-:Y:S01]  /*8650*/  LEA.HI.X R7, R4, UR11, R5, 0x2, P0 ;  /* 0x0000000b04077c11 */ /* 0x000fe200080f1405 */
[----:B------:R-:W-:-:S05]  /*8660*/  IMAD.MOV.U32 R5, RZ, RZ, -0x800000 ;  /* 0xff800000ff057424 */ /* 0x000fca00078e00ff */
[----:B------:R0:W-:Y:S03]  /*8670*/  STG.E desc[UR12][R6.64], R5 ;  /* 0x0000000506007986 */ /* 0x0001e6000c10190c */
.L_x_292:
[----:B------:R-:W-:Y:S05]  /*8680*/  BSYNC B1 ;  /* 0x0000000000017941 */ /* 0x000fea0003800000 */
.L_x_291:
[----:B------:R-:W-:Y:S01]  /*8690*/  R2UR UR6, R23 ;  /* 0x00000000170672ca */ /* 0x000fe200000e0000 */
[----:B------:R-:W-:Y:S01]  /*86a0*/  ULDC.64 UR10, c[0x0][0xaa0] ;  /* 0x0002a800000a7ab9 */ /* 0x000fe20000000a00 */
[----:B-1----:R-:W-:Y:S01]  /*86b0*/  IMAD.MOV.U32 R4, RZ, RZ, R17 ;  /* 0x000000ffff047224 */ /* 0x002fe200078e0011 */
[----:B------:R-:W-:Y:S01]  /*86c0*/  BSSY B1, `(.L_x_293) ;  /* 0x000002f000017945 */ /* 0x000fe20003800000 */
[----:B0-----:R-:W-:Y:S02]  /*86d0*/  IMAD.MOV.U32 R5, RZ, RZ, R10 ;  /* 0x000000ffff057224 */ /* 0x001fe400078e000a */
[----:B------:R-:W-:Y:S02]  /*86e0*/  IMAD R0, R8, UR10, RZ ;  /* 0x0000000a08007c24 */ /* 0x000fe4000f8e02ff */
[----:B------:R-:W-:-:S04]  /*86f0*/  IMAD.WIDE.U32 R4, R9, UR10, R4 ;  /* 0x0000000a09047c25 */ /* 0x000fc8000f8e0004 */
[----:B------:R-:W-:Y:S01]  /*8700*/  IMAD R9, R9, UR11, R0 ;  /* 0x0000000b09097c24 */ /* 0x000fe2000f8e0200 */
[----:B------:R-:W-:Y:S01]  /*8710*/  ULDC.64 UR10, c[0x0][0xae0] ;  /* 0x0002b800000a7ab9 */ /* 0x000fe20000000a00 */
[----:B------:R-:W-:Y:S01]  /*8720*/  IMAD R3, R22, -0x80, R3 ;  /* 0xffffff8016037824 */ /* 0x000fe200078e0203 */
[----:B------:R-:W-:Y:S01]  /*8730*/  UIMAD UR4, UR7, UR10, URZ ;  /* 0x0000000a070472a4 */ /* 0x000fe2000f8e023f */
[----:B------:R-:W-:Y:S01]  /*8740*/  IMAD.IADD R5, R5, 0x1, R9 ;  /* 0x0000000105057824 */ /* 0x000fe200078e0209 */
[----:B------:R-:W-:Y:S01]  /*8750*/  SHF.R.S32.HI R9, RZ, 0x1f, R18 ;  /* 0x0000001fff097819 */ /* 0x000fe20000011412 */
[----:B------:R-:W-:Y:S01]  /*8760*/  IMAD.U32 R7, RZ, RZ, UR10 ;  /* 0x0000000aff077e24 */ /* 0x000fe2000f8e00ff */
[----:B------:R-:W-:Y:S01]  /*8770*/  UIMAD UR4, UR6, UR11, UR4 ;  /* 0x0000000b060472a4 */ /* 0x000fe2000f8e0204 */
[C---:B------:R-:W-:Y:S01]  /*8780*/  ISETP.GE.AND P2, PT, R18.reuse, R3, PT ;  /* 0x000000031200720c */ /* 0x040fe20003f46270 */
[----:B------:R-:W-:Y:S02]  /*8790*/  VIADD R6, R18, 0x40 ;  /* 0x0000004012067836 */ /* 0x000fe40000000000 */
[----:B------:R-:W-:Y:S01]  /*87a0*/  IMAD.WIDE.U32 R4, R7, UR6, R4 ;  /* 0x0000000607047c25 */ /* 0x000fe2000f8e0004 */
[----:B------:R-:W-:-:S02]  /*87b0*/  ULDC.64 UR6, c[0x0][0xae8] ;  /* 0x0002ba0000067ab9 */ /* 0x000fc40000000a00 */
[-C--:B------:R-:W-:Y:S01]  /*87c0*/  ISETP.GE.AND P1, PT, R6, R3.reuse, PT ;  /* 0x000000030600720c */ /* 0x080fe20003f26270 */
[----:B------:R-:W-:Y:S01]  /*87d0*/  VIADD R5, R5, UR4 ;  /* 0x0000000405057c36 */ /* 0x000fe20008000000 */
[----:B------:R-:W-:Y:S01]  /*87e0*/  UIMAD UR4, UR8, UR6, URZ ;  /* 0x00000006080472a4 */ /* 0x000fe2000f8e023f */
[----:B------:R-:W-:Y:S02]  /*87f0*/  VIADD R0, R18, 0x20 ;  /* 0x0000002012007836 */ /* 0x000fe40000000000 */
[----:B------:R-:W-:Y:S01]  /*8800*/  IMAD.U32 R7, RZ, RZ, UR6 ;  /* 0x00000006ff077e24 */ /* 0x000fe2000f8e00ff */
[----:B------:R-:W-:Y:S01]  /*8810*/  UIMAD UR4, UR61, UR7, UR4 ;  /* 0x000000073d0472a4 */ /* 0x000fe2000f8e0204 */
[----:B------:R-:W-:Y:S01]  /*8820*/  IMAD.MOV.U32 R8, RZ, RZ, R18 ;  /* 0x000000ffff087224 */ /* 0x000fe200078e0012 */
[----:B------:R-:W-:Y:S01]  /*8830*/  ISETP.GE.AND P3, PT, R0, R3, PT ;  /* 0x000000030000720c */ /* 0x000fe20003f66270 */
[----:B------:R-:W-:-:S04]  /*8840*/  IMAD.WIDE.U32 R6, R7, UR61, R4 ;  /* 0x0000003d07067c25 */ /* 0x000fc8000f8e0004 */
[----:B------:R-:W-:Y:S02]  /*8850*/  VIADD R0, R18, 0x60 ;  /* 0x0000006012007836 */ /* 0x000fe40000000000 */
[----:B------:R-:W-:Y:S02]  /*8860*/  VIADD R11, R7, UR4 ;  /* 0x00000004070b7c36 */ /* 0x000fe40008000000 */
[----:B------:R-:W-:Y:S01]  /*8870*/  IMAD.WIDE R8, R22, 0x80, R8 ;  /* 0x0000008016087825 */ /* 0x000fe200078e0208 */
[----:B------:R-:W-:Y:S01]  /*8880*/  ISETP.GE.AND P0, PT, R0, R3, PT ;  /* 0x000000030000720c */ /* 0x000fe20003f06270 */
[----:B------:R-:W-:-:S12]  /*8890*/  @P2 BRA `(.L_x_294) ;  /* 0x0000000000442947 */ /* 0x000fd80003800000 */
[----:B------:R-:W-:Y:S01]  /*88a0*/  ULDC.64 UR6, c[0x0][0xad8] ;  /* 0x0002b60000067ab9 */ /* 0x000fe20000000a00 */
[----:B------:R-:W-:Y:S01]  /*88b0*/  VIADD R0, R17, 0x40 ;  /* 0x0000004011007836 */ /* 0x000fe20000000000 */
[----:B------:R-:W-:Y:S01]  /*88c0*/  ULDC UR4, c[0x0][0xa8c] ;  /* 0x0002a30000047ab9 */ /* 0x000fe20000000800 */
[----:B------:R-:W-:Y:S01]  /*88d0*/  IMAD R3, R9, UR6, RZ ;  /* 0x0000000609037c24 */ /* 0x000fe2000f8e02ff */
        /* <DEDUP_REMOVED lines=11> */
[----:B------:R0:W-:Y:S04]  /*8990*/  @!P4 STG.E.128 desc[UR8][R12.64], RZ ;  /* 0x000000ff0c00c986 */ /* 0x0001e8000c101d08 */
[----:B------:R0:W-:Y:S02]  /*89a0*/  @!P5 STG.E.128 desc[UR8][R12.64+0x80], RZ ;  /* 0x000080ff0c00d986 */ /* 0x0001e4000c101d08 */
.L_x_294:
[----:B------:R-:W-:Y:S05]  /*89b0*/  BSYNC B1 ;  /* 0x0000000000017941 */ /* 0x000fea0003800000 */
.L_x_293:
[----:B------:R-:W-:Y:S04]  /*89c0*/  BSSY B1, `(.L_x_295) ;  /* 0x0000015000017945 */ /* 0x000fe80003800000 */
[----:B------:R-:W-:Y:S05]  /*89d0*/  @P3 BRA `(.L_x_296) ;  /* 0x00000000004c3947 */ /* 0x000fea0003800000 */
[----:B------:R-:W-:Y:S01]  /*89e0*/  IADD3 R3, P2, R8, 0x20, RZ ;  /* 0x0000002008037810 */ /* 0x000fe20007f5e0ff */
[----:B------:R-:W-:Y:S01]  /*89f0*/  ULDC.64 UR6, c[0x0][0xad8] ;  /* 0x0002b60000067ab9 */ /* 0x000fe20000000a00 */
[----:B------:R-:W-:Y:S01]  /*8a00*/  IMAD.MOV.U32 R4, RZ, RZ, R6 ;  /* 0x000000ffff047224 */ /* 0x000fe200078e0006 */
[----:B------:R-:W-:Y:S01]  /*8a10*/  ULDC UR4, c[0x0][0xa8c] ;  /* 0x0002a30000047ab9 */ /* 0x000fe20000000800 */
[----:B------:R-:W-:Y:S01]  /*8a20*/  IMAD.MOV.U32 R5, RZ, RZ, R11 ;  /* 0x000000ffff057224 */ /* 0x000fe200078e000b */
[C---:B------:R-:W-:Y:S01]  /*8a30*/  ISETP.GE.AND P3, PT, R17.reuse, UR4, PT ;  /* 0x0000000411007c0c */ /* 0x040fe2000bf66270 */
[----:B------:R-:W-:Y:S01]  /*8a40*/  IMAD.X R0, RZ, RZ, R9, P2 ;  /* 0x000000ffff007224 */ /* 0x000fe200010e0609 */
[----:B------:R-:W-:Y:S01]  /*8a50*/  ULDC.64 UR8, c[0x0][0x208] ;  /* 0x0000820000087ab9 */ /* 0x000fe20000000a00 */
[----:B------:R-:W-:Y:S02]  /*8a60*/  VIADD R10, R17, 0x40 ;  /* 0x00000040110a7836 */ /* 0x000fe40000000000 */
[----:B------:R-:W-:-:S02]  /*8a70*/  IMAD R0, R0, UR6, RZ ;  /* 0x0000000600007c24 */ /* 0x000fc4000f8e02ff */
[----:B------:R-:W-:Y:S01]  /*8a80*/  IMAD.WIDE.U32 R4, R3, UR6, R4 ;  /* 0x0000000603047c25 */ /* 0x000fe2000f8e0004 */
[----:B------:R-:W-:-:S03]  /*8a90*/  ISETP.GE.AND P4, PT, R10, UR4, PT ;  /* 0x000000040a007c0c */ /* 0x000fc6000bf86270 */
[----:B------:R-:W-:Y:S01]  /*8aa0*/  IMAD R3, R3, UR7, R0 ;  /* 0x0000000703037c24 */ /* 0x000fe2000f8e0200 */
[----:B------:R-:W-:Y:S02]  /*8ab0*/  ULDC.64 UR6, c[0x0][0xa80] ;  /* 0x0002a00000067ab9 */ /* 0x000fe40000000a00 */
[----:B0-----:R-:W-:Y:S01]  /*8ac0*/  LEA R12, P2, R4, UR6, 0x1 ;  /* 0x00000006040c7c11 */ /* 0x001fe2000f8408ff */
[----:B------:R-:W-:-:S05]  /*8ad0*/  IMAD.IADD R3, R5, 0x1, R3 ;  /* 0x0000000105037824 */ /* 0x000fca00078e0203 */
[----:B------:R-:W-:-:S05]  /*8ae0*/  LEA.HI.X R13, R4, UR7, R3, 0x1, P2 ;  /* 0x00000007040d7c11 */ /* 0x000fca00090f0c03 */
[----:B------:R1:W-:Y:S04]  /*8af0*/  @!P3 STG.E.128 desc[UR8][R12.64], RZ ;  /* 0x000000ff0c00b986 */ /* 0x0003e8000c101d08 */
[----:B------:R1:W-:Y:S02]  /*8b00*/  @!P4 STG.E.128 desc[UR8][R12.64+0x80], RZ ;  /* 0x000080ff0c00c986 */ /* 0x0003e4000c101d08 */
.L_x_296:
[----:B------:R-:W-:Y:S05]  /*8b10*/  BSYNC B1 ;  /* 0x0000000000017941 */ /* 0x000fea0003800000 */
.L_x_295:
        /* <DEDUP_REMOVED lines=16> */
[----:B01----:R-:W-:Y:S01]  /*8c20*/  LEA R12, P1, R4, UR6, 0x1 ;  /* 0x00000006040c7c11 */ /* 0x003fe2000f8208ff */
[----:B------:R-:W-:-:S05]  /*8c30*/  IMAD.IADD R3, R5, 0x1, R3 ;  /* 0x0000000105037824 */ /* 0x000fca00078e0203 */
[----:B------:R-:W-:-:S05]  /*8c40*/  LEA.HI.X R13, R4, UR7, R3, 0x1, P1 ;  /* 0x00000007040d7c11 */ /* 0x000fca00088f0c03 */
[----:B------:R2:W-:Y:S04]  /*8c50*/  @!P2 STG.E.128 desc[UR8][R12.64], RZ ;  /* 0x000000ff0c00a986 */ /* 0x0005e8000c101d08 */
[----:B------:R2:W-:Y:S02]  /*8c60*/  @!P3 STG.E.128 desc[UR8][R12.64+0x80], RZ ;  /* 0x000080ff0c00b986 */ /* 0x0005e4000c101d08 */
.L_x_298:
[----:B------:R-:W-:Y:S05]  /*8c70*/  BSYNC B1 ;  /* 0x0000000000017941 */ /* 0x000fea0003800000 */
.L_x_297:
        /* <DEDUP_REMOVED lines=18> */
[----:B------:R3:W-:Y:S04]  /*8da0*/  @!P1 STG.E.128 desc[UR8][R6.64], RZ ;  /* 0x000000ff06009986 */ /* 0x0007e8000c101d08 */
[----:B------:R3:W-:Y:S02]  /*8db0*/  @!P2 STG.E.128 desc[UR8][R6.64+0x80], RZ ;  /* 0x000080ff0600a986 */ /* 0x0007e4000c101d08 */
.L_x_289:
[----:B------:R-:W-:Y:S05]  /*8dc0*/  BSYNC B0 ;  /* 0x0000000000007941 */ /* 0x000fea0003800000 */
.L_x_280:
[----:B------:R-:W-:Y:S02]  /*8dd0*/  ULDC UR4, c[0x0][0xc14] ;  /* 0x0003050000047ab9 */ /* 0x000fe40000000800 */
[----:B------:R-:W-:-:S13]  /*8de0*/  ISETP.GE.AND P0, PT, R47, UR4, PT ;  /* 0x000000042f007c0c */ /* 0x000fda000bf06270 */
[----:B------:R-:W-:Y:S05]  /*8df0*/  @!P0 BRA `(.L_x_299) ;  /* 0xffffff7c00ec8947 */ /* 0x000fea000383ffff */
[----:B------:R-:W-:Y:S05]  /*8e00*/  EXIT ;  /* 0x000000000000794d */ /* 0x000fea0003800000 */
.L_x_255:
[----:B------:R-:W-:-:S08]  /*8e10*/  NOP ;  /* 0x0000000000007918 */ /* 0x000fd00000000000 */
[----:B0-----:R-:W0:-:S00]  /*8e20*/  USETMAXREG.DEALLOC.CTAPOOL 0x18 ;  /* 0x00000018000079c8 */ /* 0x001e0000080e0500 */
[----:B0-----:R-:W-:-:S06]  /*8e30*/  LOP3.LUT R0, R0, 0x3, RZ, 0xc0, !PT ;  /* 0x0000000300007812 */ /* 0x001fcc00078ec0ff */
[----:B------:R-:W0:Y:S02]  /*8e40*/  SHFL.IDX PT, R0, R0, RZ, 0x1f ;  /* 0x00001fff00007589 */ /* 0x000e2400000e0000 */
[----:B0-----:R-:W-:-:S13]  /*8e50*/  ISETP.NE.AND P0, PT, R0, RZ, PT ;  /* 0x000000ff0000720c */ /* 0x001fda0003f05270 */
[----:B------:R-:W-:Y:S05]  /*8e60*/  @P0 EXIT ;  /* 0x000000000000094d */ /* 0x000fea0003800000 */
[----:B------:R-:W0:Y:S01]  /*8e70*/  S2R R2, SR_TID.X ;  /* 0x0000000000027919 */ /* 0x000e220000002100 */
[----:B------:R-:W-:Y:S01]  /*8e80*/  LOP3.LUT R4, R4, 0xffffffdf, RZ, 0xc0, !PT ;  /* 0xffffffdf04047812 */ /* 0x000fe200078ec0ff */
[----:B------:R-:W-:Y:S01]  /*8e90*/  ULDC UR5, c[0x0][0xc14] ;  /* 0x0003050000057ab9 */ /* 0x000fe20000000800 */
[----:B------:R-:W-:Y:S01]  /*8ea0*/  IMAD.MOV.U32 R0, RZ, RZ, RZ ;  /* 0x000000ffff007224 */ /* 0x000fe200078e00ff */
[----:B------:R-:W-:Y:S01]  /*8eb0*/  ULDC.64 UR6, c[0x0][0x208] ;  /* 0x0000820000067ab9 */ /* 0x000fe20000000a00 */
[----:B------:R-:W-:Y:S01]  /*8ec0*/  ULDC UR4, c[0x0][0xc10] ;  /* 0x0003040000047ab9 */ /* 0x000fe20000000800 */
[----:B0-----:R-:W-:-:S04]  /*8ed0*/  LOP3.LUT R8, R2, 0x1f, RZ, 0xc0, !PT ;  /* 0x0000001f02087812 */ /* 0x001fc800078ec0ff */
[----:B------:R-:W-:-:S13]  /*8ee0*/  ISETP.NE.AND P0, PT, R8, 0x1f, PT ;  /* 0x0000001f0800780c */ /* 0x000fda0003f05270 */
[----:B------:R-:W-:Y:S02]  /*8ef0*/  @P0 LOP3.LUT R4, R4, 0x20, RZ, 0xfc, !PT ;  /* 0x0000002004040812 */ /* 0x000fe400078efcff */
[----:B------:R-:W-:-:S13]  /*8f00*/  ISETP.GE.OR P0, PT, R8, UR5, !P0 ;  /* 0x0000000508007c0c */ /* 0x000fda000c706670 */
[----:B------:R-:W0:Y:S02]  /*8f10*/  @!P0 LDC.64 R2, c[0x0][0xc58] ;  /* 0x00031600ff028b82 */ /* 0x000e240000000a00 */
[----:B0-----:R-:W-:-:S05]  /*8f20*/  @!P0 IMAD.WIDE.U32 R2, R8, 0x4, R2 ;  /* 0x0000000408028825 */ /* 0x001fca00078e0002 */
[----:B------:R-:W2:Y:S01]  /*8f30*/  @!P0 LDG.E R0, desc[UR6][R2.64] ;  /* 0x0000000602008981 */ /* 0x000ea2000c1e1900 */
[C---:B------:R-:W-:Y:S01]  /*8f40*/  ISETP.NE.AND P1, PT, R8.reuse, RZ, PT ;  /* 0x000000ff0800720c */ /* 0x040fe20003f25270 */
[----:B------:R-:W0:Y:S01]  /*8f50*/  S2UR UR6, SR_CTAID.X ;  /* 0x00000000000679c3 */ /* 0x000e220000002500 */
[----:B------:R-:W-:Y:S01]  /*8f60*/  ISETP.GE.U32.AND P0, PT, R8, 0x2, PT ;  /* 0x000000020800780c */ /* 0x000fe20003f06070 */
[----:B------:R-:W-:Y:S01]  /*8f70*/  IMAD.MOV.U32 R16, RZ, RZ, RZ ;  /* 0x000000ffff107224 */ /* 0x000fe200078e00ff */
[----:B------:R-:W-:Y:S01]  /*8f80*/  LOP3.LUT R4, R4, 0xfffffffe, RZ, 0xc0, !PT ;  /* 0xfffffffe04047812 */ /* 0x000fe200078ec0ff */
[----:B------:R-:W-:-:S08]  /*8f90*/  IMAD.MOV.U32 R19, RZ, RZ, RZ ;  /* 0x000000ffff137224 */ /* 0x000fd000078e00ff */
[----:B------:R-:W-:-:S04]  /*8fa0*/  @P1 LOP3.LUT R4, R4, 0x1, RZ, 0xfc, !PT ;  /* 0x0000000104041812 */ /* 0x000fc800078efcff */
[----:B------:R-:W-:-:S04]  /*8fb0*/  LOP3.LUT R4, R4, 0xffffffef, RZ, 0xc0, !PT ;  /* 0xffffffef04047812 */ /* 0x000fc800078ec0ff */
[----:B------:R-:W-:-:S04]  /*8fc0*/  @P0 LOP3.LUT R4, R4, 0x10, RZ, 0xfc, !PT ;  /* 0x0000001004040812 */ /* 0x000fc800078efcff */
[----:B------:R-:W-:Y:S01]  /*8fd0*/  LOP3.LUT R4, R4, 0xfffffff7, RZ, 0xc0, !PT ;  /* 0xfffffff704047812 */ /* 0x000fe200078ec0ff */
[----:B--2---:R-:W1:Y:S02]  /*8fe0*/  SHFL.UP PT, R5, R0, 0x1, RZ ;  /* 0x0420000000057989 */ /* 0x004e6400000e00ff */
[----:B-1----:R-:W-:-:S05]  /*8ff0*/  SEL R5, R5, RZ, P1 ;  /* 0x000000ff05057207 */ /* 0x002fca0000800000 */
[----:B------:R-:W-:-:S05]  /*9000*/  IMAD.IADD R5, R0, 0x1, R5 ;  /* 0x0000000100057824 */ /* 0x000fca00078e0205 */
[----:B------:R-:W1:Y:S02]  /*9010*/  SHFL.UP PT, R6, R5, 0x2, RZ ;  /* 0x0440000005067989 */ /* 0x000e6400000e00ff */
[----:B-1----:R-:W-:Y:S02]  /*9020*/  SEL R6, R6, RZ, P0 ;  /* 0x000000ff06067207 */ /* 0x002fe40000000000 */
[----:B------:R-:W-:-:S03]  /*9030*/  ISETP.GE.U32.AND P0, PT, R8, 0x4, PT ;  /* 0x000000040800780c */ /* 0x000fc60003f06070 */
[----:B------:R-:W-:-:S05]  /*9040*/  IMAD.IADD R6, R5, 0x1, R6 ;  /* 0x0000000105067824 */ /* 0x000fca00078e0206 */
[----:B------:R-:W1:Y:S05]  /*9050*/  SHFL.UP PT, R7, R6, 0x4, RZ ;  /* 0x0480000006077989 */ /* 0x000e6a00000e00ff */
[----:B------:R-:W-:-:S04]  /*9060*/  @P0 LOP3.LUT R4, R4, 0x8, RZ, 0xfc, !PT ;  /* 0x0000000804040812 */ /* 0x000fc800078efcff */
[----:B------:R-:W-:Y:S02]  /*9070*/  LOP3.LUT R4, R4, 0xfffffffb, RZ, 0xc0, !PT ;  /* 0xfffffffb04047812 */ /* 0x000fe400078ec0ff */
        /* <DEDUP_REMOVED lines=10> */
[----:B------:R-:W-:Y:S02]  /*9120*/  @P0 LOP3.LUT R4, R4, 0x2, RZ, 0xfc, !PT ;  /* 0x0000000204040812 */ /* 0x000fe400078efcff */
[----:B-1----:R-:W-:-:S04]  /*9130*/  SEL R2, R2, RZ, P0 ;  /* 0x000000ff02027207 */ /* 0x002fc80000000000 */
[----:B------:R-:W-:-:S05]  /*9140*/  IADD3 R2, R3, R2, RZ ;  /* 0x0000000203027210 */ /* 0x000fca0007ffe0ff */
[----:B------:R-:W1:Y:S02]  /*9150*/  SHFL.IDX PT, R5, R2, 0x1f, 0x1f ;  /* 0x03e01f0002057f89 */ /* 0x000e6400000e0000 */
[----:B-1----:R-:W-:-:S04]  /*9160*/  IMAD R5, R5, UR4, RZ ;  /* 0x0000000405057c24 */ /* 0x002fc8000f8e02ff */
[----:B------:R-:W-:Y:S01]  /*9170*/  IMAD.MOV.U32 R6, RZ, RZ, R5 ;  /* 0x000000ffff067224 */ /* 0x000fe200078e0005 */
[----:B0-----:R-:W-:-:S13]  /*9180*/  ISETP.GT.AND P0, PT, R5, UR6, PT ;  /* 0x0000000605007c0c */ /* 0x001fda000bf04270 */
[----:B------:R-:W-:Y:S05]  /*9190*/  @P0 BRA `(.L_x_300) ;  /* 0x0000000000c40947 */ /* 0x000fea0003800000 */
[----:B------:R-:W-:Y:S01]  /*91a0*/  IMAD.MOV.U32 R5, RZ, RZ, R6 ;  /* 0x000000ffff057224 */ /* 0x000fe200078e0006 */
[----:B------:R-:W-:Y:S01]  /*91b0*/  ULDC UR5, c[0x0][0xc14] ;  /* 0x0003050000057ab9 */ /* 0x000fe20000000800 */
[----:B------:R-:W-:Y:S01]  /*91c0*/  IMAD.MOV.U32 R19, RZ, RZ, RZ ;  /* 0x000000ffff137224 */ /* 0x000fe200078e00ff */
[----:B------:R-:W-:Y:S01]  /*91d0*/  ULDC UR7, c[0x0][0xc14] ;  /* 0x0003050000077ab9 */ /* 0x000fe20000000800 */
[----:B------:R-:W-:-:S05]  /*91e0*/  ULDC UR4, c[0x0][0xc10] ;  /* 0x0003040000047ab9 */ /* 0x000fca0000000800 */
.L_x_304:
[----:B------:R-:W-:Y:S02]  /*91f0*/  VIADD R0, R19, 0x1f ;  /* 0x0000001f13007836 */ /* 0x000fe40000000000 */
[----:B------:R-:W-:-:S03]  /*9200*/  IMAD.U32 R19, RZ, RZ, UR7 ;  /* 0x00000007ff137e24 */ /* 0x000fc6000f8e00ff */
[----:B------:R-:W-:-:S13]  /*9210*/  ISETP.GE.AND P0, PT, R0, UR5, PT ;  /* 0x0000000500007c0c */ /* 0x000fda000bf06270 */
[----:B------:R-:W-:Y:S05]  /*9220*/  @P0 BRA `(.L_x_301) ;  /* 0x0000000400440947 */ /* 0x000fea0003800000 */
[----:B------:R-:W0:Y:S01]  /*9230*/  S2R R2, SR_TID.X ;  /* 0x0000000000027919 */ /* 0x000e220000002100 */
[----:B------:R-:W-:Y:S01]  /*9240*/  IMAD.MOV.U32 R19, RZ, RZ, R0 ;  /* 0x000000ffff137224 */ /* 0x000fe200078e0000 */
[----:B------:R-:W-:Y:S01]  /*9250*/  BSSY B0, `(.L_x_302) ;  /* 0x000000b000007945 */ /* 0x000fe20003800000 */
[----:B------:R-:W-:Y:S01]  /*9260*/  IMAD.MOV.U32 R0, RZ, RZ, RZ ;  /* 0x000000ffff007224 */ /* 0x000fe200078e00ff */
[----:B0-----:R-:W-:-:S04]  /*9270*/  LOP3.LUT R8, R2, 0x1f, RZ, 0xc0, !PT ;  /* 0x0000001f02087812 */ /* 0x001fc800078ec0ff */
[C---:B------:R-:W-:Y:S01]  /*9280*/  ISETP.NE.AND P1, PT, R8.reuse, 0x1f, PT ;  /* 0x0000001f0800780c */ /* 0x040fe20003f25270 */
[----:B------:R-:W-:-:S05]  /*9290*/  IMAD.IADD R7, R8, 0x1, R19 ;  /* 0x0000000108077824 */ /* 0x000fca00078e0213 */
[----:B------:R-:W-:-:S13]  /*92a0*/  ISETP.GE.OR P0, PT, R7, UR5, !P1 ;  /* 0x0000000507007c0c */ /* 0x000fda000cf06670 */
[----:B------:R-:W-:Y:S05]  /*92b0*/  @P0 BRA `(.L_x_303) ;  /* 0x0000000000100947 */ /* 0x000fea0003800000 */
[----:B------:R-:W0:Y:S01]  /*92c0*/  LDC.64 R2, c[0x0][0xc58] ;  /* 0x00031600ff027b82 */ /* 0x000e220000000a00 */
[----:B------:R-:W-:Y:S01]  /*92d0*/  ULDC.64 UR8, c[0x0][0x208] ;  /* 0x0000820000087ab9 */ /* 0x000fe20000000a00 */
[----:B0-----:R-:W-:-:S05]  /*92e0*/  IMAD.WIDE R2, R7, 0x4, R2 ;  /* 0x0000000407027825 */ /* 0x001fca00078e0202 */
[----:B------:R0:W5:Y:S02]  /*92f0*/  LDG.E R0, desc[UR8][R2.64] ;  /* 0x0000000802007981 */ /* 0x000164000c1e1900 */
.L_x_303:
[----:B------:R-:W-:Y:S05]  /*9300*/  BSYNC B0 ;  /* 0x0000000000007941 */ /* 0x000fea0003800000 */
.L_x_302:
[----:B0----5:R-:W0:Y:S01]  /*9310*/  SHFL.UP PT, R2, R0, 0x1, RZ ;  /* 0x0420000000027989 */ /* 0x021e2200000e00ff */
[C---:B------:R-:W-:Y:S02]  /*9320*/  ISETP.NE.AND P0, PT, R8.reuse, RZ, PT ;  /* 0x000000ff0800720c */ /* 0x040fe40003f05270 */
[----:B------:R-:W-:Y:S02]  /*9330*/  ISETP.GE.U32.AND P1, PT, R8, 0x2, PT ;  /* 0x000000020800780c */ /* 0x000fe40003f26070 */
[----:B0-----:R-:W-:Y:S02]  /*9340*/  SEL R3, R2, RZ, P0 ;  /* 0x000000ff02037207 */ /* 0x001fe40000000000 */
[----:B------:R-:W-:-:S03]  /*9350*/  ISETP.GE.U32.AND P0, PT, R8, 0x4, PT ;  /* 0x000000040800780c */ /* 0x000fc60003f06070 */
[----:B------:R-:W-:-:S05]  /*9360*/  IMAD.IADD R3, R0, 0x1, R3 ;  /* 0x0000000100037824 */ /* 0x000fca00078e0203 */
[----:B------:R-:W0:Y:S02]  /*9370*/  SHFL.UP PT, R2, R3, 0x2, RZ ;  /* 0x0440000003027989 */ /* 0x000e2400000e00ff */
        /* <DEDUP_REMOVED lines=8> */
[----:B0-----:R-:W-:-:S05]  /*9400*/  SEL R6, R6, RZ, P1 ;  /* 0x000000ff06067207 */ /* 0x001fca0000800000 */
[----:B------:R-:W-:-:S05]  /*9410*/  IMAD.IADD R6, R7, 0x1, R6 ;  /* 0x0000000107067824 */ /* 0x000fca00078e0206 */
[----:B------:R-:W0:Y:S02]  /*9420*/  SHFL.UP PT, R8, R6, 0x10, RZ ;  /* 0x0600000006087989 */ /* 0x000e2400000e00ff */
[----:B0-----:R-:W-:-:S05]  /*9430*/  SEL R9, R8, RZ, P0 ;  /* 0x000000ff08097207 */ /* 0x001fca0000000000 */
[----:B------:R-:W-:-:S05]  /*9440*/  IMAD.IADD R9, R6, 0x1, R9 ;  /* 0x0000000106097824 */ /* 0x000fca00078e0209 */
[----:B------:R-:W0:Y:S02]  /*9450*/  SHFL.IDX PT, R3, R9, 0x1f, 0x1f ;  /* 0x03e01f0009037f89 */ /* 0x000e2400000e0000 */
[----:B0-----:R-:W-:-:S04]  /*9460*/  IMAD R6, R3, UR4, RZ ;  /* 0x0000000403067c24 */ /* 0x001fc8000f8e02ff */
[----:B------:R-:W-:-:S05]  /*9470*/  IMAD.IADD R5, R6, 0x1, R5 ;  /* 0x0000000106057824 */ /* 0x000fca00078e0205 */
[----:B------:R-:W-:-:S13]  /*9480*/  ISETP.GT.AND P0, PT, R5, UR6, PT ;  /* 0x0000000605007c0c */ /* 0x000fda000bf04270 */
[----:B------:R-:W-:Y:S05]  /*9490*/  @!P0 BRA `(.L_x_304) ;  /* 0xfffffffc00548947 */ /* 0x000fea000383ffff */
[----:B------:R-:W-:-:S07]  /*94a0*/  IMAD.MOV.U32 R2, RZ, RZ, R9 ;  /* 0x000000ffff027224 */ /* 0x000fce00078e0009 */
.L_x_300:
[----:B------:R-:W-:-:S04]  /*94b0*/  IMAD.IADD R7, R5, 0x1, -R6 ;  /* 0x0000000105077824 */ /* 0x000fc800078e0a06 */
[----:B------:R-:W-:-:S05]  /*94c0*/  IMAD R3, R2, UR4, R7 ;  /* 0x0000000402037c24 */ /* 0x000fca000f8e0207 */
[----:B------:R-:W-:-:S13]  /*94d0*/  ISETP.GT.AND P0, PT, R3, UR6, PT ;  /* 0x0000000603007c0c */ /* 0x000fda000bf04270 */
[----:B------:R-:W-:-:S04]  /*94e0*/  VOTE.ANY R8, PT, !P0 ;  /* 0x0000000000087806 */ /* 0x000fc800040e0100 */
[----:B------:R-:W0:Y:S01]  /*94f0*/  POPC R5, R8 ;  /* 0x0000000800057309 */ /* 0x000e220000000000 */
[----:B------:R-:W-:Y:S01]  /*9500*/  ISETP.NE.AND P0, PT, R8, RZ, PT ;  /* 0x000000ff0800720c */ /* 0x000fe20003f05270 */
[----:B0-----:R-:W0:Y:S02]  /*9510*/  SHFL.IDX PT, R0, R0, R5, 0x1f ;  /* 0x00001f0500007589 */ /* 0x001e2400000e0000 */
[----:B0-----:R-:W-:-:S04]  /*9520*/  IABS R6, R0 ;  /* 0x0000000000067213 */ /* 0x001fc80000000000 */
[----:B------:R-:W0:Y:S08]  /*9530*/  I2F.RP R9, R6 ;  /* 0x0000000600097306 */ /* 0x000e300000209400 */
[----:B0-----:R-:W0:Y:S02]  /*9540*/  MUFU.RCP R9, R9 ;  /* 0x0000000900097308 */ /* 0x001e240000001000 */
[----:B0-----:R-:W-:-:S06]  /*9550*/  VIADD R3, R9, 0xffffffe ;  /* 0x0ffffffe09037836 */ /* 0x001fcc0000000000 */
[----:B------:R-:W0:Y:S02]  /*9560*/  F2I.FTZ.U32.TRUNC.NTZ R3, R3 ;  /* 0x0000000300037305 */ /* 0x000e24000021f000 */
[----:B0-----:R-:W-:Y:S01]  /*9570*/  IMAD.MOV R11, RZ, RZ, -R3 ;  /* 0x000000ffff0b7224 */ /* 0x001fe200078e0a03 */
[----:B------:R-:W-:Y:S06]  /*9580*/  @!P0 BRA `(.L_x_305) ;  /* 0x0000000000088947 */ /* 0x000fec0003800000 */
[----:B------:R-:W-:-:S05]  /*9590*/  VIADD R9, R5, 0xffffffff ;  /* 0xffffffff05097836 */ /* 0x000fca0000000000 */
[----:B------:R0:W1:Y:S02]  /*95a0*/  SHFL.IDX PT, R16, R2, R9, 0x1f ;  /* 0x00001f0902107589 */ /* 0x00006400000e0000 */
.L_x_305:
[----:B-1----:R-:W-:Y:S02]  /*95b0*/  IMAD R16, R16, UR4, R7 ;  /* 0x0000000410107c24 */ /* 0x002fe4000f8e0207 */
[----:B------:R-:W-:Y:S02]  /*95c0*/  IMAD R7, R11, R6, RZ ;  /* 0x000000060b077224 */ /* 0x000fe400078e02ff */
[----:B0-----:R-:W-:Y:S01]  /*95d0*/  IMAD.MOV.U32 R2, RZ, RZ, RZ ;  /* 0x000000ffff027224 */ /* 0x001fe200078e00ff */
[----:B------:R-:W-:Y:S01]  /*95e0*/  IADD3 R17, -R16, UR6, RZ ;  /* 0x0000000610117c10 */ /* 0x000fe2000fffe1ff */
[----:B------:R-:W-:Y:S02]  /*95f0*/  IMAD.IADD R19, R5, 0x1, R19 ;  /* 0x0000000105137824 */ /* 0x000fe400078e0213 */
[----:B------:R-:W-:Y:S01]  /*9600*/  IMAD.HI.U32 R2, R3, R7, R2 ;  /* 0x0000000703027227 */ /* 0x000fe200078e0002 */
[----:B------:R-:W-:Y:S02]  /*9610*/  IABS R7, R0 ;  /* 0x0000000000077213 */ /* 0x000fe40000000000 */
[----:B------:R-:W-:-:S03]  /*9620*/  IABS R3, R17 ;  /* 0x0000001100037213 */ /* 0x000fc60000000000 */
[----:B------:R-:W-:Y:S02]  /*9630*/  IMAD.MOV R7, RZ, RZ, -R7 ;  /* 0x000000ffff077224 */ /* 0x000fe400078e0a07 */
[----:B------:R-:W-:-:S04]  /*9640*/  IMAD.HI.U32 R2, R2, R3, RZ ;  /* 0x0000000302027227 */ /* 0x000fc800078e00ff */
[----:B------:R-:W-:-:S05]  /*9650*/  IMAD R3, R2, R7, R3 ;  /* 0x0000000702037224 */ /* 0x000fca00078e0203 */
[----:B------:R-:W-:-:S13]  /*9660*/  ISETP.GT.U32.AND P0, PT, R6, R3, PT ;  /* 0x000000030600720c */ /* 0x000fda0003f04070 */
[----:B------:R-:W-:Y:S02]  /*9670*/  @!P0 IMAD.IADD R3, R3, 0x1, -R6 ;  /* 0x0000000103038824 */ /* 0x000fe400078e0a06 */
[----:B------:R-:W-:-:S03]  /*9680*/  @!P0 VIADD R2, R2, 0x1 ;  /* 0x0000000102028836 */ /* 0x000fc60000000000 */
[----:B------:R-:W-:Y:S02]  /*9690*/  ISETP.GE.U32.AND P0, PT, R3, R6, PT ;  /* 0x000000060300720c */ /* 0x000fe40003f06070 */
[----:B------:R-:W-:-:S11]  /*96a0*/  LOP3.LUT R3, R17, R0, RZ, 0x3c, !PT ;  /* 0x0000000011037212 */ /* 0x000fd600078e3cff */
[----:B------:R-:W-:Y:S01]  /*96b0*/  @P0 VIADD R2, R2, 0x1 ;  /* 0x0000000102020836 */ /* 0x000fe20000000000 */
[----:B------:R-:W-:-:S13]  /*96c0*/  ISETP.GE.AND P0, PT, R3, RZ, PT ;  /* 0x000000ff0300720c */ /* 0x000fda0003f06270 */
[----:B------:R-:W-:Y:S01]  /*96d0*/  @!P0 IMAD.MOV R2, RZ, RZ, -R2 ;  /* 0x000000ffff028224 */ /* 0x000fe200078e0a02 */
[----:B------:R-:W-:-:S13]  /*96e0*/  ISETP.NE.AND P0, PT, R0, RZ, PT ;  /* 0x000000ff0000720c */ /* 0x000fda0003f05270 */
[----:B------:R-:W-:-:S05]  /*96f0*/  @!P0 LOP3.LUT R2, RZ, R0, RZ, 0x33, !PT ;  /* 0x00000000ff028212 */ /* 0x000fca00078e33ff */
[--C-:B------:R-:W-:Y:S02]  /*9700*/  IMAD.MOV R3, RZ, RZ, -R2.reuse ;  /* 0x000000ffff037224 */ /* 0x100fe400078e0a02 */
[----:B------:R-:W-:Y:S02]  /*9710*/  IMAD.MOV.U32 R18, RZ, RZ, R2 ;  /* 0x000000ffff127224 */ /* 0x000fe400078e0002 */
[----:B------:R-:W-:Y:S01]  /*9720*/  IMAD R17, R0, R3, R17 ;  /* 0x0000000300117224 */ /* 0x000fe200078e0211 */
[----:B------:R-:W-:Y:S06]  /*9730*/  BRA `(.L_x_306) ;  /* 0x00000000000c7947 */ /* 0x000fec0003800000 */
.L_x_301:
[----:B------:R-:W-:Y:S02]  /*9740*/  IMAD.MOV.U32 R17, RZ, RZ, RZ ;  /* 0x000000ffff117224 */ /* 0x000fe400078e00ff */
[----:B------:R-:W-:Y:S02]  /*9750*/  IMAD.U32 R16, RZ, RZ, UR6 ;  /* 0x00000006ff107e24 */ /* 0x000fe4000f8e00ff */
[----:B------:R-:W-:-:S07]  /*9760*/  IMAD.MOV.U32 R18, RZ, RZ, RZ ;  /* 0x000000ffff127224 */ /* 0x000fce00078e00ff */
.L_x_306:
[----:B------:R-:W0:Y:S01]  /*9770*/  S2R R0, SR_TID.X ;  /* 0x0000000000007919 */ /* 0x000e220000002100 */
[----:B------:R-:W-:Y:S01]  /*9780*/  STL [R1+0x28], RZ ;  /* 0x000028ff01007387 */ /* 0x000fe20000100800 */
[----:B0-----:R-:W-:-:S04]  /*9790*/  LOP3.LUT R0, R0, 0x1f, RZ, 0xc0, !PT ;  /* 0x0000001f00007812 */ /* 0x001fc800078ec0ff */
[----:B------:R-:W-:-:S13]  /*97a0*/  ISETP.NE.AND P0, PT, R0, RZ, PT ;  /* 0x000000ff0000720c */ /* 0x000fda0003f05270 */
[----:B------:R-:W0:Y:S01]  /*97b0*/  @!P0 S2R R3, SR_CgaCtaId ;  /* 0x0000000000038919 */ /* 0x000e220000008800 */
[----:B------:R-:W-:-:S04]  /*97c0*/  @!P0 MOV R0, 0x400 ;  /* 0x0000040000008802 */ /* 0x000fc80000000f00 */
[----:B0-----:R-:W-:-:S05]  /*97d0*/  @!P0 LEA R0, R3, R0, 0x18 ;  /* 0x0000000003008211 */ /* 0x001fca00078ec0ff */
[----:B------:R0:W-:Y:S01]  /*97e0*/  @!P0 STS.128 [R0+0x348d0], R16 ;  /* 0x0348d01000008388 */ /* 0x0001e20000000c00 */
[----:B------:R-:W-:Y:S06]  /*97f0*/  BAR.ARV 0x5, 0x120 ;  /* 0x0144800000007b1d */ /* 0x000fec0000002000 */
[----:B------:R-:W-:Y:S01]  /*9800*/  ISETP.GE.AND P0, PT, R19, UR5, PT ;  /* 0x0000000513007c0c */ /* 0x000fe2000bf06270 */
[----:B0-----:R-:W-:-:S05]  /*9810*/  IMAD.MOV.U32 R0, RZ, RZ, 0x1 ;  /* 0x00000001ff007424 */ /* 0x001fca00078e00ff */
[----:B------:R0:W-:Y:S04]  /*9820*/  STL [R1+0x8], R0 ;  /* 0x0000080001007387 */ /* 0x0001e80000100800 */
[----:B------:R0:W-:Y:S03]  /*9830*/  STL [R1], RZ ;  /* 0x000000ff01007387 */ /* 0x0001e60000100800 */
[----:B------:R-:W-:Y:S05]  /*9840*/  @P0 BRA `(.L_x_307) ;  /* 0x0000003c00d00947 */ /* 0x000fea0003800000 */
[----:B0-----:R-:W-:Y:S01]  /*9850*/  IMAD.MOV.U32 R0, RZ, RZ, 0x1 ;  /* 0x00000001ff007424 */ /* 0x001fe200078e00ff */
[----:B------:R0:W-:Y:S01]  /*9860*/  STL [R1], RZ ;  /* 0x000000ff01007387 */ /* 0x0001e20000100800 */
[----:B------:R-:W-:Y:S01]  /*9870*/  ULDC UR38, c[0x0][0xc] ;  /* 0x0000030000267ab9 */ /* 0x000fe20000000800 */
[----:B------:R-:W-:Y:S02]  /*9880*/  ULDC.64 UR36, c[0x0][0x198] ;  /* 0x0000660000247ab9 */ /* 0x000fe40000000a00 */
[----:B------:R0:W-:Y:S04]  /*9890*/  STL [R1+0x8], R0 ;  /* 0x0000080001007387 */ /* 0x0001e80000100800 */
[----:B------:R0:W-:Y:S02]  /*98a0*/  STL [R1+0x28], RZ ;  /* 0x000028ff01007387 */ /* 0x0001e40000100800 */
.L_x_372:
[----:B-1----:R-:W1:Y:S01]  /*98b0*/  LDC.64 R2, c[0x0][0xc60] ;  /* 0x00031800ff027b82 */ /* 0x002e620000000a00 */
[----:B------:R-:W-:Y:S01]  /*98c0*/  ULDC.64 UR4, c[0x0][0x208] ;  /* 0x0000820000047ab9 */ /* 0x000fe20000000a00 */
[----:B-1----:R-:W-:-:S05]  /*98d0*/  IMAD.WIDE R2, R19, 0x4, R2 ;  /* 0x0000000413027825 */ /* 0x002fca00078e0202 */
[----:B------:R-:W2:Y:S01]  /*98e0*/  LDG.E R5, desc[UR4][R2.64] ;  /* 0x0000000402057981 */ /* 0x000ea2000c1e1900 */
[----:B------:R-:W-:Y:S05]  /*98f0*/  YIELD ;  /* 0x0000000000007946 */ /* 0x000fea0003800000 */
[----:B------:R-:W-:Y:S01]  /*9900*/  ULDC.64 UR4, c[0x0][0xa28] ;  /* 0x00028a0000047ab9 */ /* 0x000fe20000000a00 */
[----:B0-----:R-:W-:Y:S01]  /*9910*/  IMAD.MOV.U32 R0, RZ, RZ, RZ ;  /* 0x000000ffff007224 */ /* 0x001fe200078e00ff */
[----:B------:R-:W-:Y:S01]  /*9920*/  ISETP.NE.U32.AND P0, PT, RZ, UR4, PT ;  /* 0x00000004ff007c0c */ /* 0x000fe2000bf05070 */
[----:B------:R-:W-:-:S03]  /*9930*/  ULDC.64 UR6, c[0x0][0x208] ;  /* 0x0000820000067ab9 */ /* 0x000fc60000000a00 */
[----:B------:R-:W-:Y:S01]  /*9940*/  ISETP.NE.AND.EX P0, PT, RZ, UR5, PT, P0 ;  /* 0x00000005ff007c0c */ /* 0x000fe2000bf05300 */
[----:B------:R-:W-:Y:S01]  /*9950*/  IMAD.MOV.U32 R6, RZ, RZ, RZ ;  /* 0x000000ffff067224 */ /* 0x000fe200078e00ff */
[----:B--2---:R-:W-:Y:S01]  /*9960*/  SHF.R.S32.HI R4, RZ, 0x1f, R5 ;  /* 0x0000001fff047819 */ /* 0x004fe20000011405 */
[----:B------:R-:W-:-:S10]  /*9970*/  IMAD.SHL.U32 R7, R5, 0x4, RZ ;  /* 0x0000000405077824 */ /* 0x000fd400078e00ff */
[C---:B------:R-:W-:Y:S01]  /*9980*/  @P0 LEA R2, P1, R5.reuse, UR4, 0x2 ;  /* 0x0000000405020c11 */ /* 0x040fe2000f8210ff */
[----:B------:R-:W-:Y:S03]  /*9990*/  STL [R1+0x14], R5 ;  /* 0x0000140501007387 */ /* 0x000fe60000100800 */
[----:B------:R-:W-:Y:S01]  /*99a0*/  @P0 LEA.HI.X R3, R5, UR5, R4, 0x2, P1 ;  /* 0x0000000505030c11 */ /* 0x000fe200088f1404 */
[----:B------:R-:W-:-:S04]  /*99b0*/  ULDC.64 UR4, c[0x0][0xa00] ;  /* 0x0002800000047ab9 */ /* 0x000fc80000000a00 */
[----:B------:R0:W5:Y:S01]  /*99c0*/  @P0 LDG.E R0, desc[UR6][R2.64] ;  /* 0x0000000602000981 */ /* 0x000162000c1e1900 */
[----:B------:R-:W-:-:S04]  /*99d0*/  ISETP.NE.U32.AND P0, PT, RZ, UR4, PT ;  /* 0x00000004ff007c0c */ /* 0x000fc8000bf05070 */
[----:B------:R-:W-:-:S13]  /*99e0*/  ISETP.NE.AND.EX P0, PT, RZ, UR5, PT, P0 ;  /* 0x00000005ff007c0c */ /* 0x000fda000bf05300 */
[----:B0-----:R-:W-:-:S04]  /*99f0*/  @P0 LEA R2, P1, R5, UR4, 0x2 ;  /* 0x0000000405020c11 */ /* 0x001fc8000f8210ff */
[----:B------:R-:W-:Y:S01]  /*9a00*/  @P0 LEA.HI.X R3, R5, UR5, R4, 0x2, P1 ;  /* 0x0000000505030c11 */ /* 0x000fe200088f1404 */
[----:B------:R-:W-:-:S04]  /*9a10*/  ULDC.64 UR4, c[0x0][0xa20] ;  /* 0x0002880000047ab9 */ /* 0x000fc80000000a00 */
[----:B------:R-:W2:Y:S01]  /*9a20*/  @P0 LDG.E R6, desc[UR6][R2.64] ;  /* 0x0000000602060981 */ /* 0x000ea2000c1e1900 */
[----:B------:R-:W-:-:S04]  /*9a30*/  ISETP.NE.U32.AND P0, PT, RZ, UR4, PT ;  /* 0x00000004ff007c0c */ /* 0x000fc8000bf05070 */
[----:B------:R-:W-:Y:S01]  /*9a40*/  ISETP.NE.AND.EX P0, PT, RZ, UR5, PT, P0 ;  /* 0x00000005ff007c0c */ /* 0x000fe2000bf05300 */
[----:B--2---:R0:W-:Y:S04]  /*9a50*/  STL [R1+0x2c], R6 ;  /* 0x00002c0601007387 */ /* 0x0041e80000100800 */
[----:B------:R1:W-:Y:S01]  /*9a60*/  STL [R1+0x1c], R7 ;  /* 0x00001c0701007387 */ /* 0x0003e20000100800 */
[----:B0-----:R-:W-:-:S07]  /*9a70*/  SHF.L.U64.HI R6, R5, 0x2, R4 ;  /* 0x0000000205067819 */ /* 0x001fce0000010204 */
[C---:B------:R-:W-:Y:S01]  /*9a80*/  @P0 IADD3 R4, P1, R7.reuse, UR4, RZ ;  /* 0x0000000407040c10 */ /* 0x040fe2000ff3e0ff */
[----:B------:R0:W-:Y:S03]  /*9a90*/  STL [R1+0x20], R6 ;  /* 0x0000200601007387 */ /* 0x0001e60000100800 */
[----:B------:R-:W-:Y:S01]  /*9aa0*/  @P0 IADD3.X R5, R6, UR5, RZ, P1, !PT ;  /* 0x0000000506050c10 */ /* 0x000fe20008ffe4ff */
[----:B------:R-:W-:Y:S02]  /*9ab0*/  ULDC.64 UR4, c[0x0][0xa08] ;  /* 0x0002820000047ab9 */ /* 0x000fe40000000a00 */
[----:B------:R-:W-:Y:S01]  /*9ac0*/  IADD3 R2, P1, R7, UR4, RZ ;  /* 0x0000000407027c10 */ /* 0x000fe2000ff3e0ff */
[----:B-1----:R-:W-:-:S03]  /*9ad0*/  IMAD.MOV.U32 R7, RZ, RZ, RZ ;  /* 0x000000ffff077224 */ /* 0x002fc600078e00ff */
[----:B------:R-:W-:Y:S02]  /*9ae0*/  IADD3.X R3, R6, UR5, RZ, P1, !PT ;  /* 0x0000000506037c10 */ /* 0x000fe40008ffe4ff */
[----:B------:R-:W-:-:S04]  /*9af0*/  ISETP.NE.U32.AND P1, PT, RZ, UR4, PT ;  /* 0x00000004ff007c0c */ /* 0x000fc8000bf25070 */
[----:B------:R-:W-:Y:S01]  /*9b00*/  ISETP.NE.AND.EX P1, PT, RZ, UR5, PT, P1 ;  /* 0x00000005ff007c0c */ /* 0x000fe2000bf25310 */
[----:B------:R-:W-:Y:S02]  /*9b10*/  ULDC.64 UR4, c[0x0][0x3f8] ;  /* 0x0000fe0000047ab9 */ /* 0x000fe40000000a00 */
[----:B------:R-:W-:-:S03]  /*9b20*/  UISETP.NE.U32.AND UP0, UPT, UR4, URZ, UPT ;  /* 0x0000003f0400728c */ /* 0x000fc6000bf05070 */
[----:B------:R-:W-:Y:S01]  /*9b30*/  ULDC UR4, c[0x0][0x404] ;  /* 0x0001010000047ab9 */ /* 0x000fe20000000800 */
[----:B------:R-:W-:-:S03]  /*9b40*/  UISETP.NE.AND.EX UP0, UPT, UR5, URZ, UPT, UP0 ;  /* 0x0000003f0500728c */ /* 0x000fc6000bf05300 */
[----:B------:R-:W-:Y:S01]  /*9b50*/  ULDC UR5, c[0x0][0x2e0] ;  /* 0x0000b80000057ab9 */ /* 0x000fe20000000800 */
[----:B------:R-:W-:Y:S02]  /*9b60*/  USEL UR4, UR4, 0x1, UP0 ;  /* 0x0000000104047887 */ /* 0x000fe40008000000 */
[----:B------:R1:W5:Y:S02]  /*9b70*/  @P1 LDG.E R7, desc[UR6][R2.64] ;  /* 0x0000000602071981 */ /* 0x000364000c1e1900 */
[----:B------:R-:W-:-:S06]  /*9b80*/  UIMAD UR4, UR4, UR5, URZ ;  /* 0x00000005040472a4 */ /* 0x000fcc000f8e023f */
[----:B0-----:R-:W-:-:S06]  /*9b90*/  IMAD.U32 R6, RZ, RZ, UR4 ;  /* 0x00000004ff067e24 */ /* 0x001fcc000f8e00ff */
[----:B------:R1:W5:Y:S01]  /*9ba0*/  @P0 LDG.E R6, desc[UR6][R4.64] ;  /* 0x0000000604060981 */ /* 0x000362000c1e1900 */
[----:B------:R-:W-:Y:S05]  /*9bb0*/  @P0 BRA `(.L_x_308) ;  /* 0x0000000000140947 */ /* 0x000fea0003800000 */
[----:B------:R-:W-:Y:S05]  /*9bc0*/  @!P1 BRA `(.L_x_308) ;  /* 0x0000000000109947 */ /* 0x000fea0003800000 */
[----:B------:R-:W-:Y:S02]  /*9bd0*/  ULDC.64 UR4, c[0x0][0x208] ;  /* 0x0000820000047ab9 */ /* 0x000fe40000000a00 */
[----:B-----5:R-:W2:Y:S04]  /*9be0*/  LDG.E R6, desc[UR4][R2.64] ;  /* 0x0000000402067981 */ /* 0x020ea8000c1e1900 */
[----:B-1----:R-:W2:Y:S02]  /*9bf0*/  LDG.E R5, desc[UR4][R2.64+0x4] ;  /* 0x0000040402057981 */ /* 0x002ea4000c1e1900 */
[----:B--2---:R-:W-:-:S07]  /*9c00*/  IMAD.IADD R6, R5, 0x1, -R6 ;  /* 0x0000000105067824 */ /* 0x004fce00078e0a06 */
.L_x_308:
[--C-:B-1---5:R-:W-:Y:S01]  /*9c10*/  IMAD.IADD R2, R6, 0x1, -R0.reuse ;  /* 0x0000000106027824 */ /* 0x122fe200078e0a00 */
[----:B------:R-:W-:Y:S01]  /*9c20*/  BSSY B6, `(.L_x_309) ;  /* 0x0000317000067945 */ /* 0x000fe20003800000 */
[----:B------:R-:W-:Y:S02]  /*9c30*/  IMAD.IADD R3, R7, 0x1, R0 ;  /* 0x0000000107037824 */ /* 0x000fe400078e0200 */
[C---:B------:R-:W-:Y:S01]  /*9c40*/  VIADD R0, R2.reuse, 0x7f ;  /* 0x0000007f02007836 */ /* 0x040fe20000000000 */
[----:B------:R-:W-:Y:S01]  /*9c50*/  STL [R1+0x24], R2 ;  /* 0x0000240201007387 */ /* 0x000fe20000100800 */
[----:B------:R-:W-:-:S03]  /*9c60*/  ISETP.GT.AND P0, PT, R2, RZ, PT ;  /* 0x000000ff0200720c */ /* 0x000fc60003f04270 */
[----:B------:R0:W-:Y:S02]  /*9c70*/  STL [R1+0x4], R3 ;  /* 0x0000040301007387 */ /* 0x0001e40000100800 */
[----:B0-----:R-:W-:-:S04]  /*9c80*/  SHF.R.S32.HI R3, RZ, 0x1f, R0 ;  /* 0x0000001fff037819 */ /* 0x001fc80000011400 */
[----:B------:R-:W-:-:S04]  /*9c90*/  LEA.HI R3, R3, R0, RZ, 0x7 ;  /* 0x0000000003037211 */ /* 0x000fc800078f38ff */
[----:B------:R-:W-:-:S05]  /*9ca0*/  SHF.R.S32.HI R0, RZ, 0x7, R3 ;  /* 0x00000007ff007819 */ /* 0x000fca0000011403 */
[----:B------:R0:W-:Y:S01]  /*9cb0*/  STL [R1+0x18], R0 ;  /* 0x0000180001007387 */ /* 0x0001e20000100800 */
[----:B------:R-:W-:Y:S05]  /*9cc0*/  @P0 BRA `(.L_x_310) ;  /* 0x0000000000480947 */ /* 0x000fea0003800000 */
[----:B------:R-:W1:Y:S02]  /*9cd0*/  S2R R2, SR_TID.X ;  /* 0x0000000000027919 */ /* 0x000e640000002100 */
[----:B-1----:R-:W-:-:S04]  /*9ce0*/  LOP3.LUT R2, R2, 0x1f, RZ, 0xc0, !PT ;  /* 0x0000001f02027812 */ /* 0x002fc800078ec0ff */
[----:B------:R-:W-:-:S13]  /*9cf0*/  ISETP.NE.AND P1, PT, R2, RZ, PT ;  /* 0x000000ff0200720c */ /* 0x000fda0003f25270 */
[----:B------:R-:W-:Y:S05]  /*9d00*/  @P1 BRA `(.L_x_311) ;  /* 0x0000003000201947 */ /* 0x000fea0003800000 */
[----:B------:R-:W1:Y:S01]  /*9d10*/  S2R R7, SR_LANEID ;  /* 0x0000000000077919 */ /* 0x000e620000000000 */
[----:B------:R-:W-:Y:S01]  /*9d20*/  VOTEU.ANY UR4, UPT, PT ;  /* 0x0000000000047886 */ /* 0x000fe200038e0100 */
[----:B------:R-:W2:Y:S01]  /*9d30*/  LDC.64 R2, c[0x0][0xc38] ;  /* 0x00030e00ff027b82 */ /* 0x000ea20000000a00 */
[----:B0-----:R-:W1:Y:S01]  /*9d40*/  FLO.U32 R0, UR4 ;  /* 0x0000000400007d00 */ /* 0x001e6200080e0000 */
[----:B------:R-:W-:-:S07]  /*9d50*/  ULDC.64 UR6, c[0x0][0x208] ;  /* 0x0000820000067ab9 */ /* 0x000fce0000000a00 */
[----:B------:R-:W2:Y:S01]  /*9d60*/  POPC R5, UR4 ;  /* 0x0000000400057d09 */ /* 0x000ea20008000000 */
[----:B-1----:R-:W-:-:S13]  /*9d70*/  ISETP.EQ.U32.AND P0, PT, R0, R7, PT ;  /* 0x000000070000720c */ /* 0x002fda0003f02070 */
[----:B--2---:R-:W2:Y:S01]  /*9d80*/  @P0 ATOMG.E.ADD.STRONG.GPU PT, R3, desc[UR6][R2.64], R5 ;  /* 0x00000005020309a8 */ /* 0x004ea200081ee1c6 */
[----:B------:R-:W0:Y:S02]  /*9d90*/  S2R R4, SR_LTMASK ;  /* 0x0000000000047919 */ /* 0x000e240000003900 */
[----:B0-----:R-:W-:-:S04]  /*9da0*/  LOP3.LUT R4, R4, UR4, RZ, 0xc0, !PT ;  /* 0x0000000404047c12 */ /* 0x001fc8000f8ec0ff */
[----:B------:R-:W0:Y:S01]  /*9db0*/  POPC R7, R4 ;  /* 0x0000000400077309 */ /* 0x000e220000000000 */
[----:B--2---:R-:W0:Y:S02]  /*9dc0*/  SHFL.IDX PT, R0, R3, R0, 0x1f ;  /* 0x00001f0003007589 */ /* 0x004e2400000e0000 */
[----:B0-----:R-:W-:Y:S01]  /*9dd0*/  IADD3 R16, R0, UR38, R7 ;  /* 0x0000002600107c10 */ /* 0x001fe2000fffe007 */
[----:B------:R-:W-:Y:S06]  /*9de0*/  BRA `(.L_x_311) ;  /* 0x0000002c00e87947 */ /* 0x000fec0003800000 */
.L_x_310:
[----:B------:R-:W1:Y:S01]  /*9df0*/  S2R R3, SR_CgaCtaId ;  /* 0x0000000000037919 */ /* 0x000e620000008800 */
[----:B0-----:R-:W-:-:S04]  /*9e00*/  MOV R0, 0x400 ;  /* 0x0000040000007802 */ /* 0x001fc80000000f00 */
[----:B-1----:R-:W-:-:S05]  /*9e10*/  LEA R2, R3, R0, 0x18 ;  /* 0x0000000003027211 */ /* 0x002fca00078ec0ff */
[----:B------:R0:W-:Y:S01]  /*9e20*/  STL [R1+0x10], R2 ;  /* 0x0000100201007387 */ /* 0x0001e20000100800 */
[----:B------:R-:W-:-:S05]  /*9e30*/  VIADD R0, R2, 0x1c400 ;  /* 0x0001c40002007836 */ /* 0x000fca0000000000 */
[----:B------:R-:W-:-:S13]  /*9e40*/  LOP3.LUT P0, RZ, R0, 0x3ff, RZ, 0xc0, !PT ;  /* 0x000003ff00ff7812 */ /* 0x000fda000780c0ff */
[----:B0-----:R-:W-:Y:S05]  /*9e50*/  @!P0 BRA `(.L_x_312) ;  /* 0x0000000000408947 */ /* 0x001fea0003800000 */
[----:B------:R-:W-:Y:S01]  /*9e60*/  MOV R2, 0x0 ;  /* 0x0000000000027802 */ /* 0x000fe20000000f00 */
[----:B------:R-:W-:Y:S01]  /*9e70*/  ULDC.64 UR6, c[0x4][0x108] ;  /* 0x0100420000067ab9 */ /* 0x000fe20000000a00 */
[----:B------:R-:W-:Y:S01]  /*9e80*/  ULDC.64 UR8, c[0x4][0x110] ;  /* 0x0100440000087ab9 */ /* 0x000fe20000000a00 */
[----:B------:R-:W-:Y:S01]  /*9e90*/  ULDC.64 UR4, c[0x4][0x60] ;  /* 0x0100180000047ab9 */ /* 0x000fe20000000a00 */
[----:B------:R-:W-:Y:S02]  /*9ea0*/  IMAD.U32 R4, RZ, RZ, UR6 ;  /* 0x00000006ff047e24 */ /* 0x000fe4000f8e00ff */
[----:B------:R-:W0:Y:S01]  /*9eb0*/  LDC.64 R2, c[0x4][R2] ;  /* 0x0100000002027b82 */ /* 0x000e220000000a00 */
        /* <DEDUP_REMOVED lines=9> */
[----:B0-----:R-:W-:Y:S05]  /*9f50*/  CALL.ABS.NOINC R2 ;  /* 0x0000000002007343 */ /* 0x001fea0003c00000 */
.L_x_312:
        /* <DEDUP_REMOVED lines=8> */
[----:B------:R0:W1:Y:S01]  /*9fe0*/  LDC.64 R2, c[0x4][R0] ;  /* 0x0100000000027b82 */ /* 0x0000620000000a00 */
        /* <DEDUP_REMOVED lines=8> */
[----:B0-----:R-:W-:-:S07]  /*a070*/  IMAD.MOV.U32 R13, RZ, RZ, RZ ;  /* 0x000000ffff0d7224 */ /* 0x001fce00078e00ff */
[----:B------:R-:W-:-:S07]  /*a080*/  LEPC R20, `(.L_x_314) ;  /* 0x000000001014794e */ /* 0x000fce0000000000 */
[----:B-1----:R-:W-:Y:S05]  /*a090*/  CALL.ABS.NOINC R2 ;  /* 0x0000000002007343 */ /* 0x002fea0003c00000 */
.L_x_314:
        /* <DEDUP_REMOVED lines=16> */
.L_x_313:
[----:B------:R-:W2:Y:S01]  /*a1a0*/  LDL.LU R2, [R1+0x1c] ;  /* 0x00001c0001027983 */ /* 0x000ea20000300800 */
[----:B------:R-:W-:-:S03]  /*a1b0*/  ULDC.64 UR4, c[0x0][0x9f8] ;  /* 0x00027e0000047ab9 */ /* 0x000fc60000000a00 */
[----:B------:R-:W3:Y:S04]  /*a1c0*/  LDL.LU R0, [R1+0x20] ;  /* 0x0000200001007983 */ /* 0x000ee80000300800 */
[----:B------:R-:W4:Y:S04]  /*a1d0*/  LDL.LU R4, [R1+0x2c] ;  /* 0x00002c0001047983 */ /* 0x000f280000300800 */
[----:B------:R-:W4:Y:S01]  /*a1e0*/  LDL.LU R8, [R1+0x14] ;  /* 0x0000140001087983 */ /* 0x000f220000300800 */
[----:B------:R-:W-:Y:S01]  /*a1f0*/  ISETP.NE.U32.AND P0, PT, RZ, UR4, PT ;  /* 0x00000004ff007c0c */ /* 0x000fe2000bf05070 */
[----:B------:R-:W-:-:S03]  /*a200*/  ULDC.64 UR6, c[0x0][0x208] ;  /* 0x0000820000067ab9 */ /* 0x000fc60000000a00 */
[----:B------:R-:W-:Y:S01]  /*a210*/  ISETP.NE.AND.EX P0, PT, RZ, UR5, PT, P0 ;  /* 0x00000005ff007c0c */ /* 0x000fe2000bf05300 */
[----:B------:R-:W0:Y:S02]  /*a220*/  S2R R9, SR_TID.X ;  /* 0x0000000000097919 */ /* 0x000e240000002100 */
[----:B0-----:R-:W-:-:S04]  /*a230*/  LOP3.LUT R9, R9, 0x1f, RZ, 0xc0, !PT ;  /* 0x0000001f09097812 */ /* 0x001fc800078ec0ff */
[----:B------:R-:W-:-:S13]  /*a240*/  ISETP.NE.AND P6, PT, R9, RZ, PT ;  /* 0x000000ff0900720c */ /* 0x000fda0003fc5270 */
[----:B------:R-:W-:-:S05]  /*a250*/  VOTEU.ALL UP1, P6 ;  /* 0x00000000003f7886 */ /* 0x000fca0003020000 */
[----:B------:R-:W-:-:S04]  /*a260*/  @!UP1 UIADD3 UR8, UP0, UR36, 0x270, URZ ;  /* 0x0000027024089890 */ /* 0x000fc8000ff1e03f */
[----:B------:R-:W-:-:S03]  /*a270*/  @!UP1 UIADD3.X UR9, URZ, UR37, URZ, UP0, !UPT ;  /* 0x000000253f099290 */ /* 0x000fc600087fe43f */
[----:B------:R-:W-:Y:S01]  /*a280*/  VOTEU.ALL UP0, P6 ;  /* 0x00000000003f7886 */ /* 0x000fe20003000000 */
[----:B--2---:R-:W-:-:S04]  /*a290*/  @P0 IADD3 R2, P1, R2, UR4, RZ ;  /* 0x0000000402020c10 */ /* 0x004fc8000ff3e0ff */
[----:B---3--:R-:W-:Y:S01]  /*a2a0*/  @P0 IADD3.X R3, R0, UR5, RZ, P1, !PT ;  /* 0x0000000500030c10 */ /* 0x008fe20008ffe4ff */
[----:B------:R-:W-:Y:S01]  /*a2b0*/  ULDC.64 UR4, c[0x0][0xa00] ;  /* 0x0002800000047ab9 */ /* 0x000fe20000000a00 */
[----:B----4-:R-:W-:Y:S02]  /*a2c0*/  IMAD R17, R17, 0x80, R4 ;  /* 0x0000008011117824 */ /* 0x010fe400078e0204 */
[----:B------:R-:W0:Y:S01]  /*a2d0*/  LDC R4, c[0x0][0x428] ;  /* 0x00010a00ff047b82 */ /* 0x000e220000000800 */
[----:B------:R-:W-:-:S06]  /*a2e0*/  IMAD.MOV.U32 R0, RZ, RZ, R8 ;  /* 0x000000ffff007224 */ /* 0x000fcc00078e0008 */
[----:B------:R1:W5:Y:S01]  /*a2f0*/  @P0 LDG.E R0, desc[UR6][R2.64] ;  /* 0x0000000602000981 */ /* 0x000362000c1e1900 */
[----:B------:R-:W-:Y:S02]  /*a300*/  PLOP3.LUT P1, PT, P6, PT, PT, 0x8, 0x0 ;  /* 0x000000000000781c */ /* 0x000fe4000372e170 */
[----:B0-----:R-:W-:Y:S01]  /*a310*/  ISETP.NE.AND P0, PT, R4, 0x1, PT ;  /* 0x000000010400780c */ /* 0x001fe20003f05270 */
[----:B------:R-:W-:-:S12]  /*a320*/  IMAD.MOV.U32 R4, RZ, RZ, R18 ;  /* 0x000000ffff047224 */ /* 0x000fd800078e0012 */
[----:B------:R-:W0:Y:S08]  /*a330*/  @P0 LDC R7, c[0x0][0x42c] ;  /* 0x00010b00ff070b82 */ /* 0x000e300000000800 */
[----:B------:R-:W2:Y:S01]  /*a340*/  @P0 LDC R5, c[0x0][0x430] ;  /* 0x00010c00ff050b82 */ /* 0x000ea20000000800 */
[----:B0-----:R-:W-:-:S05]  /*a350*/  @P0 IMAD.HI.U32 R6, R18, R7, RZ ;  /* 0x0000000712060227 */ /* 0x001fca00078e00ff */
[----:B--2---:R-:W-:Y:S02]  /*a360*/  @P0 SHF.R.U32.HI R4, RZ, R5, R6 ;  /* 0x00000005ff040219 */ /* 0x004fe40000011606 */
[----:B------:R-:W-:-:S04]  /*a370*/  ISETP.NE.U32.AND P0, PT, RZ, UR4, PT ;  /* 0x00000004ff007c0c */ /* 0x000fc8000bf05070 */
[----:B------:R-:W-:-:S04]  /*a380*/  ISETP.NE.AND.EX P0, PT, RZ, UR5, PT, P0 ;  /* 0x00000005ff007c0c */ /* 0x000fc8000bf05300 */
[----:B-1----:R-:W-:-:S09]  /*a390*/  SEL R6, R8, RZ, !P0 ;  /* 0x000000ff08067207 */ /* 0x002fd20004000000 */
.L_x_315:
[----:B------:R-:W-:Y:S02]  /*a3a0*/  PLOP3.LUT P0, PT, P0, P1, PT, 0xa2, 0x0 ;  /* 0x000000000000781c */ /* 0x000fe40000703472 */
[----:B------:R-:W-:Y:S01]  /*a3b0*/  @P1 R2UR P0, UR7, R6 ;  /* 0x00000000060712ca */ /* 0x000fe20000000000 */
[----:B------:R-:W-:-:S07]  /*a3c0*/  UMOV UR4, URZ ;  /* 0x0000003f00047c82 */ /* 0x000fce0008000000 */
[----:B------:R-:W-:Y:S02]  /*a3d0*/  PLOP3.LUT P0, PT, P0, P1, PT, 0xa2, 0x0 ;  /* 0x000000000000781c */ /* 0x000fe40000703472 */
[----:B------:R-:W-:-:S08]  /*a3e0*/  @P1 R2UR.OR P0, UR6, R18 ;  /* 0x00000000120612ca */ /* 0x000fd00000100000 */
[----:B------:R-:W-:Y:S02]  /*a3f0*/  PLOP3.LUT P0, PT, P0, P1, PT, 0xa2, 0x0 ;  /* 0x000000000000781c */ /* 0x000fe40000703472 */
[----:B------:R-:W-:-:S08]  /*a400*/  @P1 R2UR.OR P0, UR5, R17 ;  /* 0x00000000110512ca */ /* 0x000fd00000100000 */
[----:B------:R-:W-:-:S05]  /*a410*/  @P1 PLOP3.LUT P1, PT, P0, PT, PT, 0x80, 0x0 ;  /* 0x000000000000181c */ /* 0x000fca000072f070 */
[----:B------:R0:W-:Y:S08]  /*a420*/  @!UP0 UTMAPF.L2.4D [UR4], [UR8] ;  /* 0x00000004080085b8 */ /* 0x0001f00008018000 */
[----:B0-----:R-:W-:Y:S05]  /*a430*/  @P1 BRA.U.ANY `(.L_x_315) ;  /* 0xfffffffd00d81947 */ /* 0x001fea000393ffff */
[----:B------:R-:W0:Y:S01]  /*a440*/  S2R R2, SR_TID.X ;  /* 0x0000000000027919 */ /* 0x000e220000002100 */
[----:B------:R-:W-:Y:S01]  /*a450*/  UMOV UR4, 0x40 ;  /* 0x0000004000047882 */ /* 0x000fe20000000000 */
[----:B0-----:R-:W-:-:S04]  /*a460*/  LOP3.LUT R2, R2, 0x1f, RZ, 0xc0, !PT ;  /* 0x0000001f02027812 */ /* 0x001fc800078ec0ff */
[----:B------:R-:W-:-:S04]  /*a470*/  ISETP.NE.AND P2, PT, R2, RZ, PT ;  /* 0x000000ff0200720c */ /* 0x000fc80003f45270 */
[----:B------:R-:W-:-:S09]  /*a480*/  PLOP3.LUT P1, PT, P2, PT, PT, 0x8, 0x0 ;  /* 0x000000000000781c */ /* 0x000fd2000172e170 */
[----:B------:R-:W-:-:S05]  /*a490*/  VOTEU.ALL UP0, P2 ;  /* 0x00000000003f7886 */ /* 0x000fca0001000000 */
.L_x_316:
[----:B------:R-:W-:Y:S02]  /*a4a0*/  PLOP3.LUT P0, PT, P0, P1, PT, 0xa2, 0x0 ;  /* 0x000000000000781c */ /* 0x000fe40000703472 */
[----:B------:R-:W-:-:S08]  /*a4b0*/  @P1 R2UR P0, UR7, R6 ;  /* 0x00000000060712ca */ /* 0x000fd00000000000 */
        /* <DEDUP_REMOVED lines=13> */
.L_x_317:
        /* <DEDUP_REMOVED lines=9> */
[----:B------:R-:W0:Y:S01]  /*a620*/  LDC.64 R2, c[0x0][0x3f8] ;  /* 0x0000fe00ff027b82 */ /* 0x000e220000000a00 */
[----:B------:R-:W-:Y:S02]  /*a630*/  ULDC.64 UR4, c[0x0][0xa08] ;  /* 0x0002820000047ab9 */ /* 0x000fe40000000a00 */
[----:B0-----:R-:W-:Y:S01]  /*a640*/  LOP3.LUT P0, RZ, R2, UR4, RZ, 0xfc, !PT ;  /* 0x0000000402ff7c12 */ /* 0x001fe2000f80fcff */
[----:B------:R-:W-:-:S03]  /*a650*/  UMOV UR4, 0xffffffff ;  /* 0xffffffff00047882 */ /* 0x000fc60000000000 */
[----:B------:R-:W-:-:S04]  /*a660*/  LOP3.LUT P0, RZ, R3, UR5, RZ, 0xfc, P0 ;  /* 0x0000000503ff7c12 */ /* 0x000fc8000800fcff */
[----:B-----5:R-:W-:Y:S01]  /*a670*/  SEL R5, R0, RZ, !P0 ;  /* 0x000000ff00057207 */ /* 0x020fe20004000000 */
[----:B------:R-:W-:Y:S08]  /*a680*/  BRA.DIV UR4, `(.L_x_318) ;  /* 0x0000003604a47947 */ /* 0x000ff0000b800000 */
.L_x_388:
[----:B------:R-:W2:Y:S01]  /*a690*/  LDL R7, [R1+0x18] ;  /* 0x0000180001077983 */ /* 0x000ea20000100800 */
[----:B------:R-:W-:Y:S01]  /*a6a0*/  UMOV UR4, 0xffffffff ;  /* 0xffffffff00047882 */ /* 0x000fe20000000000 */
[----:B------:R-:W-:Y:S01]  /*a6b0*/  SHF.R.S32.HI R12, RZ, 0x1f, R0 ;  /* 0x0000001fff0c7819 */ /* 0x000fe20000011400 */
[----:B--2---:R-:W-:Y:S01]  /*a6c0*/  VIADD R7, R7, 0xffffffff ;  /* 0xffffffff07077836 */ /* 0x004fe20000000000 */
[----:B------:R-:W-:Y:S06]  /*a6d0*/  BRA.DIV UR4, `(.L_x_319) ;  /* 0x0000003604c47947 */ /* 0x000fec000b800000 */
[----:B------:R-:W-:-:S13]  /*a6e0*/  ELECT P6, URZ, PT ;  /* 0x00000000003f782f */ /* 0x000fda00038c0000 */
.L_x_391:
[----:B------:R-:W-:Y:S05]  /*a6f0*/  @!P6 BRA `(.L_x_320) ;  /* 0x000000040038e947 */ /* 0x000fea0003800000 */
[----:B------:R0:W-:Y:S01]  /*a700*/  STL [R1+0xc], R7 ;  /* 0x00000c0701007387 */ /* 0x0001e20000100800 */
[----:B------:R-:W-:-:S04]  /*a710*/  ISETP.NE.U32.AND P0, PT, R2, RZ, PT ;  /* 0x000000ff0200720c */ /* 0x000fc80003f05070 */
[----:B------:R-:W-:-:S13]  /*a720*/  ISETP.NE.AND.EX P0, PT, R3, RZ, PT, P0 ;  /* 0x000000ff0300720c */ /* 0x000fda0003f05300 */
[----:B0-----:R-:W-:Y:S05]  /*a730*/  @!P0 BRA `(.L_x_321) ;  /* 0x0000000000508947 */ /* 0x001fea0003800000 */
[----:B------:R-:W0:Y:S01]  /*a740*/  LDC R10, c[0x0][0x41c] ;  /* 0x00010700ff0a7b82 */ /* 0x000e220000000800 */
[----:B------:R-:W-:Y:S01]  /*a750*/  IMAD.MOV.U32 R5, RZ, RZ, R7 ;  /* 0x000000ffff057224 */ /* 0x000fe200078e0007 */
[----:B------:R-:W-:Y:S01]  /*a760*/  ULDC.64 UR4, c[0x0][0x408] ;  /* 0x0001020000047ab9 */ /* 0x000fe20000000a00 */
[----:B------:R-:W-:Y:S01]  /*a770*/  ULDC.64 UR6, c[0x0][0x208] ;  /* 0x0000820000067ab9 */ /* 0x000fe20000000a00 */
[----:B0-----:R-:W-:-:S13]  /*a780*/  ISETP.NE.AND P0, PT, R10, 0x1, PT ;  /* 0x000000010a00780c */ /* 0x001fda0003f05270 */
[----:B------:R-:W0:Y:S02]  /*a790*/  @P0 LDC.64 R8, c[0x0][0x420] ;  /* 0x00010800ff080b82 */ /* 0x000e240000000a00 */
[----:B0-----:R-:W-:-:S05]  /*a7a0*/  @P0 IMAD.HI.U32 R8, R7, R8, RZ ;  /* 0x0000000807080227 */ /* 0x001fca00078e00ff */
[----:B------:R-:W-:-:S05]  /*a7b0*/  @P0 SHF.R.U32.HI R5, RZ, R9, R8 ;  /* 0x00000009ff050219 */ /* 0x000fca0000011608 */
[----:B------:R-:W-:-:S04]  /*a7c0*/  IMAD.MOV R8, RZ, RZ, -R5 ;  /* 0x000000ffff087224 */ /* 0x000fc800078e0a05 */
[----:B------:R-:W-:Y:S02]  /*a7d0*/  IMAD R9, R10, R8, R7 ;  /* 0x000000080a097224 */ /* 0x000fe400078e0207 */
[----:B------:R-:W-:-:S03]  /*a7e0*/  IMAD R8, R12, UR4, RZ ;  /* 0x000000040c087c24 */ /* 0x000fc6000f8e02ff */
[----:B------:R0:W-:Y:S01]  /*a7f0*/  STL [R1+0xc], R9 ;  /* 0x00000c0901007387 */ /* 0x0001e20000100800 */
[----:B------:R-:W-:Y:S02]  /*a800*/  IMAD R10, R0, UR5, R8 ;  /* 0x00000005000a7c24 */ /* 0x000fe4000f8e0208 */
[--C-:B------:R-:W-:Y:S01]  /*a810*/  IMAD.MOV.U32 R8, RZ, RZ, R5.reuse ;  /* 0x000000ffff087224 */ /* 0x100fe200078e0005 */
[----:B0-----:R-:W-:-:S03]  /*a820*/  SHF.R.S32.HI R9, RZ, 0x1f, R5 ;  /* 0x0000001fff097819 */ /* 0x001fc60000011405 */
[----:B------:R-:W-:-:S04]  /*a830*/  IMAD.WIDE.U32 R8, R0, UR4, R8 ;  /* 0x0000000400087c25 */ /* 0x000fc8000f8e0008 */
[----:B------:R-:W-:Y:S01]  /*a840*/  IMAD.IADD R5, R9, 0x1, R10 ;  /* 0x0000000109057824 */ /* 0x000fe200078e020a */
[----:B------:R-:W-:-:S04]  /*a850*/  LEA R10, P0, R8, R2, 0x2 ;  /* 0x00000002080a7211 */ /* 0x000fc800078010ff */
[----:B------:R-:W-:-:S05]  /*a860*/  LEA.HI.X R11, R8, R3, R5, 0x2, P0 ;  /* 0x00000003080b7211 */ /* 0x000fca00000f1405 */
[----:B------:R0:W5:Y:S04]  /*a870*/  LDG.E R5, desc[UR6][R10.64] ;  /* 0x000000060a057981 */ /* 0x000168000c1e1900 */
.L_x_321:
[----:B------:R-:W2:Y:S01]  /*a880*/  LDL R8, [R1] ;  /* 0x0000000001087983 */ /* 0x000ea20000100800 */
[----:B0-----:R-:W-:-:S03]  /*a890*/  MOV R10, 0x400 ;  /* 0x00000400000a7802 */ /* 0x001fc60000000f00 */
[----:B------:R-:W3:Y:S01]  /*a8a0*/  LDL R9, [R1+0x8] ;  /* 0x0000080001097983 */ /* 0x000ee20000100800 */
[----:B------:R-:W0:Y:S02]  /*a8b0*/  S2R R11, SR_CgaCtaId ;  /* 0x00000000000b7919 */ /* 0x000e240000008800 */
[----:B0-----:R-:W-:-:S05]  /*a8c0*/  LEA R10, R11, R10, 0x18 ;  /* 0x0000000a0b0a7211 */ /* 0x001fca00078ec0ff */
[----:B--2---:R-:W-:Y:S01]  /*a8d0*/  IMAD R8, R8, 0x8, R10 ;  /* 0x0000000808087824 */ /* 0x004fe200078e020a */
[----:B---3--:R-:W-:-:S04]  /*a8e0*/  SHF.L.U32 R9, R9, 0x1f, RZ ;  /* 0x0000001f09097819 */ /* 0x008fc800000006ff */
[----:B------:R-:W0:Y:S02]  /*a8f0*/  SYNCS.PHASECHK.TRANS64.TRYWAIT P0, [R8+URZ+0x34840], R9 ;  /* 0x03484009080075a7 */ /* 0x000e24000800017f */
[----:B0-----:R-:W-:Y:S05]  /*a900*/  @!P0 BRA `(.L_x_322) ;  /* 0x0000003400588947 */ /* 0x001fea0003800000 */
.L_x_392:
[----:B------:R-:W1:Y:S02]  /*a910*/  S2R R10, SR_TID.X ;  /* 0x00000000000a7919 */ /* 0x000e640000002100 */
[----:B-1----:R-:W-:-:S04]  /*a920*/  LOP3.LUT R10, R10, 0x7f, RZ, 0xc0, !PT ;  /* 0x0000007f0a0a7812 */ /* 0x002fc800078ec0ff */
[----:B------:R-:W-:-:S13]  /*a930*/  ISETP.NE.AND P0, PT, R10, RZ, PT ;  /* 0x000000ff0a00720c */ /* 0x000fda0003f05270 */
[----:B------:R-:W-:Y:S05]  /*a940*/  @P0 BRA `(.L_x_323) ;  /* 0x00000000001c0947 */ /* 0x000fea0003800000 */
[----:B------:R-:W1:Y:S01]  /*a950*/  S2R R10, SR_TID.X ;  /* 0x00000000000a7919 */ /* 0x000e620000002100 */
[----:B0-----:R-:W-:-:S04]  /*a960*/  IMAD.MOV.U32 R9, RZ, RZ, 0xc000 ;  /* 0x0000c000ff097424 */ /* 0x001fc800078e00ff */
[----:B------:R2:W-:Y:S01]  /*a970*/  SYNCS.ARRIVE.TRANS64 RZ, [R8+URZ+0x34830], R9 ;  /* 0x0348300908ff79a7 */ /* 0x0005e2000800003f */
[----:B-1----:R-:W-:-:S04]  /*a980*/  LOP3.LUT R10, R10, 0x1f, RZ, 0xc0, !PT ;  /* 0x0000001f0a0a7812 */ /* 0x002fc800078ec0ff */
[----:B------:R-:W-:-:S13]  /*a990*/  ISETP.NE.AND P1, PT, R10, RZ, PT ;  /* 0x000000ff0a00720c */ /* 0x000fda0003f25270 */
[----:B--2---:R-:W-:Y:S05]  /*a9a0*/  @!P1 BRA `(.L_x_323) ;  /* 0x0000000000049947 */ /* 0x004fea0003800000 */
[----:B------:R-:W-:Y:S01]  /*a9b0*/  BPT.TRAP 0x1 ;  /* 0x000000040000795c */ /* 0x000fe20000300000 */
.L_x_323:
[----:B------:R-:W2:Y:S01]  /*a9c0*/  LDL R11, [R1] ;  /* 0x00000000010b7983 */ /* 0x000ea20000100800 */
[----:B------:R-:W-:-:S03]  /*a9d0*/  MOV R13, 0x400 ;  /* 0x00000400000d7802 */ /* 0x000fc60000000f00 */
[----:B------:R-:W3:Y:S04]  /*a9e0*/  LDL R10, [R1+0xc] ;  /* 0x00000c00010a7983 */ /* 0x000ee80000100800 */
[----:B0-----:R-:W4:Y:S01]  /*a9f0*/  LDL R9, [R1+0x4] ;  /* 0x0000040001097983 */ /* 0x001f220000100800 */
[----:B------:R-:W0:Y:S01]  /*aa00*/  S2R R14, SR_CgaCtaId ;  /* 0x00000000000e7919 */ /* 0x000e220000008800 */
[----:B------:R-:W-:Y:S01]  /*aa10*/  R2UR UR9, R8 ;  /* 0x00000000080972ca */ /* 0x000fe200000e0000 */
[----:B------:R-:W-:Y:S01]  /*aa20*/  UIADD3 UR4, UP0, UR36, 0x370, URZ ;  /* 0x0000037024047890 */ /* 0x000fe2000ff1e03f */
[----:B------:R-:W-:Y:S02]  /*aa30*/  R2UR UR12, R4 ;  /* 0x00000000040c72ca */ /* 0x000fe400000e0000 */
[----:B-----5:R-:W-:-:S02]  /*aa40*/  R2UR UR13, R5 ;  /* 0x00000000050d72ca */ /* 0x020fc400000e0000 */
[----:B0-----:R-:W-:-:S07]  /*aa50*/  LEA R13, R14, R13, 0x18 ;  /* 0x0000000d0e0d7211 */ /* 0x001fce00078ec0ff */
[----:B------:R-:W-:Y:S01]  /*aa60*/  UIADD3 UR9, UR9, 0x34830, URZ ;  /* 0x0003483009097890 */ /* 0x000fe2000fffe03f */
[----:B------:R-:W-:Y:S01]  /*aa70*/  UMOV UR10, URZ ;  /* 0x0000003f000a7c82 */ /* 0x000fe20008000000 */
[----:B------:R-:W-:Y:S01]  /*aa80*/  UMOV UR6, 0x0 ;  /* 0x0000000000067882 */ /* 0x000fe20000000000 */
[----:B------:R-:W-:Y:S01]  /*aa90*/  UMOV UR7, 0x14f00000 ;  /* 0x14f0000000077882 */ /* 0x000fe20000000000 */
[----:B------:R-:W-:Y:S01]  /*aaa0*/  UMOV UR16, 0x40 ;  /* 0x0000004000107882 */ /* 0x000fe20000000000 */
[----:B--2---:R-:W-:Y:S01]  /*aab0*/  IMAD R8, R11, 0xc000, R13 ;  /* 0x0000c0000b087824 */ /* 0x004fe200078e020d */
[----:B---3--:R-:W-:-:S04]  /*aac0*/  R2UR UR11, R10 ;  /* 0x000000000a0b72ca */ /* 0x008fc800000e0000 */
[----:B------:R-:W-:Y:S02]  /*aad0*/  R2UR UR8, R8 ;  /* 0x00000000080872ca */ /* 0x000fe400000e0000 */
[----:B----4-:R-:W-:-:S11]  /*aae0*/  R2UR UR5, R9 ;  /* 0x00000000090572ca */ /* 0x010fd600000e0000 */
[----:B------:R-:W-:Y:S02]  /*aaf0*/  UIADD3 UR14, UR8, 0x1c400, URZ ;  /* 0x0001c400080e7890 */ /* 0x000fe4000fffe03f */
[----:B------:R-:W-:Y:S02]  /*ab00*/  ULEA UR11, UR11, UR5, 0x7 ;  /* 0x000000050b0b7291 */ /* 0x000fe4000f8e383f */
[----:B------:R-:W-:Y:S02]  /*ab10*/  UIADD3.X UR5, URZ, UR37, URZ, UP0, !UPT ;  /* 0x000000253f057290 */ /* 0x000fe400087fe43f */
[----:B------:R-:W-:Y:S02]  /*ab20*/  UIADD3 UR15, UR8, 0x20400, URZ ;  /* 0x00020400080f7890 */ /* 0x000fe4000fffe03f */
[----:B------:R-:W-:-:S03]  /*ab30*/  UIADD3 UR17, UR8, 0x24400, URZ ;  /* 0x0002440008117890 */ /* 0x000fc6000fffe03f */
[----:B------:R-:W-:Y:S02]  /*ab40*/  UMOV UR8, UR14 ;  /* 0x0000000e00087c82 */ /* 0x000fe40008000000 */
[----:B------:R0:W-:Y:S01]  /*ab50*/  UTMALDG.4D [UR8], [UR4], desc[UR6] ;  /* 0x00000608040075b4 */ /* 0x0001e20008019000 */
[----:B------:R-:W-:Y:S01]  /*ab60*/  UMOV UR14, 0x80 ;  /* 0x00000080000e7882 */ /* 0x000fe20000000000 */
[----:B0-----:R-:W-:Y:S01]  /*ab70*/  UMOV UR8, UR15 ;  /* 0x0000000f00087c82 */ /* 0x001fe20008000000 */
[----:B------:R-:W-:Y:S02]  /*ab80*/  UMOV UR10, UR16 ;  /* 0x00000010000a7c82 */ /* 0x000fe40008000000 */
[----:B------:R0:W-:Y:S02]  /*ab90*/  UTMALDG.4D [UR8], [UR4], desc[UR6] ;  /* 0x00000608040075b4 */ /* 0x0001e40008019000 */
[----:B0-----:R-:W-:Y:S01]  /*aba0*/  UMOV UR8, UR17 ;  /* 0x0000001100087c82 */ /* 0x001fe20008000000 */
[----:B------:R-:W-:-:S02]  /*abb0*/  UMOV UR10, UR14 ;  /* 0x0000000e000a7c82 */ /* 0x000fc40008000000 */
[----:B------:R0:W-:Y:S02]  /*abc0*/  UTMALDG.4D [UR8], [UR4], desc[UR6] ;  /* 0x00000608040075b4 */ /* 0x0001e40008019000 */
[----:B0-----:R-:W-:Y:S01]  /*abd0*/  NOP ;  /* 0x0000000000007918 */ /* 0x001fe20000000000 */
.L_x_320:
[----:B------:R-:W2:Y:S01]  /*abe0*/  LDL.LU R11, [R1+0x28] ;  /* 0x00002800010b7983 */ /* 0x000ea20000300800 */
[----:B------:R-:W-:Y:S01]  /*abf0*/  MOV R9, 0x400 ;  /* 0x0000040000097802 */ /* 0x000fe20000000f00 */
[----:B------:R-:W-:Y:S05]  /*ac00*/  WARPSYNC.ALL ;  /* 0x0000000000007948 */ /* 0x000fea0003800000 */
[----:B------:R-:W0:Y:S01]  /*ac10*/  S2R R10, SR_CgaCtaId ;  /* 0x00000000000a7919 */ /* 0x000e220000008800 */
[----:B------:R-:W-:-:S13]  /*ac20*/  ELECT P0, URZ, PT ;  /* 0x00000000003f782f */ /* 0x000fda0003800000 */
[----:B------:R-:W-:Y:S01]  /*ac30*/  @P0 R2UR UR13, R6 ;  /* 0x00000000060d02ca */ /* 0x000fe200000e0000 */
[----:B------:R-:W-:Y:S01]  /*ac40*/  UIADD3 UR4, UP0, UR36, 0x270, URZ ;  /* 0x0000027024047890 */ /* 0x000fe2000ff1e03f */
[----:B------:R-:W-:Y:S01]  /*ac50*/  @P0 R2UR UR12, R18 ;  /* 0x00000000120c02ca */ /* 0x000fe200000e0000 */
[----:B------:R-:W-:Y:S01]  /*ac60*/  UMOV UR6, 0x0 ;  /* 0x0000000000067882 */ /* 0x000fe20000000000 */
[C---:B------:R-:W-:Y:S01]  /*ac70*/  @P0 R2UR UR11, R17.reuse ;  /* 0x00000000110b02ca */ /* 0x040fe200000e0000 */
[----:B------:R-:W-:Y:S01]  /*ac80*/  UIADD3.X UR5, URZ, UR37, URZ, UP0, !UPT ;  /* 0x000000253f057290 */ /* 0x000fe200087fe43f */
[----:B------:R-:W-:Y:S01]  /*ac90*/  @P0 R2UR UR21, R6 ;  /* 0x00000000061502ca */ /* 0x000fe200000e0000 */
[----:B------:R-:W-:Y:S01]  /*aca0*/  UMOV UR7, 0x12f00000 ;  /* 0x12f0000000077882 */ /* 0x000fe20000000000 */
[----:B------:R-:W-:Y:S01]  /*acb0*/  UMOV UR10, URZ ;  /* 0x0000003f000a7c82 */ /* 0x000fe20008000000 */
[----:B------:R-:W-:Y:S01]  /*acc0*/  @P0 R2UR UR20, R18 ;  /* 0x00000000121402ca */ /* 0x000fe200000e0000 */
[----:B------:R-:W-:Y:S01]  /*acd0*/  UMOV UR14, 0x0 ;  /* 0x00000000000e7882 */ /* 0x000fe20000000000 */
[----:B------:R-:W-:Y:S01]  /*ace0*/  @P0 R2UR UR19, R17 ;  /* 0x00000000111302ca */ /* 0x000fe200000e0000 */
[----:B------:R-:W-:Y:S01]  /*acf0*/  @P0 IMAD.MOV.U32 R8, RZ, RZ, 0xc000 ;  /* 0x0000c000ff080424 */ /* 0x000fe200078e00ff */
[----:B------:R-:W-:Y:S01]  /*ad00*/  UMOV UR15, 0x12f00000 ;  /* 0x12f00000000f7882 */ /* 0x000fe20000000000 */
[----:B------:R-:W-:Y:S01]  /*ad10*/  UMOV UR18, 0x40 ;  /* 0x0000004000127882 */ /* 0x000fe20000000000 */
[----:B------:R-:W-:Y:S01]  /*ad20*/  UMOV UR22, 0x0 ;  /* 0x0000000000167882 */ /* 0x000fe20000000000 */
[----:B------:R-:W-:Y:S01]  /*ad30*/  UMOV UR23, 0x12f00000 ;  /* 0x12f0000000177882 */ /* 0x000fe20000000000 */
[----:B------:R-:W-:Y:S01]  /*ad40*/  BSSY B0, `(.L_x_324) ;  /* 0x0000019000007945 */ /* 0x000fe20003800000 */
[----:B0-----:R-:W-:Y:S01]  /*ad50*/  LEA R9, R10, R9, 0x18 ;  /* 0x000000090a097211 */ /* 0x001fe200078ec0ff */
[----:B------:R-:W-:Y:S03]  /*ad60*/  BAR.SYNC.DEFER_BLOCKING 0x8, 0x120 ;  /* 0x0204800000007b1d */ /* 0x000fe60000010000 */
[----:B------:R-:W-:-:S13]  /*ad70*/  R2UR UR24, R9 ;  /* 0x00000000091872ca */ /* 0x000fda00000e0000 */
[----:B------:R-:W-:Y:S02]  /*ad80*/  UIADD3 UR8, UR24, 0x10400, URZ ;  /* 0x0001040018087890 */ /* 0x000fe4000fffe03f */
[----:B------:R-:W-:Y:S02]  /*ad90*/  UIADD3 UR9, UR24, 0x34800, URZ ;  /* 0x0003480018097890 */ /* 0x000fe4000fffe03f */
[----:B------:R-:W-:Y:S01]  /*ada0*/  UIADD3 UR16, UR24, 0x14400, URZ ;  /* 0x0001440018107890 */ /* 0x000fe2000fffe03f */
[----:B------:R0:W-:Y:S04]  /*adb0*/  @P0 SYNCS.ARRIVE.TRANS64 RZ, [R9+URZ+0x34800], R8 ;  /* 0x0348000809ff09a7 */ /* 0x0001e8000800003f */
[----:B------:R-:W-:Y:S02]  /*adc0*/  UMOV UR17, UR9 ;  /* 0x0000000900117c82 */ /* 0x000fe40008000000 */
[----:B------:R1:W-:Y:S02]  /*add0*/  UTMALDG.4D [UR8], [UR4], desc[UR6] ;  /* 0x00000608040075b4 */ /* 0x0003e40008019000 */
[----:B------:R0:W-:Y:S01]  /*ade0*/  UTMALDG.4D [UR16], [UR4], desc[UR14] ;  /* 0x00000e10040075b4 */ /* 0x0001e20008019000 */
[----:B-1----:R-:W-:Y:S01]  /*adf0*/  @P0 R2UR UR13, R6 ;  /* 0x00000000060d02ca */ /* 0x002fe200000e0000 */
[----:B------:R-:W-:Y:S01]  /*ae00*/  UIADD3 UR8, UR24, 0x18400, URZ ;  /* 0x0001840018087890 */ /* 0x000fe2000fffe03f */
[----:B------:R-:W-:Y:S01]  /*ae10*/  @P0 R2UR UR12, R18 ;  /* 0x00000000120c02ca */ /* 0x000fe200000e0000 */
[----:B------:R-:W-:Y:S01]  /*ae20*/  UMOV UR10, 0x80 ;  /* 0x00000080000a7882 */ /* 0x000fe20000000000 */
[----:B------:R-:W-:-:S13]  /*ae30*/  @P0 R2UR UR11, R17 ;  /* 0x00000000110b02ca */ /* 0x000fda00000e0000 */
[----:B------:R0:W-:Y:S01]  /*ae40*/  UTMALDG.4D [UR8], [UR4], desc[UR22] ;  /* 0x00001608040075b4 */ /* 0x0001e20008019000 */
[----:B--2---:R-:W-:-:S05]  /*ae50*/  VIADD R11, R11, 0x1 ;  /* 0x000000010b0b7836 */ /* 0x004fca0000000000 */
[----:B------:R-:W-:Y:S01]  /*ae60*/  LEA.HI R6, R11, R11, RZ, 0x1 ;  /* 0x0000000b0b067211 */ /* 0x000fe200078f08ff */
[----:B------:R0:W-:Y:S03]  /*ae70*/  STL [R1+0x28], R11 ;  /* 0x0000280b01007387 */ /* 0x0001e60000100800 */
[----:B------:R-:W-:-:S05]  /*ae80*/  LOP3.LUT R6, R6, 0xfffffffe, RZ, 0xc0, !PT ;  /* 0xfffffffe06067812 */ /* 0x000fca00078ec0ff */
[----:B------:R-:W-:-:S05]  /*ae90*/  IMAD.IADD R6, R11, 0x1, -R6 ;  /* 0x000000010b067824 */ /* 0x000fca00078e0a06 */
[----:B------:R-:W-:-:S04]  /*aea0*/  SHF.L.U32 R6, R6, 0x1f, RZ ;  /* 0x0000001f06067819 */ /* 0x000fc800000006ff */
[----:B------:R-:W1:Y:S02]  /*aeb0*/  SYNCS.PHASECHK.TRANS64.TRYWAIT P0, [R9+URZ+0x34820], R6 ;  /* 0x03482006090075a7 */ /* 0x000e64000800017f */
[----:B01----:R-:W-:Y:S05]  /*aec0*/  @!P0 BRA `(.L_x_325) ;  /* 0x0000002c00fc8947 */ /* 0x003fea0003800000 */
.L_x_393:
[----:B------:R-:W-:Y:S05]  /*aed0*/  BSYNC B0 ;  /* 0x0000000000007941 */ /* 0x000fea0003800000 */
.L_x_324:
[----:B0-----:R-:W2:Y:S01]  /*aee0*/  LDL.LU R8, [R1+0x24] ;  /* 0x0000240001087983 */ /* 0x001ea20000300800 */
[----:B------:R-:W-:Y:S01]  /*aef0*/  BSSY B0, `(.L_x_326) ;  /* 0x000019a000007945 */ /* 0x000fe20003800000 */
[----:B--2---:R-:W-:-:S13]  /*af00*/  ISETP.GE.AND P0, PT, R8, 0x81, PT ;  /* 0x000000810800780c */ /* 0x004fda0003f06270 */
[----:B------:R-:W-:Y:S05]  /*af10*/  @!P0 BRA `(.L_x_327) ;  /* 0x00000018005c8947 */ /* 0x000fea0003800000 */
[----:B------:R-:W2:Y:S01]  /*af20*/  LDL R8, [R1+0x18] ;  /* 0x0000180001087983 */ /* 0x000ea20000100800 */
[----:B------:R-:W-:Y:S01]  /*af30*/  IMAD.MOV.U32 R6, RZ, RZ, 0x1 ;  /* 0x00000001ff067424 */ /* 0x000fe200078e00ff */
[----:B------:R-:W-:Y:S01]  /*af40*/  BSSY B1, `(.L_x_328) ;  /* 0x000008f000017945 */ /* 0x000fe20003800000 */
[----:B--2---:R-:W-:-:S05]  /*af50*/  IMAD.MOV R14, RZ, RZ, -R8 ;  /* 0x000000ffff0e7224 */ /* 0x004fca00078e0a08 */
[----:B------:R-:W-:-:S05]  /*af60*/  VIADDMNMX R14, R14, R6, 0xffffffff, !PT ;  /* 0xffffffff0e0e7446 */ /* 0x000fca0007800106 */
[----:B------:R-:W-:-:S05]  /*af70*/  IMAD.IADD R6, R8, 0x1, R14 ;  /* 0x0000000108067824 */ /* 0x000fca00078e020e */
[----:B------:R-:W-:-:S04]  /*af80*/  LOP3.LUT R6, R6, 0x1, RZ, 0xc0, !PT ;  /* 0x0000000106067812 */ /* 0x000fc800078ec0ff */
[----:B------:R-:W-:Y:S01]  /*af90*/  ISETP.NE.U32.AND P0, PT, R6, 0x1, PT ;  /* 0x000000010600780c */ /* 0x000fe20003f05070 */
[----:B------:R-:W-:-:S12]  /*afa0*/  VIADD R6, R8, 0xfffffffe ;  /* 0xfffffffe08067836 */ /* 0x000fd80000000000 */
[----:B------:R-:W-:Y:S05]  /*afb0*/  @P0 BRA `(.L_x_329) ;  /* 0x00000008001c0947 */ /* 0x000fea0003800000 */
[----:B------:R-:W2:Y:S04]  /*afc0*/  LDL R9, [R1] ;  /* 0x0000000001097983 */ /* 0x000ea80000100800 */
[----:B------:R-:W3:Y:S01]  /*afd0*/  LDL R8, [R1+0x8] ;  /* 0x0000080001087983 */ /* 0x000ee20000100800 */
[----:B------:R-:W-:Y:S01]  /*afe0*/  BSSY B2, `(.L_x_330) ;  /* 0x0000080000027945 */ /* 0x000fe20003800000 */
[----:B--2---:R-:W-:-:S05]  /*aff0*/  VIADD R13, R9, 0x1 ;  /* 0x00000001090d7836 */ /* 0x004fca0000000000 */
[----:B------:R-:W-:-:S04]  /*b000*/  ISETP.NE.AND P0, PT, R13, 0x2, PT ;  /* 0x000000020d00780c */ /* 0x000fc80003f05270 */
[----:B------:R-:W-:Y:S02]  /*b010*/  SEL R15, RZ, 0x1, P0 ;  /* 0x00000001ff0f7807 */ /* 0x000fe40000000000 */
[----:B------:R-:W-:Y:S02]  /*b020*/  SEL R13, R13, RZ, P0 ;  /* 0x000000ff0d0d7207 */ /* 0x000fe40000000000 */
[----:B---3--:R-:W-:Y:S01]  /*b030*/  LOP3.LUT R15, R8, R15, RZ, 0x3c, !PT ;  /* 0x0000000f080f7212 */ /* 0x008fe200078e3cff */
[----:B------:R-:W-:Y:S06]  /*b040*/  @!P6 BRA `(.L_x_331) ;  /* 0x0000000400e4e947 */ /* 0x000fec0003800000 */
[----:B------:R-:W-:Y:S01]  /*b050*/  ISETP.NE.U32.AND P0, PT, R2, RZ, PT ;  /* 0x000000ff0200720c */ /* 0x000fe20003f05070 */
[----:B------:R-:W-:-:S03]  /*b060*/  IMAD.MOV.U32 R8, RZ, RZ, R5 ;  /* 0x000000ffff087224 */ /* 0x000fc600078e0005 */
[----:B------:R-:W-:-:S13]  /*b070*/  ISETP.NE.AND.EX P0, PT, R3, RZ, PT, P0 ;  /* 0x000000ff0300720c */ /* 0x000fda0003f05300 */
[----:B------:R-:W-:Y:S05]  /*b080*/  @!P0 BRA `(.L_x_332) ;  /* 0x0000000000488947 */ /* 0x000fea0003800000 */
[----:B------:R-:W0:Y:S01]  /*b090*/  LDC R18, c[0x0][0x41c] ;  /* 0x00010700ff127b82 */ /* 0x000e220000000800 */
[----:B------:R-:W-:Y:S01]  /*b0a0*/  ULDC.64 UR4, c[0x0][0x408] ;  /* 0x0001020000047ab9 */ /* 0x000fe20000000a00 */
[----:B------:R-:W-:Y:S01]  /*b0b0*/  ULDC.64 UR6, c[0x0][0x208] ;  /* 0x0000820000067ab9 */ /* 0x000fe20000000a00 */
[----:B0-----:R-:W-:-:S13]  /*b0c0*/  ISETP.NE.AND P0, PT, R18, 0x1, PT ;  /* 0x000000011200780c */ /* 0x001fda0003f05270 */
[----:B------:R-:W0:Y:S02]  /*b0d0*/  @P0 LDC.64 R8, c[0x0][0x420] ;  /* 0x00010800ff080b82 */ /* 0x000e240000000a00 */
[----:B0-----:R-:W-:-:S04]  /*b0e0*/  @P0 IMAD.HI.U32 R10, R6, R8, RZ ;  /* 0x00000008060a0227 */ /* 0x001fc800078e00ff */
[----:B------:R-:W-:Y:S01]  /*b0f0*/  IMAD.MOV.U32 R8, RZ, RZ, R6 ;  /* 0x000000ffff087224 */ /* 0x000fe200078e0006 */
[----:B------:R-:W-:Y:S01]  /*b100*/  @P0 SHF.R.U32.HI R8, RZ, R9, R10 ;  /* 0x00000009ff080219 */ /* 0x000fe2000001160a */
[----:B------:R-:W-:-:S03]  /*b110*/  IMAD R10, R12, UR4, RZ ;  /* 0x000000040c0a7c24 */ /* 0x000fc6000f8e02ff */
[----:B------:R-:W-:Y:S01]  /*b120*/  SHF.R.S32.HI R9, RZ, 0x1f, R8 ;  /* 0x0000001fff097819 */ /* 0x000fe20000011408 */
[C---:B------:R-:W-:Y:S02]  /*b130*/  IMAD R17, R0.reuse, UR5, R10 ;  /* 0x0000000500117c24 */ /* 0x040fe4000f8e020a */
[----:B------:R-:W-:-:S04]  /*b140*/  IMAD.WIDE.U32 R10, R0, UR4, R8 ;  /* 0x00000004000a7c25 */ /* 0x000fc8000f8e0008 */
[----:B------:R-:W-:Y:S01]  /*b150*/  IMAD.IADD R17, R17, 0x1, R11 ;  /* 0x0000000111117824 */ /* 0x000fe200078e020b */
[----:B------:R-:W-:Y:S01]  /*b160*/  LEA R2, P0, R10, R2, 0x2 ;  /* 0x000000020a027211 */ /* 0x000fe200078010ff */
[----:B------:R-:W-:-:S03]  /*b170*/  IMAD.MOV R8, RZ, RZ, -R8 ;  /* 0x000000ffff087224 */ /* 0x000fc600078e0a08 */
[----:B------:R-:W-:Y:S01]  /*b180*/  LEA.HI.X R3, R10, R3, R17, 0x2, P0 ;  /* 0x000000030a037211 */ /* 0x000fe200000f1411 */
[----:B------:R-:W-:-:S04]  /*b190*/  IMAD R6, R18, R8, R6 ;  /* 0x0000000812067224 */ /* 0x000fc800078e0206 */
[----:B------:R0:W5:Y:S04]  /*b1a0*/  LDG.E R8, desc[UR6][R2.64] ;  /* 0x0000000602087981 */ /* 0x000168000c1e1900 */
.L_x_332:
[----:B0-----:R-:W0:Y:S01]  /*b1b0*/  S2R R3, SR_CgaCtaId ;  /* 0x0000000000037919 */ /* 0x001e220000008800 */
[----:B------:R-:W-:-:S04]  /*b1c0*/  MOV R2, 0x400 ;  /* 0x0000040000027802 */ /* 0x000fc80000000f00 */
[----:B0-----:R-:W-:Y:S02]  /*b1d0*/  LEA R2, R3, R2, 0x18 ;  /* 0x0000000203027211 */ /* 0x001fe400078ec0ff */
[----:B------:R-:W-:-:S03]  /*b1e0*/  SHF.L.U32 R3, R15, 0x1f, RZ ;  /* 0x0000001f0f037819 */ /* 0x000fc600000006ff */
[----:B------:R-:W-:-:S04]  /*b1f0*/  IMAD R2, R13, 0x8, R2 ;  /* 0x000000080d027824 */ /* 0x000fc800078e0202 */
[----:B------:R-:W0:Y:S02]  /*b200*/  SYNCS.PHASECHK.TRANS64.TRYWAIT P0, [R2+URZ+0x34840], R3 ;  /* 0x03484003020075a7 */ /* 0x000e24000800017f */
[----:B0-----:R-:W-:Y:S05]  /*b210*/  @!P0 BRA `(.L_x_333) ;  /* 0x0000002c00488947 */ /* 0x001fea0003800000 */
.L_x_394:
        /* <DEDUP_REMOVED lines=11> */
.L_x_334:
[----:B------:R-:W2:Y:S04]  /*b2d0*/  LDL R17, [R1+0x4] ;  /* 0x0000040001117983 */ /* 0x000ea80000100800 */
[----:B------:R-:W3:Y:S01]  /*b2e0*/  LDL.LU R11, [R1+0x8] ;  /* 0x00000800010b7983 */ /* 0x000ee20000300800 */
[----:B0-----:R-:W-:-:S03]  /*b2f0*/  MOV R3, 0x400 ;  /* 0x0000040000037802 */ /* 0x001fc60000000f00 */
[----:B------:R-:W4:Y:S01]  /*b300*/  LDL R9, [R1] ;  /* 0x0000000001097983 */ /* 0x000f220000100800 */
[----:B------:R-:W0:Y:S01]  /*b310*/  S2R R10, SR_CgaCtaId ;  /* 0x00000000000a7919 */ /* 0x000e220000008800 */
[----:B------:R-:W-:Y:S02]  /*b320*/  R2UR UR9, R2 ;  /* 0x00000000020972ca */ /* 0x000fe400000e0000 */
[----:B------:R-:W-:Y:S01]  /*b330*/  R2UR UR11, R6 ;  /* 0x00000000060b72ca */ /* 0x000fe200000e0000 */
[----:B------:R-:W-:Y:S01]  /*b340*/  UIADD3 UR4, UP0, UR36, 0x370, URZ ;  /* 0x0000037024047890 */ /* 0x000fe2000ff1e03f */
[----:B------:R-:W-:Y:S02]  /*b350*/  R2UR UR12, R4 ;  /* 0x00000000040c72ca */ /* 0x000fe400000e0000 */
[----:B-----5:R-:W-:Y:S02]  /*b360*/  R2UR UR13, R8 ;  /* 0x00000000080d72ca */ /* 0x020fe400000e0000 */
[----:B0-----:R-:W-:-:S05]  /*b370*/  LEA R3, R10, R3, 0x18 ;  /* 0x000000030a037211 */ /* 0x001fca00078ec0ff */
[----:B------:R-:W-:-:S05]  /*b380*/  IMAD R2, R13, 0xc000, R3 ;  /* 0x0000c0000d027824 */ /* 0x000fca00078e0203 */
[----:B------:R-:W-:Y:S01]  /*b390*/  R2UR UR14, R2 ;  /* 0x00000000020e72ca */ /* 0x000fe200000e0000 */
[----:B------:R-:W-:Y:S01]  /*b3a0*/  UIADD3 UR9, UR9, 0x34830, URZ ;  /* 0x0003483009097890 */ /* 0x000fe2000fffe03f */
[----:B------:R-:W-:Y:S01]  /*b3b0*/  VIADD R3, R3, 0x34800 ;  /* 0x0003480003037836 */ /* 0x000fe20000000000 */
[----:B------:R-:W-:Y:S01]  /*b3c0*/  UMOV UR10, URZ ;  /* 0x0000003f000a7c82 */ /* 0x000fe20008000000 */
[----:B------:R-:W-:Y:S01]  /*b3d0*/  UMOV UR6, 0x0 ;  /* 0x0000000000067882 */ /* 0x000fe20000000000 */
[----:B------:R-:W-:-:S08]  /*b3e0*/  UMOV UR7, 0x14f00000 ;  /* 0x14f0000000077882 */ /* 0x000fd00000000000 */
[----:B------:R-:W-:Y:S02]  /*b3f0*/  UIADD3 UR8, UR14, 0x1c400, URZ ;  /* 0x0001c4000e087890 */ /* 0x000fe4000fffe03f */
[----:B------:R-:W-:Y:S02]  /*b400*/  UIADD3 UR15, UR14, 0x20400, URZ ;  /* 0x000204000e0f7890 */ /* 0x000fe4000fffe03f */
[----:B------:R-:W-:Y:S01]  /*b410*/  UIADD3 UR14, UR14, 0x24400, URZ ;  /* 0x000244000e0e7890 */ /* 0x000fe2000fffe03f */
[----:B------:R-:W-:Y:S01]  /*b420*/  UMOV UR17, 0x40 ;  /* 0x0000004000117882 */ /* 0x000fe20000000000 */
[----:B------:R-:W-:Y:S01]  /*b430*/  UMOV UR16, 0x80 ;  /* 0x0000008000107882 */ /* 0x000fe20000000000 */
[----:B--2---:R-:W-:-:S13]  /*b440*/  R2UR UR5, R17 ;  /* 0x00000000110572ca */ /* 0x004fda00000e0000 */
[----:B------:R-:W-:Y:S02]  /*b450*/  ULEA UR11, UR11, UR5, 0x7 ;  /* 0x000000050b0b7291 */ /* 0x000fe4000f8e383f */
[----:B------:R-:W-:Y:S01]  /*b460*/  UIADD3.X UR5, URZ, UR37, URZ, UP0, !UPT ;  /* 0x000000253f057290 */ /* 0x000fe200087fe43f */
[----:B---3--:R-:W-:Y:S01]  /*b470*/  SHF.L.U32 R2, R11, 0x1f, RZ ;  /* 0x0000001f0b027819 */ /* 0x008fe200000006ff */
[----:B----4-:R-:W-:-:S07]  /*b480*/  IMAD R3, R9, 0x8, R3 ;  /* 0x0000000809037824 */ /* 0x010fce00078e0203 */
[----:B------:R0:W-:Y:S02]  /*b490*/  UTMALDG.4D [UR8], [UR4], desc[UR6] ;  /* 0x00000608040075b4 */ /* 0x0001e40008019000 */
[----:B0-----:R-:W-:Y:S01]  /*b4a0*/  UMOV UR8, UR15 ;  /* 0x0000000f00087c82 */ /* 0x001fe20008000000 */
[----:B------:R-:W-:Y:S02]  /*b4b0*/  UMOV UR10, UR17 ;  /* 0x00000011000a7c82 */ /* 0x000fe40008000000 */
[----:B------:R0:W-:Y:S02]  /*b4c0*/  UTMALDG.4D [UR8], [UR4], desc[UR6] ;  /* 0x00000608040075b4 */ /* 0x0001e40008019000 */
[----:B0-----:R-:W-:Y:S01]  /*b4d0*/  UMOV UR8, UR14 ;  /* 0x0000000e00087c82 */ /* 0x001fe20008000000 */
[----:B------:R-:W-:Y:S02]  /*b4e0*/  UMOV UR10, UR16 ;  /* 0x00000010000a7c82 */ /* 0x000fe40008000000 */
[----:B------:R0:W-:Y:S01]  /*b4f0*/  UTMALDG.4D [UR8], [UR4], desc[UR6] ;  /* 0x00000608040075b4 */ /* 0x0001e20008019000 */
[----:B------:R-:W1:Y:S02]  /*b500*/  SYNCS.PHASECHK.TRANS64.TRYWAIT P0, [R3+URZ+0x60], R2 ;  /* 0x00006002030075a7 */ /* 0x000e64000800017f */
[----:B01----:R-:W-:Y:S05]  /*b510*/  @!P0 BRA `(.L_x_335) ;  /* 0x00000028009c8947 */ /* 0x003fea0003800000 */
.L_x_395:
[----:B------:R-:W-:Y:S05]  /*b520*/  @P1 BRA `(.L_x_336) ;  /* 0x0000000000301947 */ /* 0x000fea0003800000 */
[----:B------:R-:W1:Y:S01]  /*b530*/  S2R R9, SR_TID.X ;  /* 0x0000000000097919 */ /* 0x000e620000002100 */
[----:B------:R-:W-:Y:S01]  /*b540*/  MOV R10, 0x400 ;  /* 0x00000400000a7802 */ /* 0x000fe20000000f00 */
[----:B------:R-:W2:Y:S01]  /*b550*/  S2R R11, SR_CgaCtaId ;  /* 0x00000000000b7919 */ /* 0x000ea20000008800 */
[----:B-1----:R-:W-:Y:S02]  /*b560*/  LOP3.LUT R17, R9, 0x1f, RZ, 0xc0, !PT ;  /* 0x0000001f09117812 */ /* 0x002fe400078ec0ff */
[----:B------:R-:W3:Y:S02]  /*b570*/  LDL R9, [R1] ;  /* 0x0000000001097983 */ /* 0x000ee40000100800 */
[----:B------:R-:W-:Y:S02]  /*b580*/  ISETP.NE.AND P0, PT, R17, RZ, PT ;  /* 0x000000ff1100720c */ /* 0x000fe40003f05270 */
[----:B--2---:R-:W-:Y:S01]  /*b590*/  LEA R10, R11, R10, 0x18 ;  /* 0x0000000a0b0a7211 */ /* 0x004fe200078ec0ff */
[----:B0-----:R-:W-:-:S04]  /*b5a0*/  IMAD.MOV.U32 R3, RZ, RZ, 0x8000 ;  /* 0x00008000ff037424 */ /* 0x001fc800078e00ff */
[----:B---3--:R-:W-:-:S04]  /*b5b0*/  IMAD R2, R9, 0x8, R10 ;  /* 0x0000000809027824 */ /* 0x008fc800078e020a */
[----:B------:R1:W-:Y:S02]  /*b5c0*/  SYNCS.ARRIVE.TRANS64 RZ, [R2+URZ+0x34850], R3 ;  /* 0x0348500302ff79a7 */ /* 0x0003e4000800003f */
[----:B------:R-:W-:Y:S05]  /*b5d0*/  @!P0 BRA `(.L_x_336) ;  /* 0x0000000000048947 */ /* 0x000fea0003800000 */
[----:B------:R-:W-:Y:S01]  /*b5e0*/  BPT.TRAP 0x1 ;  /* 0x000000040000795c */ /* 0x000fe20000300000 */
.L_x_336:
[----:B01----:R-:W2:Y:S01]  /*b5f0*/  LDL.LU R2, [R1+0xc] ;  /* 0x00000c0001027983 */ /* 0x003ea20000300800 */
[----:B------:R-:W-:-:S03]  /*b600*/  MOV R10, 0x400 ;  /* 0x00000400000a7802 */ /* 0x000fc60000000f00 */
[----:B------:R-:W3:Y:S04]  /*b610*/  LDL.LU R9, [R1] ;  /* 0x0000000001097983 */ /* 0x000ee80000300800 */
[----:B------:R-:W4:Y:S01]  /*b620*/  LDL R3, [R1+0x4] ;  /* 0x0000040001037983 */ /* 0x000f220000100800 */
[----:B------:R-:W0:Y:S01]  /*b630*/  S2R R11, SR_CgaCtaId ;  /* 0x00000000000b7919 */ /* 0x000e220000008800 */
[----:B------:R-:W-:Y:S01]  /*b640*/  R2UR UR13, R5 ;  /* 0x00000000050d72ca */ /* 0x000fe200000e0000 */
[----:B------:R-:W-:Y:S01]  /*b650*/  UIADD3 UR4, UP0, UR36, 0x470, URZ ;  /* 0x0000047024047890 */ /* 0x000fe2000ff1e03f */
[----:B------:R-:W-:Y:S02]  /*b660*/  R2UR UR12, R4 ;  /* 0x00000000040c72ca */ /* 0x000fe400000e0000 */
[----:B0-----:R-:W-:Y:S01]  /*b670*/  LEA R10, R11, R10, 0x18 ;  /* 0x0000000a0b0a7211 */ /* 0x001fe200078ec0ff */
[----:B------:R-:W-:Y:S01]  /*b680*/  UMOV UR10, URZ ;  /* 0x0000003f000a7c82 */ /* 0x000fe20008000000 */
[----:B------:R-:W-:Y:S01]  /*b690*/  UMOV UR7, 0x14f00000 ;  /* 0x14f0000000077882 */ /* 0x000fe20000000000 */
[----:B------:R-:W-:Y:S01]  /*b6a0*/  UMOV UR15, 0x40 ;  /* 0x00000040000f7882 */ /* 0x000fe20000000000 */
[----:B------:R0:W-:Y:S01]  /*b6b0*/  STL [R1+0xc], R6 ;  /* 0x00000c0601007387 */ /* 0x0001e20000100800 */
[----:B------:R-:W-:Y:S01]  /*b6c0*/  IMAD.MOV.U32 R5, RZ, RZ, R8 ;  /* 0x000000ffff057224 */ /* 0x000fe200078e0008 */
[----:B--2---:R-:W-:Y:S01]  /*b6d0*/  R2UR UR11, R2 ;  /* 0x00000000020b72ca */ /* 0x004fe200000e0000 */
[----:B---3--:R-:W-:-:S05]  /*b6e0*/  IMAD R2, R9, 0x8, R10 ;  /* 0x0000000809027824 */ /* 0x008fca00078e020a */
[----:B------:R-:W-:Y:S01]  /*b6f0*/  R2UR UR9, R2 ;  /* 0x00000000020972ca */ /* 0x000fe200000e0000 */
[----:B------:R-:W-:Y:S01]  /*b700*/  IMAD R2, R9, 0x8000, R10 ;  /* 0x0000800009027824 */ /* 0x000fe200078e020a */
[----:B----4-:R-:W-:-:S04]  /*b710*/  R2UR UR5, R3 ;  /* 0x00000000030572ca */ /* 0x010fc800000e0000 */
[----:B------:R-:W-:-:S07]  /*b720*/  R2UR UR6, R2 ;  /* 0x00000000020672ca */ /* 0x000fce00000e0000 */
[----:B------:R-:W-:Y:S02]  /*b730*/  UIADD3 UR9, UR9, 0x34850, URZ ;  /* 0x0003485009097890 */ /* 0x000fe4000fffe03f */
[----:B------:R-:W-:Y:S02]  /*b740*/  ULEA UR11, UR11, UR5, 0x7 ;  /* 0x000000050b0b7291 */ /* 0x000fe4000f8e383f */
[----:B------:R-:W-:Y:S02]  /*b750*/  UIADD3.X UR5, URZ, UR37, URZ, UP0, !UPT ;  /* 0x000000253f057290 */ /* 0x000fe400087fe43f */
[----:B------:R-:W-:Y:S02]  /*b760*/  UIADD3 UR8, UR6, 0x400, URZ ;  /* 0x0000040006087890 */ /* 0x000fe4000fffe03f */
[----:B------:R-:W-:-:S03]  /*b770*/  UIADD3 UR14, UR6, 0x4400, URZ ;  /* 0x00004400060e7890 */ /* 0x000fc6000fffe03f */
[----:B------:R-:W-:-:S04]  /*b780*/  UMOV UR6, 0x0 ;  /* 0x0000000000067882 */ /* 0x000fc80000000000 */
[----:B------:R1:W-:Y:S02]  /*b790*/  UTMALDG.4D [UR8], [UR4], desc[UR6] ;  /* 0x00000608040075b4 */ /* 0x0003e40008019000 */
[----:B-1----:R-:W-:Y:S01]  /*b7a0*/  UMOV UR8, UR14 ;  /* 0x0000000e00087c82 */ /* 0x002fe20008000000 */
[----:B------:R-:W-:Y:S02]  /*b7b0*/  UMOV UR10, UR15 ;  /* 0x0000000f000a7c82 */ /* 0x000fe40008000000 */
[----:B------:R0:W-:Y:S02]  /*b7c0*/  UTMALDG.4D [UR8], [UR4], desc[UR6] ;  /* 0x00000608040075b4 */ /* 0x0001e40008019000 */
[----:B0-----:R-:W-:Y:S01]  /*b7d0*/  NOP ;  /* 0x0000000000007918 */ /* 0x001fe20000000000 */
.L_x_331:
[----:B------:R-:W-:Y:S05]  /*b7e0*/  BSYNC B2 ;  /* 0x0000000000027941 */ /* 0x000fea0003800000 */
.L_x_330:
[----:B------:R-:W2:Y:S04]  /*b7f0*/  LDL.LU R2, [R1+0x18] ;  /* 0x0000180001027983 */ /* 0x000ea80000300800 */
[----:B------:R0:W-:Y:S04]  /*b800*/  STL [R1], R13 ;  /* 0x0000000d01007387 */ /* 0x0001e80000100800 */
[----:B------:R0:W-:Y:S02]  /*b810*/  STL [R1+0x8], R15 ;  /* 0x0000080f01007387 */ /* 0x0001e40000100800 */
[----:B0-2---:R-:W-:-:S07]  /*b820*/  VIADD R6, R2, 0xfffffffd ;  /* 0xfffffffd02067836 */ /* 0x005fce0000000000 */
.L_x_329:
[----:B------:R-:W-:Y:S05]  /*b830*/  BSYNC B1 ;  /* 0x0000000000017941 */ /* 0x000fea0003800000 */
.L_x_328:
[----:B------:R-:W-:-:S05]  /*b840*/  IMAD.MOV R14, RZ, RZ, -R14 ;  /* 0x000000ffff0e7224 */ /* 0x000fca00078e0a0e */
[----:B------:R-:W-:-:S13]  /*b850*/  ISETP.NE.AND P0, PT, R7, R14, PT ;  /* 0x0000000e0700720c */ /* 0x000fda0003f05270 */
[----:B------:R-:W-:Y:S05]  /*b860*/  @!P0 BRA `(.L_x_327) ;  /* 0x0000001000088947 */ /* 0x000fea0003800000 */
[----:B------:R-:W-:-:S07]  /*b870*/  IMAD.MOV.U32 R10, RZ, RZ, R5 ;  /* 0x000000ffff0a7224 */ /* 0x000fce00078e0005 */
.L_x_351:
[----:B------:R-:W2:Y:S04]  /*b880*/  LDL R3, [R1] ;  /* 0x0000000001037983 */ /* 0x000ea80000100800 */
[----:B------:R-:W3:Y:S01]  /*b890*/  LDL R2, [R1+0x8] ;  /* 0x0000080001027983 */ /* 0x000ee20000100800 */
[----:B------:R-:W-:Y:S05]  /*b8a0*/  YIELD ;  /* 0x0000000000007946 */ /* 0x000fea0003800000 */
[----:B------:R-:W-:Y:S01]  /*b8b0*/  BSSY B1, `(.L_x_337) ;  /* 0x000007b000017945 */ /* 0x000fe20003800000 */
[----:B--2---:R-:W-:-:S05]  /*b8c0*/  VIADD R7, R3, 0x1 ;  /* 0x0000000103077836 */ /* 0x004fca0000000000 */
[----:B------:R-:W-:-:S04]  /*b8d0*/  ISETP.NE.AND P0, PT, R7, 0x2, PT ;  /* 0x000000020700780c */ /* 0x000fc80003f05270 */
[----:B------:R-:W-:Y:S02]  /*b8e0*/  SEL R8, RZ, 0x1, P0 ;  /* 0x00000001ff087807 */ /* 0x000fe40000000000 */
[----:B------:R-:W-:Y:S02]  /*b8f0*/  SEL R7, R7, RZ, P0 ;  /* 0x000000ff07077207 */ /* 0x000fe40000000000 */
[----:B---3--:R-:W-:Y:S01]  /*b900*/  LOP3.LUT R8, R2, R8, RZ, 0x3c, !PT ;  /* 0x0000000802087212 */ /* 0x008fe200078e3cff */
[----:B0-----:R-:W-:Y:S06]  /*b910*/  @!P6 BRA `(.L_x_338) ;  /* 0x0000000400d0e947 */ /* 0x001fec0003800000 */
[----:B------:R-:W-:Y:S01]  /*b920*/  ULDC.64 UR4, c[0x0][0x3f8] ;  /* 0x0000fe0000047ab9 */ /* 0x000fe20000000a00 */
[----:B------:R-:W-:Y:S01]  /*b930*/  IMAD.MOV.U32 R9, RZ, RZ, R6 ;  /* 0x000000ffff097224 */ /* 0x000fe200078e0006 */
[----:B------:R-:W-:-:S04]  /*b940*/  ISETP.NE.U32.AND P0, PT, RZ, UR4, PT ;  /* 0x00000004ff007c0c */ /* 0x000fc8000bf05070 */
[----:B------:R-:W-:-:S13]  /*b950*/  ISETP.NE.AND.EX P0, PT, RZ, UR5, PT, P0 ;  /* 0x00000005ff007c0c */ /* 0x000fda000bf05300 */
        /* <DEDUP_REMOVED lines=9> */
[----:B------:R-:W-:-:S04]  /*b9f0*/  IMAD R10, R12, UR6, RZ ;  /* 0x000000060c0a7c24 */ /* 0x000fc8000f8e02ff */
[----:B------:R-:W-:Y:S02]  /*ba00*/  IMAD.MOV R3, RZ, RZ, -R2 ;  /* 0x000000ffff037224 */ /* 0x000fe400078e0a02 */
[----:B------:R-:W-:Y:S02]  /*ba10*/  IMAD R10, R0, UR7, R10 ;  /* 0x00000007000a7c24 */ /* 0x000fe4000f8e020a */
[----:B------:R-:W-:Y:S01]  /*ba20*/  IMAD R9, R9, R3, R6 ;  /* 0x0000000309097224 */ /* 0x000fe200078e0206 */
[----:B------:R-:W-:-:S03]  /*ba30*/  SHF.R.S32.HI R3, RZ, 0x1f, R2 ;  /* 0x0000001fff037819 */ /* 0x000fc60000011402 */
[----:B------:R-:W-:-:S04]  /*ba40*/  IMAD.WIDE.U32 R2, R0, UR6, R2 ;  /* 0x0000000600027c25 */ /* 0x000fc8000f8e0002 */
[----:B------:R-:W-:Y:S01]  /*ba50*/  IMAD.IADD R3, R10, 0x1, R3 ;  /* 0x000000010a037824 */ /* 0x000fe200078e0203 */
[----:B------:R-:W-:-:S04]  /*ba60*/  LEA R10, P0, R2, UR4, 0x2 ;  /* 0x00000004020a7c11 */ /* 0x000fc8000f8010ff */
[----:B------:R-:W-:-:S05]  /*ba70*/  LEA.HI.X R11, R2, UR5, R3, 0x2, P0 ;  /* 0x00000005020b7c11 */ /* 0x000fca00080f1403 */
[----:B------:R0:W5:Y:S04]  /*ba80*/  LDG.E R10, desc[UR8][R10.64] ;  /* 0x000000080a0a7981 */ /* 0x000168000c1e1900 */
.L_x_339:
[----:B------:R-:W1:Y:S01]  /*ba90*/  S2R R3, SR_CgaCtaId ;  /* 0x0000000000037919 */ /* 0x000e620000008800 */
[----:B------:R-:W-:-:S04]  /*baa0*/  MOV R2, 0x400 ;  /* 0x0000040000027802 */ /* 0x000fc80000000f00 */
[----:B-1----:R-:W-:Y:S02]  /*bab0*/  LEA R2, R3, R2, 0x18 ;  /* 0x0000000203027211 */ /* 0x002fe400078ec0ff */
[----:B------:R-:W-:-:S03]  /*bac0*/  SHF.L.U32 R3, R8, 0x1f, RZ ;  /* 0x0000001f08037819 */ /* 0x000fc600000006ff */
[----:B------:R-:W-:-:S04]  /*bad0*/  IMAD R2, R7, 0x8, R2 ;  /* 0x0000000807027824 */ /* 0x000fc800078e0202 */
[----:B------:R-:W1:Y:S02]  /*bae0*/  SYNCS.PHASECHK.TRANS64.TRYWAIT P0, [R2+URZ+0x34840], R3 ;  /* 0x03484003020075a7 */ /* 0x000e64000800017f */
[----:B-1----:R-:W-:Y:S05]  /*baf0*/  @!P0 BRA `(.L_x_340) ;  /* 0x0000002400388947 */ /* 0x002fea0003800000 */
.L_x_396:
[----:B0-----:R-:W0:Y:S02]  /*bb00*/  S2R R11, SR_TID.X ;  /* 0x00000000000b7919 */ /* 0x001e240000002100 */
[----:B0-----:R-:W-:-:S04]  /*bb10*/  LOP3.LUT R11, R11, 0x7f, RZ, 0xc0, !PT ;  /* 0x0000007f0b0b7812 */ /* 0x001fc800078ec0ff */
[----:B------:R-:W-:-:S13]  /*bb20*/  ISETP.NE.AND P0, PT, R11, RZ, PT ;  /* 0x000000ff0b00720c */ /* 0x000fda0003f05270 */
[----:B------:R-:W-:Y:S05]  /*bb30*/  @P0 BRA `(.L_x_341) ;  /* 0x00000000001c0947 */ /* 0x000fea0003800000 */
[----:B------:R-:W0:Y:S01]  /*bb40*/  S2R R11, SR_TID.X ;  /* 0x00000000000b7919 */ /* 0x000e220000002100 */
[----:B-1----:R-:W-:-:S04]  /*bb50*/  IMAD.MOV.U32 R3, RZ, RZ, 0xc000 ;  /* 0x0000c000ff037424 */ /* 0x002fc800078e00ff */
[----:B------:R2:W-:Y:S01]  /*bb60*/  SYNCS.ARRIVE.TRANS64 RZ, [R2+URZ+0x34830], R3 ;  /* 0x0348300302ff79a7 */ /* 0x0005e2000800003f */
[----:B0-----:R-:W-:-:S04]  /*bb70*/  LOP3.LUT R11, R11, 0x1f, RZ, 0xc0, !PT ;  /* 0x0000001f0b0b7812 */ /* 0x001fc800078ec0ff */
[----:B------:R-:W-:-:S13]  /*bb80*/  ISETP.NE.AND P1, PT, R11, RZ, PT ;  /* 0x000000ff0b00720c */ /* 0x000fda0003f25270 */
[----:B--2---:R-:W-:Y:S05]  /*bb90*/  @!P1 BRA `(.L_x_341) ;  /* 0x0000000000049947 */ /* 0x004fea0003800000 */
[----:B------:R-:W-:Y:S01]  /*bba0*/  BPT.TRAP 0x1 ;  /* 0x000000040000795c */ /* 0x000fe20000300000 */
.L_x_341:
[----:B------:R-:W2:Y:S04]  /*bbb0*/  LDL R15, [R1+0x4] ;  /* 0x00000400010f7983 */ /* 0x000ea80000100800 */
[----:B-1----:R-:W3:Y:S01]  /*bbc0*/  LDL.LU R3, [R1+0x8] ;  /* 0x0000080001037983 */ /* 0x002ee20000300800 */
[----:B------:R-:W-:-:S03]  /*bbd0*/  MOV R13, 0x400 ;  /* 0x00000400000d7802 */ /* 0x000fc60000000f00 */
        /* <DEDUP_REMOVED lines=34> */
.L_x_397:
        /* <DEDUP_REMOVED lines=8> */
.L_x_343:
[----:B------:R-:W2:Y:S01]  /*be80*/  LDL.LU R15, [R1+0xc] ;  /* 0x00000c00010f7983 */ /* 0x000ea20000300800 */
[----:B------:R-:W-:-:S03]  /*be90*/  MOV R13, 0x400 ;  /* 0x00000400000d7802 */ /* 0x000fc60000000f00 */
[----:B0-----:R-:W3:Y:S04]  /*bea0*/  LDL.LU R3, [R1] ;  /* 0x0000000001037983 */ /* 0x001ee80000300800 */
[----:B------:R-:W4:Y:S01]  /*beb0*/  LDL R11, [R1+0x4] ;  /* 0x00000400010b7983 */ /* 0x000f220000100800 */
[----:B------:R-:W0:Y:S01]  /*bec0*/  S2R R14, SR_CgaCtaId ;  /* 0x00000000000e7919 */ /* 0x000e220000008800 */
[----:B------:R-:W-:Y:S01]  /*bed0*/  R2UR UR9, R2 ;  /* 0x00000000020972ca */ /* 0x000fe200000e0000 */
[----:B------:R-:W-:Y:S01]  /*bee0*/  UIADD3 UR4, UP0, UR36, 0x470, URZ ;  /* 0x0000047024047890 */ /* 0x000fe2000ff1e03f */
[----:B------:R-:W-:Y:S02]  /*bef0*/  R2UR UR13, R5 ;  /* 0x00000000050d72ca */ /* 0x000fe400000e0000 */
[----:B------:R-:W-:-:S02]  /*bf00*/  R2UR UR12, R4 ;  /* 0x00000000040c72ca */ /* 0x000fc400000e0000 */
[----:B0-----:R-:W-:-:S07]  /*bf10*/  LEA R13, R14, R13, 0x18 ;  /* 0x0000000d0e0d7211 */ /* 0x001fce00078ec0ff */
[----:B------:R-:W-:Y:S01]  /*bf20*/  UIADD3 UR9, UR9, 0x50, URZ ;  /* 0x0000005009097890 */ /* 0x000fe2000fffe03f */
[----:B------:R-:W-:Y:S01]  /*bf30*/  UMOV UR10, URZ ;  /* 0x0000003f000a7c82 */ /* 0x000fe20008000000 */
[----:B------:R-:W-:Y:S01]  /*bf40*/  UMOV UR7, 0x14f00000 ;  /* 0x14f0000000077882 */ /* 0x000fe20000000000 */
[----:B------:R-:W-:Y:S01]  /*bf50*/  UMOV UR15, 0x40 ;  /* 0x00000040000f7882 */ /* 0x000fe20000000000 */
[----:B------:R0:W-:Y:S01]  /*bf60*/  STL [R1+0xc], R9 ;  /* 0x00000c0901007387 */ /* 0x0001e20000100800 */
[----:B------:R-:W-:Y:S01]  /*bf70*/  IMAD.MOV.U32 R5, RZ, RZ, R10 ;  /* 0x000000ffff057224 */ /* 0x000fe200078e000a */
[----:B--2---:R-:W-:Y:S01]  /*bf80*/  R2UR UR11, R15 ;  /* 0x000000000f0b72ca */ /* 0x004fe200000e0000 */
[----:B---3--:R-:W-:Y:S01]  /*bf90*/  IMAD R3, R3, 0x8000, R13 ;  /* 0x0000800003037824 */ /* 0x008fe200078e020d */
[----:B----4-:R-:W-:-:S04]  /*bfa0*/  R2UR UR5, R11 ;  /* 0x000000000b0572ca */ /* 0x010fc800000e0000 */
[----:B------:R-:W-:-:S09]  /*bfb0*/  R2UR UR6, R3 ;  /* 0x00000000030672ca */ /* 0x000fd200000e0000 */
[----:B------:R-:W-:-:S04]  /*bfc0*/  ULEA UR11, UR11, UR5, 0x7 ;  /* 0x000000050b0b7291 */ /* 0x000fc8000f8e383f */
[----:B------:R-:W-:Y:S02]  /*bfd0*/  UIADD3 UR8, UR6, 0x400, URZ ;  /* 0x0000040006087890 */ /* 0x000fe4000fffe03f */
[----:B------:R-:W-:Y:S02]  /*bfe0*/  UIADD3.X UR5, URZ, UR37, URZ, UP0, !UPT ;  /* 0x000000253f057290 */ /* 0x000fe400087fe43f */
[----:B------:R-:W-:-:S03]  /*bff0*/  UIADD3 UR14, UR6, 0x4400, URZ ;  /* 0x00004400060e7890 */ /* 0x000fc6000fffe03f */
[----:B------:R-:W-:-:S04]  /*c000*/  UMOV UR6, 0x0 ;  /* 0x0000000000067882 */ /* 0x000fc80000000000 */
[----:B------:R1:W-:Y:S02]  /*c010*/  UTMALDG.4D [UR8], [UR4], desc[UR6] ;  /* 0x00000608040075b4 */ /* 0x0003e40008019000 */
[----:B-1----:R-:W-:Y:S01]  /*c020*/  UMOV UR8, UR14 ;  /* 0x0000000e00087c82 */ /* 0x002fe20008000000 */
[----:B------:R-:W-:Y:S02]  /*c030*/  UMOV UR10, UR15 ;  /* 0x0000000f000a7c82 */ /* 0x000fe40008000000 */
[----:B------:R0:W-:Y:S02]  /*c040*/  UTMALDG.4D [UR8], [UR4], desc[UR6] ;  /* 0x00000608040075b4 */ /* 0x0001e40008019000 */
[----:B0-----:R-:W-:Y:S01]  /*c050*/  NOP ;  /* 0x0000000000007918 */ /* 0x001fe20000000000 */
.L_x_338:
[----:B------:R-:W-:Y:S05]  /*c060*/  BSYNC B1 ;  /* 0x0000000000017941 */ /* 0x000fea0003800000 */
.L_x_337:
[----:B------:R-:W-:Y:S01]  /*c070*/  VIADD R2, R7, 0x1 ;  /* 0x0000000107027836 */ /* 0x000fe20000000000 */
[----:B------:R-:W-:Y:S04]  /*c080*/  BSSY B1, `(.L_x_344) ;  /* 0x000007c000017945 */ /* 0x000fe80003800000 */
[----:B------:R-:W-:-:S04]  /*c090*/  ISETP.NE.AND P0, PT, R2, 0x2, PT ;  /* 0x000000020200780c */ /* 0x000fc80003f05270 */
[----:B------:R-:W-:Y:S02]  /*c0a0*/  SEL R3, RZ, 0x1, P0 ;  /* 0x00000001ff037807 */ /* 0x000fe40000000000 */
[----:B------:R-:W-:Y:S02]  /*c0b0*/  SEL R14, R2, RZ, P0 ;  /* 0x000000ff020e7207 */ /* 0x000fe40000000000 */
[----:B------:R-:W-:-:S05]  /*c0c0*/  LOP3.LUT R13, R8, R3, RZ, 0x3c, !PT ;  /* 0x00000003080d7212 */ /* 0x000fca00078e3cff */
[----:B------:R0:W-:Y:S04]  /*c0d0*/  STL [R1+0x8], R13 ;  /* 0x0000080d01007387 */ /* 0x0001e80000100800 */
[----:B------:R0:W-:Y:S01]  /*c0e0*/  STL [R1], R14 ;  /* 0x0000000e01007387 */ /* 0x0001e20000100800 */
[----:B------:R-:W-:Y:S05]  /*c0f0*/  @!P6 BRA `(.L_x_345) ;  /* 0x0000000400d0e947 */ /* 0x000fea0003800000 */
[----:B------:R-:W-:Y:S01]  /*c100*/  ULDC.64 UR4, c[0x0][0x3f8] ;  /* 0x0000fe0000047ab9 */ /* 0x000fe20000000a00 */
[----:B------:R-:W-:Y:S01]  /*c110*/  VIADD R9, R6, 0xffffffff ;  /* 0xffffffff06097836 */ /* 0x000fe20000000000 */
[----:B------:R-:W-:-:S04]  /*c120*/  ISETP.NE.U32.AND P0, PT, RZ, UR4, PT ;  /* 0x00000004ff007c0c */ /* 0x000fc8000bf05070 */
[----:B------:R-:W-:-:S13]  /*c130*/  ISETP.NE.AND.EX P0, PT, RZ, UR5, PT, P0 ;  /* 0x00000005ff007c0c */ /* 0x000fda000bf05300 */
[----:B------:R-:W-:Y:S05]  /*c140*/  @!P0 BRA `(.L_x_346) ;  /* 0x0000000000488947 */ /* 0x000fea0003800000 */
        /* <DEDUP_REMOVED lines=18> */
.L_x_346:
[----:B------:R-:W2:Y:S01]  /*c270*/  S2R R3, SR_CgaCtaId ;  /* 0x0000000000037919 */ /* 0x000ea20000008800 */
[----:B------:R-:W-:-:S04]  /*c280*/  MOV R2, 0x400 ;  /* 0x0000040000027802 */ /* 0x000fc80000000f00 */
[----:B--2---:R-:W-:Y:S02]  /*c290*/  LEA R2, R3, R2, 0x18 ;  /* 0x0000000203027211 */ /* 0x004fe400078ec0ff */
[----:B------:R-:W-:-:S03]  /*c2a0*/  SHF.L.U32 R3, R13, 0x1f, RZ ;  /* 0x0000001f0d037819 */ /* 0x000fc600000006ff */
[----:B------:R-:W-:-:S04]  /*c2b0*/  IMAD R2, R14, 0x8, R2 ;  /* 0x000000080e027824 */ /* 0x000fc800078e0202 */
[----:B------:R-:W2:Y:S02]  /*c2c0*/  SYNCS.PHASECHK.TRANS64.TRYWAIT P0, [R2+URZ+0x34840], R3 ;  /* 0x03484003020075a7 */ /* 0x000ea4000800017f */
[----:B--2---:R-:W-:Y:S05]  /*c2d0*/  @!P0 BRA `(.L_x_347) ;  /* 0x0000001c00688947 */ /* 0x004fea0003800000 */
.L_x_398:
        /* <DEDUP_REMOVED lines=11> */
.L_x_348:
[----:B0-----:R-:W3:Y:S01]  /*c390*/  LDL R13, [R1] ;  /* 0x00000000010d7983 */ /* 0x001ee20000100800 */
[----:B------:R-:W-:-:S03]  /*c3a0*/  MOV R14, 0x400 ;  /* 0x00000400000e7802 */ /* 0x000fc60000000f00 */
[----:B------:R-:W4:Y:S01]  /*c3b0*/  LDL R11, [R1+0x4] ;  /* 0x00000400010b7983 */ /* 0x000f220000100800 */
[----:B------:R-:W0:Y:S01]  /*c3c0*/  S2R R15, SR_CgaCtaId ;  /* 0x00000000000f7919 */ /* 0x000e220000008800 */
[----:B------:R-:W-:Y:S01]  /*c3d0*/  R2UR UR11, R9 ;  /* 0x00000000090b72ca */ /* 0x000fe200000e0000 */
[----:B------:R-:W-:Y:S01]  /*c3e0*/  UIADD3 UR4, UP0, UR36, 0x370, URZ ;  /* 0x0000037024047890 */ /* 0x000fe2000ff1e03f */
[----:B------:R-:W-:Y:S02]  /*c3f0*/  R2UR UR12, R4 ;  /* 0x00000000040c72ca */ /* 0x000fe400000e0000 */
[----:B0-----:R-:W-:-:S05]  /*c400*/  LEA R14, R15, R14, 0x18 ;  /* 0x0000000e0f0e7211 */ /* 0x001fca00078ec0ff */
[----:B--2---:R-:W-:Y:S01]  /*c410*/  VIADD R2, R14, 0x34800 ;  /* 0x000348000e027836 */ /* 0x004fe20000000000 */
[----:B-----5:R-:W-:Y:S01]  /*c420*/  R2UR UR13, R10 ;  /* 0x000000000a0d72ca */ /* 0x020fe200000e0000 */
[----:B------:R-:W-:Y:S01]  /*c430*/  UMOV UR10, URZ ;  /* 0x0000003f000a7c82 */ /* 0x000fe20008000000 */
[----:B------:R-:W-:Y:S01]  /*c440*/  UMOV UR6, 0x0 ;  /* 0x0000000000067882 */ /* 0x000fe20000000000 */
[----:B------:R-:W-:Y:S01]  /*c450*/  UMOV UR7, 0x14f00000 ;  /* 0x14f0000000077882 */ /* 0x000fe20000000000 */
[----:B------:R-:W-:Y:S01]  /*c460*/  UMOV UR18, 0x40 ;  /* 0x0000004000127882 */ /* 0x000fe20000000000 */
[----:B------:R-:W-:Y:S01]  /*c470*/  UMOV UR17, 0x80 ;  /* 0x0000008000117882 */ /* 0x000fe20000000000 */
[----:B------:R-:W-:Y:S01]  /*c480*/  SHF.L.U32 R8, R8, 0x1f, RZ ;  /* 0x0000001f08087819 */ /* 0x000fe200000006ff */
        /* <DEDUP_REMOVED lines=9> */
[----:B------:R-:W-:Y:S02]  /*c520*/  UIADD3 UR15, UR8, 0x20400, URZ ;  /* 0x00020400080f7890 */ /* 0x000fe4000fffe03f */
[----:B------:R-:W-:-:S03]  /*c530*/  UIADD3 UR16, UR8, 0x24400, URZ ;  /* 0x0002440008107890 */ /* 0x000fc6000fffe03f */
[----:B------:R-:W-:Y:S02]  /*c540*/  UMOV UR8, UR14 ;  /* 0x0000000e00087c82 */ /* 0x000fe40008000000 */
[----:B------:R0:W-:Y:S01]  /*c550*/  UTMALDG.4D [UR8], [UR4], desc[UR6] ;  /* 0x00000608040075b4 */ /* 0x0001e20008019000 */
[----:B------:R-:W-:Y:S01]  /*c560*/  IMAD R2, R7, 0x8, R2 ;  /* 0x0000000807027824 */ /* 0x000fe200078e0202 */
[----:B0-----:R-:W-:Y:S01]  /*c570*/  UMOV UR8, UR15 ;  /* 0x0000000f00087c82 */ /* 0x001fe20008000000 */
[----:B------:R-:W-:Y:S02]  /*c580*/  UMOV UR10, UR18 ;  /* 0x00000012000a7c82 */ /* 0x000fe40008000000 */
[----:B------:R0:W-:Y:S02]  /*c590*/  UTMALDG.4D [UR8], [UR4], desc[UR6] ;  /* 0x00000608040075b4 */ /* 0x0001e40008019000 */
[----:B0-----:R-:W-:Y:S01]  /*c5a0*/  UMOV UR8, UR16 ;  /* 0x0000001000087c82 */ /* 0x001fe20008000000 */
[----:B------:R-:W-:-:S02]  /*c5b0*/  UMOV UR10, UR17 ;  /* 0x00000011000a7c82 */ /* 0x000fc40008000000 */
[----:B------:R0:W-:Y:S01]  /*c5c0*/  UTMALDG.4D [UR8], [UR4], desc[UR6] ;  /* 0x00000608040075b4 */ /* 0x0001e20008019000 */
[----:B------:R-:W1:Y:S02]  /*c5d0*/  SYNCS.PHASECHK.TRANS64.TRYWAIT P1, [R2+URZ+0x60], R8 ;  /* 0x00006008020075a7 */ /* 0x000e64000802017f */
[----:B01----:R-:W-:Y:S05]  /*c5e0*/  @!P1 BRA `(.L_x_349) ;  /* 0x0000001800b89947 */ /* 0x003fea0003800000 */
.L_x_399:
[----:B------:R-:W-:Y:S05]  /*c5f0*/  @P0 BRA `(.L_x_350) ;  /* 0x00000000001c0947 */ /* 0x000fea0003800000 */
[----:B------:R-:W1:Y:S02]  /*c600*/  S2R R3, SR_TID.X ;  /* 0x0000000000037919 */ /* 0x000e640000002100 */
[----:B-1----:R-:W-:-:S04]  /*c610*/  LOP3.LUT R3, R3, 0x1f, RZ, 0xc0, !PT ;  /* 0x0000001f03037812 */ /* 0x002fc800078ec0ff */
[----:B------:R-:W-:Y:S01]  /*c620*/  ISETP.NE.AND P1, PT, R3, RZ, PT ;  /* 0x000000ff0300720c */ /* 0x000fe20003f25270 */
[----:B------:R-:W-:-:S04]  /*c630*/  IMAD.MOV.U32 R3, RZ, RZ, 0x8000 ;  /* 0x00008000ff037424 */ /* 0x000fc800078e00ff */
[----:B------:R1:W-:Y:S08]  /*c640*/  SYNCS.ARRIVE.TRANS64 RZ, [R2+URZ+0x50], R3 ;  /* 0x0000500302ff79a7 */ /* 0x0003f0000800003f */
[----:B------:R-:W-:Y:S05]  /*c650*/  @!P1 BRA `(.L_x_350) ;  /* 0x0000000000049947 */ /* 0x000fea0003800000 */
[----:B------:R-:W-:Y:S01]  /*c660*/  BPT.TRAP 0x1 ;  /* 0x000000040000795c */ /* 0x000fe20000300000 */
.L_x_350:
[----:B------:R-:W2:Y:S01]  /*c670*/  LDL.LU R13, [R1+0xc] ;  /* 0x00000c00010d7983 */ /* 0x000ea20000300800 */
[----:B0-----:R-:W-:-:S03]  /*c680*/  MOV R8, 0x400 ;  /* 0x0000040000087802 */ /* 0x001fc60000000f00 */
[----:B-1----:R-:W3:Y:S01]  /*c690*/  LDL R3, [R1+0x4] ;  /* 0x0000040001037983 */ /* 0x002ee20000100800 */
[----:B------:R-:W0:Y:S01]  /*c6a0*/  S2R R11, SR_CgaCtaId ;  /* 0x00000000000b7919 */ /* 0x000e220000008800 */
[----:B------:R-:W-:Y:S01]  /*c6b0*/  R2UR UR9, R2 ;  /* 0x00000000020972ca */ /* 0x000fe200000e0000 */
[----:B------:R-:W-:Y:S01]  /*c6c0*/  UIADD3 UR4, UP0, UR36, 0x470, URZ ;  /* 0x0000047024047890 */ /* 0x000fe2000ff1e03f */
[----:B------:R-:W-:Y:S02]  /*c6d0*/  R2UR UR13, R5 ;  /* 0x00000000050d72ca */ /* 0x000fe400000e0000 */
[----:B------:R-:W-:Y:S02]  /*c6e0*/  R2UR UR12, R4 ;  /* 0x00000000040c72ca */ /* 0x000fe400000e0000 */
[----:B0-----:R-:W-:-:S04]  /*c6f0*/  LEA R8, R11, R8, 0x18 ;  /* 0x000000080b087211 */ /* 0x001fc800078ec0ff */
[----:B------:R-:W-:-:S04]  /*c700*/  LEA R7, R7, R8, 0xf ;  /* 0x0000000807077211 */ /* 0x000fc800078e78ff */
[----:B------:R-:W-:Y:S01]  /*c710*/  R2UR UR6, R7 ;  /* 0x00000000070672ca */ /* 0x000fe200000e0000 */
[----:B------:R-:W-:Y:S01]  /*c720*/  UIADD3 UR9, UR9, 0x50, URZ ;  /* 0x0000005009097890 */ /* 0x000fe2000fffe03f */
[----:B------:R-:W-:Y:S01]  /*c730*/  UMOV UR10, URZ ;  /* 0x0000003f000a7c82 */ /* 0x000fe20008000000 */
[----:B------:R-:W-:Y:S01]  /*c740*/  UMOV UR7, 0x14f00000 ;  /* 0x14f0000000077882 */ /* 0x000fe20000000000 */
[----:B------:R-:W-:-:S09]  /*c750*/  UMOV UR15, 0x40 ;  /* 0x00000040000f7882 */ /* 0x000fd20000000000 */
[----:B------:R-:W-:Y:S02]  /*c760*/  UIADD3 UR8, UR6, 0x400, URZ ;  /* 0x0000040006087890 */ /* 0x000fe4000fffe03f */
[----:B------:R-:W-:-:S03]  /*c770*/  UIADD3 UR14, UR6, 0x4400, URZ ;  /* 0x00004400060e7890 */ /* 0x000fc6000fffe03f */
[----:B------:R-:W-:Y:S01]  /*c780*/  UMOV UR6, 0x0 ;  /* 0x0000000000067882 */ /* 0x000fe20000000000 */
[----:B------:R1:W-:Y:S01]  /*c790*/  STL [R1+0xc], R9 ;  /* 0x00000c0901007387 */ /* 0x0003e20000100800 */
[----:B------:R-:W-:Y:S01]  /*c7a0*/  IMAD.MOV.U32 R5, RZ, RZ, R10 ;  /* 0x000000ffff057224 */ /* 0x000fe200078e000a */
[----:B--2---:R-:W-:Y:S02]  /*c7b0*/  R2UR UR11, R13 ;  /* 0x000000000d0b72ca */ /* 0x004fe400000e0000 */
[----:B---3--:R-:W-:-:S13]  /*c7c0*/  R2UR UR5, R3 ;  /* 0x00000000030572ca */ /* 0x008fda00000e0000 */
[----:B------:R-:W-:Y:S02]  /*c7d0*/  ULEA UR11, UR11, UR5, 0x7 ;  /* 0x000000050b0b7291 */ /* 0x000fe4000f8e383f */
[----:B------:R-:W-:-:S09]  /*c7e0*/  UIADD3.X UR5, URZ, UR37, URZ, UP0, !UPT ;  /* 0x000000253f057290 */ /* 0x000fd200087fe43f */
[----:B------:R0:W-:Y:S02]  /*c7f0*/  UTMALDG.4D [UR8], [UR4], desc[UR6] ;  /* 0x00000608040075b4 */ /* 0x0001e40008019000 */
[----:B0-----:R-:W-:Y:S01]  /*c800*/  UMOV UR8, UR14 ;  /* 0x0000000e00087c82 */ /* 0x001fe20008000000 */
[----:B------:R-:W-:Y:S02]  /*c810*/  UMOV UR10, UR15 ;  /* 0x0000000f000a7c82 */ /* 0x000fe40008000000 */
[----:B------:R1:W-:Y:S02]  /*c820*/  UTMALDG.4D [UR8], [UR4], desc[UR6] ;  /* 0x00000608040075b4 */ /* 0x0003e40008019000 */
[----:B-1----:R-:W-:Y:S01]  /*c830*/  NOP ;  /* 0x0000000000007918 */ /* 0x002fe20000000000 */
.L_x_345:
[----:B------:R-:W-:Y:S05]  /*c840*/  BSYNC B1 ;  /* 0x0000000000017941 */ /* 0x000fea0003800000 */
.L_x_344:
[C---:B------:R-:W-:Y:S01]  /*c850*/  ISETP.GT.AND P0, PT, R6.reuse, 0x1, PT ;  /* 0x000000010600780c */ /* 0x040fe20003f04270 */
[----:B------:R-:W-:-:S04]  /*c860*/  VIADD R2, R6, 0xfffffffe ;  /* 0xfffffffe06027836 */ /* 0x000fc80000000000 */
[----:B------:R-:W-:-:S08]  /*c870*/  IMAD.MOV.U32 R6, RZ, RZ, R2 ;  /* 0x000000ffff067224 */ /* 0x000fd000078e0002 */
[----:B------:R-:W-:Y:S05]  /*c880*/  @P0 BRA `(.L_x_351) ;  /* 0xffffffec00fc0947 */ /* 0x000fea000383ffff */
.L_x_327:
[----:B------:R-:W-:Y:S05]  /*c890*/  BSYNC B0 ;  /* 0x0000000000007941 */ /* 0x000fea0003800000 */
.L_x_326:
[----:B------:R-:W1:Y:S01]  /*c8a0*/  S2R R2, SR_TID.X ;  /* 0x0000000000027919 */ /* 0x000e620000002100 */
[----:B------:R-:W-:Y:S01]  /*c8b0*/  BSSY B0, `(.L_x_352) ;  /* 0x0000011000007945 */ /* 0x000fe20003800000 */
[----:B-1----:R-:W-:-:S04]  /*c8c0*/  LOP3.LUT R2, R2, 0x1f, RZ, 0xc0, !PT ;  /* 0x0000001f02027812 */ /* 0x002fc800078ec0ff */
[----:B------:R-:W-:-:S13]  /*c8d0*/  ISETP.NE.AND P0, PT, R2, RZ, PT ;  /* 0x000000ff0200720c */ /* 0x000fda0003f05270 */
[----:B------:R-:W-:Y:S05]  /*c8e0*/  @P0 BRA `(.L_x_353) ;  /* 0x0000000000340947 */ /* 0x000fea0003800000 */
[----:B------:R-:W1:Y:S01]  /*c8f0*/  S2R R9, SR_LANEID ;  /* 0x0000000000097919 */ /* 0x000e620000000000 */
[----:B------:R-:W-:Y:S01]  /*c900*/  VOTEU.ANY UR4, UPT, PT ;  /* 0x0000000000047886 */ /* 0x000fe200038e0100 */
[----:B------:R-:W2:Y:S01]  /*c910*/  LDC.64 R2, c[0x0][0xc38] ;  /* 0x00030e00ff027b82 */ /* 0x000ea20000000a00 */
[----:B------:R-:W1:Y:S01]  /*c920*/  FLO.U32 R0, UR4 ;  /* 0x0000000400007d00 */ /* 0x000e6200080e0000 */
[----:B------:R-:W-:-:S07]  /*c930*/  ULDC.64 UR6, c[0x0][0x208] ;  /* 0x0000820000067ab9 */ /* 0x000fce0000000a00 */
[----:B------:R-:W2:Y:S01]  /*c940*/  POPC R7, UR4 ;  /* 0x0000000400077d09 */ /* 0x000ea20008000000 */
[----:B-1----:R-:W-:-:S13]  /*c950*/  ISETP.EQ.U32.AND P0, PT, R0, R9, PT ;  /* 0x000000090000720c */ /* 0x002fda0003f02070 */
[----:B--2---:R-:W2:Y:S01]  /*c960*/  @P0 ATOMG.E.ADD.STRONG.GPU PT, R3, desc[UR6][R2.64], R7 ;  /* 0x00000007020309a8 */ /* 0x004ea200081ee1c6 */
[----:B------:R-:W1:Y:S02]  /*c970*/  S2R R6, SR_LTMASK ;  /* 0x0000000000067919 */ /* 0x000e640000003900 */
[----:B-1----:R-:W-:-:S04]  /*c980*/  LOP3.LUT R6, R6, UR4, RZ, 0xc0, !PT ;  /* 0x0000000406067c12 */ /* 0x002fc8000f8ec0ff */
[----:B------:R-:W1:Y:S01]  /*c990*/  POPC R9, R6 ;  /* 0x0000000600097309 */ /* 0x000e620000000000 */
[----:B--2---:R-:W1:Y:S02]  /*c9a0*/  SHFL.IDX PT, R0, R3, R0, 0x1f ;  /* 0x00001f0003007589 */ /* 0x004e6400000e0000 */
[----:B-1----:R-:W-:-:S07]  /*c9b0*/  IADD3 R16, R0, UR38, R9 ;  /* 0x0000002600107c10 */ /* 0x002fce000fffe009 */
.L_x_353:
[----:B------:R-:W-:Y:S05]  /*c9c0*/  BSYNC B0 ;  /* 0x0000000000007941 */ /* 0x000fea0003800000 */
.L_x_352:
[----:B------:R-:W-:Y:S04]  /*c9d0*/  BSSY B0, `(.L_x_354) ;  /* 0x0000032000007945 */ /* 0x000fe80003800000 */
[----:B------:R-:W-:Y:S05]  /*c9e0*/  @!P6 BRA `(.L_x_355) ;  /* 0x0000000000c0e947 */ /* 0x000fea0003800000 */
[----:B------:R-:W2:Y:S01]  /*c9f0*/  LDL R2, [R1] ;  /* 0x0000000001027983 */ /* 0x000ea20000100800 */
[----:B------:R-:W-:-:S03]  /*ca00*/  MOV R3, 0x400 ;  /* 0x0000040000037802 */ /* 0x000fc60000000f00 */
[----:B------:R-:W3:Y:S01]  /*ca10*/  LDL R0, [R1+0x8] ;  /* 0x0000080001007983 */ /* 0x000ee20000100800 */
[----:B------:R-:W1:Y:S02]  /*ca20*/  S2R R6, SR_CgaCtaId ;  /* 0x0000000000067919 */ /* 0x000e640000008800 */
[----:B-1----:R-:W-:-:S05]  /*ca30*/  LEA R3, R6, R3, 0x18 ;  /* 0x0000000306037211 */ /* 0x002fca00078ec0ff */
[----:B--2---:R-:W-:Y:S01]  /*ca40*/  IMAD R3, R2, 0x8, R3 ;  /* 0x0000000802037824 */ /* 0x004fe200078e0203 */
[----:B---3--:R-:W-:-:S04]  /*ca50*/  SHF.L.U32 R0, R0, 0x1f, RZ ;  /* 0x0000001f00007819 */ /* 0x008fc800000006ff */
[----:B------:R-:W1:Y:S02]  /*ca60*/  SYNCS.PHASECHK.TRANS64.TRYWAIT P0, [R3+URZ+0x34860], R0 ;  /* 0x03486000030075a7 */ /* 0x000e64000800017f */
[----:B-1----:R-:W-:Y:S05]  /*ca70*/  @!P0 BRA `(.L_x_356) ;  /* 0x0000001400a88947 */ /* 0x002fea0003800000 */
.L_x_400:
        /* <DEDUP_REMOVED lines=11> */
.L_x_357:
[----:B------:R-:W2:Y:S01]  /*cb30*/  LDL.LU R8, [R1+0x4] ;  /* 0x0000040001087983 */ /* 0x000ea20000300800 */
[----:B------:R-:W-:-:S03]  /*cb40*/  MOV R6, 0x400 ;  /* 0x0000040000067802 */ /* 0x000fc60000000f00 */
[----:B-1----:R-:W3:Y:S04]  /*cb50*/  LDL R0, [R1] ;  /* 0x0000000001007983 */ /* 0x002ee80000100800 */
[----:B------:R-:W4:Y:S01]  /*cb60*/  LDL R2, [R1+0xc] ;  /* 0x00000c0001027983 */ /* 0x000f220000100800 */
[----:B------:R-:W1:Y:S01]  /*cb70*/  S2R R7, SR_CgaCtaId ;  /* 0x0000000000077919 */ /* 0x000e620000008800 */
[----:B------:R-:W-:Y:S01]  /*cb80*/  R2UR UR9, R3 ;  /* 0x00000000030972ca */ /* 0x000fe200000e0000 */
[----:B------:R-:W-:Y:S01]  /*cb90*/  UIADD3 UR4, UP0, UR36, 0x470, URZ ;  /* 0x0000047024047890 */ /* 0x000fe2000ff1e03f */
[----:B------:R-:W-:Y:S02]  /*cba0*/  R2UR UR12, R4 ;  /* 0x00000000040c72ca */ /* 0x000fe400000e0000 */
[----:B------:R-:W-:-:S02]  /*cbb0*/  R2UR UR13, R5 ;  /* 0x00000000050d72ca */ /* 0x000fc400000e0000 */
[----:B-1----:R-:W-:-:S07]  /*cbc0*/  LEA R6, R7, R6, 0x18 ;  /* 0x0000000607067211 */ /* 0x002fce00078ec0ff */
[----:B------:R-:W-:Y:S01]  /*cbd0*/  UIADD3 UR9, UR9, 0x34850, URZ ;  /* 0x0003485009097890 */ /* 0x000fe2000fffe03f */
[----:B------:R-:W-:Y:S01]  /*cbe0*/  UMOV UR10, URZ ;  /* 0x0000003f000a7c82 */ /* 0x000fe20008000000 */
[----:B------:R-:W-:Y:S01]  /*cbf0*/  UMOV UR7, 0x14f00000 ;  /* 0x14f0000000077882 */ /* 0x000fe20000000000 */
[----:B------:R-:W-:Y:S01]  /*cc00*/  UMOV UR15, 0x40 ;  /* 0x00000040000f7882 */ /* 0x000fe20000000000 */
        /* <DEDUP_REMOVED lines=13> */
[----:B-1----:R-:W-:Y:S01]  /*cce0*/  NOP ;  /* 0x0000000000007918 */ /* 0x002fe20000000000 */
.L_x_355:
[----:B------:R-:W-:Y:S05]  /*ccf0*/  BSYNC B0 ;  /* 0x0000000000007941 */ /* 0x000fea0003800000 */
.L_x_354:
[----:B------:R-:W2:Y:S04]  /*cd00*/  LDL.LU R0, [R1] ;  /* 0x0000000001007983 */ /* 0x000ea80000300800 */
[----:B------:R-:W3:Y:S01]  /*cd10*/  LDL.LU R3, [R1+0x8] ;  /* 0x0000080001037983 */ /* 0x000ee20000300800 */
[----:B--2---:R-:W-:-:S05]  /*cd20*/  VIADD R0, R0, 0x1 ;  /* 0x0000000100007836 */ /* 0x004fca0000000000 */
[----:B------:R-:W-:-:S04]  /*cd30*/  ISETP.NE.AND P0, PT, R0, 0x2, PT ;  /* 0x000000020000780c */ /* 0x000fc80003f05270 */
[----:B------:R-:W-:Y:S02]  /*cd40*/  SEL R2, RZ, 0x1, P0 ;  /* 0x00000001ff027807 */ /* 0x000fe40000000000 */
[----:B------:R-:W-:Y:S02]  /*cd50*/  SEL R0, R0, RZ, P0 ;  /* 0x000000ff00007207 */ /* 0x000fe40000000000 */
[----:B---3--:R-:W-:-:S05]  /*cd60*/  LOP3.LUT R3, R3, R2, RZ, 0x3c, !PT ;  /* 0x0000000203037212 */ /* 0x008fca00078e3cff */
[----:B------:R1:W-:Y:S04]  /*cd70*/  STL [R1+0x8], R3 ;  /* 0x0000080301007387 */ /* 0x0003e80000100800 */
[----:B------:R1:W-:Y:S02]  /*cd80*/  STL [R1], R0 ;  /* 0x0000000001007387 */ /* 0x0003e40000100800 */
.L_x_311:
[----:B------:R-:W-:Y:S05]  /*cd90*/  BSYNC B6 ;  /* 0x0000000000067941 */ /* 0x000fea0003800000 */
.L_x_309:
[----:B------:R-:W-:-:S03]  /*cda0*/  UMOV UR4, 0xffffffff ;  /* 0xffffffff00047882 */ /* 0x000fc60000000000 */
[----:B------:R-:W-:Y:S05]  /*cdb0*/  BRA.DIV UR4, `(.L_x_358) ;  /* 0x0000001204ec7947 */ /* 0x000fea000b800000 */
[----:B------:R2:W3:Y:S04]  /*cdc0*/  SHFL.IDX PT, R4, R16, RZ, 0x1f ;  /* 0x00001fff10047589 */ /* 0x0004e800000e0000 */
[----:B------:R2:W4:Y:S02]  /*cdd0*/  SHFL.IDX PT, R5, R16, 0x1, 0x1f ;  /* 0x00201f0010057f89 */ /* 0x00052400000e0000 */
.L_x_404:
[----:B01----:R-:W0:Y:S01]  /*cde0*/  S2R R0, SR_TID.X ;  /* 0x0000000000007919 */ /* 0x003e220000002100 */
[----:B------:R-:W-:Y:S01]  /*cdf0*/  ULDC UR4, c[0x0][0xc14] ;  /* 0x0003050000047ab9 */ /* 0x000fe20000000800 */
[----:B------:R-:W-:Y:S01]  /*ce00*/  BSSY B0, `(.L_x_359) ;  /* 0x000000c000007945 */ /* 0x000fe20003800000 */
[----:B------:R-:W-:Y:S01]  /*ce10*/  IMAD.MOV.U32 R3, RZ, RZ, RZ ;  /* 0x000000ffff037224 */ /* 0x000fe200078e00ff */
[----:B0-----:R-:W-:Y:S01]  /*ce20*/  LOP3.LUT R9, R0, 0x1f, RZ, 0xc0, !PT ;  /* 0x0000001f00097812 */ /* 0x001fe200078ec0ff */
[----:B------:R-:W-:-:S03]  /*ce30*/  IMAD.U32 R0, RZ, RZ, UR4 ;  /* 0x00000004ff007e24 */ /* 0x000fc6000f8e00ff */
[C---:B------:R-:W-:Y:S01]  /*ce40*/  ISETP.NE.AND P0, PT, R9.reuse, 0x1f, PT ;  /* 0x0000001f0900780c */ /* 0x040fe20003f05270 */
[----:B------:R-:W-:-:S05]  /*ce50*/  IMAD.IADD R7, R9, 0x1, R19 ;  /* 0x0000000109077824 */ /* 0x000fca00078e0213 */
[----:B------:R-:W-:-:S13]  /*ce60*/  ISETP.GE.OR P0, PT, R7, R0, !P0 ;  /* 0x000000000700720c */ /* 0x000fda0004706670 */
[----:B------:R-:W-:Y:S05]  /*ce70*/  @P0 BRA `(.L_x_360) ;  /* 0x0000000000100947 */ /* 0x000fea0003800000 */
[----:B------:R-:W0:Y:S01]  /*ce80*/  LDC.64 R2, c[0x0][0xc58] ;  /* 0x00031600ff027b82 */ /* 0x000e220000000a00 */
[----:B------:R-:W-:Y:S01]  /*ce90*/  ULDC.64 UR4, c[0x0][0x208] ;  /* 0x0000820000047ab9 */ /* 0x000fe20000000a00 */
[----:B0-----:R-:W-:-:S06]  /*cea0*/  IMAD.WIDE R2, R7, 0x4, R2 ;  /* 0x0000000407027825 */ /* 0x001fcc00078e0202 */
[----:B------:R0:W5:Y:S02]  /*ceb0*/  LDG.E R3, desc[UR4][R2.64] ;  /* 0x0000000402037981 */ /* 0x000164000c1e1900 */
.L_x_360:
[----:B------:R-:W-:Y:S05]  /*cec0*/  BSYNC B0 ;  /* 0x0000000000007941 */ /* 0x000fea0003800000 */
.L_x_359:
[----:B------:R-:W-:-:S03]  /*ced0*/  UMOV UR4, 0xffffffff ;  /* 0xffffffff00047882 */ /* 0x000fc60000000000 */
[----:B------:R-:W-:Y:S05]  /*cee0*/  BRA.DIV UR4, `(.L_x_361) ;  /* 0x0000001204ec7947 */ /* 0x000fea000b800000 */
[----:B-----5:R-:W1:Y:S01]  /*cef0*/  SHFL.UP PT, R14, R3, 0x1, RZ ;  /* 0x04200000030e7989 */ /* 0x020e6200000e00ff */
[C---:B------:R-:W-:Y:S02]  /*cf00*/  ISETP.NE.AND P0, PT, R9.reuse, RZ, PT ;  /* 0x000000ff0900720c */ /* 0x040fe40003f05270 */
[C---:B------:R-:W-:Y:S02]  /*cf10*/  ISETP.GE.U32.AND P1, PT, R9.reuse, 0x2, PT ;  /* 0x000000020900780c */ /* 0x040fe40003f26070 */
[----:B-1----:R-:W-:Y:S02]  /*cf20*/  SEL R14, R14, RZ, P0 ;  /* 0x000000ff0e0e7207 */ /* 0x002fe40000000000 */
[----:B------:R-:W-:-:S03]  /*cf30*/  ISETP.GE.U32.AND P0, PT, R9, 0x4, PT ;  /* 0x000000040900780c */ /* 0x000fc60003f06070 */
[----:B------:R-:W-:-:S05]  /*cf40*/  IMAD.IADD R13, R3, 0x1, R14 ;  /* 0x00000001030d7824 */ /* 0x000fca00078e020e */
[----:B------:R-:W1:Y:S02]  /*cf50*/  SHFL.UP PT, R14, R13, 0x2, RZ ;  /* 0x044000000d0e7989 */ /* 0x000e6400000e00ff */
        /* <DEDUP_REMOVED lines=8> */
[----:B-1----:R-:W-:-:S05]  /*cfe0*/  SEL R8, R14, RZ, P1 ;  /* 0x000000ff0e087207 */ /* 0x002fca0000800000 */
[----:B------:R-:W-:-:S05]  /*cff0*/  IMAD.IADD R8, R7, 0x1, R8 ;  /* 0x0000000107087824 */ /* 0x000fca00078e0208 */
[----:B------:R-:W1:Y:S02]  /*d000*/  SHFL.UP PT, R14, R8, 0x10, RZ ;  /* 0x06000000080e7989 */ /* 0x000e6400000e00ff */
[----:B-1----:R-:W-:-:S05]  /*d010*/  SEL R9, R14, RZ, P0 ;  /* 0x000000ff0e097207 */ /* 0x002fca0000000000 */
[----:B0-----:R-:W-:-:S05]  /*d020*/  IMAD.IADD R2, R8, 0x1, R9 ;  /* 0x0000000108027824 */ /* 0x001fca00078e0209 */
[----:B------:R0:W1:Y:S02]  /*d030*/  SHFL.IDX PT, R14, R2, 0x1f, 0x1f ;  /* 0x03e01f00020e7f89 */ /* 0x00006400000e0000 */
.L_x_412:
[----:B------:R-:W-:Y:S02]  /*d040*/  ULDC UR4, c[0x0][0xc10] ;  /* 0x0003040000047ab9 */ /* 0x000fe40000000800 */
[----:B--2---:R-:W-:-:S04]  /*d050*/  IMAD.U32 R16, RZ, RZ, UR4 ;  /* 0x00000004ff107e24 */ /* 0x004fc8000f8e00ff */
[----:B-1----:R-:W-:-:S04]  /*d060*/  IMAD R6, R14, R16, RZ ;  /* 0x000000100e067224 */ /* 0x002fc800078e02ff */
[----:B----4-:R-:W-:-:S05]  /*d070*/  IMAD.IADD R5, R5, 0x1, R6 ;  /* 0x0000000105057824 */ /* 0x010fca00078e0206 */
[----:B---3--:R-:W-:-:S13]  /*d080*/  ISETP.GT.AND P0, PT, R5, R4, PT ;  /* 0x000000040500720c */ /* 0x008fda0003f04270 */
[----:B------:R-:W-:Y:S05]  /*d090*/  @P0 BRA `(.L_x_362) ;  /* 0x0000000000b80947 */ /* 0x000fea0003800000 */
[----:B------:R-:W1:Y:S02]  /*d0a0*/  LDC R0, c[0x0][0xc14] ;  /* 0x00030500ff007b82 */ /* 0x000e640000000800 */
.L_x_367:
[----:B------:R-:W-:-:S05]  /*d0b0*/  VIADD R19, R19, 0x1f ;  /* 0x0000001f13137836 */ /* 0x000fca0000000000 */
[----:B-1----:R-:W-:-:S13]  /*d0c0*/  ISETP.GE.AND P0, PT, R19, R0, PT ;  /* 0x000000001300720c */ /* 0x002fda0003f06270 */
[----:B------:R-:W-:Y:S05]  /*d0d0*/  @P0 BRA `(.L_x_363) ;  /* 0x0000000400600947 */ /* 0x000fea0003800000 */
[----:B0-----:R-:W0:Y:S01]  /*d0e0*/  S2R R2, SR_TID.X ;  /* 0x0000000000027919 */ /* 0x001e220000002100 */
[----:B------:R-:W-:Y:S01]  /*d0f0*/  BSSY B0, `(.L_x_364) ;  /* 0x000000b000007945 */ /* 0x000fe20003800000 */
[----:B------:R-:W-:Y:S01]  /*d100*/  IMAD.MOV.U32 R3, RZ, RZ, RZ ;  /* 0x000000ffff037224 */ /* 0x000fe200078e00ff */
[----:B0-----:R-:W-:-:S04]  /*d110*/  LOP3.LUT R8, R2, 0x1f, RZ, 0xc0, !PT ;  /* 0x0000001f02087812 */ /* 0x001fc800078ec0ff */
        /* <DEDUP_REMOVED lines=8> */
.L_x_365:
[----:B------:R-:W-:Y:S05]  /*d1a0*/  BSYNC B0 ;  /* 0x0000000000007941 */ /* 0x000fea0003800000 */
.L_x_364:
[----:B------:R-:W-:-:S03]  /*d1b0*/  UMOV UR4, 0xffffffff ;  /* 0xffffffff00047882 */ /* 0x000fc60000000000 */
[----:B------:R-:W-:Y:S05]  /*d1c0*/  BRA.DIV UR4, `(.L_x_366) ;  /* 0x0000001604047947 */ /* 0x000fea000b800000 */
[----:B-----5:R-:W1:Y:S01]  /*d1d0*/  SHFL.UP PT, R14, R3, 0x1, RZ ;  /* 0x04200000030e7989 */ /* 0x020e6200000e00ff */
[C---:B------:R-:W-:Y:S02]  /*d1e0*/  ISETP.NE.AND P0, PT, R8.reuse, RZ, PT ;  /* 0x000000ff0800720c */ /* 0x040fe40003f05270 */
[----:B------:R-:W-:Y:S02]  /*d1f0*/  ISETP.GE.U32.AND P1, PT, R8, 0x2, PT ;  /* 0x000000020800780c */ /* 0x000fe40003f26070 */
[----:B-1----:R-:W-:Y:S02]  /*d200*/  SEL R14, R14, RZ, P0 ;  /* 0x000000ff0e0e7207 */ /* 0x002fe40000000000 */
        /* <DEDUP_REMOVED lines=16> */
[----:B------:R0:W1:Y:S02]  /*d310*/  SHFL.IDX PT, R14, R2, 0x1f, 0x1f ;  /* 0x03e01f00020e7f89 */ /* 0x00006400000e0000 */
.L_x_420:
[----:B------:R-:W-:Y:S02]  /*d320*/  ULDC UR4, c[0x0][0xc10] ;  /* 0x0003040000047ab9 */ /* 0x000fe40000000800 */
[----:B------:R-:W-:-:S04]  /*d330*/  IMAD.U32 R16, RZ, RZ, UR4 ;  /* 0x00000004ff107e24 */ /* 0x000fc8000f8e00ff */
[----:B-1----:R-:W-:-:S04]  /*d340*/  IMAD R6, R14, R16, RZ ;  /* 0x000000100e067224 */ /* 0x002fc800078e02ff */
[----:B------:R-:W-:-:S05]  /*d350*/  IMAD.IADD R5, R6, 0x1, R5 ;  /* 0x0000000106057824 */ /* 0x000fca00078e0205 */
[----:B------:R-:W-:-:S13]  /*d360*/  ISETP.GT.AND P0, PT, R5, R4, PT ;  /* 0x000000040500720c */ /* 0x000fda0003f04270 */
[----:B------:R-:W-:Y:S05]  /*d370*/  @!P0 BRA `(.L_x_367) ;  /* 0xfffffffc004c8947 */ /* 0x000fea000383ffff */
.L_x_362:
[----:B------:R-:W-:Y:S01]  /*d380*/  IMAD.IADD R6, R5, 0x1, -R6 ;  /* 0x0000000105067824 */ /* 0x000fe200078e0a06 */
[----:B------:R-:W-:-:S03]  /*d390*/  UMOV UR4, 0xffffffff ;  /* 0xffffffff00047882 */ /* 0x000fc60000000000 */
[----:B------:R-:W-:-:S05]  /*d3a0*/  IMAD R5, R2, R16, R6 ;  /* 0x0000001002057224 */ /* 0x000fca00078e0206 */
[----:B------:R-:W-:Y:S01]  /*d3b0*/  ISETP.GT.AND P6, PT, R5, R4, PT ;  /* 0x000000040500720c */ /* 0x000fe20003fc4270 */
[----:B------:R-:W-:-:S12]  /*d3c0*/  BRA.DIV UR4, `(.L_x_368) ;  /* 0x0000001604547947 */ /* 0x000fd8000b800000 */
[----:B------:R-:W-:-:S04]  /*d3d0*/  VOTE.ANY R7, PT, !P6 ;  /* 0x0000000000077806 */ /* 0x000fc800070e0100 */
[----:B------:R-:W1:Y:S02]  /*d3e0*/  POPC R5, R7 ;  /* 0x0000000700057309 */ /* 0x000e640000000000 */
[----:B-1----:R1:W2:Y:S02]  /*d3f0*/  SHFL.IDX PT, R17, R3, R5, 0x1f ;  /* 0x00001f0503117589 */ /* 0x0022a400000e0000 */
.L_x_424:
[----:B------:R-:W-:Y:S01]  /*d400*/  ISETP.NE.AND P0, PT, R7, RZ, PT ;  /* 0x000000ff0700720c */ /* 0x000fe20003f05270 */
[----:B------:R-:W-:-:S12]  /*d410*/  IMAD.MOV.U32 R14, RZ, RZ, RZ ;  /* 0x000000ffff0e7224 */ /* 0x000fd800078e00ff */
[----:B------:R-:W-:Y:S05]  /*d420*/  @!P0 BRA `(.L_x_369) ;  /* 0x0000000000108947 */ /* 0x000fea0003800000 */
[----:B------:R-:W-:Y:S01]  /*d430*/  UMOV UR4, 0xffffffff ;  /* 0xffffffff00047882 */ /* 0x000fe20000000000 */
[----:B------:R-:W-:Y:S02]  /*d440*/  VIADD R12, R5, 0xffffffff ;  /* 0xffffffff050c7836 */ /* 0x000fe40000000000 */
[----:B------:R-:W-:Y:S05]  /*d450*/  BRA.DIV UR4, `(.L_x_370) ;  /* 0x0000001604787947 */ /* 0x000fea000b800000 */
[----:B------:R3:W4:Y:S02]  /*d460*/  SHFL.IDX PT, R14, R2, R12, 0x1f ;  /* 0x00001f0c020e7589 */ /* 0x00072400000e0000 */
.L_x_369:
[-C--:B--2---:R-:W-:Y:S01]  /*d470*/  IABS R7, R17.reuse ;  /* 0x0000001100077213 */ /* 0x084fe20000000000 */
[----:B----4-:R-:W-:Y:S01]  /*d480*/  IMAD R16, R14, R16, R6 ;  /* 0x000000100e107224 */ /* 0x010fe200078e0206 */
[----:B------:R-:W-:Y:S01]  /*d490*/  IABS R6, R17 ;  /* 0x0000001100067213 */ /* 0x000fe20000000000 */
[----:B------:R-:W-:Y:S01]  /*d4a0*/  IMAD.IADD R19, R5, 0x1, R19 ;  /* 0x0000000105137824 */ /* 0x000fe200078e0213 */
[----:B------:R-:W2:Y:S03]  /*d4b0*/  I2F.RP R8, R7 ;  /* 0x0000000700087306 */ /* 0x000ea60000209400 */
[----:B------:R-:W-:-:S05]  /*d4c0*/  IMAD.MOV R6, RZ, RZ, -R6 ;  /* 0x000000ffff067224 */ /* 0x000fca00078e0a06 */
[----:B--2---:R-:W2:Y:S02]  /*d4d0*/  MUFU.RCP R8, R8 ;  /* 0x0000000800087308 */ /* 0x004ea40000001000 */
[----:B--2---:R-:W-:-:S06]  /*d4e0*/  VIADD R9, R8, 0xffffffe ;  /* 0x0ffffffe08097836 */ /* 0x004fcc0000000000 */
[----:B-1----:R-:W0:Y:S02]  /*d4f0*/  F2I.FTZ.U32.TRUNC.NTZ R3, R9 ;  /* 0x0000000900037305 */ /* 0x002e24000021f000 */
[----:B0--3--:R-:W-:-:S04]  /*d500*/  IMAD.MOV R2, RZ, RZ, -R3 ;  /* 0x000000ffff027224 */ /* 0x009fc800078e0a03 */
[----:B------:R-:W-:Y:S02]  /*d510*/  IMAD R11, R2, R7, RZ ;  /* 0x00000007020b7224 */ /* 0x000fe400078e02ff */
[----:B------:R-:W-:-:S04]  /*d520*/  IMAD.MOV.U32 R2, RZ, RZ, RZ ;  /* 0x000000ffff027224 */ /* 0x000fc800078e00ff */
[----:B------:R-:W-:-:S04]  /*d530*/  IMAD.HI.U32 R3, R3, R11, R2 ;  /* 0x0000000b03037227 */ /* 0x000fc800078e0002 */
[----:B------:R-:W-:-:S05]  /*d540*/  IMAD.IADD R2, R4, 0x1, -R16 ;  /* 0x0000000104027824 */ /* 0x000fca00078e0a10 */
[----:B------:R-:W-:-:S05]  /*d550*/  IABS R4, R2 ;  /* 0x0000000200047213 */ /* 0x000fca0000000000 */
        /* <DEDUP_REMOVED lines=16> */
.L_x_363:
[----:B------:R-:W-:Y:S01]  /*d660*/  UMOV UR4, URZ ;  /* 0x0000003f00047c82 */ /* 0x000fe20008000000 */
[----:B------:R-:W-:Y:S01]  /*d670*/  UMOV UR5, URZ ;  /* 0x0000003f00057c82 */ /* 0x000fe20008000000 */
[----:B------:R-:W-:Y:S01]  /*d680*/  ULDC UR6, c[0x0][0xc14] ;  /* 0x0003050000067ab9 */ /* 0x000fe20000000800 */
[----:B------:R-:W-:Y:S02]  /*d690*/  IMAD.MOV.U32 R16, RZ, RZ, R4 ;  /* 0x000000ffff107224 */ /* 0x000fe400078e0004 */
[----:B------:R-:W-:Y:S02]  /*d6a0*/  IMAD.U32 R17, RZ, RZ, UR4 ;  /* 0x00000004ff117e24 */ /* 0x000fe4000f8e00ff */
[----:B------:R-:W-:Y:S02]  /*d6b0*/  IMAD.U32 R18, RZ, RZ, UR5 ;  /* 0x00000005ff127e24 */ /* 0x000fe4000f8e00ff */
[----:B------:R-:W-:-:S07]  /*d6c0*/  IMAD.U32 R19, RZ, RZ, UR6 ;  /* 0x00000006ff137e24 */ /* 0x000fce000f8e00ff */
.L_x_371:
[----:B0-----:R-:W0:Y:S01]  /*d6d0*/  S2R R2, SR_TID.X ;  /* 0x0000000000027919 */ /* 0x001e220000002100 */
[----:B------:R-:W-:Y:S05]  /*d6e0*/  WARPSYNC.ALL ;  /* 0x0000000000007948 */ /* 0x000fea0003800000 */
[----:B------:R-:W-:Y:S01]  /*d6f0*/  BAR.SYNC.DEFER_BLOCKING 0x4, 0x120 ;  /* 0x0104800000007b1d */ /* 0x000fe20000010000 */
[----:B0-----:R-:W-:-:S04]  /*d700*/  LOP3.LUT R2, R2, 0x1f, RZ, 0xc0, !PT ;  /* 0x0000001f02027812 */ /* 0x001fc800078ec0ff */
[----:B------:R-:W-:-:S13]  /*d710*/  ISETP.NE.AND P0, PT, R2, RZ, PT ;  /* 0x000000ff0200720c */ /* 0x000fda0003f05270 */
[----:B------:R-:W0:Y:S01]  /*d720*/  @!P0 S2R R3, SR_CgaCtaId ;  /* 0x0000000000038919 */ /* 0x000e220000008800 */
[----:B------:R-:W-:-:S04]  /*d730*/  @!P0 MOV R2, 0x400 ;  /* 0x0000040000028802 */ /* 0x000fc80000000f00 */
[----:B0-----:R-:W-:-:S05]  /*d740*/  @!P0 LEA R2, R3, R2, 0x18 ;  /* 0x0000000203028211 */ /* 0x001fca00078ec0ff */
[----:B------:R1:W-:Y:S01]  /*d750*/  @!P0 STS.128 [R2+0x348d0], R16 ;  /* 0x0348d01002008388 */ /* 0x0003e20000000c00 */
[----:B------:R-:W-:Y:S06]  /*d760*/  BAR.ARV 0x5, 0x120 ;  /* 0x0144800000007b1d */ /* 0x000fec0000002000 */
[----:B------:R-:W-:-:S13]  /*d770*/  ISETP.GE.AND P0, PT, R19, R0, PT ;  /* 0x000000001300720c */ /* 0x000fda0003f06270 */
[----:B------:R-:W-:Y:S05]  /*d780*/  @!P0 BRA `(.L_x_372) ;  /* 0xffffffc000488947 */ /* 0x000fea000383ffff */
.L_x_307:
[----:B0-----:R-:W2:Y:S01]  /*d790*/  LDL.LU R0, [R1+0x28] ;  /* 0x0000280001007983 */ /* 0x001ea20000300800 */
[----:B------:R-:W-:Y:S01]  /*d7a0*/  BSSY B0, `(.L_x_373) ;  /* 0x000000b000007945 */ /* 0x000fe20003800000 */
[----:B------:R-:W0:Y:S01]  /*d7b0*/  S2R R5, SR_CgaCtaId ;  /* 0x0000000000057919 */ /* 0x000e220000008800 */
[----:B--2---:R-:W-:-:S05]  /*d7c0*/  VIADD R0, R0, 0x1 ;  /* 0x0000000100007836 */ /* 0x004fca0000000000 */
[----:B-1----:R-:W-:-:S04]  /*d7d0*/  LEA.HI R2, R0, R0, RZ, 0x1 ;  /* 0x0000000000027211 */ /* 0x002fc800078f08ff */
[----:B------:R-:W-:-:S05]  /*d7e0*/  LOP3.LUT R3, R2, 0xfffffffe, RZ, 0xc0, !PT ;  /* 0xfffffffe02037812 */ /* 0x000fca00078ec0ff */
[----:B------:R-:W-:Y:S01]  /*d7f0*/  IMAD.IADD R3, R0, 0x1, -R3 ;  /* 0x0000000100037824 */ /* 0x000fe200078e0a03 */
[----:B------:R-:W-:-:S04]  /*d800*/  MOV R0, 0x400 ;  /* 0x0000040000007802 */ /* 0x000fc80000000f00 */
[----:B0-----:R-:W-:Y:S02]  /*d810*/  LEA R0, R5, R0, 0x18 ;  /* 0x0000000005007211 */ /* 0x001fe400078ec0ff */
[----:B------:R-:W-:-:S04]  /*d820*/  SHF.L.U32 R3, R3, 0x1f, RZ ;  /* 0x0000001f03037819 */ /* 0x000fc800000006ff */
[----:B------:R-:W0:Y:S02]  /*d830*/  SYNCS.PHASECHK.TRANS64.TRYWAIT P0, [R0+URZ+0x34820], R3 ;  /* 0x03482003000075a7 */ /* 0x000e24000800017f */
[----:B0-----:R-:W-:Y:S05]  /*d840*/  @!P0 BRA `(.L_x_374) ;  /* 0x0000001000a08947 */ /* 0x001fea0003800000 */
.L_x_427:
[----:B------:R-:W-:Y:S05]  /*d850*/  BSYNC B0 ;  /* 0x0000000000007941 */ /* 0x000fea0003800000 */
.L_x_373:
[----:B------:R-:W-:-:S03]  /*d860*/  UMOV UR4, 0xffffffff ;  /* 0xffffffff00047882 */ /* 0x000fc60000000000 */
[----:B------:R-:W-:Y:S05]  /*d870*/  BRA.DIV UR4, `(.L_x_375) ;  /* 0x0000001204a87947 */ /* 0x000fea000b800000 */
[----:B------:R-:W1:Y:S02]  /*d880*/  S2R R2, SR_TID.X ;  /* 0x0000000000027919 */ /* 0x000e640000002100 */
[----:B-1----:R-:W-:-:S04]  /*d890*/  SHF.R.U32.HI R2, RZ, 0x5, R2 ;  /* 0x00000005ff027819 */ /* 0x002fc80000011602 */
[----:B------:R-:W-:-:S05]  /*d8a0*/  LOP3.LUT R2, R2, 0x3, RZ, 0xc0, !PT ;  /* 0x0000000302027812 */ /* 0x000fca00078ec0ff */
[----:B------:R1:W2:Y:S02]  /*d8b0*/  SHFL.IDX PT, R14, R2, RZ, 0x1f ;  /* 0x00001fff020e7589 */ /* 0x0002a400000e0000 */
.L_x_430:
[----:B--2---:R-:W-:Y:S01]  /*d8c0*/  ISETP.NE.AND P0, PT, R14, RZ, PT ;  /* 0x000000ff0e00720c */ /* 0x004fe20003f05270 */
[----:B------:R-:W-:-:S12]  /*d8d0*/  BSSY B0, `(.L_x_376) ;  /* 0x0000029000007945 */ /* 0x000fd80003800000 */
[----:B------:R-:W-:Y:S05]  /*d8e0*/  @P0 BRA `(.L_x_377) ;  /* 0x00000000009c0947 */ /* 0x000fea0003800000 */
[----:B------:R-:W-:-:S03]  /*d8f0*/  UMOV UR4, 0xffffffff ;  /* 0xffffffff00047882 */ /* 0x000fc60000000000 */
[----:B------:R-:W-:Y:S05]  /*d900*/  BRA.DIV UR4, `(.L_x_378) ;  /* 0x0000001204b87947 */ /* 0x000fea000b800000 */
[----:B------:R-:W-:-:S13]  /*d910*/  ELECT P6, URZ, PT ;  /* 0x00000000003f782f */ /* 0x000fda00038c0000 */
.L_x_433:
[----:B------:R-:W-:Y:S05]  /*d920*/  @!P6 BRA `(.L_x_377) ;  /* 0x00000000008ce947 */ /* 0x000fea0003800000 */
[----:B-1----:R-:W2:Y:S02]  /*d930*/  LDL R2, [R1+0x30] ;  /* 0x0000300001027983 */ /* 0x002ea40000100800 */
[----:B--2---:R-:W-:-:S13]  /*d940*/  R2UR UR4, R2 ;  /* 0x00000000020472ca */ /* 0x004fda00000e0000 */
[----:B------:R-:W-:-:S06]  /*d950*/  ULOP3.LUT UR4, UR4, 0x2, URZ, 0xfc, !UPT ;  /* 0x0000000204047892 */ /* 0x000fcc000f8efc3f */
[----:B------:R-:W-:-:S05]  /*d960*/  IMAD.U32 R2, RZ, RZ, UR4 ;  /* 0x00000004ff027e24 */ /* 0x000fca000f8e00ff */
[----:B------:R-:W-:-:S13]  /*d970*/  ISETP.NE.AND P2, PT, R2, 0x3, PT ;  /* 0x000000030200780c */ /* 0x000fda0003f45270 */
[----:B------:R-:W-:Y:S05]  /*d980*/  @!P2 BRA `(.L_x_379) ;  /* 0x000000000004a947 */ /* 0x000fea0003800000 */
[----:B------:R-:W-:Y:S01]  /*d990*/  BPT.TRAP 0x1 ;  /* 0x000000040000795c */ /* 0x000fe20000300000 */
.L_x_379:
[----:B0-----:R-:W2:Y:S04]  /*d9a0*/  LDL R3, [R1] ;  /* 0x0000000001037983 */ /* 0x001ea80000100800 */
[----:B------:R-:W3:Y:S01]  /*d9b0*/  LDL.LU R7, [R1+0x8] ;  /* 0x0000080001077983 */ /* 0x000ee20000300800 */
[----:B------:R-:W-:-:S04]  /*d9c0*/  VIADD R2, R0, 0x34840 ;  /* 0x0003484000027836 */ /* 0x000fc80000000000 */
[C---:B--2---:R-:W-:Y:S02]  /*d9d0*/  IMAD R6, R3.reuse, 0x8, R2 ;  /* 0x0000000803067824 */ /* 0x044fe400078e0202 */
[----:B------:R-:W-:Y:S01]  /*d9e0*/  VIADD R3, R3, 0x1 ;  /* 0x0000000103037836 */ /* 0x000fe20000000000 */
[----:B---3--:R-:W-:-:S04]  /*d9f0*/  SHF.L.U32 R5, R7, 0x1f, RZ ;  /* 0x0000001f07057819 */ /* 0x008fc800000006ff */
[C---:B------:R-:W-:Y:S01]  /*da00*/  ISETP.NE.AND P1, PT, R3.reuse, 0x2, PT ;  /* 0x000000020300780c */ /* 0x040fe20003f25270 */
[----:B------:R-:W0:Y:S03]  /*da10*/  SYNCS.PHASECHK.TRANS64.TRYWAIT P0, [R6+URZ], R5 ;  /* 0x00000005060075a7 */ /* 0x000e26000800017f */
[----:B------:R-:W-:Y:S02]  /*da20*/  SEL R4, RZ, 0x1, P1 ;  /* 0x00000001ff047807 */ /* 0x000fe40000800000 */
[----:B------:R-:W-:Y:S02]  /*da30*/  SEL R3, R3, RZ, P1 ;  /* 0x000000ff03037207 */ /* 0x000fe40000800000 */
[----:B------:R-:W-:-:S03]  /*da40*/  LOP3.LUT R4, R7, R4, RZ, 0x3c, !PT ;  /* 0x0000000407047212 */ /* 0x000fc600078e3cff */
[----:B------:R-:W-:Y:S01]  /*da50*/  IMAD R7, R3, 0x8, R2 ;  /* 0x0000000803077824 */ /* 0x000fe200078e0202 */
[----:B------:R-:W-:Y:S01]  /*da60*/  SHF.L.U32 R2, R4, 0x1f, RZ ;  /* 0x0000001f04027819 */ /* 0x000fe200000006ff */
[----:B0-----:R-:W-:Y:S06]  /*da70*/  @!P0 BRA `(.L_x_380) ;  /* 0x00000010007c8947 */ /* 0x001fec0003800000 */
.L_x_434:
[----:B------:R-:W1:Y:S02]  /*da80*/  SYNCS.PHASECHK.TRANS64.TRYWAIT P0, [R7+URZ], R2 ;  /* 0x00000002070075a7 */ /* 0x000e64000800017f */
[----:B-1----:R-:W-:Y:S05]  /*da90*/  @!P0 BRA `(.L_x_381) ;  /* 0x0000001000888947 */ /* 0x002fea0003800000 */
.L_x_435:
[----:B------:R-:W-:Y:S05]  /*daa0*/  @!P2 BRA `(.L_x_382) ;  /* 0x000000000004a947 */ /* 0x000fea0003800000 */
[----:B------:R-:W-:Y:S01]  /*dab0*/  BPT.TRAP 0x1 ;  /* 0x000000040000795c */ /* 0x000fe20000300000 */
.L_x_382:
[----:B------:R-:W2:Y:S01]  /*dac0*/  LDL.LU R4, [R1] ;  /* 0x0000000001047983 */ /* 0x000ea20000300800 */
[----:B------:R-:W-:-:S04]  /*dad0*/  VIADD R0, R0, 0x34860 ;  /* 0x0003486000007836 */ /* 0x000fc80000000000 */
[----:B--2---:R-:W-:-:S04]  /*dae0*/  IMAD R4, R4, 0x8, R0 ;  /* 0x0000000804047824 */ /* 0x004fc800078e0200 */
[----:B------:R-:W2:Y:S02]  /*daf0*/  SYNCS.PHASECHK.TRANS64.TRYWAIT P0, [R4+URZ], R5 ;  /* 0x00000005040075a7 */ /* 0x000ea4000800017f */
[----:B--2---:R-:W-:Y:S05]  /*db00*/  @!P0 BRA `(.L_x_383) ;  /* 0x0000001000808947 */ /* 0x004fea0003800000 */
.L_x_436:
[----:B------:R-:W-:-:S07]  /*db10*/  IMAD R3, R3, 0x8, R0 ;  /* 0x0000000803037824 */ /* 0x000fce00078e0200 */
.L_x_384:
[----:B---3--:R3:W4:Y:S02]  /*db20*/  SYNCS.PHASECHK.TRANS64.TRYWAIT P0, [R3+URZ], R2 ;  /* 0x00000002030075a7 */ /* 0x008724000800017f */
[----:B----4-:R-:W-:Y:S05]  /*db30*/  @!P0 NANOSLEEP.SYNCS 0x989680 ;  /* 0x009896800000895d */ /* 0x010fea0003900000 */
[----:B------:R-:W4:Y:S02]  /*db40*/  @!P0 SYNCS.PHASECHK.TRANS64 P0, [R3+URZ], R2 ;  /* 0x00000002030085a7 */ /* 0x000f24000800007f */
[----:B----4-:R-:W-:Y:S05]  /*db50*/  @!P0 BRA `(.L_x_384) ;  /* 0xfffffffc00f08947 */ /* 0x010fea000383ffff */
.L_x_377:
[----:B------:R-:W-:Y:S05]  /*db60*/  BSYNC B0 ;  /* 0x0000000000007941 */ /* 0x000fea0003800000 */
.L_x_376:
[----:B------:R-:W-:Y:S05]  /*db70*/  EXIT ;  /* 0x000000000000794d */ /* 0x000fea0003800000 */
.L_x_261:
[----:B0-----:R0:W1:Y:S02]  /*db80*/  SYNCS.PHASECHK.TRANS64.TRYWAIT P1, [R0+URZ+0x34800], R3 ;  /* 0x03480003000075a7 */ /* 0x001064000802017f */
[----:B-1----:R-:W-:Y:S05]  /*db90*/  @!P1 NANOSLEEP.SYNCS 0x989680 ;  /* 0x009896800000995d */ /* 0x002fea0003900000 */
[----:B------:R-:W1:Y:S02]  /*dba0*/  @!P1 SYNCS.PHASECHK.TRANS64 P1, [R0+URZ+0x34800], R3 ;  /* 0x03480003000095a7 */ /* 0x000e64000802007f */
[----:B-1----:R-:W-:Y:S05]  /*dbb0*/  @!P1 BRA `(.L_x_261) ;  /* 0xfffffffc00f09947 */ /* 0x002fea000383ffff */
[----:B------:R-:W-:Y:S05]  /*dbc0*/  BRA `(.L_x_385) ;  /* 0xffffff3800b07947 */ /* 0x000fea000383ffff */
.L_x_265:
[----:B0-----:R0:W2:Y:S02]  /*dbd0*/  SYNCS.PHASECHK.TRANS64.TRYWAIT P2, [R5+URZ+0x34830], R4 ;  /* 0x03483004050075a7 */ /* 0x0010a4000804017f */
[----:B--2---:R-:W-:Y:S05]  /*dbe0*/  @!P2 NANOSLEEP.SYNCS 0x989680 ;  /* 0x009896800000a95d */ /* 0x004fea0003900000 */
[----:B------:R-:W2:Y:S02]  /*dbf0*/  @!P2 SYNCS.PHASECHK.TRANS64 P2, [R5+URZ+0x34830], R4 ;  /* 0x034830040500a5a7 */ /* 0x000ea4000804007f */
[----:B--2---:R-:W-:Y:S05]  /*dc00*/  @!P2 BRA `(.L_x_265) ;  /* 0xfffffffc00f0a947 */ /* 0x004fea000383ffff */
[----:B------:R-:W-:Y:S05]  /*dc10*/  BRA `(.L_x_264) ;  /* 0xffffff3800d47947 */ /* 0x000fea000383ffff */
.L_x_270:
[----:B-1----:R-:W-:-:S04]  /*dc20*/  IMAD.U32 R4, RZ, RZ, UR6 ;  /* 0x00000006ff047e24 */ /* 0x002fc8000f8e00ff */
[----:B------:R1:W2:Y:S03]  /*dc30*/  SYNCS.PHASECHK.TRANS64.TRYWAIT P2, [R4+URZ+0x34830], R3 ;  /* 0x03483003040075a7 */ /* 0x0002a6000804017f */
[----:B--2---:R-:W-:Y:S05]  /*dc40*/  @!P2 NANOSLEEP.SYNCS 0x989680 ;  /* 0x009896800000a95d */ /* 0x004fea0003900000 */
[----:B------:R-:W2:Y:S02]  /*dc50*/  @!P2 SYNCS.PHASECHK.TRANS64 P2, [R4+URZ+0x34830], R3 ;  /* 0x034830030400a5a7 */ /* 0x000ea4000804007f */
[----:B--2---:R-:W-:Y:S05]  /*dc60*/  @!P2 BRA `(.L_x_270) ;  /* 0xfffffffc00eca947 */ /* 0x004fea000383ffff */
[----:B------:R-:W-:Y:S05]  /*dc70*/  BRA `(.L_x_269) ;  /* 0xffffff60009c7947 */ /* 0x000fea000383ffff */
.L_x_274:
[----:B-1----:R1:W2:Y:S02]  /*dc80*/  SYNCS.PHASECHK.TRANS64.TRYWAIT P2, [R8+URZ+0x34850], R3 ;  /* 0x03485003080075a7 */ /* 0x0022a4000804017f */
[----:B--2---:R-:W-:Y:S05]  /*dc90*/  @!P2 NANOSLEEP.SYNCS 0x989680 ;  /* 0x009896800000a95d */ /* 0x004fea0003900000 */
[----:B------:R-:W2:Y:S02]  /*dca0*/  @!P2 SYNCS.PHASECHK.TRANS64 P2, [R8+URZ+0x34850], R3 ;  /* 0x034850030800a5a7 */ /* 0x000ea4000804007f */
[----:B--2---:R-:W-:Y:S05]  /*dcb0*/  @!P2 BRA `(.L_x_274) ;  /* 0xfffffffc00f0a947 */ /* 0x004fea000383ffff */
[----:B------:R-:W-:Y:S05]  /*dcc0*/  BRA `(.L_x_273) ;  /* 0xffffff6800bc7947 */ /* 0x000fea000383ffff */
.L_x_279:
[----:B-1----:R1:W2:Y:S02]  /*dcd0*/  SYNCS.PHASECHK.TRANS64.TRYWAIT P0, [R14+URZ+0x34850], R7 ;  /* 0x034850070e0075a7 */ /* 0x0022a4000800017f */
[----:B--2---:R-:W-:Y:S05]  /*dce0*/  @!P0 NANOSLEEP.SYNCS 0x989680 ;  /* 0x009896800000895d */ /* 0x004fea0003900000 */
[----:B------:R-:W2:Y:S02]  /*dcf0*/  @!P0 SYNCS.PHASECHK.TRANS64 P0, [R14+URZ+0x34850], R7 ;  /* 0x034850070e0085a7 */ /* 0x000ea4000800007f */
[----:B--2---:R-:W-:Y:S05]  /*dd00*/  @!P0 BRA `(.L_x_279) ;  /* 0xfffffffc00f08947 */ /* 0x004fea000383ffff */
[----:B------:R-:W-:Y:S05]  /*dd10*/  BRA `(.L_x_278) ;  /* 0xffffff84008c7947 */ /* 0x000fea000383ffff */
.L_x_318:
[----:B------:R-:W0:Y:S01]  /*dd20*/  S2R R7, SR_TID.X ;  /* 0x0000000000077919 */ /* 0x000e220000002100 */
[----:B------:R-:W-:Y:S01]  /*dd30*/  BSSY B0, `(.L_x_386) ;  /* 0x000000a000007945 */ /* 0x000fe20003800000 */
[----:B------:R-:W-:Y:S02]  /*dd40*/  IMAD.MOV.U32 R12, RZ, RZ, RZ ;  /* 0x000000ffff0c7224 */ /* 0x000fe400078e00ff */
[----:B------:R-:W-:Y:S02]  /*dd50*/  IMAD.MOV.U32 R11, RZ, RZ, 0x1f ;  /* 0x0000001fff0b7424 */ /* 0x000fe400078e00ff */
[----:B------:R-:W-:Y:S01]  /*dd60*/  IMAD.MOV.U32 R15, RZ, RZ, -0x1 ;  /* 0xffffffffff0f7424 */ /* 0x000fe200078e00ff */
[----:B0-----:R-:W-:-:S04]  /*dd70*/  SHF.R.U32.HI R7, RZ, 0x5, R7 ;  /* 0x00000005ff077819 */ /* 0x001fc80000011607 */
[----:B------:R-:W-:-:S05]  /*dd80*/  LOP3.LUT R7, R7, 0x3, RZ, 0xc0, !PT ;  /* 0x0000000307077812 */ /* 0x000fca00078ec0ff */
[----:B------:R-:W-:-:S07]  /*dd90*/  IMAD.MOV.U32 R13, RZ, RZ, R7 ;  /* 0x000000ffff0d7224 */ /* 0x000fce00078e0007 */
[----:B------:R-:W-:Y:S05]  /*dda0*/  WARPSYNC.COLLECTIVE R15, `(.L_x_387) ;  /* 0x000000000f087348 */ /* 0x000fea0003c00000 */
[----:B------:R0:W1:Y:S02]  /*ddb0*/  SHFL.IDX P6, R14, R13, R12, R11 ;  /* 0x0000000c0d0e7389 */ /* 0x00006400000c000b */
[----:B01----:R-:W-:Y:S01]  /*ddc0*/  ENDCOLLECTIVE ;  /* 0x000000000000791b */ /* 0x003fe20003800000 */
.L_x_387:
[----:B------:R-:W-:Y:S05]  /*ddd0*/  BSYNC B0 ;  /* 0x0000000000007941 */ /* 0x000fea0003800000 */
.L_x_386:
[----:B------:R-:W-:Y:S05]  /*dde0*/  BRA `(.L_x_388) ;  /* 0xffffffc800287947 */ /* 0x000fea000383ffff */
.L_x_319:
[----:B------:R-:W-:Y:S01]  /*ddf0*/  BSSY B0, `(.L_x_389) ;  /* 0x0000006000007945 */ /* 0x000fe20003800000 */
[----:B------:R-:W-:-:S07]  /*de00*/  IMAD.MOV.U32 R15, RZ, RZ, -0x1 ;  /* 0xffffffffff0f7424 */ /* 0x000fce00078e00ff */
[----:B------:R-:W-:Y:S05]  /*de10*/  WARPSYNC.COLLECTIVE R15, `(.L_x_390) ;  /* 0x000000000f0c7348 */ /* 0x000fea0003c00000 */
[----:B------:R-:W-:Y:S02]  /*de20*/  ELECT P6, UR62, PT ;  /* 0x00000000003e782f */ /* 0x000fe400038c0000 */
[----:B------:R-:W-:Y:S01]  /*de30*/  MOV R14, UR62 ;  /* 0x0000003e000e7c02 */ /* 0x000fe20008000f00 */
[----:B------:R-:W-:Y:S10]  /*de40*/  ENDCOLLECTIVE ;  /* 0x000000000000791b */ /* 0x000ff40003800000 */
.L_x_390:
[----:B------:R-:W-:Y:S05]  /*de50*/  BSYNC B0 ;  /* 0x0000000000007941 */ /* 0x000fea0003800000 */
.L_x_389:
[----:B------:R-:W-:Y:S05]  /*de60*/  BRA `(.L_x_391) ;  /* 0xffffffc800207947 */ /* 0x000fea000383ffff */
.L_x_322:
[----:B0-----:R0:W1:Y:S02]  /*de70*/  SYNCS.PHASECHK.TRANS64.TRYWAIT P0, [R8+URZ+0x34840], R9 ;  /* 0x03484009080075a7 */ /* 0x001064000800017f */
[----:B-1----:R-:W-:Y:S05]  /*de80*/  @!P0 NANOSLEEP.SYNCS 0x989680 ;  /* 0x009896800000895d */ /* 0x002fea0003900000 */
[----:B------:R-:W1:Y:S02]  /*de90*/  @!P0 SYNCS.PHASECHK.TRANS64 P0, [R8+URZ+0x34840], R9 ;  /* 0x03484009080085a7 */ /* 0x000e64000800007f */
[----:B-1----:R-:W-:Y:S05]  /*dea0*/  @!P0 BRA `(.L_x_322) ;  /* 0xfffffffc00f08947 */ /* 0x002fea000383ffff */
[----:B------:R-:W-:Y:S05]  /*deb0*/  BRA `(.L_x_392) ;  /* 0xffffffc800947947 */ /* 0x000fea000383ffff */
.L_x_325:
[----:B0-----:R-:W0:Y:S01]  /*dec0*/  S2R R9, SR_CgaCtaId ;  /* 0x0000000000097919 */ /* 0x001e220000008800 */
[----:B------:R-:W-:-:S04]  /*ded0*/  MOV R8, 0x400 ;  /* 0x0000040000087802 */ /* 0x000fc80000000f00 */
[----:B0-----:R-:W-:-:S04]  /*dee0*/  LEA R8, R9, R8, 0x18 ;  /* 0x0000000809087211 */ /* 0x001fc800078ec0ff */
[----:B------:R0:W1:Y:S03]  /*def0*/  SYNCS.PHASECHK.TRANS64.TRYWAIT P0, [R8+URZ+0x34820], R6 ;  /* 0x03482006080075a7 */ /* 0x000066000800017f */
[----:B-1----:R-:W-:Y:S05]  /*df00*/  @!P0 NANOSLEEP.SYNCS 0x989680 ;  /* 0x009896800000895d */ /* 0x002fea0003900000 */
[----:B------:R-:W1:Y:S02]  /*df10*/  @!P0 SYNCS.PHASECHK.TRANS64 P0, [R8+URZ+0x34820], R6 ;  /* 0x03482006080085a7 */ /* 0x000e64000800007f */
[----:B-1----:R-:W-:Y:S05]  /*df20*/  @!P0 BRA `(.L_x_325) ;  /* 0xfffffffc00e48947 */ /* 0x002fea000383ffff */
[----:B------:R-:W-:Y:S05]  /*df30*/  BRA `(.L_x_393) ;  /* 0xffffffcc00e47947 */ /* 0x000fea000383ffff */
.L_x_333:
[----:B0-----:R0:W1:Y:S02]  /*df40*/  SYNCS.PHASECHK.TRANS64.TRYWAIT P0, [R2+URZ+0x34840], R3 ;  /* 0x03484003020075a7 */ /* 0x001064000800017f */
[----:B-1----:R-:W-:Y:S05]  /*df50*/  @!P0 NANOSLEEP.SYNCS 0x989680 ;  /* 0x009896800000895d */ /* 0x002fea0003900000 */
[----:B------:R-:W1:Y:S02]  /*df60*/  @!P0 SYNCS.PHASECHK.TRANS64 P0, [R2+URZ+0x34840], R3 ;  /* 0x03484003020085a7 */ /* 0x000e64000800007f */
[----:B-1----:R-:W-:Y:S05]  /*df70*/  @!P0 BRA `(.L_x_333) ;  /* 0xfffffffc00f08947 */ /* 0x002fea000383ffff */
[----:B------:R-:W-:Y:S05]  /*df80*/  BRA `(.L_x_394) ;  /* 0xffffffd000a47947 */ /* 0x000fea000383ffff */
.L_x_335:
[----:B0-----:R0:W1:Y:S02]  /*df90*/  SYNCS.PHASECHK.TRANS64.TRYWAIT P0, [R3+URZ+0x60], R2 ;  /* 0x00006002030075a7 */ /* 0x001064000800017f */
[----:B-1----:R-:W-:Y:S05]  /*dfa0*/  @!P0 NANOSLEEP.SYNCS 0x989680 ;  /* 0x009896800000895d */ /* 0x002fea0003900000 */
[----:B------:R-:W1:Y:S02]  /*dfb0*/  @!P0 SYNCS.PHASECHK.TRANS64 P0, [R3+URZ+0x60], R2 ;  /* 0x00006002030085a7 */ /* 0x000e64000800007f */
[----:B-1----:R-:W-:Y:S05]  /*dfc0*/  @!P0 BRA `(.L_x_335) ;  /* 0xfffffffc00f08947 */ /* 0x002fea000383ffff */
[----:B------:R-:W-:Y:S05]  /*dfd0*/  BRA `(.L_x_395) ;  /* 0xffffffd400507947 */ /* 0x000fea000383ffff */
.L_x_340:
[----:B-1----:R1:W2:Y:S02]  /*dfe0*/  SYNCS.PHASECHK.TRANS64.TRYWAIT P0, [R2+URZ+0x34840], R3 ;  /* 0x03484003020075a7 */ /* 0x0022a4000800017f */
[----:B--2---:R-:W-:Y:S05]  /*dff0*/  @!P0 NANOSLEEP.SYNCS 0x989680 ;  /* 0x009896800000895d */ /* 0x004fea0003900000 */
[----:B------:R-:W2:Y:S02]  /*e000*/  @!P0 SYNCS.PHASECHK.TRANS64 P0, [R2+URZ+0x34840], R3 ;  /* 0x03484003020085a7 */ /* 0x000ea4000800007f */
[----:B--2---:R-:W-:Y:S05]  /*e010*/  @!P0 BRA `(.L_x_340) ;  /* 0xfffffffc00f08947 */ /* 0x004fea000383ffff */
[----:B------:R-:W-:Y:S05]  /*e020*/  BRA `(.L_x_396) ;  /* 0xffffffd800b47947 */ /* 0x000fea000383ffff */
.L_x_342:
[----:B0-----:R0:W1:Y:S02]  /*e030*/  SYNCS.PHASECHK.TRANS64.TRYWAIT P1, [R2+URZ+0x60], R3 ;  /* 0x00006003020075a7 */ /* 0x001064000802017f */
[----:B-1----:R-:W-:Y:S05]  /*e040*/  @!P1 NANOSLEEP.SYNCS 0x989680 ;  /* 0x009896800000995d */ /* 0x002fea0003900000 */
[----:B------:R-:W1:Y:S02]  /*e050*/  @!P1 SYNCS.PHASECHK.TRANS64 P1, [R2+URZ+0x60], R3 ;  /* 0x00006003020095a7 */ /* 0x000e64000802007f */
[----:B-1----:R-:W-:Y:S05]  /*e060*/  @!P1 BRA `(.L_x_342) ;  /* 0xfffffffc00f09947 */ /* 0x002fea000383ffff */
[----:B------:R-:W-:Y:S05]  /*e070*/  BRA `(.L_x_397) ;  /* 0xffffffdc00607947 */ /* 0x000fea000383ffff */
.L_x_347:
[----:B--2---:R2:W3:Y:S02]  /*e080*/  SYNCS.PHASECHK.TRANS64.TRYWAIT P0, [R2+URZ+0x34840], R3 ;  /* 0x03484003020075a7 */ /* 0x0044e4000800017f */
[----:B---3--:R-:W-:Y:S05]  /*e090*/  @!P0 NANOSLEEP.SYNCS 0x989680 ;  /* 0x009896800000895d */ /* 0x008fea0003900000 */
[----:B------:R-:W3:Y:S02]  /*e0a0*/  @!P0 SYNCS.PHASECHK.TRANS64 P0, [R2+URZ+0x34840], R3 ;  /* 0x03484003020085a7 */ /* 0x000ee4000800007f */
[----:B---3--:R-:W-:Y:S05]  /*e0b0*/  @!P0 BRA `(.L_x_347) ;  /* 0xfffffffc00f08947 */ /* 0x008fea000383ffff */
[----:B------:R-:W-:Y:S05]  /*e0c0*/  BRA `(.L_x_398) ;  /* 0xffffffe000847947 */ /* 0x000fea000383ffff */
.L_x_349:
[----:B0-----:R0:W1:Y:S02]  /*e0d0*/  SYNCS.PHASECHK.TRANS64.TRYWAIT P1, [R2+URZ+0x60], R8 ;  /* 0x00006008020075a7 */ /* 0x001064000802017f */
[----:B-1----:R-:W-:Y:S05]  /*e0e0*/  @!P1 NANOSLEEP.SYNCS 0x989680 ;  /* 0x009896800000995d */ /* 0x002fea0003900000 */
[----:B------:R-:W1:Y:S02]  /*e0f0*/  @!P1 SYNCS.PHASECHK.TRANS64 P1, [R2+URZ+0x60], R8 ;  /* 0x00006008020095a7 */ /* 0x000e64000802007f */
[----:B-1----:R-:W-:Y:S05]  /*e100*/  @!P1 BRA `(.L_x_349) ;  /* 0xfffffffc00f09947 */ /* 0x002fea000383ffff */
[----:B------:R-:W-:Y:S05]  /*e110*/  BRA `(.L_x_399) ;  /* 0xffffffe400347947 */ /* 0x000fea000383ffff */
.L_x_356:
[----:B-1----:R1:W2:Y:S02]  /*e120*/  SYNCS.PHASECHK.TRANS64.TRYWAIT P0, [R3+URZ+0x34860], R0 ;  /* 0x03486000030075a7 */ /* 0x0022a4000800017f */
[----:B--2---:R-:W-:Y:S05]  /*e130*/  @!P0 NANOSLEEP.SYNCS 0x989680 ;  /* 0x009896800000895d */ /* 0x004fea0003900000 */
[----:B------:R-:W2:Y:S02]  /*e140*/  @!P0 SYNCS.PHASECHK.TRANS64 P0, [R3+URZ+0x34860], R0 ;  /* 0x03486000030085a7 */ /* 0x000ea4000800007f */
[----:B--2---:R-:W-:Y:S05]  /*e150*/  @!P0 BRA `(.L_x_356) ;  /* 0xfffffffc00f08947 */ /* 0x004fea000383ffff */
[----:B------:R-:W-:Y:S05]  /*e160*/  BRA `(.L_x_400) ;  /* 0xffffffe800447947 */ /* 0x000fea000383ffff */
.L_x_358:
[----:B------:R-:W-:Y:S01]  /*e170*/  BSSY B0, `(.L_x_401) ;  /* 0x0000008000007945 */ /* 0x000fe20003800000 */
[----:B0-----:R-:W-:Y:S02]  /*e180*/  IMAD.MOV.U32 R13, RZ, RZ, R16 ;  /* 0x000000ffff0d7224 */ /* 0x001fe400078e0010 */
[----:B------:R-:W-:Y:S02]  /*e190*/  IMAD.MOV.U32 R12, RZ, RZ, RZ ;  /* 0x000000ffff0c7224 */ /* 0x000fe400078e00ff */
[----:B------:R-:W-:Y:S02]  /*e1a0*/  IMAD.MOV.U32 R11, RZ, RZ, 0x1f ;  /* 0x0000001fff0b7424 */ /* 0x000fe400078e00ff */
[----:B------:R-:W-:-:S07]  /*e1b0*/  IMAD.MOV.U32 R15, RZ, RZ, -0x1 ;  /* 0xffffffffff0f7424 */ /* 0x000fce00078e00ff */
[----:B-1----:R-:W-:Y:S05]  /*e1c0*/  WARPSYNC.COLLECTIVE R15, `(.L_x_402) ;  /* 0x000000000f087348 */ /* 0x002fea0003c00000 */
[----:B------:R0:W2:Y:S02]  /*e1d0*/  SHFL.IDX P6, R14, R13, R12, R11 ;  /* 0x0000000c0d0e7389 */ /* 0x0000a400000c000b */
[----:B012---:R-:W-:Y:S01]  /*e1e0*/  ENDCOLLECTIVE ;  /* 0x000000000000791b */ /* 0x007fe20003800000 */
.L_x_402:
[----:B------:R-:W-:Y:S05]  /*e1f0*/  BSYNC B0 ;  /* 0x0000000000007941 */ /* 0x000fea0003800000 */
.L_x_401:
[----:B------:R-:W-:Y:S02]  /*e200*/  IMAD.MOV.U32 R13, RZ, RZ, R16 ;  /* 0x000000ffff0d7224 */ /* 0x000fe400078e0010 */
[----:B------:R-:W-:Y:S02]  /*e210*/  IMAD.MOV.U32 R12, RZ, RZ, 0x1 ;  /* 0x00000001ff0c7424 */ /* 0x000fe400078e00ff */
[----:B------:R-:W-:Y:S02]  /*e220*/  IMAD.MOV.U32 R11, RZ, RZ, 0x1f ;  /* 0x0000001fff0b7424 */ /* 0x000fe400078e00ff */
[----:B------:R-:W-:Y:S02]  /*e230*/  IMAD.MOV.U32 R15, RZ, RZ, -0x1 ;  /* 0xffffffffff0f7424 */ /* 0x000fe400078e00ff */
[----:B------:R-:W-:-:S07]  /*e240*/  IMAD.MOV.U32 R4, RZ, RZ, R14 ;  /* 0x000000ffff047224 */ /* 0x000fce00078e000e */
[----:B------:R-:W-:Y:S05]  /*e250*/  WARPSYNC.COLLECTIVE R15, `(.L_x_403) ;  /* 0x000000000f087348 */ /* 0x000fea0003c00000 */
[----:B------:R0:W1:Y:S02]  /*e260*/  SHFL.IDX P6, R14, R13, R12, R11 ;  /* 0x0000000c0d0e7389 */ /* 0x00006400000c000b */
[----:B01----:R-:W-:Y:S01]  /*e270*/  ENDCOLLECTIVE ;  /* 0x000000000000791b */ /* 0x003fe20003800000 */
.L_x_403:
[----:B------:R-:W-:Y:S01]  /*e280*/  IMAD.MOV.U32 R5, RZ, RZ, R14 ;  /* 0x000000ffff057224 */ /* 0x000fe200078e000e */
[----:B------:R-:W-:Y:S06]  /*e290*/  BRA `(.L_x_404) ;  /* 0xffffffe800d07947 */ /* 0x000fec000383ffff */
.L_x_361:
[----:B------:R-:W-:Y:S01]  /*e2a0*/  BSSY B0, `(.L_x_405) ;  /* 0x0000008000007945 */ /* 0x000fe20003800000 */
[----:B-----5:R-:W-:Y:S02]  /*e2b0*/  IMAD.MOV.U32 R13, RZ, RZ, R3 ;  /* 0x000000ffff0d7224 */ /* 0x020fe400078e0003 */
[----:B------:R-:W-:Y:S02]  /*e2c0*/  IMAD.MOV.U32 R12, RZ, RZ, 0x1 ;  /* 0x00000001ff0c7424 */ /* 0x000fe400078e00ff */
[----:B------:R-:W-:Y:S02]  /*e2d0*/  IMAD.MOV.U32 R11, RZ, RZ, RZ ;  /* 0x000000ffff0b7224 */ /* 0x000fe400078e00ff */
[----:B------:R-:W-:-:S07]  /*e2e0*/  IMAD.MOV.U32 R15, RZ, RZ, -0x1 ;  /* 0xffffffffff0f7424 */ /* 0x000fce00078e00ff */
[----:B0-234-:R-:W-:Y:S05]  /*e2f0*/  WARPSYNC.COLLECTIVE R15, `(.L_x_406) ;  /* 0x000000000f087348 */ /* 0x01dfea0003c00000 */
[----:B------:R1:W0:Y:S02]  /*e300*/  SHFL.UP P6, R14, R13, R12, R11 ;  /* 0x0400000c0d0e7389 */ /* 0x00022400000c000b */
[----:B01234-:R-:W-:Y:S01]  /*e310*/  ENDCOLLECTIVE ;  /* 0x000000000000791b */ /* 0x01ffe20003800000 */
.L_x_406:
[----:B------:R-:W-:Y:S05]  /*e320*/  BSYNC B0 ;  /* 0x0000000000007941 */ /* 0x000fea0003800000 */
.L_x_405:
[C---:B------:R-:W-:Y:S01]  /*e330*/  ISETP.NE.AND P0, PT, R9.reuse, RZ, PT ;  /* 0x000000ff0900720c */ /* 0x040fe20003f05270 */
[----:B------:R-:W-:Y:S02]  /*e340*/  IMAD.MOV.U32 R12, RZ, RZ, 0x2 ;  /* 0x00000002ff0c7424 */ /* 0x000fe400078e00ff */
[----:B------:R-:W-:Y:S01]  /*e350*/  IMAD.MOV.U32 R11, RZ, RZ, RZ ;  /* 0x000000ffff0b7224 */ /* 0x000fe200078e00ff */
[----:B------:R-:W-:Y:S01]  /*e360*/  SEL R14, R14, RZ, P0 ;  /* 0x000000ff0e0e7207 */ /* 0x000fe20000000000 */
[----:B------:R-:W-:Y:S01]  /*e370*/  IMAD.MOV.U32 R15, RZ, RZ, -0x1 ;  /* 0xffffffffff0f7424 */ /* 0x000fe200078e00ff */
[----:B------:R-:W-:-:S03]  /*e380*/  ISETP.GE.U32.AND P0, PT, R9, 0x2, PT ;  /* 0x000000020900780c */ /* 0x000fc60003f06070 */
[----:B------:R-:W-:-:S10]  /*e390*/  IMAD.IADD R13, R3, 0x1, R14 ;  /* 0x00000001030d7824 */ /* 0x000fd400078e020e */
[----:B------:R-:W-:Y:S05]  /*e3a0*/  WARPSYNC.COLLECTIVE R15, `(.L_x_407) ;  /* 0x000000000f087348 */ /* 0x000fea0003c00000 */
[----:B------:R0:W1:Y:S02]  /*e3b0*/  SHFL.UP P6, R14, R13, R12, R11 ;  /* 0x0400000c0d0e7389 */ /* 0x00006400000c000b */
[----:B01----:R-:W-:Y:S01]  /*e3c0*/  ENDCOLLECTIVE ;  /* 0x000000000000791b */ /* 0x003fe20003800000 */
.L_x_407:
[----:B------:R-:W-:Y:S01]  /*e3d0*/  IMAD.MOV.U32 R12, RZ, RZ, 0x4 ;  /* 0x00000004ff0c7424 */ /* 0x000fe200078e00ff */
[----:B------:R-:W-:Y:S02]  /*e3e0*/  SEL R6, R14, RZ, P0 ;  /* 0x000000ff0e067207 */ /* 0x000fe40000000000 */
[----:B------:R-:W-:-:S03]  /*e3f0*/  ISETP.GE.U32.AND P0, PT, R9, 0x4, PT ;  /* 0x000000040900780c */ /* 0x000fc60003f06070 */
[----:B------:R-:W-:-:S04]  /*e400*/  IMAD.IADD R6, R13, 0x1, R6 ;  /* 0x000000010d067824 */ /* 0x000fc800078e0206 */
[----:B------:R-:W-:-:S07]  /*e410*/  IMAD.MOV.U32 R13, RZ, RZ, R6 ;  /* 0x000000ffff0d7224 */ /* 0x000fce00078e0006 */
[----:B------:R-:W-:Y:S05]  /*e420*/  WARPSYNC.COLLECTIVE R15, `(.L_x_408) ;  /* 0x000000000f087348 */ /* 0x000fea0003c00000 */
[----:B------:R0:W1:Y:S02]  /*e430*/  SHFL.UP P6, R14, R13, R12, R11 ;  /* 0x0400000c0d0e7389 */ /* 0x00006400000c000b */
[----:B01----:R-:W-:Y:S01]  /*e440*/  ENDCOLLECTIVE ;  /* 0x000000000000791b */ /* 0x003fe20003800000 */
.L_x_408:
        /* <DEDUP_REMOVED lines=8> */
.L_x_409:
        /* <DEDUP_REMOVED lines=8> */
.L_x_410:
[----:B------:R-:W-:Y:S02]  /*e550*/  IMAD.MOV.U32 R12, RZ, RZ, 0x1f ;  /* 0x0000001fff0c7424 */ /* 0x000fe400078e00ff */
[----:B------:R-:W-:Y:S01]  /*e560*/  IMAD.MOV.U32 R11, RZ, RZ, 0x1f ;  /* 0x0000001fff0b7424 */ /* 0x000fe200078e00ff */
[----:B------:R-:W-:-:S05]  /*e570*/  SEL R7, R14, RZ, P0 ;  /* 0x000000ff0e077207 */ /* 0x000fca0000000000 */
[----:B------:R-:W-:-:S04]  /*e580*/  IMAD.IADD R2, R8, 0x1, R7 ;  /* 0x0000000108027824 */ /* 0x000fc800078e0207 */
[----:B------:R-:W-:-:S07]  /*e590*/  IMAD.MOV.U32 R13, RZ, RZ, R2 ;  /* 0x000000ffff0d7224 */ /* 0x000fce00078e0002 */
[----:B------:R-:W-:Y:S05]  /*e5a0*/  WARPSYNC.COLLECTIVE R15, `(.L_x_411) ;  /* 0x000000000f087348 */ /* 0x000fea0003c00000 */
[----:B------:R0:W1:Y:S02]  /*e5b0*/  SHFL.IDX P6, R14, R13, R12, R11 ;  /* 0x0000000c0d0e7389 */ /* 0x00006400000c000b */
[----:B01----:R-:W-:Y:S01]  /*e5c0*/  ENDCOLLECTIVE ;  /* 0x000000000000791b */ /* 0x003fe20003800000 */
.L_x_411:
[----:B------:R-:W-:Y:S05]  /*e5d0*/  BRA `(.L_x_412) ;  /* 0xffffffe800987947 */ /* 0x000fea000383ffff */
.L_x_366:
[----:B------:R-:W-:Y:S01]  /*e5e0*/  BSSY B0, `(.L_x_413) ;  /* 0x0000008000007945 */ /* 0x000fe20003800000 */
[----:B-----5:R-:W-:Y:S02]  /*e5f0*/  IMAD.MOV.U32 R13, RZ, RZ, R3 ;  /* 0x000000ffff0d7224 */ /* 0x020fe400078e0003 */
[----:B------:R-:W-:Y:S02]  /*e600*/  IMAD.MOV.U32 R12, RZ, RZ, 0x1 ;  /* 0x00000001ff0c7424 */ /* 0x000fe400078e00ff */
[----:B------:R-:W-:Y:S02]  /*e610*/  IMAD.MOV.U32 R11, RZ, RZ, RZ ;  /* 0x000000ffff0b7224 */ /* 0x000fe400078e00ff */
[----:B------:R-:W-:-:S07]  /*e620*/  IMAD.MOV.U32 R15, RZ, RZ, -0x1 ;  /* 0xffffffffff0f7424 */ /* 0x000fce00078e00ff */
[----:B0-----:R-:W-:Y:S05]  /*e630*/  WARPSYNC.COLLECTIVE R15, `(.L_x_414) ;  /* 0x000000000f087348 */ /* 0x001fea0003c00000 */
[----:B------:R1:W2:Y:S02]  /*e640*/  SHFL.UP P6, R14, R13, R12, R11 ;  /* 0x0400000c0d0e7389 */ /* 0x0002a400000c000b */
[----:B012---:R-:W-:Y:S01]  /*e650*/  ENDCOLLECTIVE ;  /* 0x000000000000791b */ /* 0x007fe20003800000 */
.L_x_414:
[----:B------:R-:W-:Y:S05]  /*e660*/  BSYNC B0 ;  /* 0x0000000000007941 */ /* 0x000fea0003800000 */
.L_x_413:
[----:B------:R-:W-:Y:S01]  /*e670*/  ISETP.NE.AND P0, PT, R8, RZ, PT ;  /* 0x000000ff0800720c */ /* 0x000fe20003f05270 */
        /* <DEDUP_REMOVED lines=9> */
.L_x_415:
        /* <DEDUP_REMOVED lines=8> */
.L_x_416:
        /* <DEDUP_REMOVED lines=8> */
.L_x_417:
        /* <DEDUP_REMOVED lines=8> */
.L_x_418:
        /* <DEDUP_REMOVED lines=8> */
.L_x_419:
[----:B------:R-:W-:Y:S05]  /*e910*/  BRA `(.L_x_420) ;  /* 0xffffffe800807947 */ /* 0x000fea000383ffff */
.L_x_368:
[----:B------:R-:W-:Y:S01]  /*e920*/  BSSY B0, `(.L_x_421) ;  /* 0x0000006000007945 */ /* 0x000fe20003800000 */
[----:B------:R-:W-:Y:S01]  /*e930*/  PLOP3.LUT P6, PT, P6, PT, PT, 0x8, 0x0 ;  /* 0x000000000000781c */ /* 0x000fe200037ce170 */
[----:B------:R-:W-:-:S12]  /*e940*/  IMAD.MOV.U32 R15, RZ, RZ, -0x1 ;  /* 0xffffffffff0f7424 */ /* 0x000fd800078e00ff */
[----:B0-----:R-:W-:Y:S05]  /*e950*/  WARPSYNC.COLLECTIVE R15, `(.L_x_422) ;  /* 0x000000000f087348 */ /* 0x001fea0003c00000 */
[----:B------:R-:W-:Y:S01]  /*e960*/  VOTE.ANY R14, PT, P6 ;  /* 0x00000000000e7806 */ /* 0x000fe200030e0100 */
[----:B0-----:R-:W-:Y:S06]  /*e970*/  ENDCOLLECTIVE ;  /* 0x000000000000791b */ /* 0x001fec0003800000 */
.L_x_422:
[----:B------:R-:W-:Y:S05]  /*e980*/  BSYNC B0 ;  /* 0x0000000000007941 */ /* 0x000fea0003800000 */
.L_x_421:
[----:B------:R-:W-:Y:S02]  /*e990*/  IMAD.MOV.U32 R7, RZ, RZ, R14 ;  /* 0x000000ffff077224 */ /* 0x000fe400078e000e */
[----:B------:R-:W-:Y:S02]  /*e9a0*/  IMAD.MOV.U32 R13, RZ, RZ, R3 ;  /* 0x000000ffff0d7224 */ /* 0x000fe400078e0003 */
[----:B------:R-:W0:Y:S01]  /*e9b0*/  POPC R5, R7 ;  /* 0x0000000700057309 */ /* 0x000e220000000000 */
[----:B------:R-:W-:Y:S02]  /*e9c0*/  IMAD.MOV.U32 R11, RZ, RZ, 0x1f ;  /* 0x0000001fff0b7424 */ /* 0x000fe400078e00ff */
[----:B------:R-:W-:Y:S02]  /*e9d0*/  IMAD.MOV.U32 R15, RZ, RZ, -0x1 ;  /* 0xffffffffff0f7424 */ /* 0x000fe400078e00ff */
[----:B0-----:R-:W-:-:S07]  /*e9e0*/  IMAD.MOV.U32 R12, RZ, RZ, R5 ;  /* 0x000000ffff0c7224 */ /* 0x001fce00078e0005 */
[----:B------:R-:W-:Y:S05]  /*e9f0*/  WARPSYNC.COLLECTIVE R15, `(.L_x_423) ;  /* 0x000000000f087348 */ /* 0x000fea0003c00000 */
[----:B------:R0:W1:Y:S02]  /*ea00*/  SHFL.IDX P6, R14, R13, R12, R11 ;  /* 0x0000000c0d0e7389 */ /* 0x00006400000c000b */
[----:B01----:R-:W-:Y:S01]  /*ea10*/  ENDCOLLECTIVE ;  /* 0x000000000000791b */ /* 0x003fe20003800000 */
.L_x_423:
[----:B------:R-:W-:Y:S01]  /*ea20*/  IMAD.MOV.U32 R17, RZ, RZ, R14 ;  /* 0x000000ffff117224 */ /* 0x000fe200078e000e */
[----:B------:R-:W-:Y:S06]  /*ea30*/  BRA `(.L_x_424) ;  /* 0xffffffe800707947 */ /* 0x000fec000383ffff */
.L_x_370:
[----:B------:R-:W-:Y:S01]  /*ea40*/  BSSY B0, `(.L_x_425) ;  /* 0x0000007000007945 */ /* 0x000fe20003800000 */
[----:B------:R-:W-:Y:S02]  /*ea50*/  IMAD.MOV.U32 R13, RZ, RZ, R2 ;  /* 0x000000ffff0d7224 */ /* 0x000fe400078e0002 */
[----:B------:R-:W-:Y:S02]  /*ea60*/  IMAD.MOV.U32 R11, RZ, RZ, 0x1f ;  /* 0x0000001fff0b7424 */ /* 0x000fe400078e00ff */
[----:B------:R-:W-:-:S07]  /*ea70*/  IMAD.MOV.U32 R15, RZ, RZ, -0x1 ;  /* 0xffffffffff0f7424 */ /* 0x000fce00078e00ff */
[----:B012---:R-:W-:Y:S05]  /*ea80*/  WARPSYNC.COLLECTIVE R15, `(.L_x_426) ;  /* 0x000000000f087348 */ /* 0x007fea0003c00000 */
[----:B------:R3:W4:Y:S02]  /*ea90*/  SHFL.IDX P6, R14, R13, R12, R11 ;  /* 0x0000000c0d0e7389 */ /* 0x00072400000c000b */
[----:B01234-:R-:W-:Y:S01]  /*eaa0*/  ENDCOLLECTIVE ;  /* 0x000000000000791b */ /* 0x01ffe20003800000 */
.L_x_426:
[----:B------:R-:W-:Y:S05]  /*eab0*/  BSYNC B0 ;  /* 0x0000000000007941 */ /* 0x000fea0003800000 */
.L_x_425:
[----:B------:R-:W-:Y:S05]  /*eac0*/  BRA `(.L_x_369) ;  /* 0xffffffe800687947 */ /* 0x000fea000383ffff */
.L_x_374:
[----:B0-----:R0:W1:Y:S02]  /*ead0*/  SYNCS.PHASECHK.TRANS64.TRYWAIT P0, [R0+URZ+0x34820], R3 ;  /* 0x03482003000075a7 */ /* 0x001064000800017f */
[----:B-1----:R-:W-:Y:S05]  /*eae0*/  @!P0 NANOSLEEP.SYNCS 0x989680 ;  /* 0x009896800000895d */ /* 0x002fea0003900000 */
[----:B------:R-:W1:Y:S02]  /*eaf0*/  @!P0 SYNCS.PHASECHK.TRANS64 P0, [R0+URZ+0x34820], R3 ;  /* 0x03482003000085a7 */ /* 0x000e64000800007f */
[----:B-1----:R-:W-:Y:S05]  /*eb00*/  @!P0 BRA `(.L_x_374) ;  /* 0xfffffffc00f08947 */ /* 0x002fea000383ffff */
[----:B------:R-:W-:Y:S05]  /*eb10*/  BRA `(.L_x_427) ;  /* 0xffffffec004c7947 */ /* 0x000fea000383ffff */
.L_x_375:
        /* <DEDUP_REMOVED lines=8> */
[----:B0-----:R-:W-:Y:S05]  /*eba0*/  WARPSYNC.COLLECTIVE R15, `(.L_x_429) ;  /* 0x000000000f087348 */ /* 0x001fea0003c00000 */
[----:B------:R1:W2:Y:S02]  /*ebb0*/  SHFL.IDX P6, R14, R13, R12, R11 ;  /* 0x0000000c0d0e7389 */ /* 0x0002a400000c000b */
[----:B012---:R-:W-:Y:S01]  /*ebc0*/  ENDCOLLECTIVE ;  /* 0x000000000000791b */ /* 0x007fe20003800000 */
.L_x_429:
[----:B------:R-:W-:Y:S05]  /*ebd0*/  BSYNC B0 ;  /* 0x0000000000007941 */ /* 0x000fea0003800000 */
.L_x_428:
[----:B------:R-:W-:Y:S05]  /*ebe0*/  BRA `(.L_x_430) ;  /* 0xffffffec00347947 */ /* 0x000fea000383ffff */
.L_x_378:
[----:B------:R-:W-:Y:S01]  /*ebf0*/  BSSY B1, `(.L_x_431) ;  /* 0x0000006000017945 */ /* 0x000fe20003800000 */
[----:B------:R-:W-:-:S07]  /*ec00*/  IMAD.MOV.U32 R15, RZ, RZ, -0x1 ;  /* 0xffffffffff0f7424 */ /* 0x000fce00078e00ff */
[----:B01----:R-:W-:Y:S05]  /*ec10*/  WARPSYNC.COLLECTIVE R15, `(.L_x_432) ;  /* 0x000000000f0c7348 */ /* 0x003fea0003c00000 */
[----:B------:R-:W-:Y:S02]  /*ec20*/  ELECT P6, UR62, PT ;  /* 0x00000000003e782f */ /* 0x000fe400038c0000 */
[----:B------:R-:W-:Y:S01]  /*ec30*/  MOV R14, UR62 ;  /* 0x0000003e000e7c02 */ /* 0x000fe20008000f00 */
[----:B01----:R-:W-:Y:S10]  /*ec40*/  ENDCOLLECTIVE ;  /* 0x000000000000791b */ /* 0x003ff40003800000 */
.L_x_432:
[----:B------:R-:W-:Y:S05]  /*ec50*/  BSYNC B1 ;  /* 0x0000000000017941 */ /* 0x000fea0003800000 */
.L_x_431:
[----:B------:R-:W-:Y:S05]  /*ec60*/  BRA `(.L_x_433) ;  /* 0xffffffec002c7947 */ /* 0x000fea000383ffff */
.L_x_380:
[----:B0-----:R0:W1:Y:S02]  /*ec70*/  SYNCS.PHASECHK.TRANS64.TRYWAIT P0, [R6+URZ], R5 ;  /* 0x00000005060075a7 */ /* 0x001064000800017f */
[----:B-1----:R-:W-:Y:S05]  /*ec80*/  @!P0 NANOSLEEP.SYNCS 0x989680 ;  /* 0x009896800000895d */ /* 0x002fea0003900000 */
[----:B------:R-:W1:Y:S02]  /*ec90*/  @!P0 SYNCS.PHASECHK.TRANS64 P0, [R6+URZ], R5 ;  /* 0x00000005060085a7 */ /* 0x000e64000800007f */
[----:B-1----:R-:W-:Y:S05]  /*eca0*/  @!P0 BRA `(.L_x_380) ;  /* 0xfffffffc00f08947 */ /* 0x002fea000383ffff */
[----:B------:R-:W-:Y:S05]  /*ecb0*/  BRA `(.L_x_434) ;  /* 0xffffffec00707947 */ /* 0x000fea000383ffff */
.L_x_381:
[----:B-1----:R1:W2:Y:S02]  /*ecc0*/  SYNCS.PHASECHK.TRANS64.TRYWAIT P0, [R7+URZ], R2 ;  /* 0x00000002070075a7 */ /* 0x0022a4000800017f */
[----:B--2---:R-:W-:Y:S05]  /*ecd0*/  @!P0 NANOSLEEP.SYNCS 0x989680 ;  /* 0x009896800000895d */ /* 0x004fea0003900000 */
[----:B------:R-:W2:Y:S02]  /*ece0*/  @!P0 SYNCS.PHASECHK.TRANS64 P0, [R7+URZ], R2 ;  /* 0x00000002070085a7 */ /* 0x000ea4000800007f */
[----:B--2---:R-:W-:Y:S05]  /*ecf0*/  @!P0 BRA `(.L_x_381) ;  /* 0xfffffffc00f08947 */ /* 0x004fea000383ffff */
[----:B------:R-:W-:Y:S05]  /*ed00*/  BRA `(.L_x_435) ;  /* 0xffffffec00647947 */ /* 0x000fea000383ffff */
.L_x_383:
[----:B--2---:R2:W3:Y:S02]  /*ed10*/  SYNCS.PHASECHK.TRANS64.TRYWAIT P0, [R4+URZ], R5 ;  /* 0x00000005040075a7 */ /* 0x0044e4000800017f */
[----:B---3--:R-:W-:Y:S05]  /*ed20*/  @!P0 NANOSLEEP.SYNCS 0x989680 ;  /* 0x009896800000895d */ /* 0x008fea0003900000 */
[----:B------:R-:W3:Y:S02]  /*ed30*/  @!P0 SYNCS.PHASECHK.TRANS64 P0, [R4+URZ], R5 ;  /* 0x00000005040085a7 */ /* 0x000ee4000800007f */
[----:B---3--:R-:W-:Y:S05]  /*ed40*/  @!P0 BRA `(.L_x_383) ;  /* 0xfffffffc00f08947 */ /* 0x008fea000383ffff */
[----:B------:R-:W-:Y:S05]  /*ed50*/  BRA `(.L_x_436) ;  /* 0xffffffec006c7947 */ /* 0x000fea000383ffff */
.L_x_437:
        /* <DEDUP_REMOVED lines=10> */
.L_x_11932:


//--------------------- .text._ZN7cutlass13device_kernelIN5flash11enable_sm90INS1_16FlashAttnFwdSm90INS1_25CollectiveMainloopFwdSm90ILi2EN4cute5tupleIJNS5_1CILi1EEES8_S8_EEENS6_IJNS7_ILi128EEESA_NS7_ILi192EEEEEELi128ENS_10bfloat16_tEfNS_4arch4Sm90ELb0ELb0ELb0ELb1ELb0ELb1ELb0ELb1ELb1ELb0ELb0ELb0EEENS1_21CollectiveEpilogueFwdINS6_IJSA_SA_SA_EEES9_SD_SF_Li256ELb1ELb0ELb0ELb0EEENS1_36VarlenDynamicPersistentTileSchedulerILi128ELi128ELi256ELi32ELb0ELb0ELb1ELb0ELb1ELb1EEEEEEEEEvNT_6ParamsE --------------------------
	.section	.text._ZN7cutlass13device_kernelIN5flash11enable_sm90INS1_16FlashAttnFwdSm90INS1_25CollectiveMainloopFwdSm90ILi2EN4cute5tupleIJNS5_1CILi1EEES8_S8_EEENS6_IJNS7_ILi128EEESA_NS7_ILi192EEEEEELi128ENS_10bfloat16_tEfNS_4arch4Sm90ELb0ELb0ELb0ELb1ELb0ELb1ELb0ELb1ELb1ELb0ELb0ELb0EEENS1_21CollectiveEpilogueFwdINS6_IJSA_SA_SA_EEES9_SD_SF_Li256ELb1ELb0ELb0ELb0EEENS1_36VarlenDynamicPersistentTileSchedulerILi128ELi128ELi256ELi32ELb0ELb0ELb1ELb0ELb1ELb1EEEEEEEEEvNT_6ParamsE,"ax",@progbits
	.align	128
.text._ZN7cutlass13device_kernelIN5flash11enable_sm90INS1_16FlashAttnFwdSm90INS1_25CollectiveMainloopFwdSm90ILi2EN4cute5tupleIJNS5_1CILi1EEES8_S8_EEENS6_IJNS7_ILi128EEESA_NS7_ILi192EEEEEELi128ENS_10bfloat16_tEfNS_4arch4Sm90ELb0ELb0ELb0ELb1ELb0ELb1ELb0ELb1ELb1ELb0ELb0ELb0EEENS1_21CollectiveEpilogueFwdINS6_IJSA_SA_SA_EEES9_SD_SF_Li256ELb1ELb0ELb0ELb0EEENS1_36VarlenDynamicPersistentTileSchedulerILi128ELi128ELi256ELi32ELb0ELb0ELb1ELb0ELb1ELb1EEEEEEEEEvNT_6ParamsE:
        .type           _ZN7cutlass13device_kernelIN5flash11enable_sm90INS1_16FlashAttnFwdSm90INS1_25CollectiveMainloopFwdSm90ILi2EN4cute5tupleIJNS5_1CILi1EEES8_S8_EEENS6_IJNS7_ILi128EEESA_NS7_ILi192EEEEEELi128ENS_10bfloat16_tEfNS_4arch4Sm90ELb0ELb0ELb0ELb1ELb0ELb1ELb0ELb1ELb1ELb0ELb0ELb0EEENS1_21CollectiveEpilogueFwdINS6_IJSA_SA_SA_EEES9_SD_SF_Li256ELb1ELb0ELb0ELb0EEENS1_36VarlenDynamicPersistentTileSchedulerILi128ELi128ELi256ELi32ELb0ELb0ELb1ELb0ELb1ELb1EEEEEEEEEvNT_6ParamsE,@function
        .size           _ZN7cutlass13device_kernelIN5flash11enable_sm90INS1_16FlashAttnFwdSm90INS1_25CollectiveMainloopFwdSm90ILi2EN4cute5tupleIJNS5_1CILi1EEES8_S8_EEENS6_IJNS7_ILi128EEESA_NS7_ILi192EEEEEELi128ENS_10bfloat16_tEfNS_4arch4Sm90ELb0ELb0ELb0ELb1ELb0ELb1ELb0ELb1ELb1ELb0ELb0ELb0EEENS1_21CollectiveEpilogueFwdINS6_IJSA_SA_SA_EEES9_SD_SF_Li256ELb1ELb0ELb0ELb0EEENS1_36VarlenDynamicPersistentTileSchedulerILi128ELi128ELi256ELi32ELb0ELb0ELb1ELb0ELb1ELb1EEEEEEEEEvNT_6ParamsE,(.L_x_11933 - _ZN7cutlass13device_kernelIN5flash11enable_sm90INS1_16FlashAttnFwdSm90INS1_25CollectiveMainloopFwdSm90ILi2EN4cute5tupleIJNS5_1CILi1EEES8_S8_EEENS6_IJNS7_ILi128EEESA_NS7_ILi192EEEEEELi128ENS_10bfloat16_tEfNS_4arch4Sm90ELb0ELb0ELb0ELb1ELb0ELb1ELb0ELb1ELb1ELb0ELb0ELb0EEENS1_21CollectiveEpilogueFwdINS6_IJSA_SA_SA_EEES9_SD_SF_Li256ELb1ELb0ELb0ELb0EEENS1_36VarlenDynamicPersistentTileSchedulerILi128ELi128ELi256ELi32ELb0ELb0ELb1ELb0ELb1ELb1EEEEEEEEEvNT_6ParamsE)
        .other          _ZN7cutlass13device_kernelIN5flash11enable_sm90INS1_16FlashAttnFwdSm90INS1_25CollectiveMainloopFwdSm90ILi2EN4cute5tupleIJNS5_1CILi1EEES8_S8_EEENS6_IJNS7_ILi128EEESA_NS7_ILi192EEEEEELi128ENS_10bfloat16_tEfNS_4arch4Sm90ELb0ELb0ELb0ELb1ELb0ELb1ELb0ELb1ELb1ELb0ELb0ELb0EEENS1_21CollectiveEpilogueFwdINS6_IJSA_SA_SA_EEES9_SD_SF_Li256ELb1ELb0ELb0ELb0EEENS1_36VarlenDynamicPersistentTileSchedulerILi128ELi128ELi256ELi32ELb0ELb0ELb1ELb0ELb1ELb1EEEEEEEEEvNT_6ParamsE,@"STO_CUDA_ENTRY STV_DEFAULT"
_ZN7cutlass13device_kernelIN5flash11enable_sm90INS1_16FlashAttnFwdSm90INS1_25CollectiveMainloopFwdSm90ILi2EN4cute5tupleIJNS5_1CILi1EEES8_S8_EEENS6_IJNS7_ILi128EEESA_NS7_ILi192EEEEEELi128ENS_10bfloat16_tEfNS_4arch4Sm90ELb0ELb0ELb0ELb1ELb0ELb1ELb0ELb1ELb1ELb0ELb0ELb0EEENS1_21CollectiveEpilogueFwdINS6_IJSA_SA_SA_EEES9_SD_SF_Li256ELb1ELb0ELb0ELb0EEENS1_36VarlenDynamicPersistentTileSchedulerILi128ELi128ELi256ELi32ELb0ELb0ELb1ELb0ELb1ELb1EEEEEEEEEvNT_6ParamsE:
[----:B------:R-:W0:Y:S02]  /*0000*/  LDC R1, c[0x0][0x28] ;  /* 0x00000a00ff017b82 */ /* 0x000e240000000800 */
[----:B0-----:R-:W-:Y:S01]  /*0010*/  VIADD R1, R1, 0xffffffb8 ;  /* 0xffffffb801017836 */ /* 0x001fe20000000000 */
[----:B------:R-:W0:Y:S01]  /*0020*/  S2R R3, SR_TID.X ;  /* 0x0000000000037919 */ /* 0x000e220000002100 */
[----:B------:R-:W-:Y:S01]  /*0030*/  ELECT P0, URZ, PT ;  /* 0x00000000003f782f */ /* 0x000fe20003800000 */
[----:B------:R-:W-:Y:S01]  /*0040*/  BSSY B0, `(.L_x_438) ;  /* 0x0000016000007945 */ /* 0x000fe20003800000 */
[----:B0-----:R-:W-:-:S05]  /*0050*/  SHF.R.U32.HI R0, RZ, 0x5, R3 ;  /* 0x00000005ff007819 */ /* 0x001fca0000011603 */
[----:B------:R-:W0:Y:S02]  /*0060*/  SHFL.IDX PT, R2, R0, RZ, 0x1f ;  /* 0x00001fff00027589 */ /* 0x000e2400000e0000 */
[----:B0-----:R-:W-:-:S13]  /*0070*/  ISETP.EQ.AND P0, PT, R2, RZ, P0 ;  /* 0x000000ff0200720c */ /* 0x001fda0000702270 */
[----:B------:R-:W-:Y:S05]  /*0080*/  @!P0 BRA `(.L_x_439) ;  /* 0x0000000000448947 */ /* 0x000fea0003800000 */
[----:B------:R-:W-:Y:S02]  /*0090*/  ULDC.64 UR4, c[0x0][0x198] ;  /* 0x0000660000047ab9 */ /* 0x000fe40000000a00 */
[----:B------:R-:W-:Y:S02]  /*00a0*/  UIADD3 UR6, UP0, UR4, 0x270, URZ ;  /* 0x0000027004067890 */ /* 0x000fe4000ff1e03f */
[----:B------:R-:W-:Y:S02]  /*00b0*/  UIADD3 UR8, UP1, UR4, 0x370, URZ ;  /* 0x0000037004087890 */ /* 0x000fe4000ff3e03f */
[----:B------:R-:W-:Y:S02]  /*00c0*/  UIADD3 UR10, UP2, UR4, 0x470, URZ ;  /* 0x00000470040a7890 */ /* 0x000fe4000ff5e03f */
[----:B------:R-:W-:Y:S02]  /*00d0*/  UIADD3 UR12, UP3, UR4, 0x570, URZ ;  /* 0x00000570040c7890 */ /* 0x000fe4000ff7e03f */
[----:B------:R-:W-:-:S02]  /*00e0*/  UIADD3 UR4, UP4, UR4, 0x670, URZ ;  /* 0x0000067004047890 */ /* 0x000fc4000ff9e03f */
[----:B------:R-:W-:Y:S02]  /*00f0*/  UIADD3.X UR7, URZ, UR5, URZ, UP0, !UPT ;  /* 0x000000053f077290 */ /* 0x000fe400087fe43f */
[----:B------:R-:W-:Y:S02]  /*0100*/  UIADD3.X UR9, URZ, UR5, URZ, UP1, !UPT ;  /* 0x000000053f097290 */ /* 0x000fe40008ffe43f */
[----:B------:R-:W-:Y:S02]  /*0110*/  UIADD3.X UR11, URZ, UR5, URZ, UP2, !UPT ;  /* 0x000000053f0b7290 */ /* 0x000fe400097fe43f */
[----:B------:R-:W-:Y:S02]  /*0120*/  UIADD3.X UR13, URZ, UR5, URZ, UP3, !UPT ;  /* 0x000000053f0d7290 */ /* 0x000fe40009ffe43f */
[----:B------:R-:W-:Y:S01]  /*0130*/  UIADD3.X UR5, URZ, UR5, URZ, UP4, !UPT ;  /* 0x000000053f057290 */ /* 0x000fe2000a7fe43f */
[----:B------:R0:W-:Y:S02]  /*0140*/  UTMACCTL.PF [UR6] ;  /* 0x00000000060079b9 */ /* 0x0001e40008040000 */
[----:B------:R0:W-:Y:S02]  /*0150*/  UTMACCTL.PF [UR8] ;  /* 0x00000000080079b9 */ /* 0x0001e40008040000 */
[----:B------:R0:W-:Y:S02]  /*0160*/  UTMACCTL.PF [UR10] ;  /* 0x000000000a0079b9 */ /* 0x0001e40008040000 */
[----:B------:R0:W-:Y:S02]  /*0170*/  UTMACCTL.PF [UR12] ;  /* 0x000000000c0079b9 */ /* 0x0001e40008040000 */
[----:B------:R0:W-:Y:S02]  /*0180*/  UTMACCTL.PF [UR4] ;  /* 0x00000000040079b9 */ /* 0x0001e40008040000 */
[----:B0-----:R-:W-:Y:S01]  /*0190*/  NOP ;  /* 0x0000000000007918 */ /* 0x001fe20000000000 */
.L_x_439:
[----:B------:R-:W-:Y:S05]  /*01a0*/  BSYNC B0 ;  /* 0x0000000000007941 */ /* 0x000fea0003800000 */
.L_x_438:
[----:B------:R-:W-:Y:S01]  /*01b0*/  VOTEU.ANY UP0, P0 ;  /* 0x00000000003f7886 */ /* 0x000fe20000000100 */
[----:B------:R-:W0:Y:S01]  /*01c0*/  SHFL.IDX PT, R2, R0, RZ, 0x1f ;  /* 0x00001fff00027589 */ /* 0x000e2200000e0000 */
[----:B------:R-:W-:Y:S01]  /*01d0*/  UMOV UR4, 0x1 ;  /* 0x0000000100047882 */ /* 0x000fe20000000000 */
[----:B------:R-:W-:Y:S01]  /*01e0*/  UMOV UR7, 0x100 ;  /* 0x0000010000077882 */ /* 0x000fe20000000000 */
[----:B------:R-:W-:Y:S01]  /*01f0*/  VOTEU.ANY UP1, P0 ;  /* 0x00000000003f7886 */ /* 0x000fe20000020100 */
[----:B------:R-:W1:Y:S01]  /*0200*/  @UP0 S2UR UR8, SR_CgaCtaId ;  /* 0x00000000000809c3 */ /* 0x000e620000008800 */
[----:B------:R-:W-:Y:S01]  /*0210*/  @UP0 UMOV UR6, 0x400 ;  /* 0x0000040000060882 */ /* 0x000fe20000000000 */
[----:B------:R-:W-:-:S04]  /*0220*/  @UP0 UIADD3 UR4, -UR4, 0x100000, URZ ;  /* 0x0010000004040890 */ /* 0x000fc8000fffe13f */
[----:B------:R-:W-:Y:S02]  /*0230*/  @UP0 USHF.L.U32 UR5, UR4, 0xb, URZ ;  /* 0x0000000b04050899 */ /* 0x000fe4000800063f */
[----:B------:R-:W-:Y:S01]  /*0240*/  @UP0 USHF.L.U32 UR4, UR4, 0x1, URZ ;  /* 0x0000000104040899 */ /* 0x000fe2000800063f */
[----:B0-----:R-:W-:Y:S02]  /*0250*/  ISETP.NE.AND P1, PT, R2, RZ, PT ;  /* 0x000000ff0200720c */ /* 0x001fe40003f25270 */
[----:B------:R-:W-:Y:S01]  /*0260*/  SHF.R.U32.HI R2, RZ, 0x7, R3 ;  /* 0x00000007ff027819 */ /* 0x000fe20000011603 */
[----:B-1----:R-:W-:Y:S02]  /*0270*/  @UP0 ULEA UR8, UR8, UR6, 0x18 ;  /* 0x0000000608080291 */ /* 0x002fe4000f8ec03f */
[----:B------:R-:W-:-:S04]  /*0280*/  @UP0 UIADD3 UR6, -UR7, 0x100000, URZ ;  /* 0x0010000007060890 */ /* 0x000fc8000fffe13f */
[----:B------:R-:W-:Y:S02]  /*0290*/  @UP0 USHF.L.U32 UR7, UR6, 0xb, URZ ;  /* 0x0000000b06070899 */ /* 0x000fe4000800063f */
[----:B------:R-:W-:Y:S01]  /*02a0*/  @UP0 USHF.L.U32 UR6, UR6, 0x1, URZ ;  /* 0x0000000106060899 */ /* 0x000fe2000800063f */
[----:B------:R-:W-:Y:S01]  /*02b0*/  VOTEU.ANY UP0, P0 ;  /* 0x00000000003f7886 */ /* 0x000fe20000000100 */
[----:B------:R-:W0:Y:S04]  /*02c0*/  SHFL.IDX PT, R2, R2, RZ, 0x1f ;  /* 0x00001fff02027589 */ /* 0x000e2800000e0000 */
[----:B------:R-:W1:Y:S02]  /*02d0*/  FENCE.VIEW.ASYNC.S ;  /* 0x00000000000073c6 */ /* 0x000e640000000000 */
[----:B-1----:R1:W2:Y:S04]  /*02e0*/  @UP0 SYNCS.EXCH.64 URZ, [UR8+0x34800], UR4 ;  /* 0x03480004083f05b2 */ /* 0x0022a80008000100 */
        /* <DEDUP_REMOVED lines=16> */
[----:B------:R4:W0:Y:S01]  /*03f0*/  SYNCS.EXCH.64 URZ, [UR8+0x34840], UR4 ;  /* 0x03484004083f75b2 */ /* 0x0008220008000100 */
[----:B------:R4:W0:Y:S01]  /*0400*/  SYNCS.EXCH.64 URZ, [UR8+0x34838], UR6 ;  /* 0x03483806083f75b2 */ /* 0x0008220008000100 */
[----:B------:R4:W0:Y:S02]  /*0410*/  SYNCS.EXCH.64 URZ, [UR8+0x34848], UR4 ;  /* 0x03484804083f75b2 */ /* 0x0008240008000100 */
[----:B----4-:R-:W-:Y:S01]  /*0420*/  NOP ;  /* 0x0000000000007918 */ /* 0x010fe20000000000 */
.L_x_440:
[----:B------:R-:W4:Y:S01]  /*0430*/  SHFL.IDX PT, R4, R0, RZ, 0x1f ;  /* 0x00001fff00047589 */ /* 0x000f2200000e0000 */
[----:B------:R-:W-:Y:S01]  /*0440*/  NOP ;  /* 0x0000000000007918 */ /* 0x000fe20000000000 */
[----:B----4-:R-:W-:-:S13]  /*0450*/  ISETP.NE.AND P0, PT, R4, RZ, PT ;  /* 0x000000ff0400720c */ /* 0x010fda0003f05270 */
        /* <DEDUP_REMOVED lines=19> */
.L_x_441:
[----:B------:R-:W4:Y:S01]  /*0590*/  SHFL.IDX PT, R4, R0, RZ, 0x1f ;  /* 0x00001fff00047589 */ /* 0x000f2200000e0000 */
[----:B------:R-:W-:Y:S01]  /*05a0*/  NOP ;  /* 0x0000000000007918 */ /* 0x000fe20000000000 */
[----:B----4-:R-:W-:-:S13]  /*05b0*/  ISETP.NE.AND P0, PT, R4, RZ, PT ;  /* 0x000000ff0400720c */ /* 0x010fda0003f05270 */
[----:B------:R-:W-:Y:S05]  /*05c0*/  @P0 BRA `(.L_x_442) ;  /* 0x0000000000380947 */ /* 0x000fea0003800000 */
[----:B-1----:R-:W1:Y:S01]  /*05d0*/  S2UR UR5, SR_CgaCtaId ;  /* 0x00000000000579c3 */ /* 0x002e620000008800 */
[----:B------:R-:W-:Y:S01]  /*05e0*/  UMOV UR4, 0x400 ;  /* 0x0000040000047882 */ /* 0x000fe20000000000 */
[----:B------:R-:W-:Y:S01]  /*05f0*/  UMOV UR7, 0x1 ;  /* 0x0000000100077882 */ /* 0x000fe20000000000 */
[----:B------:R-:W-:Y:S01]  /*0600*/  ELECT P0, URZ, PT ;  /* 0x00000000003f782f */ /* 0x000fe20003800000 */
[----:B-1----:R-:W-:Y:S02]  /*0610*/  ULEA UR6, UR5, UR4, 0x18 ;  /* 0x0000000405067291 */ /* 0x002fe4000f8ec03f */
[----:B------:R-:W-:-:S04]  /*0620*/  UIADD3 UR4, -UR7, 0x100000, URZ ;  /* 0x0010000007047890 */ /* 0x000fc8000fffe13f */
[----:B------:R-:W-:Y:S02]  /*0630*/  USHF.L.U32 UR5, UR4, 0xb, URZ ;  /* 0x0000000b04057899 */ /* 0x000fe4000800063f */
[----:B------:R-:W-:Y:S01]  /*0640*/  USHF.L.U32 UR4, UR4, 0x1, URZ ;  /* 0x0000000104047899 */ /* 0x000fe2000800063f */
[----:B------:R-:W1:Y:S11]  /*0650*/  FENCE.VIEW.ASYNC.S ;  /* 0x00000000000073c6 */ /* 0x000e760000000000 */
[----:B-1----:R4:W1:Y:S01]  /*0660*/  SYNCS.EXCH.64 URZ, [UR6+0x34870], UR4 ;  /* 0x03487004063f75b2 */ /* 0x0028620008000100 */
[----:B------:R4:W0:Y:S01]  /*0670*/  SYNCS.EXCH.64 URZ, [UR6+0x34880], UR4 ;  /* 0x03488004063f75b2 */ /* 0x0008220008000100 */
[----:B------:R4:W0:Y:S01]  /*0680*/  SYNCS.EXCH.64 URZ, [UR6+0x34878], UR4 ;  /* 0x03487804063f75b2 */ /* 0x0008220008000100 */
[----:B------:R4:W0:Y:S02]  /*0690*/  SYNCS.EXCH.64 URZ, [UR6+0x34888], UR4 ;  /* 0x03488804063f75b2 */ /* 0x0008240008000100 */
[----:B----4-:R-:W-:Y:S01]  /*06a0*/  NOP ;  /* 0x0000000000007918 */ /* 0x010fe20000000000 */
.L_x_442:
        /* <DEDUP_REMOVED lines=22> */
.L_x_443:
        /* <DEDUP_REMOVED lines=22> */
.L_x_444:
[----:B0-----:R-:W-:Y:S01]  /*0970*/  ISETP.NE.AND P0, PT, R2, RZ, PT ;  /* 0x000000ff0200720c */ /* 0x001fe20003f05270 */
[----:B------:R-:W-:Y:S01]  /*0980*/  IMAD.MOV.U32 R2, RZ, RZ, 0x1 ;  /* 0x00000001ff027424 */ /* 0x000fe200078e00ff */
[----:B------:R-:W-:Y:S01]  /*0990*/  NOP ;  /* 0x0000000000007918 */ /* 0x000fe20000000000 */
[----:B------:R-:W-:Y:S01]  /*09a0*/  ULDC.64 UR36, c[0x0][0x208] ;  /* 0x0000820000247ab9 */ /* 0x000fe20000000a00 */
[----:B------:R-:W-:Y:S02]  /*09b0*/  BSSY B7, `(.L_x_445) ;  /* 0x0001d6d000077945 */ /* 0x000fe40003800000 */
[----:B------:R-:W-:-:S05]  /*09c0*/  SEL R2, R2, 0x2, !P0 ;  /* 0x0000000202027807 */ /* 0x000fca0004000000 */
[----:B------:R0:W-:Y:S01]  /*09d0*/  STL [R1+0x38], R2 ;  /* 0x0000380201007387 */ /* 0x0001e20000100800 */
[----:B-123--:R-:W-:Y:S06]  /*09e0*/  BAR.SYNC.DEFER_BLOCKING 0x0 ;  /* 0x0000000000007b1d */ /* 0x00efec0000010000 */
[----:B------:R-:W-:Y:S05]  /*09f0*/  @!P0 BRA `(.L_x_446) ;  /* 0x0000017800248947 */ /* 0x000fea0003800000 */
.L_x_447:
        /* <DEDUP_REMOVED lines=8> */
[----:B-1----:R-:W-:-:S06]  /*0a80*/  ULEA UR4, UR5, UR4, 0x18 ;  /* 0x0000000405047291 */ /* 0x002fcc000f8ec03f */
[----:B0-----:R-:W-:Y:S01]  /*0a90*/  IMAD.U32 R2, RZ, RZ, UR4 ;  /* 0x00000004ff027e24 */ /* 0x001fe2000f8e00ff */
[----:B------:R-:W-:-:S04]  /*0aa0*/  ULDC UR4, c[0x0][0xc14] ;  /* 0x0003050000047ab9 */ /* 0x000fc80000000800 */
[----:B------:R-:W0:Y:S01]  /*0ab0*/  LDS.128 R148, [R2+0x348d0] ;  /* 0x0348d00002947984 */ /* 0x000e220000000c00 */
[----:B------:R-:W-:Y:S06]  /*0ac0*/  BAR.ARV 0x4, 0x120 ;  /* 0x0104800000007b1d */ /* 0x000fec0000002000 */
[----:B0-----:R-:W-:-:S13]  /*0ad0*/  ISETP.GE.AND P0, PT, R151, UR4, PT ;  /* 0x0000000497007c0c */ /* 0x001fda000bf06270 */
[----:B------:R-:W-:Y:S05]  /*0ae0*/  @P0 BRA `(.L_x_448) ;  /* 0x000001d400640947 */ /* 0x000fea0003800000 */
[----:B------:R-:W2:Y:S01]  /*0af0*/  LDL.LU R12, [R1+0x38] ;  /* 0x00003800010c7983 */ /* 0x000ea20000300800 */
[----:B------:R-:W-:Y:S02]  /*0b00*/  VIADD R224, R3, 0xffffff80 ;  /* 0xffffff8003e07836 */ /* 0x000fe40000000000 */
[----:B------:R-:W-:Y:S02]  /*0b10*/  IMAD.MOV.U32 R222, RZ, RZ, -0x2 ;  /* 0xfffffffeffde7424 */ /* 0x000fe400078e00ff */
[----:B------:R-:W-:Y:S01]  /*0b20*/  VIADD R209, R2, 0x10400 ;  /* 0x0001040002d17836 */ /* 0x000fe20000000000 */
[----:B------:R-:W-:Y:S01]  /*0b30*/  SHF.R.S32.HI R3, RZ, 0x1f, R224 ;  /* 0x0000001fff037819 */ /* 0x000fe200000114e0 */
[----:B------:R-:W-:Y:S02]  /*0b40*/  IMAD.MOV.U32 R205, RZ, RZ, RZ ;  /* 0x000000ffffcd7224 */ /* 0x000fe400078e00ff */
[----:B------:R-:W-:Y:S01]  /*0b50*/  IMAD.MOV.U32 R18, RZ, RZ, RZ ;  /* 0x000000ffff127224 */ /* 0x000fe200078e00ff */
[CC--:B------:R-:W-:Y:S01]  /*0b60*/  LEA.HI R5, R3.reuse, R224.reuse, RZ, 0x7 ;  /* 0x000000e003057211 */ /* 0x0c0fe200078f38ff */
[----:B------:R-:W-:Y:S01]  /*0b70*/  IMAD.MOV.U32 R186, RZ, RZ, RZ ;  /* 0x000000ffffba7224 */ /* 0x000fe200078e00ff */
[----:B------:R-:W-:Y:S01]  /*0b80*/  LEA.HI R0, R3, R224, RZ, 0x4 ;  /* 0x000000e003007211 */ /* 0x000fe200078f20ff */
[----:B------:R-:W-:Y:S01]  /*0b90*/  IMAD.MOV.U32 R194, RZ, RZ, RZ ;  /* 0x000000ffffc27224 */ /* 0x000fe200078e00ff */
[----:B------:R-:W-:Y:S01]  /*0ba0*/  LOP3.LUT R7, R5, 0xffffff80, RZ, 0xc0, !PT ;  /* 0xffffff8005077812 */ /* 0x000fe200078ec0ff */
[----:B------:R-:W-:Y:S01]  /*0bb0*/  IMAD.MOV.U32 R192, RZ, RZ, RZ ;  /* 0x000000ffffc07224 */ /* 0x000fe200078e00ff */
[----:B------:R-:W-:-:S02]  /*0bc0*/  SHF.R.S32.HI R9, RZ, 0x4, R0 ;  /* 0x00000004ff097819 */ /* 0x000fc40000011400 */
[----:B------:R-:W-:Y:S01]  /*0bd0*/  LEA.HI R190, R3, R224, RZ, 0x5 ;  /* 0x000000e003be7211 */ /* 0x000fe200078f28ff */
[----:B------:R-:W-:Y:S01]  /*0be0*/  IMAD.IADD R212, R224, 0x1, -R7 ;  /* 0x00000001e0d47824 */ /* 0x000fe200078e0a07 */
[C---:B------:R-:W-:Y:S02]  /*0bf0*/  LEA.HI R4, R0.reuse, R9, RZ, 0x1 ;  /* 0x0000000900047211 */ /* 0x040fe400078f08ff */
[----:B------:R-:W-:Y:S02]  /*0c00*/  LOP3.LUT R7, R0, 0x3fffff0, RZ, 0xc0, !PT ;  /* 0x03fffff000077812 */ /* 0x000fe400078ec0ff */
[----:B------:R-:W-:Y:S02]  /*0c10*/  SHF.R.S32.HI R11, RZ, 0x1f, R212 ;  /* 0x0000001fff0b7819 */ /* 0x000fe400000114d4 */
[----:B------:R-:W-:Y:S01]  /*0c20*/  LOP3.LUT R4, R4, 0x1ffffffe, RZ, 0xc0, !PT ;  /* 0x1ffffffe04047812 */ /* 0x000fe200078ec0ff */
[----:B------:R-:W-:Y:S01]  /*0c30*/  IMAD.IADD R7, R224, 0x1, -R7 ;  /* 0x00000001e0077824 */ /* 0x000fe200078e0a07 */
[----:B------:R-:W-:-:S02]  /*0c40*/  SHF.R.S32.HI R190, RZ, 0x5, R190 ;  /* 0x00000005ffbe7819 */ /* 0x000fc400000114be */
[----:B------:R-:W-:Y:S01]  /*0c50*/  LEA.HI R0, R11, R212, RZ, 0x2 ;  /* 0x000000d40b007211 */ /* 0x000fe200078f10ff */
[----:B------:R-:W-:Y:S01]  /*0c60*/  IMAD.IADD R4, R9, 0x1, -R4 ;  /* 0x0000000109047824 */ /* 0x000fe200078e0a04 */
[----:B------:R-:W-:Y:S01]  /*0c70*/  SHF.R.S32.HI R220, RZ, 0x7, R5 ;  /* 0x00000007ffdc7819 */ /* 0x000fe20000011405 */
[----:B------:R-:W-:Y:S01]  /*0c80*/  IMAD R7, R190, 0x10, R7 ;  /* 0x00000010be077824 */ /* 0x000fe200078e0207 */
[--C-:B------:R-:W-:Y:S02]  /*0c90*/  SHF.R.S32.HI R6, RZ, 0x2, R0.reuse ;  /* 0x00000002ff067819 */ /* 0x100fe40000011400 */
[----:B------:R-:W-:Y:S01]  /*0ca0*/  SHF.R.S32.HI R9, RZ, 0x1f, R0 ;  /* 0x0000001fff097819 */ /* 0x000fe20000011400 */
[----:B------:R-:W-:Y:S01]  /*0cb0*/  IMAD R221, R7, 0x8, R4 ;  /* 0x0000000807dd7824 */ /* 0x000fe200078e0204 */
[----:B------:R-:W-:Y:S02]  /*0cc0*/  LOP3.LUT R13, R0, 0x7ffffffc, RZ, 0xc0, !PT ;  /* 0x7ffffffc000d7812 */ /* 0x000fe400078ec0ff */
[----:B------:R-:W-:Y:S01]  /*0cd0*/  LEA.HI R0, R3, R224, RZ, 0x2 ;  /* 0x000000e003007211 */ /* 0x000fe200078f10ff */
[----:B------:R-:W-:Y:S01]  /*0ce0*/  IMAD.SHL.U32 R221, R221, 0x8, RZ ;  /* 0x00000008dddd7824 */ /* 0x000fe200078e00ff */
[----:B------:R-:W-:Y:S01]  /*0cf0*/  LEA.HI R9, R9, R6, RZ, 0x3 ;  /* 0x0000000609097211 */ /* 0x000fe200078f18ff */
[----:B------:R-:W-:Y:S01]  /*0d00*/  IMAD.IADD R13, R212, 0x1, -R13 ;  /* 0x00000001d40d7824 */ /* 0x000fe200078e0a0d */
[----:B------:R-:W-:-:S02]  /*0d10*/  LOP3.LUT R7, R0, 0xfffffffc, RZ, 0xc0, !PT ;  /* 0xfffffffc00077812 */ /* 0x000fc400078ec0ff */
[--C-:B------:R-:W-:Y:S01]  /*0d20*/  SHF.R.S32.HI R19, RZ, 0x2, R0.reuse ;  /* 0x00000002ff137819 */ /* 0x100fe20000011400 */
[----:B------:R-:W-:Y:S01]  /*0d30*/  IMAD R222, R13, R222, 0x80 ;  /* 0x000000800dde7424 */ /* 0x000fe200078e02de */
[----:B------:R-:W-:Y:S01]  /*0d40*/  SHF.R.S32.HI R4, RZ, 0x1f, R0 ;  /* 0x0000001fff047819 */ /* 0x000fe20000011400 */
[----:B------:R-:W-:Y:S01]  /*0d50*/  IMAD.IADD R208, R224, 0x1, -R7 ;  /* 0x00000001e0d07824 */ /* 0x000fe200078e0a07 */
[----:B------:R-:W-:Y:S01]  /*0d60*/  LOP3.LUT R9, R9, 0xfffffff8, RZ, 0xc0, !PT ;  /* 0xfffffff809097812 */ /* 0x000fe200078ec0ff */
[----:B------:R-:W-:Y:S01]  /*0d70*/  VIADD R204, R19, 0x40 ;  /* 0x0000004013cc7836 */ /* 0x000fe20000000000 */
[----:B------:R-:W-:Y:S01]  /*0d80*/  LEA.HI R4, R4, R19, RZ, 0x3 ;  /* 0x0000001304047211 */ /* 0x000fe200078f18ff */
[----:B------:R-:W-:Y:S01]  /*0d90*/  IMAD.SHL.U32 R22, R208, 0x8, RZ ;  /* 0x00000008d0167824 */ /* 0x000fe200078e00ff */
[----:B------:R-:W-:Y:S01]  /*0da0*/  LEA.HI R11, R11, R212, RZ, 0x5 ;  /* 0x000000d40b0b7211 */ /* 0x000fe200078f28ff */
[----:B------:R-:W-:Y:S01]  /*0db0*/  IMAD.IADD R6, R6, 0x1, -R9 ;  /* 0x0000000106067824 */ /* 0x000fe200078e0a09 */
[----:B------:R-:W-:Y:S01]  /*0dc0*/  SHF.R.S32.HI R7, RZ, 0x1f, R204 ;  /* 0x0000001fff077819 */ /* 0x000fe200000114cc */
[----:B------:R-:W-:Y:S01]  /*0dd0*/  VIADD R185, R22, 0x40 ;  /* 0x0000004016b97836 */ /* 0x000fe20000000000 */
[----:B------:R-:W-:Y:S01]  /*0de0*/  LOP3.LUT R4, R4, 0xfffffff8, RZ, 0xc0, !PT ;  /* 0xfffffff804047812 */ /* 0x000fe200078ec0ff */
[----:B------:R-:W-:Y:S01]  /*0df0*/  VIADD R184, R22, 0x20 ;  /* 0x0000002016b87836 */ /* 0x000fe20000000000 */
[----:B------:R-:W-:Y:S01]  /*0e00*/  LEA.HI R7, R7, R204, RZ, 0x3 ;  /* 0x000000cc07077211 */ /* 0x000fe200078f18ff */
[----:B------:R-:W-:Y:S01]  /*0e10*/  IMAD.SHL.U32 R187, R204, 0x40, RZ ;  /* 0x00000040ccbb7824 */ /* 0x000fe200078e00ff */
[----:B------:R-:W-:Y:S01]  /*0e20*/  SHF.R.S32.HI R0, RZ, 0x1f, R185 ;  /* 0x0000001fff007819 */ /* 0x000fe200000114b9 */
[----:B------:R-:W-:Y:S01]  /*0e30*/  IMAD.IADD R211, R19, 0x1, -R4 ;  /* 0x0000000113d37824 */ /* 0x000fe200078e0a04 */
[----:B------:R-:W-:Y:S01]  /*0e40*/  SHF.R.S32.HI R9, RZ, 0x1f, R184 ;  /* 0x0000001fff097819 */ /* 0x000fe200000114b8 */
[----:B------:R-:W-:Y:S01]  /*0e50*/  IMAD.SHL.U32 R7, R7, 0x40, RZ ;  /* 0x0000004007077824 */ /* 0x000fe200078e00ff */
[----:B------:R-:W-:Y:S01]  /*0e60*/  LEA.HI R4, R0, R185, RZ, 0x6 ;  /* 0x000000b900047211 */ /* 0x000fe200078f30ff */
[----:B------:R-:W-:Y:S01]  /*0e70*/  IMAD.SHL.U32 R189, R211, 0x40, RZ ;  /* 0x00000040d3bd7824 */ /* 0x000fe200078e00ff */
[----:B------:R-:W-:Y:S01]  /*0e80*/  LEA.HI R5, R5, R220, RZ, 0x1 ;  /* 0x000000dc05057211 */ /* 0x000fe200078f08ff */
[----:B------:R-:W-:Y:S01]  /*0e90*/  IMAD.SHL.U32 R16, R208, 0x4, RZ ;  /* 0x00000004d0107824 */ /* 0x000fe200078e00ff */
[----:B------:R-:W-:Y:S01]  /*0ea0*/  LOP3.LUT R193, R7, 0xfffffe00, RZ, 0xc0, !PT ;  /* 0xfffffe0007c17812 */ /* 0x000fe200078ec0ff */
[----:B------:R-:W-:Y:S01]  /*0eb0*/  IMAD.SHL.U32 R7, R4, 0x80, RZ ;  /* 0x0000008004077824 */ /* 0x000fe200078e00ff */
[----:B------:R-:W-:-:S02]  /*0ec0*/  LEA.HI R210, R9, R184, RZ, 0x3 ;  /* 0x000000b809d27211 */ /* 0x000fc400078f18ff */
[----:B------:R-:W-:Y:S02]  /*0ed0*/  LEA.HI R9, R9, R184, RZ, 0x6 ;  /* 0x000000b809097211 */ /* 0x000fe400078f30ff */
[----:B------:R-:W-:Y:S02]  /*0ee0*/  LOP3.LUT R189, R189, 0x1c0, RZ, 0xc0, !PT ;  /* 0x000001c0bdbd7812 */ /* 0x000fe400078ec0ff */
[----:B------:R-:W-:Y:S01]  /*0ef0*/  LEA.HI R216, R0, R185, RZ, 0x3 ;  /* 0x000000b900d87211 */ /* 0x000fe200078f18ff */
[----:B------:R-:W-:Y:S01]  /*0f00*/  IMAD.SHL.U32 R9, R9, 0x80, RZ ;  /* 0x0000008009097824 */ /* 0x000fe200078e00ff */
[----:B------:R-:W-:Y:S02]  /*0f10*/  SHF.R.S32.HI R11, RZ, 0x5, R11 ;  /* 0x00000005ff0b7819 */ /* 0x000fe4000001140b */
[----:B------:R-:W-:Y:S02]  /*0f20*/  LOP3.LUT R187, R187, 0x1c0, RZ, 0xc0, !PT ;  /* 0x000001c0bbbb7812 */ /* 0x000fe400078ec0ff */
[----:B------:R-:W-:Y:S01]  /*0f30*/  LOP3.LUT R5, R5, 0x3fffffe, RZ, 0xc0, !PT ;  /* 0x03fffffe05057812 */ /* 0x000fe200078ec0ff */
[----:B------:R-:W-:Y:S01]  /*0f40*/  IMAD R6, R11, 0x10, R6 ;  /* 0x000000100b067824 */ /* 0x000fe200078e0206 */
[----:B------:R-:W-:-:S02]  /*0f50*/  SHF.R.U32.HI R191, RZ, 0x3, R189 ;  /* 0x00000003ffbf7819 */ /* 0x000fc400000116bd */
[----:B------:R-:W-:Y:S01]  /*0f60*/  LOP3.LUT R4, R189, 0x38, R216, 0xf8, !PT ;  /* 0x00000038bd047812 */ /* 0x000fe200078ef8d8 */
[----:B------:R-:W-:Y:S01]  /*0f70*/  IMAD.IADD R5, R220, 0x1, -R5 ;  /* 0x00000001dc057824 */ /* 0x000fe200078e0a05 */
[----:B------:R-:W-:Y:S02]  /*0f80*/  LOP3.LUT R7, R7, 0xffffe000, RZ, 0xc0, !PT ;  /* 0xffffe00007077812 */ /* 0x000fe400078ec0ff */
[----:B------:R-:W-:Y:S01]  /*0f90*/  SHF.R.U32.HI R219, RZ, 0x3, R187 ;  /* 0x00000003ffdb7819 */ /* 0x000fe200000116bb */
[----:B------:R-:W-:Y:S01]  /*0fa0*/  IMAD R223, R5, 0x40, R6 ;  /* 0x0000004005df7824 */ /* 0x000fe200078e0206 */
[--C-:B------:R-:W-:Y:S02]  /*0fb0*/  LOP3.LUT R8, R187, 0x38, R210.reuse, 0xf8, !PT ;  /* 0x00000038bb087812 */ /* 0x100fe400078ef8d2 */
[----:B------:R-:W-:Y:S01]  /*0fc0*/  LOP3.LUT R11, R4, R191, RZ, 0x3c, !PT ;  /* 0x000000bf040b7212 */ /* 0x000fe200078e3cff */
[----:B------:R-:W-:Y:S01]  /*0fd0*/  IMAD R4, R190, 0x200, R7 ;  /* 0x00000200be047824 */ /* 0x000fe200078e0207 */
[----:B------:R-:W-:-:S02]  /*0fe0*/  LOP3.LUT R0, R189, 0x38, R210, 0xf8, !PT ;  /* 0x00000038bd007812 */ /* 0x000fc400078ef8d2 */
[----:B------:R-:W-:Y:S01]  /*0ff0*/  LOP3.LUT R10, R187, 0x38, R216, 0xf8, !PT ;  /* 0x00000038bb0a7812 */ /* 0x000fe200078ef8d8 */
[----:B------:R-:W-:Y:S01]  /*1000*/  IMAD.IADD R6, R4, 0x1, R11 ;  /* 0x0000000104067824 */ /* 0x000fe200078e020b */
[----:B------:R-:W-:Y:S02]  /*1010*/  LOP3.LUT R9, R9, 0xffffe000, RZ, 0xc0, !PT ;  /* 0xffffe00009097812 */ /* 0x000fe400078ec0ff */
[----:B------:R-:W-:Y:S01]  /*1020*/  LOP3.LUT R8, R8, R219, RZ, 0x3c, !PT ;  /* 0x000000db08087212 */ /* 0x000fe200078e3cff */
[----:B------:R-:W-:Y:S01]  /*1030*/  IMAD R215, R6, 0x2, R209 ;  /* 0x0000000206d77824 */ /* 0x000fe200078e02d1 */
[----:B------:R-:W-:Y:S02]  /*1040*/  LEA.HI R3, R3, R224, RZ, 0x3 ;  /* 0x000000e003037211 */ /* 0x000fe400078f18ff */
[----:B------:R-:W-:Y:S02]  /*1050*/  LOP3.LUT R0, R0, R191, RZ, 0x3c, !PT ;  /* 0x000000bf00007212 */ /* 0x000fe400078e3cff */
[----:B------:R-:W-:-:S02]  /*1060*/  LOP3.LUT R10, R10, R219, RZ, 0x3c, !PT ;  /* 0x000000db0a0a7212 */ /* 0x000fc400078e3cff */
[----:B------:R-:W-:Y:S01]  /*1070*/  IADD3 R8, R8, R9, R193 ;  /* 0x0000000908087210 */ /* 0x000fe20007ffe0c1 */
[----:B------:R-:W-:Y:S01]  /*1080*/  IMAD R9, R190, 0x200, R9 ;  /* 0x00000200be097824 */ /* 0x000fe200078e0209 */
[----:B------:R-:W-:Y:S02]  /*1090*/  LOP3.LUT R5, R3, 0x1ffffff8, RZ, 0xc0, !PT ;  /* 0x1ffffff803057812 */ /* 0x000fe400078ec0ff */
[----:B------:R-:W-:Y:S01]  /*10a0*/  LOP3.LUT R4, R187, 0x38, R22, 0xf8, !PT ;  /* 0x00000038bb047812 */ /* 0x000fe200078ef816 */
[----:B------:R-:W-:Y:S01]  /*10b0*/  IMAD.IADD R0, R9, 0x1, R0 ;  /* 0x0000000109007824 */ /* 0x000fe200078e0200 */
[----:B------:R-:W-:Y:S01]  /*10c0*/  IADD3 R10, R10, R7, R193 ;  /* 0x000000070a0a7210 */ /* 0x000fe20007ffe0c1 */
[----:B------:R-:W-:Y:S01]  /*10d0*/  IMAD.IADD R5, R224, 0x1, -R5 ;  /* 0x00000001e0057824 */ /* 0x000fe200078e0a05 */
[----:B------:R-:W-:Y:S01]  /*10e0*/  LOP3.LUT R4, R193, R4, R219, 0xf6, !PT ;  /* 0x00000004c1047212 */ /* 0x000fe200078ef6db */
[----:B------:R-:W-:Y:S01]  /*10f0*/  IMAD R214, R8, 0x2, R209 ;  /* 0x0000000208d67824 */ /* 0x000fe200078e02d1 */
[----:B------:R-:W-:Y:S01]  /*1100*/  SHF.R.S32.HI R196, RZ, 0x3, R3 ;  /* 0x00000003ffc47819 */ /* 0x000fe20000011403 */
[----:B------:R-:W-:Y:S01]  /*1110*/  IMAD.SHL.U32 R195, R5, 0x8, RZ ;  /* 0x0000000805c37824 */ /* 0x000fe200078e00ff */
[----:B------:R-:W-:Y:S01]  /*1120*/  SHF.R.S32.HI R210, RZ, 0x3, R210 ;  /* 0x00000003ffd27819 */ /* 0x000fe200000114d2 */
[--C-:B------:R-:W-:Y:S01]  /*1130*/  IMAD R217, R4, 0x2, R209.reuse ;  /* 0x0000000204d97824 */ /* 0x100fe200078e02d1 */
[----:B------:R-:W-:Y:S01]  /*1140*/  SHF.R.S32.HI R216, RZ, 0x3, R216 ;  /* 0x00000003ffd87819 */ /* 0x000fe200000114d8 */
[----:B------:R-:W-:-:S02]  /*1150*/  IMAD R213, R10, 0x2, R209 ;  /* 0x000000020ad57824 */ /* 0x000fc400078e02d1 */
[----:B------:R-:W-:Y:S01]  /*1160*/  IMAD R218, R0, 0x2, R209 ;  /* 0x0000000200da7824 */ /* 0x000fe200078e02d1 */
[----:B--2---:R-:W-:-:S07]  /*1170*/  LOP3.LUT R188, R12, 0x1, RZ, 0xfc, !PT ;  /* 0x000000010cbc7812 */ /* 0x004fce00078efcff */
.L_x_659:
[----:B0-2--5:R-:W0:Y:S01]  /*1180*/  LDC.64 R4, c[0x0][0xc60] ;  /* 0x00031800ff047b82 */ /* 0x025e220000000a00 */
[----:B------:R-:W-:Y:S01]  /*1190*/  ULDC.64 UR4, c[0x0][0xa28] ;  /* 0x00028a0000047ab9 */ /* 0x000fe20000000a00 */
[----:B------:R-:W-:Y:S01]  /*11a0*/  ULDC.64 UR8, c[0x0][0xa18] ;  /* 0x0002860000087ab9 */ /* 0x000fe20000000a00 */
[----:B------:R-:W-:Y:S01]  /*11b0*/  ULDC.64 UR6, c[0x0][0xa08] ;  /* 0x0002820000067ab9 */ /* 0x000fe20000000a00 */
[----:B0-----:R-:W-:-:S05]  /*11c0*/  IMAD.WIDE R4, R151, 0x4, R4 ;  /* 0x0000000497047825 */ /* 0x001fca00078e0204 */
[----:B------:R-:W2:Y:S01]  /*11d0*/  LDG.E R201, desc[UR36][R4.64] ;  /* 0x0000002404c97981 */ /* 0x000ea2000c1e1900 */
[----:B------:R-:W-:Y:S01]  /*11e0*/  ISETP.NE.U32.AND P2, PT, RZ, UR4, PT ;  /* 0x00000004ff007c0c */ /* 0x000fe2000bf45070 */
[----:B------:R-:W-:Y:S01]  /*11f0*/  IMAD.MOV.U32 R3, RZ, RZ, RZ ;  /* 0x000000ffff037224 */ /* 0x000fe200078e00ff */
[----:B------:R-:W-:Y:S01]  /*1200*/  ISETP.NE.U32.AND P1, PT, RZ, UR8, PT ;  /* 0x00000008ff007c0c */ /* 0x000fe2000bf25070 */
[----:B------:R-:W-:Y:S01]  /*1210*/  IMAD.MOV.U32 R31, RZ, RZ, RZ ;  /* 0x000000ffff1f7224 */ /* 0x000fe200078e00ff */
[----:B------:R-:W-:Y:S02]  /*1220*/  ISETP.NE.AND.EX P2, PT, RZ, UR5, PT, P2 ;  /* 0x00000005ff007c0c */ /* 0x000fe4000bf45320 */
[----:B------:R-:W-:Y:S02]  /*1230*/  ISETP.NE.AND.EX P1, PT, RZ, UR9, PT, P1 ;  /* 0x00000009ff007c0c */ /* 0x000fe4000bf25310 */
[----:B------:R-:W-:-:S04]  /*1240*/  ISETP.NE.U32.AND P0, PT, RZ, UR6, PT ;  /* 0x00000006ff007c0c */ /* 0x000fc8000bf05070 */
[----:B------:R-:W-:Y:S02]  /*1250*/  ISETP.NE.AND.EX P0, PT, RZ, UR7, PT, P0 ;  /* 0x00000007ff007c0c */ /* 0x000fe4000bf05300 */
[----:B--2---:R-:W-:Y:S01]  /*1260*/  SHF.R.S32.HI R207, RZ, 0x1f, R201 ;  /* 0x0000001fffcf7819 */ /* 0x004fe200000114c9 */
[C---:B------:R-:W-:Y:S02]  /*1270*/  IMAD.SHL.U32 R199, R201.reuse, 0x4, RZ ;  /* 0x00000004c9c77824 */ /* 0x040fe400078e00ff */
[C---:B------:R-:W-:Y:S02]  /*1280*/  @P2 LEA R4, P3, R201.reuse, UR4, 0x2 ;  /* 0x00000004c9042c11 */ /* 0x040fe4000f8610ff */
[C-C-:B------:R-:W-:Y:S02]  /*1290*/  SHF.L.U64.HI R200, R201.reuse, 0x2, R207.reuse ;  /* 0x00000002c9c87819 */ /* 0x140fe400000102cf */
[----:B------:R-:W-:Y:S01]  /*12a0*/  @P2 LEA.HI.X R5, R201, UR5, R207, 0x2, P3 ;  /* 0x00000005c9052c11 */ /* 0x000fe200098f14cf */
[----:B------:R-:W-:Y:S01]  /*12b0*/  ULDC UR4, c[0x0][0x288] ;  /* 0x0000a20000047ab9 */ /* 0x000fe20000000800 */
[----:B---3--:R-:W-:-:S03]  /*12c0*/  IADD3 R8, P4, R199, UR6, RZ ;  /* 0x00000006c7087c10 */ /* 0x008fc6000ff9e0ff */
[----:B------:R0:W5:Y:S01]  /*12d0*/  @P2 LDG.E R3, desc[UR36][R4.64] ;  /* 0x0000002404032981 */ /* 0x000162000c1e1900 */
[----:B----4-:R-:W-:Y:S01]  /*12e0*/  @P1 IADD3 R6, P2, R199, UR8, RZ ;  /* 0x00000008c7061c10 */ /* 0x010fe2000ff5e0ff */
[----:B------:R-:W-:Y:S01]  /*12f0*/  IMAD.U32 R154, RZ, RZ, UR4 ;  /* 0x00000004ff9a7e24 */ /* 0x000fe2000f8e00ff */
[C---:B------:R-:W-:Y:S01]  /*1300*/  IADD3.X R9, R200.reuse, UR7, RZ, P4, !PT ;  /* 0x00000007c8097c10 */ /* 0x040fe2000a7fe4ff */
[----:B------:R-:W-:Y:S01]  /*1310*/  ULDC.64 UR4, c[0x0][0x3f8] ;  /* 0x0000fe0000047ab9 */ /* 0x000fe20000000a00 */
[----:B------:R-:W-:-:S03]  /*1320*/  @P1 IADD3.X R7, R200, UR9, RZ, P2, !PT ;  /* 0x00000009c8071c10 */ /* 0x000fc600097fe4ff */
[----:B------:R0:W5:Y:S01]  /*1330*/  @P0 LDG.E R31, desc[UR36][R8.64] ;  /* 0x00000024081f0981 */ /* 0x000162000c1e1900 */
[----:B------:R-:W-:Y:S01]  /*1340*/  UISETP.NE.U32.AND UP0, UPT, UR4, URZ, UPT ;  /* 0x0000003f0400728c */ /* 0x000fe2000bf05070 */
[----:B------:R-:W-:Y:S02]  /*1350*/  ULDC.64 UR8, c[0x0][0xa20] ;  /* 0x0002880000087ab9 */ /* 0x000fe40000000a00 */
[----:B------:R0:W5:Y:S01]  /*1360*/  @P1 LDG.E R154, desc[UR36][R6.64] ;  /* 0x00000024069a1981 */ /* 0x000162000c1e1900 */
[----:B------:R-:W-:Y:S01]  /*1370*/  UISETP.NE.AND.EX UP0, UPT, UR5, URZ, UPT, UP0 ;  /* 0x0000003f0500728c */ /* 0x000fe2000bf05300 */
[----:B------:R-:W-:Y:S01]  /*1380*/  ULDC UR4, c[0x0][0x404] ;  /* 0x0001010000047ab9 */ /* 0x000fe20000000800 */
[----:B------:R-:W-:Y:S02]  /*1390*/  ISETP.NE.U32.AND P2, PT, RZ, UR8, PT ;  /* 0x00000008ff007c0c */ /* 0x000fe4000bf45070 */
[----:B------:R-:W-:Y:S01]  /*13a0*/  USEL UR4, UR4, 0x1, UP0 ;  /* 0x0000000104047887 */ /* 0x000fe20008000000 */
[----:B------:R-:W-:Y:S01]  /*13b0*/  ULDC UR5, c[0x0][0x2e0] ;  /* 0x0000b80000057ab9 */ /* 0x000fe20000000800 */
[----:B------:R-:W-:-:S02]  /*13c0*/  ISETP.NE.AND.EX P2, PT, RZ, UR9, PT, P2 ;  /* 0x00000009ff007c0c */ /* 0x000fc4000bf45320 */
[----:B------:R-:W-:-:S03]  /*13d0*/  UIMAD UR4, UR4, UR5, URZ ;  /* 0x00000005040472a4 */ /* 0x000fc6000f8e023f */
[----:B------:R-:W-:Y:S01]  /*13e0*/  ULDC UR5, c[0x0][0x338] ;  /* 0x0000ce0000057ab9 */ /* 0x000fe20000000800 */
[----:B------:R-:W-:Y:S02]  /*13f0*/  IMAD.MOV.U32 R206, RZ, RZ, R149 ;  /* 0x000000ffffce7224 */ /* 0x000fe400078e0095 */
[----:B------:R-:W-:Y:S02]  /*1400*/  IMAD.MOV.U32 R198, RZ, RZ, R150 ;  /* 0x000000ffffc67224 */ /* 0x000fe400078e0096 */
[----:B------:R-:W-:Y:S01]  /*1410*/  IMAD.MOV.U32 R29, RZ, RZ, R201 ;  /* 0x000000ffff1d7224 */ /* 0x000fe200078e00c9 */
[----:B0-----:R-:W-:Y:S06]  /*1420*/  @P1 BRA `(.L_x_449) ;  /* 0x0000000000241947 */ /* 0x001fec0003800000 */
[----:B------:R-:W-:Y:S02]  /*1430*/  ULDC.64 UR6, c[0x0][0xa00] ;  /* 0x0002800000067ab9 */ /* 0x000fe40000000a00 */
[----:B------:R-:W-:-:S04]  /*1440*/  ISETP.NE.U32.AND P1, PT, RZ, UR6, PT ;  /* 0x00000006ff007c0c */ /* 0x000fc8000bf25070 */
[----:B------:R-:W-:-:S13]  /*1450*/  ISETP.NE.AND.EX P1, PT, RZ, UR7, PT, P1 ;  /* 0x00000007ff007c0c */ /* 0x000fda000bf25310 */
[----:B------:R-:W-:Y:S05]  /*1460*/  @!P1 BRA `(.L_x_449) ;  /* 0x0000000000149947 */ /* 0x000fea0003800000 */
[----:B------:R-:W0:Y:S02]  /*1470*/  LDC.64 R4, c[0x0][0xa00] ;  /* 0x00028000ff047b82 */ /* 0x000e240000000a00 */
[----:B0-----:R-:W-:-:S05]  /*1480*/  IMAD.WIDE R4, R29, 0x4, R4 ;  /* 0x000000041d047825 */ /* 0x001fca00078e0204 */
[----:B-----5:R-:W2:Y:S04]  /*1490*/  LDG.E R154, desc[UR36][R4.64] ;  /* 0x00000024049a7981 */ /* 0x020ea8000c1e1900 */
[----:B------:R-:W2:Y:S02]  /*14a0*/  LDG.E R7, desc[UR36][R4.64+0x4] ;  /* 0x0000042404077981 */ /* 0x000ea4000c1e1900 */
[----:B--2---:R-:W-:-:S07]  /*14b0*/  IMAD.IADD R154, R7, 0x1, -R154 ;  /* 0x00000001079a7824 */ /* 0x004fce00078e0a9a */
.L_x_449:
[----:B------:R-:W-:Y:S02]  /*14c0*/  IMAD.U32 R27, RZ, RZ, UR5 ;  /* 0x00000005ff1b7e24 */ /* 0x000fe4000f8e00ff */
[----:B------:R-:W-:Y:S01]  /*14d0*/  IMAD.U32 R28, RZ, RZ, UR4 ;  /* 0x00000004ff1c7e24 */ /* 0x000fe2000f8e00ff */
[----:B------:R-:W-:Y:S06]  /*14e0*/  @!P2 BRA `(.L_x_450) ;  /* 0x000000000010a947 */ /* 0x000fec0003800000 */
[----:B------:R-:W-:-:S04]  /*14f0*/  IADD3 R4, P0, R199, UR8, RZ ;  /* 0x00000008c7047c10 */ /* 0x000fc8000ff1e0ff */
[----:B------:R-:W-:-:S05]  /*1500*/  IADD3.X R5, R200, UR9, RZ, P0, !PT ;  /* 0x00000009c8057c10 */ /* 0x000fca00087fe4ff */
[----:B------:R0:W5:Y:S01]  /*1510*/  LDG.E R28, desc[UR36][R4.64] ;  /* 0x00000024041c7981 */ /* 0x000162000c1e1900 */
[----:B------:R-:W-:Y:S05]  /*1520*/  BRA `(.L_x_451) ;  /* 0x0000000000107947 */ /* 0x000fea0003800000 */
.L_x_450:
[----:B------:R-:W-:Y:S05]  /*1530*/  @!P0 BRA `(.L_x_451) ;  /* 0x00000000000c8947 */ /* 0x000fea0003800000 */
[----:B------:R-:W2:Y:S04]  /*1540*/  LDG.E R5, desc[UR36][R8.64] ;  /* 0x0000002408057981 */ /* 0x000ea8000c1e1900 */
[----:B------:R-:W2:Y:S02]  /*1550*/  LDG.E R28, desc[UR36][R8.64+0x4] ;  /* 0x00000424081c7981 */ /* 0x000ea4000c1e1900 */
[----:B--2---:R-:W-:-:S07]  /*1560*/  IMAD.IADD R28, R28, 0x1, -R5 ;  /* 0x000000011c1c7824 */ /* 0x004fce00078e0a05 */
.L_x_451:
[----:B------:R-:W-:Y:S02]  /*1570*/  ULDC.64 UR4, c[0x0][0xa10] ;  /* 0x0002840000047ab9 */ /* 0x000fe40000000a00 */
[----:B------:R-:W-:-:S04]  /*1580*/  ISETP.NE.U32.AND P0, PT, RZ, UR4, PT ;  /* 0x00000004ff007c0c */ /* 0x000fc8000bf05070 */
[----:B------:R-:W-:Y:S01]  /*1590*/  ISETP.NE.AND.EX P0, PT, RZ, UR5, PT, P0 ;  /* 0x00000005ff007c0c */ /* 0x000fe2000bf05300 */
[----:B-----5:R-:W-:Y:S01]  /*15a0*/  IMAD.IADD R8, R28, 0x1, -R3 ;  /* 0x000000011c087824 */ /* 0x020fe200078e0a03 */
[----:B------:R-:W-:-:S11]  /*15b0*/  ULDC.64 UR4, c[0x0][0xa30] ;  /* 0x00028c0000047ab9 */ /* 0x000fd60000000a00 */
[----:B0-----:R-:W0:Y:S02]  /*15c0*/  @P0 LDC.64 R4, c[0x0][0xa10] ;  /* 0x00028400ff040b82 */ /* 0x001e240000000a00 */
[----:B0-----:R-:W-:-:S05]  /*15d0*/  @P0 IMAD.WIDE R4, R29, 0x4, R4 ;  /* 0x000000041d040825 */ /* 0x001fca00078e0204 */
[----:B------:R-:W2:Y:S04]  /*15e0*/  @P0 LDG.E R0, desc[UR36][R4.64] ;  /* 0x0000002404000981 */ /* 0x000ea8000c1e1900 */
[----:B------:R-:W2:Y:S01]  /*15f0*/  @P0 LDG.E R9, desc[UR36][R4.64+0x4] ;  /* 0x0000042404090981 */ /* 0x000ea2000c1e1900 */
[----:B------:R-:W-:Y:S01]  /*1600*/  IMAD.MOV R123, RZ, RZ, -R8 ;  /* 0x000000ffff7b7224 */ /* 0x000fe200078e0a08 */
[----:B------:R-:W-:Y:S01]  /*1610*/  ISETP.NE.U32.AND P1, PT, RZ, UR4, PT ;  /* 0x00000004ff007c0c */ /* 0x000fe2000bf25070 */
[----:B------:R-:W-:-:S03]  /*1620*/  IMAD.MOV.U32 R147, RZ, RZ, R28 ;  /* 0x000000ffff937224 */ /* 0x000fc600078e001c */
[----:B------:R-:W-:Y:S02]  /*1630*/  VIMNMX R123, RZ, R123, !PT ;  /* 0x0000007bff7b7248 */ /* 0x000fe40007fe0100 */
[----:B------:R-:W-:-:S13]  /*1640*/  ISETP.NE.AND.EX P1, PT, RZ, UR5, PT, P1 ;  /* 0x00000005ff007c0c */ /* 0x000fda000bf25310 */
[----:B------:R-:W-:-:S04]  /*1650*/  @P1 IADD3 R6, P2, R199, UR4, RZ ;  /* 0x00000004c7061c10 */ /* 0x000fc8000ff5e0ff */
[----:B------:R-:W-:-:S05]  /*1660*/  @P1 IADD3.X R7, R200, UR5, RZ, P2, !PT ;  /* 0x00000005c8071c10 */ /* 0x000fca00097fe4ff */
[----:B------:R0:W5:Y:S01]  /*1670*/  @P1 LDG.E R147, desc[UR36][R6.64] ;  /* 0x0000002406931981 */ /* 0x000162000c1e1900 */
[----:B--2---:R-:W-:-:S04]  /*1680*/  @P0 IMAD.IADD R27, R9, 0x1, -R0 ;  /* 0x00000001091b0824 */ /* 0x004fc800078e0a00 */
[----:B------:R-:W-:-:S04]  /*1690*/  IMAD.IADD R152, R8, 0x1, R27 ;  /* 0x0000000108987824 */ /* 0x000fc800078e021b */
[----:B------:R-:W-:-:S05]  /*16a0*/  VIADD R0, R152, 0x7f ;  /* 0x0000007f98007836 */ /* 0x000fca0000000000 */
[----:B------:R-:W-:-:S04]  /*16b0*/  SHF.R.S32.HI R3, RZ, 0x1f, R0 ;  /* 0x0000001fff037819 */ /* 0x000fc80000011400 */
[----:B------:R-:W-:-:S04]  /*16c0*/  LEA.HI R3, R3, R0, RZ, 0x7 ;  /* 0x0000000003037211 */ /* 0x000fc800078f38ff */
[----:B------:R-:W-:Y:S02]  /*16d0*/  LOP3.LUT R0, R3, 0xffffff80, RZ, 0xc0, !PT ;  /* 0xffffff8003007812 */ /* 0x000fe400078ec0ff */
[----:B------:R-:W-:Y:S02]  /*16e0*/  SHF.R.S32.HI R202, RZ, 0x7, R3 ;  /* 0x00000007ffca7819 */ /* 0x000fe40000011403 */
[----:B------:R-:W-:-:S04]  /*16f0*/  VIADDMNMX R0, R0, -R8, R27, PT ;  /* 0x8000000800007246 */ /* 0x000fc8000380011b */
[----:B------:R-:W-:Y:S02]  /*1700*/  ISETP.GT.AND P0, PT, R0, R123, PT ;  /* 0x0000007b0000720c */ /* 0x000fe40003f04270 */
[----:B------:R-:W-:-:S05]  /*1710*/  SHF.R.U32.HI R123, RZ, 0x7, R123 ;  /* 0x00000007ff7b7819 */ /* 0x000fca000001167b */
[----:B------:R-:W-:-:S06]  /*1720*/  IMAD.MOV.U32 R26, RZ, RZ, R123 ;  /* 0x000000ffff1a7224 */ /* 0x000fcc00078e007b */
[----:B------:R-:W-:-:S05]  /*1730*/  @P0 VIADD R0, R0, 0x7f ;  /* 0x0000007f00000836 */ /* 0x000fca0000000000 */
[----:B------:R-:W-:-:S04]  /*1740*/  @P0 SHF.R.S32.HI R5, RZ, 0x1f, R0 ;  /* 0x0000001fff050819 */ /* 0x000fc80000011400 */
[----:B------:R-:W-:-:S04]  /*1750*/  @P0 LEA.HI R5, R5, R0, RZ, 0x7 ;  /* 0x0000000005050211 */ /* 0x000fc800078f38ff */
[----:B------:R-:W-:Y:S02]  /*1760*/  @P0 SHF.R.S32.HI R26, RZ, 0x7, R5 ;  /* 0x00000007ff1a0819 */ /* 0x000fe40000011405 */
[----:B------:R-:W-:Y:S02]  /*1770*/  PLOP3.LUT P0, PT, PT, PT, PT, 0x80, 0x0 ;  /* 0x000000000000781c */ /* 0x000fe40003f0f070 */
[----:B------:R-:W-:-:S13]  /*1780*/  ISETP.GT.AND P1, PT, R26, R123, PT ;  /* 0x0000007b1a00720c */ /* 0x000fda0003f24270 */
[----:B0-----:R-:W-:Y:S05]  /*1790*/  @!P1 BRA `(.L_x_452) ;  /* 0x00000090003c9947 */ /* 0x001fea0003800000 */
[----:B------:R-:W-:Y:S01]  /*17a0*/  VIADD R25, R2, 0x1c400 ;  /* 0x0001c40002197836 */ /* 0x000fe20000000000 */
[----:B------:R-:W-:Y:S04]  /*17b0*/  BSSY B6, `(.L_x_453) ;  /* 0x0000013000067945 */ /* 0x000fe80003800000 */
[----:B------:R-:W-:-:S13]  /*17c0*/  LOP3.LUT P0, RZ, R25, 0x3ff, RZ, 0xc0, !PT ;  /* 0x000003ff19ff7812 */ /* 0x000fda000780c0ff */
[----:B------:R-:W-:Y:S05]  /*17d0*/  @!P0 BRA `(.L_x_454) ;  /* 0x0000000000408947 */ /* 0x000fea0003800000 */
        /* <DEDUP_REMOVED lines=15> */
[----:B-1---5:R-:W-:Y:S05]  /*18d0*/  CALL.ABS.NOINC R14 ;  /* 0x000000000e007343 */ /* 0x022fea0003c00000 */
.L_x_454:
[----:B------:R-:W-:Y:S05]  /*18e0*/  BSYNC B6 ;  /* 0x0000000000067941 */ /* 0x000fea0003800000 */
.L_x_453:
        /* <DEDUP_REMOVED lines=20> */
.L_x_456:
[----:B------:R-:W-:Y:S05]  /*1a30*/  BSYNC B6 ;  /* 0x0000000000067941 */ /* 0x000fea0003800000 */
.L_x_455:
[----:B------:R-:W-:Y:S01]  /*1a40*/  ULDC.64 UR4, c[0x0][0x9f8] ;  /* 0x00027e0000047ab9 */ /* 0x000fe20000000a00 */
[----:B------:R-:W0:Y:S01]  /*1a50*/  LDC R0, c[0x0][0x428] ;  /* 0x00010a00ff007b82 */ /* 0x000e220000000800 */
[----:B------:R-:W-:-:S07]  /*1a60*/  ISETP.NE.U32.AND P0, PT, RZ, UR4, PT ;  /* 0x00000004ff007c0c */ /* 0x000fce000bf05070 */
[----:B------:R-:W1:Y:S01]  /*1a70*/  LDC.64 R4, c[0x0][0x2f0] ;  /* 0x0000bc00ff047b82 */ /* 0x000e620000000a00 */
[----:B------:R-:W-:Y:S01]  /*1a80*/  ISETP.NE.AND.EX P0, PT, RZ, UR5, PT, P0 ;  /* 0x00000005ff007c0c */ /* 0x000fe2000bf05300 */
[C---:B------:R-:W-:Y:S02]  /*1a90*/  VIADD R3, R22.reuse, 0xa0 ;  /* 0x000000a016037836 */ /* 0x040fe40000000000 */
[----:B------:R-:W-:Y:S02]  /*1aa0*/  VIADD R102, R22, 0x60 ;  /* 0x0000006016667836 */ /* 0x000fe40000000000 */
[----:B------:R-:W-:Y:S01]  /*1ab0*/  IMAD.IADD R116, R31, 0x1, R28 ;  /* 0x000000011f747824 */ /* 0x000fe200078e021c */
[----:B------:R-:W-:Y:S01]  /*1ac0*/  SHF.R.S32.HI R23, RZ, 0x1f, R22 ;  /* 0x0000001fff177819 */ /* 0x000fe20000011416 */
[----:B------:R-:W-:Y:S01]  /*1ad0*/  ULDC.64 UR6, c[0x0][0xa08] ;  /* 0x0002820000067ab9 */ /* 0x000fe20000000a00 */
[----:B------:R-:W2:Y:S05]  /*1ae0*/  LDC.64 R36, c[0x0][0x3d8] ;  /* 0x0000f600ff247b82 */ /* 0x000eaa0000000a00 */
[----:B------:R-:W-:Y:S01]  /*1af0*/  @P0 IADD3 R6, P1, R199, UR4, RZ ;  /* 0x00000004c7060c10 */ /* 0x000fe2000ff3e0ff */
[----:B------:R-:W-:-:S02]  /*1b00*/  ULDC UR4, c[0x0][0x2e4] ;  /* 0x0000b90000047ab9 */ /* 0x000fc40000000800 */
[----:B------:R-:W3:Y:S01]  /*1b10*/  LDC R119, c[0x0][0x3d4] ;  /* 0x0000f500ff777b82 */ /* 0x000ee20000000800 */
[----:B------:R-:W-:-:S05]  /*1b20*/  @P0 IADD3.X R7, R200, UR5, RZ, P1, !PT ;  /* 0x00000005c8070c10 */ /* 0x000fca0008ffe4ff */
[----:B------:R4:W3:Y:S01]  /*1b30*/  @P0 LDG.E R29, desc[UR36][R6.64] ;  /* 0x00000024061d0981 */ /* 0x0008e2000c1e1900 */
[----:B0-----:R-:W-:Y:S01]  /*1b40*/  ISETP.NE.AND P0, PT, R0, 0x1, PT ;  /* 0x000000010000780c */ /* 0x001fe20003f05270 */
[----:B------:R-:W-:Y:S01]  /*1b50*/  VIADD R0, R22, 0x80 ;  /* 0x0000008016007836 */ /* 0x000fe20000000000 */
[----:B------:R-:W-:Y:S01]  /*1b60*/  ISETP.GE.AND P3, PT, R184, UR4, PT ;  /* 0x00000004b8007c0c */ /* 0x000fe2000bf66270 */
[----:B------:R-:W0:Y:S01]  /*1b70*/  S2R R155, SR_TID.X ;  /* 0x00000000009b7919 */ /* 0x000e220000002100 */
[----:B------:R-:W-:Y:S01]  /*1b80*/  ISETP.GE.AND P2, PT, R22, UR4, PT ;  /* 0x0000000416007c0c */ /* 0x000fe2000bf46270 */
[----:B------:R-:W-:Y:S01]  /*1b90*/  IMAD.MOV.U32 R124, RZ, RZ, 0x20 ;  /* 0x00000020ff7c7424 */ /* 0x000fe200078e00ff */
[----:B------:R-:W-:Y:S01]  /*1ba0*/  ISETP.GE.AND P4, PT, R0, UR4, PT ;  /* 0x0000000400007c0c */ /* 0x000fe2000bf86270 */
[----:B-1----:R-:W-:Y:S01]  /*1bb0*/  IMAD.SHL.U32 R42, R4, 0x80, RZ ;  /* 0x00000080042a7824 */ /* 0x002fe200078e00ff */
[----:B------:R-:W-:Y:S01]  /*1bc0*/  ISETP.GE.AND P1, PT, R3, UR4, PT ;  /* 0x0000000403007c0c */ /* 0x000fe2000bf26270 */
[----:B--2---:R-:W-:Y:S01]  /*1bd0*/  IMAD.WIDE.U32 R114, R19, R36, R22 ;  /* 0x0000002413727225 */ /* 0x004fe200078e0016 */
[----:B----4-:R-:W-:-:S02]  /*1be0*/  SEL R6, RZ, 0xffffffff, P3 ;  /* 0xffffffffff067807 */ /* 0x010fc40001800000 */
[----:B------:R-:W-:Y:S01]  /*1bf0*/  SEL R3, RZ, 0x1, P2 ;  /* 0x00000001ff037807 */ /* 0x000fe20001000000 */
[----:B------:R-:W1:Y:S01]  /*1c00*/  @P0 LDC R9, c[0x0][0x42c] ;  /* 0x00010b00ff090b82 */ /* 0x000e620000000800 */
[----:B------:R-:W-:Y:S01]  /*1c10*/  ISETP.GE.AND P2, PT, R185, UR4, PT ;  /* 0x00000004b9007c0c */ /* 0x000fe2000bf46270 */
[----:B------:R-:W-:Y:S01]  /*1c20*/  IMAD.SHL.U32 R6, R6, 0x2, RZ ;  /* 0x0000000206067824 */ /* 0x000fe200078e00ff */
[----:B------:R-:W-:Y:S01]  /*1c30*/  ISETP.GE.AND P3, PT, R102, UR4, PT ;  /* 0x0000000466007c0c */ /* 0x000fe2000bf66270 */
[----:B------:R-:W-:Y:S01]  /*1c40*/  ULDC.64 UR4, c[0x0][0x320] ;  /* 0x0000c80000047ab9 */ /* 0x000fe20000000a00 */
[----:B------:R-:W-:Y:S01]  /*1c50*/  SHF.R.S32.HI R21, RZ, 0x1f, R116 ;  /* 0x0000001fff157819 */ /* 0x000fe20000011474 */
[----:B------:R-:W-:Y:S01]  /*1c60*/  IMAD.SHL.U32 R129, R4, 0x40, RZ ;  /* 0x0000004004817824 */ /* 0x000fe200078e00ff */
[----:B------:R-:W-:Y:S01]  /*1c70*/  LOP3.LUT R3, R6, 0x2, R3, 0xe2, !PT ;  /* 0x0000000206037812 */ /* 0x000fe200078ee203 */
[----:B------:R-:W2:Y:S01]  /*1c80*/  @P0 LDC R11, c[0x0][0x430] ;  /* 0x00010c00ff0b0b82 */ /* 0x000ea20000000800 */
[----:B------:R-:W-:-:S02]  /*1c90*/  SEL R6, RZ, 0x8, P3 ;  /* 0x00000008ff067807 */ /* 0x000fc40001800000 */
[----:B------:R-:W-:Y:S02]  /*1ca0*/  SHF.R.S32.HI R148, RZ, 0x1f, R19 ;  /* 0x0000001fff947819 */ /* 0x000fe40000011413 */
[--C-:B------:R-:W-:Y:S02]  /*1cb0*/  SHF.R.S32.HI R17, RZ, 0x1f, R16.reuse ;  /* 0x0000001fff117819 */ /* 0x100fe40000011410 */
[-C--:B---3--:R-:W-:Y:S02]  /*1cc0*/  ISETP.GE.AND P3, PT, R22, R119.reuse, PT ;  /* 0x000000771600720c */ /* 0x088fe40003f66270 */
[----:B------:R-:W-:Y:S01]  /*1cd0*/  ISETP.GE.AND P5, PT, R185, R119, PT ;  /* 0x00000077b900720c */ /* 0x000fe20003fa6270 */
[----:B------:R-:W-:Y:S01]  /*1ce0*/  IMAD.WIDE.U32 R112, R19, R36, R16 ;  /* 0x0000002413707225 */ /* 0x000fe200078e0010 */
[C-C-:B------:R-:W-:Y:S02]  /*1cf0*/  SHF.L.U64.HI R126, R36.reuse, 0x7, R37.reuse ;  /* 0x00000007247e7819 */ /* 0x140fe40000010225 */
[----:B------:R-:W-:-:S02]  /*1d00*/  SHF.L.U64.HI R38, R36, 0x6, R37 ;  /* 0x0000000624267819 */ /* 0x000fc40000010225 */
[--C-:B------:R-:W-:Y:S01]  /*1d10*/  SHF.L.U64.HI R125, R4, 0x7, R5.reuse ;  /* 0x00000007047d7819 */ /* 0x100fe20000010205 */
[----:B-1----:R-:W-:Y:S01]  /*1d20*/  @P0 IMAD.HI.U32 R0, R150, R9, RZ ;  /* 0x0000000996000227 */ /* 0x002fe200078e00ff */
[----:B------:R-:W-:Y:S02]  /*1d30*/  SHF.L.U64.HI R128, R4, 0x6, R5 ;  /* 0x0000000604807819 */ /* 0x000fe40000010205 */
[----:B------:R-:W-:Y:S01]  /*1d40*/  P2R R103, PR, RZ, 0x20 ;  /* 0x00000020ff677803 */ /* 0x000fe20000000000 */
[----:B------:R-:W-:Y:S01]  /*1d50*/  IMAD.WIDE.U32 R8, R116, R4, RZ ;  /* 0x0000000474087225 */ /* 0x000fe200078e00ff */
[----:B0-----:R-:W-:Y:S02]  /*1d60*/  LEA.HI R155, R155, 0x8, RZ, 0x19 ;  /* 0x000000089b9b7811 */ /* 0x001fe400078fc8ff */
[----:B--2---:R-:W-:Y:S02]  /*1d70*/  @P0 SHF.R.U32.HI R150, RZ, R11, R0 ;  /* 0x0000000bff960219 */ /* 0x004fe40000011600 */
[----:B------:R-:W-:-:S02]  /*1d80*/  SEL R0, RZ, 0x4, P2 ;  /* 0x00000004ff007807 */ /* 0x000fc40001000000 */
[----:B------:R-:W-:Y:S01]  /*1d90*/  SHF.R.S32.HI R12, RZ, 0x1f, R150 ;  /* 0x0000001fff0c7819 */ /* 0x000fe20000011496 */
[----:B------:R-:W-:Y:S01]  /*1da0*/  IMAD.WIDE.U32 R10, R150, UR4, R22 ;  /* 0x00000004960a7c25 */ /* 0x000fe2000f8e0016 */
[----:B------:R-:W-:Y:S02]  /*1db0*/  LOP3.LUT R0, R6, R3, R0, 0xfe, !PT ;  /* 0x0000000306007212 */ /* 0x000fe400078efe00 */
[----:B------:R-:W-:Y:S01]  /*1dc0*/  ISETP.NE.U32.AND P0, PT, RZ, UR6, PT ;  /* 0x00000006ff007c0c */ /* 0x000fe2000bf05070 */
[----:B------:R-:W-:Y:S01]  /*1dd0*/  IMAD R6, R21, R4, RZ ;  /* 0x0000000415067224 */ /* 0x000fe200078e02ff */
[----:B------:R-:W-:Y:S01]  /*1de0*/  ISETP.GE.AND P2, PT, R184, R119, PT ;  /* 0x00000077b800720c */ /* 0x000fe20003f46270 */
[----:B------:R-:W-:Y:S01]  /*1df0*/  IMAD R3, R12, UR4, RZ ;  /* 0x000000040c037c24 */ /* 0x000fe2000f8e02ff */
[----:B------:R-:W-:Y:S01]  /*1e00*/  ISETP.NE.AND.EX P0, PT, RZ, UR7, PT, P0 ;  /* 0x00000007ff007c0c */ /* 0x000fe2000bf05300 */
[----:B------:R-:W-:Y:S02]  /*1e10*/  IMAD R13, R116, R5, R6 ;  /* 0x00000005740d7224 */ /* 0x000fe400078e0206 */
[----:B------:R-:W-:Y:S01]  /*1e20*/  IMAD R15, R150, UR5, R3 ;  /* 0x00000005960f7c24 */ /* 0x000fe2000f8e0203 */
[----:B------:R-:W-:Y:S01]  /*1e30*/  ULDC.64 UR4, c[0x0][0x2f8] ;  /* 0x0000be0000047ab9 */ /* 0x000fe20000000a00 */
[----:B------:R-:W-:Y:S01]  /*1e40*/  IMAD.IADD R9, R9, 0x1, R13 ;  /* 0x0000000109097824 */ /* 0x000fe200078e020d */
[----:B------:R-:W-:Y:S01]  /*1e50*/  SEL R3, RZ, 0x10, P4 ;  /* 0x00000010ff037807 */ /* 0x000fe20002000000 */
[----:B------:R-:W-:Y:S01]  /*1e60*/  IMAD R13, R12, UR4, RZ ;  /* 0x000000040c0d7c24 */ /* 0x000fe2000f8e02ff */
[----:B------:R-:W0:Y:S01]  /*1e70*/  LDC.64 R6, c[0x0][0x3e8] ;  /* 0x0000fa00ff067b82 */ /* 0x000e220000000a00 */
[----:B------:R-:W-:Y:S01]  /*1e80*/  IMAD.WIDE.U32 R8, R150, UR4, R8 ;  /* 0x0000000496087c25 */ /* 0x000fe2000f8e0008 */
[----:B------:R-:W-:-:S02]  /*1e90*/  LOP3.LUT R3, R0, R3, RZ, 0xfc, !PT ;  /* 0x0000000300037212 */ /* 0x000fc400078efcff */
[----:B------:R-:W-:Y:S01]  /*1ea0*/  IADD3 R116, P4, R19, R116, RZ ;  /* 0x0000007413747210 */ /* 0x000fe20007f9e0ff */
[----:B------:R-:W-:Y:S01]  /*1eb0*/  IMAD R13, R150, UR5, R13 ;  /* 0x00000005960d7c24 */ /* 0x000fe2000f8e020d */
[----:B------:R-:W-:Y:S01]  /*1ec0*/  ULDC.64 UR4, c[0x0][0x300] ;  /* 0x0000c00000047ab9 */ /* 0x000fe20000000a00 */
[----:B------:R-:W-:Y:S01]  /*1ed0*/  IMAD.IADD R11, R11, 0x1, R15 ;  /* 0x000000010b0b7824 */ /* 0x000fe200078e020f */
[----:B------:R-:W-:Y:S01]  /*1ee0*/  SHF.R.S32.HI R150, RZ, 0x1f, R204 ;  /* 0x0000001fff967819 */ /* 0x000fe200000114cc */
[----:B------:R-:W-:Y:S02]  /*1ef0*/  IMAD.IADD R9, R9, 0x1, R13 ;  /* 0x0000000109097824 */ /* 0x000fe400078e020d */
[----:B------:R-:W-:Y:S02]  /*1f00*/  IMAD.X R117, R21, 0x1, R148, P4 ;  /* 0x0000000115757824 */ /* 0x000fe400020e0694 */
[-C--:B0-----:R-:W-:Y:S01]  /*1f10*/  IMAD R12, R148, R6.reuse, RZ ;  /* 0x00000006940c7224 */ /* 0x081fe200078e02ff */
[C---:B------:R-:W-:Y:S01]  /*1f20*/  SHF.L.U64.HI R127, R6.reuse, 0x7, R7 ;  /* 0x00000007067f7819 */ /* 0x040fe20000010207 */
[----:B------:R-:W-:Y:S01]  /*1f30*/  IMAD.WIDE.U32 R108, R19, R6, R16 ;  /* 0x00000006136c7225 */ /* 0x000fe200078e0010 */
[----:B------:R-:W-:-:S03]  /*1f40*/  SHF.L.U64.HI R41, R6, 0x6, R7 ;  /* 0x0000000606297819 */ /* 0x000fc60000010207 */
[C---:B------:R-:W-:Y:S02]  /*1f50*/  IMAD R15, R19.reuse, R7, R12 ;  /* 0x00000007130f7224 */ /* 0x040fe400078e020c */
[----:B------:R-:W-:-:S04]  /*1f60*/  IMAD.WIDE.U32 R110, R19, R6, R22 ;  /* 0x00000006136e7225 */ /* 0x000fc800078e0016 */
[----:B------:R-:W-:Y:S02]  /*1f70*/  IMAD.IADD R109, R109, 0x1, R15 ;  /* 0x000000016d6d7824 */ /* 0x000fe400078e020f */
[----:B------:R-:W-:Y:S02]  /*1f80*/  IMAD.IADD R111, R15, 0x1, R111 ;  /* 0x000000010f6f7824 */ /* 0x000fe400078e026f */
[----:B-----5:R-:W-:-:S04]  /*1f90*/  IMAD.WIDE.U32 R108, R147, R6, R108 ;  /* 0x00000006936c7225 */ /* 0x020fc800078e006c */
[----:B------:R-:W-:-:S04]  /*1fa0*/  IMAD.WIDE.U32 R110, R147, R6, R110 ;  /* 0x00000006936e7225 */ /* 0x000fc800078e006e */
[C---:B------:R-:W-:Y:S02]  /*1fb0*/  IMAD.SHL.U32 R40, R6.reuse, 0x80, RZ ;  /* 0x0000008006287824 */ /* 0x040fe400078e00ff */
[----:B------:R-:W-:Y:S01]  /*1fc0*/  IMAD.SHL.U32 R39, R6, 0x40, RZ ;  /* 0x0000004006277824 */ /* 0x000fe200078e00ff */
[----:B------:R-:W-:Y:S02]  /*1fd0*/  SHF.R.S32.HI R0, RZ, 0x1f, R29 ;  /* 0x0000001fff007819 */ /* 0x000fe4000001141d */
[----:B------:R-:W-:Y:S02]  /*1fe0*/  SEL R13, R29, RZ, !P0 ;  /* 0x000000ff1d0d7207 */ /* 0x000fe40004000000 */
[----:B------:R-:W-:-:S03]  /*1ff0*/  SEL R0, R0, RZ, !P0 ;  /* 0x000000ff00007207 */ /* 0x000fc60004000000 */
[----:B------:R-:W-:-:S04]  /*2000*/  IMAD.WIDE.U32 R104, R13, UR4, R8 ;  /* 0x000000040d687c25 */ /* 0x000fc8000f8e0008 */
[----:B------:R-:W-:Y:S02]  /*2010*/  IMAD R14, R0, UR4, RZ ;  /* 0x00000004000e7c24 */ /* 0x000fe4000f8e02ff */
[-C--:B------:R-:W-:Y:S02]  /*2020*/  IMAD R8, R148, R4.reuse, RZ ;  /* 0x0000000494087224 */ /* 0x080fe400078e02ff */
[----:B------:R-:W-:Y:S01]  /*2030*/  IMAD R101, R13, UR5, R14 ;  /* 0x000000050d657c24 */ /* 0x000fe2000f8e020e */
[----:B------:R-:W-:Y:S01]  /*2040*/  ULDC.64 UR4, c[0x0][0x328] ;  /* 0x0000ca0000047ab9 */ /* 0x000fe20000000a00 */
[C---:B------:R-:W-:Y:S02]  /*2050*/  IMAD R43, R19.reuse, R5, R8 ;  /* 0x00000005132b7224 */ /* 0x040fe400078e0208 */
[----:B------:R-:W-:-:S04]  /*2060*/  IMAD.WIDE.U32 R8, R19, R4, R22 ;  /* 0x0000000413087225 */ /* 0x000fc800078e0016 */
[----:B------:R-:W-:Y:S01]  /*2070*/  IMAD R0, R0, UR4, RZ ;  /* 0x0000000400007c24 */ /* 0x000fe2000f8e02ff */
[----:B------:R-:W-:Y:S01]  /*2080*/  IADD3 R100, P0, R104, R8, RZ ;  /* 0x0000000868647210 */ /* 0x000fe20007f1e0ff */
[----:B------:R-:W-:Y:S02]  /*2090*/  IMAD.IADD R101, R105, 0x1, R101 ;  /* 0x0000000169657824 */ /* 0x000fe400078e0265 */
[----:B------:R-:W-:Y:S02]  /*20a0*/  IMAD R45, R13, UR5, R0 ;  /* 0x000000050d2d7c24 */ /* 0x000fe4000f8e0200 */
[----:B------:R-:W-:Y:S01]  /*20b0*/  IMAD R0, R148, R36, RZ ;  /* 0x0000002494007224 */ /* 0x000fe200078e02ff */
[----:B------:R-:W-:Y:S01]  /*20c0*/  IADD3.X R43, R101, R9, R43, P0, !PT ;  /* 0x00000009652b7210 */ /* 0x000fe200007fe42b */
[----:B------:R-:W-:Y:S01]  /*20d0*/  IMAD.WIDE.U32 R106, R13, UR4, R10 ;  /* 0x000000040d6a7c25 */ /* 0x000fe2000f8e000a */
[C---:B------:R-:W-:Y:S02]  /*20e0*/  SEL R9, R119.reuse, RZ, P3 ;  /* 0x000000ff77097207 */ /* 0x040fe40001800000 */
[----:B------:R-:W-:Y:S01]  /*20f0*/  SEL R11, R119, RZ, P2 ;  /* 0x000000ff770b7207 */ /* 0x000fe20001000000 */
[----:B------:R-:W-:Y:S01]  /*2100*/  IMAD R13, R19, R37, R0 ;  /* 0x00000025130d7224 */ /* 0x000fe200078e0200 */
[----:B------:R-:W-:Y:S01]  /*2110*/  SEL R0, R119, RZ, P5 ;  /* 0x000000ff77007207 */ /* 0x000fe20002800000 */
[----:B------:R-:W-:Y:S01]  /*2120*/  IMAD.IADD R9, R22, 0x1, R9 ;  /* 0x0000000116097824 */ /* 0x000fe200078e0209 */
[----:B------:R-:W-:Y:S01]  /*2130*/  LOP3.LUT P0, RZ, R211, 0x4, RZ, 0xc0, !PT ;  /* 0x00000004d3ff7812 */ /* 0x000fe2000780c0ff */
[----:B------:R-:W-:-:S02]  /*2140*/  IMAD.IADD R113, R113, 0x1, R13 ;  /* 0x0000000171717824 */ /* 0x000fc400078e020d */
[----:B------:R-:W-:Y:S01]  /*2150*/  IMAD.IADD R115, R13, 0x1, R115 ;  /* 0x000000010d737824 */ /* 0x000fe200078e0273 */
[----:B------:R-:W-:Y:S01]  /*2160*/  SEL R124, R124, 0xffffffe0, !P0 ;  /* 0xffffffe07c7c7807 */ /* 0x000fe20004000000 */
[----:B------:R-:W-:Y:S01]  /*2170*/  IMAD.IADD R13, R185, 0x1, R0 ;  /* 0x00000001b90d7824 */ /* 0x000fe200078e0200 */
[----:B------:R-:W-:Y:S01]  /*2180*/  SHF.R.S32.HI R0, RZ, 0x1f, R9 ;  /* 0x0000001fff007819 */ /* 0x000fe20000011409 */
[----:B------:R-:W-:Y:S02]  /*2190*/  IMAD.IADD R11, R184, 0x1, R11 ;  /* 0x00000001b80b7824 */ /* 0x000fe400078e020b */
[CC--:B------:R-:W-:Y:S01]  /*21a0*/  IMAD.WIDE.U32 R112, R147.reuse, R36.reuse, R112 ;  /* 0x0000002493707225 */ /* 0x0c0fe200078e0070 */
[----:B------:R-:W-:Y:S02]  /*21b0*/  SHF.R.S32.HI R14, RZ, 0x1f, R13 ;  /* 0x0000001fff0e7819 */ /* 0x000fe4000001140d */
[CC--:B------:R-:W-:Y:S01]  /*21c0*/  LEA.HI R8, R0.reuse, R9.reuse, RZ, 0x3 ;  /* 0x0000000900087211 */ /* 0x0c0fe200078f18ff */
[----:B------:R-:W-:Y:S01]  /*21d0*/  IMAD.WIDE.U32 R114, R147, R36, R114 ;  /* 0x0000002493727225 */ /* 0x000fe200078e0072 */
[----:B------:R-:W-:-:S02]  /*21e0*/  LEA.HI R0, R0, R9, RZ, 0x6 ;  /* 0x0000000900007211 */ /* 0x000fc400078f30ff */
[CC--:B------:R-:W-:Y:S01]  /*21f0*/  LEA.HI R44, R14.reuse, R13.reuse, RZ, 0x3 ;  /* 0x0000000d0e2c7211 */ /* 0x0c0fe200078f18ff */
[----:B------:R-:W-:Y:S01]  /*2200*/  IMAD.SHL.U32 R119, R119, 0x2, RZ ;  /* 0x0000000277777824 */ /* 0x000fe200078e00ff */
[----:B------:R-:W-:Y:S01]  /*2210*/  LEA.HI R14, R14, R13, RZ, 0x6 ;  /* 0x0000000d0e0e7211 */ /* 0x000fe200078f30ff */
[----:B------:R-:W-:Y:S01]  /*2220*/  IMAD.SHL.U32 R9, R0, 0x80, RZ ;  /* 0x0000008000097824 */ /* 0x000fe200078e00ff */
[----:B------:R-:W-:Y:S01]  /*2230*/  SHF.R.S32.HI R10, RZ, 0x1f, R11 ;  /* 0x0000001fff0a7819 */ /* 0x000fe2000001140b */
[----:B------:R-:W-:Y:S01]  /*2240*/  IMAD.IADD R5, R107, 0x1, R45 ;  /* 0x000000016b057824 */ /* 0x000fe200078e022d */
[--C-:B------:R-:W-:Y:S01]  /*2250*/  LOP3.LUT R0, R189, 0x38, R8.reuse, 0xf8, !PT ;  /* 0x00000038bd007812 */ /* 0x100fe200078ef808 */
[----:B------:R-:W-:Y:S01]  /*2260*/  IMAD.SHL.U32 R15, R14, 0x80, RZ ;  /* 0x000000800e0f7824 */ /* 0x000fe200078e00ff */
[----:B------:R-:W-:Y:S02]  /*2270*/  LOP3.LUT R14, R187, 0x38, R8, 0xf8, !PT ;  /* 0x00000038bb0e7812 */ /* 0x000fe400078ef808 */
[----:B------:R-:W-:-:S02]  /*2280*/  LOP3.LUT R9, R9, 0xffffe000, RZ, 0xc0, !PT ;  /* 0xffffe00009097812 */ /* 0x000fc400078ec0ff */
[----:B------:R-:W-:Y:S02]  /*2290*/  LOP3.LUT R14, R14, R219, RZ, 0x3c, !PT ;  /* 0x000000db0e0e7212 */ /* 0x000fe400078e3cff */
[----:B------:R-:W-:Y:S01]  /*22a0*/  LEA.HI R12, R10, R11, RZ, 0x3 ;  /* 0x0000000b0a0c7211 */ /* 0x000fe200078f18ff */
[----:B------:R-:W-:Y:S01]  /*22b0*/  IMAD R146, R190, 0x200, R9 ;  /* 0x00000200be927824 */ /* 0x000fe200078e0209 */
[----:B------:R-:W-:Y:S02]  /*22c0*/  IADD3 R144, R14, R9, R193 ;  /* 0x000000090e907210 */ /* 0x000fe40007ffe0c1 */
[----:B------:R-:W-:Y:S02]  /*22d0*/  SHF.R.S32.HI R9, RZ, 0x1f, R147 ;  /* 0x0000001fff097819 */ /* 0x000fe40000011493 */
[----:B------:R-:W-:Y:S02]  /*22e0*/  LEA.HI R10, R10, R11, RZ, 0x6 ;  /* 0x0000000b0a0a7211 */ /* 0x000fe400078f30ff */
[----:B------:R-:W-:Y:S01]  /*22f0*/  LOP3.LUT R11, R0, R191, RZ, 0x3c, !PT ;  /* 0x000000bf000b7212 */ /* 0x000fe200078e3cff */
[----:B------:R-:W-:Y:S01]  /*2300*/  IMAD R0, R9, R6, RZ ;  /* 0x0000000609007224 */ /* 0x000fe200078e02ff */
[----:B------:R-:W-:Y:S01]  /*2310*/  LOP3.LUT R30, R187, 0x38, R44, 0xf8, !PT ;  /* 0x00000038bb1e7812 */ /* 0x000fe200078ef82c */
[----:B------:R-:W-:Y:S01]  /*2320*/  IMAD.SHL.U32 R13, R10, 0x80, RZ ;  /* 0x000000800a0d7824 */ /* 0x000fe200078e00ff */
[----:B------:R-:W-:Y:S01]  /*2330*/  LOP3.LUT R10, R189, 0x38, R12, 0xf8, !PT ;  /* 0x00000038bd0a7812 */ /* 0x000fe200078ef80c */
[----:B------:R-:W-:Y:S01]  /*2340*/  IMAD R33, R147, R7, R0 ;  /* 0x0000000793217224 */ /* 0x000fe200078e0200 */
[----:B------:R-:W-:Y:S01]  /*2350*/  LOP3.LUT R28, R187, 0x38, R12, 0xf8, !PT ;  /* 0x00000038bb1c7812 */ /* 0x000fe200078ef80c */
[----:B------:R-:W-:Y:S01]  /*2360*/  IMAD R0, R9, R36, RZ ;  /* 0x0000002409007224 */ /* 0x000fe200078e02ff */
[----:B------:R-:W-:Y:S01]  /*2370*/  LOP3.LUT R20, R189, 0x38, R44, 0xf8, !PT ;  /* 0x00000038bd147812 */ /* 0x000fe200078ef82c */
[----:B------:R-:W-:Y:S01]  /*2380*/  IMAD.IADD R146, R146, 0x1, R11 ;  /* 0x0000000192927824 */ /* 0x000fe200078e020b */
[----:B------:R-:W-:Y:S01]  /*2390*/  LOP3.LUT R13, R13, 0xffffe000, RZ, 0xc0, !PT ;  /* 0xffffe0000d0d7812 */ /* 0x000fe200078ec0ff */
[----:B------:R-:W-:Y:S01]  /*23a0*/  IMAD R31, R147, R37, R0 ;  /* 0x00000025931f7224 */ /* 0x000fe200078e0200 */
[----:B------:R-:W-:Y:S01]  /*23b0*/  LOP3.LUT R0, R189, 0x18, R22, 0xf8, !PT ;  /* 0x00000018bd007812 */ /* 0x000fe200078ef816 */
[----:B------:R-:W-:Y:S01]  /*23c0*/  IMAD.SHL.U32 R37, R36, 0x80, RZ ;  /* 0x0000008024257824 */ /* 0x000fe200078e00ff */
[----:B------:R-:W-:Y:S01]  /*23d0*/  LOP3.LUT R15, R15, 0xffffe000, RZ, 0xc0, !PT ;  /* 0xffffe0000f0f7812 */ /* 0x000fe200078ec0ff */
[----:B------:R-:W-:Y:S01]  /*23e0*/  IMAD R145, R190, 0x200, R13 ;  /* 0x00000200be917824 */ /* 0x000fe200078e020d */
[----:B------:R-:W-:Y:S01]  /*23f0*/  LOP3.LUT R30, R30, R219, RZ, 0x3c, !PT ;  /* 0x000000db1e1e7212 */ /* 0x000fe200078e3cff */
[----:B------:R-:W-:Y:S01]  /*2400*/  IMAD.IADD R34, R109, 0x1, R33 ;  /* 0x000000016d227824 */ /* 0x000fe200078e0221 */
[-C--:B------:R-:W-:Y:S01]  /*2410*/  LOP3.LUT R35, R0, R191.reuse, RZ, 0x3c, !PT ;  /* 0x000000bf00237212 */ /* 0x080fe200078e3cff */
[----:B------:R-:W-:Y:S01]  /*2420*/  IMAD R139, R190, 0x200, R15 ;  /* 0x00000200be8b7824 */ /* 0x000fe200078e020f */
[----:B------:R-:W-:Y:S01]  /*2430*/  SEL R0, RZ, 0x20, P1 ;  /* 0x00000020ff007807 */ /* 0x000fe20000800000 */
[----:B------:R-:W-:Y:S01]  /*2440*/  IMAD.IADD R32, R113, 0x1, R31 ;  /* 0x0000000171207824 */ /* 0x000fe200078e021f */
[----:B------:R-:W-:Y:S01]  /*2450*/  LOP3.LUT R10, R10, R191, RZ, 0x3c, !PT ;  /* 0x000000bf0a0a7212 */ /* 0x000fe200078e3cff */
[----:B------:R-:W-:Y:S01]  /*2460*/  IMAD R35, R190, 0x200, R35 ;  /* 0x00000200be237824 */ /* 0x000fe200078e0223 */
[----:B------:R-:W-:Y:S01]  /*2470*/  LOP3.LUT R28, R28, R219, RZ, 0x3c, !PT ;  /* 0x000000db1c1c7212 */ /* 0x000fe200078e3cff */
[----:B------:R-:W-:Y:S01]  /*2480*/  IMAD.SHL.U32 R36, R36, 0x40, RZ ;  /* 0x0000004024247824 */ /* 0x000fe200078e00ff */
[----:B------:R-:W-:Y:S01]  /*2490*/  LOP3.LUT R20, R20, R191, RZ, 0x3c, !PT ;  /* 0x000000bf14147212 */ /* 0x000fe200078e3cff */
[----:B------:R-:W-:Y:S01]  /*24a0*/  IMAD.IADD R145, R145, 0x1, R10 ;  /* 0x0000000191917824 */ /* 0x000fe200078e020a */
[----:B------:R-:W-:Y:S01]  /*24b0*/  IADD3 R135, R30, R15, R193 ;  /* 0x0000000f1e877210 */ /* 0x000fe20007ffe0c1 */
[----:B------:R-:W-:Y:S01]  /*24c0*/  IMAD.IADD R134, R124, 0x1, R35 ;  /* 0x000000017c867824 */ /* 0x000fe200078e0223 */
[----:B------:R-:W-:Y:S01]  /*24d0*/  LOP3.LUT R29, R8, 0xfffffff8, RZ, 0xc0, !PT ;  /* 0xfffffff8081d7812 */ /* 0x000fe200078ec0ff */
[----:B------:R-:W-:Y:S01]  /*24e0*/  IMAD.IADD R139, R139, 0x1, R20 ;  /* 0x000000018b8b7824 */ /* 0x000fe200078e0214 */
[----:B------:R-:W-:Y:S01]  /*24f0*/  LOP3.LUT R21, R12, 0xfffffff8, RZ, 0xc0, !PT ;  /* 0xfffffff80c157812 */ /* 0x000fe200078ec0ff */
[----:B------:R-:W-:Y:S01]  /*2500*/  IMAD.IADD R33, R33, 0x1, R111 ;  /* 0x0000000121217824 */ /* 0x000fe200078e026f */
[----:B------:R-:W-:Y:S01]  /*2510*/  LOP3.LUT R15, R44, 0xfffffff8, RZ, 0xc0, !PT ;  /* 0xfffffff82c0f7812 */ /* 0x000fe200078ec0ff */
[----:B------:R-:W-:Y:S01]  /*2520*/  IMAD.IADD R31, R31, 0x1, R115 ;  /* 0x000000011f1f7824 */ /* 0x000fe200078e0273 */
[----:B------:R-:W-:-:S02]  /*2530*/  LOP3.LUT R0, R3, R0, RZ, 0xfc, !PT ;  /* 0x0000000003007212 */ /* 0x000fc400078efcff */
[----:B------:R-:W-:Y:S02]  /*2540*/  IADD3 R138, R28, R13, R193 ;  /* 0x0000000d1c8a7210 */ /* 0x000fe40007ffe0c1 */
[----:B------:R-:W-:Y:S02]  /*2550*/  SHF.R.S32.HI R30, RZ, 0x3, R8 ;  /* 0x00000003ff1e7819 */ /* 0x000fe40000011408 */
[----:B------:R-:W-:Y:S02]  /*2560*/  SHF.R.S32.HI R28, RZ, 0x3, R12 ;  /* 0x00000003ff1c7819 */ /* 0x000fe4000001140c */
[----:B------:R-:W-:Y:S02]  /*2570*/  SHF.R.S32.HI R20, RZ, 0x3, R44 ;  /* 0x00000003ff147819 */ /* 0x000fe4000001142c */
[----:B------:R-:W-:Y:S02]  /*2580*/  LOP3.LUT R14, R3, 0x1, RZ, 0xc0, !PT ;  /* 0x00000001030e7812 */ /* 0x000fe400078ec0ff */
[----:B------:R-:W-:-:S02]  /*2590*/  SHF.R.S32.HI R13, RZ, 0x1f, R29 ;  /* 0x0000001fff0d7819 */ /* 0x000fc4000001141d */
[----:B------:R-:W-:Y:S02]  /*25a0*/  SHF.R.S32.HI R12, RZ, 0x1f, R21 ;  /* 0x0000001fff0c7819 */ /* 0x000fe40000011415 */
[----:B------:R-:W-:Y:S02]  /*25b0*/  SHF.R.S32.HI R11, RZ, 0x1f, R15 ;  /* 0x0000001fff0b7819 */ /* 0x000fe4000001140f */
[C---:B------:R-:W-:Y:S02]  /*25c0*/  LOP3.LUT R10, R0.reuse, 0x2, RZ, 0xc0, !PT ;  /* 0x00000002000a7812 */ /* 0x040fe400078ec0ff */
[C---:B------:R-:W-:Y:S02]  /*25d0*/  LOP3.LUT R9, R0.reuse, 0x4, RZ, 0xc0, !PT ;  /* 0x0000000400097812 */ /* 0x040fe400078ec0ff */
[C---:B------:R-:W-:Y:S02]  /*25e0*/  LOP3.LUT R8, R0.reuse, 0x8, RZ, 0xc0, !PT ;  /* 0x0000000800087812 */ /* 0x040fe400078ec0ff */
[----:B------:R-:W-:-:S02]  /*25f0*/  LOP3.LUT R7, R0, 0x10, RZ, 0xc0, !PT ;  /* 0x0000001000077812 */ /* 0x000fc400078ec0ff */
[----:B------:R-:W-:-:S07]  /*2600*/  LOP3.LUT R6, R0, 0x20, RZ, 0xc0, !PT ;  /* 0x0000002000067812 */ /* 0x000fce00078ec0ff */
.L_x_556:
[----:B0-----:R-:W0:Y:S01]  /*2610*/  LDC.64 R120, c[0x0][0x2d8] ;  /* 0x0000b600ff787b82 */ /* 0x001e220000000a00 */
[----:B-12---:R-:W-:Y:S01]  /*2620*/  VIADD R44, R26, 0xffffffff ;  /* 0xffffffff1a2c7836 */ /* 0x006fe20000000000 */
[----:B------:R-:W-:Y:S05]  /*2630*/  YIELD ;  /* 0x0000000000007946 */ /* 0x000fea0003800000 */
[----:B------:R-:W-:Y:S01]  /*2640*/  SHF.R.S32.HI R46, RZ, 0x1f, R44 ;  /* 0x0000001fff2e7819 */ /* 0x000fe2000001142c */
[----:B------:R-:W1:Y:S01]  /*2650*/  LDC R122, c[0x0][0x3d4] ;  /* 0x0000f500ff7a7b82 */ /* 0x000e620000000800 */
[-C--:B------:R-:W-:Y:S01]  /*2660*/  IMAD R3, R125, R44.reuse, RZ ;  /* 0x0000002c7d037224 */ /* 0x080fe200078e02ff */
[----:B------:R-:W-:Y:S01]  /*2670*/  BSSY B0, `(.L_x_457) ;  /* 0x00007bf000007945 */ /* 0x000fe20003800000 */
[----:B------:R-:W-:-:S04]  /*2680*/  IMAD.WIDE.U32 R132, R42, R44, RZ ;  /* 0x0000002c2a847225 */ /* 0x000fc800078e00ff */
[----:B------:R-:W-:Y:S01]  /*2690*/  IMAD R3, R46, R42, R3 ;  /* 0x0000002a2e037224 */ /* 0x000fe200078e0203 */
[-C--:B------:R-:W-:Y:S01]  /*26a0*/  IADD3 R4, P5, R100, R132.reuse, RZ ;  /* 0x0000008464047210 */ /* 0x080fe20007fbe0ff */
[----:B------:R-:W-:Y:S01]  /*26b0*/  IMAD R54, R18, 0x6000, R134 ;  /* 0x0000600012367824 */ /* 0x000fe200078e0286 */
[----:B------:R-:W-:Y:S01]  /*26c0*/  IADD3 R0, P1, P4, R100, R132, R129 ;  /* 0x0000008464007210 */ /* 0x000fe20007c3e081 */
[----:B------:R-:W-:Y:S02]  /*26d0*/  IMAD.IADD R96, R133, 0x1, R3 ;  /* 0x0000000185607824 */ /* 0x000fe400078e0203 */
[----:B------:R-:W-:Y:S02]  /*26e0*/  IMAD R54, R54, 0x2, R25 ;  /* 0x0000000236367824 */ /* 0x000fe400078e0219 */
[----:B------:R-:W-:Y:S01]  /*26f0*/  IMAD.X R26, R96, 0x1, R43, P5 ;  /* 0x00000001601a7824 */ /* 0x000fe200028e062b */
[-C--:B0-----:R-:W-:Y:S02]  /*2700*/  LEA R56, P0, R4, R120.reuse, 0x1 ;  /* 0x0000007804387211 */ /* 0x081fe400078008ff */
[----:B------:R-:W-:-:S02]  /*2710*/  LEA R52, P5, R0, R120, 0x1 ;  /* 0x0000007800347211 */ /* 0x000fc400078a08ff */
[-C--:B------:R-:W-:Y:S01]  /*2720*/  LEA.HI.X R57, R4, R121.reuse, R26, 0x1, P0 ;  /* 0x0000007904397211 */ /* 0x080fe200000f0c1a */
[----:B------:R-:W-:Y:S01]  /*2730*/  IMAD.MOV.U32 R26, RZ, RZ, R44 ;  /* 0x000000ffff1a7224 */ /* 0x000fe200078e002c */
[----:B------:R-:W-:Y:S02]  /*2740*/  IADD3.X R3, R43, R96, R128, P1, P4 ;  /* 0x000000602b037210 */ /* 0x000fe40000fe8480 */
[----:B-1----:R-:W-:Y:S02]  /*2750*/  ISETP.GE.AND P0, PT, R122, 0x1, PT ;  /* 0x000000017a00780c */ /* 0x002fe40003f06270 */
[----:B------:R-:W-:Y:S01]  /*2760*/  LEA.HI.X R53, R0, R121, R3, 0x1, P5 ;  /* 0x0000007900357211 */ /* 0x000fe200028f0c03 */
[----:B------:R-:W-:Y:S01]  /*2770*/  IMAD R0, R18, 0x6000, R35 ;  /* 0x0000600012007824 */ /* 0x000fe200078e0223 */
[----:B------:R-:W-:-:S03]  /*2780*/  ISETP.GT.AND P1, PT, R44, R123, PT ;  /* 0x0000007b2c00720c */ /* 0x000fc60003f24270 */
[----:B------:R-:W-:Y:S01]  /*2790*/  IMAD R55, R0, 0x2, R25 ;  /* 0x0000000200377824 */ /* 0x000fe200078e0219 */
[----:B------:R-:W-:-:S05]  /*27a0*/  P2R R118, PR, RZ, 0x2 ;  /* 0x00000002ff767803 */ /* 0x000fca0000000000 */
[----:B------:R-:W-:Y:S05]  /*27b0*/  @!P0 BRA `(.L_x_458) ;  /* 0x0000007400d48947 */ /* 0x000fea0003800000 */
[----:B------:R-:W-:Y:S01]  /*27c0*/  ULDC.U8 UR4, c[0x0][0x3f0] ;  /* 0x0000fc0000047ab9 */ /* 0x000fe20000000000 */
[-C--:B------:R-:W-:Y:S01]  /*27d0*/  IMAD R0, R126, R44.reuse, RZ ;  /* 0x0000002c7e007224 */ /* 0x080fe200078e02ff */
[----:B------:R-:W-:Y:S01]  /*27e0*/  ISETP.NE.AND P0, PT, RZ, UR4, PT ;  /* 0x00000004ff007c0c */ /* 0x000fe2000bf05270 */
[-C--:B------:R-:W-:Y:S02]  /*27f0*/  IMAD R45, R127, R44.reuse, RZ ;  /* 0x0000002c7f2d7224 */ /* 0x080fe400078e02ff */
[----:B------:R-:W-:Y:S02]  /*2800*/  IMAD R3, R46, R37, R0 ;  /* 0x000000252e037224 */ /* 0x000fe400078e0200 */
[----:B------:R-:W-:Y:S02]  /*2810*/  IMAD R4, R26, -0x80, R27 ;  /* 0xffffff801a047824 */ /* 0x000fe400078e021b */
[----:B------:R-:W-:-:S03]  /*2820*/  IMAD.WIDE.U32 R94, R37, R44, RZ ;  /* 0x0000002c255e7225 */ /* 0x000fc600078e00ff */
[----:B------:R-:W-:Y:S01]  /*2830*/  VIMNMX R4, R4, 0x80, PT ;  /* 0x0000008004047848 */ /* 0x000fe20003fe0100 */
[----:B------:R-:W-:Y:S02]  /*2840*/  IMAD R45, R46, R40, R45 ;  /* 0x000000282e2d7224 */ /* 0x000fe400078e022d */
[----:B------:R-:W-:-:S04]  /*2850*/  IMAD.WIDE.U32 R92, R40, R44, RZ ;  /* 0x0000002c285c7225 */ /* 0x000fc800078e00ff */
[----:B------:R-:W-:Y:S02]  /*2860*/  IMAD.IADD R0, R95, 0x1, R3 ;  /* 0x000000015f007824 */ /* 0x000fe400078e0203 */
[----:B------:R-:W-:Y:S01]  /*2870*/  IMAD.IADD R3, R93, 0x1, R45 ;  /* 0x000000015d037824 */ /* 0x000fe200078e022d */
[----:B------:R-:W-:Y:S06]  /*2880*/  @!P0 BRA `(.L_x_459) ;  /* 0x0000003800248947 */ /* 0x000fec0003800000 */
[----:B------:R-:W-:Y:S01]  /*2890*/  ISETP.GE.AND P0, PT, R19, R4, PT ;  /* 0x000000041300720c */ /* 0x000fe20003f06270 */
[----:B------:R-:W-:Y:S01]  /*28a0*/  BSSY B1, `(.L_x_460) ;  /* 0x000003c000017945 */ /* 0x000fe20003800000 */
        /* <DEDUP_REMOVED lines=13> */
[----:B------:R-:W-:Y:S06]  /*2980*/  @P0 BRA `(.L_x_461) ;  /* 0x0000000000b40947 */ /* 0x000fec0003800000 */
[----:B------:R-:W-:Y:S01]  /*2990*/  IADD3 R45, P4, R112, R94, RZ ;  /* 0x0000005e702d7210 */ /* 0x000fe20007f9e0ff */
[----:B------:R-:W-:Y:S01]  /*29a0*/  ULDC.64 UR4, c[0x0][0x3c8] ;  /* 0x0000f20000047ab9 */ /* 0x000fe20000000a00 */
[----:B------:R-:W-:Y:S01]  /*29b0*/  IADD3 R47, P1, R108, R92, RZ ;  /* 0x0000005c6c2f7210 */ /* 0x000fe20007f3e0ff */
[----:B------:R-:W-:Y:S01]  /*29c0*/  ULDC.64 UR6, c[0x0][0x3e0] ;  /* 0x0000f80000067ab9 */ /* 0x000fe20000000a00 */
[----:B------:R-:W-:Y:S01]  /*29d0*/  VIADD R51, R16, 0x10 ;  /* 0x0000001010337836 */ /* 0x000fe20000000000 */
[----:B------:R-:W-:Y:S01]  /*29e0*/  CS2R R130, SRZ ;  /* 0x0000000000827805 */ /* 0x000fe2000001ff00 */
[----:B------:R-:W-:Y:S01]  /*29f0*/  IMAD.X R46, R0, 0x1, R32, P4 ;  /* 0x00000001002e7824 */ /* 0x000fe200020e0620 */
[----:B------:R-:W-:Y:S01]  /*2a00*/  LEA R44, P4, R45, UR4, 0x1 ;  /* 0x000000042d2c7c11 */ /* 0x000fe2000f8808ff */
[----:B------:R-:W-:Y:S01]  /*2a10*/  IMAD.X R50, R3, 0x1, R34, P1 ;  /* 0x0000000103327824 */ /* 0x000fe200008e0622 */
[----:B------:R-:W-:Y:S02]  /*2a20*/  ISETP.GE.AND P1, PT, R16, R122, PT ;  /* 0x0000007a1000720c */ /* 0x000fe40003f26270 */
[----:B------:R-:W-:-:S02]  /*2a30*/  CS2R R98, SRZ ;  /* 0x0000000000627805 */ /* 0x000fc4000001ff00 */
[----:B------:R-:W-:Y:S02]  /*2a40*/  LEA.HI.X R45, R45, UR5, R46, 0x1, P4 ;  /* 0x000000052d2d7c11 */ /* 0x000fe4000a0f0c2e */
[----:B------:R-:W-:Y:S02]  /*2a50*/  CS2R R132, SRZ ;  /* 0x0000000000847805 */ /* 0x000fe4000001ff00 */
[C---:B------:R-:W-:Y:S02]  /*2a60*/  LEA R46, P4, R47.reuse, UR6, 0x1 ;  /* 0x000000062f2e7c11 */ /* 0x040fe4000f8808ff */
[----:B------:R-:W-:Y:S01]  /*2a70*/  CS2R R120, SRZ ;  /* 0x0000000000787805 */ /* 0x000fe2000001ff00 */
[C---:B------:R-:W-:Y:S01]  /*2a80*/  VIADD R59, R16.reuse, 0x30 ;  /* 0x00000030103b7836 */ /* 0x040fe20000000000 */
[----:B------:R-:W-:Y:S02]  /*2a90*/  LEA.HI.X R47, R47, UR7, R50, 0x1, P4 ;  /* 0x000000072f2f7c11 */ /* 0x000fe4000a0f0c32 */
[-C--:B------:R-:W-:Y:S01]  /*2aa0*/  ISETP.GE.AND P4, PT, R51, R122.reuse, PT ;  /* 0x0000007a3300720c */ /* 0x080fe20003f86270 */
[----:B------:R-:W-:Y:S01]  /*2ab0*/  VIADD R51, R16, 0x20 ;  /* 0x0000002010337836 */ /* 0x000fe20000000000 */
[----:B------:R0:W5:Y:S04]  /*2ac0*/  @!P1 LDG.E.64 R130, desc[UR36][R44.64] ;  /* 0x000000242c829981 */ /* 0x000168000c1e1b00 */
[----:B------:R0:W5:Y:S01]  /*2ad0*/  @!P1 LDG.E.64 R132, desc[UR36][R46.64] ;  /* 0x000000242e849981 */ /* 0x000162000c1e1b00 */
[----:B------:R-:W-:-:S06]  /*2ae0*/  ISETP.GE.AND P1, PT, R51, R122, PT ;  /* 0x0000007a3300720c */ /* 0x000fcc0003f26270 */
[----:B------:R0:W5:Y:S04]  /*2af0*/  @!P4 LDG.E.64 R98, desc[UR36][R44.64+0x20] ;  /* 0x000020242c62c981 */ /* 0x000168000c1e1b00 */
[----:B------:R0:W5:Y:S01]  /*2b00*/  @!P4 LDG.E.64 R120, desc[UR36][R46.64+0x20] ;  /* 0x000020242e78c981 */ /* 0x000162000c1e1b00 */
[----:B------:R-:W-:Y:S02]  /*2b10*/  ISETP.GE.AND P4, PT, R59, R122, PT ;  /* 0x0000007a3b00720c */ /* 0x000fe40003f86270 */
[----:B------:R-:W-:Y:S02]  /*2b20*/  CS2R R90, SRZ ;  /* 0x00000000005a7805 */ /* 0x000fe4000001ff00 */
[----:B------:R-:W-:Y:S02]  /*2b30*/  CS2R R96, SRZ ;  /* 0x0000000000607805 */ /* 0x000fe4000001ff00 */
[----:B------:R-:W-:-:S02]  /*2b40*/  CS2R R86, SRZ ;  /* 0x0000000000567805 */ /* 0x000fc4000001ff00 */
[----:B------:R-:W-:Y:S01]  /*2b50*/  CS2R R88, SRZ ;  /* 0x0000000000587805 */ /* 0x000fe2000001ff00 */
[C---:B------:R-:W-:Y:S02]  /*2b60*/  VIADD R51, R16.reuse, 0x40 ;  /* 0x0000004010337836 */ /* 0x040fe40000000000 */
[----:B------:R-:W-:Y:S01]  /*2b70*/  VIADD R59, R16, 0x50 ;  /* 0x00000050103b7836 */ /* 0x000fe20000000000 */
[----:B------:R0:W5:Y:S04]  /*2b80*/  @!P1 LDG.E.64 R90, desc[UR36][R44.64+0x40] ;  /* 0x000040242c5a9981 */ /* 0x000168000c1e1b00 */
[----:B------:R0:W5:Y:S01]  /*2b90*/  @!P1 LDG.E.64 R96, desc[UR36][R46.64+0x40] ;  /* 0x000040242e609981 */ /* 0x000162000c1e1b00 */
[----:B------:R-:W-:-:S03]  /*2ba0*/  ISETP.GE.AND P1, PT, R51, R122, PT ;  /* 0x0000007a3300720c */ /* 0x000fc60003f26270 */
[----:B------:R0:W5:Y:S04]  /*2bb0*/  @!P4 LDG.E.64 R86, desc[UR36][R44.64+0x60] ;  /* 0x000060242c56c981 */ /* 0x000168000c1e1b00 */
[----:B------:R0:W5:Y:S01]  /*2bc0*/  @!P4 LDG.E.64 R88, desc[UR36][R46.64+0x60] ;  /* 0x000060242e58c981 */ /* 0x000162000c1e1b00 */
[----:B------:R-:W-:Y:S02]  /*2bd0*/  ISETP.GE.AND P4, PT, R59, R122, PT ;  /* 0x0000007a3b00720c */ /* 0x000fe40003f86270 */
[----:B------:R-:W-:Y:S02]  /*2be0*/  CS2R R82, SRZ ;  /* 0x0000000000527805 */ /* 0x000fe4000001ff00 */
[----:B------:R-:W-:Y:S02]  /*2bf0*/  CS2R R78, SRZ ;  /* 0x00000000004e7805 */ /* 0x000fe4000001ff00 */
[----:B------:R-:W-:-:S02]  /*2c00*/  CS2R R84, SRZ ;  /* 0x0000000000547805 */ /* 0x000fc4000001ff00 */
[----:B------:R-:W-:Y:S01]  /*2c10*/  CS2R R80, SRZ ;  /* 0x0000000000507805 */ /* 0x000fe2000001ff00 */
[----:B------:R0:W5:Y:S04]  /*2c20*/  @!P1 LDG.E.64 R82, desc[UR36][R44.64+0x80] ;  /* 0x000080242c529981 */ /* 0x000168000c1e1b00 */
[----:B------:R0:W5:Y:S04]  /*2c30*/  @!P1 LDG.E.64 R84, desc[UR36][R46.64+0x80] ;  /* 0x000080242e549981 */ /* 0x000168000c1e1b00 */
[----:B------:R0:W5:Y:S04]  /*2c40*/  @!P4 LDG.E.64 R78, desc[UR36][R44.64+0xa0] ;  /* 0x0000a0242c4ec981 */ /* 0x000168000c1e1b00 */
[----:B------:R0:W5:Y:S02]  /*2c50*/  @!P4 LDG.E.64 R80, desc[UR36][R46.64+0xa0] ;  /* 0x0000a0242e50c981 */ /* 0x000164000c1e1b00 */
.L_x_461:
[----:B------:R-:W-:Y:S05]  /*2c60*/  BSYNC B1 ;  /* 0x0000000000017941 */ /* 0x000fea0003800000 */
.L_x_460:
        /* <DEDUP_REMOVED lines=11> */
[----:B------:R-:W-:Y:S01]  /*2d20*/  CS2R R72, SRZ ;  /* 0x0000000000487805 */ /* 0x000fe2000001ff00 */
[----:B-----5:R-:W-:Y:S01]  /*2d30*/  IMAD.MOV.U32 R136, RZ, RZ, R78 ;  /* 0x000000ffff887224 */ /* 0x020fe200078e004e */
[----:B------:R-:W-:Y:S01]  /*2d40*/  CS2R R76, SRZ ;  /* 0x00000000004c7805 */ /* 0x000fe2000001ff00 */
[----:B------:R-:W-:Y:S01]  /*2d50*/  IMAD.MOV.U32 R137, RZ, RZ, R79 ;  /* 0x000000ffff897224 */ /* 0x000fe200078e004f */
[----:B------:R-:W-:Y:S06]  /*2d60*/  @P4 BRA `(.L_x_463) ;  /* 0x0000000000b44947 */ /* 0x000fec0003800000 */
[----:B------:R-:W-:Y:S01]  /*2d70*/  IADD3 R94, P1, P5, R112, R94, R36 ;  /* 0x0000005e705e7210 */ /* 0x000fe20007d3e024 */
[----:B------:R-:W-:Y:S01]  /*2d80*/  ULDC.64 UR4, c[0x0][0x3c8] ;  /* 0x0000f20000047ab9 */ /* 0x000fe20000000a00 */
[----:B------:R-:W-:Y:S01]  /*2d90*/  ULDC.64 UR6, c[0x0][0x3e0] ;  /* 0x0000f80000067ab9 */ /* 0x000fe20000000a00 */
[----:B------:R-:W-:Y:S02]  /*2da0*/  CS2R R74, SRZ ;  /* 0x00000000004a7805 */ /* 0x000fe4000001ff00 */
[----:B0-----:R-:W-:Y:S02]  /*2db0*/  IADD3.X R45, R32, R0, R38, P1, P5 ;  /* 0x00000000202d7210 */ /* 0x001fe40000fea426 */
[----:B------:R-:W-:Y:S02]  /*2dc0*/  CS2R R76, SRZ ;  /* 0x00000000004c7805 */ /* 0x000fe4000001ff00 */
[----:B------:R-:W-:-:S04]  /*2dd0*/  IADD3 R92, P1, P5, R108, R92, R39 ;  /* 0x0000005c6c5c7210 */ /* 0x000fc80007d3e027 */
[----:B------:R-:W-:Y:S02]  /*2de0*/  IADD3.X R3, R34, R3, R41, P1, P5 ;  /* 0x0000000322037210 */ /* 0x000fe40000fea429 */
[----:B------:R-:W-:-:S04]  /*2df0*/  LEA R44, P1, R94, UR4, 0x1 ;  /* 0x000000045e2c7c11 */ /* 0x000fc8000f8208ff */
[----:B------:R-:W-:Y:S02]  /*2e00*/  LEA.HI.X R45, R94, UR5, R45, 0x1, P1 ;  /* 0x000000055e2d7c11 */ /* 0x000fe400088f0c2d */
[----:B------:R-:W-:-:S04]  /*2e10*/  LEA R46, P1, R92, UR6, 0x1 ;  /* 0x000000065c2e7c11 */ /* 0x000fc8000f8208ff */
[----:B------:R-:W-:Y:S01]  /*2e20*/  LEA.HI.X R47, R92, UR7, R3, 0x1, P1 ;  /* 0x000000075c2f7c11 */ /* 0x000fe200088f0c03 */
[C---:B------:R-:W-:Y:S01]  /*2e30*/  VIADD R3, R16.reuse, 0x10 ;  /* 0x0000001010037836 */ /* 0x040fe20000000000 */
[----:B------:R-:W-:Y:S02]  /*2e40*/  ISETP.GE.AND P1, PT, R16, R122, PT ;  /* 0x0000007a1000720c */ /* 0x000fe40003f26270 */
[----:B------:R-:W-:Y:S02]  /*2e50*/  CS2R R70, SRZ ;  /* 0x0000000000467805 */ /* 0x000fe4000001ff00 */
[----:B------:R-:W-:-:S09]  /*2e60*/  CS2R R72, SRZ ;  /* 0x0000000000487805 */ /* 0x000fd2000001ff00 */
[----:B------:R1:W5:Y:S04]  /*2e70*/  @!P1 LDG.E.64 R74, desc[UR36][R44.64] ;  /* 0x000000242c4a9981 */ /* 0x000368000c1e1b00 */
[----:B------:R1:W5:Y:S01]  /*2e80*/  @!P1 LDG.E.64 R76, desc[UR36][R46.64] ;  /* 0x000000242e4c9981 */ /* 0x000362000c1e1b00 */
[----:B------:R-:W-:Y:S01]  /*2e90*/  ISETP.GE.AND P1, PT, R3, R122, PT ;  /* 0x0000007a0300720c */ /* 0x000fe20003f26270 */
[----:B------:R-:W-:Y:S01]  /*2ea0*/  VIADD R3, R16, 0x20 ;  /* 0x0000002010037836 */ /* 0x000fe20000000000 */
        /* <DEDUP_REMOVED lines=22> */
[----:B------:R-:W-:-:S13]  /*3010*/  ISETP.GE.AND P1, PT, R3, R122, PT ;  /* 0x0000007a0300720c */ /* 0x000fda0003f26270 */
[----:B------:R1:W5:Y:S04]  /*3020*/  @!P1 LDG.E.64 R48, desc[UR36][R44.64+0xa0] ;  /* 0x0000a0242c309981 */ /* 0x000368000c1e1b00 */
[----:B------:R1:W5:Y:S02]  /*3030*/  @!P1 LDG.E.64 R50, desc[UR36][R46.64+0xa0] ;  /* 0x0000a0242e329981 */ /* 0x000364000c1e1b00 */
.L_x_463:
[----:B------:R-:W-:Y:S05]  /*3040*/  BSYNC B1 ;  /* 0x0000000000017941 */ /* 0x000fea0003800000 */
.L_x_462:
[----:B------:R-:W-:Y:S01]  /*3050*/  IMAD.MOV.U32 R0, RZ, RZ, R82 ;  /* 0x000000ffff007224 */ /* 0x000fe200078e0052 */
[----:B------:R-:W-:Y:S01]  /*3060*/  PRMT R168, R136, 0x7610, R168 ;  /* 0x0000761088a87816 */ /* 0x000fe200000000a8 */
[----:B------:R-:W-:Y:S01]  /*3070*/  IMAD.MOV.U32 R3, RZ, RZ, R83 ;  /* 0x000000ffff037224 */ /* 0x000fe200078e0053 */
[----:B------:R-:W-:Y:S01]  /*3080*/  PRMT R169, R137, 0x7610, R169 ;  /* 0x0000761089a97816 */ /* 0x000fe200000000a9 */
[----:B01----:R-:W-:Y:S01]  /*3090*/  IMAD.MOV.U32 R44, RZ, RZ, R90 ;  /* 0x000000ffff2c7224 */ /* 0x003fe200078e005a */
[----:B------:R-:W-:Y:S01]  /*30a0*/  PRMT R172, R0, 0x7610, R172 ;  /* 0x0000761000ac7816 */ /* 0x000fe200000000ac */
[----:B------:R-:W-:Y:S01]  /*30b0*/  IMAD.MOV.U32 R0, RZ, RZ, R86 ;  /* 0x000000ffff007224 */ /* 0x000fe200078e0056 */
        /* <DEDUP_REMOVED lines=37> */
[----:B-----5:R-:W-:Y:S01]  /*3310*/  IMAD.MOV.U32 R0, RZ, RZ, R48 ;  /* 0x000000ffff007224 */ /* 0x020fe200078e0030 */
        /* <DEDUP_REMOVED lines=28> */
[----:B------:R-:W-:Y:S01]  /*34e0*/  ISETP.NE.AND P1, PT, R188, 0x3, PT ;  /* 0x00000003bc00780c */ /* 0x000fe20003f25270 */
        /* <DEDUP_REMOVED lines=17> */
[----:B------:R-:W-:-:S02]  /*3600*/  PRMT R163, R44, 0x7610, R163 ;  /* 0x000076102ca37816 */ /* 0x000fc400000000a3 */
[----:B------:R-:W-:Y:S02]  /*3610*/  PRMT R162, R45, 0x7610, R162 ;  /* 0x000076102da27816 */ /* 0x000fe400000000a2 */
[----:B------:R-:W-:Y:S02]  /*3620*/  PRMT R166, R3, 0x7610, R166 ;  /* 0x0000761003a67816 */ /* 0x000fe400000000a6 */
[----:B------:R-:W-:Y:S01]  /*3630*/  PRMT R167, R0, 0x7610, R167 ;  /* 0x0000761000a77816 */ /* 0x000fe200000000a7 */
[----:B------:R-:W-:Y:S06]  /*3640*/  @!P1 BRA `(.L_x_464) ;  /* 0x0000000000049947 */ /* 0x000fec0003800000 */
[----:B------:R-:W-:Y:S01]  /*3650*/  BPT.TRAP 0x1 ;  /* 0x000000040000795c */ /* 0x000fe20000300000 */
.L_x_464:
[----:B------:R-:W-:Y:S01]  /*3660*/  IMAD R3, R18, 0x8, R2 ;  /* 0x0000000812037824 */ /* 0x000fe200078e0202 */
[----:B------:R-:W-:Y:S01]  /*3670*/  SHF.L.U32 R0, R186, 0x1f, RZ ;  /* 0x0000001fba007819 */ /* 0x000fe200000006ff */
[----:B------:R-:W-:Y:S03]  /*3680*/  BSSY B1, `(.L_x_465) ;  /* 0x0000003000017945 */ /* 0x000fe60003800000 */
[----:B------:R-:W0:Y:S02]  /*3690*/  SYNCS.PHASECHK.TRANS64.TRYWAIT P5, [R3+URZ+0x34890], R0 ;  /* 0x03489000030075a7 */ /* 0x000e2400080a017f */
[----:B0-----:R-:W-:Y:S05]  /*36a0*/  @!P5 BRA `(.L_x_466) ;  /* 0x000001a8007cd947 */ /* 0x001fea0003800000 */
.L_x_766:
[----:B------:R-:W-:Y:S05]  /*36b0*/  BSYNC B1 ;  /* 0x0000000000017941 */ /* 0x000fea0003800000 */
.L_x_465:
[----:B------:R-:W-:Y:S04]  /*36c0*/  BSSY B1, `(.L_x_467) ;  /* 0x0000150000017945 */ /* 0x000fe80003800000 */
[----:B------:R-:W-:Y:S05]  /*36d0*/  @P0 BRA `(.L_x_468) ;  /* 0x0000001400380947 */ /* 0x000fea0003800000 */
[----:B------:R-:W-:Y:S01]  /*36e0*/  ISETP.NE.AND P0, PT, R14, RZ, PT ;  /* 0x000000ff0e00720c */ /* 0x000fe20003f05270 */
[----:B------:R-:W-:-:S12]  /*36f0*/  BSSY B2, `(.L_x_469) ;  /* 0x0000035000027945 */ /* 0x000fd80003800000 */
[----:B------:R-:W-:Y:S05]  /*3700*/  @!P0 BRA `(.L_x_470) ;  /* 0x0000000000cc8947 */ /* 0x000fea0003800000 */
[----:B------:R1:W2:Y:S01]  /*3710*/  LDS.128 R44, [R55] ;  /* 0x00000000372c7984 */ /* 0x0002a20000000c00 */
[----:B------:R-:W-:Y:S01]  /*3720*/  ISETP.GE.AND P0, PT, R16, R122, PT ;  /* 0x0000007a1000720c */ /* 0x000fe20003f06270 */
[----:B------:R-:W-:-:S12]  /*3730*/  BSSY B3, `(.L_x_471) ;  /* 0x000002f000037945 */ /* 0x000fd80003800000 */
[----:B-1----:R-:W-:Y:S05]  /*3740*/  @P0 BRA `(.L_x_472) ;  /* 0x0000000000b40947 */ /* 0x002fea0003800000 */
[--C-:B------:R-:W-:Y:S01]  /*3750*/  SHF.R.U64 R173, R132, 0x10, R133.reuse ;  /* 0x0000001084ad7819 */ /* 0x100fe20000001285 */
[----:B--2---:R-:W-:Y:S01]  /*3760*/  IMAD.U32 R175, R47, 0x10000, RZ ;  /* 0x000100002faf7824 */ /* 0x004fe200078e00ff */
[----:B------:R-:W-:Y:S02]  /*3770*/  SHF.R.U32.HI R133, RZ, 0x10, R133 ;  /* 0x00000010ff857819 */ /* 0x000fe40000011685 */
[--C-:B------:R-:W-:Y:S02]  /*3780*/  SHF.R.U64 R174, R130, 0x10, R131.reuse ;  /* 0x0000001082ae7819 */ /* 0x100fe40000001283 */
[----:B------:R-:W-:Y:S01]  /*3790*/  SHF.R.U32.HI R176, RZ, 0x10, R131 ;  /* 0x00000010ffb07819 */ /* 0x000fe20000011683 */
[----:B------:R-:W-:Y:S01]  /*37a0*/  IMAD.U32 R131, R46, 0x10000, RZ ;  /* 0x000100002e837824 */ /* 0x000fe200078e00ff */
[----:B------:R-:W-:Y:S02]  /*37b0*/  PRMT R173, R177, 0x5410, R173 ;  /* 0x00005410b1ad7816 */ /* 0x000fe400000000ad */
[----:B------:R-:W-:-:S02]  /*37c0*/  PRMT R133, R178, 0x5410, R133 ;  /* 0x00005410b2857816 */ /* 0x000fc40000000085 */
[----:B------:R-:W-:Y:S02]  /*37d0*/  PRMT R174, R94, 0x5432, R174 ;  /* 0x000054325eae7816 */ /* 0x000fe400000000ae */
[----:B------:R-:W-:Y:S01]  /*37e0*/  PRMT R132, R93, 0x5432, R176 ;  /* 0x000054325d847816 */ /* 0x000fe200000000b0 */
[----:B------:R-:W-:Y:S01]  /*37f0*/  IMAD.U32 R177, R133, 0x10000, RZ ;  /* 0x0001000085b17824 */ /* 0x000fe200078e00ff */
[----:B------:R-:W-:Y:S02]  /*3800*/  LOP3.LUT R46, R46, 0xffff0000, RZ, 0xc0, !PT ;  /* 0xffff00002e2e7812 */ /* 0x000fe400078ec0ff */
[----:B------:R-:W-:Y:S01]  /*3810*/  LOP3.LUT R181, R45, 0xffff0000, RZ, 0xc0, !PT ;  /* 0xffff00002db57812 */ /* 0x000fe200078ec0ff */
[----:B------:R-:W-:Y:S01]  /*3820*/  IMAD.U32 R179, R132, 0x10000, RZ ;  /* 0x0001000084b37824 */ /* 0x000fe200078e00ff */
[----:B------:R-:W-:Y:S01]  /*3830*/  LOP3.LUT R176, R173, 0xffff0000, RZ, 0xc0, !PT ;  /* 0xffff0000adb07812 */ /* 0x000fe200078ec0ff */
[----:B------:R-:W-:Y:S01]  /*3840*/  FMUL.FTZ R182, R46, R177 ;  /* 0x000000b12eb67220 */ /* 0x000fe20000410000 */
[----:B------:R-:W-:Y:S01]  /*3850*/  LOP3.LUT R178, R174, 0xffff0000, RZ, 0xc0, !PT ;  /* 0xffff0000aeb27812 */ /* 0x000fe200078ec0ff */
[----:B------:R-:W-:Y:S01]  /*3860*/  FMUL.FTZ R46, R46, R179 ;  /* 0x000000b32e2e7220 */ /* 0x000fe20000410000 */
[----:B------:R-:W-:Y:S01]  /*3870*/  LOP3.LUT R130, R47, 0xffff0000, RZ, 0xc0, !PT ;  /* 0xffff00002f827812 */ /* 0x000fe200078ec0ff */
[----:B------:R-:W-:-:S02]  /*3880*/  IMAD.U32 R47, R45, 0x10000, RZ ;  /* 0x000100002d2f7824 */ /* 0x000fc400078e00ff */
[C---:B------:R-:W-:Y:S01]  /*3890*/  FMUL.FTZ R180, R181.reuse, R176 ;  /* 0x000000b0b5b47220 */ /* 0x040fe20000410000 */
[----:B------:R-:W-:Y:S02]  /*38a0*/  IMAD.U32 R45, R44, 0x10000, RZ ;  /* 0x000100002c2d7824 */ /* 0x000fe400078e00ff */
[----:B------:R-:W-:Y:S01]  /*38b0*/  FMUL.FTZ R181, R181, R178 ;  /* 0x000000b2b5b57220 */ /* 0x000fe20000410000 */
[----:B------:R-:W-:Y:S01]  /*38c0*/  LOP3.LUT R133, R133, 0xffff0000, RZ, 0xc0, !PT ;  /* 0xffff000085857812 */ /* 0x000fe200078ec0ff */
[----:B------:R-:W-:Y:S01]  /*38d0*/  IMAD.U32 R173, R173, 0x10000, RZ ;  /* 0x00010000adad7824 */ /* 0x000fe200078e00ff */
[----:B------:R-:W-:Y:S01]  /*38e0*/  LOP3.LUT R132, R132, 0xffff0000, RZ, 0xc0, !PT ;  /* 0xffff000084847812 */ /* 0x000fe200078ec0ff */
[----:B------:R-:W-:Y:S01]  /*38f0*/  FFMA.FTZ R182, R131, R179, -R182 ;  /* 0x000000b383b67223 */ /* 0x000fe200000108b6 */
[----:B------:R-:W-:Y:S01]  /*3900*/  LOP3.LUT R44, R44, 0xffff0000, RZ, 0xc0, !PT ;  /* 0xffff00002c2c7812 */ /* 0x000fe200078ec0ff */
[----:B------:R-:W-:Y:S02]  /*3910*/  IMAD.U32 R174, R174, 0x10000, RZ ;  /* 0x00010000aeae7824 */ /* 0x000fe400078e00ff */
[----:B------:R-:W-:Y:S01]  /*3920*/  FFMA.FTZ R181, R47, R176, R181 ;  /* 0x000000b02fb57223 */ /* 0x000fe200000100b5 */
[----:B------:R-:W-:Y:S01]  /*3930*/  FFMA.FTZ R131, R131, R177, R46 ;  /* 0x000000b183837223 */ /* 0x000fe2000001002e */
[C---:B------:R-:W-:Y:S01]  /*3940*/  FMUL.FTZ R46, R130.reuse, R133 ;  /* 0x00000085822e7220 */ /* 0x040fe20000410000 */
[----:B------:R-:W-:Y:S01]  /*3950*/  FMUL.FTZ R176, R130, R132 ;  /* 0x0000008482b07220 */ /* 0x000fe20000410000 */
[C---:B------:R-:W-:Y:S01]  /*3960*/  FMUL.FTZ R130, R44.reuse, R173 ;  /* 0x000000ad2c827220 */ /* 0x040fe20000410000 */
[----:B------:R-:W-:Y:S01]  /*3970*/  FFMA.FTZ R180, R47, R178, -R180 ;  /* 0x000000b22fb47223 */ /* 0x000fe200000108b4 */
[----:B------:R-:W-:Y:S01]  /*3980*/  FMUL.FTZ R44, R44, R174 ;  /* 0x000000ae2c2c7220 */ /* 0x000fe20000410000 */
[----:B------:R-:W-:Y:S01]  /*3990*/  FFMA.FTZ R46, R175, R132, -R46 ;  /* 0x00000084af2e7223 */ /* 0x000fe2000001082e */
[----:B------:R-:W-:Y:S01]  /*39a0*/  FFMA.FTZ R130, R45, R174, -R130 ;  /* 0x000000ae2d827223 */ /* 0x000fe20000010882 */
[----:B------:R-:W-:Y:S01]  /*39b0*/  FFMA.FTZ R133, R175, R133, R176 ;  /* 0x00000085af857223 */ /* 0x000fe200000100b0 */
[----:B------:R-:W-:Y:S01]  /*39c0*/  FFMA.FTZ R45, R45, R173, R44 ;  /* 0x000000ad2d2d7223 */ /* 0x000fe2000001002c */
[----:B------:R-:W-:-:S03]  /*39d0*/  F2FP.BF16.F32.PACK_AB R180, R181, R180 ;  /* 0x000000b4b5b4723e */ /* 0x000fc600000010ff */
[----:B------:R-:W-:Y:S02]  /*39e0*/  F2FP.BF16.F32.PACK_AB R47, R133, R46 ;  /* 0x0000002e852f723e */ /* 0x000fe400000010ff */
[----:B------:R-:W-:Y:S01]  /*39f0*/  F2FP.BF16.F32.PACK_AB R44, R45, R130 ;  /* 0x000000822d2c723e */ /* 0x000fe200000010ff */
[----:B------:R-:W-:Y:S01]  /*3a00*/  IMAD.MOV.U32 R45, RZ, RZ, R180 ;  /* 0x000000ffff2d7224 */ /* 0x000fe200078e00b4 */
[----:B------:R-:W-:-:S07]  /*3a10*/  F2FP.BF16.F32.PACK_AB R46, R131, R182 ;  /* 0x000000b6832e723e */ /* 0x000fce00000010ff */
.L_x_472:
[----:B------:R-:W-:Y:S05]  /*3a20*/  BSYNC B3 ;  /* 0x0000000000037941 */ /* 0x000fea0003800000 */
.L_x_471:
[----:B--2---:R1:W-:Y:S02]  /*3a30*/  STG.E.128 desc[UR36][R56.64], R44 ;  /* 0x0000002c38007986 */ /* 0x0043e4000c101d24 */
.L_x_470:
[----:B------:R-:W-:Y:S05]  /*3a40*/  BSYNC B2 ;  /* 0x0000000000027941 */ /* 0x000fea0003800000 */
.L_x_469:
[----:B------:R-:W-:Y:S01]  /*3a50*/  ISETP.NE.AND P0, PT, R10, RZ, PT ;  /* 0x000000ff0a00720c */ /* 0x000fe20003f05270 */
[----:B------:R-:W-:-:S12]  /*3a60*/  BSSY B2, `(.L_x_473) ;  /* 0x0000036000027945 */ /* 0x000fd80003800000 */
[----:B------:R-:W-:Y:S05]  /*3a70*/  @!P0 BRA `(.L_x_474) ;  /* 0x0000000000d08947 */ /* 0x000fea0003800000 */
[----:B-1----:R1:W2:Y:S01]  /*3a80*/  LDS.128 R44, [R54] ;  /* 0x00000000362c7984 */ /* 0x0022a20000000c00 */
[----:B------:R-:W-:Y:S01]  /*3a90*/  VIADD R131, R16, 0x10 ;  /* 0x0000001010837836 */ /* 0x000fe20000000000 */
[----:B------:R-:W-:Y:S04]  /*3aa0*/  BSSY B3, `(.L_x_475) ;  /* 0x0000030000037945 */ /* 0x000fe80003800000 */
[----:B------:R-:W-:-:S13]  /*3ab0*/  ISETP.GE.AND P0, PT, R131, R122, PT ;  /* 0x0000007a8300720c */ /* 0x000fda0003f06270 */
[----:B-1----:R-:W-:Y:S05]  /*3ac0*/  @P0 BRA `(.L_x_476) ;  /* 0x0000000000b40947 */ /* 0x002fea0003800000 */
[----:B------:R-:W-:Y:S01]  /*3ad0*/  SHF.R.U64 R130, R120, 0x10, R121 ;  /* 0x0000001078827819 */ /* 0x000fe20000001279 */
[----:B--2---:R-:W-:Y:S01]  /*3ae0*/  IMAD.U32 R132, R47, 0x10000, RZ ;  /* 0x000100002f847824 */ /* 0x004fe200078e00ff */
[----:B------:R-:W-:Y:S02]  /*3af0*/  SHF.R.U64 R131, R98, 0x10, R99 ;  /* 0x0000001062837819 */ /* 0x000fe40000001263 */
[----:B------:R-:W-:Y:S02]  /*3b00*/  SHF.R.U32.HI R121, RZ, 0x10, R121 ;  /* 0x00000010ff797819 */ /* 0x000fe40000011679 */
[----:B------:R-:W-:Y:S02]  /*3b10*/  PRMT R130, R92, 0x5432, R130 ;  /* 0x000054325c827816 */ /* 0x000fe40000000082 */
[----:B------:R-:W-:Y:S01]  /*3b20*/  SHF.R.U32.HI R133, RZ, 0x10, R99 ;  /* 0x00000010ff857819 */ /* 0x000fe20000011663 */
[----:B------:R-:W-:Y:S01]  /*3b30*/  IMAD.U32 R99, R46, 0x10000, RZ ;  /* 0x000100002e637824 */ /* 0x000fe200078e00ff */
[----:B------:R-:W-:-:S02]  /*3b40*/  PRMT R131, R230, 0x5410, R131 ;  /* 0x00005410e6837816 */ /* 0x000fc40000000083 */
[----:B------:R-:W-:Y:S02]  /*3b50*/  PRMT R121, R236, 0x5410, R121 ;  /* 0x00005410ec797816 */ /* 0x000fe40000000079 */
[----:B------:R-:W-:Y:S02]  /*3b60*/  LOP3.LUT R175, R45, 0xffff0000, RZ, 0xc0, !PT ;  /* 0xffff00002daf7812 */ /* 0x000fe400078ec0ff */
[C---:B------:R-:W-:Y:S01]  /*3b70*/  LOP3.LUT R174, R130.reuse, 0xffff0000, RZ, 0xc0, !PT ;  /* 0xffff000082ae7812 */ /* 0x040fe200078ec0ff */
[----:B------:R-:W-:Y:S01]  /*3b80*/  IMAD.U32 R130, R130, 0x10000, RZ ;  /* 0x0001000082827824 */ /* 0x000fe200078e00ff */
[----:B------:R-:W-:Y:S01]  /*3b90*/  PRMT R120, R231, 0x5410, R133 ;  /* 0x00005410e7787816 */ /* 0x000fe20000000085 */
[----:B------:R-:W-:Y:S01]  /*3ba0*/  IMAD.U32 R133, R121, 0x10000, RZ ;  /* 0x0001000079857824 */ /* 0x000fe200078e00ff */
[----:B------:R-:W-:Y:S01]  /*3bb0*/  LOP3.LUT R176, R131, 0xffff0000, RZ, 0xc0, !PT ;  /* 0xffff000083b07812 */ /* 0x000fe200078ec0ff */
[----:B------:R-:W-:Y:S01]  /*3bc0*/  FMUL.FTZ R178, R175, R174 ;  /* 0x000000aeafb27220 */ /* 0x000fe20000410000 */
[----:B------:R-:W-:Y:S01]  /*3bd0*/  LOP3.LUT R46, R46, 0xffff0000, RZ, 0xc0, !PT ;  /* 0xffff00002e2e7812 */ /* 0x000fe200078ec0ff */
[----:B------:R-:W-:Y:S01]  /*3be0*/  IMAD.U32 R173, R120, 0x10000, RZ ;  /* 0x0001000078ad7824 */ /* 0x000fe200078e00ff */
[----:B------:R-:W-:Y:S01]  /*3bf0*/  LOP3.LUT R98, R47, 0xffff0000, RZ, 0xc0, !PT ;  /* 0xffff00002f627812 */ /* 0x000fe200078ec0ff */
[----:B------:R-:W-:-:S02]  /*3c00*/  IMAD.U32 R47, R45, 0x10000, RZ ;  /* 0x000100002d2f7824 */ /* 0x000fc400078e00ff */
[-C--:B------:R-:W-:Y:S01]  /*3c10*/  FMUL.FTZ R175, R175, R176.reuse ;  /* 0x000000b0afaf7220 */ /* 0x080fe20000410000 */
[----:B------:R-:W-:Y:S02]  /*3c20*/  IMAD.U32 R45, R44, 0x10000, RZ ;  /* 0x000100002c2d7824 */ /* 0x000fe400078e00ff */
[----:B------:R-:W-:Y:S01]  /*3c30*/  FMUL.FTZ R180, R46, R133 ;  /* 0x000000852eb47220 */ /* 0x000fe20000410000 */
[----:B------:R-:W-:Y:S01]  /*3c40*/  LOP3.LUT R44, R44, 0xffff0000, RZ, 0xc0, !PT ;  /* 0xffff00002c2c7812 */ /* 0x000fe200078ec0ff */
[C---:B------:R-:W-:Y:S01]  /*3c50*/  FFMA.FTZ R178, R47.reuse, R176, -R178 ;  /* 0x000000b02fb27223 */ /* 0x040fe200000108b2 */
[----:B------:R-:W-:Y:S01]  /*3c60*/  FFMA.FTZ R175, R47, R174, R175 ;  /* 0x000000ae2faf7223 */ /* 0x000fe200000100af */
[-C--:B------:R-:W-:Y:S01]  /*3c70*/  FMUL.FTZ R46, R46, R173.reuse ;  /* 0x000000ad2e2e7220 */ /* 0x080fe20000410000 */
[----:B------:R-:W-:Y:S01]  /*3c80*/  LOP3.LUT R121, R121, 0xffff0000, RZ, 0xc0, !PT ;  /* 0xffff000079797812 */ /* 0x000fe200078ec0ff */
[----:B------:R-:W-:Y:S01]  /*3c90*/  IMAD.U32 R131, R131, 0x10000, RZ ;  /* 0x0001000083837824 */ /* 0x000fe200078e00ff */
[----:B------:R-:W-:Y:S01]  /*3ca0*/  LOP3.LUT R47, R120, 0xffff0000, RZ, 0xc0, !PT ;  /* 0xffff0000782f7812 */ /* 0x000fe200078ec0ff */
[C---:B------:R-:W-:Y:S01]  /*3cb0*/  FFMA.FTZ R180, R99.reuse, R173, -R180 ;  /* 0x000000ad63b47223 */ /* 0x040fe200000108b4 */
[----:B------:R-:W-:Y:S01]  /*3cc0*/  FFMA.FTZ R99, R99, R133, R46 ;  /* 0x0000008563637223 */ /* 0x000fe2000001002e */
[----:B------:R-:W-:Y:S01]  /*3cd0*/  FMUL.FTZ R133, R98, R121 ;  /* 0x0000007962857220 */ /* 0x000fe20000410000 */
[CC--:B------:R-:W-:Y:S01]  /*3ce0*/  FMUL.FTZ R46, R44.reuse, R130.reuse ;  /* 0x000000822c2e7220 */ /* 0x0c0fe20000410000 */
[----:B------:R-:W-:Y:S01]  /*3cf0*/  FMUL.FTZ R173, R44, R131 ;  /* 0x000000832cad7220 */ /* 0x000fe20000410000 */
[-C--:B------:R-:W-:Y:S01]  /*3d00*/  FMUL.FTZ R98, R98, R47.reuse ;  /* 0x0000002f62627220 */ /* 0x080fe20000410000 */
[C---:B------:R-:W-:Y:S01]  /*3d10*/  FFMA.FTZ R133, R132.reuse, R47, -R133 ;  /* 0x0000002f84857223 */ /* 0x040fe20000010885 */
[C---:B------:R-:W-:Y:S01]  /*3d20*/  FFMA.FTZ R46, R45.reuse, R131, -R46 ;  /* 0x000000832d2e7223 */ /* 0x040fe2000001082e */
[----:B------:R-:W-:Y:S01]  /*3d30*/  FFMA.FTZ R173, R45, R130, R173 ;  /* 0x000000822dad7223 */ /* 0x000fe200000100ad */
[----:B------:R-:W-:Y:S01]  /*3d40*/  FFMA.FTZ R98, R132, R121, R98 ;  /* 0x0000007984627223 */ /* 0x000fe20000010062 */
[----:B------:R-:W-:-:S02]  /*3d50*/  F2FP.BF16.F32.PACK_AB R180, R99, R180 ;  /* 0x000000b463b4723e */ /* 0x000fc400000010ff */
[----:B------:R-:W-:Y:S02]  /*3d60*/  F2FP.BF16.F32.PACK_AB R45, R175, R178 ;  /* 0x000000b2af2d723e */ /* 0x000fe400000010ff */
[----:B------:R-:W-:Y:S01]  /*3d70*/  F2FP.BF16.F32.PACK_AB R44, R173, R46 ;  /* 0x0000002ead2c723e */ /* 0x000fe200000010ff */
[----:B------:R-:W-:Y:S01]  /*3d80*/  IMAD.MOV.U32 R46, RZ, RZ, R180 ;  /* 0x000000ffff2e7224 */ /* 0x000fe200078e00b4 */
[----:B------:R-:W-:-:S07]  /*3d90*/  F2FP.BF16.F32.PACK_AB R47, R98, R133 ;  /* 0x00000085622f723e */ /* 0x000fce00000010ff */
.L_x_476:
[----:B------:R-:W-:Y:S05]  /*3da0*/  BSYNC B3 ;  /* 0x0000000000037941 */ /* 0x000fea0003800000 */
.L_x_475:
[----:B--2---:R2:W-:Y:S02]  /*3db0*/  STG.E.128 desc[UR36][R56.64+0x40], R44 ;  /* 0x0000402c38007986 */ /* 0x0045e4000c101d24 */
.L_x_474:
[----:B------:R-:W-:Y:S05]  /*3dc0*/  BSYNC B2 ;  /* 0x0000000000027941 */ /* 0x000fea0003800000 */
.L_x_473:
[----:B------:R-:W-:Y:S01]  /*3dd0*/  ISETP.NE.AND P0, PT, R9, RZ, PT ;  /* 0x000000ff0900720c */ /* 0x000fe20003f05270 */
[----:B------:R-:W-:-:S12]  /*3de0*/  BSSY B2, `(.L_x_477) ;  /* 0x0000035000027945 */ /* 0x000fd80003800000 */
[----:B------:R-:W-:Y:S05]  /*3df0*/  @!P0 BRA `(.L_x_478) ;  /* 0x0000000000cc8947 */ /* 0x000fea0003800000 */
[----:B-12---:R1:W2:Y:S01]  /*3e00*/  LDS.128 R44, [R55+0x4000] ;  /* 0x00400000372c7984 */ /* 0x0062a20000000c00 */
        /* <DEDUP_REMOVED lines=8> */
[----:B------:R-:W-:Y:S01]  /*3e90*/  SHF.R.U32.HI R98, RZ, 0x10, R91 ;  /* 0x00000010ff627819 */ /* 0x000fe2000001165b */
[----:B------:R-:W-:Y:S01]  /*3ea0*/  IMAD.U32 R91, R46, 0x10000, RZ ;  /* 0x000100002e5b7824 */ /* 0x000fe200078e00ff */
[----:B------:R-:W-:Y:S02]  /*3eb0*/  PRMT R234, R234, 0x5410, R121 ;  /* 0x00005410eaea7816 */ /* 0x000fe40000000079 */
[----:B------:R-:W-:-:S02]  /*3ec0*/  PRMT R228, R228, 0x5410, R99 ;  /* 0x00005410e4e47816 */ /* 0x000fc40000000063 */
[----:B------:R-:W-:Y:S01]  /*3ed0*/  PRMT R235, R235, 0x5410, R96 ;  /* 0x00005410ebeb7816 */ /* 0x000fe20000000060 */
[----:B------:R-:W-:Y:S01]  /*3ee0*/  IMAD.U32 R96, R44, 0x10000, RZ ;  /* 0x000100002c607824 */ /* 0x000fe200078e00ff */
[----:B------:R-:W-:Y:S02]  /*3ef0*/  PRMT R229, R229, 0x5410, R98 ;  /* 0x00005410e5e57816 */ /* 0x000fe40000000062 */
[----:B------:R-:W-:Y:S01]  /*3f00*/  LOP3.LUT R45, R45, 0xffff0000, RZ, 0xc0, !PT ;  /* 0xffff00002d2d7812 */ /* 0x000fe200078ec0ff */
[----:B------:R-:W-:Y:S01]  /*3f10*/  IMAD.U32 R97, R235, 0x10000, RZ ;  /* 0x00010000eb617824 */ /* 0x000fe200078e00ff */
[----:B------:R-:W-:Y:S01]  /*3f20*/  LOP3.LUT R130, R234, 0xffff0000, RZ, 0xc0, !PT ;  /* 0xffff0000ea827812 */ /* 0x000fe200078ec0ff */
[----:B------:R-:W-:Y:S01]  /*3f30*/  IMAD.U32 R98, R229, 0x10000, RZ ;  /* 0x00010000e5627824 */ /* 0x000fe200078e00ff */
[----:B------:R-:W-:Y:S02]  /*3f40*/  LOP3.LUT R99, R228, 0xffff0000, RZ, 0xc0, !PT ;  /* 0xffff0000e4637812 */ /* 0x000fe400078ec0ff */
[----:B------:R-:W-:Y:S01]  /*3f50*/  LOP3.LUT R46, R46, 0xffff0000, RZ, 0xc0, !PT ;  /* 0xffff00002e2e7812 */ /* 0x000fe200078ec0ff */
[----:B------:R-:W-:Y:S01]  /*3f60*/  FMUL.FTZ R121, R45, R130 ;  /* 0x000000822d797220 */ /* 0x000fe20000410000 */
[----:B------:R-:W-:Y:S01]  /*3f70*/  LOP3.LUT R90, R47, 0xffff0000, RZ, 0xc0, !PT ;  /* 0xffff00002f5a7812 */ /* 0x000fe200078ec0ff */
[----:B------:R-:W-:Y:S01]  /*3f80*/  FMUL.FTZ R45, R45, R99 ;  /* 0x000000632d2d7220 */ /* 0x000fe20000410000 */
[----:B------:R-:W-:Y:S01]  /*3f90*/  LOP3.LUT R235, R235, 0xffff0000, RZ, 0xc0, !PT ;  /* 0xffff0000ebeb7812 */ /* 0x000fe200078ec0ff */
[----:B------:R-:W-:Y:S01]  /*3fa0*/  FMUL.FTZ R132, R46, R97 ;  /* 0x000000612e847220 */ /* 0x000fe20000410000 */
[----:B------:R-:W-:Y:S01]  /*3fb0*/  FFMA.FTZ R121, R120, R99, -R121 ;  /* 0x0000006378797223 */ /* 0x000fe20000010879 */
[----:B------:R-:W-:Y:S01]  /*3fc0*/  FMUL.FTZ R46, R46, R98 ;  /* 0x000000622e2e7220 */ /* 0x000fe20000410000 */
[----:B------:R-:W-:Y:S01]  /*3fd0*/  LOP3.LUT R44, R44, 0xffff0000, RZ, 0xc0, !PT ;  /* 0xffff00002c2c7812 */ /* 0x000fe200078ec0ff */
[----:B------:R-:W-:Y:S01]  /*3fe0*/  FFMA.FTZ R120, R120, R130, R45 ;  /* 0x0000008278787223 */ /* 0x000fe2000001002d */
[----:B------:R-:W-:Y:S01]  /*3ff0*/  LOP3.LUT R229, R229, 0xffff0000, RZ, 0xc0, !PT ;  /* 0xffff0000e5e57812 */ /* 0x000fe200078ec0ff */
[----:B------:R-:W-:-:S02]  /*4000*/  IMAD.U32 R45, R234, 0x10000, RZ ;  /* 0x00010000ea2d7824 */ /* 0x000fc400078e00ff */
[C---:B------:R-:W-:Y:S01]  /*4010*/  FFMA.FTZ R132, R91.reuse, R98, -R132 ;  /* 0x000000625b847223 */ /* 0x040fe20000010884 */
[----:B------:R-:W-:Y:S02]  /*4020*/  IMAD.U32 R99, R228, 0x10000, RZ ;  /* 0x00010000e4637824 */ /* 0x000fe400078e00ff */
[----:B------:R-:W-:Y:S01]  /*4030*/  FFMA.FTZ R91, R91, R97, R46 ;  /* 0x000000615b5b7223 */ /* 0x000fe2000001002e */
[----:B------:R-:W-:Y:S02]  /*4040*/  IMAD.U32 R47, R47, 0x10000, RZ ;  /* 0x000100002f2f7824 */ /* 0x000fe400078e00ff */
[C---:B------:R-:W-:Y:S01]  /*4050*/  FMUL.FTZ R46, R90.reuse, R235 ;  /* 0x000000eb5a2e7220 */ /* 0x040fe20000410000 */
[----:B------:R-:W-:Y:S01]  /*4060*/  FMUL.FTZ R90, R90, R229 ;  /* 0x000000e55a5a7220 */ /* 0x000fe20000410000 */
[C---:B------:R-:W-:Y:S01]  /*4070*/  FMUL.FTZ R97, R44.reuse, R45 ;  /* 0x0000002d2c617220 */ /* 0x040fe20000410000 */
[----:B------:R-:W-:Y:S01]  /*4080*/  FMUL.FTZ R44, R44, R99 ;  /* 0x000000632c2c7220 */ /* 0x000fe20000410000 */
[C---:B------:R-:W-:Y:S01]  /*4090*/  FFMA.FTZ R46, R47.reuse, R229, -R46 ;  /* 0x000000e52f2e7223 */ /* 0x040fe2000001082e */
[----:B------:R-:W-:Y:S01]  /*40a0*/  FFMA.FTZ R47, R47, R235, R90 ;  /* 0x000000eb2f2f7223 */ /* 0x000fe2000001005a */
[C---:B------:R-:W-:Y:S01]  /*40b0*/  FFMA.FTZ R97, R96.reuse, R99, -R97 ;  /* 0x0000006360617223 */ /* 0x040fe20000010861 */
[----:B------:R-:W-:Y:S01]  /*40c0*/  FFMA.FTZ R44, R96, R45, R44 ;  /* 0x0000002d602c7223 */ /* 0x000fe2000001002c */
[----:B------:R-:W-:-:S02]  /*40d0*/  F2FP.BF16.F32.PACK_AB R45, R120, R121 ;  /* 0x00000079782d723e */ /* 0x000fc400000010ff */
[----:B------:R-:W-:Y:S02]  /*40e0*/  F2FP.BF16.F32.PACK_AB R47, R47, R46 ;  /* 0x0000002e2f2f723e */ /* 0x000fe400000010ff */
[----:B------:R-:W-:Y:S02]  /*40f0*/  F2FP.BF16.F32.PACK_AB R46, R91, R132 ;  /* 0x000000845b2e723e */ /* 0x000fe400000010ff */
[----:B------:R-:W-:-:S07]  /*4100*/  F2FP.BF16.F32.PACK_AB R44, R44, R97 ;  /* 0x000000612c2c723e */ /* 0x000fce00000010ff */
.L_x_480:
[----:B------:R-:W-:Y:S05]  /*4110*/  BSYNC B3 ;  /* 0x0000000000037941 */ /* 0x000fea0003800000 */
.L_x_479:
[----:B--2---:R3:W-:Y:S02]  /*4120*/  STG.E.128 desc[UR36][R56.64+0x80], R44 ;  /* 0x0000802c38007986 */ /* 0x0047e4000c101d24 */
.L_x_478:
[----:B------:R-:W-:Y:S05]  /*4130*/  BSYNC B2 ;  /* 0x0000000000027941 */ /* 0x000fea0003800000 */
.L_x_477:
[----:B------:R-:W-:Y:S01]  /*4140*/  ISETP.NE.AND P0, PT, R8, RZ, PT ;  /* 0x000000ff0800720c */ /* 0x000fe20003f05270 */
[----:B------:R-:W-:-:S12]  /*4150*/  BSSY B2, `(.L_x_481) ;  /* 0x0000036000027945 */ /* 0x000fd80003800000 */
[----:B------:R-:W-:Y:S05]  /*4160*/  @!P0 BRA `(.L_x_482) ;  /* 0x0000000000d08947 */ /* 0x000fea0003800000 */
[----:B-123--:R1:W2:Y:S01]  /*4170*/  LDS.128 R44, [R54+0x4000] ;  /* 0x00400000362c7984 */ /* 0x00e2a20000000c00 */
[----:B------:R-:W-:Y:S01]  /*4180*/  VIADD R91, R16, 0x30 ;  /* 0x00000030105b7836 */ /* 0x000fe20000000000 */
[----:B------:R-:W-:Y:S04]  /*4190*/  BSSY B3, `(.L_x_483) ;  /* 0x0000030000037945 */ /* 0x000fe80003800000 */
[----:B------:R-:W-:-:S13]  /*41a0*/  ISETP.GE.AND P0, PT, R91, R122, PT ;  /* 0x0000007a5b00720c */ /* 0x000fda0003f06270 */
[----:B-1----:R-:W-:Y:S05]  /*41b0*/  @P0 BRA `(.L_x_484) ;  /* 0x0000000000b40947 */ /* 0x002fea0003800000 */
[----:B------:R-:W-:Y:S02]  /*41c0*/  SHF.R.U64 R91, R88, 0x10, R89 ;  /* 0x00000010585b7819 */ /* 0x000fe40000001259 */
[--C-:B------:R-:W-:Y:S01]  /*41d0*/  SHF.R.U64 R97, R86, 0x10, R87.reuse ;  /* 0x0000001056617819 */ /* 0x100fe20000001257 */
[----:B--2---:R-:W-:Y:S01]  /*41e0*/  IMAD.U32 R86, R46, 0x10000, RZ ;  /* 0x000100002e567824 */ /* 0x004fe200078e00ff */
[----:B------:R-:W-:Y:S02]  /*41f0*/  SHF.R.U32.HI R90, RZ, 0x10, R87 ;  /* 0x00000010ff5a7819 */ /* 0x000fe40000011657 */
[----:B------:R-:W-:Y:S01]  /*4200*/  PRMT R232, R232, 0x5410, R91 ;  /* 0x00005410e8e87816 */ /* 0x000fe2000000005b */
[----:B------:R-:W-:Y:S01]  /*4210*/  IMAD.U32 R91, R45, 0x10000, RZ ;  /* 0x000100002d5b7824 */ /* 0x000fe200078e00ff */
[----:B------:R-:W-:Y:S02]  /*4220*/  SHF.R.U32.HI R88, RZ, 0x10, R89 ;  /* 0x00000010ff587819 */ /* 0x000fe40000011659 */
[----:B------:R-:W-:-:S02]  /*4230*/  PRMT R226, R226, 0x5410, R97 ;  /* 0x00005410e2e27816 */ /* 0x000fc40000000061 */
[----:B------:R-:W-:Y:S02]  /*4240*/  PRMT R227, R227, 0x5410, R90 ;  /* 0x00005410e3e37816 */ /* 0x000fe4000000005a */
[----:B------:R-:W-:Y:S01]  /*4250*/  LOP3.LUT R89, R45, 0xffff0000, RZ, 0xc0, !PT ;  /* 0xffff00002d597812 */ /* 0x000fe200078ec0ff */
[----:B------:R-:W-:Y:S01]  /*4260*/  IMAD.U32 R45, R44, 0x10000, RZ ;  /* 0x000100002c2d7824 */ /* 0x000fe200078e00ff */
        /* <DEDUP_REMOVED lines=9> */
[-C--:B------:R-:W-:Y:S01]  /*4300*/  FMUL.FTZ R97, R89, R90.reuse ;  /* 0x0000005a59617220 */ /* 0x080fe20000410000 */
[----:B------:R-:W-:Y:S01]  /*4310*/  LOP3.LUT R89, R44, 0xffff0000, RZ, 0xc0, !PT ;  /* 0xffff00002c597812 */ /* 0x000fe200078ec0ff */
[----:B------:R-:W-:Y:S01]  /*4320*/  FFMA.FTZ R44, R91, R90, -R120 ;  /* 0x0000005a5b2c7223 */ /* 0x000fe20000010878 */
[----:B------:R-:W-:Y:S01]  /*4330*/  FMUL.FTZ R99, R87, R88 ;  /* 0x0000005857637220 */ /* 0x000fe20000410000 */
[----:B------:R-:W-:Y:S01]  /*4340*/  FFMA.FTZ R91, R91, R98, R97 ;  /* 0x000000625b5b7223 */ /* 0x000fe20000010061 */
[-C--:B------:R-:W-:Y:S01]  /*4350*/  FMUL.FTZ R97, R87, R96.reuse ;  /* 0x0000006057617220 */ /* 0x080fe20000410000 */
[----:B------:R-:W-:Y:S01]  /*4360*/  LOP3.LUT R233, R233, 0xffff0000, RZ, 0xc0, !PT ;  /* 0xffff0000e9e97812 */ /* 0x000fe200078ec0ff */
[----:B------:R-:W-:Y:S01]  /*4370*/  FFMA.FTZ R87, R86, R96, -R99 ;  /* 0x0000006056577223 */ /* 0x000fe20000010863 */
[----:B------:R-:W-:Y:S01]  /*4380*/  LOP3.LUT R227, R227, 0xffff0000, RZ, 0xc0, !PT ;  /* 0xffff0000e3e37812 */ /* 0x000fe200078ec0ff */
[----:B------:R-:W-:-:S02]  /*4390*/  IMAD.U32 R226, R226, 0x10000, RZ ;  /* 0x00010000e2e27824 */ /* 0x000fc400078e00ff */
[----:B------:R-:W-:Y:S01]  /*43a0*/  FFMA.FTZ R86, R86, R88, R97 ;  /* 0x0000005856567223 */ /* 0x000fe20000010061 */
[C---:B------:R-:W-:Y:S01]  /*43b0*/  FMUL.FTZ R88, R46.reuse, R233 ;  /* 0x000000e92e587220 */ /* 0x040fe20000410000 */
[----:B------:R-:W-:Y:S02]  /*43c0*/  IMAD.U32 R47, R47, 0x10000, RZ ;  /* 0x000100002f2f7824 */ /* 0x000fe400078e00ff */
[-C--:B------:R-:W-:Y:S01]  /*43d0*/  FMUL.FTZ R90, R46, R227.reuse ;  /* 0x000000e32e5a7220 */ /* 0x080fe20000410000 */
[C---:B------:R-:W-:Y:S01]  /*43e0*/  FMUL.FTZ R46, R89.reuse, R232 ;  /* 0x000000e8592e7220 */ /* 0x040fe20000410000 */
[-C--:B------:R-:W-:Y:S01]  /*43f0*/  FMUL.FTZ R89, R89, R226.reuse ;  /* 0x000000e259597220 */ /* 0x080fe20000410000 */
[C---:B------:R-:W-:Y:S01]  /*4400*/  FFMA.FTZ R88, R47.reuse, R227, -R88 ;  /* 0x000000e32f587223 */ /* 0x040fe20000010858 */
[----:B------:R-:W-:Y:S01]  /*4410*/  FFMA.FTZ R47, R47, R233, R90 ;  /* 0x000000e92f2f7223 */ /* 0x000fe2000001005a */
[C---:B------:R-:W-:Y:S01]  /*4420*/  FFMA.FTZ R46, R45.reuse, R226, -R46 ;  /* 0x000000e22d2e7223 */ /* 0x040fe2000001082e */
[----:B------:R-:W-:Y:S01]  /*4430*/  FFMA.FTZ R89, R45, R232, R89 ;  /* 0x000000e82d597223 */ /* 0x000fe20000010059 */
[----:B------:R-:W-:-:S02]  /*4440*/  F2FP.BF16.F32.PACK_AB R86, R86, R87 ;  /* 0x000000575656723e */ /* 0x000fc400000010ff */
[----:B------:R-:W-:Y:S02]  /*4450*/  F2FP.BF16.F32.PACK_AB R45, R91, R44 ;  /* 0x0000002c5b2d723e */ /* 0x000fe400000010ff */
[----:B------:R-:W-:Y:S01]  /*4460*/  F2FP.BF16.F32.PACK_AB R44, R89, R46 ;  /* 0x0000002e592c723e */ /* 0x000fe200000010ff */
[----:B------:R-:W-:Y:S01]  /*4470*/  IMAD.MOV.U32 R46, RZ, RZ, R86 ;  /* 0x000000ffff2e7224 */ /* 0x000fe200078e0056 */
[----:B------:R-:W-:-:S07]  /*4480*/  F2FP.BF16.F32.PACK_AB R47, R47, R88 ;  /* 0x000000582f2f723e */ /* 0x000fce00000010ff */
.L_x_484:
[----:B------:R-:W-:Y:S05]  /*4490*/  BSYNC B3 ;  /* 0x0000000000037941 */ /* 0x000fea0003800000 */
.L_x_483:
[----:B--2---:R4:W-:Y:S02]  /*44a0*/  STG.E.128 desc[UR36][R56.64+0xc0], R44 ;  /* 0x0000c02c38007986 */ /* 0x0049e4000c101d24 */
.L_x_482:
[----:B------:R-:W-:Y:S05]  /*44b0*/  BSYNC B2 ;  /* 0x0000000000027941 */ /* 0x000fea0003800000 */
.L_x_481:
[----:B------:R-:W-:Y:S01]  /*44c0*/  ISETP.NE.AND P0, PT, R7, RZ, PT ;  /* 0x000000ff0700720c */ /* 0x000fe20003f05270 */
[----:B------:R-:W-:-:S12]  /*44d0*/  BSSY B2, `(.L_x_485) ;  /* 0x0000037000027945 */ /* 0x000fd80003800000 */
[----:B------:R-:W-:Y:S05]  /*44e0*/  @!P0 BRA `(.L_x_486) ;  /* 0x0000000000d48947 */ /* 0x000fea0003800000 */
[----:B-1234-:R1:W2:Y:S01]  /*44f0*/  LDS.128 R44, [R55+0x8000] ;  /* 0x00800000372c7984 */ /* 0x01e2a20000000c00 */
[----:B------:R-:W-:Y:S01]  /*4500*/  VIADD R87, R16, 0x40 ;  /* 0x0000004010577836 */ /* 0x000fe20000000000 */
[----:B------:R-:W-:Y:S04]  /*4510*/  BSSY B3, `(.L_x_487) ;  /* 0x0000031000037945 */ /* 0x000fe80003800000 */
[----:B------:R-:W-:-:S13]  /*4520*/  ISETP.GE.AND P0, PT, R87, R122, PT ;  /* 0x0000007a5700720c */ /* 0x000fda0003f06270 */
[----:B-1----:R-:W-:Y:S05]  /*4530*/  @P0 BRA `(.L_x_488) ;  /* 0x0000000000b80947 */ /* 0x002fea0003800000 */
[--C-:B------:R-:W-:Y:S02]  /*4540*/  SHF.R.U64 R86, R84, 0x10, R85.reuse ;  /* 0x0000001054567819 */ /* 0x100fe40000001255 */
[----:B------:R-:W-:Y:S02]  /*4550*/  SHF.R.U32.HI R84, RZ, 0x10, R85 ;  /* 0x00000010ff547819 */ /* 0x000fe40000011655 */
[--C-:B------:R-:W-:Y:S01]  /*4560*/  SHF.R.U64 R87, R82, 0x10, R83.reuse ;  /* 0x0000001052577819 */ /* 0x100fe20000001253 */
[----:B--2---:R-:W-:Y:S01]  /*4570*/  IMAD.U32 R82, R46, 0x10000, RZ ;  /* 0x000100002e527824 */ /* 0x004fe200078e00ff */
[----:B------:R-:W-:Y:S01]  /*4580*/  SHF.R.U32.HI R88, RZ, 0x10, R83 ;  /* 0x00000010ff587819 */ /* 0x000fe20000011653 */
[----:B------:R-:W-:Y:S01]  /*4590*/  IMAD.U32 R83, R45, 0x10000, RZ ;  /* 0x000100002d537824 */ /* 0x000fe200078e00ff */
[----:B------:R-:W-:Y:S02]  /*45a0*/  PRMT R203, R203, 0x5410, R86 ;  /* 0x00005410cbcb7816 */ /* 0x000fe40000000056 */
[----:B------:R-:W-:-:S02]  /*45b0*/  PRMT R225, R225, 0x5410, R84 ;  /* 0x00005410e1e17816 */ /* 0x000fc40000000054 */
[----:B------:R-:W-:Y:S02]  /*45c0*/  PRMT R172, R172, 0x5410, R87 ;  /* 0x00005410acac7816 */ /* 0x000fe40000000057 */
[----:B------:R-:W-:Y:S01]  /*45d0*/  PRMT R183, R183, 0x5410, R88 ;  /* 0x00005410b7b77816 */ /* 0x000fe20000000058 */
[----:B------:R-:W-:Y:S01]  /*45e0*/  IMAD.U32 R89, R225, 0x10000, RZ ;  /* 0x00010000e1597824 */ /* 0x000fe200078e00ff */
[----:B------:R-:W-:Y:S01]  /*45f0*/  LOP3.LUT R84, R45, 0xffff0000, RZ, 0xc0, !PT ;  /* 0xffff00002d547812 */ /* 0x000fe200078ec0ff */
[----:B------:R-:W-:Y:S01]  /*4600*/  IMAD.U32 R45, R44, 0x10000, RZ ;  /* 0x000100002c2d7824 */ /* 0x000fe200078e00ff */
[----:B------:R-:W-:Y:S01]  /*4610*/  LOP3.LUT R88, R203, 0xffff0000, RZ, 0xc0, !PT ;  /* 0xffff0000cb587812 */ /* 0x000fe200078ec0ff */
[----:B------:R-:W-:Y:S01]  /*4620*/  IMAD.U32 R87, R183, 0x10000, RZ ;  /* 0x00010000b7577824 */ /* 0x000fe200078e00ff */
[----:B------:R-:W-:Y:S01]  /*4630*/  LOP3.LUT R85, R46, 0xffff0000, RZ, 0xc0, !PT ;  /* 0xffff00002e557812 */ /* 0x000fe200078ec0ff */
[----:B------:R-:W-:Y:S01]  /*4640*/  IMAD.U32 R203, R203, 0x10000, RZ ;  /* 0x00010000cbcb7824 */ /* 0x000fe200078e00ff */
[----:B------:R-:W-:Y:S01]  /*4650*/  LOP3.LUT R86, R172, 0xffff0000, RZ, 0xc0, !PT ;  /* 0xffff0000ac567812 */ /* 0x000fe200078ec0ff */
[C---:B------:R-:W-:Y:S01]  /*4660*/  FMUL.FTZ R90, R84.reuse, R88 ;  /* 0x00000058545a7220 */ /* 0x040fe20000410000 */
[----:B------:R-:W-:Y:S01]  /*4670*/  LOP3.LUT R46, R47, 0xffff0000, RZ, 0xc0, !PT ;  /* 0xffff00002f2e7812 */ /* 0x000fe200078ec0ff */
[----:B------:R-:W-:Y:S01]  /*4680*/  FMUL.FTZ R97, R85, R89 ;  /* 0x0000005955617220 */ /* 0x000fe20000410000 */
[----:B------:R-:W-:Y:S01]  /*4690*/  LOP3.LUT R225, R225, 0xffff0000, RZ, 0xc0, !PT ;  /* 0xffff0000e1e17812 */ /* 0x000fe200078ec0ff */
[----:B------:R-:W-:Y:S01]  /*46a0*/  FMUL.FTZ R91, R84, R86 ;  /* 0x00000056545b7220 */ /* 0x000fe20000410000 */
[----:B------:R-:W-:Y:S01]  /*46b0*/  LOP3.LUT R183, R183, 0xffff0000, RZ, 0xc0, !PT ;  /* 0xffff0000b7b77812 */ /* 0x000fe200078ec0ff */
[----:B------:R-:W-:Y:S01]  /*46c0*/  FMUL.FTZ R85, R85, R87 ;  /* 0x0000005755557220 */ /* 0x000fe20000410000 */
[----:B------:R-:W-:Y:S01]  /*46d0*/  LOP3.LUT R44, R44, 0xffff0000, RZ, 0xc0, !PT ;  /* 0xffff00002c2c7812 */ /* 0x000fe200078ec0ff */
[----:B------:R-:W-:-:S02]  /*46e0*/  IMAD.U32 R172, R172, 0x10000, RZ ;  /* 0x00010000acac7824 */ /* 0x000fc400078e00ff */
[----:B------:R-:W-:Y:S01]  /*46f0*/  FFMA.FTZ R90, R83, R86, -R90 ;  /* 0x00000056535a7223 */ /* 0x000fe2000001085a */
[C---:B------:R-:W-:Y:S01]  /*4700*/  FMUL.FTZ R84, R46.reuse, R225 ;  /* 0x000000e12e547220 */ /* 0x040fe20000410000 */
[----:B------:R-:W-:Y:S01]  /*4710*/  FMUL.FTZ R86, R46, R183 ;  /* 0x000000b72e567220 */ /* 0x000fe20000410000 */
[----:B------:R-:W-:Y:S01]  /*4720*/  FFMA.FTZ R97, R82, R87, -R97 ;  /* 0x0000005752617223 */ /* 0x000fe20000010861 */
[----:B------:R-:W-:Y:S01]  /*4730*/  FMUL.FTZ R46, R44, R203 ;  /* 0x000000cb2c2e7220 */ /* 0x000fe20000410000 */
[----:B------:R-:W-:Y:S02]  /*4740*/  IMAD.U32 R47, R47, 0x10000, RZ ;  /* 0x000100002f2f7824 */ /* 0x000fe400078e00ff */
[----:B------:R-:W-:Y:S01]  /*4750*/  FFMA.FTZ R91, R83, R88, R91 ;  /* 0x00000058535b7223 */ /* 0x000fe2000001005b */
[----:B------:R-:W-:Y:S01]  /*4760*/  FFMA.FTZ R82, R82, R89, R85 ;  /* 0x0000005952527223 */ /* 0x000fe20000010055 */
[-C--:B------:R-:W-:Y:S01]  /*4770*/  FMUL.FTZ R44, R44, R172.reuse ;  /* 0x000000ac2c2c7220 */ /* 0x080fe20000410000 */
[----:B------:R-:W-:Y:S01]  /*4780*/  FFMA.FTZ R46, R45, R172, -R46 ;  /* 0x000000ac2d2e7223 */ /* 0x000fe2000001082e */
[C---:B------:R-:W-:Y:S01]  /*4790*/  FFMA.FTZ R84, R47.reuse, R183, -R84 ;  /* 0x000000b72f547223 */ /* 0x040fe20000010854 */
[----:B------:R-:W-:Y:S01]  /*47a0*/  FFMA.FTZ R47, R47, R225, R86 ;  /* 0x000000e12f2f7223 */ /* 0x000fe20000010056 */
[----:B------:R-:W-:Y:S01]  /*47b0*/  FFMA.FTZ R45, R45, R203, R44 ;  /* 0x000000cb2d2d7223 */ /* 0x000fe2000001002c */
[----:B------:R-:W-:-:S02]  /*47c0*/  F2FP.BF16.F32.PACK_AB R90, R91, R90 ;  /* 0x0000005a5b5a723e */ /* 0x000fc400000010ff */
[----:B------:R-:W-:Y:S02]  /*47d0*/  F2FP.BF16.F32.PACK_AB R82, R82, R97 ;  /* 0x000000615252723e */ /* 0x000fe400000010ff */
[----:B------:R-:W-:Y:S01]  /*47e0*/  F2FP.BF16.F32.PACK_AB R44, R45, R46 ;  /* 0x0000002e2d2c723e */ /* 0x000fe200000010ff */
[----:B------:R-:W-:Y:S01]  /*47f0*/  IMAD.MOV.U32 R45, RZ, RZ, R90 ;  /* 0x000000ffff2d7224 */ /* 0x000fe200078e005a */
[----:B------:R-:W-:Y:S01]  /*4800*/  F2FP.BF16.F32.PACK_AB R47, R47, R84 ;  /* 0x000000542f2f723e */ /* 0x000fe200000010ff */
[----:B------:R-:W-:-:S07]  /*4810*/  IMAD.MOV.U32 R46, RZ, RZ, R82 ;  /* 0x000000ffff2e7224 */ /* 0x000fce00078e0052 */
.L_x_488:
[----:B------:R-:W-:Y:S05]  /*4820*/  BSYNC B3 ;  /* 0x0000000000037941 */ /* 0x000fea0003800000 */
.L_x_487:
[----:B--2---:R1:W-:Y:S02]  /*4830*/  STG.E.128 desc[UR36][R56.64+0x100], R44 ;  /* 0x0001002c38007986 */ /* 0x0043e4000c101d24 */
.L_x_486:
[----:B------:R-:W-:Y:S05]  /*4840*/  BSYNC B2 ;  /* 0x0000000000027941 */ /* 0x000fea0003800000 */
.L_x_485:
[----:B------:R-:W-:-:S13]  /*4850*/  ISETP.NE.AND P0, PT, R6, RZ, PT ;  /* 0x000000ff0600720c */ /* 0x000fda0003f05270 */
[----:B------:R-:W-:Y:S05]  /*4860*/  @!P0 BRA `(.L_x_468) ;  /* 0x0000000000d48947 */ /* 0x000fea0003800000 */
[----:B-1234-:R1:W2:Y:S01]  /*4870*/  LDS.128 R44, [R54+0x8000] ;  /* 0x00800000362c7984 */ /* 0x01e2a20000000c00 */
[----:B------:R-:W-:Y:S01]  /*4880*/  VIADD R83, R16, 0x50 ;  /* 0x0000005010537836 */ /* 0x000fe20000000000 */
[----:B------:R-:W-:Y:S04]  /*4890*/  BSSY B2, `(.L_x_489) ;  /* 0x0000031000027945 */ /* 0x000fe80003800000 */
[----:B------:R-:W-:-:S13]  /*48a0*/  ISETP.GE.AND P0, PT, R83, R122, PT ;  /* 0x0000007a5300720c */ /* 0x000fda0003f06270 */
[----:B-1----:R-:W-:Y:S05]  /*48b0*/  @P0 BRA `(.L_x_490) ;  /* 0x0000000000b80947 */ /* 0x002fea0003800000 */
[----:B------:R-:W-:Y:S02]  /*48c0*/  SHF.R.U32.HI R82, RZ, 0x10, R81 ;  /* 0x00000010ff527819 */ /* 0x000fe40000011651 */
[----:B------:R-:W-:Y:S02]  /*48d0*/  SHF.R.U32.HI R84, RZ, 0x10, R79 ;  /* 0x00000010ff547819 */ /* 0x000fe4000001164f */
[----:B------:R-:W-:Y:S01]  /*48e0*/  SHF.R.U64 R83, R80, 0x10, R81 ;  /* 0x0000001050537819 */ /* 0x000fe20000001251 */
[----:B--2---:R-:W-:Y:S01]  /*48f0*/  IMAD.U32 R80, R47, 0x10000, RZ ;  /* 0x000100002f507824 */ /* 0x004fe200078e00ff */
[----:B------:R-:W-:Y:S01]  /*4900*/  SHF.R.U64 R85, R78, 0x10, R79 ;  /* 0x000000104e557819 */ /* 0x000fe2000000124f */
[----:B------:R-:W-:Y:S01]  /*4910*/  IMAD.U32 R78, R46, 0x10000, RZ ;  /* 0x000100002e4e7824 */ /* 0x000fe200078e00ff */
[----:B------:R-:W-:Y:S02]  /*4920*/  PRMT R171, R171, 0x5410, R82 ;  /* 0x00005410abab7816 */ /* 0x000fe40000000052 */
[----:B------:R-:W-:-:S02]  /*4930*/  PRMT R169, R169, 0x5410, R84 ;  /* 0x00005410a9a97816 */ /* 0x000fc40000000054 */
[----:B------:R-:W-:Y:S02]  /*4940*/  PRMT R170, R170, 0x5410, R83 ;  /* 0x00005410aaaa7816 */ /* 0x000fe40000000053 */
[----:B------:R-:W-:Y:S01]  /*4950*/  LOP3.LUT R79, R46, 0xffff0000, RZ, 0xc0, !PT ;  /* 0xffff00002e4f7812 */ /* 0x000fe200078ec0ff */
[----:B------:R-:W-:Y:S01]  /*4960*/  IMAD.U32 R83, R169, 0x10000, RZ ;  /* 0x00010000a9537824 */ /* 0x000fe200078e00ff */
[----:B------:R-:W-:Y:S01]  /*4970*/  LOP3.LUT R81, R47, 0xffff0000, RZ, 0xc0, !PT ;  /* 0xffff00002f517812 */ /* 0x000fe200078ec0ff */
[----:B------:R-:W-:Y:S01]  /*4980*/  IMAD.U32 R46, R45, 0x10000, RZ ;  /* 0x000100002d2e7824 */ /* 0x000fe200078e00ff */
[----:B------:R-:W-:Y:S01]  /*4990*/  PRMT R168, R168, 0x5410, R85 ;  /* 0x00005410a8a87816 */ /* 0x000fe20000000055 */
[----:B------:R-:W-:Y:S01]  /*49a0*/  IMAD.U32 R85, R171, 0x10000, RZ ;  /* 0x00010000ab557824 */ /* 0x000fe200078e00ff */
[----:B------:R-:W-:Y:S01]  /*49b0*/  LOP3.LUT R47, R45, 0xffff0000, RZ, 0xc0, !PT ;  /* 0xffff00002d2f7812 */ /* 0x000fe200078ec0ff */
[----:B------:R-:W-:Y:S01]  /*49c0*/  IMAD.U32 R45, R44, 0x10000, RZ ;  /* 0x000100002c2d7824 */ /* 0x000fe200078e00ff */
[----:B------:R-:W-:Y:S01]  /*49d0*/  LOP3.LUT R84, R170, 0xffff0000, RZ, 0xc0, !PT ;  /* 0xffff0000aa547812 */ /* 0x000fe200078ec0ff */
[C---:B------:R-:W-:Y:S01]  /*49e0*/  FMUL.FTZ R89, R79.reuse, R85 ;  /* 0x000000554f597220 */ /* 0x040fe20000410000 */
[----:B------:R-:W-:Y:S01]  /*49f0*/  LOP3.LUT R82, R168, 0xffff0000, RZ, 0xc0, !PT ;  /* 0xffff0000a8527812 */ /* 0x000fe200078ec0ff */
[-C--:B------:R-:W-:Y:S01]  /*4a00*/  FMUL.FTZ R79, R79, R83.reuse ;  /* 0x000000534f4f7220 */ /* 0x080fe20000410000 */
[----:B------:R-:W-:Y:S01]  /*4a10*/  LOP3.LUT R171, R171, 0xffff0000, RZ, 0xc0, !PT ;  /* 0xffff0000abab7812 */ /* 0x000fe200078ec0ff */
[----:B------:R-:W-:Y:S01]  /*4a20*/  FMUL.FTZ R87, R47, R84 ;  /* 0x000000542f577220 */ /* 0x000fe20000410000 */
[----:B------:R-:W-:Y:S01]  /*4a30*/  LOP3.LUT R169, R169, 0xffff0000, RZ, 0xc0, !PT ;  /* 0xffff0000a9a97812 */ /* 0x000fe200078ec0ff */
[----:B------:R-:W-:Y:S01]  /*4a40*/  FFMA.FTZ R89, R78, R83, -R89 ;  /* 0x000000534e597223 */ /* 0x000fe20000010859 */
[-C--:B------:R-:W-:Y:S01]  /*4a50*/  FMUL.FTZ R47, R47, R82.reuse ;  /* 0x000000522f2f7220 */ /* 0x080fe20000410000 */
[----:B------:R-:W-:Y:S01]  /*4a60*/  LOP3.LUT R44, R44, 0xffff0000, RZ, 0xc0, !PT ;  /* 0xffff00002c2c7812 */ /* 0x000fe200078ec0ff */
[----:B------:R-:W-:Y:S01]  /*4a70*/  FFMA.FTZ R87, R46, R82, -R87 ;  /* 0x000000522e577223 */ /* 0x000fe20000010857 */
[----:B------:R-:W-:Y:S01]  /*4a80*/  FFMA.FTZ R78, R78, R85, R79 ;  /* 0x000000554e4e7223 */ /* 0x000fe2000001004f */
[----:B------:R-:W-:-:S02]  /*4a90*/  IMAD.U32 R170, R170, 0x10000, RZ ;  /* 0x00010000aaaa7824 */ /* 0x000fc400078e00ff */
[C---:B------:R-:W-:Y:S01]  /*4aa0*/  FMUL.FTZ R79, R81.reuse, R171 ;  /* 0x000000ab514f7220 */ /* 0x040fe20000410000 */
[----:B------:R-:W-:Y:S02]  /*4ab0*/  IMAD.U32 R168, R168, 0x10000, RZ ;  /* 0x00010000a8a87824 */ /* 0x000fe400078e00ff */
[-C--:B------:R-:W-:Y:S01]  /*4ac0*/  FMUL.FTZ R82, R81, R169.reuse ;  /* 0x000000a951527220 */ /* 0x080fe20000410000 */
[----:B------:R-:W-:Y:S01]  /*4ad0*/  FFMA.FTZ R84, R46, R84, R47 ;  /* 0x000000542e547223 */ /* 0x000fe2000001002f */
        /* <DEDUP_REMOVED lines=10> */
[----:B------:R-:W-:Y:S01]  /*4b80*/  F2FP.BF16.F32.PACK_AB R45, R84, R87 ;  /* 0x00000057542d723e */ /* 0x000fe200000010ff */
[----:B------:R-:W-:-:S07]  /*4b90*/  IMAD.MOV.U32 R47, RZ, RZ, R79 ;  /* 0x000000ffff2f7224 */ /* 0x000fce00078e004f */
.L_x_490:
[----:B------:R-:W-:Y:S05]  /*4ba0*/  BSYNC B2 ;  /* 0x0000000000027941 */ /* 0x000fea0003800000 */
.L_x_489:
[----:B--2---:R1:W-:Y:S02]  /*4bb0*/  STG.E.128 desc[UR36][R56.64+0x140], R44 ;  /* 0x0001402c38007986 */ /* 0x0043e4000c101d24 */
.L_x_468:
[----:B------:R-:W-:Y:S05]  /*4bc0*/  BSYNC B1 ;  /* 0x0000000000017941 */ /* 0x000fea0003800000 */
.L_x_467:
[----:B------:R-:W-:Y:S05]  /*4bd0*/  @P4 BRA `(.L_x_491) ;  /* 0x0000005400a04947 */ /* 0x000fea0003800000 */
[----:B------:R-:W-:Y:S01]  /*4be0*/  ISETP.NE.AND P0, PT, R14, RZ, PT ;  /* 0x000000ff0e00720c */ /* 0x000fe20003f05270 */
[----:B------:R-:W-:-:S12]  /*4bf0*/  BSSY B1, `(.L_x_492) ;  /* 0x0000036000017945 */ /* 0x000fd80003800000 */
[----:B------:R-:W-:Y:S05]  /*4c00*/  @!P0 BRA `(.L_x_493) ;  /* 0x0000000000d08947 */ /* 0x000fea0003800000 */
[----:B-1234-:R1:W2:Y:S01]  /*4c10*/  LDS.128 R44, [R55+0x2000] ;  /* 0x00200000372c7984 */ /* 0x01e2a20000000c00 */
[----:B------:R-:W-:Y:S01]  /*4c20*/  ISETP.GE.AND P0, PT, R16, R122, PT ;  /* 0x0000007a1000720c */ /* 0x000fe20003f06270 */
[----:B------:R-:W-:-:S12]  /*4c30*/  BSSY B2, `(.L_x_494) ;  /* 0x0000030000027945 */ /* 0x000fd80003800000 */
[----:B-1----:R-:W-:Y:S05]  /*4c40*/  @P0 BRA `(.L_x_495) ;  /* 0x0000000000b80947 */ /* 0x002fea0003800000 */
[--C-:B------:R-:W-:Y:S01]  /*4c50*/  SHF.R.U64 R79, R76, 0x10, R77.reuse ;  /* 0x000000104c4f7819 */ /* 0x100fe2000000124d */
[----:B--2---:R-:W-:Y:S01]  /*4c60*/  IMAD.U32 R56, R46, 0x10000, RZ ;  /* 0x000100002e387824 */ /* 0x004fe200078e00ff */
[----:B------:R-:W-:Y:S02]  /*4c70*/  SHF.R.U32.HI R76, RZ, 0x10, R77 ;  /* 0x00000010ff4c7819 */ /* 0x000fe4000001164d */
[--C-:B------:R-:W-:Y:S02]  /*4c80*/  SHF.R.U32.HI R78, RZ, 0x10, R75.reuse ;  /* 0x00000010ff4e7819 */ /* 0x100fe4000001164b */
[----:B------:R-:W-:Y:S02]  /*4c90*/  PRMT R167, R167, 0x5410, R76 ;  /* 0x00005410a7a77816 */ /* 0x000fe4000000004c */
[----:B------:R-:W-:Y:S01]  /*4ca0*/  SHF.R.U64 R81, R74, 0x10, R75 ;  /* 0x000000104a517819 */ /* 0x000fe2000000124b */
[----:B------:R-:W-:Y:S01]  /*4cb0*/  IMAD.U32 R74, R47, 0x10000, RZ ;  /* 0x000100002f4a7824 */ /* 0x000fe200078e00ff */
[----:B------:R-:W-:-:S02]  /*4cc0*/  PRMT R165, R165, 0x5410, R78 ;  /* 0x00005410a5a57816 */ /* 0x000fc4000000004e */
[----:B------:R-:W-:Y:S01]  /*4cd0*/  PRMT R166, R166, 0x5410, R79 ;  /* 0x00005410a6a67816 */ /* 0x000fe2000000004f */
[----:B------:R-:W-:Y:S01]  /*4ce0*/  IMAD.U32 R79, R167, 0x10000, RZ ;  /* 0x00010000a74f7824 */ /* 0x000fe200078e00ff */
[----:B------:R-:W-:Y:S01]  /*4cf0*/  LOP3.LUT R57, R46, 0xffff0000, RZ, 0xc0, !PT ;  /* 0xffff00002e397812 */ /* 0x000fe200078ec0ff */
[----:B------:R-:W-:Y:S01]  /*4d00*/  IMAD.U32 R77, R165, 0x10000, RZ ;  /* 0x00010000a54d7824 */ /* 0x000fe200078e00ff */
[----:B------:R-:W-:Y:S01]  /*4d10*/  LOP3.LUT R75, R47, 0xffff0000, RZ, 0xc0, !PT ;  /* 0xffff00002f4b7812 */ /* 0x000fe200078ec0ff */
[----:B------:R-:W-:Y:S01]  /*4d20*/  IMAD.U32 R46, R45, 0x10000, RZ ;  /* 0x000100002d2e7824 */ /* 0x000fe200078e00ff */
[----:B------:R-:W-:Y:S01]  /*4d30*/  PRMT R164, R164, 0x5410, R81 ;  /* 0x00005410a4a47816 */ /* 0x000fe20000000051 */
[----:B------:R-:W-:Y:S01]  /*4d40*/  FMUL.FTZ R83, R57, R79 ;  /* 0x0000004f39537220 */ /* 0x000fe20000410000 */
[----:B------:R-:W-:Y:S01]  /*4d50*/  LOP3.LUT R47, R45, 0xffff0000, RZ, 0xc0, !PT ;  /* 0xffff00002d2f7812 */ /* 0x000fe200078ec0ff */
[-C--:B------:R-:W-:Y:S01]  /*4d60*/  FMUL.FTZ R57, R57, R77.reuse ;  /* 0x0000004d39397220 */ /* 0x080fe20000410000 */
[----:B------:R-:W-:Y:S01]  /*4d70*/  LOP3.LUT R78, R166, 0xffff0000, RZ, 0xc0, !PT ;  /* 0xffff0000a64e7812 */ /* 0x000fe200078ec0ff */
[----:B------:R-:W-:Y:S01]  /*4d80*/  IMAD.U32 R45, R44, 0x10000, RZ ;  /* 0x000100002c2d7824 */ /* 0x000fe200078e00ff */
[----:B------:R-:W-:Y:S01]  /*4d90*/  LOP3.LUT R76, R164, 0xffff0000, RZ, 0xc0, !PT ;  /* 0xffff0000a44c7812 */ /* 0x000fe200078ec0ff */
[----:B------:R-:W-:Y:S01]  /*4da0*/  FFMA.FTZ R83, R56, R77, -R83 ;  /* 0x0000004d38537223 */ /* 0x000fe20000010853 */
[----:B------:R-:W-:Y:S01]  /*4db0*/  LOP3.LUT R167, R167, 0xffff0000, RZ, 0xc0, !PT ;  /* 0xffff0000a7a77812 */ /* 0x000fe200078ec0ff */
[----:B------:R-:W-:Y:S01]  /*4dc0*/  FMUL.FTZ R81, R47, R78 ;  /* 0x0000004e2f517220 */ /* 0x000fe20000410000 */
[----:B------:R-:W-:Y:S01]  /*4dd0*/  LOP3.LUT R165, R165, 0xffff0000, RZ, 0xc0, !PT ;  /* 0xffff0000a5a57812 */ /* 0x000fe200078ec0ff */
        /* <DEDUP_REMOVED lines=21> */
.L_x_495:
[----:B------:R-:W-:Y:S05]  /*4f30*/  BSYNC B2 ;  /* 0x0000000000027941 */ /* 0x000fea0003800000 */
.L_x_494:
[----:B--2---:R1:W-:Y:S02]  /*4f40*/  STG.E.128 desc[UR36][R52.64], R44 ;  /* 0x0000002c34007986 */ /* 0x0043e4000c101d24 */
.L_x_493:
[----:B------:R-:W-:Y:S05]  /*4f50*/  BSYNC B1 ;  /* 0x0000000000017941 */ /* 0x000fea0003800000 */
.L_x_492:
        /* <DEDUP_REMOVED lines=54> */
.L_x_499:
[----:B------:R-:W-:Y:S05]  /*52c0*/  BSYNC B2 ;  /* 0x0000000000027941 */ /* 0x000fea0003800000 */
.L_x_498:
[----:B--2---:R1:W-:Y:S02]  /*52d0*/  STG.E.128 desc[UR36][R52.64+0x40], R44 ;  /* 0x0000402c34007986 */ /* 0x0043e4000c101d24 */
.L_x_497:
[----:B------:R-:W-:Y:S05]  /*52e0*/  BSYNC B1 ;  /* 0x0000000000017941 */ /* 0x000fea0003800000 */
.L_x_496:
        /* <DEDUP_REMOVED lines=54> */
.L_x_503:
[----:B------:R-:W-:Y:S05]  /*5650*/  BSYNC B2 ;  /* 0x0000000000027941 */ /* 0x000fea0003800000 */
.L_x_502:
[----:B--2---:R1:W-:Y:S02]  /*5660*/  STG.E.128 desc[UR36][R52.64+0x80], R44 ;  /* 0x0000802c34007986 */ /* 0x0043e4000c101d24 */
.L_x_501:
[----:B------:R-:W-:Y:S05]  /*5670*/  BSYNC B1 ;  /* 0x0000000000017941 */ /* 0x000fea0003800000 */
.L_x_500:
        /* <DEDUP_REMOVED lines=8> */
[----:B------:R-:W-:Y:S01]  /*5700*/  SHF.R.U64 R66, R64, 0x10, R65 ;  /* 0x0000001040427819 */ /* 0x000fe20000001241 */
[----:B--2---:R-:W-:Y:S01]  /*5710*/  IMAD.U32 R56, R46, 0x10000, RZ ;  /* 0x000100002e387824 */ /* 0x004fe200078e00ff */
[----:B------:R-:W-:Y:S01]  /*5720*/  SHF.R.U64 R68, R62, 0x10, R63 ;  /* 0x000000103e447819 */ /* 0x000fe2000000123f */
[----:B------:R-:W-:Y:S01]  /*5730*/  IMAD.U32 R62, R47, 0x10000, RZ ;  /* 0x000100002f3e7824 */ /* 0x000fe200078e00ff */
[----:B------:R-:W-:Y:S02]  /*5740*/  SHF.R.U32.HI R64, RZ, 0x10, R65 ;  /* 0x00000010ff407819 */ /* 0x000fe40000011641 */
[----:B------:R-:W-:Y:S02]  /*5750*/  SHF.R.U32.HI R67, RZ, 0x10, R63 ;  /* 0x00000010ff437819 */ /* 0x000fe4000001163f */
[----:B------:R-:W-:Y:S02]  /*5760*/  PRMT R151, R151, 0x5410, R66 ;  /* 0x0000541097977816 */ /* 0x000fe40000000042 */
[----:B------:R-:W-:-:S02]  /*5770*/  PRMT R143, R143, 0x5410, R68 ;  /* 0x000054108f8f7816 */ /* 0x000fc40000000044 */
[----:B------:R-:W-:Y:S02]  /*5780*/  PRMT R153, R153, 0x5410, R64 ;  /* 0x0000541099997816 */ /* 0x000fe40000000040 */
[----:B------:R-:W-:Y:S02]  /*5790*/  LOP3.LUT R63, R47, 0xffff0000, RZ, 0xc0, !PT ;  /* 0xffff00002f3f7812 */ /* 0x000fe400078ec0ff */
[----:B------:R-:W-:Y:S01]  /*57a0*/  PRMT R142, R142, 0x5410, R67 ;  /* 0x000054108e8e7816 */ /* 0x000fe20000000043 */
[----:B------:R-:W-:Y:S01]  /*57b0*/  IMAD.U32 R67, R153, 0x10000, RZ ;  /* 0x0001000099437824 */ /* 0x000fe200078e00ff */
[----:B------:R-:W-:Y:S02]  /*57c0*/  LOP3.LUT R47, R45, 0xffff0000, RZ, 0xc0, !PT ;  /* 0xffff00002d2f7812 */ /* 0x000fe400078ec0ff */
[----:B------:R-:W-:Y:S01]  /*57d0*/  LOP3.LUT R66, R151, 0xffff0000, RZ, 0xc0, !PT ;  /* 0xffff000097427812 */ /* 0x000fe200078ec0ff */
[----:B------:R-:W-:Y:S01]  /*57e0*/  IMAD.U32 R65, R142, 0x10000, RZ ;  /* 0x000100008e417824 */ /* 0x000fe200078e00ff */
[----:B------:R-:W-:Y:S01]  /*57f0*/  LOP3.LUT R64, R143, 0xffff0000, RZ, 0xc0, !PT ;  /* 0xffff00008f407812 */ /* 0x000fe200078ec0ff */
[----:B------:R-:W-:Y:S01]  /*5800*/  IMAD.U32 R151, R151, 0x10000, RZ ;  /* 0x0001000097977824 */ /* 0x000fe200078e00ff */
[----:B------:R-:W-:Y:S01]  /*5810*/  LOP3.LUT R57, R46, 0xffff0000, RZ, 0xc0, !PT ;  /* 0xffff00002e397812 */ /* 0x000fe200078ec0ff */
[----:B------:R-:W-:-:S02]  /*5820*/  IMAD.U32 R46, R45, 0x10000, RZ ;  /* 0x000100002d2e7824 */ /* 0x000fc400078e00ff */
[C---:B------:R-:W-:Y:S01]  /*5830*/  FMUL.FTZ R69, R47.reuse, R66 ;  /* 0x000000422f457220 */ /* 0x040fe20000410000 */
[C---:B------:R-:W-:Y:S02]  /*5840*/  IMAD.U32 R45, R44.reuse, 0x10000, RZ ;  /* 0x000100002c2d7824 */ /* 0x040fe400078e00ff */
[-C--:B------:R-:W-:Y:S01]  /*5850*/  FMUL.FTZ R47, R47, R64.reuse ;  /* 0x000000402f2f7220 */ /* 0x080fe20000410000 */
[----:B------:R-:W-:Y:S01]  /*5860*/  LOP3.LUT R44, R44, 0xffff0000, RZ, 0xc0, !PT ;  /* 0xffff00002c2c7812 */ /* 0x000fe200078ec0ff */
[C---:B------:R-:W-:Y:S01]  /*5870*/  FMUL.FTZ R71, R57.reuse, R67 ;  /* 0x0000004339477220 */ /* 0x040fe20000410000 */
[-C--:B------:R-:W-:Y:S01]  /*5880*/  FMUL.FTZ R57, R57, R65.reuse ;  /* 0x0000004139397220 */ /* 0x080fe20000410000 */
[----:B------:R-:W-:Y:S01]  /*5890*/  LOP3.LUT R153, R153, 0xffff0000, RZ, 0xc0, !PT ;  /* 0xffff000099997812 */ /* 0x000fe200078ec0ff */
[----:B------:R-:W-:Y:S01]  /*58a0*/  IMAD.U32 R143, R143, 0x10000, RZ ;  /* 0x000100008f8f7824 */ /* 0x000fe200078e00ff */
[----:B------:R-:W-:Y:S01]  /*58b0*/  LOP3.LUT R142, R142, 0xffff0000, RZ, 0xc0, !PT ;  /* 0xffff00008e8e7812 */ /* 0x000fe200078ec0ff */
[C---:B------:R-:W-:Y:S01]  /*58c0*/  FFMA.FTZ R69, R46.reuse, R64, -R69 ;  /* 0x000000402e457223 */ /* 0x040fe20000010845 */
[----:B------:R-:W-:Y:S01]  /*58d0*/  FFMA.FTZ R66, R46, R66, R47 ;  /* 0x000000422e427223 */ /* 0x000fe2000001002f */
[----:B------:R-:W-:Y:S01]  /*58e0*/  FFMA.FTZ R71, R56, R65, -R71 ;  /* 0x0000004138477223 */ /* 0x000fe20000010847 */
[----:B------:R-:W-:Y:S01]  /*58f0*/  FMUL.FTZ R46, R44, R151 ;  /* 0x000000972c2e7220 */ /* 0x000fe20000410000 */
[----:B------:R-:W-:Y:S01]  /*5900*/  FFMA.FTZ R56, R56, R67, R57 ;  /* 0x0000004338387223 */ /* 0x000fe20000010039 */
[----:B------:R-:W-:Y:S01]  /*5910*/  FMUL.FTZ R44, R44, R143 ;  /* 0x0000008f2c2c7220 */ /* 0x000fe20000410000 */
        /* <DEDUP_REMOVED lines=12> */
.L_x_507:
[----:B------:R-:W-:Y:S05]  /*59e0*/  BSYNC B2 ;  /* 0x0000000000027941 */ /* 0x000fea0003800000 */
.L_x_506:
[----:B--2---:R1:W-:Y:S02]  /*59f0*/  STG.E.128 desc[UR36][R52.64+0xc0], R44 ;  /* 0x0000c02c34007986 */ /* 0x0043e4000c101d24 */
.L_x_505:
[----:B------:R-:W-:Y:S05]  /*5a00*/  BSYNC B1 ;  /* 0x0000000000017941 */ /* 0x000fea0003800000 */
.L_x_504:
        /* <DEDUP_REMOVED lines=10> */
[----:B------:R-:W-:Y:S01]  /*5ab0*/  SHF.R.U32.HI R63, RZ, 0x10, R59 ;  /* 0x00000010ff3f7819 */ /* 0x000fe2000001163b */
[----:B------:R-:W-:Y:S01]  /*5ac0*/  IMAD.U32 R57, R47, 0x10000, RZ ;  /* 0x000100002f397824 */ /* 0x000fe200078e00ff */
[--C-:B------:R-:W-:Y:S02]  /*5ad0*/  SHF.R.U64 R59, R60, 0x10, R61.reuse ;  /* 0x000000103c3b7819 */ /* 0x100fe4000000123d */
[----:B------:R-:W-:Y:S02]  /*5ae0*/  SHF.R.U32.HI R60, RZ, 0x10, R61 ;  /* 0x00000010ff3c7819 */ /* 0x000fe4000001163d */
[----:B------:R-:W-:Y:S02]  /*5af0*/  PRMT R136, R136, 0x5410, R63 ;  /* 0x0000541088887816 */ /* 0x000fe4000000003f */
[----:B------:R-:W-:-:S02]  /*5b00*/  PRMT R141, R141, 0x5410, R60 ;  /* 0x000054108d8d7816 */ /* 0x000fc4000000003c */
[----:B------:R-:W-:Y:S01]  /*5b10*/  LOP3.LUT R56, R46, 0xffff0000, RZ, 0xc0, !PT ;  /* 0xffff00002e387812 */ /* 0x000fe200078ec0ff */
[----:B------:R-:W-:Y:S01]  /*5b20*/  IMAD.U32 R60, R136, 0x10000, RZ ;  /* 0x00010000883c7824 */ /* 0x000fe200078e00ff */
[----:B------:R-:W-:Y:S01]  /*5b30*/  PRMT R137, R137, 0x5410, R62 ;  /* 0x0000541089897816 */ /* 0x000fe2000000003e */
[----:B------:R-:W-:Y:S01]  /*5b40*/  IMAD.U32 R62, R141, 0x10000, RZ ;  /* 0x000100008d3e7824 */ /* 0x000fe200078e00ff */
[----:B------:R-:W-:Y:S01]  /*5b50*/  PRMT R140, R140, 0x5410, R59 ;  /* 0x000054108c8c7816 */ /* 0x000fe2000000003b */
[----:B------:R-:W-:Y:S01]  /*5b60*/  IMAD.U32 R46, R45, 0x10000, RZ ;  /* 0x000100002d2e7824 */ /* 0x000fe200078e00ff */
[----:B------:R-:W-:Y:S01]  /*5b70*/  LOP3.LUT R58, R47, 0xffff0000, RZ, 0xc0, !PT ;  /* 0xffff00002f3a7812 */ /* 0x000fe200078ec0ff */
[C---:B------:R-:W-:Y:S01]  /*5b80*/  FMUL.FTZ R66, R56.reuse, R62 ;  /* 0x0000003e38427220 */ /* 0x040fe20000410000 */
[----:B------:R-:W-:Y:S01]  /*5b90*/  LOP3.LUT R47, R45, 0xffff0000, RZ, 0xc0, !PT ;  /* 0xffff00002d2f7812 */ /* 0x000fe200078ec0ff */
[-C--:B------:R-:W-:Y:S01]  /*5ba0*/  FMUL.FTZ R56, R56, R60.reuse ;  /* 0x0000003c38387220 */ /* 0x080fe20000410000 */
[----:B------:R-:W-:Y:S01]  /*5bb0*/  LOP3.LUT R61, R140, 0xffff0000, RZ, 0xc0, !PT ;  /* 0xffff00008c3d7812 */ /* 0x000fe200078ec0ff */
[----:B------:R-:W-:Y:S01]  /*5bc0*/  FFMA.FTZ R66, R55, R60, -R66 ;  /* 0x0000003c37427223 */ /* 0x000fe20000010842 */
[----:B------:R-:W-:Y:S01]  /*5bd0*/  LOP3.LUT R59, R137, 0xffff0000, RZ, 0xc0, !PT ;  /* 0xffff0000893b7812 */ /* 0x000fe200078ec0ff */
[----:B------:R-:W-:Y:S01]  /*5be0*/  IMAD.U32 R45, R44, 0x10000, RZ ;  /* 0x000100002c2d7824 */ /* 0x000fe200078e00ff */
[----:B------:R-:W-:Y:S01]  /*5bf0*/  LOP3.LUT R141, R141, 0xffff0000, RZ, 0xc0, !PT ;  /* 0xffff00008d8d7812 */ /* 0x000fe200078ec0ff */
[----:B------:R-:W-:Y:S01]  /*5c00*/  FFMA.FTZ R55, R55, R62, R56 ;  /* 0x0000003e37377223 */ /* 0x000fe20000010038 */
[----:B------:R-:W-:Y:S01]  /*5c10*/  LOP3.LUT R136, R136, 0xffff0000, RZ, 0xc0, !PT ;  /* 0xffff000088887812 */ /* 0x000fe200078ec0ff */
[C---:B------:R-:W-:Y:S01]  /*5c20*/  FMUL.FTZ R63, R47.reuse, R61 ;  /* 0x0000003d2f3f7220 */ /* 0x040fe20000410000 */
[----:B------:R-:W-:Y:S01]  /*5c30*/  FMUL.FTZ R64, R47, R59 ;  /* 0x0000003b2f407220 */ /* 0x000fe20000410000 */
[----:B------:R-:W-:Y:S01]  /*5c40*/  LOP3.LUT R44, R44, 0xffff0000, RZ, 0xc0, !PT ;  /* 0xffff00002c2c7812 */ /* 0x000fe200078ec0ff */
[----:B------:R-:W-:Y:S01]  /*5c50*/  FMUL.FTZ R56, R58, R141 ;  /* 0x0000008d3a387220 */ /* 0x000fe20000410000 */
[----:B------:R-:W-:-:S02]  /*5c60*/  IMAD.U32 R140, R140, 0x10000, RZ ;  /* 0x000100008c8c7824 */ /* 0x000fc400078e00ff */
[-C--:B------:R-:W-:Y:S01]  /*5c70*/  FMUL.FTZ R58, R58, R136.reuse ;  /* 0x000000883a3a7220 */ /* 0x080fe20000410000 */
[----:B------:R-:W-:Y:S02]  /*5c80*/  IMAD.U32 R137, R137, 0x10000, RZ ;  /* 0x0001000089897824 */ /* 0x000fe400078e00ff */
[C---:B------:R-:W-:Y:S01]  /*5c90*/  FFMA.FTZ R63, R46.reuse, R59, -R63 ;  /* 0x0000003b2e3f7223 */ /* 0x040fe2000001083f */
[----:B------:R-:W-:Y:S01]  /*5ca0*/  FFMA.FTZ R64, R46, R61, R64 ;  /* 0x0000003d2e407223 */ /* 0x000fe20000010040 */
[C---:B------:R-:W-:Y:S01]  /*5cb0*/  FFMA.FTZ R56, R57.reuse, R136, -R56 ;  /* 0x0000008839387223 */ /* 0x040fe20000010838 */
[C---:B------:R-:W-:Y:S01]  /*5cc0*/  FMUL.FTZ R46, R44.reuse, R140 ;  /* 0x0000008c2c2e7220 */ /* 0x040fe20000410000 */
[----:B------:R-:W-:Y:S01]  /*5cd0*/  FMUL.FTZ R47, R44, R137 ;  /* 0x000000892c2f7220 */ /* 0x000fe20000410000 */
[----:B------:R-:W-:Y:S01]  /*5ce0*/  FFMA.FTZ R57, R57, R141, R58 ;  /* 0x0000008d39397223 */ /* 0x000fe2000001003a */
[----:B------:R-:W-:Y:S01]  /*5cf0*/  F2FP.BF16.F32.PACK_AB R55, R55, R66 ;  /* 0x000000423737723e */ /* 0x000fe200000010ff */
[C---:B------:R-:W-:Y:S01]  /*5d00*/  FFMA.FTZ R46, R45.reuse, R137, -R46 ;  /* 0x000000892d2e7223 */ /* 0x040fe2000001082e */
[----:B------:R-:W-:Y:S01]  /*5d10*/  FFMA.FTZ R47, R45, R140, R47 ;  /* 0x0000008c2d2f7223 */ /* 0x000fe2000001002f */
[----:B------:R-:W-:-:S02]  /*5d20*/  F2FP.BF16.F32.PACK_AB R45, R64, R63 ;  /* 0x0000003f402d723e */ /* 0x000fc400000010ff */
[----:B------:R-:W-:Y:S02]  /*5d30*/  F2FP.BF16.F32.PACK_AB R56, R57, R56 ;  /* 0x000000383938723e */ /* 0x000fe400000010ff */
[----:B------:R-:W-:Y:S01]  /*5d40*/  F2FP.BF16.F32.PACK_AB R44, R47, R46 ;  /* 0x0000002e2f2c723e */ /* 0x000fe200000010ff */
[----:B------:R-:W-:Y:S02]  /*5d50*/  IMAD.MOV.U32 R46, RZ, RZ, R55 ;  /* 0x000000ffff2e7224 */ /* 0x000fe400078e0037 */
[----:B------:R-:W-:-:S07]  /*5d60*/  IMAD.MOV.U32 R47, RZ, RZ, R56 ;  /* 0x000000ffff2f7224 */ /* 0x000fce00078e0038 */
.L_x_511:
[----:B------:R-:W-:Y:S05]  /*5d70*/  BSYNC B2 ;  /* 0x0000000000027941 */ /* 0x000fea0003800000 */
.L_x_510:
[----:B--2---:R1:W-:Y:S02]  /*5d80*/  STG.E.128 desc[UR36][R52.64+0x100], R44 ;  /* 0x0001002c34007986 */ /* 0x0043e4000c101d24 */
.L_x_509:
[----:B------:R-:W-:Y:S05]  /*5d90*/  BSYNC B1 ;  /* 0x0000000000017941 */ /* 0x000fea0003800000 */
.L_x_508:
        /* <DEDUP_REMOVED lines=30> */
[C---:B------:R-:W-:Y:S01]  /*5f80*/  FMUL.FTZ R59, R47.reuse, R56 ;  /* 0x000000382f3b7220 */ /* 0x040fe20000410000 */
[----:B------:R-:W-:Y:S01]  /*5f90*/  LOP3.LUT R92, R92, 0xffff0000, RZ, 0xc0, !PT ;  /* 0xffff00005c5c7812 */ /* 0x000fe200078ec0ff */
[-C--:B------:R-:W-:Y:S01]  /*5fa0*/  FMUL.FTZ R47, R47, R54.reuse ;  /* 0x000000362f2f7220 */ /* 0x080fe20000410000 */
[----:B------:R-:W-:Y:S01]  /*5fb0*/  LOP3.LUT R44, R44, 0xffff0000, RZ, 0xc0, !PT ;  /* 0xffff00002c2c7812 */ /* 0x000fe200078ec0ff */
[----:B------:R-:W-:Y:S01]  /*5fc0*/  FFMA.FTZ R59, R46, R54, -R59 ;  /* 0x000000362e3b7223 */ /* 0x000fe2000001083b */
[----:B------:R-:W-:Y:S01]  /*5fd0*/  FFMA.FTZ R48, R48, R57, R49 ;  /* 0x0000003930307223 */ /* 0x000fe20000010031 */
[----:B------:R-:W-:-:S02]  /*5fe0*/  IMAD.U32 R94, R94, 0x10000, RZ ;  /* 0x000100005e5e7824 */ /* 0x000fc400078e00ff */
[----:B------:R-:W-:Y:S01]  /*5ff0*/  FMUL.FTZ R49, R51, R95 ;  /* 0x0000005f33317220 */ /* 0x000fe20000410000 */
[----:B------:R-:W-:Y:S02]  /*6000*/  IMAD.U32 R93, R93, 0x10000, RZ ;  /* 0x000100005d5d7824 */ /* 0x000fe400078e00ff */
[----:B------:R-:W-:Y:S01]  /*6010*/  FMUL.FTZ R54, R51, R92 ;  /* 0x0000005c33367220 */ /* 0x000fe20000410000 */
[----:B------:R-:W-:Y:S01]  /*6020*/  FFMA.FTZ R56, R46, R56, R47 ;  /* 0x000000382e387223 */ /* 0x000fe2000001002f */
        /* <DEDUP_REMOVED lines=12> */
.L_x_513:
[----:B------:R-:W-:Y:S05]  /*60f0*/  BSYNC B1 ;  /* 0x0000000000017941 */ /* 0x000fea0003800000 */
.L_x_512:
[----:B--2---:R1:W-:Y:S01]  /*6100*/  STG.E.128 desc[UR36][R52.64+0x140], R44 ;  /* 0x0001402c34007986 */ /* 0x0043e2000c101d24 */
[----:B------:R-:W-:Y:S05]  /*6110*/  BRA `(.L_x_491) ;  /* 0x0000004000507947 */ /* 0x000fea0003800000 */
.L_x_459:
        /* <DEDUP_REMOVED lines=18> */
[----:B------:R-:W-:Y:S02]  /*6240*/  IADD3 R44, P1, R110, R92, RZ ;  /* 0x0000005c6e2c7210 */ /* 0x000fe40007f3e0ff */
[----:B------:R-:W-:Y:S02]  /*6250*/  CS2R R54, SRZ ;  /* 0x0000000000367805 */ /* 0x000fe4000001ff00 */
[----:B------:R-:W-:Y:S01]  /*6260*/  CS2R R52, SRZ ;  /* 0x0000000000347805 */ /* 0x000fe2000001ff00 */
[----:B------:R-:W-:Y:S01]  /*6270*/  IMAD.X R46, R0, 0x1, R31, P0 ;  /* 0x00000001002e7824 */ /* 0x000fe200000e061f */
[----:B------:R-:W-:Y:S02]  /*6280*/  LEA R68, P0, R45, UR4, 0x1 ;  /* 0x000000042d447c11 */ /* 0x000fe4000f8008ff */
[----:B------:R-:W-:-:S02]  /*6290*/  CS2R R66, SRZ ;  /* 0x0000000000427805 */ /* 0x000fc4000001ff00 */
[----:B------:R-:W-:Y:S02]  /*62a0*/  CS2R R64, SRZ ;  /* 0x0000000000407805 */ /* 0x000fe4000001ff00 */
[----:B------:R-:W-:Y:S01]  /*62b0*/  LEA.HI.X R69, R45, UR5, R46, 0x1, P0 ;  /* 0x000000052d457c11 */ /* 0x000fe200080f0c2e */
[----:B------:R-:W-:Y:S01]  /*62c0*/  ULDC.64 UR4, c[0x0][0x3e0] ;  /* 0x0000f80000047ab9 */ /* 0x000fe20000000a00 */
[----:B------:R-:W-:Y:S01]  /*62d0*/  ISETP.GE.AND P0, PT, R22, R122, PT ;  /* 0x0000007a1600720c */ /* 0x000fe20003f06270 */
[----:B------:R-:W-:Y:S01]  /*62e0*/  IMAD.X R45, R3, 0x1, R33, P1 ;  /* 0x00000001032d7824 */ /* 0x000fe200008e0621 */
[----:B------:R-:W-:-:S04]  /*62f0*/  LEA R72, P1, R44, UR4, 0x1 ;  /* 0x000000042c487c11 */ /* 0x000fc8000f8208ff */
[----:B------:R-:W-:Y:S02]  /*6300*/  LEA.HI.X R73, R44, UR5, R45, 0x1, P1 ;  /* 0x000000052c497c11 */ /* 0x000fe400088f0c2d */
[----:B------:R-:W-:-:S05]  /*6310*/  ISETP.GE.AND P1, PT, R184, R122, PT ;  /* 0x0000007ab800720c */ /* 0x000fca0003f26270 */
[----:B------:R0:W5:Y:S04]  /*6320*/  @!P0 LDG.E.128 R52, desc[UR36][R68.64] ;  /* 0x0000002444348981 */ /* 0x000168000c1e1d00 */
[----:B------:R0:W5:Y:S01]  /*6330*/  @!P0 LDG.E.128 R64, desc[UR36][R72.64] ;  /* 0x0000002448408981 */ /* 0x000162000c1e1d00 */
[----:B------:R-:W-:Y:S02]  /*6340*/  ISETP.GE.AND P0, PT, R185, R122, PT ;  /* 0x0000007ab900720c */ /* 0x000fe40003f06270 */
        /* <DEDUP_REMOVED lines=8> */
[----:B------:R0:W5:Y:S04]  /*63d0*/  @!P1 LDG.E.128 R48, desc[UR36][R68.64+0x40] ;  /* 0x0000402444309981 */ /* 0x000168000c1e1d00 */
[----:B------:R0:W5:Y:S04]  /*63e0*/  @!P0 LDG.E.128 R44, desc[UR36][R68.64+0x80] ;  /* 0x00008024442c8981 */ /* 0x000168000c1e1d00 */
[----:B------:R0:W5:Y:S04]  /*63f0*/  @!P1 LDG.E.128 R60, desc[UR36][R72.64+0x40] ;  /* 0x00004024483c9981 */ /* 0x000168000c1e1d00 */
[----:B------:R0:W5:Y:S02]  /*6400*/  @!P0 LDG.E.128 R56, desc[UR36][R72.64+0x80] ;  /* 0x0000802448388981 */ /* 0x000164000c1e1d00 */
.L_x_515:
[----:B------:R-:W-:Y:S05]  /*6410*/  BSYNC B1 ;  /* 0x0000000000017941 */ /* 0x000fea0003800000 */
.L_x_514:
[----:B------:R-:W-:Y:S01]  /*6420*/  ISETP.GE.AND P0, PT, R204, R4, PT ;  /* 0x00000004cc00720c */ /* 0x000fe20003f06270 */
[----:B------:R-:W-:Y:S01]  /*6430*/  BSSY B1, `(.L_x_516) ;  /* 0x000002e000017945 */ /* 0x000fe20003800000 */
[----:B0-----:R-:W-:Y:S02]  /*6440*/  CS2R R68, SRZ ;  /* 0x0000000000447805 */ /* 0x001fe4000001ff00 */
        /* <DEDUP_REMOVED lines=17> */
[----:B------:R-:W-:Y:S02]  /*6560*/  IADD3.X R69, R31, R0, R38, P1, P5 ;  /* 0x000000001f457210 */ /* 0x000fe40000fea426 */
[----:B------:R-:W-:Y:S02]  /*6570*/  CS2R R76, SRZ ;  /* 0x00000000004c7805 */ /* 0x000fe4000001ff00 */
[----:B------:R-:W-:Y:S02]  /*6580*/  IADD3 R0, P1, P5, R110, R92, R39 ;  /* 0x0000005c6e007210 */ /* 0x000fe40007d3e027 */
[----:B------:R-:W-:-:S02]  /*6590*/  CS2R R90, SRZ ;  /* 0x00000000005a7805 */ /* 0x000fc4000001ff00 */
[----:B------:R-:W-:Y:S02]  /*65a0*/  CS2R R88, SRZ ;  /* 0x0000000000587805 */ /* 0x000fe4000001ff00 */
[----:B------:R-:W-:Y:S02]  /*65b0*/  IADD3.X R3, R33, R3, R41, P1, P5 ;  /* 0x0000000321037210 */ /* 0x000fe40000fea429 */
[----:B------:R-:W-:-:S04]  /*65c0*/  LEA R92, P1, R94, UR4, 0x1 ;  /* 0x000000045e5c7c11 */ /* 0x000fc8000f8208ff */
[----:B------:R-:W-:Y:S02]  /*65d0*/  LEA.HI.X R93, R94, UR5, R69, 0x1, P1 ;  /* 0x000000055e5d7c11 */ /* 0x000fe400088f0c45 */
[----:B------:R-:W-:-:S04]  /*65e0*/  LEA R94, P1, R0, UR6, 0x1 ;  /* 0x00000006005e7c11 */ /* 0x000fc8000f8208ff */
[----:B------:R-:W-:Y:S02]  /*65f0*/  LEA.HI.X R95, R0, UR7, R3, 0x1, P1 ;  /* 0x00000007005f7c11 */ /* 0x000fe400088f0c03 */
[----:B------:R-:W-:Y:S02]  /*6600*/  ISETP.GE.AND P1, PT, R22, R122, PT ;  /* 0x0000007a1600720c */ /* 0x000fe40003f26270 */
[----:B------:R-:W-:Y:S02]  /*6610*/  CS2R R74, SRZ ;  /* 0x00000000004a7805 */ /* 0x000fe4000001ff00 */
[----:B------:R-:W-:Y:S02]  /*6620*/  CS2R R72, SRZ ;  /* 0x0000000000487805 */ /* 0x000fe4000001ff00 */
[----:B------:R-:W-:Y:S02]  /*6630*/  CS2R R86, SRZ ;  /* 0x0000000000567805 */ /* 0x000fe4000001ff00 */
[----:B------:R-:W-:-:S05]  /*6640*/  CS2R R84, SRZ ;  /* 0x0000000000547805 */ /* 0x000fca000001ff00 */
[----:B------:R0:W5:Y:S04]  /*6650*/  @!P1 LDG.E.128 R76, desc[UR36][R92.64] ;  /* 0x000000245c4c9981 */ /* 0x000168000c1e1d00 */
[----:B------:R0:W5:Y:S01]  /*6660*/  @!P1 LDG.E.128 R88, desc[UR36][R94.64] ;  /* 0x000000245e589981 */ /* 0x000162000c1e1d00 */
[----:B------:R-:W-:Y:S02]  /*6670*/  ISETP.GE.AND P1, PT, R184, R122, PT ;  /* 0x0000007ab800720c */ /* 0x000fe40003f26270 */
[----:B------:R-:W-:Y:S02]  /*6680*/  CS2R R70, SRZ ;  /* 0x0000000000467805 */ /* 0x000fe4000001ff00 */
[----:B------:R-:W-:Y:S02]  /*6690*/  CS2R R68, SRZ ;  /* 0x0000000000447805 */ /* 0x000fe4000001ff00 */
[----:B------:R-:W-:-:S02]  /*66a0*/  CS2R R82, SRZ ;  /* 0x0000000000527805 */ /* 0x000fc4000001ff00 */
[----:B------:R-:W-:-:S05]  /*66b0*/  CS2R R80, SRZ ;  /* 0x0000000000507805 */ /* 0x000fca000001ff00 */
[----:B------:R0:W5:Y:S04]  /*66c0*/  @!P1 LDG.E.128 R72, desc[UR36][R92.64+0x40] ;  /* 0x000040245c489981 */ /* 0x000168000c1e1d00 */
[----:B------:R0:W5:Y:S01]  /*66d0*/  @!P1 LDG.E.128 R84, desc[UR36][R94.64+0x40] ;  /* 0x000040245e549981 */ /* 0x000162000c1e1d00 */
[----:B------:R-:W-:-:S13]  /*66e0*/  ISETP.GE.AND P1, PT, R185, R122, PT ;  /* 0x0000007ab900720c */ /* 0x000fda0003f26270 */
[----:B------:R0:W5:Y:S04]  /*66f0*/  @!P1 LDG.E.128 R68, desc[UR36][R92.64+0x80] ;  /* 0x000080245c449981 */ /* 0x000168000c1e1d00 */
[----:B------:R0:W5:Y:S02]  /*6700*/  @!P1 LDG.E.128 R80, desc[UR36][R94.64+0x80] ;  /* 0x000080245e509981 */ /* 0x000164000c1e1d00 */
.L_x_517:
[----:B------:R-:W-:Y:S05]  /*6710*/  BSYNC B1 ;  /* 0x0000000000017941 */ /* 0x000fea0003800000 */
.L_x_516:
[----:B------:R-:W-:Y:S01]  /*6720*/  IMAD.MOV.U32 R0, RZ, RZ, R44 ;  /* 0x000000ffff007224 */ /* 0x000fe200078e002c */
[----:B------:R-:W-:Y:S01]  /*6730*/  ISETP.NE.AND P1, PT, R188, 0x3, PT ;  /* 0x00000003bc00780c */ /* 0x000fe20003f25270 */
[----:B------:R-:W-:Y:S01]  /*6740*/  IMAD.MOV.U32 R3, RZ, RZ, R45 ;  /* 0x000000ffff037224 */ /* 0x000fe200078e002d */
[----:B------:R-:W-:Y:S01]  /*6750*/  PRMT R230, R97, 0x7610, R230 ;  /* 0x0000761061e67816 */ /* 0x000fe200000000e6 */
[----:B0-----:R-:W-:Y:S01]  /*6760*/  IMAD.MOV.U32 R92, RZ, RZ, R48 ;  /* 0x000000ffff5c7224 */ /* 0x001fe200078e0030 */
        /* <DEDUP_REMOVED lines=92> */
.L_x_518:
[----:B------:R-:W-:Y:S01]  /*6d30*/  IMAD R3, R18, 0x8, R2 ;  /* 0x0000000812037824 */ /* 0x000fe200078e0202 */
[----:B------:R-:W-:Y:S01]  /*6d40*/  SHF.L.U32 R0, R186, 0x1f, RZ ;  /* 0x0000001fba007819 */ /* 0x000fe200000006ff */
[----:B------:R-:W0:Y:S01]  /*6d50*/  LDC R151, c[0x0][0x2e4] ;  /* 0x0000b900ff977b82 */ /* 0x000e220000000800 */
[----:B------:R-:W-:Y:S02]  /*6d60*/  BSSY B1, `(.L_x_519) ;  /* 0x0000004000017945 */ /* 0x000fe40003800000 */
[----:B------:R-:W1:Y:S05]  /*6d70*/  SYNCS.PHASECHK.TRANS64.TRYWAIT P5, [R3+URZ+0x34890], R0 ;  /* 0x03489000030075a7 */ /* 0x000e6a00080a017f */
[----:B------:R-:W2:Y:S01]  /*6d80*/  LDC.64 R130, c[0x0][0x2f0] ;  /* 0x0000bc00ff827b82 */ /* 0x000ea20000000a00 */
[----:B-1----:R-:W-:Y:S05]  /*6d90*/  @!P5 BRA `(.L_x_520) ;  /* 0x0000017000d4d947 */ /* 0x002fea0003800000 */
.L_x_767:
[----:B------:R-:W-:Y:S05]  /*6da0*/  BSYNC B1 ;  /* 0x0000000000017941 */ /* 0x000fea0003800000 */
.L_x_519:
[----:B------:R-:W-:Y:S01]  /*6db0*/  BSSY B1, `(.L_x_521) ;  /* 0x000018f000017945 */ /* 0x000fe20003800000 */
[----:B0-----:R-:W-:Y:S02]  /*6dc0*/  IMAD.IADD R153, R151, 0x1, -R119 ;  /* 0x0000000197997824 */ /* 0x001fe400078e0a77 */
[----:B------:R-:W-:Y:S01]  /*6dd0*/  IMAD.MOV.U32 R133, RZ, RZ, R96 ;  /* 0x000000ffff857224 */ /* 0x000fe200078e0060 */
[----:B------:R-:W-:Y:S06]  /*6de0*/  @P4 BRA `(.L_x_522) ;  /* 0x00000018002c4947 */ /* 0x000fec0003800000 */
[----:B------:R-:W-:Y:S01]  /*6df0*/  ISETP.NE.AND P4, PT, R14, RZ, PT ;  /* 0x000000ff0e00720c */ /* 0x000fe20003f85270 */
[-C--:B--2---:R-:W-:Y:S01]  /*6e00*/  IMAD R92, R148, R130.reuse, RZ ;  /* 0x00000082945c7224 */ /* 0x084fe200078e02ff */
[----:B------:R-:W-:Y:S01]  /*6e10*/  BSSY B2, `(.L_x_523) ;  /* 0x0000083000027945 */ /* 0x000fe20003800000 */
[----:B------:R-:W-:-:S04]  /*6e20*/  IMAD.WIDE.U32 R136, R19, R130, R132 ;  /* 0x0000008213887225 */ /* 0x000fc800078e0084 */
[----:B------:R-:W-:-:S04]  /*6e30*/  IMAD R93, R19, R131, R92 ;  /* 0x00000083135d7224 */ /* 0x000fc800078e025c */
[----:B------:R-:W-:Y:S02]  /*6e40*/  IMAD.IADD R170, R93, 0x1, R137 ;  /* 0x000000015daa7824 */ /* 0x000fe400078e0289 */
[----:B------:R-:W-:Y:S05]  /*6e50*/  @!P4 BRA `(.L_x_524) ;  /* 0x0000000400f8c947 */ /* 0x000fea0003800000 */
[----:B------:R-:W-:Y:S01]  /*6e60*/  SEL R92, R119, R153, !P3 ;  /* 0x00000099775c7207 */ /* 0x000fe20005800000 */
[----:B------:R-:W-:Y:S01]  /*6e70*/  BSSY B3, `(.L_x_525) ;  /* 0x000007a000037945 */ /* 0x000fe20003800000 */
[----:B------:R-:W-:Y:S02]  /*6e80*/  IADD3 R96, P4, P5, R104, R136, R29 ;  /* 0x0000008868607210 */ /* 0x000fe40007d9e01d */
[----:B------:R-:W-:Y:S02]  /*6e90*/  SHF.R.S32.HI R93, RZ, 0x1f, R92 ;  /* 0x0000001fff5d7819 */ /* 0x000fe4000001145c */
[----:B------:R-:W-:Y:S02]  /*6ea0*/  IADD3.X R97, R101, R170, R13, P4, P5 ;  /* 0x000000aa65617210 */ /* 0x000fe400027ea40d */
[----:B------:R-:W-:-:S04]  /*6eb0*/  LEA.HI R93, R93, R92, RZ, 0x4 ;  /* 0x0000005c5d5d7211 */ /* 0x000fc800078f20ff */
[----:B------:R-:W-:-:S05]  /*6ec0*/  LEA.HI.SX32 R92, R93, R30, 0x1c ;  /* 0x0000001e5d5c7211 */ /* 0x000fca00078fe2ff */
[----:B------:R-:W-:-:S05]  /*6ed0*/  IMAD.SHL.U32 R93, R92, 0x8, RZ ;  /* 0x000000085c5d7824 */ /* 0x000fca00078e00ff */
[----:B------:R-:W-:-:S13]  /*6ee0*/  ISETP.GE.AND P4, PT, R93, R151, PT ;  /* 0x000000975d00720c */ /* 0x000fda0003f86270 */
[--C-:B------:R-:W-:Y:S02]  /*6ef0*/  @!P4 SHF.R.S32.HI R95, RZ, 0x1f, R93.reuse ;  /* 0x0000001fff5fc819 */ /* 0x100fe4000001145d */
[----:B------:R-:W-:-:S04]  /*6f00*/  @!P4 IADD3 R94, P5, P6, R104, R136, R93 ;  /* 0x00000088685ec210 */ /* 0x000fc80007ebe05d */
[----:B------:R-:W-:Y:S02]  /*6f10*/  @!P4 IADD3.X R95, R101, R170, R95, P5, P6 ;  /* 0x000000aa655fc210 */ /* 0x000fe40002fec45f */
[----:B------:R-:W-:-:S04]  /*6f20*/  LEA R140, P5, R96, R120, 0x1 ;  /* 0x00000078608c7211 */ /* 0x000fc800078a08ff */
[----:B------:R-:W-:Y:S02]  /*6f30*/  LEA.HI.X R141, R96, R121, R97, 0x1, P5 ;  /* 0x00000079608d7211 */ /* 0x000fe400028f0c61 */
[----:B------:R-:W-:-:S04]  /*6f40*/  @!P4 LEA R142, P5, R94, R120, 0x1 ;  /* 0x000000785e8ec211 */ /* 0x000fc800078a08ff */
[----:B------:R-:W-:Y:S02]  /*6f50*/  @!P4 LEA.HI.X R143, R94, R121, R95, 0x1, P5 ;  /* 0x000000795e8fc211 */ /* 0x000fe400028f0c5f */
[----:B------:R-:W-:Y:S02]  /*6f60*/  SHF.R.S32.HI R95, RZ, 0x1f, R92 ;  /* 0x0000001fff5f7819 */ /* 0x000fe4000001145c */
[----:B------:R-:W-:Y:S02]  /*6f70*/  LOP3.LUT R94, R189, 0x38, R93, 0xf8, !PT ;  /* 0x00000038bd5e7812 */ /* 0x000fe400078ef85d */
[----:B------:R-:W-:Y:S01]  /*6f80*/  LEA.HI R92, R95, R92, RZ, 0x3 ;  /* 0x0000005c5f5c7211 */ /* 0x000fe200078f18ff */
[----:B------:R-:W-:Y:S01]  /*6f90*/  IMAD R95, R18, 0x6000, R146 ;  /* 0x00006000125f7824 */ /* 0x000fe200078e0292 */
[----:B------:R-:W-:Y:S02]  /*6fa0*/  LOP3.LUT R94, R94, R191, RZ, 0x3c, !PT ;  /* 0x000000bf5e5e7212 */ /* 0x000fe400078e3cff */
[----:B------:R-:W-:Y:S01]  /*6fb0*/  ISETP.GE.AND P5, PT, R22, R122, PT ;  /* 0x0000007a1600720c */ /* 0x000fe20003fa6270 */
[----:B------:R-:W-:-:S05]  /*6fc0*/  IMAD.SHL.U32 R92, R92, 0x400, RZ ;  /* 0x000004005c5c7824 */ /* 0x000fca00078e00ff */
[----:B------:R-:W-:Y:S01]  /*6fd0*/  LOP3.LUT R93, R92, 0x7fffe000, RZ, 0xc0, !PT ;  /* 0x7fffe0005c5d7812 */ /* 0x000fe200078ec0ff */
[----:B------:R-:W-:-:S04]  /*6fe0*/  IMAD R92, R95, 0x2, R2 ;  /* 0x000000025f5c7824 */ /* 0x000fc800078e0202 */
[----:B------:R-:W-:-:S04]  /*6ff0*/  IMAD R93, R190, 0x200, R93 ;  /* 0x00000200be5d7824 */ /* 0x000fc800078e025d */
[----:B------:R-:W-:-:S04]  /*7000*/  IMAD.IADD R93, R93, 0x1, R94 ;  /* 0x000000015d5d7824 */ /* 0x000fc800078e025e */
[----:B------:R-:W-:-:S04]  /*7010*/  IMAD R93, R18, 0x6000, R93 ;  /* 0x00006000125d7824 */ /* 0x000fc800078e025d */
[----:B------:R-:W-:Y:S02]  /*7020*/  IMAD R96, R93, 0x2, R2 ;  /* 0x000000025d607824 */ /* 0x000fe400078e0202 */
[----:B------:R-:W0:Y:S04]  /*7030*/  LDS.128 R92, [R92+0x1c400] ;  /* 0x01c400005c5c7984 */ /* 0x000e280000000c00 */
[----:B------:R-:W2:Y:S01]  /*7040*/  LDS.128 R96, [R96+0x1c400] ;  /* 0x01c4000060607984 */ /* 0x000ea20000000c00 */
[----:B------:R-:W-:Y:S05]  /*7050*/  @P5 BRA `(.L_x_526) ;  /* 0x00000004006c5947 */ /* 0x000fea0003800000 */
[----:B------:R-:W-:Y:S01]  /*7060*/  SHF.R.U32.HI R172, RZ, 0x10, R65 ;  /* 0x00000010ffac7819 */ /* 0x000fe20000011641 */
[----:B--2---:R-:W-:Y:S01]  /*7070*/  IMAD.U32 R180, R97, 0x10000, RZ ;  /* 0x0001000061b47824 */ /* 0x004fe200078e00ff */
[----:B------:R-:W-:Y:S01]  /*7080*/  SHF.R.U32.HI R178, RZ, 0x10, R53 ;  /* 0x00000010ffb27819 */ /* 0x000fe20000011635 */
[----:B0-----:R-:W-:Y:S01]  /*7090*/  IMAD.U32 R174, R93, 0x10000, RZ ;  /* 0x000100005dae7824 */ /* 0x001fe200078e00ff */
[----:B------:R-:W-:Y:S02]  /*70a0*/  PRMT R172, R171, 0x5432, R172 ;  /* 0x00005432abac7816 */ /* 0x000fe400000000ac */
[----:B------:R-:W-:Y:S02]  /*70b0*/  PRMT R178, R162, 0x5432, R178 ;  /* 0x00005432a2b27816 */ /* 0x000fe400000000b2 */
[----:B------:R-:W-:Y:S01]  /*70c0*/  LOP3.LUT R93, R93, 0xffff0000, RZ, 0xc0, !PT ;  /* 0xffff00005d5d7812 */ /* 0x000fe200078ec0ff */
[C---:B------:R-:W-:Y:S01]  /*70d0*/  IMAD.U32 R173, R172.reuse, 0x10000, RZ ;  /* 0x00010000acad7824 */ /* 0x040fe200078e00ff */
[----:B------:R-:W-:Y:S01]  /*70e0*/  LOP3.LUT R172, R172, 0xffff0000, RZ, 0xc0, !PT ;  /* 0xffff0000acac7812 */ /* 0x000fe200078ec0ff */
[C---:B------:R-:W-:Y:S01]  /*70f0*/  IMAD.U32 R175, R178.reuse, 0x10000, RZ ;  /* 0x00010000b2af7824 */ /* 0x040fe200078e00ff */
[----:B------:R-:W-:Y:S01]  /*7100*/  LOP3.LUT R178, R178, 0xffff0000, RZ, 0xc0, !PT ;  /* 0xffff0000b2b27812 */ /* 0x000fe200078ec0ff */
[----:B------:R-:W-:Y:S01]  /*7110*/  FMUL.FTZ R177, R180, R173 ;  /* 0x000000adb4b17220 */ /* 0x000fe20000410000 */
[----:B------:R-:W-:Y:S01]  /*7120*/  SHF.R.U64 R66, R66, 0x10, R67 ;  /* 0x0000001042427819 */ /* 0x000fe20000001243 */
[-C--:B------:R-:W-:Y:S01]  /*7130*/  FMUL.FTZ R180, R180, R175.reuse ;  /* 0x000000afb4b47220 */ /* 0x080fe20000410000 */
[----:B------:R-:W-:Y:S01]  /*7140*/  SHF.R.U64 R64, R64, 0x10, R65 ;  /* 0x0000001040407819 */ /* 0x000fe20000001241 */
[----:B------:R-:W-:Y:S01]  /*7150*/  FFMA.FTZ R176, R174, R175, -R177 ;  /* 0x000000afaeb07223 */ /* 0x000fe200000108b1 */
[----:B------:R-:W-:-:S02]  /*7160*/  IMAD.U32 R177, R99, 0x10000, RZ ;  /* 0x0001000063b17824 */ /* 0x000fc400078e00ff */
[----:B------:R-:W-:Y:S01]  /*7170*/  FFMA.FTZ R174, R174, R173, R180 ;  /* 0x000000adaeae7223 */ /* 0x000fe200000100b4 */
[----:B------:R-:W-:Y:S01]  /*7180*/  LOP3.LUT R173, R97, 0xffff0000, RZ, 0xc0, !PT ;  /* 0xffff000061ad7812 */ /* 0x000fe200078ec0ff */
[----:B------:R-:W-:Y:S01]  /*7190*/  IMAD.U32 R175, R95, 0x10000, RZ ;  /* 0x000100005faf7824 */ /* 0x000fe200078e00ff */
[----:B------:R-:W-:Y:S01]  /*71a0*/  SHF.R.U64 R52, R52, 0x10, R53 ;  /* 0x0000001034347819 */ /* 0x000fe20000001235 */
[----:B------:R-:W-:Y:S01]  /*71b0*/  IMAD.U32 R53, R92, 0x10000, RZ ;  /* 0x000100005c357824 */ /* 0x000fe200078e00ff */
[----:B------:R-:W-:Y:S01]  /*71c0*/  PRMT R64, R169, 0x5432, R64 ;  /* 0x00005432a9407816 */ /* 0x000fe20000000040 */
[C---:B------:R-:W-:Y:S01]  /*71d0*/  FMUL.FTZ R180, R173.reuse, R172 ;  /* 0x000000acadb47220 */ /* 0x040fe20000410000 */
[-C--:B------:R-:W-:Y:S01]  /*71e0*/  FMUL.FTZ R173, R173, R178.reuse ;  /* 0x000000b2adad7220 */ /* 0x080fe20000410000 */
[----:B------:R-:W-:Y:S01]  /*71f0*/  PRMT R52, R161, 0x5432, R52 ;  /* 0x00005432a1347816 */ /* 0x000fe20000000034 */
[----:B------:R-:W-:Y:S02]  /*7200*/  IMAD.U32 R65, R94, 0x10000, RZ ;  /* 0x000100005e417824 */ /* 0x000fe400078e00ff */
[C---:B------:R-:W-:Y:S01]  /*7210*/  FFMA.FTZ R97, R93.reuse, R178, -R180 ;  /* 0x000000b25d617223 */ /* 0x040fe200000108b4 */
[----:B------:R-:W-:Y:S01]  /*7220*/  FFMA.FTZ R93, R93, R172, R173 ;  /* 0x000000ac5d5d7223 */ /* 0x000fe200000100ad */
[----:B------:R-:W-:-:S02]  /*7230*/  SHF.R.U32.HI R172, RZ, 0x10, R67 ;  /* 0x00000010ffac7819 */ /* 0x000fc40000011643 */
[----:B------:R-:W-:Y:S02]  /*7240*/  SHF.R.U32.HI R173, RZ, 0x10, R55 ;  /* 0x00000010ffad7819 */ /* 0x000fe40000011637 */
[----:B------:R-:W-:Y:S02]  /*7250*/  PRMT R172, R168, 0x5432, R172 ;  /* 0x00005432a8ac7816 */ /* 0x000fe400000000ac */
[----:B------:R-:W-:Y:S02]  /*7260*/  PRMT R173, R182, 0x5410, R173 ;  /* 0x00005410b6ad7816 */ /* 0x000fe400000000ad */
[----:B------:R-:W-:Y:S01]  /*7270*/  LOP3.LUT R67, R95, 0xffff0000, RZ, 0xc0, !PT ;  /* 0xffff00005f437812 */ /* 0x000fe200078ec0ff */
[C---:B------:R-:W-:Y:S01]  /*7280*/  IMAD.U32 R178, R172.reuse, 0x10000, RZ ;  /* 0x00010000acb27824 */ /* 0x040fe200078e00ff */
[----:B------:R-:W-:Y:S01]  /*7290*/  LOP3.LUT R95, R99, 0xffff0000, RZ, 0xc0, !PT ;  /* 0xffff0000635f7812 */ /* 0x000fe200078ec0ff */
[----:B------:R-:W-:Y:S01]  /*72a0*/  IMAD.U32 R180, R173, 0x10000, RZ ;  /* 0x00010000adb47824 */ /* 0x000fe200078e00ff */
[----:B------:R-:W-:Y:S01]  /*72b0*/  LOP3.LUT R172, R172, 0xffff0000, RZ, 0xc0, !PT ;  /* 0xffff0000acac7812 */ /* 0x000fe200078ec0ff */
[C---:B------:R-:W-:Y:S01]  /*72c0*/  FMUL.FTZ R182, R177.reuse, R178 ;  /* 0x000000b2b1b67220 */ /* 0x040fe20000410000 */
[----:B------:R-:W-:Y:S01]  /*72d0*/  SHF.R.U64 R54, R54, 0x10, R55 ;  /* 0x0000001036367819 */ /* 0x000fe20000001237 */
[----:B------:R-:W-:Y:S01]  /*72e0*/  FMUL.FTZ R177, R177, R180 ;  /* 0x000000b4b1b17220 */ /* 0x000fe20000410000 */
[----:B------:R-:W-:-:S02]  /*72f0*/  IMAD.U32 R55, R96, 0x10000, RZ ;  /* 0x0001000060377824 */ /* 0x000fc400078e00ff */
[----:B------:R-:W-:Y:S01]  /*7300*/  FFMA.FTZ R182, R175, R180, -R182 ;  /* 0x000000b4afb67223 */ /* 0x000fe200000108b6 */
[----:B------:R-:W-:Y:S01]  /*7310*/  FMUL.FTZ R180, R95, R172 ;  /* 0x000000ac5fb47220 */ /* 0x000fe20000410000 */
[----:B------:R-:W-:Y:S01]  /*7320*/  FFMA.FTZ R177, R175, R178, R177 ;  /* 0x000000b2afb17223 */ /* 0x000fe200000100b1 */
[----:B------:R-:W-:Y:S02]  /*7330*/  LOP3.LUT R178, R173, 0xffff0000, RZ, 0xc0, !PT ;  /* 0xffff0000adb27812 */ /* 0x000fe400078ec0ff */
[----:B------:R-:W-:Y:S02]  /*7340*/  LOP3.LUT R96, R96, 0xffff0000, RZ, 0xc0, !PT ;  /* 0xffff000060607812 */ /* 0x000fe400078ec0ff */
[----:B------:R-:W-:Y:S01]  /*7350*/  LOP3.LUT R92, R92, 0xffff0000, RZ, 0xc0, !PT ;  /* 0xffff00005c5c7812 */ /* 0x000fe200078ec0ff */
[-C--:B------:R-:W-:Y:S01]  /*7360*/  FMUL.FTZ R95, R95, R178.reuse ;  /* 0x000000b25f5f7220 */ /* 0x080fe20000410000 */
[----:B------:R-:W-:Y:S01]  /*7370*/  FFMA.FTZ R99, R67, R178, -R180 ;  /* 0x000000b243637223 */ /* 0x000fe200000108b4 */
[----:B------:R-:W-:Y:S01]  /*7380*/  IMAD.U32 R178, R64, 0x10000, RZ ;  /* 0x0001000040b27824 */ /* 0x000fe200078e00ff */
[----:B------:R-:W-:Y:S01]  /*7390*/  PRMT R66, R167, 0x5432, R66 ;  /* 0x00005432a7427816 */ /* 0x000fe20000000042 */
[----:B------:R-:W-:Y:S01]  /*73a0*/  FFMA.FTZ R172, R67, R172, R95 ;  /* 0x000000ac43ac7223 */ /* 0x000fe2000001005f */
[----:B------:R-:W-:Y:S01]  /*73b0*/  IMAD.U32 R180, R52, 0x10000, RZ ;  /* 0x0001000034b47824 */ /* 0x000fe200078e00ff */
[----:B------:R-:W-:Y:S01]  /*73c0*/  LOP3.LUT R67, R64, 0xffff0000, RZ, 0xc0, !PT ;  /* 0xffff000040437812 */ /* 0x000fe200078ec0ff */
[C---:B------:R-:W-:Y:S01]  /*73d0*/  FMUL.FTZ R64, R55.reuse, R178 ;  /* 0x000000b237407220 */ /* 0x040fe20000410000 */
[----:B------:R-:W-:Y:S01]  /*73e0*/  LOP3.LUT R95, R52, 0xffff0000, RZ, 0xc0, !PT ;  /* 0xffff0000345f7812 */ /* 0x000fe200078ec0ff */
[-C--:B------:R-:W-:Y:S01]  /*73f0*/  FMUL.FTZ R55, R55, R180.reuse ;  /* 0x000000b437377220 */ /* 0x080fe20000410000 */
[----:B------:R-:W-:Y:S01]  /*7400*/  PRMT R54, R160, 0x5432, R54 ;  /* 0x00005432a0367816 */ /* 0x000fe20000000036 */
[----:B------:R-:W-:Y:S01]  /*7410*/  FMUL.FTZ R173, R96, R67 ;  /* 0x0000004360ad7220 */ /* 0x000fe20000410000 */
[----:B------:R-:W-:Y:S01]  /*7420*/  LOP3.LUT R175, R94, 0xffff0000, RZ, 0xc0, !PT ;  /* 0xffff00005eaf7812 */ /* 0x000fe200078ec0ff */
[C---:B------:R-:W-:Y:S01]  /*7430*/  FFMA.FTZ R64, R53.reuse, R180, -R64 ;  /* 0x000000b435407223 */ /* 0x040fe20000010840 */
[----:B------:R-:W-:Y:S01]  /*7440*/  FFMA.FTZ R55, R53, R178, R55 ;  /* 0x000000b235377223 */ /* 0x000fe20000010037 */
[----:B------:R-:W-:-:S02]  /*7450*/  IMAD.U32 R94, R98, 0x10000, RZ ;  /* 0x00010000625e7824 */ /* 0x000fc400078e00ff */
[-C--:B------:R-:W-:Y:S01]  /*7460*/  FMUL.FTZ R53, R96, R95.reuse ;  /* 0x0000005f60357220 */ /* 0x080fe20000410000 */
[----:B------:R-:W-:Y:S01]  /*7470*/  FFMA.FTZ R173, R92, R95, -R173 ;  /* 0x0000005f5cad7223 */ /* 0x000fe200000108ad */
[----:B------:R-:W-:Y:S01]  /*7480*/  IMAD.U32 R52, R66, 0x10000, RZ ;  /* 0x0001000042347824 */ /* 0x000fe200078e00ff */
[----:B------:R-:W-:Y:S01]  /*7490*/  LOP3.LUT R98, R98, 0xffff0000, RZ, 0xc0, !PT ;  /* 0xffff000062627812 */ /* 0x000fe200078ec0ff */
[----:B------:R-:W-:Y:S01]  /*74a0*/  IMAD.U32 R95, R54, 0x10000, RZ ;  /* 0x00010000365f7824 */ /* 0x000fe200078e00ff */
[----:B------:R-:W-:Y:S01]  /*74b0*/  LOP3.LUT R66, R66, 0xffff0000, RZ, 0xc0, !PT ;  /* 0xffff000042427812 */ /* 0x000fe200078ec0ff */
[----:B------:R-:W-:Y:S01]  /*74c0*/  FFMA.FTZ R96, R92, R67, R53 ;  /* 0x000000435c607223 */ /* 0x000fe20000010035 */
[----:B------:R-:W-:Y:S01]  /*74d0*/  LOP3.LUT R54, R54, 0xffff0000, RZ, 0xc0, !PT ;  /* 0xffff000036367812 */ /* 0x000fe200078ec0ff */
[C---:B------:R-:W-:Y:S01]  /*74e0*/  FMUL.FTZ R92, R94.reuse, R52 ;  /* 0x000000345e5c7220 */ /* 0x040fe20000410000 */
[-C--:B------:R-:W-:Y:S01]  /*74f0*/  FMUL.FTZ R53, R94, R95.reuse ;  /* 0x0000005f5e357220 */ /* 0x080fe20000410000 */
[C---:B------:R-:W-:Y:S01]  /*7500*/  FMUL.FTZ R94, R98.reuse, R66 ;  /* 0x00000042625e7220 */ /* 0x040fe20000410000 */
[----:B------:R-:W-:Y:S01]  /*7510*/  F2FP.BF16.F32.PACK_AB R97, R97, R176 ;  /* 0x000000b06161723e */ /* 0x000fe200000010ff */
[----:B------:R-:W-:Y:S01]  /*7520*/  FMUL.FTZ R67, R98, R54 ;  /* 0x0000003662437220 */ /* 0x000fe20000410000 */
[C---:B------:R-:W-:Y:S01]  /*7530*/  FFMA.FTZ R92, R65.reuse, R95, -R92 ;  /* 0x0000005f415c7223 */ /* 0x040fe2000001085c */
[----:B------:R-:W-:Y:S01]  /*7540*/  FFMA.FTZ R53, R65, R52, R53 ;  /* 0x0000003441357223 */ /* 0x000fe20000010035 */
[C---:B------:R-:W-:Y:S01]  /*7550*/  FFMA.FTZ R65, R175.reuse, R54, -R94 ;  /* 0x00000036af417223 */ /* 0x040fe2000001085e */
[----:B------:R-:W-:Y:S01]  /*7560*/  FFMA.FTZ R66, R175, R66, R67 ;  /* 0x00000042af427223 */ /* 0x000fe20000010043 */
[----:B------:R-:W-:Y:S01]  /*7570*/  F2FP.BF16.F32.PACK_AB R174, R93, R174 ;  /* 0x000000ae5dae723e */ /* 0x000fe200000010ff */
[----:B------:R-:W-:Y:S01]  /*7580*/  IMAD.MOV.U32 R93, RZ, RZ, R97 ;  /* 0x000000ffff5d7224 */ /* 0x000fe200078e0061 */
[----:B------:R-:W-:-:S02]  /*7590*/  F2FP.BF16.F32.PACK_AB R64, R173, R64 ;  /* 0x00000040ad40723e */ /* 0x000fc400000010ff */
[----:B------:R-:W-:Y:S01]  /*75a0*/  F2FP.BF16.F32.PACK_AB R95, R99, R182 ;  /* 0x000000b6635f723e */ /* 0x000fe200000010ff */
[----:B------:R-:W-:Y:S01]  /*75b0*/  IMAD.MOV.U32 R97, RZ, RZ, R174 ;  /* 0x000000ffff617224 */ /* 0x000fe200078e00ae */
[----:B------:R-:W-:Y:S01]  /*75c0*/  F2FP.BF16.F32.PACK_AB R94, R65, R92 ;  /* 0x0000005c415e723e */ /* 0x000fe200000010ff */
[----:B------:R-:W-:Y:S01]  /*75d0*/  IMAD.MOV.U32 R92, RZ, RZ, R64 ;  /* 0x000000ffff5c7224 */ /* 0x000fe200078e0040 */
[----:B------:R-:W-:Y:S02]  /*75e0*/  F2FP.BF16.F32.PACK_AB R99, R172, R177 ;  /* 0x000000b1ac63723e */ /* 0x000fe400000010ff */
[----:B------:R-:W-:Y:S02]  /*75f0*/  F2FP.BF16.F32.PACK_AB R96, R96, R55 ;  /* 0x000000376060723e */ /* 0x000fe400000010ff */
[----:B------:R-:W-:-:S07]  /*7600*/  F2FP.BF16.F32.PACK_AB R98, R66, R53 ;  /* 0x000000354262723e */ /* 0x000fce00000010ff */
.L_x_526:
[----:B------:R-:W-:Y:S05]  /*7610*/  BSYNC B3 ;  /* 0x0000000000037941 */ /* 0x000fea0003800000 */
.L_x_525:
[----:B0-----:R0:W-:Y:S04]  /*7620*/  STG.E.128 desc[UR36][R140.64], R92 ;  /* 0x0000005c8c007986 */ /* 0x0011e8000c101d24 */
[----:B--2---:R0:W-:Y:S02]  /*7630*/  @!P4 STG.E.128 desc[UR36][R142.64], R96 ;  /* 0x000000608e00c986 */ /* 0x0041e4000c101d24 */
.L_x_524:
[----:B------:R-:W-:Y:S05]  /*7640*/  BSYNC B2 ;  /* 0x0000000000027941 */ /* 0x000fea0003800000 */
.L_x_523:
[----:B------:R-:W-:Y:S01]  /*7650*/  ISETP.NE.AND P4, PT, R10, RZ, PT ;  /* 0x000000ff0a00720c */ /* 0x000fe20003f85270 */
[----:B------:R-:W-:-:S12]  /*7660*/  BSSY B2, `(.L_x_527) ;  /* 0x0000081000027945 */ /* 0x000fd80003800000 */
        /* <DEDUP_REMOVED lines=13> */
[----:B0-----:R-:W-:-:S04]  /*7740*/  LEA R92, P5, R64, R120, 0x1 ;  /* 0x00000078405c7211 */ /* 0x001fc800078a08ff */
        /* <DEDUP_REMOVED lines=19> */
[--C-:B------:R-:W-:Y:S01]  /*7880*/  SHF.R.U64 R50, R50, 0x10, R51.reuse ;  /* 0x0000001032327819 */ /* 0x100fe20000001233 */
[----:B--2---:R-:W-:Y:S01]  /*7890*/  IMAD.U32 R98, R65, 0x10000, RZ ;  /* 0x0001000041627824 */ /* 0x004fe200078e00ff */
[----:B------:R-:W-:Y:S01]  /*78a0*/  SHF.R.U32.HI R96, RZ, 0x10, R51 ;  /* 0x00000010ff607819 */ /* 0x000fe20000011633 */
[----:B------:R-:W-:Y:S01]  /*78b0*/  IMAD.U32 R143, R67, 0x10000, RZ ;  /* 0x00010000438f7824 */ /* 0x000fe200078e00ff */
[----:B------:R-:W-:Y:S01]  /*78c0*/  SHF.R.U64 R51, R60, 0x10, R61 ;  /* 0x000000103c337819 */ /* 0x000fe2000000123d */
[----:B0-----:R-:W-:Y:S01]  /*78d0*/  IMAD.U32 R141, R55, 0x10000, RZ ;  /* 0x00010000378d7824 */ /* 0x001fe200078e00ff */
[----:B------:R-:W-:Y:S01]  /*78e0*/  SHF.R.U64 R48, R48, 0x10, R49 ;  /* 0x0000001030307819 */ /* 0x000fe20000001231 */
[----:B------:R-:W-:Y:S01]  /*78f0*/  IMAD.U32 R140, R54, 0x10000, RZ ;  /* 0x00010000368c7824 */ /* 0x000fe200078e00ff */
[----:B------:R-:W-:Y:S02]  /*7900*/  SHF.R.U32.HI R60, RZ, 0x10, R61 ;  /* 0x00000010ff3c7819 */ /* 0x000fe4000001163d */
[----:B------:R-:W-:-:S02]  /*7910*/  SHF.R.U32.HI R49, RZ, 0x10, R49 ;  /* 0x00000010ff317819 */ /* 0x000fc40000011631 */
[----:B------:R-:W-:Y:S02]  /*7920*/  PRMT R60, R166, 0x5432, R60 ;  /* 0x00005432a63c7816 */ /* 0x000fe4000000003c */
[----:B------:R-:W-:Y:S02]  /*7930*/  PRMT R49, R159, 0x5432, R49 ;  /* 0x000054329f317816 */ /* 0x000fe40000000031 */
[--C-:B------:R-:W-:Y:S01]  /*7940*/  SHF.R.U64 R61, R62, 0x10, R63.reuse ;  /* 0x000000103e3d7819 */ /* 0x100fe2000000123f */
[----:B------:R-:W-:Y:S01]  /*7950*/  IMAD.U32 R172, R60, 0x10000, RZ ;  /* 0x000100003cac7824 */ /* 0x000fe200078e00ff */
[----:B------:R-:W-:Y:S01]  /*7960*/  SHF.R.U32.HI R62, RZ, 0x10, R63 ;  /* 0x00000010ff3e7819 */ /* 0x000fe2000001163f */
[----:B------:R-:W-:Y:S01]  /*7970*/  IMAD.U32 R173, R49, 0x10000, RZ ;  /* 0x0001000031ad7824 */ /* 0x000fe200078e00ff */
[----:B------:R-:W-:Y:S01]  /*7980*/  LOP3.LUT R99, R65, 0xffff0000, RZ, 0xc0, !PT ;  /* 0xffff000041637812 */ /* 0x000fe200078ec0ff */
[----:B------:R-:W-:Y:S01]  /*7990*/  FMUL.FTZ R174, R98, R172 ;  /* 0x000000ac62ae7220 */ /* 0x000fe20000410000 */
[----:B------:R-:W-:Y:S01]  /*79a0*/  LOP3.LUT R60, R60, 0xffff0000, RZ, 0xc0, !PT ;  /* 0xffff00003c3c7812 */ /* 0x000fe200078ec0ff */
[----:B------:R-:W-:Y:S01]  /*79b0*/  IMAD.U32 R63, R53, 0x10000, RZ ;  /* 0x00010000353f7824 */ /* 0x000fe200078e00ff */
[----:B------:R-:W-:Y:S01]  /*79c0*/  PRMT R62, R164, 0x5432, R62 ;  /* 0x00005432a43e7816 */ /* 0x000fe2000000003e */
[----:B------:R-:W-:Y:S01]  /*79d0*/  FMUL.FTZ R98, R98, R173 ;  /* 0x000000ad62627220 */ /* 0x000fe20000410000 */
[----:B------:R-:W-:Y:S01]  /*79e0*/  PRMT R96, R156, 0x5432, R96 ;  /* 0x000054329c607816 */ /* 0x000fe20000000060 */
[----:B------:R-:W-:Y:S01]  /*79f0*/  FMUL.FTZ R180, R99, R60 ;  /* 0x0000003c63b47220 */ /* 0x000fe20000410000 */
[----:B------:R-:W-:Y:S01]  /*7a00*/  LOP3.LUT R97, R53, 0xffff0000, RZ, 0xc0, !PT ;  /* 0xffff000035617812 */ /* 0x000fe200078ec0ff */
[----:B------:R-:W-:Y:S01]  /*7a10*/  IMAD.U32 R178, R62, 0x10000, RZ ;  /* 0x000100003eb27824 */ /* 0x000fe200078e00ff */
[----:B------:R-:W-:Y:S01]  /*7a20*/  LOP3.LUT R176, R49, 0xffff0000, RZ, 0xc0, !PT ;  /* 0xffff000031b07812 */ /* 0x000fe200078ec0ff */
[----:B------:R-:W-:Y:S01]  /*7a30*/  FFMA.FTZ R98, R63, R172, R98 ;  /* 0x000000ac3f627223 */ /* 0x000fe20000010062 */
[----:B------:R-:W-:Y:S01]  /*7a40*/  IMAD.U32 R172, R96, 0x10000, RZ ;  /* 0x0001000060ac7824 */ /* 0x000fe200078e00ff */
[----:B------:R-:W-:Y:S01]  /*7a50*/  PRMT R51, R165, 0x5432, R51 ;  /* 0x00005432a5337816 */ /* 0x000fe20000000033 */
[----:B------:R-:W-:-:S02]  /*7a60*/  IMAD.U32 R65, R64, 0x10000, RZ ;  /* 0x0001000040417824 */ /* 0x000fc400078e00ff */
[-C--:B------:R-:W-:Y:S01]  /*7a70*/  FMUL.FTZ R182, R99, R176.reuse ;  /* 0x000000b063b67220 */ /* 0x080fe20000410000 */
[----:B------:R-:W-:Y:S01]  /*7a80*/  FFMA.FTZ R49, R97, R176, -R180 ;  /* 0x000000b061317223 */ /* 0x000fe200000108b4 */
[----:B------:R-:W-:Y:S01]  /*7a90*/  FMUL.FTZ R176, R143, R178 ;  /* 0x000000b28fb07220 */ /* 0x000fe20000410000 */
[----:B------:R-:W-:Y:S01]  /*7aa0*/  LOP3.LUT R67, R67, 0xffff0000, RZ, 0xc0, !PT ;  /* 0xffff000043437812 */ /* 0x000fe200078ec0ff */
[-C--:B------:R-:W-:Y:S01]  /*7ab0*/  FMUL.FTZ R143, R143, R172.reuse ;  /* 0x000000ac8f8f7220 */ /* 0x080fe20000410000 */
[----:B------:R-:W-:Y:S01]  /*7ac0*/  PRMT R48, R158, 0x5432, R48 ;  /* 0x000054329e307816 */ /* 0x000fe20000000030 */
[----:B------:R-:W-:Y:S01]  /*7ad0*/  FFMA.FTZ R176, R141, R172, -R176 ;  /* 0x000000ac8db07223 */ /* 0x000fe200000108b0 */
[----:B------:R-:W-:Y:S01]  /*7ae0*/  LOP3.LUT R62, R62, 0xffff0000, RZ, 0xc0, !PT ;  /* 0xffff00003e3e7812 */ /* 0x000fe200078ec0ff */
[----:B------:R-:W-:Y:S01]  /*7af0*/  FFMA.FTZ R97, R97, R60, R182 ;  /* 0x0000003c61617223 */ /* 0x000fe200000100b6 */
[----:B------:R-:W-:Y:S01]  /*7b00*/  LOP3.LUT R96, R96, 0xffff0000, RZ, 0xc0, !PT ;  /* 0xffff000060607812 */ /* 0x000fe200078ec0ff */
[----:B------:R-:W-:Y:S01]  /*7b10*/  FFMA.FTZ R143, R141, R178, R143 ;  /* 0x000000b28d8f7223 */ /* 0x000fe2000001008f */
[----:B------:R-:W-:Y:S01]  /*7b20*/  LOP3.LUT R55, R55, 0xffff0000, RZ, 0xc0, !PT ;  /* 0xffff000037377812 */ /* 0x000fe200078ec0ff */
[----:B------:R-:W-:Y:S01]  /*7b30*/  IMAD.U32 R172, R51, 0x10000, RZ ;  /* 0x0001000033ac7824 */ /* 0x000fe200078e00ff */
[----:B------:R-:W-:Y:S01]  /*7b40*/  LOP3.LUT R64, R64, 0xffff0000, RZ, 0xc0, !PT ;  /* 0xffff000040407812 */ /* 0x000fe200078ec0ff */
[----:B------:R-:W-:Y:S01]  /*7b50*/  FMUL.FTZ R178, R67, R62 ;  /* 0x0000003e43b27220 */ /* 0x000fe20000410000 */
[----:B------:R-:W-:-:S02]  /*7b60*/  IMAD.U32 R60, R48, 0x10000, RZ ;  /* 0x00010000303c7824 */ /* 0x000fc400078e00ff */
[----:B------:R-:W-:Y:S01]  /*7b70*/  FMUL.FTZ R180, R67, R96 ;  /* 0x0000006043b47220 */ /* 0x000fe20000410000 */
[----:B------:R-:W-:Y:S01]  /*7b80*/  LOP3.LUT R51, R51, 0xffff0000, RZ, 0xc0, !PT ;  /* 0xffff000033337812 */ /* 0x000fe200078ec0ff */
[----:B------:R-:W-:Y:S01]  /*7b90*/  IMAD.U32 R53, R52, 0x10000, RZ ;  /* 0x0001000034357824 */ /* 0x000fe200078e00ff */
[----:B------:R-:W-:Y:S01]  /*7ba0*/  LOP3.LUT R67, R48, 0xffff0000, RZ, 0xc0, !PT ;  /* 0xffff000030437812 */ /* 0x000fe200078ec0ff */
[----:B------:R-:W-:Y:S01]  /*7bb0*/  FFMA.FTZ R174, R63, R173, -R174 ;  /* 0x000000ad3fae7223 */ /* 0x000fe200000108ae */
[----:B------:R-:W-:Y:S01]  /*7bc0*/  FMUL.FTZ R48, R65, R172 ;  /* 0x000000ac41307220 */ /* 0x000fe20000410000 */
[----:B------:R-:W-:Y:S01]  /*7bd0*/  LOP3.LUT R52, R52, 0xffff0000, RZ, 0xc0, !PT ;  /* 0xffff000034347812 */ /* 0x000fe200078ec0ff */
[----:B------:R-:W-:Y:S01]  /*7be0*/  FFMA.FTZ R63, R55, R96, -R178 ;  /* 0x00000060373f7223 */ /* 0x000fe200000108b2 */
[----:B------:R-:W-:Y:S01]  /*7bf0*/  FMUL.FTZ R65, R65, R60 ;  /* 0x0000003c41417220 */ /* 0x000fe20000410000 */
[----:B------:R-:W-:Y:S01]  /*7c00*/  FFMA.FTZ R180, R55, R62, R180 ;  /* 0x0000003e37b47223 */ /* 0x000fe200000100b4 */
[----:B------:R-:W-:Y:S01]  /*7c10*/  PRMT R61, R163, 0x5432, R61 ;  /* 0x00005432a33d7816 */ /* 0x000fe2000000003d */
[----:B------:R-:W-:Y:S01]  /*7c20*/  FMUL.FTZ R55, R64, R51 ;  /* 0x0000003340377220 */ /* 0x000fe20000410000 */
[C---:B------:R-:W-:Y:S01]  /*7c30*/  FFMA.FTZ R48, R53.reuse, R60, -R48 ;  /* 0x0000003c35307223 */ /* 0x040fe20000010830 */
[----:B------:R-:W-:Y:S01]  /*7c40*/  FFMA.FTZ R65, R53, R172, R65 ;  /* 0x000000ac35417223 */ /* 0x000fe20000010041 */
[----:B------:R-:W-:Y:S01]  /*7c50*/  LOP3.LUT R142, R54, 0xffff0000, RZ, 0xc0, !PT ;  /* 0xffff0000368e7812 */ /* 0x000fe200078ec0ff */
[-C--:B------:R-:W-:Y:S01]  /*7c60*/  FMUL.FTZ R53, R64, R67.reuse ;  /* 0x0000004340357220 */ /* 0x080fe20000410000 */
[----:B------:R-:W-:Y:S01]  /*7c70*/  FFMA.FTZ R55, R52, R67, -R55 ;  /* 0x0000004334377223 */ /* 0x000fe20000010837 */
[C---:B------:R-:W-:Y:S01]  /*7c80*/  IMAD.U32 R54, R66.reuse, 0x10000, RZ ;  /* 0x0001000042367824 */ /* 0x040fe200078e00ff */
[----:B------:R-:W-:Y:S01]  /*7c90*/  LOP3.LUT R66, R66, 0xffff0000, RZ, 0xc0, !PT ;  /* 0xffff000042427812 */ /* 0x000fe200078ec0ff */
[----:B------:R-:W-:Y:S01]  /*7ca0*/  IMAD.U32 R67, R61, 0x10000, RZ ;  /* 0x000100003d437824 */ /* 0x000fe200078e00ff */
[----:B------:R-:W-:Y:S01]  /*7cb0*/  PRMT R50, R157, 0x5432, R50 ;  /* 0x000054329d327816 */ /* 0x000fe20000000032 */
[----:B------:R-:W-:Y:S01]  /*7cc0*/  FFMA.FTZ R52, R52, R51, R53 ;  /* 0x0000003334347223 */ /* 0x000fe20000010035 */
[----:B------:R-:W-:Y:S01]  /*7cd0*/  LOP3.LUT R61, R61, 0xffff0000, RZ, 0xc0, !PT ;  /* 0xffff00003d3d7812 */ /* 0x000fe200078ec0ff */
[----:B------:R-:W-:Y:S01]  /*7ce0*/  FMUL.FTZ R51, R54, R67 ;  /* 0x0000004336337220 */ /* 0x000fe20000410000 */
[C---:B------:R-:W-:Y:S01]  /*7cf0*/  LOP3.LUT R141, R50.reuse, 0xffff0000, RZ, 0xc0, !PT ;  /* 0xffff0000328d7812 */ /* 0x040fe200078ec0ff */
[----:B------:R-:W-:Y:S01]  /*7d00*/  IMAD.U32 R99, R50, 0x10000, RZ ;  /* 0x0001000032637824 */ /* 0x000fe200078e00ff */
[----:B------:R-:W-:Y:S01]  /*7d10*/  F2FP.BF16.F32.PACK_AB R63, R63, R176 ;  /* 0x000000b03f3f723e */ /* 0x000fe200000010ff */
[----:B------:R-:W-:Y:S01]  /*7d20*/  FMUL.FTZ R53, R66, R61 ;  /* 0x0000003d42357220 */ /* 0x000fe20000410000 */
[----:B------:R-:W-:Y:S01]  /*7d30*/  F2FP.BF16.F32.PACK_AB R97, R97, R98 ;  /* 0x000000626161723e */ /* 0x000fe200000010ff */
[----:B------:R-:W-:Y:S01]  /*7d40*/  FMUL.FTZ R54, R54, R99 ;  /* 0x0000006336367220 */ /* 0x000fe20000410000 */
[----:B------:R-:W-:Y:S01]  /*7d50*/  FMUL.FTZ R66, R66, R141 ;  /* 0x0000008d42427220 */ /* 0x000fe20000410000 */
[----:B------:R-:W-:Y:S01]  /*7d60*/  FFMA.FTZ R51, R140, R99, -R51 ;  /* 0x000000638c337223 */ /* 0x000fe20000010833 */
[----:B------:R-:W-:Y:S01]  /*7d70*/  FFMA.FTZ R50, R142, R141, -R53 ;  /* 0x0000008d8e327223 */ /* 0x000fe20000010835 */
[----:B------:R-:W-:Y:S01]  /*7d80*/  FFMA.FTZ R54, R140, R67, R54 ;  /* 0x000000438c367223 */ /* 0x000fe20000010036 */
        /* <DEDUP_REMOVED lines=8> */
[----:B------:R-:W-:Y:S01]  /*7e10*/  F2FP.BF16.F32.PACK_AB R53, R49, R174 ;  /* 0x000000ae3135723e */ /* 0x000fe200000010ff */
[----:B------:R-:W-:Y:S01]  /*7e20*/  IMAD.MOV.U32 R54, RZ, RZ, R62 ;  /* 0x000000ffff367224 */ /* 0x000fe200078e003e */
[----:B------:R-:W-:-:S07]  /*7e30*/  F2FP.BF16.F32.PACK_AB R67, R180, R143 ;  /* 0x0000008fb443723e */ /* 0x000fce00000010ff */
.L_x_530:
[----:B------:R-:W-:Y:S05]  /*7e40*/  BSYNC B3 ;  /* 0x0000000000037941 */ /* 0x000fea0003800000 */
.L_x_529:
[----:B0-----:R3:W-:Y:S04]  /*7e50*/  STG.E.128 desc[UR36][R92.64], R52 ;  /* 0x000000345c007986 */ /* 0x0017e8000c101d24 */
[----:B--2---:R3:W-:Y:S02]  /*7e60*/  @!P4 STG.E.128 desc[UR36][R94.64], R64 ;  /* 0x000000405e00c986 */ /* 0x0047e4000c101d24 */
.L_x_528:
[----:B------:R-:W-:Y:S05]  /*7e70*/  BSYNC B2 ;  /* 0x0000000000027941 */ /* 0x000fea0003800000 */
.L_x_527:
[----:B------:R-:W-:-:S13]  /*7e80*/  ISETP.NE.AND P4, PT, R9, RZ, PT ;  /* 0x000000ff0900720c */ /* 0x000fda0003f85270 */
[----:B------:R-:W-:Y:S05]  /*7e90*/  @!P4 BRA `(.L_x_522) ;  /* 0x000000080000c947 */ /* 0x000fea0003800000 */
[----:B------:R-:W-:Y:S01]  /*7ea0*/  ISETP.NE.AND P6, PT, R103, RZ, PT ;  /* 0x000000ff6700720c */ /* 0x000fe20003fc5270 */
[----:B------:R-:W-:Y:S01]  /*7eb0*/  BSSY B2, `(.L_x_531) ;  /* 0x000007c000027945 */ /* 0x000fe20003800000 */
[----:B------:R-:W-:Y:S02]  /*7ec0*/  IADD3 R51, P4, P5, R104, R136, R15 ;  /* 0x0000008868337210 */ /* 0x000fe40007d9e00f */
[----:B------:R-:W-:Y:S02]  /*7ed0*/  SEL R48, R119, R153, !P6 ;  /* 0x0000009977307207 */ /* 0x000fe40007000000 */
[----:B---3--:R-:W-:Y:S02]  /*7ee0*/  IADD3.X R52, R101, R170, R11, P4, P5 ;  /* 0x000000aa65347210 */ /* 0x008fe400027ea40b */
[----:B------:R-:W-:-:S04]  /*7ef0*/  SHF.R.S32.HI R49, RZ, 0x1f, R48 ;  /* 0x0000001fff317819 */ /* 0x000fc80000011430 */
[----:B------:R-:W-:-:S04]  /*7f00*/  LEA.HI R49, R49, R48, RZ, 0x4 ;  /* 0x0000003031317211 */ /* 0x000fc800078f20ff */
[----:B------:R-:W-:-:S05]  /*7f10*/  LEA.HI.SX32 R49, R49, R20, 0x1c ;  /* 0x0000001431317211 */ /* 0x000fca00078fe2ff */
[----:B------:R-:W-:-:S05]  /*7f20*/  IMAD.SHL.U32 R48, R49, 0x8, RZ ;  /* 0x0000000831307824 */ /* 0x000fca00078e00ff */
[----:B------:R-:W-:-:S13]  /*7f30*/  ISETP.GE.AND P4, PT, R48, R151, PT ;  /* 0x000000973000720c */ /* 0x000fda0003f86270 */
[--C-:B------:R-:W-:Y:S02]  /*7f40*/  @!P4 SHF.R.S32.HI R50, RZ, 0x1f, R48.reuse ;  /* 0x0000001fff32c819 */ /* 0x100fe40000011430 */
[--C-:B------:R-:W-:Y:S02]  /*7f50*/  @!P4 IADD3 R136, P5, P6, R104, R136, R48.reuse ;  /* 0x000000886888c210 */ /* 0x100fe40007ebe030 */
[----:B------:R-:W-:Y:S02]  /*7f60*/  LOP3.LUT R48, R189, 0x38, R48, 0xf8, !PT ;  /* 0x00000038bd307812 */ /* 0x000fe400078ef830 */
[----:B------:R-:W-:Y:S02]  /*7f70*/  @!P4 IADD3.X R50, R101, R170, R50, P5, P6 ;  /* 0x000000aa6532c210 */ /* 0x000fe40002fec432 */
[----:B------:R-:W-:Y:S02]  /*7f80*/  LEA R60, P5, R51, R120, 0x1 ;  /* 0x00000078333c7211 */ /* 0x000fe400078a08ff */
[----:B------:R-:W-:-:S02]  /*7f90*/  LOP3.LUT R48, R48, R191, RZ, 0x3c, !PT ;  /* 0x000000bf30307212 */ /* 0x000fc400078e3cff */
[----:B------:R-:W-:Y:S02]  /*7fa0*/  LEA.HI.X R61, R51, R121, R52, 0x1, P5 ;  /* 0x00000079333d7211 */ /* 0x000fe400028f0c34 */
[----:B------:R-:W-:-:S04]  /*7fb0*/  @!P4 LEA R62, P5, R136, R120, 0x1 ;  /* 0x00000078883ec211 */ /* 0x000fc800078a08ff */
[----:B------:R-:W-:Y:S02]  /*7fc0*/  @!P4 LEA.HI.X R63, R136, R121, R50, 0x1, P5 ;  /* 0x00000079883fc211 */ /* 0x000fe400028f0c32 */
[----:B------:R-:W-:Y:S02]  /*7fd0*/  SHF.R.S32.HI R50, RZ, 0x1f, R49 ;  /* 0x0000001fff327819 */ /* 0x000fe40000011431 */
[----:B------:R-:W-:Y:S02]  /*7fe0*/  ISETP.GE.AND P5, PT, R185, R122, PT ;  /* 0x0000007ab900720c */ /* 0x000fe40003fa6270 */
[----:B------:R-:W-:-:S05]  /*7ff0*/  LEA.HI R50, R50, R49, RZ, 0x3 ;  /* 0x0000003132327211 */ /* 0x000fca00078f18ff */
[----:B------:R-:W-:-:S05]  /*8000*/  IMAD.SHL.U32 R50, R50, 0x400, RZ ;  /* 0x0000040032327824 */ /* 0x000fca00078e00ff */
[----:B------:R-:W-:-:S05]  /*8010*/  LOP3.LUT R49, R50, 0x7fffe000, RZ, 0xc0, !PT ;  /* 0x7fffe00032317812 */ /* 0x000fca00078ec0ff */
[----:B------:R-:W-:-:S04]  /*8020*/  IMAD R49, R190, 0x200, R49 ;  /* 0x00000200be317824 */ /* 0x000fc800078e0231 */
[----:B------:R-:W-:Y:S02]  /*8030*/  IMAD.IADD R51, R49, 0x1, R48 ;  /* 0x0000000131337824 */ /* 0x000fe400078e0230 */
[C---:B------:R-:W-:Y:S02]  /*8040*/  IMAD R49, R18.reuse, 0x6000, R139 ;  /* 0x0000600012317824 */ /* 0x040fe400078e028b */
[----:B------:R-:W-:Y:S02]  /*8050*/  IMAD R51, R18, 0x6000, R51 ;  /* 0x0000600012337824 */ /* 0x000fe400078e0233 */
[--C-:B------:R-:W-:Y:S02]  /*8060*/  IMAD R49, R49, 0x2, R2.reuse ;  /* 0x0000000231317824 */ /* 0x100fe400078e0202 */
[----:B------:R-:W-:-:S04]  /*8070*/  IMAD R52, R51, 0x2, R2 ;  /* 0x0000000233347824 */ /* 0x000fc800078e0202 */
[----:B------:R-:W2:Y:S04]  /*8080*/  LDS.128 R48, [R49+0x1c400] ;  /* 0x01c4000031307984 */ /* 0x000ea80000000c00 */
[----:B------:R-:W3:Y:S01]  /*8090*/  LDS.128 R52, [R52+0x1c400] ;  /* 0x01c4000034347984 */ /* 0x000ee20000000c00 */
[----:B------:R-:W-:Y:S05]  /*80a0*/  @P5 BRA `(.L_x_532) ;  /* 0x0000000400705947 */ /* 0x000fea0003800000 */
[--C-:B------:R-:W-:Y:S01]  /*80b0*/  SHF.R.U64 R65, R44, 0x10, R45.reuse ;  /* 0x000000102c417819 */ /* 0x100fe2000000122d */
[----:B---3--:R-:W-:Y:S01]  /*80c0*/  IMAD.U32 R66, R53, 0x10000, RZ ;  /* 0x0001000035427824 */ /* 0x008fe200078e00ff */
[----:B------:R-:W-:Y:S01]  /*80d0*/  SHF.R.U32.HI R44, RZ, 0x10, R45 ;  /* 0x00000010ff2c7819 */ /* 0x000fe2000001162d */
[----:B0-----:R-:W-:Y:S01]  /*80e0*/  IMAD.U32 R95, R55, 0x10000, RZ ;  /* 0x00010000375f7824 */ /* 0x001fe200078e00ff */
[--C-:B------:R-:W-:Y:S01]  /*80f0*/  SHF.R.U64 R45, R46, 0x10, R47.reuse ;  /* 0x000000102e2d7819 */ /* 0x100fe2000000122f */
[----:B--2---:R-:W-:Y:S01]  /*8100*/  IMAD.U32 R93, R51, 0x10000, RZ ;  /* 0x00010000335d7824 */ /* 0x004fe200078e00ff */
[----:B------:R-:W-:Y:S01]  /*8110*/  SHF.R.U32.HI R46, RZ, 0x10, R47 ;  /* 0x00000010ff2e7819 */ /* 0x000fe2000001162f */
[----:B------:R-:W-:Y:S01]  /*8120*/  IMAD.U32 R92, R50, 0x10000, RZ ;  /* 0x00010000325c7824 */ /* 0x000fe200078e00ff */
[--C-:B------:R-:W-:Y:S02]  /*8130*/  SHF.R.U64 R47, R56, 0x10, R57.reuse ;  /* 0x00000010382f7819 */ /* 0x100fe40000001239 */
[----:B------:R-:W-:-:S02]  /*8140*/  SHF.R.U32.HI R56, RZ, 0x10, R57 ;  /* 0x00000010ff387819 */ /* 0x000fc40000011639 */
[--C-:B------:R-:W-:Y:S02]  /*8150*/  SHF.R.U64 R57, R58, 0x10, R59.reuse ;  /* 0x000000103a397819 */ /* 0x100fe4000000123b */
[----:B------:R-:W-:Y:S02]  /*8160*/  PRMT R237, R237, 0x5410, R56 ;  /* 0x00005410eded7816 */ /* 0x000fe40000000038 */
[----:B------:R-:W-:Y:S02]  /*8170*/  PRMT R233, R233, 0x5410, R44 ;  /* 0x00005410e9e97816 */ /* 0x000fe4000000002c */
[----:B------:R-:W-:Y:S01]  /*8180*/  SHF.R.U32.HI R58, RZ, 0x10, R59 ;  /* 0x00000010ff3a7819 */ /* 0x000fe2000001163b */
[----:B------:R-:W-:Y:S01]  /*8190*/  IMAD.U32 R59, R49, 0x10000, RZ ;  /* 0x00010000313b7824 */ /* 0x000fe200078e00ff */
[----:B------:R-:W-:Y:S01]  /*81a0*/  PRMT R230, R230, 0x5410, R45 ;  /* 0x00005410e6e67816 */ /* 0x000fe2000000002d */
[----:B------:R-:W-:Y:S01]  /*81b0*/  IMAD.U32 R45, R237, 0x10000, RZ ;  /* 0x00010000ed2d7824 */ /* 0x000fe200078e00ff */
[----:B------:R-:W-:Y:S01]  /*81c0*/  PRMT R235, R235, 0x5410, R58 ;  /* 0x00005410ebeb7816 */ /* 0x000fe2000000003a */
[----:B------:R-:W-:Y:S01]  /*81d0*/  IMAD.U32 R44, R233, 0x10000, RZ ;  /* 0x00010000e92c7824 */ /* 0x000fe200078e00ff */
[----:B------:R-:W-:Y:S01]  /*81e0*/  PRMT R231, R231, 0x5410, R46 ;  /* 0x00005410e7e77816 */ /* 0x000fe2000000002e */
[CC--:B------:R-:W-:Y:S01]  /*81f0*/  FMUL.FTZ R56, R66.reuse, R45.reuse ;  /* 0x0000002d42387220 */ /* 0x0c0fe20000410000 */
[----:B------:R-:W-:Y:S01]  /*8200*/  LOP3.LUT R67, R53, 0xffff0000, RZ, 0xc0, !PT ;  /* 0xffff000035437812 */ /* 0x000fe200078ec0ff */
[-C--:B------:R-:W-:Y:S01]  /*8210*/  FMUL.FTZ R66, R66, R44.reuse ;  /* 0x0000002c42427220 */ /* 0x080fe20000410000 */
[----:B------:R-:W-:Y:S01]  /*8220*/  LOP3.LUT R46, R237, 0xffff0000, RZ, 0xc0, !PT ;  /* 0xffff0000ed2e7812 */ /* 0x000fe200078ec0ff */
[----:B------:R-:W-:Y:S01]  /*8230*/  IMAD.U32 R58, R235, 0x10000, RZ ;  /* 0x00010000eb3a7824 */ /* 0x000fe200078e00ff */
[----:B------:R-:W-:Y:S01]  /*8240*/  LOP3.LUT R233, R233, 0xffff0000, RZ, 0xc0, !PT ;  /* 0xffff0000e9e97812 */ /* 0x000fe200078ec0ff */
[----:B------:R-:W-:Y:S01]  /*8250*/  FFMA.FTZ R44, R59, R44, -R56 ;  /* 0x0000002c3b2c7223 */ /* 0x000fe20000010838 */
[----:B------:R-:W-:Y:S01]  /*8260*/  LOP3.LUT R64, R49, 0xffff0000, RZ, 0xc0, !PT ;  /* 0xffff000031407812 */ /* 0x000fe200078ec0ff */
[----:B------:R-:W-:Y:S01]  /*8270*/  FFMA.FTZ R59, R59, R45, R66 ;  /* 0x0000002d3b3b7223 */ /* 0x000fe20000010042 */
[----:B------:R-:W-:Y:S01]  /*8280*/  PRMT R236, R236, 0x5410, R47 ;  /* 0x00005410ecec7816 */ /* 0x000fe2000000002f */
[C---:B------:R-:W-:Y:S01]  /*8290*/  FMUL.FTZ R47, R67.reuse, R46 ;  /* 0x0000002e432f7220 */ /* 0x040fe20000410000 */
[----:B------:R-:W-:Y:S01]  /*82a0*/  FMUL.FTZ R67, R67, R233 ;  /* 0x000000e943437220 */ /* 0x000fe20000410000 */
[----:B------:R-:W-:-:S02]  /*82b0*/  IMAD.U32 R66, R231, 0x10000, RZ ;  /* 0x00010000e7427824 */ /* 0x000fc400078e00ff */
[C---:B------:R-:W-:Y:S01]  /*82c0*/  FMUL.FTZ R96, R95.reuse, R58 ;  /* 0x0000003a5f607220 */ /* 0x040fe20000410000 */
[C---:B------:R-:W-:Y:S01]  /*82d0*/  FFMA.FTZ R45, R64.reuse, R233, -R47 ;  /* 0x000000e9402d7223 */ /* 0x040fe2000001082f */
[----:B------:R-:W-:Y:S01]  /*82e0*/  FFMA.FTZ R64, R64, R46, R67 ;  /* 0x0000002e40407223 */ /* 0x000fe20000010043 */
[-C--:B------:R-:W-:Y:S01]  /*82f0*/  FMUL.FTZ R95, R95, R66.reuse ;  /* 0x000000425f5f7220 */ /* 0x080fe20000410000 */
[----:B------:R-:W-:Y:S01]  /*8300*/  FFMA.FTZ R46, R93, R66, -R96 ;  /* 0x000000425d2e7223 */ /* 0x000fe20000010860 */
[----:B------:R-:W-:Y:S01]  /*8310*/  LOP3.LUT R55, R55, 0xffff0000, RZ, 0xc0, !PT ;  /* 0xffff000037377812 */ /* 0x000fe200078ec0ff */
[----:B------:R-:W-:Y:S01]  /*8320*/  IMAD.U32 R53, R52, 0x10000, RZ ;  /* 0x0001000034357824 */ /* 0x000fe200078e00ff */
[----:B------:R-:W-:Y:S01]  /*8330*/  LOP3.LUT R56, R235, 0xffff0000, RZ, 0xc0, !PT ;  /* 0xffff0000eb387812 */ /* 0x000fe200078ec0ff */
[----:B------:R-:W-:Y:S01]  /*8340*/  IMAD.U32 R49, R48, 0x10000, RZ ;  /* 0x0001000030317824 */ /* 0x000fe200078e00ff */
[----:B------:R-:W-:Y:S01]  /*8350*/  LOP3.LUT R66, R231, 0xffff0000, RZ, 0xc0, !PT ;  /* 0xffff0000e7427812 */ /* 0x000fe200078ec0ff */
[----:B------:R-:W-:Y:S01]  /*8360*/  FFMA.FTZ R93, R93, R58, R95 ;  /* 0x0000003a5d5d7223 */ /* 0x000fe2000001005f */
[----:B------:R-:W-:Y:S01]  /*8370*/  PRMT R232, R232, 0x5410, R65 ;  /* 0x00005410e8e87816 */ /* 0x000fe20000000041 */
[C---:B------:R-:W-:Y:S01]  /*8380*/  FMUL.FTZ R98, R55.reuse, R56 ;  /* 0x0000003837627220 */ /* 0x040fe20000410000 */
[----:B------:R-:W-:Y:S01]  /*8390*/  PRMT R234, R234, 0x5410, R57 ;  /* 0x00005410eaea7816 */ /* 0x000fe20000000039 */
[----:B------:R-:W-:Y:S01]  /*83a0*/  FMUL.FTZ R136, R55, R66 ;  /* 0x0000004237887220 */ /* 0x000fe20000410000 */
[----:B------:R-:W-:Y:S01]  /*83b0*/  LOP3.LUT R52, R52, 0xffff0000, RZ, 0xc0, !PT ;  /* 0xffff000034347812 */ /* 0x000fe200078ec0ff */
[C---:B------:R-:W-:Y:S01]  /*83c0*/  IMAD.U32 R96, R236.reuse, 0x10000, RZ ;  /* 0x00010000ec607824 */ /* 0x040fe200078e00ff */
[----:B------:R-:W-:Y:S01]  /*83d0*/  LOP3.LUT R57, R236, 0xffff0000, RZ, 0xc0, !PT ;  /* 0xffff0000ec397812 */ /* 0x000fe200078ec0ff */
[----:B------:R-:W-:Y:S01]  /*83e0*/  IMAD.U32 R58, R232, 0x10000, RZ ;  /* 0x00010000e83a7824 */ /* 0x000fe200078e00ff */
[----:B------:R-:W-:-:S02]  /*83f0*/  LOP3.LUT R51, R51, 0xffff0000, RZ, 0xc0, !PT ;  /* 0xffff000033337812 */ /* 0x000fc400078ec0ff */
[----:B------:R-:W-:Y:S01]  /*8400*/  LOP3.LUT R55, R232, 0xffff0000, RZ, 0xc0, !PT ;  /* 0xffff0000e8377812 */ /* 0x000fe200078ec0ff */
[----:B------:R-:W-:Y:S01]  /*8410*/  FMUL.FTZ R65, R52, R57 ;  /* 0x0000003934417220 */ /* 0x000fe20000410000 */
[----:B------:R-:W-:Y:S01]  /*8420*/  LOP3.LUT R48, R48, 0xffff0000, RZ, 0xc0, !PT ;  /* 0xffff000030307812 */ /* 0x000fe200078ec0ff */
[----:B------:R-:W-:Y:S01]  /*8430*/  FFMA.FTZ R47, R51, R66, -R98 ;  /* 0x00000042332f7223 */ /* 0x000fe20000010862 */
[----:B------:R-:W-:Y:S01]  /*8440*/  LOP3.LUT R94, R50, 0xffff0000, RZ, 0xc0, !PT ;  /* 0xffff0000325e7812 */ /* 0x000fe200078ec0ff */
[----:B------:R-:W-:Y:S02]  /*8450*/  IMAD.U32 R50, R54, 0x10000, RZ ;  /* 0x0001000036327824 */ /* 0x000fe400078e00ff */
[C---:B------:R-:W-:Y:S01]  /*8460*/  FMUL.FTZ R66, R53.reuse, R96 ;  /* 0x0000006035427220 */ /* 0x040fe20000410000 */
[-C--:B------:R-:W-:Y:S01]  /*8470*/  FMUL.FTZ R95, R52, R55.reuse ;  /* 0x00000037345f7220 */ /* 0x080fe20000410000 */
[----:B------:R-:W-:Y:S01]  /*8480*/  LOP3.LUT R54, R54, 0xffff0000, RZ, 0xc0, !PT ;  /* 0xffff000036367812 */ /* 0x000fe200078ec0ff */
[----:B------:R-:W-:Y:S01]  /*8490*/  FMUL.FTZ R53, R53, R58 ;  /* 0x0000003a35357220 */ /* 0x000fe20000410000 */
[----:B------:R-:W-:Y:S01]  /*84a0*/  FFMA.FTZ R52, R48, R55, -R65 ;  /* 0x0000003730347223 */ /* 0x000fe20000010841 */
[C---:B------:R-:W-:Y:S01]  /*84b0*/  LOP3.LUT R67, R234.reuse, 0xffff0000, RZ, 0xc0, !PT ;  /* 0xffff0000ea437812 */ /* 0x040fe200078ec0ff */
[----:B------:R-:W-:-:S02]  /*84c0*/  IMAD.U32 R65, R234, 0x10000, RZ ;  /* 0x00010000ea417824 */ /* 0x000fc400078e00ff */
[----:B------:R-:W-:Y:S01]  /*84d0*/  FFMA.FTZ R56, R51, R56, R136 ;  /* 0x0000003833387223 */ /* 0x000fe20000010088 */
[C---:B------:R-:W-:Y:S01]  /*84e0*/  FFMA.FTZ R51, R49.reuse, R58, -R66 ;  /* 0x0000003a31337223 */ /* 0x040fe20000010842 */
[----:B------:R-:W-:Y:S01]  /*84f0*/  LOP3.LUT R55, R230, 0xffff0000, RZ, 0xc0, !PT ;  /* 0xffff0000e6377812 */ /* 0x000fe200078ec0ff */
[----:B------:R-:W-:Y:S01]  /*8500*/  FFMA.FTZ R49, R49, R96, R53 ;  /* 0x0000006031317223 */ /* 0x000fe20000010035 */
[----:B------:R-:W-:Y:S01]  /*8510*/  FFMA.FTZ R48, R48, R57, R95 ;  /* 0x0000003930307223 */ /* 0x000fe2000001005f */
[----:B------:R-:W-:Y:S02]  /*8520*/  IMAD.U32 R53, R230, 0x10000, RZ ;  /* 0x00010000e6357824 */ /* 0x000fe400078e00ff */
[----:B------:R-:W-:Y:S01]  /*8530*/  FMUL.FTZ R57, R50, R65 ;  /* 0x0000004132397220 */ /* 0x000fe20000410000 */
[C---:B------:R-:W-:Y:S01]  /*8540*/  FMUL.FTZ R95, R54.reuse, R67 ;  /* 0x00000043365f7220 */ /* 0x040fe20000410000 */
[----:B------:R-:W-:Y:S01]  /*8550*/  FMUL.FTZ R58, R54, R55 ;  /* 0x00000037363a7220 */ /* 0x000fe20000410000 */
[-C--:B------:R-:W-:Y:S01]  /*8560*/  FMUL.FTZ R50, R50, R53.reuse ;  /* 0x0000003532327220 */ /* 0x080fe20000410000 */
[----:B------:R-:W-:Y:S01]  /*8570*/  FFMA.FTZ R57, R92, R53, -R57 ;  /* 0x000000355c397223 */ /* 0x000fe20000010839 */
[C---:B------:R-:W-:Y:S01]  /*8580*/  FFMA.FTZ R54, R94.reuse, R55, -R95 ;  /* 0x000000375e367223 */ /* 0x040fe2000001085f */
[----:B------:R-:W-:Y:S01]  /*8590*/  FFMA.FTZ R67, R94, R67, R58 ;  /* 0x000000435e437223 */ /* 0x000fe2000001003a */
[----:B------:R-:W-:Y:S01]  /*85a0*/  FFMA.FTZ R50, R92, R65, R50 ;  /* 0x000000415c327223 */ /* 0x000fe20000010032 */
[----:B------:R-:W-:-:S02]  /*85b0*/  F2FP.BF16.F32.PACK_AB R51, R52, R51 ;  /* 0x000000333433723e */ /* 0x000fc400000010ff */
[----:B------:R-:W-:Y:S02]  /*85c0*/  F2FP.BF16.F32.PACK_AB R44, R45, R44 ;  /* 0x0000002c2d2c723e */ /* 0x000fe400000010ff */
[----:B------:R-:W-:Y:S02]  /*85d0*/  F2FP.BF16.F32.PACK_AB R46, R47, R46 ;  /* 0x0000002e2f2e723e */ /* 0x000fe400000010ff */
[----:B------:R-:W-:Y:S02]  /*85e0*/  F2FP.BF16.F32.PACK_AB R57, R54, R57 ;  /* 0x000000393639723e */ /* 0x000fe400000010ff */
[----:B------:R-:W-:Y:S01]  /*85f0*/  F2FP.BF16.F32.PACK_AB R52, R48, R49 ;  /* 0x000000313034723e */ /* 0x000fe200000010ff */
[----:B------:R-:W-:Y:S01]  /*8600*/  IMAD.MOV.U32 R48, RZ, RZ, R51 ;  /* 0x000000ffff307224 */ /* 0x000fe200078e0033 */
[----:B------:R-:W-:Y:S01]  /*8610*/  F2FP.BF16.F32.PACK_AB R54, R67, R50 ;  /* 0x000000324336723e */ /* 0x000fe200000010ff */
[----:B------:R-:W-:Y:S01]  /*8620*/  IMAD.MOV.U32 R49, RZ, RZ, R44 ;  /* 0x000000ffff317224 */ /* 0x000fe200078e002c */
[----:B------:R-:W-:Y:S01]  /*8630*/  F2FP.BF16.F32.PACK_AB R53, R64, R59 ;  /* 0x0000003b4035723e */ /* 0x000fe200000010ff */
[----:B------:R-:W-:Y:S01]  /*8640*/  IMAD.MOV.U32 R50, RZ, RZ, R57 ;  /* 0x000000ffff327224 */ /* 0x000fe200078e0039 */
[----:B------:R-:W-:Y:S01]  /*8650*/  F2FP.BF16.F32.PACK_AB R55, R56, R93 ;  /* 0x0000005d3837723e */ /* 0x000fe200000010ff */
[----:B------:R-:W-:-:S07]  /*8660*/  IMAD.MOV.U32 R51, RZ, RZ, R46 ;  /* 0x000000ffff337224 */ /* 0x000fce00078e002e */
.L_x_532:
[----:B------:R-:W-:Y:S05]  /*8670*/  BSYNC B2 ;  /* 0x0000000000027941 */ /* 0x000fea0003800000 */
.L_x_531:
[----:B--2---:R4:W-:Y:S04]  /*8680*/  STG.E.128 desc[UR36][R60.64], R48 ;  /* 0x000000303c007986 */ /* 0x0049e8000c101d24 */
[----:B---3--:R4:W-:Y:S02]  /*8690*/  @!P4 STG.E.128 desc[UR36][R62.64], R52 ;  /* 0x000000343e00c986 */ /* 0x0089e4000c101d24 */
.L_x_522:
[----:B------:R-:W-:Y:S05]  /*86a0*/  BSYNC B1 ;  /* 0x0000000000017941 */ /* 0x000fea0003800000 */
.L_x_521:
[-C--:B--2---:R-:W-:Y:S02]  /*86b0*/  IMAD R44, R150, R130.reuse, RZ ;  /* 0x00000082962c7224 */ /* 0x084fe400078e02ff */
[----:B------:R-:W-:-:S04]  /*86c0*/  IMAD.WIDE.U32 R132, R204, R130, R132 ;  /* 0x00000082cc847225 */ /* 0x000fc800078e0084 */
[----:B------:R-:W-:Y:S01]  /*86d0*/  IMAD R131, R204, R131, R44 ;  /* 0x00000083cc837224 */ /* 0x000fe200078e022c */
[----:B------:R-:W-:Y:S06]  /*86e0*/  @P0 BRA `(.L_x_491) ;  /* 0x0000001800dc0947 */ /* 0x000fec0003800000 */
[----:B------:R-:W-:Y:S01]  /*86f0*/  ISETP.NE.AND P0, PT, R14, RZ, PT ;  /* 0x000000ff0e00720c */ /* 0x000fe20003f05270 */
[----:B------:R-:W-:Y:S01]  /*8700*/  BSSY B1, `(.L_x_533) ;  /* 0x000007f000017945 */ /* 0x000fe20003800000 */
[----:B------:R-:W-:-:S11]  /*8710*/  IMAD.IADD R56, R133, 0x1, R131 ;  /* 0x0000000185387824 */ /* 0x000fd600078e0283 */
[----:B------:R-:W-:Y:S05]  /*8720*/  @!P0 BRA `(.L_x_534) ;  /* 0x0000000400f08947 */ /* 0x000fea0003800000 */
[----:B------:R-:W-:Y:S01]  /*8730*/  SEL R44, R119, R153, !P3 ;  /* 0x00000099772c7207 */ /* 0x000fe20005800000 */
[----:B------:R-:W-:Y:S01]  /*8740*/  BSSY B2, `(.L_x_535) ;  /* 0x0000078000027945 */ /* 0x000fe20003800000 */
[----:B----4-:R-:W-:Y:S02]  /*8750*/  IADD3 R48, P0, P4, R104, R132, R29 ;  /* 0x0000008468307210 */ /* 0x010fe40007c1e01d */
[----:B------:R-:W-:Y:S02]  /*8760*/  SHF.R.S32.HI R45, RZ, 0x1f, R44 ;  /* 0x0000001fff2d7819 */ /* 0x000fe4000001142c */
[----:B------:R-:W-:Y:S02]  /*8770*/  IADD3.X R50, R101, R56, R13, P0, P4 ;  /* 0x0000003865327210 */ /* 0x000fe400007e840d */
[----:B------:R-:W-:-:S04]  /*8780*/  LEA.HI R45, R45, R44, RZ, 0x4 ;  /* 0x0000002c2d2d7211 */ /* 0x000fc800078f20ff */
[----:B------:R-:W-:-:S04]  /*8790*/  LEA.HI.SX32 R45, R45, R30, 0x1c ;  /* 0x0000001e2d2d7211 */ /* 0x000fc800078fe2ff */
[----:B---3--:R-:W-:Y:S01]  /*87a0*/  SHF.R.S32.HI R52, RZ, 0x1f, R45 ;  /* 0x0000001fff347819 */ /* 0x008fe2000001142d */
[----:B------:R-:W-:-:S03]  /*87b0*/  IMAD.SHL.U32 R44, R45, 0x8, RZ ;  /* 0x000000082d2c7824 */ /* 0x000fc600078e00ff */
[----:B------:R-:W-:Y:S01]  /*87c0*/  LEA.HI R52, R52, R45, RZ, 0x3 ;  /* 0x0000002d34347211 */ /* 0x000fe200078f18ff */
[----:B------:R-:W-:Y:S01]  /*87d0*/  IMAD R45, R18, 0x6000, R144 ;  /* 0x00006000122d7824 */ /* 0x000fe200078e0290 */
[----:B------:R-:W-:-:S03]  /*87e0*/  ISETP.GE.AND P0, PT, R44, R151, PT ;  /* 0x000000972c00720c */ /* 0x000fc60003f06270 */
[----:B------:R-:W-:Y:S02]  /*87f0*/  IMAD.SHL.U32 R52, R52, 0x400, RZ ;  /* 0x0000040034347824 */ /* 0x000fe400078e00ff */
[----:B------:R-:W-:-:S03]  /*8800*/  IMAD R45, R45, 0x2, R2 ;  /* 0x000000022d2d7824 */ /* 0x000fc600078e0202 */
[----:B------:R-:W-:-:S05]  /*8810*/  LOP3.LUT R47, R52, 0x7fffe000, RZ, 0xc0, !PT ;  /* 0x7fffe000342f7812 */ /* 0x000fca00078ec0ff */
[--C-:B------:R-:W-:Y:S02]  /*8820*/  @!P0 SHF.R.S32.HI R49, RZ, 0x1f, R44.reuse ;  /* 0x0000001fff318819 */ /* 0x100fe4000001142c */
[--C-:B------:R-:W-:Y:S02]  /*8830*/  @!P0 IADD3 R46, P4, P5, R104, R132, R44.reuse ;  /* 0x00000084682e8210 */ /* 0x100fe40007d9e02c */
[----:B------:R-:W-:Y:S02]  /*8840*/  LOP3.LUT R44, R187, 0x38, R44, 0xf8, !PT ;  /* 0x00000038bb2c7812 */ /* 0x000fe400078ef82c */
[----:B------:R-:W-:Y:S02]  /*8850*/  @!P0 IADD3.X R49, R101, R56, R49, P4, P5 ;  /* 0x0000003865318210 */ /* 0x000fe400027ea431 */
[----:B------:R-:W-:Y:S02]  /*8860*/  LOP3.LUT R44, R44, R219, RZ, 0x3c, !PT ;  /* 0x000000db2c2c7212 */ /* 0x000fe400078e3cff */
[----:B------:R-:W-:-:S02]  /*8870*/  LEA R52, P4, R48, R120, 0x1 ;  /* 0x0000007830347211 */ /* 0x000fc400078808ff */
[----:B------:R-:W-:Y:S02]  /*8880*/  IADD3 R47, R44, R47, R193 ;  /* 0x0000002f2c2f7210 */ /* 0x000fe40007ffe0c1 */
[----:B------:R-:W-:Y:S02]  /*8890*/  LEA.HI.X R53, R48, R121, R50, 0x1, P4 ;  /* 0x0000007930357211 */ /* 0x000fe400020f0c32 */
[----:B------:R-:W-:Y:S01]  /*88a0*/  @!P0 LEA R54, P4, R46, R120, 0x1 ;  /* 0x000000782e368211 */ /* 0x000fe200078808ff */
[----:B------:R-:W-:-:S03]  /*88b0*/  IMAD R47, R18, 0x6000, R47 ;  /* 0x00006000122f7824 */ /* 0x000fc600078e022f */
[----:B------:R-:W-:Y:S01]  /*88c0*/  @!P0 LEA.HI.X R55, R46, R121, R49, 0x1, P4 ;  /* 0x000000792e378211 */ /* 0x000fe200020f0c31 */
[----:B------:R-:W-:Y:S01]  /*88d0*/  IMAD R48, R47, 0x2, R2 ;  /* 0x000000022f307824 */ /* 0x000fe200078e0202 */
[----:B------:R-:W-:Y:S01]  /*88e0*/  ISETP.GE.AND P4, PT, R22, R122, PT ;  /* 0x0000007a1600720c */ /* 0x000fe20003f86270 */
[----:B------:R-:W2:Y:S04]  /*88f0*/  LDS.128 R44, [R45+0x1c400] ;  /* 0x01c400002d2c7984 */ /* 0x000ea80000000c00 */
[----:B------:R-:W3:Y:S08]  /*8900*/  LDS.128 R48, [R48+0x1c400] ;  /* 0x01c4000030307984 */ /* 0x000ef00000000c00 */
[----:B------:R-:W-:Y:S05]  /*8910*/  @P4 BRA `(.L_x_536) ;  /* 0x0000000400684947 */ /* 0x000fea0003800000 */
[--C-:B0-----:R-:W-:Y:S01]  /*8920*/  SHF.R.U64 R92, R76, 0x10, R77.reuse ;  /* 0x000000104c5c7819 */ /* 0x101fe2000000124d */
[----:B---3--:R-:W-:Y:S01]  /*8930*/  IMAD.U32 R65, R49, 0x10000, RZ ;  /* 0x0001000031417824 */ /* 0x008fe200078e00ff */
[----:B------:R-:W-:Y:S01]  /*8940*/  SHF.R.U32.HI R76, RZ, 0x10, R77 ;  /* 0x00000010ff4c7819 */ /* 0x000fe2000001164d */
[----:B--2---:R-:W-:Y:S01]  /*8950*/  IMAD.U32 R59, R45, 0x10000, RZ ;  /* 0x000100002d3b7824 */ /* 0x004fe200078e00ff */
[--C-:B------:R-:W-:Y:S01]  /*8960*/  SHF.R.U64 R77, R88, 0x10, R89.reuse ;  /* 0x00000010584d7819 */ /* 0x100fe20000001259 */
[----:B------:R-:W-:Y:S01]  /*8970*/  IMAD.U32 R64, R51, 0x10000, RZ ;  /* 0x0001000033407824 */ /* 0x000fe200078e00ff */
[----:B------:R-:W-:Y:S01]  /*8980*/  SHF.R.U32.HI R88, RZ, 0x10, R89 ;  /* 0x00000010ff587819 */ /* 0x000fe20000011659 */
[----:B------:R-:W-:Y:S01]  /*8990*/  IMAD.U32 R63, R47, 0x10000, RZ ;  /* 0x000100002f3f7824 */ /* 0x000fe200078e00ff */
[----:B------:R-:W-:Y:S01]  /*89a0*/  SHF.R.U64 R66, R78, 0x10, R79 ;  /* 0x000000104e427819 */ /* 0x000fe2000000124f */
[----:B------:R-:W-:Y:S01]  /*89b0*/  IMAD.U32 R57, R44, 0x10000, RZ ;  /* 0x000100002c397824 */ /* 0x000fe200078e00ff */
[----:B------:R-:W-:-:S02]  /*89c0*/  PRMT R229, R229, 0x5410, R88 ;  /* 0x00005410e5e57816 */ /* 0x000fc40000000058 */
[----:B------:R-:W-:Y:S02]  /*89d0*/  PRMT R225, R225, 0x5410, R76 ;  /* 0x00005410e1e17816 */ /* 0x000fe4000000004c */
[----:B------:R-:W-:Y:S01]  /*89e0*/  SHF.R.U32.HI R78, RZ, 0x10, R79 ;  /* 0x00000010ff4e7819 */ /* 0x000fe2000001164f */
[----:B------:R-:W-:Y:S01]  /*89f0*/  IMAD.U32 R76, R229, 0x10000, RZ ;  /* 0x00010000e54c7824 */ /* 0x000fe200078e00ff */
[--C-:B------:R-:W-:Y:S02]  /*8a00*/  SHF.R.U64 R67, R90, 0x10, R91.reuse ;  /* 0x000000105a437819 */ /* 0x100fe4000000125b */
[----:B------:R-:W-:Y:S02]  /*8a10*/  SHF.R.U32.HI R90, RZ, 0x10, R91 ;  /* 0x00000010ff5a7819 */ /* 0x000fe4000001165b */
[----:B------:R-:W-:Y:S01]  /*8a20*/  PRMT R181, R181, 0x5410, R66 ;  /* 0x00005410b5b57816 */ /* 0x000fe20000000042 */
[----:B------:R-:W-:Y:S01]  /*8a30*/  IMAD.U32 R66, R225, 0x10000, RZ ;  /* 0x00010000e1427824 */ /* 0x000fe200078e00ff */
[----:B------:R-:W-:Y:S01]  /*8a40*/  PRMT R183, R183, 0x5410, R78 ;  /* 0x00005410b7b77816 */ /* 0x000fe2000000004e */
[----:B------:R-:W-:Y:S01]  /*8a50*/  FMUL.FTZ R78, R65, R76 ;  /* 0x0000004c414e7220 */ /* 0x000fe20000410000 */
[----:B------:R-:W-:Y:S01]  /*8a60*/  LOP3.LUT R60, R49, 0xffff0000, RZ, 0xc0, !PT ;  /* 0xffff0000313c7812 */ /* 0x000fe200078ec0ff */
[-C--:B------:R-:W-:Y:S01]  /*8a70*/  FMUL.FTZ R88, R65, R66.reuse ;  /* 0x0000004241587220 */ /* 0x080fe20000410000 */
[----:B------:R-:W-:Y:S01]  /*8a80*/  LOP3.LUT R229, R229, 0xffff0000, RZ, 0xc0, !PT ;  /* 0xffff0000e5e57812 */ /* 0x000fe200078ec0ff */
[----:B------:R-:W-:Y:S01]  /*8a90*/  IMAD.U32 R65, R183, 0x10000, RZ ;  /* 0x00010000b7417824 */ /* 0x000fe200078e00ff */
[----:B------:R-:W-:Y:S01]  /*8aa0*/  PRMT R227, R227, 0x5410, R90 ;  /* 0x00005410e3e37816 */ /* 0x000fe2000000005a */
[----:B------:R-:W-:Y:S01]  /*8ab0*/  IMAD.U32 R49, R48, 0x10000, RZ ;  /* 0x0001000030317824 */ /* 0x000fe200078e00ff */
[----:B------:R-:W-:Y:S01]  /*8ac0*/  LOP3.LUT R62, R51, 0xffff0000, RZ, 0xc0, !PT ;  /* 0xffff0000333e7812 */ /* 0x000fe200078ec0ff */
[----:B------:R-:W-:Y:S01]  /*8ad0*/  FFMA.FTZ R51, R59, R66, -R78 ;  /* 0x000000423b337223 */ /* 0x000fe2000001084e */
[----:B------:R-:W-:Y:S01]  /*8ae0*/  LOP3.LUT R225, R225, 0xffff0000, RZ, 0xc0, !PT ;  /* 0xffff0000e1e17812 */ /* 0x000fe200078ec0ff */
[----:B------:R-:W-:Y:S01]  /*8af0*/  FMUL.FTZ R78, R60, R229 ;  /* 0x000000e53c4e7220 */ /* 0x000fe20000410000 */
[----:B------:R-:W-:Y:S01]  /*8b00*/  LOP3.LUT R61, R45, 0xffff0000, RZ, 0xc0, !PT ;  /* 0xffff00002d3d7812 */ /* 0x000fe200078ec0ff */
[----:B------:R-:W-:-:S02]  /*8b10*/  IMAD.U32 R66, R227, 0x10000, RZ ;  /* 0x00010000e3427824 */ /* 0x000fc400078e00ff */
[----:B------:R-:W-:Y:S01]  /*8b20*/  FFMA.FTZ R59, R59, R76, R88 ;  /* 0x0000004c3b3b7223 */ /* 0x000fe20000010058 */
[----:B------:R-:W-:Y:S01]  /*8b30*/  PRMT R228, R228, 0x5410, R77 ;  /* 0x00005410e4e47816 */ /* 0x000fe2000000004d */
[-C--:B------:R-:W-:Y:S01]  /*8b40*/  FMUL.FTZ R76, R60, R225.reuse ;  /* 0x000000e13c4c7220 */ /* 0x080fe20000410000 */
[----:B------:R-:W-:Y:S01]  /*8b50*/  PRMT R226, R226, 0x5410, R67 ;  /* 0x00005410e2e27816 */ /* 0x000fe20000000043 */
[----:B------:R-:W-:Y:S01]  /*8b60*/  FFMA.FTZ R60, R61, R225, -R78 ;  /* 0x000000e13d3c7223 */ /* 0x000fe2000001084e */
[----:B------:R-:W-:Y:S01]  /*8b70*/  PRMT R203, R203, 0x5410, R92 ;  /* 0x00005410cbcb7816 */ /* 0x000fe2000000005c */
[C---:B------:R-:W-:Y:S01]  /*8b80*/  FMUL.FTZ R67, R64.reuse, R65 ;  /* 0x0000004140437220 */ /* 0x040fe20000410000 */
[-C--:B------:R-:W-:Y:S01]  /*8b90*/  FMUL.FTZ R78, R64, R66.reuse ;  /* 0x00000042404e7220 */ /* 0x080fe20000410000 */
[----:B------:R-:W-:Y:S01]  /*8ba0*/  LOP3.LUT R227, R227, 0xffff0000, RZ, 0xc0, !PT ;  /* 0xffff0000e3e37812 */ /* 0x000fe200078ec0ff */
[----:B------:R-:W-:Y:S01]  /*8bb0*/  FFMA.FTZ R64, R61, R229, R76 ;  /* 0x000000e53d407223 */ /* 0x000fe2000001004c */
[----:B------:R-:W-:Y:S01]  /*8bc0*/  LOP3.LUT R183, R183, 0xffff0000, RZ, 0xc0, !PT ;  /* 0xffff0000b7b77812 */ /* 0x000fe200078ec0ff */
[----:B------:R-:W-:Y:S01]  /*8bd0*/  FFMA.FTZ R77, R63, R66, R67 ;  /* 0x000000423f4d7223 */ /* 0x000fe20000010043 */
[----:B------:R-:W-:Y:S01]  /*8be0*/  IMAD.U32 R76, R228, 0x10000, RZ ;  /* 0x00010000e44c7824 */ /* 0x000fe200078e00ff */
[----:B------:R-:W-:Y:S01]  /*8bf0*/  LOP3.LUT R58, R47, 0xffff0000, RZ, 0xc0, !PT ;  /* 0xffff00002f3a7812 */ /* 0x000fe200078ec0ff */
[----:B------:R-:W-:Y:S01]  /*8c00*/  FFMA.FTZ R61, R63, R65, -R78 ;  /* 0x000000413f3d7223 */ /* 0x000fe2000001084e */
[----:B------:R-:W-:-:S02]  /*8c10*/  IMAD.U32 R66, R203, 0x10000, RZ ;  /* 0x00010000cb427824 */ /* 0x000fc400078e00ff */
[C---:B------:R-:W-:Y:S01]  /*8c20*/  FMUL.FTZ R63, R62.reuse, R227 ;  /* 0x000000e33e3f7220 */ /* 0x040fe20000410000 */
[-C--:B------:R-:W-:Y:S01]  /*8c30*/  FMUL.FTZ R65, R62, R183.reuse ;  /* 0x000000b73e417220 */ /* 0x080fe20000410000 */
[C---:B------:R-:W-:Y:S01]  /*8c40*/  FMUL.FTZ R62, R49.reuse, R76 ;  /* 0x0000004c313e7220 */ /* 0x040fe20000410000 */
[-C--:B------:R-:W-:Y:S01]  /*8c50*/  FMUL.FTZ R49, R49, R66.reuse ;  /* 0x0000004231317220 */ /* 0x080fe20000410000 */
[----:B------:R-:W-:Y:S01]  /*8c60*/  FFMA.FTZ R78, R58, R183, -R63 ;  /* 0x000000b73a4e7223 */ /* 0x000fe2000001083f */
[----:B------:R-:W-:Y:S01]  /*8c70*/  LOP3.LUT R48, R48, 0xffff0000, RZ, 0xc0, !PT ;  /* 0xffff000030307812 */ /* 0x000fe200078ec0ff */
[----:B------:R-:W-:Y:S01]  /*8c80*/  FFMA.FTZ R62, R57, R66, -R62 ;  /* 0x00000042393e7223 */ /* 0x000fe2000001083e */
[----:B------:R-:W-:Y:S01]  /*8c90*/  LOP3.LUT R63, R228, 0xffff0000, RZ, 0xc0, !PT ;  /* 0xffff0000e43f7812 */ /* 0x000fe200078ec0ff */
[C---:B------:R-:W-:Y:S01]  /*8ca0*/  IMAD.U32 R45, R46.reuse, 0x10000, RZ ;  /* 0x000100002e2d7824 */ /* 0x040fe200078e00ff */
[----:B------:R-:W-:Y:S01]  /*8cb0*/  LOP3.LUT R203, R203, 0xffff0000, RZ, 0xc0, !PT ;  /* 0xffff0000cbcb7812 */ /* 0x000fe200078ec0ff */
[----:B------:R-:W-:Y:S01]  /*8cc0*/  FFMA.FTZ R57, R57, R76, R49 ;  /* 0x0000004c39397223 */ /* 0x000fe20000010031 */
[----:B------:R-:W-:Y:S01]  /*8cd0*/  LOP3.LUT R47, R46, 0xffff0000, RZ, 0xc0, !PT ;  /* 0xffff00002e2f7812 */ /* 0x000fe200078ec0ff */
[C---:B------:R-:W-:Y:S01]  /*8ce0*/  IMAD.U32 R46, R50.reuse, 0x10000, RZ ;  /* 0x00010000322e7824 */ /* 0x040fe200078e00ff */
[----:B------:R-:W-:Y:S01]  /*8cf0*/  LOP3.LUT R50, R50, 0xffff0000, RZ, 0xc0, !PT ;  /* 0xffff000032327812 */ /* 0x000fe200078ec0ff */
[----:B------:R-:W-:-:S02]  /*8d00*/  IMAD.U32 R49, R226, 0x10000, RZ ;  /* 0x00010000e2317824 */ /* 0x000fc400078e00ff */
[----:B------:R-:W-:Y:S01]  /*8d10*/  FFMA.FTZ R88, R58, R227, R65 ;  /* 0x000000e33a587223 */ /* 0x000fe20000010041 */
[----:B------:R-:W-:Y:S01]  /*8d20*/  LOP3.LUT R226, R226, 0xffff0000, RZ, 0xc0, !PT ;  /* 0xffff0000e2e27812 */ /* 0x000fe200078ec0ff */
[----:B------:R-:W-:Y:S01]  /*8d30*/  FMUL.FTZ R65, R48, R63 ;  /* 0x0000003f30417220 */ /* 0x000fe20000410000 */
[----:B------:R-:W-:Y:S01]  /*8d40*/  LOP3.LUT R44, R44, 0xffff0000, RZ, 0xc0, !PT ;  /* 0xffff00002c2c7812 */ /* 0x000fe200078ec0ff */
[----:B------:R-:W-:Y:S01]  /*8d50*/  FMUL.FTZ R67, R48, R203 ;  /* 0x000000cb30437220 */ /* 0x000fe20000410000 */
[C---:B------:R-:W-:Y:S01]  /*8d60*/  IMAD.U32 R48, R181.reuse, 0x10000, RZ ;  /* 0x00010000b5307824 */ /* 0x040fe200078e00ff */
[----:B------:R-:W-:Y:S01]  /*8d70*/  LOP3.LUT R181, R181, 0xffff0000, RZ, 0xc0, !PT ;  /* 0xffff0000b5b57812 */ /* 0x000fe200078ec0ff */
[----:B------:R-:W-:Y:S01]  /*8d80*/  FMUL.FTZ R58, R46, R49 ;  /* 0x000000312e3a7220 */ /* 0x000fe20000410000 */
[----:B------:R-:W-:Y:S01]  /*8d90*/  FMUL.FTZ R66, R50, R226 ;  /* 0x000000e232427220 */ /* 0x000fe20000410000 */
[C---:B------:R-:W-:Y:S01]  /*8da0*/  FFMA.FTZ R65, R44.reuse, R203, -R65 ;  /* 0x000000cb2c417223 */ /* 0x040fe20000010841 */
[----:B------:R-:W-:Y:S01]  /*8db0*/  FFMA.FTZ R44, R44, R63, R67 ;  /* 0x0000003f2c2c7223 */ /* 0x000fe20000010043 */
[-C--:B------:R-:W-:Y:S01]  /*8dc0*/  FMUL.FTZ R63, R50, R181.reuse ;  /* 0x000000b5323f7220 */ /* 0x080fe20000410000 */
        /* <DEDUP_REMOVED lines=8> */
[----:B------:R-:W-:Y:S01]  /*8e50*/  F2FP.BF16.F32.PACK_AB R48, R44, R57 ;  /* 0x000000392c30723e */ /* 0x000fe200000010ff */
[----:B------:R-:W-:Y:S01]  /*8e60*/  IMAD.MOV.U32 R44, RZ, RZ, R62 ;  /* 0x000000ffff2c7224 */ /* 0x000fe200078e003e */
[----:B------:R-:W-:Y:S01]  /*8e70*/  F2FP.BF16.F32.PACK_AB R50, R63, R46 ;  /* 0x0000002e3f32723e */ /* 0x000fe200000010ff */
[----:B------:R-:W-:Y:S01]  /*8e80*/  IMAD.MOV.U32 R46, RZ, RZ, R58 ;  /* 0x000000ffff2e7224 */ /* 0x000fe200078e003a */
[----:B------:R-:W-:Y:S02]  /*8e90*/  F2FP.BF16.F32.PACK_AB R47, R78, R61 ;  /* 0x0000003d4e2f723e */ /* 0x000fe400000010ff */
[----:B------:R-:W-:-:S02]  /*8ea0*/  F2FP.BF16.F32.PACK_AB R49, R64, R59 ;  /* 0x0000003b4031723e */ /* 0x000fc400000010ff */
[----:B------:R-:W-:-:S07]  /*8eb0*/  F2FP.BF16.F32.PACK_AB R51, R88, R77 ;  /* 0x0000004d5833723e */ /* 0x000fce00000010ff */
.L_x_536:
[----:B------:R-:W-:Y:S05]  /*8ec0*/  BSYNC B2 ;  /* 0x0000000000027941 */ /* 0x000fea0003800000 */
.L_x_535:
[----:B--2---:R2:W-:Y:S04]  /*8ed0*/  STG.E.128 desc[UR36][R52.64], R44 ;  /* 0x0000002c34007986 */ /* 0x0045e8000c101d24 */
[----:B---3--:R2:W-:Y:S02]  /*8ee0*/  @!P0 STG.E.128 desc[UR36][R54.64], R48 ;  /* 0x0000003036008986 */ /* 0x0085e4000c101d24 */
.L_x_534:
[----:B------:R-:W-:Y:S05]  /*8ef0*/  BSYNC B1 ;  /* 0x0000000000017941 */ /* 0x000fea0003800000 */
.L_x_533:
[----:B------:R-:W-:Y:S01]  /*8f00*/  ISETP.NE.AND P0, PT, R10, RZ, PT ;  /* 0x000000ff0a00720c */ /* 0x000fe20003f05270 */
[----:B------:R-:W-:-:S12]  /*8f10*/  BSSY B1, `(.L_x_537) ;  /* 0x000007e000017945 */ /* 0x000fd80003800000 */
[----:B------:R-:W-:Y:S05]  /*8f20*/  @!P0 BRA `(.L_x_538) ;  /* 0x0000000400f08947 */ /* 0x000fea0003800000 */
[----:B--2---:R-:W-:Y:S01]  /*8f30*/  SEL R44, R119, R153, !P2 ;  /* 0x00000099772c7207 */ /* 0x004fe20005000000 */
        /* <DEDUP_REMOVED lines=30> */
[----:B------:R-:W-:Y:S01]  /*9120*/  SHF.R.U64 R77, R72, 0x10, R73 ;  /* 0x00000010484d7819 */ /* 0x000fe20000001249 */
[----:B---3--:R-:W-:Y:S01]  /*9130*/  IMAD.U32 R62, R49, 0x10000, RZ ;  /* 0x00010000313e7824 */ /* 0x008fe200078e00ff */
[----:B------:R-:W-:Y:S01]  /*9140*/  SHF.R.U64 R72, R84, 0x10, R85 ;  /* 0x0000001054487819 */ /* 0x000fe20000001255 */
[----:B--2---:R-:W-:Y:S01]  /*9150*/  IMAD.U32 R59, R45, 0x10000, RZ ;  /* 0x000100002d3b7824 */ /* 0x004fe200078e00ff */
[----:B------:R-:W-:Y:S01]  /*9160*/  SHF.R.U32.HI R66, RZ, 0x10, R73 ;  /* 0x00000010ff427819 */ /* 0x000fe20000011649 */
[----:B------:R-:W-:Y:S01]  /*9170*/  IMAD.U32 R64, R51, 0x10000, RZ ;  /* 0x0001000033407824 */ /* 0x000fe200078e00ff */
[----:B------:R-:W-:Y:S01]  /*9180*/  SHF.R.U32.HI R84, RZ, 0x10, R85 ;  /* 0x00000010ff547819 */ /* 0x000fe20000011655 */
[----:B------:R-:W-:Y:S01]  /*9190*/  IMAD.U32 R61, R47, 0x10000, RZ ;  /* 0x000100002f3d7824 */ /* 0x000fe200078e00ff */
[----:B------:R-:W-:Y:S01]  /*91a0*/  SHF.R.U64 R65, R74, 0x10, R75 ;  /* 0x000000104a417819 */ /* 0x000fe2000000124b */
[----:B------:R-:W-:Y:S01]  /*91b0*/  IMAD.U32 R57, R44, 0x10000, RZ ;  /* 0x000100002c397824 */ /* 0x000fe200078e00ff */
[----:B------:R-:W-:-:S02]  /*91c0*/  PRMT R167, R167, 0x5410, R66 ;  /* 0x00005410a7a77816 */ /* 0x000fc40000000042 */
[----:B------:R-:W-:Y:S02]  /*91d0*/  PRMT R179, R179, 0x5410, R84 ;  /* 0x00005410b3b37816 */ /* 0x000fe40000000054 */
[----:B------:R-:W-:Y:S02]  /*91e0*/  SHF.R.U32.HI R74, RZ, 0x10, R75 ;  /* 0x00000010ff4a7819 */ /* 0x000fe4000001164b */
[----:B------:R-:W-:Y:S01]  /*91f0*/  PRMT R164, R164, 0x5410, R65 ;  /* 0x00005410a4a47816 */ /* 0x000fe20000000041 */
[----:B------:R-:W-:Y:S01]  /*9200*/  IMAD.U32 R66, R179, 0x10000, RZ ;  /* 0x00010000b3427824 */ /* 0x000fe200078e00ff */
[--C-:B------:R-:W-:Y:S01]  /*9210*/  SHF.R.U64 R67, R86, 0x10, R87.reuse ;  /* 0x0000001056437819 */ /* 0x100fe20000001257 */
[----:B------:R-:W-:Y:S01]  /*9220*/  IMAD.U32 R65, R167, 0x10000, RZ ;  /* 0x00010000a7417824 */ /* 0x000fe200078e00ff */
[----:B------:R-:W-:Y:S02]  /*9230*/  SHF.R.U32.HI R86, RZ, 0x10, R87 ;  /* 0x00000010ff567819 */ /* 0x000fe40000011657 */
[----:B------:R-:W-:Y:S01]  /*9240*/  PRMT R165, R165, 0x5410, R74 ;  /* 0x00005410a5a57816 */ /* 0x000fe2000000004a */
[CC--:B------:R-:W-:Y:S01]  /*9250*/  FMUL.FTZ R74, R62.reuse, R65.reuse ;  /* 0x000000413e4a7220 */ /* 0x0c0fe20000410000 */
[----:B------:R-:W-:Y:S01]  /*9260*/  PRMT R171, R171, 0x5410, R72 ;  /* 0x00005410abab7816 */ /* 0x000fe20000000048 */
[-C--:B------:R-:W-:Y:S01]  /*9270*/  FMUL.FTZ R72, R62, R66.reuse ;  /* 0x000000423e487220 */ /* 0x080fe20000410000 */
[----:B------:R-:W-:Y:S01]  /*9280*/  PRMT R169, R169, 0x5410, R86 ;  /* 0x00005410a9a97816 */ /* 0x000fe20000000056 */
[----:B------:R-:W-:Y:S01]  /*9290*/  FFMA.FTZ R74, R59, R66, R74 ;  /* 0x000000423b4a7223 */ /* 0x000fe2000001004a */
[----:B------:R-:W-:Y:S01]  /*92a0*/  LOP3.LUT R63, R49, 0xffff0000, RZ, 0xc0, !PT ;  /* 0xffff0000313f7812 */ /* 0x000fe200078ec0ff */
[----:B------:R-:W-:Y:S01]  /*92b0*/  FFMA.FTZ R72, R59, R65, -R72 ;  /* 0x000000413b487223 */ /* 0x000fe20000010848 */
[----:B------:R-:W-:Y:S01]  /*92c0*/  LOP3.LUT R179, R179, 0xffff0000, RZ, 0xc0, !PT ;  /* 0xffff0000b3b37812 */ /* 0x000fe200078ec0ff */
[----:B------:R-:W-:Y:S01]  /*92d0*/  IMAD.U32 R59, R165, 0x10000, RZ ;  /* 0x00010000a53b7824 */ /* 0x000fe200078e00ff */
[----:B------:R-:W-:Y:S01]  /*92e0*/  LOP3.LUT R167, R167, 0xffff0000, RZ, 0xc0, !PT ;  /* 0xffff0000a7a77812 */ /* 0x000fe200078ec0ff */
[----:B------:R-:W-:Y:S01]  /*92f0*/  IMAD.U32 R62, R169, 0x10000, RZ ;  /* 0x00010000a93e7824 */ /* 0x000fe200078e00ff */
[----:B------:R-:W-:Y:S01]  /*9300*/  PRMT R168, R168, 0x5410, R67 ;  /* 0x00005410a8a87816 */ /* 0x000fe20000000043 */
[----:B------:R-:W-:Y:S01]  /*9310*/  FMUL.FTZ R65, R63, R179 ;  /* 0x000000b33f417220 */ /* 0x000fe20000410000 */
[----:B------:R-:W-:Y:S01]  /*9320*/  LOP3.LUT R60, R45, 0xffff0000, RZ, 0xc0, !PT ;  /* 0xffff00002d3c7812 */ /* 0x000fe200078ec0ff */
[----:B------:R-:W-:Y:S01]  /*9330*/  FMUL.FTZ R67, R64, R59 ;  /* 0x0000003b40437220 */ /* 0x000fe20000410000 */
[----:B------:R-:W-:Y:S01]  /*9340*/  PRMT R166, R166, 0x5410, R77 ;  /* 0x00005410a6a67816 */ /* 0x000fe2000000004d */
[----:B------:R-:W-:Y:S01]  /*9350*/  FMUL.FTZ R63, R63, R167 ;  /* 0x000000a73f3f7220 */ /* 0x000fe20000410000 */
[----:B------:R-:W-:Y:S01]  /*9360*/  LOP3.LUT R51, R51, 0xffff0000, RZ, 0xc0, !PT ;  /* 0xffff000033337812 */ /* 0x000fe200078ec0ff */
[-C--:B------:R-:W-:Y:S01]  /*9370*/  FMUL.FTZ R66, R64, R62.reuse ;  /* 0x0000003e40427220 */ /* 0x080fe20000410000 */
[----:B------:R-:W-:Y:S01]  /*9380*/  LOP3.LUT R169, R169, 0xffff0000, RZ, 0xc0, !PT ;  /* 0xffff0000a9a97812 */ /* 0x000fe200078ec0ff */
[----:B------:R-:W-:Y:S01]  /*9390*/  FFMA.FTZ R67, R61, R62, R67 ;  /* 0x0000003e3d437223 */ /* 0x000fe20000010043 */
[----:B------:R-:W-:Y:S01]  /*93a0*/  LOP3.LUT R165, R165, 0xffff0000, RZ, 0xc0, !PT ;  /* 0xffff0000a5a57812 */ /* 0x000fe200078ec0ff */
[----:B------:R-:W-:-:S02]  /*93b0*/  IMAD.U32 R49, R48, 0x10000, RZ ;  /* 0x0001000030317824 */ /* 0x000fc400078e00ff */
[C---:B------:R-:W-:Y:S01]  /*93c0*/  FFMA.FTZ R65, R60.reuse, R167, -R65 ;  /* 0x000000a73c417223 */ /* 0x040fe20000010841 */
[----:B------:R-:W-:Y:S01]  /*93d0*/  FFMA.FTZ R63, R60, R179, R63 ;  /* 0x000000b33c3f7223 */ /* 0x000fe2000001003f */
[----:B------:R-:W-:Y:S02]  /*93e0*/  IMAD.U32 R62, R171, 0x10000, RZ ;  /* 0x00010000ab3e7824 */ /* 0x000fe400078e00ff */
[----:B------:R-:W-:Y:S01]  /*93f0*/  FFMA.FTZ R66, R61, R59, -R66 ;  /* 0x0000003b3d427223 */ /* 0x000fe20000010842 */
[----:B------:R-:W-:Y:S01]  /*9400*/  IMAD.U32 R60, R166, 0x10000, RZ ;  /* 0x00010000a63c7824 */ /* 0x000fe200078e00ff */
[----:B------:R-:W-:Y:S01]  /*9410*/  LOP3.LUT R58, R47, 0xffff0000, RZ, 0xc0, !PT ;  /* 0xffff00002f3a7812 */ /* 0x000fe200078ec0ff */
[C---:B------:R-:W-:Y:S01]  /*9420*/  FMUL.FTZ R59, R51.reuse, R169 ;  /* 0x000000a9333b7220 */ /* 0x040fe20000410000 */
[----:B------:R-:W-:Y:S01]  /*9430*/  LOP3.LUT R48, R48, 0xffff0000, RZ, 0xc0, !PT ;  /* 0xffff000030307812 */ /* 0x000fe200078ec0ff */
[-C--:B------:R-:W-:Y:S01]  /*9440*/  FMUL.FTZ R51, R51, R165.reuse ;  /* 0x000000a533337220 */ /* 0x080fe20000410000 */
[----:B------:R-:W-:Y:S01]  /*9450*/  LOP3.LUT R171, R171, 0xffff0000, RZ, 0xc0, !PT ;  /* 0xffff0000abab7812 */ /* 0x000fe200078ec0ff */
[C---:B------:R-:W-:Y:S01]  /*9460*/  FMUL.FTZ R64, R49.reuse, R62 ;  /* 0x0000003e31407220 */ /* 0x040fe20000410000 */
[----:B------:R-:W-:Y:S01]  /*9470*/  LOP3.LUT R166, R166, 0xffff0000, RZ, 0xc0, !PT ;  /* 0xffff0000a6a67812 */ /* 0x000fe200078ec0ff */
[-C--:B------:R-:W-:Y:S01]  /*9480*/  FMUL.FTZ R49, R49, R60.reuse ;  /* 0x0000003c31317220 */ /* 0x080fe20000410000 */
[----:B------:R-:W-:Y:S01]  /*9490*/  LOP3.LUT R45, R44, 0xffff0000, RZ, 0xc0, !PT ;  /* 0xffff00002c2d7812 */ /* 0x000fe200078ec0ff */
[C---:B------:R-:W-:Y:S01]  /*94a0*/  FFMA.FTZ R165, R58.reuse, R165, -R59 ;  /* 0x000000a53aa57223 */ /* 0x040fe2000001083b */
[----:B------:R-:W-:Y:S01]  /*94b0*/  FFMA.FTZ R76, R58, R169, R51 ;  /* 0x000000a93a4c7223 */ /* 0x000fe20000010033 */
[----:B------:R-:W-:Y:S01]  /*94c0*/  FFMA.FTZ R64, R57, R60, -R64 ;  /* 0x0000003c39407223 */ /* 0x000fe20000010840 */
[----:B------:R-:W-:-:S02]  /*94d0*/  IMAD.U32 R47, R50, 0x10000, RZ ;  /* 0x00010000322f7824 */ /* 0x000fc400078e00ff */
[C---:B------:R-:W-:Y:S01]  /*94e0*/  FMUL.FTZ R58, R48.reuse, R171 ;  /* 0x000000ab303a7220 */ /* 0x040fe20000410000 */
[----:B------:R-:W-:Y:S01]  /*94f0*/  FFMA.FTZ R62, R57, R62, R49 ;  /* 0x0000003e393e7223 */ /* 0x000fe20000010031 */
[-C--:B------:R-:W-:Y:S01]  /*9500*/  FMUL.FTZ R60, R48, R166.reuse ;  /* 0x000000a6303c7220 */ /* 0x080fe20000410000 */
[----:B------:R-:W-:Y:S01]  /*9510*/  LOP3.LUT R50, R50, 0xffff0000, RZ, 0xc0, !PT ;  /* 0xffff000032327812 */ /* 0x000fe200078ec0ff */
[C---:B------:R-:W-:Y:S01]  /*9520*/  IMAD.U32 R51, R168.reuse, 0x10000, RZ ;  /* 0x00010000a8337824 */ /* 0x040fe200078e00ff */
[----:B------:R-:W-:Y:S01]  /*9530*/  LOP3.LUT R57, R168, 0xffff0000, RZ, 0xc0, !PT ;  /* 0xffff0000a8397812 */ /* 0x000fe200078ec0ff */
[C---:B------:R-:W-:Y:S01]  /*9540*/  IMAD.U32 R48, R164.reuse, 0x10000, RZ ;  /* 0x00010000a4307824 */ /* 0x040fe200078e00ff */
[----:B------:R-:W-:Y:S01]  /*9550*/  LOP3.LUT R49, R164, 0xffff0000, RZ, 0xc0, !PT ;  /* 0xffff0000a4317812 */ /* 0x000fe200078ec0ff */
[C---:B------:R-:W-:Y:S02]  /*9560*/  IMAD.U32 R44, R46.reuse, 0x10000, RZ ;  /* 0x000100002e2c7824 */ /* 0x040fe400078e00ff */
[----:B------:R-:W-:Y:S01]  /*9570*/  FFMA.FTZ R59, R45, R166, -R58 ;  /* 0x000000a62d3b7223 */ /* 0x000fe2000001083a */
[----:B------:R-:W-:Y:S01]  /*9580*/  LOP3.LUT R46, R46, 0xffff0000, RZ, 0xc0, !PT ;  /* 0xffff00002e2e7812 */ /* 0x000fe200078ec0ff */
[C---:B------:R-:W-:Y:S01]  /*9590*/  FMUL.FTZ R61, R47.reuse, R51 ;  /* 0x000000332f3d7220 */ /* 0x040fe20000410000 */
[-C--:B------:R-:W-:Y:S01]  /*95a0*/  FMUL.FTZ R58, R47, R48.reuse ;  /* 0x000000302f3a7220 */ /* 0x080fe20000410000 */
[C---:B------:R-:W-:Y:S01]  /*95b0*/  FMUL.FTZ R47, R50.reuse, R57 ;  /* 0x00000039322f7220 */ /* 0x040fe20000410000 */
[----:B------:R-:W-:Y:S01]  /*95c0*/  FMUL.FTZ R50, R50, R49 ;  /* 0x0000003132327220 */ /* 0x000fe20000410000 */
[C---:B------:R-:W-:Y:S01]  /*95d0*/  FFMA.FTZ R61, R44.reuse, R48, -R61 ;  /* 0x000000302c3d7223 */ /* 0x040fe2000001083d */
[----:B------:R-:W-:Y:S01]  /*95e0*/  FFMA.FTZ R58, R44, R51, R58 ;  /* 0x000000332c3a7223 */ /* 0x000fe2000001003a */
        /* <DEDUP_REMOVED lines=8> */
[----:B------:R-:W-:Y:S01]  /*9670*/  IMAD.MOV.U32 R44, RZ, RZ, R64 ;  /* 0x000000ffff2c7224 */ /* 0x000fe200078e0040 */
[----:B------:R-:W-:Y:S02]  /*9680*/  F2FP.BF16.F32.PACK_AB R47, R165, R66 ;  /* 0x00000042a52f723e */ /* 0x000fe400000010ff */
[----:B------:R-:W-:Y:S02]  /*9690*/  F2FP.BF16.F32.PACK_AB R49, R63, R74 ;  /* 0x0000004a3f31723e */ /* 0x000fe400000010ff */
[----:B------:R-:W-:-:S02]  /*96a0*/  F2FP.BF16.F32.PACK_AB R51, R76, R67 ;  /* 0x000000434c33723e */ /* 0x000fc400000010ff */
[----:B------:R-:W-:-:S07]  /*96b0*/  F2FP.BF16.F32.PACK_AB R50, R57, R58 ;  /* 0x0000003a3932723e */ /* 0x000fce00000010ff */
.L_x_540:
[----:B------:R-:W-:Y:S05]  /*96c0*/  BSYNC B2 ;  /* 0x0000000000027941 */ /* 0x000fea0003800000 */
.L_x_539:
[----:B--2---:R2:W-:Y:S04]  /*96d0*/  STG.E.128 desc[UR36][R52.64], R44 ;  /* 0x0000002c34007986 */ /* 0x0045e8000c101d24 */
[----:B---3--:R2:W-:Y:S02]  /*96e0*/  @!P0 STG.E.128 desc[UR36][R54.64], R48 ;  /* 0x0000003036008986 */ /* 0x0085e4000c101d24 */
.L_x_538:
[----:B------:R-:W-:Y:S05]  /*96f0*/  BSYNC B1 ;  /* 0x0000000000017941 */ /* 0x000fea0003800000 */
.L_x_537:
[----:B------:R-:W-:-:S13]  /*9700*/  ISETP.NE.AND P0, PT, R9, RZ, PT ;  /* 0x000000ff0900720c */ /* 0x000fda0003f05270 */
[----:B------:R-:W-:Y:S05]  /*9710*/  @!P0 BRA `(.L_x_491) ;  /* 0x0000000800d08947 */ /* 0x000fea0003800000 */
[----:B------:R-:W-:Y:S01]  /*9720*/  ISETP.NE.AND P4, PT, R103, RZ, PT ;  /* 0x000000ff6700720c */ /* 0x000fe20003f85270 */
[----:B--2---:R-:W-:Y:S01]  /*9730*/  IMAD R45, R18, 0x6000, R135 ;  /* 0x00006000122d7824 */ /* 0x004fe200078e0287 */
[----:B------:R-:W-:Y:S02]  /*9740*/  BSSY B1, `(.L_x_541) ;  /* 0x0000072000017945 */ /* 0x000fe40003800000 */
[----:B------:R-:W-:Y:S01]  /*9750*/  SEL R153, R119, R153, !P4 ;  /* 0x0000009977997207 */ /* 0x000fe20006000000 */
[----:B------:R-:W-:Y:S01]  /*9760*/  IMAD R45, R45, 0x2, R2 ;  /* 0x000000022d2d7824 */ /* 0x000fe200078e0202 */
[----:B---34-:R-:W-:Y:S02]  /*9770*/  IADD3 R53, P0, P4, R104, R132, R15 ;  /* 0x0000008468357210 */ /* 0x018fe40007c1e00f */
[----:B------:R-:W-:Y:S02]  /*9780*/  SHF.R.S32.HI R44, RZ, 0x1f, R153 ;  /* 0x0000001fff2c7819 */ /* 0x000fe40000011499 */
[----:B------:R-:W-:-:S02]  /*9790*/  IADD3.X R58, R101, R56, R11, P0, P4 ;  /* 0x00000038653a7210 */ /* 0x000fc400007e840b */
[----:B------:R-:W-:Y:S02]  /*97a0*/  LEA.HI R153, R44, R153, RZ, 0x4 ;  /* 0x000000992c997211 */ /* 0x000fe400078f20ff */
[----:B------:R-:W-:Y:S02]  /*97b0*/  ISETP.GE.AND P4, PT, R185, R122, PT ;  /* 0x0000007ab900720c */ /* 0x000fe40003f86270 */
[----:B------:R-:W-:Y:S02]  /*97c0*/  LEA.HI.SX32 R153, R153, R20, 0x1c ;  /* 0x0000001499997211 */ /* 0x000fe400078fe2ff */
[----:B------:R-:W-:Y:S02]  /*97d0*/  LEA R52, P0, R53, R120, 0x1 ;  /* 0x0000007835347211 */ /* 0x000fe400078008ff */
[----:B------:R-:W-:Y:S01]  /*97e0*/  SHF.R.S32.HI R44, RZ, 0x1f, R153 ;  /* 0x0000001fff2c7819 */ /* 0x000fe20000011499 */
[----:B------:R-:W-:Y:S01]  /*97f0*/  IMAD.SHL.U32 R54, R153, 0x8, RZ ;  /* 0x0000000899367824 */ /* 0x000fe200078e00ff */
[----:B------:R-:W-:-:S02]  /*9800*/  LEA.HI.X R53, R53, R121, R58, 0x1, P0 ;  /* 0x0000007935357211 */ /* 0x000fc400000f0c3a */
[----:B------:R-:W-:Y:S02]  /*9810*/  LEA.HI R153, R44, R153, RZ, 0x3 ;  /* 0x000000992c997211 */ /* 0x000fe400078f18ff */
[----:B------:R-:W-:-:S03]  /*9820*/  LOP3.LUT R44, R187, 0x38, R54, 0xf8, !PT ;  /* 0x00000038bb2c7812 */ /* 0x000fc600078ef836 */
[----:B------:R-:W-:Y:S01]  /*9830*/  IMAD.SHL.U32 R153, R153, 0x400, RZ ;  /* 0x0000040099997824 */ /* 0x000fe200078e00ff */
[----:B------:R-:W-:-:S04]  /*9840*/  LOP3.LUT R44, R44, R219, RZ, 0x3c, !PT ;  /* 0x000000db2c2c7212 */ /* 0x000fc800078e3cff */
[----:B------:R-:W-:-:S04]  /*9850*/  LOP3.LUT R47, R153, 0x7fffe000, RZ, 0xc0, !PT ;  /* 0x7fffe000992f7812 */ /* 0x000fc800078ec0ff */
[----:B------:R-:W-:-:S05]  /*9860*/  IADD3 R47, R44, R47, R193 ;  /* 0x0000002f2c2f7210 */ /* 0x000fca0007ffe0c1 */
[----:B------:R-:W-:-:S04]  /*9870*/  IMAD R47, R18, 0x6000, R47 ;  /* 0x00006000122f7824 */ /* 0x000fc800078e022f */
[----:B------:R-:W-:Y:S02]  /*9880*/  IMAD R48, R47, 0x2, R2 ;  /* 0x000000022f307824 */ /* 0x000fe400078e0202 */
[----:B------:R-:W2:Y:S04]  /*9890*/  LDS.128 R44, [R45+0x1c400] ;  /* 0x01c400002d2c7984 */ /* 0x000ea80000000c00 */
[----:B------:R-:W3:Y:S01]  /*98a0*/  LDS.128 R48, [R48+0x1c400] ;  /* 0x01c4000030307984 */ /* 0x000ee20000000c00 */
[----:B------:R-:W-:Y:S05]  /*98b0*/  @P4 BRA `(.L_x_542) ;  /* 0x0000000400684947 */ /* 0x000fea0003800000 */
[--C-:B------:R-:W-:Y:S01]  /*98c0*/  SHF.R.U64 R73, R68, 0x10, R69.reuse ;  /* 0x0000001044497819 */ /* 0x100fe20000001245 */
[----:B---3--:R-:W-:Y:S01]  /*98d0*/  IMAD.U32 R60, R49, 0x10000, RZ ;  /* 0x00010000313c7824 */ /* 0x008fe200078e00ff */
[----:B------:R-:W-:Y:S01]  /*98e0*/  SHF.R.U32.HI R68, RZ, 0x10, R69 ;  /* 0x00000010ff447819 */ /* 0x000fe20000011645 */
[----:B--2---:R-:W-:Y:S01]  /*98f0*/  IMAD.U32 R55, R45, 0x10000, RZ ;  /* 0x000100002d377824 */ /* 0x004fe200078e00ff */
[--C-:B------:R-:W-:Y:S01]  /*9900*/  SHF.R.U64 R69, R80, 0x10, R81.reuse ;  /* 0x0000001050457819 */ /* 0x100fe20000001251 */
[----:B------:R-:W-:Y:S01]  /*9910*/  IMAD.U32 R62, R51, 0x10000, RZ ;  /* 0x00010000333e7824 */ /* 0x000fe200078e00ff */
[----:B------:R-:W-:Y:S01]  /*9920*/  SHF.R.U32.HI R80, RZ, 0x10, R81 ;  /* 0x00000010ff507819 */ /* 0x000fe20000011651 */
[----:B------:R-:W-:Y:S01]  /*9930*/  IMAD.U32 R58, R48, 0x10000, RZ ;  /* 0x00010000303a7824 */ /* 0x000fe200078e00ff */
[----:B------:R-:W-:Y:S02]  /*9940*/  SHF.R.U64 R65, R70, 0x10, R71 ;  /* 0x0000001046417819 */ /* 0x000fe40000001247 */
[----:B------:R-:W-:-:S02]  /*9950*/  PRMT R163, R163, 0x5410, R80 ;  /* 0x00005410a3a37816 */ /* 0x000fc40000000050 */
[----:B------:R-:W-:Y:S02]  /*9960*/  PRMT R159, R159, 0x5410, R68 ;  /* 0x000054109f9f7816 */ /* 0x000fe40000000044 */
[----:B------:R-:W-:Y:S02]  /*9970*/  SHF.R.U64 R67, R82, 0x10, R83 ;  /* 0x0000001052437819 */ /* 0x000fe40000001253 */
[----:B------:R-:W-:Y:S01]  /*9980*/  PRMT R156, R156, 0x5410, R65 ;  /* 0x000054109c9c7816 */ /* 0x000fe20000000041 */
[----:B------:R-:W-:Y:S01]  /*9990*/  IMAD.U32 R65, R163, 0x10000, RZ ;  /* 0x00010000a3417824 */ /* 0x000fe200078e00ff */
[----:B------:R-:W-:Y:S01]  /*99a0*/  SHF.R.U32.HI R70, RZ, 0x10, R71 ;  /* 0x00000010ff467819 */ /* 0x000fe20000011647 */
[----:B------:R-:W-:Y:S01]  /*99b0*/  IMAD.U32 R64, R159, 0x10000, RZ ;  /* 0x000100009f407824 */ /* 0x000fe200078e00ff */
[----:B------:R-:W-:Y:S01]  /*99c0*/  SHF.R.U32.HI R82, RZ, 0x10, R83 ;  /* 0x00000010ff527819 */ /* 0x000fe20000011653 */
[----:B------:R-:W-:Y:S01]  /*99d0*/  FMUL.FTZ R68, R60, R65 ;  /* 0x000000413c447220 */ /* 0x000fe20000410000 */
[----:B------:R-:W-:-:S02]  /*99e0*/  LOP3.LUT R61, R49, 0xffff0000, RZ, 0xc0, !PT ;  /* 0xffff0000313d7812 */ /* 0x000fc400078ec0ff */
[----:B------:R-:W-:Y:S01]  /*99f0*/  PRMT R157, R157, 0x5410, R70 ;  /* 0x000054109d9d7816 */ /* 0x000fe20000000046 */
[-C--:B------:R-:W-:Y:S01]  /*9a00*/  FMUL.FTZ R70, R60, R64.reuse ;  /* 0x000000403c467220 */ /* 0x080fe20000410000 */
[----:B------:R-:W-:Y:S01]  /*9a10*/  PRMT R161, R161, 0x5410, R82 ;  /* 0x00005410a1a17816 */ /* 0x000fe20000000052 */
[----:B------:R-:W-:Y:S01]  /*9a20*/  FFMA.FTZ R68, R55, R64, -R68 ;  /* 0x0000004037447223 */ /* 0x000fe20000010844 */
[----:B------:R-:W-:Y:S01]  /*9a30*/  LOP3.LUT R66, R163, 0xffff0000, RZ, 0xc0, !PT ;  /* 0xffff0000a3427812 */ /* 0x000fe200078ec0ff */
[----:B------:R-:W-:Y:S01]  /*9a40*/  FFMA.FTZ R70, R55, R65, R70 ;  /* 0x0000004137467223 */ /* 0x000fe20000010046 */
[----:B------:R-:W-:Y:S01]  /*9a50*/  LOP3.LUT R60, R159, 0xffff0000, RZ, 0xc0, !PT ;  /* 0xffff00009f3c7812 */ /* 0x000fe200078ec0ff */
[----:B------:R-:W-:Y:S01]  /*9a60*/  IMAD.U32 R55, R157, 0x10000, RZ ;  /* 0x000100009d377824 */ /* 0x000fe200078e00ff */
[----:B------:R-:W-:Y:S01]  /*9a70*/  LOP3.LUT R57, R45, 0xffff0000, RZ, 0xc0, !PT ;  /* 0xffff00002d397812 */ /* 0x000fe200078ec0ff */
[----:B------:R-:W-:Y:S01]  /*9a80*/  FMUL.FTZ R64, R61, R66 ;  /* 0x000000423d407220 */ /* 0x000fe20000410000 */
[----:B------:R-:W-:Y:S01]  /*9a90*/  PRMT R160, R160, 0x5410, R67 ;  /* 0x00005410a0a07816 */ /* 0x000fe20000000043 */
[----:B------:R-:W-:Y:S01]  /*9aa0*/  IMAD.U32 R67, R161, 0x10000, RZ ;  /* 0x00010000a1437824 */ /* 0x000fe200078e00ff */
[----:B------:R-:W-:Y:S01]  /*9ab0*/  LOP3.LUT R59, R48, 0xffff0000, RZ, 0xc0, !PT ;  /* 0xffff0000303b7812 */ /* 0x000fe200078ec0ff */
[----:B------:R-:W-:Y:S01]  /*9ac0*/  FMUL.FTZ R72, R61, R60 ;  /* 0x0000003c3d487220 */ /* 0x000fe20000410000 */
[----:B------:R-:W-:Y:S01]  /*9ad0*/  PRMT R162, R162, 0x5410, R69 ;  /* 0x00005410a2a27816 */ /* 0x000fe20000000045 */
[----:B------:R-:W-:-:S02]  /*9ae0*/  IMAD.U32 R48, R47, 0x10000, RZ ;  /* 0x000100002f307824 */ /* 0x000fc400078e00ff */
[----:B------:R-:W-:Y:S01]  /*9af0*/  FFMA.FTZ R61, R57, R60, -R64 ;  /* 0x0000003c393d7223 */ /* 0x000fe20000010840 */
[C---:B------:R-:W-:Y:S01]  /*9b00*/  FMUL.FTZ R69, R62.reuse, R67 ;  /* 0x000000433e457220 */ /* 0x040fe20000410000 */
[----:B------:R-:W-:Y:S01]  /*9b10*/  LOP3.LUT R63, R51, 0xffff0000, RZ, 0xc0, !PT ;  /* 0xffff0000333f7812 */ /* 0x000fe200078ec0ff */
[-C--:B------:R-:W-:Y:S01]  /*9b20*/  FMUL.FTZ R62, R62, R55.reuse ;  /* 0x000000373e3e7220 */ /* 0x080fe20000410000 */
[----:B------:R-:W-:Y:S01]  /*9b30*/  LOP3.LUT R64, R161, 0xffff0000, RZ, 0xc0, !PT ;  /* 0xffff0000a1407812 */ /* 0x000fe200078ec0ff */
[----:B------:R-:W-:Y:S01]  /*9b40*/  FFMA.FTZ R69, R48, R55, -R69 ;  /* 0x0000003730457223 */ /* 0x000fe20000010845 */
[----:B------:R-:W-:Y:S01]  /*9b50*/  LOP3.LUT R60, R157, 0xffff0000, RZ, 0xc0, !PT ;  /* 0xffff00009d3c7812 */ /* 0x000fe200078ec0ff */
[----:B------:R-:W-:Y:S01]  /*9b60*/  FFMA.FTZ R65, R57, R66, R72 ;  /* 0x0000004239417223 */ /* 0x000fe20000010048 */
[----:B------:R-:W-:Y:S01]  /*9b70*/  PRMT R158, R158, 0x5410, R73 ;  /* 0x000054109e9e7816 */ /* 0x000fe20000000049 */
[----:B------:R-:W-:Y:S01]  /*9b80*/  FFMA.FTZ R67, R48, R67, R62 ;  /* 0x0000004330437223 */ /* 0x000fe2000001003e */
[----:B------:R-:W-:Y:S01]  /*9b90*/  LOP3.LUT R49, R47, 0xffff0000, RZ, 0xc0, !PT ;  /* 0xffff00002f317812 */ /* 0x000fe200078ec0ff */
[----:B------:R-:W-:-:S02]  /*9ba0*/  IMAD.U32 R55, R162, 0x10000, RZ ;  /* 0x00010000a2377824 */ /* 0x000fc400078e00ff */
[C---:B------:R-:W-:Y:S01]  /*9bb0*/  FMUL.FTZ R62, R63.reuse, R64 ;  /* 0x000000403f3e7220 */ /* 0x040fe20000410000 */
[-C--:B------:R-:W-:Y:S01]  /*9bc0*/  FMUL.FTZ R72, R63, R60.reuse ;  /* 0x0000003c3f487220 */ /* 0x080fe20000410000 */
[----:B------:R-:W-:Y:S01]  /*9bd0*/  LOP3.LUT R162, R162, 0xffff0000, RZ, 0xc0, !PT ;  /* 0xffff0000a2a27812 */ /* 0x000fe200078ec0ff */
[----:B------:R-:W-:Y:S02]  /*9be0*/  IMAD.U32 R48, R158, 0x10000, RZ ;  /* 0x000100009e307824 */ /* 0x000fe400078e00ff */
[C---:B------:R-:W-:Y:S01]  /*9bf0*/  FFMA.FTZ R66, R49.reuse, R60, -R62 ;  /* 0x0000003c31427223 */ /* 0x040fe2000001083e */
[C---:B------:R-:W-:Y:S01]  /*9c00*/  IMAD.U32 R45, R44.reuse, 0x10000, RZ ;  /* 0x000100002c2d7824 */ /* 0x040fe200078e00ff */
[----:B------:R-:W-:Y:S01]  /*9c10*/  LOP3.LUT R44, R44, 0xffff0000, RZ, 0xc0, !PT ;  /* 0xffff00002c2c7812 */ /* 0x000fe200078ec0ff */
[----:B------:R-:W-:Y:S01]  /*9c20*/  FFMA.FTZ R72, R49, R64, R72 ;  /* 0x0000004031487223 */ /* 0x000fe20000010048 */
[----:B------:R-:W-:Y:S01]  /*9c30*/  LOP3.LUT R158, R158, 0xffff0000, RZ, 0xc0, !PT ;  /* 0xffff00009e9e7812 */ /* 0x000fe200078ec0ff */
[CC--:B------:R-:W-:Y:S01]  /*9c40*/  FMUL.FTZ R60, R58.reuse, R55.reuse ;  /* 0x000000373a3c7220 */ /* 0x0c0fe20000410000 */
[----:B------:R-:W-:Y:S01]  /*9c50*/  FMUL.FTZ R49, R59, R162 ;  /* 0x000000a23b317220 */ /* 0x000fe20000410000 */
[----:B------:R-:W-:Y:S01]  /*9c60*/  FMUL.FTZ R58, R58, R48 ;  /* 0x000000303a3a7220 */ /* 0x000fe20000410000 */
[C---:B------:R-:W-:Y:S01]  /*9c70*/  IMAD.U32 R51, R50.reuse, 0x10000, RZ ;  /* 0x0001000032337824 */ /* 0x040fe200078e00ff */
[----:B------:R-:W-:Y:S01]  /*9c80*/  LOP3.LUT R50, R50, 0xffff0000, RZ, 0xc0, !PT ;  /* 0xffff000032327812 */ /* 0x000fe200078ec0ff */
[----:B------:R-:W-:Y:S01]  /*9c90*/  FFMA.FTZ R57, R44, R158, -R49 ;  /* 0x0000009e2c397223 */ /* 0x000fe20000010831 */
[C---:B------:R-:W-:Y:S01]  /*9ca0*/  FFMA.FTZ R60, R45.reuse, R48, -R60 ;  /* 0x000000302d3c7223 */ /* 0x040fe2000001083c */
[----:B------:R-:W-:Y:S01]  /*9cb0*/  FFMA.FTZ R55, R45, R55, R58 ;  /* 0x000000372d377223 */ /* 0x000fe2000001003a */
[----:B------:R-:W-:Y:S01]  /*9cc0*/  FMUL.FTZ R59, R59, R158 ;  /* 0x0000009e3b3b7220 */ /* 0x000fe20000410000 */
[C---:B------:R-:W-:Y:S01]  /*9cd0*/  LOP3.LUT R49, R160.reuse, 0xffff0000, RZ, 0xc0, !PT ;  /* 0xffff0000a0317812 */ /* 0x040fe200078ec0ff */
[----:B------:R-:W-:Y:S01]  /*9ce0*/  IMAD.U32 R58, R160, 0x10000, RZ ;  /* 0x00010000a03a7824 */ /* 0x000fe200078e00ff */
[C---:B------:R-:W-:Y:S01]  /*9cf0*/  LOP3.LUT R45, R156.reuse, 0xffff0000, RZ, 0xc0, !PT ;  /* 0xffff00009c2d7812 */ /* 0x040fe200078ec0ff */
[----:B------:R-:W-:-:S02]  /*9d00*/  IMAD.U32 R48, R156, 0x10000, RZ ;  /* 0x000100009c307824 */ /* 0x000fc400078e00ff */
[----:B------:R-:W-:Y:S01]  /*9d10*/  FFMA.FTZ R44, R44, R162, R59 ;  /* 0x000000a22c2c7223 */ /* 0x000fe2000001003b */
[C---:B------:R-:W-:Y:S01]  /*9d20*/  IMAD.U32 R47, R46.reuse, 0x10000, RZ ;  /* 0x000100002e2f7824 */ /* 0x040fe200078e00ff */
[----:B------:R-:W-:Y:S01]  /*9d30*/  LOP3.LUT R46, R46, 0xffff0000, RZ, 0xc0, !PT ;  /* 0xffff00002e2e7812 */ /* 0x000fe200078ec0ff */
[C---:B------:R-:W-:Y:S01]  /*9d40*/  FMUL.FTZ R62, R51.reuse, R58 ;  /* 0x0000003a333e7220 */ /* 0x040fe20000410000 */
[C---:B------:R-:W-:Y:S01]  /*9d50*/  FMUL.FTZ R59, R50.reuse, R49 ;  /* 0x00000031323b7220 */ /* 0x040fe20000410000 */
[-C--:B------:R-:W-:Y:S01]  /*9d60*/  FMUL.FTZ R51, R51, R48.reuse ;  /* 0x0000003033337220 */ /* 0x080fe20000410000 */
[-C--:B------:R-:W-:Y:S01]  /*9d70*/  FMUL.FTZ R50, R50, R45.reuse ;  /* 0x0000002d32327220 */ /* 0x080fe20000410000 */
[C---:B------:R-:W-:Y:S01]  /*9d80*/  FFMA.FTZ R62, R47.reuse, R48, -R62 ;  /* 0x000000302f3e7223 */ /* 0x040fe2000001083e */
        /* <DEDUP_REMOVED lines=13> */
.L_x_542:
[----:B------:R-:W-:Y:S05]  /*9e60*/  BSYNC B1 ;  /* 0x0000000000017941 */ /* 0x000fea0003800000 */
.L_x_541:
[----:B--2---:R2:W-:Y:S01]  /*9e70*/  STG.E.128 desc[UR36][R52.64], R44 ;  /* 0x0000002c34007986 */ /* 0x0045e2000c101d24 */
[----:B------:R-:W-:-:S13]  /*9e80*/  ISETP.GE.AND P0, PT, R54, R151, PT ;  /* 0x000000973600720c */ /* 0x000fda0003f06270 */
[----:B------:R-:W-:Y:S05]  /*9e90*/  @P0 BRA `(.L_x_491) ;  /* 0x0000000000f00947 */ /* 0x000fea0003800000 */
[--C-:B------:R-:W-:Y:S02]  /*9ea0*/  IADD3 R132, P0, P4, R104, R132, R54.reuse ;  /* 0x0000008468847210 */ /* 0x100fe40007c1e036 */
[----:B------:R-:W-:-:S04]  /*9eb0*/  SHF.R.S32.HI R54, RZ, 0x1f, R54 ;  /* 0x0000001fff367819 */ /* 0x000fc80000011436 */
[----:B------:R-:W-:Y:S02]  /*9ec0*/  IADD3.X R56, R101, R56, R54, P0, P4 ;  /* 0x0000003865387210 */ /* 0x000fe400007e8436 */
[----:B------:R-:W-:-:S04]  /*9ed0*/  LEA R120, P0, R132, R120, 0x1 ;  /* 0x0000007884787211 */ /* 0x000fc800078008ff */
[----:B------:R-:W-:-:S05]  /*9ee0*/  LEA.HI.X R121, R132, R121, R56, 0x1, P0 ;  /* 0x0000007984797211 */ /* 0x000fca00000f0c38 */
[----:B---3--:R3:W-:Y:S01]  /*9ef0*/  STG.E.128 desc[UR36][R120.64], R48 ;  /* 0x0000003078007986 */ /* 0x0087e2000c101d24 */
[----:B------:R-:W-:Y:S05]  /*9f00*/  BRA `(.L_x_491) ;  /* 0x0000000000d47947 */ /* 0x000fea0003800000 */
.L_x_458:
[----:B------:R-:W-:-:S13]  /*9f10*/  ISETP.NE.AND P1, PT, R188, 0x3, PT ;  /* 0x00000003bc00780c */ /* 0x000fda0003f25270 */
[----:B------:R-:W-:Y:S05]  /*9f20*/  @!P1 BRA `(.L_x_543) ;  /* 0x0000000000049947 */ /* 0x000fea0003800000 */
[----:B------:R-:W-:Y:S01]  /*9f30*/  BPT.TRAP 0x1 ;  /* 0x000000040000795c */ /* 0x000fe20000300000 */
.L_x_543:
[----:B------:R-:W-:Y:S01]  /*9f40*/  IMAD R3, R18, 0x8, R2 ;  /* 0x0000000812037824 */ /* 0x000fe200078e0202 */
[----:B------:R-:W-:Y:S01]  /*9f50*/  SHF.L.U32 R0, R186, 0x1f, RZ ;  /* 0x0000001fba007819 */ /* 0x000fe200000006ff */
[----:B------:R-:W-:Y:S01]  /*9f60*/  IMAD R4, R26, -0x80, R27 ;  /* 0xffffff801a047824 */ /* 0x000fe200078e021b */
[----:B------:R-:W-:Y:S02]  /*9f70*/  BSSY B1, `(.L_x_544) ;  /* 0x0000005000017945 */ /* 0x000fe40003800000 */
[----:B------:R-:W0:Y:S02]  /*9f80*/  SYNCS.PHASECHK.TRANS64.TRYWAIT P4, [R3+URZ+0x34890], R0 ;  /* 0x03489000030075a7 */ /* 0x000e24000808017f */
[----:B------:R-:W-:-:S04]  /*9f90*/  VIMNMX R4, R4, 0x80, PT ;  /* 0x0000008004047848 */ /* 0x000fc80003fe0100 */
[----:B------:R-:W-:Y:S01]  /*9fa0*/  ISETP.GE.AND P0, PT, R19, R4, PT ;  /* 0x000000041300720c */ /* 0x000fe20003f06270 */
[----:B0-----:R-:W-:-:S12]  /*9fb0*/  @!P4 BRA `(.L_x_545) ;  /* 0x000001400060c947 */ /* 0x001fd80003800000 */
.L_x_768:
[----:B------:R-:W-:Y:S05]  /*9fc0*/  BSYNC B1 ;  /* 0x0000000000017941 */ /* 0x000fea0003800000 */
.L_x_544:
[----:B------:R-:W-:Y:S04]  /*9fd0*/  BSSY B1, `(.L_x_546) ;  /* 0x0000014000017945 */ /* 0x000fe80003800000 */
[----:B------:R-:W-:Y:S05]  /*9fe0*/  @P0 BRA `(.L_x_547) ;  /* 0x0000000000480947 */ /* 0x000fea0003800000 */
[----:B------:R-:W-:Y:S02]  /*9ff0*/  ISETP.NE.AND P4, PT, R14, RZ, PT ;  /* 0x000000ff0e00720c */ /* 0x000fe40003f85270 */
[----:B------:R-:W-:-:S11]  /*a000*/  ISETP.NE.AND P0, PT, R10, RZ, PT ;  /* 0x000000ff0a00720c */ /* 0x000fd60003f05270 */
[----:B------:R-:W1:Y:S04]  /*a010*/  @P4 LDS.128 R44, [R55] ;  /* 0x00000000372c4984 */ /* 0x000e680000000c00 */
[----:B------:R-:W2:Y:S04]  /*a020*/  @P0 LDS.128 R48, [R54] ;  /* 0x0000000036300984 */ /* 0x000ea80000000c00 */
[----:B-1----:R-:W-:Y:S01]  /*a030*/  @P4 STG.E.128 desc[UR36][R56.64], R44 ;  /* 0x0000002c38004986 */ /* 0x002fe2000c101d24 */
[----:B------:R-:W-:-:S03]  /*a040*/  ISETP.NE.AND P4, PT, R9, RZ, PT ;  /* 0x000000ff0900720c */ /* 0x000fc60003f85270 */
[----:B--2---:R-:W-:Y:S01]  /*a050*/  @P0 STG.E.128 desc[UR36][R56.64+0x40], R48 ;  /* 0x0000403038000986 */ /* 0x004fe2000c101d24 */
[----:B------:R-:W-:-:S09]  /*a060*/  ISETP.NE.AND P0, PT, R8, RZ, PT ;  /* 0x000000ff0800720c */ /* 0x000fd20003f05270 */
[----:B------:R-:W1:Y:S04]  /*a070*/  @P4 LDS.128 R44, [R55+0x4000] ;  /* 0x00400000372c4984 */ /* 0x000e680000000c00 */
[----:B------:R-:W2:Y:S04]  /*a080*/  @P0 LDS.128 R48, [R54+0x4000] ;  /* 0x0040000036300984 */ /* 0x000ea80000000c00 */
[----:B-1----:R-:W-:Y:S01]  /*a090*/  @P4 STG.E.128 desc[UR36][R56.64+0x80], R44 ;  /* 0x0000802c38004986 */ /* 0x002fe2000c101d24 */
[----:B------:R-:W-:-:S03]  /*a0a0*/  ISETP.NE.AND P4, PT, R6, RZ, PT ;  /* 0x000000ff0600720c */ /* 0x000fc60003f85270 */
[----:B--2---:R-:W-:Y:S01]  /*a0b0*/  @P0 STG.E.128 desc[UR36][R56.64+0xc0], R48 ;  /* 0x0000c03038000986 */ /* 0x004fe2000c101d24 */
[----:B------:R-:W-:-:S09]  /*a0c0*/  ISETP.NE.AND P0, PT, R7, RZ, PT ;  /* 0x000000ff0700720c */ /* 0x000fd20003f05270 */
[----:B------:R-:W1:Y:S04]  /*a0d0*/  @P4 LDS.128 R48, [R54+0x8000] ;  /* 0x0080000036304984 */ /* 0x000e680000000c00 */
[----:B------:R-:W2:Y:S04]  /*a0e0*/  @P0 LDS.128 R44, [R55+0x8000] ;  /* 0x00800000372c0984 */ /* 0x000ea80000000c00 */
[----:B-1----:R1:W-:Y:S04]  /*a0f0*/  @P4 STG.E.128 desc[UR36][R56.64+0x140], R48 ;  /* 0x0001403038004986 */ /* 0x0023e8000c101d24 */
[----:B--2---:R1:W-:Y:S02]  /*a100*/  @P0 STG.E.128 desc[UR36][R56.64+0x100], R44 ;  /* 0x0001002c38000986 */ /* 0x0043e4000c101d24 */
.L_x_547:
[----:B------:R-:W-:Y:S05]  /*a110*/  BSYNC B1 ;  /* 0x0000000000017941 */ /* 0x000fea0003800000 */
.L_x_546:
[----:B------:R-:W-:-:S13]  /*a120*/  ISETP.GE.AND P0, PT, R204, R4, PT ;  /* 0x00000004cc00720c */ /* 0x000fda0003f06270 */
[----:B------:R-:W-:Y:S05]  /*a130*/  @P0 BRA `(.L_x_491) ;  /* 0x0000000000480947 */ /* 0x000fea0003800000 */
[----:B------:R-:W-:Y:S02]  /*a140*/  ISETP.NE.AND P4, PT, R14, RZ, PT ;  /* 0x000000ff0e00720c */ /* 0x000fe40003f85270 */
[----:B------:R-:W-:-:S11]  /*a150*/  ISETP.NE.AND P0, PT, R9, RZ, PT ;  /* 0x000000ff0900720c */ /* 0x000fd60003f05270 */
[----:B-1----:R-:W1:Y:S04]  /*a160*/  @P4 LDS.128 R44, [R55+0x2000] ;  /* 0x00200000372c4984 */ /* 0x002e680000000c00 */
[----:B------:R-:W2:Y:S04]  /*a170*/  @P0 LDS.128 R48, [R55+0x6000] ;  /* 0x0060000037300984 */ /* 0x000ea80000000c00 */
        /* <DEDUP_REMOVED lines=14> */
.L_x_491:
[----:B------:R-:W-:Y:S05]  /*a260*/  BSYNC B0 ;  /* 0x0000000000007941 */ /* 0x000fea0003800000 */
.L_x_457:
[----:B-1234-:R-:W1:Y:S01]  /*a270*/  S2R R44, SR_TID.X ;  /* 0x00000000002c7919 */ /* 0x01ee620000002100 */
[----:B------:R-:W-:Y:S01]  /*a280*/  @!PT LDS RZ, [RZ] ;  /* 0x00000000fffff984 */ /* 0x000fe20000000800 */
[----:B------:R-:W-:Y:S01]  /*a290*/  @!PT LDS RZ, [RZ] ;  /* 0x00000000fffff984 */ /* 0x000fe20000000800 */
[----:B------:R-:W-:Y:S01]  /*a2a0*/  @!PT LDS RZ, [RZ] ;  /* 0x00000000fffff984 */ /* 0x000fe20000000800 */
[----:B------:R-:W-:Y:S01]  /*a2b0*/  @!PT LDS RZ, [RZ] ;  /* 0x00000000fffff984 */ /* 0x000fe20000000800 */
[----:B------:R2:W-:Y:S06]  /*a2c0*/  MEMBAR.ALL.CTA ;  /* 0x0000000000007992 */ /* 0x0005ec0000008000 */
[----:B--2---:R-:W2:Y:S01]  /*a2d0*/  FENCE.VIEW.ASYNC.S ;  /* 0x00000000000073c6 */ /* 0x004ea20000000000 */
[----:B------:R-:W-:Y:S05]  /*a2e0*/  WARPSYNC.ALL ;  /* 0x0000000000007948 */ /* 0x000fea0003800000 */
[----:B------:R-:W-:Y:S01]  /*a2f0*/  BSSY B0, `(.L_x_548) ;  /* 0x0000009000007945 */ /* 0x000fe20003800000 */
[----:B-1----:R-:W-:Y:S01]  /*a300*/  LOP3.LUT R44, R44, 0x7f, RZ, 0xc0, !PT ;  /* 0x0000007f2c2c7812 */ /* 0x002fe200078ec0ff */
[----:B--2---:R1:W-:Y:S03]  /*a310*/  BAR.SYNC.DEFER_BLOCKING R155, 0x80 ;  /* 0x0002009b0000751d */ /* 0x0043e60000010000 */
[----:B------:R-:W-:-:S13]  /*a320*/  ISETP.NE.AND P0, PT, R44, RZ, PT ;  /* 0x000000ff2c00720c */ /* 0x000fda0003f05270 */
[----:B------:R-:W-:-:S05]  /*a330*/  @!P0 VIADD R44, R3, 0x348a0 ;  /* 0x000348a0032c8836 */ /* 0x000fca0000000000 */
[----:B------:R-:W-:-:S04]  /*a340*/  @!P0 PRMT R44, RZ, 0x654, R44 ;  /* 0x00000654ff2c8816 */ /* 0x000fc8000000002c */
[----:B------:R1:W-:Y:S01]  /*a350*/  @!P0 SYNCS.ARRIVE.TRANS64.RED.A1T0 RZ, [R44+URZ], RZ ;  /* 0x000000ff2cff89a7 */ /* 0x0003e2000810043f */
[----:B------:R-:W-:Y:S05]  /*a360*/  @!P1 BRA `(.L_x_549) ;  /* 0x0000000000049947 */ /* 0x000fea0003800000 */
[----:B------:R-:W-:Y:S01]  /*a370*/  BPT.TRAP 0x1 ;  /* 0x000000040000795c */ /* 0x000fe20000300000 */
.L_x_549:
[----:B------:R-:W-:Y:S05]  /*a380*/  BSYNC B0 ;  /* 0x0000000000007941 */ /* 0x000fea0003800000 */
.L_x_548:
[----:B------:R-:W2:Y:S01]  /*a390*/  SYNCS.PHASECHK.TRANS64.TRYWAIT P4, [R3+URZ+0x348b0], R0 ;  /* 0x0348b000030075a7 */ /* 0x000ea2000808017f */
[----:B------:R-:W-:Y:S01]  /*a3a0*/  IMAD R45, R18, 0x4000, R35 ;  /* 0x00004000122d7824 */ /* 0x000fe200078e0223 */
[----:B------:R-:W-:Y:S01]  /*a3b0*/  ULDC.64 UR60, c[0x0][0x318] ;  /* 0x0000c600003c7ab9 */ /* 0x000fe20000000a00 */
[----:B------:R-:W-:Y:S01]  /*a3c0*/  ULDC.64 UR38, c[0x0][0x308] ;  /* 0x0000c20000267ab9 */ /* 0x000fe20000000a00 */
[----:B------:R-:W-:Y:S01]  /*a3d0*/  BSSY B0, `(.L_x_550) ;  /* 0x0000004000007945 */ /* 0x000fe20003800000 */
[----:B------:R-:W-:Y:S01]  /*a3e0*/  ISETP.GE.AND P1, PT, R19, R4, PT ;  /* 0x000000041300720c */ /* 0x000fe20003f26270 */
[----:B------:R-:W-:Y:S02]  /*a3f0*/  IMAD.IADD R47, R124, 0x1, R45 ;  /* 0x000000017c2f7824 */ /* 0x000fe400078e022d */
[----:B--2---:R-:W-:Y:S10]  /*a400*/  @!P4 BRA `(.L_x_551) ;  /* 0x0000013c0060c947 */ /* 0x004ff40003800000 */
.L_x_769:
[----:B------:R-:W-:Y:S05]  /*a410*/  BSYNC B0 ;  /* 0x0000000000007941 */ /* 0x000fea0003800000 */
.L_x_550:
[----:B------:R-:W-:Y:S01]  /*a420*/  BSSY B0, `(.L_x_552) ;  /* 0x000001a000007945 */ /* 0x000fe20003800000 */
[----:B0-2---:R-:W-:Y:S02]  /*a430*/  IMAD R0, R45, 0x2, R24 ;  /* 0x000000022d007824 */ /* 0x005fe400078e0218 */
[----:B------:R-:W-:-:S04]  /*a440*/  IMAD.WIDE R52, R26, 0x80, R116 ;  /* 0x000000801a347825 */ /* 0x000fc800078e0274 */
[----:B------:R-:W-:Y:S01]  /*a450*/  IMAD R56, R47, 0x2, R24 ;  /* 0x000000022f387824 */ /* 0x000fe200078e0218 */
[----:B------:R-:W-:Y:S06]  /*a460*/  @P1 BRA `(.L_x_553) ;  /* 0x0000000000541947 */ /* 0x000fec0003800000 */
[----:B------:R-:W-:Y:S01]  /*a470*/  IMAD R47, R53, UR60, RZ ;  /* 0x0000003c352f7c24 */ /* 0x000fe2000f8e02ff */
[----:B------:R-:W-:Y:S01]  /*a480*/  ULDC UR4, c[0x0][0x310] ;  /* 0x0000c40000047ab9 */ /* 0x000fe20000000800 */
[----:B-1----:R-:W-:Y:S01]  /*a490*/  IMAD.MOV.U32 R44, RZ, RZ, R106 ;  /* 0x000000ffff2c7224 */ /* 0x002fe200078e006a */
[----:B------:R-:W-:Y:S01]  /*a4a0*/  ISETP.GE.AND P4, PT, R22, UR4, PT ;  /* 0x0000000416007c0c */ /* 0x000fe2000bf86270 */
[----:B------:R-:W-:Y:S02]  /*a4b0*/  IMAD.MOV.U32 R45, RZ, RZ, R5 ;  /* 0x000000ffff2d7224 */ /* 0x000fe400078e0005 */
[C---:B------:R-:W-:Y:S02]  /*a4c0*/  IMAD R47, R52.reuse, UR61, R47 ;  /* 0x0000003d342f7c24 */ /* 0x040fe4000f8e022f */
[----:B------:R-:W-:-:S04]  /*a4d0*/  IMAD.WIDE.U32 R44, R52, UR60, R44 ;  /* 0x0000003c342c7c25 */ /* 0x000fc8000f8e002c */
[----:B------:R-:W-:Y:S01]  /*a4e0*/  IMAD.IADD R45, R45, 0x1, R47 ;  /* 0x000000012d2d7824 */ /* 0x000fe200078e022f */
[----:B------:R-:W-:-:S04]  /*a4f0*/  LEA R54, P1, R44, UR38, 0x1 ;  /* 0x000000262c367c11 */ /* 0x000fc8000f8208ff */
[----:B------:R-:W-:Y:S02]  /*a500*/  LEA.HI.X R55, R44, UR39, R45, 0x1, P1 ;  /* 0x000000272c377c11 */ /* 0x000fe400088f0c2d */
[----:B------:R-:W-:Y:S01]  /*a510*/  ISETP.GE.AND P1, PT, R184, UR4, PT ;  /* 0x00000004b8007c0c */ /* 0x000fe2000bf26270 */
[----:B------:R-:W0:-:S12]  /*a520*/  @!P4 LDS.128 R44, [R0] ;  /* 0x00000000002cc984 */ /* 0x000e180000000c00 */
[----:B------:R-:W1:Y:S04]  /*a530*/  @!P1 LDS.128 R48, [R56] ;  /* 0x0000000038309984 */ /* 0x000e680000000c00 */
[----:B0-----:R-:W-:Y:S01]  /*a540*/  @!P4 STG.E.128 desc[UR36][R54.64], R44 ;  /* 0x0000002c3600c986 */ /* 0x001fe2000c101d24 */
[----:B------:R-:W-:-:S03]  /*a550*/  ISETP.GE.AND P4, PT, R185, UR4, PT ;  /* 0x00000004b9007c0c */ /* 0x000fc6000bf86270 */
[----:B-1----:R-:W-:Y:S01]  /*a560*/  @!P1 STG.E.128 desc[UR36][R54.64+0x40], R48 ;  /* 0x0000403036009986 */ /* 0x002fe2000c101d24 */
[----:B------:R-:W-:-:S09]  /*a570*/  ISETP.GE.AND P1, PT, R102, UR4, PT ;  /* 0x0000000466007c0c */ /* 0x000fd2000bf26270 */
[----:B------:R-:W0:Y:S04]  /*a580*/  @!P4 LDS.128 R44, [R0+0x4000] ;  /* 0x00400000002cc984 */ /* 0x000e280000000c00 */
[----:B------:R-:W1:Y:S04]  /*a590*/  @!P1 LDS.128 R48, [R56+0x4000] ;  /* 0x0040000038309984 */ /* 0x000e680000000c00 */
[----:B0-----:R0:W-:Y:S04]  /*a5a0*/  @!P4 STG.E.128 desc[UR36][R54.64+0x80], R44 ;  /* 0x0000802c3600c986 */ /* 0x0011e8000c101d24 */
[----:B-1----:R0:W-:Y:S02]  /*a5b0*/  @!P1 STG.E.128 desc[UR36][R54.64+0xc0], R48 ;  /* 0x0000c03036009986 */ /* 0x0021e4000c101d24 */
.L_x_553:
[----:B------:R-:W-:Y:S05]  /*a5c0*/  BSYNC B0 ;  /* 0x0000000000007941 */ /* 0x000fea0003800000 */
.L_x_552:
[----:B------:R-:W-:Y:S01]  /*a5d0*/  ISETP.GE.AND P1, PT, R204, R4, PT ;  /* 0x00000004cc00720c */ /* 0x000fe20003f26270 */
[----:B------:R-:W-:-:S12]  /*a5e0*/  BSSY B0, `(.L_x_554) ;  /* 0x0000018000007945 */ /* 0x000fd80003800000 */
[----:B------:R-:W-:Y:S05]  /*a5f0*/  @P1 BRA `(.L_x_555) ;  /* 0x0000000000581947 */ /* 0x000fea0003800000 */
[----:B0-----:R-:W-:Y:S01]  /*a600*/  IADD3 R47, P1, R52, 0x40, RZ ;  /* 0x00000040342f7810 */ /* 0x001fe20007f3e0ff */
[----:B------:R-:W-:Y:S01]  /*a610*/  IMAD.MOV.U32 R4, RZ, RZ, R106 ;  /* 0x000000ffff047224 */ /* 0x000fe200078e006a */
[----:B------:R-:W-:Y:S02]  /*a620*/  ULDC UR4, c[0x0][0x310] ;  /* 0x0000c40000047ab9 */ /* 0x000fe40000000800 */
[----:B------:R-:W-:Y:S01]  /*a630*/  ISETP.GE.AND P4, PT, R22, UR4, PT ;  /* 0x0000000416007c0c */ /* 0x000fe2000bf86270 */
[----:B------:R-:W-:Y:S02]  /*a640*/  IMAD.X R52, RZ, RZ, R53, P1 ;  /* 0x000000ffff347224 */ /* 0x000fe400008e0635 */
[----:B-1----:R-:W-:-:S04]  /*a650*/  IMAD.WIDE.U32 R44, R47, UR60, R4 ;  /* 0x0000003c2f2c7c25 */ /* 0x002fc8000f8e0004 */
[----:B------:R-:W-:-:S04]  /*a660*/  IMAD R52, R52, UR60, RZ ;  /* 0x0000003c34347c24 */ /* 0x000fc8000f8e02ff */
[----:B------:R-:W-:Y:S01]  /*a670*/  IMAD R47, R47, UR61, R52 ;  /* 0x0000003d2f2f7c24 */ /* 0x000fe2000f8e0234 */
[----:B------:R-:W-:-:S03]  /*a680*/  LEA R52, P1, R44, UR38, 0x1 ;  /* 0x000000262c347c11 */ /* 0x000fc6000f8208ff */
[----:B------:R-:W-:-:S05]  /*a690*/  IMAD.IADD R45, R45, 0x1, R47 ;  /* 0x000000012d2d7824 */ /* 0x000fca00078e022f */
[----:B------:R-:W-:Y:S02]  /*a6a0*/  LEA.HI.X R53, R44, UR39, R45, 0x1, P1 ;  /* 0x000000272c357c11 */ /* 0x000fe400088f0c2d */
[----:B------:R-:W-:Y:S01]  /*a6b0*/  ISETP.GE.AND P1, PT, R185, UR4, PT ;  /* 0x00000004b9007c0c */ /* 0x000fe2000bf26270 */
[----:B------:R-:W0:-:S12]  /*a6c0*/  @!P4 LDS.128 R44, [R0+0x2000] ;  /* 0x00200000002cc984 */ /* 0x000e180000000c00 */
[----:B------:R-:W1:Y:S04]  /*a6d0*/  @!P1 LDS.128 R48, [R0+0x6000] ;  /* 0x0060000000309984 */ /* 0x000e680000000c00 */
        /* <DEDUP_REMOVED lines=8> */
.L_x_555:
[----:B------:R-:W-:Y:S05]  /*a760*/  BSYNC B0 ;  /* 0x0000000000007941 */ /* 0x000fea0003800000 */
.L_x_554:
[----:B------:R-:W-:Y:S01]  /*a770*/  @!PT LDS RZ, [RZ] ;  /* 0x00000000fffff984 */ /* 0x000fe20000000800 */
[----:B------:R-:W-:Y:S01]  /*a780*/  @!PT LDS RZ, [RZ] ;  /* 0x00000000fffff984 */ /* 0x000fe20000000800 */
[----:B------:R-:W-:Y:S01]  /*a790*/  @!PT LDS RZ, [RZ] ;  /* 0x00000000fffff984 */ /* 0x000fe20000000800 */
[----:B------:R-:W-:Y:S01]  /*a7a0*/  @!PT LDS RZ, [RZ] ;  /* 0x00000000fffff984 */ /* 0x000fe20000000800 */
[----:B------:R3:W-:Y:S06]  /*a7b0*/  MEMBAR.ALL.CTA ;  /* 0x0000000000007992 */ /* 0x0007ec0000008000 */
[----:B---3--:R-:W3:Y:S02]  /*a7c0*/  FENCE.VIEW.ASYNC.S ;  /* 0x00000000000073c6 */ /* 0x008ee40000000000 */
[----:B---3--:R3:W-:Y:S01]  /*a7d0*/  BAR.SYNC.DEFER_BLOCKING R155, 0x80 ;  /* 0x0002009b0000751d */ /* 0x0087e20000010000 */
[----:B------:R-:W-:Y:S01]  /*a7e0*/  ISETP.NE.AND P4, PT, R118, RZ, PT ;  /* 0x000000ff7600720c */ /* 0x000fe20003f85270 */
[----:B------:R-:W-:-:S02]  /*a7f0*/  @!P0 VIADD R3, R3, 0x348c0 ;  /* 0x000348c003038836 */ /* 0x000fc40000000000 */
[----:B------:R-:W-:-:S03]  /*a800*/  VIADD R18, R18, 0x1 ;  /* 0x0000000112127836 */ /* 0x000fc60000000000 */
[----:B------:R-:W-:Y:S02]  /*a810*/  @!P0 PRMT R3, RZ, 0x654, R3 ;  /* 0x00000654ff038816 */ /* 0x000fe40000000003 */
[----:B------:R-:W-:-:S04]  /*a820*/  ISETP.NE.AND P1, PT, R18, 0x2, PT ;  /* 0x000000021200780c */ /* 0x000fc80003f25270 */
[----:B------:R-:W-:Y:S01]  /*a830*/  SEL R18, R18, RZ, P1 ;  /* 0x000000ff12127207 */ /* 0x000fe20000800000 */
[----:B------:R4:W-:Y:S01]  /*a840*/  @!P0 SYNCS.ARRIVE.TRANS64.RED.A1T0 RZ, [R3+URZ], RZ ;  /* 0x000000ff03ff89a7 */ /* 0x0009e2000810043f */
[----:B------:R-:W-:Y:S02]  /*a850*/  PLOP3.LUT P0, PT, PT, PT, PT, 0x8, 0x0 ;  /* 0x000000000000781c */ /* 0x000fe40003f0e170 */
[----:B----4-:R-:W-:-:S04]  /*a860*/  SEL R3, RZ, 0x1, P1 ;  /* 0x00000001ff037807 */ /* 0x010fc80000800000 */
[----:B------:R-:W-:Y:S01]  /*a870*/  LOP3.LUT R186, R186, R3, RZ, 0x3c, !PT ;  /* 0x00000003baba7212 */ /* 0x000fe200078e3cff */
[----:B---3--:R-:W-:Y:S06]  /*a880*/  @P4 BRA `(.L_x_556) ;  /* 0xffffff7c00604947 */ /* 0x008fec000383ffff */
.L_x_452:
[----:B------:R-:W-:Y:S01]  /*a890*/  BSSY B0, `(.L_x_557) ;  /* 0x000002c000007945 */ /* 0x000fe20003800000 */
[----:B------:R-:W-:Y:S02]  /*a8a0*/  ISETP.GE.AND P2, PT, R152, 0x1, PT ;  /* 0x000000019800780c */ /* 0x000fe40003f46270 */
[----:B------:R-:W-:Y:S02]  /*a8b0*/  CS2R R20, SRZ ;  /* 0x0000000000147805 */ /* 0x000fe4000001ff00 */
[----:B------:R-:W-:Y:S02]  /*a8c0*/  PLOP3.LUT P1, PT, PT, PT, PT, 0x80, 0x0 ;  /* 0x000000000000781c */ /* 0x000fe40003f2f070 */
[----:B------:R-:W-:Y:S02]  /*a8d0*/  CS2R R86, SRZ ;  /* 0x0000000000567805 */ /* 0x000fe4000001ff00 */
[----:B------:R-:W-:Y:S02]  /*a8e0*/  CS2R R84, SRZ ;  /* 0x0000000000547805 */ /* 0x000fe4000001ff00 */
[----:B------:R-:W-:-:S02]  /*a8f0*/  CS2R R82, SRZ ;  /* 0x0000000000527805 */ /* 0x000fc4000001ff00 */
[----:B------:R-:W-:Y:S01]  /*a900*/  CS2R R80, SRZ ;  /* 0x0000000000507805 */ /* 0x000fe2000001ff00 */
[----:B------:R-:W-:Y:S01]  /*a910*/  IMAD.MOV.U32 R35, RZ, RZ, RZ ;  /* 0x000000ffff237224 */ /* 0x000fe200078e00ff */
[----:B------:R-:W-:Y:S01]  /*a920*/  CS2R R76, SRZ ;  /* 0x00000000004c7805 */ /* 0x000fe2000001ff00 */
[----:B------:R-:W-:Y:S01]  /*a930*/  IMAD.MOV.U32 R78, RZ, RZ, RZ ;  /* 0x000000ffff4e7224 */ /* 0x000fe200078e00ff */
[----:B------:R-:W-:Y:S01]  /*a940*/  CS2R R74, SRZ ;  /* 0x00000000004a7805 */ /* 0x000fe2000001ff00 */
[----:B------:R-:W-:Y:S01]  /*a950*/  IMAD.MOV.U32 R73, RZ, RZ, RZ ;  /* 0x000000ffff497224 */ /* 0x000fe200078e00ff */
[----:B------:R-:W-:Y:S02]  /*a960*/  CS2R R32, SRZ ;  /* 0x0000000000207805 */ /* 0x000fe4000001ff00 */
[----:B------:R-:W-:Y:S01]  /*a970*/  CS2R R30, SRZ ;  /* 0x00000000001e7805 */ /* 0x000fe2000001ff00 */
[----:B------:R-:W-:Y:S01]  /*a980*/  IMAD.MOV.U32 R70, RZ, RZ, RZ ;  /* 0x000000ffff467224 */ /* 0x000fe200078e00ff */
[----:B------:R-:W-:-:S02]  /*a990*/  CS2R R68, SRZ ;  /* 0x0000000000447805 */ /* 0x000fc4000001ff00 */
[----:B------:R-:W-:Y:S02]  /*a9a0*/  CS2R R66, SRZ ;  /* 0x0000000000427805 */ /* 0x000fe4000001ff00 */
[----:B------:R-:W-:Y:S02]  /*a9b0*/  CS2R R64, SRZ ;  /* 0x0000000000407805 */ /* 0x000fe4000001ff00 */
[----:B------:R-:W-:Y:S02]  /*a9c0*/  CS2R R62, SRZ ;  /* 0x00000000003e7805 */ /* 0x000fe4000001ff00 */
[----:B------:R-:W-:Y:S02]  /*a9d0*/  CS2R R60, SRZ ;  /* 0x00000000003c7805 */ /* 0x000fe4000001ff00 */
[----:B------:R-:W-:Y:S02]  /*a9e0*/  CS2R R58, SRZ ;  /* 0x00000000003a7805 */ /* 0x000fe4000001ff00 */
[----:B------:R-:W-:-:S02]  /*a9f0*/  CS2R R56, SRZ ;  /* 0x0000000000387805 */ /* 0x000fc4000001ff00 */
[----:B0-----:R-:W-:Y:S02]  /*aa00*/  CS2R R54, SRZ ;  /* 0x0000000000367805 */ /* 0x001fe4000001ff00 */
[----:B--2---:R-:W-:Y:S02]  /*aa10*/  CS2R R52, SRZ ;  /* 0x0000000000347805 */ /* 0x004fe4000001ff00 */
[----:B------:R-:W-:Y:S02]  /*aa20*/  CS2R R50, SRZ ;  /* 0x0000000000327805 */ /* 0x000fe4000001ff00 */
[----:B------:R-:W-:Y:S02]  /*aa30*/  CS2R R48, SRZ ;  /* 0x0000000000307805 */ /* 0x000fe4000001ff00 */
[----:B------:R-:W-:Y:S02]  /*aa40*/  CS2R R46, SRZ ;  /* 0x00000000002e7805 */ /* 0x000fe4000001ff00 */
[----:B-1----:R-:W-:-:S02]  /*aa50*/  CS2R R44, SRZ ;  /* 0x00000000002c7805 */ /* 0x002fc4000001ff00 */
[----:B------:R-:W-:Y:S02]  /*aa60*/  CS2R R42, SRZ ;  /* 0x00000000002a7805 */ /* 0x000fe4000001ff00 */
[----:B------:R-:W-:Y:S02]  /*aa70*/  CS2R R40, SRZ ;  /* 0x0000000000287805 */ /* 0x000fe4000001ff00 */
[----:B------:R-:W-:Y:S01]  /*aa80*/  CS2R R38, SRZ ;  /* 0x0000000000267805 */ /* 0x000fe2000001ff00 */
[----:B------:R-:W-:Y:S01]  /*aa90*/  IMAD.MOV.U32 R0, RZ, RZ, RZ ;  /* 0x000000ffff007224 */ /* 0x000fe200078e00ff */
[----:B------:R-:W-:Y:S01]  /*aaa0*/  CS2R R10, SRZ ;  /* 0x00000000000a7805 */ /* 0x000fe2000001ff00 */
[----:B------:R-:W-:Y:S02]  /*aab0*/  IMAD.MOV.U32 R91, RZ, RZ, RZ ;  /* 0x000000ffff5b7224 */ /* 0x000fe400078e00ff */
[----:B------:R-:W-:Y:S02]  /*aac0*/  IMAD.MOV.U32 R88, RZ, RZ, RZ ;  /* 0x000000ffff587224 */ /* 0x000fe400078e00ff */
[----:B------:R-:W-:-:S02]  /*aad0*/  IMAD.MOV.U32 R3, RZ, RZ, RZ ;  /* 0x000000ffff037224 */ /* 0x000fc400078e00ff */
[----:B------:R-:W-:Y:S02]  /*aae0*/  IMAD.MOV.U32 R26, RZ, RZ, RZ ;  /* 0x000000ffff1a7224 */ /* 0x000fe400078e00ff */
[----:B------:R-:W-:Y:S02]  /*aaf0*/  IMAD.MOV.U32 R93, RZ, RZ, RZ ;  /* 0x000000ffff5d7224 */ /* 0x000fe400078e00ff */
[----:B------:R-:W-:Y:S02]  /*ab00*/  IMAD.MOV.U32 R28, RZ, RZ, RZ ;  /* 0x000000ffff1c7224 */ /* 0x000fe400078e00ff */
[----:B------:R-:W-:Y:S01]  /*ab10*/  IMAD.MOV.U32 R95, RZ, RZ, RZ ;  /* 0x000000ffff5f7224 */ /* 0x000fe200078e00ff */
[----:B------:R-:W-:Y:S06]  /*ab20*/  @P0 BRA `(.L_x_558) ;  /* 0x0000000000080947 */ /* 0x000fec0003800000 */
[----:B------:R-:W0:Y:S02]  /*ab30*/  FENCE.VIEW.ASYNC.G ;  /* 0x00000000000073c6 */ /* 0x000e240000000100 */
[----:B0-----:R-:W-:Y:S06]  /*ab40*/  BAR.ARV 0xc, 0x120 ;  /* 0x0304800000007b1d */ /* 0x001fec0000002000 */
.L_x_558:
[----:B------:R-:W-:Y:S05]  /*ab50*/  BSYNC B0 ;  /* 0x0000000000007941 */ /* 0x000fea0003800000 */
.L_x_557:
[----:B------:R-:W-:Y:S02]  /*ab60*/  IMAD.MOV.U32 R89, RZ, RZ, RZ ;  /* 0x000000ffff597224 */ /* 0x000fe400078e00ff */
[----:B------:R-:W-:Y:S01]  /*ab70*/  IMAD.MOV.U32 R24, RZ, RZ, RZ ;  /* 0x000000ffff187224 */ /* 0x000fe200078e00ff */
[----:B------:R-:W-:Y:S06]  /*ab80*/  @!P2 BRA `(.L_x_559) ;  /* 0x000000b80048a947 */ /* 0x000fec0003800000 */
[----:B------:R-:W0:Y:S01]  /*ab90*/  SHFL.IDX PT, R0, R220, RZ, 0x1f ;  /* 0x00001fffdc007589 */ /* 0x000e2200000e0000 */
[----:B------:R-:W-:-:S04]  /*aba0*/  LOP3.LUT P0, RZ, R209, 0x3ff, RZ, 0xc0, !PT ;  /* 0x000003ffd1ff7812 */ /* 0x000fc8000780c0ff */
[----:B------:R-:W-:Y:S02]  /*abb0*/  P2R R24, PR, RZ, 0x1 ;  /* 0x00000001ff187803 */ /* 0x000fe40000000000 */
[----:B0-----:R-:W-:-:S04]  /*abc0*/  LEA.HI R3, R0, R0, RZ, 0x1 ;  /* 0x0000000000037211 */ /* 0x001fc800078f08ff */
[----:B------:R-:W-:-:S05]  /*abd0*/  LOP3.LUT R3, R3, 0x1e, RZ, 0xc0, !PT ;  /* 0x0000001e03037812 */ /* 0x000fca00078ec0ff */
[----:B------:R-:W-:-:S04]  /*abe0*/  IMAD.IADD R0, R0, 0x1, -R3 ;  /* 0x0000000100007824 */ /* 0x000fc800078e0a03 */
[----:B------:R-:W-:-:S05]  /*abf0*/  IMAD R0, R0, 0x2000, R209 ;  /* 0x0000200000007824 */ /* 0x000fca00078e02d1 */
[----:B------:R-:W-:-:S04]  /*ac00*/  SHF.R.U32.HI R0, RZ, 0x4, R0 ;  /* 0x00000004ff007819 */ /* 0x000fc80000011600 */
[----:B------:R-:W-:Y:S01]  /*ac10*/  LOP3.LUT R40, R0, 0x3fff, RZ, 0xc0, !PT ;  /* 0x00003fff00287812 */ /* 0x000fe200078ec0ff */
[----:B------:R-:W-:Y:S06]  /*ac20*/  @!P0 BRA `(.L_x_560) ;  /* 0x0000000000408947 */ /* 0x000fec0003800000 */
        /* <DEDUP_REMOVED lines=16> */
.L_x_560:
[----:B------:R-:W-:Y:S02]  /*ad30*/  ULDC UR4, c[0x0][0x3d4] ;  /* 0x0000f50000047ab9 */ /* 0x000fe40000000800 */
[----:B------:R-:W-:-:S13]  /*ad40*/  ISETP.LT.AND P0, PT, RZ, UR4, PT ;  /* 0x00000004ff007c0c */ /* 0x000fda000bf01270 */
[----:B------:R-:W-:Y:S05]  /*ad50*/  @P0 BRA `(.L_x_561) ;  /* 0x00000000003c0947 */ /* 0x000fea0003800000 */
[----:B------:R-:W-:-:S04]  /*ad60*/  LEA.HI R0, R205, R205, RZ, 0x1 ;  /* 0x000000cdcd007211 */ /* 0x000fc800078f08ff */
[----:B------:R-:W-:-:S05]  /*ad70*/  LOP3.LUT R0, R0, 0xfffffffe, RZ, 0xc0, !PT ;  /* 0xfffffffe00007812 */ /* 0x000fca00078ec0ff */
[----:B------:R-:W-:-:S05]  /*ad80*/  IMAD.IADD R0, R205, 0x1, -R0 ;  /* 0x00000001cd007824 */ /* 0x000fca00078e0a00 */
[----:B------:R-:W-:-:S04]  /*ad90*/  SHF.L.U32 R3, R0, 0x1f, RZ ;  /* 0x0000001f00037819 */ /* 0x000fc800000006ff */
[----:B------:R0:W1:Y:S03]  /*ada0*/  SYNCS.PHASECHK.TRANS64.TRYWAIT P0, [R2+URZ+0x34800], R3 ;  /* 0x03480003020075a7 */ /* 0x000066000800017f */
[----:B-1----:R-:W-:Y:S05]  /*adb0*/  @!P0 NANOSLEEP.SYNCS 0x989680 ;  /* 0x009896800000895d */ /* 0x002fea0003900000 */
[----:B------:R-:W1:Y:S01]  /*adc0*/  @!P0 SYNCS.PHASECHK.TRANS64 P0, [R2+URZ+0x34800], R3 ;  /* 0x03480003020085a7 */ /* 0x000e62000800007f */
[----:B------:R-:W-:Y:S04]  /*add0*/  BSSY B0, `(.L_x_562) ;  /* 0x0000006000007945 */ /* 0x000fe80003800000 */
[----:B-1----:R-:W-:Y:S05]  /*ade0*/  @P0 BRA `(.L_x_563) ;  /* 0x0000000000100947 */ /* 0x002fea0003800000 */
.L_x_564:
[----:B-1----:R1:W2:Y:S02]  /*adf0*/  SYNCS.PHASECHK.TRANS64.TRYWAIT P0, [R2+URZ+0x34800], R3 ;  /* 0x03480003020075a7 */ /* 0x0022a4000800017f */
[----:B--2---:R-:W-:Y:S05]  /*ae00*/  @!P0 NANOSLEEP.SYNCS 0x989680 ;  /* 0x009896800000895d */ /* 0x004fea0003900000 */
[----:B------:R-:W2:Y:S02]  /*ae10*/  @!P0 SYNCS.PHASECHK.TRANS64 P0, [R2+URZ+0x34800], R3 ;  /* 0x03480003020085a7 */ /* 0x000ea4000800007f */
[----:B--2---:R-:W-:Y:S05]  /*ae20*/  @!P0 BRA `(.L_x_564) ;  /* 0xfffffffc00f08947 */ /* 0x004fea000383ffff */
.L_x_563:
[----:B------:R-:W-:Y:S05]  /*ae30*/  BSYNC B0 ;  /* 0x0000000000007941 */ /* 0x000fea0003800000 */
.L_x_562:
[----:B------:R-:W-:Y:S05]  /*ae40*/  BRA `(.L_x_565) ;  /* 0x00000058002c7947 */ /* 0x000fea0003800000 */
.L_x_561:
[----:B-----5:R-:W-:Y:S01]  /*ae50*/  SHF.R.S32.HI R0, RZ, 0x1f, R147 ;  /* 0x0000001fff007819 */ /* 0x020fe20000011493 */
[----:B------:R-:W-:Y:S01]  /*ae60*/  ULDC.64 UR4, c[0x0][0x3d8] ;  /* 0x0000f60000047ab9 */ /* 0x000fe20000000a00 */
[----:B------:R-:W-:Y:S01]  /*ae70*/  ULDC.64 UR6, c[0x0][0x3e8] ;  /* 0x0000fa0000067ab9 */ /* 0x000fe20000000a00 */
[----:B------:R-:W-:Y:S01]  /*ae80*/  IMAD.WIDE.U32 R38, R147, UR4, RZ ;  /* 0x0000000493267c25 */ /* 0x000fe2000f8e00ff */
[----:B------:R-:W-:Y:S02]  /*ae90*/  SHF.R.S32.HI R8, RZ, 0x1f, R16 ;  /* 0x0000001fff087819 */ /* 0x000fe40000011410 */
[----:B------:R-:W-:Y:S01]  /*aea0*/  ISETP.NE.AND P5, PT, R24, RZ, PT ;  /* 0x000000ff1800720c */ /* 0x000fe20003fa5270 */
[----:B------:R-:W-:Y:S01]  /*aeb0*/  IMAD R4, R0, UR4, RZ ;  /* 0x0000000400047c24 */ /* 0x000fe2000f8e02ff */
[----:B------:R-:W-:-:S03]  /*aec0*/  SHF.R.S32.HI R10, RZ, 0x1f, R22 ;  /* 0x0000001fff0a7819 */ /* 0x000fc60000011416 */
[----:B------:R-:W-:Y:S01]  /*aed0*/  IMAD R9, R147, UR5, R4 ;  /* 0x0000000593097c24 */ /* 0x000fe2000f8e0204 */
[----:B------:R-:W-:Y:S01]  /*aee0*/  ULDC.64 UR4, c[0x0][0x3c8] ;  /* 0x0000f20000047ab9 */ /* 0x000fe20000000a00 */
[----:B------:R-:W-:Y:S01]  /*aef0*/  IMAD R4, R0, UR6, RZ ;  /* 0x0000000600047c24 */ /* 0x000fe2000f8e02ff */
[-C--:B------:R-:W-:Y:S01]  /*af00*/  IADD3 R0, P0, R16, R38.reuse, RZ ;  /* 0x0000002610007210 */ /* 0x080fe20007f1e0ff */
[----:B------:R-:W-:Y:S01]  /*af10*/  IMAD.IADD R9, R9, 0x1, R39 ;  /* 0x0000000109097824 */ /* 0x000fe200078e0227 */
[----:B------:R-:W-:Y:S01]  /*af20*/  LEA R36, P1, R38, UR4, 0x1 ;  /* 0x0000000426247c11 */ /* 0x000fe2000f8208ff */
[C---:B------:R-:W-:Y:S01]  /*af30*/  IMAD R39, R147.reuse, UR7, R4 ;  /* 0x0000000793277c24 */ /* 0x040fe2000f8e0204 */
[----:B------:R-:W-:Y:S01]  /*af40*/  LEA R34, P2, R0, UR4, 0x1 ;  /* 0x0000000400227c11 */ /* 0x000fe2000f8408ff */
[--C-:B------:R-:W-:Y:S01]  /*af50*/  IMAD.X R3, R8, 0x1, R9.reuse, P0 ;  /* 0x0000000108037824 */ /* 0x100fe200000e0609 */
[----:B------:R-:W-:Y:S01]  /*af60*/  IADD3 R6, P0, R22, R38, RZ ;  /* 0x0000002616067210 */ /* 0x000fe20007f1e0ff */
[----:B------:R-:W-:Y:S01]  /*af70*/  IMAD.WIDE.U32 R4, R147, UR6, RZ ;  /* 0x0000000693047c25 */ /* 0x000fe2000f8e00ff */
[----:B------:R-:W-:Y:S01]  /*af80*/  ULDC.64 UR6, c[0x0][0x3e0] ;  /* 0x0000f80000067ab9 */ /* 0x000fe20000000a00 */
[----:B------:R-:W-:-:S02]  /*af90*/  LEA.HI.X R38, R38, UR5, R9, 0x1, P1 ;  /* 0x0000000526267c11 */ /* 0x000fc400088f0c09 */
[----:B------:R-:W-:Y:S01]  /*afa0*/  LEA.HI.X R35, R0, UR5, R3, 0x1, P2 ;  /* 0x0000000500237c11 */ /* 0x000fe200090f0c03 */
[----:B------:R-:W-:Y:S01]  /*afb0*/  IMAD.IADD R39, R39, 0x1, R5 ;  /* 0x0000000127277824 */ /* 0x000fe200078e0205 */
[-C--:B------:R-:W-:Y:S01]  /*afc0*/  IADD3 R7, P3, R16, R4.reuse, RZ ;  /* 0x0000000410077210 */ /* 0x080fe20007f7e0ff */
[----:B------:R-:W-:Y:S01]  /*afd0*/  IMAD.X R5, R10, 0x1, R9, P0 ;  /* 0x000000010a057824 */ /* 0x000fe200000e0609 */
[----:B------:R-:W-:Y:S02]  /*afe0*/  IADD3 R0, P4, R22, R4, RZ ;  /* 0x0000000416007210 */ /* 0x000fe40007f9e0ff */
[----:B------:R-:W-:Y:S01]  /*aff0*/  LEA R42, P1, R7, UR6, 0x1 ;  /* 0x00000006072a7c11 */ /* 0x000fe2000f8208ff */
[--C-:B------:R-:W-:Y:S01]  /*b000*/  IMAD.X R8, R8, 0x1, R39.reuse, P3 ;  /* 0x0000000108087824 */ /* 0x100fe200018e0627 */
[----:B------:R-:W-:Y:S01]  /*b010*/  LEA R44, P2, R6, UR4, 0x1 ;  /* 0x00000004062c7c11 */ /* 0x000fe2000f8408ff */
[----:B------:R-:W-:Y:S01]  /*b020*/  IMAD.X R3, R10, 0x1, R39, P4 ;  /* 0x000000010a037824 */ /* 0x000fe200020e0627 */
[----:B------:R-:W-:-:S02]  /*b030*/  LEA R46, P3, R0, UR6, 0x1 ;  /* 0x00000006002e7c11 */ /* 0x000fc4000f8608ff */
[----:B------:R-:W-:Y:S02]  /*b040*/  LEA R37, P0, R4, UR6, 0x1 ;  /* 0x0000000604257c11 */ /* 0x000fe4000f8008ff */
[----:B------:R-:W-:Y:S02]  /*b050*/  LEA.HI.X R43, R7, UR7, R8, 0x1, P1 ;  /* 0x00000007072b7c11 */ /* 0x000fe400088f0c08 */
[----:B------:R-:W-:Y:S02]  /*b060*/  LEA.HI.X R45, R6, UR5, R5, 0x1, P2 ;  /* 0x00000005062d7c11 */ /* 0x000fe400090f0c05 */
[----:B------:R-:W-:Y:S02]  /*b070*/  LEA.HI.X R47, R0, UR7, R3, 0x1, P3 ;  /* 0x00000007002f7c11 */ /* 0x000fe400098f0c03 */
[----:B------:R-:W-:Y:S01]  /*b080*/  LEA.HI.X R39, R4, UR7, R39, 0x1, P0 ;  /* 0x0000000704277c11 */ /* 0x000fe200080f0c27 */
        /* <DEDUP_REMOVED lines=17> */
.L_x_566:
[----:B------:R-:W-:Y:S01]  /*b1a0*/  ULDC.U8 UR4, c[0x0][0x3f0] ;  /* 0x0000fc0000047ab9 */ /* 0x000fe20000000000 */
[----:B------:R-:W-:Y:S01]  /*b1b0*/  IMAD R0, R149, -0x80, R154 ;  /* 0xffffff8095007824 */ /* 0x000fe200078e029a */
[----:B------:R-:W-:Y:S01]  /*b1c0*/  ISETP.NE.AND P0, PT, RZ, UR4, PT ;  /* 0x00000004ff007c0c */ /* 0x000fe2000bf05270 */
[----:B------:R-:W-:Y:S03]  /*b1d0*/  BSSY B0, `(.L_x_567) ;  /* 0x000054a000007945 */ /* 0x000fe60003800000 */
[----:B------:R-:W-:-:S09]  /*b1e0*/  VIMNMX R0, R0, 0x80, PT ;  /* 0x0000008000007848 */ /* 0x000fd20003fe0100 */
[----:B------:R-:W-:Y:S05]  /*b1f0*/  @!P0 BRA `(.L_x_568) ;  /* 0x0000002800788947 */ /* 0x000fea0003800000 */
        /* <DEDUP_REMOVED lines=13> */
[----:B------:R-:W-:Y:S01]  /*b2d0*/  CS2R R32, SRZ ;  /* 0x0000000000207805 */ /* 0x000fe2000001ff00 */
[----:B------:R-:W-:Y:S06]  /*b2e0*/  @P0 BRA `(.L_x_570) ;  /* 0x0000000000900947 */ /* 0x000fec0003800000 */
[C---:B------:R-:W-:Y:S01]  /*b2f0*/  VIADD R3, R16.reuse, 0x10 ;  /* 0x0000001010037836 */ /* 0x040fe20000000000 */
[----:B------:R-:W-:Y:S01]  /*b300*/  ULDC UR4, c[0x0][0x3d4] ;  /* 0x0000f50000047ab9 */ /* 0x000fe20000000800 */
[C---:B------:R-:W-:Y:S01]  /*b310*/  VIADD R4, R16.reuse, 0x20 ;  /* 0x0000002010047836 */ /* 0x040fe20000000000 */
[C---:B------:R-:W-:Y:S01]  /*b320*/  ISETP.GE.AND P1, PT, R16.reuse, UR4, PT ;  /* 0x0000000410007c0c */ /* 0x040fe2000bf26270 */
[C---:B------:R-:W-:Y:S01]  /*b330*/  VIADD R5, R16.reuse, 0x30 ;  /* 0x0000003010057836 */ /* 0x040fe20000000000 */
[----:B------:R-:W-:Y:S01]  /*b340*/  ISETP.GE.AND P2, PT, R3, UR4, PT ;  /* 0x0000000403007c0c */ /* 0x000fe2000bf46270 */
[----:B------:R-:W-:Y:S01]  /*b350*/  VIADD R3, R16, 0x40 ;  /* 0x0000004010037836 */ /* 0x000fe20000000000 */
[----:B------:R-:W-:Y:S01]  /*b360*/  ISETP.GE.AND P3, PT, R4, UR4, PT ;  /* 0x0000000404007c0c */ /* 0x000fe2000bf66270 */
[----:B------:R-:W-:Y:S01]  /*b370*/  VIADD R6, R16, 0x50 ;  /* 0x0000005010067836 */ /* 0x000fe20000000000 */
[----:B------:R-:W-:Y:S02]  /*b380*/  ISETP.GE.AND P4, PT, R5, UR4, PT ;  /* 0x0000000405007c0c */ /* 0x000fe4000bf86270 */
[----:B------:R-:W-:-:S02]  /*b390*/  CS2R R20, SRZ ;  /* 0x0000000000147805 */ /* 0x000fc4000001ff00 */
[----:B------:R-:W-:Y:S02]  /*b3a0*/  ISETP.GE.AND P5, PT, R3, UR4, PT ;  /* 0x0000000403007c0c */ /* 0x000fe4000bfa6270 */
[----:B------:R-:W-:Y:S02]  /*b3b0*/  CS2R R24, SRZ ;  /* 0x0000000000187805 */ /* 0x000fe4000001ff00 */
[----:B------:R-:W-:Y:S02]  /*b3c0*/  ISETP.GE.AND P6, PT, R6, UR4, PT ;  /* 0x0000000406007c0c */ /* 0x000fe4000bfc6270 */
        /* <DEDUP_REMOVED lines=10> */
[----:B------:R0:W5:Y:S04]  /*b470*/  @!P1 LDG.E.64 R20, desc[UR36][R34.64] ;  /* 0x0000002422149981 */ /* 0x000168000c1e1b00 */
        /* <DEDUP_REMOVED lines=10> */
[----:B------:R0:W5:Y:S02]  /*b520*/  @!P6 LDG.E.64 R4, desc[UR36][R42.64+0xa0] ;  /* 0x0000a0242a04e981 */ /* 0x000164000c1e1b00 */
.L_x_570:
[----:B------:R-:W-:Y:S05]  /*b530*/  BSYNC B1 ;  /* 0x0000000000017941 */ /* 0x000fea0003800000 */
.L_x_569:
[----:B0----5:R-:W-:Y:S01]  /*b540*/  IMAD.MOV.U32 R35, RZ, RZ, R20 ;  /* 0x000000ffff237224 */ /* 0x021fe200078e0014 */
[----:B------:R-:W-:Y:S01]  /*b550*/  SHF.R.U64 R54, R20, 0x10, R21 ;  /* 0x0000001014367819 */ /* 0x000fe20000001215 */
[----:B------:R-:W-:Y:S01]  /*b560*/  IMAD.MOV.U32 R20, RZ, RZ, R8 ;  /* 0x000000ffff147224 */ /* 0x000fe200078e0008 */
[----:B------:R-:W-:Y:S01]  /*b570*/  SHF.R.U64 R66, R8, 0x10, R9 ;  /* 0x0000001008427819 */ /* 0x000fe20000001209 */
[----:B------:R-:W-:Y:S01]  /*b580*/  IMAD.MOV.U32 R45, RZ, RZ, R21 ;  /* 0x000000ffff2d7224 */ /* 0x000fe200078e0015 */
[----:B------:R-:W-:Y:S01]  /*b590*/  LOP3.LUT R8, R189, 0x18, R22, 0xf8, !PT ;  /* 0x00000018bd087812 */ /* 0x000fe200078ef816 */
[----:B------:R-:W-:Y:S01]  /*b5a0*/  IMAD.MOV.U32 R42, RZ, RZ, R6 ;  /* 0x000000ffff2a7224 */ /* 0x000fe200078e0006 */
[----:B------:R-:W-:Y:S01]  /*b5b0*/  LOP3.LUT P1, RZ, R211, 0x4, RZ, 0xc0, !PT ;  /* 0x00000004d3ff7812 */ /* 0x000fe2000782c0ff */
[----:B------:R-:W-:Y:S01]  /*b5c0*/  IMAD.MOV.U32 R46, RZ, RZ, R25 ;  /* 0x000000ffff2e7224 */ /* 0x000fe200078e0019 */
[----:B------:R-:W-:Y:S01]  /*b5d0*/  LOP3.LUT R3, R8, R191, RZ, 0x3c, !PT ;  /* 0x000000bf08037212 */ /* 0x000fe200078e3cff */
[----:B------:R-:W-:Y:S01]  /*b5e0*/  IMAD.MOV.U32 R47, RZ, RZ, R27 ;  /* 0x000000ffff2f7224 */ /* 0x000fe200078e001b */
[----:B------:R-:W-:Y:S01]  /*b5f0*/  SHF.R.U32.HI R55, RZ, 0x10, R21 ;  /* 0x00000010ff377819 */ /* 0x000fe20000011615 */
[----:B------:R-:W-:Y:S01]  /*b600*/  IMAD.MOV.U32 R21, RZ, RZ, R24 ;  /* 0x000000ffff157224 */ /* 0x000fe200078e0018 */
[----:B------:R-:W-:Y:S01]  /*b610*/  SHF.R.U64 R56, R24, 0x10, R25 ;  /* 0x0000001018387819 */ /* 0x000fe20000001219 */
[----:B------:R-:W-:Y:S01]  /*b620*/  IMAD R3, R190, 0x200, R3 ;  /* 0x00000200be037824 */ /* 0x000fe200078e0203 */
[----:B------:R-:W-:Y:S01]  /*b630*/  SHF.R.U64 R74, R6, 0x10, R7 ;  /* 0x00000010064a7819 */ /* 0x000fe20000001207 */
[----:B------:R-:W-:Y:S01]  /*b640*/  IMAD.MOV.U32 R24, RZ, RZ, R26 ;  /* 0x000000ffff187224 */ /* 0x000fe200078e001a */
[----:B------:R-:W-:Y:S01]  /*b650*/  SHF.R.U64 R58, R26, 0x10, R27 ;  /* 0x000000101a3a7819 */ /* 0x000fe2000000121b */
[----:B------:R-:W-:Y:S01]  /*b660*/  IMAD R8, R3, 0x2, R2 ;  /* 0x0000000203087824 */ /* 0x000fe200078e0202 */
[----:B------:R-:W-:Y:S01]  /*b670*/  UMOV UR4, 0xffffffff ;  /* 0xffffffff00047882 */ /* 0x000fe20000000000 */
[----:B------:R-:W-:Y:S01]  /*b680*/  IMAD.MOV.U32 R48, RZ, RZ, R28 ;  /* 0x000000ffff307224 */ /* 0x000fe200078e001c */
[----:B------:R-:W-:Y:S01]  /*b690*/  SHF.R.U32.HI R57, RZ, 0x10, R25 ;  /* 0x00000010ff397819 */ /* 0x000fe20000011619 */
[----:B------:R-:W-:Y:S01]  /*b6a0*/  IMAD.MOV.U32 R49, RZ, RZ, R29 ;  /* 0x000000ffff317224 */ /* 0x000fe200078e001d */
[----:B------:R-:W-:Y:S01]  /*b6b0*/  SHF.R.U32.HI R59, RZ, 0x10, R27 ;  /* 0x00000010ff3b7819 */ /* 0x000fe2000001161b */
[----:B------:R-:W-:Y:S01]  /*b6c0*/  VIADD R6, R8, 0x10400 ;  /* 0x0001040008067836 */ /* 0x000fe20000000000 */
[--C-:B------:R-:W-:Y:S01]  /*b6d0*/  SHF.R.U64 R62, R30, 0x10, R31.reuse ;  /* 0x000000101e3e7819 */ /* 0x100fe2000000121f */
[--C-:B------:R-:W-:Y:S01]  /*b6e0*/  IMAD.MOV.U32 R51, RZ, RZ, R31.reuse ;  /* 0x000000ffff337224 */ /* 0x100fe200078e001f */
[----:B------:R-:W-:Y:S01]  /*b6f0*/  SHF.R.U32.HI R63, RZ, 0x10, R31 ;  /* 0x00000010ff3f7819 */ /* 0x000fe2000001161f */
[--C-:B------:R-:W-:Y:S01]  /*b700*/  IMAD.MOV.U32 R43, RZ, RZ, R7.reuse ;  /* 0x000000ffff2b7224 */ /* 0x100fe200078e0007 */
[----:B------:R-:W-:Y:S01]  /*b710*/  SHF.R.U32.HI R75, RZ, 0x10, R7 ;  /* 0x00000010ff4b7819 */ /* 0x000fe20000011607 */
[----:B------:R-:W-:Y:S01]  /*b720*/  VIADD R3, R8, 0x10440 ;  /* 0x0001044008037836 */ /* 0x000fe20000000000 */
[--C-:B------:R-:W-:Y:S01]  /*b730*/  SHF.R.U64 R60, R28, 0x10, R29.reuse ;  /* 0x000000101c3c7819 */ /* 0x100fe2000000121d */
[----:B------:R-:W-:Y:S01]  /*b740*/  IMAD.MOV.U32 R50, RZ, RZ, R30 ;  /* 0x000000ffff327224 */ /* 0x000fe200078e001e */
[----:B------:R-:W-:Y:S01]  /*b750*/  SHF.R.U32.HI R61, RZ, 0x10, R29 ;  /* 0x00000010ff3d7819 */ /* 0x000fe2000001161d */
[----:B------:R-:W-:Y:S01]  /*b760*/  IMAD.MOV.U32 R52, RZ, RZ, R32 ;  /* 0x000000ffff347224 */ /* 0x000fe200078e0020 */
[--C-:B------:R-:W-:Y:S01]  /*b770*/  SHF.R.U64 R64, R32, 0x10, R33.reuse ;  /* 0x0000001020407819 */ /* 0x100fe20000001221 */
[--C-:B------:R-:W-:Y:S01]  /*b780*/  IMAD.MOV.U32 R53, RZ, RZ, R33.reuse ;  /* 0x000000ffff357224 */ /* 0x100fe200078e0021 */
[----:B------:R-:W-:Y:S01]  /*b790*/  SHF.R.U32.HI R65, RZ, 0x10, R33 ;  /* 0x00000010ff417819 */ /* 0x000fe20000011621 */
[----:B------:R-:W-:Y:S01]  /*b7a0*/  IMAD.MOV.U32 R7, RZ, RZ, R4 ;  /* 0x000000ffff077224 */ /* 0x000fe200078e0004 */
[----:B------:R-:W-:Y:S01]  /*b7b0*/  SHF.R.U64 R76, R4, 0x10, R5 ;  /* 0x00000010044c7819 */ /* 0x000fe20000001205 */
[----:B------:R-:W-:Y:S01]  /*b7c0*/  @P1 VIADD R3, R6, 0xffffffc0 ;  /* 0xffffffc006031836 */ /* 0x000fe20000000000 */
[----:B------:R-:W-:Y:S01]  /*b7d0*/  PRMT R31, R21, 0x5410, R56 ;  /* 0x00005410151f7816 */ /* 0x000fe20000000038 */
[--C-:B------:R-:W-:Y:S01]  /*b7e0*/  IMAD.MOV.U32 R25, RZ, RZ, R9.reuse ;  /* 0x000000ffff197224 */ /* 0x100fe200078e0009 */
[----:B------:R-:W-:Y:S01]  /*b7f0*/  PRMT R27, R24, 0x5410, R58 ;  /* 0x00005410181b7816 */ /* 0x000fe2000000003a */
[----:B------:R-:W-:Y:S01]  /*b800*/  IMAD.MOV.U32 R33, RZ, RZ, R10 ;  /* 0x000000ffff217224 */ /* 0x000fe200078e000a */
[----:B------:R-:W-:Y:S01]  /*b810*/  SHF.R.U32.HI R67, RZ, 0x10, R9 ;  /* 0x00000010ff437819 */ /* 0x000fe20000011609 */
[--C-:B------:R-:W-:Y:S01]  /*b820*/  IMAD.MOV.U32 R34, RZ, RZ, R11.reuse ;  /* 0x000000ffff227224 */ /* 0x100fe200078e000b */
[--C-:B------:R-:W-:Y:S01]  /*b830*/  SHF.R.U64 R68, R10, 0x10, R11.reuse ;  /* 0x000000100a447819 */ /* 0x100fe2000000120b */
[----:B------:R-:W-:Y:S01]  /*b840*/  IMAD.MOV.U32 R29, RZ, RZ, R12 ;  /* 0x000000ffff1d7224 */ /* 0x000fe200078e000c */
[----:B------:R-:W-:Y:S01]  /*b850*/  SHF.R.U32.HI R69, RZ, 0x10, R11 ;  /* 0x00000010ff457819 */ /* 0x000fe2000001160b */
[--C-:B------:R-:W-:Y:S01]  /*b860*/  IMAD.MOV.U32 R30, RZ, RZ, R13.reuse ;  /* 0x000000ffff1e7224 */ /* 0x100fe200078e000d */
[--C-:B------:R-:W-:Y:S01]  /*b870*/  SHF.R.U64 R70, R12, 0x10, R13.reuse ;  /* 0x000000100c467819 */ /* 0x100fe2000000120d */
[----:B------:R-:W-:Y:S01]  /*b880*/  IMAD.MOV.U32 R26, RZ, RZ, R14 ;  /* 0x000000ffff1a7224 */ /* 0x000fe200078e000e */
[----:B------:R-:W-:Y:S01]  /*b890*/  SHF.R.U32.HI R71, RZ, 0x10, R13 ;  /* 0x00000010ff477819 */ /* 0x000fe2000001160d */
[--C-:B------:R-:W-:Y:S01]  /*b8a0*/  IMAD.MOV.U32 R41, RZ, RZ, R15.reuse ;  /* 0x000000ffff297224 */ /* 0x100fe200078e000f */
[----:B------:R-:W-:Y:S01]  /*b8b0*/  SHF.R.U64 R72, R14, 0x10, R15 ;  /* 0x000000100e487819 */ /* 0x000fe2000000120f */
[----:B------:R-:W-:Y:S01]  /*b8c0*/  IMAD.MOV.U32 R44, RZ, RZ, R5 ;  /* 0x000000ffff2c7224 */ /* 0x000fe200078e0005 */
[----:B------:R-:W-:-:S02]  /*b8d0*/  SHF.R.U32.HI R73, RZ, 0x10, R15 ;  /* 0x00000010ff497819 */ /* 0x000fc4000001160f */
[----:B------:R-:W-:Y:S02]  /*b8e0*/  SHF.R.U32.HI R77, RZ, 0x10, R5 ;  /* 0x00000010ff4d7819 */ /* 0x000fe40000011605 */
[----:B------:R-:W-:Y:S02]  /*b8f0*/  PRMT R6, R45, 0x5410, R55 ;  /* 0x000054102d067816 */ /* 0x000fe40000000037 */
[----:B------:R-:W-:Y:S02]  /*b900*/  PRMT R35, R35, 0x5410, R54 ;  /* 0x0000541023237816 */ /* 0x000fe40000000036 */
[----:B------:R-:W-:Y:S02]  /*b910*/  PRMT R32, R46, 0x5410, R57 ;  /* 0x000054102e207816 */ /* 0x000fe40000000039 */
[----:B------:R-:W-:Y:S02]  /*b920*/  PRMT R28, R47, 0x5410, R59 ;  /* 0x000054102f1c7816 */ /* 0x000fe4000000003b */
[----:B------:R-:W-:-:S02]  /*b930*/  PRMT R21, R48, 0x7610, R21 ;  /* 0x0000761030157816 */ /* 0x000fc40000000015 */
[----:B------:R-:W-:Y:S02]  /*b940*/  PRMT R24, R49, 0x7610, R24 ;  /* 0x0000761031187816 */ /* 0x000fe40000000018 */
[----:B------:R-:W-:Y:S01]  /*b950*/  LEA.HI R4, R205, R205, RZ, 0x1 ;  /* 0x000000cdcd047211 */ /* 0x000fe200078f08ff */
[----:B------:R-:W-:Y:S06]  /*b960*/  BRA.DIV UR4, `(.L_x_571) ;  /* 0x0000012a041c7947 */ /* 0x000fec000b800000 */
.L_x_772:
[----:B------:R-:W-:Y:S01]  /*b970*/  UMOV UR4, 0xffffffff ;  /* 0xffffffff00047882 */ /* 0x000fe20000000000 */
[----:B------:R-:W-:Y:S02]  /*b980*/  LOP3.LUT R4, R4, 0xfffffffe, RZ, 0xc0, !PT ;  /* 0xfffffffe04047812 */ /* 0x000fe400078ec0ff */
[----:B------:R-:W-:Y:S05]  /*b990*/  BRA.DIV UR4, `(.L_x_572) ;  /* 0x0000012a04387947 */ /* 0x000fea000b800000 */
.L_x_775:
[----:B------:R-:W-:Y:S01]  /*b9a0*/  UMOV UR4, 0xffffffff ;  /* 0xffffffff00047882 */ /* 0x000fe20000000000 */
[----:B------:R-:W-:Y:S02]  /*b9b0*/  IMAD.IADD R4, R205, 0x1, -R4 ;  /* 0x00000001cd047824 */ /* 0x000fe400078e0a04 */
[----:B------:R-:W-:Y:S05]  /*b9c0*/  BRA.DIV UR4, `(.L_x_573) ;  /* 0x0000012a04547947 */ /* 0x000fea000b800000 */
.L_x_778:
[----:B------:R-:W-:Y:S01]  /*b9d0*/  UMOV UR4, 0xffffffff ;  /* 0xffffffff00047882 */ /* 0x000fe20000000000 */
[----:B------:R-:W-:Y:S02]  /*b9e0*/  SHF.L.U32 R5, R4, 0x1f, RZ ;  /* 0x0000001f04057819 */ /* 0x000fe400000006ff */
[----:B------:R-:W-:Y:S05]  /*b9f0*/  BRA.DIV UR4, `(.L_x_574) ;  /* 0x0000012a04707947 */ /* 0x000fea000b800000 */
.L_x_781:
[----:B------:R-:W0:Y:S01]  /*ba00*/  SYNCS.PHASECHK.TRANS64.TRYWAIT P1, [R2+URZ+0x34800], R5 ;  /* 0x03480005020075a7 */ /* 0x000e22000802017f */
[----:B------:R-:W-:Y:S01]  /*ba10*/  PRMT R38, R25, 0x5410, R67 ;  /* 0x0000541019267816 */ /* 0x000fe20000000043 */
[----:B------:R-:W-:Y:S01]  /*ba20*/  BSSY B1, `(.L_x_575) ;  /* 0x0000014000017945 */ /* 0x000fe20003800000 */
[----:B------:R-:W-:Y:S02]  /*ba30*/  PRMT R25, R26, 0x5410, R72 ;  /* 0x000054101a197816 */ /* 0x000fe40000000048 */
[----:B------:R-:W-:Y:S02]  /*ba40*/  PRMT R26, R41, 0x7610, R26 ;  /* 0x00007610291a7816 */ /* 0x000fe4000000001a */
[----:B------:R-:W-:Y:S02]  /*ba50*/  PRMT R37, R20, 0x5410, R66 ;  /* 0x0000541014257816 */ /* 0x000fe40000000042 */
[----:B------:R-:W-:Y:S02]  /*ba60*/  PRMT R21, R21, 0x5410, R60 ;  /* 0x0000541015157816 */ /* 0x000fe4000000003c */
[----:B------:R-:W-:-:S02]  /*ba70*/  PRMT R24, R24, 0x5410, R61 ;  /* 0x0000541018187816 */ /* 0x000fc4000000003d */
[----:B------:R-:W-:Y:S02]  /*ba80*/  PRMT R13, R50, 0x5410, R62 ;  /* 0x00005410320d7816 */ /* 0x000fe4000000003e */
        /* <DEDUP_REMOVED lines=11> */
[----:B------:R-:W-:Y:S01]  /*bb40*/  PRMT R12, R44, 0x5410, R77 ;  /* 0x000054102c0c7816 */ /* 0x000fe2000000004d */
[----:B0-----:R-:W-:Y:S06]  /*bb50*/  @!P1 BRA `(.L_x_576) ;  /* 0x0000012800409947 */ /* 0x001fec0003800000 */
.L_x_782:
[----:B------:R-:W-:Y:S05]  /*bb60*/  BSYNC B1 ;  /* 0x0000000000017941 */ /* 0x000fea0003800000 */
.L_x_575:
[----:B------:R-:W-:Y:S01]  /*bb70*/  BSSY B1, `(.L_x_577) ;  /* 0x0000103000017945 */ /* 0x000fe20003800000 */
[----:B------:R-:W-:-:S03]  /*bb80*/  IMAD.MOV.U32 R36, RZ, RZ, R6 ;  /* 0x000000ffff247224 */ /* 0x000fc600078e0006 */
[----:B------:R-:W-:Y:S05]  /*bb90*/  @P0 BRA `(.L_x_578) ;  /* 0x0000001000000947 */ /* 0x000fea0003800000 */
[----:B0-----:R-:W0:Y:S01]  /*bba0*/  LDC R5, c[0x0][0x3d4] ;  /* 0x0000f500ff057b82 */ /* 0x001e220000000800 */
[C---:B------:R-:W-:Y:S01]  /*bbb0*/  VIADD R4, R16.reuse, 0x10 ;  /* 0x0000001010047836 */ /* 0x040fe20000000000 */
[----:B------:R-:W-:Y:S01]  /*bbc0*/  BSSY B2, `(.L_x_579) ;  /* 0x0000032000027945 */ /* 0x000fe20003800000 */
[C---:B------:R-:W-:Y:S02]  /*bbd0*/  VIADD R6, R16.reuse, 0x20 ;  /* 0x0000002010067836 */ /* 0x040fe40000000000 */
[C---:B------:R-:W-:Y:S01]  /*bbe0*/  VIADD R42, R16.reuse, 0x30 ;  /* 0x00000030102a7836 */ /* 0x040fe20000000000 */
[-C--:B0-----:R-:W-:Y:S02]  /*bbf0*/  ISETP.GE.AND P0, PT, R16, R5.reuse, PT ;  /* 0x000000051000720c */ /* 0x081fe40003f06270 */
[-C--:B------:R-:W-:Y:S01]  /*bc00*/  ISETP.GE.AND P1, PT, R4, R5.reuse, PT ;  /* 0x000000050400720c */ /* 0x080fe20003f26270 */
[----:B------:R-:W-:Y:S01]  /*bc10*/  VIADD R4, R16, 0x40 ;  /* 0x0000004010047836 */ /* 0x000fe20000000000 */
[-C--:B------:R-:W-:Y:S01]  /*bc20*/  ISETP.GE.AND P2, PT, R6, R5.reuse, PT ;  /* 0x000000050600720c */ /* 0x080fe20003f46270 */
[----:B------:R-:W-:Y:S01]  /*bc30*/  VIADD R6, R16, 0x50 ;  /* 0x0000005010067836 */ /* 0x000fe20000000000 */
[----:B------:R-:W-:-:S02]  /*bc40*/  ISETP.GE.AND P3, PT, R42, R5, PT ;  /* 0x000000052a00720c */ /* 0x000fc40003f66270 */
[-C--:B------:R-:W-:Y:S02]  /*bc50*/  ISETP.GE.AND P4, PT, R4, R5.reuse, PT ;  /* 0x000000050400720c */ /* 0x080fe40003f86270 */
[----:B------:R-:W-:-:S03]  /*bc60*/  ISETP.GE.AND P5, PT, R6, R5, PT ;  /* 0x000000050600720c */ /* 0x000fc60003fa6270 */
[----:B------:R-:W-:Y:S10]  /*bc70*/  @P0 BRA `(.L_x_580) ;  /* 0x0000000000980947 */ /* 0x000ff40003800000 */
[----:B------:R-:W0:Y:S01]  /*bc80*/  LDS.128 R4, [R8+0x10400] ;  /* 0x0104000008047984 */ /* 0x000e220000000c00 */
[C---:B------:R-:W-:Y:S01]  /*bc90*/  IMAD.U32 R45, R37.reuse, 0x10000, RZ ;  /* 0x00010000252d7824 */ /* 0x040fe200078e00ff */
[----:B------:R-:W-:Y:S01]  /*bca0*/  LOP3.LUT R48, R37, 0xffff0000, RZ, 0xc0, !PT ;  /* 0xffff000025307812 */ /* 0x000fe200078ec0ff */
[C---:B------:R-:W-:Y:S01]  /*bcb0*/  IMAD.U32 R44, R35.reuse, 0x10000, RZ ;  /* 0x00010000232c7824 */ /* 0x040fe200078e00ff */
[----:B------:R-:W-:Y:S01]  /*bcc0*/  LOP3.LUT R46, R35, 0xffff0000, RZ, 0xc0, !PT ;  /* 0xffff0000232e7812 */ /* 0x000fe200078ec0ff */
[C---:B0-----:R-:W-:Y:S01]  /*bcd0*/  IMAD.U32 R39, R4.reuse, 0x10000, RZ ;  /* 0x0001000004277824 */ /* 0x041fe200078e00ff */
[----:B------:R-:W-:Y:S01]  /*bce0*/  LOP3.LUT R4, R4, 0xffff0000, RZ, 0xc0, !PT ;  /* 0xffff000004047812 */ /* 0x000fe200078ec0ff */
[C---:B------:R-:W-:Y:S01]  /*bcf0*/  IMAD.U32 R41, R5.reuse, 0x10000, RZ ;  /* 0x0001000005297824 */ /* 0x040fe200078e00ff */
[----:B------:R-:W-:Y:S01]  /*bd00*/  LOP3.LUT R5, R5, 0xffff0000, RZ, 0xc0, !PT ;  /* 0xffff000005057812 */ /* 0x000fe200078ec0ff */
[C---:B------:R-:W-:Y:S01]  /*bd10*/  IMAD.U32 R42, R6.reuse, 0x10000, RZ ;  /* 0x00010000062a7824 */ /* 0x040fe200078e00ff */
[----:B------:R-:W-:Y:S01]  /*bd20*/  LOP3.LUT R6, R6, 0xffff0000, RZ, 0xc0, !PT ;  /* 0xffff000006067812 */ /* 0x000fe200078ec0ff */
[C---:B------:R-:W-:Y:S01]  /*bd30*/  FMUL.FTZ R50, R4.reuse, R45 ;  /* 0x0000002d04327220 */ /* 0x040fe20000410000 */
[----:B------:R-:W-:Y:S01]  /*bd40*/  FMUL.FTZ R4, R4, R44 ;  /* 0x0000002c04047220 */ /* 0x000fe20000410000 */
[----:B------:R-:W-:-:S02]  /*bd50*/  IMAD.U32 R43, R7, 0x10000, RZ ;  /* 0x00010000072b7824 */ /* 0x000fc400078e00ff */
[----:B------:R-:W-:Y:S01]  /*bd60*/  FMUL.FTZ R52, R5, R48 ;  /* 0x0000003005347220 */ /* 0x000fe20000410000 */
[C---:B------:R-:W-:Y:S01]  /*bd70*/  FFMA.FTZ R50, R39.reuse, R44, -R50 ;  /* 0x0000002c27327223 */ /* 0x040fe20000010832 */
[----:B------:R-:W-:Y:S01]  /*bd80*/  FFMA.FTZ R45, R39, R45, R4 ;  /* 0x0000002d272d7223 */ /* 0x000fe20000010004 */
[----:B------:R-:W-:Y:S01]  /*bd90*/  LOP3.LUT R7, R7, 0xffff0000, RZ, 0xc0, !PT ;  /* 0xffff000007077812 */ /* 0x000fe200078ec0ff */
[-C--:B------:R-:W-:Y:S01]  /*bda0*/  FMUL.FTZ R54, R5, R46.reuse ;  /* 0x0000002e05367220 */ /* 0x080fe20000410000 */
[C---:B------:R-:W-:Y:S01]  /*bdb0*/  LOP3.LUT R44, R38.reuse, 0xffff0000, RZ, 0xc0, !PT ;  /* 0xffff0000262c7812 */ /* 0x040fe200078ec0ff */
[----:B------:R-:W-:Y:S01]  /*bdc0*/  IMAD.U32 R39, R38, 0x10000, RZ ;  /* 0x0001000026277824 */ /* 0x000fe200078e00ff */
[C---:B------:R-:W-:Y:S01]  /*bdd0*/  LOP3.LUT R4, R36.reuse, 0xffff0000, RZ, 0xc0, !PT ;  /* 0xffff000024047812 */ /* 0x040fe200078ec0ff */
[----:B------:R-:W-:Y:S02]  /*bde0*/  IMAD.U32 R5, R36, 0x10000, RZ ;  /* 0x0001000024057824 */ /* 0x000fe400078e00ff */
[C---:B------:R-:W-:Y:S01]  /*bdf0*/  FFMA.FTZ R52, R41.reuse, R46, -R52 ;  /* 0x0000002e29347223 */ /* 0x040fe20000010834 */
[----:B------:R-:W-:Y:S01]  /*be00*/  FFMA.FTZ R41, R41, R48, R54 ;  /* 0x0000003029297223 */ /* 0x000fe20000010036 */
[C---:B------:R-:W-:Y:S01]  /*be10*/  FMUL.FTZ R47, R6.reuse, R39 ;  /* 0x00000027062f7220 */ /* 0x040fe20000410000 */
        /* <DEDUP_REMOVED lines=9> */
[----:B------:R-:W-:Y:S02]  /*beb0*/  F2FP.BF16.F32.PACK_AB R6, R39, R6 ;  /* 0x000000062706723e */ /* 0x000fe400000010ff */
[----:B------:R-:W-:-:S05]  /*bec0*/  F2FP.BF16.F32.PACK_AB R7, R44, R7 ;  /* 0x000000072c07723e */ /* 0x000fca00000010ff */
[----:B------:R0:W-:Y:S02]  /*bed0*/  STS.128 [R8+0x10400], R4 ;  /* 0x0104000408007388 */ /* 0x0001e40000000c00 */
.L_x_580:
[----:B------:R-:W-:Y:S05]  /*bee0*/  BSYNC B2 ;  /* 0x0000000000027941 */ /* 0x000fea0003800000 */
.L_x_579:
[----:B------:R-:W-:Y:S04]  /*bef0*/  BSSY B2, `(.L_x_581) ;  /* 0x0000028000027945 */ /* 0x000fe80003800000 */
[----:B------:R-:W-:Y:S05]  /*bf00*/  @P1 BRA `(.L_x_582) ;  /* 0x0000000000981947 */ /* 0x000fea0003800000 */
[----:B0-----:R-:W0:Y:S01]  /*bf10*/  LDS.128 R4, [R3] ;  /* 0x0000000003047984 */ /* 0x001e220000000c00 */
        /* <DEDUP_REMOVED lines=36> */
[----:B------:R1:W-:Y:S02]  /*c160*/  STS.128 [R3], R4 ;  /* 0x0000000403007388 */ /* 0x0003e40000000c00 */
.L_x_582:
[----:B------:R-:W-:Y:S05]  /*c170*/  BSYNC B2 ;  /* 0x0000000000027941 */ /* 0x000fea0003800000 */
.L_x_581:
[----:B------:R-:W-:Y:S04]  /*c180*/  BSSY B2, `(.L_x_583) ;  /* 0x0000028000027945 */ /* 0x000fe80003800000 */
[----:B------:R-:W-:Y:S05]  /*c190*/  @P2 BRA `(.L_x_584) ;  /* 0x0000000000982947 */ /* 0x000fea0003800000 */
[----:B01----:R-:W0:Y:S01]  /*c1a0*/  LDS.128 R4, [R8+0x14400] ;  /* 0x0144000008047984 */ /* 0x003e220000000c00 */
        /* <DEDUP_REMOVED lines=37> */
.L_x_584:
[----:B------:R-:W-:Y:S05]  /*c400*/  BSYNC B2 ;  /* 0x0000000000027941 */ /* 0x000fea0003800000 */
.L_x_583:
[----:B------:R-:W-:Y:S04]  /*c410*/  BSSY B2, `(.L_x_585) ;  /* 0x0000028000027945 */ /* 0x000fe80003800000 */
[----:B------:R-:W-:Y:S05]  /*c420*/  @P3 BRA `(.L_x_586) ;  /* 0x0000000000983947 */ /* 0x000fea0003800000 */
[----:B012---:R-:W0:Y:S01]  /*c430*/  LDS.128 R4, [R3+0x4000] ;  /* 0x0040000003047984 */ /* 0x007e220000000c00 */
        /* <DEDUP_REMOVED lines=37> */
.L_x_586:
[----:B------:R-:W-:Y:S05]  /*c690*/  BSYNC B2 ;  /* 0x0000000000027941 */ /* 0x000fea0003800000 */
.L_x_585:
[----:B------:R-:W-:Y:S04]  /*c6a0*/  BSSY B2, `(.L_x_587) ;  /* 0x0000028000027945 */ /* 0x000fe80003800000 */
[----:B------:R-:W-:Y:S05]  /*c6b0*/  @P4 BRA `(.L_x_588) ;  /* 0x0000000000984947 */ /* 0x000fea0003800000 */
[----:B0123--:R-:W0:Y:S01]  /*c6c0*/  LDS.128 R4, [R8+0x18400] ;  /* 0x0184000008047984 */ /* 0x00fe220000000c00 */
        /* <DEDUP_REMOVED lines=37> */
.L_x_588:
[----:B------:R-:W-:Y:S05]  /*c920*/  BSYNC B2 ;  /* 0x0000000000027941 */ /* 0x000fea0003800000 */
.L_x_587:
[----:B------:R-:W-:Y:S05]  /*c930*/  @P5 BRA `(.L_x_578) ;  /* 0x0000000000985947 */ /* 0x000fea0003800000 */
[----:B01234-:R-:W0:Y:S01]  /*c940*/  LDS.128 R4, [R3+0x8000] ;  /* 0x0080000003047984 */ /* 0x01fe220000000c00 */
        /* <DEDUP_REMOVED lines=37> */
.L_x_578:
[----:B------:R-:W-:Y:S05]  /*cba0*/  BSYNC B1 ;  /* 0x0000000000017941 */ /* 0x000fea0003800000 */
.L_x_577:
[----:B------:R-:W-:-:S13]  /*cbb0*/  ISETP.GE.AND P0, PT, R204, R0, PT ;  /* 0x00000000cc00720c */ /* 0x000fda0003f06270 */
[----:B------:R-:W-:Y:S05]  /*cbc0*/  @P0 BRA `(.L_x_589) ;  /* 0x0000003800a80947 */ /* 0x000fea0003800000 */
[----:B01234-:R-:W0:Y:S01]  /*cbd0*/  LDC R5, c[0x0][0x3d4] ;  /* 0x0000f500ff057b82 */ /* 0x01fe220000000800 */
        /* <DEDUP_REMOVED lines=14> */
[----:B------:R-:W-:Y:S01]  /*ccc0*/  IMAD.U32 R44, R35, 0x10000, RZ ;  /* 0x00010000232c7824 */ /* 0x000fe200078e00ff */
[C---:B------:R-:W-:Y:S01]  /*ccd0*/  LOP3.LUT R47, R37.reuse, 0xffff0000, RZ, 0xc0, !PT ;  /* 0xffff0000252f7812 */ /* 0x040fe200078ec0ff */
[----:B------:R-:W-:Y:S01]  /*cce0*/  IMAD.U32 R46, R37, 0x10000, RZ ;  /* 0x00010000252e7824 */ /* 0x000fe200078e00ff */
        /* <DEDUP_REMOVED lines=9> */
[-C--:B------:R-:W-:Y:S01]  /*cd80*/  FMUL.FTZ R41, R46, R4.reuse ;  /* 0x000000042e297220 */ /* 0x080fe20000410000 */
[----:B------:R-:W-:Y:S01]  /*cd90*/  FMUL.FTZ R43, R44, R4 ;  /* 0x000000042c2b7220 */ /* 0x000fe20000410000 */
[----:B------:R-:W-:Y:S01]  /*cda0*/  FMUL.FTZ R42, R47, R5 ;  /* 0x000000052f2a7220 */ /* 0x000fe20000410000 */
[----:B------:R-:W-:-:S02]  /*cdb0*/  IMAD.U32 R37, R7, 0x10000, RZ ;  /* 0x0001000007257824 */ /* 0x000fc400078e00ff */
[-C--:B------:R-:W-:Y:S01]  /*cdc0*/  FFMA.FTZ R4, R44, R0.reuse, -R41 ;  /* 0x000000002c047223 */ /* 0x080fe20000010829 */
[----:B------:R-:W-:Y:S01]  /*cdd0*/  FFMA.FTZ R43, R46, R0, R43 ;  /* 0x000000002e2b7223 */ /* 0x000fe2000001002b */
[C---:B------:R-:W-:Y:S01]  /*cde0*/  FMUL.FTZ R0, R45.reuse, R5 ;  /* 0x000000052d007220 */ /* 0x040fe20000410000 */
[-C--:B------:R-:W-:Y:S01]  /*cdf0*/  FFMA.FTZ R5, R45, R39.reuse, -R42 ;  /* 0x000000272d057223 */ /* 0x080fe2000001082a */
[----:B------:R-:W-:Y:S01]  /*ce00*/  LOP3.LUT R7, R7, 0xffff0000, RZ, 0xc0, !PT ;  /* 0xffff000007077812 */ /* 0x000fe200078ec0ff */
[C---:B------:R-:W-:Y:S01]  /*ce10*/  IMAD.U32 R41, R36.reuse, 0x10000, RZ ;  /* 0x0001000024297824 */ /* 0x040fe200078e00ff */
[----:B------:R-:W-:Y:S01]  /*ce20*/  LOP3.LUT R45, R36, 0xffff0000, RZ, 0xc0, !PT ;  /* 0xffff0000242d7812 */ /* 0x000fe200078ec0ff */
[-C--:B------:R-:W-:Y:S01]  /*ce30*/  FMUL.FTZ R36, R49, R6.reuse ;  /* 0x0000000631247220 */ /* 0x080fe20000410000 */
[----:B------:R-:W-:Y:S01]  /*ce40*/  FFMA.FTZ R0, R47, R39, R0 ;  /* 0x000000272f007223 */ /* 0x000fe20000010000 */
[----:B------:R-:W-:Y:S01]  /*ce50*/  FMUL.FTZ R38, R41, R6 ;  /* 0x0000000629267220 */ /* 0x000fe20000410000 */
[-C--:B------:R-:W-:Y:S01]  /*ce60*/  FMUL.FTZ R42, R51, R7.reuse ;  /* 0x00000007332a7220 */ /* 0x080fe20000410000 */
[----:B------:R-:W-:Y:S01]  /*ce70*/  FMUL.FTZ R44, R45, R7 ;  /* 0x000000072d2c7220 */ /* 0x000fe20000410000 */
[-C--:B------:R-:W-:Y:S01]  /*ce80*/  FFMA.FTZ R6, R41, R35.reuse, -R36 ;  /* 0x0000002329067223 */ /* 0x080fe20000010824 */
[----:B------:R-:W-:Y:S01]  /*ce90*/  FFMA.FTZ R35, R49, R35, R38 ;  /* 0x0000002331237223 */ /* 0x000fe20000010026 */
[-C--:B------:R-:W-:Y:S01]  /*cea0*/  FFMA.FTZ R7, R45, R37.reuse, -R42 ;  /* 0x000000252d077223 */ /* 0x080fe2000001082a */
[----:B------:R-:W-:Y:S01]  /*ceb0*/  FFMA.FTZ R44, R51, R37, R44 ;  /* 0x00000025332c7223 */ /* 0x000fe2000001002c */
[----:B------:R-:W-:-:S02]  /*cec0*/  F2FP.BF16.F32.PACK_AB R4, R43, R4 ;  /* 0x000000042b04723e */ /* 0x000fc400000010ff */
[----:B------:R-:W-:Y:S02]  /*ced0*/  F2FP.BF16.F32.PACK_AB R5, R0, R5 ;  /* 0x000000050005723e */ /* 0x000fe400000010ff */
[----:B------:R-:W-:Y:S02]  /*cee0*/  F2FP.BF16.F32.PACK_AB R6, R35, R6 ;  /* 0x000000062306723e */ /* 0x000fe400000010ff */
[----:B------:R-:W-:-:S05]  /*cef0*/  F2FP.BF16.F32.PACK_AB R7, R44, R7 ;  /* 0x000000072c07723e */ /* 0x000fca00000010ff */
[----:B------:R0:W-:Y:S02]  /*cf00*/  STS.128 [R8+0x12400], R4 ;  /* 0x0124000408007388 */ /* 0x0001e40000000c00 */
.L_x_591:
[----:B------:R-:W-:Y:S05]  /*cf10*/  BSYNC B1 ;  /* 0x0000000000017941 */ /* 0x000fea0003800000 */
.L_x_590:
[----:B------:R-:W-:Y:S04]  /*cf20*/  BSSY B1, `(.L_x_592) ;  /* 0x0000028000017945 */ /* 0x000fe80003800000 */
[----:B------:R-:W-:Y:S05]  /*cf30*/  @P1 BRA `(.L_x_593) ;  /* 0x0000000000981947 */ /* 0x000fea0003800000 */
[----:B0-----:R-:W0:Y:S01]  /*cf40*/  LDS.128 R4, [R3+0x2000] ;  /* 0x0020000003047984 */ /* 0x001e220000000c00 */
        /* <DEDUP_REMOVED lines=37> */
.L_x_593:
[----:B------:R-:W-:Y:S05]  /*d1a0*/  BSYNC B1 ;  /* 0x0000000000017941 */ /* 0x000fea0003800000 */
.L_x_592:
[----:B------:R-:W-:Y:S04]  /*d1b0*/  BSSY B1, `(.L_x_594) ;  /* 0x0000028000017945 */ /* 0x000fe80003800000 */
[----:B------:R-:W-:Y:S05]  /*d1c0*/  @P2 BRA `(.L_x_595) ;  /* 0x0000000000982947 */ /* 0x000fea0003800000 */
[----:B01----:R-:W0:Y:S01]  /*d1d0*/  LDS.128 R4, [R8+0x16400] ;  /* 0x0164000008047984 */ /* 0x003e220000000c00 */
        /* <DEDUP_REMOVED lines=37> */
.L_x_595:
[----:B------:R-:W-:Y:S05]  /*d430*/  BSYNC B1 ;  /* 0x0000000000017941 */ /* 0x000fea0003800000 */
.L_x_594:
[----:B------:R-:W-:Y:S04]  /*d440*/  BSSY B1, `(.L_x_596) ;  /* 0x0000028000017945 */ /* 0x000fe80003800000 */
[----:B------:R-:W-:Y:S05]  /*d450*/  @P3 BRA `(.L_x_597) ;  /* 0x0000000000983947 */ /* 0x000fea0003800000 */
[----:B012---:R-:W0:Y:S01]  /*d460*/  LDS.128 R4, [R3+0x6000] ;  /* 0x0060000003047984 */ /* 0x007e220000000c00 */
        /* <DEDUP_REMOVED lines=37> */
.L_x_597:
[----:B------:R-:W-:Y:S05]  /*d6c0*/  BSYNC B1 ;  /* 0x0000000000017941 */ /* 0x000fea0003800000 */
.L_x_596:
[----:B------:R-:W-:Y:S04]  /*d6d0*/  BSSY B1, `(.L_x_598) ;  /* 0x0000028000017945 */ /* 0x000fe80003800000 */
[----:B------:R-:W-:Y:S05]  /*d6e0*/  @P4 BRA `(.L_x_599) ;  /* 0x0000000000984947 */ /* 0x000fea0003800000 */
[----:B0123--:R-:W0:Y:S01]  /*d6f0*/  LDS.128 R4, [R8+0x1a400] ;  /* 0x01a4000008047984 */ /* 0x00fe220000000c00 */
        /* <DEDUP_REMOVED lines=37> */
.L_x_599:
[----:B------:R-:W-:Y:S05]  /*d950*/  BSYNC B1 ;  /* 0x0000000000017941 */ /* 0x000fea0003800000 */
.L_x_598:
[----:B------:R-:W-:Y:S05]  /*d960*/  @P5 BRA `(.L_x_589) ;  /* 0x0000002c00405947 */ /* 0x000fea0003800000 */
[----:B01234-:R-:W0:Y:S01]  /*d970*/  LDS.128 R4, [R3+0xa000] ;  /* 0x00a0000003047984 */ /* 0x01fe220000000c00 */
[C---:B------:R-:W-:Y:S01]  /*d980*/  IMAD.U32 R24, R11.reuse, 0x10000, RZ ;  /* 0x000100000b187824 */ /* 0x040fe200078e00ff */
[----:B------:R-:W-:Y:S01]  /*d990*/  LOP3.LUT R26, R11, 0xffff0000, RZ, 0xc0, !PT ;  /* 0xffff00000b1a7812 */ /* 0x000fe200078ec0ff */
[C---:B------:R-:W-:Y:S01]  /*d9a0*/  IMAD.U32 R14, R9.reuse, 0x10000, RZ ;  /* 0x00010000090e7824 */ /* 0x040fe200078e00ff */
[----:B------:R-:W-:Y:S01]  /*d9b0*/  LOP3.LUT R20, R9, 0xffff0000, RZ, 0xc0, !PT ;  /* 0xffff000009147812 */ /* 0x000fe200078ec0ff */
[C---:B------:R-:W-:Y:S01]  /*d9c0*/  IMAD.U32 R27, R12.reuse, 0x10000, RZ ;  /* 0x000100000c1b7824 */ /* 0x040fe200078e00ff */
[----:B------:R-:W-:Y:S02]  /*d9d0*/  LOP3.LUT R29, R12, 0xffff0000, RZ, 0xc0, !PT ;  /* 0xffff00000c1d7812 */ /* 0x000fe400078ec0ff */
        /* <DEDUP_REMOVED lines=11> */
[----:B------:R-:W-:Y:S01]  /*da90*/  FFMA.FTZ R4, R14, R0, -R13 ;  /* 0x000000000e047223 */ /* 0x000fe2000001080d */
[C---:B------:R-:W-:Y:S01]  /*daa0*/  FMUL.FTZ R13, R20.reuse, R5 ;  /* 0x00000005140d7220 */ /* 0x040fe20000410000 */
[----:B------:R-:W-:Y:S01]  /*dab0*/  LOP3.LUT R7, R7, 0xffff0000, RZ, 0xc0, !PT ;  /* 0xffff000007077812 */ /* 0x000fe200078ec0ff */
[----:B------:R-:W-:Y:S01]  /*dac0*/  FFMA.FTZ R5, R20, R8, -R21 ;  /* 0x0000000814057223 */ /* 0x000fe20000010815 */
[----:B------:R-:W-:Y:S02]  /*dad0*/  IMAD.U32 R21, R10, 0x10000, RZ ;  /* 0x000100000a157824 */ /* 0x000fe400078e00ff */
[----:B------:R-:W-:Y:S01]  /*dae0*/  FFMA.FTZ R15, R24, R0, R15 ;  /* 0x00000000180f7223 */ /* 0x000fe2000001000f */
[-C--:B------:R-:W-:Y:S01]  /*daf0*/  FMUL.FTZ R0, R27, R6.reuse ;  /* 0x000000061b007220 */ /* 0x080fe20000410000 */
[-C--:B------:R-:W-:Y:S01]  /*db00*/  FMUL.FTZ R10, R29, R7.reuse ;  /* 0x000000071d0a7220 */ /* 0x080fe20000410000 */
[----:B------:R-:W-:Y:S01]  /*db10*/  FMUL.FTZ R6, R21, R6 ;  /* 0x0000000615067220 */ /* 0x000fe20000410000 */
[----:B------:R-:W-:Y:S01]  /*db20*/  FMUL.FTZ R12, R25, R7 ;  /* 0x00000007190c7220 */ /* 0x000fe20000410000 */
[-C--:B------:R-:W-:Y:S01]  /*db30*/  FFMA.FTZ R0, R21, R9.reuse, -R0 ;  /* 0x0000000915007223 */ /* 0x080fe20000010800 */
[----:B------:R-:W-:Y:S01]  /*db40*/  FFMA.FTZ R8, R26, R8, R13 ;  /* 0x000000081a087223 */ /* 0x000fe2000001000d */
[----:B------:R-:W-:Y:S01]  /*db50*/  FFMA.FTZ R9, R27, R9, R6 ;  /* 0x000000091b097223 */ /* 0x000fe20000010006 */
[-C--:B------:R-:W-:Y:S01]  /*db60*/  FFMA.FTZ R7, R25, R11.reuse, -R10 ;  /* 0x0000000b19077223 */ /* 0x080fe2000001080a */
[----:B------:R-:W-:Y:S01]  /*db70*/  FFMA.FTZ R12, R29, R11, R12 ;  /* 0x0000000b1d0c7223 */ /* 0x000fe2000001000c */
[----:B------:R-:W-:-:S02]  /*db80*/  F2FP.BF16.F32.PACK_AB R4, R15, R4 ;  /* 0x000000040f04723e */ /* 0x000fc400000010ff */
[----:B------:R-:W-:Y:S02]  /*db90*/  F2FP.BF16.F32.PACK_AB R5, R8, R5 ;  /* 0x000000050805723e */ /* 0x000fe400000010ff */
[----:B------:R-:W-:Y:S02]  /*dba0*/  F2FP.BF16.F32.PACK_AB R6, R9, R0 ;  /* 0x000000000906723e */ /* 0x000fe400000010ff */
[----:B------:R-:W-:-:S05]  /*dbb0*/  F2FP.BF16.F32.PACK_AB R7, R12, R7 ;  /* 0x000000070c07723e */ /* 0x000fca00000010ff */
[----:B------:R0:W-:Y:S01]  /*dbc0*/  STS.128 [R3+0xa000], R4 ;  /* 0x00a0000403007388 */ /* 0x0001e20000000c00 */
[----:B------:R-:W-:Y:S05]  /*dbd0*/  BRA `(.L_x_589) ;  /* 0x0000002800a47947 */ /* 0x000fea0003800000 */
.L_x_568:
        /* <DEDUP_REMOVED lines=15> */
[----:B------:R-:W-:Y:S01]  /*dcd0*/  ULDC UR4, c[0x0][0x3d4] ;  /* 0x0000f50000047ab9 */ /* 0x000fe20000000800 */
[----:B------:R-:W-:Y:S02]  /*dce0*/  CS2R R24, SRZ ;  /* 0x0000000000187805 */ /* 0x000fe4000001ff00 */
[----:B------:R-:W-:Y:S02]  /*dcf0*/  ISETP.GE.AND P0, PT, R22, UR4, PT ;  /* 0x0000000416007c0c */ /* 0x000fe4000bf06270 */
[----:B------:R-:W-:Y:S02]  /*dd00*/  CS2R R26, SRZ ;  /* 0x00000000001a7805 */ /* 0x000fe4000001ff00 */
[----:B------:R-:W-:Y:S02]  /*dd10*/  ISETP.GE.AND P2, PT, R184, UR4, PT ;  /* 0x00000004b8007c0c */ /* 0x000fe4000bf46270 */
[----:B------:R-:W-:Y:S02]  /*dd20*/  CS2R R28, SRZ ;  /* 0x00000000001c7805 */ /* 0x000fe4000001ff00 */
[----:B------:R-:W-:-:S02]  /*dd30*/  ISETP.GE.AND P3, PT, R185, UR4, PT ;  /* 0x00000004b9007c0c */ /* 0x000fc4000bf66270 */
        /* <DEDUP_REMOVED lines=9> */
[----:B------:R0:W5:Y:S04]  /*ddd0*/  @!P0 LDG.E.128 R24, desc[UR36][R44.64] ;  /* 0x000000242c188981 */ /* 0x000168000c1e1d00 */
[----:B------:R0:W5:Y:S04]  /*dde0*/  @!P2 LDG.E.128 R28, desc[UR36][R44.64+0x40] ;  /* 0x000040242c1ca981 */ /* 0x000168000c1e1d00 */
[----:B------:R0:W5:Y:S04]  /*ddf0*/  @!P3 LDG.E.128 R32, desc[UR36][R44.64+0x80] ;  /* 0x000080242c20b981 */ /* 0x000168000c1e1d00 */
[----:B------:R0:W5:Y:S04]  /*de00*/  @!P0 LDG.E.128 R4, desc[UR36][R46.64] ;  /* 0x000000242e048981 */ /* 0x000168000c1e1d00 */
[----:B------:R0:W5:Y:S04]  /*de10*/  @!P2 LDG.E.128 R8, desc[UR36][R46.64+0x40] ;  /* 0x000040242e08a981 */ /* 0x000168000c1e1d00 */
[----:B------:R0:W5:Y:S02]  /*de20*/  @!P3 LDG.E.128 R12, desc[UR36][R46.64+0x80] ;  /* 0x000080242e0cb981 */ /* 0x000164000c1e1d00 */
.L_x_601:
[----:B------:R-:W-:Y:S05]  /*de30*/  BSYNC B1 ;  /* 0x0000000000017941 */ /* 0x000fea0003800000 */
.L_x_600:
[--C-:B-----5:R-:W-:Y:S01]  /*de40*/  IMAD.MOV.U32 R42, RZ, RZ, R25.reuse ;  /* 0x000000ffff2a7224 */ /* 0x120fe200078e0019 */
[----:B------:R-:W-:Y:S01]  /*de50*/  SHF.R.U64 R49, R24, 0x10, R25 ;  /* 0x0000001018317819 */ /* 0x000fe20000001219 */
[----:B------:R-:W-:Y:S01]  /*de60*/  IMAD.MOV.U32 R43, RZ, RZ, R27 ;  /* 0x000000ffff2b7224 */ /* 0x000fe200078e001b */
[----:B------:R-:W-:Y:S01]  /*de70*/  SHF.R.U32.HI R50, RZ, 0x10, R25 ;  /* 0x00000010ff327819 */ /* 0x000fe20000011619 */
[----:B------:R-:W-:Y:S01]  /*de80*/  IMAD.MOV.U32 R25, RZ, RZ, R26 ;  /* 0x000000ffff197224 */ /* 0x000fe200078e001a */
[--C-:B------:R-:W-:Y:S01]  /*de90*/  SHF.R.U64 R51, R26, 0x10, R27.reuse ;  /* 0x000000101a337819 */ /* 0x100fe2000000121b */
[----:B------:R-:W-:Y:S01]  /*dea0*/  IMAD.MOV.U32 R26, RZ, RZ, R28 ;  /* 0x000000ffff1a7224 */ /* 0x000fe200078e001c */
[----:B------:R-:W-:Y:S01]  /*deb0*/  SHF.R.U32.HI R52, RZ, 0x10, R27 ;  /* 0x00000010ff347819 */ /* 0x000fe2000001161b */
[--C-:B------:R-:W-:Y:S01]  /*dec0*/  IMAD.MOV.U32 R27, RZ, RZ, R29.reuse ;  /* 0x000000ffff1b7224 */ /* 0x100fe200078e001d */
[----:B------:R-:W-:Y:S01]  /*ded0*/  SHF.R.U64 R53, R28, 0x10, R29 ;  /* 0x000000101c357819 */ /* 0x000fe2000000121d */
[--C-:B------:R-:W-:Y:S01]  /*dee0*/  IMAD.MOV.U32 R48, RZ, RZ, R35.reuse ;  /* 0x000000ffff307224 */ /* 0x100fe200078e0023 */
[--C-:B------:R-:W-:Y:S01]  /*def0*/  SHF.R.U64 R59, R34, 0x10, R35.reuse ;  /* 0x00000010223b7819 */ /* 0x100fe20000001223 */
[----:B------:R-:W-:Y:S01]  /*df00*/  IMAD.MOV.U32 R3, RZ, RZ, R24 ;  /* 0x000000ffff037224 */ /* 0x000fe200078e0018 */
[----:B------:R-:W-:Y:S01]  /*df10*/  SHF.R.U32.HI R60, RZ, 0x10, R35 ;  /* 0x00000010ff3c7819 */ /* 0x000fe20000011623 */
[----:B------:R-:W-:Y:S01]  /*df20*/  IMAD.MOV.U32 R28, RZ, RZ, R30 ;  /* 0x000000ffff1c7224 */ /* 0x000fe200078e001e */
[----:B------:R-:W-:Y:S01]  /*df30*/  PRMT R35, R25, 0x5410, R51 ;  /* 0x0000541019237816 */ /* 0x000fe20000000033 */
[----:B0-----:R-:W-:Y:S01]  /*df40*/  IMAD.MOV.U32 R44, RZ, RZ, R31 ;  /* 0x000000ffff2c7224 */ /* 0x001fe200078e001f */
[----:B------:R-:W-:Y:S01]  /*df50*/  PRMT R25, R26, 0x5410, R53 ;  /* 0x000054101a197816 */ /* 0x000fe20000000035 */
[----:B------:R-:W-:Y:S01]  /*df60*/  UMOV UR4, 0xffffffff ;  /* 0xffffffff00047882 */ /* 0x000fe20000000000 */
[----:B------:R-:W-:Y:S01]  /*df70*/  SHF.R.U32.HI R54, RZ, 0x10, R29 ;  /* 0x00000010ff367819 */ /* 0x000fe2000001161d */
[----:B------:R-:W-:Y:S01]  /*df80*/  IMAD.MOV.U32 R46, RZ, RZ, R33 ;  /* 0x000000ffff2e7224 */ /* 0x000fe200078e0021 */
[----:B------:R-:W-:Y:S01]  /*df90*/  PRMT R26, R27, 0x7610, R26 ;  /* 0x000076101b1a7816 */ /* 0x000fe2000000001a */
[----:B------:R-:W-:Y:S01]  /*dfa0*/  IMAD.MOV.U32 R45, RZ, RZ, R32 ;  /* 0x000000ffff2d7224 */ /* 0x000fe200078e0020 */
[--C-:B------:R-:W-:Y:S01]  /*dfb0*/  SHF.R.U64 R55, R30, 0x10, R31.reuse ;  /* 0x000000101e377819 */ /* 0x100fe2000000121f */
[----:B------:R-:W-:Y:S01]  /*dfc0*/  IMAD.MOV.U32 R47, RZ, RZ, R34 ;  /* 0x000000ffff2f7224 */ /* 0x000fe200078e0022 */
[----:B------:R-:W-:Y:S01]  /*dfd0*/  SHF.R.U32.HI R56, RZ, 0x10, R31 ;  /* 0x00000010ff387819 */ /* 0x000fe2000001161f */
        /* <DEDUP_REMOVED lines=13> */
[----:B------:R-:W-:Y:S01]  /*e0b0*/  SHF.R.U64 R65, R8, 0x10, R9 ;  /* 0x0000001008417819 */ /* 0x000fe20000001209 */
[----:B------:R-:W-:Y:S01]  /*e0c0*/  IMAD.MOV.U32 R32, RZ, RZ, R11 ;  /* 0x000000ffff207224 */ /* 0x000fe200078e000b */
[----:B------:R-:W-:Y:S01]  /*e0d0*/  SHF.R.U32.HI R66, RZ, 0x10, R9 ;  /* 0x00000010ff427819 */ /* 0x000fe20000011609 */
[----:B------:R-:W-:Y:S01]  /*e0e0*/  IMAD.MOV.U32 R6, RZ, RZ, R12 ;  /* 0x000000ffff067224 */ /* 0x000fe200078e000c */
[----:B------:R-:W-:Y:S01]  /*e0f0*/  PRMT R33, R3, 0x5410, R49 ;  /* 0x0000541003217816 */ /* 0x000fe20000000031 */
[----:B------:R-:W-:Y:S01]  /*e100*/  IMAD.MOV.U32 R7, RZ, RZ, R13 ;  /* 0x000000ffff077224 */ /* 0x000fe200078e000d */
[----:B------:R-:W-:Y:S01]  /*e110*/  PRMT R27, R28, 0x7610, R27 ;  /* 0x000076101c1b7816 */ /* 0x000fe2000000001b */
[----:B------:R-:W-:Y:S01]  /*e120*/  IMAD.MOV.U32 R8, RZ, RZ, R14 ;  /* 0x000000ffff087224 */ /* 0x000fe200078e000e */
[----:B------:R-:W-:Y:S01]  /*e130*/  SHF.R.U64 R10, R10, 0x10, R11 ;  /* 0x000000100a0a7819 */ /* 0x000fe2000000120b */
[----:B------:R-:W-:Y:S01]  /*e140*/  IMAD.MOV.U32 R9, RZ, RZ, R15 ;  /* 0x000000ffff097224 */ /* 0x000fe200078e000f */
[----:B------:R-:W-:-:S02]  /*e150*/  SHF.R.U32.HI R67, RZ, 0x10, R11 ;  /* 0x00000010ff437819 */ /* 0x000fc4000001160b */
[--C-:B------:R-:W-:Y:S02]  /*e160*/  SHF.R.U64 R68, R12, 0x10, R13.reuse ;  /* 0x000000100c447819 */ /* 0x100fe4000000120d */
[----:B------:R-:W-:Y:S02]  /*e170*/  SHF.R.U32.HI R69, RZ, 0x10, R13 ;  /* 0x00000010ff457819 */ /* 0x000fe4000001160d */
[--C-:B------:R-:W-:Y:S02]  /*e180*/  SHF.R.U64 R70, R14, 0x10, R15.reuse ;  /* 0x000000100e467819 */ /* 0x100fe4000000120f */
[----:B------:R-:W-:Y:S02]  /*e190*/  SHF.R.U32.HI R71, RZ, 0x10, R15 ;  /* 0x00000010ff477819 */ /* 0x000fe4000001160f */
[----:B------:R-:W-:Y:S02]  /*e1a0*/  PRMT R34, R42, 0x5410, R50 ;  /* 0x000054102a227816 */ /* 0x000fe40000000032 */
[----:B------:R-:W-:-:S02]  /*e1b0*/  PRMT R5, R43, 0x5410, R52 ;  /* 0x000054102b057816 */ /* 0x000fc40000000034 */
[----:B------:R-:W-:Y:S02]  /*e1c0*/  PRMT R26, R26, 0x5410, R54 ;  /* 0x000054101a1a7816 */ /* 0x000fe40000000036 */
[----:B------:R-:W-:Y:S02]  /*e1d0*/  PRMT R28, R44, 0x7610, R28 ;  /* 0x000076102c1c7816 */ /* 0x000fe4000000001c */
[----:B------:R-:W-:Y:S01]  /*e1e0*/  LEA.HI R3, R205, R205, RZ, 0x1 ;  /* 0x000000cdcd037211 */ /* 0x000fe200078f08ff */
[----:B------:R-:W-:Y:S06]  /*e1f0*/  BRA.DIV UR4, `(.L_x_602) ;  /* 0x0000010204ac7947 */ /* 0x000fec000b800000 */
.L_x_785:
[----:B------:R-:W-:Y:S01]  /*e200*/  UMOV UR4, 0xffffffff ;  /* 0xffffffff00047882 */ /* 0x000fe20000000000 */
[----:B------:R-:W-:Y:S02]  /*e210*/  LOP3.LUT R4, R3, 0xfffffffe, RZ, 0xc0, !PT ;  /* 0xfffffffe03047812 */ /* 0x000fe400078ec0ff */
[----:B------:R-:W-:Y:S05]  /*e220*/  BRA.DIV UR4, `(.L_x_603) ;  /* 0x0000010204c87947 */ /* 0x000fea000b800000 */
.L_x_788:
[----:B------:R-:W-:Y:S01]  /*e230*/  UMOV UR4, 0xffffffff ;  /* 0xffffffff00047882 */ /* 0x000fe20000000000 */
[----:B------:R-:W-:Y:S02]  /*e240*/  IMAD.IADD R3, R205, 0x1, -R4 ;  /* 0x00000001cd037824 */ /* 0x000fe400078e0a04 */
[----:B------:R-:W-:Y:S05]  /*e250*/  BRA.DIV UR4, `(.L_x_604) ;  /* 0x0000010204e47947 */ /* 0x000fea000b800000 */
.L_x_791:
[----:B------:R-:W-:Y:S01]  /*e260*/  UMOV UR4, 0xffffffff ;  /* 0xffffffff00047882 */ /* 0x000fe20000000000 */
[----:B------:R-:W-:Y:S02]  /*e270*/  SHF.L.U32 R3, R3, 0x1f, RZ ;  /* 0x0000001f03037819 */ /* 0x000fe400000006ff */
[----:B------:R-:W-:Y:S05]  /*e280*/  BRA.DIV UR4, `(.L_x_605) ;  /* 0x0000010604007947 */ /* 0x000fea000b800000 */
.L_x_794:
[----:B------:R-:W0:Y:S01]  /*e290*/  SYNCS.PHASECHK.TRANS64.TRYWAIT P0, [R2+URZ+0x34800], R3 ;  /* 0x03480003020075a7 */ /* 0x000e22000800017f */
        /* <DEDUP_REMOVED lines=20> */
.L_x_795:
[----:B------:R-:W-:Y:S05]  /*e3e0*/  BSYNC B1 ;  /* 0x0000000000017941 */ /* 0x000fea0003800000 */
.L_x_606:
[----:B------:R-:W-:Y:S01]  /*e3f0*/  BSSY B1, `(.L_x_608) ;  /* 0x0000118000017945 */ /* 0x000fe20003800000 */
[----:B------:R-:W-:Y:S02]  /*e400*/  IMAD.MOV.U32 R36, RZ, RZ, R5 ;  /* 0x000000ffff247224 */ /* 0x000fe400078e0005 */
[----:B0-----:R-:W-:Y:S01]  /*e410*/  IMAD.MOV.U32 R3, RZ, RZ, R4 ;  /* 0x000000ffff037224 */ /* 0x001fe200078e0004 */
[----:B------:R-:W-:Y:S06]  /*e420*/  @P1 BRA `(.L_x_609) ;  /* 0x0000001000501947 */ /* 0x000fec0003800000 */
[----:B------:R-:W0:Y:S01]  /*e430*/  LDC R43, c[0x0][0x3d4] ;  /* 0x0000f500ff2b7b82 */ /* 0x000e220000000800 */
[----:B------:R-:W-:Y:S01]  /*e440*/  BSSY B2, `(.L_x_610) ;  /* 0x0000060000027945 */ /* 0x000fe20003800000 */
[-C--:B0-----:R-:W-:Y:S02]  /*e450*/  ISETP.GE.AND P0, PT, R22, R43.reuse, PT ;  /* 0x0000002b1600720c */ /* 0x081fe40003f06270 */
[-C--:B------:R-:W-:Y:S02]  /*e460*/  ISETP.GE.AND P1, PT, R184, R43.reuse, PT ;  /* 0x0000002bb800720c */ /* 0x080fe40003f26270 */
[----:B------:R-:W-:-:S09]  /*e470*/  ISETP.GE.AND P2, PT, R185, R43, PT ;  /* 0x0000002bb900720c */ /* 0x000fd20003f46270 */
[----:B------:R-:W-:Y:S05]  /*e480*/  @P0 BRA `(.L_x_611) ;  /* 0x00000004006c0947 */ /* 0x000fea0003800000 */
[----:B------:R-:W-:Y:S01]  /*e490*/  LEA.HI R5, R43, R208, RZ, 0x1d ;  /* 0x000000d02b057211 */ /* 0x000fe200078fe8ff */
[----:B------:R-:W-:Y:S01]  /*e4a0*/  IMAD.U32 R52, R37, 0x10000, RZ ;  /* 0x0001000025347824 */ /* 0x000fe200078e00ff */
[----:B------:R-:W-:Y:S01]  /*e4b0*/  LOP3.LUT R4, R189, 0x38, R22, 0xf8, !PT ;  /* 0x00000038bd047812 */ /* 0x000fe200078ef816 */
[----:B------:R-:W-:Y:S01]  /*e4c0*/  IMAD.U32 R51, R33, 0x10000, RZ ;  /* 0x0001000021337824 */ /* 0x000fe200078e00ff */
[----:B------:R-:W-:Y:S02]  /*e4d0*/  SHF.R.S32.HI R6, RZ, 0x1f, R5 ;  /* 0x0000001fff067819 */ /* 0x000fe40000011405 */
[----:B------:R-:W-:Y:S02]  /*e4e0*/  LOP3.LUT R53, R37, 0xffff0000, RZ, 0xc0, !PT ;  /* 0xffff000025357812 */ /* 0x000fe400078ec0ff */
[----:B------:R-:W-:Y:S01]  /*e4f0*/  LEA.HI R7, R6, R5, RZ, 0x3 ;  /* 0x0000000506077211 */ /* 0x000fe200078f18ff */
[----:B------:R-:W-:Y:S01]  /*e500*/  IMAD.SHL.U32 R6, R5, 0x8, RZ ;  /* 0x0000000805067824 */ /* 0x000fe200078e00ff */
[----:B------:R-:W-:-:S03]  /*e510*/  LOP3.LUT R5, R4, R191, RZ, 0x3c, !PT ;  /* 0x000000bf04057212 */ /* 0x000fc600078e3cff */
[----:B------:R-:W-:Y:S01]  /*e520*/  IMAD.SHL.U32 R7, R7, 0x400, RZ ;  /* 0x0000040007077824 */ /* 0x000fe200078e00ff */
[----:B------:R-:W-:Y:S01]  /*e530*/  LOP3.LUT R6, R189, 0x38, R6, 0xf8, !PT ;  /* 0x00000038bd067812 */ /* 0x000fe200078ef806 */
[----:B------:R-:W-:-:S03]  /*e540*/  IMAD R5, R190, 0x200, R5 ;  /* 0x00000200be057824 */ /* 0x000fc600078e0205 */
[----:B------:R-:W-:Y:S01]  /*e550*/  LOP3.LUT R7, R7, 0x7fffe000, RZ, 0xc0, !PT ;  /* 0x7fffe00007077812 */ /* 0x000fe200078ec0ff */
[----:B------:R-:W-:Y:S01]  /*e560*/  IMAD R60, R5, 0x2, R2 ;  /* 0x00000002053c7824 */ /* 0x000fe200078e0202 */
[----:B------:R-:W-:-:S03]  /*e570*/  LOP3.LUT R6, R6, R191, RZ, 0x3c, !PT ;  /* 0x000000bf06067212 */ /* 0x000fc600078e3cff */
[----:B------:R-:W-:-:S04]  /*e580*/  IMAD R7, R190, 0x200, R7 ;  /* 0x00000200be077824 */ /* 0x000fc800078e0207 */
[----:B------:R-:W-:Y:S02]  /*e590*/  IMAD.IADD R9, R7, 0x1, R6 ;  /* 0x0000000107097824 */ /* 0x000fe400078e0206 */
[----:B------:R-:W0:Y:S02]  /*e5a0*/  LDS.128 R4, [R60+0x10400] ;  /* 0x010400003c047984 */ /* 0x000e240000000c00 */
[----:B------:R-:W-:-:S05]  /*e5b0*/  IMAD R62, R9, 0x2, R2 ;  /* 0x00000002093e7824 */ /* 0x000fca00078e0202 */
[----:B------:R-:W1:Y:S01]  /*e5c0*/  LDS.128 R8, [R62+0x10400] ;  /* 0x010400003e087984 */ /* 0x000e620000000c00 */
[C---:B0-----:R-:W-:Y:S01]  /*e5d0*/  IMAD.U32 R42, R4.reuse, 0x10000, RZ ;  /* 0x00010000042a7824 */ /* 0x041fe200078e00ff */
[----:B------:R-:W-:Y:S01]  /*e5e0*/  LOP3.LUT R4, R4, 0xffff0000, RZ, 0xc0, !PT ;  /* 0xffff000004047812 */ /* 0x000fe200078ec0ff */
[C---:B------:R-:W-:Y:S01]  /*e5f0*/  IMAD.U32 R44, R5.reuse, 0x10000, RZ ;  /* 0x00010000052c7824 */ /* 0x040fe200078e00ff */
[----:B------:R-:W-:Y:S01]  /*e600*/  LOP3.LUT R5, R5, 0xffff0000, RZ, 0xc0, !PT ;  /* 0xffff000005057812 */ /* 0x000fe200078ec0ff */
[C---:B------:R-:W-:Y:S01]  /*e610*/  IMAD.U32 R45, R6.reuse, 0x10000, RZ ;  /* 0x00010000062d7824 */ /* 0x040fe200078e00ff */
[----:B------:R-:W-:Y:S01]  /*e620*/  LOP3.LUT R6, R6, 0xffff0000, RZ, 0xc0, !PT ;  /* 0xffff000006067812 */ /* 0x000fe200078ec0ff */
[C---:B------:R-:W-:Y:S01]  /*e630*/  IMAD.U32 R46, R7.reuse, 0x10000, RZ ;  /* 0x00010000072e7824 */ /* 0x040fe200078e00ff */
[----:B------:R-:W-:Y:S01]  /*e640*/  LOP3.LUT R7, R7, 0xffff0000, RZ, 0xc0, !PT ;  /* 0xffff000007077812 */ /* 0x000fe200078ec0ff */
[C---:B-1----:R-:W-:Y:S01]  /*e650*/  IMAD.U32 R47, R8.reuse, 0x10000, RZ ;  /* 0x00010000082f7824 */ /* 0x042fe200078e00ff */
[----:B------:R-:W-:Y:S01]  /*e660*/  LOP3.LUT R8, R8, 0xffff0000, RZ, 0xc0, !PT ;  /* 0xffff000008087812 */ /* 0x000fe200078ec0ff */
[C---:B------:R-:W-:Y:S01]  /*e670*/  IMAD.U32 R48, R9.reuse, 0x10000, RZ ;  /* 0x0001000009307824 */ /* 0x040fe200078e00ff */
[----:B------:R-:W-:Y:S01]  /*e680*/  LOP3.LUT R9, R9, 0xffff0000, RZ, 0xc0, !PT ;  /* 0xffff000009097812 */ /* 0x000fe200078ec0ff */
[C---:B------:R-:W-:Y:S01]  /*e690*/  FMUL.FTZ R55, R47.reuse, R52 ;  /* 0x000000342f377220 */ /* 0x040fe20000410000 */
[----:B------:R-:W-:Y:S01]  /*e6a0*/  FMUL.FTZ R57, R47, R51 ;  /* 0x000000332f397220 */ /* 0x000fe20000410000 */
[----:B------:R-:W-:Y:S01]  /*e6b0*/  LOP3.LUT R47, R33, 0xffff0000, RZ, 0xc0, !PT ;  /* 0xffff0000212f7812 */ /* 0x000fe200078ec0ff */
[----:B------:R-:W-:Y:S01]  /*e6c0*/  FMUL.FTZ R59, R8, R53 ;  /* 0x00000035083b7220 */ /* 0x000fe20000410000 */
[----:B------:R-:W-:Y:S01]  /*e6d0*/  FFMA.FTZ R54, R42, R51, -R55 ;  /* 0x000000332a367223 */ /* 0x000fe20000010837 */
[----:B------:R-:W-:-:S02]  /*e6e0*/  IMAD.U32 R55, R38, 0x10000, RZ ;  /* 0x0001000026377824 */ /* 0x000fc400078e00ff */
[----:B------:R-:W-:Y:S01]  /*e6f0*/  FFMA.FTZ R57, R42, R52, R57 ;  /* 0x000000342a397223 */ /* 0x000fe20000010039 */
[----:B------:R-:W-:Y:S02]  /*e700*/  IMAD.U32 R51, R34, 0x10000, RZ ;  /* 0x0001000022337824 */ /* 0x000fe400078e00ff */
[-C--:B------:R-:W-:Y:S01]  /*e710*/  FMUL.FTZ R61, R8, R47.reuse ;  /* 0x0000002f083d7220 */ /* 0x080fe20000410000 */
[----:B------:R-:W-:Y:S01]  /*e720*/  FFMA.FTZ R59, R4, R47, -R59 ;  /* 0x0000002f043b7223 */ /* 0x000fe2000001083b */
[C---:B------:R-:W-:Y:S01]  /*e730*/  FMUL.FTZ R47, R48.reuse, R55 ;  /* 0x00000037302f7220 */ /* 0x040fe20000410000 */
[-C--:B------:R-:W-:Y:S01]  /*e740*/  FMUL.FTZ R52, R48, R51.reuse ;  /* 0x0000003330347220 */ /* 0x080fe20000410000 */
[C---:B------:R-:W-:Y:S01]  /*e750*/  IMAD.U32 R49, R10.reuse, 0x10000, RZ ;  /* 0x000100000a317824 */ /* 0x040fe200078e00ff */
[----:B------:R-:W-:Y:S01]  /*e760*/  LOP3.LUT R10, R10, 0xffff0000, RZ, 0xc0, !PT ;  /* 0xffff00000a0a7812 */ /* 0x000fe200078ec0ff */
[----:B------:R-:W-:Y:S01]  /*e770*/  FFMA.FTZ R48, R44, R51, -R47 ;  /* 0x000000332c307223 */ /* 0x000fe2000001082f */
[----:B------:R-:W-:Y:S01]  /*e780*/  LOP3.LUT R51, R39, 0xffff0000, RZ, 0xc0, !PT ;  /* 0xffff000027337812 */ /* 0x000fe200078ec0ff */
[----:B------:R-:W-:Y:S01]  /*e790*/  FFMA.FTZ R42, R4, R53, R61 ;  /* 0x00000035042a7223 */ /* 0x000fe2000001003d */
[----:B------:R-:W-:Y:S01]  /*e7a0*/  LOP3.LUT R47, R35, 0xffff0000, RZ, 0xc0, !PT ;  /* 0xffff0000232f7812 */ /* 0x000fe200078ec0ff */
[----:B------:R-:W-:-:S02]  /*e7b0*/  IMAD.U32 R8, R39, 0x10000, RZ ;  /* 0x0001000027087824 */ /* 0x000fc400078e00ff */
[----:B------:R-:W-:Y:S01]  /*e7c0*/  FFMA.FTZ R52, R44, R55, R52 ;  /* 0x000000372c347223 */ /* 0x000fe20000010034 */
[----:B------:R-:W-:Y:S02]  /*e7d0*/  IMAD.U32 R4, R35, 0x10000, RZ ;  /* 0x0001000023047824 */ /* 0x000fe400078e00ff */
[C---:B------:R-:W-:Y:S01]  /*e7e0*/  FMUL.FTZ R61, R10.reuse, R51 ;  /* 0x000000330a3d7220 */ /* 0x040fe20000410000 */
[C---:B------:R-:W-:Y:S01]  /*e7f0*/  FMUL.FTZ R44, R49.reuse, R8 ;  /* 0x00000008312c7220 */ /* 0x040fe20000410000 */
[----:B------:R-:W-:Y:S01]  /*e800*/  FMUL.FTZ R10, R10, R47 ;  /* 0x0000002f0a0a7220 */ /* 0x000fe20000410000 */
[-C--:B------:R-:W-:Y:S01]  /*e810*/  FMUL.FTZ R56, R49, R4.reuse ;  /* 0x0000000431387220 */ /* 0x080fe20000410000 */
[----:B------:R-:W-:Y:S02]  /*e820*/  IMAD.U32 R50, R11, 0x10000, RZ ;  /* 0x000100000b327824 */ /* 0x000fe400078e00ff */
[----:B------:R-:W-:Y:S01]  /*e830*/  FFMA.FTZ R55, R45, R4, -R44 ;  /* 0x000000042d377223 */ /* 0x000fe2000001082c */
[----:B------:R-:W-:-:S02]  /*e840*/  IMAD.U32 R53, R41, 0x10000, RZ ;  /* 0x0001000029357824 */ /* 0x000fc400078e00ff */
[----:B------:R-:W-:Y:S01]  /*e850*/  FFMA.FTZ R56, R45, R8, R56 ;  /* 0x000000082d387223 */ /* 0x000fe20000010038 */
[----:B------:R-:W-:Y:S02]  /*e860*/  IMAD.U32 R49, R36, 0x10000, RZ ;  /* 0x0001000024317824 */ /* 0x000fe400078e00ff */
[C---:B------:R-:W-:Y:S01]  /*e870*/  FFMA.FTZ R58, R6.reuse, R47, -R61 ;  /* 0x0000002f063a7223 */ /* 0x040fe2000001083d */
[----:B------:R-:W-:Y:S01]  /*e880*/  FFMA.FTZ R51, R6, R51, R10 ;  /* 0x0000003306337223 */ /* 0x000fe2000001000a */
[----:B------:R-:W-:Y:S01]  /*e890*/  LOP3.LUT R11, R11, 0xffff0000, RZ, 0xc0, !PT ;  /* 0xffff00000b0b7812 */ /* 0x000fe200078ec0ff */
[C---:B------:R-:W-:Y:S01]  /*e8a0*/  FMUL.FTZ R45, R50.reuse, R53 ;  /* 0x00000035322d7220 */ /* 0x040fe20000410000 */
[-C--:B------:R-:W-:Y:S01]  /*e8b0*/  FMUL.FTZ R47, R50, R49.reuse ;  /* 0x00000031322f7220 */ /* 0x080fe20000410000 */
[----:B------:R-:W-:Y:S02]  /*e8c0*/  LOP3.LUT R8, R38, 0xffff0000, RZ, 0xc0, !PT ;  /* 0xffff000026087812 */ /* 0x000fe400078ec0ff */
[----:B------:R-:W-:Y:S01]  /*e8d0*/  LOP3.LUT R10, R41, 0xffff0000, RZ, 0xc0, !PT ;  /* 0xffff0000290a7812 */ /* 0x000fe200078ec0ff */
[----:B------:R-:W-:Y:S01]  /*e8e0*/  FFMA.FTZ R49, R46, R49, -R45 ;  /* 0x000000312e317223 */ /* 0x000fe2000001082d */
[----:B------:R-:W-:Y:S01]  /*e8f0*/  LOP3.LUT R4, R34, 0xffff0000, RZ, 0xc0, !PT ;  /* 0xffff000022047812 */ /* 0x000fe200078ec0ff */
[----:B------:R-:W-:Y:S01]  /*e900*/  FFMA.FTZ R47, R46, R53, R47 ;  /* 0x000000352e2f7223 */ /* 0x000fe2000001002f */
[----:B------:R-:W-:Y:S01]  /*e910*/  LOP3.LUT R6, R36, 0xffff0000, RZ, 0xc0, !PT ;  /* 0xffff000024067812 */ /* 0x000fe200078ec0ff */
[----:B------:R-:W-:Y:S01]  /*e920*/  FMUL.FTZ R44, R9, R8 ;  /* 0x00000008092c7220 */ /* 0x000fe20000410000 */
[----:B------:R-:W-:Y:S01]  /*e930*/  FMUL.FTZ R46, R11, R10 ;  /* 0x0000000a0b2e7220 */ /* 0x000fe20000410000 */
[----:B------:R-:W-:-:S02]  /*e940*/  FMUL.FTZ R45, R9, R4 ;  /* 0x00000004092d7220 */ /* 0x000fc40000410000 */
[----:B------:R-:W-:Y:S01]  /*e950*/  FMUL.FTZ R11, R11, R6 ;  /* 0x000000060b0b7220 */ /* 0x000fe20000410000 */
[----:B------:R-:W-:Y:S01]  /*e960*/  FFMA.FTZ R9, R5, R4, -R44 ;  /* 0x0000000405097223 */ /* 0x000fe2000001082c */
[----:B------:R-:W-:Y:S01]  /*e970*/  FFMA.FTZ R46, R7, R6, -R46 ;  /* 0x00000006072e7223 */ /* 0x000fe2000001082e */
[----:B------:R-:W-:Y:S01]  /*e980*/  FFMA.FTZ R45, R5, R8, R45 ;  /* 0x00000008052d7223 */ /* 0x000fe2000001002d */
[----:B------:R-:W-:Y:S01]  /*e990*/  FFMA.FTZ R44, R7, R10, R11 ;  /* 0x0000000a072c7223 */ /* 0x000fe2000001000b */
[----:B------:R-:W-:Y:S02]  /*e9a0*/  F2FP.BF16.F32.PACK_AB R6, R58, R55 ;  /* 0x000000373a06723e */ /* 0x000fe400000010ff */
[----:B------:R-:W-:Y:S02]  /*e9b0*/  F2FP.BF16.F32.PACK_AB R4, R59, R54 ;  /* 0x000000363b04723e */ /* 0x000fe400000010ff */
[----:B------:R-:W-:Y:S02]  /*e9c0*/  F2FP.BF16.F32.PACK_AB R5, R9, R48 ;  /* 0x000000300905723e */ /* 0x000fe400000010ff */
[----:B------:R-:W-:-:S02]  /*e9d0*/  F2FP.BF16.F32.PACK_AB R7, R46, R49 ;  /* 0x000000312e07723e */ /* 0x000fc400000010ff */
[----:B------:R-:W-:Y:S02]  /*e9e0*/  F2FP.BF16.F32.PACK_AB R10, R51, R56 ;  /* 0x00000038330a723e */ /* 0x000fe400000010ff */
[----:B------:R-:W-:Y:S01]  /*e9f0*/  F2FP.BF16.F32.PACK_AB R8, R42, R57 ;  /* 0x000000392a08723e */ /* 0x000fe200000010ff */
[----:B------:R0:W-:Y:S01]  /*ea00*/  STS.128 [R60+0x10400], R4 ;  /* 0x010400043c007388 */ /* 0x0001e20000000c00 */
[----:B------:R-:W-:Y:S02]  /*ea10*/  F2FP.BF16.F32.PACK_AB R9, R45, R52 ;  /* 0x000000342d09723e */ /* 0x000fe400000010ff */
[----:B------:R-:W-:-:S05]  /*ea20*/  F2FP.BF16.F32.PACK_AB R11, R44, R47 ;  /* 0x0000002f2c0b723e */ /* 0x000fca00000010ff */
[----:B------:R0:W-:Y:S02]  /*ea30*/  STS.128 [R62+0x10400], R8 ;  /* 0x010400083e007388 */ /* 0x0001e40000000c00 */
.L_x_611:
[----:B------:R-:W-:Y:S05]  /*ea40*/  BSYNC B2 ;  /* 0x0000000000027941 */ /* 0x000fea0003800000 */
.L_x_610:
[----:B------:R-:W-:Y:S04]  /*ea50*/  BSSY B2, `(.L_x_612) ;  /* 0x0000059000027945 */ /* 0x000fe80003800000 */
[----:B------:R-:W-:Y:S05]  /*ea60*/  @P1 BRA `(.L_x_613) ;  /* 0x00000004005c1947 */ /* 0x000fea0003800000 */
[----:B0-----:R-:W-:Y:S01]  /*ea70*/  LEA.HI R4, R43, R210, RZ, 0x1d ;  /* 0x000000d22b047211 */ /* 0x001fe200078fe8ff */
[C---:B------:R-:W-:Y:S01]  /*ea80*/  IMAD.U32 R55, R29.reuse, 0x10000, RZ ;  /* 0x000100001d377824 */ /* 0x040fe200078e00ff */
[----:B------:R-:W-:Y:S01]  /*ea90*/  LOP3.LUT R57, R29, 0xffff0000, RZ, 0xc0, !PT ;  /* 0xffff00001d397812 */ /* 0x000fe200078ec0ff */
[----:B------:R-:W-:Y:S01]  /*eaa0*/  IMAD.U32 R53, R25, 0x10000, RZ ;  /* 0x0001000019357824 */ /* 0x000fe200078e00ff */
[----:B------:R-:W-:-:S04]  /*eab0*/  SHF.R.S32.HI R5, RZ, 0x1f, R4 ;  /* 0x0000001fff057819 */ /* 0x000fc80000011404 */
[----:B------:R-:W-:Y:S01]  /*eac0*/  LEA.HI R5, R5, R4, RZ, 0x3 ;  /* 0x0000000405057211 */ /* 0x000fe200078f18ff */
[----:B------:R-:W-:-:S04]  /*ead0*/  IMAD.SHL.U32 R4, R4, 0x8, RZ ;  /* 0x0000000804047824 */ /* 0x000fc800078e00ff */
[----:B------:R-:W-:Y:S01]  /*eae0*/  IMAD.SHL.U32 R5, R5, 0x400, RZ ;  /* 0x0000040005057824 */ /* 0x000fe200078e00ff */
[----:B------:R-:W-:-:S04]  /*eaf0*/  LOP3.LUT R4, R189, 0x38, R4, 0xf8, !PT ;  /* 0x00000038bd047812 */ /* 0x000fc800078ef804 */
[----:B------:R-:W-:Y:S02]  /*eb00*/  LOP3.LUT R5, R5, 0x7fffe000, RZ, 0xc0, !PT ;  /* 0x7fffe00005057812 */ /* 0x000fe400078ec0ff */
[----:B------:R-:W-:-:S03]  /*eb10*/  LOP3.LUT R4, R4, R191, RZ, 0x3c, !PT ;  /* 0x000000bf04047212 */ /* 0x000fc600078e3cff */
[----:B------:R-:W-:-:S04]  /*eb20*/  IMAD R5, R190, 0x200, R5 ;  /* 0x00000200be057824 */ /* 0x000fc800078e0205 */
[----:B------:R-:W-:Y:S02]  /*eb30*/  IMAD.IADD R9, R5, 0x1, R4 ;  /* 0x0000000105097824 */ /* 0x000fe400078e0204 */
[----:B------:R-:W0:Y:S02]  /*eb40*/  LDS.128 R4, [R218] ;  /* 0x00000000da047984 */ /* 0x000e240000000c00 */
        /* <DEDUP_REMOVED lines=16> */
[----:B------:R-:W-:Y:S01]  /*ec50*/  FMUL.FTZ R63, R8, R57 ;  /* 0x00000039083f7220 */ /* 0x000fe20000410000 */
[----:B------:R-:W-:-:S02]  /*ec60*/  IMAD.U32 R48, R30, 0x10000, RZ ;  /* 0x000100001e307824 */ /* 0x000fc400078e00ff */
[C---:B------:R-:W-:Y:S01]  /*ec70*/  FFMA.FTZ R59, R44.reuse, R53, -R59 ;  /* 0x000000352c3b7223 */ /* 0x040fe2000001083b */
[----:B------:R-:W-:Y:S01]  /*ec80*/  LOP3.LUT R53, R25, 0xffff0000, RZ, 0xc0, !PT ;  /* 0xffff000019357812 */ /* 0x000fe200078ec0ff */
[----:B------:R-:W-:Y:S01]  /*ec90*/  FFMA.FTZ R61, R44, R55, R61 ;  /* 0x000000372c3d7223 */ /* 0x000fe2000001003d */
[----:B------:R-:W-:Y:S02]  /*eca0*/  IMAD.U32 R44, R26, 0x10000, RZ ;  /* 0x000100001a2c7824 */ /* 0x000fe400078e00ff */
[----:B------:R-:W-:Y:S02]  /*ecb0*/  IMAD.U32 R50, R10, 0x10000, RZ ;  /* 0x000100000a327824 */ /* 0x000fe400078e00ff */
[-C--:B------:R-:W-:Y:S01]  /*ecc0*/  FMUL.FTZ R55, R8, R53.reuse ;  /* 0x0000003508377220 */ /* 0x080fe20000410000 */
[----:B------:R-:W-:Y:S01]  /*ecd0*/  FFMA.FTZ R52, R4, R53, -R63 ;  /* 0x0000003504347223 */ /* 0x000fe2000001083f */
[----:B------:R-:W-:Y:S01]  /*ece0*/  FMUL.FTZ R8, R49, R48 ;  /* 0x0000003031087220 */ /* 0x000fe20000410000 */
[----:B------:R-:W-:-:S02]  /*ecf0*/  IMAD.U32 R53, R31, 0x10000, RZ ;  /* 0x000100001f357824 */ /* 0x000fc400078e00ff */
[-C--:B------:R-:W-:Y:S01]  /*ed00*/  FMUL.FTZ R63, R49, R44.reuse ;  /* 0x0000002c313f7220 */ /* 0x080fe20000410000 */
[----:B------:R-:W-:Y:S01]  /*ed10*/  FFMA.FTZ R54, R4, R57, R55 ;  /* 0x0000003904367223 */ /* 0x000fe20000010037 */
[----:B------:R-:W-:Y:S01]  /*ed20*/  LOP3.LUT R10, R10, 0xffff0000, RZ, 0xc0, !PT ;  /* 0xffff00000a0a7812 */ /* 0x000fe200078ec0ff */
[----:B------:R-:W-:Y:S01]  /*ed30*/  FFMA.FTZ R56, R45, R44, -R8 ;  /* 0x0000002c2d387223 */ /* 0x000fe20000010808 */
[----:B------:R-:W-:Y:S02]  /*ed40*/  IMAD.U32 R49, R27, 0x10000, RZ ;  /* 0x000100001b317824 */ /* 0x000fe400078e00ff */
[----:B------:R-:W-:Y:S01]  /*ed50*/  FFMA.FTZ R63, R45, R48, R63 ;  /* 0x000000302d3f7223 */ /* 0x000fe2000001003f */
[----:B------:R-:W-:Y:S01]  /*ed60*/  FMUL.FTZ R57, R50, R53 ;  /* 0x0000003532397220 */ /* 0x000fe20000410000 */
[----:B------:R-:W-:Y:S01]  /*ed70*/  LOP3.LUT R55, R31, 0xffff0000, RZ, 0xc0, !PT ;  /* 0xffff00001f377812 */ /* 0x000fe200078ec0ff */
[----:B------:R-:W-:Y:S01]  /*ed80*/  IMAD.U32 R51, R11, 0x10000, RZ ;  /* 0x000100000b337824 */ /* 0x000fe200078e00ff */
[----:B------:R-:W-:Y:S01]  /*ed90*/  LOP3.LUT R45, R27, 0xffff0000, RZ, 0xc0, !PT ;  /* 0xffff00001b2d7812 */ /* 0x000fe200078ec0ff */
[----:B------:R-:W-:-:S02]  /*eda0*/  IMAD.U32 R44, R32, 0x10000, RZ ;  /* 0x00010000202c7824 */ /* 0x000fc400078e00ff */
[-C--:B------:R-:W-:Y:S01]  /*edb0*/  FMUL.FTZ R65, R50, R49.reuse ;  /* 0x0000003132417220 */ /* 0x080fe20000410000 */
[----:B------:R-:W-:Y:S01]  /*edc0*/  FFMA.FTZ R57, R46, R49, -R57 ;  /* 0x000000312e397223 */ /* 0x000fe20000010839 */
[----:B------:R-:W-:Y:S01]  /*edd0*/  FMUL.FTZ R49, R10, R55 ;  /* 0x000000370a317220 */ /* 0x000fe20000410000 */
[----:B------:R-:W-:Y:S02]  /*ede0*/  IMAD.U32 R4, R28, 0x10000, RZ ;  /* 0x000100001c047824 */ /* 0x000fe400078e00ff */
[----:B------:R-:W-:Y:S01]  /*edf0*/  FMUL.FTZ R10, R10, R45 ;  /* 0x0000002d0a0a7220 */ /* 0x000fe20000410000 */
[----:B------:R-:W-:Y:S01]  /*ee00*/  FMUL.FTZ R8, R51, R44 ;  /* 0x0000002c33087220 */ /* 0x000fe20000410000 */
[----:B------:R-:W-:Y:S01]  /*ee10*/  FFMA.FTZ R65, R46, R53, R65 ;  /* 0x000000352e417223 */ /* 0x000fe20000010041 */
[C---:B------:R-:W-:Y:S01]  /*ee20*/  FFMA.FTZ R46, R6.reuse, R45, -R49 ;  /* 0x0000002d062e7223 */ /* 0x040fe20000010831 */
[----:B------:R-:W-:Y:S01]  /*ee30*/  FFMA.FTZ R48, R6, R55, R10 ;  /* 0x0000003706307223 */ /* 0x000fe2000001000a */
[-C--:B------:R-:W-:Y:S01]  /*ee40*/  FFMA.FTZ R49, R47, R4.reuse, -R8 ;  /* 0x000000042f317223 */ /* 0x080fe20000010808 */
[----:B------:R-:W-:Y:S01]  /*ee50*/  LOP3.LUT R11, R11, 0xffff0000, RZ, 0xc0, !PT ;  /* 0xffff00000b0b7812 */ /* 0x000fe200078ec0ff */
[----:B------:R-:W-:Y:S01]  /*ee60*/  FMUL.FTZ R50, R51, R4 ;  /* 0x0000000433327220 */ /* 0x000fe20000410000 */
[----:B------:R-:W-:-:S02]  /*ee70*/  LOP3.LUT R8, R30, 0xffff0000, RZ, 0xc0, !PT ;  /* 0xffff00001e087812 */ /* 0x000fc400078ec0ff */
[----:B------:R-:W-:Y:S01]  /*ee80*/  LOP3.LUT R10, R32, 0xffff0000, RZ, 0xc0, !PT ;  /* 0xffff0000200a7812 */ /* 0x000fe200078ec0ff */
[----:B------:R-:W-:Y:S01]  /*ee90*/  FFMA.FTZ R50, R47, R44, R50 ;  /* 0x0000002c2f327223 */ /* 0x000fe20000010032 */
[----:B------:R-:W-:Y:S01]  /*eea0*/  LOP3.LUT R4, R26, 0xffff0000, RZ, 0xc0, !PT ;  /* 0xffff00001a047812 */ /* 0x000fe200078ec0ff */
[----:B------:R-:W-:Y:S01]  /*eeb0*/  FMUL.FTZ R44, R9, R8 ;  /* 0x00000008092c7220 */ /* 0x000fe20000410000 */
[----:B------:R-:W-:Y:S01]  /*eec0*/  LOP3.LUT R6, R28, 0xffff0000, RZ, 0xc0, !PT ;  /* 0xffff00001c067812 */ /* 0x000fe200078ec0ff */
[----:B------:R-:W-:Y:S02]  /*eed0*/  FMUL.FTZ R58, R11, R10 ;  /* 0x0000000a0b3a7220 */ /* 0x000fe40000410000 */
[-C--:B------:R-:W-:Y:S01]  /*eee0*/  FMUL.FTZ R45, R9, R4.reuse ;  /* 0x00000004092d7220 */ /* 0x080fe20000410000 */
[----:B------:R-:W-:Y:S01]  /*eef0*/  FFMA.FTZ R9, R5, R4, -R44 ;  /* 0x0000000405097223 */ /* 0x000fe2000001082c */
[-C--:B------:R-:W-:Y:S01]  /*ef00*/  FMUL.FTZ R11, R11, R6.reuse ;  /* 0x000000060b0b7220 */ /* 0x080fe20000410000 */
[----:B------:R-:W-:Y:S01]  /*ef10*/  FFMA.FTZ R58, R7, R6, -R58 ;  /* 0x00000006073a7223 */ /* 0x000fe2000001083a */
[----:B------:R-:W-:Y:S01]  /*ef20*/  FFMA.FTZ R44, R5, R8, R45 ;  /* 0x00000008052c7223 */ /* 0x000fe2000001002d */
[----:B------:R-:W-:Y:S01]  /*ef30*/  F2FP.BF16.F32.PACK_AB R6, R46, R57 ;  /* 0x000000392e06723e */ /* 0x000fe200000010ff */
[----:B------:R-:W-:Y:S01]  /*ef40*/  FFMA.FTZ R11, R7, R10, R11 ;  /* 0x0000000a070b7223 */ /* 0x000fe2000001000b */
[----:B------:R-:W-:-:S02]  /*ef50*/  F2FP.BF16.F32.PACK_AB R4, R52, R59 ;  /* 0x0000003b3404723e */ /* 0x000fc400000010ff */
[----:B------:R-:W-:Y:S02]  /*ef60*/  F2FP.BF16.F32.PACK_AB R5, R9, R56 ;  /* 0x000000380905723e */ /* 0x000fe400000010ff */
[----:B------:R-:W-:Y:S02]  /*ef70*/  F2FP.BF16.F32.PACK_AB R7, R58, R49 ;  /* 0x000000313a07723e */ /* 0x000fe400000010ff */
[----:B------:R-:W-:Y:S02]  /*ef80*/  F2FP.BF16.F32.PACK_AB R10, R48, R65 ;  /* 0x00000041300a723e */ /* 0x000fe400000010ff */
[----:B------:R-:W-:Y:S01]  /*ef90*/  F2FP.BF16.F32.PACK_AB R8, R54, R61 ;  /* 0x0000003d3608723e */ /* 0x000fe200000010ff */
[----:B------:R1:W-:Y:S01]  /*efa0*/  STS.128 [R218], R4 ;  /* 0x00000004da007388 */ /* 0x0003e20000000c00 */
[----:B------:R-:W-:Y:S02]  /*efb0*/  F2FP.BF16.F32.PACK_AB R9, R44, R63 ;  /* 0x0000003f2c09723e */ /* 0x000fe400000010ff */
[----:B------:R-:W-:-:S05]  /*efc0*/  F2FP.BF16.F32.PACK_AB R11, R11, R50 ;  /* 0x000000320b0b723e */ /* 0x000fca00000010ff */
[----:B------:R1:W-:Y:S02]  /*efd0*/  STS.128 [R42+0x10400], R8 ;  /* 0x010400082a007388 */ /* 0x0003e40000000c00 */
.L_x_613:
[----:B------:R-:W-:Y:S05]  /*efe0*/  BSYNC B2 ;  /* 0x0000000000027941 */ /* 0x000fea0003800000 */
.L_x_612:
[----:B------:R-:W-:Y:S05]  /*eff0*/  @P2 BRA `(.L_x_609) ;  /* 0x00000004005c2947 */ /* 0x000fea0003800000 */
[----:B------:R-:W-:Y:S01]  /*f000*/  LEA.HI R43, R43, R216, RZ, 0x1d ;  /* 0x000000d82b2b7211 */ /* 0x000fe200078fe8ff */
[C---:B------:R-:W-:Y:S01]  /*f010*/  IMAD.U32 R54, R15.reuse, 0x10000, RZ ;  /* 0x000100000f367824 */ /* 0x040fe200078e00ff */
[----:B------:R-:W-:Y:S01]  /*f020*/  LOP3.LUT R51, R15, 0xffff0000, RZ, 0xc0, !PT ;  /* 0xffff00000f337812 */ /* 0x000fe200078ec0ff */
[----:B------:R-:W-:Y:S01]  /*f030*/  IMAD.U32 R52, R3, 0x10000, RZ ;  /* 0x0001000003347824 */ /* 0x000fe200078e00ff */
[----:B01----:R-:W-:Y:S01]  /*f040*/  SHF.R.S32.HI R4, RZ, 0x1f, R43 ;  /* 0x0000001fff047819 */ /* 0x003fe2000001142b */
[----:B------:R-:W-:-:S03]  /*f050*/  IMAD.U32 R53, R20, 0x10000, RZ ;  /* 0x0001000014357824 */ /* 0x000fc600078e00ff */
        /* <DEDUP_REMOVED lines=24> */
[-C--:B------:R-:W-:Y:S01]  /*f1e0*/  FMUL.FTZ R58, R47, R52.reuse ;  /* 0x000000342f3a7220 */ /* 0x080fe20000410000 */
[----:B------:R-:W-:Y:S01]  /*f1f0*/  LOP3.LUT R47, R3, 0xffff0000, RZ, 0xc0, !PT ;  /* 0xffff0000032f7812 */ /* 0x000fe200078ec0ff */
[----:B------:R-:W-:Y:S01]  /*f200*/  FMUL.FTZ R55, R8, R51 ;  /* 0x0000003308377220 */ /* 0x000fe20000410000 */
[C---:B------:R-:W-:Y:S01]  /*f210*/  FFMA.FTZ R56, R43.reuse, R52, -R56 ;  /* 0x000000342b387223 */ /* 0x040fe20000010838 */
[----:B------:R-:W-:Y:S01]  /*f220*/  FFMA.FTZ R58, R43, R54, R58 ;  /* 0x000000362b3a7223 */ /* 0x000fe2000001003a */
[----:B------:R-:W-:-:S02]  /*f230*/  IMAD.U32 R43, R12, 0x10000, RZ ;  /* 0x000100000c2b7824 */ /* 0x000fc400078e00ff */
[-C--:B------:R-:W-:Y:S01]  /*f240*/  FMUL.FTZ R57, R8, R47.reuse ;  /* 0x0000002f08397220 */ /* 0x080fe20000410000 */
[----:B------:R-:W-:Y:S01]  /*f250*/  FFMA.FTZ R55, R4, R47, -R55 ;  /* 0x0000002f04377223 */ /* 0x000fe20000010837 */
[----:B------:R-:W-:Y:S01]  /*f260*/  FMUL.FTZ R47, R48, R53 ;  /* 0x00000035302f7220 */ /* 0x000fe20000410000 */
[----:B------:R-:W-:Y:S02]  /*f270*/  IMAD.U32 R49, R10, 0x10000, RZ ;  /* 0x000100000a317824 */ /* 0x000fe400078e00ff */
[----:B------:R-:W-:Y:S01]  /*f280*/  FMUL.FTZ R52, R48, R43 ;  /* 0x0000002b30347220 */ /* 0x000fe20000410000 */
[----:B------:R-:W-:Y:S01]  /*f290*/  FFMA.FTZ R57, R4, R51, R57 ;  /* 0x0000003304397223 */ /* 0x000fe20000010039 */
[----:B------:R-:W-:Y:S01]  /*f2a0*/  LOP3.LUT R10, R10, 0xffff0000, RZ, 0xc0, !PT ;  /* 0xffff00000a0a7812 */ /* 0x000fe200078ec0ff */
[----:B------:R-:W-:Y:S01]  /*f2b0*/  FFMA.FTZ R48, R44, R43, -R47 ;  /* 0x0000002b2c307223 */ /* 0x000fe2000001082f */
[C---:B------:R-:W-:Y:S01]  /*f2c0*/  LOP3.LUT R51, R21.reuse, 0xffff0000, RZ, 0xc0, !PT ;  /* 0xffff000015337812 */ /* 0x040fe200078ec0ff */
[----:B------:R-:W-:Y:S01]  /*f2d0*/  IMAD.U32 R8, R21, 0x10000, RZ ;  /* 0x0001000015087824 */ /* 0x000fe200078e00ff */
[C---:B------:R-:W-:Y:S01]  /*f2e0*/  LOP3.LUT R43, R13.reuse, 0xffff0000, RZ, 0xc0, !PT ;  /* 0xffff00000d2b7812 */ /* 0x040fe200078ec0ff */
[----:B------:R-:W-:-:S02]  /*f2f0*/  IMAD.U32 R4, R13, 0x10000, RZ ;  /* 0x000100000d047824 */ /* 0x000fc400078e00ff */
[----:B------:R-:W-:Y:S01]  /*f300*/  FFMA.FTZ R52, R44, R53, R52 ;  /* 0x000000352c347223 */ /* 0x000fe20000010034 */
[C---:B------:R-:W-:Y:S01]  /*f310*/  FMUL.FTZ R59, R10.reuse, R51 ;  /* 0x000000330a3b7220 */ /* 0x040fe20000410000 */
[C---:B------:R-:W-:Y:S01]  /*f320*/  FMUL.FTZ R44, R49.reuse, R8 ;  /* 0x00000008312c7220 */ /* 0x040fe20000410000 */
[-C--:B------:R-:W-:Y:S01]  /*f330*/  FMUL.FTZ R54, R49, R4.reuse ;  /* 0x0000000431367220 */ /* 0x080fe20000410000 */
[----:B------:R-:W-:Y:S01]  /*f340*/  FMUL.FTZ R10, R10, R43 ;  /* 0x0000002b0a0a7220 */ /* 0x000fe20000410000 */
[----:B------:R-:W-:Y:S02]  /*f350*/  IMAD.U32 R50, R11, 0x10000, RZ ;  /* 0x000100000b327824 */ /* 0x000fe400078e00ff */
[C---:B------:R-:W-:Y:S01]  /*f360*/  FFMA.FTZ R53, R45.reuse, R4, -R44 ;  /* 0x000000042d357223 */ /* 0x040fe2000001082c */
[----:B------:R-:W-:Y:S02]  /*f370*/  IMAD.U32 R49, R24, 0x10000, RZ ;  /* 0x0001000018317824 */ /* 0x000fe400078e00ff */
[----:B------:R-:W-:Y:S01]  /*f380*/  FFMA.FTZ R54, R45, R8, R54 ;  /* 0x000000082d367223 */ /* 0x000fe20000010036 */
[----:B------:R-:W-:-:S02]  /*f390*/  IMAD.U32 R47, R14, 0x10000, RZ ;  /* 0x000100000e2f7824 */ /* 0x000fc400078e00ff */
[----:B------:R-:W-:Y:S01]  /*f3a0*/  FFMA.FTZ R51, R6, R51, R10 ;  /* 0x0000003306337223 */ /* 0x000fe2000001000a */
[----:B------:R-:W-:Y:S01]  /*f3b0*/  LOP3.LUT R11, R11, 0xffff0000, RZ, 0xc0, !PT ;  /* 0xffff00000b0b7812 */ /* 0x000fe200078ec0ff */
[----:B------:R-:W-:Y:S01]  /*f3c0*/  FMUL.FTZ R45, R50, R49 ;  /* 0x00000031322d7220 */ /* 0x000fe20000410000 */
[----:B------:R-:W-:Y:S01]  /*f3d0*/  FFMA.FTZ R60, R6, R43, -R59 ;  /* 0x0000002b063c7223 */ /* 0x000fe2000001083b */
[----:B------:R-:W-:Y:S01]  /*f3e0*/  LOP3.LUT R8, R20, 0xffff0000, RZ, 0xc0, !PT ;  /* 0xffff000014087812 */ /* 0x000fe200078ec0ff */
[-C--:B------:R-:W-:Y:S01]  /*f3f0*/  FMUL.FTZ R43, R50, R47.reuse ;  /* 0x0000002f322b7220 */ /* 0x080fe20000410000 */
        /* <DEDUP_REMOVED lines=19> */
[----:B------:R2:W-:Y:S01]  /*f530*/  STS.128 [R215], R4 ;  /* 0x00000004d7007388 */ /* 0x0005e20000000c00 */
[----:B------:R-:W-:Y:S02]  /*f540*/  F2FP.BF16.F32.PACK_AB R9, R43, R52 ;  /* 0x000000342b09723e */ /* 0x000fe400000010ff */
[----:B------:R-:W-:-:S05]  /*f550*/  F2FP.BF16.F32.PACK_AB R11, R11, R46 ;  /* 0x0000002e0b0b723e */ /* 0x000fca00000010ff */
[----:B------:R2:W-:Y:S02]  /*f560*/  STS.128 [R42+0x10400], R8 ;  /* 0x010400082a007388 */ /* 0x0005e40000000c00 */
.L_x_609:
[----:B------:R-:W-:Y:S05]  /*f570*/  BSYNC B1 ;  /* 0x0000000000017941 */ /* 0x000fea0003800000 */
.L_x_608:
[----:B------:R-:W-:-:S13]  /*f580*/  ISETP.GE.AND P0, PT, R204, R0, PT ;  /* 0x00000000cc00720c */ /* 0x000fda0003f06270 */
[----:B------:R-:W-:Y:S05]  /*f590*/  @P0 BRA `(.L_x_589) ;  /* 0x0000001000340947 */ /* 0x000fea0003800000 */
[----:B------:R-:W3:Y:S01]  /*f5a0*/  LDC R43, c[0x0][0x3d4] ;  /* 0x0000f500ff2b7b82 */ /* 0x000ee20000000800 */
[----:B------:R-:W-:Y:S01]  /*f5b0*/  BSSY B1, `(.L_x_614) ;  /* 0x000005b000017945 */ /* 0x000fe20003800000 */
[-C--:B---3--:R-:W-:Y:S02]  /*f5c0*/  ISETP.GE.AND P0, PT, R22, R43.reuse, PT ;  /* 0x0000002b1600720c */ /* 0x088fe40003f06270 */
[-C--:B------:R-:W-:Y:S02]  /*f5d0*/  ISETP.GE.AND P1, PT, R184, R43.reuse, PT ;  /* 0x0000002bb800720c */ /* 0x080fe40003f26270 */
[----:B------:R-:W-:-:S09]  /*f5e0*/  ISETP.GE.AND P2, PT, R185, R43, PT ;  /* 0x0000002bb900720c */ /* 0x000fd20003f46270 */
[----:B------:R-:W-:Y:S05]  /*f5f0*/  @P0 BRA `(.L_x_615) ;  /* 0x0000000400580947 */ /* 0x000fea0003800000 */
[----:B------:R-:W-:Y:S01]  /*f600*/  LEA.HI R0, R43, R208, RZ, 0x1d ;  /* 0x000000d02b007211 */ /* 0x000fe200078fe8ff */
[C---:B------:R-:W-:Y:S01]  /*f610*/  IMAD.U32 R54, R37.reuse, 0x10000, RZ ;  /* 0x0001000025367824 */ /* 0x040fe200078e00ff */
[----:B------:R-:W-:Y:S01]  /*f620*/  LOP3.LUT R56, R37, 0xffff0000, RZ, 0xc0, !PT ;  /* 0xffff000025387812 */ /* 0x000fe200078ec0ff */
[----:B------:R-:W-:Y:S01]  /*f630*/  IMAD.U32 R52, R33, 0x10000, RZ ;  /* 0x0001000021347824 */ /* 0x000fe200078e00ff */
[----:B012---:R-:W-:Y:S01]  /*f640*/  SHF.R.S32.HI R5, RZ, 0x1f, R0 ;  /* 0x0000001fff057819 */ /* 0x007fe20000011400 */
[----:B------:R-:W-:Y:S01]  /*f650*/  IMAD.SHL.U32 R4, R0, 0x8, RZ ;  /* 0x0000000800047824 */ /* 0x000fe200078e00ff */
[----:B------:R-:W-:Y:S01]  /*f660*/  LOP3.LUT R57, R41, 0xffff0000, RZ, 0xc0, !PT ;  /* 0xffff000029397812 */ /* 0x000fe200078ec0ff */
[----:B------:R-:W-:Y:S01]  /*f670*/  IMAD.U32 R58, R38, 0x10000, RZ ;  /* 0x00010000263a7824 */ /* 0x000fe200078e00ff */
[----:B------:R-:W-:Y:S01]  /*f680*/  LEA.HI R5, R5, R0, RZ, 0x3 ;  /* 0x0000000005057211 */ /* 0x000fe200078f18ff */
[----:B------:R-:W-:Y:S01]  /*f690*/  IMAD.U32 R55, R39, 0x10000, RZ ;  /* 0x0001000027377824 */ /* 0x000fe200078e00ff */
[----:B------:R-:W-:-:S03]  /*f6a0*/  LOP3.LUT R0, R187, 0x38, R4, 0xf8, !PT ;  /* 0x00000038bb007812 */ /* 0x000fc600078ef804 */
[----:B------:R-:W-:Y:S01]  /*f6b0*/  IMAD.SHL.U32 R5, R5, 0x400, RZ ;  /* 0x0000040005057824 */ /* 0x000fe200078e00ff */
[----:B------:R-:W-:-:S04]  /*f6c0*/  LOP3.LUT R0, R0, R219, RZ, 0x3c, !PT ;  /* 0x000000db00007212 */ /* 0x000fc800078e3cff */
[----:B------:R-:W-:-:S04]  /*f6d0*/  LOP3.LUT R5, R5, 0x7fffe000, RZ, 0xc0, !PT ;  /* 0x7fffe00005057812 */ /* 0x000fc800078ec0ff */
[----:B------:R-:W-:Y:S02]  /*f6e0*/  IADD3 R9, R0, R5, R193 ;  /* 0x0000000500097210 */ /* 0x000fe40007ffe0c1 */
[----:B------:R-:W0:Y:S03]  /*f6f0*/  LDS.128 R4, [R217] ;  /* 0x00000000d9047984 */ /* 0x000e260000000c00 */
        /* <DEDUP_REMOVED lines=14> */
[-C--:B------:R-:W-:Y:S01]  /*f7e0*/  FMUL.FTZ R51, R54, R47.reuse ;  /* 0x0000002f36337220 */ /* 0x080fe20000410000 */
[----:B------:R-:W-:Y:S01]  /*f7f0*/  FMUL.FTZ R47, R52, R47 ;  /* 0x0000002f342f7220 */ /* 0x000fe20000410000 */
[C---:B------:R-:W-:Y:S01]  /*f800*/  IMAD.U32 R49, R10.reuse, 0x10000, RZ ;  /* 0x000100000a317824 */ /* 0x040fe200078e00ff */
[----:B------:R-:W-:Y:S01]  /*f810*/  LOP3.LUT R10, R10, 0xffff0000, RZ, 0xc0, !PT ;  /* 0xffff00000a0a7812 */ /* 0x000fe200078ec0ff */
[----:B------:R-:W-:Y:S01]  /*f820*/  FFMA.FTZ R51, R52, R42, -R51 ;  /* 0x0000002a34337223 */ /* 0x000fe20000010833 */
[----:B------:R-:W-:Y:S01]  /*f830*/  LOP3.LUT R52, R33, 0xffff0000, RZ, 0xc0, !PT ;  /* 0xffff000021347812 */ /* 0x000fe200078ec0ff */
[----:B------:R-:W-:Y:S01]  /*f840*/  FMUL.FTZ R33, R56, R8 ;  /* 0x0000000838217220 */ /* 0x000fe20000410000 */
[----:B------:R-:W-:Y:S01]  /*f850*/  FFMA.FTZ R47, R54, R42, R47 ;  /* 0x0000002a362f7223 */ /* 0x000fe2000001002f */
[----:B------:R-:W-:-:S02]  /*f860*/  IMAD.U32 R54, R34, 0x10000, RZ ;  /* 0x0001000022367824 */ /* 0x000fc400078e00ff */
[C---:B------:R-:W-:Y:S01]  /*f870*/  FMUL.FTZ R37, R52.reuse, R8 ;  /* 0x0000000834257220 */ /* 0x040fe20000410000 */
[----:B------:R-:W-:Y:S01]  /*f880*/  FFMA.FTZ R8, R52, R4, -R33 ;  /* 0x0000000434087223 */ /* 0x000fe20000010821 */
[-C--:B------:R-:W-:Y:S01]  /*f890*/  FMUL.FTZ R33, R58, R48.reuse ;  /* 0x000000303a217220 */ /* 0x080fe20000410000 */
[----:B------:R-:W-:Y:S01]  /*f8a0*/  FMUL.FTZ R53, R54, R48 ;  /* 0x0000003036357220 */ /* 0x000fe20000410000 */
[----:B------:R-:W-:Y:S01]  /*f8b0*/  FFMA.FTZ R42, R56, R4, R37 ;  /* 0x00000004382a7223 */ /* 0x000fe20000010025 */
[----:B------:R-:W-:Y:S02]  /*f8c0*/  IMAD.U32 R37, R35, 0x10000, RZ ;  /* 0x0001000023257824 */ /* 0x000fe400078e00ff */
[-C--:B------:R-:W-:Y:S01]  /*f8d0*/  FMUL.FTZ R4, R55, R49.reuse ;  /* 0x0000003137047220 */ /* 0x080fe20000410000 */
[----:B------:R-:W-:Y:S01]  /*f8e0*/  LOP3.LUT R52, R39, 0xffff0000, RZ, 0xc0, !PT ;  /* 0xffff000027347812 */ /* 0x000fe200078ec0ff */
[-C--:B------:R-:W-:Y:S01]  /*f8f0*/  FFMA.FTZ R33, R54, R44.reuse, -R33 ;  /* 0x0000002c36217223 */ /* 0x080fe20000010821 */
[----:B------:R-:W-:Y:S01]  /*f900*/  LOP3.LUT R48, R35, 0xffff0000, RZ, 0xc0, !PT ;  /* 0xffff000023307812 */ /* 0x000fe200078ec0ff */
[----:B------:R-:W-:Y:S01]  /*f910*/  FFMA.FTZ R53, R58, R44, R53 ;  /* 0x0000002c3a357223 */ /* 0x000fe20000010035 */
[C---:B------:R-:W-:Y:S01]  /*f920*/  FMUL.FTZ R44, R37.reuse, R49 ;  /* 0x00000031252c7220 */ /* 0x040fe20000410000 */
[----:B------:R-:W-:Y:S01]  /*f930*/  FFMA.FTZ R35, R37, R45, -R4 ;  /* 0x0000002d25237223 */ /* 0x000fe20000010804 */
[----:B------:R-:W-:-:S02]  /*f940*/  IMAD.U32 R50, R11, 0x10000, RZ ;  /* 0x000100000b327824 */ /* 0x000fc400078e00ff */
[-C--:B------:R-:W-:Y:S01]  /*f950*/  FMUL.FTZ R37, R52, R10.reuse ;  /* 0x0000000a34257220 */ /* 0x080fe20000410000 */
[----:B------:R-:W-:Y:S02]  /*f960*/  IMAD.U32 R54, R41, 0x10000, RZ ;  /* 0x0001000029367824 */ /* 0x000fe400078e00ff */
[----:B------:R-:W-:Y:S01]  /*f970*/  FMUL.FTZ R39, R48, R10 ;  /* 0x0000000a30277220 */ /* 0x000fe20000410000 */
[----:B------:R-:W-:Y:S02]  /*f980*/  IMAD.U32 R4, R36, 0x10000, RZ ;  /* 0x0001000024047824 */ /* 0x000fe400078e00ff */
[----:B------:R-:W-:Y:S01]  /*f990*/  FFMA.FTZ R10, R55, R45, R44 ;  /* 0x0000002d370a7223 */ /* 0x000fe2000001002c */
[----:B------:R-:W-:Y:S01]  /*f9a0*/  LOP3.LUT R11, R11, 0xffff0000, RZ, 0xc0, !PT ;  /* 0xffff00000b0b7812 */ /* 0x000fe200078ec0ff */
[----:B------:R-:W-:Y:S01]  /*f9b0*/  FMUL.FTZ R45, R54, R50 ;  /* 0x00000032362d7220 */ /* 0x000fe20000410000 */
[----:B------:R-:W-:Y:S01]  /*f9c0*/  FFMA.FTZ R44, R48, R6, -R37 ;  /* 0x00000006302c7223 */ /* 0x000fe20000010825 */
[----:B------:R-:W-:Y:S01]  /*f9d0*/  LOP3.LUT R55, R38, 0xffff0000, RZ, 0xc0, !PT ;  /* 0xffff000026377812 */ /* 0x000fe200078ec0ff */
[----:B------:R-:W-:Y:S01]  /*f9e0*/  FMUL.FTZ R37, R4, R50 ;  /* 0x0000003204257220 */ /* 0x000fe20000410000 */
[----:B------:R-:W-:Y:S01]  /*f9f0*/  LOP3.LUT R49, R34, 0xffff0000, RZ, 0xc0, !PT ;  /* 0xffff000022317812 */ /* 0x000fe200078ec0ff */
[----:B------:R-:W-:Y:S01]  /*fa00*/  FFMA.FTZ R45, R4, R46, -R45 ;  /* 0x0000002e042d7223 */ /* 0x000fe2000001082d */
[----:B------:R-:W-:Y:S01]  /*fa10*/  LOP3.LUT R41, R36, 0xffff0000, RZ, 0xc0, !PT ;  /* 0xffff000024297812 */ /* 0x000fe200078ec0ff */
[----:B------:R-:W-:Y:S01]  /*fa20*/  FFMA.FTZ R39, R52, R6, R39 ;  /* 0x0000000634277223 */ /* 0x000fe20000010027 */
[----:B------:R-:W-:Y:S01]  /*fa30*/  FFMA.FTZ R37, R54, R46, R37 ;  /* 0x0000002e36257223 */ /* 0x000fe20000010025 */
[----:B------:R-:W-:Y:S01]  /*fa40*/  FMUL.FTZ R4, R55, R9 ;  /* 0x0000000937047220 */ /* 0x000fe20000410000 */
[----:B------:R-:W-:Y:S01]  /*fa50*/  FMUL.FTZ R38, R57, R11 ;  /* 0x0000000b39267220 */ /* 0x000fe20000410000 */
[----:B------:R-:W-:Y:S01]  /*fa60*/  FMUL.FTZ R6, R49, R9 ;  /* 0x0000000931067220 */ /* 0x000fe20000410000 */
[----:B------:R-:W-:Y:S01]  /*fa70*/  FMUL.FTZ R46, R41, R11 ;  /* 0x0000000b292e7220 */ /* 0x000fe20000410000 */
[----:B------:R-:W-:Y:S01]  /*fa80*/  FFMA.FTZ R34, R49, R5, -R4 ;  /* 0x0000000531227223 */ /* 0x000fe20000010804 */
[----:B------:R-:W-:Y:S01]  /*fa90*/  FFMA.FTZ R38, R41, R7, -R38 ;  /* 0x0000000729267223 */ /* 0x000fe20000010826 */
[----:B------:R-:W-:Y:S01]  /*faa0*/  FFMA.FTZ R36, R55, R5, R6 ;  /* 0x0000000537247223 */ /* 0x000fe20000010006 */
[----:B------:R-:W-:Y:S01]  /*fab0*/  FFMA.FTZ R46, R57, R7, R46 ;  /* 0x00000007392e7223 */ /* 0x000fe2000001002e */
[----:B------:R-:W-:-:S02]  /*fac0*/  F2FP.BF16.F32.PACK_AB R6, R44, R35 ;  /* 0x000000232c06723e */ /* 0x000fc400000010ff */
[----:B------:R-:W-:Y:S02]  /*fad0*/  F2FP.BF16.F32.PACK_AB R4, R8, R51 ;  /* 0x000000330804723e */ /* 0x000fe400000010ff */
[----:B------:R-:W-:Y:S02]  /*fae0*/  F2FP.BF16.F32.PACK_AB R5, R34, R33 ;  /* 0x000000212205723e */ /* 0x000fe400000010ff */
[----:B------:R-:W-:Y:S02]  /*faf0*/  F2FP.BF16.F32.PACK_AB R7, R38, R45 ;  /* 0x0000002d2607723e */ /* 0x000fe400000010ff */
[----:B------:R-:W-:Y:S02]  /*fb00*/  F2FP.BF16.F32.PACK_AB R10, R39, R10 ;  /* 0x0000000a270a723e */ /* 0x000fe400000010ff */
[----:B------:R-:W-:Y:S01]  /*fb10*/  F2FP.BF16.F32.PACK_AB R8, R42, R47 ;  /* 0x0000002f2a08723e */ /* 0x000fe200000010ff */
[----:B------:R3:W-:Y:S01]  /*fb20*/  STS.128 [R217], R4 ;  /* 0x00000004d9007388 */ /* 0x0007e20000000c00 */
[----:B------:R-:W-:-:S02]  /*fb30*/  F2FP.BF16.F32.PACK_AB R9, R36, R53 ;  /* 0x000000352409723e */ /* 0x000fc400000010ff */
[----:B------:R-:W-:-:S05]  /*fb40*/  F2FP.BF16.F32.PACK_AB R11, R46, R37 ;  /* 0x000000252e0b723e */ /* 0x000fca00000010ff */
[----:B------:R3:W-:Y:S02]  /*fb50*/  STS.128 [R0+0x10400], R8 ;  /* 0x0104000800007388 */ /* 0x0007e40000000c00 */
.L_x_615:
[----:B------:R-:W-:Y:S05]  /*fb60*/  BSYNC B1 ;  /* 0x0000000000017941 */ /* 0x000fea0003800000 */
.L_x_614:
[----:B------:R-:W-:Y:S04]  /*fb70*/  BSSY B1, `(.L_x_616) ;  /* 0x0000058000017945 */ /* 0x000fe80003800000 */
[----:B------:R-:W-:Y:S05]  /*fb80*/  @P1 BRA `(.L_x_617) ;  /* 0x0000000400581947 */ /* 0x000fea0003800000 */
[----:B---3--:R-:W-:Y:S01]  /*fb90*/  LEA.HI R0, R43, R210, RZ, 0x1d ;  /* 0x000000d22b007211 */ /* 0x008fe200078fe8ff */
[C---:B------:R-:W-:Y:S01]  /*fba0*/  IMAD.U32 R47, R29.reuse, 0x10000, RZ ;  /* 0x000100001d2f7824 */ /* 0x040fe200078e00ff */
[----:B------:R-:W-:Y:S01]  /*fbb0*/  LOP3.LUT R50, R29, 0xffff0000, RZ, 0xc0, !PT ;  /* 0xffff00001d327812 */ /* 0x000fe200078ec0ff */
[C---:B------:R-:W-:Y:S01]  /*fbc0*/  IMAD.U32 R45, R25.reuse, 0x10000, RZ ;  /* 0x00010000192d7824 */ /* 0x040fe200078e00ff */
[----:B012---:R-:W-:Y:S01]  /*fbd0*/  SHF.R.S32.HI R5, RZ, 0x1f, R0 ;  /* 0x0000001fff057819 */ /* 0x007fe20000011400 */
[----:B------:R-:W-:Y:S01]  /*fbe0*/  IMAD.SHL.U32 R4, R0, 0x8, RZ ;  /* 0x0000000800047824 */ /* 0x000fe200078e00ff */
[----:B------:R-:W-:Y:S01]  /*fbf0*/  LOP3.LUT R46, R25, 0xffff0000, RZ, 0xc0, !PT ;  /* 0xffff0000192e7812 */ /* 0x000fe200078ec0ff */
[----:B------:R-:W-:Y:S01]  /*fc00*/  IMAD.U32 R52, R30, 0x10000, RZ ;  /* 0x000100001e347824 */ /* 0x000fe200078e00ff */
[----:B------:R-:W-:Y:S01]  /*fc10*/  LEA.HI R5, R5, R0, RZ, 0x3 ;  /* 0x0000000005057211 */ /* 0x000fe200078f18ff */
[----:B------:R-:W-:Y:S01]  /*fc20*/  IMAD.U32 R48, R26, 0x10000, RZ ;  /* 0x000100001a307824 */ /* 0x000fe200078e00ff */
[----:B------:R-:W-:-:S02]  /*fc30*/  LOP3.LUT R0, R187, 0x38, R4, 0xf8, !PT ;  /* 0x00000038bb007812 */ /* 0x000fc400078ef804 */
[----:B------:R-:W-:Y:S01]  /*fc40*/  LOP3.LUT R49, R32, 0xffff0000, RZ, 0xc0, !PT ;  /* 0xffff000020317812 */ /* 0x000fe200078ec0ff */
        /* <DEDUP_REMOVED lines=20> */
[C---:B------:R-:W-:Y:S01]  /*fd90*/  FMUL.FTZ R44, R45.reuse, R37 ;  /* 0x000000252d2c7220 */ /* 0x040fe20000410000 */
[-C--:B------:R-:W-:Y:S01]  /*fda0*/  FMUL.FTZ R25, R50, R8.reuse ;  /* 0x0000000832197220 */ /* 0x080fe20000410000 */
[----:B------:R-:W-:Y:S01]  /*fdb0*/  FMUL.FTZ R29, R46, R8 ;  /* 0x000000082e1d7220 */ /* 0x000fe20000410000 */
[-C--:B------:R-:W-:Y:S01]  /*fdc0*/  FFMA.FTZ R42, R45, R33.reuse, -R42 ;  /* 0x000000212d2a7223 */ /* 0x080fe2000001082a */
[----:B------:R-:W-:Y:S01]  /*fdd0*/  FFMA.FTZ R44, R47, R33, R44 ;  /* 0x000000212f2c7223 */ /* 0x000fe2000001002c */
[-C--:B------:R-:W-:Y:S01]  /*fde0*/  FMUL.FTZ R33, R52, R38.reuse ;  /* 0x0000002634217220 */ /* 0x080fe20000410000 */
[----:B------:R-:W-:Y:S01]  /*fdf0*/  FMUL.FTZ R37, R48, R38 ;  /* 0x0000002630257220 */ /* 0x000fe20000410000 */
[----:B------:R-:W-:-:S02]  /*fe00*/  IMAD.U32 R39, R10, 0x10000, RZ ;  /* 0x000100000a277824 */ /* 0x000fc400078e00ff */
[-C--:B------:R-:W-:Y:S01]  /*fe10*/  FFMA.FTZ R25, R46, R4.reuse, -R25 ;  /* 0x000000042e197223 */ /* 0x080fe20000010819 */
[----:B------:R-:W-:Y:S01]  /*fe20*/  IMAD.U32 R47, R31, 0x10000, RZ ;  /* 0x000100001f2f7824 */ /* 0x000fe200078e00ff */
[----:B------:R-:W-:Y:S01]  /*fe30*/  LOP3.LUT R10, R10, 0xffff0000, RZ, 0xc0, !PT ;  /* 0xffff00000a0a7812 */ /* 0x000fe200078ec0ff */
[C---:B------:R-:W-:Y:S01]  /*fe40*/  IMAD.U32 R45, R27.reuse, 0x10000, RZ ;  /* 0x000100001b2d7824 */ /* 0x040fe200078e00ff */
[----:B------:R-:W-:Y:S01]  /*fe50*/  LOP3.LUT R38, R27, 0xffff0000, RZ, 0xc0, !PT ;  /* 0xffff00001b267812 */ /* 0x000fe200078ec0ff */
[----:B------:R-:W-:Y:S01]  /*fe60*/  FFMA.FTZ R29, R50, R4, R29 ;  /* 0x00000004321d7223 */ /* 0x000fe2000001001d */
[----:B------:R-:W-:Y:S01]  /*fe70*/  LOP3.LUT R46, R31, 0xffff0000, RZ, 0xc0, !PT ;  /* 0xffff00001f2e7812 */ /* 0x000fe200078ec0ff */
[-C--:B------:R-:W-:Y:S01]  /*fe80*/  FFMA.FTZ R33, R48, R34.reuse, -R33 ;  /* 0x0000002230217223 */ /* 0x080fe20000010821 */
[----:B------:R-:W-:Y:S01]  /*fe90*/  FFMA.FTZ R37, R52, R34, R37 ;  /* 0x0000002234257223 */ /* 0x000fe20000010025 */
[-C--:B------:R-:W-:Y:S01]  /*fea0*/  FMUL.FTZ R4, R47, R39.reuse ;  /* 0x000000272f047220 */ /* 0x080fe20000410000 */
[----:B------:R-:W-:Y:S01]  /*feb0*/  FMUL.FTZ R34, R45, R39 ;  /* 0x000000272d227220 */ /* 0x000fe20000410000 */
[----:B------:R-:W-:-:S02]  /*fec0*/  IMAD.U32 R41, R11, 0x10000, RZ ;  /* 0x000100000b297824 */ /* 0x000fc400078e00ff */
[-C--:B------:R-:W-:Y:S01]  /*fed0*/  FMUL.FTZ R27, R46, R10.reuse ;  /* 0x0000000a2e1b7220 */ /* 0x080fe20000410000 */
[----:B------:R-:W-:Y:S02]  /*fee0*/  IMAD.U32 R48, R32, 0x10000, RZ ;  /* 0x0001000020307824 */ /* 0x000fe400078e00ff */
[----:B------:R-:W-:Y:S01]  /*fef0*/  FMUL.FTZ R31, R38, R10 ;  /* 0x0000000a261f7220 */ /* 0x000fe20000410000 */
[-C--:B------:R-:W-:Y:S01]  /*ff00*/  FFMA.FTZ R8, R45, R35.reuse, -R4 ;  /* 0x000000232d087223 */ /* 0x080fe20000010804 */
[----:B------:R-:W-:Y:S01]  /*ff10*/  FFMA.FTZ R10, R47, R35, R34 ;  /* 0x000000232f0a7223 */ /* 0x000fe20000010022 */
[----:B------:R-:W-:Y:S01]  /*ff20*/  LOP3.LUT R11, R11, 0xffff0000, RZ, 0xc0, !PT ;  /* 0xffff00000b0b7812 */ /* 0x000fe200078ec0ff */
[----:B------:R-:W-:Y:S02]  /*ff30*/  IMAD.U32 R4, R28, 0x10000, RZ ;  /* 0x000100001c047824 */ /* 0x000fe400078e00ff */
[-C--:B------:R-:W-:Y:S01]  /*ff40*/  FMUL.FTZ R35, R48, R41.reuse ;  /* 0x0000002930237220 */ /* 0x080fe20000410000 */
[----:B------:R-:W-:Y:S01]  /*ff50*/  LOP3.LUT R47, R30, 0xffff0000, RZ, 0xc0, !PT ;  /* 0xffff00001e2f7812 */ /* 0x000fe200078ec0ff */
[----:B------:R-:W-:Y:S01]  /*ff60*/  FFMA.FTZ R27, R38, R6, -R27 ;  /* 0x00000006261b7223 */ /* 0x000fe2000001081b */
[----:B------:R-:W-:Y:S01]  /*ff70*/  LOP3.LUT R39, R26, 0xffff0000, RZ, 0xc0, !PT ;  /* 0xffff00001a277812 */ /* 0x000fe200078ec0ff */
[----:B------:R-:W-:Y:S01]  /*ff80*/  FMUL.FTZ R41, R4, R41 ;  /* 0x0000002904297220 */ /* 0x000fe20000410000 */
[----:B------:R-:W-:Y:S01]  /*ff90*/  LOP3.LUT R45, R28, 0xffff0000, RZ, 0xc0, !PT ;  /* 0xffff00001c2d7812 */ /* 0x000fe200078ec0ff */
[----:B------:R-:W-:Y:S01]  /*ffa0*/  FFMA.FTZ R35, R4, R36, -R35 ;  /* 0x0000002404237223 */ /* 0x000fe20000010823 */
        /* <DEDUP_REMOVED lines=20> */
.L_x_617:
[----:B------:R-:W-:Y:S05]  /*100f0*/  BSYNC B1 ;  /* 0x0000000000017941 */ /* 0x000fea0003800000 */
.L_x_616:
[----:B------:R-:W-:Y:S05]  /*10100*/  @P2 BRA `(.L_x_589) ;  /* 0x0000000400582947 */ /* 0x000fea0003800000 */
[----:B------:R-:W-:Y:S01]  /*10110*/  LEA.HI R43, R43, R216, RZ, 0x1d ;  /* 0x000000d82b2b7211 */ /* 0x000fe200078fe8ff */
[C---:B------:R-:W-:Y:S01]  /*10120*/  IMAD.U32 R35, R15.reuse, 0x10000, RZ ;  /* 0x000100000f237824 */ /* 0x040fe200078e00ff */
[----:B------:R-:W-:Y:S01]  /*10130*/  LOP3.LUT R44, R15, 0xffff0000, RZ, 0xc0, !PT ;  /* 0xffff00000f2c7812 */ /* 0x000fe200078ec0ff */
[----:B------:R-:W-:Y:S01]  /*10140*/  IMAD.U32 R33, R3, 0x10000, RZ ;  /* 0x0001000003217824 */ /* 0x000fe200078e00ff */
[----:B01234-:R-:W-:Y:S01]  /*10150*/  SHF.R.S32.HI R4, RZ, 0x1f, R43 ;  /* 0x0000001fff047819 */ /* 0x01ffe2000001142b */
        /* <DEDUP_REMOVED lines=8> */
[----:B------:R-:W-:Y:S02]  /*101e0*/  LOP3.LUT R0, R0, R219, RZ, 0x3c, !PT ;  /* 0x000000db00007212 */ /* 0x000fe400078e3cff */
[----:B------:R-:W-:Y:S02]  /*101f0*/  LOP3.LUT R39, R24, 0xffff0000, RZ, 0xc0, !PT ;  /* 0xffff000018277812 */ /* 0x000fe400078ec0ff */
        /* <DEDUP_REMOVED lines=45> */
[----:B------:R-:W-:Y:S01]  /*104d0*/  FMUL.FTZ R27, R42, R32 ;  /* 0x000000202a1b7220 */ /* 0x000fe20000410000 */
[----:B------:R-:W-:Y:S01]  /*104e0*/  LOP3.LUT R33, R12, 0xffff0000, RZ, 0xc0, !PT ;  /* 0xffff00000c217812 */ /* 0x000fe200078ec0ff */
[----:B------:R-:W-:Y:S01]  /*104f0*/  FFMA.FTZ R13, R30, R6, -R13 ;  /* 0x000000061e0d7223 */ /* 0x000fe2000001080d */
[----:B------:R-:W-:Y:S01]  /*10500*/  LOP3.LUT R35, R14, 0xffff0000, RZ, 0xc0, !PT ;  /* 0xffff00000e237812 */ /* 0x000fe200078ec0ff */
[C---:B------:R-:W-:Y:S01]  /*10510*/  FMUL.FTZ R31, R4.reuse, R32 ;  /* 0x00000020041f7220 */ /* 0x040fe20000410000 */
        /* <DEDUP_REMOVED lines=21> */
.L_x_589:
[----:B------:R-:W-:Y:S05]  /*10670*/  BSYNC B0 ;  /* 0x0000000000007941 */ /* 0x000fea0003800000 */
.L_x_567:
[----:B------:R-:W-:Y:S01]  /*10680*/  @!PT LDS RZ, [RZ] ;  /* 0x00000000fffff984 */ /* 0x000fe20000000800 */
[----:B------:R-:W-:Y:S01]  /*10690*/  @!PT LDS RZ, [RZ] ;  /* 0x00000000fffff984 */ /* 0x000fe20000000800 */
[----:B------:R-:W-:Y:S01]  /*106a0*/  @!PT LDS RZ, [RZ] ;  /* 0x00000000fffff984 */ /* 0x000fe20000000800 */
[----:B------:R-:W-:Y:S01]  /*106b0*/  @!PT LDS RZ, [RZ] ;  /* 0x00000000fffff984 */ /* 0x000fe20000000800 */
[----:B------:R5:W-:Y:S06]  /*106c0*/  MEMBAR.ALL.CTA ;  /* 0x0000000000007992 */ /* 0x000bec0000008000 */
[----:B-----5:R-:W5:Y:S01]  /*106d0*/  FENCE.VIEW.ASYNC.S ;  /* 0x00000000000073c6 */ /* 0x020f620000000000 */
[----:B------:R-:W-:Y:S05]  /*106e0*/  WARPSYNC.ALL ;  /* 0x0000000000007948 */ /* 0x000fea0003800000 */
[----:B-----5:R-:W-:Y:S06]  /*106f0*/  BAR.SYNC.DEFER_BLOCKING 0xd, 0x100 ;  /* 0x0344000000007b1d */ /* 0x020fec0000010000 */
.L_x_565:
[----:B------:R-:W-:-:S13]  /*10700*/  ISETP.NE.AND P0, PT, R188, 0x3, PT ;  /* 0x00000003bc00780c */ /* 0x000fda0003f05270 */
[----:B------:R-:W-:Y:S05]  /*10710*/  @!P0 BRA `(.L_x_618) ;  /* 0x0000000000048947 */ /* 0x000fea0003800000 */
[----:B------:R-:W-:Y:S01]  /*10720*/  BPT.TRAP 0x1 ;  /* 0x000000040000795c */ /* 0x000fe20000300000 */
.L_x_618:
[----:B01234-:R-:W-:Y:S01]  /*10730*/  IMAD R4, R192, 0x8, R2 ;  /* 0x00000008c0047824 */ /* 0x01ffe200078e0202 */
[----:B------:R-:W-:-:S04]  /*10740*/  SHF.L.U32 R3, R194, 0x1f, RZ ;  /* 0x0000001fc2037819 */ /* 0x000fc800000006ff */
[----:B------:R0:W1:Y:S01]  /*10750*/  SYNCS.PHASECHK.TRANS64.TRYWAIT P2, [R4+URZ+0x34830], R3 ;  /* 0x03483003040075a7 */ /* 0x000062000804017f */
[----:B------:R-:W-:Y:S05]  /*10760*/  @!P0 BRA `(.L_x_619) ;  /* 0x0000000000048947 */ /* 0x000fea0003800000 */
[----:B------:R-:W-:Y:S01]  /*10770*/  BPT.TRAP 0x1 ;  /* 0x000000040000795c */ /* 0x000fe20000300000 */
.L_x_619:
[----:B------:R-:W2:Y:S01]  /*10780*/  S2R R0, SR_TID.X ;  /* 0x0000000000007919 */ /* 0x000ea20000002100 */
[----:B------:R-:W-:Y:S01]  /*10790*/  IMAD.MOV.U32 R151, RZ, RZ, RZ ;  /* 0x000000ffff977224 */ /* 0x000fe200078e00ff */
[----:B--2---:R-:W-:-:S04]  /*107a0*/  LOP3.LUT R0, R0, 0x7f, RZ, 0xc0, !PT ;  /* 0x0000007f00007812 */ /* 0x004fc800078ec0ff */
[----:B------:R-:W-:Y:S01]  /*107b0*/  ISETP.NE.AND P1, PT, R0, RZ, PT ;  /* 0x000000ff0000720c */ /* 0x000fe20003f25270 */
[----:B-1----:R-:W-:-:S12]  /*107c0*/  @P2 BRA `(.L_x_620) ;  /* 0x0000000000082947 */ /* 0x002fd80003800000 */
[----:B------:R-:W1:Y:S02]  /*107d0*/  SYNCS.PHASECHK.TRANS64.TRYWAIT P2, [R4+URZ+0x34830], R3 ;  /* 0x03483003040075a7 */ /* 0x000e64000804017f */
[----:B-1----:R-:W-:Y:S05]  /*107e0*/  @!P2 BRA `(.L_x_621) ;  /* 0x000000dc00e4a947 */ /* 0x002fea0003800000 */
.L_x_620:
[----:B------:R-:W-:Y:S05]  /*107f0*/  WARPSYNC.ALL ;  /* 0x0000000000007948 */ /* 0x000fea0003800000 */
[----:B------:R-:W-:Y:S01]  /*10800*/  VIADD R0, R2, 0x1c400 ;  /* 0x0001c40002007836 */ /* 0x000fe20000000000 */
[----:B------:R-:W-:Y:S01]  /*10810*/  R2UR UR4, R40 ;  /* 0x00000000280472ca */ /* 0x000fe200000e0000 */
[----:B------:R-:W-:Y:S01]  /*10820*/  IMAD.MOV.U32 R9, RZ, RZ, 0x40000040 ;  /* 0x40000040ff097424 */ /* 0x000fe200078e00ff */
[----:B------:R-:W-:Y:S01]  /*10830*/  WARPGROUP.ARRIVE ;  /* 0x00000000000079c5 */ /* 0x000fe20000000000 */
[----:B------:R-:W-:Y:S01]  /*10840*/  UMOV UR9, 0x40000040 ;  /* 0x4000004000097882 */ /* 0x000fe20000000000 */
[----:B------:R-:W-:Y:S01]  /*10850*/  SHF.R.U32.HI R0, RZ, 0x4, R0 ;  /* 0x00000004ff007819 */ /* 0x000fe20000011600 */
[----:B------:R-:W-:Y:S01]  /*10860*/  IMAD.MOV.U32 R11, RZ, RZ, 0x40000040 ;  /* 0x40000040ff0b7424 */ /* 0x000fe200078e00ff */
[----:B------:R-:W-:Y:S01]  /*10870*/  R2UR UR11, R9 ;  /* 0x00000000090b72ca */ /* 0x000fe200000e0000 */
[----:B------:R-:W-:Y:S01]  /*10880*/  IMAD.U32 R13, RZ, RZ, UR9 ;  /* 0x00000009ff0d7e24 */ /* 0x000fe2000f8e00ff */
[----:B------:R-:W-:Y:S01]  /*10890*/  LOP3.LUT R0, R0, 0x3fff, RZ, 0xc0, !PT ;  /* 0x00003fff00007812 */ /* 0x000fe200078ec0ff */
[----:B------:R-:W-:Y:S01]  /*108a0*/  UMOV UR57, 0x40000040 ;  /* 0x4000004000397882 */ /* 0x000fe20000000000 */
[----:B------:R-:W-:Y:S01]  /*108b0*/  UMOV UR53, 0x40000040 ;  /* 0x4000004000357882 */ /* 0x000fe20000000000 */
[----:B------:R-:W-:Y:S01]  /*108c0*/  UMOV UR49, 0x40000040 ;  /* 0x4000004000317882 */ /* 0x000fe20000000000 */
[----:B------:R-:W-:Y:S01]  /*108d0*/  LOP3.LUT R7, R0, 0x10000, RZ, 0xfc, !PT ;  /* 0x0001000000077812 */ /* 0x000fe200078efcff */
[----:B------:R-:W-:Y:S01]  /*108e0*/  ULOP3.LUT UR4, UR4, 0x10000, URZ, 0xfc, !UPT ;  /* 0x0001000004047892 */ /* 0x000fe2000f8efc3f */
[----:B------:R-:W-:Y:S01]  /*108f0*/  IMAD.MOV.U32 R9, RZ, RZ, 0x40000040 ;  /* 0x40000040ff097424 */ /* 0x000fe200078e00ff */
[----:B------:R-:W-:Y:S01]  /*10900*/  UMOV UR45, 0x40000040 ;  /* 0x40000040002d7882 */ /* 0x000fe20000000000 */
[----:B------:R-:W-:Y:S01]  /*10910*/  UMOV UR41, 0x40000040 ;  /* 0x4000004000297882 */ /* 0x000fe20000000000 */
[----:B------:R-:W-:Y:S01]  /*10920*/  IMAD R8, R192, 0xc00, R7 ;  /* 0x00000c00c0087824 */ /* 0x000fe200078e0207 */
[----:B------:R-:W-:Y:S01]  /*10930*/  UIADD3 UR5, UR4, 0x2, URZ ;  /* 0x0000000204057890 */ /* 0x000fe2000fffe03f */
[----:B------:R-:W-:Y:S01]  /*10940*/  R2UR UR43, R9 ;  /* 0x00000000092b72ca */ /* 0x000fe200000e0000 */
[----:B------:R-:W-:Y:S01]  /*10950*/  UMOV UR8, UR4 ;  /* 0x0000000400087c82 */ /* 0x000fe20008000000 */
[C---:B------:R-:W-:Y:S01]  /*10960*/  VIADD R10, R8.reuse, 0x2 ;  /* 0x00000002080a7836 */ /* 0x040fe20000000000 */
[----:B------:R-:W-:Y:S01]  /*10970*/  R2UR UR10, R8 ;  /* 0x00000000080a72ca */ /* 0x000fe200000e0000 */
[----:B------:R-:W-:Y:S01]  /*10980*/  IMAD.U32 R12, RZ, RZ, UR8 ;  /* 0x00000008ff0c7e24 */ /* 0x000fe2000f8e00ff */
[----:B------:R-:W-:Y:S01]  /*10990*/  UIADD3 UR56, UR4, 0x406, URZ ;  /* 0x0000040604387890 */ /* 0x000fe2000fffe03f */
[----:B01----:R-:W-:Y:S01]  /*109a0*/  IMAD.IADD R3, R222, 0x1, R152 ;  /* 0x00000001de037824 */ /* 0x003fe200078e0298 */
[----:B------:R-:W-:Y:S01]  /*109b0*/  UIADD3 UR52, UR4, 0x800, URZ ;  /* 0x0000080004347890 */ /* 0x000fe2000fffe03f */
[----:B------:R-:W-:Y:S01]  /*109c0*/  P2R R20, PR, RZ, 0x2 ;  /* 0x00000002ff147803 */ /* 0x000fe20000000000 */
[----:B------:R0:W-:Y:S01]  /*109d0*/  STL.64 [R1+0x30], R12 ;  /* 0x0000300c01007387 */ /* 0x0001e20000100a00 */
[----:B------:R-:W-:Y:S01]  /*109e0*/  UIADD3 UR48, UR4, 0x802, URZ ;  /* 0x0000080204307890 */ /* 0x000fe2000fffe03f */
[----:B------:R-:W-:Y:S01]  /*109f0*/  IMAD R6, R202, -0x80, R3 ;  /* 0xffffff80ca067824 */ /* 0x000fe200078e0203 */
[----:B------:R-:W-:Y:S01]  /*10a00*/  UIADD3 UR44, UR4, 0x804, URZ ;  /* 0x00000804042c7890 */ /* 0x000fe2000fffe03f */
[----:B------:R-:W-:Y:S01]  /*10a10*/  P2R R14, PR, RZ, 0x1 ;  /* 0x00000001ff0e7803 */ /* 0x000fe20000000000 */
[----:B------:R-:W-:Y:S01]  /*10a20*/  UIADD3 UR40, UR4, 0x806, URZ ;  /* 0x0000080604287890 */ /* 0x000fe2000fffe03f */
[----:B------:R-:W-:Y:S01]  /*10a30*/  BSSY B0, `(.L_x_622) ;  /* 0x00004bc000007945 */ /* 0x000fe20003800000 */
[----:B------:R-:W-:Y:S01]  /*10a40*/  HGMMA.64x128x16.F32.BF16 R24, gdesc[UR8], RZ, !UPT, gsb0 ;  /* 0x01e00000081879f0 */ /* 0x000fe2000c0018ff */
[----:B------:R-:W-:Y:S01]  /*10a50*/  R2UR UR10, R10 ;  /* 0x000000000a0a72ca */ /* 0x000fe200000e0000 */
[----:B------:R-:W-:Y:S01]  /*10a60*/  UMOV UR8, UR5 ;  /* 0x0000000500087c82 */ /* 0x000fe20008000000 */
[----:B------:R-:W-:Y:S01]  /*10a70*/  R2UR UR11, R11 ;  /* 0x000000000b0b72ca */ /* 0x000fe200000e0000 */
[----:B------:R-:W-:Y:S01]  /*10a80*/  UMOV UR9, 0x40000040 ;  /* 0x4000004000097882 */ /* 0x000fe20000000000 */
[----:B------:R-:W-:Y:S01]  /*10a90*/  VIADD R10, R8, 0x4 ;  /* 0x00000004080a7836 */ /* 0x000fe20000000000 */
[----:B------:R-:W-:Y:S01]  /*10aa0*/  UIADD3 UR5, UR4, 0x4, URZ ;  /* 0x0000000404057890 */ /* 0x000fe2000fffe03f */
[----:B------:R-:W-:Y:S01]  /*10ab0*/  IMAD.MOV.U32 R11, RZ, RZ, 0x40000040 ;  /* 0x40000040ff0b7424 */ /* 0x000fe200078e00ff */
[C---:B------:R-:W-:Y:S01]  /*10ac0*/  ISETP.GT.AND P4, PT, R6.reuse, RZ, PT ;  /* 0x000000ff0600720c */ /* 0x040fe20003f84270 */
[----:B0-----:R-:W-:Y:S01]  /*10ad0*/  IMAD.U32 R12, RZ, RZ, UR8 ;  /* 0x00000008ff0c7e24 */ /* 0x001fe2000f8e00ff */
[C---:B------:R-:W-:Y:S01]  /*10ae0*/  ISETP.GT.AND P3, PT, R6.reuse, 0x1, PT ;  /* 0x000000010600780c */ /* 0x040fe20003f64270 */
[----:B------:R-:W-:Y:S01]  /*10af0*/  IMAD.U32 R13, RZ, RZ, UR9 ;  /* 0x00000009ff0d7e24 */ /* 0x000fe2000f8e00ff */
[C---:B------:R-:W-:Y:S01]  /*10b00*/  ISETP.GT.AND P2, PT, R6.reuse, 0x8, PT ;  /* 0x000000080600780c */ /* 0x040fe20003f44270 */
[--C-:B------:R-:W-:Y:S01]  /*10b10*/  IMAD.MOV.U32 R150, RZ, RZ, R151.reuse ;  /* 0x000000ffff967224 */ /* 0x100fe200078e0097 */
[C---:B------:R-:W-:Y:S01]  /*10b20*/  ISETP.GT.AND P6, PT, R6.reuse, 0x9, PT ;  /* 0x000000090600780c */ /* 0x040fe20003fc4270 */
[--C-:B------:R-:W-:Y:S01]  /*10b30*/  IMAD.MOV.U32 R149, RZ, RZ, R151.reuse ;  /* 0x000000ffff957224 */ /* 0x100fe200078e0097 */
[----:B------:R0:W-:Y:S01]  /*10b40*/  STL.64 [R1+0x28], R12 ;  /* 0x0000280c01007387 */ /* 0x0001e20000100a00 */
[C---:B------:R-:W-:Y:S01]  /*10b50*/  ISETP.GT.AND P5, PT, R6.reuse, 0x10, PT ;  /* 0x000000100600780c */ /* 0x040fe20003fa4270 */
[--C-:B------:R-:W-:Y:S01]  /*10b60*/  IMAD.MOV.U32 R148, RZ, RZ, R151.reuse ;  /* 0x000000ffff947224 */ /* 0x100fe200078e0097 */
[C---:B------:R-:W-:Y:S01]  /*10b70*/  ISETP.GT.AND P1, PT, R6.reuse, 0x59, PT ;  /* 0x000000590600780c */ /* 0x040fe20003f24270 */
[--C-:B-----5:R-:W-:Y:S01]  /*10b80*/  IMAD.MOV.U32 R147, RZ, RZ, R151.reuse ;  /* 0x000000ffff937224 */ /* 0x120fe200078e0097 */
[----:B------:R-:W-:Y:S01]  /*10b90*/  ISETP.GT.AND P0, PT, R6, 0x60, PT ;  /* 0x000000600600780c */ /* 0x000fe20003f04270 */
        /* <DEDUP_REMOVED lines=35> */
[----:B------:R-:W-:Y:S01]  /*10dd0*/  HGMMA.64x128x16.F32.BF16 R24, gdesc[UR8], R24, gsb0 ;  /* 0x01e00000081879f0 */ /* 0x000fe20008001818 */
[----:B------:R-:W-:Y:S01]  /*10de0*/  R2UR UR10, R10 ;  /* 0x000000000a0a72ca */ /* 0x000fe200000e0000 */
[----:B------:R-:W-:Y:S01]  /*10df0*/  UMOV UR8, UR5 ;  /* 0x0000000500087c82 */ /* 0x000fe20008000000 */
[----:B------:R-:W-:Y:S01]  /*10e00*/  R2UR UR11, R11 ;  /* 0x000000000b0b72ca */ /* 0x000fe200000e0000 */
[----:B------:R-:W-:Y:S01]  /*10e10*/  UMOV UR9, 0x40000040 ;  /* 0x4000004000097882 */ /* 0x000fe20000000000 */
[----:B------:R-:W-:Y:S01]  /*10e20*/  VIADD R10, R8, 0x6 ;  /* 0x00000006080a7836 */ /* 0x000fe20000000000 */
[----:B------:R-:W-:Y:S01]  /*10e30*/  UIADD3 UR5, UR4, 0x6, URZ ;  /* 0x0000000604057890 */ /* 0x000fe2000fffe03f */
[----:B------:R-:W-:Y:S02]  /*10e40*/  IMAD.MOV.U32 R11, RZ, RZ, 0x40000040 ;  /* 0x40000040ff0b7424 */ /* 0x000fe400078e00ff */
[----:B0-----:R-:W-:Y:S02]  /*10e50*/  IMAD.U32 R12, RZ, RZ, UR8 ;  /* 0x00000008ff0c7e24 */ /* 0x001fe4000f8e00ff */
[----:B------:R-:W-:-:S05]  /*10e60*/  IMAD.U32 R13, RZ, RZ, UR9 ;  /* 0x00000009ff0d7e24 */ /* 0x000fca000f8e00ff */
[----:B------:R0:W-:Y:S01]  /*10e70*/  STL.64 [R1+0x20], R12 ;  /* 0x0000200c01007387 */ /* 0x0001e20000100a00 */
        /* <DEDUP_REMOVED lines=36> */
[----:B0-----:R-:W-:Y:S01]  /*110c0*/  IMAD.U32 R12, RZ, RZ, UR8 ;  /* 0x00000008ff0c7e24 */ /* 0x001fe2000f8e00ff */
[----:B------:R-:W-:Y:S01]  /*110d0*/  ULDC UR4, c[0x0][0x988] ;  /* 0x0002620000047ab9 */ /* 0x000fe20000000800 */
        /* <DEDUP_REMOVED lines=9> */
[----:B------:R-:W-:Y:S02]  /*11170*/  VIADD R10, R8, 0x406 ;  /* 0x00000406080a7836 */ /* 0x000fe40000000000 */
[----:B------:R-:W-:Y:S02]  /*11180*/  IMAD.MOV.U32 R11, RZ, RZ, 0x40000040 ;  /* 0x40000040ff0b7424 */ /* 0x000fe400078e00ff */
[----:B0-----:R-:W-:Y:S01]  /*11190*/  IMAD.U32 R12, RZ, RZ, UR8 ;  /* 0x00000008ff0c7e24 */ /* 0x001fe2000f8e00ff */
[----:B------:R-:W-:Y:S01]  /*111a0*/  R2UR UR58, R10 ;  /* 0x000000000a3a72ca */ /* 0x000fe200000e0000 */
[----:B------:R-:W-:Y:S01]  /*111b0*/  VIADD R10, R8, 0x800 ;  /* 0x00000800080a7836 */ /* 0x000fe20000000000 */
[----:B------:R-:W-:Y:S01]  /*111c0*/  R2UR UR59, R11 ;  /* 0x000000000b3b72ca */ /* 0x000fe200000e0000 */
[----:B------:R-:W-:-:S02]  /*111d0*/  IMAD.MOV.U32 R11, RZ, RZ, 0x40000040 ;  /* 0x40000040ff0b7424 */ /* 0x000fc400078e00ff */
[----:B------:R-:W-:Y:S01]  /*111e0*/  IMAD.U32 R13, RZ, RZ, UR9 ;  /* 0x00000009ff0d7e24 */ /* 0x000fe2000f8e00ff */
[----:B------:R-:W-:Y:S01]  /*111f0*/  R2UR UR54, R10 ;  /* 0x000000000a3672ca */ /* 0x000fe200000e0000 */
[----:B------:R-:W-:Y:S01]  /*11200*/  VIADD R10, R8, 0x802 ;  /* 0x00000802080a7836 */ /* 0x000fe20000000000 */
[----:B------:R-:W-:Y:S01]  /*11210*/  R2UR UR55, R11 ;  /* 0x000000000b3772ca */ /* 0x000fe200000e0000 */
[----:B------:R-:W-:Y:S01]  /*11220*/  IMAD.MOV.U32 R11, RZ, RZ, 0x40000040 ;  /* 0x40000040ff0b7424 */ /* 0x000fe200078e00ff */
[----:B------:R0:W-:Y:S02]  /*11230*/  STL.64 [R1], R12 ;  /* 0x0000000c01007387 */ /* 0x0001e40000100a00 */
[----:B------:R-:W-:Y:S01]  /*11240*/  R2UR UR50, R10 ;  /* 0x000000000a3272ca */ /* 0x000fe200000e0000 */
[----:B------:R-:W-:Y:S01]  /*11250*/  VIADD R10, R8, 0x804 ;  /* 0x00000804080a7836 */ /* 0x000fe20000000000 */
[----:B------:R-:W-:Y:S01]  /*11260*/  R2UR UR51, R11 ;  /* 0x000000000b3372ca */ /* 0x000fe200000e0000 */
[----:B------:R-:W-:-:S02]  /*11270*/  IMAD.MOV.U32 R11, RZ, RZ, 0x40000040 ;  /* 0x40000040ff0b7424 */ /* 0x000fc400078e00ff */
[----:B------:R-:W-:Y:S01]  /*11280*/  VIADD R8, R8, 0x806 ;  /* 0x0000080608087836 */ /* 0x000fe20000000000 */
[----:B------:R-:W-:Y:S02]  /*11290*/  R2UR UR46, R10 ;  /* 0x000000000a2e72ca */ /* 0x000fe400000e0000 */
[----:B------:R-:W-:Y:S02]  /*112a0*/  R2UR UR47, R11 ;  /* 0x000000000b2f72ca */ /* 0x000fe400000e0000 */
[----:B------:R-:W-:Y:S01]  /*112b0*/  R2UR UR42, R8 ;  /* 0x00000000082a72ca */ /* 0x000fe200000e0000 */
        /* <DEDUP_REMOVED lines=17> */
[----:B------:R-:W-:Y:S01]  /*113d0*/  HGMMA.64x128x16.F32.BF16 R24, gdesc[UR40], R24, gsb0 ;  /* 0x01e00000281879f0 */ /* 0x000fe20008001818 */
[----:B------:R-:W-:Y:S02]  /*113e0*/  ULDC UR42, c[0x0][0x988] ;  /* 0x00026200002a7ab9 */ /* 0x000fe40000000800 */
        /* <DEDUP_REMOVED lines=31> */
[----:B0-----:R-:W-:Y:S02]  /*115e0*/  FSEL R13, R38, -INF , P3 ;  /* 0xff800000260d7808 */ /* 0x001fe40001800000 */
        /* <DEDUP_REMOVED lines=51> */
[----:B------:R-:W-:Y:S02]  /*11920*/  ISETP.GT.AND P1, PT, R6, 0x61, PT ;  /* 0x000000610600780c */ /* 0x000fe40003f24270 */
[----:B------:R-:W-:Y:S02]  /*11930*/  FSEL R107, R72, -INF , P0 ;  /* 0xff800000486b7808 */ /* 0x000fe40000000000 */
[----:B------:R-:W-:Y:S02]  /*11940*/  FMNMX.FTZ R0, R105, R0, !PT ;  /* 0x0000000069007209 */ /* 0x000fe40007810000 */
        /* <DEDUP_REMOVED lines=9> */
[----:B------:R-:W-:Y:S02]  /*119e0*/  FMNMX.FTZ R0, R109, R0, !PT ;  /* 0x000000006d007209 */ /* 0x000fe40007810000 */
[----:B------:R-:W-:Y:S02]  /*119f0*/  ISETP.GT.AND P3, PT, R6, 0x70, PT ;  /* 0x000000700600780c */ /* 0x000fe40003f64270 */
[----:B------:R-:W-:Y:S02]  /*11a00*/  FSEL R41, R66, -INF , P4 ;  /* 0xff80000042297808 */ /* 0x000fe40002000000 */
[----:B------:R-:W-:Y:S02]  /*11a10*/  FSEL R113, R80, -INF , P3 ;  /* 0xff80000050717808 */ /* 0x000fe40001800000 */
[----:B------:R-:W-:Y:S02]  /*11a20*/  FMNMX.FTZ R0, R111, R0, !PT ;  /* 0x000000006f007209 */ /* 0x000fe40007810000 */
[----:B------:R-:W-:-:S02]  /*11a30*/  ISETP.GT.AND P4, PT, R6, 0x71, PT ;  /* 0x000000710600780c */ /* 0x000fc40003f84270 */
[----:B------:R-:W-:Y:S02]  /*11a40*/  FSEL R63, R63, -INF , P5 ;  /* 0xff8000003f3f7808 */ /* 0x000fe40002800000 */
[----:B------:R-:W-:Y:S02]  /*11a50*/  FSEL R117, R81, -INF , P4 ;  /* 0xff80000051757808 */ /* 0x000fe40002000000 */
[----:B------:R-:W-:Y:S02]  /*11a60*/  FMNMX.FTZ R0, R113, R0, !PT ;  /* 0x0000000071007209 */ /* 0x000fe40007810000 */
[----:B------:R-:W-:Y:S02]  /*11a70*/  ISETP.GT.AND P5, PT, R6, 0x78, PT ;  /* 0x000000780600780c */ /* 0x000fe40003fa4270 */
[----:B------:R-:W-:Y:S02]  /*11a80*/  FSEL R37, R62, -INF , P6 ;  /* 0xff8000003e257808 */ /* 0x000fe40003000000 */
[----:B------:R-:W-:-:S02]  /*11a90*/  FSEL R115, R84, -INF , P5 ;  /* 0xff80000054737808 */ /* 0x000fc40002800000 */
[----:B------:R-:W-:Y:S02]  /*11aa0*/  FMNMX.FTZ R0, R117, R0, !PT ;  /* 0x0000000075007209 */ /* 0x000fe40007810000 */
[C---:B------:R-:W-:Y:S02]  /*11ab0*/  ISETP.GT.AND P6, PT, R6.reuse, 0x79, PT ;  /* 0x000000790600780c */ /* 0x040fe40003fc4270 */
[----:B------:R-:W-:Y:S02]  /*11ac0*/  FMNMX.FTZ R0, R115, R0, !PT ;  /* 0x0000000073007209 */ /* 0x000fe40007810000 */
[----:B------:R-:W-:Y:S02]  /*11ad0*/  FSEL R85, R85, -INF , P6 ;  /* 0xff80000055557808 */ /* 0x000fe40003000000 */
[----:B------:R-:W-:Y:S02]  /*11ae0*/  P2R R26, PR, RZ, 0x1 ;  /* 0x00000001ff1a7803 */ /* 0x000fe40000000000 */
[----:B------:R-:W-:Y:S01]  /*11af0*/  FMNMX.FTZ R8, R85, R0, !PT ;  /* 0x0000000055087209 */ /* 0x000fe20007810000 */
[----:B------:R-:W-:Y:S01]  /*11b00*/  IMAD.U32 R0, RZ, RZ, UR4 ;  /* 0x00000004ff007e24 */ /* 0x000fe2000f8e00ff */
[----:B------:R-:W-:-:S02]  /*11b10*/  ISETP.GT.AND P0, PT, R6, 0x59, PT ;  /* 0x000000590600780c */ /* 0x000fc40003f04270 */
[----:B------:R-:W-:Y:S01]  /*11b20*/  P2R R28, PR, RZ, 0x2 ;  /* 0x00000002ff1c7803 */ /* 0x000fe20000000000 */
[----:B------:R-:W0:Y:S01]  /*11b30*/  SHFL.BFLY PT, R3, R8, 0x2, 0x1f ;  /* 0x0c401f0008037f89 */ /* 0x000e2200000e0000 */
[----:B------:R-:W-:Y:S02]  /*11b40*/  ISETP.GT.AND P1, PT, R6, 0x60, PT ;  /* 0x000000600600780c */ /* 0x000fe40003f24270 */
[----:B------:R-:W-:Y:S02]  /*11b50*/  FSEL R71, R71, -INF , P0 ;  /* 0xff80000047477808 */ /* 0x000fe40000000000 */
[----:B------:R-:W-:Y:S02]  /*11b60*/  FSEL R65, R74, -INF , P1 ;  /* 0xff8000004a417808 */ /* 0x000fe40000800000 */
[----:B------:R-:W-:Y:S02]  /*11b70*/  ISETP.NE.AND P1, PT, R28, RZ, PT ;  /* 0x000000ff1c00720c */ /* 0x000fe40003f25270 */
[----:B------:R-:W-:-:S02]  /*11b80*/  P2R R24, PR, RZ, 0x4 ;  /* 0x00000004ff187803 */ /* 0x000fc40000000000 */
[----:B------:R-:W-:Y:S02]  /*11b90*/  ISETP.NE.AND P0, PT, R26, RZ, PT ;  /* 0x000000ff1a00720c */ /* 0x000fe40003f05270 */
[----:B------:R-:W-:Y:S02]  /*11ba0*/  FSEL R75, R75, -INF , P1 ;  /* 0xff8000004b4b7808 */ /* 0x000fe40000800000 */
[----:B------:R-:W-:Y:S02]  /*11bb0*/  FSEL R69, R78, -INF , P0 ;  /* 0xff8000004e457808 */ /* 0x000fe40000000000 */
[----:B------:R-:W-:Y:S02]  /*11bc0*/  FSEL R83, R83, -INF , P4 ;  /* 0xff80000053537808 */ /* 0x000fe40002000000 */
[----:B------:R-:W-:Y:S02]  /*11bd0*/  FSEL R87, R87, -INF , P6 ;  /* 0xff80000057577808 */ /* 0x000fe40003000000 */
[----:B------:R-:W-:-:S02]  /*11be0*/  ISETP.NE.AND P0, PT, R14, RZ, PT ;  /* 0x000000ff0e00720c */ /* 0x000fc40003f05270 */
[----:B------:R-:W-:Y:S02]  /*11bf0*/  ISETP.NE.AND P1, PT, R20, RZ, PT ;  /* 0x000000ff1400720c */ /* 0x000fe40003f25270 */
[----:B0-----:R-:W-:Y:S02]  /*11c00*/  FMNMX.FTZ R10, R8, R3, !PT ;  /* 0x00000003080a7209 */ /* 0x001fe40007810000 */
[----:B------:R-:W-:-:S03]  /*11c10*/  FMNMX.FTZ R8, R5, R27, !PT ;  /* 0x0000001b05087209 */ /* 0x000fc60007810000 */
[----:B------:R-:W0:Y:S01]  /*11c20*/  SHFL.BFLY PT, R3, R10, 0x1, 0x1f ;  /* 0x0c201f000a037f89 */ /* 0x000e2200000e0000 */
[----:B------:R-:W-:-:S04]  /*11c30*/  FMNMX.FTZ R8, R9, R8, !PT ;  /* 0x0000000809087209 */ /* 0x000fc80007810000 */
[----:B------:R-:W-:Y:S01]  /*11c40*/  FMNMX.FTZ R8, R31, R8, !PT ;  /* 0x000000081f087209 */ /* 0x000fe20007810000 */
[----:B------:R-:W-:-:S03]  /*11c50*/  @!P1 VIADD R4, R4, 0x34840 ;  /* 0x0003484004049836 */ /* 0x000fc60000000000 */
[----:B------:R-:W-:Y:S02]  /*11c60*/  FMNMX.FTZ R8, R11, R8, !PT ;  /* 0x000000080b087209 */ /* 0x000fe40007810000 */
[----:B------:R-:W-:Y:S02]  /*11c70*/  @!P1 PRMT R4, RZ, 0x654, R4 ;  /* 0x00000654ff049816 */ /* 0x000fe40000000004 */
[----:B------:R-:W-:Y:S02]  /*11c80*/  FMNMX.FTZ R8, R35, R8, !PT ;  /* 0x0000000823087209 */ /* 0x000fe40007810000 */
[----:B------:R1:W-:Y:S02]  /*11c90*/  @!P1 SYNCS.ARRIVE.TRANS64.RED.A1T0 RZ, [R4+URZ], RZ ;  /* 0x000000ff04ff99a7 */ /* 0x0003e4000810043f */
[----:B------:R-:W-:-:S04]  /*11ca0*/  FMNMX.FTZ R8, R13, R8, !PT ;  /* 0x000000080d087209 */ /* 0x000fc80007810000 */
[----:B------:R-:W-:Y:S02]  /*11cb0*/  FMNMX.FTZ R8, R39, R8, !PT ;  /* 0x0000000827087209 */ /* 0x000fe40007810000 */
[----:B0-----:R-:W-:Y:S02]  /*11cc0*/  FMNMX.FTZ R3, R10, R3, !PT ;  /* 0x000000030a037209 */ /* 0x001fe40007810000 */
[----:B------:R-:W-:Y:S02]  /*11cd0*/  FMNMX.FTZ R8, R15, R8, !PT ;  /* 0x000000080f087209 */ /* 0x000fe40007810000 */
[C---:B------:R-:W-:Y:S01]  /*11ce0*/  FSETP.NEU.FTZ.AND P2, PT, R3.reuse, -INF , PT ;  /* 0xff8000000300780b */ /* 0x040fe20003f5d000 */
[----:B------:R-:W-:Y:S01]  /*11cf0*/  FMUL.FTZ R12, R3, R0 ;  /* 0x00000000030c7220 */ /* 0x000fe20000410000 */
[----:B------:R-:W-:-:S04]  /*11d00*/  FMNMX.FTZ R8, R43, R8, !PT ;  /* 0x000000082b087209 */ /* 0x000fc80007810000 */
[----:B------:R-:W-:Y:S02]  /*11d10*/  FMNMX.FTZ R8, R21, R8, !PT ;  /* 0x0000000815087209 */ /* 0x000fe40007810000 */
        /* <DEDUP_REMOVED lines=23> */
[--C-:B------:R-:W-:Y:S01]  /*11e90*/  FFMA.FTZ R119, R139, R0, -R6.reuse ;  /* 0x000000008b777223 */ /* 0x100fe20000010806 */
[----:B------:R-:W-:Y:S01]  /*11ea0*/  FMNMX.FTZ R8, R59, R8, !PT ;  /* 0x000000083b087209 */ /* 0x000fe20007810000 */
[----:B------:R-:W0:Y:S01]  /*11eb0*/  MUFU.EX2 R77, R77 ;  /* 0x0000004d004d7308 */ /* 0x000e220000000800 */
[-CC-:B------:R-:W-:Y:S01]  /*11ec0*/  FFMA.FTZ R178, R129, R0.reuse, -R6.reuse ;  /* 0x0000000081b27223 */ /* 0x180fe20000010806 */
[--C-:B------:R-:W-:Y:S01]  /*11ed0*/  FFMA.FTZ R121, R121, R0, -R6.reuse ;  /* 0x0000000079797223 */ /* 0x100fe20000010806 */
[----:B------:R-:W-:Y:S01]  /*11ee0*/  FMNMX.FTZ R8, R37, R8, !PT ;  /* 0x0000000825087209 */ /* 0x000fe20007810000 */
[-CC-:B------:R-:W-:Y:S01]  /*11ef0*/  FFMA.FTZ R172, R127, R0.reuse, -R6.reuse ;  /* 0x000000007fac7223 */ /* 0x180fe20000010806 */
[-CC-:B------:R-:W-:Y:S01]  /*11f00*/  FFMA.FTZ R123, R123, R0.reuse, -R6.reuse ;  /* 0x000000007b7b7223 */ /* 0x180fe20000010806 */
[--C-:B------:R-:W-:Y:S01]  /*11f10*/  FFMA.FTZ R174, R125, R0, -R6.reuse ;  /* 0x000000007dae7223 */ /* 0x100fe20000010806 */
[----:B------:R-:W-:Y:S01]  /*11f20*/  FMNMX.FTZ R8, R63, R8, !PT ;  /* 0x000000083f087209 */ /* 0x000fe20007810000 */
[----:B------:R2:W-:Y:S01]  /*11f30*/  MUFU.EX2 R79, R10 ;  /* 0x0000000a004f7308 */ /* 0x0005e20000000800 */
[-CC-:B------:R-:W-:Y:S01]  /*11f40*/  FFMA.FTZ R95, R95, R0.reuse, -R6.reuse ;  /* 0x000000005f5f7223 */ /* 0x180fe20000010806 */
[--C-:B------:R-:W-:Y:S01]  /*11f50*/  FFMA.FTZ R97, R97, R0, -R6.reuse ;  /* 0x0000000061617223 */ /* 0x100fe20000010806 */
[----:B------:R-:W-:Y:S01]  /*11f60*/  FMNMX.FTZ R8, R41, R8, !PT ;  /* 0x0000000829087209 */ /* 0x000fe20007810000 */
[-CC-:B------:R-:W-:Y:S01]  /*11f70*/  FFMA.FTZ R57, R57, R0.reuse, -R6.reuse ;  /* 0x0000000039397223 */ /* 0x180fe20000010806 */
[-CC-:B------:R-:W-:Y:S01]  /*11f80*/  FFMA.FTZ R154, R103, R0.reuse, -R6.reuse ;  /* 0x00000000679a7223 */ /* 0x180fe20000010806 */
[--C-:B------:R-:W-:Y:S01]  /*11f90*/  FFMA.FTZ R61, R105, R0, -R6.reuse ;  /* 0x00000000693d7223 */ /* 0x100fe20000010806 */
[----:B------:R-:W-:Y:S01]  /*11fa0*/  FMNMX.FTZ R8, R67, R8, !PT ;  /* 0x0000000843087209 */ /* 0x000fe20007810000 */
[----:B------:R-:W3:Y:S01]  /*11fb0*/  MUFU.EX2 R182, R182 ;  /* 0x000000b600b67308 */ /* 0x000ee20000000800 */
[-CC-:B--2---:R-:W-:Y:S01]  /*11fc0*/  FFMA.FTZ R10, R53, R0.reuse, -R6.reuse ;  /* 0x00000000350a7223 */ /* 0x184fe20000010806 */
[--C-:B------:R-:W-:Y:S01]  /*11fd0*/  FFMA.FTZ R53, R91, R0, -R6.reuse ;  /* 0x000000005b357223 */ /* 0x100fe20000010806 */
[----:B------:R-:W-:Y:S01]  /*11fe0*/  FMNMX.FTZ R8, R45, R8, !PT ;  /* 0x000000082d087209 */ /* 0x000fe20007810000 */
[-CC-:B------:R-:W-:Y:S01]  /*11ff0*/  FFMA.FTZ R156, R107, R0.reuse, -R6.reuse ;  /* 0x000000006b9c7223 */ /* 0x180fe20000010806 */
[-CC-:B------:R-:W-:Y:S01]  /*12000*/  FFMA.FTZ R73, R73, R0.reuse, -R6.reuse ;  /* 0x0000000049497223 */ /* 0x180fe20000010806 */
[--C-:B------:R-:W-:Y:S01]  /*12010*/  FFMA.FTZ R158, R109, R0, -R6.reuse ;  /* 0x000000006d9e7223 */ /* 0x100fe20000010806 */
[----:B------:R-:W-:Y:S01]  /*12020*/  FMNMX.FTZ R8, R71, R8, !PT ;  /* 0x0000000847087209 */ /* 0x000fe20007810000 */
[-CC-:B------:R-:W-:Y:S01]  /*12030*/  FFMA.FTZ R91, R111, R0.reuse, -R6.reuse ;  /* 0x000000006f5b7223 */ /* 0x180fe20000010806 */
[-CC-:B------:R-:W-:Y:S01]  /*12040*/  FFMA.FTZ R160, R113, R0.reuse, -R6.reuse ;  /* 0x0000000071a07223 */ /* 0x180fe20000010806 */
[--C-:B------:R-:W-:Y:S01]  /*12050*/  FFMA.FTZ R117, R117, R0, -R6.reuse ;  /* 0x0000000075757223 */ /* 0x100fe20000010806 */
[----:B------:R-:W-:Y:S01]  /*12060*/  FMNMX.FTZ R8, R65, R8, !PT ;  /* 0x0000000841087209 */ /* 0x000fe20007810000 */
[-CC-:B------:R-:W-:Y:S01]  /*12070*/  FFMA.FTZ R162, R115, R0.reuse, -R6.reuse ;  /* 0x0000000073a27223 */ /* 0x180fe20000010806 */
[----:B------:R-:W-:Y:S01]  /*12080*/  FFMA.FTZ R85, R85, R0, -R6 ;  /* 0x0000000055557223 */ /* 0x000fe20000010806 */
[----:B------:R-:W2:Y:S01]  /*12090*/  MUFU.EX2 R81, R81 ;  /* 0x0000005100517308 */ /* 0x000ea20000000800 */
[----:B------:R-:W-:Y:S01]  /*120a0*/  FMNMX.FTZ R8, R75, R8, !PT ;  /* 0x000000084b087209 */ /* 0x000fe20007810000 */
[----:B------:R-:W-:-:S02]  /*120b0*/  IMAD.MOV.U32 R139, RZ, RZ, R151 ;  /* 0x000000ffff8b7224 */ /* 0x000fc400078e0097 */
[--C-:B------:R-:W-:Y:S01]  /*120c0*/  IMAD.MOV.U32 R137, RZ, RZ, R151.reuse ;  /* 0x000000ffff897224 */ /* 0x100fe200078e0097 */
[----:B------:R-:W-:Y:S01]  /*120d0*/  FMNMX.FTZ R8, R69, R8, !PT ;  /* 0x0000000845087209 */ /* 0x000fe20007810000 */
[--C-:B------:R-:W-:Y:S02]  /*120e0*/  IMAD.MOV.U32 R135, RZ, RZ, R151.reuse ;  /* 0x000000ffff877224 */ /* 0x100fe400078e0097 */
[----:B------:R-:W4:Y:S01]  /*120f0*/  MUFU.EX2 R176, R176 ;  /* 0x000000b000b07308 */ /* 0x000f220000000800 */
[----:B------:R-:W-:Y:S01]  /*12100*/  FMNMX.FTZ R8, R93, R8, !PT ;  /* 0x000000085d087209 */ /* 0x000fe20007810000 */
[--C-:B------:R-:W-:Y:S02]  /*12110*/  IMAD.MOV.U32 R133, RZ, RZ, R151.reuse ;  /* 0x000000ffff857224 */ /* 0x100fe400078e0097 */
[--C-:B------:R-:W-:Y:S01]  /*12120*/  IMAD.MOV.U32 R131, RZ, RZ, R151.reuse ;  /* 0x000000ffff837224 */ /* 0x100fe200078e0097 */
[----:B------:R-:W-:Y:S01]  /*12130*/  FMNMX.FTZ R8, R99, R8, !PT ;  /* 0x0000000863087209 */ /* 0x000fe20007810000 */
[----:B------:R-:W-:-:S02]  /*12140*/  IMAD.MOV.U32 R129, RZ, RZ, R151 ;  /* 0x000000ffff817224 */ /* 0x000fc400078e0097 */
[----:B------:R-:W1:Y:S01]  /*12150*/  MUFU.EX2 R119, R119 ;  /* 0x0000007700777308 */ /* 0x000e620000000800 */
[----:B------:R-:W-:Y:S01]  /*12160*/  FMNMX.FTZ R8, R83, R8, !PT ;  /* 0x0000000853087209 */ /* 0x000fe20007810000 */
[--C-:B------:R-:W-:Y:S02]  /*12170*/  IMAD.MOV.U32 R127, RZ, RZ, R151.reuse ;  /* 0x000000ffff7f7224 */ /* 0x100fe400078e0097 */
[--C-:B------:R-:W-:Y:S01]  /*12180*/  IMAD.MOV.U32 R125, RZ, RZ, R151.reuse ;  /* 0x000000ffff7d7224 */ /* 0x100fe200078e0097 */
[----:B------:R-:W-:Y:S01]  /*12190*/  FMNMX.FTZ R8, R89, R8, !PT ;  /* 0x0000000859087209 */ /* 0x000fe20007810000 */
[--C-:B------:R-:W-:Y:S02]  /*121a0*/  IMAD.MOV.U32 R115, RZ, RZ, R151.reuse ;  /* 0x000000ffff737224 */ /* 0x100fe400078e0097 */
[----:B------:R-:W1:Y:S01]  /*121b0*/  MUFU.EX2 R178, R178 ;  /* 0x000000b200b27308 */ /* 0x000e620000000800 */
[----:B------:R-:W-:Y:S01]  /*121c0*/  FMNMX.FTZ R8, R87, R8, !PT ;  /* 0x0000000857087209 */ /* 0x000fe20007810000 */
[----:B------:R-:W-:-:S02]  /*121d0*/  IMAD.MOV.U32 R113, RZ, RZ, R151 ;  /* 0x000000ffff717224 */ /* 0x000fc400078e0097 */
[--C-:B------:R-:W-:Y:S02]  /*121e0*/  IMAD.MOV.U32 R111, RZ, RZ, R151.reuse ;  /* 0x000000ffff6f7224 */ /* 0x100fe400078e0097 */
[----:B------:R-:W0:Y:S01]  /*121f0*/  SHFL.BFLY PT, R101, R8, 0x2, 0x1f ;  /* 0x0c401f0008657f89 */ /* 0x000e2200000e0000 */
[--C-:B------:R-:W-:Y:S01]  /*12200*/  IMAD.MOV.U32 R109, RZ, RZ, R151.reuse ;  /* 0x000000ffff6d7224 */ /* 0x100fe200078e0097 */
[----:B------:R-:W1:Y:S01]  /*12210*/  MUFU.EX2 R121, R121 ;  /* 0x0000007900797308 */ /* 0x000e620000000800 */
[--C-:B------:R-:W-:Y:S02]  /*12220*/  IMAD.MOV.U32 R107, RZ, RZ, R151.reuse ;  /* 0x000000ffff6b7224 */ /* 0x100fe400078e0097 */
[--C-:B------:R-:W-:Y:S02]  /*12230*/  IMAD.MOV.U32 R105, RZ, RZ, R151.reuse ;  /* 0x000000ffff697224 */ /* 0x100fe400078e0097 */
[----:B------:R-:W-:-:S03]  /*12240*/  IMAD.MOV.U32 R103, RZ, RZ, R151 ;  /* 0x000000ffff677224 */ /* 0x000fc600078e0097 */
[----:B------:R-:W-:Y:S08]  /*12250*/  MUFU.EX2 R172, R172 ;  /* 0x000000ac00ac7308 */ /* 0x000ff00000000800 */
[----:B------:R-:W-:Y:S01]  /*12260*/  MUFU.EX2 R123, R123 ;  /* 0x0000007b007b7308 */ /* 0x000fe20000000800 */
[----:B0-----:R-:W-:-:S07]  /*12270*/  FMNMX.FTZ R101, R8, R101, !PT ;  /* 0x0000006508657209 */ /* 0x001fce0007810000 */
[----:B------:R-:W-:Y:S01]  /*12280*/  MUFU.EX2 R174, R174 ;  /* 0x000000ae00ae7308 */ /* 0x000fe20000000800 */
[----:B------:R-:W0:Y:S07]  /*12290*/  SHFL.BFLY PT, R8, R101, 0x1, 0x1f ;  /* 0x0c201f0065087f89 */ /* 0x000e2e00000e0000 */
[----:B------:R-:W-:Y:S08]  /*122a0*/  MUFU.EX2 R95, R95 ;  /* 0x0000005f005f7308 */ /* 0x000ff00000000800 */
[----:B------:R-:W-:Y:S08]  /*122b0*/  MUFU.EX2 R168, R168 ;  /* 0x000000a800a87308 */ /* 0x000ff00000000800 */
[----:B------:R-:W-:Y:S01]  /*122c0*/  MUFU.EX2 R97, R97 ;  /* 0x0000006100617308 */ /* 0x000fe20000000800 */
[----:B0-----:R-:W-:-:S04]  /*122d0*/  FMNMX.FTZ R8, R101, R8, !PT ;  /* 0x0000000865087209 */ /* 0x001fc80007810000 */
[C---:B------:R-:W-:Y:S01]  /*122e0*/  FSETP.NEU.FTZ.AND P2, PT, R8.reuse, -INF , PT ;  /* 0xff8000000800780b */ /* 0x040fe20003f5d000 */
[----:B------:R-:W-:Y:S02]  /*122f0*/  FMUL.FTZ R12, R8, R0 ;  /* 0x00000000080c7220 */ /* 0x000fe40000410000 */
[----:B------:R-:W-:Y:S03]  /*12300*/  MUFU.EX2 R170, R170 ;  /* 0x000000aa00aa7308 */ /* 0x000fe60000000800 */
[----:B------:R-:W-:Y:S02]  /*12310*/  FSEL R6, R12, RZ, P2 ;  /* 0x000000ff0c067208 */ /* 0x000fe40001000000 */
[----:B------:R-:W-:-:S03]  /*12320*/  ISETP.GE.AND P2, PT, R152, 0x81, PT ;  /* 0x000000819800780c */ /* 0x000fc60003f46270 */
[----:B------:R-:W-:Y:S01]  /*12330*/  MUFU.EX2 R164, R164 ;  /* 0x000000a400a47308 */ /* 0x000fe20000000800 */
[-CC-:B------:R-:W-:Y:S01]  /*12340*/  FFMA.FTZ R181, R5, R0.reuse, -R6.reuse ;  /* 0x0000000005b57223 */ /* 0x180fe20000010806 */
[-CC-:B------:R-:W-:Y:S01]  /*12350*/  FFMA.FTZ R12, R27, R0.reuse, -R6.reuse ;  /* 0x000000001b0c7223 */ /* 0x180fe20000010806 */
[-CC-:B------:R-:W-:Y:S01]  /*12360*/  FFMA.FTZ R183, R9, R0.reuse, -R6.reuse ;  /* 0x0000000009b77223 */ /* 0x180fe20000010806 */
[----:B------:R-:W-:Y:S01]  /*12370*/  FADD.FTZ R5, R180, R77 ;  /* 0x0000004db4057221 */ /* 0x000fe20000010000 */
[-CC-:B------:R-:W-:Y:S01]  /*12380*/  FFMA.FTZ R14, R31, R0.reuse, -R6.reuse ;  /* 0x000000001f0e7223 */ /* 0x180fe20000010806 */
[-CC-:B------:R-:W-:Y:S01]  /*12390*/  FFMA.FTZ R177, R11, R0.reuse, -R6.reuse ;  /* 0x000000000bb17223 */ /* 0x180fe20000010806 */
[-CC-:B------:R-:W-:Y:S01]  /*123a0*/  FFMA.FTZ R20, R35, R0.reuse, -R6.reuse ;  /* 0x0000000023147223 */ /* 0x180fe20000010806 */
[----:B------:R-:W-:Y:S01]  /*123b0*/  MUFU.EX2 R181, R181 ;  /* 0x000000b500b57308 */ /* 0x000fe20000000800 */
[----:B---3--:R-:W-:Y:S01]  /*123c0*/  FADD.FTZ R34, R182, R5 ;  /* 0x00000005b6227221 */ /* 0x008fe20000010000 */
[-CC-:B------:R-:W-:Y:S01]  /*123d0*/  FFMA.FTZ R179, R13, R0.reuse, -R6.reuse ;  /* 0x000000000db37223 */ /* 0x180fe20000010806 */
[-CC-:B------:R-:W-:Y:S01]  /*123e0*/  FFMA.FTZ R24, R39, R0.reuse, -R6.reuse ;  /* 0x0000000027187223 */ /* 0x180fe20000010806 */
[-C--:B------:R-:W-:Y:S01]  /*123f0*/  FFMA.FTZ R173, R15, R0.reuse, -R6 ;  /* 0x000000000fad7223 */ /* 0x080fe20000010806 */
[----:B--2---:R-:W-:Y:S01]  /*12400*/  FADD.FTZ R5, R81, R34 ;  /* 0x0000002251057221 */ /* 0x004fe20000010000 */
[-CC-:B------:R-:W-:Y:S01]  /*12410*/  FFMA.FTZ R26, R43, R0.reuse, -R6.reuse ;  /* 0x000000002b1a7223 */ /* 0x180fe20000010806 */
[-CC-:B------:R-:W-:Y:S01]  /*12420*/  FFMA.FTZ R175, R21, R0.reuse, -R6.reuse ;  /* 0x0000000015af7223 */ /* 0x180fe20000010806 */
[----:B------:R-:W0:Y:S01]  /*12430*/  MUFU.EX2 R12, R12 ;  /* 0x0000000c000c7308 */ /* 0x000e220000000800 */
[----:B----4-:R-:W-:Y:S01]  /*12440*/  FADD.FTZ R36, R176, R5 ;  /* 0x00000005b0247221 */ /* 0x010fe20000010000 */
[-CC-:B------:R-:W-:Y:S01]  /*12450*/  FFMA.FTZ R28, R47, R0.reuse, -R6.reuse ;  /* 0x000000002f1c7223 */ /* 0x180fe20000010806 */
[-CC-:B------:R-:W-:Y:S01]  /*12460*/  FFMA.FTZ R169, R25, R0.reuse, -R6.reuse ;  /* 0x0000000019a97223 */ /* 0x180fe20000010806 */
[-C--:B------:R-:W-:Y:S01]  /*12470*/  FFMA.FTZ R30, R51, R0.reuse, -R6 ;  /* 0x00000000331e7223 */ /* 0x080fe20000010806 */
[----:B-1----:R-:W-:Y:S01]  /*12480*/  FADD.FTZ R5, R119, R36 ;  /* 0x0000002477057221 */ /* 0x002fe20000010000 */
[-CC-:B------:R-:W-:Y:S01]  /*12490*/  FFMA.FTZ R171, R29, R0.reuse, -R6.reuse ;  /* 0x000000001dab7223 */ /* 0x180fe20000010806 */
[-CC-:B------:R-:W-:Y:S01]  /*124a0*/  FFMA.FTZ R32, R55, R0.reuse, -R6.reuse ;  /* 0x0000000037207223 */ /* 0x180fe20000010806 */
[----:B------:R-:W1:Y:S01]  /*124b0*/  MUFU.EX2 R183, R183 ;  /* 0x000000b700b77308 */ /* 0x000e620000000800 */
[----:B------:R-:W-:Y:S01]  /*124c0*/  FADD.FTZ R38, R178, R5 ;  /* 0x00000005b2267221 */ /* 0x000fe20000010000 */
[-CC-:B------:R-:W-:Y:S01]  /*124d0*/  FFMA.FTZ R165, R33, R0.reuse, -R6.reuse ;  /* 0x0000000021a57223 */ /* 0x180fe20000010806 */
[-CC-:B------:R-:W-:Y:S01]  /*124e0*/  FFMA.FTZ R34, R59, R0.reuse, -R6.reuse ;  /* 0x000000003b227223 */ /* 0x180fe20000010806 */
[-C--:B------:R-:W-:Y:S01]  /*124f0*/  FFMA.FTZ R167, R37, R0.reuse, -R6 ;  /* 0x0000000025a77223 */ /* 0x080fe20000010806 */
[----:B------:R-:W-:Y:S01]  /*12500*/  FADD.FTZ R9, R121, R38 ;  /* 0x0000002679097221 */ /* 0x000fe20000010000 */
[-CC-:B------:R-:W-:Y:S01]  /*12510*/  FFMA.FTZ R63, R63, R0.reuse, -R6.reuse ;  /* 0x000000003f3f7223 */ /* 0x180fe20000010806 */
[-C--:B------:R-:W-:Y:S01]  /*12520*/  FFMA.FTZ R41, R41, R0.reuse, -R6 ;  /* 0x0000000029297223 */ /* 0x080fe20000010806 */
[----:B------:R-:W2:Y:S01]  /*12530*/  MUFU.EX2 R14, R14 ;  /* 0x0000000e000e7308 */ /* 0x000ea20000000800 */
[----:B0-----:R-:W-:Y:S01]  /*12540*/  FADD.FTZ R36, R181, R12 ;  /* 0x0000000cb5247221 */ /* 0x001fe20000010000 */
[----:B------:R-:W-:Y:S01]  /*12550*/  FADD.FTZ R40, R172, R9 ;  /* 0x00000009ac287221 */ /* 0x000fe20000010000 */
[-CC-:B------:R-:W-:Y:S01]  /*12560*/  FFMA.FTZ R67, R67, R0.reuse, -R6.reuse ;  /* 0x0000000043437223 */ /* 0x180fe20000010806 */
[-CC-:B------:R-:W-:Y:S01]  /*12570*/  FFMA.FTZ R45, R45, R0.reuse, -R6.reuse ;  /* 0x000000002d2d7223 */ /* 0x180fe20000010806 */
[-C--:B------:R-:W-:Y:S01]  /*12580*/  FFMA.FTZ R71, R71, R0.reuse, -R6 ;  /* 0x0000000047477223 */ /* 0x080fe20000010806 */
[----:B------:R-:W-:Y:S01]  /*12590*/  FADD.FTZ R9, R123, R40 ;  /* 0x000000287b097221 */ /* 0x000fe20000010000 */
[-C--:B------:R-:W-:Y:S01]  /*125a0*/  FFMA.FTZ R65, R65, R0.reuse, -R6 ;  /* 0x0000000041417223 */ /* 0x080fe20000010806 */
[----:B------:R-:W0:Y:S01]  /*125b0*/  MUFU.EX2 R177, R177 ;  /* 0x000000b100b17308 */ /* 0x000e220000000800 */
[----:B-1----:R-:W-:Y:S01]  /*125c0*/  FADD.FTZ R5, R183, R36 ;  /* 0x00000024b7057221 */ /* 0x002fe20000010000 */
[----:B------:R-:W-:Y:S01]  /*125d0*/  FADD.FTZ R40, R174, R9 ;  /* 0x00000009ae287221 */ /* 0x000fe20000010000 */
[-CC-:B------:R-:W-:Y:S01]  /*125e0*/  FFMA.FTZ R75, R75, R0.reuse, -R6.reuse ;  /* 0x000000004b4b7223 */ /* 0x180fe20000010806 */
[-CC-:B------:R-:W-:Y:S01]  /*125f0*/  FFMA.FTZ R69, R69, R0.reuse, -R6.reuse ;  /* 0x0000000045457223 */ /* 0x180fe20000010806 */
[-C--:B------:R-:W-:Y:S01]  /*12600*/  FFMA.FTZ R93, R93, R0.reuse, -R6 ;  /* 0x000000005d5d7223 */ /* 0x080fe20000010806 */
[----:B------:R-:W-:Y:S01]  /*12610*/  FADD.FTZ R9, R95, R40 ;  /* 0x000000285f097221 */ /* 0x000fe20000010000 */
[-CC-:B------:R-:W-:Y:S01]  /*12620*/  FFMA.FTZ R99, R99, R0.reuse, -R6.reuse ;  /* 0x0000000063637223 */ /* 0x180fe20000010806 */
[----:B------:R-:W1:Y:S01]  /*12630*/  MUFU.EX2 R20, R20 ;  /* 0x0000001400147308 */ /* 0x000e620000000800 */
[----:B--2---:R-:W-:Y:S01]  /*12640*/  FADD.FTZ R38, R14, R5 ;  /* 0x000000050e267221 */ /* 0x004fe20000010000 */
[----:B------:R-:W-:Y:S01]  /*12650*/  FADD.FTZ R42, R168, R9 ;  /* 0x00000009a82a7221 */ /* 0x000fe20000010000 */
[-CC-:B------:R-:W-:Y:S01]  /*12660*/  FFMA.FTZ R83, R83, R0.reuse, -R6.reuse ;  /* 0x0000000053537223 */ /* 0x180fe20000010806 */
[-CC-:B------:R-:W-:Y:S01]  /*12670*/  FFMA.FTZ R89, R89, R0.reuse, -R6.reuse ;  /* 0x0000000059597223 */ /* 0x180fe20000010806 */
[----:B------:R-:W-:Y:S01]  /*12680*/  FFMA.FTZ R87, R87, R0, -R6 ;  /* 0x0000000057577223 */ /* 0x000fe20000010806 */
[----:B------:R-:W-:Y:S01]  /*12690*/  FADD.FTZ R9, R97, R42 ;  /* 0x0000002a61097221 */ /* 0x000fe20000010000 */
[----:B------:R-:W-:Y:S01]  /*126a0*/  F2FP.BF16.F32.PACK_AB R181, R12, R181 ;  /* 0x000000b50cb5723e */ /* 0x000fe200000010ff */
[----:B------:R-:W2:Y:S01]  /*126b0*/  MUFU.EX2 R179, R179 ;  /* 0x000000b300b37308 */ /* 0x000ea20000000800 */
[----:B0-----:R-:W-:Y:S01]  /*126c0*/  FADD.FTZ R5, R177, R38 ;  /* 0x00000026b1057221 */ /* 0x001fe20000010000 */
[----:B------:R-:W-:-:S02]  /*126d0*/  F2FP.BF16.F32.PACK_AB R183, R14, R183 ;  /* 0x000000b70eb7723e */ /* 0x000fc400000010ff */
[----:B------:R-:W-:Y:S01]  /*126e0*/  F2FP.BF16.F32.PACK_AB R176, R119, R176 ;  /* 0x000000b077b0723e */ /* 0x000fe200000010ff */
[--C-:B------:R-:W-:Y:S01]  /*126f0*/  IMAD.MOV.U32 R119, RZ, RZ, R151.reuse ;  /* 0x000000ffff777224 */ /* 0x100fe200078e0097 */
[----:B------:R-:W-:Y:S01]  /*12700*/  F2FP.BF16.F32.PACK_AB R178, R121, R178 ;  /* 0x000000b279b2723e */ /* 0x000fe200000010ff */
[----:B------:R-:W-:Y:S01]  /*12710*/  IMAD.MOV.U32 R121, RZ, RZ, R151 ;  /* 0x000000ffff797224 */ /* 0x000fe200078e0097 */
[----:B------:R-:W0:Y:S01]  /*12720*/  MUFU.EX2 R24, R24 ;  /* 0x0000001800187308 */ /* 0x000e220000000800 */
[----:B-1----:R-:W-:Y:S01]  /*12730*/  FADD.FTZ R38, R20, R5 ;  /* 0x0000000514267221 */ /* 0x002fe20000010000 */
[----:B------:R-:W-:Y:S01]  /*12740*/  F2FP.BF16.F32.PACK_AB R172, R123, R172 ;  /* 0x000000ac7bac723e */ /* 0x000fe200000010ff */
[--C-:B------:R-:W-:Y:S01]  /*12750*/  IMAD.MOV.U32 R123, RZ, RZ, R151.reuse ;  /* 0x000000ffff7b7224 */ /* 0x100fe200078e0097 */
[----:B------:R-:W-:Y:S01]  /*12760*/  F2FP.BF16.F32.PACK_AB R174, R95, R174 ;  /* 0x000000ae5fae723e */ /* 0x000fe200000010ff */
[--C-:B------:R-:W-:Y:S01]  /*12770*/  IMAD.MOV.U32 R95, RZ, RZ, R151.reuse ;  /* 0x000000ffff5f7224 */ /* 0x100fe200078e0097 */
[----:B------:R-:W-:Y:S01]  /*12780*/  F2FP.BF16.F32.PACK_AB R168, R97, R168 ;  /* 0x000000a861a8723e */ /* 0x000fe200000010ff */
[----:B------:R-:W-:Y:S01]  /*12790*/  IMAD.MOV.U32 R97, RZ, RZ, R151 ;  /* 0x000000ffff617224 */ /* 0x000fe200078e0097 */
[----:B------:R-:W1:Y:S01]  /*127a0*/  MUFU.EX2 R173, R173 ;  /* 0x000000ad00ad7308 */ /* 0x000e620000000800 */
[----:B--2---:R-:W-:Y:S01]  /*127b0*/  FADD.FTZ R5, R179, R38 ;  /* 0x00000026b3057221 */ /* 0x004fe20000010000 */
[----:B------:R-:W-:-:S02]  /*127c0*/  F2FP.BF16.F32.PACK_AB R180, R77, R180 ;  /* 0x000000b44db4723e */ /* 0x000fc400000010ff */
[----:B------:R-:W-:Y:S02]  /*127d0*/  F2FP.BF16.F32.PACK_AB R182, R81, R182 ;  /* 0x000000b651b6723e */ /* 0x000fe400000010ff */
[----:B------:R-:W-:Y:S02]  /*127e0*/  F2FP.BF16.F32.PACK_AB R177, R20, R177 ;  /* 0x000000b114b1723e */ /* 0x000fe400000010ff */
[----:B------:R-:W2:Y:S01]  /*127f0*/  MUFU.EX2 R26, R26 ;  /* 0x0000001a001a7308 */ /* 0x000ea20000000800 */
[C---:B0-----:R-:W-:Y:S01]  /*12800*/  FADD.FTZ R40, R24.reuse, R5 ;  /* 0x0000000518287221 */ /* 0x041fe20000010000 */
[----:B------:R-:W-:-:S06]  /*12810*/  F2FP.BF16.F32.PACK_AB R179, R24, R179 ;  /* 0x000000b318b3723e */ /* 0x000fcc00000010ff */
[----:B------:R-:W0:Y:S01]  /*12820*/  MUFU.EX2 R175, R175 ;  /* 0x000000af00af7308 */ /* 0x000e220000000800 */
[----:B-1----:R-:W-:Y:S01]  /*12830*/  FADD.FTZ R5, R173, R40 ;  /* 0x00000028ad057221 */ /* 0x002fe20000010000 */
[----:B------:R-:W-:Y:S01]  /*12840*/  FADD.FTZ R40, R170, R9 ;  /* 0x00000009aa287221 */ /* 0x000fe20000010000 */
[----:B------:R-:W-:-:S03]  /*12850*/  F2FP.BF16.F32.PACK_AB R170, R79, R170 ;  /* 0x000000aa4faa723e */ /* 0x000fc600000010ff */
[----:B------:R-:W-:Y:S02]  /*12860*/  FADD.FTZ R9, R79, R40 ;  /* 0x000000284f097221 */ /* 0x000fe40000010000 */
[----:B------:R-:W1:Y:S01]  /*12870*/  MUFU.EX2 R28, R28 ;  /* 0x0000001c001c7308 */ /* 0x000e620000000800 */
[----:B--2---:R-:W-:Y:S01]  /*12880*/  FADD.FTZ R4, R26, R5 ;  /* 0x000000051a047221 */ /* 0x004fe20000010000 */
[----:B------:R-:W-:Y:S01]  /*12890*/  FADD.FTZ R42, R164, R9 ;  /* 0x00000009a42a7221 */ /* 0x000fe20000010000 */
[----:B------:R-:W-:-:S05]  /*128a0*/  F2FP.BF16.F32.PACK_AB R173, R26, R173 ;  /* 0x000000ad1aad723e */ /* 0x000fca00000010ff */
[----:B------:R-:W2:Y:S01]  /*128b0*/  MUFU.EX2 R169, R169 ;  /* 0x000000a900a97308 */ /* 0x000ea20000000800 */
[----:B0-----:R-:W-:-:S07]  /*128c0*/  FADD.FTZ R5, R175, R4 ;  /* 0x00000004af057221 */ /* 0x001fce0000010000 */
[----:B------:R-:W0:Y:S01]  /*128d0*/  MUFU.EX2 R57, R57 ;  /* 0x0000003900397308 */ /* 0x000e220000000800 */
[C---:B-1----:R-:W-:Y:S01]  /*128e0*/  FADD.FTZ R40, R28.reuse, R5 ;  /* 0x000000051c287221 */ /* 0x042fe20000010000 */
[----:B------:R-:W-:-:S06]  /*128f0*/  F2FP.BF16.F32.PACK_AB R175, R28, R175 ;  /* 0x000000af1caf723e */ /* 0x000fcc00000010ff */
[----:B------:R-:W1:Y:S01]  /*12900*/  MUFU.EX2 R30, R30 ;  /* 0x0000001e001e7308 */ /* 0x000e620000000800 */
[----:B--2---:R-:W-:-:S07]  /*12910*/  FADD.FTZ R5, R169, R40 ;  /* 0x00000028a9057221 */ /* 0x004fce0000010000 */
[----:B------:R-:W2:Y:S01]  /*12920*/  MUFU.EX2 R166, R166 ;  /* 0x000000a600a67308 */ /* 0x000ea20000000800 */
[C---:B0-----:R-:W-:Y:S01]  /*12930*/  FADD.FTZ R9, R57.reuse, R42 ;  /* 0x0000002a39097221 */ /* 0x041fe20000010000 */
[----:B------:R-:W-:-:S06]  /*12940*/  F2FP.BF16.F32.PACK_AB R164, R57, R164 ;  /* 0x000000a439a4723e */ /* 0x000fcc00000010ff */
[----:B------:R-:W0:Y:S01]  /*12950*/  MUFU.EX2 R171, R171 ;  /* 0x000000ab00ab7308 */ /* 0x000e220000000800 */
[C---:B-1----:R-:W-:Y:S01]  /*12960*/  FADD.FTZ R40, R30.reuse, R5 ;  /* 0x000000051e287221 */ /* 0x042fe20000010000 */
[----:B------:R-:W-:-:S06]  /*12970*/  F2FP.BF16.F32.PACK_AB R169, R30, R169 ;  /* 0x000000a91ea9723e */ /* 0x000fcc00000010ff */
[----:B------:R-:W1:Y:S01]  /*12980*/  MUFU.EX2 R49, R49 ;  /* 0x0000003100317308 */ /* 0x000e620000000800 */
[----:B--2---:R-:W-:-:S07]  /*12990*/  FADD.FTZ R42, R166, R9 ;  /* 0x00000009a62a7221 */ /* 0x004fce0000010000 */
[----:B------:R-:W2:Y:S01]  /*129a0*/  MUFU.EX2 R32, R32 ;  /* 0x0000002000207308 */ /* 0x000ea20000000800 */
[----:B0-----:R-:W-:-:S07]  /*129b0*/  FADD.FTZ R5, R171, R40 ;  /* 0x00000028ab057221 */ /* 0x001fce0000010000 */
[----:B------:R-:W0:Y:S01]  /*129c0*/  MUFU.EX2 R10, R10 ;  /* 0x0000000a000a7308 */ /* 0x000e220000000800 */
[C---:B-1----:R-:W-:Y:S01]  /*129d0*/  FADD.FTZ R9, R49.reuse, R42 ;  /* 0x0000002a31097221 */ /* 0x042fe20000010000 */
[----:B------:R-:W-:-:S06]  /*129e0*/  F2FP.BF16.F32.PACK_AB R166, R49, R166 ;  /* 0x000000a631a6723e */ /* 0x000fcc00000010ff */
[----:B------:R-:W1:Y:S01]  /*129f0*/  MUFU.EX2 R165, R165 ;  /* 0x000000a500a57308 */ /* 0x000e620000000800 */
[C---:B--2---:R-:W-:Y:S01]  /*12a00*/  FADD.FTZ R6, R32.reuse, R5 ;  /* 0x0000000520067221 */ /* 0x044fe20000010000 */
[----:B------:R-:W-:-:S06]  /*12a10*/  F2FP.BF16.F32.PACK_AB R171, R32, R171 ;  /* 0x000000ab20ab723e */ /* 0x000fcc00000010ff */
[----:B------:R-:W2:Y:S01]  /*12a20*/  MUFU.EX2 R53, R53 ;  /* 0x0000003500357308 */ /* 0x000ea20000000800 */
[----:B0-----:R-:W-:-:S07]  /*12a30*/  FADD.FTZ R42, R10, R9 ;  /* 0x000000090a2a7221 */ /* 0x001fce0000010000 */
[----:B------:R-:W0:Y:S01]  /*12a40*/  MUFU.EX2 R34, R34 ;  /* 0x0000002200227308 */ /* 0x000e220000000800 */
[----:B-1----:R-:W-:-:S07]  /*12a50*/  FADD.FTZ R5, R165, R6 ;  /* 0x00000006a5057221 */ /* 0x002fce0000010000 */
[----:B------:R-:W1:Y:S01]  /*12a60*/  MUFU.EX2 R154, R154 ;  /* 0x0000009a009a7308 */ /* 0x000e620000000800 */
[C---:B--2---:R-:W-:Y:S01]  /*12a70*/  FADD.FTZ R9, R53.reuse, R42 ;  /* 0x0000002a35097221 */ /* 0x044fe20000010000 */
[----:B------:R-:W-:-:S06]  /*12a80*/  F2FP.BF16.F32.PACK_AB R152, R53, R10 ;  /* 0x0000000a3598723e */ /* 0x000fcc00000010ff */
[----:B------:R-:W2:Y:S01]  /*12a90*/  MUFU.EX2 R167, R167 ;  /* 0x000000a700a77308 */ /* 0x000ea20000000800 */
[C---:B0-----:R-:W-:Y:S01]  /*12aa0*/  FADD.FTZ R6, R34.reuse, R5 ;  /* 0x0000000522067221 */ /* 0x041fe20000010000 */
[----:B------:R-:W-:-:S06]  /*12ab0*/  F2FP.BF16.F32.PACK_AB R165, R34, R165 ;  /* 0x000000a522a5723e */ /* 0x000fcc00000010ff */
[----:B------:R-:W0:Y:S01]  /*12ac0*/  MUFU.EX2 R61, R61 ;  /* 0x0000003d003d7308 */ /* 0x000e220000000800 */
[----:B-1----:R-:W-:-:S07]  /*12ad0*/  FADD.FTZ R42, R154, R9 ;  /* 0x000000099a2a7221 */ /* 0x002fce0000010000 */
        /* <DEDUP_REMOVED lines=24> */
[----:B------:R-:W-:Y:S01]  /*12c60*/  F2FP.BF16.F32.PACK_AB R158, R91, R158 ;  /* 0x0000009e5b9e723e */ /* 0x000fe200000010ff */
[----:B------:R-:W-:-:S05]  /*12c70*/  IMAD.MOV.U32 R91, RZ, RZ, R151 ;  /* 0x000000ffff5b7224 */ /* 0x000fca00078e0097 */
[----:B------:R-:W2:Y:S01]  /*12c80*/  MUFU.EX2 R65, R65 ;  /* 0x0000004100417308 */ /* 0x000ea20000000800 */
[C---:B0-----:R-:W-:Y:S01]  /*12c90*/  FADD.FTZ R6, R4.reuse, R5 ;  /* 0x0000000504067221 */ /* 0x041fe20000010000 */
[----:B------:R-:W-:Y:S01]  /*12ca0*/  F2FP.BF16.F32.PACK_AB R155, R4, R45 ;  /* 0x0000002d049b723e */ /* 0x000fe200000010ff */
[----:B------:R-:W-:-:S05]  /*12cb0*/  IMAD.MOV.U32 R4, RZ, RZ, 0x3f800000 ;  /* 0x3f800000ff047424 */ /* 0x000fca00078e00ff */
[----:B------:R0:W3:Y:S01]  /*12cc0*/  MUFU.EX2 R101, R117 ;  /* 0x0000007500657308 */ /* 0x0000e20000000800 */
[----:B-1----:R-:W-:-:S07]  /*12cd0*/  FADD.FTZ R44, R160, R9 ;  /* 0x00000009a02c7221 */ /* 0x002fce0000010000 */
[----:B------:R-:W1:Y:S01]  /*12ce0*/  MUFU.EX2 R40, R75 ;  /* 0x0000004b00287308 */ /* 0x000e620000000800 */
[----:B--2---:R-:W-:Y:S01]  /*12cf0*/  FADD.FTZ R5, R65, R6 ;  /* 0x0000000641057221 */ /* 0x004fe20000010000 */
[----:B0-----:R-:W-:-:S06]  /*12d00*/  IMAD.MOV.U32 R117, RZ, RZ, R151 ;  /* 0x000000ffff757224 */ /* 0x001fcc00078e0097 */
[----:B------:R-:W0:Y:S01]  /*12d10*/  MUFU.EX2 R69, R69 ;  /* 0x0000004500457308 */ /* 0x000e220000000800 */
[C---:B---3--:R-:W-:Y:S01]  /*12d20*/  FADD.FTZ R9, R101.reuse, R44 ;  /* 0x0000002c65097221 */ /* 0x048fe20000010000 */
[----:B------:R-:W-:Y:S01]  /*12d30*/  F2FP.BF16.F32.PACK_AB R160, R101, R160 ;  /* 0x000000a065a0723e */ /* 0x000fe200000010ff */
[----:B------:R-:W-:-:S05]  /*12d40*/  IMAD.MOV.U32 R101, RZ, RZ, R151 ;  /* 0x000000ffff657224 */ /* 0x000fca00078e0097 */
[----:B------:R2:W3:Y:S01]  /*12d50*/  MUFU.EX2 R42, R93 ;  /* 0x0000005d002a7308 */ /* 0x0004e20000000800 */
[C---:B-1----:R-:W-:Y:S01]  /*12d60*/  FADD.FTZ R44, R40.reuse, R5 ;  /* 0x00000005282c7221 */ /* 0x042fe20000010000 */
[----:B------:R-:W-:-:S06]  /*12d70*/  F2FP.BF16.F32.PACK_AB R157, R40, R65 ;  /* 0x00000041289d723e */ /* 0x000fcc00000010ff */
[----:B------:R-:W1:Y:S01]  /*12d80*/  MUFU.EX2 R99, R99 ;  /* 0x0000006300637308 */ /* 0x000e620000000800 */
[----:B0-----:R-:W-:Y:S01]  /*12d90*/  FADD.FTZ R5, R69, R44 ;  /* 0x0000002c45057221 */ /* 0x001fe20000010000 */
[----:B--2---:R-:W-:-:S06]  /*12da0*/  IMAD.MOV.U32 R93, RZ, RZ, R151 ;  /* 0x000000ffff5d7224 */ /* 0x004fcc00078e0097 */
[----:B------:R-:W0:Y:S01]  /*12db0*/  MUFU.EX2 R10, R83 ;  /* 0x00000053000a7308 */ /* 0x000e220000000800 */
[C---:B---3--:R-:W-:Y:S01]  /*12dc0*/  FADD.FTZ R14, R42.reuse, R5 ;  /* 0x000000052a0e7221 */ /* 0x048fe20000010000 */
[----:B------:R-:W-:-:S06]  /*12dd0*/  F2FP.BF16.F32.PACK_AB R159, R42, R69 ;  /* 0x000000452a9f723e */ /* 0x000fcc00000010ff */
[----:B------:R-:W2:Y:S01]  /*12de0*/  MUFU.EX2 R162, R162 ;  /* 0x000000a200a27308 */ /* 0x000ea20000000800 */
[----:B-1----:R-:W-:-:S07]  /*12df0*/  FADD.FTZ R5, R99, R14 ;  /* 0x0000000e63057221 */ /* 0x002fce0000010000 */
[----:B------:R-:W1:Y:S01]  /*12e00*/  MUFU.EX2 R89, R89 ;  /* 0x0000005900597308 */ /* 0x000e620000000800 */
[C---:B0-----:R-:W-:Y:S01]  /*12e10*/  FADD.FTZ R14, R10.reuse, R5 ;  /* 0x000000050a0e7221 */ /* 0x041fe20000010000 */
[----:B------:R-:W-:Y:S01]  /*12e20*/  F2FP.BF16.F32.PACK_AB R161, R10, R99 ;  /* 0x000000630aa1723e */ /* 0x000fe200000010ff */
[----:B------:R-:W-:-:S05]  /*12e30*/  IMAD.MOV.U32 R99, RZ, RZ, R151 ;  /* 0x000000ffff637224 */ /* 0x000fca00078e0097 */
[----:B------:R-:W0:Y:S01]  /*12e40*/  MUFU.EX2 R12, R87 ;  /* 0x00000057000c7308 */ /* 0x000e220000000800 */
[----:B--2---:R-:W-:Y:S01]  /*12e50*/  FADD.FTZ R6, R162, R9 ;  /* 0x00000009a2067221 */ /* 0x004fe20000010000 */
[----:B------:R-:W-:-:S06]  /*12e60*/  IMAD.MOV.U32 R9, RZ, RZ, 0x3f800000 ;  /* 0x3f800000ff097424 */ /* 0x000fcc00078e00ff */
[----:B------:R-:W2:Y:S01]  /*12e70*/  MUFU.EX2 R85, R85 ;  /* 0x0000005500557308 */ /* 0x000ea20000000800 */
[----:B-1----:R-:W-:Y:S01]  /*12e80*/  FADD.FTZ R5, R89, R14 ;  /* 0x0000000e59057221 */ /* 0x002fe20000010000 */
[----:B0-----:R-:W-:-:S03]  /*12e90*/  F2FP.BF16.F32.PACK_AB R163, R12, R89 ;  /* 0x000000590ca3723e */ /* 0x001fc600000010ff */
[----:B------:R-:W-:Y:S01]  /*12ea0*/  FADD.FTZ R5, R12, R5 ;  /* 0x000000050c057221 */ /* 0x000fe20000010000 */
[----:B------:R-:W-:Y:S02]  /*12eb0*/  IMAD.MOV.U32 R89, RZ, RZ, R151 ;  /* 0x000000ffff597224 */ /* 0x000fe400078e0097 */
[C---:B--2---:R-:W-:Y:S01]  /*12ec0*/  FADD.FTZ R6, R85.reuse, R6 ;  /* 0x0000000655067221 */ /* 0x044fe20000010000 */
[----:B------:R-:W-:Y:S01]  /*12ed0*/  F2FP.BF16.F32.PACK_AB R162, R85, R162 ;  /* 0x000000a255a2723e */ /* 0x000fe200000010ff */
[----:B------:R-:W-:Y:S06]  /*12ee0*/  @!P2 BRA `(.L_x_623) ;  /* 0x0000002400c0a947 */ /* 0x000fec0003800000 */
[----:B------:R-:W-:Y:S01]  /*12ef0*/  VIADD R20, R202, 0xfffffffe ;  /* 0xfffffffeca147836 */ /* 0x000fe20000000000 */
[----:B------:R-:W-:Y:S01]  /*12f00*/  CS2R R150, SRZ ;  /* 0x0000000000967805 */ /* 0x000fe2000001ff00 */
[----:B------:R-:W-:Y:S01]  /*12f10*/  IMAD.MOV.U32 R13, RZ, RZ, R8 ;  /* 0x000000ffff0d7224 */ /* 0x000fe200078e0008 */
[----:B------:R-:W-:Y:S01]  /*12f20*/  CS2R R146, SRZ ;  /* 0x0000000000927805 */ /* 0x000fe2000001ff00 */
[----:B------:R-:W-:Y:S01]  /*12f30*/  IMAD.MOV.U32 R12, RZ, RZ, R3 ;  /* 0x000000ffff0c7224 */ /* 0x000fe200078e0003 */
[----:B------:R-:W-:Y:S01]  /*12f40*/  CS2R R142, SRZ ;  /* 0x00000000008e7805 */ /* 0x000fe2000001ff00 */
[----:B------:R-:W-:Y:S01]  /*12f50*/  IMAD.MOV.U32 R202, RZ, RZ, R194 ;  /* 0x000000ffffca7224 */ /* 0x000fe200078e00c2 */
[----:B------:R-:W-:Y:S01]  /*12f60*/  CS2R R138, SRZ ;  /* 0x00000000008a7805 */ /* 0x000fe2000001ff00 */
[----:B------:R-:W-:Y:S01]  /*12f70*/  IMAD.MOV.U32 R203, RZ, RZ, R192 ;  /* 0x000000ffffcb7224 */ /* 0x000fe200078e00c0 */
[----:B------:R-:W-:Y:S01]  /*12f80*/  CS2R R134, SRZ ;  /* 0x0000000000867805 */ /* 0x000fe2000001ff00 */
[----:B------:R-:W-:Y:S01]  /*12f90*/  IMAD.MOV.U32 R4, RZ, RZ, 0x3f800000 ;  /* 0x3f800000ff047424 */ /* 0x000fe200078e00ff */
        /* <DEDUP_REMOVED lines=26> */
[----:B------:R-:W-:-:S07]  /*13140*/  CS2R R88, SRZ ;  /* 0x0000000000587805 */ /* 0x000fce000001ff00 */
.L_x_634:
[----:B------:R-:W-:-:S05]  /*13150*/  VIADD R0, R203, 0x1 ;  /* 0x00000001cb007836 */ /* 0x000fca0000000000 */
[----:B------:R-:W-:-:S04]  /*13160*/  ISETP.NE.AND P2, PT, R0, 0x2, PT ;  /* 0x000000020000780c */ /* 0x000fc80003f45270 */
[----:B------:R-:W-:Y:S02]  /*13170*/  SEL R3, RZ, 0x1, P2 ;  /* 0x00000001ff037807 */ /* 0x000fe40001000000 */
[----:B------:R-:W-:Y:S02]  /*13180*/  SEL R192, R0, RZ, P2 ;  /* 0x000000ff00c07207 */ /* 0x000fe40001000000 */
[----:B------:R-:W-:Y:S01]  /*13190*/  LOP3.LUT R194, R202, R3, RZ, 0x3c, !PT ;  /* 0x00000003cac27212 */ /* 0x000fe200078e3cff */
[----:B------:R-:W-:Y:S06]  /*131a0*/  @!P0 BRA `(.L_x_624) ;  /* 0x0000000000048947 */ /* 0x000fec0003800000 */
[----:B------:R-:W-:Y:S01]  /*131b0*/  BPT.TRAP 0x1 ;  /* 0x000000040000795c */ /* 0x000fe20000300000 */
.L_x_624:
[----:B------:R-:W-:Y:S01]  /*131c0*/  IMAD R21, R192, 0x8, R2 ;  /* 0x00000008c0157824 */ /* 0x000fe200078e0202 */
[----:B------:R-:W-:-:S04]  /*131d0*/  SHF.L.U32 R0, R194, 0x1f, RZ ;  /* 0x0000001fc2007819 */ /* 0x000fc800000006ff */
[----:B------:R0:W1:Y:S01]  /*131e0*/  SYNCS.PHASECHK.TRANS64.TRYWAIT P2, [R21+URZ+0x34830], R0 ;  /* 0x03483000150075a7 */ /* 0x000062000804017f */
[----:B------:R-:W-:Y:S05]  /*131f0*/  @!P0 BRA `(.L_x_625) ;  /* 0x0000000000048947 */ /* 0x000fea0003800000 */
[----:B------:R-:W-:Y:S01]  /*13200*/  BPT.TRAP 0x1 ;  /* 0x000000040000795c */ /* 0x000fe20000300000 */
.L_x_625:
[----:B------:R-:W-:Y:S01]  /*13210*/  BSSY B1, `(.L_x_626) ;  /* 0x0000006000017945 */ /* 0x000fe20003800000 */
[----:B------:R-:W-:Y:S02]  /*13220*/  IMAD R10, R192, 0xc00, R7 ;  /* 0x00000c00c00a7824 */ /* 0x000fe400078e0207 */
[----:B------:R-:W-:Y:S01]  /*13230*/  IMAD.MOV.U32 R11, RZ, RZ, 0x40000040 ;  /* 0x40000040ff0b7424 */ /* 0x000fe200078e00ff */
[----:B-1----:R-:W-:Y:S06]  /*13240*/  @P2 BRA `(.L_x_627) ;  /* 0x0000000000082947 */ /* 0x002fec0003800000 */
[----:B------:R-:W1:Y:S02]  /*13250*/  SYNCS.PHASECHK.TRANS64.TRYWAIT P2, [R21+URZ+0x34830], R0 ;  /* 0x03483000150075a7 */ /* 0x000e64000804017f */
[----:B-1----:R-:W-:Y:S05]  /*13260*/  @!P2 BRA `(.L_x_628) ;  /* 0x000000b40058a947 */ /* 0x002fea0003800000 */
.L_x_627:
[----:B------:R-:W-:Y:S05]  /*13270*/  BSYNC B1 ;  /* 0x0000000000017941 */ /* 0x000fea0003800000 */
.L_x_626:
[----:B------:R-:W2:Y:S04]  /*13280*/  LDL.64 R24, [R1+0x30] ;  /* 0x0000300001187983 */ /* 0x000ea80000100a00 */
[----:B------:R-:W3:Y:S04]  /*13290*/  LDL.64 R226, [R1+0x28] ;  /* 0x0000280001e27983 */ /* 0x000ee80000100a00 */
[----:B------:R-:W4:Y:S01]  /*132a0*/  LDL.64 R234, [R1+0x20] ;  /* 0x0000200001ea7983 */ /* 0x000f220000100a00 */
[C---:B------:R-:W-:Y:S02]  /*132b0*/  R2UR UR6, R10.reuse ;  /* 0x000000000a0672ca */ /* 0x040fe400000e0000 */
[----:B------:R-:W-:Y:S01]  /*132c0*/  R2UR UR7, R11 ;  /* 0x000000000b0772ca */ /* 0x000fe200000e0000 */
[----:B------:R-:W5:Y:S01]  /*132d0*/  LDL.64 R232, [R1+0x18] ;  /* 0x0000180001e87983 */ /* 0x000f620000100a00 */
[----:B------:R-:W-:-:S02]  /*132e0*/  VIADD R14, R10, 0x2 ;  /* 0x000000020a0e7836 */ /* 0x000fc40000000000 */
[----:B------:R-:W-:Y:S01]  /*132f0*/  IMAD.MOV.U32 R15, RZ, RZ, 0x40000040 ;  /* 0x40000040ff0f7424 */ /* 0x000fe200078e00ff */
[----:B------:R-:W5:Y:S04]  /*13300*/  LDL.64 R230, [R1+0x10] ;  /* 0x0000100001e67983 */ /* 0x000f680000100a00 */
[----:B------:R-:W5:Y:S01]  /*13310*/  LDL.64 R228, [R1+0x8] ;  /* 0x0000080001e47983 */ /* 0x000f620000100a00 */
[----:B--2---:R-:W-:Y:S02]  /*13320*/  R2UR UR4, R24 ;  /* 0x00000000180472ca */ /* 0x004fe400000e0000 */
[----:B------:R-:W-:Y:S02]  /*13330*/  R2UR UR5, R25 ;  /* 0x00000000190572ca */ /* 0x000fe400000e0000 */
[----:B------:R-:W-:-:S11]  /*13340*/  WARPGROUP.ARRIVE ;  /* 0x00000000000079c5 */ /* 0x000fd60000000000 */
[----:B------:R-:W-:Y:S01]  /*13350*/  HGMMA.64x128x16.F32.BF16 R24, gdesc[UR4], RZ, !UPT, gsb0 ;  /* 0x01e00000041879f0 */ /* 0x000fe2000c0018ff */
[----:B------:R-:W-:Y:S02]  /*13360*/  R2UR UR6, R14 ;  /* 0x000000000e0672ca */ /* 0x000fe400000e0000 */
[----:B------:R-:W-:Y:S02]  /*13370*/  R2UR UR7, R15 ;  /* 0x000000000f0772ca */ /* 0x000fe400000e0000 */
[----:B---3--:R-:W-:Y:S02]  /*13380*/  R2UR UR4, R226 ;  /* 0x00000000e20472ca */ /* 0x008fe400000e0000 */
[----:B------:R-:W-:Y:S01]  /*13390*/  R2UR UR5, R227 ;  /* 0x00000000e30572ca */ /* 0x000fe200000e0000 */
[----:B------:R-:W-:Y:S01]  /*133a0*/  VIADD R14, R10, 0x4 ;  /* 0x000000040a0e7836 */ /* 0x000fe20000000000 */
[----:B------:R-:W2:Y:S01]  /*133b0*/  LDL.64 R226, [R1] ;  /* 0x0000000001e27983 */ /* 0x000ea20000100a00 */
[----:B------:R-:W-:Y:S01]  /*133c0*/  IMAD.MOV.U32 R15, RZ, RZ, 0x40000040 ;  /* 0x40000040ff0f7424 */ /* 0x000fe200078e00ff */
[----:B------:R-:W-:-:S02]  /*133d0*/  WARPGROUP.DEPBAR.LE gsb0, 0x0 ;  /* 0x00008000000079c5 */ /* 0x000fc40000010000 */
[----:B------:R-:W-:-:S07]  /*133e0*/  WARPGROUP.ARRIVE ;  /* 0x00000000000079c5 */ /* 0x000fce0000000000 */
[----:B------:R-:W-:Y:S01]  /*133f0*/  HGMMA.64x128x16.F32.BF16 R24, gdesc[UR4], R24, gsb0 ;  /* 0x01e00000041879f0 */ /* 0x000fe20008001818 */
[----:B------:R-:W-:Y:S02]  /*13400*/  R2UR UR6, R14 ;  /* 0x000000000e0672ca */ /* 0x000fe400000e0000 */
[----:B------:R-:W-:Y:S02]  /*13410*/  R2UR UR7, R15 ;  /* 0x000000000f0772ca */ /* 0x000fe400000e0000 */
[----:B----4-:R-:W-:Y:S02]  /*13420*/  R2UR UR4, R234 ;  /* 0x00000000ea0472ca */ /* 0x010fe400000e0000 */
[----:B------:R-:W-:Y:S01]  /*13430*/  R2UR UR5, R235 ;  /* 0x00000000eb0572ca */ /* 0x000fe200000e0000 */
[----:B------:R-:W-:Y:S02]  /*13440*/  VIADD R14, R10, 0x6 ;  /* 0x000000060a0e7836 */ /* 0x000fe40000000000 */
[----:B------:R-:W-:Y:S01]  /*13450*/  IMAD.MOV.U32 R15, RZ, RZ, 0x40000040 ;  /* 0x40000040ff0f7424 */ /* 0x000fe200078e00ff */
[----:B------:R-:W-:-:S02]  /*13460*/  WARPGROUP.DEPBAR.LE gsb0, 0x0 ;  /* 0x00008000000079c5 */ /* 0x000fc40000010000 */
[----:B------:R-:W-:-:S07]  /*13470*/  WARPGROUP.ARRIVE ;  /* 0x00000000000079c5 */ /* 0x000fce0000000000 */
[----:B------:R-:W-:Y:S01]  /*13480*/  HGMMA.64x128x16.F32.BF16 R24, gdesc[UR4], R24, gsb0 ;  /* 0x01e00000041879f0 */ /* 0x000fe20008001818 */
[----:B------:R-:W-:Y:S02]  /*13490*/  R2UR UR6, R14 ;  /* 0x000000000e0672ca */ /* 0x000fe400000e0000 */
[----:B------:R-:W-:Y:S02]  /*134a0*/  R2UR UR7, R15 ;  /* 0x000000000f0772ca */ /* 0x000fe400000e0000 */
[----:B-----5:R-:W-:Y:S02]  /*134b0*/  R2UR UR4, R232 ;  /* 0x00000000e80472ca */ /* 0x020fe400000e0000 */
        /* <DEDUP_REMOVED lines=8> */
[----:B------:R-:W-:Y:S02]  /*13540*/  R2UR UR4, R230 ;  /* 0x00000000e60472ca */ /* 0x000fe400000e0000 */
        /* <DEDUP_REMOVED lines=17> */
[----:B--2---:R-:W-:Y:S02]  /*13660*/  R2UR UR4, R226 ;  /* 0x00000000e20472ca */ /* 0x004fe400000e0000 */
[----:B------:R-:W-:Y:S01]  /*13670*/  R2UR UR5, R227 ;  /* 0x00000000e30572ca */ /* 0x000fe200000e0000 */
[----:B------:R-:W-:Y:S02]  /*13680*/  VIADD R14, R10, 0x406 ;  /* 0x000004060a0e7836 */ /* 0x000fe40000000000 */
[----:B------:R-:W-:Y:S01]  /*13690*/  IMAD.MOV.U32 R15, RZ, RZ, 0x40000040 ;  /* 0x40000040ff0f7424 */ /* 0x000fe200078e00ff */
[----:B------:R-:W-:-:S02]  /*136a0*/  WARPGROUP.DEPBAR.LE gsb0, 0x0 ;  /* 0x00008000000079c5 */ /* 0x000fc40000010000 */
[----:B------:R-:W-:-:S07]  /*136b0*/  WARPGROUP.ARRIVE ;  /* 0x00000000000079c5 */ /* 0x000fce0000000000 */
[----:B------:R-:W-:Y:S01]  /*136c0*/  HGMMA.64x128x16.F32.BF16 R24, gdesc[UR4], R24, gsb0 ;  /* 0x01e00000041879f0 */ /* 0x000fe20008001818 */
[----:B------:R-:W-:Y:S02]  /*136d0*/  R2UR UR6, R14 ;  /* 0x000000000e0672ca */ /* 0x000fe400000e0000 */
[----:B------:R-:W-:Y:S01]  /*136e0*/  R2UR UR7, R15 ;  /* 0x000000000f0772ca */ /* 0x000fe200000e0000 */
[----:B------:R-:W-:Y:S01]  /*136f0*/  UMOV UR4, UR56 ;  /* 0x0000003800047c82 */ /* 0x000fe20008000000 */
[----:B------:R-:W-:Y:S01]  /*13700*/  UMOV UR5, UR57 ;  /* 0x0000003900057c82 */ /* 0x000fe20008000000 */
[----:B------:R-:W-:Y:S02]  /*13710*/  VIADD R14, R10, 0x800 ;  /* 0x000008000a0e7836 */ /* 0x000fe40000000000 */
[----:B------:R-:W-:Y:S01]  /*13720*/  IMAD.MOV.U32 R15, RZ, RZ, 0x40000040 ;  /* 0x40000040ff0f7424 */ /* 0x000fe200078e00ff */
[----:B------:R-:W-:Y:S02]  /*13730*/  WARPGROUP.DEPBAR.LE gsb0, 0x0 ;  /* 0x00008000000079c5 */ /* 0x000fe40000010000 */
[----:B------:R-:W-:-:S06]  /*13740*/  WARPGROUP.ARRIVE ;  /* 0x00000000000079c5 */ /* 0x000fcc0000000000 */
        /* <DEDUP_REMOVED lines=100> */
[----:B------:R-:W-:Y:S05]  /*13d90*/  @!P0 BRA `(.L_x_629) ;  /* 0x0000000000048947 */ /* 0x000fea0003800000 */
[----:B------:R-:W-:Y:S01]  /*13da0*/  BPT.TRAP 0x1 ;  /* 0x000000040000795c */ /* 0x000fe20000300000 */
.L_x_629:
[----:B------:R-:W-:Y:S01]  /*13db0*/  SHF.L.U32 R3, R202, 0x1f, RZ ;  /* 0x0000001fca037819 */ /* 0x000fe200000006ff */
[----:B------:R-:W-:-:S04]  /*13dc0*/  IMAD R202, R203, 0x8, R2 ;  /* 0x00000008cbca7824 */ /* 0x000fc800078e0202 */
[----:B------:R2:W3:Y:S01]  /*13dd0*/  SYNCS.PHASECHK.TRANS64.TRYWAIT P2, [R202+URZ+0x34850], R3 ;  /* 0x03485003ca0075a7 */ /* 0x0004e2000804017f */
[----:B------:R-:W-:Y:S05]  /*13de0*/  @!P0 BRA `(.L_x_630) ;  /* 0x0000000000048947 */ /* 0x000fea0003800000 */
[----:B------:R-:W-:Y:S01]  /*13df0*/  BPT.TRAP 0x1 ;  /* 0x000000040000795c */ /* 0x000fe20000300000 */
.L_x_630:
[----:B------:R-:W-:Y:S04]  /*13e00*/  BSSY B1, `(.L_x_631) ;  /* 0x0000004000017945 */ /* 0x000fe80003800000 */
[----:B---3--:R-:W-:Y:S05]  /*13e10*/  @P2 BRA `(.L_x_632) ;  /* 0x0000000000082947 */ /* 0x008fea0003800000 */
[----:B------:R-:W3:Y:S02]  /*13e20*/  SYNCS.PHASECHK.TRANS64.TRYWAIT P2, [R202+URZ+0x34850], R3 ;  /* 0x03485003ca0075a7 */ /* 0x000ee4000804017f */
[----:B---3--:R-:W-:Y:S05]  /*13e30*/  @!P2 BRA `(.L_x_633) ;  /* 0x000000a80078a947 */ /* 0x008fea0003800000 */
.L_x_632:
[----:B------:R-:W-:Y:S05]  /*13e40*/  BSYNC B1 ;  /* 0x0000000000017941 */ /* 0x000fea0003800000 */
.L_x_631:
[----:B01----:R-:W-:Y:S01]  /*13e50*/  VIADD R0, R2, 0x400 ;  /* 0x0000040002007836 */ /* 0x003fe20000000000 */
[----:B------:R-:W-:Y:S01]  /*13e60*/  WARPGROUP.ARRIVE ;  /* 0x00000000000079c5 */ /* 0x000fe20000000000 */
[----:B------:R-:W-:Y:S01]  /*13e70*/  IMAD.MOV.U32 R11, RZ, RZ, 0x40000040 ;  /* 0x40000040ff0b7424 */ /* 0x000fe200078e00ff */
[----:B------:R-:W-:Y:S01]  /*13e80*/  ISETP.GT.AND P2, PT, R20, RZ, PT ;  /* 0x000000ff1400720c */ /* 0x000fe20003f44270 */
[----:B------:R-:W-:Y:S01]  /*13e90*/  IMAD.MOV.U32 R9, RZ, RZ, 0x40000040 ;  /* 0x40000040ff097424 */ /* 0x000fe200078e00ff */
[----:B------:R-:W-:Y:S01]  /*13ea0*/  SHF.R.U32.HI R0, RZ, 0x4, R0 ;  /* 0x00000004ff007819 */ /* 0x000fe20000011600 */
[----:B------:R-:W-:Y:S01]  /*13eb0*/  IMAD.MOV.U32 R15, RZ, RZ, 0x40000040 ;  /* 0x40000040ff0f7424 */ /* 0x000fe200078e00ff */
[----:B------:R-:W-:Y:S01]  /*13ec0*/  R2UR UR7, R11 ;  /* 0x000000000b0772ca */ /* 0x000fe200000e0000 */
[----:B------:R-:W-:Y:S01]  /*13ed0*/  @!P1 VIADD R21, R21, 0x34840 ;  /* 0x0003484015159836 */ /* 0x000fe20000000000 */
[----:B------:R-:W-:Y:S01]  /*13ee0*/  LOP3.LUT R0, R0, 0x3fff, RZ, 0xc0, !PT ;  /* 0x00003fff00007812 */ /* 0x000fe200078ec0ff */
[----:B--23--:R-:W-:-:S02]  /*13ef0*/  @!P1 VIADD R202, R202, 0x34860 ;  /* 0x00034860caca9836 */ /* 0x00cfc40000000000 */
[----:B------:R-:W-:Y:S01]  /*13f00*/  VIADD R20, R20, 0xffffffff ;  /* 0xffffffff14147836 */ /* 0x000fe20000000000 */
[----:B------:R-:W-:Y:S02]  /*13f10*/  LOP3.LUT R0, R0, 0x4000000, RZ, 0xfc, !PT ;  /* 0x0400000000007812 */ /* 0x000fe400078efcff */
[----:B------:R-:W-:Y:S02]  /*13f20*/  @!P1 PRMT R21, RZ, 0x654, R21 ;  /* 0x00000654ff159816 */ /* 0x000fe40000000015 */
[----:B------:R-:W-:Y:S01]  /*13f30*/  @!P1 PRMT R202, RZ, 0x654, R202 ;  /* 0x00000654ffca9816 */ /* 0x000fe200000000ca */
[----:B------:R-:W-:Y:S01]  /*13f40*/  IMAD R10, R203, 0x800, R0 ;  /* 0x00000800cb0a7824 */ /* 0x000fe200078e0200 */
[----:B------:R-:W-:Y:S01]  /*13f50*/  FMNMX.FTZ R0, R24, R12, !PT ;  /* 0x0000000c18007209 */ /* 0x000fe20007810000 */
[----:B------:R-:W-:Y:S02]  /*13f60*/  IMAD.MOV.U32 R203, RZ, RZ, R192 ;  /* 0x000000ffffcb7224 */ /* 0x000fe400078e00c0 */
[C---:B------:R-:W-:Y:S01]  /*13f70*/  VIADD R8, R10.reuse, 0x80 ;  /* 0x000000800a087836 */ /* 0x040fe20000000000 */
[C---:B------:R-:W-:Y:S01]  /*13f80*/  R2UR UR6, R10.reuse ;  /* 0x000000000a0672ca */ /* 0x040fe200000e0000 */
[----:B------:R-:W-:Y:S01]  /*13f90*/  VIADD R14, R10, 0x200 ;  /* 0x000002000a0e7836 */ /* 0x000fe20000000000 */
[----:B------:R-:W-:-:S04]  /*13fa0*/  FMNMX.FTZ R3, R25, R0, !PT ;  /* 0x0000000019037209 */ /* 0x000fc80007810000 */
[----:B------:R-:W-:-:S04]  /*13fb0*/  FMNMX.FTZ R0, R28, R3, !PT ;  /* 0x000000031c007209 */ /* 0x000fc80007810000 */
[----:B------:R-:W-:-:S03]  /*13fc0*/  FMNMX.FTZ R3, R29, R0, !PT ;  /* 0x000000001d037209 */ /* 0x000fc60007810000 */
[----:B------:R-:W-:Y:S01]  /*13fd0*/  HGMMA.64x128x16.F32.BF16 R88, R180, gdesc[UR4].tnspB, R88, gsb0 ;  /* 0x41e00004b4587df0 */ /* 0x000fe20008001858 */
[----:B------:R-:W-:Y:S01]  /*13fe0*/  R2UR UR6, R8 ;  /* 0x00000000080672ca */ /* 0x000fe200000e0000 */
[----:B------:R-:W-:Y:S01]  /*13ff0*/  VIADD R8, R10, 0x100 ;  /* 0x000001000a087836 */ /* 0x000fe20000000000 */
[----:B------:R-:W-:Y:S01]  /*14000*/  R2UR UR7, R9 ;  /* 0x00000000090772ca */ /* 0x000fe200000e0000 */
[----:B------:R-:W-:Y:S01]  /*14010*/  IMAD.MOV.U32 R9, RZ, RZ, 0x40000040 ;  /* 0x40000040ff097424 */ /* 0x000fe200078e00ff */
        /* <DEDUP_REMOVED lines=27> */
[----:B------:R-:W-:Y:S01]  /*141d0*/  FMNMX.FTZ R4, R85, R0, !PT ;  /* 0x0000000055047209 */ /* 0x000fe20007810000 */
[----:B------:R-:W-:-:S04]  /*141e0*/  IMAD.U32 R0, RZ, RZ, UR42 ;  /* 0x0000002aff007e24 */ /* 0x000fc8000f8e00ff */
[----:B------:R-:W0:Y:S01]  /*141f0*/  SHFL.BFLY PT, R3, R4, 0x2, 0x1f ;  /* 0x0c401f0004037f89 */ /* 0x000e2200000e0000 */
        /* <DEDUP_REMOVED lines=10> */
[----:B------:R-:W-:Y:S02]  /*142a0*/  R2UR UR6, R8 ;  /* 0x00000000080672ca */ /* 0x000fe400000e0000 */
[----:B------:R-:W-:Y:S02]  /*142b0*/  R2UR UR7, R9 ;  /* 0x00000000090772ca */ /* 0x000fe400000e0000 */
[----:B0-----:R-:W-:Y:S02]  /*142c0*/  FMNMX.FTZ R8, R4, R3, !PT ;  /* 0x0000000304087209 */ /* 0x001fe40007810000 */
[----:B------:R-:W-:-:S03]  /*142d0*/  FMNMX.FTZ R4, R26, R13, !PT ;  /* 0x0000000d1a047209 */ /* 0x000fc60007810000 */
[----:B------:R-:W0:Y:S02]  /*142e0*/  SHFL.BFLY PT, R3, R8, 0x1, 0x1f ;  /* 0x0c201f0008037f89 */ /* 0x000e2400000e0000 */
[----:B0-----:R-:W-:-:S05]  /*142f0*/  FMNMX.FTZ R3, R8, R3, !PT ;  /* 0x0000000308037209 */ /* 0x001fca0007810000 */
[C---:B------:R-:W-:Y:S01]  /*14300*/  FMUL.FTZ R11, R3.reuse, R0 ;  /* 0x00000000030b7220 */ /* 0x040fe20000410000 */
[----:B------:R-:W-:-:S03]  /*14310*/  FADD.FTZ R9, -R3, R12 ;  /* 0x0000000c03097221 */ /* 0x000fc60000010100 */
[-CC-:B------:R-:W-:Y:S01]  /*14320*/  FFMA.FTZ R182, R28, R0.reuse, -R11.reuse ;  /* 0x000000001cb67223 */ /* 0x180fe2000001080b */
        /* <DEDUP_REMOVED lines=15> */
[-C--:B------:R-:W-:Y:S01]  /*14420*/  FFMA.FTZ R57, R84, R0.reuse, -R11 ;  /* 0x0000000054397223 */ /* 0x080fe2000001080b */
[----:B------:R-:W-:Y:S01]  /*14430*/  FMUL.FTZ R9, R9, R0 ;  /* 0x0000000009097220 */ /* 0x000fe20000410000 */
[----:B------:R-:W-:Y:S08]  /*14440*/  MUFU.EX2 R180, R180 ;  /* 0x000000b400b47308 */ /* 0x000ff00000000800 */
[----:B------:R-:W0:Y:S08]  /*14450*/  MUFU.EX2 R9, R9 ;  /* 0x0000000900097308 */ /* 0x000e300000000800 */
[----:B------:R-:W1:Y:S08]  /*14460*/  MUFU.EX2 R12, R12 ;  /* 0x0000000c000c7308 */ /* 0x000e700000000800 */
[----:B------:R-:W2:Y:S08]  /*14470*/  MUFU.EX2 R182, R182 ;  /* 0x000000b600b67308 */ /* 0x000eb00000000800 */
        /* <DEDUP_REMOVED lines=10> */
[-CC-:B------:R-:W-:Y:S01]  /*14520*/  FFMA.FTZ R174, R44, R0.reuse, -R11.reuse ;  /* 0x000000002cae7223 */ /* 0x180fe2000001080b */
[-CC-:B------:R-:W-:Y:S01]  /*14530*/  FFMA.FTZ R40, R65, R0.reuse, -R11.reuse ;  /* 0x0000000041287223 */ /* 0x180fe2000001080b */
[----:B------:R-:W-:Y:S01]  /*14540*/  FFMA.FTZ R44, R69, R0, -R11 ;  /* 0x00000000452c7223 */ /* 0x000fe2000001080b */
[----:B------:R-:W-:Y:S01]  /*14550*/  MUFU.EX2 R32, R32 ;  /* 0x0000002000207308 */ /* 0x000fe20000000800 */
[----:B------:R-:W-:Y:S01]  /*14560*/  HGMMA.64x128x16.F32.BF16 R88, R168, gdesc[UR4].tnspB, R88, gsb0 ;  /* 0x41e00004a8587df0 */ /* 0x000fe20008001858 */
[----:B------:R-:W-:Y:S01]  /*14570*/  R2UR UR6, R14 ;  /* 0x000000000e0672ca */ /* 0x000fe200000e0000 */
[----:B------:R-:W-:Y:S01]  /*14580*/  VIADD R14, R10, 0x280 ;  /* 0x000002800a0e7836 */ /* 0x000fe20000000000 */
[----:B------:R-:W-:Y:S02]  /*14590*/  R2UR UR7, R15 ;  /* 0x000000000f0772ca */ /* 0x000fe400000e0000 */
[----:B------:R-:W-:-:S02]  /*145a0*/  FMNMX.FTZ R15, R27, R4, !PT ;  /* 0x000000041b0f7209 */ /* 0x000fc40007810000 */
[----:B------:R-:W-:Y:S02]  /*145b0*/  MUFU.EX2 R172, R172 ;  /* 0x000000ac00ac7308 */ /* 0x000fe40000000800 */
[----:B------:R-:W-:-:S04]  /*145c0*/  FMNMX.FTZ R4, R30, R15, !PT ;  /* 0x0000000f1e047209 */ /* 0x000fc80007810000 */
[----:B------:R-:W-:Y:S02]  /*145d0*/  FMNMX.FTZ R15, R31, R4, !PT ;  /* 0x000000041f0f7209 */ /* 0x000fe40007810000 */
        /* <DEDUP_REMOVED lines=25> */
[----:B------:R-:W-:Y:S01]  /*14770*/  FMNMX.FTZ R4, R66, R15, !PT ;  /* 0x0000000f42047209 */ /* 0x000fe20007810000 */
[----:B------:R-:W-:-:S03]  /*14780*/  IMAD.MOV.U32 R15, RZ, RZ, 0x40000040 ;  /* 0x40000040ff0f7424 */ /* 0x000fc600078e00ff */
[----:B------:R-:W-:-:S04]  /*14790*/  FMNMX.FTZ R37, R67, R4, !PT ;  /* 0x0000000443257209 */ /* 0x000fc80007810000 */
[----:B------:R-:W-:Y:S01]  /*147a0*/  FMNMX.FTZ R4, R70, R37, !PT ;  /* 0x0000002546047209 */ /* 0x000fe20007810000 */
[----:B------:R-:W-:-:S06]  /*147b0*/  FFMA.FTZ R37, R72, R0, -R11 ;  /* 0x0000000048257223 */ /* 0x000fcc000001080b */
[----:B------:R-:W-:Y:S01]  /*147c0*/  MUFU.EX2 R37, R37 ;  /* 0x0000002500257308 */ /* 0x000fe20000000800 */
[----:B------:R-:W-:Y:S02]  /*147d0*/  WARPGROUP.DEPBAR.LE gsb0, 0x0 ;  /* 0x00008000000079c5 */ /* 0x000fe40000010000 */
[----:B------:R-:W-:Y:S01]  /*147e0*/  WARPGROUP.ARRIVE ;  /* 0x00000000000079c5 */ /* 0x000fe20000000000 */
[-CC-:B------:R-:W-:Y:S01]  /*147f0*/  FFMA.FTZ R168, R48, R0.reuse, -R11.reuse ;  /* 0x0000000030a87223 */ /* 0x180fe2000001080b */
[-CC-:B------:R-:W-:Y:S01]  /*14800*/  FFMA.FTZ R170, R52, R0.reuse, -R11.reuse ;  /* 0x0000000034aa7223 */ /* 0x180fe2000001080b */
[-CC-:B------:R-:W-:Y:S01]  /*14810*/  FFMA.FTZ R48, R61, R0.reuse, -R11.reuse ;  /* 0x000000003d307223 */ /* 0x180fe2000001080b */
[----:B------:R-:W-:Y:S02]  /*14820*/  FFMA.FTZ R52, R77, R0, -R11 ;  /* 0x000000004d347223 */ /* 0x000fe4000001080b */
[----:B------:R-:W-:Y:S01]  /*14830*/  HGMMA.64x128x16.F32.BF16 R88, R164, gdesc[UR4].tnspB, R88, gsb0 ;  /* 0x41e00004a4587df0 */ /* 0x000fe20008001858 */
[----:B------:R-:W-:Y:S01]  /*14840*/  R2UR UR6, R14 ;  /* 0x000000000e0672ca */ /* 0x000fe200000e0000 */
[C---:B------:R-:W-:Y:S01]  /*14850*/  VIADD R14, R10.reuse, 0x300 ;  /* 0x000003000a0e7836 */ /* 0x040fe20000000000 */
[----:B------:R-:W-:Y:S01]  /*14860*/  R2UR UR7, R15 ;  /* 0x000000000f0772ca */ /* 0x000fe200000e0000 */
[----:B------:R-:W-:Y:S01]  /*14870*/  VIADD R10, R10, 0x380 ;  /* 0x000003800a0a7836 */ /* 0x000fe20000000000 */
[----:B------:R-:W-:Y:S01]  /*14880*/  FMNMX.FTZ R15, R71, R4, !PT ;  /* 0x00000004470f7209 */ /* 0x000fe20007810000 */
[----:B------:R-:W-:Y:S03]  /*14890*/  MUFU.EX2 R168, R168 ;  /* 0x000000a800a87308 */ /* 0x000fe60000000800 */
[----:B------:R-:W-:-:S04]  /*148a0*/  FMNMX.FTZ R4, R74, R15, !PT ;  /* 0x0000000f4a047209 */ /* 0x000fc80007810000 */
        /* <DEDUP_REMOVED lines=9> */
[----:B------:R-:W-:-:S05]  /*14940*/  FMNMX.FTZ R4, R87, R4, !PT ;  /* 0x0000000457047209 */ /* 0x000fca0007810000 */
[----:B------:R-:W3:Y:S02]  /*14950*/  SHFL.BFLY PT, R15, R4, 0x2, 0x1f ;  /* 0x0c401f00040f7f89 */ /* 0x000ee400000e0000 */
[----:B---3--:R-:W-:-:S05]  /*14960*/  FMNMX.FTZ R8, R4, R15, !PT ;  /* 0x0000000f04087209 */ /* 0x008fca0007810000 */
[----:B------:R-:W3:Y:S02]  /*14970*/  SHFL.BFLY PT, R15, R8, 0x1, 0x1f ;  /* 0x0c201f00080f7f89 */ /* 0x000ee400000e0000 */
[----:B---3--:R-:W-:Y:S01]  /*14980*/  FMNMX.FTZ R8, R8, R15, !PT ;  /* 0x0000000f08087209 */ /* 0x008fe20007810000 */
[----:B------:R-:W-:Y:S01]  /*14990*/  IMAD.MOV.U32 R15, RZ, RZ, 0x40000040 ;  /* 0x40000040ff0f7424 */ /* 0x000fe200078e00ff */
[----:B------:R-:W-:Y:S02]  /*149a0*/  WARPGROUP.DEPBAR.LE gsb0, 0x0 ;  /* 0x00008000000079c5 */ /* 0x000fe40000010000 */
[----:B------:R-:W-:Y:S01]  /*149b0*/  WARPGROUP.ARRIVE ;  /* 0x00000000000079c5 */ /* 0x000fe20000000000 */
[-CC-:B------:R-:W-:Y:S01]  /*149c0*/  FFMA.FTZ R164, R56, R0.reuse, -R11.reuse ;  /* 0x0000000038a47223 */ /* 0x180fe2000001080b */
[-CC-:B------:R-:W-:Y:S01]  /*149d0*/  FFMA.FTZ R166, R60, R0.reuse, -R11.reuse ;  /* 0x000000003ca67223 */ /* 0x180fe2000001080b */
[----:B------:R-:W-:-:S03]  /*149e0*/  FFMA.FTZ R56, R81, R0, -R11 ;  /* 0x0000000051387223 */ /* 0x000fc6000001080b */
[----:B------:R-:W-:Y:S01]  /*149f0*/  HGMMA.64x128x16.F32.BF16 R88, R152, gdesc[UR4].tnspB, R88, gsb0 ;  /* 0x41e0000498587df0 */ /* 0x000fe20008001858 */
[----:B------:R-:W-:Y:S01]  /*14a00*/  R2UR UR6, R14 ;  /* 0x000000000e0672ca */ /* 0x000fe200000e0000 */
[----:B------:R-:W-:Y:S01]  /*14a10*/  FFMA.FTZ R14, R85, R0, -R11 ;  /* 0x00000000550e7223 */ /* 0x000fe2000001080b */
[----:B------:R-:W-:Y:S01]  /*14a20*/  R2UR UR7, R15 ;  /* 0x000000000f0772ca */ /* 0x000fe200000e0000 */
        /* <DEDUP_REMOVED lines=8> */
[C---:B------:R-:W-:Y:S01]  /*14ab0*/  FADD.FTZ R11, -R8.reuse, R13 ;  /* 0x0000000d080b7221 */ /* 0x040fe20000010100 */
[-C--:B------:R-:W-:Y:S02]  /*14ac0*/  FMUL.FTZ R13, R8, R0.reuse ;  /* 0x00000000080d7220 */ /* 0x080fe40000410000 */
[----:B------:R-:W-:Y:S01]  /*14ad0*/  HGMMA.64x128x16.F32.BF16 R88, R156, gdesc[UR4].tnspB, R88, gsb0 ;  /* 0x41e000049c587df0 */ /* 0x000fe20008001858 */
[-C--:B------:R-:W-:Y:S01]  /*14ae0*/  FMUL.FTZ R11, R11, R0.reuse ;  /* 0x000000000b0b7220 */ /* 0x080fe20000410000 */
        /* <DEDUP_REMOVED lines=12> */
[----:B---3--:R-:W-:Y:S01]  /*14bb0*/  IMAD.MOV.U32 R11, RZ, RZ, 0x40000040 ;  /* 0x40000040ff0b7424 */ /* 0x008fe200078e00ff */
[----:B------:R-:W-:Y:S01]  /*14bc0*/  R2UR UR6, R10 ;  /* 0x000000000a0672ca */ /* 0x000fe200000e0000 */
[-CC-:B------:R-:W-:Y:S01]  /*14bd0*/  FFMA.FTZ R171, R54, R0.reuse, -R13.reuse ;  /* 0x0000000036ab7223 */ /* 0x180fe2000001080d */
[-CC-:B------:R-:W-:Y:S01]  /*14be0*/  FFMA.FTZ R38, R43, R0.reuse, -R13.reuse ;  /* 0x000000002b267223 */ /* 0x180fe2000001080d */
[--C-:B------:R-:W-:Y:S01]  /*14bf0*/  FFMA.FTZ R175, R46, R0, -R13.reuse ;  /* 0x000000002eaf7223 */ /* 0x100fe2000001080d */
[----:B------:R-:W-:Y:S01]  /*14c00*/  R2UR UR7, R11 ;  /* 0x000000000b0772ca */ /* 0x000fe200000e0000 */
[----:B0-----:R-:W-:Y:S01]  /*14c10*/  FFMA.FTZ R11, R9, R6, R180 ;  /* 0x00000006090b7223 */ /* 0x001fe200000100b4 */
[----:B------:R-:W0:Y:S01]  /*14c20*/  MUFU.EX2 R26, R26 ;  /* 0x0000001a001a7308 */ /* 0x000e220000000800 */
[-CC-:B------:R-:W-:Y:S01]  /*14c30*/  FFMA.FTZ R165, R58, R0.reuse, -R13.reuse ;  /* 0x000000003aa57223 */ /* 0x180fe2000001080d */
[-C--:B------:R-:W-:Y:S01]  /*14c40*/  FFMA.FTZ R42, R47, R0.reuse, -R13 ;  /* 0x000000002f2a7223 */ /* 0x080fe2000001080d */
[----:B-1----:R-:W-:Y:S01]  /*14c50*/  FADD.FTZ R11, R12, R11 ;  /* 0x0000000b0c0b7221 */ /* 0x002fe20000010000 */
[-CC-:B------:R-:W-:Y:S01]  /*14c60*/  FFMA.FTZ R167, R62, R0.reuse, -R13.reuse ;  /* 0x000000003ea77223 */ /* 0x180fe2000001080d */
[-CC-:B------:R-:W-:Y:S01]  /*14c70*/  FFMA.FTZ R34, R51, R0.reuse, -R13.reuse ;  /* 0x0000000033227223 */ /* 0x180fe2000001080d */
[-C--:B------:R-:W-:Y:S01]  /*14c80*/  FFMA.FTZ R46, R55, R0.reuse, -R13 ;  /* 0x00000000372e7223 */ /* 0x080fe2000001080d */
[----:B--2---:R-:W-:Y:S01]  /*14c90*/  FADD.FTZ R11, R182, R11 ;  /* 0x0000000bb60b7221 */ /* 0x004fe20000010000 */
[----:B------:R-:W1:Y:S01]  /*14ca0*/  MUFU.EX2 R183, R183 ;  /* 0x000000b700b77308 */ /* 0x000e620000000800 */
[----:B----4-:R-:W-:Y:S01]  /*14cb0*/  FFMA.FTZ R5, R4, R5, R181 ;  /* 0x0000000504057223 */ /* 0x010fe200000100b5 */
[----:B------:R-:W-:Y:S01]  /*14cc0*/  FFMA.FTZ R10, R59, R0, -R13 ;  /* 0x000000003b0a7223 */ /* 0x000fe2000001080d */
[----:B------:R-:W-:Y:S01]  /*14cd0*/  FADD.FTZ R11, R24, R11 ;  /* 0x0000000b180b7221 */ /* 0x000fe20000010000 */
[----:B------:R-:W-:Y:S01]  /*14ce0*/  F2FP.BF16.F32.PACK_AB R180, R12, R180 ;  /* 0x000000b40cb4723e */ /* 0x000fe200000010ff */
[-CC-:B------:R-:W-:Y:S01]  /*14cf0*/  FFMA.FTZ R6, R63, R0.reuse, -R13.reuse ;  /* 0x000000003f067223 */ /* 0x180fe2000001080d */
[----:B------:R-:W-:Y:S01]  /*14d00*/  FFMA.FTZ R153, R66, R0, -R13 ;  /* 0x0000000042997223 */ /* 0x000fe2000001080d */
[----:B------:R-:W-:Y:S01]  /*14d10*/  FADD.FTZ R11, R176, R11 ;  /* 0x0000000bb00b7221 */ /* 0x000fe20000010000 */
[----:B------:R-:W2:Y:S01]  /*14d20*/  MUFU.EX2 R60, R60 ;  /* 0x0000003c003c7308 */ /* 0x000ea20000000800 */
[----:B0-----:R-:W-:Y:S01]  /*14d30*/  FADD.FTZ R50, R26, R5 ;  /* 0x000000051a327221 */ /* 0x001fe20000010000 */
[----:B------:R-:W-:Y:S01]  /*14d40*/  F2FP.BF16.F32.PACK_AB R182, R24, R182 ;  /* 0x000000b618b6723e */ /* 0x000fe200000010ff */
[----:B------:R-:W-:Y:S01]  /*14d50*/  FADD.FTZ R11, R28, R11 ;  /* 0x0000000b1c0b7221 */ /* 0x000fe20000010000 */
[----:B------:R-:W-:Y:S01]  /*14d60*/  F2FP.BF16.F32.PACK_AB R181, R26, R181 ;  /* 0x000000b51ab5723e */ /* 0x000fe200000010ff */
[-CC-:B------:R-:W-:Y:S01]  /*14d70*/  FFMA.FTZ R155, R70, R0.reuse, -R13.reuse ;  /* 0x00000000469b7223 */ /* 0x180fe2000001080d */
[-C--:B------:R-:W-:Y:S01]  /*14d80*/  FFMA.FTZ R75, R75, R0.reuse, -R13 ;  /* 0x000000004b4b7223 */ /* 0x080fe2000001080d */
[----:B------:R-:W-:Y:S01]  /*14d90*/  FADD.FTZ R62, R178, R11 ;  /* 0x0000000bb23e7221 */ /* 0x000fe20000010000 */
[----:B------:R-:W0:Y:S01]  /*14da0*/  MUFU.EX2 R177, R177 ;  /* 0x000000b100b17308 */ /* 0x000e220000000800 */
[----:B-1----:R-:W-:Y:S01]  /*14db0*/  FADD.FTZ R5, R183, R50 ;  /* 0x00000032b7057221 */ /* 0x002fe20000010000 */
[-CC-:B------:R-:W-:Y:S01]  /*14dc0*/  FFMA.FTZ R50, R67, R0.reuse, -R13.reuse ;  /* 0x0000000043327223 */ /* 0x180fe2000001080d */
[----:B------:R-:W-:Y:S01]  /*14dd0*/  FADD.FTZ R11, R33, R62 ;  /* 0x0000003e210b7221 */ /* 0x000fe20000010000 */
[-CC-:B------:R-:W-:Y:S01]  /*14de0*/  FFMA.FTZ R78, R78, R0.reuse, -R13.reuse ;  /* 0x000000004e4e7223 */ /* 0x180fe2000001080d */
[-CC-:B------:R-:W-:Y:S01]  /*14df0*/  FFMA.FTZ R79, R79, R0.reuse, -R13.reuse ;  /* 0x000000004f4f7223 */ /* 0x180fe2000001080d */
[-C--:B------:R-:W-:Y:S01]  /*14e00*/  FFMA.FTZ R82, R82, R0.reuse, -R13 ;  /* 0x0000000052527223 */ /* 0x080fe2000001080d */
[----:B------:R-:W-:Y:S01]  /*14e10*/  FADD.FTZ R62, R172, R11 ;  /* 0x0000000bac3e7221 */ /* 0x000fe20000010000 */
[----:B------:R-:W1:Y:S01]  /*14e20*/  MUFU.EX2 R64, R64 ;  /* 0x0000004000407308 */ /* 0x000e620000000800 */
[----:B--2---:R-:W-:Y:S01]  /*14e30*/  FADD.FTZ R54, R60, R5 ;  /* 0x000000053c367221 */ /* 0x004fe20000010000 */
[-CC-:B------:R-:W-:Y:S01]  /*14e40*/  FFMA.FTZ R83, R83, R0.reuse, -R13.reuse ;  /* 0x0000000053537223 */ /* 0x180fe2000001080d */
[----:B------:R-:W-:Y:S01]  /*14e50*/  FADD.FTZ R11, R25, R62 ;  /* 0x0000003e190b7221 */ /* 0x000fe20000010000 */
[----:B------:R-:W-:Y:S01]  /*14e60*/  FFMA.FTZ R86, R86, R0, -R13 ;  /* 0x0000000056567223 */ /* 0x000fe2000001080d */
[----:B------:R-:W-:-:S02]  /*14e70*/  F2FP.BF16.F32.PACK_AB R183, R60, R183 ;  /* 0x000000b73cb7723e */ /* 0x000fc400000010ff */
[----:B------:R-:W-:Y:S01]  /*14e80*/  FADD.FTZ R62, R174, R11 ;  /* 0x0000000bae3e7221 */ /* 0x000fe20000010000 */
[----:B------:R-:W2:Y:S01]  /*14e90*/  MUFU.EX2 R179, R179 ;  /* 0x000000b300b37308 */ /* 0x000ea20000000800 */
[----:B0-----:R-:W-:Y:S01]  /*14ea0*/  FADD.FTZ R5, R177, R54 ;  /* 0x00000036b1057221 */ /* 0x001fe20000010000 */
[----:B------:R-:W-:Y:S01]  /*14eb0*/  FFMA.FTZ R54, R71, R0, -R13 ;  /* 0x0000000047367223 */ /* 0x000fe2000001080d */
[----:B------:R-:W-:Y:S01]  /*14ec0*/  FADD.FTZ R11, R29, R62 ;  /* 0x0000003e1d0b7221 */ /* 0x000fe20000010000 */
[----:B------:R-:W-:Y:S02]  /*14ed0*/  F2FP.BF16.F32.PACK_AB R176, R28, R176 ;  /* 0x000000b01cb0723e */ /* 0x000fe400000010ff */
[----:B------:R-:W-:Y:S01]  /*14ee0*/  F2FP.BF16.F32.PACK_AB R178, R33, R178 ;  /* 0x000000b221b2723e */ /* 0x000fe200000010ff */
[----:B------:R-:W-:Y:S01]  /*14ef0*/  FADD.FTZ R11, R168, R11 ;  /* 0x0000000ba80b7221 */ /* 0x000fe20000010000 */
[----:B------:R-:W0:Y:S01]  /*14f00*/  MUFU.EX2 R30, R30 ;  /* 0x0000001e001e7308 */ /* 0x000e220000000800 */
[C---:B-1----:R-:W-:Y:S01]  /*14f10*/  FADD.FTZ R58, R64.reuse, R5 ;  /* 0x00000005403a7221 */ /* 0x042fe20000010000 */
[----:B------:R-:W-:Y:S01]  /*14f20*/  F2FP.BF16.F32.PACK_AB R177, R64, R177 ;  /* 0x000000b140b1723e */ /* 0x000fe200000010ff */
[----:B------:R-:W-:Y:S01]  /*14f30*/  FADD.FTZ R11, R32, R11 ;  /* 0x0000000b200b7221 */ /* 0x000fe20000010000 */
[----:B------:R-:W-:-:S02]  /*14f40*/  F2FP.BF16.F32.PACK_AB R172, R25, R172 ;  /* 0x000000ac19ac723e */ /* 0x000fc400000010ff */
[----:B------:R-:W-:Y:S01]  /*14f50*/  F2FP.BF16.F32.PACK_AB R174, R29, R174 ;  /* 0x000000ae1dae723e */ /* 0x000fe200000010ff */
[----:B------:R-:W-:Y:S01]  /*14f60*/  FADD.FTZ R11, R170, R11 ;  /* 0x0000000baa0b7221 */ /* 0x000fe20000010000 */
[----:B------:R-:W1:Y:S01]  /*14f70*/  MUFU.EX2 R173, R173 ;  /* 0x000000ad00ad7308 */ /* 0x000e620000000800 */
[----:B--2---:R-:W-:Y:S01]  /*14f80*/  FADD.FTZ R5, R179, R58 ;  /* 0x0000003ab3057221 */ /* 0x004fe20000010000 */
[----:B------:R-:W-:Y:S01]  /*14f90*/  F2FP.BF16.F32.PACK_AB R168, R32, R168 ;  /* 0x000000a820a8723e */ /* 0x000fe200000010ff */
[C---:B------:R-:W-:Y:S01]  /*14fa0*/  FADD.FTZ R11, R36.reuse, R11 ;  /* 0x0000000b240b7221 */ /* 0x040fe20000010000 */
[----:B------:R-:W-:-:S03]  /*14fb0*/  F2FP.BF16.F32.PACK_AB R170, R36, R170 ;  /* 0x000000aa24aa723e */ /* 0x000fc600000010ff */
[----:B------:R-:W-:Y:S01]  /*14fc0*/  FADD.FTZ R26, R164, R11 ;  /* 0x0000000ba41a7221 */ /* 0x000fe20000010000 */
[----:B------:R-:W2:Y:S01]  /*14fd0*/  MUFU.EX2 R38, R38 ;  /* 0x0000002600267308 */ /* 0x000ea20000000800 */
[C---:B0-----:R-:W-:Y:S01]  /*14fe0*/  FADD.FTZ R58, R30.reuse, R5 ;  /* 0x000000051e3a7221 */ /* 0x041fe20000010000 */
[----:B------:R-:W-:Y:S01]  /*14ff0*/  F2FP.BF16.F32.PACK_AB R179, R30, R179 ;  /* 0x000000b31eb3723e */ /* 0x000fe200000010ff */
[C---:B------:R-:W-:Y:S01]  /*15000*/  FADD.FTZ R11, R41.reuse, R26 ;  /* 0x0000001a290b7221 */ /* 0x040fe20000010000 */
[----:B------:R-:W-:-:S03]  /*15010*/  F2FP.BF16.F32.PACK_AB R164, R41, R164 ;  /* 0x000000a429a4723e */ /* 0x000fc600000010ff */
[----:B------:R-:W-:Y:S01]  /*15020*/  FADD.FTZ R11, R166, R11 ;  /* 0x0000000ba60b7221 */ /* 0x000fe20000010000 */
[----:B------:R-:W0:Y:S01]  /*15030*/  MUFU.EX2 R175, R175 ;  /* 0x000000af00af7308 */ /* 0x000e220000000800 */
[----:B-1----:R-:W-:Y:S01]  /*15040*/  FADD.FTZ R5, R173, R58 ;  /* 0x0000003aad057221 */ /* 0x002fe20000010000 */
[C---:B------:R-:W-:Y:S01]  /*15050*/  F2FP.BF16.F32.PACK_AB R166, R48.reuse, R166 ;  /* 0x000000a630a6723e */ /* 0x040fe200000010ff */
[----:B------:R-:W-:-:S05]  /*15060*/  FADD.FTZ R11, R48, R11 ;  /* 0x0000000b300b7221 */ /* 0x000fca0000010000 */
[----:B------:R-:W1:Y:S01]  /*15070*/  MUFU.EX2 R42, R42 ;  /* 0x0000002a002a7308 */ /* 0x000e620000000800 */
[C---:B--2---:R-:W-:Y:S01]  /*15080*/  FADD.FTZ R58, R38.reuse, R5 ;  /* 0x00000005263a7221 */ /* 0x044fe20000010000 */
[----:B------:R-:W-:-:S06]  /*15090*/  F2FP.BF16.F32.PACK_AB R173, R38, R173 ;  /* 0x000000ad26ad723e */ /* 0x000fcc00000010ff */
        /* <DEDUP_REMOVED lines=11> */
[----:B------:R-:W-:Y:S02]  /*15150*/  WARPGROUP.DEPBAR.LE gsb0, 0x0 ;  /* 0x00008000000079c5 */ /* 0x000fe40000010000 */
[----:B------:R-:W-:Y:S01]  /*15160*/  WARPGROUP.ARRIVE ;  /* 0x00000000000079c5 */ /* 0x000fe20000000000 */
[----:B-1----:R-:W-:Y:S01]  /*15170*/  FADD.FTZ R5, R171, R12 ;  /* 0x0000000cab057221 */ /* 0x002fe20000010000 */
[-CC-:B------:R-:W-:Y:S01]  /*15180*/  FFMA.FTZ R157, R74, R0.reuse, -R13.reuse ;  /* 0x000000004a9d7223 */ /* 0x180fe2000001080d */
[----:B------:R-:W-:Y:S01]  /*15190*/  FFMA.FTZ R13, R87, R0, -R13 ;  /* 0x00000000570d7223 */ /* 0x000fe2000001080d */
[----:B------:R-:W-:Y:S01]  /*151a0*/  F2FP.BF16.F32.PACK_AB R156, R45, R37 ;  /* 0x000000252d9c723e */ /* 0x000fe200000010ff */
[----:B------:R-:W1:Y:S01]  /*151b0*/  MUFU.EX2 R10, R10 ;  /* 0x0000000a000a7308 */ /* 0x000e620000000800 */
[----:B------:R-:W-:Y:S01]  /*151c0*/  HGMMA.64x128x16.F32.BF16 R88, R160, gdesc[UR4].tnspB, R88, gsb0 ;  /* 0x41e00004a0587df0 */ /* 0x000fe20008001858 */
[C---:B--2---:R-:W-:Y:S01]  /*151d0*/  FADD.FTZ R24, R46.reuse, R5 ;  /* 0x000000052e187221 */ /* 0x044fe20000010000 */
[----:B------:R-:W-:-:S02]  /*151e0*/  F2FP.BF16.F32.PACK_AB R171, R46, R171 ;  /* 0x000000ab2eab723e */ /* 0x000fc400000010ff */
[----:B------:R-:W-:-:S03]  /*151f0*/  F2FP.BF16.F32.PACK_AB R158, R52, R49 ;  /* 0x00000031349e723e */ /* 0x000fc600000010ff */
        /* <DEDUP_REMOVED lines=11> */
[----:B-1----:R-:W-:-:S07]  /*152b0*/  FADD.FTZ R5, R153, R24 ;  /* 0x0000001899057221 */ /* 0x002fce0000010000 */
[----:B------:R-:W1:Y:S01]  /*152c0*/  MUFU.EX2 R155, R155 ;  /* 0x0000009b009b7308 */ /* 0x000e620000000800 */
[----:B--2---:R-:W-:Y:S01]  /*152d0*/  FADD.FTZ R11, R152, R11 ;  /* 0x0000000b980b7221 */ /* 0x004fe20000010000 */
[----:B------:R-:W-:-:S03]  /*152e0*/  F2FP.BF16.F32.PACK_AB R152, R40, R152 ;  /* 0x000000982898723e */ /* 0x000fc600000010ff */
[----:B------:R-:W-:-:S03]  /*152f0*/  FADD.FTZ R11, R40, R11 ;  /* 0x0000000b280b7221 */ /* 0x000fc60000010000 */
        /* <DEDUP_REMOVED lines=11> */
[----:B------:R-:W-:Y:S01]  /*153b0*/  FADD.FTZ R24, R37, R24 ;  /* 0x0000001825187221 */ /* 0x000fe20000010000 */
[----:B------:R-:W-:-:S03]  /*153c0*/  F2FP.BF16.F32.PACK_AB R155, R54, R155 ;  /* 0x0000009b369b723e */ /* 0x000fc600000010ff */
[----:B------:R-:W-:Y:S02]  /*153d0*/  FADD.FTZ R24, R45, R24 ;  /* 0x000000182d187221 */ /* 0x000fe40000010000 */
[----:B------:R-:W0:Y:S01]  /*153e0*/  MUFU.EX2 R78, R78 ;  /* 0x0000004e004e7308 */ /* 0x000e220000000800 */
[----:B-1----:R-:W-:Y:S01]  /*153f0*/  FADD.FTZ R5, R157, R10 ;  /* 0x0000000a9d057221 */ /* 0x002fe20000010000 */
[----:B------:R-:W-:-:S04]  /*15400*/  FADD.FTZ R11, R49, R24 ;  /* 0x00000018310b7221 */ /* 0x000fc80000010000 */
[----:B------:R-:W-:Y:S02]  /*15410*/  FADD.FTZ R6, R52, R11 ;  /* 0x0000000b34067221 */ /* 0x000fe40000010000 */
[----:B------:R-:W1:Y:S01]  /*15420*/  MUFU.EX2 R79, R79 ;  /* 0x0000004f004f7308 */ /* 0x000e620000000800 */
[C---:B--2---:R-:W-:Y:S01]  /*15430*/  FADD.FTZ R5, R12.reuse, R5 ;  /* 0x000000050c057221 */ /* 0x044fe20000010000 */
[----:B------:R-:W-:Y:S01]  /*15440*/  FADD.FTZ R11, R53, R6 ;  /* 0x00000006350b7221 */ /* 0x000fe20000010000 */
[----:B------:R-:W-:Y:S01]  /*15450*/  F2FP.BF16.F32.PACK_AB R157, R12, R157 ;  /* 0x0000009d0c9d723e */ /* 0x000fe200000010ff */
[----:B------:R-:W-:Y:S02]  /*15460*/  IMAD.MOV.U32 R12, RZ, RZ, R3 ;  /* 0x000000ffff0c7224 */ /* 0x000fe400078e0003 */
[----:B------:R-:W-:Y:S02]  /*15470*/  FADD.FTZ R6, R56, R11 ;  /* 0x0000000b38067221 */ /* 0x000fe40000010000 */
[----:B------:R-:W2:Y:S01]  /*15480*/  MUFU.EX2 R82, R82 ;  /* 0x0000005200527308 */ /* 0x000ea20000000800 */
[----:B0-----:R-:W-:Y:S01]  /*15490*/  FADD.FTZ R5, R78, R5 ;  /* 0x000000054e057221 */ /* 0x001fe20000010000 */
[----:B------:R-:W-:-:S04]  /*154a0*/  FADD.FTZ R11, R57, R6 ;  /* 0x00000006390b7221 */ /* 0x000fc80000010000 */
[----:B------:R-:W-:Y:S02]  /*154b0*/  FADD.FTZ R6, R14, R11 ;  /* 0x0000000b0e067221 */ /* 0x000fe40000010000 */
[----:B------:R-:W0:Y:S01]  /*154c0*/  MUFU.EX2 R83, R83 ;  /* 0x0000005300537308 */ /* 0x000e220000000800 */
[C---:B-1----:R-:W-:Y:S01]  /*154d0*/  FADD.FTZ R5, R79.reuse, R5 ;  /* 0x000000054f057221 */ /* 0x042fe20000010000 */
[----:B------:R-:W-:-:S06]  /*154e0*/  F2FP.BF16.F32.PACK_AB R159, R79, R78 ;  /* 0x0000004e4f9f723e */ /* 0x000fcc00000010ff */
[----:B------:R-:W1:Y:S01]  /*154f0*/  MUFU.EX2 R86, R86 ;  /* 0x0000005600567308 */ /* 0x000e620000000800 */
[----:B--2---:R-:W-:-:S07]  /*15500*/  FADD.FTZ R5, R82, R5 ;  /* 0x0000000552057221 */ /* 0x004fce0000010000 */
[----:B------:R-:W2:Y:S01]  /*15510*/  MUFU.EX2 R13, R13 ;  /* 0x0000000d000d7308 */ /* 0x000ea20000000800 */
[----:B0-----:R-:W-:-:S04]  /*15520*/  FADD.FTZ R5, R83, R5 ;  /* 0x0000000553057221 */ /* 0x001fc80000010000 */
[----:B-1----:R-:W-:Y:S01]  /*15530*/  FADD.FTZ R5, R86, R5 ;  /* 0x0000000556057221 */ /* 0x002fe20000010000 */
[----:B------:R-:W-:Y:S02]  /*15540*/  WARPGROUP.DEPBAR.LE gsb0, 0x0 ;  /* 0x00008000000079c5 */ /* 0x000fe40000010000 */
[----:B------:R-:W-:Y:S01]  /*15550*/  @!P1 SYNCS.ARRIVE.TRANS64.RED.A1T0 RZ, [R21+URZ], RZ ;  /* 0x000000ff15ff99a7 */ /* 0x000fe2000810043f */
[C---:B--2---:R-:W-:Y:S01]  /*15560*/  FADD.FTZ R5, R13.reuse, R5 ;  /* 0x000000050d057221 */ /* 0x044fe20000010000 */
[----:B------:R-:W-:Y:S01]  /*15570*/  F2FP.BF16.F32.PACK_AB R163, R13, R86 ;  /* 0x000000560da3723e */ /* 0x000fe200000010ff */
[----:B------:R-:W-:Y:S01]  /*15580*/  IMAD.MOV.U32 R13, RZ, RZ, R8 ;  /* 0x000000ffff0d7224 */ /* 0x000fe200078e0008 */
[----:B------:R-:W-:Y:S02]  /*15590*/  F2FP.BF16.F32.PACK_AB R160, R56, R53 ;  /* 0x0000003538a0723e */ /* 0x000fe400000010ff */
[----:B------:R-:W-:Y:S01]  /*155a0*/  F2FP.BF16.F32.PACK_AB R161, R83, R82 ;  /* 0x0000005253a1723e */ /* 0x000fe200000010ff */
[----:B------:R0:W-:Y:S01]  /*155b0*/  @!P1 SYNCS.ARRIVE.TRANS64.RED.A1T0 RZ, [R202+URZ], RZ ;  /* 0x000000ffcaff99a7 */ /* 0x0001e2000810043f */
[----:B------:R-:W-:Y:S01]  /*155c0*/  F2FP.BF16.F32.PACK_AB R162, R14, R57 ;  /* 0x000000390ea2723e */ /* 0x000fe200000010ff */
[----:B0-----:R-:W-:Y:S01]  /*155d0*/  IMAD.MOV.U32 R202, RZ, RZ, R194 ;  /* 0x000000ffffca7224 */ /* 0x001fe200078e00c2 */
[----:B------:R-:W-:Y:S06]  /*155e0*/  @P2 BRA `(.L_x_634) ;  /* 0xffffffd800d82947 */ /* 0x000fec000383ffff */
.L_x_623:
[----:B------:R-:W-:Y:S05]  /*155f0*/  BSYNC B0 ;  /* 0x0000000000007941 */ /* 0x000fea0003800000 */
.L_x_622:
        /* <DEDUP_REMOVED lines=67> */
.L_x_635:
[----:B------:R-:W-:Y:S01]  /*15a30*/  IMAD R13, R192, 0x8, R2 ;  /* 0x00000008c00d7824 */ /* 0x000fe200078e0202 */
[----:B------:R-:W-:-:S04]  /*15a40*/  SHF.L.U32 R4, R194, 0x1f, RZ ;  /* 0x0000001fc2047819 */ /* 0x000fc800000006ff */
[----:B------:R0:W1:Y:S01]  /*15a50*/  SYNCS.PHASECHK.TRANS64.TRYWAIT P2, [R13+URZ+0x34850], R4 ;  /* 0x034850040d0075a7 */ /* 0x000062000804017f */
[----:B------:R-:W-:Y:S05]  /*15a60*/  @!P0 BRA `(.L_x_636) ;  /* 0x0000000000048947 */ /* 0x000fea0003800000 */
[----:B------:R-:W-:Y:S01]  /*15a70*/  BPT.TRAP 0x1 ;  /* 0x000000040000795c */ /* 0x000fe20000300000 */
.L_x_636:
[----:B------:R-:W-:Y:S01]  /*15a80*/  VIADD R2, R2, 0x400 ;  /* 0x0000040002027836 */ /* 0x000fe20000000000 */
[----:B------:R-:W-:Y:S04]  /*15a90*/  BSSY B0, `(.L_x_637) ;  /* 0x0000008000007945 */ /* 0x000fe80003800000 */
[----:B------:R-:W-:-:S04]  /*15aa0*/  SHF.R.U32.HI R2, RZ, 0x4, R2 ;  /* 0x00000004ff027819 */ /* 0x000fc80000011602 */
[----:B------:R-:W-:-:S04]  /*15ab0*/  LOP3.LUT R2, R2, 0x3fff, RZ, 0xc0, !PT ;  /* 0x00003fff02027812 */ /* 0x000fc800078ec0ff */
[----:B------:R-:W-:-:S05]  /*15ac0*/  LOP3.LUT R7, R2, 0x4000000, RZ, 0xfc, !PT ;  /* 0x0400000002077812 */ /* 0x000fca00078efcff */
[----:B------:R-:W-:Y:S01]  /*15ad0*/  IMAD R10, R192, 0x800, R7 ;  /* 0x00000800c00a7824 */ /* 0x000fe200078e0207 */
[----:B-1----:R-:W-:Y:S06]  /*15ae0*/  @P2 BRA `(.L_x_638) ;  /* 0x0000000000082947 */ /* 0x002fec0003800000 */
[----:B------:R-:W1:Y:S02]  /*15af0*/  SYNCS.PHASECHK.TRANS64.TRYWAIT P0, [R13+URZ+0x34850], R4 ;  /* 0x034850040d0075a7 */ /* 0x000e64000800017f */
[----:B-1----:R-:W-:Y:S05]  /*15b00*/  @!P0 BRA `(.L_x_639) ;  /* 0x0000008c00588947 */ /* 0x002fea0003800000 */
.L_x_638:
[----:B------:R-:W-:Y:S05]  /*15b10*/  BSYNC B0 ;  /* 0x0000000000007941 */ /* 0x000fea0003800000 */
.L_x_637:
[----:B------:R-:W-:Y:S01]  /*15b20*/  IMAD.MOV.U32 R11, RZ, RZ, 0x40000040 ;  /* 0x40000040ff0b7424 */ /* 0x000fe200078e00ff */
[C---:B------:R-:W-:Y:S01]  /*15b30*/  R2UR UR6, R10.reuse ;  /* 0x000000000a0672ca */ /* 0x040fe200000e0000 */
[----:B------:R-:W-:Y:S01]  /*15b40*/  WARPGROUP.ARRIVE ;  /* 0x00000000000079c5 */ /* 0x000fe20000000000 */
[----:B------:R-:W-:Y:S01]  /*15b50*/  VIADD R14, R10, 0x80 ;  /* 0x000000800a0e7836 */ /* 0x000fe20000000000 */
[----:B------:R-:W2:Y:S01]  /*15b60*/  SHFL.BFLY PT, R7, R6, 0x2, 0x1f ;  /* 0x0c401f0006077f89 */ /* 0x000ea200000e0000 */
[----:B------:R-:W-:Y:S01]  /*15b70*/  R2UR UR7, R11 ;  /* 0x000000000b0772ca */ /* 0x000fe200000e0000 */
[----:B------:R-:W-:Y:S02]  /*15b80*/  IMAD.MOV.U32 R15, RZ, RZ, 0x40000040 ;  /* 0x40000040ff0f7424 */ /* 0x000fe400078e00ff */
[----:B------:R-:W-:Y:S01]  /*15b90*/  IMAD.MOV.U32 R11, RZ, RZ, 0x40000040 ;  /* 0x40000040ff0b7424 */ /* 0x000fe200078e00ff */
[----:B------:R-:W0:Y:S01]  /*15ba0*/  SHFL.BFLY PT, R2, R5, 0x2, 0x1f ;  /* 0x0c401f0005027f89 */ /* 0x000e2200000e0000 */
[----:B------:R-:W-:-:S02]  /*15bb0*/  VIADD R192, R192, 0x1 ;  /* 0x00000001c0c07836 */ /* 0x000fc40000000000 */
[----:B------:R-:W-:Y:S02]  /*15bc0*/  IMAD.MOV.U32 R20, RZ, RZ, -0x800000 ;  /* 0xff800000ff147424 */ /* 0x000fe400078e00ff */
[----:B------:R-:W-:Y:S01]  /*15bd0*/  IMAD.MOV.U32 R21, RZ, RZ, -0x800000 ;  /* 0xff800000ff157424 */ /* 0x000fe200078e00ff */
[----:B------:R-:W-:Y:S01]  /*15be0*/  ISETP.NE.AND P0, PT, R192, 0x2, PT ;  /* 0x00000002c000780c */ /* 0x000fe20003f05270 */
[----:B------:R-:W-:Y:S02]  /*15bf0*/  VIADD R205, R205, 0x1 ;  /* 0x00000001cdcd7836 */ /* 0x000fe40000000000 */
[----:B------:R-:W-:Y:S01]  /*15c00*/  HGMMA.64x128x16.F32.BF16 R24, R180, gdesc[UR4].tnspB, R24, gsb0 ;  /* 0x41e00004b4187df0 */ /* 0x000fe20008001818 */
[----:B------:R-:W-:Y:S01]  /*15c10*/  R2UR UR6, R14 ;  /* 0x000000000e0672ca */ /* 0x000fe200000e0000 */
[----:B------:R-:W-:Y:S01]  /*15c20*/  VIADD R14, R10, 0x100 ;  /* 0x000001000a0e7836 */ /* 0x000fe20000000000 */
[----:B------:R-:W-:Y:S01]  /*15c30*/  R2UR UR7, R15 ;  /* 0x000000000f0772ca */ /* 0x000fe200000e0000 */
[----:B------:R-:W-:Y:S01]  /*15c40*/  IMAD.MOV.U32 R15, RZ, RZ, 0x40000040 ;  /* 0x40000040ff0f7424 */ /* 0x000fe200078e00ff */
[----:B------:R-:W-:Y:S01]  /*15c50*/  SEL R192, R192, RZ, P0 ;  /* 0x000000ffc0c07207 */ /* 0x000fe20000000000 */
[----:B--2---:R-:W-:Y:S01]  /*15c60*/  FADD.FTZ R7, R7, R6 ;  /* 0x0000000607077221 */ /* 0x004fe20000010000 */
[----:B01----:R-:W-:Y:S01]  /*15c70*/  FADD.FTZ R4, R2, R5 ;  /* 0x0000000502047221 */ /* 0x003fe20000010000 */
[----:B------:R-:W-:-:S03]  /*15c80*/  SEL R5, RZ, 0x1, P0 ;  /* 0x00000001ff057807 */ /* 0x000fc60000000000 */
[----:B------:R-:W-:Y:S01]  /*15c90*/  SHFL.BFLY PT, R2, R7, 0x1, 0x1f ;  /* 0x0c201f0007027f89 */ /* 0x000fe200000e0000 */
[----:B------:R-:W-:-:S03]  /*15ca0*/  LOP3.LUT R194, R194, R5, RZ, 0x3c, !PT ;  /* 0x00000005c2c27212 */ /* 0x000fc600078e3cff */
[----:B------:R-:W0:Y:S02]  /*15cb0*/  SHFL.BFLY PT, R9, R4, 0x1, 0x1f ;  /* 0x0c201f0004097f89 */ /* 0x000e2400000e0000 */
[----:B0-----:R-:W-:-:S05]  /*15cc0*/  FADD.FTZ R12, R4, R9 ;  /* 0x00000009040c7221 */ /* 0x001fca0000010000 */
[----:B------:R-:W-:-:S13]  /*15cd0*/  FSETP.NE.FTZ.AND P3, PT, R12, RZ, PT ;  /* 0x000000ff0c00720b */ /* 0x000fda0003f75000 */
[----:B------:R-:W0:Y:S02]  /*15ce0*/  @P3 MUFU.LG2 R9, R12 ;  /* 0x0000000c00093308 */ /* 0x000e240000000c00 */
[----:B0-----:R-:W-:Y:S01]  /*15cf0*/  @P3 FMUL.FTZ R9, R9, 0.69314718246459960938 ;  /* 0x3f31721809093820 */ /* 0x001fe20000410000 */
        /* <DEDUP_REMOVED lines=34> */
[----:B------:R-:W-:Y:S02]  /*15f20*/  WARPGROUP.DEPBAR.LE gsb0, 0x0 ;  /* 0x00008000000079c5 */ /* 0x000fe40000010000 */
[----:B------:R-:W-:-:S10]  /*15f30*/  WARPGROUP.ARRIVE ;  /* 0x00000000000079c5 */ /* 0x000fd40000000000 */
[----:B------:R-:W-:Y:S01]  /*15f40*/  HGMMA.64x128x16.F32.BF16 R24, R156, gdesc[UR4].tnspB, R24, gsb0 ;  /* 0x41e000049c187df0 */ /* 0x000fe20008001818 */
[----:B------:R-:W-:Y:S01]  /*15f50*/  R2UR UR6, R10 ;  /* 0x000000000a0672ca */ /* 0x000fe200000e0000 */
[----:B------:R-:W-:Y:S01]  /*15f60*/  @!P1 VIADD R10, R13, 0x34860 ;  /* 0x000348600d0a9836 */ /* 0x000fe20000000000 */
[----:B------:R-:W-:Y:S01]  /*15f70*/  R2UR UR7, R11 ;  /* 0x000000000b0772ca */ /* 0x000fe200000e0000 */
[----:B------:R-:W-:Y:S01]  /*15f80*/  FADD.FTZ R11, R7, R2 ;  /* 0x00000002070b7221 */ /* 0x000fe20000010000 */
[----:B------:R-:W-:Y:S02]  /*15f90*/  IMAD.MOV.U32 R7, RZ, RZ, RZ ;  /* 0x000000ffff077224 */ /* 0x000fe400078e00ff */
[----:B------:R-:W-:Y:S01]  /*15fa0*/  IMAD.MOV.U32 R2, RZ, RZ, RZ ;  /* 0x000000ffff027224 */ /* 0x000fe200078e00ff */
[----:B------:R-:W-:Y:S02]  /*15fb0*/  @!P1 PRMT R10, RZ, 0x654, R10 ;  /* 0x00000654ff0a9816 */ /* 0x000fe4000000000a */
[----:B------:R-:W-:Y:S01]  /*15fc0*/  FSETP.NE.FTZ.AND P2, PT, R11, RZ, PT ;  /* 0x000000ff0b00720b */ /* 0x000fe20003f55000 */
[----:B------:R-:W-:-:S12]  /*15fd0*/  @P3 MUFU.RCP R7, R12 ;  /* 0x0000000c00073308 */ /* 0x000fd80000001000 */
[----:B------:R-:W0:Y:S01]  /*15fe0*/  @P2 MUFU.LG2 R6, R11 ;  /* 0x0000000b00062308 */ /* 0x000e220000000c00 */
[C---:B------:R-:W-:Y:S01]  /*15ff0*/  @P2 FMUL.FTZ R4, R0.reuse, 0.69314718246459960938 ;  /* 0x3f31721800042820 */ /* 0x040fe20000410000 */
[----:B------:R-:W-:-:S04]  /*16000*/  @P3 FMUL.FTZ R0, R0, 0.69314718246459960938 ;  /* 0x3f31721800003820 */ /* 0x000fc80000410000 */
[----:B------:R-:W-:Y:S02]  /*16010*/  @P3 FFMA.FTZ R21, R0, R8, R9 ;  /* 0x0000000800153223 */ /* 0x000fe40000010009 */
[----:B------:R-:W1:Y:S01]  /*16020*/  @P2 MUFU.RCP R2, R11 ;  /* 0x0000000b00022308 */ /* 0x000e620000001000 */
[----:B0-----:R-:W-:-:S04]  /*16030*/  @P2 FMUL.FTZ R5, R6, 0.69314718246459960938 ;  /* 0x3f31721806052820 */ /* 0x001fc80000410000 */
[----:B------:R-:W-:Y:S01]  /*16040*/  @P2 FFMA.FTZ R20, R4, R3, R5 ;  /* 0x0000000304142223 */ /* 0x000fe20000010005 */
[----:B------:R-:W-:Y:S02]  /*16050*/  WARPGROUP.DEPBAR.LE gsb0, 0x0 ;  /* 0x00008000000079c5 */ /* 0x000fe40000010000 */
[----:B------:R-:W-:-:S06]  /*16060*/  WARPGROUP.ARRIVE ;  /* 0x00000000000079c5 */ /* 0x000fcc0000000000 */
[----:B------:R-:W-:Y:S03]  /*16070*/  HGMMA.64x128x16.F32.BF16 R24, R160, gdesc[UR4].tnspB, R24, gsb0 ;  /* 0x41e00004a0187df0 */ /* 0x000fe60008001818 */
[----:B------:R-:W-:Y:S02]  /*16080*/  WARPGROUP.DEPBAR.LE gsb0, 0x0 ;  /* 0x00008000000079c5 */ /* 0x000fe40000010000 */
[----:B------:R0:W-:Y:S01]  /*16090*/  @!P1 SYNCS.ARRIVE.TRANS64.RED.A1T0 RZ, [R10+URZ], RZ ;  /* 0x000000ff0aff99a7 */ /* 0x0001e2000810043f */
[-C--:B------:R-:W-:Y:S01]  /*160a0*/  FMUL.FTZ R95, R26, R7.reuse ;  /* 0x000000071a5f7220 */ /* 0x080fe20000410000 */
[-C--:B------:R-:W-:Y:S01]  /*160b0*/  FMUL.FTZ R93, R30, R7.reuse ;  /* 0x000000071e5d7220 */ /* 0x080fe20000410000 */
[-C--:B-1----:R-:W-:Y:S01]  /*160c0*/  FMUL.FTZ R3, R32, R2.reuse ;  /* 0x0000000220037220 */ /* 0x082fe20000410000 */
[-C--:B------:R-:W-:Y:S01]  /*160d0*/  FMUL.FTZ R88, R33, R2.reuse ;  /* 0x0000000221587220 */ /* 0x080fe20000410000 */
[-C--:B------:R-:W-:Y:S01]  /*160e0*/  FMUL.FTZ R26, R31, R7.reuse ;  /* 0x000000071f1a7220 */ /* 0x080fe20000410000 */
        /* <DEDUP_REMOVED lines=31> */
[----:B------:R-:W-:Y:S01]  /*162e0*/  PLOP3.LUT P1, PT, PT, PT, PT, 0x8, 0x0 ;  /* 0x000000000000781c */ /* 0x000fe20003f2e170 */
        /* <DEDUP_REMOVED lines=27> */
[----:B------:R-:W-:-:S07]  /*164a0*/  FMUL.FTZ R87, R87, R7 ;  /* 0x0000000757577220 */ /* 0x000fce0000410000 */
.L_x_559:
[----:B------:R-:W0:Y:S08]  /*164b0*/  S2UR UR5, SR_CgaCtaId ;  /* 0x00000000000579c3 */ /* 0x000e300000008800 */
[----:B------:R-:W-:Y:S06]  /*164c0*/  BAR.SYNC.DEFER_BLOCKING 0x5, 0x120 ;  /* 0x0144800000007b1d */ /* 0x000fec0000010000 */
[----:B------:R-:W-:Y:S01]  /*164d0*/  UMOV UR4, 0x400 ;  /* 0x0000040000047882 */ /* 0x000fe20000000000 */
[----:B------:R-:W-:Y:S01]  /*164e0*/  BSSY B0, `(.L_x_640) ;  /* 0x00001d6000007945 */ /* 0x000fe20003800000 */
[----:B0-----:R-:W-:-:S06]  /*164f0*/  ULEA UR4, UR5, UR4, 0x18 ;  /* 0x0000000405047291 */ /* 0x001fcc000f8ec03f */
[----:B------:R-:W-:-:S05]  /*16500*/  IMAD.U32 R2, RZ, RZ, UR4 ;  /* 0x00000004ff027e24 */ /* 0x000fca000f8e00ff */
[----:B------:R0:W1:Y:S01]  /*16510*/  LDS.128 R148, [R2+0x348d0] ;  /* 0x0348d00002947984 */ /* 0x0000620000000c00 */
[----:B------:R-:W-:Y:S06]  /*16520*/  BAR.ARV 0x4, 0x120 ;  /* 0x0104800000007b1d */ /* 0x000fec0000002000 */
[----:B------:R-:W-:Y:S05]  /*16530*/  @P1 BRA `(.L_x_641) ;  /* 0x0000001000c41947 */ /* 0x000fea0003800000 */
[----:B------:R-:W2:Y:S01]  /*16540*/  S2R R5, SR_SWINHI ;  /* 0x0000000000057919 */ /* 0x000ea20000002f00 */
[----:B------:R-:W-:Y:S01]  /*16550*/  F2FP.BF16.F32.PACK_AB R10, R11, R10 ;  /* 0x0000000a0b0a723e */ /* 0x000fe200000010ff */
[----:B------:R-:W-:Y:S01]  /*16560*/  ULDC.64 UR4, c[0x0][0xbd8] ;  /* 0x0002f60000047ab9 */ /* 0x000fe20000000a00 */
[----:B------:R-:W-:Y:S02]  /*16570*/  F2FP.BF16.F32.PACK_AB R11, R26, R93 ;  /* 0x0000005d1a0b723e */ /* 0x000fe400000010ff */
[----:B------:R-:W-:Y:S02]  /*16580*/  F2FP.BF16.F32.PACK_AB R31, R31, R70 ;  /* 0x000000461f1f723e */ /* 0x000fe400000010ff */
[----:B------:R-:W-:Y:S02]  /*16590*/  F2FP.BF16.F32.PACK_AB R32, R73, R32 ;  /* 0x000000204920723e */ /* 0x000fe400000010ff */
[----:B------:R-:W-:Y:S02]  /*165a0*/  F2FP.BF16.F32.PACK_AB R35, R35, R78 ;  /* 0x0000004e2323723e */ /* 0x000fe400000010ff */
[----:B------:R-:W-:-:S02]  /*165b0*/  MOV R36, R2 ;  /* 0x0000000200247202 */ /* 0x000fc40000000f00 */
[----:B--2---:R-:W-:-:S03]  /*165c0*/  MOV R37, R5 ;  /* 0x0000000500257202 */ /* 0x004fc60000000f00 */
[----:B------:R-:W-:-:S03]  /*165d0*/  IMAD.WIDE R8, R221, 0x2, R36 ;  /* 0x00000002dd087825 */ /* 0x000fc600078e0224 */
[C---:B------:R-:W-:Y:S02]  /*165e0*/  LOP3.LUT R15, R8.reuse, 0x380, RZ, 0xc0, !PT ;  /* 0x00000380080f7812 */ /* 0x040fe400078ec0ff */
[C---:B------:R-:W-:Y:S02]  /*165f0*/  IADD3 R71, P6, R8.reuse, 0x20, RZ ;  /* 0x0000002008477810 */ /* 0x040fe40007fde0ff */
[----:B------:R-:W-:Y:S02]  /*16600*/  SHF.R.U64 R15, R15, 0x3, RZ ;  /* 0x000000030f0f7819 */ /* 0x000fe400000012ff */
[C---:B------:R-:W-:Y:S01]  /*16610*/  IADD3 R79, P5, R8.reuse, 0x40, RZ ;  /* 0x00000040084f7810 */ /* 0x040fe20007fbe0ff */
[--C-:B------:R-:W-:Y:S01]  /*16620*/  IMAD.X R5, RZ, RZ, R9.reuse, P6 ;  /* 0x000000ffff057224 */ /* 0x100fe200030e0609 */
[C---:B------:R-:W-:Y:S02]  /*16630*/  IADD3 R97, P4, R8.reuse, 0x60, RZ ;  /* 0x0000006008617810 */ /* 0x040fe40007f9e0ff */
[C---:B------:R-:W-:Y:S01]  /*16640*/  IADD3 R99, P3, R8.reuse, 0x4000, RZ ;  /* 0x0000400008637810 */ /* 0x040fe20007f7e0ff */
[--C-:B------:R-:W-:Y:S01]  /*16650*/  IMAD.X R7, RZ, RZ, R9.reuse, P5 ;  /* 0x000000ffff077224 */ /* 0x100fe200028e0609 */
[C---:B------:R-:W-:Y:S01]  /*16660*/  IADD3 R101, P2, R8.reuse, 0x4020, RZ ;  /* 0x0000402008657810 */ /* 0x040fe20007f5e0ff */
[----:B------:R-:W-:Y:S01]  /*16670*/  IMAD.X R13, RZ, RZ, R9, P4 ;  /* 0x000000ffff0d7224 */ /* 0x000fe200020e0609 */
[----:B------:R-:W-:Y:S01]  /*16680*/  BAR.SYNC.DEFER_BLOCKING 0x1, 0x100 ;  /* 0x0044000000007b1d */ /* 0x000fe20000010000 */
[----:B------:R-:W-:-:S02]  /*16690*/  IADD3 R103, P1, R8, 0x4040, RZ ;  /* 0x0000404008677810 */ /* 0x000fc40007f3e0ff */
[----:B------:R-:W-:Y:S01]  /*166a0*/  IADD3 R105, P0, R8, 0x4060, RZ ;  /* 0x0000406008697810 */ /* 0x000fe20007f1e0ff */
[--C-:B------:R-:W-:Y:S01]  /*166b0*/  IMAD.X R25, RZ, RZ, R9.reuse, P2 ;  /* 0x000000ffff197224 */ /* 0x100fe200010e0609 */
[----:B------:R-:W-:Y:S01]  /*166c0*/  LOP3.LUT R8, R15, R8, RZ, 0x3c, !PT ;  /* 0x000000080f087212 */ /* 0x000fe200078e3cff */
[--C-:B------:R-:W-:Y:S01]  /*166d0*/  IMAD.X R15, RZ, RZ, R9.reuse, P3 ;  /* 0x000000ffff0f7224 */ /* 0x100fe200018e0609 */
[----:B------:R-:W-:Y:S01]  /*166e0*/  LOP3.LUT R4, R71, 0x380, RZ, 0xc0, !PT ;  /* 0x0000038047047812 */ /* 0x000fe200078ec0ff */
[--C-:B------:R-:W-:Y:S01]  /*166f0*/  IMAD.X R27, RZ, RZ, R9.reuse, P1 ;  /* 0x000000ffff1b7224 */ /* 0x100fe200008e0609 */
[----:B------:R-:W-:Y:S01]  /*16700*/  LOP3.LUT R6, R79, 0x380, RZ, 0xc0, !PT ;  /* 0x000003804f067812 */ /* 0x000fe200078ec0ff */
[----:B------:R-:W-:Y:S01]  /*16710*/  IMAD.X R29, RZ, RZ, R9, P0 ;  /* 0x000000ffff1d7224 */ /* 0x000fe200000e0609 */
[----:B------:R-:W-:Y:S02]  /*16720*/  MOV R92, R8 ;  /* 0x00000008005c7202 */ /* 0x000fe40000000f00 */
[----:B------:R-:W-:-:S02]  /*16730*/  F2FP.BF16.F32.PACK_AB R9, R28, R95 ;  /* 0x0000005f1c09723e */ /* 0x000fc400000010ff */
[----:B------:R-:W-:Y:S02]  /*16740*/  LOP3.LUT R28, R103, 0x380, RZ, 0xc0, !PT ;  /* 0x00000380671c7812 */ /* 0x000fe400078ec0ff */
[----:B------:R-:W-:Y:S02]  /*16750*/  LOP3.LUT R34, R105, 0x380, RZ, 0xc0, !PT ;  /* 0x0000038069227812 */ /* 0x000fe400078ec0ff */
[----:B------:R-:W-:Y:S02]  /*16760*/  SHF.R.U64 R4, R4, 0x3, RZ ;  /* 0x0000000304047819 */ /* 0x000fe400000012ff */
[----:B------:R-:W-:Y:S02]  /*16770*/  SHF.R.U64 R6, R6, 0x3, RZ ;  /* 0x0000000306067819 */ /* 0x000fe400000012ff */
[----:B------:R-:W-:Y:S02]  /*16780*/  LOP3.LUT R12, R97, 0x380, RZ, 0xc0, !PT ;  /* 0x00000380610c7812 */ /* 0x000fe400078ec0ff */
[----:B------:R-:W-:-:S02]  /*16790*/  LOP3.LUT R14, R99, 0x380, RZ, 0xc0, !PT ;  /* 0x00000380630e7812 */ /* 0x000fc400078ec0ff */
[----:B------:R-:W-:Y:S02]  /*167a0*/  F2FP.BF16.F32.PACK_AB R8, R89, R24 ;  /* 0x000000185908723e */ /* 0x000fe400000010ff */
[----:B------:R-:W-:Y:S02]  /*167b0*/  SHF.R.U64 R28, R28, 0x3, RZ ;  /* 0x000000031c1c7819 */ /* 0x000fe400000012ff */
[----:B------:R-:W-:Y:S01]  /*167c0*/  LOP3.LUT R24, R101, 0x380, RZ, 0xc0, !PT ;  /* 0x0000038065187812 */ /* 0x000fe200078ec0ff */
[----:B------:R2:W-:Y:S01]  /*167d0*/  STSM.16.M88.4 [R92], R8 ;  /* 0x000000085c007844 */ /* 0x0005e20000000200 */
[----:B------:R-:W-:Y:S02]  /*167e0*/  SHF.R.U64 R34, R34, 0x3, RZ ;  /* 0x0000000322227819 */ /* 0x000fe400000012ff */
[----:B------:R-:W-:Y:S02]  /*167f0*/  LOP3.LUT R4, R4, R71, RZ, 0x3c, !PT ;  /* 0x0000004704047212 */ /* 0x000fe400078e3cff */
[----:B------:R-:W-:-:S02]  /*16800*/  LOP3.LUT R6, R6, R79, RZ, 0x3c, !PT ;  /* 0x0000004f06067212 */ /* 0x000fc400078e3cff */
[----:B------:R-:W-:Y:S02]  /*16810*/  SHF.R.U64 R12, R12, 0x3, RZ ;  /* 0x000000030c0c7819 */ /* 0x000fe400000012ff */
[----:B------:R-:W-:Y:S02]  /*16820*/  SHF.R.U64 R14, R14, 0x3, RZ ;  /* 0x000000030e0e7819 */ /* 0x000fe400000012ff */
[----:B------:R-:W-:Y:S02]  /*16830*/  LOP3.LUT R26, R28, R103, RZ, 0x3c, !PT ;  /* 0x000000671c1a7212 */ /* 0x000fe400078e3cff */
[----:B------:R-:W-:Y:S02]  /*16840*/  SHF.R.U64 R24, R24, 0x3, RZ ;  /* 0x0000000318187819 */ /* 0x000fe400000012ff */
[----:B------:R-:W-:Y:S02]  /*16850*/  LOP3.LUT R28, R34, R105, RZ, 0x3c, !PT ;  /* 0x00000069221c7212 */ /* 0x000fe400078e3cff */
[----:B------:R-:W-:-:S02]  /*16860*/  MOV R90, R4 ;  /* 0x00000004005a7202 */ /* 0x000fc40000000f00 */
[----:B------:R-:W-:Y:S02]  /*16870*/  MOV R34, R6 ;  /* 0x0000000600227202 */ /* 0x000fe40000000f00 */
[----:B------:R-:W-:Y:S02]  /*16880*/  F2FP.BF16.F32.PACK_AB R4, R88, R3 ;  /* 0x000000035804723e */ /* 0x000fe400000010ff */
[----:B------:R-:W-:Y:S02]  /*16890*/  F2FP.BF16.F32.PACK_AB R5, R30, R91 ;  /* 0x0000005b1e05723e */ /* 0x000fe400000010ff */
[----:B------:R-:W-:Y:S02]  /*168a0*/  F2FP.BF16.F32.PACK_AB R6, R33, R0 ;  /* 0x000000002106723e */ /* 0x000fe400000010ff */
[----:B------:R-:W-:Y:S02]  /*168b0*/  F2FP.BF16.F32.PACK_AB R7, R39, R38 ;  /* 0x000000262707723e */ /* 0x000fe400000010ff */
[----:B------:R-:W-:-:S02]  /*168c0*/  LOP3.LUT R12, R12, R97, RZ, 0x3c, !PT ;  /* 0x000000610c0c7212 */ /* 0x000fc400078e3cff */
[----:B------:R-:W-:Y:S01]  /*168d0*/  LOP3.LUT R14, R14, R99, RZ, 0x3c, !PT ;  /* 0x000000630e0e7212 */ /* 0x000fe200078e3cff */
[----:B------:R-:W-:Y:S01]  /*168e0*/  STSM.16.M88.4 [R90], R4 ;  /* 0x000000045a007844 */ /* 0x000fe20000000200 */
[----:B--2---:R-:W-:Y:S02]  /*168f0*/  F2FP.BF16.F32.PACK_AB R8, R41, R40 ;  /* 0x000000282908723e */ /* 0x004fe400000010ff */
[----:B------:R-:W-:Y:S02]  /*16900*/  F2FP.BF16.F32.PACK_AB R9, R43, R42 ;  /* 0x0000002a2b09723e */ /* 0x000fe400000010ff */
[----:B------:R-:W-:Y:S01]  /*16910*/  F2FP.BF16.F32.PACK_AB R10, R45, R44 ;  /* 0x0000002c2d0a723e */ /* 0x000fe200000010ff */
[----:B------:R-:W-:Y:S01]  /*16920*/  IMAD.MOV.U32 R44, RZ, RZ, RZ ;  /* 0x000000ffff2c7224 */ /* 0x000fe200078e00ff */
[----:B------:R-:W-:Y:S02]  /*16930*/  F2FP.BF16.F32.PACK_AB R11, R47, R46 ;  /* 0x0000002e2f0b723e */ /* 0x000fe400000010ff */
[----:B------:R-:W-:-:S02]  /*16940*/  LOP3.LUT R24, R24, R101, RZ, 0x3c, !PT ;  /* 0x0000006518187212 */ /* 0x000fc400078e3cff */
[----:B------:R-:W-:Y:S01]  /*16950*/  MOV R89, R12 ;  /* 0x0000000c00597202 */ /* 0x000fe20000000f00 */
[----:B------:R2:W-:Y:S01]  /*16960*/  STSM.16.M88.4 [R34], R8 ;  /* 0x0000000822007844 */ /* 0x0005e20000000200 */
[----:B------:R-:W-:Y:S02]  /*16970*/  MOV R79, R14 ;  /* 0x0000000e004f7202 */ /* 0x000fe40000000f00 */
[----:B------:R-:W-:Y:S02]  /*16980*/  MOV R72, R24 ;  /* 0x0000001800487202 */ /* 0x000fe40000000f00 */
[----:B------:R-:W-:Y:S02]  /*16990*/  MOV R71, R26 ;  /* 0x0000001a00477202 */ /* 0x000fe40000000f00 */
[----:B------:R-:W-:Y:S02]  /*169a0*/  F2FP.BF16.F32.PACK_AB R12, R49, R48 ;  /* 0x00000030310c723e */ /* 0x000fe400000010ff */
[----:B------:R-:W-:-:S02]  /*169b0*/  F2FP.BF16.F32.PACK_AB R13, R51, R50 ;  /* 0x00000032330d723e */ /* 0x000fc400000010ff */
[----:B------:R-:W-:Y:S02]  /*169c0*/  F2FP.BF16.F32.PACK_AB R14, R53, R52 ;  /* 0x00000034350e723e */ /* 0x000fe400000010ff */
[----:B------:R-:W-:Y:S02]  /*169d0*/  F2FP.BF16.F32.PACK_AB R15, R55, R54 ;  /* 0x00000036370f723e */ /* 0x000fe400000010ff */
[----:B------:R-:W-:Y:S02]  /*169e0*/  F2FP.BF16.F32.PACK_AB R24, R57, R56 ;  /* 0x000000383918723e */ /* 0x000fe400000010ff */
[----:B------:R-:W-:Y:S01]  /*169f0*/  F2FP.BF16.F32.PACK_AB R25, R59, R58 ;  /* 0x0000003a3b19723e */ /* 0x000fe200000010ff */
[----:B------:R3:W-:Y:S01]  /*16a00*/  STSM.16.M88.4 [R89], R12 ;  /* 0x0000000c59007844 */ /* 0x0007e20000000200 */
[----:B------:R-:W-:Y:S02]  /*16a10*/  F2FP.BF16.F32.PACK_AB R26, R61, R60 ;  /* 0x0000003c3d1a723e */ /* 0x000fe400000010ff */
[----:B------:R-:W-:-:S02]  /*16a20*/  F2FP.BF16.F32.PACK_AB R27, R63, R62 ;  /* 0x0000003e3f1b723e */ /* 0x000fc400000010ff */
[----:B------:R-:W-:Y:S02]  /*16a30*/  MOV R0, R28 ;  /* 0x0000001c00007202 */ /* 0x000fe40000000f00 */
[----:B------:R-:W-:Y:S01]  /*16a40*/  ISETP.NE.U32.AND P0, PT, RZ, UR4, PT ;  /* 0x00000004ff007c0c */ /* 0x000fe2000bf05070 */
[----:B------:R4:W-:Y:S01]  /*16a50*/  STSM.16.M88.4 [R79], R24 ;  /* 0x000000184f007844 */ /* 0x0009e20000000200 */
[----:B--2---:R-:W-:Y:S02]  /*16a60*/  IADD3 R10, P1, R199, UR4, RZ ;  /* 0x00000004c70a7c10 */ /* 0x004fe4000ff3e0ff */
[----:B------:R-:W-:Y:S02]  /*16a70*/  F2FP.BF16.F32.PACK_AB R28, R65, R64 ;  /* 0x00000040411c723e */ /* 0x000fe400000010ff */
[----:B------:R-:W-:Y:S02]  /*16a80*/  F2FP.BF16.F32.PACK_AB R29, R67, R66 ;  /* 0x00000042431d723e */ /* 0x000fe400000010ff */
[----:B------:R-:W-:-:S02]  /*16a90*/  F2FP.BF16.F32.PACK_AB R30, R69, R68 ;  /* 0x00000044451e723e */ /* 0x000fc400000010ff */
[----:B------:R-:W-:Y:S02]  /*16aa0*/  F2FP.BF16.F32.PACK_AB R33, R75, R74 ;  /* 0x0000004a4b21723e */ /* 0x000fe400000010ff */
[----:B------:R-:W-:Y:S01]  /*16ab0*/  F2FP.BF16.F32.PACK_AB R34, R77, R76 ;  /* 0x0000004c4d22723e */ /* 0x000fe200000010ff */
[----:B------:R4:W-:Y:S01]  /*16ac0*/  STSM.16.M88.4 [R72], R28 ;  /* 0x0000001c48007844 */ /* 0x0009e20000000200 */
[----:B------:R-:W-:Y:S02]  /*16ad0*/  F2FP.BF16.F32.PACK_AB R4, R81, R80 ;  /* 0x000000505104723e */ /* 0x000fe400000010ff */
[----:B------:R-:W-:Y:S01]  /*16ae0*/  F2FP.BF16.F32.PACK_AB R5, R83, R82 ;  /* 0x000000525305723e */ /* 0x000fe200000010ff */
[----:B------:R4:W-:Y:S01]  /*16af0*/  STSM.16.M88.4 [R71], R32 ;  /* 0x0000002047007844 */ /* 0x0009e20000000200 */
[----:B------:R-:W-:Y:S02]  /*16b00*/  F2FP.BF16.F32.PACK_AB R6, R85, R84 ;  /* 0x000000545506723e */ /* 0x000fe400000010ff */
[----:B------:R-:W-:-:S02]  /*16b10*/  F2FP.BF16.F32.PACK_AB R7, R87, R86 ;  /* 0x000000565707723e */ /* 0x000fc400000010ff */
[----:B------:R-:W-:Y:S02]  /*16b20*/  ISETP.NE.AND.EX P0, PT, RZ, UR5, PT, P0 ;  /* 0x00000005ff007c0c */ /* 0x000fe4000bf05300 */
[----:B------:R-:W-:Y:S01]  /*16b30*/  IADD3.X R11, R200, UR5, RZ, P1, !PT ;  /* 0x00000005c80b7c10 */ /* 0x000fe20008ffe4ff */
[----:B------:R-:W-:Y:S01]  /*16b40*/  ULDC.64 UR4, c[0x0][0xbe0] ;  /* 0x0002f80000047ab9 */ /* 0x000fe20000000a00 */
[----:B------:R4:W-:Y:S01]  /*16b50*/  STSM.16.M88.4 [R0], R4 ;  /* 0x0000000400007844 */ /* 0x0009e20000000200 */
[----:B------:R-:W-:Y:S01]  /*16b60*/  BAR.SYNC.DEFER_BLOCKING 0x1, 0x100 ;  /* 0x0044000000007b1d */ /* 0x000fe20000010000 */
[----:B------:R-:W-:-:S04]  /*16b70*/  ISETP.NE.U32.AND P1, PT, RZ, UR4, PT ;  /* 0x00000004ff007c0c */ /* 0x000fc8000bf25070 */
[----:B------:R-:W-:-:S13]  /*16b80*/  ISETP.NE.AND.EX P1, PT, RZ, UR5, PT, P1 ;  /* 0x00000005ff007c0c */ /* 0x000fda000bf25310 */
[----:B------:R-:W-:Y:S01]  /*16b90*/  @P1 IADD3 R8, P2, R199, UR4, RZ ;  /* 0x00000004c7081c10 */ /* 0x000fe2000ff5e0ff */
[----:B------:R-:W-:Y:S02]  /*16ba0*/  ULDC UR4, c[0x0][0xa88] ;  /* 0x0002a20000047ab9 */ /* 0x000fe40000000800 */
[----:B------:R-:W-:Y:S01]  /*16bb0*/  IMAD.U32 R3, RZ, RZ, UR4 ;  /* 0x00000004ff037e24 */ /* 0x000fe2000f8e00ff */
[----:B------:R-:W-:Y:S01]  /*16bc0*/  @P1 IADD3.X R9, R200, UR5, RZ, P2, !PT ;  /* 0x00000005c8091c10 */ /* 0x000fe200097fe4ff */
[----:B------:R4:W5:Y:S01]  /*16bd0*/  @P0 LDG.E R44, desc[UR36][R10.64] ;  /* 0x000000240a2c0981 */ /* 0x000962000c1e1900 */
[----:B---3--:R-:W-:-:S03]  /*16be0*/  IMAD R13, R196, 0x40, R195 ;  /* 0x00000040c40d7824 */ /* 0x008fc600078e02c3 */
[----:B------:R4:W5:Y:S01]  /*16bf0*/  @P1 LDG.E R3, desc[UR36][R8.64] ;  /* 0x0000002408031981 */ /* 0x000962000c1e1900 */
[----:B------:R-:W-:Y:S01]  /*16c00*/  IMAD.WIDE R36, R13, 0x2, R36 ;  /* 0x000000020d247825 */ /* 0x000fe200078e0224 */
[----:B------:R-:W-:Y:S06]  /*16c10*/  @P1 BRA `(.L_x_642) ;  /* 0x0000000000101947 */ /* 0x000fec0003800000 */
[----:B------:R-:W-:Y:S05]  /*16c20*/  @!P0 BRA `(.L_x_642) ;  /* 0x00000000000c8947 */ /* 0x000fea0003800000 */
[----:B----4-:R-:W2:Y:S04]  /*16c30*/  LDG.E R0, desc[UR36][R10.64] ;  /* 0x000000240a007981 */ /* 0x010ea8000c1e1900 */
[----:B-----5:R-:W2:Y:S02]  /*16c40*/  LDG.E R3, desc[UR36][R10.64+0x4] ;  /* 0x000004240a037981 */ /* 0x020ea4000c1e1900 */
[----:B--2---:R-:W-:-:S07]  /*16c50*/  IMAD.IADD R3, R3, 0x1, -R0 ;  /* 0x0000000103037824 */ /* 0x004fce00078e0a00 */
.L_x_642:
[----:B------:R-:W-:Y:S01]  /*16c60*/  SHF.R.S32.HI R50, RZ, 0x1f, R198 ;  /* 0x0000001fff327819 */ /* 0x000fe200000114c6 */
[----:B------:R-:W-:Y:S01]  /*16c70*/  ULDC.64 UR4, c[0x0][0xb70] ;  /* 0x0002dc0000047ab9 */ /* 0x000fe20000000a00 */
[--C-:B-----5:R-:W-:Y:S01]  /*16c80*/  SHF.R.S32.HI R45, RZ, 0x1f, R44.reuse ;  /* 0x0000001fff2d7819 */ /* 0x120fe2000001142c */
[----:B----4-:R-:W-:Y:S01]  /*16c90*/  IMAD R10, R206, 0x80, R223 ;  /* 0x00000080ce0a7824 */ /* 0x010fe200078e02df */
[----:B------:R-:W-:Y:S01]  /*16ca0*/  SEL R207, R207, RZ, !P0 ;  /* 0x000000ffcfcf7207 */ /* 0x000fe20004000000 */
[----:B------:R-:W-:Y:S01]  /*16cb0*/  IMAD R5, R50, UR4, RZ ;  /* 0x0000000432057c24 */ /* 0x000fe2000f8e02ff */
[----:B------:R-:W-:Y:S02]  /*16cc0*/  SEL R201, R201, RZ, !P0 ;  /* 0x000000ffc9c97207 */ /* 0x000fe40004000000 */
[----:B------:R-:W-:Y:S01]  /*16cd0*/  IADD3 R13, P2, R36, 0x2000, RZ ;  /* 0x00002000240d7810 */ /* 0x000fe20007f5e0ff */
[----:B------:R-:W-:Y:S01]  /*16ce0*/  IMAD R7, R198, UR5, R5 ;  /* 0x00000005c6077c24 */ /* 0x000fe2000f8e0205 */
[----:B------:R-:W-:Y:S01]  /*16cf0*/  IADD3 R9, P1, R36, 0x1000, RZ ;  /* 0x0000100024097810 */ /* 0x000fe20007f3e0ff */
[----:B------:R-:W-:Y:S01]  /*16d00*/  IMAD.WIDE.U32 R4, R198, UR4, R44 ;  /* 0x00000004c6047c25 */ /* 0x000fe2000f8e002c */
[----:B------:R-:W-:Y:S01]  /*16d10*/  ULDC.64 UR4, c[0x0][0xb78] ;  /* 0x0002de0000047ab9 */ /* 0x000fe20000000a00 */
[----:B------:R-:W-:-:S02]  /*16d20*/  LOP3.LUT R12, R13, 0x380, RZ, 0xc0, !PT ;  /* 0x000003800d0c7812 */ /* 0x000fc400078ec0ff */
[----:B------:R-:W-:Y:S01]  /*16d30*/  IMAD.IADD R5, R5, 0x1, R7 ;  /* 0x0000000105057824 */ /* 0x000fe200078e0207 */
[----:B------:R-:W-:Y:S01]  /*16d40*/  SHF.R.S32.HI R7, RZ, 0x1f, R10 ;  /* 0x0000001fff077819 */ /* 0x000fe2000001140a */
[----:B------:R-:W-:Y:S01]  /*16d50*/  IMAD R0, R207, UR4, RZ ;  /* 0x00000004cf007c24 */ /* 0x000fe2000f8e02ff */
[----:B------:R-:W-:Y:S01]  /*16d60*/  LOP3.LUT R8, R9, 0x380, RZ, 0xc0, !PT ;  /* 0x0000038009087812 */ /* 0x000fe200078ec0ff */
[C---:B------:R-:W-:Y:S01]  /*16d70*/  IMAD.WIDE.U32 R4, R201.reuse, UR4, R4 ;  /* 0x00000004c9047c25 */ /* 0x040fe2000f8e0004 */
[----:B------:R-:W-:Y:S02]  /*16d80*/  SHF.R.U64 R12, R12, 0x3, RZ ;  /* 0x000000030c0c7819 */ /* 0x000fe400000012ff */
[----:B------:R-:W-:Y:S01]  /*16d90*/  SHF.R.U64 R8, R8, 0x3, RZ ;  /* 0x0000000308087819 */ /* 0x000fe200000012ff */
[----:B------:R-:W-:Y:S01]  /*16da0*/  IMAD R6, R201, UR5, R0 ;  /* 0x00000005c9067c24 */ /* 0x000fe2000f8e0200 */
[----:B------:R-:W-:Y:S01]  /*16db0*/  IADD3 R0, P0, R10, R4, RZ ;  /* 0x000000040a007210 */ /* 0x000fe20007f1e0ff */
[----:B------:R-:W-:Y:S01]  /*16dc0*/  ULDC.64 UR4, c[0x0][0xb40] ;  /* 0x0002d00000047ab9 */ /* 0x000fe20000000a00 */
[----:B------:R-:W-:Y:S01]  /*16dd0*/  LOP3.LUT R12, R12, R13, RZ, 0x3c, !PT ;  /* 0x0000000d0c0c7212 */ /* 0x000fe200078e3cff */
[----:B------:R-:W-:Y:S01]  /*16de0*/  IMAD.X R13, RZ, RZ, R37, P2 ;  /* 0x000000ffff0d7224 */ /* 0x000fe200010e0625 */
[----:B------:R-:W-:-:S02]  /*16df0*/  IADD3.X R7, R7, R5, R6, P0, !PT ;  /* 0x0000000507077210 */ /* 0x000fc400007fe406 */
[----:B------:R-:W-:Y:S02]  /*16e00*/  LEA R48, P0, R0, UR4, 0x2 ;  /* 0x0000000400307c11 */ /* 0x000fe4000f8010ff */
[----:B------:R-:W-:Y:S02]  /*16e10*/  IADD3 R25, P6, R36, 0x3000, RZ ;  /* 0x0000300024197810 */ /* 0x000fe40007fde0ff */
[----:B------:R-:W-:Y:S01]  /*16e20*/  LEA.HI.X R49, R0, UR5, R7, 0x2, P0 ;  /* 0x0000000500317c11 */ /* 0x000fe200080f1407 */
[----:B------:R-:W-:Y:S01]  /*16e30*/  VIADD R0, R10, 0x8 ;  /* 0x000000080a007836 */ /* 0x000fe20000000000 */
[----:B------:R-:W-:Y:S01]  /*16e40*/  LOP3.LUT P0, RZ, R212, 0x3, RZ, 0xc0, !PT ;  /* 0x00000003d4ff7812 */ /* 0x000fe2000780c0ff */
[----:B------:R-:W-:Y:S01]  /*16e50*/  ULDC.64 UR4, c[0x0][0xaa0] ;  /* 0x0002a80000047ab9 */ /* 0x000fe20000000a00 */
[C---:B------:R-:W-:Y:S02]  /*16e60*/  IADD3 R29, P5, R36.reuse, 0x4000, RZ ;  /* 0x00004000241d7810 */ /* 0x040fe40007fbe0ff */
[----:B------:R-:W-:-:S02]  /*16e70*/  IADD3 R33, P4, R36, 0x5000, RZ ;  /* 0x0000500024217810 */ /* 0x000fc40007f9e0ff */
[----:B------:R-:W-:Y:S02]  /*16e80*/  IADD3 R39, P3, R36, 0x6000, RZ ;  /* 0x0000600024277810 */ /* 0x000fe40007f7e0ff */
[----:B------:R-:W-:Y:S01]  /*16e90*/  LOP3.LUT R8, R8, R9, RZ, 0x3c, !PT ;  /* 0x0000000908087212 */ /* 0x000fe200078e3cff */
[--C-:B------:R-:W-:Y:S01]  /*16ea0*/  IMAD.X R9, RZ, RZ, R37.reuse, P1 ;  /* 0x000000ffff097224 */ /* 0x100fe200008e0625 */
[----:B------:R-:W-:Y:S02]  /*16eb0*/  IADD3 R7, P2, R36, 0x7000, RZ ;  /* 0x0000700024077810 */ /* 0x000fe40007f5e0ff */
[----:B------:R-:W-:Y:S02]  /*16ec0*/  ISETP.GE.OR P1, PT, R10, R3, P0 ;  /* 0x000000030a00720c */ /* 0x000fe40000726670 */
[----:B------:R-:W-:Y:S01]  /*16ed0*/  LOP3.LUT R24, R25, 0x380, RZ, 0xc0, !PT ;  /* 0x0000038019187812 */ /* 0x000fe200078ec0ff */
[----:B------:R-:W-:Y:S01]  /*16ee0*/  IMAD.X R41, RZ, RZ, R37, P2 ;  /* 0x000000ffff297224 */ /* 0x000fe200010e0625 */
[----:B------:R-:W-:-:S02]  /*16ef0*/  LOP3.LUT R28, R29, 0x380, RZ, 0xc0, !PT ;  /* 0x000003801d1c7812 */ /* 0x000fc400078ec0ff */
[----:B------:R-:W-:Y:S02]  /*16f00*/  LOP3.LUT R32, R33, 0x380, RZ, 0xc0, !PT ;  /* 0x0000038021207812 */ /* 0x000fe400078ec0ff */
[----:B------:R-:W-:Y:S02]  /*16f10*/  LOP3.LUT R38, R39, 0x380, RZ, 0xc0, !PT ;  /* 0x0000038027267812 */ /* 0x000fe400078ec0ff */
[----:B------:R-:W-:Y:S02]  /*16f20*/  LOP3.LUT R5, R36, 0x380, RZ, 0xc0, !PT ;  /* 0x0000038024057812 */ /* 0x000fe400078ec0ff */
[----:B------:R-:W-:Y:S01]  /*16f30*/  ISETP.GE.OR P0, PT, R0, R3, P0 ;  /* 0x000000030000720c */ /* 0x000fe20000706670 */
[----:B------:R-:W-:Y:S01]  /*16f40*/  @!P1 STG.E desc[UR36][R48.64], R20 ;  /* 0x0000001430009986 */ /* 0x000fe2000c101924 */
[----:B------:R-:W-:Y:S02]  /*16f50*/  LOP3.LUT R0, R7, 0x380, RZ, 0xc0, !PT ;  /* 0x0000038007007812 */ /* 0x000fe400078ec0ff */
[----:B------:R-:W-:-:S02]  /*16f60*/  SHF.R.U64 R24, R24, 0x3, RZ ;  /* 0x0000000318187819 */ /* 0x000fc400000012ff */
[----:B------:R-:W-:Y:S02]  /*16f70*/  SHF.R.U64 R28, R28, 0x3, RZ ;  /* 0x000000031c1c7819 */ /* 0x000fe400000012ff */
[----:B------:R-:W-:Y:S02]  /*16f80*/  SHF.R.U64 R32, R32, 0x3, RZ ;  /* 0x0000000320207819 */ /* 0x000fe400000012ff */
[----:B------:R-:W-:Y:S02]  /*16f90*/  SHF.R.U64 R38, R38, 0x3, RZ ;  /* 0x0000000326267819 */ /* 0x000fe400000012ff */
[----:B------:R-:W-:Y:S01]  /*16fa0*/  SHF.R.U64 R5, R5, 0x3, RZ ;  /* 0x0000000305057819 */ /* 0x000fe200000012ff */
[----:B------:R2:W-:Y:S01]  /*16fb0*/  @!P0 STG.E desc[UR36][R48.64+0x20], R21 ;  /* 0x0000201530008986 */ /* 0x0005e2000c101924 */
[----:B------:R-:W-:Y:S02]  /*16fc0*/  SHF.R.U64 R0, R0, 0x3, RZ ;  /* 0x0000000300007819 */ /* 0x000fe400000012ff */
[----:B------:R-:W-:Y:S01]  /*16fd0*/  LOP3.LUT R24, R24, R25, RZ, 0x3c, !PT ;  /* 0x0000001918187212 */ /* 0x000fe200078e3cff */
[--C-:B------:R-:W-:Y:S01]  /*16fe0*/  IMAD.X R25, RZ, RZ, R37.reuse, P6 ;  /* 0x000000ffff197224 */ /* 0x100fe200030e0625 */
[----:B------:R-:W-:Y:S01]  /*16ff0*/  LOP3.LUT R28, R28, R29, RZ, 0x3c, !PT ;  /* 0x0000001d1c1c7212 */ /* 0x000fe200078e3cff */
[--C-:B------:R-:W-:Y:S01]  /*17000*/  IMAD.X R29, RZ, RZ, R37.reuse, P5 ;  /* 0x000000ffff1d7224 */ /* 0x100fe200028e0625 */
[----:B------:R-:W-:Y:S01]  /*17010*/  LOP3.LUT R32, R32, R33, RZ, 0x3c, !PT ;  /* 0x0000002120207212 */ /* 0x000fe200078e3cff */
[--C-:B------:R-:W-:Y:S01]  /*17020*/  IMAD.X R33, RZ, RZ, R37.reuse, P4 ;  /* 0x000000ffff217224 */ /* 0x100fe200020e0625 */
[----:B------:R-:W-:Y:S01]  /*17030*/  LOP3.LUT R38, R38, R39, RZ, 0x3c, !PT ;  /* 0x0000002726267212 */ /* 0x000fe200078e3cff */
[--C-:B------:R-:W-:Y:S01]  /*17040*/  IMAD.X R39, RZ, RZ, R37.reuse, P3 ;  /* 0x000000ffff277224 */ /* 0x100fe200018e0625 */
[----:B------:R-:W-:Y:S01]  /*17050*/  LOP3.LUT R4, R5, R36, RZ, 0x3c, !PT ;  /* 0x0000002405047212 */ /* 0x000fe200078e3cff */
[----:B------:R-:W-:Y:S01]  /*17060*/  IMAD.MOV.U32 R5, RZ, RZ, R37 ;  /* 0x000000ffff057224 */ /* 0x000fe200078e0025 */
[----:B------:R-:W-:Y:S01]  /*17070*/  LOP3.LUT R40, R0, R7, RZ, 0x3c, !PT ;  /* 0x0000000700287212 */ /* 0x000fe200078e3cff */
[----:B------:R-:W5:Y:S01]  /*17080*/  LD.E.128 R8, desc[UR36][R8.64] ;  /* 0x0000002408087980 */ /* 0x000f62000c101d00 */
[----:B------:R-:W-:-:S03]  /*17090*/  SHF.R.S32.HI R47, RZ, 0x1f, R195 ;  /* 0x0000001fff2f7819 */ /* 0x000fc600000114c3 */
[----:B------:R-:W5:Y:S01]  /*170a0*/  LD.E.128 R4, desc[UR36][R4.64] ;  /* 0x0000002404047980 */ /* 0x000f62000c101d00 */
[----:B------:R-:W-:-:S03]  /*170b0*/  IMAD R45, R45, UR4, RZ ;  /* 0x000000042d2d7c24 */ /* 0x000fc6000f8e02ff */
[----:B------:R-:W5:Y:S01]  /*170c0*/  LD.E.128 R12, desc[UR36][R12.64] ;  /* 0x000000240c0c7980 */ /* 0x000f62000c101d00 */
[----:B------:R-:W-:-:S03]  /*170d0*/  IMAD.MOV.U32 R46, RZ, RZ, R195 ;  /* 0x000000ffff2e7224 */ /* 0x000fc600078e00c3 */
[----:B------:R-:W5:Y:S04]  /*170e0*/  LD.E.128 R24, desc[UR36][R24.64] ;  /* 0x0000002418187980 */ /* 0x000f68000c101d00 */
[----:B------:R-:W5:Y:S04]  /*170f0*/  LD.E.128 R28, desc[UR36][R28.64] ;  /* 0x000000241c1c7980 */ /* 0x000f68000c101d00 */
[----:B------:R-:W5:Y:S04]  /*17100*/  LD.E.128 R32, desc[UR36][R32.64] ;  /* 0x0000002420207980 */ /* 0x000f68000c101d00 */
[----:B------:R-:W5:Y:S04]  /*17110*/  LD.E.128 R36, desc[UR36][R38.64] ;  /* 0x0000002426247980 */ /* 0x000f68000c101d00 */
[----:B------:R-:W5:Y:S01]  /*17120*/  LD.E.128 R40, desc[UR36][R40.64] ;  /* 0x0000002428287980 */ /* 0x000f62000c101d00 */
[----:B------:R-:W-:Y:S01]  /*17130*/  @!PT LDS RZ, [RZ] ;  /* 0x00000000fffff984 */ /* 0x000fe20000000800 */
[----:B------:R-:W-:Y:S01]  /*17140*/  @!PT LDS RZ, [RZ] ;  /* 0x00000000fffff984 */ /* 0x000fe20000000800 */
[----:B------:R-:W-:Y:S01]  /*17150*/  @!PT LDS RZ, [RZ] ;  /* 0x00000000fffff984 */ /* 0x000fe20000000800 */
[----:B------:R-:W-:Y:S01]  /*17160*/  @!PT LDS RZ, [RZ] ;  /* 0x00000000fffff984 */ /* 0x000fe20000000800 */
[----:B------:R3:W-:Y:S06]  /*17170*/  MEMBAR.ALL.CTA ;  /* 0x0000000000007992 */ /* 0x0007ec0000008000 */
[----:B---3--:R-:W3:Y:S01]  /*17180*/  FENCE.VIEW.ASYNC.S ;  /* 0x00000000000073c6 */ /* 0x008ee20000000000 */
[----:B--2---:R-:W-:-:S04]  /*17190*/  IMAD.WIDE.U32 R20, R44, UR4, R46 ;  /* 0x000000042c147c25 */ /* 0x004fc8000f8e002e */
[----:B------:R-:W-:Y:S01]  /*171a0*/  IMAD R45, R44, UR5, R45 ;  /* 0x000000052c2d7c24 */ /* 0x000fe2000f8e022d */
[----:B------:R-:W-:Y:S01]  /*171b0*/  ULDC.64 UR4, c[0x0][0xae0] ;  /* 0x0002b80000047ab9 */ /* 0x000fe20000000a00 */
[----:B------:R-:W-:Y:S02]  /*171c0*/  IMAD R47, R206, -0x80, R3 ;  /* 0xffffff80ce2f7824 */ /* 0x000fe400078e0203 */
[C---:B------:R-:W-:Y:S02]  /*171d0*/  VIADD R0, R196.reuse, 0x20 ;  /* 0x00000020c4007836 */ /* 0x040fe40000000000 */
[----:B------:R-:W-:Y:S01]  /*171e0*/  IMAD.IADD R21, R21, 0x1, R45 ;  /* 0x0000000115157824 */ /* 0x000fe200078e022d */
[-C--:B------:R-:W-:Y:S01]  /*171f0*/  ISETP.GE.AND P2, PT, R196, R47.reuse, PT ;  /* 0x0000002fc400720c */ /* 0x080fe20003f46270 */
[----:B------:R-:W-:Y:S01]  /*17200*/  IMAD R45, R50, UR4, RZ ;  /* 0x00000004322d7c24 */ /* 0x000fe2000f8e02ff */
[----:B------:R-:W-:Y:S01]  /*17210*/  ISETP.GE.AND P4, PT, R0, R47, PT ;  /* 0x0000002f0000720c */ /* 0x000fe20003f86270 */
[----:B------:R-:W-:-:S02]  /*17220*/  VIADD R3, R196, 0x40 ;  /* 0x00000040c4037836 */ /* 0x000fc40000000000 */
[C---:B------:R-:W-:Y:S02]  /*17230*/  IMAD R45, R198.reuse, UR5, R45 ;  /* 0x00000005c62d7c24 */ /* 0x040fe4000f8e022d */
[----:B------:R-:W-:Y:S01]  /*17240*/  IMAD.WIDE.U32 R20, R198, UR4, R20 ;  /* 0x00000004c6147c25 */ /* 0x000fe2000f8e0014 */
[----:B------:R-:W-:-:S03]  /*17250*/  ULDC.64 UR4, c[0x0][0xae8] ;  /* 0x0002ba0000047ab9 */ /* 0x000fc60000000a00 */
[----:B------:R-:W-:Y:S01]  /*17260*/  VIADD R0, R2, 0x34820 ;  /* 0x0003482002007836 */ /* 0x000fe20000000000 */
[-C--:B------:R-:W-:Y:S01]  /*17270*/  ISETP.GE.AND P0, PT, R3, R47.reuse, PT ;  /* 0x0000002f0300720c */ /* 0x080fe20003f06270 */
[----:B------:R-:W-:Y:S02]  /*17280*/  VIADD R44, R196, 0x60 ;  /* 0x00000060c42c7836 */ /* 0x000fe40000000000 */
[----:B------:R-:W-:Y:S01]  /*17290*/  IMAD.IADD R21, R21, 0x1, R45 ;  /* 0x0000000115157824 */ /* 0x000fe200078e022d */
[----:B------:R-:W-:Y:S01]  /*172a0*/  PRMT R0, RZ, 0x654, R0 ;  /* 0x00000654ff007816 */ /* 0x000fe20000000000 */
[----:B------:R-:W-:Y:S01]  /*172b0*/  IMAD R3, R207, UR4, RZ ;  /* 0x00000004cf037c24 */ /* 0x000fe2000f8e02ff */
[----:B------:R-:W-:Y:S01]  /*172c0*/  ISETP.GE.AND P1, PT, R44, R47, PT ;  /* 0x0000002f2c00720c */ /* 0x000fe20003f26270 */
[C---:B------:R-:W-:Y:S01]  /*172d0*/  IMAD.WIDE.U32 R46, R201.reuse, UR4, R20 ;  /* 0x00000004c92e7c25 */ /* 0x040fe2000f8e0014 */
[----:B------:R-:W-:Y:S01]  /*172e0*/  SHF.R.S32.HI R197, RZ, 0x1f, R196 ;  /* 0x0000001fffc57819 */ /* 0x000fe200000114c4 */
[----:B---3--:R2:W-:Y:S01]  /*172f0*/  SYNCS.ARRIVE.TRANS64.RED.A1T0 RZ, [R0+URZ], RZ ;  /* 0x000000ff00ff79a7 */ /* 0x0085e2000810043f */
[----:B------:R-:W-:Y:S01]  /*17300*/  BSSY B1, `(.L_x_643) ;  /* 0x0000015000017945 */ /* 0x000fe20003800000 */
[----:B------:R-:W-:-:S02]  /*17310*/  IMAD R3, R201, UR5, R3 ;  /* 0x00000005c9037c24 */ /* 0x000fc4000f8e0203 */
[----:B------:R-:W-:-:S04]  /*17320*/  IMAD.WIDE R44, R206, 0x80, R196 ;  /* 0x00000080ce2c7825 */ /* 0x000fc800078e02c4 */
[----:B------:R-:W-:Y:S01]  /*17330*/  IMAD.IADD R51, R47, 0x1, R3 ;  /* 0x000000012f337824 */ /* 0x000fe200078e0203 */
[----:B--2---:R-:W-:Y:S06]  /*17340*/  @P2 BRA `(.L_x_644) ;  /* 0x0000000000402947 */ /* 0x004fec0003800000 */
[----:B------:R-:W-:Y:S01]  /*17350*/  ULDC.64 UR4, c[0x0][0xad8] ;  /* 0x0002b60000047ab9 */ /* 0x000fe20000000a00 */
[----:B------:R-:W-:Y:S01]  /*17360*/  IMAD.MOV.U32 R20, RZ, RZ, R46 ;  /* 0x000000ffff147224 */ /* 0x000fe200078e002e */
[----:B------:R-:W-:Y:S01]  /*17370*/  ULDC.64 UR6, c[0x0][0xa80] ;  /* 0x0002a00000067ab9 */ /* 0x000fe20000000a00 */
[----:B------:R-:W-:Y:S02]  /*17380*/  IMAD.MOV.U32 R21, RZ, RZ, R51 ;  /* 0x000000ffff157224 */ /* 0x000fe400078e0033 */
[----:B------:R-:W-:Y:S02]  /*17390*/  IMAD R3, R45, UR4, RZ ;  /* 0x000000042d037c24 */ /* 0x000fe4000f8e02ff */
[----:B------:R-:W-:Y:S02]  /*173a0*/  VIADD R0, R195, 0x40 ;  /* 0x00000040c3007836 */ /* 0x000fe40000000000 */
[----:B------:R-:W-:Y:S01]  /*173b0*/  IMAD.WIDE.U32 R20, R44, UR4, R20 ;  /* 0x000000042c147c25 */ /* 0x000fe2000f8e0014 */
[----:B------:R-:W-:-:S02]  /*173c0*/  ULDC UR4, c[0x0][0xa8c] ;  /* 0x0002a30000047ab9 */ /* 0x000fc40000000800 */
[----:B------:R-:W-:Y:S01]  /*173d0*/  ISETP.GE.AND P2, PT, R195, UR4, PT ;  /* 0x00000004c3007c0c */ /* 0x000fe2000bf46270 */
[----:B------:R-:W-:Y:S01]  /*173e0*/  IMAD R3, R44, UR5, R3 ;  /* 0x000000052c037c24 */ /* 0x000fe2000f8e0203 */
[----:B------:R-:W-:Y:S02]  /*173f0*/  ISETP.GE.AND P3, PT, R0, UR4, PT ;  /* 0x0000000400007c0c */ /* 0x000fe4000bf66270 */
[----:B------:R-:W-:Y:S01]  /*17400*/  LEA R48, P5, R20, UR6, 0x1 ;  /* 0x0000000614307c11 */ /* 0x000fe2000f8a08ff */
[----:B------:R-:W-:-:S05]  /*17410*/  IMAD.IADD R3, R21, 0x1, R3 ;  /* 0x0000000115037824 */ /* 0x000fca00078e0203 */
[----:B------:R-:W-:-:S05]  /*17420*/  LEA.HI.X R49, R20, UR7, R3, 0x1, P5 ;  /* 0x0000000714317c11 */ /* 0x000fca000a8f0c03 */
[----:B-----5:R2:W-:Y:S04]  /*17430*/  @!P2 STG.E.128 desc[UR36][R48.64], R4 ;  /* 0x000000043000a986 */ /* 0x0205e8000c101d24 */
[----:B------:R2:W-:Y:S02]  /*17440*/  @!P3 STG.E.128 desc[UR36][R48.64+0x80], R28 ;  /* 0x0000801c3000b986 */ /* 0x0005e4000c101d24 */
.L_x_644:
[----:B------:R-:W-:Y:S05]  /*17450*/  BSYNC B1 ;  /* 0x0000000000017941 */ /* 0x000fea0003800000 */
.L_x_643:
[----:B------:R-:W-:Y:S04]  /*17460*/  BSSY B1, `(.L_x_645) ;  /* 0x0000014000017945 */ /* 0x000fe80003800000 */
[----:B------:R-:W-:Y:S05]  /*17470*/  @P4 BRA `(.L_x_646) ;  /* 0x0000000000484947 */ /* 0x000fea0003800000 */
[----:B------:R-:W-:Y:S01]  /*17480*/  IADD3 R3, P2, R44, 0x20, RZ ;  /* 0x000000202c037810 */ /* 0x000fe20007f5e0ff */
[----:B------:R-:W-:Y:S01]  /*17490*/  ULDC.64 UR4, c[0x0][0xad8] ;  /* 0x0002b60000047ab9 */ /* 0x000fe20000000a00 */
[----:B--2--5:R-:W-:Y:S01]  /*174a0*/  IMAD.MOV.U32 R4, RZ, RZ, R46 ;  /* 0x000000ffff047224 */ /* 0x024fe200078e002e */
[----:B------:R-:W-:Y:S01]  /*174b0*/  ULDC.64 UR6, c[0x0][0xa80] ;  /* 0x0002a00000067ab9 */ /* 0x000fe20000000a00 */
[----:B------:R-:W-:Y:S02]  /*174c0*/  IMAD.MOV.U32 R5, RZ, RZ, R51 ;  /* 0x000000ffff057224 */ /* 0x000fe400078e0033 */
[----:B------:R-:W-:Y:S02]  /*174d0*/  IMAD.X R0, RZ, RZ, R45, P2 ;  /* 0x000000ffff007224 */ /* 0x000fe400010e062d */
[----:B------:R-:W-:Y:S02]  /*174e0*/  VIADD R6, R195, 0x40 ;  /* 0x00000040c3067836 */ /* 0x000fe40000000000 */
[----:B------:R-:W-:-:S02]  /*174f0*/  IMAD R0, R0, UR4, RZ ;  /* 0x0000000400007c24 */ /* 0x000fc4000f8e02ff */
[----:B------:R-:W-:Y:S01]  /*17500*/  IMAD.WIDE.U32 R4, R3, UR4, R4 ;  /* 0x0000000403047c25 */ /* 0x000fe2000f8e0004 */
[----:B------:R-:W-:Y:S02]  /*17510*/  ULDC UR4, c[0x0][0xa8c] ;  /* 0x0002a30000047ab9 */ /* 0x000fe40000000800 */
[----:B------:R-:W-:Y:S01]  /*17520*/  ISETP.GE.AND P3, PT, R195, UR4, PT ;  /* 0x00000004c3007c0c */ /* 0x000fe2000bf66270 */
[----:B------:R-:W-:Y:S01]  /*17530*/  IMAD R3, R3, UR5, R0 ;  /* 0x0000000503037c24 */ /* 0x000fe2000f8e0200 */
[----:B------:R-:W-:Y:S02]  /*17540*/  ISETP.GE.AND P4, PT, R6, UR4, PT ;  /* 0x0000000406007c0c */ /* 0x000fe4000bf86270 */
[----:B------:R-:W-:Y:S01]  /*17550*/  LEA R6, P2, R4, UR6, 0x1 ;  /* 0x0000000604067c11 */ /* 0x000fe2000f8408ff */
[----:B------:R-:W-:-:S05]  /*17560*/  IMAD.IADD R3, R5, 0x1, R3 ;  /* 0x0000000105037824 */ /* 0x000fca00078e0203 */
[----:B------:R-:W-:-:S05]  /*17570*/  LEA.HI.X R7, R4, UR7, R3, 0x1, P2 ;  /* 0x0000000704077c11 */ /* 0x000fca00090f0c03 */
[----:B------:R3:W-:Y:S04]  /*17580*/  @!P3 STG.E.128 desc[UR36][R6.64], R8 ;  /* 0x000000080600b986 */ /* 0x0007e8000c101d24 */
[----:B------:R3:W-:Y:S02]  /*17590*/  @!P4 STG.E.128 desc[UR36][R6.64+0x80], R32 ;  /* 0x000080200600c986 */ /* 0x0007e4000c101d24 */
.L_x_646:
[----:B------:R-:W-:Y:S05]  /*175a0*/  BSYNC B1 ;  /* 0x0000000000017941 */ /* 0x000fea0003800000 */
.L_x_645:
        /* <DEDUP_REMOVED lines=8> */
[----:B---3--:R-:W-:Y:S02]  /*17630*/  VIADD R6, R195, 0x40 ;  /* 0x00000040c3067836 */ /* 0x008fe40000000000 */
        /* <DEDUP_REMOVED lines=11> */
.L_x_648:
[----:B------:R-:W-:Y:S05]  /*176f0*/  BSYNC B1 ;  /* 0x0000000000017941 */ /* 0x000fea0003800000 */
.L_x_647:
[----:B------:R-:W-:Y:S05]  /*17700*/  @P1 BRA `(.L_x_649) ;  /* 0x0000000800cc1947 */ /* 0x000fea0003800000 */
[----:B------:R-:W-:Y:S01]  /*17710*/  IADD3 R3, P0, R44, 0x60, RZ ;  /* 0x000000602c037810 */ /* 0x000fe20007f1e0ff */
[----:B------:R-:W-:Y:S01]  /*17720*/  ULDC.64 UR6, c[0x0][0xad8] ;  /* 0x0002b60000067ab9 */ /* 0x000fe20000000a00 */
[----:B--2--5:R-:W-:Y:S01]  /*17730*/  IMAD.MOV.U32 R4, RZ, RZ, R46 ;  /* 0x000000ffff047224 */ /* 0x024fe200078e002e */
[----:B------:R-:W-:Y:S01]  /*17740*/  ULDC UR4, c[0x0][0xa8c] ;  /* 0x0002a30000047ab9 */ /* 0x000fe20000000800 */
[----:B------:R-:W-:Y:S01]  /*17750*/  IMAD.MOV.U32 R5, RZ, RZ, R51 ;  /* 0x000000ffff057224 */ /* 0x000fe200078e0033 */
[----:B------:R-:W-:Y:S01]  /*17760*/  ISETP.GE.AND P1, PT, R195, UR4, PT ;  /* 0x00000004c3007c0c */ /* 0x000fe2000bf26270 */
[----:B------:R-:W-:Y:S02]  /*17770*/  IMAD.X R44, RZ, RZ, R45, P0 ;  /* 0x000000ffff2c7224 */ /* 0x000fe400000e062d */
[----:B------:R-:W-:-:S04]  /*17780*/  IMAD.WIDE.U32 R4, R3, UR6, R4 ;  /* 0x0000000603047c25 */ /* 0x000fc8000f8e0004 */
[----:B------:R-:W-:Y:S02]  /*17790*/  IMAD R44, R44, UR6, RZ ;  /* 0x000000062c2c7c24 */ /* 0x000fe4000f8e02ff */
[----:B------:R-:W-:Y:S02]  /*177a0*/  VIADD R0, R195, 0x40 ;  /* 0x00000040c3007836 */ /* 0x000fe40000000000 */
[----:B------:R-:W-:Y:S01]  /*177b0*/  IMAD R3, R3, UR7, R44 ;  /* 0x0000000703037c24 */ /* 0x000fe2000f8e022c */
[----:B------:R-:W-:Y:S02]  /*177c0*/  ULDC.64 UR6, c[0x0][0xa80] ;  /* 0x0002a00000067ab9 */ /* 0x000fe40000000a00 */
[----:B---34-:R-:W-:Y:S01]  /*177d0*/  LEA R6, P0, R4, UR6, 0x1 ;  /* 0x0000000604067c11 */ /* 0x018fe2000f8008ff */
[----:B------:R-:W-:-:S05]  /*177e0*/  IMAD.IADD R3, R5, 0x1, R3 ;  /* 0x0000000105037824 */ /* 0x000fca00078e0203 */
[----:B------:R-:W-:Y:S02]  /*177f0*/  LEA.HI.X R7, R4, UR7, R3, 0x1, P0 ;  /* 0x0000000704077c11 */ /* 0x000fe400080f0c03 */
[----:B------:R-:W-:-:S03]  /*17800*/  ISETP.GE.AND P0, PT, R0, UR4, PT ;  /* 0x0000000400007c0c */ /* 0x000fc6000bf06270 */
[----:B------:R2:W-:Y:S10]  /*17810*/  @!P1 STG.E.128 desc[UR36][R6.64], R24 ;  /* 0x0000001806009986 */ /* 0x0005f4000c101d24 */
[----:B------:R-:W-:Y:S05]  /*17820*/  @P0 BRA `(.L_x_649) ;  /* 0x0000000800840947 */ /* 0x000fea0003800000 */
[----:B------:R3:W-:Y:S01]  /*17830*/  STG.E.128 desc[UR36][R6.64+0x80], R40 ;  /* 0x0000802806007986 */ /* 0x0007e2000c101d24 */
[----:B------:R-:W-:Y:S05]  /*17840*/  BRA `(.L_x_649) ;  /* 0x00000008007c7947 */ /* 0x000fea0003800000 */
.L_x_641:
[----:B------:R-:W-:Y:S01]  /*17850*/  ULDC.64 UR4, c[0x0][0xbd8] ;  /* 0x0002f60000047ab9 */ /* 0x000fe20000000a00 */
[----:B------:R-:W-:Y:S01]  /*17860*/  IMAD.MOV.U32 R9, RZ, RZ, RZ ;  /* 0x000000ffff097224 */ /* 0x000fe200078e00ff */
[----:B------:R-:W-:Y:S02]  /*17870*/  ISETP.NE.U32.AND P0, PT, RZ, UR4, PT ;  /* 0x00000004ff007c0c */ /* 0x000fe4000bf05070 */
[----:B------:R-:W-:Y:S02]  /*17880*/  IADD3 R4, P1, R199, UR4, RZ ;  /* 0x00000004c7047c10 */ /* 0x000fe4000ff3e0ff */
[----:B------:R-:W-:Y:S02]  /*17890*/  ISETP.NE.AND.EX P0, PT, RZ, UR5, PT, P0 ;  /* 0x00000005ff007c0c */ /* 0x000fe4000bf05300 */
[----:B------:R-:W-:Y:S01]  /*178a0*/  IADD3.X R5, R200, UR5, RZ, P1, !PT ;  /* 0x00000005c8057c10 */ /* 0x000fe20008ffe4ff */
[----:B------:R-:W-:Y:S02]  /*178b0*/  ULDC.64 UR4, c[0x0][0xbe0] ;  /* 0x0002f80000047ab9 */ /* 0x000fe40000000a00 */
[----:B------:R-:W-:-:S04]  /*178c0*/  ISETP.NE.U32.AND P1, PT, RZ, UR4, PT ;  /* 0x00000004ff007c0c */ /* 0x000fc8000bf25070 */
[----:B------:R-:W-:-:S04]  /*178d0*/  ISETP.NE.AND.EX P1, PT, RZ, UR5, PT, P1 ;  /* 0x00000005ff007c0c */ /* 0x000fc8000bf25310 */
[----:B------:R2:W5:Y:S09]  /*178e0*/  @P0 LDG.E R9, desc[UR36][R4.64] ;  /* 0x0000002404090981 */ /* 0x000572000c1e1900 */
[----:B------:R-:W-:Y:S01]  /*178f0*/  @P1 IADD3 R6, P2, R199, UR4, RZ ;  /* 0x00000004c7061c10 */ /* 0x000fe2000ff5e0ff */
[----:B------:R-:W-:-:S02]  /*17900*/  ULDC UR4, c[0x0][0xa88] ;  /* 0x0002a20000047ab9 */ /* 0x000fc40000000800 */
[----:B------:R-:W-:Y:S01]  /*17910*/  IMAD.U32 R3, RZ, RZ, UR4 ;  /* 0x00000004ff037e24 */ /* 0x000fe2000f8e00ff */
[----:B------:R-:W-:-:S05]  /*17920*/  @P1 IADD3.X R7, R200, UR5, RZ, P2, !PT ;  /* 0x00000005c8071c10 */ /* 0x000fca00097fe4ff */
[----:B------:R2:W5:Y:S01]  /*17930*/  @P1 LDG.E R3, desc[UR36][R6.64] ;  /* 0x0000002406031981 */ /* 0x000562000c1e1900 */
[----:B------:R-:W-:Y:S01]  /*17940*/  ISETP.GE.AND P2, PT, R224, 0x80, PT ;  /* 0x00000080e000780c */ /* 0x000fe20003f46270 */
[----:B------:R-:W-:-:S12]  /*17950*/  @P1 BRA `(.L_x_650) ;  /* 0x0000000000101947 */ /* 0x000fd80003800000 */
[----:B------:R-:W-:Y:S05]  /*17960*/  @!P0 BRA `(.L_x_650) ;  /* 0x00000000000c8947 */ /* 0x000fea0003800000 */
[----:B------:R-:W3:Y:S04]  /*17970*/  LDG.E R0, desc[UR36][R4.64] ;  /* 0x0000002404007981 */ /* 0x000ee8000c1e1900 */
[----:B-----5:R-:W3:Y:S02]  /*17980*/  LDG.E R3, desc[UR36][R4.64+0x4] ;  /* 0x0000042404037981 */ /* 0x020ee4000c1e1900 */
[----:B---3--:R-:W-:-:S07]  /*17990*/  IMAD.IADD R3, R3, 0x1, -R0 ;  /* 0x0000000103037824 */ /* 0x008fce00078e0a00 */
.L_x_650:
[----:B------:R-:W-:Y:S01]  /*179a0*/  BSSY B1, `(.L_x_651) ;  /* 0x000001d000017945 */ /* 0x000fe20003800000 */
[----:B------:R-:W-:Y:S02]  /*179b0*/  SHF.R.S32.HI R10, RZ, 0x1f, R198 ;  /* 0x0000001fff0a7819 */ /* 0x000fe400000114c6 */
[----:B------:R-:W-:Y:S02]  /*179c0*/  SHF.R.S32.HI R12, RZ, 0x1f, R195 ;  /* 0x0000001fff0c7819 */ /* 0x000fe400000114c3 */
[----:B------:R-:W-:Y:S02]  /*179d0*/  SEL R201, R201, RZ, !P0 ;  /* 0x000000ffc9c97207 */ /* 0x000fe40004000000 */
[----:B------:R-:W-:Y:S02]  /*179e0*/  SEL R207, R207, RZ, !P0 ;  /* 0x000000ffcfcf7207 */ /* 0x000fe40004000000 */
[----:B-----5:R-:W-:Y:S01]  /*179f0*/  SHF.R.S32.HI R8, RZ, 0x1f, R9 ;  /* 0x0000001fff087819 */ /* 0x020fe20000011409 */
[----:B------:R-:W-:Y:S06]  /*17a00*/  @P2 BRA `(.L_x_652) ;  /* 0x0000000000582947 */ /* 0x000fec0003800000 */
[----:B--2---:R-:W2:Y:S02]  /*17a10*/  S2R R5, SR_TID.X ;  /* 0x0000000000057919 */ /* 0x004ea40000002100 */
[----:B--2---:R-:W-:-:S04]  /*17a20*/  IMAD R0, R206, 0x80, R5 ;  /* 0x00000080ce007824 */ /* 0x004fc800078e0205 */
[----:B------:R-:W-:-:S05]  /*17a30*/  VIADD R0, R0, 0xffffff80 ;  /* 0xffffff8000007836 */ /* 0x000fca0000000000 */
[----:B------:R-:W-:-:S13]  /*17a40*/  ISETP.GE.AND P0, PT, R0, R3, PT ;  /* 0x000000030000720c */ /* 0x000fda0003f06270 */
[----:B------:R-:W-:Y:S05]  /*17a50*/  @P0 BRA `(.L_x_652) ;  /* 0x0000000000440947 */ /* 0x000fea0003800000 */
[----:B------:R-:W-:Y:S01]  /*17a60*/  IADD3 R4, P0, R0, R9, RZ ;  /* 0x0000000900047210 */ /* 0x000fe20007f1e0ff */
[----:B------:R-:W-:Y:S02]  /*17a70*/  ULDC.64 UR4, c[0x0][0xb70] ;  /* 0x0002dc0000047ab9 */ /* 0x000fe40000000a00 */
[----:B------:R-:W-:Y:S01]  /*17a80*/  IMAD R7, R10, UR4, RZ ;  /* 0x000000040a077c24 */ /* 0x000fe2000f8e02ff */
[----:B------:R-:W-:-:S03]  /*17a90*/  LEA.HI.X.SX32 R5, R0, R8, 0x1, P0 ;  /* 0x0000000800057211 */ /* 0x000fc600000f0eff */
[C---:B------:R-:W-:Y:S02]  /*17aa0*/  IMAD R7, R198.reuse, UR5, R7 ;  /* 0x00000005c6077c24 */ /* 0x040fe4000f8e0207 */
[----:B------:R-:W-:Y:S01]  /*17ab0*/  IMAD.WIDE.U32 R4, R198, UR4, R4 ;  /* 0x00000004c6047c25 */ /* 0x000fe2000f8e0004 */
[----:B------:R-:W-:-:S03]  /*17ac0*/  ULDC.64 UR4, c[0x0][0xb78] ;  /* 0x0002de0000047ab9 */ /* 0x000fc60000000a00 */
[----:B------:R-:W-:Y:S02]  /*17ad0*/  IMAD R0, R207, UR4, RZ ;  /* 0x00000004cf007c24 */ /* 0x000fe4000f8e02ff */
[----:B------:R-:W-:Y:S02]  /*17ae0*/  IMAD.IADD R5, R5, 0x1, R7 ;  /* 0x0000000105057824 */ /* 0x000fe400078e0207 */
[C---:B------:R-:W-:Y:S02]  /*17af0*/  IMAD R7, R201.reuse, UR5, R0 ;  /* 0x00000005c9077c24 */ /* 0x040fe4000f8e0200 */
[----:B------:R-:W-:Y:S01]  /*17b00*/  IMAD.WIDE.U32 R4, R201, UR4, R4 ;  /* 0x00000004c9047c25 */ /* 0x000fe2000f8e0004 */
[----:B------:R-:W-:-:S03]  /*17b10*/  ULDC.64 UR4, c[0x0][0xb40] ;  /* 0x0002d00000047ab9 */ /* 0x000fc60000000a00 */
[----:B------:R-:W-:Y:S01]  /*17b20*/  IMAD.IADD R5, R5, 0x1, R7 ;  /* 0x0000000105057824 */ /* 0x000fe200078e0207 */
[----:B------:R-:W-:-:S04]  /*17b30*/  LEA R6, P0, R4, UR4, 0x2 ;  /* 0x0000000404067c11 */ /* 0x000fc8000f8010ff */
[----:B------:R-:W-:Y:S01]  /*17b40*/  LEA.HI.X R7, R4, UR5, R5, 0x2, P0 ;  /* 0x0000000504077c11 */ /* 0x000fe200080f1405 */
[----:B------:R-:W-:-:S05]  /*17b50*/  IMAD.MOV.U32 R5, RZ, RZ, -0x800000 ;  /* 0xff800000ff057424 */ /* 0x000fca00078e00ff */
[----:B------:R3:W-:Y:S03]  /*17b60*/  STG.E desc[UR36][R6.64], R5 ;  /* 0x0000000506007986 */ /* 0x0007e6000c101924 */
.L_x_652:
[----:B------:R-:W-:Y:S05]  /*17b70*/  BSYNC B1 ;  /* 0x0000000000017941 */ /* 0x000fea0003800000 */
.L_x_651:
[----:B------:R-:W-:Y:S01]  /*17b80*/  ULDC.64 UR4, c[0x0][0xaa0] ;  /* 0x0002a80000047ab9 */ /* 0x000fe20000000a00 */
[----:B--2---:R-:W-:Y:S01]  /*17b90*/  IMAD.MOV.U32 R4, RZ, RZ, R195 ;  /* 0x000000ffff047224 */ /* 0x004fe200078e00c3 */
[----:B------:R-:W-:Y:S01]  /*17ba0*/  BSSY B1, `(.L_x_653) ;  /* 0x000002c000017945 */ /* 0x000fe20003800000 */
[----:B---3--:R-:W-:Y:S02]  /*17bb0*/  IMAD.MOV.U32 R5, RZ, RZ, R12 ;  /* 0x000000ffff057224 */ /* 0x008fe400078e000c */
[----:B------:R-:W-:Y:S02]  /*17bc0*/  IMAD R0, R8, UR4, RZ ;  /* 0x0000000408007c24 */ /* 0x000fe4000f8e02ff */
[----:B------:R-:W-:-:S04]  /*17bd0*/  IMAD.WIDE.U32 R4, R9, UR4, R4 ;  /* 0x0000000409047c25 */ /* 0x000fc8000f8e0004 */
[----:B------:R-:W-:Y:S01]  /*17be0*/  IMAD R9, R9, UR5, R0 ;  /* 0x0000000509097c24 */ /* 0x000fe2000f8e0200 */
[----:B------:R-:W-:Y:S01]  /*17bf0*/  ULDC.64 UR4, c[0x0][0xae0] ;  /* 0x0002b80000047ab9 */ /* 0x000fe20000000a00 */
[----:B------:R-:W-:Y:S02]  /*17c00*/  VIADD R0, R196, 0x20 ;  /* 0x00000020c4007836 */ /* 0x000fe40000000000 */
[----:B------:R-:W-:Y:S02]  /*17c10*/  IMAD R3, R206, -0x80, R3 ;  /* 0xffffff80ce037824 */ /* 0x000fe400078e0203 */
[----:B------:R-:W-:Y:S01]  /*17c20*/  IMAD.IADD R5, R5, 0x1, R9 ;  /* 0x0000000105057824 */ /* 0x000fe200078e0209 */
[----:B------:R-:W-:Y:S01]  /*17c30*/  SHF.R.S32.HI R9, RZ, 0x1f, R196 ;  /* 0x0000001fff097819 */ /* 0x000fe200000114c4 */
[----:B------:R-:W-:Y:S01]  /*17c40*/  IMAD R7, R10, UR4, RZ ;  /* 0x000000040a077c24 */ /* 0x000fe2000f8e02ff */
[-C--:B------:R-:W-:Y:S01]  /*17c50*/  ISETP.GE.AND P3, PT, R0, R3.reuse, PT ;  /* 0x000000030000720c */ /* 0x080fe20003f66270 */
[C---:B------:R-:W-:Y:S01]  /*17c60*/  VIADD R0, R196.reuse, 0x60 ;  /* 0x00000060c4007836 */ /* 0x040fe20000000000 */
[----:B------:R-:W-:Y:S01]  /*17c70*/  ISETP.GE.AND P2, PT, R196, R3, PT ;  /* 0x00000003c400720c */ /* 0x000fe20003f46270 */
[----:B------:R-:W-:-:S02]  /*17c80*/  IMAD R7, R198, UR5, R7 ;  /* 0x00000005c6077c24 */ /* 0x000fc4000f8e0207 */
[----:B------:R-:W-:Y:S01]  /*17c90*/  IMAD.WIDE.U32 R4, R198, UR4, R4 ;  /* 0x00000004c6047c25 */ /* 0x000fe2000f8e0004 */
[----:B------:R-:W-:Y:S01]  /*17ca0*/  ULDC.64 UR4, c[0x0][0xae8] ;  /* 0x0002ba0000047ab9 */ /* 0x000fe20000000a00 */
[-C--:B------:R-:W-:Y:S02]  /*17cb0*/  ISETP.GE.AND P0, PT, R0, R3.reuse, PT ;  /* 0x000000030000720c */ /* 0x080fe40003f06270 */
[----:B------:R-:W-:Y:S02]  /*17cc0*/  VIADD R6, R196, 0x40 ;  /* 0x00000040c4067836 */ /* 0x000fe40000000000 */
[----:B------:R-:W-:Y:S02]  /*17cd0*/  IMAD.IADD R5, R5, 0x1, R7 ;  /* 0x0000000105057824 */ /* 0x000fe400078e0207 */
[----:B------:R-:W-:Y:S01]  /*17ce0*/  IMAD R0, R207, UR4, RZ ;  /* 0x00000004cf007c24 */ /* 0x000fe2000f8e02ff */
[----:B------:R-:W-:Y:S01]  /*17cf0*/  ISETP.GE.AND P1, PT, R6, R3, PT ;  /* 0x000000030600720c */ /* 0x000fe20003f26270 */
[----:B------:R-:W-:-:S04]  /*17d00*/  IMAD.WIDE.U32 R6, R201, UR4, R4 ;  /* 0x00000004c9067c25 */ /* 0x000fc8000f8e0004 */
[----:B------:R-:W-:Y:S02]  /*17d10*/  IMAD R3, R201, UR5, R0 ;  /* 0x00000005c9037c24 */ /* 0x000fe4000f8e0200 */
[----:B------:R-:W-:Y:S02]  /*17d20*/  IMAD.MOV.U32 R8, RZ, RZ, R196 ;  /* 0x000000ffff087224 */ /* 0x000fe400078e00c4 */
[----:B------:R-:W-:Y:S02]  /*17d30*/  IMAD.IADD R11, R7, 0x1, R3 ;  /* 0x00000001070b7824 */ /* 0x000fe400078e0203 */
[----:B------:R-:W-:Y:S01]  /*17d40*/  IMAD.WIDE R8, R206, 0x80, R8 ;  /* 0x00000080ce087825 */ /* 0x000fe200078e0208 */
[----:B------:R-:W-:Y:S06]  /*17d50*/  @P2 BRA `(.L_x_654) ;  /* 0x0000000000402947 */ /* 0x000fec0003800000 */
        /* <DEDUP_REMOVED lines=14> */
[----:B------:R2:W-:Y:S04]  /*17e40*/  @!P4 STG.E.128 desc[UR36][R12.64], RZ ;  /* 0x000000ff0c00c986 */ /* 0x0005e8000c101d24 */
[----:B------:R2:W-:Y:S02]  /*17e50*/  @!P5 STG.E.128 desc[UR36][R12.64+0x80], RZ ;  /* 0x000080ff0c00d986 */ /* 0x0005e4000c101d24 */
.L_x_654:
[----:B------:R-:W-:Y:S05]  /*17e60*/  BSYNC B1 ;  /* 0x0000000000017941 */ /* 0x000fea0003800000 */
.L_x_653:
[----:B------:R-:W-:Y:S04]  /*17e70*/  BSSY B1, `(.L_x_655) ;  /* 0x0000014000017945 */ /* 0x000fe80003800000 */
[----:B------:R-:W-:Y:S05]  /*17e80*/  @P3 BRA `(.L_x_656) ;  /* 0x0000000000483947 */ /* 0x000fea0003800000 */
[----:B------:R-:W-:Y:S01]  /*17e90*/  IADD3 R3, P2, R8, 0x20, RZ ;  /* 0x0000002008037810 */ /* 0x000fe20007f5e0ff */
[----:B------:R-:W-:Y:S01]  /*17ea0*/  ULDC.64 UR4, c[0x0][0xad8] ;  /* 0x0002b60000047ab9 */ /* 0x000fe20000000a00 */
[----:B------:R-:W-:Y:S01]  /*17eb0*/  IMAD.MOV.U32 R4, RZ, RZ, R6 ;  /* 0x000000ffff047224 */ /* 0x000fe200078e0006 */
        /* <DEDUP_REMOVED lines=10> */
[----:B--2---:R-:W-:Y:S01]  /*17f60*/  LEA R12, P2, R4, UR6, 0x1 ;  /* 0x00000006040c7c11 */ /* 0x004fe2000f8408ff */
[----:B------:R-:W-:-:S05]  /*17f70*/  IMAD.IADD R3, R5, 0x1, R3 ;  /* 0x0000000105037824 */ /* 0x000fca00078e0203 */
[----:B------:R-:W-:-:S05]  /*17f80*/  LEA.HI.X R13, R4, UR7, R3, 0x1, P2 ;  /* 0x00000007040d7c11 */ /* 0x000fca00090f0c03 */
[----:B------:R3:W-:Y:S04]  /*17f90*/  @!P3 STG.E.128 desc[UR36][R12.64], RZ ;  /* 0x000000ff0c00b986 */ /* 0x0007e8000c101d24 */
[----:B------:R3:W-:Y:S02]  /*17fa0*/  @!P4 STG.E.128 desc[UR36][R12.64+0x80], RZ ;  /* 0x000080ff0c00c986 */ /* 0x0007e4000c101d24 */
.L_x_656:
[----:B------:R-:W-:Y:S05]  /*17fb0*/  BSYNC B1 ;  /* 0x0000000000017941 */ /* 0x000fea0003800000 */
.L_x_655:
        /* <DEDUP_REMOVED lines=15> */
[----:B--23--:R-:W-:Y:S01]  /*180b0*/  LEA R12, P1, R4, UR6, 0x1 ;  /* 0x00000006040c7c11 */ /* 0x00cfe2000f8208ff */
[----:B------:R-:W-:-:S05]  /*180c0*/  IMAD.IADD R3, R5, 0x1, R3 ;  /* 0x0000000105037824 */ /* 0x000fca00078e0203 */
[----:B------:R-:W-:-:S05]  /*180d0*/  LEA.HI.X R13, R4, UR7, R3, 0x1, P1 ;  /* 0x00000007040d7c11 */ /* 0x000fca00088f0c03 */
[----:B------:R4:W-:Y:S04]  /*180e0*/  @!P2 STG.E.128 desc[UR36][R12.64], RZ ;  /* 0x000000ff0c00a986 */ /* 0x0009e8000c101d24 */
[----:B------:R4:W-:Y:S02]  /*180f0*/  @!P3 STG.E.128 desc[UR36][R12.64+0x80], RZ ;  /* 0x000080ff0c00b986 */ /* 0x0009e4000c101d24 */
.L_x_658:
[----:B------:R-:W-:Y:S05]  /*18100*/  BSYNC B1 ;  /* 0x0000000000017941 */ /* 0x000fea0003800000 */
.L_x_657:
        /* <DEDUP_REMOVED lines=19> */
.L_x_649:
[----:B------:R-:W-:Y:S05]  /*18240*/  BSYNC B0 ;  /* 0x0000000000007941 */ /* 0x000fea0003800000 */
.L_x_640:
[----:B------:R-:W-:Y:S02]  /*18250*/  ULDC UR4, c[0x0][0xc14] ;  /* 0x0003050000047ab9 */ /* 0x000fe40000000800 */
[----:B-1----:R-:W-:-:S13]  /*18260*/  ISETP.GE.AND P0, PT, R151, UR4, PT ;  /* 0x0000000497007c0c */ /* 0x002fda000bf06270 */
[----:B------:R-:W-:Y:S05]  /*18270*/  @!P0 BRA `(.L_x_659) ;  /* 0xfffffe8c00c08947 */ /* 0x000fea000383ffff */
[----:B------:R-:W-:Y:S05]  /*18280*/  BRA `(.L_x_448) ;  /* 0x0000005c007c7947 */ /* 0x000fea0003800000 */
.L_x_446:
[----:B------:R-:W-:-:S08]  /*18290*/  NOP ;  /* 0x0000000000007918 */ /* 0x000fd00000000000 */
[----:B0-----:R-:W0:-:S00]  /*182a0*/  USETMAXREG.DEALLOC.CTAPOOL 0x18 ;  /* 0x00000018000079c8 */ /* 0x001e0000080e0500 */
[----:B0-----:R-:W-:-:S06]  /*182b0*/  LOP3.LUT R0, R0, 0x3, RZ, 0xc0, !PT ;  /* 0x0000000300007812 */ /* 0x001fcc00078ec0ff */
[----:B------:R-:W0:Y:S02]  /*182c0*/  SHFL.IDX PT, R0, R0, RZ, 0x1f ;  /* 0x00001fff00007589 */ /* 0x000e2400000e0000 */
[----:B0-----:R-:W-:-:S13]  /*182d0*/  ISETP.NE.AND P0, PT, R0, RZ, PT ;  /* 0x000000ff0000720c */ /* 0x001fda0003f05270 */
[----:B------:R-:W-:Y:S05]  /*182e0*/  @P0 BRA `(.L_x_448) ;  /* 0x0000005c00640947 */ /* 0x000fea0003800000 */
[----:B------:R-:W2:Y:S01]  /*182f0*/  LDL.LU R7, [R1+0x18] ;  /* 0x0000180001077983 */ /* 0x000ea20000300800 */
[----:B------:R-:W-:Y:S01]  /*18300*/  LOP3.LUT R8, R3, 0x1f, RZ, 0xc0, !PT ;  /* 0x0000001f03087812 */ /* 0x000fe200078ec0ff */
[----:B------:R-:W-:Y:S01]  /*18310*/  ULDC UR5, c[0x0][0xc14] ;  /* 0x0003050000057ab9 */ /* 0x000fe20000000800 */
[----:B------:R-:W-:Y:S01]  /*18320*/  IMAD.MOV.U32 R0, RZ, RZ, RZ ;  /* 0x000000ffff007224 */ /* 0x000fe200078e00ff */
[----:B------:R-:W0:Y:S01]  /*18330*/  S2UR UR6, SR_CTAID.X ;  /* 0x00000000000679c3 */ /* 0x000e220000002500 */
[----:B------:R-:W-:Y:S01]  /*18340*/  ISETP.NE.AND P0, PT, R8, 0x1f, PT ;  /* 0x0000001f0800780c */ /* 0x000fe20003f05270 */
[----:B------:R-:W-:Y:S01]  /*18350*/  ULDC UR4, c[0x0][0xc10] ;  /* 0x0003040000047ab9 */ /* 0x000fe20000000800 */
[----:B--2---:R-:W-:-:S11]  /*18360*/  LOP3.LUT R7, R7, 0xffffff7f, RZ, 0xc0, !PT ;  /* 0xffffff7f07077812 */ /* 0x004fd600078ec0ff */
[----:B------:R-:W-:Y:S02]  /*18370*/  @P0 LOP3.LUT R7, R7, 0x80, RZ, 0xfc, !PT ;  /* 0x0000008007070812 */ /* 0x000fe400078efcff */
[----:B------:R-:W-:-:S13]  /*18380*/  ISETP.GE.OR P0, PT, R8, UR5, !P0 ;  /* 0x0000000508007c0c */ /* 0x000fda000c706670 */
[----:B------:R-:W1:Y:S02]  /*18390*/  @!P0 LDC.64 R2, c[0x0][0xc58] ;  /* 0x00031600ff028b82 */ /* 0x000e640000000a00 */
[----:B-1----:R-:W-:-:S05]  /*183a0*/  @!P0 IMAD.WIDE.U32 R2, R8, 0x4, R2 ;  /* 0x0000000408028825 */ /* 0x002fca00078e0002 */
[----:B------:R-:W2:Y:S01]  /*183b0*/  @!P0 LDG.E R0, desc[UR36][R2.64] ;  /* 0x0000002402008981 */ /* 0x000ea2000c1e1900 */
[C---:B------:R-:W-:Y:S01]  /*183c0*/  ISETP.NE.AND P1, PT, R8.reuse, RZ, PT ;  /* 0x000000ff0800720c */ /* 0x040fe20003f25270 */
[----:B------:R-:W-:Y:S01]  /*183d0*/  IMAD.MOV.U32 R16, RZ, RZ, RZ ;  /* 0x000000ffff107224 */ /* 0x000fe200078e00ff */
[----:B------:R-:W-:Y:S01]  /*183e0*/  ISETP.GE.U32.AND P0, PT, R8, 0x2, PT ;  /* 0x000000020800780c */ /* 0x000fe20003f06070 */
[----:B------:R-:W-:Y:S01]  /*183f0*/  IMAD.MOV.U32 R19, RZ, RZ, RZ ;  /* 0x000000ffff137224 */ /* 0x000fe200078e00ff */
[----:B------:R-:W-:-:S09]  /*18400*/  LOP3.LUT R7, R7, 0xfffffffe, RZ, 0xc0, !PT ;  /* 0xfffffffe07077812 */ /* 0x000fd200078ec0ff */
        /* <DEDUP_REMOVED lines=24> */
[----:B------:R-:W-:-:S05]  /*18590*/  @P0 LOP3.LUT R7, R7, 0x4, RZ, 0xfc, !PT ;  /* 0x0000000407070812 */ /* 0x000fca00078efcff */
[----:B------:R-:W-:Y:S01]  /*185a0*/  STL [R1+0x18], R7 ;  /* 0x0000180701007387 */ /* 0x000fe20000100800 */
[----:B-1----:R-:W-:-:S05]  /*185b0*/  SEL R2, R2, RZ, P0 ;  /* 0x000000ff02027207 */ /* 0x002fca0000000000 */
[----:B------:R-:W-:-:S05]  /*185c0*/  IMAD.IADD R2, R5, 0x1, R2 ;  /* 0x0000000105027824 */ /* 0x000fca00078e0202 */
        /* <DEDUP_REMOVED lines=10> */
.L_x_664:
        /* <DEDUP_REMOVED lines=13> */
[----:B------:R-:W0:Y:S02]  /*18740*/  LDC.64 R2, c[0x0][0xc58] ;  /* 0x00031600ff027b82 */ /* 0x000e240000000a00 */
[----:B0-----:R-:W-:-:S05]  /*18750*/  IMAD.WIDE R2, R5, 0x4, R2 ;  /* 0x0000000405027825 */ /* 0x001fca00078e0202 */
[----:B------:R0:W5:Y:S02]  /*18760*/  LDG.E R0, desc[UR36][R2.64] ;  /* 0x0000002402007981 */ /* 0x000164000c1e1900 */
.L_x_663:
[----:B------:R-:W-:Y:S05]  /*18770*/  BSYNC B0 ;  /* 0x0000000000007941 */ /* 0x000fea0003800000 */
.L_x_662:
[----:B0----5:R-:W0:Y:S01]  /*18780*/  SHFL.UP PT, R2, R0, 0x1, RZ ;  /* 0x0420000000027989 */ /* 0x021e2200000e00ff */
[C---:B------:R-:W-:Y:S02]  /*18790*/  ISETP.NE.AND P0, PT, R7.reuse, RZ, PT ;  /* 0x000000ff0700720c */ /* 0x040fe40003f05270 */
[C---:B------:R-:W-:Y:S02]  /*187a0*/  ISETP.GE.U32.AND P1, PT, R7.reuse, 0x2, PT ;  /* 0x000000020700780c */ /* 0x040fe40003f26070 */
        /* <DEDUP_REMOVED lines=22> */
[----:B------:R-:W-:Y:S02]  /*18910*/  IMAD.MOV.U32 R2, RZ, RZ, R7 ;  /* 0x000000ffff027224 */ /* 0x000fe400078e0007 */
[----:B------:R-:W-:-:S07]  /*18920*/  IMAD.MOV.U32 R7, RZ, RZ, R3 ;  /* 0x000000ffff077224 */ /* 0x000fce00078e0003 */
.L_x_660:
        /* <DEDUP_REMOVED lines=16> */
.L_x_665:
[----:B-1----:R-:W-:Y:S01]  /*18a30*/  IMAD R16, R16, UR4, R7 ;  /* 0x0000000410107c24 */ /* 0x002fe2000f8e0207 */
[----:B------:R-:W-:Y:S01]  /*18a40*/  IABS R6, R0 ;  /* 0x0000000000067213 */ /* 0x000fe20000000000 */
[----:B------:R-:W-:Y:S02]  /*18a50*/  IMAD R7, R10, R5, RZ ;  /* 0x000000050a077224 */ /* 0x000fe400078e02ff */
[----:B0-----:R-:W-:Y:S01]  /*18a60*/  IMAD.MOV.U32 R2, RZ, RZ, RZ ;  /* 0x000000ffff027224 */ /* 0x001fe200078e00ff */
[----:B------:R-:W-:Y:S01]  /*18a70*/  IADD3 R17, -R16, UR6, RZ ;  /* 0x0000000610117c10 */ /* 0x000fe2000fffe1ff */
[----:B------:R-:W-:Y:S02]  /*18a80*/  IMAD.MOV R6, RZ, RZ, -R6 ;  /* 0x000000ffff067224 */ /* 0x000fe400078e0a06 */
[----:B------:R-:W-:Y:S01]  /*18a90*/  IMAD.HI.U32 R2, R3, R7, R2 ;  /* 0x0000000703027227 */ /* 0x000fe200078e0002 */
[----:B------:R-:W-:-:S03]  /*18aa0*/  IABS R3, R17 ;  /* 0x0000001100037213 */ /* 0x000fc60000000000 */
[----:B------:R-:W-:Y:S02]  /*18ab0*/  IMAD.IADD R19, R4, 0x1, R19 ;  /* 0x0000000104137824 */ /* 0x000fe400078e0213 */
[----:B------:R-:W-:-:S04]  /*18ac0*/  IMAD.HI.U32 R2, R2, R3, RZ ;  /* 0x0000000302027227 */ /* 0x000fc800078e00ff */
[----:B------:R-:W-:Y:S01]  /*18ad0*/  IMAD R6, R2, R6, R3 ;  /* 0x0000000602067224 */ /* 0x000fe200078e0203 */
[----:B------:R-:W-:-:S04]  /*18ae0*/  LOP3.LUT R3, R17, R0, RZ, 0x3c, !PT ;  /* 0x0000000011037212 */ /* 0x000fc800078e3cff */
[----:B------:R-:W-:-:S13]  /*18af0*/  ISETP.GT.U32.AND P0, PT, R5, R6, PT ;  /* 0x000000060500720c */ /* 0x000fda0003f04070 */
[----:B------:R-:W-:Y:S02]  /*18b00*/  @!P0 IMAD.IADD R6, R6, 0x1, -R5 ;  /* 0x0000000106068824 */ /* 0x000fe400078e0a05 */
[----:B------:R-:W-:-:S03]  /*18b10*/  @!P0 VIADD R2, R2, 0x1 ;  /* 0x0000000102028836 */ /* 0x000fc60000000000 */
[----:B------:R-:W-:-:S13]  /*18b20*/  ISETP.GE.U32.AND P0, PT, R6, R5, PT ;  /* 0x000000050600720c */ /* 0x000fda0003f06070 */
        /* <DEDUP_REMOVED lines=9> */
.L_x_661:
[----:B------:R-:W-:Y:S02]  /*18bc0*/  IMAD.MOV.U32 R17, RZ, RZ, RZ ;  /* 0x000000ffff117224 */ /* 0x000fe400078e00ff */
[----:B------:R-:W-:Y:S02]  /*18bd0*/  IMAD.U32 R16, RZ, RZ, UR6 ;  /* 0x00000006ff107e24 */ /* 0x000fe4000f8e00ff */
[----:B------:R-:W-:-:S07]  /*18be0*/  IMAD.MOV.U32 R18, RZ, RZ, RZ ;  /* 0x000000ffff127224 */ /* 0x000fce00078e00ff */
.L_x_666:
[----:B------:R-:W2:Y:S01]  /*18bf0*/  LDL.LU R2, [R1+0x18] ;  /* 0x0000180001027983 */ /* 0x000ea20000300800 */
[----:B------:R-:W0:Y:S02]  /*18c00*/  S2R R5, SR_TID.X ;  /* 0x0000000000057919 */ /* 0x000e240000002100 */
[----:B0-----:R-:W-:-:S04]  /*18c10*/  LOP3.LUT R5, R5, 0x1f, RZ, 0xc0, !PT ;  /* 0x0000001f05057812 */ /* 0x001fc800078ec0ff */
[----:B------:R-:W-:-:S13]  /*18c20*/  ISETP.NE.AND P0, PT, R5, RZ, PT ;  /* 0x000000ff0500720c */ /* 0x000fda0003f05270 */
[----:B------:R-:W0:Y:S01]  /*18c30*/  @!P0 S2R R3, SR_CgaCtaId ;  /* 0x0000000000038919 */ /* 0x000e220000008800 */
[----:B------:R-:W-:-:S04]  /*18c40*/  @!P0 MOV R0, 0x400 ;  /* 0x0000040000008802 */ /* 0x000fc80000000f00 */
[----:B0-----:R-:W-:-:S05]  /*18c50*/  @!P0 LEA R0, R3, R0, 0x18 ;  /* 0x0000000003008211 */ /* 0x001fca00078ec0ff */
[----:B------:R0:W-:Y:S02]  /*18c60*/  @!P0 STS.128 [R0+0x348d0], R16 ;  /* 0x0348d01000008388 */ /* 0x0001e40000000c00 */
[----:B0-----:R-:W-:Y:S01]  /*18c70*/  IMAD.MOV.U32 R0, RZ, RZ, 0x1 ;  /* 0x00000001ff007424 */ /* 0x001fe200078e00ff */
[----:B--2---:R-:W-:-:S04]  /*18c80*/  LOP3.LUT R2, R2, 0xfffffeff, RZ, 0xc0, !PT ;  /* 0xfffffeff02027812 */ /* 0x004fc800078ec0ff */
[----:B------:R-:W-:Y:S01]  /*18c90*/  @P0 LOP3.LUT R2, R2, 0x100, RZ, 0xfc, !PT ;  /* 0x0000010002020812 */ /* 0x000fe200078efcff */
[----:B------:R-:W-:Y:S06]  /*18ca0*/  BAR.ARV 0x5, 0x120 ;  /* 0x0144800000007b1d */ /* 0x000fec0000002000 */
[----:B------:R-:W-:Y:S01]  /*18cb0*/  ISETP.GE.AND P0, PT, R19, UR5, PT ;  /* 0x0000000513007c0c */ /* 0x000fe2000bf06270 */
[----:B------:R0:W-:Y:S04]  /*18cc0*/  STL [R1+0x18], R2 ;  /* 0x0000180201007387 */ /* 0x0001e80000100800 */
[----:B------:R0:W-:Y:S04]  /*18cd0*/  STL [R1], RZ ;  /* 0x000000ff01007387 */ /* 0x0001e80000100800 */
[----:B------:R0:W-:Y:S04]  /*18ce0*/  STL [R1+0xc], R0 ;  /* 0x00000c0001007387 */ /* 0x0001e80000100800 */
[----:B------:R0:W-:Y:S01]  /*18cf0*/  STL [R1+0x3c], RZ ;  /* 0x00003cff01007387 */ /* 0x0001e20000100800 */
[----:B------:R-:W-:Y:S05]  /*18d00*/  @P0 BRA `(.L_x_667) ;  /* 0x0000004c00f40947 */ /* 0x000fea0003800000 */
[----:B------:R-:W2:Y:S01]  /*18d10*/  LDL R4, [R1+0x38] ;  /* 0x0000380001047983 */ /* 0x000ea20000100800 */
[----:B------:R-:W-:Y:S01]  /*18d20*/  ISETP.NE.AND P1, PT, R5, RZ, PT ;  /* 0x000000ff0500720c */ /* 0x000fe20003f25270 */
[----:B0-----:R-:W-:Y:S01]  /*18d30*/  IMAD.MOV.U32 R0, RZ, RZ, 0x1 ;  /* 0x00000001ff007424 */ /* 0x001fe200078e00ff */
[----:B------:R-:W-:Y:S01]  /*18d40*/  LOP3.LUT R2, R2, 0xffffffbf, RZ, 0xc0, !PT ;  /* 0xffffffbf02027812 */ /* 0x000fe200078ec0ff */
[----:B------:R-:W-:Y:S01]  /*18d50*/  ULDC.64 UR38, c[0x0][0x198] ;  /* 0x0000660000267ab9 */ /* 0x000fe20000000a00 */
[----:B------:R-:W-:Y:S02]  /*18d60*/  ULDC UR40, c[0x0][0xc] ;  /* 0x0000030000287ab9 */ /* 0x000fe40000000800 */
[----:B------:R-:W-:Y:S02]  /*18d70*/  LOP3.LUT R2, R2, 0xfffffffd, RZ, 0xc0, !PT ;  /* 0xfffffffd02027812 */ /* 0x000fe400078ec0ff */
[----:B--2---:R-:W-:Y:S02]  /*18d80*/  LOP3.LUT R3, R4, 0x2, RZ, 0xfc, !PT ;  /* 0x0000000204037812 */ /* 0x004fe400078efcff */
[----:B------:R-:W0:Y:S03]  /*18d90*/  S2R R4, SR_TID.X ;  /* 0x0000000000047919 */ /* 0x000e260000002100 */
[----:B------:R1:W-:Y:S04]  /*18da0*/  STL [R1+0x28], R3 ;  /* 0x0000280301007387 */ /* 0x0003e80000100800 */
[----:B------:R1:W-:Y:S04]  /*18db0*/  STL [R1+0x4], RZ ;  /* 0x000004ff01007387 */ /* 0x0003e80000100800 */
[----:B------:R1:W-:Y:S04]  /*18dc0*/  STL [R1+0x14], R0 ;  /* 0x0000140001007387 */ /* 0x0003e80000100800 */
[----:B------:R1:W-:Y:S04]  /*18dd0*/  STL [R1+0x3c], RZ ;  /* 0x00003cff01007387 */ /* 0x0003e80000100800 */
[----:B------:R1:W-:Y:S04]  /*18de0*/  STL [R1], RZ ;  /* 0x000000ff01007387 */ /* 0x0003e80000100800 */
[----:B------:R1:W-:Y:S01]  /*18df0*/  STL [R1+0xc], R0 ;  /* 0x00000c0001007387 */ /* 0x0003e20000100800 */
[----:B0-----:R-:W-:-:S04]  /*18e00*/  LOP3.LUT R4, R4, 0x7f, RZ, 0xc0, !PT ;  /* 0x0000007f04047812 */ /* 0x001fc800078ec0ff */
[C---:B------:R-:W-:Y:S02]  /*18e10*/  ISETP.NE.AND P2, PT, R4.reuse, RZ, PT ;  /* 0x000000ff0400720c */ /* 0x040fe40003f45270 */
[----:B------:R-:W-:-:S11]  /*18e20*/  ISETP.NE.OR P0, PT, R4, RZ, !P1 ;  /* 0x000000ff0400720c */ /* 0x000fd60004f05670 */
[----:B------:R-:W-:-:S04]  /*18e30*/  @P2 LOP3.LUT R2, R2, 0x2, RZ, 0xfc, !PT ;  /* 0x0000000202022812 */ /* 0x000fc800078efcff */
[----:B------:R-:W-:-:S05]  /*18e40*/  @P0 LOP3.LUT R2, R2, 0x40, RZ, 0xfc, !PT ;  /* 0x0000004002020812 */ /* 0x000fca00078efcff */
[----:B------:R1:W-:Y:S02]  /*18e50*/  STL [R1+0x18], R2 ;  /* 0x0000180201007387 */ /* 0x0003e40000100800 */
.L_x_755:
[----:B012---:R-:W0:Y:S02]  /*18e60*/  LDC.64 R2, c[0x0][0xc60] ;  /* 0x00031800ff027b82 */ /* 0x007e240000000a00 */
[----:B0-----:R-:W-:-:S05]  /*18e70*/  IMAD.WIDE R2, R19, 0x4, R2 ;  /* 0x0000000413027825 */ /* 0x001fca00078e0202 */
[----:B------:R-:W2:Y:S01]  /*18e80*/  LDG.E R11, desc[UR36][R2.64] ;  /* 0x00000024020b7981 */ /* 0x000ea2000c1e1900 */
[----:B------:R-:W-:Y:S05]  /*18e90*/  YIELD ;  /* 0x0000000000007946 */ /* 0x000fea0003800000 */
[----:B------:R-:W-:Y:S01]  /*18ea0*/  ULDC.64 UR4, c[0x0][0xa28] ;  /* 0x00028a0000047ab9 */ /* 0x000fe20000000a00 */
[----:B------:R-:W-:Y:S02]  /*18eb0*/  CS2R R4, SRZ ;  /* 0x0000000000047805 */ /* 0x000fe4000001ff00 */
[----:B------:R-:W-:Y:S01]  /*18ec0*/  ISETP.NE.U32.AND P0, PT, RZ, UR4, PT ;  /* 0x00000004ff007c0c */ /* 0x000fe2000bf05070 */
[----:B------:R-:W-:-:S03]  /*18ed0*/  ULDC.64 UR6, c[0x0][0xa10] ;  /* 0x0002840000067ab9 */ /* 0x000fc60000000a00 */
[----:B------:R-:W-:Y:S02]  /*18ee0*/  ISETP.NE.AND.EX P0, PT, RZ, UR5, PT, P0 ;  /* 0x00000005ff007c0c */ /* 0x000fe4000bf05300 */
[----:B--2---:R-:W-:Y:S01]  /*18ef0*/  SHF.R.S32.HI R0, RZ, 0x1f, R11 ;  /* 0x0000001fff007819 */ /* 0x004fe2000001140b */
[----:B------:R-:W-:Y:S10]  /*18f00*/  STL [R1+0x24], R11 ;  /* 0x0000240b01007387 */ /* 0x000ff40000100800 */
[----:B------:R-:W-:-:S04]  /*18f10*/  @P0 LEA R2, P1, R11, UR4, 0x2 ;  /* 0x000000040b020c11 */ /* 0x000fc8000f8210ff */
        /* <DEDUP_REMOVED lines=9> */
[----:B------:R-:W-:Y:S01]  /*18fb0*/  ISETP.NE.U32.AND P1, PT, RZ, UR4, PT ;  /* 0x00000004ff007c0c */ /* 0x000fe2000bf25070 */
[----:B------:R-:W-:Y:S01]  /*18fc0*/  IMAD.MOV.U32 R10, RZ, RZ, RZ ;  /* 0x000000ffff0a7224 */ /* 0x000fe200078e00ff */
[C---:B------:R-:W-:Y:S02]  /*18fd0*/  SHF.L.U64.HI R0, R11.reuse, 0x2, R0 ;  /* 0x000000020b007819 */ /* 0x040fe40000010200 */
[----:B------:R-:W-:Y:S01]  /*18fe0*/  ISETP.NE.AND.EX P1, PT, RZ, UR5, PT, P1 ;  /* 0x00000005ff007c0c */ /* 0x000fe2000bf25310 */
[----:B--2---:R0:W-:Y:S02]  /*18ff0*/  STL [R1+0x44], R4 ;  /* 0x0000440401007387 */ /* 0x0041e40000100800 */
[----:B0-----:R-:W-:-:S10]  /*19000*/  IMAD.SHL.U32 R4, R11, 0x4, RZ ;  /* 0x000000040b047824 */ /* 0x001fd400078e00ff */
[----:B------:R-:W-:Y:S01]  /*19010*/  @P1 IADD3 R8, P0, R4, UR4, RZ ;  /* 0x0000000404081c10 */ /* 0x000fe2000ff1e0ff */
[----:B------:R-:W-:Y:S03]  /*19020*/  STL [R1+0x30], R4 ;  /* 0x0000300401007387 */ /* 0x000fe60000100800 */
[----:B------:R-:W-:Y:S01]  /*19030*/  @P1 IADD3.X R9, R0, UR5, RZ, P0, !PT ;  /* 0x0000000500091c10 */ /* 0x000fe200087fe4ff */
[----:B------:R-:W-:Y:S01]  /*19040*/  ULDC.64 UR4, c[0x0][0xa08] ;  /* 0x0002820000047ab9 */ /* 0x000fe20000000a00 */
[----:B------:R0:W-:Y:S01]  /*19050*/  STL [R1+0x34], R0 ;  /* 0x0000340001007387 */ /* 0x0001e20000100800 */
[----:B------:R-:W-:Y:S02]  /*19060*/  IADD3 R2, P0, R4, UR4, RZ ;  /* 0x0000000404027c10 */ /* 0x000fe4000ff1e0ff */
[----:B------:R-:W-:Y:S02]  /*19070*/  ISETP.NE.U32.AND P2, PT, RZ, UR4, PT ;  /* 0x00000004ff007c0c */ /* 0x000fe4000bf45070 */
[----:B------:R-:W-:-:S02]  /*19080*/  IADD3.X R3, R0, UR5, RZ, P0, !PT ;  /* 0x0000000500037c10 */ /* 0x000fc400087fe4ff */
[----:B------:R-:W-:Y:S01]  /*19090*/  ISETP.NE.AND.EX P2, PT, RZ, UR5, PT, P2 ;  /* 0x00000005ff007c0c */ /* 0x000fe2000bf45320 */
[----:B------:R-:W-:Y:S01]  /*190a0*/  ULDC.64 UR4, c[0x0][0x3f8] ;  /* 0x0000fe0000047ab9 */ /* 0x000fe20000000a00 */
[----:B------:R-:W-:Y:S01]  /*190b0*/  IADD3 R6, P0, R4, UR6, RZ ;  /* 0x0000000604067c10 */ /* 0x000fe2000ff1e0ff */
[----:B------:R-:W-:-:S03]  /*190c0*/  UISETP.NE.U32.AND UP0, UPT, UR4, URZ, UPT ;  /* 0x0000003f0400728c */ /* 0x000fc6000bf05070 */
[----:B------:R-:W-:Y:S01]  /*190d0*/  ULDC UR4, c[0x0][0x404] ;  /* 0x0001010000047ab9 */ /* 0x000fe20000000800 */
[----:B------:R-:W-:Y:S01]  /*190e0*/  UISETP.NE.AND.EX UP0, UPT, UR5, URZ, UPT, UP0 ;  /* 0x0000003f0500728c */ /* 0x000fe2000bf05300 */
[----:B------:R-:W-:Y:S02]  /*190f0*/  IADD3.X R7, R0, UR7, RZ, P0, !PT ;  /* 0x0000000700077c10 */ /* 0x000fe400087fe4ff */
[----:B------:R-:W-:Y:S01]  /*19100*/  ULDC UR5, c[0x0][0x2e0] ;  /* 0x0000b80000057ab9 */ /* 0x000fe20000000800 */
[----:B------:R-:W-:Y:S02]  /*19110*/  USEL UR4, UR4, 0x1, UP0 ;  /* 0x0000000104047887 */ /* 0x000fe40008000000 */
[----:B------:R1:W5:Y:S02]  /*19120*/  @P2 LDG.E R10, desc[UR36][R2.64] ;  /* 0x00000024020a2981 */ /* 0x000364000c1e1900 */
[----:B------:R-:W-:-:S06]  /*19130*/  UIMAD UR4, UR4, UR5, URZ ;  /* 0x00000005040472a4 */ /* 0x000fcc000f8e023f */
[----:B0-----:R-:W-:-:S06]  /*19140*/  IMAD.U32 R0, RZ, RZ, UR4 ;  /* 0x00000004ff007e24 */ /* 0x001fcc000f8e00ff */
[----:B------:R1:W5:Y:S01]  /*19150*/  @P1 LDG.E R0, desc[UR36][R8.64] ;  /* 0x0000002408001981 */ /* 0x000362000c1e1900 */
[----:B------:R-:W-:Y:S01]  /*19160*/  ISETP.NE.U32.AND P0, PT, RZ, UR6, PT ;  /* 0x00000006ff007c0c */ /* 0x000fe2000bf05070 */
[----:B------:R-:W-:Y:S02]  /*19170*/  ULDC UR4, c[0x0][0x338] ;  /* 0x0000ce0000047ab9 */ /* 0x000fe40000000800 */
[----:B------:R-:W-:Y:S01]  /*19180*/  IMAD.U32 R4, RZ, RZ, UR4 ;  /* 0x00000004ff047e24 */ /* 0x000fe2000f8e00ff */
[----:B------:R-:W-:Y:S01]  /*19190*/  ISETP.NE.AND.EX P0, PT, RZ, UR7, PT, P0 ;  /* 0x00000007ff007c0c */ /* 0x000fe2000bf05300 */
[----:B------:R-:W-:-:S12]  /*191a0*/  @P1 BRA `(.L_x_668) ;  /* 0x0000000000101947 */ /* 0x000fd80003800000 */
[----:B------:R-:W-:Y:S05]  /*191b0*/  @!P2 BRA `(.L_x_668) ;  /* 0x00000000000ca947 */ /* 0x000fea0003800000 */
[----:B-1----:R-:W2:Y:S04]  /*191c0*/  LDG.E R8, desc[UR36][R2.64] ;  /* 0x0000002402087981 */ /* 0x002ea8000c1e1900 */
[----:B-----5:R-:W2:Y:S02]  /*191d0*/  LDG.E R0, desc[UR36][R2.64+0x4] ;  /* 0x0000042402007981 */ /* 0x020ea4000c1e1900 */
[----:B--2---:R-:W-:-:S07]  /*191e0*/  IMAD.IADD R0, R0, 0x1, -R8 ;  /* 0x0000000100007824 */ /* 0x004fce00078e0a08 */
.L_x_668:
[----:B-1----:R-:W2:Y:S04]  /*191f0*/  @P0 LDG.E R2, desc[UR36][R6.64] ;  /* 0x0000002406020981 */ /* 0x002ea8000c1e1900 */
[----:B------:R-:W2:Y:S01]  /*19200*/  @P0 LDG.E R3, desc[UR36][R6.64+0x4] ;  /* 0x0000042406030981 */ /* 0x000ea2000c1e1900 */
[--C-:B-----5:R-:W-:Y:S02]  /*19210*/  IMAD.IADD R0, R0, 0x1, -R5.reuse ;  /* 0x0000000100007824 */ /* 0x120fe400078e0a05 */
[----:B------:R-:W-:Y:S02]  /*19220*/  IMAD.IADD R5, R10, 0x1, R5 ;  /* 0x000000010a057824 */ /* 0x000fe400078e0205 */
[----:B--2---:R-:W-:-:S04]  /*19230*/  @P0 IMAD.IADD R4, R3, 0x1, -R2 ;  /* 0x0000000103040824 */ /* 0x004fc800078e0a02 */
[----:B------:R-:W-:-:S04]  /*19240*/  IMAD.IADD R8, R0, 0x1, R4 ;  /* 0x0000000100087824 */ /* 0x000fc800078e0204 */
[----:B------:R-:W-:Y:S01]  /*19250*/  VIADD R2, R8, 0x7f ;  /* 0x0000007f08027836 */ /* 0x000fe20000000000 */
[----:B------:R0:W-:Y:S04]  /*19260*/  STL [R1+0x40], R8 ;  /* 0x0000400801007387 */ /* 0x0001e80000100800 */
[----:B------:R-:W-:-:S04]  /*19270*/  SHF.R.S32.HI R3, RZ, 0x1f, R2 ;  /* 0x0000001fff037819 */ /* 0x000fc80000011402 */
[----:B------:R-:W-:Y:S01]  /*19280*/  LEA.HI R2, R3, R2, RZ, 0x7 ;  /* 0x0000000203027211 */ /* 0x000fe200078f38ff */
[----:B0-----:R-:W-:-:S03]  /*19290*/  IMAD.MOV.U32 R8, RZ, RZ, RZ ;  /* 0x000000ffff087224 */ /* 0x001fc600078e00ff */
[----:B------:R-:W-:-:S03]  /*192a0*/  LOP3.LUT R3, R2, 0xffffff80, RZ, 0xc0, !PT ;  /* 0xffffff8002037812 */ /* 0x000fc600078ec0ff */
[----:B------:R0:W5:Y:S01]  /*192b0*/  @P0 LDG.E R8, desc[UR36][R6.64] ;  /* 0x0000002406080981 */ /* 0x000162000c1e1900 */
[----:B------:R-:W-:Y:S01]  /*192c0*/  VIADDMNMX R4, R3, -R0, R4, PT ;  /* 0x8000000003047246 */ /* 0x000fe20003800104 */
[----:B------:R-:W-:-:S05]  /*192d0*/  IMAD.MOV R3, RZ, RZ, -R0 ;  /* 0x000000ffff037224 */ /* 0x000fca00078e0a00 */
[----:B------:R-:W-:-:S04]  /*192e0*/  VIMNMX R3, RZ, R3, !PT ;  /* 0x00000003ff037248 */ /* 0x000fc80007fe0100 */
[----:B------:R-:W-:Y:S02]  /*192f0*/  ISETP.GT.AND P1, PT, R4, R3, PT ;  /* 0x000000030400720c */ /* 0x000fe40003f24270 */
[----:B------:R-:W-:-:S11]  /*19300*/  SHF.R.U32.HI R3, RZ, 0x7, R3 ;  /* 0x00000007ff037819 */ /* 0x000fd60000011603 */
[----:B------:R-:W-:-:S05]  /*19310*/  @P1 VIADD R4, R4, 0x7f ;  /* 0x0000007f04041836 */ /* 0x000fca0000000000 */
[----:B------:R-:W-:-:S04]  /*19320*/  @P1 SHF.R.S32.HI R0, RZ, 0x1f, R4 ;  /* 0x0000001fff001819 */ /* 0x000fc80000011404 */
[----:B------:R-:W-:Y:S01]  /*19330*/  @P1 LEA.HI R0, R0, R4, RZ, 0x7 ;  /* 0x0000000400001211 */ /* 0x000fe200078f38ff */
[----:B------:R-:W-:-:S03]  /*19340*/  IMAD.MOV.U32 R4, RZ, RZ, R3 ;  /* 0x000000ffff047224 */ /* 0x000fc600078e0003 */
[----:B------:R-:W-:Y:S02]  /*19350*/  @P1 SHF.R.S32.HI R4, RZ, 0x7, R0 ;  /* 0x00000007ff041819 */ /* 0x000fe40000011400 */
[----:B------:R-:W-:Y:S01]  /*19360*/  SHF.R.S32.HI R0, RZ, 0x7, R2 ;  /* 0x00000007ff007819 */ /* 0x000fe20000011402 */
[----:B------:R0:W-:Y:S04]  /*19370*/  STL [R1+0x8], R5 ;  /* 0x0000080501007387 */ /* 0x0001e80000100800 */
[----:B------:R0:W-:Y:S01]  /*19380*/  STL [R1+0x2c], R0 ;  /* 0x00002c0001007387 */ /* 0x0001e20000100800 */
[----:B------:R-:W-:Y:S01]  /*19390*/  ISETP.GT.AND P1, PT, R4, R3, PT ;  /* 0x000000030400720c */ /* 0x000fe20003f24270 */
[----:B------:R-:W-:Y:S01]  /*193a0*/  BSSY B0, `(.L_x_669) ;  /* 0x00000dd000007945 */ /* 0x000fe20003800000 */
[----:B------:R-:W-:-:S11]  /*193b0*/  PLOP3.LUT P2, PT, PT, PT, PT, 0x80, 0x0 ;  /* 0x000000000000781c */ /* 0x000fd60003f4f070 */
[----:B0-----:R-:W-:Y:S05]  /*193c0*/  @!P1 BRA `(.L_x_670) ;  /* 0x0000000c00689947 */ /* 0x001fea0003800000 */
[----:B------:R-:W0:Y:S01]  /*193d0*/  LDC R0, c[0x0][0x428] ;  /* 0x00010a00ff007b82 */ /* 0x000e220000000800 */
[----:B------:R-:W-:Y:S01]  /*193e0*/  UMOV UR4, 0xffffffff ;  /* 0xffffffff00047882 */ /* 0x000fe20000000000 */
[----:B------:R-:W-:Y:S01]  /*193f0*/  IMAD.MOV.U32 R2, RZ, RZ, R18 ;  /* 0x000000ffff027224 */ /* 0x000fe200078e0012 */
[----:B0-----:R-:W-:-:S13]  /*19400*/  ISETP.NE.AND P1, PT, R0, 0x1, PT ;  /* 0x000000010000780c */ /* 0x001fda0003f25270 */
[----:B------:R-:W0:Y:S08]  /*19410*/  @P1 LDC R0, c[0x0][0x42c] ;  /* 0x00010b00ff001b82 */ /* 0x000e300000000800 */
[----:B------:R-:W1:Y:S01]  /*19420*/  @P1 LDC R5, c[0x0][0x430] ;  /* 0x00010c00ff051b82 */ /* 0x000e620000000800 */
[----:B0-----:R-:W-:-:S05]  /*19430*/  @P1 IMAD.HI.U32 R0, R18, R0, RZ ;  /* 0x0000000012001227 */ /* 0x001fca00078e00ff */
[----:B-1----:R-:W-:Y:S02]  /*19440*/  @P1 SHF.R.U32.HI R2, RZ, R5, R0 ;  /* 0x00000005ff021219 */ /* 0x002fe40000011600 */
[----:B------:R-:W-:Y:S01]  /*19450*/  SEL R0, R11, RZ, !P0 ;  /* 0x000000ff0b007207 */ /* 0x000fe20004000000 */
[----:B------:R-:W-:Y:S06]  /*19460*/  BRA.DIV UR4, `(.L_x_671) ;  /* 0x0000005604147947 */ /* 0x000fec000b800000 */
.L_x_798:
[----:B------:R-:W-:-:S03]  /*19470*/  UMOV UR4, 0xffffffff ;  /* 0xffffffff00047882 */ /* 0x000fc60000000000 */
[----:B------:R-:W-:Y:S05]  /*19480*/  BRA.DIV UR4, `(.L_x_672) ;  /* 0x0000005604407947 */ /* 0x000fea000b800000 */
[----:B------:R-:W-:-:S13]  /*19490*/  ELECT P6, URZ, PT ;  /* 0x00000000003f782f */ /* 0x000fda00038c0000 */
.L_x_801:
[----:B------:R-:W2:Y:S01]  /*194a0*/  LDL R5, [R1+0x3c] ;  /* 0x00003c0001057983 */ /* 0x000ea20000100800 */
[----:B------:R-:W-:Y:S01]  /*194b0*/  BSSY B1, `(.L_x_673) ;  /* 0x000000b000017945 */ /* 0x000fe20003800000 */
[----:B------:R-:W0:Y:S01]  /*194c0*/  S2R R9, SR_CgaCtaId ;  /* 0x0000000000097919 */ /* 0x000e220000008800 */
[----:B--2---:R-:W-:-:S05]  /*194d0*/  VIADD R5, R5, 0x1 ;  /* 0x0000000105057836 */ /* 0x004fca0000000000 */
[----:B------:R-:W-:-:S04]  /*194e0*/  LEA.HI R6, R5, R5, RZ, 0x1 ;  /* 0x0000000505067211 */ /* 0x000fc800078f08ff */
[----:B------:R-:W-:-:S05]  /*194f0*/  LOP3.LUT R6, R6, 0xfffffffe, RZ, 0xc0, !PT ;  /* 0xfffffffe06067812 */ /* 0x000fca00078ec0ff */
[----:B------:R-:W-:Y:S01]  /*19500*/  IMAD.IADD R5, R5, 0x1, -R6 ;  /* 0x0000000105057824 */ /* 0x000fe200078e0a06 */
[----:B------:R-:W-:-:S04]  /*19510*/  MOV R6, 0x400 ;  /* 0x0000040000067802 */ /* 0x000fc80000000f00 */
[----:B0-----:R-:W-:Y:S02]  /*19520*/  LEA R9, R9, R6, 0x18 ;  /* 0x0000000609097211 */ /* 0x001fe400078ec0ff */
[----:B------:R-:W-:-:S04]  /*19530*/  SHF.L.U32 R5, R5, 0x1f, RZ ;  /* 0x0000001f05057819 */ /* 0x000fc800000006ff */
[----:B------:R-:W0:Y:S02]  /*19540*/  SYNCS.PHASECHK.TRANS64.TRYWAIT P0, [R9+URZ+0x34820], R5 ;  /* 0x03482005090075a7 */ /* 0x000e24000800017f */
[----:B0-----:R-:W-:Y:S05]  /*19550*/  @!P0 BRA `(.L_x_674) ;  /* 0x00000054002c8947 */ /* 0x001fea0003800000 */
.L_x_802:
[----:B------:R-:W-:Y:S05]  /*19560*/  BSYNC B1 ;  /* 0x0000000000017941 */ /* 0x000fea0003800000 */
.L_x_673:
[----:B------:R-:W-:Y:S04]  /*19570*/  BSSY B1, `(.L_x_675) ;  /* 0x0000053000017945 */ /* 0x000fe80003800000 */
[----:B------:R-:W-:Y:S05]  /*19580*/  @!P6 BRA `(.L_x_676) ;  /* 0x000000040044e947 */ /* 0x000fea0003800000 */
[----:B------:R-:W0:Y:S04]  /*19590*/  LDL R7, [R1+0x4] ;  /* 0x0000040001077983 */ /* 0x000e280000100800 */
[----:B------:R-:W2:Y:S01]  /*195a0*/  LDL R6, [R1+0x14] ;  /* 0x0000140001067983 */ /* 0x000ea20000100800 */
[----:B0-----:R-:W-:Y:S01]  /*195b0*/  IMAD R5, R7, 0x8, R9 ;  /* 0x0000000807057824 */ /* 0x001fe200078e0209 */
[----:B--2---:R-:W-:-:S04]  /*195c0*/  SHF.L.U32 R7, R6, 0x1f, RZ ;  /* 0x0000001f06077819 */ /* 0x004fc800000006ff */
[----:B------:R-:W0:Y:S02]  /*195d0*/  SYNCS.PHASECHK.TRANS64.TRYWAIT P0, [R5+URZ+0x348a0], R7 ;  /* 0x0348a007050075a7 */ /* 0x000e24000800017f */
[----:B0-----:R-:W-:Y:S05]  /*195e0*/  @!P0 BRA `(.L_x_677) ;  /* 0x00000054001c8947 */ /* 0x001fea0003800000 */
.L_x_803:
[----:B------:R-:W1:Y:S02]  /*195f0*/  S2R R6, SR_TID.X ;  /* 0x0000000000067919 */ /* 0x000e640000002100 */
[----:B-1----:R-:W-:-:S04]  /*19600*/  LOP3.LUT R6, R6, 0x7f, RZ, 0xc0, !PT ;  /* 0x0000007f06067812 */ /* 0x002fc800078ec0ff */
[----:B------:R-:W-:-:S13]  /*19610*/  ISETP.NE.AND P1, PT, R6, RZ, PT ;  /* 0x000000ff0600720c */ /* 0x000fda0003f25270 */
        /* <DEDUP_REMOVED lines=8> */
.L_x_678:
[----:B-1----:R-:W2:Y:S01]  /*196a0*/  LDL R6, [R1+0x4] ;  /* 0x0000040001067983 */ /* 0x002ea20000100800 */
[----:B------:R-:W-:Y:S01]  /*196b0*/  R2UR UR9, R5 ;  /* 0x00000000050972ca */ /* 0x000fe200000e0000 */
[----:B------:R-:W-:Y:S01]  /*196c0*/  UIADD3 UR4, UP0, UR38, 0x570, URZ ;  /* 0x0000057026047890 */ /* 0x000fe2000ff1e03f */
[----:B------:R-:W-:Y:S01]  /*196d0*/  R2UR UR12, R2 ;  /* 0x00000000020c72ca */ /* 0x000fe200000e0000 */
[----:B------:R-:W-:Y:S01]  /*196e0*/  UMOV UR10, URZ ;  /* 0x0000003f000a7c82 */ /* 0x000fe20008000000 */
[----:B------:R-:W-:Y:S01]  /*196f0*/  R2UR UR13, R0 ;  /* 0x00000000000d72ca */ /* 0x000fe200000e0000 */
[----:B------:R-:W-:Y:S01]  /*19700*/  UIADD3.X UR5, URZ, UR39, URZ, UP0, !UPT ;  /* 0x000000273f057290 */ /* 0x000fe200087fe43f */
[----:B------:R-:W-:Y:S01]  /*19710*/  UMOV UR6, 0x0 ;  /* 0x0000000000067882 */ /* 0x000fe20000000000 */
[----:B------:R-:W-:Y:S01]  /*19720*/  UMOV UR7, 0x12f00000 ;  /* 0x12f0000000077882 */ /* 0x000fe20000000000 */
[----:B------:R-:W-:-:S05]  /*19730*/  UMOV UR17, 0x40 ;  /* 0x0000004000117882 */ /* 0x000fca0000000000 */
[----:B------:R-:W-:Y:S01]  /*19740*/  UIADD3 UR9, UR9, 0x34890, URZ ;  /* 0x0003489009097890 */ /* 0x000fe2000fffe03f */
[----:B--2---:R-:W-:-:S05]  /*19750*/  IMAD R6, R6, 0xc000, R9 ;  /* 0x0000c00006067824 */ /* 0x004fca00078e0209 */
[----:B------:R-:W-:Y:S01]  /*19760*/  R2UR UR8, R6 ;  /* 0x00000000060872ca */ /* 0x000fe200000e0000 */
[----:B-----5:R-:W-:-:S04]  /*19770*/  IMAD R6, R4, 0x80, R8 ;  /* 0x0000008004067824 */ /* 0x020fc800078e0208 */
[----:B------:R-:W-:-:S05]  /*19780*/  VIADD R6, R6, 0xffffff80 ;  /* 0xffffff8006067836 */ /* 0x000fca0000000000 */
[----:B------:R-:W-:-:S03]  /*19790*/  R2UR UR11, R6 ;  /* 0x00000000060b72ca */ /* 0x000fc600000e0000 */
[----:B------:R-:W-:Y:S02]  /*197a0*/  UIADD3 UR14, UR8, 0x1c400, URZ ;  /* 0x0001c400080e7890 */ /* 0x000fe4000fffe03f */
[----:B------:R-:W-:Y:S02]  /*197b0*/  UIADD3 UR15, UR8, 0x20400, URZ ;  /* 0x00020400080f7890 */ /* 0x000fe4000fffe03f */
[----:B------:R-:W-:-:S03]  /*197c0*/  UIADD3 UR16, UR8, 0x24400, URZ ;  /* 0x0002440008107890 */ /* 0x000fc6000fffe03f */
[----:B------:R-:W-:Y:S01]  /*197d0*/  UMOV UR8, UR14 ;  /* 0x0000000e00087c82 */ /* 0x000fe20008000000 */
[----:B------:R-:W-:Y:S02]  /*197e0*/  UMOV UR14, 0x80 ;  /* 0x00000080000e7882 */ /* 0x000fe40000000000 */
        /* <DEDUP_REMOVED lines=9> */
.L_x_804:
[----:B------:R-:W-:Y:S05]  /*19880*/  @P1 BRA `(.L_x_680) ;  /* 0x00000000001c1947 */ /* 0x000fea0003800000 */
[----:B------:R-:W2:Y:S01]  /*19890*/  S2R R10, SR_TID.X ;  /* 0x00000000000a7919 */ /* 0x000ea20000002100 */
[----:B01----:R-:W-:-:S04]  /*198a0*/  IMAD.MOV.U32 R7, RZ, RZ, 0x8000 ;  /* 0x00008000ff077424 */ /* 0x003fc800078e00ff */
[----:B------:R3:W-:Y:S01]  /*198b0*/  SYNCS.ARRIVE.TRANS64 RZ, [R5+URZ+0x348b0], R7 ;  /* 0x0348b00705ff79a7 */ /* 0x0007e2000800003f */
[----:B--2---:R-:W-:-:S04]  /*198c0*/  LOP3.LUT R10, R10, 0x1f, RZ, 0xc0, !PT ;  /* 0x0000001f0a0a7812 */ /* 0x004fc800078ec0ff */
[----:B------:R-:W-:-:S13]  /*198d0*/  ISETP.NE.AND P0, PT, R10, RZ, PT ;  /* 0x000000ff0a00720c */ /* 0x000fda0003f05270 */
[----:B---3--:R-:W-:Y:S05]  /*198e0*/  @!P0 BRA `(.L_x_680) ;  /* 0x0000000000048947 */ /* 0x008fea0003800000 */
[----:B------:R-:W-:Y:S01]  /*198f0*/  BPT.TRAP 0x1 ;  /* 0x000000040000795c */ /* 0x000fe20000300000 */
.L_x_680:
[----:B01----:R-:W2:Y:S01]  /*19900*/  LDL R7, [R1+0x4] ;  /* 0x0000040001077983 */ /* 0x003ea20000100800 */
[----:B------:R-:W-:Y:S01]  /*19910*/  R2UR UR11, R6 ;  /* 0x00000000060b72ca */ /* 0x000fe200000e0000 */
[----:B------:R-:W-:Y:S01]  /*19920*/  VIADD R6, R9, 0x400 ;  /* 0x0000040009067836 */ /* 0x000fe20000000000 */
[----:B------:R-:W-:Y:S01]  /*19930*/  R2UR UR9, R5 ;  /* 0x00000000050972ca */ /* 0x000fe200000e0000 */
[----:B------:R-:W-:Y:S01]  /*19940*/  UIADD3 UR4, UP0, UR38, 0x670, URZ ;  /* 0x0000067026047890 */ /* 0x000fe2000ff1e03f */
[----:B------:R-:W-:Y:S01]  /*19950*/  R2UR UR12, R2 ;  /* 0x00000000020c72ca */ /* 0x000fe200000e0000 */
[----:B------:R-:W-:Y:S01]  /*19960*/  UMOV UR10, URZ ;  /* 0x0000003f000a7c82 */ /* 0x000fe20008000000 */
[----:B------:R-:W-:Y:S01]  /*19970*/  R2UR UR15, R6 ;  /* 0x00000000060f72ca */ /* 0x000fe200000e0000 */
[----:B------:R-:W-:Y:S01]  /*19980*/  UIADD3.X UR5, URZ, UR39, URZ, UP0, !UPT ;  /* 0x000000273f057290 */ /* 0x000fe200087fe43f */
[----:B------:R-:W-:Y:S01]  /*19990*/  R2UR UR13, R0 ;  /* 0x00000000000d72ca */ /* 0x000fe200000e0000 */
[----:B------:R-:W-:Y:S01]  /*199a0*/  UMOV UR6, 0x0 ;  /* 0x0000000000067882 */ /* 0x000fe20000000000 */
[----:B------:R-:W-:-:S05]  /*199b0*/  UMOV UR7, 0x12f00000 ;  /* 0x12f0000000077882 */ /* 0x000fca0000000000 */
[----:B------:R-:W-:Y:S01]  /*199c0*/  UIADD3 UR9, UR9, 0x348b0, URZ ;  /* 0x000348b009097890 */ /* 0x000fe2000fffe03f */
[----:B--2---:R-:W-:-:S05]  /*199d0*/  IMAD R5, R7, 0x8000, R6 ;  /* 0x0000800007057824 */ /* 0x004fca00078e0206 */
[----:B------:R-:W-:Y:S01]  /*199e0*/  R2UR UR8, R5 ;  /* 0x00000000050872ca */ /* 0x000fe200000e0000 */
[----:B------:R-:W-:-:S04]  /*199f0*/  IMAD.MOV.U32 R5, RZ, RZ, 0x6000 ;  /* 0x00006000ff057424 */ /* 0x000fc800078e00ff */
[----:B------:R-:W-:-:S04]  /*19a00*/  IMAD R5, R7, R5, 0x2000 ;  /* 0x0000200007057424 */ /* 0x000fc800078e0205 */
[----:B------:R-:W-:-:S04]  /*19a10*/  IMAD R5, R7, -0x2000, R5 ;  /* 0xffffe00007057824 */ /* 0x000fc800078e0205 */
[----:B------:R0:W-:Y:S01]  /*19a20*/  UTMALDG.4D [UR8], [UR4], desc[UR6] ;  /* 0x00000608040075b4 */ /* 0x0001e20008019000 */
[----:B------:R-:W-:-:S13]  /*19a30*/  R2UR UR14, R5 ;  /* 0x00000000050e72ca */ /* 0x000fda00000e0000 */
[----:B------:R-:W-:-:S03]  /*19a40*/  ULEA UR14, UR14, UR15, 0x1 ;  /* 0x0000000f0e0e7291 */ /* 0x000fc6000f8e083f */
[----:B------:R-:W-:Y:S02]  /*19a50*/  UMOV UR15, 0x40 ;  /* 0x00000040000f7882 */ /* 0x000fe40000000000 */
[----:B0-----:R-:W-:Y:S02]  /*19a60*/  UMOV UR10, UR15 ;  /* 0x0000000f000a7c82 */ /* 0x001fe40008000000 */
[----:B------:R-:W-:Y:S02]  /*19a70*/  UMOV UR8, UR14 ;  /* 0x0000000e00087c82 */ /* 0x000fe40008000000 */
[----:B------:R1:W-:Y:S02]  /*19a80*/  UTMALDG.4D [UR8], [UR4], desc[UR6] ;  /* 0x00000608040075b4 */ /* 0x0003e40008019000 */
[----:B-1----:R-:W-:Y:S01]  /*19a90*/  NOP ;  /* 0x0000000000007918 */ /* 0x002fe20000000000 */
.L_x_676:
[----:B------:R-:W-:Y:S05]  /*19aa0*/  BSYNC B1 ;  /* 0x0000000000017941 */ /* 0x000fea0003800000 */
.L_x_675:
[----:B0-----:R-:W2:Y:S04]  /*19ab0*/  LDL.LU R5, [R1+0x4] ;  /* 0x0000040001057983 */ /* 0x001ea80000300800 */
[----:B------:R-:W3:Y:S01]  /*19ac0*/  LDL.LU R7, [R1+0x14] ;  /* 0x0000140001077983 */ /* 0x000ee20000300800 */
[----:B------:R-:W-:Y:S01]  /*19ad0*/  PLOP3.LUT P2, PT, PT, PT, PT, 0x8, 0x0 ;  /* 0x000000000000781c */ /* 0x000fe20003f4e170 */
[----:B--2---:R-:W-:-:S05]  /*19ae0*/  VIADD R5, R5, 0x1 ;  /* 0x0000000105057836 */ /* 0x004fca0000000000 */
[----:B------:R-:W-:-:S04]  /*19af0*/  ISETP.NE.AND P0, PT, R5, 0x2, PT ;  /* 0x000000020500780c */ /* 0x000fc80003f05270 */
[----:B------:R-:W-:Y:S02]  /*19b00*/  SEL R6, RZ, 0x1, P0 ;  /* 0x00000001ff067807 */ /* 0x000fe40000000000 */
[----:B------:R-:W-:Y:S01]  /*19b10*/  SEL R10, R5, RZ, P0 ;  /* 0x000000ff050a7207 */ /* 0x000fe20000000000 */
[----:B------:R-:W-:Y:S01]  /*19b20*/  VIADD R5, R4, 0xfffffffe ;  /* 0xfffffffe04057836 */ /* 0x000fe20000000000 */
[----:B---3--:R-:W-:-:S03]  /*19b30*/  LOP3.LUT R7, R7, R6, RZ, 0x3c, !PT ;  /* 0x0000000607077212 */ /* 0x008fc600078e3cff */
[----:B------:R0:W-:Y:S01]  /*19b40*/  STL [R1+0x4], R10 ;  /* 0x0000040a01007387 */ /* 0x0001e20000100800 */
[----:B------:R-:W-:-:S03]  /*19b50*/  ISETP.GE.AND P0, PT, R5, R3, PT ;  /* 0x000000030500720c */ /* 0x000fc60003f06270 */
[----:B------:R0:W-:Y:S10]  /*19b60*/  STL [R1+0x14], R7 ;  /* 0x0000140701007387 */ /* 0x0001f40000100800 */
[----:B0-----:R-:W-:Y:S05]  /*19b70*/  @!P0 BRA `(.L_x_670) ;  /* 0x00000004007c8947 */ /* 0x001fea0003800000 */
[C---:B-----5:R-:W-:Y:S02]  /*19b80*/  IMAD R5, R4.reuse, 0x80, R8 ;  /* 0x0000008004057824 */ /* 0x060fe400078e0208 */
[----:B------:R-:W-:Y:S02]  /*19b90*/  VIADD R4, R4, 0xffffffff ;  /* 0xffffffff04047836 */ /* 0x000fe40000000000 */
[----:B------:R-:W-:-:S07]  /*19ba0*/  VIADD R5, R5, 0xffffff00 ;  /* 0xffffff0005057836 */ /* 0x000fce0000000000 */
.L_x_687:
[----:B------:R-:W-:Y:S05]  /*19bb0*/  YIELD ;  /* 0x0000000000007946 */ /* 0x000fea0003800000 */
[----:B------:R-:W-:Y:S04]  /*19bc0*/  BSSY B1, `(.L_x_681) ;  /* 0x000004d000017945 */ /* 0x000fe80003800000 */
[----:B0-----:R-:W-:Y:S05]  /*19bd0*/  @!P6 BRA `(.L_x_682) ;  /* 0x00000004002ce947 */ /* 0x001fea0003800000 */
[----:B------:R-:W2:Y:S04]  /*19be0*/  LDL R6, [R1+0x4] ;  /* 0x0000040001067983 */ /* 0x000ea80000100800 */
[----:B------:R-:W3:Y:S01]  /*19bf0*/  LDL R7, [R1+0x14] ;  /* 0x0000140001077983 */ /* 0x000ee20000100800 */
[----:B--2---:R-:W-:Y:S01]  /*19c00*/  IMAD R6, R6, 0x8, R9 ;  /* 0x0000000806067824 */ /* 0x004fe200078e0209 */
[----:B---3--:R-:W-:-:S04]  /*19c10*/  SHF.L.U32 R7, R7, 0x1f, RZ ;  /* 0x0000001f07077819 */ /* 0x008fc800000006ff */
[----:B------:R-:W0:Y:S02]  /*19c20*/  SYNCS.PHASECHK.TRANS64.TRYWAIT P0, [R6+URZ+0x348a0], R7 ;  /* 0x0348a007060075a7 */ /* 0x000e24000800017f */
[----:B0-----:R-:W-:Y:S05]  /*19c30*/  @!P0 BRA `(.L_x_683) ;  /* 0x0000004c00b08947 */ /* 0x001fea0003800000 */
.L_x_805:
        /* <DEDUP_REMOVED lines=11> */
.L_x_684:
[----:B-1----:R-:W2:Y:S01]  /*19cf0*/  LDL R8, [R1+0x4] ;  /* 0x0000040001087983 */ /* 0x002ea20000100800 */
        /* <DEDUP_REMOVED lines=9> */
[----:B------:R-:W-:-:S04]  /*19d90*/  UMOV UR17, 0x40 ;  /* 0x0000004000117882 */ /* 0x000fc80000000000 */
[----:B------:R-:W-:Y:S01]  /*19da0*/  UIADD3 UR9, UR9, 0x34890, URZ ;  /* 0x0003489009097890 */ /* 0x000fe2000fffe03f */
[----:B--2---:R-:W-:-:S05]  /*19db0*/  IMAD R8, R8, 0xc000, R9 ;  /* 0x0000c00008087824 */ /* 0x004fca00078e0209 */
[----:B------:R-:W-:-:S13]  /*19dc0*/  R2UR UR8, R8 ;  /* 0x00000000080872ca */ /* 0x000fda00000e0000 */
[----:B------:R-:W-:Y:S02]  /*19dd0*/  UIADD3 UR14, UR8, 0x1c400, URZ ;  /* 0x0001c400080e7890 */ /* 0x000fe4000fffe03f */
[----:B------:R-:W-:Y:S02]  /*19de0*/  UIADD3 UR15, UR8, 0x20400, URZ ;  /* 0x00020400080f7890 */ /* 0x000fe4000fffe03f */
[----:B------:R-:W-:-:S03]  /*19df0*/  UIADD3 UR16, UR8, 0x24400, URZ ;  /* 0x0002440008107890 */ /* 0x000fc6000fffe03f */
[----:B------:R-:W-:Y:S01]  /*19e00*/  UMOV UR8, UR14 ;  /* 0x0000000e00087c82 */ /* 0x000fe20008000000 */
[----:B------:R-:W-:Y:S01]  /*19e10*/  UMOV UR14, 0x80 ;  /* 0x00000080000e7882 */ /* 0x000fe20000000000 */
        /* <DEDUP_REMOVED lines=9> */
.L_x_806:
        /* <DEDUP_REMOVED lines=8> */
.L_x_686:
[----:B01----:R-:W2:Y:S01]  /*19f30*/  LDL R7, [R1+0x4] ;  /* 0x0000040001077983 */ /* 0x003ea20000100800 */
        /* <DEDUP_REMOVED lines=9> */
[----:B------:R-:W-:-:S04]  /*19fd0*/  UMOV UR15, 0x40 ;  /* 0x00000040000f7882 */ /* 0x000fc80000000000 */
[----:B------:R-:W-:Y:S02]  /*19fe0*/  UIADD3 UR8, UR8, 0x400, URZ ;  /* 0x0000040008087890 */ /* 0x000fe4000fffe03f */
[----:B------:R-:W-:Y:S01]  /*19ff0*/  UIADD3 UR9, UR9, 0x348b0, URZ ;  /* 0x000348b009097890 */ /* 0x000fe2000fffe03f */
[----:B--2---:R-:W-:-:S13]  /*1a000*/  R2UR UR5, R7 ;  /* 0x00000000070572ca */ /* 0x004fda00000e0000 */
[----:B------:R-:W-:Y:S02]  /*1a010*/  ULEA UR8, UR5, UR8, 0xf ;  /* 0x0000000805087291 */ /* 0x000fe4000f8e783f */
[----:B------:R-:W-:Y:S02]  /*1a020*/  UIADD3.X UR5, URZ, UR39, URZ, UP0, !UPT ;  /* 0x000000273f057290 */ /* 0x000fe400087fe43f */
[----:B------:R-:W-:-:S07]  /*1a030*/  UIADD3 UR14, UR8, 0x4000, URZ ;  /* 0x00004000080e7890 */ /* 0x000fce000fffe03f */
[----:B------:R0:W-:Y:S02]  /*1a040*/  UTMALDG.4D [UR8], [UR4], desc[UR6] ;  /* 0x00000608040075b4 */ /* 0x0001e40008019000 */
[----:B0-----:R-:W-:Y:S01]  /*1a050*/  UMOV UR8, UR14 ;  /* 0x0000000e00087c82 */ /* 0x001fe20008000000 */
[----:B------:R-:W-:Y:S02]  /*1a060*/  UMOV UR10, UR15 ;  /* 0x0000000f000a7c82 */ /* 0x000fe40008000000 */
[----:B------:R0:W-:Y:S02]  /*1a070*/  UTMALDG.4D [UR8], [UR4], desc[UR6] ;  /* 0x00000608040075b4 */ /* 0x0001e40008019000 */
[----:B0-----:R-:W-:Y:S01]  /*1a080*/  NOP ;  /* 0x0000000000007918 */ /* 0x001fe20000000000 */
.L_x_682:
[----:B------:R-:W-:Y:S05]  /*1a090*/  BSYNC B1 ;  /* 0x0000000000017941 */ /* 0x000fea0003800000 */
.L_x_681:
[----:B------:R-:W2:Y:S04]  /*1a0a0*/  LDL.LU R6, [R1+0x4] ;  /* 0x0000040001067983 */ /* 0x000ea80000300800 */
[----:B------:R-:W3:Y:S01]  /*1a0b0*/  LDL.LU R7, [R1+0x14] ;  /* 0x0000140001077983 */ /* 0x000ee20000300800 */
[----:B------:R-:W-:Y:S02]  /*1a0c0*/  VIADD R4, R4, 0xffffffff ;  /* 0xffffffff04047836 */ /* 0x000fe40000000000 */
[----:B------:R-:W-:Y:S02]  /*1a0d0*/  VIADD R5, R5, 0xffffff80 ;  /* 0xffffff8005057836 */ /* 0x000fe40000000000 */
[----:B--2---:R-:W-:-:S05]  /*1a0e0*/  VIADD R6, R6, 0x1 ;  /* 0x0000000106067836 */ /* 0x004fca0000000000 */
[----:B------:R-:W-:-:S04]  /*1a0f0*/  ISETP.NE.AND P0, PT, R6, 0x2, PT ;  /* 0x000000020600780c */ /* 0x000fc80003f05270 */
[----:B------:R-:W-:Y:S02]  /*1a100*/  SEL R8, R6, RZ, P0 ;  /* 0x000000ff06087207 */ /* 0x000fe40000000000 */
[----:B------:R-:W-:Y:S02]  /*1a110*/  SEL R6, RZ, 0x1, P0 ;  /* 0x00000001ff067807 */ /* 0x000fe40000000000 */
[----:B------:R-:W-:Y:S01]  /*1a120*/  ISETP.GT.AND P0, PT, R4, R3, PT ;  /* 0x000000030400720c */ /* 0x000fe20003f04270 */
[----:B------:R0:W-:Y:S01]  /*1a130*/  STL [R1+0x4], R8 ;  /* 0x0000040801007387 */ /* 0x0001e20000100800 */
[----:B---3--:R-:W-:-:S05]  /*1a140*/  LOP3.LUT R7, R7, R6, RZ, 0x3c, !PT ;  /* 0x0000000607077212 */ /* 0x008fca00078e3cff */
[----:B------:R0:W-:Y:S06]  /*1a150*/  STL [R1+0x14], R7 ;  /* 0x0000140701007387 */ /* 0x0001ec0000100800 */
[----:B------:R-:W-:Y:S05]  /*1a160*/  @P0 BRA `(.L_x_687) ;  /* 0xfffffff800900947 */ /* 0x000fea000383ffff */
.L_x_670:
[----:B------:R-:W-:Y:S05]  /*1a170*/  BSYNC B0 ;  /* 0x0000000000007941 */ /* 0x000fea0003800000 */
.L_x_669:
[----:B------:R-:W2:Y:S01]  /*1a180*/  LDL R6, [R1+0x40] ;  /* 0x0000400001067983 */ /* 0x000ea20000100800 */
[----:B------:R-:W-:Y:S05]  /*1a190*/  @!P2 WARPSYNC.ALL ;  /* 0x000000000000a948 */ /* 0x000fea0003800000 */
[----:B------:R-:W-:Y:S01]  /*1a1a0*/  BSSY B6, `(.L_x_688) ;  /* 0x0000316000067945 */ /* 0x000fe20003800000 */
[----:B------:R-:W-:Y:S01]  /*1a1b0*/  @!P2 BAR.SYNC.DEFER_BLOCKING 0xc, 0x120 ;  /* 0x030480000000ab1d */ /* 0x000fe20000010000 */
[----:B--2---:R-:W-:-:S13]  /*1a1c0*/  ISETP.GT.AND P0, PT, R6, RZ, PT ;  /* 0x000000ff0600720c */ /* 0x004fda0003f04270 */
[----:B------:R-:W-:Y:S05]  /*1a1d0*/  @P0 BRA `(.L_x_689) ;  /* 0x0000000000440947 */ /* 0x000fea0003800000 */
[----:B------:R-:W1:Y:S02]  /*1a1e0*/  S2R R6, SR_TID.X ;  /* 0x0000000000067919 */ /* 0x000e640000002100 */
[----:B-1----:R-:W-:-:S04]  /*1a1f0*/  LOP3.LUT R6, R6, 0x1f, RZ, 0xc0, !PT ;  /* 0x0000001f06067812 */ /* 0x002fc800078ec0ff */
[----:B------:R-:W-:-:S13]  /*1a200*/  ISETP.NE.AND P1, PT, R6, RZ, PT ;  /* 0x000000ff0600720c */ /* 0x000fda0003f25270 */
[----:B------:R-:W-:Y:S05]  /*1a210*/  @P1 BRA `(.L_x_690) ;  /* 0x0000003000381947 */ /* 0x000fea0003800000 */
[----:B0-----:R-:W0:Y:S01]  /*1a220*/  S2R R7, SR_LANEID ;  /* 0x0000000000077919 */ /* 0x001e220000000000 */
[----:B------:R-:W-:Y:S01]  /*1a230*/  VOTEU.ANY UR4, UPT, PT ;  /* 0x0000000000047886 */ /* 0x000fe200038e0100 */
[----:B------:R-:W1:Y:S01]  /*1a240*/  LDC.64 R2, c[0x0][0xc38] ;  /* 0x00030e00ff027b82 */ /* 0x000e620000000a00 */
[----:B------:R-:W0:Y:S08]  /*1a250*/  FLO.U32 R0, UR4 ;  /* 0x0000000400007d00 */ /* 0x000e3000080e0000 */
[----:B------:R-:W1:Y:S01]  /*1a260*/  POPC R5, UR4 ;  /* 0x0000000400057d09 */ /* 0x000e620008000000 */
[----:B0-----:R-:W-:-:S13]  /*1a270*/  ISETP.EQ.U32.AND P0, PT, R0, R7, PT ;  /* 0x000000070000720c */ /* 0x001fda0003f02070 */
[----:B-1----:R-:W2:Y:S01]  /*1a280*/  @P0 ATOMG.E.ADD.STRONG.GPU PT, R3, desc[UR36][R2.64], R5 ;  /* 0x00000005020309a8 */ /* 0x002ea200081ee1e4 */
[----:B------:R-:W0:Y:S02]  /*1a290*/  S2R R4, SR_LTMASK ;  /* 0x0000000000047919 */ /* 0x000e240000003900 */
[----:B0-----:R-:W-:-:S04]  /*1a2a0*/  LOP3.LUT R4, R4, UR4, RZ, 0xc0, !PT ;  /* 0x0000000404047c12 */ /* 0x001fc8000f8ec0ff */
[----:B------:R-:W0:Y:S01]  /*1a2b0*/  POPC R7, R4 ;  /* 0x0000000400077309 */ /* 0x000e220000000000 */
[----:B--2---:R-:W0:Y:S02]  /*1a2c0*/  SHFL.IDX PT, R0, R3, R0, 0x1f ;  /* 0x00001f0003007589 */ /* 0x004e2400000e0000 */
[----:B0-----:R-:W-:Y:S01]  /*1a2d0*/  IADD3 R16, R0, UR40, R7 ;  /* 0x0000002800107c10 */ /* 0x001fe2000fffe007 */
[----:B------:R-:W-:Y:S06]  /*1a2e0*/  BRA `(.L_x_690) ;  /* 0x0000003000047947 */ /* 0x000fec0003800000 */
.L_x_689:
[----:B------:R-:W1:Y:S01]  /*1a2f0*/  S2R R0, SR_CgaCtaId ;  /* 0x0000000000007919 */ /* 0x000e620000008800 */
[----:B------:R-:W-:-:S04]  /*1a300*/  MOV R2, 0x400 ;  /* 0x0000040000027802 */ /* 0x000fc80000000f00 */
[----:B-1----:R-:W-:-:S05]  /*1a310*/  LEA R3, R0, R2, 0x18 ;  /* 0x0000000200037211 */ /* 0x002fca00078ec0ff */
[----:B------:R1:W-:Y:S01]  /*1a320*/  STL [R1+0x20], R3 ;  /* 0x0000200301007387 */ /* 0x0003e20000100800 */
[----:B------:R-:W-:-:S05]  /*1a330*/  VIADD R0, R3, 0x1c400 ;  /* 0x0001c40003007836 */ /* 0x000fca0000000000 */
[----:B------:R-:W-:-:S13]  /*1a340*/  LOP3.LUT P0, RZ, R0, 0x3ff, RZ, 0xc0, !PT ;  /* 0x000003ff00ff7812 */ /* 0x000fda000780c0ff */
[----:B-1----:R-:W-:Y:S05]  /*1a350*/  @!P0 BRA `(.L_x_691) ;  /* 0x0000000000408947 */ /* 0x002fea0003800000 */
        /* <DEDUP_REMOVED lines=8> */
[----:B0-----:R-:W-:-:S02]  /*1a3e0*/  IMAD.U32 R7, RZ, RZ, UR9 ;  /* 0x00000009ff077e24 */ /* 0x001fc4000f8e00ff */
[----:B------:R-:W-:Y:S02]  /*1a3f0*/  IMAD.U32 R10, RZ, RZ, UR4 ;  /* 0x00000004ff0a7e24 */ /* 0x000fe4000f8e00ff */
[----:B------:R-:W-:Y:S02]  /*1a400*/  IMAD.U32 R11, RZ, RZ, UR5 ;  /* 0x00000005ff0b7e24 */ /* 0x000fe4000f8e00ff */
[----:B-----5:R-:W-:Y:S02]  /*1a410*/  IMAD.MOV.U32 R8, RZ, RZ, 0x70 ;  /* 0x00000070ff087424 */ /* 0x020fe400078e00ff */
[----:B------:R-:W-:Y:S02]  /*1a420*/  IMAD.MOV.U32 R12, RZ, RZ, 0x1 ;  /* 0x00000001ff0c7424 */ /* 0x000fe400078e00ff */
[----:B------:R-:W-:-:S07]  /*1a430*/  IMAD.MOV.U32 R13, RZ, RZ, RZ ;  /* 0x000000ffff0d7224 */ /* 0x000fce00078e00ff */
[----:B------:R-:W-:-:S07]  /*1a440*/  LEPC R20, `(.L_x_691) ;  /* 0x000000001014794e */ /* 0x000fce0000000000 */
[----:B-1----:R-:W-:Y:S05]  /*1a450*/  CALL.ABS.NOINC R2 ;  /* 0x0000000002007343 */ /* 0x002fea0003c00000 */
.L_x_691:
        /* <DEDUP_REMOVED lines=12> */
[----:B0-----:R-:W-:-:S02]  /*1a520*/  IMAD.U32 R7, RZ, RZ, UR9 ;  /* 0x00000009ff077e24 */ /* 0x001fc4000f8e00ff */
[----:B------:R-:W-:Y:S02]  /*1a530*/  IMAD.U32 R10, RZ, RZ, UR4 ;  /* 0x00000004ff0a7e24 */ /* 0x000fe4000f8e00ff */
[----:B------:R-:W-:Y:S02]  /*1a540*/  IMAD.U32 R11, RZ, RZ, UR5 ;  /* 0x00000005ff0b7e24 */ /* 0x000fe4000f8e00ff */
[----:B-----5:R-:W-:Y:S02]  /*1a550*/  IMAD.MOV.U32 R8, RZ, RZ, 0x70 ;  /* 0x00000070ff087424 */ /* 0x020fe400078e00ff */
[----:B------:R-:W-:Y:S02]  /*1a560*/  IMAD.MOV.U32 R12, RZ, RZ, 0x1 ;  /* 0x00000001ff0c7424 */ /* 0x000fe400078e00ff */
[----:B-1----:R-:W-:-:S07]  /*1a570*/  IMAD.MOV.U32 R13, RZ, RZ, RZ ;  /* 0x000000ffff0d7224 */ /* 0x002fce00078e00ff */
[----:B------:R-:W-:-:S07]  /*1a580*/  LEPC R20, `(.L_x_693) ;  /* 0x000000001014794e */ /* 0x000fce0000000000 */
[----:B--2---:R-:W-:Y:S05]  /*1a590*/  CALL.ABS.NOINC R2 ;  /* 0x0000000002007343 */ /* 0x004fea0003c00000 */
.L_x_693:
        /* <DEDUP_REMOVED lines=16> */
.L_x_692:
[----:B------:R-:W2:Y:S01]  /*1a6a0*/  LDL.LU R2, [R1+0x30] ;  /* 0x0000300001027983 */ /* 0x000ea20000300800 */
[----:B------:R-:W-:-:S03]  /*1a6b0*/  ULDC.64 UR4, c[0x0][0x9f8] ;  /* 0x00027e0000047ab9 */ /* 0x000fc60000000a00 */
[----:B------:R-:W3:Y:S04]  /*1a6c0*/  LDL.LU R0, [R1+0x34] ;  /* 0x0000340001007983 */ /* 0x000ee80000300800 */
[----:B------:R-:W4:Y:S04]  /*1a6d0*/  LDL.LU R4, [R1+0x44] ;  /* 0x0000440001047983 */ /* 0x000f280000300800 */
[----:B------:R-:W4:Y:S01]  /*1a6e0*/  LDL.LU R5, [R1+0x24] ;  /* 0x0000240001057983 */ /* 0x000f220000300800 */
[----:B------:R-:W-:-:S04]  /*1a6f0*/  ISETP.NE.U32.AND P0, PT, RZ, UR4, PT ;  /* 0x00000004ff007c0c */ /* 0x000fc8000bf05070 */
[----:B------:R-:W-:Y:S01]  /*1a700*/  ISETP.NE.AND.EX P0, PT, RZ, UR5, PT, P0 ;  /* 0x00000005ff007c0c */ /* 0x000fe2000bf05300 */
[----:B------:R-:W1:Y:S02]  /*1a710*/  S2R R6, SR_TID.X ;  /* 0x0000000000067919 */ /* 0x000e640000002100 */
[----:B-1----:R-:W-:-:S04]  /*1a720*/  LOP3.LUT R6, R6, 0x1f, RZ, 0xc0, !PT ;  /* 0x0000001f06067812 */ /* 0x002fc800078ec0ff */
        /* <DEDUP_REMOVED lines=8> */
[----:B----4-:R-:W-:-:S06]  /*1a7b0*/  IMAD.MOV.U32 R0, RZ, RZ, R5 ;  /* 0x000000ffff007224 */ /* 0x010fcc00078e0005 */
[----:B------:R1:W5:Y:S01]  /*1a7c0*/  @P0 LDG.E R0, desc[UR36][R2.64] ;  /* 0x0000002402000981 */ /* 0x000362000c1e1900 */
[----:B------:R-:W-:Y:S01]  /*1a7d0*/  IMAD R17, R17, 0x80, R4 ;  /* 0x0000008011117824 */ /* 0x000fe200078e0204 */
[----:B------:R-:W-:Y:S01]  /*1a7e0*/  PLOP3.LUT P1, PT, P6, PT, PT, 0x8, 0x0 ;  /* 0x000000000000781c */ /* 0x000fe2000372e170 */
[----:B------:R-:W-:Y:S01]  /*1a7f0*/  IMAD.MOV.U32 R4, RZ, RZ, R18 ;  /* 0x000000ffff047224 */ /* 0x000fe200078e0012 */
[----:B-1----:R-:W1:Y:S02]  /*1a800*/  LDC R2, c[0x0][0x428] ;  /* 0x00010a00ff027b82 */ /* 0x002e640000000800 */
[----:B-1----:R-:W-:-:S13]  /*1a810*/  ISETP.NE.AND P0, PT, R2, 0x1, PT ;  /* 0x000000010200780c */ /* 0x002fda0003f05270 */
[----:B------:R-:W1:Y:S08]  /*1a820*/  @P0 LDC R2, c[0x0][0x42c] ;  /* 0x00010b00ff020b82 */ /* 0x000e700000000800 */
[----:B------:R-:W2:Y:S01]  /*1a830*/  @P0 LDC R3, c[0x0][0x430] ;  /* 0x00010c00ff030b82 */ /* 0x000ea20000000800 */
[----:B-1----:R-:W-:-:S05]  /*1a840*/  @P0 IMAD.HI.U32 R2, R18, R2, RZ ;  /* 0x0000000212020227 */ /* 0x002fca00078e00ff */
[----:B--2---:R-:W-:Y:S02]  /*1a850*/  @P0 SHF.R.U32.HI R4, RZ, R3, R2 ;  /* 0x00000003ff040219 */ /* 0x004fe40000011602 */
[----:B------:R-:W-:-:S04]  /*1a860*/  ISETP.NE.U32.AND P0, PT, RZ, UR4, PT ;  /* 0x00000004ff007c0c */ /* 0x000fc8000bf05070 */
[----:B------:R-:W-:-:S04]  /*1a870*/  ISETP.NE.AND.EX P0, PT, RZ, UR5, PT, P0 ;  /* 0x00000005ff007c0c */ /* 0x000fc8000bf05300 */
[----:B------:R-:W-:-:S09]  /*1a880*/  SEL R2, R5, RZ, !P0 ;  /* 0x000000ff05027207 */ /* 0x000fd20004000000 */
.L_x_694:
        /* <DEDUP_REMOVED lines=9> */
[----:B-1----:R-:W-:Y:S05]  /*1a920*/  @P1 BRA.U.ANY `(.L_x_694) ;  /* 0xfffffffd00d81947 */ /* 0x002fea000393ffff */
[----:B------:R-:W1:Y:S01]  /*1a930*/  S2R R3, SR_TID.X ;  /* 0x0000000000037919 */ /* 0x000e620000002100 */
[----:B------:R-:W-:Y:S01]  /*1a940*/  UMOV UR4, 0x40 ;  /* 0x0000004000047882 */ /* 0x000fe20000000000 */
[----:B-1----:R-:W-:-:S04]  /*1a950*/  LOP3.LUT R3, R3, 0x1f, RZ, 0xc0, !PT ;  /* 0x0000001f03037812 */ /* 0x002fc800078ec0ff */
[----:B------:R-:W-:-:S04]  /*1a960*/  ISETP.NE.AND P2, PT, R3, RZ, PT ;  /* 0x000000ff0300720c */ /* 0x000fc80003f45270 */
[----:B------:R-:W-:-:S09]  /*1a970*/  PLOP3.LUT P1, PT, P2, PT, PT, 0x8, 0x0 ;  /* 0x000000000000781c */ /* 0x000fd2000172e170 */
[----:B------:R-:W-:-:S05]  /*1a980*/  VOTEU.ALL UP0, P2 ;  /* 0x00000000003f7886 */ /* 0x000fca0001000000 */
.L_x_695:
        /* <DEDUP_REMOVED lines=15> */
.L_x_696:
        /* <DEDUP_REMOVED lines=9> */
[----:B0----5:R-:W0:Y:S01]  /*1ab10*/  LDC.64 R8, c[0x0][0x3f8] ;  /* 0x0000fe00ff087b82 */ /* 0x021e220000000a00 */
[----:B------:R-:W-:Y:S02]  /*1ab20*/  ULDC.64 UR4, c[0x0][0xa08] ;  /* 0x0002820000047ab9 */ /* 0x000fe40000000a00 */
[----:B0-----:R-:W-:Y:S01]  /*1ab30*/  LOP3.LUT P0, RZ, R8, UR4, RZ, 0xfc, !PT ;  /* 0x0000000408ff7c12 */ /* 0x001fe2000f80fcff */
[----:B------:R-:W-:-:S03]  /*1ab40*/  UMOV UR4, 0xffffffff ;  /* 0xffffffff00047882 */ /* 0x000fc60000000000 */
[----:B------:R-:W-:-:S04]  /*1ab50*/  LOP3.LUT P0, RZ, R9, UR5, RZ, 0xfc, P0 ;  /* 0x0000000509ff7c12 */ /* 0x000fc8000800fcff */
[----:B------:R-:W-:Y:S01]  /*1ab60*/  SEL R5, R0, RZ, !P0 ;  /* 0x000000ff00057207 */ /* 0x000fe20004000000 */
[----:B------:R-:W-:Y:S08]  /*1ab70*/  BRA.DIV UR4, `(.L_x_697) ;  /* 0x0000004204087947 */ /* 0x000ff0000b800000 */
.L_x_809:
[----:B------:R-:W2:Y:S01]  /*1ab80*/  LDL R3, [R1+0x2c] ;  /* 0x00002c0001037983 */ /* 0x000ea20000100800 */
[----:B------:R-:W-:Y:S01]  /*1ab90*/  UMOV UR4, 0xffffffff ;  /* 0xffffffff00047882 */ /* 0x000fe20000000000 */
[----:B------:R-:W-:Y:S01]  /*1aba0*/  SHF.R.S32.HI R12, RZ, 0x1f, R0 ;  /* 0x0000001fff0c7819 */ /* 0x000fe20000011400 */
[----:B--2---:R-:W-:Y:S01]  /*1abb0*/  VIADD R3, R3, 0xffffffff ;  /* 0xffffffff03037836 */ /* 0x004fe20000000000 */
[----:B------:R-:W-:Y:S06]  /*1abc0*/  BRA.DIV UR4, `(.L_x_698) ;  /* 0x0000004204287947 */ /* 0x000fec000b800000 */
[----:B------:R-:W-:-:S13]  /*1abd0*/  ELECT P6, URZ, PT ;  /* 0x00000000003f782f */ /* 0x000fda00038c0000 */
.L_x_812:
        /* <DEDUP_REMOVED lines=24> */
.L_x_700:
        /* <DEDUP_REMOVED lines=9> */
.L_x_813:
        /* <DEDUP_REMOVED lines=11> */
.L_x_702:
        /* <DEDUP_REMOVED lines=34> */
.L_x_699:
        /* <DEDUP_REMOVED lines=47> */
.L_x_814:
[----:B------:R-:W-:Y:S05]  /*1b3b0*/  BSYNC B0 ;  /* 0x0000000000007941 */ /* 0x000fea0003800000 */
.L_x_703:
        /* <DEDUP_REMOVED lines=9> */
[C---:B------:R-:W-:Y:S02]  /*1b450*/  IMAD.IADD R2, R6.reuse, 0x1, R14 ;  /* 0x0000000106027824 */ /* 0x040fe400078e020e */
[----:B------:R-:W-:-:S03]  /*1b460*/  VIADD R6, R6, 0xfffffffe ;  /* 0xfffffffe06067836 */ /* 0x000fc60000000000 */
[----:B------:R-:W-:-:S04]  /*1b470*/  LOP3.LUT R2, R2, 0x1, RZ, 0xc0, !PT ;  /* 0x0000000102027812 */ /* 0x000fc800078ec0ff */
[----:B------:R-:W-:-:S13]  /*1b480*/  ISETP.NE.U32.AND P0, PT, R2, 0x1, PT ;  /* 0x000000010200780c */ /* 0x000fda0003f05070 */
        /* <DEDUP_REMOVED lines=15> */
[----:B------:R-:W-:Y:S01]  /*1b580*/  IMAD.MOV.U32 R2, RZ, RZ, R6 ;  /* 0x000000ffff027224 */ /* 0x000fe200078e0006 */
[----:B------:R-:W-:Y:S02]  /*1b590*/  ULDC.64 UR4, c[0x0][0x408] ;  /* 0x0001020000047ab9 */ /* 0x000fe40000000a00 */
[----:B------:R-:W-:-:S04]  /*1b5a0*/  IMAD R7, R12, UR4, RZ ;  /* 0x000000040c077c24 */ /* 0x000fc8000f8e02ff */
[----:B------:R-:W-:Y:S01]  /*1b5b0*/  IMAD R7, R0, UR5, R7 ;  /* 0x0000000500077c24 */ /* 0x000fe2000f8e0207 */
[----:B0-----:R-:W-:-:S13]  /*1b5c0*/  ISETP.NE.AND P0, PT, R17, 0x1, PT ;  /* 0x000000011100780c */ /* 0x001fda0003f05270 */
[----:B------:R-:W0:Y:S02]  /*1b5d0*/  @P0 LDC.64 R10, c[0x0][0x420] ;  /* 0x00010800ff0a0b82 */ /* 0x000e240000000a00 */
[----:B0-----:R-:W-:-:S05]  /*1b5e0*/  @P0 IMAD.HI.U32 R10, R6, R10, RZ ;  /* 0x0000000a060a0227 */ /* 0x001fca00078e00ff */
[----:B------:R-:W-:-:S04]  /*1b5f0*/  @P0 SHF.R.U32.HI R2, RZ, R11, R10 ;  /* 0x0000000bff020219 */ /* 0x000fc8000001160a */
[--C-:B------:R-:W-:Y:S01]  /*1b600*/  SHF.R.S32.HI R11, RZ, 0x1f, R2.reuse ;  /* 0x0000001fff0b7819 */ /* 0x100fe20000011402 */
[--C-:B------:R-:W-:Y:S02]  /*1b610*/  IMAD.MOV.U32 R10, RZ, RZ, R2.reuse ;  /* 0x000000ffff0a7224 */ /* 0x100fe400078e0002 */
[----:B------:R-:W-:Y:S02]  /*1b620*/  IMAD.MOV R2, RZ, RZ, -R2 ;  /* 0x000000ffff027224 */ /* 0x000fe400078e0a02 */
[----:B------:R-:W-:-:S04]  /*1b630*/  IMAD.WIDE.U32 R10, R0, UR4, R10 ;  /* 0x00000004000a7c25 */ /* 0x000fc8000f8e000a */
[----:B------:R-:W-:Y:S01]  /*1b640*/  IMAD.IADD R7, R7, 0x1, R11 ;  /* 0x0000000107077824 */ /* 0x000fe200078e020b */
[----:B------:R-:W-:Y:S01]  /*1b650*/  LEA R8, P0, R10, R8, 0x2 ;  /* 0x000000080a087211 */ /* 0x000fe200078010ff */
[----:B------:R-:W-:-:S03]  /*1b660*/  IMAD R6, R17, R2, R6 ;  /* 0x0000000211067224 */ /* 0x000fc600078e0206 */
[----:B------:R-:W-:-:S05]  /*1b670*/  LEA.HI.X R9, R10, R9, R7, 0x2, P0 ;  /* 0x000000090a097211 */ /* 0x000fca00000f1407 */
[----:B------:R0:W5:Y:S04]  /*1b680*/  LDG.E R2, desc[UR36][R8.64] ;  /* 0x0000002408027981 */ /* 0x000168000c1e1900 */
.L_x_711:
[----:B0-----:R-:W0:Y:S01]  /*1b690*/  S2R R8, SR_CgaCtaId ;  /* 0x0000000000087919 */ /* 0x001e220000008800 */
[----:B------:R-:W-:-:S04]  /*1b6a0*/  MOV R7, 0x400 ;  /* 0x0000040000077802 */ /* 0x000fc80000000f00 */
[----:B0-----:R-:W-:Y:S02]  /*1b6b0*/  LEA R7, R8, R7, 0x18 ;  /* 0x0000000708077211 */ /* 0x001fe400078ec0ff */
[----:B------:R-:W-:-:S03]  /*1b6c0*/  SHF.L.U32 R8, R15, 0x1f, RZ ;  /* 0x0000001f0f087819 */ /* 0x000fc600000006ff */
[----:B------:R-:W-:-:S04]  /*1b6d0*/  IMAD R7, R13, 0x8, R7 ;  /* 0x000000080d077824 */ /* 0x000fc800078e0207 */
[----:B------:R-:W0:Y:S02]  /*1b6e0*/  SYNCS.PHASECHK.TRANS64.TRYWAIT P0, [R7+URZ+0x34840], R8 ;  /* 0x03484008070075a7 */ /* 0x000e24000800017f */
[----:B0-----:R-:W-:Y:S05]  /*1b6f0*/  @!P0 BRA `(.L_x_712) ;  /* 0x0000003400b08947 */ /* 0x001fea0003800000 */
.L_x_815:
        /* <DEDUP_REMOVED lines=11> */
.L_x_713:
[----:B------:R-:W2:Y:S04]  /*1b7b0*/  LDL R17, [R1+0x8] ;  /* 0x0000080001117983 */ /* 0x000ea80000100800 */
[----:B0-----:R-:W3:Y:S01]  /*1b7c0*/  LDL.LU R8, [R1+0xc] ;  /* 0x00000c0001087983 */ /* 0x001ee20000300800 */
        /* <DEDUP_REMOVED lines=12> */
[----:B------:R-:W-:Y:S01]  /*1b890*/  UMOV UR10, URZ ;  /* 0x0000003f000a7c82 */ /* 0x000fe20008000000 */
[----:B------:R-:W-:Y:S01]  /*1b8a0*/  UMOV UR6, 0x0 ;  /* 0x0000000000067882 */ /* 0x000fe20000000000 */
[----:B------:R-:W-:-:S09]  /*1b8b0*/  UMOV UR7, 0x14f00000 ;  /* 0x14f0000000077882 */ /* 0x000fd20000000000 */
[----:B------:R-:W-:Y:S02]  /*1b8c0*/  UIADD3 UR14, UR8, 0x1c400, URZ ;  /* 0x0001c400080e7890 */ /* 0x000fe4000fffe03f */
[----:B------:R-:W-:Y:S02]  /*1b8d0*/  UIADD3 UR15, UR8, 0x20400, URZ ;  /* 0x00020400080f7890 */ /* 0x000fe4000fffe03f */
[----:B------:R-:W-:Y:S01]  /*1b8e0*/  UIADD3 UR16, UR8, 0x24400, URZ ;  /* 0x0002440008107890 */ /* 0x000fe2000fffe03f */
[----:B------:R-:W-:Y:S02]  /*1b8f0*/  UMOV UR18, 0x40 ;  /* 0x0000004000127882 */ /* 0x000fe40000000000 */
[----:B------:R-:W-:Y:S01]  /*1b900*/  UMOV UR8, UR14 ;  /* 0x0000000e00087c82 */ /* 0x000fe20008000000 */
        /* <DEDUP_REMOVED lines=15> */
.L_x_816:
[----:B------:R-:W2:Y:S01]  /*1ba00*/  LDL R9, [R1+0x28] ;  /* 0x0000280001097983 */ /* 0x000ea20000100800 */
[----:B------:R-:W1:Y:S02]  /*1ba10*/  S2R R10, SR_TID.X ;  /* 0x00000000000a7919 */ /* 0x000e640000002100 */
[----:B-1----:R-:W-:-:S04]  /*1ba20*/  LOP3.LUT R10, R10, 0x7f, RZ, 0xc0, !PT ;  /* 0x0000007f0a0a7812 */ /* 0x002fc800078ec0ff */
[----:B------:R-:W-:-:S13]  /*1ba30*/  ISETP.NE.AND P0, PT, R10, RZ, PT ;  /* 0x000000ff0a00720c */ /* 0x000fda0003f05270 */
[----:B0-----:R-:W-:-:S04]  /*1ba40*/  @!P0 IMAD.MOV.U32 R8, RZ, RZ, 0x8000 ;  /* 0x00008000ff088424 */ /* 0x001fc800078e00ff */
[----:B------:R2:W-:Y:S02]  /*1ba50*/  @!P0 SYNCS.ARRIVE.TRANS64 RZ, [R7+URZ+0x34850], R8 ;  /* 0x0348500807ff89a7 */ /* 0x0005e4000800003f */
[----:B--2---:R-:W-:-:S04]  /*1ba60*/  PRMT R8, R9, 0x9910, RZ ;  /* 0x0000991009087816 */ /* 0x004fc800000000ff */
[----:B------:R-:W-:-:S13]  /*1ba70*/  ISETP.NE.AND P0, PT, R8, 0x2, PT ;  /* 0x000000020800780c */ /* 0x000fda0003f05270 */
[----:B------:R-:W-:Y:S05]  /*1ba80*/  @P0 BRA `(.L_x_715) ;  /* 0x0000000000040947 */ /* 0x000fea0003800000 */
[----:B------:R-:W-:Y:S01]  /*1ba90*/  BPT.TRAP 0x1 ;  /* 0x000000040000795c */ /* 0x000fe20000300000 */
.L_x_715:
[----:B------:R-:W2:Y:S02]  /*1baa0*/  LDL R8, [R1+0x18] ;  /* 0x0000180001087983 */ /* 0x000ea40000100800 */
[----:B--2---:R-:W-:-:S13]  /*1bab0*/  LOP3.LUT P0, RZ, R8, 0x40, RZ, 0xc0, !PT ;  /* 0x0000004008ff7812 */ /* 0x004fda000780c0ff */
[----:B------:R-:W-:Y:S05]  /*1bac0*/  @P0 BRA `(.L_x_716) ;  /* 0x0000000000040947 */ /* 0x000fea0003800000 */
[----:B------:R-:W-:Y:S01]  /*1bad0*/  BPT.TRAP 0x1 ;  /* 0x000000040000795c */ /* 0x000fe20000300000 */
.L_x_716:
[----:B------:R-:W2:Y:S01]  /*1bae0*/  LDL.LU R17, [R1+0x10] ;  /* 0x0000100001117983 */ /* 0x000ea20000300800 */
[----:B------:R-:W-:-:S03]  /*1baf0*/  MOV R10, 0x400 ;  /* 0x00000400000a7802 */ /* 0x000fc60000000f00 */
[----:B------:R-:W3:Y:S04]  /*1bb00*/  LDL.LU R8, [R1] ;  /* 0x0000000001087983 */ /* 0x000ee80000300800 */
        /* <DEDUP_REMOVED lines=27> */
.L_x_710:
[----:B------:R-:W-:Y:S05]  /*1bcc0*/  BSYNC B2 ;  /* 0x0000000000027941 */ /* 0x000fea0003800000 */
.L_x_709:
[----:B------:R-:W2:Y:S04]  /*1bcd0*/  LDL.LU R2, [R1+0x2c] ;  /* 0x00002c0001027983 */ /* 0x000ea80000300800 */
[----:B------:R0:W-:Y:S04]  /*1bce0*/  STL [R1], R13 ;  /* 0x0000000d01007387 */ /* 0x0001e80000100800 */
[----:B------:R0:W-:Y:S02]  /*1bcf0*/  STL [R1+0xc], R15 ;  /* 0x00000c0f01007387 */ /* 0x0001e40000100800 */
[----:B0-2---:R-:W-:-:S07]  /*1bd00*/  VIADD R6, R2, 0xfffffffd ;  /* 0xfffffffd02067836 */ /* 0x005fce0000000000 */
.L_x_708:
[----:B------:R-:W-:Y:S05]  /*1bd10*/  BSYNC B1 ;  /* 0x0000000000017941 */ /* 0x000fea0003800000 */
.L_x_707:
[----:B------:R-:W-:-:S05]  /*1bd20*/  IMAD.MOV R14, RZ, RZ, -R14 ;  /* 0x000000ffff0e7224 */ /* 0x000fca00078e0a0e */
[----:B------:R-:W-:-:S13]  /*1bd30*/  ISETP.NE.AND P0, PT, R3, R14, PT ;  /* 0x0000000e0300720c */ /* 0x000fda0003f05270 */
[----:B------:R-:W-:Y:S05]  /*1bd40*/  @!P0 BRA `(.L_x_706) ;  /* 0x0000001000248947 */ /* 0x000fea0003800000 */
[----:B------:R-:W-:-:S07]  /*1bd50*/  IMAD.MOV.U32 R10, RZ, RZ, R5 ;  /* 0x000000ffff0a7224 */ /* 0x000fce00078e0005 */
.L_x_733:
        /* <DEDUP_REMOVED lines=17> */
[----:B0-----:R-:W-:-:S13]  /*1be70*/  ISETP.NE.AND P0, PT, R10, 0x1, PT ;  /* 0x000000010a00780c */ /* 0x001fda0003f05270 */
[----:B------:R-:W0:Y:S02]  /*1be80*/  @P0 LDC.64 R2, c[0x0][0x420] ;  /* 0x00010800ff020b82 */ /* 0x000e240000000a00 */
[----:B0-----:R-:W-:-:S04]  /*1be90*/  @P0 IMAD.HI.U32 R9, R6, R2, RZ ;  /* 0x0000000206090227 */ /* 0x001fc800078e00ff */
[----:B------:R-:W-:Y:S01]  /*1bea0*/  IMAD.MOV.U32 R2, RZ, RZ, R6 ;  /* 0x000000ffff027224 */ /* 0x000fe200078e0006 */
[----:B------:R-:W-:-:S04]  /*1beb0*/  @P0 SHF.R.U32.HI R2, RZ, R3, R9 ;  /* 0x00000003ff020219 */ /* 0x000fc80000011609 */
[--C-:B------:R-:W-:Y:S01]  /*1bec0*/  SHF.R.S32.HI R3, RZ, 0x1f, R2.reuse ;  /* 0x0000001fff037819 */ /* 0x100fe20000011402 */
[----:B------:R-:W-:-:S04]  /*1bed0*/  IMAD.MOV R9, RZ, RZ, -R2 ;  /* 0x000000ffff097224 */ /* 0x000fc800078e0a02 */
[----:B------:R-:W-:Y:S02]  /*1bee0*/  IMAD R9, R10, R9, R6 ;  /* 0x000000090a097224 */ /* 0x000fe400078e0206 */
[----:B------:R-:W-:Y:S02]  /*1bef0*/  IMAD R10, R12, UR6, RZ ;  /* 0x000000060c0a7c24 */ /* 0x000fe4000f8e02ff */
[----:B------:R-:W-:-:S04]  /*1bf00*/  IMAD.WIDE.U32 R2, R0, UR6, R2 ;  /* 0x0000000600027c25 */ /* 0x000fc8000f8e0002 */
[----:B------:R-:W-:-:S04]  /*1bf10*/  IMAD R10, R0, UR7, R10 ;  /* 0x00000007000a7c24 */ /* 0x000fc8000f8e020a */
[----:B------:R-:W-:Y:S01]  /*1bf20*/  IMAD.IADD R3, R10, 0x1, R3 ;  /* 0x000000010a037824 */ /* 0x000fe200078e0203 */
[----:B------:R-:W-:-:S04]  /*1bf30*/  LEA R10, P0, R2, UR4, 0x2 ;  /* 0x00000004020a7c11 */ /* 0x000fc8000f8010ff */
[----:B------:R-:W-:-:S05]  /*1bf40*/  LEA.HI.X R11, R2, UR5, R3, 0x2, P0 ;  /* 0x00000005020b7c11 */ /* 0x000fca00080f1403 */
[----:B------:R0:W5:Y:S04]  /*1bf50*/  LDG.E R10, desc[UR36][R10.64] ;  /* 0x000000240a0a7981 */ /* 0x000168000c1e1900 */
.L_x_719:
[----:B------:R-:W1:Y:S01]  /*1bf60*/  S2R R3, SR_CgaCtaId ;  /* 0x0000000000037919 */ /* 0x000e620000008800 */
[----:B------:R-:W-:-:S04]  /*1bf70*/  MOV R2, 0x400 ;  /* 0x0000040000027802 */ /* 0x000fc80000000f00 */
[----:B-1----:R-:W-:Y:S02]  /*1bf80*/  LEA R2, R3, R2, 0x18 ;  /* 0x0000000203027211 */ /* 0x002fe400078ec0ff */
[----:B------:R-:W-:-:S03]  /*1bf90*/  SHF.L.U32 R3, R8, 0x1f, RZ ;  /* 0x0000001f08037819 */ /* 0x000fc600000006ff */
[----:B------:R-:W-:-:S04]  /*1bfa0*/  IMAD R2, R7, 0x8, R2 ;  /* 0x0000000807027824 */ /* 0x000fc800078e0202 */
[----:B------:R-:W1:Y:S02]  /*1bfb0*/  SYNCS.PHASECHK.TRANS64.TRYWAIT P0, [R2+URZ+0x34840], R3 ;  /* 0x03484003020075a7 */ /* 0x000e64000800017f */
[----:B-1----:R-:W-:Y:S05]  /*1bfc0*/  @!P0 BRA `(.L_x_720) ;  /* 0x0000002c00a48947 */ /* 0x002fea0003800000 */
.L_x_817:
        /* <DEDUP_REMOVED lines=11> */
.L_x_721:
        /* <DEDUP_REMOVED lines=37> */
.L_x_818:
        /* <DEDUP_REMOVED lines=10> */
.L_x_723:
[----:B------:R-:W2:Y:S02]  /*1c370*/  LDL R3, [R1+0x18] ;  /* 0x0000180001037983 */ /* 0x000ea40000100800 */
[----:B--2---:R-:W-:-:S13]  /*1c380*/  LOP3.LUT P0, RZ, R3, 0x40, RZ, 0xc0, !PT ;  /* 0x0000004003ff7812 */ /* 0x004fda000780c0ff */
[----:B------:R-:W-:Y:S05]  /*1c390*/  @P0 BRA `(.L_x_724) ;  /* 0x0000000000040947 */ /* 0x000fea0003800000 */
[----:B------:R-:W-:Y:S01]  /*1c3a0*/  BPT.TRAP 0x1 ;  /* 0x000000040000795c */ /* 0x000fe20000300000 */
.L_x_724:
        /* <DEDUP_REMOVED lines=30> */
.L_x_718:
[----:B------:R-:W-:Y:S05]  /*1c590*/  BSYNC B1 ;  /* 0x0000000000017941 */ /* 0x000fea0003800000 */
.L_x_717:
        /* <DEDUP_REMOVED lines=31> */
.L_x_727:
[----:B------:R-:W2:Y:S01]  /*1c790*/  S2R R3, SR_CgaCtaId ;  /* 0x0000000000037919 */ /* 0x000ea20000008800 */
[----:B------:R-:W-:-:S04]  /*1c7a0*/  MOV R2, 0x400 ;  /* 0x0000040000027802 */ /* 0x000fc80000000f00 */
[----:B--2---:R-:W-:Y:S02]  /*1c7b0*/  LEA R2, R3, R2, 0x18 ;  /* 0x0000000203027211 */ /* 0x004fe400078ec0ff */
[----:B------:R-:W-:-:S03]  /*1c7c0*/  SHF.L.U32 R3, R13, 0x1f, RZ ;  /* 0x0000001f0d037819 */ /* 0x000fc600000006ff */
[----:B------:R-:W-:-:S04]  /*1c7d0*/  IMAD R2, R14, 0x8, R2 ;  /* 0x000000080e027824 */ /* 0x000fc800078e0202 */
[----:B------:R-:W2:Y:S02]  /*1c7e0*/  SYNCS.PHASECHK.TRANS64.TRYWAIT P0, [R2+URZ+0x34840], R3 ;  /* 0x03484003020075a7 */ /* 0x000ea4000800017f */
[----:B--2---:R-:W-:Y:S05]  /*1c7f0*/  @!P0 BRA `(.L_x_728) ;  /* 0x0000002400c08947 */ /* 0x004fea0003800000 */
.L_x_819:
        /* <DEDUP_REMOVED lines=11> */
.L_x_729:
[----:B0-----:R-:W3:Y:S04]  /*1c8b0*/  LDL R14, [R1] ;  /* 0x00000000010e7983 */ /* 0x001ee80000100800 */
[----:B------:R-:W4:Y:S01]  /*1c8c0*/  LDL R13, [R1+0x8] ;  /* 0x00000800010d7983 */ /* 0x000f220000100800 */
[----:B--2---:R-:W-:Y:S01]  /*1c8d0*/  MOV R3, 0x400 ;  /* 0x0000040000037802 */ /* 0x004fe20000000f00 */
[----:B------:R-:W-:Y:S01]  /*1c8e0*/  UIADD3 UR4, UP0, UR38, 0x370, URZ ;  /* 0x0000037026047890 */ /* 0x000fe2000ff1e03f */
[----:B------:R-:W-:Y:S01]  /*1c8f0*/  R2UR UR9, R2 ;  /* 0x00000000020972ca */ /* 0x000fe200000e0000 */
[----:B------:R-:W0:Y:S01]  /*1c900*/  S2R R11, SR_CgaCtaId ;  /* 0x00000000000b7919 */ /* 0x000e220000008800 */
[----:B------:R-:W-:Y:S01]  /*1c910*/  R2UR UR11, R9 ;  /* 0x00000000090b72ca */ /* 0x000fe200000e0000 */
[----:B------:R-:W-:Y:S01]  /*1c920*/  UMOV UR10, URZ ;  /* 0x0000003f000a7c82 */ /* 0x000fe20008000000 */
[----:B------:R-:W-:Y:S01]  /*1c930*/  R2UR UR12, R4 ;  /* 0x00000000040c72ca */ /* 0x000fe200000e0000 */
[----:B------:R-:W-:Y:S01]  /*1c940*/  UMOV UR6, 0x0 ;  /* 0x0000000000067882 */ /* 0x000fe20000000000 */
[----:B-----5:R-:W-:Y:S01]  /*1c950*/  R2UR UR13, R10 ;  /* 0x000000000a0d72ca */ /* 0x020fe200000e0000 */
[----:B------:R-:W-:Y:S01]  /*1c960*/  UMOV UR7, 0x14f00000 ;  /* 0x14f0000000077882 */ /* 0x000fe20000000000 */
[----:B------:R-:W-:Y:S01]  /*1c970*/  UMOV UR18, 0x40 ;  /* 0x0000004000127882 */ /* 0x000fe20000000000 */
[----:B------:R-:W-:Y:S01]  /*1c980*/  UMOV UR17, 0x80 ;  /* 0x0000008000117882 */ /* 0x000fe20000000000 */
[----:B------:R-:W-:-:S03]  /*1c990*/  SHF.L.U32 R8, R8, 0x1f, RZ ;  /* 0x0000001f08087819 */ /* 0x000fc600000006ff */
[----:B------:R-:W-:Y:S01]  /*1c9a0*/  UIADD3 UR9, UR9, 0x34830, URZ ;  /* 0x0003483009097890 */ /* 0x000fe2000fffe03f */
[----:B0-----:R-:W-:-:S05]  /*1c9b0*/  LEA R3, R11, R3, 0x18 ;  /* 0x000000030b037211 */ /* 0x001fca00078ec0ff */
[----:B---3--:R-:W-:Y:S01]  /*1c9c0*/  IMAD R2, R14, 0xc000, R3 ;  /* 0x0000c0000e027824 */ /* 0x008fe200078e0203 */
[----:B----4-:R-:W-:-:S04]  /*1c9d0*/  R2UR UR5, R13 ;  /* 0x000000000d0572ca */ /* 0x010fc800000e0000 */
[----:B------:R-:W-:Y:S01]  /*1c9e0*/  R2UR UR8, R2 ;  /* 0x00000000020872ca */ /* 0x000fe200000e0000 */
[----:B------:R-:W-:-:S08]  /*1c9f0*/  IMAD R2, R7, 0x8, R3 ;  /* 0x0000000807027824 */ /* 0x000fd000078e0203 */
[----:B------:R-:W-:-:S04]  /*1ca00*/  ULEA UR11, UR11, UR5, 0x7 ;  /* 0x000000050b0b7291 */ /* 0x000fc8000f8e383f */
[----:B------:R-:W-:Y:S02]  /*1ca10*/  UIADD3 UR14, UR8, 0x1c400, URZ ;  /* 0x0001c400080e7890 */ /* 0x000fe4000fffe03f */
[----:B------:R-:W-:Y:S02]  /*1ca20*/  UIADD3.X UR5, URZ, UR39, URZ, UP0, !UPT ;  /* 0x000000273f057290 */ /* 0x000fe400087fe43f */
[----:B------:R-:W-:Y:S02]  /*1ca30*/  UIADD3 UR15, UR8, 0x20400, URZ ;  /* 0x00020400080f7890 */ /* 0x000fe4000fffe03f */
[----:B------:R-:W-:-:S03]  /*1ca40*/  UIADD3 UR16, UR8, 0x24400, URZ ;  /* 0x0002440008107890 */ /* 0x000fc6000fffe03f */
[----:B------:R-:W-:Y:S02]  /*1ca50*/  UMOV UR8, UR14 ;  /* 0x0000000e00087c82 */ /* 0x000fe40008000000 */
[----:B------:R0:W-:Y:S02]  /*1ca60*/  UTMALDG.4D [UR8], [UR4], desc[UR6] ;  /* 0x00000608040075b4 */ /* 0x0001e40008019000 */
        /* <DEDUP_REMOVED lines=8> */
.L_x_820:
[----:B------:R-:W2:Y:S01]  /*1caf0*/  LDL R11, [R1+0x28] ;  /* 0x00002800010b7983 */ /* 0x000ea20000100800 */
[----:B------:R-:W1:Y:S02]  /*1cb00*/  S2R R3, SR_TID.X ;  /* 0x0000000000037919 */ /* 0x000e640000002100 */
[----:B-1----:R-:W-:-:S04]  /*1cb10*/  LOP3.LUT R3, R3, 0x7f, RZ, 0xc0, !PT ;  /* 0x0000007f03037812 */ /* 0x002fc800078ec0ff */
[----:B------:R-:W-:-:S13]  /*1cb20*/  ISETP.NE.AND P0, PT, R3, RZ, PT ;  /* 0x000000ff0300720c */ /* 0x000fda0003f05270 */
[----:B------:R-:W-:-:S04]  /*1cb30*/  @!P0 IMAD.MOV.U32 R3, RZ, RZ, 0x8000 ;  /* 0x00008000ff038424 */ /* 0x000fc800078e00ff */
[----:B------:R2:W-:Y:S02]  /*1cb40*/  @!P0 SYNCS.ARRIVE.TRANS64 RZ, [R2+URZ+0x34850], R3 ;  /* 0x0348500302ff89a7 */ /* 0x0005e4000800003f */
[----:B--2---:R-:W-:-:S04]  /*1cb50*/  PRMT R3, R11, 0x9910, RZ ;  /* 0x000099100b037816 */ /* 0x004fc800000000ff */
[----:B------:R-:W-:-:S13]  /*1cb60*/  ISETP.NE.AND P0, PT, R3, 0x2, PT ;  /* 0x000000020300780c */ /* 0x000fda0003f05270 */
[----:B------:R-:W-:Y:S05]  /*1cb70*/  @P0 BRA `(.L_x_731) ;  /* 0x0000000000040947 */ /* 0x000fea0003800000 */
[----:B------:R-:W-:Y:S01]  /*1cb80*/  BPT.TRAP 0x1 ;  /* 0x000000040000795c */ /* 0x000fe20000300000 */
.L_x_731:
[----:B------:R-:W2:Y:S02]  /*1cb90*/  LDL R3, [R1+0x18] ;  /* 0x0000180001037983 */ /* 0x000ea40000100800 */
[----:B--2---:R-:W-:-:S13]  /*1cba0*/  LOP3.LUT P0, RZ, R3, 0x40, RZ, 0xc0, !PT ;  /* 0x0000004003ff7812 */ /* 0x004fda000780c0ff */
[----:B------:R-:W-:Y:S05]  /*1cbb0*/  @P0 BRA `(.L_x_732) ;  /* 0x0000000000040947 */ /* 0x000fea0003800000 */
[----:B------:R-:W-:Y:S01]  /*1cbc0*/  BPT.TRAP 0x1 ;  /* 0x000000040000795c */ /* 0x000fe20000300000 */
.L_x_732:
[----:B------:R-:W2:Y:S01]  /*1cbd0*/  LDL.LU R13, [R1+0x10] ;  /* 0x00001000010d7983 */ /* 0x000ea20000300800 */
[----:B0-----:R-:W-:-:S03]  /*1cbe0*/  MOV R8, 0x400 ;  /* 0x0000040000087802 */ /* 0x001fc60000000f00 */
[----:B------:R-:W3:Y:S01]  /*1cbf0*/  LDL R3, [R1+0x8] ;  /* 0x0000080001037983 */ /* 0x000ee20000100800 */
[----:B------:R-:W0:Y:S01]  /*1cc00*/  S2R R11, SR_CgaCtaId ;  /* 0x00000000000b7919 */ /* 0x000e220000008800 */
[----:B------:R-:W-:Y:S01]  /*1cc10*/  R2UR UR9, R2 ;  /* 0x00000000020972ca */ /* 0x000fe200000e0000 */
[----:B------:R-:W-:Y:S01]  /*1cc20*/  UIADD3 UR4, UP0, UR38, 0x470, URZ ;  /* 0x0000047026047890 */ /* 0x000fe2000ff1e03f */
[----:B------:R-:W-:Y:S02]  /*1cc30*/  R2UR UR13, R5 ;  /* 0x00000000050d72ca */ /* 0x000fe400000e0000 */
[----:B------:R-:W-:Y:S02]  /*1cc40*/  R2UR UR12, R4 ;  /* 0x00000000040c72ca */ /* 0x000fe400000e0000 */
        /* <DEDUP_REMOVED lines=21> */
.L_x_726:
[----:B------:R-:W-:Y:S05]  /*1cda0*/  BSYNC B1 ;  /* 0x0000000000017941 */ /* 0x000fea0003800000 */
.L_x_725:
[C---:B------:R-:W-:Y:S01]  /*1cdb0*/  ISETP.GT.AND P0, PT, R6.reuse, 0x1, PT ;  /* 0x000000010600780c */ /* 0x040fe20003f04270 */
[----:B------:R-:W-:-:S12]  /*1cdc0*/  VIADD R6, R6, 0xfffffffe ;  /* 0xfffffffe06067836 */ /* 0x000fd80000000000 */
[----:B------:R-:W-:Y:S05]  /*1cdd0*/  @P0 BRA `(.L_x_733) ;  /* 0xffffffec00e00947 */ /* 0x000fea000383ffff */
.L_x_706:
[----:B------:R-:W-:Y:S05]  /*1cde0*/  BSYNC B0 ;  /* 0x0000000000007941 */ /* 0x000fea0003800000 */
.L_x_705:
[----:B------:R-:W1:Y:S01]  /*1cdf0*/  S2R R2, SR_TID.X ;  /* 0x0000000000027919 */ /* 0x000e620000002100 */
[----:B------:R-:W-:Y:S01]  /*1ce00*/  BSSY B0, `(.L_x_734) ;  /* 0x0000010000007945 */ /* 0x000fe20003800000 */
[----:B-1----:R-:W-:-:S04]  /*1ce10*/  LOP3.LUT R2, R2, 0x1f, RZ, 0xc0, !PT ;  /* 0x0000001f02027812 */ /* 0x002fc800078ec0ff */
[----:B------:R-:W-:-:S13]  /*1ce20*/  ISETP.NE.AND P0, PT, R2, RZ, PT ;  /* 0x000000ff0200720c */ /* 0x000fda0003f05270 */
[----:B------:R-:W-:Y:S05]  /*1ce30*/  @P0 BRA `(.L_x_735) ;  /* 0x0000000000300947 */ /* 0x000fea0003800000 */
[----:B------:R-:W1:Y:S01]  /*1ce40*/  S2R R3, SR_LANEID ;  /* 0x0000000000037919 */ /* 0x000e620000000000 */
[----:B------:R-:W-:Y:S02]  /*1ce50*/  VOTEU.ANY UR4, UPT, PT ;  /* 0x0000000000047886 */ /* 0x000fe400038e0100 */
[----:B------:R-:W1:Y:S08]  /*1ce60*/  FLO.U32 R0, UR4 ;  /* 0x0000000400007d00 */ /* 0x000e7000080e0000 */
[----:B------:R-:W2:Y:S01]  /*1ce70*/  POPC R7, UR4 ;  /* 0x0000000400077d09 */ /* 0x000ea20008000000 */
[----:B-1----:R-:W-:-:S02]  /*1ce80*/  ISETP.EQ.U32.AND P0, PT, R0, R3, PT ;  /* 0x000000030000720c */ /* 0x002fc40003f02070 */
[----:B------:R-:W2:Y:S11]  /*1ce90*/  LDC.64 R2, c[0x0][0xc38] ;  /* 0x00030e00ff027b82 */ /* 0x000eb60000000a00 */
[----:B--2---:R-:W2:Y:S01]  /*1cea0*/  @P0 ATOMG.E.ADD.STRONG.GPU PT, R3, desc[UR36][R2.64], R7 ;  /* 0x00000007020309a8 */ /* 0x004ea200081ee1e4 */
[----:B------:R-:W1:Y:S02]  /*1ceb0*/  S2R R6, SR_LTMASK ;  /* 0x0000000000067919 */ /* 0x000e640000003900 */
[----:B-1----:R-:W-:-:S04]  /*1cec0*/  LOP3.LUT R6, R6, UR4, RZ, 0xc0, !PT ;  /* 0x0000000406067c12 */ /* 0x002fc8000f8ec0ff */
[----:B------:R-:W1:Y:S01]  /*1ced0*/  POPC R9, R6 ;  /* 0x0000000600097309 */ /* 0x000e620000000000 */
[----:B--2---:R-:W1:Y:S02]  /*1cee0*/  SHFL.IDX PT, R0, R3, R0, 0x1f ;  /* 0x00001f0003007589 */ /* 0x004e6400000e0000 */
[----:B-1----:R-:W-:-:S07]  /*1cef0*/  IADD3 R16, R0, UR40, R9 ;  /* 0x0000002800107c10 */ /* 0x002fce000fffe009 */
.L_x_735:
[----:B------:R-:W-:Y:S05]  /*1cf00*/  BSYNC B0 ;  /* 0x0000000000007941 */ /* 0x000fea0003800000 */
.L_x_734:
        /* <DEDUP_REMOVED lines=11> */
.L_x_821:
[----:B------:R-:W2:Y:S01]  /*1cfc0*/  LDL R2, [R1+0x28] ;  /* 0x0000280001027983 */ /* 0x000ea20000100800 */
[----:B------:R-:W3:Y:S02]  /*1cfd0*/  S2R R6, SR_TID.X ;  /* 0x0000000000067919 */ /* 0x000ee40000002100 */
[----:B---3--:R-:W-:-:S04]  /*1cfe0*/  LOP3.LUT R6, R6, 0x7f, RZ, 0xc0, !PT ;  /* 0x0000007f06067812 */ /* 0x008fc800078ec0ff */
[----:B------:R-:W-:-:S13]  /*1cff0*/  ISETP.NE.AND P0, PT, R6, RZ, PT ;  /* 0x000000ff0600720c */ /* 0x000fda0003f05270 */
[----:B-1----:R-:W-:-:S04]  /*1d000*/  @!P0 IMAD.MOV.U32 R3, RZ, RZ, 0x8000 ;  /* 0x00008000ff038424 */ /* 0x002fc800078e00ff */
[----:B------:R1:W-:Y:S01]  /*1d010*/  @!P0 SYNCS.ARRIVE.TRANS64 RZ, [R0+URZ+0x34850], R3 ;  /* 0x0348500300ff89a7 */ /* 0x0003e2000800003f */
[----:B--2---:R-:W-:-:S04]  /*1d020*/  PRMT R2, R2, 0x9910, RZ ;  /* 0x0000991002027816 */ /* 0x004fc800000000ff */
[----:B------:R-:W-:-:S13]  /*1d030*/  ISETP.NE.AND P0, PT, R2, 0x2, PT ;  /* 0x000000020200780c */ /* 0x000fda0003f05270 */
[----:B-1----:R-:W-:Y:S05]  /*1d040*/  @P0 BRA `(.L_x_739) ;  /* 0x0000000000040947 */ /* 0x002fea0003800000 */
[----:B------:R-:W-:Y:S01]  /*1d050*/  BPT.TRAP 0x1 ;  /* 0x000000040000795c */ /* 0x000fe20000300000 */
.L_x_739:
[----:B------:R-:W2:Y:S02]  /*1d060*/  LDL R2, [R1+0x18] ;  /* 0x0000180001027983 */ /* 0x000ea40000100800 */
[----:B--2---:R-:W-:-:S13]  /*1d070*/  LOP3.LUT P0, RZ, R2, 0x40, RZ, 0xc0, !PT ;  /* 0x0000004002ff7812 */ /* 0x004fda000780c0ff */
[----:B------:R-:W-:Y:S05]  /*1d080*/  @P0 BRA `(.L_x_740) ;  /* 0x0000000000040947 */ /* 0x000fea0003800000 */
[----:B------:R-:W-:Y:S01]  /*1d090*/  BPT.TRAP 0x1 ;  /* 0x000000040000795c */ /* 0x000fe20000300000 */
.L_x_740:
[----:B------:R-:W2:Y:S01]  /*1d0a0*/  LDL.LU R8, [R1+0x8] ;  /* 0x0000080001087983 */ /* 0x000ea20000300800 */
[----:B------:R-:W-:-:S03]  /*1d0b0*/  MOV R6, 0x400 ;  /* 0x0000040000067802 */ /* 0x000fc60000000f00 */
[----:B------:R-:W3:Y:S04]  /*1d0c0*/  LDL R2, [R1] ;  /* 0x0000000001027983 */ /* 0x000ee80000100800 */
        /* <DEDUP_REMOVED lines=25> */
.L_x_737:
[----:B------:R-:W-:Y:S05]  /*1d260*/  BSYNC B0 ;  /* 0x0000000000007941 */ /* 0x000fea0003800000 */
.L_x_736:
        /* <DEDUP_REMOVED lines=9> */
.L_x_690:
[----:B------:R-:W-:Y:S05]  /*1d300*/  BSYNC B6 ;  /* 0x0000000000067941 */ /* 0x000fea0003800000 */
.L_x_688:
[----:B------:R-:W-:-:S03]  /*1d310*/  UMOV UR4, 0xffffffff ;  /* 0xffffffff00047882 */ /* 0x000fc60000000000 */
[----:B------:R-:W-:Y:S05]  /*1d320*/  BRA.DIV UR4, `(.L_x_741) ;  /* 0x0000001e04307947 */ /* 0x000fea000b800000 */
[----:B------:R2:W3:Y:S04]  /*1d330*/  SHFL.IDX PT, R4, R16, RZ, 0x1f ;  /* 0x00001fff10047589 */ /* 0x0004e800000e0000 */
[----:B------:R2:W4:Y:S02]  /*1d340*/  SHFL.IDX PT, R5, R16, 0x1, 0x1f ;  /* 0x00201f0010057f89 */ /* 0x00052400000e0000 */
.L_x_825:
[----:B0----5:R-:W0:Y:S01]  /*1d350*/  S2R R8, SR_TID.X ;  /* 0x0000000000087919 */ /* 0x021e220000002100 */
[----:B------:R-:W-:Y:S01]  /*1d360*/  ULDC UR4, c[0x0][0xc14] ;  /* 0x0003050000047ab9 */ /* 0x000fe20000000800 */
[----:B------:R-:W-:Y:S01]  /*1d370*/  BSSY B0, `(.L_x_742) ;  /* 0x000000b000007945 */ /* 0x000fe20003800000 */
[----:B-1----:R-:W-:Y:S02]  /*1d380*/  IMAD.U32 R0, RZ, RZ, UR4 ;  /* 0x00000004ff007e24 */ /* 0x002fe4000f8e00ff */
[----:B------:R-:W-:Y:S01]  /*1d390*/  IMAD.MOV.U32 R2, RZ, RZ, RZ ;  /* 0x000000ffff027224 */ /* 0x000fe200078e00ff */
[----:B0-----:R-:W-:-:S04]  /*1d3a0*/  LOP3.LUT R8, R8, 0x1f, RZ, 0xc0, !PT ;  /* 0x0000001f08087812 */ /* 0x001fc800078ec0ff */
[C---:B------:R-:W-:Y:S01]  /*1d3b0*/  ISETP.NE.AND P0, PT, R8.reuse, 0x1f, PT ;  /* 0x0000001f0800780c */ /* 0x040fe20003f05270 */
[----:B------:R-:W-:-:S05]  /*1d3c0*/  IMAD.IADD R7, R8, 0x1, R19 ;  /* 0x0000000108077824 */ /* 0x000fca00078e0213 */
[----:B------:R-:W-:-:S13]  /*1d3d0*/  ISETP.GE.OR P0, PT, R7, R0, !P0 ;  /* 0x000000000700720c */ /* 0x000fda0004706670 */
[----:B------:R-:W-:Y:S05]  /*1d3e0*/  @P0 BRA `(.L_x_743) ;  /* 0x00000000000c0947 */ /* 0x000fea0003800000 */
[----:B------:R-:W0:Y:S02]  /*1d3f0*/  LDC.64 R2, c[0x0][0xc58] ;  /* 0x00031600ff027b82 */ /* 0x000e240000000a00 */
[----:B0-----:R-:W-:-:S06]  /*1d400*/  IMAD.WIDE R2, R7, 0x4, R2 ;  /* 0x0000000407027825 */ /* 0x001fcc00078e0202 */
[----:B------:R0:W5:Y:S02]  /*1d410*/  LDG.E R2, desc[UR36][R2.64] ;  /* 0x0000002402027981 */ /* 0x000164000c1e1900 */
.L_x_743:
[----:B------:R-:W-:Y:S05]  /*1d420*/  BSYNC B0 ;  /* 0x0000000000007941 */ /* 0x000fea0003800000 */
.L_x_742:
[----:B------:R-:W-:-:S03]  /*1d430*/  UMOV UR4, 0xffffffff ;  /* 0xffffffff00047882 */ /* 0x000fc60000000000 */
[----:B------:R-:W-:Y:S05]  /*1d440*/  BRA.DIV UR4, `(.L_x_744) ;  /* 0x0000001e04347947 */ /* 0x000fea000b800000 */
[----:B-----5:R-:W0:Y:S01]  /*1d450*/  SHFL.UP PT, R14, R2, 0x1, RZ ;  /* 0x04200000020e7989 */ /* 0x020e2200000e00ff */
        /* <DEDUP_REMOVED lines=20> */
.L_x_833:
[----:B------:R-:W-:Y:S02]  /*1d5a0*/  ULDC UR4, c[0x0][0xc10] ;  /* 0x0003040000047ab9 */ /* 0x000fe40000000800 */
[----:B--2---:R-:W-:-:S04]  /*1d5b0*/  IMAD.U32 R16, RZ, RZ, UR4 ;  /* 0x00000004ff107e24 */ /* 0x004fc8000f8e00ff */
[----:B-1----:R-:W-:-:S04]  /*1d5c0*/  IMAD R7, R14, R16, RZ ;  /* 0x000000100e077224 */ /* 0x002fc800078e02ff */
[----:B----4-:R-:W-:-:S05]  /*1d5d0*/  IMAD.IADD R5, R5, 0x1, R7 ;  /* 0x0000000105057824 */ /* 0x010fca00078e0207 */
[----:B---3--:R-:W-:-:S13]  /*1d5e0*/  ISETP.GT.AND P0, PT, R5, R4, PT ;  /* 0x000000040500720c */ /* 0x008fda0003f04270 */
[----:B------:R-:W-:Y:S05]  /*1d5f0*/  @P0 BRA `(.L_x_745) ;  /* 0x0000000000b40947 */ /* 0x000fea0003800000 */
[----:B------:R-:W1:Y:S02]  /*1d600*/  LDC R0, c[0x0][0xc14] ;  /* 0x00030500ff007b82 */ /* 0x000e640000000800 */
.L_x_750:
[----:B------:R-:W-:-:S05]  /*1d610*/  VIADD R19, R19, 0x1f ;  /* 0x0000001f13137836 */ /* 0x000fca0000000000 */
[----:B-1----:R-:W-:-:S13]  /*1d620*/  ISETP.GE.AND P0, PT, R19, R0, PT ;  /* 0x000000001300720c */ /* 0x002fda0003f06270 */
[----:B------:R-:W-:Y:S05]  /*1d630*/  @P0 BRA `(.L_x_746) ;  /* 0x00000004005c0947 */ /* 0x000fea0003800000 */
[----:B------:R-:W1:Y:S01]  /*1d640*/  S2R R8, SR_TID.X ;  /* 0x0000000000087919 */ /* 0x000e620000002100 */
[----:B------:R-:W-:Y:S01]  /*1d650*/  BSSY B0, `(.L_x_747) ;  /* 0x000000a000007945 */ /* 0x000fe20003800000 */
[----:B------:R-:W-:Y:S01]  /*1d660*/  IMAD.MOV.U32 R2, RZ, RZ, RZ ;  /* 0x000000ffff027224 */ /* 0x000fe200078e00ff */
[----:B-1----:R-:W-:-:S04]  /*1d670*/  LOP3.LUT R8, R8, 0x1f, RZ, 0xc0, !PT ;  /* 0x0000001f08087812 */ /* 0x002fc800078ec0ff */
[C---:B------:R-:W-:Y:S01]  /*1d680*/  ISETP.NE.AND P1, PT, R8.reuse, 0x1f, PT ;  /* 0x0000001f0800780c */ /* 0x040fe20003f25270 */
[----:B------:R-:W-:-:S05]  /*1d690*/  IMAD.IADD R7, R8, 0x1, R19 ;  /* 0x0000000108077824 */ /* 0x000fca00078e0213 */
[----:B------:R-:W-:-:S13]  /*1d6a0*/  ISETP.GE.OR P0, PT, R7, R0, !P1 ;  /* 0x000000000700720c */ /* 0x000fda0004f06670 */
[----:B------:R-:W-:Y:S05]  /*1d6b0*/  @P0 BRA `(.L_x_748) ;  /* 0x00000000000c0947 */ /* 0x000fea0003800000 */
[----:B------:R-:W1:Y:S02]  /*1d6c0*/  LDC.64 R2, c[0x0][0xc58] ;  /* 0x00031600ff027b82 */ /* 0x000e640000000a00 */
[----:B-1----:R-:W-:-:S06]  /*1d6d0*/  IMAD.WIDE R2, R7, 0x4, R2 ;  /* 0x0000000407027825 */ /* 0x002fcc00078e0202 */
[----:B------:R1:W5:Y:S02]  /*1d6e0*/  LDG.E R2, desc[UR36][R2.64] ;  /* 0x0000002402027981 */ /* 0x000364000c1e1900 */
.L_x_748:
[----:B------:R-:W-:Y:S05]  /*1d6f0*/  BSYNC B0 ;  /* 0x0000000000007941 */ /* 0x000fea0003800000 */
.L_x_747:
        /* <DEDUP_REMOVED lines=19> */
[----:B------:R-:W0:Y:S02]  /*1d830*/  SHFL.UP PT, R14, R3, 0x10, RZ ;  /* 0x06000000030e7989 */ /* 0x000e2400000e00ff */
[----:B0-----:R-:W-:-:S05]  /*1d840*/  SEL R6, R14, RZ, P0 ;  /* 0x000000ff0e067207 */ /* 0x001fca0000000000 */
[----:B------:R-:W-:-:S05]  /*1d850*/  IMAD.IADD R6, R3, 0x1, R6 ;  /* 0x0000000103067824 */ /* 0x000fca00078e0206 */
[----:B------:R0:W1:Y:S02]  /*1d860*/  SHFL.IDX PT, R14, R6, 0x1f, 0x1f ;  /* 0x03e01f00060e7f89 */ /* 0x00006400000e0000 */
.L_x_841:
[----:B------:R-:W-:Y:S02]  /*1d870*/  ULDC UR4, c[0x0][0xc10] ;  /* 0x0003040000047ab9 */ /* 0x000fe40000000800 */
[----:B------:R-:W-:-:S04]  /*1d880*/  IMAD.U32 R16, RZ, RZ, UR4 ;  /* 0x00000004ff107e24 */ /* 0x000fc8000f8e00ff */
[----:B-1----:R-:W-:-:S04]  /*1d890*/  IMAD R7, R14, R16, RZ ;  /* 0x000000100e077224 */ /* 0x002fc800078e02ff */
[----:B------:R-:W-:-:S05]  /*1d8a0*/  IMAD.IADD R5, R7, 0x1, R5 ;  /* 0x0000000107057824 */ /* 0x000fca00078e0205 */
[----:B------:R-:W-:-:S13]  /*1d8b0*/  ISETP.GT.AND P0, PT, R5, R4, PT ;  /* 0x000000040500720c */ /* 0x000fda0003f04270 */
[----:B------:R-:W-:Y:S05]  /*1d8c0*/  @!P0 BRA `(.L_x_750) ;  /* 0xfffffffc00508947 */ /* 0x000fea000383ffff */
.L_x_745:
        /* <DEDUP_REMOVED lines=8> */
.L_x_845:
[----:B------:R-:W-:Y:S01]  /*1d950*/  ISETP.NE.AND P0, PT, R3, RZ, PT ;  /* 0x000000ff0300720c */ /* 0x000fe20003f05270 */
[----:B------:R-:W-:-:S12]  /*1d960*/  IMAD.MOV.U32 R14, RZ, RZ, RZ ;  /* 0x000000ffff0e7224 */ /* 0x000fd800078e00ff */
[----:B------:R-:W-:Y:S05]  /*1d970*/  @!P0 BRA `(.L_x_752) ;  /* 0x0000000000108947 */ /* 0x000fea0003800000 */
[----:B------:R-:W-:Y:S01]  /*1d980*/  UMOV UR4, 0xffffffff ;  /* 0xffffffff00047882 */ /* 0x000fe20000000000 */
[----:B------:R-:W-:Y:S02]  /*1d990*/  VIADD R12, R5, 0xffffffff ;  /* 0xffffffff050c7836 */ /* 0x000fe40000000000 */
[----:B------:R-:W-:Y:S05]  /*1d9a0*/  BRA.DIV UR4, `(.L_x_753) ;  /* 0x0000001e04cc7947 */ /* 0x000fea000b800000 */
[----:B------:R3:W4:Y:S02]  /*1d9b0*/  SHFL.IDX PT, R14, R6, R12, 0x1f ;  /* 0x00001f0c060e7589 */ /* 0x00072400000e0000 */
.L_x_752:
[----:B0-23--:R-:W-:Y:S01]  /*1d9c0*/  IABS R6, R17 ;  /* 0x0000001100067213 */ /* 0x00dfe20000000000 */
[----:B----4-:R-:W-:Y:S02]  /*1d9d0*/  IMAD R16, R14, R16, R7 ;  /* 0x000000100e107224 */ /* 0x010fe400078e0207 */
[----:B------:R-:W-:Y:S01]  /*1d9e0*/  IMAD.IADD R19, R5, 0x1, R19 ;  /* 0x0000000105137824 */ /* 0x000fe200078e0213 */
[----:B------:R-:W0:Y:S08]  /*1d9f0*/  I2F.RP R8, R6 ;  /* 0x0000000600087306 */ /* 0x000e300000209400 */
[----:B0-----:R-:W0:Y:S02]  /*1da00*/  MUFU.RCP R8, R8 ;  /* 0x0000000800087308 */ /* 0x001e240000001000 */
[----:B0-----:R-:W-:-:S06]  /*1da10*/  VIADD R9, R8, 0xffffffe ;  /* 0x0ffffffe08097836 */ /* 0x001fcc0000000000 */
[----:B------:R-:W1:Y:S02]  /*1da20*/  F2I.FTZ.U32.TRUNC.NTZ R3, R9 ;  /* 0x0000000900037305 */ /* 0x000e64000021f000 */
[----:B-1----:R-:W-:-:S04]  /*1da30*/  IMAD.MOV R2, RZ, RZ, -R3 ;  /* 0x000000ffff027224 */ /* 0x002fc800078e0a03 */
[----:B------:R-:W-:Y:S02]  /*1da40*/  IMAD R7, R2, R6, RZ ;  /* 0x0000000602077224 */ /* 0x000fe400078e02ff */
[----:B------:R-:W-:-:S04]  /*1da50*/  IMAD.MOV.U32 R2, RZ, RZ, RZ ;  /* 0x000000ffff027224 */ /* 0x000fc800078e00ff */
[----:B------:R-:W-:Y:S01]  /*1da60*/  IMAD.HI.U32 R2, R3, R7, R2 ;  /* 0x0000000703027227 */ /* 0x000fe200078e0002 */
[----:B------:R-:W-:-:S03]  /*1da70*/  IABS R7, R17 ;  /* 0x0000001100077213 */ /* 0x000fc60000000000 */
[----:B------:R-:W-:Y:S02]  /*1da80*/  IMAD.IADD R3, R4, 0x1, -R16 ;  /* 0x0000000104037824 */ /* 0x000fe400078e0a10 */
[----:B------:R-:W-:-:S03]  /*1da90*/  IMAD.MOV R7, RZ, RZ, -R7 ;  /* 0x000000ffff077224 */ /* 0x000fc600078e0a07 */
[----:B------:R-:W-:-:S05]  /*1daa0*/  IABS R4, R3 ;  /* 0x0000000300047213 */ /* 0x000fca0000000000 */
        /* <DEDUP_REMOVED lines=16> */
.L_x_746:
[----:B------:R-:W-:Y:S01]  /*1dbb0*/  UMOV UR4, URZ ;  /* 0x0000003f00047c82 */ /* 0x000fe20008000000 */
[----:B------:R-:W-:Y:S01]  /*1dbc0*/  UMOV UR5, URZ ;  /* 0x0000003f00057c82 */ /* 0x000fe20008000000 */
[----:B------:R-:W-:Y:S01]  /*1dbd0*/  ULDC UR6, c[0x0][0xc14] ;  /* 0x0003050000067ab9 */ /* 0x000fe20000000800 */
[----:B------:R-:W-:Y:S02]  /*1dbe0*/  IMAD.MOV.U32 R16, RZ, RZ, R4 ;  /* 0x000000ffff107224 */ /* 0x000fe400078e0004 */
[----:B------:R-:W-:Y:S02]  /*1dbf0*/  IMAD.U32 R17, RZ, RZ, UR4 ;  /* 0x00000004ff117e24 */ /* 0x000fe4000f8e00ff */
[----:B------:R-:W-:Y:S02]  /*1dc00*/  IMAD.U32 R18, RZ, RZ, UR5 ;  /* 0x00000005ff127e24 */ /* 0x000fe4000f8e00ff */
[----:B------:R-:W-:-:S07]  /*1dc10*/  IMAD.U32 R19, RZ, RZ, UR6 ;  /* 0x00000006ff137e24 */ /* 0x000fce000f8e00ff */
.L_x_754:
[----:B------:R-:W1:Y:S01]  /*1dc20*/  S2R R2, SR_TID.X ;  /* 0x0000000000027919 */ /* 0x000e620000002100 */
[----:B------:R-:W-:Y:S05]  /*1dc30*/  WARPSYNC.ALL ;  /* 0x0000000000007948 */ /* 0x000fea0003800000 */
[----:B------:R-:W-:Y:S01]  /*1dc40*/  BAR.SYNC.DEFER_BLOCKING 0x4, 0x120 ;  /* 0x0104800000007b1d */ /* 0x000fe20000010000 */
[----:B-1----:R-:W-:-:S04]  /*1dc50*/  LOP3.LUT R2, R2, 0x1f, RZ, 0xc0, !PT ;  /* 0x0000001f02027812 */ /* 0x002fc800078ec0ff */
[----:B------:R-:W-:-:S13]  /*1dc60*/  ISETP.NE.AND P0, PT, R2, RZ, PT ;  /* 0x000000ff0200720c */ /* 0x000fda0003f05270 */
[----:B------:R-:W1:Y:S01]  /*1dc70*/  @!P0 S2R R3, SR_CgaCtaId ;  /* 0x0000000000038919 */ /* 0x000e620000008800 */
[----:B------:R-:W-:-:S04]  /*1dc80*/  @!P0 MOV R2, 0x400 ;  /* 0x0000040000028802 */ /* 0x000fc80000000f00 */
[----:B-1----:R-:W-:-:S05]  /*1dc90*/  @!P0 LEA R2, R3, R2, 0x18 ;  /* 0x0000000203028211 */ /* 0x002fca00078ec0ff */
[----:B------:R2:W-:Y:S01]  /*1dca0*/  @!P0 STS.128 [R2+0x348d0], R16 ;  /* 0x0348d01002008388 */ /* 0x0005e20000000c00 */
[----:B------:R-:W-:Y:S06]  /*1dcb0*/  BAR.ARV 0x5, 0x120 ;  /* 0x0144800000007b1d */ /* 0x000fec0000002000 */
[----:B------:R-:W-:-:S13]  /*1dcc0*/  ISETP.GE.AND P0, PT, R19, R0, PT ;  /* 0x000000001300720c */ /* 0x000fda0003f06270 */
[----:B------:R-:W-:Y:S05]  /*1dcd0*/  @!P0 BRA `(.L_x_755) ;  /* 0xffffffb000608947 */ /* 0x000fea000383ffff */
.L_x_667:
[----:B0-----:R-:W3:Y:S01]  /*1dce0*/  LDL.LU R0, [R1+0x3c] ;  /* 0x00003c0001007983 */ /* 0x001ee20000300800 */
[----:B------:R-:W-:Y:S01]  /*1dcf0*/  BSSY B0, `(.L_x_756) ;  /* 0x000000b000007945 */ /* 0x000fe20003800000 */
[----:B------:R-:W0:Y:S01]  /*1dd00*/  S2R R5, SR_CgaCtaId ;  /* 0x0000000000057919 */ /* 0x000e220000008800 */
[----:B---3--:R-:W-:-:S05]  /*1dd10*/  VIADD R0, R0, 0x1 ;  /* 0x0000000100007836 */ /* 0x008fca0000000000 */
[----:B--2---:R-:W-:-:S04]  /*1dd20*/  LEA.HI R2, R0, R0, RZ, 0x1 ;  /* 0x0000000000027211 */ /* 0x004fc800078f08ff */
[----:B------:R-:W-:-:S05]  /*1dd30*/  LOP3.LUT R3, R2, 0xfffffffe, RZ, 0xc0, !PT ;  /* 0xfffffffe02037812 */ /* 0x000fca00078ec0ff */
[----:B------:R-:W-:Y:S01]  /*1dd40*/  IMAD.IADD R3, R0, 0x1, -R3 ;  /* 0x0000000100037824 */ /* 0x000fe200078e0a03 */
[----:B------:R-:W-:-:S04]  /*1dd50*/  MOV R0, 0x400 ;  /* 0x0000040000007802 */ /* 0x000fc80000000f00 */
[----:B0-----:R-:W-:Y:S02]  /*1dd60*/  LEA R0, R5, R0, 0x18 ;  /* 0x0000000005007211 */ /* 0x001fe400078ec0ff */
[----:B------:R-:W-:-:S04]  /*1dd70*/  SHF.L.U32 R3, R3, 0x1f, RZ ;  /* 0x0000001f03037819 */ /* 0x000fc800000006ff */
[----:B------:R-:W0:Y:S02]  /*1dd80*/  SYNCS.PHASECHK.TRANS64.TRYWAIT P0, [R0+URZ+0x34820], R3 ;  /* 0x03482003000075a7 */ /* 0x000e24000800017f */
[----:B0-----:R-:W-:Y:S05]  /*1dd90*/  @!P0 BRA `(.L_x_757) ;  /* 0x0000001800f48947 */ /* 0x001fea0003800000 */
.L_x_848:
[----:B------:R-:W-:Y:S05]  /*1dda0*/  BSYNC B0 ;  /* 0x0000000000007941 */ /* 0x000fea0003800000 */
.L_x_756:
[----:B------:R-:W-:-:S03]  /*1ddb0*/  UMOV UR4, 0xffffffff ;  /* 0xffffffff00047882 */ /* 0x000fc60000000000 */
[----:B------:R-:W-:Y:S05]  /*1ddc0*/  BRA.DIV UR4, `(.L_x_758) ;  /* 0x0000001a04fc7947 */ /* 0x000fea000b800000 */
[----:B------:R-:W1:Y:S02]  /*1ddd0*/  S2R R2, SR_TID.X ;  /* 0x0000000000027919 */ /* 0x000e640000002100 */
[----:B-1----:R-:W-:-:S04]  /*1dde0*/  SHF.R.U32.HI R2, RZ, 0x5, R2 ;  /* 0x00000005ff027819 */ /* 0x002fc80000011602 */
[----:B------:R-:W-:-:S05]  /*1ddf0*/  LOP3.LUT R2, R2, 0x3, RZ, 0xc0, !PT ;  /* 0x0000000302027812 */ /* 0x000fca00078ec0ff */
[----:B------:R1:W2:Y:S02]  /*1de00*/  SHFL.IDX PT, R14, R2, RZ, 0x1f ;  /* 0x00001fff020e7589 */ /* 0x0002a400000e0000 */
.L_x_851:
[----:B--2---:R-:W-:-:S13]  /*1de10*/  ISETP.NE.AND P0, PT, R14, RZ, PT ;  /* 0x000000ff0e00720c */ /* 0x004fda0003f05270 */
[----:B------:R-:W-:Y:S05]  /*1de20*/  @P0 BRA `(.L_x_448) ;  /* 0x0000000000940947 */ /* 0x000fea0003800000 */
[----:B------:R-:W-:-:S03]  /*1de30*/  UMOV UR4, 0xffffffff ;  /* 0xffffffff00047882 */ /* 0x000fc60000000000 */
[----:B------:R-:W-:Y:S05]  /*1de40*/  BRA.DIV UR4, `(.L_x_759) ;  /* 0x0000001e04107947 */ /* 0x000fea000b800000 */
[----:B------:R-:W-:-:S13]  /*1de50*/  ELECT P6, URZ, PT ;  /* 0x00000000003f782f */ /* 0x000fda00038c0000 */
.L_x_854:
[----:B------:R-:W-:Y:S05]  /*1de60*/  @!P6 BRA `(.L_x_448) ;  /* 0x000000000084e947 */ /* 0x000fea0003800000 */
[----:B-1----:R-:W2:Y:S02]  /*1de70*/  LDL.LU R2, [R1+0x38] ;  /* 0x0000380001027983 */ /* 0x002ea40000300800 */
[----:B--2---:R-:W-:-:S04]  /*1de80*/  LOP3.LUT R2, R2, 0x2, RZ, 0xfc, !PT ;  /* 0x0000000202027812 */ /* 0x004fc800078efcff */
[----:B------:R-:W-:-:S13]  /*1de90*/  ISETP.NE.AND P2, PT, R2, 0x3, PT ;  /* 0x000000030200780c */ /* 0x000fda0003f45270 */
[----:B------:R-:W-:Y:S05]  /*1dea0*/  @!P2 BRA `(.L_x_760) ;  /* 0x000000000004a947 */ /* 0x000fea0003800000 */
[----:B------:R-:W-:Y:S01]  /*1deb0*/  BPT.TRAP 0x1 ;  /* 0x000000040000795c */ /* 0x000fe20000300000 */
.L_x_760:
        /* <DEDUP_REMOVED lines=14> */
.L_x_855:
[----:B------:R-:W1:Y:S02]  /*1dfa0*/  SYNCS.PHASECHK.TRANS64.TRYWAIT P0, [R7+URZ], R2 ;  /* 0x00000002070075a7 */ /* 0x000e64000800017f */
[----:B-1----:R-:W-:Y:S05]  /*1dfb0*/  @!P0 BRA `(.L_x_762) ;  /* 0x0000001800e88947 */ /* 0x002fea0003800000 */
.L_x_856:
[----:B------:R-:W-:Y:S05]  /*1dfc0*/  @!P2 BRA `(.L_x_763) ;  /* 0x000000000004a947 */ /* 0x000fea0003800000 */
[----:B------:R-:W-:Y:S01]  /*1dfd0*/  BPT.TRAP 0x1 ;  /* 0x000000040000795c */ /* 0x000fe20000300000 */
.L_x_763:
[----:B------:R-:W2:Y:S01]  /*1dfe0*/  LDL.LU R4, [R1] ;  /* 0x0000000001047983 */ /* 0x000ea20000300800 */
[----:B------:R-:W-:-:S04]  /*1dff0*/  VIADD R0, R0, 0x34860 ;  /* 0x0003486000007836 */ /* 0x000fc80000000000 */
[----:B--2---:R-:W-:-:S04]  /*1e000*/  IMAD R4, R4, 0x8, R0 ;  /* 0x0000000804047824 */ /* 0x004fc800078e0200 */
[----:B------:R-:W2:Y:S02]  /*1e010*/  SYNCS.PHASECHK.TRANS64.TRYWAIT P0, [R4+URZ], R5 ;  /* 0x00000005040075a7 */ /* 0x000ea4000800017f */
[----:B--2---:R-:W-:Y:S05]  /*1e020*/  @!P0 BRA `(.L_x_764) ;  /* 0x0000001800e08947 */ /* 0x004fea0003800000 */
.L_x_857:
[----:B------:R-:W-:-:S07]  /*1e030*/  IMAD R3, R3, 0x8, R0 ;  /* 0x0000000803037824 */ /* 0x000fce00078e0200 */
.L_x_765:
[----:B---3--:R3:W4:Y:S02]  /*1e040*/  SYNCS.PHASECHK.TRANS64.TRYWAIT P0, [R3+URZ], R2 ;  /* 0x00000002030075a7 */ /* 0x008724000800017f */
[----:B----4-:R-:W-:Y:S05]  /*1e050*/  @!P0 NANOSLEEP.SYNCS 0x989680 ;  /* 0x009896800000895d */ /* 0x010fea0003900000 */
[----:B------:R-:W4:Y:S02]  /*1e060*/  @!P0 SYNCS.PHASECHK.TRANS64 P0, [R3+URZ], R2 ;  /* 0x00000002030085a7 */ /* 0x000f24000800007f */
[----:B----4-:R-:W-:Y:S05]  /*1e070*/  @!P0 BRA `(.L_x_765) ;  /* 0xfffffffc00f08947 */ /* 0x010fea000383ffff */
.L_x_448:
[----:B------:R-:W-:Y:S05]  /*1e080*/  BSYNC B7 ;  /* 0x0000000000077941 */ /* 0x000fea0003800000 */
.L_x_445:
[----:B------:R-:W-:Y:S05]  /*1e090*/  EXIT ;  /* 0x000000000000794d */ /* 0x000fea0003800000 */
.L_x_466:
[----:B0-----:R0:W1:Y:S02]  /*1e0a0*/  SYNCS.PHASECHK.TRANS64.TRYWAIT P5, [R3+URZ+0x34890], R0 ;  /* 0x03489000030075a7 */ /* 0x00106400080a017f */
[----:B-1----:R-:W-:Y:S05]  /*1e0b0*/  @!P5 NANOSLEEP.SYNCS 0x989680 ;  /* 0x009896800000d95d */ /* 0x002fea0003900000 */
[----:B------:R-:W1:Y:S02]  /*1e0c0*/  @!P5 SYNCS.PHASECHK.TRANS64 P5, [R3+URZ+0x34890], R0 ;  /* 0x034890000300d5a7 */ /* 0x000e6400080a007f */
[----:B-1----:R-:W-:Y:S05]  /*1e0d0*/  @!P5 BRA `(.L_x_466) ;  /* 0xfffffffc00f0d947 */ /* 0x002fea000383ffff */
[----:B------:R-:W-:Y:S05]  /*1e0e0*/  BRA `(.L_x_766) ;  /* 0xfffffe5400707947 */ /* 0x000fea000383ffff */
.L_x_520:
[----:B-1----:R1:W3:Y:S02]  /*1e0f0*/  SYNCS.PHASECHK.TRANS64.TRYWAIT P5, [R3+URZ+0x34890], R0 ;  /* 0x03489000030075a7 */ /* 0x0022e400080a017f */
[----:B---3--:R-:W-:Y:S05]  /*1e100*/  @!P5 NANOSLEEP.SYNCS 0x989680 ;  /* 0x009896800000d95d */ /* 0x008fea0003900000 */
[----:B------:R-:W3:Y:S02]  /*1e110*/  @!P5 SYNCS.PHASECHK.TRANS64 P5, [R3+URZ+0x34890], R0 ;  /* 0x034890000300d5a7 */ /* 0x000ee400080a007f */
[----:B---3--:R-:W-:Y:S05]  /*1e120*/  @!P5 BRA `(.L_x_520) ;  /* 0xfffffffc00f0d947 */ /* 0x008fea000383ffff */
[----:B------:R-:W-:Y:S05]  /*1e130*/  BRA `(.L_x_767) ;  /* 0xfffffe8c00187947 */ /* 0x000fea000383ffff */
.L_x_545:
[----:B0-----:R0:W1:Y:S02]  /*1e140*/  SYNCS.PHASECHK.TRANS64.TRYWAIT P4, [R3+URZ+0x34890], R0 ;  /* 0x03489000030075a7 */ /* 0x001064000808017f */
[----:B-1----:R-:W-:Y:S05]  /*1e150*/  @!P4 NANOSLEEP.SYNCS 0x989680 ;  /* 0x009896800000c95d */ /* 0x002fea0003900000 */
[----:B------:R-:W1:Y:S02]  /*1e160*/  @!P4 SYNCS.PHASECHK.TRANS64 P4, [R3+URZ+0x34890], R0 ;  /* 0x034890000300c5a7 */ /* 0x000e64000808007f */
[----:B-1----:R-:W-:Y:S05]  /*1e170*/  @!P4 BRA `(.L_x_545) ;  /* 0xfffffffc00f0c947 */ /* 0x002fea000383ffff */
[----:B------:R-:W-:Y:S05]  /*1e180*/  BRA `(.L_x_768) ;  /* 0xfffffebc008c7947 */ /* 0x000fea000383ffff */
.L_x_551:
[----:B--2---:R2:W3:Y:S02]  /*1e190*/  SYNCS.PHASECHK.TRANS64.TRYWAIT P4, [R3+URZ+0x348b0], R0 ;  /* 0x0348b000030075a7 */ /* 0x0044e4000808017f */
[----:B---3--:R-:W-:Y:S05]  /*1e1a0*/  @!P4 NANOSLEEP.SYNCS 0x989680 ;  /* 0x009896800000c95d */ /* 0x008fea0003900000 */
[----:B------:R-:W3:Y:S02]  /*1e1b0*/  @!P4 SYNCS.PHASECHK.TRANS64 P4, [R3+URZ+0x348b0], R0 ;  /* 0x0348b0000300c5a7 */ /* 0x000ee4000808007f */
[----:B---3--:R-:W-:Y:S05]  /*1e1c0*/  @!P4 BRA `(.L_x_551) ;  /* 0xfffffffc00f0c947 */ /* 0x008fea000383ffff */
[----:B------:R-:W-:Y:S05]  /*1e1d0*/  BRA `(.L_x_769) ;  /* 0xfffffec0008c7947 */ /* 0x000fea000383ffff */
.L_x_571:
[----:B------:R-:W-:Y:S01]  /*1e1e0*/  BSSY B1, `(.L_x_770) ;  /* 0x0000008000017945 */ /* 0x000fe20003800000 */
[----:B------:R-:W-:Y:S02]  /*1e1f0*/  IMAD.MOV.U32 R13, RZ, RZ, R38 ;  /* 0x000000ffff0d7224 */ /* 0x000fe400078e0026 */
[----:B------:R-:W-:Y:S02]  /*1e200*/  IMAD.MOV.U32 R12, RZ, RZ, RZ ;  /* 0x000000ffff0c7224 */ /* 0x000fe400078e00ff */
[----:B------:R-:W-:Y:S02]  /*1e210*/  IMAD.MOV.U32 R11, RZ, RZ, 0x1c1f ;  /* 0x00001c1fff0b7424 */ /* 0x000fe400078e00ff */
[----:B------:R-:W-:-:S07]  /*1e220*/  IMAD.MOV.U32 R15, RZ, RZ, -0x1 ;  /* 0xffffffffff0f7424 */ /* 0x000fce00078e00ff */
[----:B------:R-:W-:Y:S05]  /*1e230*/  WARPSYNC.COLLECTIVE R15, `(.L_x_771) ;  /* 0x000000000f087348 */ /* 0x000fea0003c00000 */
[----:B------:R0:W1:Y:S02]  /*1e240*/  SHFL.IDX P6, R14, R13, R12, R11 ;  /* 0x0000000c0d0e7389 */ /* 0x00006400000c000b */
[----:B01----:R-:W-:Y:S01]  /*1e250*/  ENDCOLLECTIVE ;  /* 0x000000000000791b */ /* 0x003fe20003800000 */
.L_x_771:
[----:B------:R-:W-:Y:S05]  /*1e260*/  BSYNC B1 ;  /* 0x0000000000017941 */ /* 0x000fea0003800000 */
.L_x_770:
[----:B------:R-:W-:Y:S05]  /*1e270*/  BRA `(.L_x_772) ;  /* 0xfffffed400bc7947 */ /* 0x000fea000383ffff */
.L_x_572:
        /* <DEDUP_REMOVED lines=8> */
.L_x_774:
[----:B------:R-:W-:Y:S05]  /*1e300*/  BSYNC B1 ;  /* 0x0000000000017941 */ /* 0x000fea0003800000 */
.L_x_773:
[----:B------:R-:W-:Y:S05]  /*1e310*/  BRA `(.L_x_775) ;  /* 0xfffffed400a07947 */ /* 0x000fea000383ffff */
.L_x_573:
        /* <DEDUP_REMOVED lines=8> */
.L_x_777:
[----:B------:R-:W-:Y:S05]  /*1e3a0*/  BSYNC B1 ;  /* 0x0000000000017941 */ /* 0x000fea0003800000 */
.L_x_776:
[----:B------:R-:W-:Y:S05]  /*1e3b0*/  BRA `(.L_x_778) ;  /* 0xfffffed400847947 */ /* 0x000fea000383ffff */
.L_x_574:
        /* <DEDUP_REMOVED lines=8> */
.L_x_780:
[----:B------:R-:W-:Y:S05]  /*1e440*/  BSYNC B1 ;  /* 0x0000000000017941 */ /* 0x000fea0003800000 */
.L_x_779:
[----:B------:R-:W-:Y:S05]  /*1e450*/  BRA `(.L_x_781) ;  /* 0xfffffed400687947 */ /* 0x000fea000383ffff */
.L_x_576:
[----:B0-----:R0:W1:Y:S02]  /*1e460*/  SYNCS.PHASECHK.TRANS64.TRYWAIT P1, [R2+URZ+0x34800], R5 ;  /* 0x03480005020075a7 */ /* 0x001064000802017f */
[----:B-1----:R-:W-:Y:S05]  /*1e470*/  @!P1 NANOSLEEP.SYNCS 0x989680 ;  /* 0x009896800000995d */ /* 0x002fea0003900000 */
[----:B------:R-:W1:Y:S02]  /*1e480*/  @!P1 SYNCS.PHASECHK.TRANS64 P1, [R2+URZ+0x34800], R5 ;  /* 0x03480005020095a7 */ /* 0x000e64000802007f */
[----:B-1----:R-:W-:Y:S05]  /*1e490*/  @!P1 BRA `(.L_x_576) ;  /* 0xfffffffc00f09947 */ /* 0x002fea000383ffff */
[----:B------:R-:W-:Y:S05]  /*1e4a0*/  BRA `(.L_x_782) ;  /* 0xfffffed400ac7947 */ /* 0x000fea000383ffff */
.L_x_602:
        /* <DEDUP_REMOVED lines=8> */
.L_x_784:
[----:B------:R-:W-:Y:S05]  /*1e530*/  BSYNC B1 ;  /* 0x0000000000017941 */ /* 0x000fea0003800000 */
.L_x_783:
[----:B------:R-:W-:Y:S05]  /*1e540*/  BRA `(.L_x_785) ;  /* 0xfffffefc002c7947 */ /* 0x000fea000383ffff */
.L_x_603:
        /* <DEDUP_REMOVED lines=8> */
.L_x_787:
[----:B------:R-:W-:Y:S05]  /*1e5d0*/  BSYNC B1 ;  /* 0x0000000000017941 */ /* 0x000fea0003800000 */
.L_x_786:
[----:B------:R-:W-:Y:S05]  /*1e5e0*/  BRA `(.L_x_788) ;  /* 0xfffffefc00107947 */ /* 0x000fea000383ffff */
.L_x_604:
        /* <DEDUP_REMOVED lines=8> */
.L_x_790:
[----:B------:R-:W-:Y:S05]  /*1e670*/  BSYNC B1 ;  /* 0x0000000000017941 */ /* 0x000fea0003800000 */
.L_x_789:
[----:B------:R-:W-:Y:S05]  /*1e680*/  BRA `(.L_x_791) ;  /* 0xfffffef800f47947 */ /* 0x000fea000383ffff */
.L_x_605:
        /* <DEDUP_REMOVED lines=8> */
.L_x_793:
[----:B------:R-:W-:Y:S05]  /*1e710*/  BSYNC B1 ;  /* 0x0000000000017941 */ /* 0x000fea0003800000 */
.L_x_792:
[----:B------:R-:W-:Y:S05]  /*1e720*/  BRA `(.L_x_794) ;  /* 0xfffffef800d87947 */ /* 0x000fea000383ffff */
.L_x_607:
[----:B0-----:R0:W1:Y:S02]  /*1e730*/  SYNCS.PHASECHK.TRANS64.TRYWAIT P0, [R2+URZ+0x34800], R3 ;  /* 0x03480003020075a7 */ /* 0x001064000800017f */
[----:B-1----:R-:W-:Y:S05]  /*1e740*/  @!P0 NANOSLEEP.SYNCS 0x989680 ;  /* 0x009896800000895d */ /* 0x002fea0003900000 */
[----:B------:R-:W1:Y:S02]  /*1e750*/  @!P0 SYNCS.PHASECHK.TRANS64 P0, [R2+URZ+0x34800], R3 ;  /* 0x03480003020085a7 */ /* 0x000e64000800007f */
[----:B-1----:R-:W-:Y:S05]  /*1e760*/  @!P0 BRA `(.L_x_607) ;  /* 0xfffffffc00f08947 */ /* 0x002fea000383ffff */
[----:B------:R-:W-:Y:S05]  /*1e770*/  BRA `(.L_x_795) ;  /* 0xfffffefc00187947 */ /* 0x000fea000383ffff */
.L_x_621:
[----:B-1----:R1:W2:Y:S02]  /*1e780*/  SYNCS.PHASECHK.TRANS64.TRYWAIT P2, [R4+URZ+0x34830], R3 ;  /* 0x03483003040075a7 */ /* 0x0022a4000804017f */
[----:B--2---:R-:W-:Y:S05]  /*1e790*/  @!P2 NANOSLEEP.SYNCS 0x989680 ;  /* 0x009896800000a95d */ /* 0x004fea0003900000 */
[----:B------:R-:W2:Y:S02]  /*1e7a0*/  @!P2 SYNCS.PHASECHK.TRANS64 P2, [R4+URZ+0x34830], R3 ;  /* 0x034830030400a5a7 */ /* 0x000ea4000804007f */
[----:B--2---:R-:W-:Y:S05]  /*1e7b0*/  @!P2 BRA `(.L_x_621) ;  /* 0xfffffffc00f0a947 */ /* 0x004fea000383ffff */
[----:B------:R-:W-:Y:S05]  /*1e7c0*/  BRA `(.L_x_620) ;  /* 0xffffff2000087947 */ /* 0x000fea000383ffff */
.L_x_628:
[----:B-1----:R1:W2:Y:S02]  /*1e7d0*/  SYNCS.PHASECHK.TRANS64.TRYWAIT P2, [R21+URZ+0x34830], R0 ;  /* 0x03483000150075a7 */ /* 0x0022a4000804017f */
[----:B--2---:R-:W-:Y:S05]  /*1e7e0*/  @!P2 NANOSLEEP.SYNCS 0x989680 ;  /* 0x009896800000a95d */ /* 0x004fea0003900000 */
[----:B------:R-:W2:Y:S02]  /*1e7f0*/  @!P2 SYNCS.PHASECHK.TRANS64 P2, [R21+URZ+0x34830], R0 ;  /* 0x034830001500a5a7 */ /* 0x000ea4000804007f */
[----:B--2---:R-:W-:Y:S05]  /*1e800*/  @!P2 BRA `(.L_x_628) ;  /* 0xfffffffc00f0a947 */ /* 0x004fea000383ffff */
[----:B------:R-:W-:Y:S05]  /*1e810*/  BRA `(.L_x_627) ;  /* 0xffffff4800947947 */ /* 0x000fea000383ffff */
.L_x_633:
[----:B---3--:R3:W4:Y:S02]  /*1e820*/  SYNCS.PHASECHK.TRANS64.TRYWAIT P2, [R202+URZ+0x34850], R3 ;  /* 0x03485003ca0075a7 */ /* 0x008724000804017f */
[----:B----4-:R-:W-:Y:S05]  /*1e830*/  @!P2 NANOSLEEP.SYNCS 0x989680 ;  /* 0x009896800000a95d */ /* 0x010fea0003900000 */
[----:B------:R-:W4:Y:S02]  /*1e840*/  @!P2 SYNCS.PHASECHK.TRANS64 P2, [R202+URZ+0x34850], R3 ;  /* 0x03485003ca00a5a7 */ /* 0x000f24000804007f */
[----:B----4-:R-:W-:Y:S05]  /*1e850*/  @!P2 BRA `(.L_x_633) ;  /* 0xfffffffc00f0a947 */ /* 0x010fea000383ffff */
[----:B------:R-:W-:Y:S05]  /*1e860*/  BRA `(.L_x_632) ;  /* 0xffffff5400747947 */ /* 0x000fea000383ffff */
.L_x_639:
[----:B-1----:R1:W2:Y:S02]  /*1e870*/  SYNCS.PHASECHK.TRANS64.TRYWAIT P0, [R13+URZ+0x34850], R4 ;  /* 0x034850040d0075a7 */ /* 0x0022a4000800017f */
[----:B--2---:R-:W-:Y:S05]  /*1e880*/  @!P0 NANOSLEEP.SYNCS 0x989680 ;  /* 0x009896800000895d */ /* 0x004fea0003900000 */
[----:B------:R-:W2:Y:S02]  /*1e890*/  @!P0 SYNCS.PHASECHK.TRANS64 P0, [R13+URZ+0x34850], R4 ;  /* 0x034850040d0085a7 */ /* 0x000ea4000800007f */
[----:B--2---:R-:W-:Y:S05]  /*1e8a0*/  @!P0 BRA `(.L_x_639) ;  /* 0xfffffffc00f08947 */ /* 0x004fea000383ffff */
[----:B------:R-:W-:Y:S05]  /*1e8b0*/  BRA `(.L_x_638) ;  /* 0xffffff7000947947 */ /* 0x000fea000383ffff */
.L_x_671:
        /* <DEDUP_REMOVED lines=8> */
[----:B-----5:R-:W-:Y:S05]  /*1e940*/  WARPSYNC.COLLECTIVE R15, `(.L_x_797) ;  /* 0x000000000f087348 */ /* 0x020fea0003c00000 */
[----:B------:R0:W1:Y:S02]  /*1e950*/  SHFL.IDX P6, R14, R13, R12, R11 ;  /* 0x0000000c0d0e7389 */ /* 0x00006400000c000b */
[----:B01---5:R-:W-:Y:S01]  /*1e960*/  ENDCOLLECTIVE ;  /* 0x000000000000791b */ /* 0x023fe20003800000 */
.L_x_797:
[----:B------:R-:W-:Y:S05]  /*1e970*/  BSYNC B1 ;  /* 0x0000000000017941 */ /* 0x000fea0003800000 */
.L_x_796:
[----:B------:R-:W-:Y:S05]  /*1e980*/  BRA `(.L_x_798) ;  /* 0xffffffa800b87947 */ /* 0x000fea000383ffff */
.L_x_672:
[----:B------:R-:W-:Y:S01]  /*1e990*/  BSSY B1, `(.L_x_799) ;  /* 0x0000006000017945 */ /* 0x000fe20003800000 */
[----:B------:R-:W-:-:S07]  /*1e9a0*/  IMAD.MOV.U32 R15, RZ, RZ, -0x1 ;  /* 0xffffffffff0f7424 */ /* 0x000fce00078e00ff */
[----:B-----5:R-:W-:Y:S05]  /*1e9b0*/  WARPSYNC.COLLECTIVE R15, `(.L_x_800) ;  /* 0x000000000f0c7348 */ /* 0x020fea0003c00000 */
[----:B------:R-:W-:Y:S02]  /*1e9c0*/  ELECT P6, UR62, PT ;  /* 0x00000000003e782f */ /* 0x000fe400038c0000 */
[----:B------:R-:W-:Y:S01]  /*1e9d0*/  MOV R14, UR62 ;  /* 0x0000003e000e7c02 */ /* 0x000fe20008000f00 */
[----:B-----5:R-:W-:Y:S10]  /*1e9e0*/  ENDCOLLECTIVE ;  /* 0x000000000000791b */ /* 0x020ff40003800000 */
.L_x_800:
[----:B------:R-:W-:Y:S05]  /*1e9f0*/  BSYNC B1 ;  /* 0x0000000000017941 */ /* 0x000fea0003800000 */
.L_x_799:
[----:B------:R-:W-:Y:S05]  /*1ea00*/  BRA `(.L_x_801) ;  /* 0xffffffa800a47947 */ /* 0x000fea000383ffff */
.L_x_674:
[----:B0-----:R0:W1:Y:S02]  /*1ea10*/  SYNCS.PHASECHK.TRANS64.TRYWAIT P0, [R9+URZ+0x34820], R5 ;  /* 0x03482005090075a7 */ /* 0x001064000800017f */
[----:B-1----:R-:W-:Y:S05]  /*1ea20*/  @!P0 NANOSLEEP.SYNCS 0x989680 ;  /* 0x009896800000895d */ /* 0x002fea0003900000 */
[----:B------:R-:W1:Y:S02]  /*1ea30*/  @!P0 SYNCS.PHASECHK.TRANS64 P0, [R9+URZ+0x34820], R5 ;  /* 0x03482005090085a7 */ /* 0x000e64000800007f */
[----:B-1----:R-:W-:Y:S05]  /*1ea40*/  @!P0 BRA `(.L_x_674) ;  /* 0xfffffffc00f08947 */ /* 0x002fea000383ffff */
[----:B------:R-:W-:Y:S05]  /*1ea50*/  BRA `(.L_x_802) ;  /* 0xffffffa800c07947 */ /* 0x000fea000383ffff */
.L_x_677:
[----:B0-----:R0:W1:Y:S02]  /*1ea60*/  SYNCS.PHASECHK.TRANS64.TRYWAIT P0, [R5+URZ+0x348a0], R7 ;  /* 0x0348a007050075a7 */ /* 0x001064000800017f */
[----:B-1----:R-:W-:Y:S05]  /*1ea70*/  @!P0 NANOSLEEP.SYNCS 0x989680 ;  /* 0x009896800000895d */ /* 0x002fea0003900000 */
[----:B------:R-:W1:Y:S02]  /*1ea80*/  @!P0 SYNCS.PHASECHK.TRANS64 P0, [R5+URZ+0x348a0], R7 ;  /* 0x0348a007050085a7 */ /* 0x000e64000800007f */
[----:B-1----:R-:W-:Y:S05]  /*1ea90*/  @!P0 BRA `(.L_x_677) ;  /* 0xfffffffc00f08947 */ /* 0x002fea000383ffff */
[----:B------:R-:W-:Y:S05]  /*1eaa0*/  BRA `(.L_x_803) ;  /* 0xffffffa800d07947 */ /* 0x000fea000383ffff */
.L_x_679:
[----:B-1----:R1:W2:Y:S02]  /*1eab0*/  SYNCS.PHASECHK.TRANS64.TRYWAIT P0, [R5+URZ+0x348c0], R7 ;  /* 0x0348c007050075a7 */ /* 0x0022a4000800017f */
[----:B--2---:R-:W-:Y:S05]  /*1eac0*/  @!P0 NANOSLEEP.SYNCS 0x989680 ;  /* 0x009896800000895d */ /* 0x004fea0003900000 */
[----:B------:R-:W2:Y:S02]  /*1ead0*/  @!P0 SYNCS.PHASECHK.TRANS64 P0, [R5+URZ+0x348c0], R7 ;  /* 0x0348c007050085a7 */ /* 0x000ea4000800007f */
[----:B--2---:R-:W-:Y:S05]  /*1eae0*/  @!P0 BRA `(.L_x_679) ;  /* 0xfffffffc00f08947 */ /* 0x004fea000383ffff */
[----:B------:R-:W-:Y:S05]  /*1eaf0*/  BRA `(.L_x_804) ;  /* 0xffffffac00607947 */ /* 0x000fea000383ffff */
.L_x_683:
[----:B0-----:R0:W1:Y:S02]  /*1eb00*/  SYNCS.PHASECHK.TRANS64.TRYWAIT P0, [R6+URZ+0x348a0], R7 ;  /* 0x0348a007060075a7 */ /* 0x001064000800017f */
[----:B-1----:R-:W-:Y:S05]  /*1eb10*/  @!P0 NANOSLEEP.SYNCS 0x989680 ;  /* 0x009896800000895d */ /* 0x002fea0003900000 */
[----:B------:R-:W1:Y:S02]  /*1eb20*/  @!P0 SYNCS.PHASECHK.TRANS64 P0, [R6+URZ+0x348a0], R7 ;  /* 0x0348a007060085a7 */ /* 0x000e64000800007f */
[----:B-1----:R-:W-:Y:S05]  /*1eb30*/  @!P0 BRA `(.L_x_683) ;  /* 0xfffffffc00f08947 */ /* 0x002fea000383ffff */
[----:B------:R-:W-:Y:S05]  /*1eb40*/  BRA `(.L_x_805) ;  /* 0xffffffb0003c7947 */ /* 0x000fea000383ffff */
.L_x_685:
[----:B-1----:R1:W2:Y:S02]  /*1eb50*/  SYNCS.PHASECHK.TRANS64.TRYWAIT P1, [R6+URZ+0x348c0], R7 ;  /* 0x0348c007060075a7 */ /* 0x0022a4000802017f */
[----:B--2---:R-:W-:Y:S05]  /*1eb60*/  @!P1 NANOSLEEP.SYNCS 0x989680 ;  /* 0x009896800000995d */ /* 0x004fea0003900000 */
[----:B------:R-:W2:Y:S02]  /*1eb70*/  @!P1 SYNCS.PHASECHK.TRANS64 P1, [R6+URZ+0x348c0], R7 ;  /* 0x0348c007060095a7 */ /* 0x000ea4000802007f */
[----:B--2---:R-:W-:Y:S05]  /*1eb80*/  @!P1 BRA `(.L_x_685) ;  /* 0xfffffffc00f09947 */ /* 0x004fea000383ffff */
[----:B------:R-:W-:Y:S05]  /*1eb90*/  BRA `(.L_x_806) ;  /* 0xffffffb000c47947 */ /* 0x000fea000383ffff */
.L_x_697:
        /* <DEDUP_REMOVED lines=11> */
.L_x_808:
[----:B------:R-:W-:Y:S05]  /*1ec50*/  BSYNC B0 ;  /* 0x0000000000007941 */ /* 0x000fea0003800000 */
.L_x_807:
[----:B------:R-:W-:Y:S05]  /*1ec60*/  BRA `(.L_x_809) ;  /* 0xffffffbc00c47947 */ /* 0x000fea000383ffff */
.L_x_698:
[----:B------:R-:W-:Y:S01]  /*1ec70*/  BSSY B0, `(.L_x_810) ;  /* 0x0000006000007945 */ /* 0x000fe20003800000 */
[----:B------:R-:W-:-:S07]  /*1ec80*/  IMAD.MOV.U32 R15, RZ, RZ, -0x1 ;  /* 0xffffffffff0f7424 */ /* 0x000fce00078e00ff */
[----:B------:R-:W-:Y:S05]  /*1ec90*/  WARPSYNC.COLLECTIVE R15, `(.L_x_811) ;  /* 0x000000000f0c7348 */ /* 0x000fea0003c00000 */
[----:B------:R-:W-:Y:S02]  /*1eca0*/  ELECT P6, UR62, PT ;  /* 0x00000000003e782f */ /* 0x000fe400038c0000 */
[----:B------:R-:W-:Y:S01]  /*1ecb0*/  MOV R14, UR62 ;  /* 0x0000003e000e7c02 */ /* 0x000fe20008000f00 */
[----:B------:R-:W-:Y:S10]  /*1ecc0*/  ENDCOLLECTIVE ;  /* 0x000000000000791b */ /* 0x000ff40003800000 */
.L_x_811:
[----:B------:R-:W-:Y:S05]  /*1ecd0*/  BSYNC B0 ;  /* 0x0000000000007941 */ /* 0x000fea0003800000 */
.L_x_810:
[----:B------:R-:W-:Y:S05]  /*1ece0*/  BRA `(.L_x_812) ;  /* 0xffffffbc00bc7947 */ /* 0x000fea000383ffff */
.L_x_701:
[----:B0-----:R0:W1:Y:S02]  /*1ecf0*/  SYNCS.PHASECHK.TRANS64.TRYWAIT P0, [R6+URZ+0x34840], R7 ;  /* 0x03484007060075a7 */ /* 0x001064000800017f */
[----:B-1----:R-:W-:Y:S05]  /*1ed00*/  @!P0 NANOSLEEP.SYNCS 0x989680 ;  /* 0x009896800000895d */ /* 0x002fea0003900000 */
[----:B------:R-:W1:Y:S02]  /*1ed10*/  @!P0 SYNCS.PHASECHK.TRANS64 P0, [R6+URZ+0x34840], R7 ;  /* 0x03484007060085a7 */ /* 0x000e64000800007f */
[----:B-1----:R-:W-:Y:S05]  /*1ed20*/  @!P0 BRA `(.L_x_701) ;  /* 0xfffffffc00f08947 */ /* 0x002fea000383ffff */
[----:B------:R-:W-:Y:S05]  /*1ed30*/  BRA `(.L_x_813) ;  /* 0xffffffc0002c7947 */ /* 0x000fea000383ffff */
.L_x_704:
        /* <DEDUP_REMOVED lines=8> */
.L_x_712:
[----:B0-----:R0:W1:Y:S02]  /*1edc0*/  SYNCS.PHASECHK.TRANS64.TRYWAIT P0, [R7+URZ+0x34840], R8 ;  /* 0x03484008070075a7 */ /* 0x001064000800017f */
[----:B-1----:R-:W-:Y:S05]  /*1edd0*/  @!P0 NANOSLEEP.SYNCS 0x989680 ;  /* 0x009896800000895d */ /* 0x002fea0003900000 */
[----:B------:R-:W1:Y:S02]  /*1ede0*/  @!P0 SYNCS.PHASECHK.TRANS64 P0, [R7+URZ+0x34840], R8 ;  /* 0x03484008070085a7 */ /* 0x000e64000800007f */
[----:B-1----:R-:W-:Y:S05]  /*1edf0*/  @!P0 BRA `(.L_x_712) ;  /* 0xfffffffc00f08947 */ /* 0x002fea000383ffff */
[----:B------:R-:W-:Y:S05]  /*1ee00*/  BRA `(.L_x_815) ;  /* 0xffffffc8003c7947 */ /* 0x000fea000383ffff */
.L_x_714:
[----:B0-----:R0:W1:Y:S02]  /*1ee10*/  SYNCS.PHASECHK.TRANS64.TRYWAIT P0, [R7+URZ+0x34860], R8 ;  /* 0x03486008070075a7 */ /* 0x001064000800017f */
[----:B-1----:R-:W-:Y:S05]  /*1ee20*/  @!P0 NANOSLEEP.SYNCS 0x989680 ;  /* 0x009896800000895d */ /* 0x002fea0003900000 */
[----:B------:R-:W1:Y:S02]  /*1ee30*/  @!P0 SYNCS.PHASECHK.TRANS64 P0, [R7+URZ+0x34860], R8 ;  /* 0x03486008070085a7 */ /* 0x000e64000800007f */
[----:B-1----:R-:W-:Y:S05]  /*1ee40*/  @!P0 BRA `(.L_x_714) ;  /* 0xfffffffc00f08947 */ /* 0x002fea000383ffff */
[----:B------:R-:W-:Y:S05]  /*1ee50*/  BRA `(.L_x_816) ;  /* 0xffffffc800e87947 */ /* 0x000fea000383ffff */
.L_x_720:
[----:B-1----:R1:W2:Y:S02]  /*1ee60*/  SYNCS.PHASECHK.TRANS64.TRYWAIT P0, [R2+URZ+0x34840], R3 ;  /* 0x03484003020075a7 */ /* 0x0022a4000800017f */
[----:B--2---:R-:W-:Y:S05]  /*1ee70*/  @!P0 NANOSLEEP.SYNCS 0x989680 ;  /* 0x009896800000895d */ /* 0x004fea0003900000 */
[----:B------:R-:W2:Y:S02]  /*1ee80*/  @!P0 SYNCS.PHASECHK.TRANS64 P0, [R2+URZ+0x34840], R3 ;  /* 0x03484003020085a7 */ /* 0x000ea4000800007f */
[----:B--2---:R-:W-:Y:S05]  /*1ee90*/  @!P0 BRA `(.L_x_720) ;  /* 0xfffffffc00f08947 */ /* 0x004fea000383ffff */
[----:B------:R-:W-:Y:S05]  /*1eea0*/  BRA `(.L_x_817) ;  /* 0xffffffd000487947 */ /* 0x000fea000383ffff */
.L_x_722:
[----:B0-----:R0:W1:Y:S02]  /*1eeb0*/  SYNCS.PHASECHK.TRANS64.TRYWAIT P0, [R2+URZ+0x34860], R3 ;  /* 0x03486003020075a7 */ /* 0x001064000800017f */
[----:B-1----:R-:W-:Y:S05]  /*1eec0*/  @!P0 NANOSLEEP.SYNCS 0x989680 ;  /* 0x009896800000895d */ /* 0x002fea0003900000 */
[----:B------:R-:W1:Y:S02]  /*1eed0*/  @!P0 SYNCS.PHASECHK.TRANS64 P0, [R2+URZ+0x34860], R3 ;  /* 0x03486003020085a7 */ /* 0x000e64000800007f */
[----:B-1----:R-:W-:Y:S05]  /*1eee0*/  @!P0 BRA `(.L_x_722) ;  /* 0xfffffffc00f08947 */ /* 0x002fea000383ffff */
[----:B------:R-:W-:Y:S05]  /*1eef0*/  BRA `(.L_x_818) ;  /* 0xffffffd000f47947 */ /* 0x000fea000383ffff */
.L_x_728:
[----:B--2---:R2:W3:Y:S02]  /*1ef00*/  SYNCS.PHASECHK.TRANS64.TRYWAIT P0, [R2+URZ+0x34840], R3 ;  /* 0x03484003020075a7 */ /* 0x0044e4000800017f */
[----:B---3--:R-:W-:Y:S05]  /*1ef10*/  @!P0 NANOSLEEP.SYNCS 0x989680 ;  /* 0x009896800000895d */ /* 0x008fea0003900000 */
[----:B------:R-:W3:Y:S02]  /*1ef20*/  @!P0 SYNCS.PHASECHK.TRANS64 P0, [R2+URZ+0x34840], R3 ;  /* 0x03484003020085a7 */ /* 0x000ee4000800007f */
[----:B---3--:R-:W-:Y:S05]  /*1ef30*/  @!P0 BRA `(.L_x_728) ;  /* 0xfffffffc00f08947 */ /* 0x008fea000383ffff */
[----:B------:R-:W-:Y:S05]  /*1ef40*/  BRA `(.L_x_819) ;  /* 0xffffffd8002c7947 */ /* 0x000fea000383ffff */
.L_x_730:
[----:B0-----:R0:W1:Y:S02]  /*1ef50*/  SYNCS.PHASECHK.TRANS64.TRYWAIT P0, [R2+URZ+0x34860], R8 ;  /* 0x03486008020075a7 */ /* 0x001064000800017f */
[----:B-1----:R-:W-:Y:S05]  /*1ef60*/  @!P0 NANOSLEEP.SYNCS 0x989680 ;  /* 0x009896800000895d */ /* 0x002fea0003900000 */
[----:B------:R-:W1:Y:S02]  /*1ef70*/  @!P0 SYNCS.PHASECHK.TRANS64 P0, [R2+URZ+0x34860], R8 ;  /* 0x03486008020085a7 */ /* 0x000e64000800007f */
[----:B-1----:R-:W-:Y:S05]  /*1ef80*/  @!P0 BRA `(.L_x_730) ;  /* 0xfffffffc00f08947 */ /* 0x002fea000383ffff */
[----:B------:R-:W-:Y:S05]  /*1ef90*/  BRA `(.L_x_820) ;  /* 0xffffffd800d47947 */ /* 0x000fea000383ffff */
.L_x_738:
[----:B-1----:R1:W2:Y:S02]  /*1efa0*/  SYNCS.PHASECHK.TRANS64.TRYWAIT P0, [R0+URZ+0x34860], R3 ;  /* 0x03486003000075a7 */ /* 0x0022a4000800017f */
[----:B--2---:R-:W-:Y:S05]  /*1efb0*/  @!P0 NANOSLEEP.SYNCS 0x989680 ;  /* 0x009896800000895d */ /* 0x004fea0003900000 */
[----:B------:R-:W2:Y:S02]  /*1efc0*/  @!P0 SYNCS.PHASECHK.TRANS64 P0, [R0+URZ+0x34860], R3 ;  /* 0x03486003000085a7 */ /* 0x000ea4000800007f */
[----:B--2---:R-:W-:Y:S05]  /*1efd0*/  @!P0 BRA `(.L_x_738) ;  /* 0xfffffffc00f08947 */ /* 0x004fea000383ffff */
[----:B------:R-:W-:Y:S05]  /*1efe0*/  BRA `(.L_x_821) ;  /* 0xffffffdc00f47947 */ /* 0x000fea000383ffff */
.L_x_741:
[----:B------:R-:W-:Y:S01]  /*1eff0*/  BSSY B0, `(.L_x_822) ;  /* 0x0000008000007945 */ /* 0x000fe20003800000 */
[----:B0-----:R-:W-:Y:S02]  /*1f000*/  IMAD.MOV.U32 R13, RZ, RZ, R16 ;  /* 0x000000ffff0d7224 */ /* 0x001fe400078e0010 */
[----:B------:R-:W-:Y:S02]  /*1f010*/  IMAD.MOV.U32 R12, RZ, RZ, RZ ;  /* 0x000000ffff0c7224 */ /* 0x000fe400078e00ff */
[----:B------:R-:W-:Y:S02]  /*1f020*/  IMAD.MOV.U32 R11, RZ, RZ, 0x1f ;  /* 0x0000001fff0b7424 */ /* 0x000fe400078e00ff */
[----:B------:R-:W-:-:S07]  /*1f030*/  IMAD.MOV.U32 R15, RZ, RZ, -0x1 ;  /* 0xffffffffff0f7424 */ /* 0x000fce00078e00ff */
[----:B-1---5:R-:W-:Y:S05]  /*1f040*/  WARPSYNC.COLLECTIVE R15, `(.L_x_823) ;  /* 0x000000000f087348 */ /* 0x022fea0003c00000 */
[----:B------:R0:W2:Y:S02]  /*1f050*/  SHFL.IDX P6, R14, R13, R12, R11 ;  /* 0x0000000c0d0e7389 */ /* 0x0000a400000c000b */
[----:B012--5:R-:W-:Y:S01]  /*1f060*/  ENDCOLLECTIVE ;  /* 0x000000000000791b */ /* 0x027fe20003800000 */
.L_x_823:
[----:B------:R-:W-:Y:S05]  /*1f070*/  BSYNC B0 ;  /* 0x0000000000007941 */ /* 0x000fea0003800000 */
.L_x_822:
        /* <DEDUP_REMOVED lines=8> */
.L_x_824:
[----:B------:R-:W-:Y:S01]  /*1f100*/  IMAD.MOV.U32 R5, RZ, RZ, R14 ;  /* 0x000000ffff057224 */ /* 0x000fe200078e000e */
[----:B------:R-:W-:Y:S06]  /*1f110*/  BRA `(.L_x_825) ;  /* 0xffffffe0008c7947 */ /* 0x000fec000383ffff */
.L_x_744:
        /* <DEDUP_REMOVED lines=8> */
.L_x_827:
[----:B------:R-:W-:Y:S05]  /*1f1a0*/  BSYNC B0 ;  /* 0x0000000000007941 */ /* 0x000fea0003800000 */
.L_x_826:
[----:B------:R-:W-:Y:S01]  /*1f1b0*/  ISETP.NE.AND P0, PT, R8, RZ, PT ;  /* 0x000000ff0800720c */ /* 0x000fe20003f05270 */
[----:B------:R-:W-:Y:S02]  /*1f1c0*/  IMAD.MOV.U32 R12, RZ, RZ, 0x2 ;  /* 0x00000002ff0c7424 */ /* 0x000fe400078e00ff */
[----:B------:R-:W-:Y:S01]  /*1f1d0*/  IMAD.MOV.U32 R11, RZ, RZ, RZ ;  /* 0x000000ffff0b7224 */ /* 0x000fe200078e00ff */
[----:B------:R-:W-:Y:S01]  /*1f1e0*/  SEL R3, R14, RZ, P0 ;  /* 0x000000ff0e037207 */ /* 0x000fe20000000000 */
[----:B------:R-:W-:Y:S01]  /*1f1f0*/  IMAD.MOV.U32 R15, RZ, RZ, -0x1 ;  /* 0xffffffffff0f7424 */ /* 0x000fe200078e00ff */
[----:B------:R-:W-:-:S03]  /*1f200*/  ISETP.GE.U32.AND P0, PT, R8, 0x2, PT ;  /* 0x000000020800780c */ /* 0x000fc60003f06070 */
[----:B------:R-:W-:-:S04]  /*1f210*/  IMAD.IADD R3, R2, 0x1, R3 ;  /* 0x0000000102037824 */ /* 0x000fc800078e0203 */
[----:B------:R-:W-:-:S07]  /*1f220*/  IMAD.MOV.U32 R13, RZ, RZ, R3 ;  /* 0x000000ffff0d7224 */ /* 0x000fce00078e0003 */
[----:B------:R-:W-:Y:S05]  /*1f230*/  WARPSYNC.COLLECTIVE R15, `(.L_x_828) ;  /* 0x000000000f087348 */ /* 0x000fea0003c00000 */
[----:B------:R0:W1:Y:S02]  /*1f240*/  SHFL.UP P6, R14, R13, R12, R11 ;  /* 0x0400000c0d0e7389 */ /* 0x00006400000c000b */
[----:B01----:R-:W-:Y:S01]  /*1f250*/  ENDCOLLECTIVE ;  /* 0x000000000000791b */ /* 0x003fe20003800000 */
.L_x_828:
        /* <DEDUP_REMOVED lines=8> */
.L_x_829:
        /* <DEDUP_REMOVED lines=8> */
.L_x_830:
        /* <DEDUP_REMOVED lines=8> */
.L_x_831:
        /* <DEDUP_REMOVED lines=8> */
.L_x_832:
[----:B------:R-:W-:Y:S05]  /*1f460*/  BRA `(.L_x_833) ;  /* 0xffffffe0004c7947 */ /* 0x000fea000383ffff */
.L_x_749:
[----:B------:R-:W-:Y:S01]  /*1f470*/  BSSY B0, `(.L_x_834) ;  /* 0x0000008000007945 */ /* 0x000fe20003800000 */
[----:B-----5:R-:W-:Y:S02]  /*1f480*/  IMAD.MOV.U32 R13, RZ, RZ, R2 ;  /* 0x000000ffff0d7224 */ /* 0x020fe400078e0002 */
[----:B------:R-:W-:Y:S02]  /*1f490*/  IMAD.MOV.U32 R12, RZ, RZ, 0x1 ;  /* 0x00000001ff0c7424 */ /* 0x000fe400078e00ff */
[----:B------:R-:W-:Y:S02]  /*1f4a0*/  IMAD.MOV.U32 R11, RZ, RZ, RZ ;  /* 0x000000ffff0b7224 */ /* 0x000fe400078e00ff */
[----:B------:R-:W-:-:S07]  /*1f4b0*/  IMAD.MOV.U32 R15, RZ, RZ, -0x1 ;  /* 0xffffffffff0f7424 */ /* 0x000fce00078e00ff */
[----:B01----:R-:W-:Y:S05]  /*1f4c0*/  WARPSYNC.COLLECTIVE R15, `(.L_x_835) ;  /* 0x000000000f087348 */ /* 0x003fea0003c00000 */
[----:B------:R2:W3:Y:S02]  /*1f4d0*/  SHFL.UP P6, R14, R13, R12, R11 ;  /* 0x0400000c0d0e7389 */ /* 0x0004e400000c000b */
[----:B0123--:R-:W-:Y:S01]  /*1f4e0*/  ENDCOLLECTIVE ;  /* 0x000000000000791b */ /* 0x00ffe20003800000 */
.L_x_835:
[----:B------:R-:W-:Y:S05]  /*1f4f0*/  BSYNC B0 ;  /* 0x0000000000007941 */ /* 0x000fea0003800000 */
.L_x_834:
        /* <DEDUP_REMOVED lines=11> */
.L_x_836:
        /* <DEDUP_REMOVED lines=8> */
.L_x_837:
        /* <DEDUP_REMOVED lines=8> */
.L_x_838:
        /* <DEDUP_REMOVED lines=8> */
.L_x_839:
        /* <DEDUP_REMOVED lines=8> */
.L_x_840:
[----:B------:R-:W-:Y:S05]  /*1f7b0*/  BRA `(.L_x_841) ;  /* 0xffffffe0002c7947 */ /* 0x000fea000383ffff */
.L_x_751:
[----:B------:R-:W-:Y:S01]  /*1f7c0*/  BSSY B0, `(.L_x_842) ;  /* 0x0000006000007945 */ /* 0x000fe20003800000 */
[----:B------:R-:W-:Y:S01]  /*1f7d0*/  PLOP3.LUT P6, PT, P6, PT, PT, 0x8, 0x0 ;  /* 0x000000000000781c */ /* 0x000fe200037ce170 */
[----:B------:R-:W-:-:S12]  /*1f7e0*/  IMAD.MOV.U32 R15, RZ, RZ, -0x1 ;  /* 0xffffffffff0f7424 */ /* 0x000fd800078e00ff */
[----:B0-----:R-:W-:Y:S05]  /*1f7f0*/  WARPSYNC.COLLECTIVE R15, `(.L_x_843) ;  /* 0x000000000f087348 */ /* 0x001fea0003c00000 */
[----:B------:R-:W-:Y:S01]  /*1f800*/  VOTE.ANY R14, PT, P6 ;  /* 0x00000000000e7806 */ /* 0x000fe200030e0100 */
[----:B0-----:R-:W-:Y:S06]  /*1f810*/  ENDCOLLECTIVE ;  /* 0x000000000000791b */ /* 0x001fec0003800000 */
.L_x_843:
[----:B------:R-:W-:Y:S05]  /*1f820*/  BSYNC B0 ;  /* 0x0000000000007941 */ /* 0x000fea0003800000 */
.L_x_842:
        /* <DEDUP_REMOVED lines=9> */
.L_x_844:
[----:B------:R-:W-:Y:S01]  /*1f8c0*/  IMAD.MOV.U32 R17, RZ, RZ, R14 ;  /* 0x000000ffff117224 */ /* 0x000fe200078e000e */
[----:B------:R-:W-:Y:S06]  /*1f8d0*/  BRA `(.L_x_845) ;  /* 0xffffffe0001c7947 */ /* 0x000fec000383ffff */
.L_x_753:
[----:B------:R-:W-:Y:S01]  /*1f8e0*/  BSSY B0, `(.L_x_846) ;  /* 0x0000007000007945 */ /* 0x000fe20003800000 */
[----:B------:R-:W-:Y:S02]  /*1f8f0*/  IMAD.MOV.U32 R13, RZ, RZ, R6 ;  /* 0x000000ffff0d7224 */ /* 0x000fe400078e0006 */
[----:B------:R-:W-:Y:S02]  /*1f900*/  IMAD.MOV.U32 R11, RZ, RZ, 0x1f ;  /* 0x0000001fff0b7424 */ /* 0x000fe400078e00ff */
[----:B------:R-:W-:-:S07]  /*1f910*/  IMAD.MOV.U32 R15, RZ, RZ, -0x1 ;  /* 0xffffffffff0f7424 */ /* 0x000fce00078e00ff */
[----:B012---:R-:W-:Y:S05]  /*1f920*/  WARPSYNC.COLLECTIVE R15, `(.L_x_847) ;  /* 0x000000000f087348 */ /* 0x007fea0003c00000 */
[----:B------:R3:W4:Y:S02]  /*1f930*/  SHFL.IDX P6, R14, R13, R12, R11 ;  /* 0x0000000c0d0e7389 */ /* 0x00072400000c000b */
[----:B01234-:R-:W-:Y:S01]  /*1f940*/  ENDCOLLECTIVE ;  /* 0x000000000000791b */ /* 0x01ffe20003800000 */
.L_x_847:
[----:B------:R-:W-:Y:S05]  /*1f950*/  BSYNC B0 ;  /* 0x0000000000007941 */ /* 0x000fea0003800000 */
.L_x_846:
[----:B------:R-:W-:Y:S05]  /*1f960*/  BRA `(.L_x_752) ;  /* 0xffffffe000147947 */ /* 0x000fea000383ffff */
.L_x_757:
[----:B0-----:R0:W1:Y:S02]  /*1f970*/  SYNCS.PHASECHK.TRANS64.TRYWAIT P0, [R0+URZ+0x34820], R3 ;  /* 0x03482003000075a7 */ /* 0x001064000800017f */
[----:B-1----:R-:W-:Y:S05]  /*1f980*/  @!P0 NANOSLEEP.SYNCS 0x989680 ;  /* 0x009896800000895d */ /* 0x002fea0003900000 */
[----:B------:R-:W1:Y:S02]  /*1f990*/  @!P0 SYNCS.PHASECHK.TRANS64 P0, [R0+URZ+0x34820], R3 ;  /* 0x03482003000085a7 */ /* 0x000e64000800007f */
[----:B-1----:R-:W-:Y:S05]  /*1f9a0*/  @!P0 BRA `(.L_x_757) ;  /* 0xfffffffc00f08947 */ /* 0x002fea000383ffff */
[----:B------:R-:W-:Y:S05]  /*1f9b0*/  BRA `(.L_x_848) ;  /* 0xffffffe000f87947 */ /* 0x000fea000383ffff */
.L_x_758:
        /* <DEDUP_REMOVED lines=11> */
.L_x_850:
[----:B------:R-:W-:Y:S05]  /*1fa70*/  BSYNC B0 ;  /* 0x0000000000007941 */ /* 0x000fea0003800000 */
.L_x_849:
[----:B------:R-:W-:Y:S05]  /*1fa80*/  BRA `(.L_x_851) ;  /* 0xffffffe000e07947 */ /* 0x000fea000383ffff */
.L_x_759:
[----:B------:R-:W-:Y:S01]  /*1fa90*/  BSSY B0, `(.L_x_852) ;  /* 0x0000006000007945 */ /* 0x000fe20003800000 */
[----:B------:R-:W-:-:S07]  /*1faa0*/  IMAD.MOV.U32 R15, RZ, RZ, -0x1 ;  /* 0xffffffffff0f7424 */ /* 0x000fce00078e00ff */
[----:B01----:R-:W-:Y:S05]  /*1fab0*/  WARPSYNC.COLLECTIVE R15, `(.L_x_853) ;  /* 0x000000000f0c7348 */ /* 0x003fea0003c00000 */
[----:B------:R-:W-:Y:S02]  /*1fac0*/  ELECT P6, UR62, PT ;  /* 0x00000000003e782f */ /* 0x000fe400038c0000 */
[----:B------:R-:W-:Y:S01]  /*1fad0*/  MOV R14, UR62 ;  /* 0x0000003e000e7c02 */ /* 0x000fe20008000f00 */
[----:B01----:R-:W-:Y:S10]  /*1fae0*/  ENDCOLLECTIVE ;  /* 0x000000000000791b */ /* 0x003ff40003800000 */
.L_x_853:
[----:B------:R-:W-:Y:S05]  /*1faf0*/  BSYNC B0 ;  /* 0x0000000000007941 */ /* 0x000fea0003800000 */
.L_x_852:
[----:B------:R-:W-:Y:S05]  /*1fb00*/  BRA `(.L_x_854) ;  /* 0xffffffe000d47947 */ /* 0x000fea000383ffff */
.L_x_761:
[----:B0-----:R0:W1:Y:S02]  /*1fb10*/  SYNCS.PHASECHK.TRANS64.TRYWAIT P0, [R6+URZ], R5 ;  /* 0x00000005060075a7 */ /* 0x001064000800017f */
[----:B-1----:R-:W-:Y:S05]  /*1fb20*/  @!P0 NANOSLEEP.SYNCS 0x989680 ;  /* 0x009896800000895d */ /* 0x002fea0003900000 */
[----:B------:R-:W1:Y:S02]  /*1fb30*/  @!P0 SYNCS.PHASECHK.TRANS64 P0, [R6+URZ], R5 ;  /* 0x00000005060085a7 */ /* 0x000e64000800007f */
[----:B-1----:R-:W-:Y:S05]  /*1fb40*/  @!P0 BRA `(.L_x_761) ;  /* 0xfffffffc00f08947 */ /* 0x002fea000383ffff */
[----:B------:R-:W-:Y:S05]  /*1fb50*/  BRA `(.L_x_855) ;  /* 0xffffffe400107947 */ /* 0x000fea000383ffff */
.L_x_762:
[----:B-1----:R1:W2:Y:S02]  /*1fb60*/  SYNCS.PHASECHK.TRANS64.TRYWAIT P0, [R7+URZ], R2 ;  /* 0x00000002070075a7 */ /* 0x0022a4000800017f */
[----:B--2---:R-:W-:Y:S05]  /*1fb70*/  @!P0 NANOSLEEP.SYNCS 0x989680 ;  /* 0x009896800000895d */ /* 0x004fea0003900000 */
[----:B------:R-:W2:Y:S02]  /*1fb80*/  @!P0 SYNCS.PHASECHK.TRANS64 P0, [R7+URZ], R2 ;  /* 0x00000002070085a7 */ /* 0x000ea4000800007f */
[----:B--2---:R-:W-:Y:S05]  /*1fb90*/  @!P0 BRA `(.L_x_762) ;  /* 0xfffffffc00f08947 */ /* 0x004fea000383ffff */
[----:B------:R-:W-:Y:S05]  /*1fba0*/  BRA `(.L_x_856) ;  /* 0xffffffe400047947 */ /* 0x000fea000383ffff */
.L_x_764:
[----:B--2---:R2:W3:Y:S02]  /*1fbb0*/  SYNCS.PHASECHK.TRANS64.TRYWAIT P0, [R4+URZ], R5 ;  /* 0x00000005040075a7 */ /* 0x0044e4000800017f */
[----:B---3--:R-:W-:Y:S05]  /*1fbc0*/  @!P0 NANOSLEEP.SYNCS 0x989680 ;  /* 0x009896800000895d */ /* 0x008fea0003900000 */
[----:B------:R-:W3:Y:S02]  /*1fbd0*/  @!P0 SYNCS.PHASECHK.TRANS64 P0, [R4+URZ], R5 ;  /* 0x00000005040085a7 */ /* 0x000ee4000800007f */
[----:B---3--:R-:W-:Y:S05]  /*1fbe0*/  @!P0 BRA `(.L_x_764) ;  /* 0xfffffffc00f08947 */ /* 0x008fea000383ffff */
[----:B------:R-:W-:Y:S05]  /*1fbf0*/  BRA `(.L_x_857) ;  /* 0xffffffe4000c7947 */ /* 0x000fea000383ffff */
.L_x_858:
        /* <DEDUP_REMOVED lines=16> */
.L_x_11933:


//--------------------- .text._ZN7cutlass13device_kernelIN5flash11enable_sm90INS1_16FlashAttnFwdSm90INS1_25CollectiveMainloopFwdSm90ILi2EN4cute5tupleIJNS5_1CILi1EEES8_S8_EEENS6_IJNS7_ILi128EEENS7_ILi96EEENS7_ILi192EEEEEELi128ENS_10bfloat16_tEfNS_4arch4Sm90ELb0ELb1ELb0ELb0ELb0ELb0ELb0ELb1ELb1ELb0ELb0ELb0EEENS1_21CollectiveEpilogueFwdINS6_IJSA_SA_SB_EEES9_SE_SG_Li256ELb0ELb0ELb0ELb0EEENS1_30DynamicPersistentTileSchedulerILi256ELi32ELb0ELb0ELb1EEEEEEEEEvNT_6ParamsE --------------------------
	.section	.text._ZN7cutlass13device_kernelIN5flash11enable_sm90INS1_16FlashAttnFwdSm90INS1_25CollectiveMainloopFwdSm90ILi2EN4cute5tupleIJNS5_1CILi1EEES8_S8_EEENS6_IJNS7_ILi128EEENS7_ILi96EEENS7_ILi192EEEEEELi128ENS_10bfloat16_tEfNS_4arch4Sm90ELb0ELb1ELb0ELb0ELb0ELb0ELb0ELb1ELb1ELb0ELb0ELb0EEENS1_21CollectiveEpilogueFwdINS6_IJSA_SA_SB_EEES9_SE_SG_Li256ELb0ELb0ELb0ELb0EEENS1_30DynamicPersistentTileSchedulerILi256ELi32ELb0ELb0ELb1EEEEEEEEEvNT_6ParamsE,"ax",@progbits
	.align	128
.text._ZN7cutlass13device_kernelIN5flash11enable_sm90INS1_16FlashAttnFwdSm90INS1_25CollectiveMainloopFwdSm90ILi2EN4cute5tupleIJNS5_1CILi1EEES8_S8_EEENS6_IJNS7_ILi128EEENS7_ILi96EEENS7_ILi192EEEEEELi128ENS_10bfloat16_tEfNS_4arch4Sm90ELb0ELb1ELb0ELb0ELb0ELb0ELb0ELb1ELb1ELb0ELb0ELb0EEENS1_21CollectiveEpilogueFwdINS6_IJSA_SA_SB_EEES9_SE_SG_Li256ELb0ELb0ELb0ELb0EEENS1_30DynamicPersistentTileSchedulerILi256ELi32ELb0ELb0ELb1EEEEEEEEEvNT_6ParamsE:
        .type           _ZN7cutlass13device_kernelIN5flash11enable_sm90INS1_16FlashAttnFwdSm90INS1_25CollectiveMainloopFwdSm90ILi2EN4cute5tupleIJNS5_1CILi1EEES8_S8_EEENS6_IJNS7_ILi128EEENS7_ILi96EEENS7_ILi192EEEEEELi128ENS_10bfloat16_tEfNS_4arch4Sm90ELb0ELb1ELb0ELb0ELb0ELb0ELb0ELb1ELb1ELb0ELb0ELb0EEENS1_21CollectiveEpilogueFwdINS6_IJSA_SA_SB_EEES9_SE_SG_Li256ELb0ELb0ELb0ELb0EEENS1_30DynamicPersistentTileSchedulerILi256ELi32ELb0ELb0ELb1EEEEEEEEEvNT_6ParamsE,@function
        .size           _ZN7cutlass13device_kernelIN5flash11enable_sm90INS1_16FlashAttnFwdSm90INS1_25CollectiveMainloopFwdSm90ILi2EN4cute5tupleIJNS5_1CILi1EEES8_S8_EEENS6_IJNS7_ILi128EEENS7_ILi96EEENS7_ILi192EEEEEELi128ENS_10bfloat16_tEfNS_4arch4Sm90ELb0ELb1ELb0ELb0ELb0ELb0ELb0ELb1ELb1ELb0ELb0ELb0EEENS1_21CollectiveEpilogueFwdINS6_IJSA_SA_SB_EEES9_SE_SG_Li256ELb0ELb0ELb0ELb0EEENS1_30DynamicPersistentTileSchedulerILi256ELi32ELb0ELb0ELb1EEEEEEEEEvNT_6ParamsE,(.L_x_11934 - _ZN7cutlass13device_kernelIN5flash11enable_sm90INS1_16FlashAttnFwdSm90INS1_25CollectiveMainloopFwdSm90ILi2EN4cute5tupleIJNS5_1CILi1EEES8_S8_EEENS6_IJNS7_ILi128EEENS7_ILi96EEENS7_ILi192EEEEEELi128ENS_10bfloat16_tEfNS_4arch4Sm90ELb0ELb1ELb0ELb0ELb0ELb0ELb0ELb1ELb1ELb0ELb0ELb0EEENS1_21CollectiveEpilogueFwdINS6_IJSA_SA_SB_EEES9_SE_SG_Li256ELb0ELb0ELb0ELb0EEENS1_30DynamicPersistentTileSchedulerILi256ELi32ELb0ELb0ELb1EEEEEEEEEvNT_6ParamsE)
        .other          _ZN7cutlass13device_kernelIN5flash11enable_sm90INS1_16FlashAttnFwdSm90INS1_25CollectiveMainloopFwdSm90ILi2EN4cute5tupleIJNS5_1CILi1EEES8_S8_EEENS6_IJNS7_ILi128EEENS7_ILi96EEENS7_ILi192EEEEEELi128ENS_10bfloat16_tEfNS_4arch4Sm90ELb0ELb1ELb0ELb0ELb0ELb0ELb0ELb1ELb1ELb0ELb0ELb0EEENS1_21CollectiveEpilogueFwdINS6_IJSA_SA_SB_EEES9_SE_SG_Li256ELb0ELb0ELb0ELb0EEENS1_30DynamicPersistentTileSchedulerILi256ELi32ELb0ELb0ELb1EEEEEEEEEvNT_6ParamsE,@"STO_CUDA_ENTRY STV_DEFAULT"
_ZN7cutlass13device_kernelIN5flash11enable_sm90INS1_16FlashAttnFwdSm90INS1_25CollectiveMainloopFwdSm90ILi2EN4cute5tupleIJNS5_1CILi1EEES8_S8_EEENS6_IJNS7_ILi128EEENS7_ILi96EEENS7_ILi192EEEEEELi128ENS_10bfloat16_tEfNS_4arch4Sm90ELb0ELb1ELb0ELb0ELb0ELb0ELb0ELb1ELb1ELb0ELb0ELb0EEENS1_21CollectiveEpilogueFwdINS6_IJSA_SA_SB_EEES9_SE_SG_Li256ELb0ELb0ELb0ELb0EEENS1_30DynamicPersistentTileSchedulerILi256ELi32ELb0ELb0ELb1EEEEEEEEEvNT_6ParamsE:
        /* <DEDUP_REMOVED lines=24> */
.L_x_860:
[----:B------:R-:W-:Y:S05]  /*0180*/  BSYNC B0 ;  /* 0x0000000000007941 */ /* 0x000fea0003800000 */
.L_x_859:
[----:B------:R-:W-:Y:S01]  /*0190*/  VOTEU.ANY UP0, P0 ;  /* 0x00000000003f7886 */ /* 0x000fe20000000100 */
[----:B------:R-:W1:Y:S01]  /*01a0*/  SHFL.IDX PT, R2, R2, RZ, 0x1f ;  /* 0x00001fff02027589 */ /* 0x000e6200000e0000 */
[----:B------:R-:W-:Y:S01]  /*01b0*/  UMOV UR4, 0x1 ;  /* 0x0000000100047882 */ /* 0x000fe20000000000 */
[----:B------:R-:W-:Y:S01]  /*01c0*/  VOTEU.ANY UP1, P0 ;  /* 0x00000000003f7886 */ /* 0x000fe20000020100 */
[----:B------:R-:W-:Y:S01]  /*01d0*/  VOTEU.ANY UP2, P0 ;  /* 0x00000000003f7886 */ /* 0x000fe20000040100 */
[----:B------:R-:W2:Y:S01]  /*01e0*/  @UP0 S2UR UR7, SR_CgaCtaId ;  /* 0x00000000000709c3 */ /* 0x000ea20000008800 */
[----:B------:R-:W3:Y:S01]  /*01f0*/  SHFL.IDX PT, R3, R0, RZ, 0x1f ;  /* 0x00001fff00037589 */ /* 0x000ee200000e0000 */
[----:B------:R-:W-:Y:S01]  /*0200*/  @UP0 UMOV UR6, 0x400 ;  /* 0x0000040000060882 */ /* 0x000fe20000000000 */
[----:B------:R-:W-:-:S04]  /*0210*/  @UP0 UIADD3 UR4, -UR4, 0x100000, URZ ;  /* 0x0010000004040890 */ /* 0x000fc8000fffe13f */
[----:B------:R-:W-:Y:S02]  /*0220*/  @UP0 USHF.L.U32 UR5, UR4, 0xb, URZ ;  /* 0x0000000b04050899 */ /* 0x000fe4000800063f */
[----:B------:R-:W-:Y:S01]  /*0230*/  @UP0 USHF.L.U32 UR4, UR4, 0x1, URZ ;  /* 0x0000000104040899 */ /* 0x000fe2000800063f */
[----:B-1----:R-:W-:Y:S01]  /*0240*/  R2UR UR8, R2 ;  /* 0x00000000020872ca */ /* 0x002fe200000e0000 */
[----:B--2---:R-:W-:Y:S01]  /*0250*/  @UP0 ULEA UR6, UR7, UR6, 0x18 ;  /* 0x0000000607060291 */ /* 0x004fe2000f8ec03f */
[----:B---3--:R-:W-:-:S11]  /*0260*/  ISETP.NE.AND P1, PT, R3, RZ, PT ;  /* 0x000000ff0300720c */ /* 0x008fd60003f25270 */
[----:B------:R-:W-:Y:S01]  /*0270*/  UISETP.NE.AND UP0, UPT, UR8, URZ, UPT ;  /* 0x0000003f0800728c */ /* 0x000fe2000bf05270 */
[----:B------:R-:W1:Y:S02]  /*0280*/  FENCE.VIEW.ASYNC.S ;  /* 0x00000000000073c6 */ /* 0x000e640000000000 */
[----:B-1----:R1:W2:Y:S01]  /*0290*/  @UP1 SYNCS.EXCH.64 URZ, [UR6+0x2a800], UR4 ;  /* 0x02a80004063f15b2 */ /* 0x0022a20008000100 */
[----:B------:R1:W3:Y:S01]  /*02a0*/  @UP2 SYNCS.EXCH.64 URZ, [UR6+0x2a820], UR4 ;  /* 0x02a82004063f25b2 */ /* 0x0002e20008000100 */
[----:B------:R-:W-:Y:S06]  /*02b0*/  @P1 BRA `(.L_x_861) ;  /* 0x0000000000481947 */ /* 0x000fec0003800000 */
        /* <DEDUP_REMOVED lines=18> */
.L_x_861:
        /* <DEDUP_REMOVED lines=22> */
.L_x_862:
        /* <DEDUP_REMOVED lines=14> */
[----:B------:R4:W1:Y:S01]  /*0620*/  SYNCS.EXCH.64 URZ, [UR6+0x2a880], UR4 ;  /* 0x02a88004063f75b2 */ /* 0x0008620008000100 */
[----:B------:R4:W1:Y:S01]  /*0630*/  SYNCS.EXCH.64 URZ, [UR6+0x2a878], UR4 ;  /* 0x02a87804063f75b2 */ /* 0x0008620008000100 */
[----:B------:R4:W1:Y:S02]  /*0640*/  SYNCS.EXCH.64 URZ, [UR6+0x2a888], UR4 ;  /* 0x02a88804063f75b2 */ /* 0x0008640008000100 */
[----:B----4-:R-:W-:Y:S01]  /*0650*/  NOP ;  /* 0x0000000000007918 */ /* 0x010fe20000000000 */
.L_x_863:
        /* <DEDUP_REMOVED lines=22> */
.L_x_864:
        /* <DEDUP_REMOVED lines=22> */
.L_x_865:
[----:B-1----:R-:W-:Y:S01]  /*0920*/  UMOV UR4, 0x1 ;  /* 0x0000000100047882 */ /* 0x002fe20000000000 */
[----:B------:R-:W-:Y:S01]  /*0930*/  PLOP3.LUT P0, PT, PT, PT, UP0, 0x80, 0x0 ;  /* 0x000000000000781c */ /* 0x000fe20003f0f008 */
[----:B------:R-:W-:Y:S01]  /*0940*/  USEL UR4, UR4, 0x2, !UP0 ;  /* 0x0000000204047887 */ /* 0x000fe2000c000000 */
[----:B------:R-:W-:Y:S01]  /*0950*/  NOP ;  /* 0x0000000000007918 */ /* 0x000fe20000000000 */
[----:B------:R-:W-:-:S04]  /*0960*/  ULDC.64 UR60, c[0x0][0x208] ;  /* 0x00008200003c7ab9 */ /* 0x000fc80000000a00 */
[----:B------:R-:W-:-:S05]  /*0970*/  IMAD.U32 R2, RZ, RZ, UR4 ;  /* 0x00000004ff027e24 */ /* 0x000fca000f8e00ff */
[----:B------:R1:W-:Y:S01]  /*0980*/  STL [R1], R2 ;  /* 0x0000000201007387 */ /* 0x0003e20000100800 */
[----:B--23--:R-:W-:Y:S06]  /*0990*/  BAR.SYNC.DEFER_BLOCKING 0x0 ;  /* 0x0000000000007b1d */ /* 0x00cfec0000010000 */
[----:B------:R-:W-:Y:S05]  /*09a0*/  @!P0 BRA `(.L_x_866) ;  /* 0x000000d000a48947 */ /* 0x000fea0003800000 */
.L_x_867:
[----:B------:R-:W-:-:S08]  /*09b0*/  NOP ;  /* 0x0000000000007918 */ /* 0x000fd00000000000 */
[----:B------:R-:W2:Y:S02]  /*09c0*/  USETMAXREG.TRY_ALLOC.CTAPOOL UP0, 0xf0 ;  /* 0x000000f0000079c8 */ /* 0x000ea40008000600 */
[----:B--2---:R-:W-:-:S13]  /*09d0*/  PLOP3.LUT P0, PT, PT, PT, UP0, 0x80, 0x0 ;  /* 0x000000000000781c */ /* 0x004fda0003f0f008 */
[----:B------:R-:W-:Y:S05]  /*09e0*/  @!P0 BRA `(.L_x_867) ;  /* 0xfffffffc00f08947 */ /* 0x000fea000383ffff */
[----:B------:R-:W2:Y:S08]  /*09f0*/  S2UR UR7, SR_CTAID.X ;  /* 0x00000000000779c3 */ /* 0x000eb00000002500 */
[----:B------:R-:W-:Y:S08]  /*0a00*/  BAR.ARV 0x4, 0x120 ;  /* 0x0104800000007b1d */ /* 0x000ff00000002000 */
[----:B------:R-:W2:Y:S08]  /*0a10*/  LDC R0, c[0x0][0xda8] ;  /* 0x00036a00ff007b82 */ /* 0x000eb00000000800 */
[----:B------:R-:W-:Y:S06]  /*0a20*/  BAR.ARV 0x8, 0x120 ;  /* 0x0204800000007b1d */ /* 0x000fec0000002000 */
[----:B--2---:R-:W-:-:S13]  /*0a30*/  ISETP.LE.AND P0, PT, R0, UR7, PT ;  /* 0x0000000700007c0c */ /* 0x004fda000bf03270 */
[----:B------:R-:W-:Y:S05]  /*0a40*/  @P0 EXIT ;  /* 0x000000000000094d */ /* 0x000fea0003800000 */
[----:B------:R-:W2:Y:S01]  /*0a50*/  LDL R3, [R1] ;  /* 0x0000000001037983 */ /* 0x000ea20000100800 */
[----:B------:R-:W3:Y:S01]  /*0a60*/  S2UR UR4, SR_CgaCtaId ;  /* 0x00000000000479c3 */ /* 0x000ee20000008800 */
[----:B------:R-:W-:Y:S01]  /*0a70*/  UMOV UR37, 0x400 ;  /* 0x0000040000257882 */ /* 0x000fe20000000000 */
[----:B------:R-:W-:Y:S01]  /*0a80*/  IMAD.MOV.U32 R164, RZ, RZ, RZ ;  /* 0x000000ffffa47224 */ /* 0x000fe200078e00ff */
[----:B-1----:R-:W1:Y:S01]  /*0a90*/  S2R R2, SR_TID.X ;  /* 0x0000000000027919 */ /* 0x002e620000002100 */
[----:B------:R-:W-:Y:S01]  /*0aa0*/  UMOV UR46, URZ ;  /* 0x0000003f002e7c82 */ /* 0x000fe20008000000 */
[----:B------:R-:W-:-:S03]  /*0ab0*/  UMOV UR36, URZ ;  /* 0x0000003f00247c82 */ /* 0x000fc60008000000 */
[----:B------:R-:W4:Y:S01]  /*0ac0*/  S2UR UR6, SR_SWINHI ;  /* 0x00000000000679c3 */ /* 0x000f220000002f00 */
[----:B---3--:R-:W-:-:S07]  /*0ad0*/  ULEA UR37, UR4, UR37, 0x18 ;  /* 0x0000002504257291 */ /* 0x008fce000f8ec03f */
[----:B------:R-:W-:Y:S01]  /*0ae0*/  UMOV UR4, UR37 ;  /* 0x0000002500047c82 */ /* 0x000fe20008000000 */
[----:B----4-:R-:W-:Y:S01]  /*0af0*/  UMOV UR5, UR6 ;  /* 0x0000000600057c82 */ /* 0x010fe20008000000 */
[----:B------:R-:W-:Y:S01]  /*0b00*/  IMAD.U32 R22, RZ, RZ, UR4 ;  /* 0x00000004ff167e24 */ /* 0x000fe2000f8e00ff */
[----:B------:R-:W-:Y:S01]  /*0b10*/  UMOV UR4, UR7 ;  /* 0x0000000700047c82 */ /* 0x000fe20008000000 */
[----:B-1----:R-:W-:Y:S02]  /*0b20*/  VIADD R171, R2, 0xffffff80 ;  /* 0xffffff8002ab7836 */ /* 0x002fe40000000000 */
[----:B------:R-:W-:-:S03]  /*0b30*/  IMAD.U32 R23, RZ, RZ, UR5 ;  /* 0x00000005ff177e24 */ /* 0x000fc6000f8e00ff */
[----:B------:R-:W-:-:S04]  /*0b40*/  SHF.R.S32.HI R0, RZ, 0x1f, R171 ;  /* 0x0000001fff007819 */ /* 0x000fc800000114ab */
[CC--:B------:R-:W-:Y:S02]  /*0b50*/  LEA.HI R2, R0.reuse, R171.reuse, RZ, 0x4 ;  /* 0x000000ab00027211 */ /* 0x0c0fe400078f20ff */
[----:B------:R-:W-:Y:S02]  /*0b60*/  LEA.HI R169, R0, R171, RZ, 0x5 ;  /* 0x000000ab00a97211 */ /* 0x000fe400078f28ff */
[----:B------:R-:W-:Y:S02]  /*0b70*/  SHF.R.S32.HI R5, RZ, 0x4, R2 ;  /* 0x00000004ff057819 */ /* 0x000fe40000011402 */
[----:B------:R-:W-:Y:S02]  /*0b80*/  SHF.R.S32.HI R169, RZ, 0x5, R169 ;  /* 0x00000005ffa97819 */ /* 0x000fe400000114a9 */
[C---:B------:R-:W-:Y:S02]  /*0b90*/  LEA.HI R4, R2.reuse, R5, RZ, 0x1 ;  /* 0x0000000502047211 */ /* 0x040fe400078f08ff */
[----:B------:R-:W-:-:S02]  /*0ba0*/  LOP3.LUT R2, R2, 0x3fffff0, RZ, 0xc0, !PT ;  /* 0x03fffff002027812 */ /* 0x000fc400078ec0ff */
[----:B------:R-:W-:-:S03]  /*0bb0*/  LOP3.LUT R4, R4, 0x1ffffffe, RZ, 0xc0, !PT ;  /* 0x1ffffffe04047812 */ /* 0x000fc600078ec0ff */
[----:B------:R-:W-:Y:S02]  /*0bc0*/  IMAD.IADD R2, R171, 0x1, -R2 ;  /* 0x00000001ab027824 */ /* 0x000fe400078e0a02 */
[----:B------:R-:W-:Y:S02]  /*0bd0*/  IMAD.IADD R4, R5, 0x1, -R4 ;  /* 0x0000000105047824 */ /* 0x000fe400078e0a04 */
[----:B------:R-:W-:-:S04]  /*0be0*/  IMAD R9, R169, 0x10, R2 ;  /* 0x00000010a9097824 */ /* 0x000fc800078e0202 */
[----:B------:R-:W-:Y:S01]  /*0bf0*/  IMAD R4, R9, 0x8, R4 ;  /* 0x0000000809047824 */ /* 0x000fe200078e0204 */
[----:B--2---:R-:W-:Y:S02]  /*0c00*/  R2UR UR8, R3 ;  /* 0x00000000030872ca */ /* 0x004fe400000e0000 */
[CC--:B------:R-:W-:Y:S02]  /*0c10*/  LEA.HI R3, R0.reuse, R171.reuse, RZ, 0x7 ;  /* 0x000000ab00037211 */ /* 0x0c0fe400078f38ff */
[----:B------:R-:W-:Y:S02]  /*0c20*/  LEA.HI R0, R0, R171, RZ, 0x3 ;  /* 0x000000ab00007211 */ /* 0x000fe400078f18ff */
[----:B------:R-:W-:Y:S02]  /*0c30*/  LOP3.LUT R166, R3, 0xffffff80, RZ, 0xc0, !PT ;  /* 0xffffff8003a67812 */ /* 0x000fe400078ec0ff */
[----:B------:R-:W-:Y:S02]  /*0c40*/  SHF.R.S32.HI R168, RZ, 0x7, R3 ;  /* 0x00000007ffa87819 */ /* 0x000fe40000011403 */
[----:B------:R-:W-:Y:S01]  /*0c50*/  LOP3.LUT R2, R0, 0x1ffffff8, RZ, 0xc0, !PT ;  /* 0x1ffffff800027812 */ /* 0x000fe200078ec0ff */
[----:B------:R-:W-:Y:S01]  /*0c60*/  IMAD.IADD R166, R171, 0x1, -R166 ;  /* 0x00000001aba67824 */ /* 0x000fe200078e0aa6 */
[----:B------:R-:W-:Y:S01]  /*0c70*/  LEA.HI R3, R3, R168, RZ, 0x1 ;  /* 0x000000a803037211 */ /* 0x000fe200078f08ff */
[----:B------:R-:W-:Y:S01]  /*0c80*/  ULOP3.LUT UR5, UR8, 0x1, URZ, 0xfc, !UPT ;  /* 0x0000000108057892 */ /* 0x000fe2000f8efc3f */
[----:B------:R-:W-:Y:S01]  /*0c90*/  SHF.R.S32.HI R162, RZ, 0x3, R0 ;  /* 0x00000003ffa27819 */ /* 0x000fe20000011400 */
[----:B------:R-:W-:Y:S01]  /*0ca0*/  IMAD.IADD R2, R171, 0x1, -R2 ;  /* 0x00000001ab027824 */ /* 0x000fe200078e0a02 */
[----:B------:R-:W-:-:S03]  /*0cb0*/  SHF.R.S32.HI R7, RZ, 0x1f, R166 ;  /* 0x0000001fff077819 */ /* 0x000fc600000114a6 */
[----:B------:R-:W-:Y:S01]  /*0cc0*/  IMAD.U32 R170, RZ, RZ, UR5 ;  /* 0x00000005ffaa7e24 */ /* 0x000fe2000f8e00ff */
[CC--:B------:R-:W-:Y:S01]  /*0cd0*/  LEA.HI R6, R7.reuse, R166.reuse, RZ, 0x2 ;  /* 0x000000a607067211 */ /* 0x0c0fe200078f10ff */
[----:B------:R-:W-:Y:S01]  /*0ce0*/  IMAD.SHL.U32 R160, R2, 0x8, RZ ;  /* 0x0000000802a07824 */ /* 0x000fe200078e00ff */
[----:B------:R-:W-:Y:S02]  /*0cf0*/  LEA.HI R7, R7, R166, RZ, 0x5 ;  /* 0x000000a607077211 */ /* 0x000fe400078f28ff */
[--C-:B------:R-:W-:Y:S02]  /*0d00*/  SHF.R.S32.HI R5, RZ, 0x2, R6.reuse ;  /* 0x00000002ff057819 */ /* 0x100fe40000011406 */
[----:B------:R-:W-:Y:S02]  /*0d10*/  SHF.R.S32.HI R8, RZ, 0x1f, R6 ;  /* 0x0000001fff087819 */ /* 0x000fe40000011406 */
[----:B------:R-:W-:Y:S02]  /*0d20*/  SHF.R.S32.HI R7, RZ, 0x5, R7 ;  /* 0x00000005ff077819 */ /* 0x000fe40000011407 */
[----:B------:R-:W-:-:S04]  /*0d30*/  LEA.HI R8, R8, R5, RZ, 0x3 ;  /* 0x0000000508087211 */ /* 0x000fc800078f18ff */
[----:B------:R-:W-:-:S05]  /*0d40*/  LOP3.LUT R8, R8, 0xfffffff8, RZ, 0xc0, !PT ;  /* 0xfffffff808087812 */ /* 0x000fca00078ec0ff */
[----:B------:R-:W-:Y:S01]  /*0d50*/  IMAD.IADD R8, R5, 0x1, -R8 ;  /* 0x0000000105087824 */ /* 0x000fe200078e0a08 */
[----:B------:R-:W-:Y:S01]  /*0d60*/  LOP3.LUT R5, R3, 0x3fffffe, RZ, 0xc0, !PT ;  /* 0x03fffffe03057812 */ /* 0x000fe200078ec0ff */
[----:B------:R-:W-:Y:S02]  /*0d70*/  IMAD.SHL.U32 R3, R4, 0x8, RZ ;  /* 0x0000000804037824 */ /* 0x000fe400078e00ff */
[----:B------:R-:W-:Y:S02]  /*0d80*/  IMAD R8, R7, 0x10, R8 ;  /* 0x0000001007087824 */ /* 0x000fe400078e0208 */
[----:B------:R-:W-:Y:S01]  /*0d90*/  IMAD.WIDE R22, R3, 0x2, R22 ;  /* 0x0000000203167825 */ /* 0x000fe200078e0216 */
[----:B------:R-:W-:-:S03]  /*0da0*/  LOP3.LUT R3, R6, 0x7ffffffc, RZ, 0xc0, !PT ;  /* 0x7ffffffc06037812 */ /* 0x000fc600078ec0ff */
[----:B------:R-:W-:Y:S02]  /*0db0*/  IMAD.IADD R5, R168, 0x1, -R5 ;  /* 0x00000001a8057824 */ /* 0x000fe400078e0a05 */
[----:B------:R-:W-:Y:S02]  /*0dc0*/  IMAD.IADD R16, R166, 0x1, -R3 ;  /* 0x00000001a6107824 */ /* 0x000fe400078e0a03 */
[----:B------:R-:W-:-:S07]  /*0dd0*/  IMAD R167, R5, 0x40, R8 ;  /* 0x0000004005a77824 */ /* 0x000fce00078e0208 */
.L_x_960:
[----:B------:R-:W-:Y:S01]  /*0de0*/  ULDC UR5, c[0x0][0xdd0] ;  /* 0x0003740000057ab9 */ /* 0x000fe20000000800 */
[----:B-1----:R-:W1:Y:S01]  /*0df0*/  LDC R0, c[0x0][0xde8] ;  /* 0x00037a00ff007b82 */ /* 0x002e620000000800 */
[----:B------:R-:W-:Y:S01]  /*0e00*/  UISETP.NE.AND UP0, UPT, UR5, 0x1, UPT ;  /* 0x000000010500788c */ /* 0x000fe2000bf05270 */
[----:B------:R-:W-:-:S10]  /*0e10*/  UMOV UR8, UR4 ;  /* 0x0000000400087c82 */ /* 0x000fd40008000000 */
[----:B------:R-:W-:Y:S01]  /*0e20*/  @UP0 ULDC UR6, c[0x0][0xdd4] ;  /* 0x0003750000060ab9 */ /* 0x000fe20000000800 */
[----:B------:R-:W-:Y:S01]  /*0e30*/  @UP0 ULDC UR9, c[0x0][0xdd8] ;  /* 0x0003760000090ab9 */ /* 0x000fe20000000800 */
[----:B------:R-:W-:-:S04]  /*0e40*/  UIMAD.WIDE.U32 UR6, UR4, UR6, URZ ;  /* 0x00000006040672a5 */ /* 0x000fc8000f8e003f */
[----:B------:R-:W-:-:S04]  /*0e50*/  @UP0 USHF.R.U32.HI UR8, URZ, UR9, UR7 ;  /* 0x000000093f080299 */ /* 0x000fc80008011607 */
[----:B------:R-:W-:Y:S02]  /*0e60*/  UIADD3 UR6, -UR8, URZ, URZ ;  /* 0x0000003f08067290 */ /* 0x000fe4000fffe13f */
[----:B-1----:R-:W-:Y:S02]  /*0e70*/  ISETP.LE.AND P0, PT, R0, UR8, PT ;  /* 0x0000000800007c0c */ /* 0x002fe4000bf03270 */
[----:B------:R-:W-:-:S11]  /*0e80*/  UIMAD UR7, UR5, UR6, UR4 ;  /* 0x00000006050772a4 */ /* 0x000fd6000f8e0204 */
[----:B--234-:R-:W-:Y:S05]  /*0e90*/  @!P0 BRA `(.L_x_868) ;  /* 0x0000000000208947 */ /* 0x01cfea0003800000 */
[----:B------:R-:W-:Y:S01]  /*0ea0*/  ULDC UR6, c[0x0][0xddc] ;  /* 0x0003770000067ab9 */ /* 0x000fe20000000800 */
[----:B------:R-:W-:Y:S01]  /*0eb0*/  UMOV UR45, UR7 ;  /* 0x00000007002d7c82 */ /* 0x000fe20008000000 */
[----:B------:R-:W-:-:S11]  /*0ec0*/  UISETP.NE.AND UP0, UPT, UR6, 0x1, UPT ;  /* 0x000000010600788c */ /* 0x000fd6000bf05270 */
[----:B------:R-:W-:Y:S02]  /*0ed0*/  @UP0 ULDC.64 UR10, c[0x0][0xde0] ;  /* 0x00037800000a0ab9 */ /* 0x000fe40000000a00 */
[----:B------:R-:W-:-:S04]  /*0ee0*/  UIMAD.WIDE.U32 UR4, UR7, UR10, URZ ;  /* 0x0000000a070472a5 */ /* 0x000fc8000f8e003f */
[----:B------:R-:W-:-:S04]  /*0ef0*/  @UP0 USHF.R.U32.HI UR45, URZ, UR11, UR5 ;  /* 0x0000000b3f2d0299 */ /* 0x000fc80008011605 */
[----:B------:R-:W-:Y:S01]  /*0f00*/  UIMAD UR4, UR45, UR6, URZ ;  /* 0x000000062d0472a4 */ /* 0x000fe2000f8e023f */
[----:B------:R-:W-:Y:S11]  /*0f10*/  BRA `(.L_x_869) ;  /* 0x00000000001c7947 */ /* 0x000ff60003800000 */
.L_x_868:
[----:B------:R-:W-:Y:S01]  /*0f20*/  ULDC UR6, c[0x0][0xdc4] ;  /* 0x0003710000067ab9 */ /* 0x000fe20000000800 */
[----:B------:R-:W-:Y:S01]  /*0f30*/  UMOV UR45, UR7 ;  /* 0x00000007002d7c82 */ /* 0x000fe20008000000 */
[----:B------:R-:W-:-:S11]  /*0f40*/  UISETP.NE.AND UP0, UPT, UR6, 0x1, UPT ;  /* 0x000000010600788c */ /* 0x000fd6000bf05270 */
[----:B------:R-:W-:Y:S02]  /*0f50*/  @UP0 ULDC.64 UR10, c[0x0][0xdc8] ;  /* 0x00037200000a0ab9 */ /* 0x000fe40000000a00 */
[----:B------:R-:W-:-:S04]  /*0f60*/  UIMAD.WIDE.U32 UR4, UR7, UR10, URZ ;  /* 0x0000000a070472a5 */ /* 0x000fc8000f8e003f */
[----:B------:R-:W-:-:S04]  /*0f70*/  @UP0 USHF.R.U32.HI UR45, URZ, UR11, UR5 ;  /* 0x0000000b3f2d0299 */ /* 0x000fc80008011605 */
[----:B------:R-:W-:-:S12]  /*0f80*/  UIMAD UR4, UR45, UR6, URZ ;  /* 0x000000062d0472a4 */ /* 0x000fd8000f8e023f */
.L_x_869:
[----:B------:R-:W1:Y:S01]  /*0f90*/  LDC.64 R10, c[0x0][0x9e0] ;  /* 0x00027800ff0a7b82 */ /* 0x000e620000000a00 */
[----:B------:R-:W-:Y:S01]  /*0fa0*/  ULDC UR43, c[0x0][0xdb8] ;  /* 0x00036e00002b7ab9 */ /* 0x000fe20000000800 */
[----:B------:R-:W-:Y:S02]  /*0fb0*/  ULOP3.LUT UR5, URZ, UR45, URZ, 0x33, !UPT ;  /* 0x0000002d3f057292 */ /* 0x000fe4000f8e333f */
[----:B------:R-:W-:Y:S01]  /*0fc0*/  UISETP.NE.AND UP0, UPT, UR43, 0x1, UPT ;  /* 0x000000012b00788c */ /* 0x000fe2000bf05270 */
[----:B------:R-:W-:Y:S01]  /*0fd0*/  ULDC UR6, c[0x0][0xdac] ;  /* 0x00036b0000067ab9 */ /* 0x000fe20000000800 */
[----:B------:R-:W-:Y:S02]  /*0fe0*/  UIADD3 UR4, UR7, -UR4, URZ ;  /* 0x8000000407047290 */ /* 0x000fe4000fffe03f */
[----:B------:R-:W2:Y:S01]  /*0ff0*/  LDC R17, c[0x0][0x404] ;  /* 0x00010100ff117b82 */ /* 0x000ea20000000800 */
[----:B------:R-:W-:Y:S01]  /*1000*/  UIADD3 UR5, UR5, UR6, URZ ;  /* 0x0000000605057290 */ /* 0x000fe2000fffe03f */
[----:B------:R-:W-:Y:S01]  /*1010*/  ULDC UR7, c[0x0][0xdc4] ;  /* 0x0003710000077ab9 */ /* 0x000fe20000000800 */
[----:B------:R-:W-:-:S02]  /*1020*/  ULDC.64 UR10, c[0x0][0x3f8] ;  /* 0x0000fe00000a7ab9 */ /* 0x000fc40000000a00 */
[----:B------:R-:W-:Y:S01]  /*1030*/  USHF.L.U32 UR42, UR5, 0x7, URZ ;  /* 0x00000007052a7899 */ /* 0x000fe2000800063f */
[----:B------:R-:W-:Y:S01]  /*1040*/  ISETP.NE.U32.AND P0, PT, RZ, UR10, PT ;  /* 0x0000000aff007c0c */ /* 0x000fe2000bf05070 */
[----:B------:R-:W-:Y:S01]  /*1050*/  UIMAD UR8, UR8, UR7, UR4 ;  /* 0x00000007080872a4 */ /* 0x000fe2000f8e0204 */
[----:B------:R-:W3:Y:S01]  /*1060*/  LDC R8, c[0x0][0x288] ;  /* 0x0000a200ff087b82 */ /* 0x000ee20000000800 */
[----:B------:R-:W-:Y:S01]  /*1070*/  @UP0 ULDC UR6, c[0x0][0xdc0] ;  /* 0x0003700000060ab9 */ /* 0x000fe20000000800 */
[----:B------:R-:W-:Y:S01]  /*1080*/  @UP0 ULDC UR4, c[0x0][0xdbc] ;  /* 0x00036f0000040ab9 */ /* 0x000fe20000000800 */
[----:B------:R-:W-:Y:S01]  /*1090*/  IMAD.U32 R165, RZ, RZ, UR42 ;  /* 0x0000002affa57e24 */ /* 0x000fe2000f8e00ff */
[----:B------:R-:W-:Y:S01]  /*10a0*/  UIMAD.WIDE.U32 UR4, UR8, UR4, URZ ;  /* 0x00000004080472a5 */ /* 0x000fe2000f8e003f */
[----:B------:R-:W-:Y:S01]  /*10b0*/  ISETP.NE.AND.EX P0, PT, RZ, UR11, PT, P0 ;  /* 0x0000000bff007c0c */ /* 0x000fe2000bf05300 */
[----:B------:R-:W-:Y:S02]  /*10c0*/  UMOV UR44, UR8 ;  /* 0x00000008002c7c82 */ /* 0x000fe40008000000 */
[----:B------:R-:W4:Y:S01]  /*10d0*/  LDC R6, c[0x0][0x2e0] ;  /* 0x0000b800ff067b82 */ /* 0x000f220000000800 */
[----:B-1----:R-:W-:Y:S01]  /*10e0*/  ISETP.GE.AND P1, PT, R11, 0x1, PT ;  /* 0x000000010b00780c */ /* 0x002fe20003f26270 */
[----:B------:R-:W-:-:S04]  /*10f0*/  @UP0 USHF.R.U32.HI UR44, URZ, UR6, UR5 ;  /* 0x000000063f2c0299 */ /* 0x000fc80008011605 */
[----:B------:R-:W-:Y:S01]  /*1100*/  UIADD3 UR4, -UR44, URZ, URZ ;  /* 0x0000003f2c047290 */ /* 0x000fe2000fffe13f */
[----:B--2---:R-:W-:-:S03]  /*1110*/  SEL R17, R17, 0x1, P0 ;  /* 0x0000000111117807 */ /* 0x004fc60000000000 */
[----:B------:R-:W-:Y:S01]  /*1120*/  UIMAD UR43, UR43, UR4, UR8 ;  /* 0x000000042b2b72a4 */ /* 0x000fe2000f8e0208 */
[----:B---3--:R-:W-:-:S05]  /*1130*/  IADD3 R0, R165, 0x80, -R8 ;  /* 0x00000080a5007810 */ /* 0x008fca0007ffe808 */
[CC--:B----4-:R-:W-:Y:S02]  /*1140*/  IMAD R173, R17.reuse, R6.reuse, R0 ;  /* 0x0000000611ad7224 */ /* 0x0d0fe400078e0200 */
[----:B------:R-:W-:Y:S02]  /*1150*/  IMAD R73, R17, R6, RZ ;  /* 0x0000000611497224 */ /* 0x000fe400078e02ff */
[----:B------:R-:W-:Y:S01]  /*1160*/  IMAD.IADD R0, R173, 0x1, R10 ;  /* 0x00000001ad007824 */ /* 0x000fe200078e020a */
[----:B------:R-:W-:Y:S06]  /*1170*/  @!P1 BRA `(.L_x_870) ;  /* 0x0000000000409947 */ /* 0x000fec0003800000 */
[C---:B------:R-:W-:Y:S01]  /*1180*/  ISETP.GT.AND P0, PT, R173.reuse, RZ, PT ;  /* 0x000000ffad00720c */ /* 0x040fe20003f04270 */
[----:B------:R-:W-:-:S12]  /*1190*/  VIADD R2, R173, 0xffffffff ;  /* 0xffffffffad027836 */ /* 0x000fd80000000000 */
[----:B------:R-:W-:Y:S05]  /*11a0*/  @P0 BRA `(.L_x_871) ;  /* 0x00000000001c0947 */ /* 0x000fea0003800000 */
[----:B------:R-:W-:Y:S01]  /*11b0*/  ISETP.NE.AND P0, PT, R11, 0x1, PT ;  /* 0x000000010b00780c */ /* 0x000fe20003f05270 */
[----:B------:R-:W-:-:S12]  /*11c0*/  IMAD.MOV R3, RZ, RZ, -R173 ;  /* 0x000000ffff037224 */ /* 0x000fd800078e0aad */
[----:B------:R-:W1:Y:S02]  /*11d0*/  @P0 LDC.64 R4, c[0x0][0x9e8] ;  /* 0x00027a00ff040b82 */ /* 0x000e640000000a00 */
[----:B-1----:R-:W-:-:S05]  /*11e0*/  @P0 IMAD.HI.U32 R2, R3, R4, RZ ;  /* 0x0000000403020227 */ /* 0x002fca00078e00ff */
[----:B------:R-:W-:-:S04]  /*11f0*/  @P0 SHF.R.U32.HI R3, RZ, R5, R2 ;  /* 0x00000005ff030219 */ /* 0x000fc80000011602 */
[----:B------:R-:W-:Y:S01]  /*1200*/  LOP3.LUT R2, RZ, R3, RZ, 0x33, !PT ;  /* 0x00000003ff027212 */ /* 0x000fe200078e33ff */
[----:B------:R-:W-:Y:S06]  /*1210*/  BRA `(.L_x_872) ;  /* 0x0000000000107947 */ /* 0x000fec0003800000 */
.L_x_871:
[----:B------:R-:W-:-:S13]  /*1220*/  ISETP.NE.AND P0, PT, R11, 0x1, PT ;  /* 0x000000010b00780c */ /* 0x000fda0003f05270 */
[----:B------:R-:W1:Y:S02]  /*1230*/  @P0 LDC.64 R4, c[0x0][0x9e8] ;  /* 0x00027a00ff040b82 */ /* 0x000e640000000a00 */
[----:B-1----:R-:W-:-:S05]  /*1240*/  @P0 IMAD.HI.U32 R4, R2, R4, RZ ;  /* 0x0000000402040227 */ /* 0x002fca00078e00ff */
[----:B------:R-:W-:-:S07]  /*1250*/  @P0 SHF.R.U32.HI R2, RZ, R5, R4 ;  /* 0x00000005ff020219 */ /* 0x000fce0000011604 */
.L_x_872:
[----:B------:R-:W-:-:S05]  /*1260*/  IMAD R3, R2, R11, R11 ;  /* 0x0000000b02037224 */ /* 0x000fca00078e020b */
[----:B------:R-:W-:-:S07]  /*1270*/  VIMNMX R0, R0, R3, PT ;  /* 0x0000000300007248 */ /* 0x000fce0003fe0100 */
.L_x_870:
[----:B------:R-:W-:Y:S01]  /*1280*/  VIADD R2, R0, 0x5f ;  /* 0x0000005f00027836 */ /* 0x000fe20000000000 */
[----:B------:R-:W-:Y:S01]  /*1290*/  IADD3 R4, -R8, UR42, RZ ;  /* 0x0000002a08047c10 */ /* 0x000fe2000fffe1ff */
[----:B------:R-:W-:Y:S01]  /*12a0*/  IMAD R0, R17, R6, 0x5f ;  /* 0x0000005f11007424 */ /* 0x000fe200078e0206 */
[----:B------:R-:W-:Y:S01]  /*12b0*/  ULDC UR4, c[0x0][0x9dc] ;  /* 0x0002770000047ab9 */ /* 0x000fe20000000800 */
[----:B------:R-:W-:-:S04]  /*12c0*/  IMAD.HI R2, R2, 0x2aaaaaab, RZ ;  /* 0x2aaaaaab02027827 */ /* 0x000fc800078e02ff */
[----:B------:R-:W-:Y:S01]  /*12d0*/  IMAD.HI R0, R0, 0x2aaaaaab, RZ ;  /* 0x2aaaaaab00007827 */ /* 0x000fe200078e02ff */
[----:B------:R-:W-:-:S03]  /*12e0*/  SHF.R.U32.HI R5, RZ, 0x1f, R2 ;  /* 0x0000001fff057819 */ /* 0x000fc60000011602 */
[----:B------:R-:W-:Y:S01]  /*12f0*/  IMAD R4, R17, R6, R4 ;  /* 0x0000000611047224 */ /* 0x000fe200078e0204 */
[----:B------:R-:W-:Y:S02]  /*1300*/  SHF.R.U32.HI R3, RZ, 0x1f, R0 ;  /* 0x0000001fff037819 */ /* 0x000fe40000011600 */
[----:B------:R-:W-:Y:S02]  /*1310*/  LEA.HI.SX32 R72, R2, R5, 0x1c ;  /* 0x0000000502487211 */ /* 0x000fe400078fe2ff */
[----:B------:R-:W-:Y:S01]  /*1320*/  LEA.HI.SX32 R3, R0, R3, 0x1c ;  /* 0x0000000300037211 */ /* 0x000fe200078fe2ff */
[----:B------:R-:W-:-:S03]  /*1330*/  VIADD R0, R4, -UR4 ;  /* 0x8000000404007c36 */ /* 0x000fc60008000000 */
[----:B------:R-:W-:Y:S01]  /*1340*/  VIMNMX R72, R3, R72, PT ;  /* 0x0000004803487248 */ /* 0x000fe20003fe0100 */
[----:B------:R-:W-:Y:S06]  /*1350*/  @!P1 BRA `(.L_x_873) ;  /* 0x00000000003c9947 */ /* 0x000fec0003800000 */
[----:B------:R-:W-:-:S13]  /*1360*/  ISETP.GT.AND P0, PT, R4, -0x1, PT ;  /* 0xffffffff0400780c */ /* 0x000fda0003f04270 */
[----:B------:R-:W-:Y:S05]  /*1370*/  @P0 BRA `(.L_x_874) ;  /* 0x00000000001c0947 */ /* 0x000fea0003800000 */
[----:B------:R-:W-:Y:S02]  /*1380*/  ISETP.NE.AND P0, PT, R11, 0x1, PT ;  /* 0x000000010b00780c */ /* 0x000fe40003f05270 */
[----:B------:R-:W-:-:S11]  /*1390*/  LOP3.LUT R3, RZ, R4, RZ, 0x33, !PT ;  /* 0x00000004ff037212 */ /* 0x000fd600078e33ff */
[----:B------:R-:W1:Y:S02]  /*13a0*/  @P0 LDC.64 R6, c[0x0][0x9e8] ;  /* 0x00027a00ff060b82 */ /* 0x000e640000000a00 */
[----:B-1----:R-:W-:-:S05]  /*13b0*/  @P0 IMAD.HI.U32 R2, R3, R6, RZ ;  /* 0x0000000603020227 */ /* 0x002fca00078e00ff */
[----:B------:R-:W-:-:S04]  /*13c0*/  @P0 SHF.R.U32.HI R3, RZ, R7, R2 ;  /* 0x00000007ff030219 */ /* 0x000fc80000011602 */
[----:B------:R-:W-:Y:S01]  /*13d0*/  LOP3.LUT R4, RZ, R3, RZ, 0x33, !PT ;  /* 0x00000003ff047212 */ /* 0x000fe200078e33ff */
[----:B------:R-:W-:Y:S06]  /*13e0*/  BRA `(.L_x_875) ;  /* 0x0000000000107947 */ /* 0x000fec0003800000 */
.L_x_874:
[----:B------:R-:W-:-:S13]  /*13f0*/  ISETP.NE.AND P0, PT, R11, 0x1, PT ;  /* 0x000000010b00780c */ /* 0x000fda0003f05270 */
[----:B------:R-:W1:Y:S02]  /*1400*/  @P0 LDC.64 R2, c[0x0][0x9e8] ;  /* 0x00027a00ff020b82 */ /* 0x000e640000000a00 */
[----:B-1----:R-:W-:-:S05]  /*1410*/  @P0 IMAD.HI.U32 R2, R4, R2, RZ ;  /* 0x0000000204020227 */ /* 0x002fca00078e00ff */
[----:B------:R-:W-:-:S07]  /*1420*/  @P0 SHF.R.U32.HI R4, RZ, R3, R2 ;  /* 0x00000003ff040219 */ /* 0x000fce0000011602 */
.L_x_875:
[----:B------:R-:W-:-:S05]  /*1430*/  IMAD R3, R4, R11, RZ ;  /* 0x0000000b04037224 */ /* 0x000fca00078e02ff */
[----:B------:R-:W-:-:S07]  /*1440*/  VIMNMX R0, R0, R3, !PT ;  /* 0x0000000300007248 */ /* 0x000fce0007fe0100 */
.L_x_873:
[----:B------:R-:W-:Y:S01]  /*1450*/  IMAD.HI R2, R0, 0x2aaaaaab, RZ ;  /* 0x2aaaaaab00027827 */ /* 0x000fe200078e02ff */
[----:B------:R-:W-:Y:S02]  /*1460*/  PLOP3.LUT P0, PT, PT, PT, PT, 0x80, 0x0 ;  /* 0x000000000000781c */ /* 0x000fe40003f0f070 */
[----:B------:R-:W-:Y:S02]  /*1470*/  CS2R R86, SRZ ;  /* 0x0000000000567805 */ /* 0x000fe4000001ff00 */
[----:B------:R-:W-:Y:S01]  /*1480*/  CS2R R84, SRZ ;  /* 0x0000000000547805 */ /* 0x000fe2000001ff00 */
[----:B------:R-:W-:Y:S01]  /*1490*/  IMAD.MOV.U32 R0, RZ, RZ, RZ ;  /* 0x000000ffff007224 */ /* 0x000fe200078e00ff */
[----:B------:R-:W-:Y:S02]  /*14a0*/  SHF.R.U32.HI R3, RZ, 0x1f, R2 ;  /* 0x0000001fff037819 */ /* 0x000fe40000011602 */
[----:B------:R-:W-:Y:S02]  /*14b0*/  CS2R R82, SRZ ;  /* 0x0000000000527805 */ /* 0x000fe4000001ff00 */
[----:B------:R-:W-:-:S02]  /*14c0*/  CS2R R80, SRZ ;  /* 0x0000000000507805 */ /* 0x000fc4000001ff00 */
[----:B------:R-:W-:Y:S02]  /*14d0*/  CS2R R78, SRZ ;  /* 0x00000000004e7805 */ /* 0x000fe4000001ff00 */
[----:B------:R-:W-:Y:S02]  /*14e0*/  LEA.HI.SX32 R3, R2, R3, 0x1c ;  /* 0x0000000302037211 */ /* 0x000fe400078fe2ff */
[----:B------:R-:W-:Y:S02]  /*14f0*/  CS2R R76, SRZ ;  /* 0x00000000004c7805 */ /* 0x000fe4000001ff00 */
[----:B------:R-:W-:Y:S02]  /*1500*/  CS2R R74, SRZ ;  /* 0x00000000004a7805 */ /* 0x000fe4000001ff00 */
[----:B------:R-:W-:Y:S02]  /*1510*/  CS2R R28, SRZ ;  /* 0x00000000001c7805 */ /* 0x000fe4000001ff00 */
[----:B------:R-:W-:-:S02]  /*1520*/  VIMNMX R19, RZ, R3, !PT ;  /* 0x00000003ff137248 */ /* 0x000fc40007fe0100 */
[----:B------:R-:W-:Y:S02]  /*1530*/  CS2R R70, SRZ ;  /* 0x0000000000467805 */ /* 0x000fe4000001ff00 */
[----:B------:R-:W-:Y:S02]  /*1540*/  CS2R R68, SRZ ;  /* 0x0000000000447805 */ /* 0x000fe4000001ff00 */
[----:B------:R-:W-:Y:S02]  /*1550*/  CS2R R66, SRZ ;  /* 0x0000000000427805 */ /* 0x000fe4000001ff00 */
[----:B------:R-:W-:Y:S02]  /*1560*/  ISETP.GT.AND P1, PT, R72, R19, PT ;  /* 0x000000134800720c */ /* 0x000fe40003f24270 */
        /* <DEDUP_REMOVED lines=17> */
[----:B------:R-:W-:Y:S01]  /*1680*/  CS2R R6, SRZ ;  /* 0x0000000000067805 */ /* 0x000fe2000001ff00 */
[----:B------:R-:W-:Y:S01]  /*1690*/  IMAD.MOV.U32 R30, RZ, RZ, RZ ;  /* 0x000000ffff1e7224 */ /* 0x000fe200078e00ff */
[----:B------:R-:W-:Y:S02]  /*16a0*/  CS2R R2, SRZ ;  /* 0x0000000000027805 */ /* 0x000fe4000001ff00 */
[----:B------:R-:W-:Y:S01]  /*16b0*/  CS2R R8, SRZ ;  /* 0x0000000000087805 */ /* 0x000fe2000001ff00 */
[----:B------:R-:W-:-:S02]  /*16c0*/  IMAD.MOV.U32 R25, RZ, RZ, RZ ;  /* 0x000000ffff197224 */ /* 0x000fc400078e00ff */
[----:B------:R-:W-:Y:S01]  /*16d0*/  IMAD.MOV.U32 R10, RZ, RZ, RZ ;  /* 0x000000ffff0a7224 */ /* 0x000fe200078e00ff */
[----:B------:R-:W-:Y:S06]  /*16e0*/  @!P1 BRA `(.L_x_876) ;  /* 0x000000b000bc9947 */ /* 0x000fec0003800000 */
[----:B------:R-:W1:Y:S01]  /*16f0*/  SHFL.IDX PT, R0, R168, RZ, 0x1f ;  /* 0x00001fffa8007589 */ /* 0x000e6200000e0000 */
[----:B------:R-:W-:-:S04]  /*1700*/  UIADD3 UR6, UR37, 0xc400, URZ ;  /* 0x0000c40025067890 */ /* 0x000fc8000fffe03f */
[----:B------:R-:W-:-:S06]  /*1710*/  ULOP3.LUT UP0, URZ, UR6, 0x1bf, URZ, 0xc0, !UPT ;  /* 0x000001bf063f7892 */ /* 0x000fcc000f80c03f */
[----:B------:R-:W-:Y:S02]  /*1720*/  PLOP3.LUT P0, PT, PT, PT, UP0, 0x80, 0x0 ;  /* 0x000000000000781c */ /* 0x000fe40003f0f008 */
[----:B-1----:R-:W-:-:S13]  /*1730*/  R2UR UR4, R0 ;  /* 0x00000000000472ca */ /* 0x002fda00000e0000 */
[----:B------:R-:W-:-:S04]  /*1740*/  ULEA.HI UR5, UR4, UR4, URZ, 0x1 ;  /* 0x0000000404057291 */ /* 0x000fc8000f8f083f */
        /* <DEDUP_REMOVED lines=22> */
.L_x_877:
[----:B------:R-:W-:Y:S02]  /*18b0*/  LEA.HI R0, R164, R164, RZ, 0x1 ;  /* 0x000000a4a4007211 */ /* 0x000fe400078f08ff */
[----:B------:R-:W-:Y:S02]  /*18c0*/  R2UR UR4, R170 ;  /* 0x00000000aa0472ca */ /* 0x000fe400000e0000 */
[----:B------:R-:W-:-:S05]  /*18d0*/  LOP3.LUT R3, R0, 0xfffffffe, RZ, 0xc0, !PT ;  /* 0xfffffffe00037812 */ /* 0x000fca00078ec0ff */
[----:B------:R-:W-:-:S05]  /*18e0*/  IMAD.IADD R0, R164, 0x1, -R3 ;  /* 0x00000001a4007824 */ /* 0x000fca00078e0a03 */
[----:B------:R-:W-:Y:S01]  /*18f0*/  SHF.L.U32 R0, R0, 0x1f, RZ ;  /* 0x0000001f00007819 */ /* 0x000fe200000006ff */
[----:B------:R-:W-:-:S03]  /*1900*/  IMAD.U32 R2, RZ, RZ, UR4 ;  /* 0x00000004ff027e24 */ /* 0x000fc6000f8e00ff */
[----:B------:R-:W1:Y:S02]  /*1910*/  SYNCS.PHASECHK.TRANS64.TRYWAIT P1, [UR37+0x2a800], R0 ;  /* 0x02a80000ff0075a7 */ /* 0x000e640008020165 */
[----:B------:R-:W-:Y:S01]  /*1920*/  ISETP.NE.AND P0, PT, R2, 0x3, PT ;  /* 0x000000030200780c */ /* 0x000fe20003f05270 */
[----:B-1----:R-:W-:-:S12]  /*1930*/  @!P1 BRA `(.L_x_878) ;  /* 0x000000f400c09947 */ /* 0x002fd80003800000 */
.L_x_1025:
[----:B------:R-:W-:Y:S05]  /*1940*/  @!P0 BRA `(.L_x_879) ;  /* 0x0000000000048947 */ /* 0x000fea0003800000 */
[----:B------:R-:W-:Y:S01]  /*1950*/  BPT.TRAP 0x1 ;  /* 0x000000040000795c */ /* 0x000fe20000300000 */
.L_x_879:
[----:B-1----:R-:W-:Y:S02]  /*1960*/  IMAD.U32 R3, RZ, RZ, UR36 ;  /* 0x00000024ff037e24 */ /* 0x002fe4000f8e00ff */
[----:B------:R-:W-:-:S03]  /*1970*/  IMAD.U32 R0, RZ, RZ, UR46 ;  /* 0x0000002eff007e24 */ /* 0x000fc6000f8e00ff */
[----:B------:R-:W-:Y:S02]  /*1980*/  LEA R3, R3, UR37, 0x3 ;  /* 0x0000002503037c11 */ /* 0x000fe4000f8e18ff */
[----:B------:R-:W-:-:S04]  /*1990*/  SHF.L.U32 R0, R0, 0x1f, RZ ;  /* 0x0000001f00007819 */ /* 0x000fc800000006ff */
[----:B------:R1:W2:Y:S01]  /*19a0*/  SYNCS.PHASECHK.TRANS64.TRYWAIT P1, [R3+URZ+0x2a830], R0 ;  /* 0x02a83000030075a7 */ /* 0x0002a2000802017f */
[----:B------:R-:W-:Y:S05]  /*19b0*/  @!P0 BRA `(.L_x_880) ;  /* 0x0000000000048947 */ /* 0x000fea0003800000 */
[----:B------:R-:W-:Y:S01]  /*19c0*/  BPT.TRAP 0x1 ;  /* 0x000000040000795c */ /* 0x000fe20000300000 */
.L_x_880:
[----:B------:R-:W3:Y:S01]  /*19d0*/  S2R R2, SR_TID.X ;  /* 0x0000000000027919 */ /* 0x000ee20000002100 */
[----:B------:R-:W-:Y:S02]  /*19e0*/  LOP3.LUT R18, R18, 0xffefffff, RZ, 0xc0, !PT ;  /* 0xffefffff12127812 */ /* 0x000fe400078ec0ff */
[----:B---3--:R-:W-:-:S13]  /*19f0*/  LOP3.LUT P2, RZ, R2, 0x7f, RZ, 0xc0, !PT ;  /* 0x0000007f02ff7812 */ /* 0x008fda000784c0ff */
[----:B------:R-:W-:Y:S01]  /*1a00*/  @P2 LOP3.LUT R18, R18, 0x100000, RZ, 0xfc, !PT ;  /* 0x0010000012122812 */ /* 0x000fe200078efcff */
[----:B--2---:R-:W-:Y:S06]  /*1a10*/  @P1 BRA `(.L_x_881) ;  /* 0x0000000000081947 */ /* 0x004fec0003800000 */
[----:B------:R-:W2:Y:S02]  /*1a20*/  SYNCS.PHASECHK.TRANS64.TRYWAIT P1, [R3+URZ+0x2a830], R0 ;  /* 0x02a83000030075a7 */ /* 0x000ea4000802017f */
[----:B--2---:R-:W-:Y:S05]  /*1a30*/  @!P1 BRA `(.L_x_882) ;  /* 0x000000f400989947 */ /* 0x004fea0003800000 */
.L_x_881:
[----:B------:R-:W-:Y:S05]  /*1a40*/  WARPSYNC.ALL ;  /* 0x0000000000007948 */ /* 0x000fea0003800000 */
[----:B------:R-:W-:Y:S01]  /*1a50*/  UIADD3 UR4, UR37, 0x18400, URZ ;  /* 0x0001840025047890 */ /* 0x000fe2000fffe03f */
[----:B------:R-:W-:Y:S01]  /*1a60*/  WARPGROUP.ARRIVE ;  /* 0x00000000000079c5 */ /* 0x000fe20000000000 */
[----:B------:R-:W-:-:S05]  /*1a70*/  ULOP3.LUT UR38, UR38, 0x10000, URZ, 0xfc, !UPT ;  /* 0x0001000026267892 */ /* 0x000fca000f8efc3f */
[----:B------:R-:W3:Y:S01]  /*1a80*/  S2R R2, SR_TID.X ;  /* 0x0000000000027919 */ /* 0x000ee20000002100 */
[----:B------:R-:W-:Y:S01]  /*1a90*/  USHF.R.U32.HI UR4, URZ, 0x4, UR4 ;  /* 0x000000043f047899 */ /* 0x000fe20008011604 */
[----:B-12---:R-:W1:Y:S01]  /*1aa0*/  LDC R0, c[0x0][0x288] ;  /* 0x0000a200ff007b82 */ /* 0x006e620000000800 */
[----:B------:R-:W-:Y:S01]  /*1ab0*/  UMOV UR9, 0x40000040 ;  /* 0x4000004000097882 */ /* 0x000fe20000000000 */
[----:B------:R-:W-:Y:S01]  /*1ac0*/  UMOV UR11, 0x40000040 ;  /* 0x40000040000b7882 */ /* 0x000fe20000000000 */
[----:B------:R-:W-:Y:S01]  /*1ad0*/  ULOP3.LUT UR4, UR4, 0x3fff, URZ, 0xc0, !UPT ;  /* 0x00003fff04047892 */ /* 0x000fe2000f8ec03f */
[----:B------:R-:W-:Y:S01]  /*1ae0*/  IMAD.U32 R9, RZ, RZ, UR9 ;  /* 0x00000009ff097e24 */ /* 0x000fe2000f8e00ff */
[----:B------:R-:W-:Y:S01]  /*1af0*/  UMOV UR8, UR38 ;  /* 0x0000002600087c82 */ /* 0x000fe20008000000 */
[----:B------:R-:W-:Y:S01]  /*1b00*/  UMOV UR5, 0x40000040 ;  /* 0x4000004000057882 */ /* 0x000fe20000000000 */
[----:B------:R-:W-:Y:S01]  /*1b10*/  ULOP3.LUT UR39, UR4, 0x10000, URZ, 0xfc, !UPT ;  /* 0x0001000004277892 */ /* 0x000fe2000f8efc3f */
[----:B------:R-:W-:Y:S01]  /*1b20*/  IMAD.U32 R8, RZ, RZ, UR8 ;  /* 0x00000008ff087e24 */ /* 0x000fe2000f8e00ff */
[----:B------:R-:W-:Y:S01]  /*1b30*/  UIADD3 UR4, UR38, 0x2, URZ ;  /* 0x0000000226047890 */ /* 0x000fe2000fffe03f */
[----:B------:R-:W2:Y:S01]  /*1b40*/  LDC.64 R74, c[0x0][0x9e0] ;  /* 0x00027800ff4a7b82 */ /* 0x000ea20000000a00 */
[----:B------:R-:W-:Y:S01]  /*1b50*/  UIMAD UR40, UR36, 0x900, UR39 ;  /* 0x00000900242878a4 */ /* 0x000fe2000f8e0227 */
[----:B------:R-:W-:Y:S01]  /*1b60*/  IMAD.MOV.U32 R5, RZ, RZ, -0x60 ;  /* 0xffffffa0ff057424 */ /* 0x000fe200078e00ff */
[----:B------:R-:W-:Y:S01]  /*1b70*/  UMOV UR7, 0x40000040 ;  /* 0x4000004000077882 */ /* 0x000fe20000000000 */
[----:B------:R-:W-:Y:S01]  /*1b80*/  UIADD3 UR12, UR38, 0x6, URZ ;  /* 0x00000006260c7890 */ /* 0x000fe2000fffe03f */
[----:B------:R-:W-:Y:S01]  /*1b90*/  LOP3.LUT R18, R18, 0xfff7ffff, RZ, 0xc0, !PT ;  /* 0xfff7ffff12127812 */ /* 0x000fe200078ec0ff */
[----:B------:R-:W-:Y:S01]  /*1ba0*/  UIADD3 UR6, UR40, 0x2, URZ ;  /* 0x0000000228067890 */ /* 0x000fe2000fffe03f */
[----:B------:R-:W-:Y:S01]  /*1bb0*/  IMAD R10, R72, R5, 0x60 ;  /* 0x00000060480a7424 */ /* 0x000fe200078e0205 */
[----:B------:R-:W-:Y:S01]  /*1bc0*/  UMOV UR10, UR40 ;  /* 0x00000028000a7c82 */ /* 0x000fe20008000000 */
[----:B------:R-:W-:Y:S01]  /*1bd0*/  UIADD3 UR14, UR40, 0x6, URZ ;  /* 0x00000006280e7890 */ /* 0x000fe2000fffe03f */
[----:B------:R-:W-:Y:S01]  /*1be0*/  HGMMA.64x96x16.F32.BF16 R24, gdesc[UR8], RZ, !UPT, gsb0 ;  /* 0x01600000081879f0 */ /* 0x000fe2000c0018ff */
[----:B------:R-:W-:Y:S01]  /*1bf0*/  UIADD3 UR8, UR38, 0x4, URZ ;  /* 0x0000000426087890 */ /* 0x000fe2000fffe03f */
[----:B------:R-:W4:Y:S01]  /*1c00*/  LDC R94, c[0x0][0x2e0] ;  /* 0x0000b800ff5e7b82 */ /* 0x000f220000000800 */
[----:B------:R-:W-:Y:S01]  /*1c10*/  UIADD3 UR10, UR40, 0x4, URZ ;  /* 0x00000004280a7890 */ /* 0x000fe2000fffe03f */
[----:B------:R-:W-:Y:S01]  /*1c20*/  VIADD R5, R167, UR42 ;  /* 0x0000002aa7057c36 */ /* 0x000fe20008000000 */
[----:B------:R-:W-:Y:S01]  /*1c30*/  UMOV UR9, 0x40000040 ;  /* 0x4000004000097882 */ /* 0x000fe20000000000 */
[----:B------:R-:W-:Y:S01]  /*1c40*/  UMOV UR11, 0x40000040 ;  /* 0x40000040000b7882 */ /* 0x000fe20000000000 */
[----:B------:R-:W-:Y:S01]  /*1c50*/  UMOV UR13, 0x40000040 ;  /* 0x40000040000d7882 */ /* 0x000fe20000000000 */
[----:B------:R-:W-:Y:S01]  /*1c60*/  UMOV UR15, 0x40000040 ;  /* 0x40000040000f7882 */ /* 0x000fe20000000000 */
[----:B------:R-:W-:Y:S01]  /*1c70*/  UIADD3 UR16, UR38, 0x400, URZ ;  /* 0x0000040026107890 */ /* 0x000fe2000fffe03f */
[----:B---3--:R-:W-:Y:S01]  /*1c80*/  LOP3.LUT P1, RZ, R2, 0x7f, RZ, 0xc0, !PT ;  /* 0x0000007f02ff7812 */ /* 0x008fe2000782c0ff */
[----:B------:R-:W-:Y:S01]  /*1c90*/  UIADD3 UR18, UR40, 0x300, URZ ;  /* 0x0000030028127890 */ /* 0x000fe2000fffe03f */
[----:B------:R-:W-:Y:S01]  /*1ca0*/  IMAD R20, R16, -0x2, R10 ;  /* 0xfffffffe10147824 */ /* 0x000fe200078e020a */
        /* <DEDUP_REMOVED lines=8> */
[----:B------:R-:W-:Y:S01]  /*1d30*/  @!P1 VIADD R2, R3, 0x2a840 ;  /* 0x0002a84003029836 */ /* 0x000fe20000000000 */
[----:B------:R-:W-:Y:S01]  /*1d40*/  UMOV UR25, 0x40000040 ;  /* 0x4000004000197882 */ /* 0x000fe20000000000 */
[----:B------:R-:W-:Y:S01]  /*1d50*/  UMOV UR27, 0x40000040 ;  /* 0x40000040001b7882 */ /* 0x000fe20000000000 */
[----:B------:R-:W-:Y:S01]  /*1d60*/  UIADD3 UR28, UR38, 0x406, URZ ;  /* 0x00000406261c7890 */ /* 0x000fe2000fffe03f */
[----:B------:R-:W-:Y:S01]  /*1d70*/  IMAD R3, R72, -0x60, R73 ;  /* 0xffffffa048037824 */ /* 0x000fe200078e0249 */
[----:B------:R-:W-:Y:S01]  /*1d80*/  UIADD3 UR30, UR40, 0x306, URZ ;  /* 0x00000306281e7890 */ /* 0x000fe2000fffe03f */
[----:B------:R-:W-:Y:S01]  /*1d90*/  @!P1 PRMT R2, RZ, 0x654, R2 ;  /* 0x00000654ff029816 */ /* 0x000fe20000000002 */
[----:B------:R-:W-:Y:S01]  /*1da0*/  UMOV UR29, 0x40000040 ;  /* 0x40000040001d7882 */ /* 0x000fe20000000000 */
[----:B------:R-:W-:Y:S01]  /*1db0*/  UMOV UR31, 0x40000040 ;  /* 0x40000040001f7882 */ /* 0x000fe20000000000 */
[----:B------:R-:W-:Y:S01]  /*1dc0*/  UIADD3 UR32, UR38, 0x800, URZ ;  /* 0x0000080026207890 */ /* 0x000fe2000fffe03f */
[----:B-1----:R-:W-:Y:S01]  /*1dd0*/  IADD3 R3, -R0, 0x61, R3 ;  /* 0x0000006100037810 */ /* 0x002fe20007ffe103 */
[----:B------:R-:W-:Y:S01]  /*1de0*/  UIADD3 UR34, UR40, 0x600, URZ ;  /* 0x0000060028227890 */ /* 0x000fe2000fffe03f */
[----:B------:R-:W-:Y:S01]  /*1df0*/  UMOV UR33, 0x40000040 ;  /* 0x4000004000217882 */ /* 0x000fe20000000000 */
[----:B------:R-:W-:Y:S01]  /*1e00*/  UMOV UR35, 0x40000040 ;  /* 0x4000004000237882 */ /* 0x000fe20000000000 */
[----:B------:R-:W-:Y:S01]  /*1e10*/  UIADD3 UR48, UR38, 0x802, URZ ;  /* 0x0000080226307890 */ /* 0x000fe2000fffe03f */
[C---:B------:R-:W-:Y:S01]  /*1e20*/  IMAD R11, R16.reuse, -0x2, R3 ;  /* 0xfffffffe100b7824 */ /* 0x040fe200078e0203 */
[----:B------:R-:W-:Y:S01]  /*1e30*/  UIADD3 UR50, UR40, 0x602, URZ ;  /* 0x0000060228327890 */ /* 0x000fe2000fffe03f */
[----:B----4-:R-:W-:Y:S01]  /*1e40*/  IMAD R3, R17, R94, R10 ;  /* 0x0000005e11037224 */ /* 0x010fe200078e020a */
[----:B------:R-:W-:Y:S01]  /*1e50*/  UMOV UR49, 0x40000040 ;  /* 0x4000004000317882 */ /* 0x000fe20000000000 */
[----:B------:R-:W-:Y:S01]  /*1e60*/  UMOV UR51, 0x40000040 ;  /* 0x4000004000337882 */ /* 0x000fe20000000000 */
[----:B------:R-:W-:Y:S01]  /*1e70*/  UIADD3 UR52, UR38, 0x804, URZ ;  /* 0x0000080426347890 */ /* 0x000fe2000fffe03f */
[----:B------:R-:W-:Y:S01]  /*1e80*/  IMAD R12, R16, -0x2, R3 ;  /* 0xfffffffe100c7824 */ /* 0x000fe200078e0203 */
[----:B------:R-:W-:Y:S01]  /*1e90*/  UIADD3 UR54, UR40, 0x604, URZ ;  /* 0x0000060428367890 */ /* 0x000fe2000fffe03f */
[----:B--2---:R-:W-:Y:S01]  /*1ea0*/  IMAD.IADD R13, R11, 0x1, R74 ;  /* 0x000000010b0d7824 */ /* 0x004fe200078e024a */
[----:B------:R-:W-:Y:S01]  /*1eb0*/  UMOV UR53, 0x40000040 ;  /* 0x4000004000357882 */ /* 0x000fe20000000000 */
[----:B------:R-:W-:Y:S01]  /*1ec0*/  UMOV UR55, 0x40000040 ;  /* 0x4000004000377882 */ /* 0x000fe20000000000 */
[----:B------:R-:W-:Y:S01]  /*1ed0*/  UIADD3 UR40, UR40, 0x606, URZ ;  /* 0x0000060628287890 */ /* 0x000fe2000fffe03f */
[----:B------:R-:W-:Y:S01]  /*1ee0*/  UMOV UR57, 0x40000040 ;  /* 0x4000004000397882 */ /* 0x000fe20000000000 */
[----:B------:R-:W-:Y:S01]  /*1ef0*/  UMOV UR59, 0x40000040 ;  /* 0x40000040003b7882 */ /* 0x000fe20000000000 */
[----:B------:R-:W-:Y:S01]  /*1f00*/  ULDC UR47, c[0x0][0x9dc] ;  /* 0x00027700002f7ab9 */ /* 0x000fe20000000800 */
[----:B------:R-:W-:-:S03]  /*1f10*/  IMAD.U32 R7, RZ, RZ, UR57 ;  /* 0x00000039ff077e24 */ /* 0x000fc6000f8e00ff */
[----:B------:R-:W-:Y:S01]  /*1f20*/  UMOV UR58, UR40 ;  /* 0x00000028003a7c82 */ /* 0x000fe20008000000 */
[----:B------:R-:W-:Y:S02]  /*1f30*/  WARPGROUP.DEPBAR.LE gsb0, 0x0 ;  /* 0x00008000000079c5 */ /* 0x000fe40000010000 */
[----:B------:R-:W-:-:S06]  /*1f40*/  WARPGROUP.ARRIVE ;  /* 0x00000000000079c5 */ /* 0x000fcc0000000000 */
[----:B------:R-:W-:Y:S01]  /*1f50*/  HGMMA.64x96x16.F32.BF16 R24, gdesc[UR4], R24, gsb0 ;  /* 0x01600000041879f0 */ /* 0x000fe20008001818 */
[----:B------:R-:W-:-:S07]  /*1f60*/  UIADD3 UR6, UR38, 0x806, URZ ;  /* 0x0000080626067890 */ /* 0x000fce000fffe03f */
[----:B------:R-:W-:Y:S01]  /*1f70*/  UMOV UR56, UR6 ;  /* 0x0000000600387c82 */ /* 0x000fe20008000000 */
[----:B------:R-:W-:Y:S01]  /*1f80*/  ULOP3.LUT UR6, URZ, UR47, URZ, 0x33, !UPT ;  /* 0x0000002f3f067292 */ /* 0x000fe2000f8e333f */
[----:B------:R-:W-:-:S05]  /*1f90*/  IMAD.U32 R6, RZ, RZ, UR56 ;  /* 0x00000038ff067e24 */ /* 0x000fca000f8e00ff */
[----:B------:R-:W-:-:S04]  /*1fa0*/  VIADD R14, R11, UR6 ;  /* 0x000000060b0e7c36 */ /* 0x000fc80008000000 */
[----:B------:R-:W-:Y:S01]  /*1fb0*/  IMAD.IADD R3, R14, 0x1, R5 ;  /* 0x000000010e037824 */ /* 0x000fe200078e0205 */
[----:B------:R-:W-:Y:S02]  /*1fc0*/  WARPGROUP.DEPBAR.LE gsb0, 0x0 ;  /* 0x00008000000079c5 */ /* 0x000fe40000010000 */
[----:B------:R-:W-:-:S06]  /*1fd0*/  WARPGROUP.ARRIVE ;  /* 0x00000000000079c5 */ /* 0x000fcc0000000000 */
[----:B------:R-:W-:Y:S03]  /*1fe0*/  HGMMA.64x96x16.F32.BF16 R24, gdesc[UR8], R24, gsb0 ;  /* 0x01600000081879f0 */ /* 0x000fe60008001818 */
        /* <DEDUP_REMOVED lines=28> */
[----:B------:R1:W-:Y:S01]  /*21b0*/  @!P1 SYNCS.ARRIVE.TRANS64.RED.A1T0 RZ, [R2+URZ], RZ ;  /* 0x000000ff02ff99a7 */ /* 0x0003e2000810043f */
[----:B------:R-:W-:Y:S02]  /*21c0*/  ISETP.GE.AND P1, PT, R75, 0x1, PT ;  /* 0x000000014b00780c */ /* 0x000fe40003f26270 */
[----:B-1----:R-:W-:-:S11]  /*21d0*/  VIADDMNMX R2, R5, R13, R12, PT ;  /* 0x0000000d05027246 */ /* 0x002fd6000380010c */
[----:B------:R-:W-:Y:S01]  /*21e0*/  @P1 LOP3.LUT R18, R18, 0x80000, RZ, 0xfc, !PT ;  /* 0x0008000012121812 */ /* 0x000fe200078efcff */
[----:B------:R-:W-:Y:S06]  /*21f0*/  @!P1 BRA `(.L_x_883) ;  /* 0x0000000000509947 */ /* 0x000fec0003800000 */
[----:B------:R-:W-:Y:S01]  /*2200*/  IMAD R11, R17, R94, R5 ;  /* 0x0000005e110b7224 */ /* 0x000fe200078e0205 */
[----:B------:R-:W-:Y:S03]  /*2210*/  BSSY B0, `(.L_x_884) ;  /* 0x000000f000007945 */ /* 0x000fe60003800000 */
[----:B------:R-:W-:-:S05]  /*2220*/  IMAD.IADD R11, R11, 0x1, -R0 ;  /* 0x000000010b0b7824 */ /* 0x000fca00078e0a00 */
        /* <DEDUP_REMOVED lines=9> */
.L_x_885:
[----:B------:R-:W-:-:S13]  /*22c0*/  ISETP.NE.AND P1, PT, R75, 0x1, PT ;  /* 0x000000014b00780c */ /* 0x000fda0003f25270 */
[----:B------:R-:W1:Y:S02]  /*22d0*/  @P1 LDC.64 R76, c[0x0][0x9e8] ;  /* 0x00027a00ff4c1b82 */ /* 0x000e640000000a00 */
[----:B-1----:R-:W-:-:S05]  /*22e0*/  @P1 IMAD.HI.U32 R4, R11, R76, RZ ;  /* 0x0000004c0b041227 */ /* 0x002fca00078e00ff */
[----:B------:R-:W-:-:S07]  /*22f0*/  @P1 SHF.R.U32.HI R11, RZ, R77, R4 ;  /* 0x0000004dff0b1219 */ /* 0x000fce0000011604 */
.L_x_886:
[----:B------:R-:W-:Y:S05]  /*2300*/  BSYNC B0 ;  /* 0x0000000000007941 */ /* 0x000fea0003800000 */
.L_x_884:
[----:B------:R-:W-:-:S05]  /*2310*/  IMAD R4, R11, R75, R20 ;  /* 0x0000004b0b047224 */ /* 0x000fca00078e0214 */
[----:B------:R-:W-:Y:S02]  /*2320*/  VIMNMX R3, R3, R4, !PT ;  /* 0x0000000403037248 */ /* 0x000fe40007fe0100 */
[----:B------:R-:W-:-:S07]  /*2330*/  VIADDMNMX R2, R4, R75, R2, PT ;  /* 0x0000004b04027246 */ /* 0x000fce0003800102 */
.L_x_883:
[C---:B------:R-:W-:Y:S01]  /*2340*/  ISETP.GE.AND P6, PT, R10.reuse, 0x9, PT ;  /* 0x000000090a00780c */ /* 0x040fe20003fc6270 */
[----:B------:R-:W-:Y:S01]  /*2350*/  VIADD R4, R5, 0x8 ;  /* 0x0000000805047836 */ /* 0x000fe20000000000 */
[----:B------:R-:W-:Y:S02]  /*2360*/  ISETP.GE.AND P1, PT, R10, 0x2, PT ;  /* 0x000000020a00780c */ /* 0x000fe40003f26270 */
[C---:B------:R-:W-:Y:S02]  /*2370*/  ISETP.GT.AND P2, PT, R3.reuse, 0x8, !P6 ;  /* 0x000000080300780c */ /* 0x040fe40007744270 */
[----:B------:R-:W-:Y:S02]  /*2380*/  ISETP.GT.AND P3, PT, R3, 0x1, !P1 ;  /* 0x000000010300780c */ /* 0x000fe40004f64270 */
[----:B------:R-:W-:Y:S02]  /*2390*/  ISETP.LT.OR P2, PT, R2, 0x9, P2 ;  /* 0x000000090200780c */ /* 0x000fe40001741670 */
[----:B------:R-:W-:-:S02]  /*23a0*/  ISETP.GE.AND P4, PT, R10, 0xa, PT ;  /* 0x0000000a0a00780c */ /* 0x000fc40003f86270 */
[----:B------:R-:W-:Y:S02]  /*23b0*/  FSEL R78, R28, -INF , !P2 ;  /* 0xff8000001c4e7808 */ /* 0x000fe40005000000 */
[C---:B------:R-:W-:Y:S02]  /*23c0*/  ISETP.LT.OR P3, PT, R2.reuse, 0x2, P3 ;  /* 0x000000020200780c */ /* 0x040fe40001f61670 */
[----:B------:R-:W-:Y:S02]  /*23d0*/  ISETP.GT.AND P2, PT, R3, 0x9, !P4 ;  /* 0x000000090300780c */ /* 0x000fe40006744270 */
[----:B------:R-:W-:Y:S02]  /*23e0*/  FSEL R76, R25, -INF , !P3 ;  /* 0xff800000194c7808 */ /* 0x000fe40005800000 */
[----:B------:R-:W-:Y:S02]  /*23f0*/  ISETP.LT.OR P2, PT, R2, 0xa, P2 ;  /* 0x0000000a0200780c */ /* 0x000fe40001741670 */
[----:B------:R-:W-:-:S02]  /*2400*/  ISETP.GE.AND P3, PT, R10, 0x11, PT ;  /* 0x000000110a00780c */ /* 0x000fc40003f66270 */
[----:B------:R-:W-:Y:S02]  /*2410*/  FSEL R80, R29, -INF , !P2 ;  /* 0xff8000001d507808 */ /* 0x000fe40005000000 */
[----:B------:R-:W-:Y:S02]  /*2420*/  ISETP.GT.AND P2, PT, R3, 0x10, !P3 ;  /* 0x000000100300780c */ /* 0x000fe40005f44270 */
[----:B------:R-:W-:Y:S02]  /*2430*/  P2R R77, PR, RZ, 0x8 ;  /* 0x00000008ff4d7803 */ /* 0x000fe40000000000 */
[----:B------:R-:W-:Y:S02]  /*2440*/  ISETP.LT.OR P2, PT, R2, 0x11, P2 ;  /* 0x000000110200780c */ /* 0x000fe40001741670 */
[----:B------:R-:W-:Y:S02]  /*2450*/  ISETP.GE.AND P3, PT, R10, 0x12, PT ;  /* 0x000000120a00780c */ /* 0x000fe40003f66270 */
[----:B------:R-:W-:-:S02]  /*2460*/  FSEL R32, R32, -INF , !P2 ;  /* 0xff80000020207808 */ /* 0x000fc40005000000 */
[----:B------:R-:W-:Y:S02]  /*2470*/  ISETP.GT.AND P2, PT, R3, 0x11, !P3 ;  /* 0x000000110300780c */ /* 0x000fe40005f44270 */
[----:B------:R-:W-:Y:S02]  /*2480*/  P2R R79, PR, RZ, 0x8 ;  /* 0x00000008ff4f7803 */ /* 0x000fe40000000000 */
[----:B------:R-:W-:Y:S02]  /*2490*/  ISETP.LT.OR P2, PT, R2, 0x12, P2 ;  /* 0x000000120200780c */ /* 0x000fe40001741670 */
[----:B------:R-:W-:Y:S02]  /*24a0*/  ISETP.GE.AND P3, PT, R10, 0x19, PT ;  /* 0x000000190a00780c */ /* 0x000fe40003f66270 */
[----:B------:R-:W-:Y:S02]  /*24b0*/  FSEL R82, R33, -INF , !P2 ;  /* 0xff80000021527808 */ /* 0x000fe40005000000 */
[----:B------:R-:W-:-:S02]  /*24c0*/  ISETP.GT.AND P2, PT, R3, 0x18, !P3 ;  /* 0x000000180300780c */ /* 0x000fc40005f44270 */
[----:B------:R-:W-:Y:S02]  /*24d0*/  P2R R33, PR, RZ, 0x8 ;  /* 0x00000008ff217803 */ /* 0x000fe40000000000 */
[----:B------:R-:W-:Y:S02]  /*24e0*/  ISETP.LT.OR P2, PT, R2, 0x19, P2 ;  /* 0x000000190200780c */ /* 0x000fe40001741670 */
[----:B------:R-:W-:Y:S02]  /*24f0*/  ISETP.GE.AND P3, PT, R10, 0x1a, PT ;  /* 0x0000001a0a00780c */ /* 0x000fe40003f66270 */
[----:B------:R-:W-:Y:S02]  /*2500*/  FSEL R36, R36, -INF , !P2 ;  /* 0xff80000024247808 */ /* 0x000fe40005000000 */
[----:B------:R-:W-:Y:S02]  /*2510*/  ISETP.GT.AND P2, PT, R3, 0x19, !P3 ;  /* 0x000000190300780c */ /* 0x000fe40005f44270 */
[----:B------:R-:W-:-:S02]  /*2520*/  P2R R29, PR, RZ, 0x8 ;  /* 0x00000008ff1d7803 */ /* 0x000fc40000000000 */
[----:B------:R-:W-:Y:S02]  /*2530*/  ISETP.LT.OR P2, PT, R2, 0x1a, P2 ;  /* 0x0000001a0200780c */ /* 0x000fe40001741670 */
[----:B------:R-:W-:Y:S02]  /*2540*/  ISETP.GE.AND P3, PT, R10, 0x21, PT ;  /* 0x000000210a00780c */ /* 0x000fe40003f66270 */
[----:B------:R-:W-:Y:S02]  /*2550*/  FSEL R84, R37, -INF , !P2 ;  /* 0xff80000025547808 */ /* 0x000fe40005000000 */
[----:B------:R-:W-:Y:S02]  /*2560*/  ISETP.GT.AND P2, PT, R3, 0x20, !P3 ;  /* 0x000000200300780c */ /* 0x000fe40005f44270 */
[----:B------:R-:W-:Y:S02]  /*2570*/  P2R R81, PR, RZ, 0x8 ;  /* 0x00000008ff517803 */ /* 0x000fe40000000000 */
[----:B------:R-:W-:-:S02]  /*2580*/  ISETP.LT.OR P2, PT, R2, 0x21, P2 ;  /* 0x000000210200780c */ /* 0x000fc40001741670 */
[----:B------:R-:W-:Y:S02]  /*2590*/  ISETP.GE.AND P3, PT, R10, 0x22, PT ;  /* 0x000000220a00780c */ /* 0x000fe40003f66270 */
[----:B------:R-:W-:Y:S02]  /*25a0*/  FSEL R40, R40, -INF , !P2 ;  /* 0xff80000028287808 */ /* 0x000fe40005000000 */
[----:B------:R-:W-:Y:S02]  /*25b0*/  ISETP.GT.AND P2, PT, R3, 0x21, !P3 ;  /* 0x000000210300780c */ /* 0x000fe40005f44270 */
[----:B------:R-:W-:Y:S02]  /*25c0*/  P2R R83, PR, RZ, 0x8 ;  /* 0x00000008ff537803 */ /* 0x000fe40000000000 */
        /* <DEDUP_REMOVED lines=56> */
[----:B------:R-:W-:Y:S02]  /*2950*/  P2R R11, PR, RZ, 0x10 ;  /* 0x00000010ff0b7803 */ /* 0x000fe40000000000 */
[----:B------:R-:W-:Y:S02]  /*2960*/  FSEL R21, R64, -INF , !P2 ;  /* 0xff80000040157808 */ /* 0x000fe40005000000 */
[----:B------:R-:W-:-:S04]  /*2970*/  ISETP.GE.AND P2, PT, R10, 0x52, PT ;  /* 0x000000520a00780c */ /* 0x000fc80003f46270 */
[----:B------:R-:W-:-:S04]  /*2980*/  ISETP.GT.AND P3, PT, R3, 0x51, !P2 ;  /* 0x000000510300780c */ /* 0x000fc80005764270 */
[----:B------:R-:W-:-:S04]  /*2990*/  ISETP.LT.OR P3, PT, R2, 0x52, P3 ;  /* 0x000000520200780c */ /* 0x000fc80001f61670 */
[----:B------:R-:W-:Y:S02]  /*29a0*/  FSEL R65, R65, -INF , !P3 ;  /* 0xff80000041417808 */ /* 0x000fe40005800000 */
[----:B------:R-:W-:-:S04]  /*29b0*/  ISETP.GE.AND P3, PT, R10, 0x59, PT ;  /* 0x000000590a00780c */ /* 0x000fc80003f66270 */
[----:B------:R-:W-:-:S04]  /*29c0*/  ISETP.GT.AND P4, PT, R3, 0x58, !P3 ;  /* 0x000000580300780c */ /* 0x000fc80005f84270 */
[----:B------:R-:W-:-:S04]  /*29d0*/  ISETP.LT.OR P4, PT, R2, 0x59, P4 ;  /* 0x000000590200780c */ /* 0x000fc80002781670 */
[----:B------:R-:W-:Y:S02]  /*29e0*/  FSEL R15, R68, -INF , !P4 ;  /* 0xff800000440f7808 */ /* 0x000fe40006000000 */
[----:B------:R-:W-:-:S04]  /*29f0*/  ISETP.GE.AND P4, PT, R10, 0x1, PT ;  /* 0x000000010a00780c */ /* 0x000fc80003f86270 */
[----:B------:R-:W-:-:S04]  /*2a00*/  ISETP.GT.AND P5, PT, R3, RZ, !P4 ;  /* 0x000000ff0300720c */ /* 0x000fc800067a4270 */
[----:B------:R-:W-:-:S04]  /*2a10*/  ISETP.LT.OR P5, PT, R2, 0x1, P5 ;  /* 0x000000010200780c */ /* 0x000fc80002fa1670 */
[----:B------:R-:W-:Y:S02]  /*2a20*/  FSEL R28, R24, -INF , !P5 ;  /* 0xff800000181c7808 */ /* 0x000fe40006800000 */
[----:B------:R-:W-:Y:S01]  /*2a30*/  ISETP.GE.AND P5, PT, R10, 0x5a, PT ;  /* 0x0000005a0a00780c */ /* 0x000fe20003fa6270 */
[----:B------:R-:W-:-:S03]  /*2a40*/  IMAD.IADD R10, R14, 0x1, R4 ;  /* 0x000000010e0a7824 */ /* 0x000fc600078e0204 */
[----:B------:R-:W-:Y:S02]  /*2a50*/  P2R R64, PR, RZ, 0x20 ;  /* 0x00000020ff407803 */ /* 0x000fe40000000000 */
[----:B------:R-:W-:-:S04]  /*2a60*/  ISETP.GT.AND P5, PT, R3, 0x59, !P5 ;  /* 0x000000590300780c */ /* 0x000fc80006fa4270 */
[----:B------:R-:W-:Y:S02]  /*2a70*/  ISETP.LT.OR P5, PT, R2, 0x5a, P5 ;  /* 0x0000005a0200780c */ /* 0x000fe40002fa1670 */
[----:B------:R-:W-:Y:S02]  /*2a80*/  VIADDMNMX R2, R4, R13, R12, PT ;  /* 0x0000000d04027246 */ /* 0x000fe4000380010c */
[----:B------:R-:W-:Y:S02]  /*2a90*/  FSEL R69, R69, -INF , !P5 ;  /* 0xff80000045457808 */ /* 0x000fe40006800000 */
[----:B------:R-:W-:-:S13]  /*2aa0*/  ISETP.GE.AND P5, PT, R75, 0x1, PT ;  /* 0x000000014b00780c */ /* 0x000fda0003fa6270 */
[----:B------:R-:W-:Y:S05]  /*2ab0*/  @!P5 BRA `(.L_x_887) ;  /* 0x000000000050d947 */ /* 0x000fea0003800000 */
        /* <DEDUP_REMOVED lines=12> */
.L_x_889:
[----:B------:R-:W-:-:S13]  /*2b80*/  ISETP.NE.AND P5, PT, R75, 0x1, PT ;  /* 0x000000014b00780c */ /* 0x000fda0003fa5270 */
[----:B------:R-:W1:Y:S02]  /*2b90*/  @P5 LDC.64 R12, c[0x0][0x9e8] ;  /* 0x00027a00ff0c5b82 */ /* 0x000e640000000a00 */
[----:B-1----:R-:W-:-:S05]  /*2ba0*/  @P5 IMAD.HI.U32 R12, R3, R12, RZ ;  /* 0x0000000c030c5227 */ /* 0x002fca00078e00ff */
[----:B------:R-:W-:-:S07]  /*2bb0*/  @P5 SHF.R.U32.HI R3, RZ, R13, R12 ;  /* 0x0000000dff035219 */ /* 0x000fce000001160c */
.L_x_890:
[----:B------:R-:W-:Y:S05]  /*2bc0*/  BSYNC B0 ;  /* 0x0000000000007941 */ /* 0x000fea0003800000 */
.L_x_888:
[----:B------:R-:W-:-:S05]  /*2bd0*/  IMAD R3, R3, R75, R20 ;  /* 0x0000004b03037224 */ /* 0x000fca00078e0214 */
[----:B------:R-:W-:Y:S02]  /*2be0*/  VIMNMX R10, R10, R3, !PT ;  /* 0x000000030a0a7248 */ /* 0x000fe40007fe0100 */
[----:B------:R-:W-:-:S07]  /*2bf0*/  VIADDMNMX R2, R3, R75, R2, PT ;  /* 0x0000004b03027246 */ /* 0x000fce0003800102 */
.L_x_887:
[C---:B------:R-:W-:Y:S01]  /*2c00*/  ISETP.GT.AND P1, PT, R10.reuse, 0x1, !P1 ;  /* 0x000000010a00780c */ /* 0x040fe20004f24270 */
[----:B------:R-:W-:Y:S01]  /*2c10*/  ULDC UR6, c[0x0][0x988] ;  /* 0x0002620000067ab9 */ /* 0x000fe20000000800 */
[----:B------:R-:W-:Y:S01]  /*2c20*/  ISETP.GT.AND P6, PT, R10, 0x8, !P6 ;  /* 0x000000080a00780c */ /* 0x000fe200077c4270 */
[----:B------:R-:W-:Y:S01]  /*2c30*/  IMAD.U32 R14, RZ, RZ, UR6 ;  /* 0x00000006ff0e7e24 */ /* 0x000fe2000f8e00ff */
[C---:B------:R-:W-:Y:S02]  /*2c40*/  ISETP.LT.OR P1, PT, R2.reuse, 0x2, P1 ;  /* 0x000000020200780c */ /* 0x040fe40000f21670 */
[----:B------:R-:W-:Y:S02]  /*2c50*/  ISETP.LT.OR P6, PT, R2, 0x9, P6 ;  /* 0x000000090200780c */ /* 0x000fe400037c1670 */
[----:B------:R-:W-:Y:S02]  /*2c60*/  FSEL R20, R27, -INF , !P1 ;  /* 0xff8000001b147808 */ /* 0x000fe40004800000 */
[----:B------:R-:W-:-:S02]  /*2c70*/  ISETP.NE.AND P1, PT, R11, RZ, PT ;  /* 0x000000ff0b00720c */ /* 0x000fc40003f25270 */
[----:B------:R-:W-:Y:S02]  /*2c80*/  ISETP.NE.AND P5, PT, R29, RZ, PT ;  /* 0x000000ff1d00720c */ /* 0x000fe40003fa5270 */
[----:B------:R-:W-:Y:S02]  /*2c90*/  ISETP.GT.AND P1, PT, R10, 0x9, !P1 ;  /* 0x000000090a00780c */ /* 0x000fe40004f24270 */
[----:B------:R-:W-:Y:S02]  /*2ca0*/  FSEL R29, R30, -INF , !P6 ;  /* 0xff8000001e1d7808 */ /* 0x000fe40007000000 */
[----:B------:R-:W-:Y:S02]  /*2cb0*/  ISETP.LT.OR P1, PT, R2, 0xa, P1 ;  /* 0x0000000a0200780c */ /* 0x000fe40000f21670 */
[----:B------:R-:W-:Y:S02]  /*2cc0*/  ISETP.NE.AND P6, PT, R33, RZ, PT ;  /* 0x000000ff2100720c */ /* 0x000fe40003fc5270 */
[----:B------:R-:W-:-:S02]  /*2cd0*/  FSEL R31, R31, -INF , !P1 ;  /* 0xff8000001f1f7808 */ /* 0x000fc40004800000 */
[----:B------:R-:W-:Y:S02]  /*2ce0*/  ISETP.NE.AND P1, PT, R77, RZ, PT ;  /* 0x000000ff4d00720c */ /* 0x000fe40003f25270 */
[----:B------:R-:W-:Y:S02]  /*2cf0*/  FMNMX.FTZ R3, R28, R76, !PT ;  /* 0x0000004c1c037209 */ /* 0x000fe40007810000 */
[----:B------:R-:W-:Y:S02]  /*2d00*/  ISETP.GT.AND P1, PT, R10, 0x10, !P1 ;  /* 0x000000100a00780c */ /* 0x000fe40004f24270 */
[----:B------:R-:W-:Y:S02]  /*2d10*/  FMNMX.FTZ R3, R78, R3, !PT ;  /* 0x000000034e037209 */ /* 0x000fe40007810000 */
[----:B------:R-:W-:Y:S02]  /*2d20*/  ISETP.LT.OR P1, PT, R2, 0x11, P1 ;  /* 0x000000110200780c */ /* 0x000fe40000f21670 */
[----:B------:R-:W-:-:S02]  /*2d30*/  FMNMX.FTZ R3, R80, R3, !PT ;  /* 0x0000000350037209 */ /* 0x000fc40007810000 */
[----:B------:R-:W-:Y:S02]  /*2d40*/  FSEL R33, R34, -INF , !P1 ;  /* 0xff80000022217808 */ /* 0x000fe40004800000 */
[----:B------:R-:W-:Y:S02]  /*2d50*/  ISETP.NE.AND P1, PT, R79, RZ, PT ;  /* 0x000000ff4f00720c */ /* 0x000fe40003f25270 */
[----:B------:R-:W-:Y:S02]  /*2d60*/  FMNMX.FTZ R3, R32, R3, !PT ;  /* 0x0000000320037209 */ /* 0x000fe40007810000 */
[----:B------:R-:W-:Y:S02]  /*2d70*/  ISETP.GT.AND P1, PT, R10, 0x11, !P1 ;  /* 0x000000110a00780c */ /* 0x000fe40004f24270 */
[----:B------:R-:W-:Y:S02]  /*2d80*/  FMNMX.FTZ R3, R82, R3, !PT ;  /* 0x0000000352037209 */ /* 0x000fe40007810000 */
[----:B------:R-:W-:-:S02]  /*2d90*/  ISETP.LT.OR P1, PT, R2, 0x12, P1 ;  /* 0x000000120200780c */ /* 0x000fc40000f21670 */
[----:B------:R-:W-:Y:S02]  /*2da0*/  FMNMX.FTZ R3, R36, R3, !PT ;  /* 0x0000000324037209 */ /* 0x000fe40007810000 */
[----:B------:R-:W-:Y:S02]  /*2db0*/  FSEL R35, R35, -INF , !P1 ;  /* 0xff80000023237808 */ /* 0x000fe40004800000 */
[----:B------:R-:W-:Y:S02]  /*2dc0*/  ISETP.GT.AND P1, PT, R10, 0x18, !P6 ;  /* 0x000000180a00780c */ /* 0x000fe40007724270 */
[----:B------:R-:W-:Y:S02]  /*2dd0*/  FMNMX.FTZ R3, R84, R3, !PT ;  /* 0x0000000354037209 */ /* 0x000fe40007810000 */
[----:B------:R-:W-:Y:S02]  /*2de0*/  ISETP.LT.OR P1, PT, R2, 0x19, P1 ;  /* 0x000000190200780c */ /* 0x000fe40000f21670 */
[----:B------:R-:W-:-:S02]  /*2df0*/  FMNMX.FTZ R3, R40, R3, !PT ;  /* 0x0000000328037209 */ /* 0x000fc40007810000 */
[----:B------:R-:W-:Y:S02]  /*2e00*/  FSEL R37, R38, -INF , !P1 ;  /* 0xff80000026257808 */ /* 0x000fe40004800000 */
[----:B------:R-:W-:Y:S02]  /*2e10*/  ISETP.GT.AND P1, PT, R10, 0x19, !P5 ;  /* 0x000000190a00780c */ /* 0x000fe40006f24270 */
[----:B------:R-:W-:Y:S02]  /*2e20*/  FMNMX.FTZ R3, R86, R3, !PT ;  /* 0x0000000356037209 */ /* 0x000fe40007810000 */
[----:B------:R-:W-:Y:S02]  /*2e30*/  ISETP.LT.OR P1, PT, R2, 0x1a, P1 ;  /* 0x0000001a0200780c */ /* 0x000fe40000f21670 */
[----:B------:R-:W-:Y:S02]  /*2e40*/  FMNMX.FTZ R3, R44, R3, !PT ;  /* 0x000000032c037209 */ /* 0x000fe40007810000 */
[----:B------:R-:W-:-:S02]  /*2e50*/  FSEL R39, R39, -INF , !P1 ;  /* 0xff80000027277808 */ /* 0x000fc40004800000 */
[----:B------:R-:W-:Y:S02]  /*2e60*/  ISETP.NE.AND P1, PT, R81, RZ, PT ;  /* 0x000000ff5100720c */ /* 0x000fe40003f25270 */
[----:B------:R-:W-:Y:S02]  /*2e70*/  FMNMX.FTZ R3, R88, R3, !PT ;  /* 0x0000000358037209 */ /* 0x000fe40007810000 */
[----:B------:R-:W-:Y:S02]  /*2e80*/  ISETP.GT.AND P1, PT, R10, 0x20, !P1 ;  /* 0x000000200a00780c */ /* 0x000fe40004f24270 */
[----:B------:R-:W-:Y:S02]  /*2e90*/  ISETP.NE.AND P6, PT, R41, RZ, PT ;  /* 0x000000ff2900720c */ /* 0x000fe40003fc5270 */
        /* <DEDUP_REMOVED lines=10> */
[----:B------:R-:W-:Y:S02]  /*2f40*/  ISETP.NE.AND P1, PT, R85, RZ, PT ;  /* 0x000000ff5500720c */ /* 0x000fe40003f25270 */
[----:B------:R-:W-:Y:S02]  /*2f50*/  FMNMX.FTZ R12, R56, R3, !PT ;  /* 0x00000003380c7209 */ /* 0x000fe40007810000 */
[----:B------:R-:W-:Y:S02]  /*2f60*/  ISETP.GT.AND P1, PT, R10, 0x28, !P1 ;  /* 0x000000280a00780c */ /* 0x000fe40004f24270 */
[----:B------:R-:W-:-:S02]  /*2f70*/  FMNMX.FTZ R12, R57, R12, !PT ;  /* 0x0000000c390c7209 */ /* 0x000fc40007810000 */
[----:B------:R-:W-:Y:S02]  /*2f80*/  ISETP.LT.OR P1, PT, R2, 0x29, P1 ;  /* 0x000000290200780c */ /* 0x000fe40000f21670 */
[----:B------:R-:W-:Y:S02]  /*2f90*/  FMNMX.FTZ R12, R25, R12, !PT ;  /* 0x0000000c190c7209 */ /* 0x000fe40007810000 */
[----:B------:R-:W-:Y:S02]  /*2fa0*/  ISETP.NE.AND P5, PT, R45, RZ, PT ;  /* 0x000000ff2d00720c */ /* 0x000fe40003fa5270 */
[----:B------:R-:W-:Y:S02]  /*2fb0*/  FSEL R45, R46, -INF , !P1 ;  /* 0xff8000002e2d7808 */ /* 0x000fe40004800000 */
[----:B------:R-:W-:Y:S02]  /*2fc0*/  ISETP.NE.AND P1, PT, R87, RZ, PT ;  /* 0x000000ff5700720c */ /* 0x000fe40003f25270 */
[----:B------:R-:W-:-:S02]  /*2fd0*/  FMNMX.FTZ R12, R61, R12, !PT ;  /* 0x0000000c3d0c7209 */ /* 0x000fc40007810000 */
[----:B------:R-:W-:Y:S02]  /*2fe0*/  ISETP.GT.AND P1, PT, R10, 0x29, !P1 ;  /* 0x000000290a00780c */ /* 0x000fe40004f24270 */
[----:B------:R-:W-:Y:S02]  /*2ff0*/  FMNMX.FTZ R12, R21, R12, !PT ;  /* 0x0000000c150c7209 */ /* 0x000fe40007810000 */
[----:B------:R-:W-:Y:S02]  /*3000*/  ISETP.LT.OR P1, PT, R2, 0x2a, P1 ;  /* 0x0000002a0200780c */ /* 0x000fe40000f21670 */
[----:B------:R-:W-:Y:S02]  /*3010*/  FMNMX.FTZ R12, R65, R12, !PT ;  /* 0x0000000c410c7209 */ /* 0x000fe40007810000 */
[----:B------:R-:W-:Y:S02]  /*3020*/  FSEL R47, R47, -INF , !P1 ;  /* 0xff8000002f2f7808 */ /* 0x000fe40004800000 */
[----:B------:R-:W-:-:S02]  /*3030*/  FMNMX.FTZ R12, R15, R12, !PT ;  /* 0x0000000c0f0c7209 */ /* 0x000fc40007810000 */
[----:B------:R-:W-:Y:S02]  /*3040*/  ISETP.NE.AND P1, PT, R89, RZ, PT ;  /* 0x000000ff5900720c */ /* 0x000fe40003f25270 */
[----:B------:R-:W-:Y:S02]  /*3050*/  FMNMX.FTZ R12, R69, R12, !PT ;  /* 0x0000000c450c7209 */ /* 0x000fe40007810000 */
[C---:B------:R-:W-:Y:S02]  /*3060*/  ISETP.GT.AND P1, PT, R10.reuse, 0x30, !P1 ;  /* 0x000000300a00780c */ /* 0x040fe40004f24270 */
[----:B------:R-:W-:Y:S01]  /*3070*/  ISETP.GT.AND P4, PT, R10, RZ, !P4 ;  /* 0x000000ff0a00720c */ /* 0x000fe20006784270 */
[----:B------:R-:W1:Y:S01]  /*3080*/  SHFL.BFLY PT, R3, R12, 0x2, 0x1f ;  /* 0x0c401f000c037f89 */ /* 0x000e6200000e0000 */
[C---:B------:R-:W-:Y:S02]  /*3090*/  ISETP.LT.OR P1, PT, R2.reuse, 0x31, P1 ;  /* 0x000000310200780c */ /* 0x040fe40000f21670 */
[----:B------:R-:W-:-:S02]  /*30a0*/  ISETP.LT.OR P4, PT, R2, 0x1, P4 ;  /* 0x000000010200780c */ /* 0x000fc40002781670 */
[----:B------:R-:W-:Y:S02]  /*30b0*/  FSEL R49, R50, -INF , !P1 ;  /* 0xff80000032317808 */ /* 0x000fe40004800000 */
[----:B------:R-:W-:Y:S02]  /*30c0*/  ISETP.NE.AND P1, PT, R91, RZ, PT ;  /* 0x000000ff5b00720c */ /* 0x000fe40003f25270 */
[----:B------:R-:W-:Y:S02]  /*30d0*/  FSEL R27, R26, -INF , !P4 ;  /* 0xff8000001a1b7808 */ /* 0x000fe40006000000 */
[C---:B------:R-:W-:Y:S02]  /*30e0*/  ISETP.GT.AND P1, PT, R10.reuse, 0x31, !P1 ;  /* 0x000000310a00780c */ /* 0x040fe40004f24270 */
[----:B------:R-:W-:Y:S02]  /*30f0*/  ISETP.GT.AND P2, PT, R10, 0x51, !P2 ;  /* 0x000000510a00780c */ /* 0x000fe40005744270 */
[----:B------:R-:W-:-:S02]  /*3100*/  ISETP.LT.OR P1, PT, R2, 0x32, P1 ;  /* 0x000000320200780c */ /* 0x000fc40000f21670 */
[----:B------:R-:W-:Y:S02]  /*3110*/  ISETP.GT.AND P3, PT, R10, 0x58, !P3 ;  /* 0x000000580a00780c */ /* 0x000fe40005f64270 */
[----:B------:R-:W-:Y:S02]  /*3120*/  FSEL R51, R51, -INF , !P1 ;  /* 0xff80000033337808 */ /* 0x000fe40004800000 */
[----:B------:R-:W-:Y:S02]  /*3130*/  ISETP.NE.AND P1, PT, R93, RZ, PT ;  /* 0x000000ff5d00720c */ /* 0x000fe40003f25270 */
[----:B------:R-:W-:Y:S02]  /*3140*/  ISETP.LT.OR P2, PT, R2, 0x52, P2 ;  /* 0x000000520200780c */ /* 0x000fe40001741670 */
[----:B------:R-:W-:Y:S02]  /*3150*/  ISETP.GT.AND P1, PT, R10, 0x38, !P1 ;  /* 0x000000380a00780c */ /* 0x000fe40004f24270 */
[----:B-1----:R-:W-:-:S02]  /*3160*/  FMNMX.FTZ R24, R12, R3, !PT ;  /* 0x000000030c187209 */ /* 0x002fc40007810000 */
[----:B------:R-:W-:Y:S02]  /*3170*/  FMNMX.FTZ R12, R27, R20, !PT ;  /* 0x000000141b0c7209 */ /* 0x000fe40007810000 */
[----:B------:R-:W-:Y:S01]  /*3180*/  ISETP.LT.OR P1, PT, R2, 0x39, P1 ;  /* 0x000000390200780c */ /* 0x000fe20000f21670 */
[----:B------:R-:W1:Y:S01]  /*3190*/  SHFL.BFLY PT, R3, R24, 0x1, 0x1f ;  /* 0x0c201f0018037f89 */ /* 0x000e6200000e0000 */
[----:B------:R-:W-:Y:S02]  /*31a0*/  FMNMX.FTZ R12, R29, R12, !PT ;  /* 0x0000000c1d0c7209 */ /* 0x000fe40007810000 */
        /* <DEDUP_REMOVED lines=8> */
[----:B------:R-:W-:-:S02]  /*3230*/  ISETP.NE.AND P1, PT, R96, RZ, PT ;  /* 0x000000ff6000720c */ /* 0x000fc40003f25270 */
[----:B------:R-:W-:Y:S02]  /*3240*/  FMNMX.FTZ R12, R37, R12, !PT ;  /* 0x0000000c250c7209 */ /* 0x000fe40007810000 */
[----:B------:R-:W-:Y:S02]  /*3250*/  ISETP.GT.AND P1, PT, R10, 0x40, !P1 ;  /* 0x000000400a00780c */ /* 0x000fe40004f24270 */
[----:B------:R-:W-:Y:S02]  /*3260*/  FMNMX.FTZ R12, R39, R12, !PT ;  /* 0x0000000c270c7209 */ /* 0x000fe40007810000 */
[----:B------:R-:W-:Y:S02]  /*3270*/  ISETP.LT.OR P1, PT, R2, 0x41, P1 ;  /* 0x000000410200780c */ /* 0x000fe40000f21670 */
[----:B------:R-:W-:Y:S02]  /*3280*/  FMNMX.FTZ R12, R41, R12, !PT ;  /* 0x0000000c290c7209 */ /* 0x000fe40007810000 */
[----:B------:R-:W-:-:S02]  /*3290*/  FSEL R13, R58, -INF , !P1 ;  /* 0xff8000003a0d7808 */ /* 0x000fc40004800000 */
[----:B------:R-:W-:Y:S02]  /*32a0*/  ISETP.GT.AND P1, PT, R10, 0x41, !P6 ;  /* 0x000000410a00780c */ /* 0x000fe40007724270 */
[----:B------:R-:W-:Y:S02]  /*32b0*/  FMNMX.FTZ R12, R43, R12, !PT ;  /* 0x0000000c2b0c7209 */ /* 0x000fe40007810000 */
[----:B------:R-:W-:Y:S02]  /*32c0*/  ISETP.LT.OR P1, PT, R2, 0x42, P1 ;  /* 0x000000420200780c */ /* 0x000fe40000f21670 */
[----:B------:R-:W-:Y:S02]  /*32d0*/  FMNMX.FTZ R12, R45, R12, !PT ;  /* 0x0000000c2d0c7209 */ /* 0x000fe40007810000 */
[----:B------:R-:W-:Y:S02]  /*32e0*/  FSEL R59, R59, -INF , !P1 ;  /* 0xff8000003b3b7808 */ /* 0x000fe40004800000 */
[----:B------:R-:W-:-:S02]  /*32f0*/  FMNMX.FTZ R12, R47, R12, !PT ;  /* 0x0000000c2f0c7209 */ /* 0x000fc40007810000 */
[----:B------:R-:W-:Y:S02]  /*3300*/  ISETP.GT.AND P1, PT, R10, 0x48, !P5 ;  /* 0x000000480a00780c */ /* 0x000fe40006f24270 */
[----:B-1----:R-:W-:Y:S02]  /*3310*/  FMNMX.FTZ R3, R24, R3, !PT ;  /* 0x0000000318037209 */ /* 0x002fe40007810000 */
[----:B------:R-:W-:Y:S02]  /*3320*/  FMNMX.FTZ R12, R49, R12, !PT ;  /* 0x0000000c310c7209 */ /* 0x000fe40007810000 */
[----:B------:R-:W-:Y:S01]  /*3330*/  ISETP.LT.OR P1, PT, R2, 0x49, P1 ;  /* 0x000000490200780c */ /* 0x000fe20000f21670 */
[----:B------:R-:W-:Y:S01]  /*3340*/  FMUL.FTZ R26, R3, R14 ;  /* 0x0000000e031a7220 */ /* 0x000fe20000410000 */
[----:B------:R-:W-:Y:S02]  /*3350*/  FMNMX.FTZ R12, R51, R12, !PT ;  /* 0x0000000c330c7209 */ /* 0x000fe40007810000 */
[----:B------:R-:W-:-:S02]  /*3360*/  FSEL R11, R62, -INF , !P1 ;  /* 0xff8000003e0b7808 */ /* 0x000fc40004800000 */
[----:B------:R-:W-:Y:S02]  /*3370*/  FSETP.NEU.FTZ.AND P1, PT, R3, -INF , PT ;  /* 0xff8000000300780b */ /* 0x000fe40003f3d000 */
[----:B------:R-:W-:Y:S02]  /*3380*/  ISETP.NE.AND P5, PT, R60, RZ, PT ;  /* 0x000000ff3c00720c */ /* 0x000fe40003fa5270 */
[----:B------:R-:W-:Y:S02]  /*3390*/  FMNMX.FTZ R12, R53, R12, !PT ;  /* 0x0000000c350c7209 */ /* 0x000fe40007810000 */
[----:B------:R-:W-:Y:S02]  /*33a0*/  FSEL R83, R26, RZ, P1 ;  /* 0x000000ff1a537208 */ /* 0x000fe40000800000 */
[----:B------:R-:W-:Y:S02]  /*33b0*/  ISETP.GT.AND P1, PT, R10, 0x49, !P5 ;  /* 0x000000490a00780c */ /* 0x000fe40006f24270 */
[----:B------:R-:W-:Y:S01]  /*33c0*/  FMNMX.FTZ R12, R55, R12, !PT ;  /* 0x0000000c370c7209 */ /* 0x000fe20007810000 */
[-CC-:B------:R-:W-:Y:S01]  /*33d0*/  FFMA.FTZ R26, R76, R14.reuse, -R83.reuse ;  /* 0x0000000e4c1a7223 */ /* 0x180fe20000010853 */
[----:B------:R-:W-:Y:S01]  /*33e0*/  ISETP.LT.OR P1, PT, R2, 0x4a, P1 ;  /* 0x0000004a0200780c */ /* 0x000fe20000f21670 */
[--C-:B------:R-:W-:Y:S01]  /*33f0*/  FFMA.FTZ R24, R28, R14, -R83.reuse ;  /* 0x0000000e1c187223 */ /* 0x100fe20000010853 */
[----:B------:R-:W-:Y:S01]  /*3400*/  ISETP.NE.AND P6, PT, R97, RZ, PT ;  /* 0x000000ff6100720c */ /* 0x000fe20003fc5270 */
[----:B------:R1:W-:Y:S01]  /*3410*/  MUFU.EX2 R85, R26 ;  /* 0x0000001a00557308 */ /* 0x0003e20000000800 */
[----:B------:R-:W-:Y:S01]  /*3420*/  FMNMX.FTZ R12, R13, R12, !PT ;  /* 0x0000000c0d0c7209 */ /* 0x000fe20007810000 */
[-CC-:B------:R-:W-:Y:S01]  /*3430*/  FFMA.FTZ R28, R78, R14.reuse, -R83.reuse ;  /* 0x0000000e4e1c7223 */ /* 0x180fe20000010853 */
[----:B------:R-:W-:Y:S01]  /*3440*/  FSEL R63, R63, -INF , !P1 ;  /* 0xff8000003f3f7808 */ /* 0x000fe20004800000 */
[-CC-:B------:R-:W-:Y:S01]  /*3450*/  FFMA.FTZ R30, R80, R14.reuse, -R83.reuse ;  /* 0x0000000e501e7223 */ /* 0x180fe20000010853 */
[----:B------:R-:W-:Y:S01]  /*3460*/  ISETP.GT.AND P1, PT, R10, 0x50, !P6 ;  /* 0x000000500a00780c */ /* 0x000fe20007724270 */
[--C-:B------:R-:W-:Y:S01]  /*3470*/  FFMA.FTZ R32, R32, R14, -R83.reuse ;  /* 0x0000000e20207223 */ /* 0x100fe20000010853 */
[----:B------:R-:W-:Y:S01]  /*3480*/  FMNMX.FTZ R12, R59, R12, !PT ;  /* 0x0000000c3b0c7209 */ /* 0x000fe20007810000 */
[----:B------:R-:W2:Y:S01]  /*3490*/  MUFU.EX2 R24, R24 ;  /* 0x0000001800187308 */ /* 0x000ea20000000800 */
[----:B------:R-:W-:Y:S01]  /*34a0*/  ISETP.LT.OR P1, PT, R2, 0x51, P1 ;  /* 0x000000510200780c */ /* 0x000fe20000f21670 */
[--C-:B-1----:R-:W-:Y:S01]  /*34b0*/  FFMA.FTZ R26, R82, R14, -R83.reuse ;  /* 0x0000000e521a7223 */ /* 0x102fe20000010853 */
[----:B------:R-:W-:Y:S01]  /*34c0*/  FMNMX.FTZ R12, R11, R12, !PT ;  /* 0x0000000c0b0c7209 */ /* 0x000fe20007810000 */
[-CC-:B------:R-:W-:Y:S01]  /*34d0*/  FFMA.FTZ R34, R36, R14.reuse, -R83.reuse ;  /* 0x0000000e24227223 */ /* 0x180fe20000010853 */
[----:B------:R-:W-:Y:S01]  /*34e0*/  ISETP.NE.AND P5, PT, R64, RZ, PT ;  /* 0x000000ff4000720c */ /* 0x000fe20003fa5270 */
[--C-:B------:R-:W-:Y:S01]  /*34f0*/  FFMA.FTZ R38, R52, R14, -R83.reuse ;  /* 0x0000000e34267223 */ /* 0x100fe20000010853 */
[----:B------:R-:W-:Y:S01]  /*3500*/  FSEL R77, R66, -INF , !P1 ;  /* 0xff800000424d7808 */ /* 0x000fe20004800000 */
[----:B------:R1:W-:Y:S01]  /*3510*/  MUFU.EX2 R89, R26 ;  /* 0x0000001a00597308 */ /* 0x0003e20000000800 */
[----:B------:R-:W-:Y:S01]  /*3520*/  FMNMX.FTZ R12, R63, R12, !PT ;  /* 0x0000000c3f0c7209 */ /* 0x000fe20007810000 */
[-CC-:B------:R-:W-:Y:S01]  /*3530*/  FFMA.FTZ R36, R48, R14.reuse, -R83.reuse ;  /* 0x0000000e30247223 */ /* 0x180fe20000010853 */
[----:B------:R-:W-:Y:S01]  /*3540*/  ISETP.GT.AND P4, PT, R10, 0x59, !P5 ;  /* 0x000000590a00780c */ /* 0x000fe20006f84270 */
[-CC-:B------:R-:W-:Y:S01]  /*3550*/  FFMA.FTZ R10, R40, R14.reuse, -R83.reuse ;  /* 0x0000000e280a7223 */ /* 0x180fe20000010853 */
[----:B------:R-:W-:Y:S01]  /*3560*/  ISETP.LT.OR P3, PT, R2, 0x59, P3 ;  /* 0x000000590200780c */ /* 0x000fe20001f61670 */
[--C-:B------:R-:W-:Y:S01]  /*3570*/  FFMA.FTZ R40, R92, R14, -R83.reuse ;  /* 0x0000000e5c287223 */ /* 0x100fe20000010853 */
[----:B------:R-:W-:Y:S01]  /*3580*/  FSEL R67, R67, -INF , !P2 ;  /* 0xff80000043437808 */ /* 0x000fe20005000000 */
[----:B------:R-:W-:Y:S01]  /*3590*/  MUFU.EX2 R28, R28 ;  /* 0x0000001c001c7308 */ /* 0x000fe20000000800 */
[----:B------:R-:W-:Y:S01]  /*35a0*/  FMNMX.FTZ R12, R77, R12, !PT ;  /* 0x0000000c4d0c7209 */ /* 0x000fe20007810000 */
[-CC-:B-1----:R-:W-:Y:S01]  /*35b0*/  FFMA.FTZ R26, R86, R14.reuse, -R83.reuse ;  /* 0x0000000e561a7223 */ /* 0x182fe20000010853 */
[----:B------:R-:W-:Y:S01]  /*35c0*/  ISETP.LT.OR P4, PT, R2, 0x5a, P4 ;  /* 0x0000005a0200780c */ /* 0x000fe20002781670 */
[-CC-:B------:R-:W-:Y:S01]  /*35d0*/  FFMA.FTZ R2, R44, R14.reuse, -R83.reuse ;  /* 0x0000000e2c027223 */ /* 0x180fe20000010853 */
[----:B------:R-:W-:Y:S01]  /*35e0*/  FSEL R79, R70, -INF , !P3 ;  /* 0xff800000464f7808 */ /* 0x000fe20005800000 */
[--C-:B------:R-:W-:Y:S01]  /*35f0*/  FFMA.FTZ R42, R56, R14, -R83.reuse ;  /* 0x0000000e382a7223 */ /* 0x100fe20000010853 */
[----:B------:R-:W-:Y:S01]  /*3600*/  FMNMX.FTZ R12, R67, R12, !PT ;  /* 0x0000000c430c7209 */ /* 0x000fe20007810000 */
[----:B------:R1:W-:Y:S01]  /*3610*/  MUFU.EX2 R93, R26 ;  /* 0x0000001a005d7308 */ /* 0x0003e20000000800 */
[----:B------:R-:W-:Y:S01]  /*3620*/  FSEL R71, R71, -INF , !P4 ;  /* 0xff80000047477808 */ /* 0x000fe20006000000 */
[--C-:B------:R-:W-:Y:S01]  /*3630*/  FFMA.FTZ R57, R57, R14, -R83.reuse ;  /* 0x0000000e39397223 */ /* 0x100fe20000010853 */
[----:B------:R-:W-:Y:S01]  /*3640*/  FMNMX.FTZ R12, R79, R12, !PT ;  /* 0x0000000c4f0c7209 */ /* 0x000fe20007810000 */
[-CC-:B------:R-:W-:Y:S01]  /*3650*/  FFMA.FTZ R25, R25, R14.reuse, -R83.reuse ;  /* 0x0000000e19197223 */ /* 0x180fe20000010853 */
[-CC-:B------:R-:W-:Y:S01]  /*3660*/  FFMA.FTZ R61, R61, R14.reuse, -R83.reuse ;  /* 0x0000000e3d3d7223 */ /* 0x180fe20000010853 */
[--C-:B------:R-:W-:Y:S01]  /*3670*/  FFMA.FTZ R21, R21, R14, -R83.reuse ;  /* 0x0000000e15157223 */ /* 0x100fe20000010853 */
[----:B------:R-:W-:Y:S01]  /*3680*/  FMNMX.FTZ R12, R71, R12, !PT ;  /* 0x0000000c470c7209 */ /* 0x000fe20007810000 */
[----:B------:R3:W4:Y:S01]  /*3690*/  MUFU.EX2 R87, R30 ;  /* 0x0000001e00577308 */ /* 0x0007220000000800 */
[-CC-:B-1----:R-:W-:Y:S01]  /*36a0*/  FFMA.FTZ R26, R90, R14.reuse, -R83.reuse ;  /* 0x0000000e5a1a7223 */ /* 0x182fe20000010853 */
[-CC-:B------:R-:W-:Y:S01]  /*36b0*/  FFMA.FTZ R65, R65, R14.reuse, -R83.reuse ;  /* 0x0000000e41417223 */ /* 0x180fe20000010853 */
[--C-:B------:R-:W-:Y:S01]  /*36c0*/  FFMA.FTZ R15, R15, R14, -R83.reuse ;  /* 0x0000000e0f0f7223 */ /* 0x100fe20000010853 */
[----:B------:R-:W1:Y:S01]  /*36d0*/  SHFL.BFLY PT, R81, R12, 0x2, 0x1f ;  /* 0x0c401f000c517f89 */ /* 0x000e6200000e0000 */
[----:B--2---:R-:W-:Y:S01]  /*36e0*/  F2FP.BF16.F32.PACK_AB R156, R85, R24 ;  /* 0x00000018559c723e */ /* 0x004fe200000010ff */
[-CC-:B------:R-:W-:Y:S01]  /*36f0*/  FFMA.FTZ R69, R69, R14.reuse, -R83.reuse ;  /* 0x0000000e45457223 */ /* 0x180fe20000010853 */
[----:B------:R-:W-:Y:S01]  /*3700*/  ISETP.GE.AND P5, PT, R75, 0x1, PT ;  /* 0x000000014b00780c */ /* 0x000fe20003fa6270 */
[----:B------:R-:W-:Y:S01]  /*3710*/  MUFU.EX2 R97, R26 ;  /* 0x0000001a00617308 */ /* 0x000fe20000000800 */
[----:B---3--:R-:W-:-:S07]  /*3720*/  FFMA.FTZ R30, R84, R14, -R83 ;  /* 0x0000000e541e7223 */ /* 0x008fce0000010853 */
[----:B------:R2:W-:Y:S01]  /*3730*/  MUFU.EX2 R91, R30 ;  /* 0x0000001e005b7308 */ /* 0x0005e20000000800 */
[----:B----4-:R-:W-:-:S07]  /*3740*/  F2FP.BF16.F32.PACK_AB R158, R87, R28 ;  /* 0x0000001c579e723e */ /* 0x010fce00000010ff */
[----:B------:R-:W3:Y:S01]  /*3750*/  MUFU.EX2 R32, R32 ;  /* 0x0000002000207308 */ /* 0x000ee20000000800 */
[----:B--2---:R-:W-:Y:S01]  /*3760*/  FFMA.FTZ R30, R88, R14, -R83 ;  /* 0x0000000e581e7223 */ /* 0x004fe20000010853 */
[----:B-1----:R-:W-:-:S06]  /*3770*/  FMNMX.FTZ R81, R12, R81, !PT ;  /* 0x000000510c517209 */ /* 0x002fcc0007810000 */
[----:B------:R-:W-:Y:S01]  /*3780*/  MUFU.EX2 R95, R30 ;  /* 0x0000001e005f7308 */ /* 0x000fe20000000800 */
[----:B------:R-:W1:Y:S07]  /*3790*/  SHFL.BFLY PT, R12, R81, 0x1, 0x1f ;  /* 0x0c201f00510c7f89 */ /* 0x000e6e00000e0000 */
[----:B------:R-:W2:Y:S01]  /*37a0*/  MUFU.EX2 R34, R34 ;  /* 0x0000002200227308 */ /* 0x000ea20000000800 */
[----:B---3--:R-:W-:-:S07]  /*37b0*/  F2FP.BF16.F32.PACK_AB R152, R89, R32 ;  /* 0x000000205998723e */ /* 0x008fce00000010ff */
[----:B------:R-:W3:Y:S08]  /*37c0*/  MUFU.EX2 R10, R10 ;  /* 0x0000000a000a7308 */ /* 0x000ef00000000800 */
[----:B------:R-:W-:Y:S01]  /*37d0*/  MUFU.EX2 R99, R40 ;  /* 0x0000002800637308 */ /* 0x000fe20000000800 */
[----:B-1----:R-:W-:Y:S02]  /*37e0*/  FMNMX.FTZ R12, R81, R12, !PT ;  /* 0x0000000c510c7209 */ /* 0x002fe40007810000 */
[----:B--2---:R-:W-:-:S02]  /*37f0*/  F2FP.BF16.F32.PACK_AB R154, R91, R34 ;  /* 0x000000225b9a723e */ /* 0x004fc400000010ff */
[C---:B------:R-:W-:Y:S01]  /*3800*/  FSETP.NEU.FTZ.AND P1, PT, R12.reuse, -INF , PT ;  /* 0xff8000000c00780b */ /* 0x040fe20003f3d000 */
[----:B------:R-:W-:Y:S02]  /*3810*/  FMUL.FTZ R26, R12, R14 ;  /* 0x0000000e0c1a7220 */ /* 0x000fe40000410000 */
[----:B------:R-:W1:Y:S01]  /*3820*/  MUFU.EX2 R2, R2 ;  /* 0x0000000200027308 */ /* 0x000e620000000800 */
[----:B---3--:R-:W-:Y:S02]  /*3830*/  F2FP.BF16.F32.PACK_AB R148, R93, R10 ;  /* 0x0000000a5d94723e */ /* 0x008fe400000010ff */
[----:B------:R-:W-:-:S05]  /*3840*/  FSEL R26, R26, RZ, P1 ;  /* 0x000000ff1a1a7208 */ /* 0x000fca0000800000 */
        /* <DEDUP_REMOVED lines=23> */
[----:B------:R-:W-:Y:S01]  /*39c0*/  FADD.FTZ R31, R87, R50 ;  /* 0x00000032571f7221 */ /* 0x000fe20000010000 */
[-CC-:B------:R-:W-:Y:S01]  /*39d0*/  FFMA.FTZ R63, R63, R14.reuse, -R26.reuse ;  /* 0x0000000e3f3f7223 */ /* 0x180fe2000001081a */
[-CC-:B------:R-:W-:Y:S01]  /*39e0*/  FFMA.FTZ R77, R77, R14.reuse, -R26.reuse ;  /* 0x0000000e4d4d7223 */ /* 0x180fe2000001081a */
[-CC-:B------:R-:W-:Y:S01]  /*39f0*/  FFMA.FTZ R67, R67, R14.reuse, -R26.reuse ;  /* 0x0000000e43437223 */ /* 0x180fe2000001081a */
[----:B------:R-:W-:Y:S01]  /*3a00*/  FADD.FTZ R52, R32, R31 ;  /* 0x0000001f20347221 */ /* 0x000fe20000010000 */
[-CC-:B------:R-:W-:Y:S01]  /*3a10*/  FFMA.FTZ R79, R79, R14.reuse, -R26.reuse ;  /* 0x0000000e4f4f7223 */ /* 0x180fe2000001081a */
[----:B------:R-:W-:Y:S01]  /*3a20*/  FFMA.FTZ R71, R71, R14, -R26 ;  /* 0x0000000e47477223 */ /* 0x000fe2000001081a */
[----:B------:R-:W3:Y:S01]  /*3a30*/  MUFU.EX2 R29, R29 ;  /* 0x0000001d001d7308 */ /* 0x000ee20000000800 */
[----:B------:R-:W-:Y:S01]  /*3a40*/  FADD.FTZ R31, R89, R52 ;  /* 0x00000034591f7221 */ /* 0x000fe20000010000 */
[----:B-1----:R-:W-:-:S03]  /*3a50*/  F2FP.BF16.F32.PACK_AB R150, R95, R2 ;  /* 0x000000025f96723e */ /* 0x002fc600000010ff */
[----:B------:R-:W-:-:S03]  /*3a60*/  FADD.FTZ R54, R34, R31 ;  /* 0x0000001f22367221 */ /* 0x000fc60000010000 */
[----:B------:R-:W1:Y:S01]  /*3a70*/  MUFU.EX2 R33, R33 ;  /* 0x0000002100217308 */ /* 0x000e620000000800 */
[----:B--2---:R-:W-:Y:S01]  /*3a80*/  FADD.FTZ R52, R27, R20 ;  /* 0x000000141b347221 */ /* 0x004fe20000010000 */
[----:B------:R-:W-:Y:S01]  /*3a90*/  F2FP.BF16.F32.PACK_AB R157, R20, R27 ;  /* 0x0000001b149d723e */ /* 0x000fe200000010ff */
[----:B------:R-:W-:-:S05]  /*3aa0*/  VIADD R20, R72, 0xfffffffe ;  /* 0xfffffffe48147836 */ /* 0x000fca0000000000 */
[----:B------:R2:W4:Y:S01]  /*3ab0*/  MUFU.EX2 R40, R35 ;  /* 0x0000002300287308 */ /* 0x0005220000000800 */
[----:B---3--:R-:W-:Y:S01]  /*3ac0*/  FADD.FTZ R31, R29, R52 ;  /* 0x000000341d1f7221 */ /* 0x008fe20000010000 */
[----:B------:R-:W-:-:S06]  /*3ad0*/  F2FP.BF16.F32.PACK_AB R159, R30, R29 ;  /* 0x0000001d1e9f723e */ /* 0x000fcc00000010ff */
[----:B------:R-:W3:Y:S01]  /*3ae0*/  MUFU.EX2 R37, R37 ;  /* 0x0000002500257308 */ /* 0x000ee20000000800 */
[----:B--2---:R-:W-:Y:S01]  /*3af0*/  FADD.FTZ R35, R91, R54 ;  /* 0x000000365b237221 */ /* 0x004fe20000010000 */
[----:B------:R-:W-:Y:S01]  /*3b00*/  FADD.FTZ R54, R30, R31 ;  /* 0x0000001f1e367221 */ /* 0x000fe20000010000 */
[----:B------:R-:W-:Y:S02]  /*3b10*/  FFMA.FTZ R31, R13, R14, -R26 ;  /* 0x0000000e0d1f7223 */ /* 0x000fe4000001081a */
[----:B------:R-:W-:Y:S01]  /*3b20*/  FADD.FTZ R56, R10, R35 ;  /* 0x000000230a387221 */ /* 0x000fe20000010000 */
[----:B-1----:R-:W-:Y:S02]  /*3b30*/  FADD.FTZ R13, R33, R54 ;  /* 0x00000036210d7221 */ /* 0x002fe40000010000 */
[----:B------:R1:W2:Y:S01]  /*3b40*/  MUFU.EX2 R44, R39 ;  /* 0x00000027002c7308 */ /* 0x0002a20000000800 */
[----:B------:R-:W-:Y:S01]  /*3b50*/  FADD.FTZ R35, R93, R56 ;  /* 0x000000385d237221 */ /* 0x000fe20000010000 */
[C---:B----4-:R-:W-:Y:S01]  /*3b60*/  FADD.FTZ R54, R40.reuse, R13 ;  /* 0x0000000d28367221 */ /* 0x050fe20000010000 */
[----:B------:R-:W-:Y:S01]  /*3b70*/  IMAD.IADD R13, R73, 0x1, -R0 ;  /* 0x00000001490d7824 */ /* 0x000fe200078e0a00 */
[----:B------:R-:W-:Y:S01]  /*3b80*/  F2FP.BF16.F32.PACK_AB R153, R40, R33 ;  /* 0x000000212899723e */ /* 0x000fe200000010ff */
[----:B------:R-:W-:-:S03]  /*3b90*/  FADD.FTZ R56, R2, R35 ;  /* 0x0000002302387221 */ /* 0x000fc60000010000 */
[----:B------:R-:W4:Y:S01]  /*3ba0*/  MUFU.EX2 R41, R41 ;  /* 0x0000002900297308 */ /* 0x000f220000000800 */
[----:B---3--:R-:W-:Y:S01]  /*3bb0*/  FADD.FTZ R35, R37, R54 ;  /* 0x0000003625237221 */ /* 0x008fe20000010000 */
[----:B-1----:R-:W-:-:S06]  /*3bc0*/  FADD.FTZ R39, R95, R56 ;  /* 0x000000385f277221 */ /* 0x002fcc0000010000 */
[----:B------:R-:W1:Y:S01]  /*3bd0*/  MUFU.EX2 R36, R36 ;  /* 0x0000002400247308 */ /* 0x000e620000000800 */
[C---:B--2---:R-:W-:Y:S01]  /*3be0*/  FADD.FTZ R54, R44.reuse, R35 ;  /* 0x000000232c367221 */ /* 0x044fe20000010000 */
[----:B------:R-:W-:-:S06]  /*3bf0*/  F2FP.BF16.F32.PACK_AB R155, R44, R37 ;  /* 0x000000252c9b723e */ /* 0x000fcc00000010ff */
[----:B------:R-:W2:Y:S01]  /*3c00*/  MUFU.EX2 R46, R43 ;  /* 0x0000002b002e7308 */ /* 0x000ea20000000800 */
[----:B----4-:R-:W-:-:S07]  /*3c10*/  FADD.FTZ R35, R41, R54 ;  /* 0x0000003629237221 */ /* 0x010fce0000010000 */
[----:B------:R-:W3:Y:S01]  /*3c20*/  MUFU.EX2 R45, R45 ;  /* 0x0000002d002d7308 */ /* 0x000ee20000000800 */
[----:B-1----:R-:W-:Y:S01]  /*3c30*/  FADD.FTZ R56, R36, R39 ;  /* 0x0000002724387221 */ /* 0x002fe20000010000 */
[----:B------:R-:W-:-:S03]  /*3c40*/  F2FP.BF16.F32.PACK_AB R144, R97, R36 ;  /* 0x000000246190723e */ /* 0x000fc600000010ff */
[----:B------:R-:W-:-:S03]  /*3c50*/  FADD.FTZ R39, R97, R56 ;  /* 0x0000003861277221 */ /* 0x000fc60000010000 */
[----:B------:R-:W1:Y:S01]  /*3c60*/  MUFU.EX2 R38, R38 ;  /* 0x0000002600267308 */ /* 0x000e620000000800 */
[C---:B--2---:R-:W-:Y:S01]  /*3c70*/  FADD.FTZ R54, R46.reuse, R35 ;  /* 0x000000232e367221 */ /* 0x044fe20000010000 */
[----:B------:R-:W-:-:S06]  /*3c80*/  F2FP.BF16.F32.PACK_AB R149, R46, R41 ;  /* 0x000000292e95723e */ /* 0x000fcc00000010ff */
[----:B------:R-:W2:Y:S01]  /*3c90*/  MUFU.EX2 R48, R47 ;  /* 0x0000002f00307308 */ /* 0x000ea20000000800 */
[----:B---3--:R-:W-:-:S07]  /*3ca0*/  FADD.FTZ R35, R45, R54 ;  /* 0x000000362d237221 */ /* 0x008fce0000010000 */
[----:B------:R-:W-:Y:S01]  /*3cb0*/  MUFU.EX2 R49, R49 ;  /* 0x0000003100317308 */ /* 0x000fe20000000800 */
[----:B-1----:R-:W-:Y:S01]  /*3cc0*/  FADD.FTZ R56, R38, R39 ;  /* 0x0000002726387221 */ /* 0x002fe20000010000 */
[----:B------:R-:W-:-:S03]  /*3cd0*/  F2FP.BF16.F32.PACK_AB R146, R99, R38 ;  /* 0x000000266392723e */ /* 0x000fc600000010ff */
[----:B------:R-:W-:-:S03]  /*3ce0*/  FADD.FTZ R39, R99, R56 ;  /* 0x0000003863277221 */ /* 0x000fc60000010000 */
[----:B------:R-:W1:Y:S01]  /*3cf0*/  MUFU.EX2 R42, R42 ;  /* 0x0000002a002a7308 */ /* 0x000e620000000800 */
[C---:B--2---:R-:W-:Y:S01]  /*3d00*/  FADD.FTZ R54, R48.reuse, R35 ;  /* 0x0000002330367221 */ /* 0x044fe20000010000 */
[----:B------:R-:W-:-:S06]  /*3d10*/  F2FP.BF16.F32.PACK_AB R151, R48, R45 ;  /* 0x0000002d3097723e */ /* 0x000fcc00000010ff */
[----:B------:R-:W2:Y:S08]  /*3d20*/  MUFU.EX2 R50, R51 ;  /* 0x0000003300327308 */ /* 0x000eb00000000800 */
[----:B------:R-:W3:Y:S01]  /*3d30*/  MUFU.EX2 R57, R57 ;  /* 0x0000003900397308 */ /* 0x000ee20000000800 */
[----:B-1----:R-:W-:-:S07]  /*3d40*/  FADD.FTZ R56, R42, R39 ;  /* 0x000000272a387221 */ /* 0x002fce0000010000 */
[----:B------:R-:W-:Y:S01]  /*3d50*/  MUFU.EX2 R53, R53 ;  /* 0x0000003500357308 */ /* 0x000fe20000000800 */
[----:B--2---:R-:W-:-:S07]  /*3d60*/  F2FP.BF16.F32.PACK_AB R145, R50, R49 ;  /* 0x000000313291723e */ /* 0x004fce00000010ff */
[----:B------:R-:W1:Y:S01]  /*3d70*/  MUFU.EX2 R25, R25 ;  /* 0x0000001900197308 */ /* 0x000e620000000800 */
[C---:B---3--:R-:W-:Y:S01]  /*3d80*/  FADD.FTZ R56, R57.reuse, R56 ;  /* 0x0000003839387221 */ /* 0x048fe20000010000 */
[----:B------:R-:W-:-:S06]  /*3d90*/  F2FP.BF16.F32.PACK_AB R140, R57, R42 ;  /* 0x0000002a398c723e */ /* 0x000fcc00000010ff */
[----:B------:R-:W2:Y:S08]  /*3da0*/  MUFU.EX2 R52, R55 ;  /* 0x0000003700347308 */ /* 0x000eb00000000800 */
[----:B------:R-:W3:Y:S01]  /*3db0*/  MUFU.EX2 R142, R61 ;  /* 0x0000003d008e7308 */ /* 0x000ee20000000800 */
[----:B-1----:R-:W-:-:S07]  /*3dc0*/  FADD.FTZ R35, R25, R56 ;  /* 0x0000003819237221 */ /* 0x002fce0000010000 */
[----:B------:R-:W1:Y:S01]  /*3dd0*/  MUFU.EX2 R31, R31 ;  /* 0x0000001f001f7308 */ /* 0x000e620000000800 */
[----:B--2---:R-:W-:-:S07]  /*3de0*/  F2FP.BF16.F32.PACK_AB R147, R52, R53 ;  /* 0x000000353493723e */ /* 0x004fce00000010ff */
[----:B------:R2:W-:Y:S08]  /*3df0*/  MUFU.EX2 R143, R11 ;  /* 0x0000000b008f7308 */ /* 0x0005f00000000800 */
[----:B------:R-:W4:Y:S01]  /*3e00*/  MUFU.EX2 R21, R21 ;  /* 0x0000001500157308 */ /* 0x000f220000000800 */
[----:B--2---:R-:W-:-:S04]  /*3e10*/  FADD.FTZ R11, R49, R54 ;  /* 0x00000036310b7221 */ /* 0x004fc80000010000 */
[----:B------:R-:W-:-:S03]  /*3e20*/  FADD.FTZ R24, R50, R11 ;  /* 0x0000000b32187221 */ /* 0x000fc60000010000 */
[----:B------:R-:W2:Y:S01]  /*3e30*/  MUFU.EX2 R0, R59 ;  /* 0x0000003b00007308 */ /* 0x000ea20000000800 */
[----:B------:R-:W-:Y:S01]  /*3e40*/  FADD.FTZ R11, R53, R24 ;  /* 0x00000018350b7221 */ /* 0x000fe20000010000 */
[C---:B---3--:R-:W-:Y:S01]  /*3e50*/  FADD.FTZ R24, R142.reuse, R35 ;  /* 0x000000238e187221 */ /* 0x048fe20000010000 */
[----:B------:R-:W-:Y:S02]  /*3e60*/  F2FP.BF16.F32.PACK_AB R142, R142, R25 ;  /* 0x000000198e8e723e */ /* 0x000fe400000010ff */
[----:B------:R-:W-:-:S03]  /*3e70*/  FADD.FTZ R10, R52, R11 ;  /* 0x0000000b340a7221 */ /* 0x000fc60000010000 */
[----:B------:R-:W3:Y:S01]  /*3e80*/  MUFU.EX2 R136, R65 ;  /* 0x0000004100887308 */ /* 0x000ee20000000800 */
[----:B-1----:R-:W-:Y:S01]  /*3e90*/  FADD.FTZ R11, R31, R10 ;  /* 0x0000000a1f0b7221 */ /* 0x002fe20000010000 */
[----:B----4-:R-:W-:-:S06]  /*3ea0*/  FADD.FTZ R35, R21, R24 ;  /* 0x0000001815237221 */ /* 0x010fcc0000010000 */
[----:B------:R-:W1:Y:S01]  /*3eb0*/  MUFU.EX2 R15, R15 ;  /* 0x0000000f000f7308 */ /* 0x000e620000000800 */
[C---:B--2---:R-:W-:Y:S01]  /*3ec0*/  FADD.FTZ R10, R0.reuse, R11 ;  /* 0x0000000b000a7221 */ /* 0x044fe20000010000 */
[----:B------:R-:W-:-:S06]  /*3ed0*/  F2FP.BF16.F32.PACK_AB R141, R0, R31 ;  /* 0x0000001f008d723e */ /* 0x000fcc00000010ff */
[----:B------:R-:W2:Y:S01]  /*3ee0*/  MUFU.EX2 R26, R63 ;  /* 0x0000003f001a7308 */ /* 0x000ea20000000800 */
[C---:B---3--:R-:W-:Y:S01]  /*3ef0*/  FADD.FTZ R24, R136.reuse, R35 ;  /* 0x0000002388187221 */ /* 0x048fe20000010000 */
[----:B------:R-:W-:Y:S01]  /*3f00*/  F2FP.BF16.F32.PACK_AB R136, R136, R21 ;  /* 0x000000158888723e */ /* 0x000fe200000010ff */
[----:B------:R-:W-:-:S05]  /*3f10*/  FADD.FTZ R21, R143, R10 ;  /* 0x0000000a8f157221 */ /* 0x000fca0000010000 */
[----:B------:R-:W3:Y:S01]  /*3f20*/  MUFU.EX2 R138, R69 ;  /* 0x00000045008a7308 */ /* 0x000ee20000000800 */
[----:B-1----:R-:W-:-:S07]  /*3f30*/  FADD.FTZ R11, R15, R24 ;  /* 0x000000180f0b7221 */ /* 0x002fce0000010000 */
[----:B------:R-:W1:Y:S01]  /*3f40*/  MUFU.EX2 R77, R77 ;  /* 0x0000004d004d7308 */ /* 0x000e620000000800 */
[C---:B--2---:R-:W-:Y:S01]  /*3f50*/  FADD.FTZ R10, R26.reuse, R21 ;  /* 0x000000151a0a7221 */ /* 0x044fe20000010000 */
[----:B------:R-:W-:Y:S01]  /*3f60*/  VIADD R21, R13, UR42 ;  /* 0x0000002a0d157c36 */ /* 0x000fe20008000000 */
[----:B------:R-:W-:-:S03]  /*3f70*/  F2FP.BF16.F32.PACK_AB R143, R26, R143 ;  /* 0x0000008f1a8f723e */ /* 0x000fc600000010ff */
[----:B------:R-:W-:Y:S02]  /*3f80*/  IMAD.IADD R74, R21, 0x1, R74 ;  /* 0x00000001154a7824 */ /* 0x000fe400078e024a */
[----:B------:R-:W2:Y:S01]  /*3f90*/  MUFU.EX2 R2, R67 ;  /* 0x0000004300027308 */ /* 0x000ea20000000800 */
[C---:B---3--:R-:W-:Y:S01]  /*3fa0*/  FADD.FTZ R11, R138.reuse, R11 ;  /* 0x0000000b8a0b7221 */ /* 0x048fe20000010000 */
[----:B------:R-:W-:-:S06]  /*3fb0*/  F2FP.BF16.F32.PACK_AB R138, R138, R15 ;  /* 0x0000000f8a8a723e */ /* 0x000fcc00000010ff */
[----:B------:R-:W3:Y:S01]  /*3fc0*/  MUFU.EX2 R79, R79 ;  /* 0x0000004f004f7308 */ /* 0x000ee20000000800 */
[----:B-1----:R-:W-:-:S07]  /*3fd0*/  FADD.FTZ R15, R77, R10 ;  /* 0x0000000a4d0f7221 */ /* 0x002fce0000010000 */
[----:B------:R-:W1:Y:S01]  /*3fe0*/  MUFU.EX2 R24, R71 ;  /* 0x0000004700187308 */ /* 0x000e620000000800 */
[C---:B--2---:R-:W-:Y:S01]  /*3ff0*/  FADD.FTZ R10, R2.reuse, R15 ;  /* 0x0000000f020a7221 */ /* 0x044fe20000010000 */
[----:B------:R-:W-:-:S03]  /*4000*/  F2FP.BF16.F32.PACK_AB R137, R2, R77 ;  /* 0x0000004d0289723e */ /* 0x000fc600000010ff */
[----:B---3--:R-:W-:-:S04]  /*4010*/  FADD.FTZ R15, R79, R10 ;  /* 0x0000000a4f0f7221 */ /* 0x008fc80000010000 */
[C---:B-1----:R-:W-:Y:S01]  /*4020*/  FADD.FTZ R10, R24.reuse, R15 ;  /* 0x0000000f180a7221 */ /* 0x042fe20000010000 */
[----:B------:R-:W-:Y:S01]  /*4030*/  F2FP.BF16.F32.PACK_AB R139, R24, R79 ;  /* 0x0000004f188b723e */ /* 0x000fe200000010ff */
        /* <DEDUP_REMOVED lines=11> */
.L_x_892:
[----:B------:R-:W-:-:S13]  /*40f0*/  ISETP.NE.AND P1, PT, R75, 0x1, PT ;  /* 0x000000014b00780c */ /* 0x000fda0003f25270 */
[----:B------:R-:W1:Y:S02]  /*4100*/  @P1 LDC.64 R24, c[0x0][0x9e8] ;  /* 0x00027a00ff181b82 */ /* 0x000e640000000a00 */
[----:B-1----:R-:W-:-:S05]  /*4110*/  @P1 IMAD.HI.U32 R2, R0, R24, RZ ;  /* 0x0000001800021227 */ /* 0x002fca00078e00ff */
[----:B------:R-:W-:-:S07]  /*4120*/  @P1 SHF.R.U32.HI R0, RZ, R25, R2 ;  /* 0x00000019ff001219 */ /* 0x000fce0000011602 */
.L_x_893:
[----:B------:R-:W-:-:S05]  /*4130*/  IMAD R75, R0, R75, R75 ;  /* 0x0000004b004b7224 */ /* 0x000fca00078e024b */
[----:B------:R-:W-:-:S07]  /*4140*/  VIMNMX R74, R74, R75, PT ;  /* 0x0000004b4a4a7248 */ /* 0x000fce0003fe0100 */
.L_x_891:
[----:B------:R-:W-:Y:S01]  /*4150*/  IMAD.HI R74, R74, 0x2aaaaaab, RZ ;  /* 0x2aaaaaab4a4a7827 */ /* 0x000fe200078e02ff */
[----:B------:R-:W-:Y:S02]  /*4160*/  CS2R R86, SRZ ;  /* 0x0000000000567805 */ /* 0x000fe4000001ff00 */
[----:B------:R-:W-:Y:S02]  /*4170*/  CS2R R84, SRZ ;  /* 0x0000000000547805 */ /* 0x000fe4000001ff00 */
[----:B------:R-:W-:Y:S01]  /*4180*/  CS2R R82, SRZ ;  /* 0x0000000000527805 */ /* 0x000fe2000001ff00 */
[----:B------:R-:W-:Y:S01]  /*4190*/  IMAD.MOV.U32 R2, RZ, RZ, 0x3f800000 ;  /* 0x3f800000ff027424 */ /* 0x000fe200078e00ff */
[----:B------:R-:W-:Y:S01]  /*41a0*/  SHF.R.U32.HI R15, RZ, 0x1f, R74 ;  /* 0x0000001fff0f7819 */ /* 0x000fe2000001164a */
[----:B------:R-:W-:Y:S01]  /*41b0*/  IMAD.MOV.U32 R0, RZ, RZ, 0x3f800000 ;  /* 0x3f800000ff007424 */ /* 0x000fe200078e00ff */
[----:B------:R-:W-:Y:S02]  /*41c0*/  CS2R R80, SRZ ;  /* 0x0000000000507805 */ /* 0x000fe4000001ff00 */
[----:B------:R-:W-:-:S02]  /*41d0*/  CS2R R78, SRZ ;  /* 0x00000000004e7805 */ /* 0x000fc4000001ff00 */
[----:B------:R-:W-:Y:S02]  /*41e0*/  LEA.HI.SX32 R24, R74, R15, 0x1c ;  /* 0x0000000f4a187211 */ /* 0x000fe400078fe2ff */
[----:B------:R-:W-:Y:S02]  /*41f0*/  CS2R R76, SRZ ;  /* 0x00000000004c7805 */ /* 0x000fe4000001ff00 */
[----:B------:R-:W-:Y:S02]  /*4200*/  CS2R R74, SRZ ;  /* 0x00000000004a7805 */ /* 0x000fe4000001ff00 */
[----:B------:R-:W-:Y:S02]  /*4210*/  CS2R R72, SRZ ;  /* 0x0000000000487805 */ /* 0x000fe4000001ff00 */
[----:B------:R-:W-:Y:S02]  /*4220*/  VIMNMX R21, R19, R24, !PT ;  /* 0x0000001813157248 */ /* 0x000fe40007fe0100 */
[----:B------:R-:W-:-:S02]  /*4230*/  CS2R R70, SRZ ;  /* 0x0000000000467805 */ /* 0x000fc4000001ff00 */
[----:B------:R-:W-:Y:S02]  /*4240*/  CS2R R68, SRZ ;  /* 0x0000000000447805 */ /* 0x000fe4000001ff00 */
[----:B------:R-:W-:Y:S02]  /*4250*/  CS2R R66, SRZ ;  /* 0x0000000000427805 */ /* 0x000fe4000001ff00 */
        /* <DEDUP_REMOVED lines=21> */
[----:B------:R-:W-:Y:S01]  /*43b0*/  CS2R R24, SRZ ;  /* 0x0000000000187805 */ /* 0x000fe2000001ff00 */
[----:B------:R-:W-:Y:S06]  /*43c0*/  @!P1 BRA `(.L_x_894) ;  /* 0x0000002c005c9947 */ /* 0x000fec0003800000 */
[----:B------:R-:W-:Y:S01]  /*43d0*/  IMAD.IADD R15, R5, 0x1, R13 ;  /* 0x00000001050f7824 */ /* 0x000fe200078e020d */
[----:B------:R-:W-:Y:S01]  /*43e0*/  ULDC UR41, c[0x0][0x9e4] ;  /* 0x0002790000297ab9 */ /* 0x000fe20000000800 */
[----:B------:R-:W-:Y:S01]  /*43f0*/  IMAD.MOV.U32 R2, RZ, RZ, 0x3f800000 ;  /* 0x3f800000ff027424 */ /* 0x000fe200078e00ff */
[----:B------:R-:W-:Y:S01]  /*4400*/  ULDC UR47, c[0x0][0x9dc] ;  /* 0x00027700002f7ab9 */ /* 0x000fe20000000800 */
[----:B------:R-:W-:-:S07]  /*4410*/  IMAD.MOV.U32 R87, RZ, RZ, RZ ;  /* 0x000000ffff577224 */ /* 0x000fce00078e00ff */
.L_x_911:
[----:B------:R-:W-:-:S04]  /*4420*/  UIADD3 UR7, UR36, 0x1, URZ ;  /* 0x0000000124077890 */ /* 0x000fc8000fffe03f */
[----:B------:R-:W-:-:S04]  /*4430*/  UISETP.NE.AND UP0, UPT, UR7, 0x2, UPT ;  /* 0x000000020700788c */ /* 0x000fc8000bf05270 */
[----:B------:R-:W-:Y:S02]  /*4440*/  USEL UR40, URZ, 0x1, UP0 ;  /* 0x000000013f287887 */ /* 0x000fe40008000000 */
[----:B------:R-:W-:Y:S02]  /*4450*/  USEL UR7, UR7, URZ, UP0 ;  /* 0x0000003f07077287 */ /* 0x000fe40008000000 */
[----:B------:R-:W-:Y:S01]  /*4460*/  ULOP3.LUT UR40, UR46, UR40, URZ, 0x3c, !UPT ;  /* 0x000000282e287292 */ /* 0x000fe2000f8e3c3f */
[----:B------:R-:W-:Y:S11]  /*4470*/  @!P0 BRA `(.L_x_895) ;  /* 0x0000000000048947 */ /* 0x000ff60003800000 */
[----:B------:R-:W-:Y:S01]  /*4480*/  BPT.TRAP 0x1 ;  /* 0x000000040000795c */ /* 0x000fe20000300000 */
.L_x_895:
[----:B------:R-:W-:Y:S01]  /*4490*/  ULEA UR38, UR7, UR37, 0x3 ;  /* 0x0000002507267291 */ /* 0x000fe2000f8e183f */
[----:B------:R-:W-:-:S05]  /*44a0*/  IMAD.U32 R14, RZ, RZ, UR40 ;  /* 0x00000028ff0e7e24 */ /* 0x000fca000f8e00ff */
[----:B------:R-:W-:-:S04]  /*44b0*/  SHF.L.U32 R14, R14, 0x1f, RZ ;  /* 0x0000001f0e0e7819 */ /* 0x000fc800000006ff */
[----:B------:R1:W2:Y:S01]  /*44c0*/  SYNCS.PHASECHK.TRANS64.TRYWAIT P1, [UR38+0x2a830], R14 ;  /* 0x02a8300eff0075a7 */ /* 0x0002a20008020166 */
[----:B------:R-:W-:Y:S05]  /*44d0*/  @!P0 BRA `(.L_x_896) ;  /* 0x0000000000048947 */ /* 0x000fea0003800000 */
[----:B------:R-:W-:Y:S01]  /*44e0*/  BPT.TRAP 0x1 ;  /* 0x000000040000795c */ /* 0x000fe20000300000 */
.L_x_896:
[----:B--2---:R-:W-:Y:S05]  /*44f0*/  @P1 BRA `(.L_x_897) ;  /* 0x0000000000081947 */ /* 0x004fea0003800000 */
[----:B------:R-:W2:Y:S02]  /*4500*/  SYNCS.PHASECHK.TRANS64.TRYWAIT P1, [UR38+0x2a830], R14 ;  /* 0x02a8300eff0075a7 */ /* 0x000ea40008020166 */
[----:B--2---:R-:W-:Y:S05]  /*4510*/  @!P1 BRA `(.L_x_898) ;  /* 0x000000c800f49947 */ /* 0x004fea0003800000 */
.L_x_897:
[----:B------:R-:W-:Y:S01]  /*4520*/  R2UR UR56, R8 ;  /* 0x00000000083872ca */ /* 0x000fe200000e0000 */
[----:B------:R-:W-:Y:S01]  /*4530*/  UIMAD UR6, UR7, 0x900, UR39 ;  /* 0x00000900070678a4 */ /* 0x000fe2000f8e0227 */
[----:B------:R-:W-:Y:S01]  /*4540*/  R2UR UR57, R9 ;  /* 0x00000000093972ca */ /* 0x000fe200000e0000 */
[----:B--2---:R-:W-:Y:S01]  /*4550*/  WARPGROUP.ARRIVE ;  /* 0x00000000000079c5 */ /* 0x004fe20000000000 */
        /* <DEDUP_REMOVED lines=11> */
[----:B------:R-:W-:Y:S01]  /*4610*/  HGMMA.64x96x16.F32.BF16 R88, gdesc[UR56], RZ, !UPT, gsb0 ;  /* 0x01600000385879f0 */ /* 0x000fe2000c0018ff */
        /* <DEDUP_REMOVED lines=79> */
[----:B------:R-:W-:Y:S01]  /*4b10*/  HGMMA.64x96x16.F32.BF16 R88, gdesc[UR56], R88, gsb0 ;  /* 0x01600000385879f0 */ /* 0x000fe20008001858 */
[----:B------:R-:W-:Y:S01]  /*4b20*/  R2UR UR56, R6 ;  /* 0x00000000063872ca */ /* 0x000fe200000e0000 */
[----:B------:R-:W-:Y:S01]  /*4b30*/  UIADD3 UR58, UR6, 0x606, URZ ;  /* 0x00000606063a7890 */ /* 0x000fe2000fffe03f */
[----:B------:R-:W-:Y:S01]  /*4b40*/  R2UR UR57, R7 ;  /* 0x00000000073972ca */ /* 0x000fe200000e0000 */
[----:B------:R-:W-:Y:S01]  /*4b50*/  UMOV UR59, 0x40000040 ;  /* 0x40000040003b7882 */ /* 0x000fe20000000000 */
        /* <DEDUP_REMOVED lines=31> */
[----:B------:R-:W-:Y:S05]  /*4d50*/  @!P0 BRA `(.L_x_899) ;  /* 0x0000000000048947 */ /* 0x000fea0003800000 */
[----:B------:R-:W-:Y:S01]  /*4d60*/  BPT.TRAP 0x1 ;  /* 0x000000040000795c */ /* 0x000fe20000300000 */
.L_x_899:
[----:B------:R-:W-:Y:S01]  /*4d70*/  ULEA UR6, UR36, UR37, 0x3 ;  /* 0x0000002524067291 */ /* 0x000fe2000f8e183f */
[----:B------:R-:W-:-:S05]  /*4d80*/  IMAD.U32 R0, RZ, RZ, UR46 ;  /* 0x0000002eff007e24 */ /* 0x000fca000f8e00ff */
[----:B------:R-:W-:-:S04]  /*4d90*/  SHF.L.U32 R0, R0, 0x1f, RZ ;  /* 0x0000001f00007819 */ /* 0x000fc800000006ff */
[----:B------:R2:W3:Y:S01]  /*4da0*/  SYNCS.PHASECHK.TRANS64.TRYWAIT P1, [UR6+0x2a850], R0 ;  /* 0x02a85000ff0075a7 */ /* 0x0004e20008020146 */
[----:B------:R-:W-:Y:S05]  /*4db0*/  @!P0 BRA `(.L_x_900) ;  /* 0x0000000000048947 */ /* 0x000fea0003800000 */
[----:B------:R-:W-:Y:S01]  /*4dc0*/  BPT.TRAP 0x1 ;  /* 0x000000040000795c */ /* 0x000fe20000300000 */
.L_x_900:
[----:B---3--:R-:W-:Y:S05]  /*4dd0*/  @P1 BRA `(.L_x_901) ;  /* 0x0000000000081947 */ /* 0x008fea0003800000 */
[----:B------:R-:W3:Y:S02]  /*4de0*/  SYNCS.PHASECHK.TRANS64.TRYWAIT P1, [UR6+0x2a850], R0 ;  /* 0x02a85000ff0075a7 */ /* 0x000ee40008020146 */
[----:B---3--:R-:W-:Y:S05]  /*4df0*/  @!P1 BRA `(.L_x_902) ;  /* 0x000000c000d49947 */ /* 0x008fea0003800000 */
.L_x_901:
[----:B------:R-:W-:Y:S01]  /*4e00*/  UIADD3 UR10, UR37, 0x400, URZ ;  /* 0x00000400250a7890 */ /* 0x000fe2000fffe03f */
[----:B------:R-:W-:Y:S01]  /*4e10*/  WARPGROUP.ARRIVE ;  /* 0x00000000000079c5 */ /* 0x000fe20000000000 */
[----:B------:R-:W-:-:S05]  /*4e20*/  UMOV UR11, 0x40000040 ;  /* 0x40000040000b7882 */ /* 0x000fca0000000000 */
[----:B------:R-:W4:Y:S01]  /*4e30*/  S2R R176, SR_TID.X ;  /* 0x0000000000b07919 */ /* 0x000f220000002100 */
[----:B------:R-:W-:Y:S01]  /*4e40*/  USHF.R.U32.HI UR10, URZ, 0x4, UR10 ;  /* 0x000000043f0a7899 */ /* 0x000fe2000801160a */
[----:B--23--:R-:W-:Y:S01]  /*4e50*/  IMAD.U32 R0, RZ, RZ, UR38 ;  /* 0x00000026ff007e24 */ /* 0x00cfe2000f8e00ff */
[----:B------:R-:W-:Y:S01]  /*4e60*/  ULDC UR15, c[0x0][0x2e0] ;  /* 0x0000b800000f7ab9 */ /* 0x000fe20000000800 */
[----:B------:R-:W-:Y:S01]  /*4e70*/  LOP3.LUT P1, RZ, R18, 0x80000, RZ, 0xc0, !PT ;  /* 0x0008000012ff7812 */ /* 0x000fe2000782c0ff */
[----:B------:R-:W-:-:S04]  /*4e80*/  ULOP3.LUT UR10, UR10, 0x3fff, URZ, 0xc0, !UPT ;  /* 0x00003fff0a0a7892 */ /* 0x000fc8000f8ec03f */
[----:B------:R-:W-:-:S04]  /*4e90*/  ULOP3.LUT UR10, UR10, 0x3000000, URZ, 0xfc, !UPT ;  /* 0x030000000a0a7892 */ /* 0x000fc8000f8efc3f */
[----:B------:R-:W-:-:S07]  /*4ea0*/  UIMAD UR14, UR36, 0x600, UR10 ;  /* 0x00000600240e78a4 */ /* 0x000fce000f8e020a */
[----:B------:R-:W-:Y:S02]  /*4eb0*/  UMOV UR10, UR14 ;  /* 0x0000000e000a7c82 */ /* 0x000fe40008000000 */
[----:B------:R-:W-:Y:S01]  /*4ec0*/  HGMMA.64x128x16.F32.BF16 R24, R156, gdesc[UR8].tnspB, R24, gsb0 ;  /* 0x41e000089c187df0 */ /* 0x000fe20008001818 */
[----:B------:R-:W-:Y:S01]  /*4ed0*/  UIADD3 UR10, UR14, 0x80, URZ ;  /* 0x000000800e0a7890 */ /* 0x000fe2000fffe03f */
[----:B------:R-:W-:Y:S01]  /*4ee0*/  UMOV UR11, 0x40000040 ;  /* 0x40000040000b7882 */ /* 0x000fe20000000000 */
[----:B----4-:R-:W-:-:S13]  /*4ef0*/  LOP3.LUT P2, RZ, R176, 0x7f, RZ, 0xc0, !PT ;  /* 0x0000007fb0ff7812 */ /* 0x010fda000784c0ff */
[----:B------:R-:W-:-:S05]  /*4f00*/  @!P2 VIADD R0, R0, 0x2a840 ;  /* 0x0002a8400000a836 */ /* 0x000fca0000000000 */
[----:B------:R-:W-:Y:S01]  /*4f10*/  @!P2 PRMT R0, RZ, 0x654, R0 ;  /* 0x00000654ff00a816 */ /* 0x000fe20000000000 */
        /* <DEDUP_REMOVED lines=23> */
[----:B------:R-:W-:Y:S02]  /*5090*/  ULOP3.LUT UR10, URZ, UR47, URZ, 0x33, !UPT ;  /* 0x0000002f3f0a7292 */ /* 0x000fe4000f8e333f */
[----:B------:R-:W-:Y:S02]  /*50a0*/  WARPGROUP.DEPBAR.LE gsb0, 0x0 ;  /* 0x00008000000079c5 */ /* 0x000fe40000010000 */
[----:B------:R-:W2:Y:S01]  /*50b0*/  LDC R137, c[0x0][0x288] ;  /* 0x0000a200ff897b82 */ /* 0x000ea20000000800 */
[----:B------:R-:W-:-:S04]  /*50c0*/  IMAD R138, R20, -0x60, RZ ;  /* 0xffffffa0148a7824 */ /* 0x000fc800078e02ff */
[--C-:B------:R-:W-:Y:S01]  /*50d0*/  IMAD R2, R17, UR15, R138.reuse ;  /* 0x0000000f11027c24 */ /* 0x100fe2000f8e028a */
[----:B------:R-:W-:Y:S01]  /*50e0*/  ULDC UR15, c[0x0][0x9e0] ;  /* 0x00027800000f7ab9 */ /* 0x000fe20000000800 */
[----:B------:R-:W-:Y:S01]  /*50f0*/  IMAD R144, R16, -0x2, R138 ;  /* 0xfffffffe10907824 */ /* 0x000fe200078e028a */
[----:B------:R3:W-:Y:S02]  /*5100*/  @!P2 SYNCS.ARRIVE.TRANS64.RED.A1T0 RZ, [R0+URZ], RZ ;  /* 0x000000ff00ffa9a7 */ /* 0x0007e4000810043f */
[----:B--2---:R-:W-:-:S05]  /*5110*/  IADD3 R137, R2, 0x1, -R137 ;  /* 0x0000000102897810 */ /* 0x004fca0007ffe889 */
[----:B------:R-:W-:-:S04]  /*5120*/  IMAD R137, R16, -0x2, R137 ;  /* 0xfffffffe10897824 */ /* 0x000fc800078e0289 */
[C---:B------:R-:W-:Y:S02]  /*5130*/  VIADD R140, R137.reuse, UR15 ;  /* 0x0000000f898c7c36 */ /* 0x040fe40008000000 */
[----:B------:R-:W-:Y:S02]  /*5140*/  VIADD R142, R137, UR10 ;  /* 0x0000000a898e7c36 */ /* 0x000fe40008000000 */
[C---:B---3--:R-:W-:Y:S02]  /*5150*/  IMAD.IADD R0, R5.reuse, 0x1, R140 ;  /* 0x0000000105007824 */ /* 0x048fe400078e028c */
[----:B------:R-:W-:Y:S01]  /*5160*/  IMAD.IADD R2, R5, 0x1, R142 ;  /* 0x0000000105027824 */ /* 0x000fe200078e028e */
[----:B------:R-:W-:Y:S06]  /*5170*/  @!P1 BRA `(.L_x_903) ;  /* 0x0000000000589947 */ /* 0x000fec0003800000 */
[----:B------:R-:W-:Y:S01]  /*5180*/  ISETP.GT.AND P1, PT, R15, -0x1, PT ;  /* 0xffffffff0f00780c */ /* 0x000fe20003f24270 */
[----:B------:R-:W-:-:S12]  /*5190*/  BSSY B0, `(.L_x_904) ;  /* 0x0000011000007945 */ /* 0x000fd80003800000 */
[----:B------:R-:W-:Y:S05]  /*51a0*/  @P1 BRA `(.L_x_905) ;  /* 0x0000000000201947 */ /* 0x000fea0003800000 */
[----:B------:R-:W-:Y:S01]  /*51b0*/  IMAD.U32 R139, RZ, RZ, UR41 ;  /* 0x00000029ff8b7e24 */ /* 0x000fe2000f8e00ff */
[----:B------:R-:W-:-:S04]  /*51c0*/  LOP3.LUT R137, RZ, R15, RZ, 0x33, !PT ;  /* 0x0000000fff897212 */ /* 0x000fc800078e33ff */
[----:B------:R-:W-:-:S13]  /*51d0*/  ISETP.NE.AND P1, PT, R139, 0x1, PT ;  /* 0x000000018b00780c */ /* 0x000fda0003f25270 */
[----:B------:R-:W1:Y:S02]  /*51e0*/  @P1 LDC.64 R146, c[0x0][0x9e8] ;  /* 0x00027a00ff921b82 */ /* 0x000e640000000a00 */
[----:B-1----:R-:W-:-:S05]  /*51f0*/  @P1 IMAD.HI.U32 R14, R137, R146, RZ ;  /* 0x00000092890e1227 */ /* 0x002fca00078e00ff */
[----:B------:R-:W-:-:S04]  /*5200*/  @P1 SHF.R.U32.HI R137, RZ, R147, R14 ;  /* 0x00000093ff891219 */ /* 0x000fc8000001160e */
[----:B------:R-:W-:Y:S01]  /*5210*/  LOP3.LUT R14, RZ, R137, RZ, 0x33, !PT ;  /* 0x00000089ff0e7212 */ /* 0x000fe200078e33ff */
[----:B------:R-:W-:Y:S06]  /*5220*/  BRA `(.L_x_906) ;  /* 0x00000000001c7947 */ /* 0x000fec0003800000 */
.L_x_905:
[----:B------:R-:W-:Y:S02]  /*5230*/  IMAD.U32 R139, RZ, RZ, UR41 ;  /* 0x00000029ff8b7e24 */ /* 0x000fe4000f8e00ff */
[----:B-1----:R-:W-:-:S03]  /*5240*/  IMAD.MOV.U32 R14, RZ, RZ, R15 ;  /* 0x000000ffff0e7224 */ /* 0x002fc600078e000f */
[----:B------:R-:W-:-:S13]  /*5250*/  ISETP.NE.AND P1, PT, R139, 0x1, PT ;  /* 0x000000018b00780c */ /* 0x000fda0003f25270 */
[----:B------:R-:W1:Y:S01]  /*5260*/  @P1 LDC.64 R146, c[0x0][0x9e8] ;  /* 0x00027a00ff921b82 */ /* 0x000e620000000a00 */
[----:B------:R-:W-:-:S04]  /*5270*/  @P1 IMAD.IADD R137, R5, 0x1, R13 ;  /* 0x0000000105891824 */ /* 0x000fc800078e020d */
[----:B-1----:R-:W-:-:S05]  /*5280*/  @P1 IMAD.HI.U32 R136, R137, R146, RZ ;  /* 0x0000009289881227 */ /* 0x002fca00078e00ff */
[----:B------:R-:W-:-:S07]  /*5290*/  @P1 SHF.R.U32.HI R14, RZ, R147, R136 ;  /* 0x00000093ff0e1219 */ /* 0x000fce0000011688 */
.L_x_906:
[----:B------:R-:W-:Y:S05]  /*52a0*/  BSYNC B0 ;  /* 0x0000000000007941 */ /* 0x000fea0003800000 */
.L_x_904:
[----:B------:R-:W-:-:S05]  /*52b0*/  IMAD R137, R14, R139, R144 ;  /* 0x0000008b0e897224 */ /* 0x000fca00078e0290 */
[----:B------:R-:W-:Y:S02]  /*52c0*/  VIADDMNMX R0, R137, R139, R0, PT ;  /* 0x0000008b89007246 */ /* 0x000fe40003800100 */
[----:B------:R-:W-:-:S07]  /*52d0*/  VIMNMX R2, R2, R137, !PT ;  /* 0x0000008902027248 */ /* 0x000fce0007fe0100 */
.L_x_903:
[C---:B------:R-:W-:Y:S02]  /*52e0*/  ISETP.GE.AND P2, PT, R138.reuse, 0x9, PT ;  /* 0x000000098a00780c */ /* 0x040fe40003f46270 */
[----:B------:R-:W-:Y:S02]  /*52f0*/  ISETP.GE.AND P1, PT, R138, 0x2, PT ;  /* 0x000000028a00780c */ /* 0x000fe40003f26270 */
[C---:B------:R-:W-:Y:S02]  /*5300*/  ISETP.GT.AND P3, PT, R2.reuse, 0x8, !P2 ;  /* 0x000000080200780c */ /* 0x040fe40005764270 */
[----:B------:R-:W-:Y:S02]  /*5310*/  ISETP.GT.AND P4, PT, R2, 0x1, !P1 ;  /* 0x000000010200780c */ /* 0x000fe40004f84270 */
[----:B------:R-:W-:Y:S02]  /*5320*/  ISETP.LT.OR P3, PT, R0, 0x9, P3 ;  /* 0x000000090000780c */ /* 0x000fe40001f61670 */
[----:B------:R-:W-:-:S02]  /*5330*/  ISETP.GE.AND P5, PT, R138, 0xa, PT ;  /* 0x0000000a8a00780c */ /* 0x000fc40003fa6270 */
[----:B------:R-:W-:Y:S02]  /*5340*/  FSEL R191, R92, -INF , !P3 ;  /* 0xff8000005cbf7808 */ /* 0x000fe40005800000 */
[----:B------:R-:W-:Y:S02]  /*5350*/  ISETP.LT.OR P4, PT, R0, 0x2, P4 ;  /* 0x000000020000780c */ /* 0x000fe40002781670 */
        /* <DEDUP_REMOVED lines=98> */
[----:B------:R-:W-:Y:S02]  /*5980*/  P2R R92, PR, RZ, 0x40 ;  /* 0x00000040ff5c7803 */ /* 0x000fe40000000000 */
[----:B------:R-:W-:-:S04]  /*5990*/  ISETP.GT.AND P6, PT, R2, RZ, !P6 ;  /* 0x000000ff0200720c */ /* 0x000fc800077c4270 */
[----:B------:R-:W-:-:S04]  /*59a0*/  ISETP.LT.OR P6, PT, R0, 0x1, P6 ;  /* 0x000000010000780c */ /* 0x000fc800037c1670 */
[----:B------:R-:W-:Y:S02]  /*59b0*/  FSEL R88, R88, -INF , !P6 ;  /* 0xff80000058587808 */ /* 0x000fe40007000000 */
[----:B------:R-:W-:-:S04]  /*59c0*/  ISETP.GE.AND P6, PT, R138, 0x5a, PT ;  /* 0x0000005a8a00780c */ /* 0x000fc80003fc6270 */
[----:B------:R-:W-:Y:S02]  /*59d0*/  P2R R128, PR, RZ, 0x40 ;  /* 0x00000040ff807803 */ /* 0x000fe40000000000 */
[----:B------:R-:W-:Y:S01]  /*59e0*/  ISETP.GT.AND P6, PT, R2, 0x59, !P6 ;  /* 0x000000590200780c */ /* 0x000fe200077c4270 */
[----:B------:R-:W-:-:S03]  /*59f0*/  IMAD.IADD R2, R4, 0x1, R142 ;  /* 0x0000000104027824 */ /* 0x000fc600078e028e */
[----:B------:R-:W-:Y:S01]  /*5a00*/  ISETP.LT.OR P6, PT, R0, 0x5a, P6 ;  /* 0x0000005a0000780c */ /* 0x000fe200037c1670 */
[----:B------:R-:W-:-:S03]  /*5a10*/  IMAD.IADD R0, R4, 0x1, R140 ;  /* 0x0000000104007824 */ /* 0x000fc600078e028c */
[----:B------:R-:W-:Y:S02]  /*5a20*/  FSEL R133, R133, -INF , !P6 ;  /* 0xff80000085857808 */ /* 0x000fe40007000000 */
[----:B------:R-:W-:-:S13]  /*5a30*/  LOP3.LUT P6, RZ, R18, 0x80000, RZ, 0xc0, !PT ;  /* 0x0008000012ff7812 */ /* 0x000fda00078cc0ff */
[----:B------:R-:W-:Y:S05]  /*5a40*/  @!P6 BRA `(.L_x_907) ;  /* 0x000000000054e947 */ /* 0x000fea0003800000 */
[----:B------:R-:W-:Y:S01]  /*5a50*/  IMAD.IADD R153, R4, 0x1, R13 ;  /* 0x0000000104997824 */ /* 0x000fe200078e020d */
[----:B------:R-:W-:Y:S04]  /*5a60*/  BSSY B0, `(.L_x_908) ;  /* 0x0000010000007945 */ /* 0x000fe80003800000 */
[----:B------:R-:W-:-:S13]  /*5a70*/  ISETP.GT.AND P6, PT, R153, -0x1, PT ;  /* 0xffffffff9900780c */ /* 0x000fda0003fc4270 */
[----:B------:R-:W-:Y:S05]  /*5a80*/  @P6 BRA `(.L_x_909) ;  /* 0x0000000000206947 */ /* 0x000fea0003800000 */
[----:B-1----:R-:W-:Y:S01]  /*5a90*/  IMAD.U32 R14, RZ, RZ, UR41 ;  /* 0x00000029ff0e7e24 */ /* 0x002fe2000f8e00ff */
[----:B------:R-:W-:-:S04]  /*5aa0*/  LOP3.LUT R153, RZ, R153, RZ, 0x33, !PT ;  /* 0x00000099ff997212 */ /* 0x000fc800078e33ff */
[----:B------:R-:W-:-:S13]  /*5ab0*/  ISETP.NE.AND P6, PT, R14, 0x1, PT ;  /* 0x000000010e00780c */ /* 0x000fda0003fc5270 */
[----:B------:R-:W1:Y:S02]  /*5ac0*/  @P6 LDC.64 R150, c[0x0][0x9e8] ;  /* 0x00027a00ff966b82 */ /* 0x000e640000000a00 */
[----:B-1----:R-:W-:-:S05]  /*5ad0*/  @P6 IMAD.HI.U32 R150, R153, R150, RZ ;  /* 0x0000009699966227 */ /* 0x002fca00078e00ff */
[----:B------:R-:W-:-:S04]  /*5ae0*/  @P6 SHF.R.U32.HI R153, RZ, R151, R150 ;  /* 0x00000097ff996219 */ /* 0x000fc80000011696 */
[----:B------:R-:W-:Y:S01]  /*5af0*/  LOP3.LUT R153, RZ, R153, RZ, 0x33, !PT ;  /* 0x00000099ff997212 */ /* 0x000fe200078e33ff */
[----:B------:R-:W-:Y:S06]  /*5b00*/  BRA `(.L_x_910) ;  /* 0x0000000000147947 */ /* 0x000fec0003800000 */
.L_x_909:
[----:B-1----:R-:W-:-:S05]  /*5b10*/  IMAD.U32 R14, RZ, RZ, UR41 ;  /* 0x00000029ff0e7e24 */ /* 0x002fca000f8e00ff */
[----:B------:R-:W-:-:S13]  /*5b20*/  ISETP.NE.AND P6, PT, R14, 0x1, PT ;  /* 0x000000010e00780c */ /* 0x000fda0003fc5270 */
[----:B------:R-:W1:Y:S02]  /*5b30*/  @P6 LDC.64 R150, c[0x0][0x9e8] ;  /* 0x00027a00ff966b82 */ /* 0x000e640000000a00 */
[----:B-1----:R-:W-:-:S05]  /*5b40*/  @P6 IMAD.HI.U32 R150, R153, R150, RZ ;  /* 0x0000009699966227 */ /* 0x002fca00078e00ff */
[----:B------:R-:W-:-:S07]  /*5b50*/  @P6 SHF.R.U32.HI R153, RZ, R151, R150 ;  /* 0x00000097ff996219 */ /* 0x000fce0000011696 */
.L_x_910:
[----:B------:R-:W-:Y:S05]  /*5b60*/  BSYNC B0 ;  /* 0x0000000000007941 */ /* 0x000fea0003800000 */
.L_x_908:
[----:B------:R-:W-:-:S05]  /*5b70*/  IMAD R153, R153, R14, R144 ;  /* 0x0000000e99997224 */ /* 0x000fca00078e0290 */
[----:B------:R-:W-:Y:S02]  /*5b80*/  VIADDMNMX R0, R153, R14, R0, PT ;  /* 0x0000000e99007246 */ /* 0x000fe40003800100 */
[----:B------:R-:W-:-:S07]  /*5b90*/  VIMNMX R2, R2, R153, !PT ;  /* 0x0000009902027248 */ /* 0x000fce0007fe0100 */
.L_x_907:
[C---:B------:R-:W-:Y:S01]  /*5ba0*/  ISETP.GT.AND P1, PT, R2.reuse, 0x1, !P1 ;  /* 0x000000010200780c */ /* 0x040fe20004f24270 */
[----:B------:R-:W-:Y:S01]  /*5bb0*/  UMOV UR46, UR40 ;  /* 0x00000028002e7c82 */ /* 0x000fe20008000000 */
[----:B------:R-:W-:Y:S01]  /*5bc0*/  ISETP.GT.AND P2, PT, R2, 0x8, !P2 ;  /* 0x000000080200780c */ /* 0x000fe20005744270 */
[----:B------:R-:W-:Y:S01]  /*5bd0*/  UMOV UR36, UR7 ;  /* 0x0000000700247c82 */ /* 0x000fe20008000000 */
[C---:B------:R-:W-:Y:S02]  /*5be0*/  ISETP.LT.OR P1, PT, R0.reuse, 0x2, P1 ;  /* 0x000000020000780c */ /* 0x040fe40000f21670 */
[----:B------:R-:W-:Y:S02]  /*5bf0*/  ISETP.LT.OR P2, PT, R0, 0x9, P2 ;  /* 0x000000090000780c */ /* 0x000fe40001741670 */
[----:B------:R-:W-:Y:S02]  /*5c00*/  FSEL R175, R91, -INF , !P1 ;  /* 0xff8000005baf7808 */ /* 0x000fe40004800000 */
[----:B------:R-:W-:-:S02]  /*5c10*/  ISETP.NE.AND P1, PT, R136, RZ, PT ;  /* 0x000000ff8800720c */ /* 0x000fc40003f25270 */
[----:B------:R-:W-:Y:S02]  /*5c20*/  FSEL R151, R94, -INF , !P2 ;  /* 0xff8000005e977808 */ /* 0x000fe40005000000 */
[----:B------:R-:W-:Y:S02]  /*5c30*/  ISETP.GT.AND P1, PT, R2, 0x9, !P1 ;  /* 0x000000090200780c */ /* 0x000fe40004f24270 */
[----:B------:R-:W-:Y:S02]  /*5c40*/  ISETP.NE.AND P2, PT, R100, RZ, PT ;  /* 0x000000ff6400720c */ /* 0x000fe40003f45270 */
[----:B------:R-:W-:Y:S02]  /*5c50*/  ISETP.LT.OR P1, PT, R0, 0xa, P1 ;  /* 0x0000000a0000780c */ /* 0x000fe40000f21670 */
[----:B------:R-:W-:Y:S02]  /*5c60*/  ISETP.NE.AND P6, PT, R152, RZ, PT ;  /* 0x000000ff9800720c */ /* 0x000fe40003fc5270 */
[----:B------:R-:W-:-:S02]  /*5c70*/  FSEL R159, R95, -INF , !P1 ;  /* 0xff8000005f9f7808 */ /* 0x000fc40004800000 */
[----:B------:R-:W-:Y:S02]  /*5c80*/  ISETP.NE.AND P1, PT, R146, RZ, PT ;  /* 0x000000ff9200720c */ /* 0x000fe40003f25270 */
[----:B-1----:R-:W-:Y:S02]  /*5c90*/  FMNMX.FTZ R14, R88, R3, !PT ;  /* 0x00000003580e7209 */ /* 0x002fe40007810000 */
        /* <DEDUP_REMOVED lines=18> */
[----:B------:R-:W-:Y:S02]  /*5dc0*/  FSEL R95, R102, -INF , !P1 ;  /* 0xff800000665f7808 */ /* 0x000fe40004800000 */
        /* <DEDUP_REMOVED lines=24> */
[----:B------:R-:W-:Y:S02]  /*5f50*/  ISETP.NE.AND P1, PT, R108, RZ, PT ;  /* 0x000000ff6c00720c */ /* 0x000fe40003f25270 */
[----:B------:R-:W-:Y:S02]  /*5f60*/  FMNMX.FTZ R14, R125, R14, !PT ;  /* 0x0000000e7d0e7209 */ /* 0x000fe40007810000 */
[----:B------:R-:W-:-:S02]  /*5f70*/  ISETP.GT.AND P1, PT, R2, 0x29, !P1 ;  /* 0x000000290200780c */ /* 0x000fc40004f24270 */
[----:B------:R-:W-:Y:S02]  /*5f80*/  ISETP.NE.AND P2, PT, R174, RZ, PT ;  /* 0x000000ffae00720c */ /* 0x000fe40003f45270 */
[----:B------:R-:W-:Y:S02]  /*5f90*/  ISETP.LT.OR P1, PT, R0, 0x2a, P1 ;  /* 0x0000002a0000780c */ /* 0x000fe40000f21670 */
[----:B------:R-:W-:Y:S02]  /*5fa0*/  FMNMX.FTZ R14, R105, R14, !PT ;  /* 0x0000000e690e7209 */ /* 0x000fe40007810000 */
[----:B------:R-:W-:Y:S02]  /*5fb0*/  FSEL R111, R111, -INF , !P1 ;  /* 0xff8000006f6f7808 */ /* 0x000fe40004800000 */
[----:B------:R-:W-:Y:S02]  /*5fc0*/  ISETP.NE.AND P1, PT, R156, RZ, PT ;  /* 0x000000ff9c00720c */ /* 0x000fe40003f25270 */
[----:B------:R-:W-:-:S02]  /*5fd0*/  FMNMX.FTZ R14, R129, R14, !PT ;  /* 0x0000000e810e7209 */ /* 0x000fc40007810000 */
[----:B------:R-:W-:Y:S02]  /*5fe0*/  ISETP.GT.AND P1, PT, R2, 0x30, !P1 ;  /* 0x000000300200780c */ /* 0x000fe40004f24270 */
[----:B------:R-:W-:Y:S02]  /*5ff0*/  ISETP.NE.AND P6, PT, R124, RZ, PT ;  /* 0x000000ff7c00720c */ /* 0x000fe40003fc5270 */
[----:B------:R-:W-:Y:S02]  /*6000*/  ISETP.LT.OR P1, PT, R0, 0x31, P1 ;  /* 0x000000310000780c */ /* 0x000fe40000f21670 */
[----:B------:R-:W-:Y:S02]  /*6010*/  FMNMX.FTZ R14, R101, R14, !PT ;  /* 0x0000000e650e7209 */ /* 0x000fe40007810000 */
[----:B------:R-:W-:Y:S02]  /*6020*/  FSEL R91, R114, -INF , !P1 ;  /* 0xff800000725b7808 */ /* 0x000fe40004800000 */
[----:B------:R-:W-:-:S02]  /*6030*/  ISETP.NE.AND P1, PT, R112, RZ, PT ;  /* 0x000000ff7000720c */ /* 0x000fc40003f25270 */
[C---:B------:R-:W-:Y:S02]  /*6040*/  ISETP.GT.AND P3, PT, R2.reuse, 0x50, !P3 ;  /* 0x000000500200780c */ /* 0x040fe40005f64270 */
[----:B------:R-:W-:Y:S02]  /*6050*/  ISETP.GT.AND P1, PT, R2, 0x31, !P1 ;  /* 0x000000310200780c */ /* 0x000fe40004f24270 */
[C---:B------:R-:W-:Y:S02]  /*6060*/  ISETP.LT.OR P3, PT, R0.reuse, 0x51, P3 ;  /* 0x000000510000780c */ /* 0x040fe40001f61670 */
[----:B------:R-:W-:Y:S02]  /*6070*/  ISETP.LT.OR P1, PT, R0, 0x32, P1 ;  /* 0x000000320000780c */ /* 0x000fe40000f21670 */
[----:B------:R-:W-:Y:S02]  /*6080*/  ISETP.GT.AND P4, PT, R2, 0x51, !P4 ;  /* 0x000000510200780c */ /* 0x000fe40006784270 */
[----:B------:R-:W-:-:S02]  /*6090*/  FSEL R115, R115, -INF , !P1 ;  /* 0xff80000073737808 */ /* 0x000fc40004800000 */
[----:B------:R-:W-:Y:S02]  /*60a0*/  ISETP.NE.AND P1, PT, R158, RZ, PT ;  /* 0x000000ff9e00720c */ /* 0x000fe40003f25270 */
[----:B------:R-:W-:Y:S02]  /*60b0*/  FSEL R189, R130, -INF , !P3 ;  /* 0xff80000082bd7808 */ /* 0x000fe40005800000 */
[C---:B------:R-:W-:Y:S02]  /*60c0*/  ISETP.GT.AND P1, PT, R2.reuse, 0x38, !P1 ;  /* 0x000000380200780c */ /* 0x040fe40004f24270 */
[----:B------:R-:W-:Y:S02]  /*60d0*/  ISETP.GT.AND P5, PT, R2, 0x58, !P5 ;  /* 0x000000580200780c */ /* 0x000fe40006fa4270 */
[C---:B------:R-:W-:Y:S02]  /*60e0*/  ISETP.LT.OR P1, PT, R0.reuse, 0x39, P1 ;  /* 0x000000390000780c */ /* 0x040fe40000f21670 */
[----:B------:R-:W-:-:S02]  /*60f0*/  ISETP.LT.OR P4, PT, R0, 0x52, P4 ;  /* 0x000000520000780c */ /* 0x000fc40002781670 */
[----:B------:R-:W-:Y:S02]  /*6100*/  FSEL R177, R118, -INF , !P1 ;  /* 0xff80000076b17808 */ /* 0x000fe40004800000 */
[----:B------:R-:W-:Y:S02]  /*6110*/  ISETP.NE.AND P1, PT, R116, RZ, PT ;  /* 0x000000ff7400720c */ /* 0x000fe40003f25270 */
[----:B------:R-:W-:Y:S02]  /*6120*/  ISETP.LT.OR P5, PT, R0, 0x59, P5 ;  /* 0x000000590000780c */ /* 0x000fe40002fa1670 */
[----:B------:R-:W-:-:S04]  /*6130*/  ISETP.GT.AND P1, PT, R2, 0x39, !P1 ;  /* 0x000000390200780c */ /* 0x000fc80004f24270 */
[----:B------:R-:W-:-:S04]  /*6140*/  ISETP.LT.OR P1, PT, R0, 0x3a, P1 ;  /* 0x0000003a0000780c */ /* 0x000fc80000f21670 */
[----:B------:R-:W-:Y:S02]  /*6150*/  FSEL R119, R119, -INF , !P1 ;  /* 0xff80000077777808 */ /* 0x000fe40004800000 */
[----:B------:R-:W-:-:S04]  /*6160*/  ISETP.NE.AND P1, PT, R172, RZ, PT ;  /* 0x000000ffac00720c */ /* 0x000fc80003f25270 */
[----:B------:R-:W-:-:S04]  /*6170*/  ISETP.GT.AND P1, PT, R2, 0x40, !P1 ;  /* 0x000000400200780c */ /* 0x000fc80004f24270 */
[----:B------:R-:W-:-:S04]  /*6180*/  ISETP.LT.OR P1, PT, R0, 0x41, P1 ;  /* 0x000000410000780c */ /* 0x000fc80000f21670 */
[----:B------:R-:W-:Y:S02]  /*6190*/  FSEL R181, R122, -INF , !P1 ;  /* 0xff8000007ab57808 */ /* 0x000fe40004800000 */
[----:B------:R-:W-:-:S04]  /*61a0*/  ISETP.NE.AND P1, PT, R120, RZ, PT ;  /* 0x000000ff7800720c */ /* 0x000fc80003f25270 */
[----:B------:R-:W-:-:S04]  /*61b0*/  ISETP.GT.AND P1, PT, R2, 0x41, !P1 ;  /* 0x000000410200780c */ /* 0x000fc80004f24270 */
[----:B------:R-:W-:-:S04]  /*61c0*/  ISETP.LT.OR P1, PT, R0, 0x42, P1 ;  /* 0x000000420000780c */ /* 0x000fc80000f21670 */
[----:B------:R-:W-:Y:S02]  /*61d0*/  FSEL R183, R123, -INF , !P1 ;  /* 0xff8000007bb77808 */ /* 0x000fe40004800000 */
[----:B------:R-:W-:-:S04]  /*61e0*/  ISETP.GT.AND P1, PT, R2, 0x48, !P2 ;  /* 0x000000480200780c */ /* 0x000fc80005724270 */
[----:B------:R-:W-:-:S04]  /*61f0*/  ISETP.LT.OR P1, PT, R0, 0x49, P1 ;  /* 0x000000490000780c */ /* 0x000fc80000f21670 */
[----:B------:R-:W-:Y:S02]  /*6200*/  FSEL R185, R126, -INF , !P1 ;  /* 0xff8000007eb97808 */ /* 0x000fe40004800000 */
[----:B------:R-:W-:Y:S02]  /*6210*/  ISETP.GT.AND P1, PT, R2, 0x49, !P6 ;  /* 0x000000490200780c */ /* 0x000fe40007724270 */
[----:B------:R-:W-:Y:S02]  /*6220*/  ISETP.NE.AND P6, PT, R92, RZ, PT ;  /* 0x000000ff5c00720c */ /* 0x000fe40003fc5270 */
[----:B------:R-:W-:Y:S02]  /*6230*/  FMNMX.FTZ R92, R133, R14, !PT ;  /* 0x0000000e855c7209 */ /* 0x000fe40007810000 */
[----:B------:R-:W1:Y:S01]  /*6240*/  LDC R14, c[0x0][0x988] ;  /* 0x00026200ff0e7b82 */ /* 0x000e620000000800 */
[----:B------:R-:W-:Y:S02]  /*6250*/  ISETP.LT.OR P1, PT, R0, 0x4a, P1 ;  /* 0x0000004a0000780c */ /* 0x000fe40000f21670 */
[----:B------:R-:W2:Y:S02]  /*6260*/  SHFL.BFLY PT, R123, R92, 0x2, 0x1f ;  /* 0x0c401f005c7b7f89 */ /* 0x000ea400000e0000 */
[----:B------:R-:W-:-:S02]  /*6270*/  FSEL R127, R127, -INF , !P1 ;  /* 0xff8000007f7f7808 */ /* 0x000fc40004800000 */
[----:B------:R-:W-:Y:S02]  /*6280*/  ISETP.GT.AND P1, PT, R2, RZ, !P6 ;  /* 0x000000ff0200720c */ /* 0x000fe40007724270 */
[----:B------:R-:W-:Y:S02]  /*6290*/  ISETP.NE.AND P6, PT, R128, RZ, PT ;  /* 0x000000ff8000720c */ /* 0x000fe40003fc5270 */
[----:B------:R-:W-:Y:S02]  /*62a0*/  ISETP.LT.OR P1, PT, R0, 0x1, P1 ;  /* 0x000000010000780c */ /* 0x000fe40000f21670 */
[----:B------:R-:W-:Y:S02]  /*62b0*/  ISETP.GT.AND P2, PT, R2, 0x59, !P6 ;  /* 0x000000590200780c */ /* 0x000fe40007744270 */
[----:B------:R-:W-:Y:S02]  /*62c0*/  FSEL R197, R90, -INF , !P1 ;  /* 0xff8000005ac57808 */ /* 0x000fe40004800000 */
[----:B------:R-:W-:-:S02]  /*62d0*/  ISETP.LT.OR P2, PT, R0, 0x5a, P2 ;  /* 0x0000005a0000780c */ /* 0x000fc40001741670 */
[----:B------:R-:W-:Y:S02]  /*62e0*/  LOP3.LUT P6, RZ, R176, 0x7f, RZ, 0xc0, !PT ;  /* 0x0000007fb0ff7812 */ /* 0x000fe400078cc0ff */
[----:B--2---:R-:W-:-:S05]  /*62f0*/  FMNMX.FTZ R94, R92, R123, !PT ;  /* 0x0000007b5c5e7209 */ /* 0x004fca0007810000 */
[----:B------:R-:W2:Y:S02]  /*6300*/  SHFL.BFLY PT, R123, R94, 0x1, 0x1f ;  /* 0x0c201f005e7b7f89 */ /* 0x000ea400000e0000 */
[----:B--2---:R-:W-:-:S04]  /*6310*/  FMNMX.FTZ R123, R94, R123, !PT ;  /* 0x0000007b5e7b7209 */ /* 0x004fc80007810000 */
[C---:B------:R-:W-:Y:S01]  /*6320*/  FSETP.NEU.FTZ.AND P1, PT, R123.reuse, -INF , PT ;  /* 0xff8000007b00780b */ /* 0x040fe20003f3d000 */
[----:B-1----:R-:W-:-:S05]  /*6330*/  FMUL.FTZ R90, R123, R14 ;  /* 0x0000000e7b5a7220 */ /* 0x002fca0000410000 */
[----:B------:R-:W-:Y:S02]  /*6340*/  FSEL R96, R90, RZ, P1 ;  /* 0x000000ff5a607208 */ /* 0x000fe40000800000 */
[----:B------:R-:W-:-:S03]  /*6350*/  FMNMX.FTZ R90, R197, R12, !PT ;  /* 0x0000000cc55a7209 */ /* 0x000fc60007810000 */
[--C-:B------:R-:W-:Y:S01]  /*6360*/  FFMA.FTZ R2, R143, R14, -R96.reuse ;  /* 0x0000000e8f027223 */ /* 0x100fe20000010860 */
[----:B------:R-:W-:Y:S01]  /*6370*/  FMNMX.FTZ R90, R175, R90, !PT ;  /* 0x0000005aaf5a7209 */ /* 0x000fe20007810000 */
        /* <DEDUP_REMOVED lines=9> */
[----:B------:R-:W-:Y:S01]  /*6410*/  FSEL R139, R135, -INF , !P2 ;  /* 0xff800000878b7808 */ /* 0x000fe20005000000 */
[--C-:B------:R-:W-:Y:S01]  /*6420*/  FFMA.FTZ R135, R137, R14, -R96.reuse ;  /* 0x0000000e89877223 */ /* 0x100fe20000010860 */
[----:B------:R-:W-:Y:S01]  /*6430*/  FMNMX.FTZ R90, R153, R90, !PT ;  /* 0x0000005a995a7209 */ /* 0x000fe20007810000 */
[-CC-:B------:R-:W-:Y:S01]  /*6440*/  FFMA.FTZ R195, R88, R14.reuse, -R96.reuse ;  /* 0x0000000e58c37223 */ /* 0x180fe20000010860 */
[----:B-1----:R-:W-:Y:S01]  /*6450*/  FSEL R2, R123, RZ, P1 ;  /* 0x000000ff7b027208 */ /* 0x002fe20000800000 */
[--C-:B------:R-:W-:Y:S01]  /*6460*/  FFMA.FTZ R156, R193, R14, -R96.reuse ;  /* 0x0000000ec19c7223 */ /* 0x100fe20000010860 */
[----:B------:R-:W-:Y:S01]  /*6470*/  FMNMX.FTZ R90, R157, R90, !PT ;  /* 0x0000005a9d5a7209 */ /* 0x000fe20007810000 */
[-CC-:B------:R-:W-:Y:S01]  /*6480*/  FFMA.FTZ R158, R191, R14.reuse, -R96.reuse ;  /* 0x0000000ebf9e7223 */ /* 0x180fe20000010860 */
[--C-:B------:R-:W-:Y:S01]  /*6490*/  FFMA.FTZ R187, R187, R14, -R96.reuse ;  /* 0x0000000ebbbb7223 */ /* 0x100fe20000010860 */
[----:B------:R-:W-:Y:S01]  /*64a0*/  FADD.FTZ R101, -R2, R3 ;  /* 0x0000000302657221 */ /* 0x000fe20000010100 */
        /* <DEDUP_REMOVED lines=22> */
[----:B------:R-:W-:-:S02]  /*6610*/  FFMA.FTZ R3, R133, R14, -R96 ;  /* 0x0000000e85037223 */ /* 0x000fc40000010860 */
        /* <DEDUP_REMOVED lines=17> */
[----:B------:R-:W-:-:S05]  /*6730*/  FMNMX.FTZ R90, R139, R90, !PT ;  /* 0x0000005a8b5a7209 */ /* 0x000fca0007810000 */
[----:B------:R-:W1:Y:S01]  /*6740*/  SHFL.BFLY PT, R137, R90, 0x2, 0x1f ;  /* 0x0c401f005a897f89 */ /* 0x000e6200000e0000 */
[----:B------:R-:W-:Y:S08]  /*6750*/  MUFU.EX2 R150, R150 ;  /* 0x0000009600967308 */ /* 0x000ff00000000800 */
[----:B------:R-:W-:Y:S08]  /*6760*/  MUFU.EX2 R135, R135 ;  /* 0x0000008700877308 */ /* 0x000ff00000000800 */
[----:B------:R-:W-:Y:S01]  /*6770*/  MUFU.EX2 R144, R144 ;  /* 0x0000009000907308 */ /* 0x000fe20000000800 */
[----:B-1----:R-:W-:-:S07]  /*6780*/  FMNMX.FTZ R137, R90, R137, !PT ;  /* 0x000000895a897209 */ /* 0x002fce0007810000 */
[----:B------:R-:W-:Y:S01]  /*6790*/  MUFU.EX2 R97, R97 ;  /* 0x0000006100617308 */ /* 0x000fe20000000800 */
[----:B------:R-:W1:Y:S07]  /*67a0*/  SHFL.BFLY PT, R0, R137, 0x1, 0x1f ;  /* 0x0c201f0089007f89 */ /* 0x000e6e00000e0000 */
[----:B------:R-:W-:Y:S08]  /*67b0*/  MUFU.EX2 R146, R146 ;  /* 0x0000009200927308 */ /* 0x000ff00000000800 */
[----:B------:R-:W-:Y:S08]  /*67c0*/  MUFU.EX2 R109, R109 ;  /* 0x0000006d006d7308 */ /* 0x000ff00000000800 */
[----:B------:R-:W-:Y:S01]  /*67d0*/  MUFU.EX2 R140, R140 ;  /* 0x0000008c008c7308 */ /* 0x000fe20000000800 */
[----:B-1----:R-:W-:Y:S01]  /*67e0*/  FMNMX.FTZ R89, R137, R0, !PT ;  /* 0x0000000089597209 */ /* 0x002fe20007810000 */
[----:B------:R-:W-:-:S03]  /*67f0*/  FMUL.FTZ R0, R101, R14 ;  /* 0x0000000e65007220 */ /* 0x000fc60000410000 */
[C---:B------:R-:W-:Y:S01]  /*6800*/  FSETP.NEU.FTZ.AND P1, PT, R89.reuse, -INF , PT ;  /* 0xff8000005900780b */ /* 0x040fe20003f3d000 */
[----:B------:R-:W-:Y:S02]  /*6810*/  FMUL.FTZ R2, R89, R14 ;  /* 0x0000000e59027220 */ /* 0x000fe40000410000 */
[----:B------:R-:W-:Y:S03]  /*6820*/  MUFU.EX2 R93, R93 ;  /* 0x0000005d005d7308 */ /* 0x000fe60000000800 */
[----:B------:R-:W-:-:S05]  /*6830*/  FSEL R98, R2, RZ, P1 ;  /* 0x000000ff02627208 */ /* 0x000fca0000800000 */
[----:B------:R-:W1:Y:S01]  /*6840*/  MUFU.EX2 R0, R0 ;  /* 0x0000000000007308 */ /* 0x000e620000000800 */
[-CC-:B------:R-:W-:Y:S01]  /*6850*/  FFMA.FTZ R94, R95, R14.reuse, -R98.reuse ;  /* 0x0000000e5f5e7223 */ /* 0x180fe20000010862 */
[-CC-:B------:R-:W-:Y:S01]  /*6860*/  FFMA.FTZ R95, R99, R14.reuse, -R98.reuse ;  /* 0x0000000e635f7223 */ /* 0x180fe20000010862 */
[----:B------:R-:W-:Y:S01]  /*6870*/  FSEL R99, R89, RZ, P1 ;  /* 0x000000ff59637208 */ /* 0x000fe20000800000 */
[-CC-:B------:R-:W-:Y:S01]  /*6880*/  FFMA.FTZ R101, R197, R14.reuse, -R98.reuse ;  /* 0x0000000ec5657223 */ /* 0x180fe20000010862 */
[-CC-:B------:R-:W-:Y:S01]  /*6890*/  FFMA.FTZ R88, R175, R14.reuse, -R98.reuse ;  /* 0x0000000eaf587223 */ /* 0x180fe20000010862 */
[-CC-:B------:R-:W-:Y:S01]  /*68a0*/  FFMA.FTZ R90, R151, R14.reuse, -R98.reuse ;  /* 0x0000000e975a7223 */ /* 0x180fe20000010862 */
[-C--:B------:R-:W-:Y:S01]  /*68b0*/  FFMA.FTZ R159, R159, R14.reuse, -R98 ;  /* 0x0000000e9f9f7223 */ /* 0x080fe20000010862 */
[----:B------:R-:W-:Y:S01]  /*68c0*/  FADD.FTZ R99, -R99, R12 ;  /* 0x0000000c63637221 */ /* 0x000fe20000010100 */
[-CC-:B------:R-:W-:Y:S01]  /*68d0*/  FFMA.FTZ R153, R153, R14.reuse, -R98.reuse ;  /* 0x0000000e99997223 */ /* 0x180fe20000010862 */
[----:B------:R-:W-:Y:S01]  /*68e0*/  MUFU.EX2 R101, R101 ;  /* 0x0000006500657308 */ /* 0x000fe20000000800 */
[-CC-:B------:R-:W-:Y:S01]  /*68f0*/  FFMA.FTZ R92, R157, R14.reuse, -R98.reuse ;  /* 0x0000000e9d5c7223 */ /* 0x180fe20000010862 */
[-C--:B------:R-:W-:Y:S01]  /*6900*/  FMUL.FTZ R99, R99, R14.reuse ;  /* 0x0000000e63637220 */ /* 0x080fe20000410000 */
[-CC-:B------:R-:W-:Y:S01]  /*6910*/  FFMA.FTZ R155, R155, R14.reuse, -R98.reuse ;  /* 0x0000000e9b9b7223 */ /* 0x180fe20000010862 */
[-CC-:B------:R-:W-:Y:S01]  /*6920*/  FFMA.FTZ R96, R107, R14.reuse, -R98.reuse ;  /* 0x0000000e6b607223 */ /* 0x180fe20000010862 */
[-CC-:B------:R-:W-:Y:S01]  /*6930*/  FFMA.FTZ R91, R91, R14.reuse, -R98.reuse ;  /* 0x0000000e5b5b7223 */ /* 0x180fe20000010862 */
[-CC-:B------:R-:W-:Y:S01]  /*6940*/  FFMA.FTZ R151, R103, R14.reuse, -R98.reuse ;  /* 0x0000000e67977223 */ /* 0x180fe20000010862 */
[----:B-1----:R-:W-:Y:S01]  /*6950*/  FFMA.FTZ R11, R0, R11, R195 ;  /* 0x0000000b000b7223 */ /* 0x002fe200000100c3 */
[----:B------:R-:W1:Y:S01]  /*6960*/  MUFU.EX2 R2, R99 ;  /* 0x0000006300027308 */ /* 0x000e620000000800 */
[-CC-:B------:R-:W-:Y:S01]  /*6970*/  FFMA.FTZ R111, R111, R14.reuse, -R98.reuse ;  /* 0x0000000e6f6f7223 */ /* 0x180fe20000010862 */
[-CC-:B------:R-:W-:Y:S01]  /*6980*/  FFMA.FTZ R115, R115, R14.reuse, -R98.reuse ;  /* 0x0000000e73737223 */ /* 0x180fe20000010862 */
[----:B------:R-:W-:Y:S01]  /*6990*/  FADD.FTZ R11, R156, R11 ;  /* 0x0000000b9c0b7221 */ /* 0x000fe20000010000 */
[-CC-:B------:R-:W-:Y:S01]  /*69a0*/  FFMA.FTZ R177, R177, R14.reuse, -R98.reuse ;  /* 0x0000000eb1b17223 */ /* 0x180fe20000010862 */
[-CC-:B------:R-:W-:Y:S01]  /*69b0*/  FFMA.FTZ R119, R119, R14.reuse, -R98.reuse ;  /* 0x0000000e77777223 */ /* 0x180fe20000010862 */
[-CC-:B------:R-:W-:Y:S01]  /*69c0*/  FFMA.FTZ R181, R181, R14.reuse, -R98.reuse ;  /* 0x0000000eb5b57223 */ /* 0x180fe20000010862 */
[----:B------:R-:W-:Y:S01]  /*69d0*/  FADD.FTZ R100, R158, R11 ;  /* 0x0000000b9e647221 */ /* 0x000fe20000010000 */
[----:B------:R-:W2:Y:S01]  /*69e0*/  MUFU.EX2 R88, R88 ;  /* 0x0000005800587308 */ /* 0x000ea20000000800 */
[-CC-:B------:R-:W-:Y:S01]  /*69f0*/  FFMA.FTZ R183, R183, R14.reuse, -R98.reuse ;  /* 0x0000000eb7b77223 */ /* 0x180fe20000010862 */
[-C--:B------:R-:W-:Y:S01]  /*6a00*/  FFMA.FTZ R185, R185, R14.reuse, -R98 ;  /* 0x0000000eb9b97223 */ /* 0x080fe20000010862 */
[----:B------:R-:W-:Y:S01]  /*6a10*/  FADD.FTZ R11, R187, R100 ;  /* 0x00000064bb0b7221 */ /* 0x000fe20000010000 */
[-CC-:B------:R-:W-:Y:S01]  /*6a20*/  FFMA.FTZ R127, R127, R14.reuse, -R98.reuse ;  /* 0x0000000e7f7f7223 */ /* 0x180fe20000010862 */
[-CC-:B------:R-:W-:Y:S01]  /*6a30*/  FFMA.FTZ R189, R189, R14.reuse, -R98.reuse ;  /* 0x0000000ebdbd7223 */ /* 0x180fe20000010862 */
[--C-:B------:R-:W-:Y:S01]  /*6a40*/  FFMA.FTZ R143, R143, R14, -R98.reuse ;  /* 0x0000000e8f8f7223 */ /* 0x100fe20000010862 */
[----:B------:R-:W-:Y:S01]  /*6a50*/  FADD.FTZ R100, R152, R11 ;  /* 0x0000000b98647221 */ /* 0x000fe20000010000 */
[----:B------:R-:W3:Y:S01]  /*6a60*/  MUFU.EX2 R90, R90 ;  /* 0x0000005a005a7308 */ /* 0x000ee20000000800 */
[----:B-1----:R-:W-:Y:S01]  /*6a70*/  FFMA.FTZ R11, R2, R10, R101 ;  /* 0x0000000a020b7223 */ /* 0x002fe20000010065 */
[-C--:B------:R-:W-:Y:S01]  /*6a80*/  FFMA.FTZ R145, R145, R14.reuse, -R98 ;  /* 0x0000000e91917223 */ /* 0x080fe20000010862 */
[----:B------:R-:W-:Y:S01]  /*6a90*/  FADD.FTZ R99, R149, R100 ;  /* 0x0000006495637221 */ /* 0x000fe20000010000 */
[----:B------:R-:W-:Y:S01]  /*6aa0*/  FFMA.FTZ R98, R139, R14, -R98 ;  /* 0x0000000e8b627223 */ /* 0x000fe20000010862 */
[C---:B------:R-:W-:Y:S01]  /*6ab0*/  ISETP.GT.AND P1, PT, R20.reuse, R21, PT ;  /* 0x000000151400720c */ /* 0x040fe20003f24270 */
[----:B------:R-:W-:-:S02]  /*6ac0*/  VIADD R20, R20, 0xffffffff ;  /* 0xffffffff14147836 */ /* 0x000fc40000000000 */
[----:B------:R-:W-:Y:S01]  /*6ad0*/  FADD.FTZ R100, R154, R99 ;  /* 0x000000639a647221 */ /* 0x000fe20000010000 */
[----:B------:R-:W1:Y:S01]  /*6ae0*/  MUFU.EX2 R159, R159 ;  /* 0x0000009f009f7308 */ /* 0x000e620000000800 */
[----:B--2---:R-:W-:Y:S01]  /*6af0*/  FADD.FTZ R11, R88, R11 ;  /* 0x0000000b580b7221 */ /* 0x004fe20000010000 */
[----:B------:R-:W-:Y:S01]  /*6b00*/  IMAD.U32 R99, RZ, RZ, UR6 ;  /* 0x00000006ff637e24 */ /* 0x000fe2000f8e00ff */
[----:B------:R-:W-:Y:S02]  /*6b10*/  F2FP.BF16.F32.PACK_AB R152, R149, R152 ;  /* 0x000000989598723e */ /* 0x000fe400000010ff */
[C---:B------:R-:W-:Y:S02]  /*6b20*/  F2FP.BF16.F32.PACK_AB R154, R141.reuse, R154 ;  /* 0x0000009a8d9a723e */ /* 0x040fe400000010ff */
[----:B------:R-:W-:Y:S01]  /*6b30*/  F2FP.BF16.F32.PACK_AB R156, R156, R195 ;  /* 0x000000c39c9c723e */ /* 0x000fe200000010ff */
[----:B------:R-:W2:Y:S01]  /*6b40*/  MUFU.EX2 R153, R153 ;  /* 0x0000009900997308 */ /* 0x000ea20000000800 */
[----:B---3--:R-:W-:Y:S01]  /*6b50*/  FADD.FTZ R10, R90, R11 ;  /* 0x0000000b5a0a7221 */ /* 0x008fe20000010000 */
[----:B------:R-:W-:Y:S01]  /*6b60*/  FADD.FTZ R11, R141, R100 ;  /* 0x000000648d0b7221 */ /* 0x000fe20000010000 */
[----:B------:R-:W-:-:S02]  /*6b70*/  F2FP.BF16.F32.PACK_AB R158, R187, R158 ;  /* 0x0000009ebb9e723e */ /* 0x000fc400000010ff */
[----:B------:R-:W-:Y:S01]  /*6b80*/  F2FP.BF16.F32.PACK_AB R157, R88, R101 ;  /* 0x00000065589d723e */ /* 0x000fe200000010ff */
[----:B------:R-:W-:Y:S01]  /*6b90*/  FADD.FTZ R100, R148, R11 ;  /* 0x0000000b94647221 */ /* 0x000fe20000010000 */
[----:B------:R-:W-:Y:S01]  /*6ba0*/  F2FP.BF16.F32.PACK_AB R148, R131, R148 ;  /* 0x000000948394723e */ /* 0x000fe200000010ff */
[----:B------:R-:W3:Y:S01]  /*6bb0*/  MUFU.EX2 R92, R92 ;  /* 0x0000005c005c7308 */ /* 0x000ee20000000800 */
[C---:B-1----:R-:W-:Y:S01]  /*6bc0*/  FADD.FTZ R10, R159.reuse, R10 ;  /* 0x0000000a9f0a7221 */ /* 0x042fe20000010000 */
[----:B------:R-:W-:-:S06]  /*6bd0*/  F2FP.BF16.F32.PACK_AB R159, R159, R90 ;  /* 0x0000005a9f9f723e */ /* 0x000fcc00000010ff */
[----:B------:R-:W1:Y:S01]  /*6be0*/  MUFU.EX2 R94, R94 ;  /* 0x0000005e005e7308 */ /* 0x000e620000000800 */
[----:B--2---:R-:W-:Y:S01]  /*6bf0*/  FADD.FTZ R11, R153, R10 ;  /* 0x0000000a990b7221 */ /* 0x004fe20000010000 */
[----:B------:R-:W-:-:S06]  /*6c00*/  @!P6 VIADD R10, R99, 0x2a860 ;  /* 0x0002a860630ae836 */ /* 0x000fcc0000000000 */
[----:B------:R-:W2:Y:S01]  /*6c10*/  MUFU.EX2 R155, R155 ;  /* 0x0000009b009b7308 */ /* 0x000ea20000000800 */
[C---:B---3--:R-:W-:Y:S01]  /*6c20*/  FADD.FTZ R11, R92.reuse, R11 ;  /* 0x0000000b5c0b7221 */ /* 0x048fe20000010000 */
[----:B------:R-:W-:-:S06]  /*6c30*/  F2FP.BF16.F32.PACK_AB R153, R92, R153 ;  /* 0x000000995c99723e */ /* 0x000fcc00000010ff */
[----:B------:R-:W3:Y:S08]  /*6c40*/  MUFU.EX2 R95, R95 ;  /* 0x0000005f005f7308 */ /* 0x000ef00000000800 */
[----:B------:R4:W-:Y:S08]  /*6c50*/  MUFU.EX2 R102, R91 ;  /* 0x0000005b00667308 */ /* 0x0009f00000000800 */
[----:B------:R-:W5:Y:S01]  /*6c60*/  MUFU.EX2 R96, R96 ;  /* 0x0000006000607308 */ /* 0x000f620000000800 */
[----:B----4-:R-:W-:-:S04]  /*6c70*/  FADD.FTZ R91, R131, R100 ;  /* 0x00000064835b7221 */ /* 0x010fc80000010000 */
[----:B------:R-:W-:Y:S01]  /*6c80*/  FADD.FTZ R100, R150, R91 ;  /* 0x0000005b96647221 */ /* 0x000fe20000010000 */
[----:B------:R-:W-:Y:S01]  /*6c90*/  @!P6 PRMT R91, RZ, 0x654, R10 ;  /* 0x00000654ff5be816 */ /* 0x000fe2000000000a */
[----:B-1----:R-:W-:Y:S01]  /*6ca0*/  FADD.FTZ R10, R94, R11 ;  /* 0x0000000b5e0a7221 */ /* 0x002fe20000010000 */
[----:B------:R-:W1:Y:S01]  /*6cb0*/  MUFU.EX2 R151, R151 ;  /* 0x0000009700977308 */ /* 0x000e620000000800 */
[----:B------:R-:W-:Y:S01]  /*6cc0*/  FADD.FTZ R11, R135, R100 ;  /* 0x00000064870b7221 */ /* 0x000fe20000010000 */
[----:B------:R4:W-:Y:S01]  /*6cd0*/  @!P6 SYNCS.ARRIVE.TRANS64.RED.A1T0 RZ, [R91+URZ], RZ ;  /* 0x000000ff5bffe9a7 */ /* 0x0009e2000810043f */
[----:B--2---:R-:W-:Y:S01]  /*6ce0*/  FADD.FTZ R10, R155, R10 ;  /* 0x0000000a9b0a7221 */ /* 0x004fe20000010000 */
[----:B------:R-:W-:Y:S01]  /*6cf0*/  F2FP.BF16.F32.PACK_AB R150, R135, R150 ;  /* 0x000000968796723e */ /* 0x000fe200000010ff */
[----:B------:R-:W-:Y:S01]  /*6d00*/  FADD.FTZ R100, R144, R11 ;  /* 0x0000000b90647221 */ /* 0x000fe20000010000 */
[----:B------:R-:W-:Y:S01]  /*6d10*/  F2FP.BF16.F32.PACK_AB R144, R97, R144 ;  /* 0x000000906190723e */ /* 0x000fe200000010ff */
[----:B---3--:R-:W-:Y:S01]  /*6d20*/  FADD.FTZ R11, R95, R10 ;  /* 0x0000000a5f0b7221 */ /* 0x008fe20000010000 */
[----:B------:R-:W2:Y:S01]  /*6d30*/  MUFU.EX2 R12, R111 ;  /* 0x0000006f000c7308 */ /* 0x000ea20000000800 */
[----:B------:R-:W-:Y:S01]  /*6d40*/  F2FP.BF16.F32.PACK_AB R155, R155, R94 ;  /* 0x0000005e9b9b723e */ /* 0x000fe200000010ff */
[----:B----4-:R-:W-:Y:S01]  /*6d50*/  FADD.FTZ R91, R97, R100 ;  /* 0x00000064615b7221 */ /* 0x010fe20000010000 */
[C---:B-----5:R-:W-:Y:S01]  /*6d60*/  FADD.FTZ R10, R96.reuse, R11 ;  /* 0x0000000b600a7221 */ /* 0x060fe20000010000 */
[----:B------:R-:W-:-:S02]  /*6d70*/  F2FP.BF16.F32.PACK_AB R149, R96, R95 ;  /* 0x0000005f6095723e */ /* 0x000fc400000010ff */
[----:B------:R-:W-:Y:S01]  /*6d80*/  FADD.FTZ R100, R146, R91 ;  /* 0x0000005b92647221 */ /* 0x000fe20000010000 */
[----:B------:R-:W-:Y:S01]  /*6d90*/  F2FP.BF16.F32.PACK_AB R146, R109, R146 ;  /* 0x000000926d92723e */ /* 0x000fe200000010ff */
[----:B------:R-:W3:Y:S01]  /*6da0*/  MUFU.EX2 R115, R115 ;  /* 0x0000007300737308 */ /* 0x000ee20000000800 */
[----:B-1----:R-:W-:Y:S01]  /*6db0*/  FADD.FTZ R11, R151, R10 ;  /* 0x0000000a970b7221 */ /* 0x002fe20000010000 */
[----:B------:R-:W-:-:S04]  /*6dc0*/  FADD.FTZ R91, R109, R100 ;  /* 0x000000646d5b7221 */ /* 0x000fc80000010000 */
[----:B------:R-:W-:Y:S01]  /*6dd0*/  FADD.FTZ R10, R140, R91 ;  /* 0x0000005b8c0a7221 */ /* 0x000fe20000010000 */
[C---:B------:R-:W-:Y:S01]  /*6de0*/  F2FP.BF16.F32.PACK_AB R140, R93.reuse, R140 ;  /* 0x0000008c5d8c723e */ /* 0x040fe200000010ff */
[----:B------:R-:W1:Y:S01]  /*6df0*/  MUFU.EX2 R104, R177 ;  /* 0x000000b100687308 */ /* 0x000e620000000800 */
[C---:B--2---:R-:W-:Y:S01]  /*6e00*/  FADD.FTZ R11, R12.reuse, R11 ;  /* 0x0000000b0c0b7221 */ /* 0x044fe20000010000 */
[----:B------:R-:W-:Y:S01]  /*6e10*/  FADD.FTZ R91, R93, R10 ;  /* 0x0000000a5d5b7221 */ /* 0x000fe20000010000 */
[----:B------:R-:W-:Y:S01]  /*6e20*/  F2FP.BF16.F32.PACK_AB R151, R12, R151 ;  /* 0x000000970c97723e */ /* 0x000fe200000010ff */
[----:B------:R-:W-:Y:S02]  /*6e30*/  IMAD.MOV.U32 R12, RZ, RZ, R89 ;  /* 0x000000ffff0c7224 */ /* 0x000fe400078e0059 */
[----:B------:R-:W-:Y:S02]  /*6e40*/  FADD.FTZ R11, R102, R11 ;  /* 0x0000000b660b7221 */ /* 0x000fe40000010000 */
[----:B------:R-:W2:Y:S02]  /*6e50*/  MUFU.EX2 R142, R142 ;  /* 0x0000008e008e7308 */ /* 0x000ea40000000800 */
[----:B---3--:R-:W-:-:S06]  /*6e60*/  FADD.FTZ R11, R115, R11 ;  /* 0x0000000b730b7221 */ /* 0x008fcc0000010000 */
        /* <DEDUP_REMOVED lines=22> */
[----:B------:R3:W4:Y:S01]  /*6fd0*/  MUFU.EX2 R99, R143 ;  /* 0x0000008f00637308 */ /* 0x0007220000000800 */
[----:B-1----:R-:W-:-:S07]  /*6fe0*/  FADD.FTZ R10, R127, R10 ;  /* 0x0000000a7f0a7221 */ /* 0x002fce0000010000 */
[----:B------:R-:W1:Y:S01]  /*6ff0*/  MUFU.EX2 R138, R138 ;  /* 0x0000008a008a7308 */ /* 0x000e620000000800 */
[----:B--2---:R-:W-:Y:S01]  /*7000*/  FADD.FTZ R10, R137, R10 ;  /* 0x0000000a890a7221 */ /* 0x004fe20000010000 */
[----:B---3--:R-:W-:-:S06]  /*7010*/  F2FP.BF16.F32.PACK_AB R143, R127, R108 ;  /* 0x0000006c7f8f723e */ /* 0x008fcc00000010ff */
[----:B------:R2:W3:Y:S01]  /*7020*/  MUFU.EX2 R139, R145 ;  /* 0x00000091008b7308 */ /* 0x0004e20000000800 */
[C---:B----4-:R-:W-:Y:S01]  /*7030*/  FADD.FTZ R10, R99.reuse, R10 ;  /* 0x0000000a630a7221 */ /* 0x050fe20000010000 */
[----:B------:R-:W-:-:S06]  /*7040*/  F2FP.BF16.F32.PACK_AB R137, R99, R137 ;  /* 0x000000896389723e */ /* 0x000fcc00000010ff */
[----:B------:R-:W4:Y:S01]  /*7050*/  MUFU.EX2 R3, R3 ;  /* 0x0000000300037308 */ /* 0x000f220000000800 */
[----:B-1----:R-:W-:Y:S01]  /*7060*/  FADD.FTZ R100, R138, R91 ;  /* 0x0000005b8a647221 */ /* 0x002fe20000010000 */
[----:B--2---:R-:W-:-:S06]  /*7070*/  F2FP.BF16.F32.PACK_AB R145, R115, R102 ;  /* 0x000000667391723e */ /* 0x004fcc00000010ff */
[----:B------:R-:W1:Y:S01]  /*7080*/  MUFU.EX2 R98, R98 ;  /* 0x0000006200627308 */ /* 0x000e620000000800 */
[----:B---3--:R-:W-:Y:S01]  /*7090*/  FADD.FTZ R10, R139, R10 ;  /* 0x0000000a8b0a7221 */ /* 0x008fe20000010000 */
[C---:B----4-:R-:W-:Y:S01]  /*70a0*/  FADD.FTZ R11, R3.reuse, R100 ;  /* 0x00000064030b7221 */ /* 0x050fe20000010000 */
[----:B------:R-:W-:Y:S01]  /*70b0*/  F2FP.BF16.F32.PACK_AB R138, R3, R138 ;  /* 0x0000008a038a723e */ /* 0x000fe200000010ff */
[----:B------:R-:W-:Y:S02]  /*70c0*/  IMAD.MOV.U32 R3, RZ, RZ, R123 ;  /* 0x000000ffff037224 */ /* 0x000fe400078e007b */
[C---:B-1----:R-:W-:Y:S01]  /*70d0*/  FADD.FTZ R10, R98.reuse, R10 ;  /* 0x0000000a620a7221 */ /* 0x042fe20000010000 */
[----:B------:R-:W-:Y:S01]  /*70e0*/  F2FP.BF16.F32.PACK_AB R139, R98, R139 ;  /* 0x0000008b628b723e */ /* 0x000fe200000010ff */
[----:B------:R-:W-:Y:S06]  /*70f0*/  @P1 BRA `(.L_x_911) ;  /* 0xffffffd000c81947 */ /* 0x000fec000383ffff */
[----:B------:R-:W-:Y:S01]  /*7100*/  IMAD.MOV.U32 R12, RZ, RZ, R89 ;  /* 0x000000ffff0c7224 */ /* 0x000fe200078e0059 */
[----:B------:R-:W-:Y:S01]  /*7110*/  UMOV UR36, UR7 ;  /* 0x0000000700247c82 */ /* 0x000fe20008000000 */
[----:B------:R-:W-:Y:S01]  /*7120*/  IMAD.MOV.U32 R3, RZ, RZ, R123 ;  /* 0x000000ffff037224 */ /* 0x000fe200078e007b */
[----:B------:R-:W-:-:S06]  /*7130*/  UMOV UR46, UR40 ;  /* 0x00000028002e7c82 */ /* 0x000fcc0008000000 */
.L_x_894:
[----:B------:R-:W1:Y:S01]  /*7140*/  LDC R172, c[0x0][0x9e4] ;  /* 0x00027900ffac7b82 */ /* 0x000e620000000800 */
[----:B------:R-:W-:Y:S01]  /*7150*/  VIADD R15, R173, -UR47 ;  /* 0x8000002fad0f7c36 */ /* 0x000fe20008000000 */
[----:B-1----:R-:W-:-:S13]  /*7160*/  ISETP.GE.AND P1, PT, R172, 0x1, PT ;  /* 0x00000001ac00780c */ /* 0x002fda0003f26270 */
[----:B------:R-:W-:Y:S05]  /*7170*/  @!P1 BRA `(.L_x_912) ;  /* 0x00000000003c9947 */ /* 0x000fea0003800000 */
        /* <DEDUP_REMOVED lines=9> */
.L_x_913:
[----:B------:R-:W-:-:S13]  /*7210*/  ISETP.NE.AND P1, PT, R172, 0x1, PT ;  /* 0x00000001ac00780c */ /* 0x000fda0003f25270 */
[----:B------:R-:W1:Y:S02]  /*7220*/  @P1 LDC.64 R88, c[0x0][0x9e8] ;  /* 0x00027a00ff581b82 */ /* 0x000e640000000a00 */
[----:B-1----:R-:W-:-:S05]  /*7230*/  @P1 IMAD.HI.U32 R88, R173, R88, RZ ;  /* 0x00000058ad581227 */ /* 0x002fca00078e00ff */
[----:B------:R-:W-:-:S07]  /*7240*/  @P1 SHF.R.U32.HI R173, RZ, R89, R88 ;  /* 0x00000059ffad1219 */ /* 0x000fce0000011658 */
.L_x_914:
[----:B------:R-:W-:-:S05]  /*7250*/  IMAD R88, R173, R172, RZ ;  /* 0x000000acad587224 */ /* 0x000fca00078e02ff */
[----:B------:R-:W-:-:S07]  /*7260*/  VIMNMX R15, R15, R88, !PT ;  /* 0x000000580f0f7248 */ /* 0x000fce0007fe0100 */
.L_x_912:
[----:B------:R-:W-:-:S04]  /*7270*/  VIADD R15, R15, 0x5f ;  /* 0x0000005f0f0f7836 */ /* 0x000fc80000000000 */
[----:B------:R-:W-:-:S05]  /*7280*/  IMAD.HI R15, R15, 0x2aaaaaab, RZ ;  /* 0x2aaaaaab0f0f7827 */ /* 0x000fca00078e02ff */
[----:B------:R-:W-:-:S04]  /*7290*/  SHF.R.U32.HI R88, RZ, 0x1f, R15 ;  /* 0x0000001fff587819 */ /* 0x000fc8000001160f */
[----:B------:R-:W-:-:S04]  /*72a0*/  LEA.HI.SX32 R88, R15, R88, 0x1c ;  /* 0x000000580f587211 */ /* 0x000fc800078fe2ff */
[----:B------:R-:W-:-:S04]  /*72b0*/  VIMNMX R15, R19, R88, !PT ;  /* 0x00000058130f7248 */ /* 0x000fc80007fe0100 */
[----:B------:R-:W-:-:S13]  /*72c0*/  ISETP.GE.AND P1, PT, R20, R15, PT ;  /* 0x0000000f1400720c */ /* 0x000fda0003f26270 */
[----:B------:R-:W-:Y:S05]  /*72d0*/  @!P1 BRA `(.L_x_915) ;  /* 0x0000001c000c9947 */ /* 0x000fea0003800000 */
[----:B------:R-:W-:Y:S01]  /*72e0*/  IMAD.MOV.U32 R21, RZ, RZ, R12 ;  /* 0x000000ffff157224 */ /* 0x000fe200078e000c */
[----:B------:R-:W-:Y:S01]  /*72f0*/  UMOV UR38, UR46 ;  /* 0x0000002e00267c82 */ /* 0x000fe20008000000 */
[----:B------:R-:W-:Y:S01]  /*7300*/  IMAD.MOV.U32 R173, RZ, RZ, R3 ;  /* 0x000000ffffad7224 */ /* 0x000fe200078e0003 */
[----:B------:R-:W-:-:S06]  /*7310*/  UMOV UR7, UR36 ;  /* 0x0000002400077c82 */ /* 0x000fcc0008000000 */
.L_x_924:
[----:B------:R-:W-:-:S04]  /*7320*/  UIADD3 UR36, UR7, 0x1, URZ ;  /* 0x0000000107247890 */ /* 0x000fc8000fffe03f */
[----:B------:R-:W-:-:S04]  /*7330*/  UISETP.NE.AND UP0, UPT, UR36, 0x2, UPT ;  /* 0x000000022400788c */ /* 0x000fc8000bf05270 */
[----:B------:R-:W-:Y:S02]  /*7340*/  USEL UR46, URZ, 0x1, UP0 ;  /* 0x000000013f2e7887 */ /* 0x000fe40008000000 */
[----:B------:R-:W-:Y:S02]  /*7350*/  USEL UR36, UR36, URZ, UP0 ;  /* 0x0000003f24247287 */ /* 0x000fe40008000000 */
[----:B------:R-:W-:Y:S01]  /*7360*/  ULOP3.LUT UR46, UR38, UR46, URZ, 0x3c, !UPT ;  /* 0x0000002e262e7292 */ /* 0x000fe2000f8e3c3f */
[----:B------:R-:W-:Y:S11]  /*7370*/  @!P0 BRA `(.L_x_916) ;  /* 0x0000000000048947 */ /* 0x000ff60003800000 */
[----:B------:R-:W-:Y:S01]  /*7380*/  BPT.TRAP 0x1 ;  /* 0x000000040000795c */ /* 0x000fe20000300000 */
.L_x_916:
[----:B------:R-:W-:Y:S01]  /*7390*/  ULEA UR6, UR36, UR37, 0x3 ;  /* 0x0000002524067291 */ /* 0x000fe2000f8e183f */
[----:B------:R-:W-:-:S05]  /*73a0*/  IMAD.U32 R3, RZ, RZ, UR46 ;  /* 0x0000002eff037e24 */ /* 0x000fca000f8e00ff */
[----:B------:R-:W-:-:S04]  /*73b0*/  SHF.L.U32 R3, R3, 0x1f, RZ ;  /* 0x0000001f03037819 */ /* 0x000fc800000006ff */
[----:B------:R1:W2:Y:S01]  /*73c0*/  SYNCS.PHASECHK.TRANS64.TRYWAIT P1, [UR6+0x2a830], R3 ;  /* 0x02a83003ff0075a7 */ /* 0x0002a20008020146 */
[----:B------:R-:W-:Y:S05]  /*73d0*/  @!P0 BRA `(.L_x_917) ;  /* 0x0000000000048947 */ /* 0x000fea0003800000 */
[----:B------:R-:W-:Y:S01]  /*73e0*/  BPT.TRAP 0x1 ;  /* 0x000000040000795c */ /* 0x000fe20000300000 */
.L_x_917:
[----:B--2---:R-:W-:Y:S05]  /*73f0*/  @P1 BRA `(.L_x_918) ;  /* 0x0000000000081947 */ /* 0x004fea0003800000 */
[----:B------:R-:W2:Y:S02]  /*7400*/  SYNCS.PHASECHK.TRANS64.TRYWAIT P1, [UR6+0x2a830], R3 ;  /* 0x02a83003ff0075a7 */ /* 0x000ea40008020146 */
[----:B--2---:R-:W-:Y:S05]  /*7410*/  @!P1 BRA `(.L_x_919) ;  /* 0x0000009c00649947 */ /* 0x004fea0003800000 */
.L_x_918:
        /* <DEDUP_REMOVED lines=133> */
.L_x_920:
[----:B------:R-:W-:Y:S01]  /*7c70*/  ULEA UR11, UR7, UR37, 0x3 ;  /* 0x00000025070b7291 */ /* 0x000fe2000f8e183f */
[----:B------:R-:W-:-:S05]  /*7c80*/  IMAD.U32 R0, RZ, RZ, UR38 ;  /* 0x00000026ff007e24 */ /* 0x000fca000f8e00ff */
[----:B------:R-:W-:-:S04]  /*7c90*/  SHF.L.U32 R0, R0, 0x1f, RZ ;  /* 0x0000001f00007819 */ /* 0x000fc800000006ff */
[----:B------:R3:W4:Y:S01]  /*7ca0*/  SYNCS.PHASECHK.TRANS64.TRYWAIT P1, [UR11+0x2a850], R0 ;  /* 0x02a85000ff0075a7 */ /* 0x000722000802014b */
[----:B------:R-:W-:Y:S05]  /*7cb0*/  @!P0 BRA `(.L_x_921) ;  /* 0x0000000000048947 */ /* 0x000fea0003800000 */
[----:B------:R-:W-:Y:S01]  /*7cc0*/  BPT.TRAP 0x1 ;  /* 0x000000040000795c */ /* 0x000fe20000300000 */
.L_x_921:
[----:B----4-:R-:W-:Y:S05]  /*7cd0*/  @P1 BRA `(.L_x_922) ;  /* 0x0000000000081947 */ /* 0x010fea0003800000 */
[----:B------:R-:W4:Y:S02]  /*7ce0*/  SYNCS.PHASECHK.TRANS64.TRYWAIT P1, [UR11+0x2a850], R0 ;  /* 0x02a85000ff0075a7 */ /* 0x000f24000802014b */
[----:B----4-:R-:W-:Y:S05]  /*7cf0*/  @!P1 BRA `(.L_x_923) ;  /* 0x0000009400449947 */ /* 0x010fea0003800000 */
.L_x_922:
[----:B------:R-:W-:Y:S01]  /*7d00*/  UIADD3 UR6, UR37, 0x400, URZ ;  /* 0x0000040025067890 */ /* 0x000fe2000fffe03f */
[----:B------:R-:W-:Y:S01]  /*7d10*/  WARPGROUP.ARRIVE ;  /* 0x00000000000079c5 */ /* 0x000fe20000000000 */
[----:B------:R-:W-:Y:S01]  /*7d20*/  UMOV UR15, 0x40000040 ;  /* 0x40000040000f7882 */ /* 0x000fe20000000000 */
[----:B-1-3--:R-:W-:Y:S01]  /*7d30*/  FMNMX.FTZ R0, R88, R173, !PT ;  /* 0x000000ad58007209 */ /* 0x00afe20007810000 */
[----:B------:R-:W-:Y:S01]  /*7d40*/  USHF.R.U32.HI UR6, URZ, 0x4, UR6 ;  /* 0x000000043f067899 */ /* 0x000fe20008011606 */
[----:B------:R-:W1:Y:S01]  /*7d50*/  LDC R14, c[0x0][0x988] ;  /* 0x00026200ff0e7b82 */ /* 0x000e620000000800 */
[----:B------:R-:W-:Y:S01]  /*7d60*/  FMNMX.FTZ R2, R90, R21, !PT ;  /* 0x000000155a027209 */ /* 0x000fe20007810000 */
[----:B------:R-:W3:Y:S01]  /*7d70*/  S2R R174, SR_TID.X ;  /* 0x0000000000ae7919 */ /* 0x000ee20000002100 */
[----:B------:R-:W-:Y:S01]  /*7d80*/  ULOP3.LUT UR6, UR6, 0x3fff, URZ, 0xc0, !UPT ;  /* 0x00003fff06067892 */ /* 0x000fe2000f8ec03f */
[----:B--2---:R-:W-:Y:S01]  /*7d90*/  FMNMX.FTZ R3, R89, R0, !PT ;  /* 0x0000000059037209 */ /* 0x004fe20007810000 */
[----:B------:R-:W-:-:S02]  /*7da0*/  UMOV UR38, UR46 ;  /* 0x0000002e00267c82 */ /* 0x000fc40008000000 */
[----:B------:R-:W-:Y:S01]  /*7db0*/  ULOP3.LUT UR6, UR6, 0x3000000, URZ, 0xfc, !UPT ;  /* 0x0300000006067892 */ /* 0x000fe2000f8efc3f */
[----:B------:R-:W-:-:S03]  /*7dc0*/  FMNMX.FTZ R0, R92, R3, !PT ;  /* 0x000000035c007209 */ /* 0x000fc60007810000 */
[----:B------:R-:W-:Y:S01]  /*7dd0*/  UIMAD UR6, UR7, 0x600, UR6 ;  /* 0x00000600070678a4 */ /* 0x000fe2000f8e0206 */
[----:B------:R-:W-:Y:S02]  /*7de0*/  FMNMX.FTZ R3, R93, R0, !PT ;  /* 0x000000005d037209 */ /* 0x000fe40007810000 */
[----:B------:R-:W-:Y:S01]  /*7df0*/  UMOV UR7, 0x40000040 ;  /* 0x4000004000077882 */ /* 0x000fe20000000000 */
[----:B------:R-:W-:Y:S01]  /*7e00*/  UIADD3 UR10, UR6, 0x80, URZ ;  /* 0x00000080060a7890 */ /* 0x000fe2000fffe03f */
[----:B------:R-:W-:-:S04]  /*7e10*/  FMNMX.FTZ R0, R96, R3, !PT ;  /* 0x0000000360007209 */ /* 0x000fc80007810000 */
[----:B------:R-:W-:Y:S01]  /*7e20*/  HGMMA.64x128x16.F32.BF16 R24, R156, gdesc[UR4].tnspB, R24, gsb0 ;  /* 0x41e000049c187df0 */ /* 0x000fe20008001818 */
[----:B------:R-:W-:Y:S01]  /*7e30*/  FMNMX.FTZ R3, R97, R0, !PT ;  /* 0x0000000061037209 */ /* 0x000fe20007810000 */
[----:B------:R-:W-:Y:S01]  /*7e40*/  UMOV UR14, UR10 ;  /* 0x0000000a000e7c82 */ /* 0x000fe20008000000 */
[----:B------:R-:W-:Y:S02]  /*7e50*/  UIADD3 UR10, UR6, 0x100, URZ ;  /* 0x00000100060a7890 */ /* 0x000fe4000fffe03f */
[----:B------:R-:W-:Y:S01]  /*7e60*/  FMNMX.FTZ R0, R100, R3, !PT ;  /* 0x0000000364007209 */ /* 0x000fe20007810000 */
[----:B------:R-:W-:-:S03]  /*7e70*/  UMOV UR7, 0x40000040 ;  /* 0x4000004000077882 */ /* 0x000fc60000000000 */
[----:B------:R-:W-:-:S04]  /*7e80*/  FMNMX.FTZ R3, R101, R0, !PT ;  /* 0x0000000065037209 */ /* 0x000fc80007810000 */
[----:B------:R-:W-:Y:S02]  /*7e90*/  FMNMX.FTZ R0, R104, R3, !PT ;  /* 0x0000000368007209 */ /* 0x000fe40007810000 */
[----:B---3--:R-:W-:Y:S02]  /*7ea0*/  LOP3.LUT P1, RZ, R174, 0x7f, RZ, 0xc0, !PT ;  /* 0x0000007faeff7812 */ /* 0x008fe4000782c0ff */
        /* <DEDUP_REMOVED lines=17> */
[----:B------:R-:W2:Y:S02]  /*7fc0*/  SHFL.BFLY PT, R3, R12, 0x1, 0x1f ;  /* 0x0c201f000c037f89 */ /* 0x000ea400000e0000 */
[----:B--2---:R-:W-:Y:S01]  /*7fd0*/  FMNMX.FTZ R3, R12, R3, !PT ;  /* 0x000000030c037209 */ /* 0x004fe20007810000 */
[----:B------:R-:W-:Y:S02]  /*7fe0*/  WARPGROUP.DEPBAR.LE gsb0, 0x0 ;  /* 0x00008000000079c5 */ /* 0x000fe40000010000 */
[----:B------:R-:W-:-:S06]  /*7ff0*/  WARPGROUP.ARRIVE ;  /* 0x00000000000079c5 */ /* 0x000fcc0000000000 */
[----:B------:R-:W-:Y:S01]  /*8000*/  HGMMA.64x128x16.F32.BF16 R24, R152, gdesc[UR12].tnspB, R24, gsb0 ;  /* 0x41e0000c98187df0 */ /* 0x000fe20008001818 */
[----:B------:R-:W-:Y:S01]  /*8010*/  UMOV UR14, UR10 ;  /* 0x0000000a000e7c82 */ /* 0x000fe20008000000 */
[----:B------:R-:W-:Y:S01]  /*8020*/  UMOV UR15, 0x40000040 ;  /* 0x40000040000f7882 */ /* 0x000fe20000000000 */
[----:B------:R-:W-:Y:S01]  /*8030*/  UIADD3 UR10, UR6, 0x180, URZ ;  /* 0x00000180060a7890 */ /* 0x000fe2000fffe03f */
[----:B------:R-:W-:Y:S02]  /*8040*/  WARPGROUP.DEPBAR.LE gsb0, 0x0 ;  /* 0x00008000000079c5 */ /* 0x000fe40000010000 */
[----:B------:R-:W-:Y:S01]  /*8050*/  WARPGROUP.ARRIVE ;  /* 0x00000000000079c5 */ /* 0x000fe20000000000 */
[----:B-1----:R-:W-:-:S04]  /*8060*/  FMUL.FTZ R153, R3, R14 ;  /* 0x0000000e03997220 */ /* 0x002fc80000410000 */
[-CC-:B------:R-:W-:Y:S01]  /*8070*/  FFMA.FTZ R156, R89, R14.reuse, -R153.reuse ;  /* 0x0000000e599c7223 */ /* 0x180fe20000010899 */
[----:B------:R-:W-:Y:S01]  /*8080*/  HGMMA.64x128x16.F32.BF16 R24, R148, gdesc[UR12].tnspB, R24, gsb0 ;  /* 0x41e0000c94187df0 */ /* 0x000fe20008001818 */
[----:B------:R-:W-:Y:S01]  /*8090*/  UMOV UR14, UR10 ;  /* 0x0000000a000e7c82 */ /* 0x000fe20008000000 */
[----:B------:R-:W-:Y:S01]  /*80a0*/  UMOV UR15, 0x40000040 ;  /* 0x40000040000f7882 */ /* 0x000fe20000000000 */
[----:B------:R-:W-:Y:S01]  /*80b0*/  UIADD3 UR10, UR6, 0x200, URZ ;  /* 0x00000200060a7890 */ /* 0x000fe2000fffe03f */
[-CC-:B------:R-:W-:Y:S01]  /*80c0*/  FFMA.FTZ R158, R92, R14.reuse, -R153.reuse ;  /* 0x0000000e5c9e7223 */ /* 0x180fe20000010899 */
[----:B------:R-:W-:Y:S01]  /*80d0*/  UIADD3 UR6, UR6, 0x280, URZ ;  /* 0x0000028006067890 */ /* 0x000fe2000fffe03f */
[----:B------:R-:W-:Y:S01]  /*80e0*/  MUFU.EX2 R156, R156 ;  /* 0x0000009c009c7308 */ /* 0x000fe20000000800 */
[-CC-:B------:R-:W-:Y:S01]  /*80f0*/  FFMA.FTZ R152, R96, R14.reuse, -R153.reuse ;  /* 0x0000000e60987223 */ /* 0x180fe20000010899 */
[-CC-:B------:R-:W-:Y:S01]  /*8100*/  FFMA.FTZ R154, R100, R14.reuse, -R153.reuse ;  /* 0x0000000e649a7223 */ /* 0x180fe20000010899 */
[-CC-:B------:R-:W-:Y:S01]  /*8110*/  FFMA.FTZ R92, R124, R14.reuse, -R153.reuse ;  /* 0x0000000e7c5c7223 */ /* 0x180fe20000010899 */
[-CC-:B------:R-:W-:Y:S01]  /*8120*/  FFMA.FTZ R96, R128, R14.reuse, -R153.reuse ;  /* 0x0000000e80607223 */ /* 0x180fe20000010899 */
[-CC-:B------:R-:W-:Y:S01]  /*8130*/  FFMA.FTZ R100, R132, R14.reuse, -R153.reuse ;  /* 0x0000000e84647223 */ /* 0x180fe20000010899 */
[----:B------:R-:W-:-:S02]  /*8140*/  FFMA.FTZ R133, R133, R14, -R153 ;  /* 0x0000000e85857223 */ /* 0x000fc40000010899 */
        /* <DEDUP_REMOVED lines=8> */
[----:B------:R-:W-:Y:S01]  /*81d0*/  FMNMX.FTZ R151, R91, R2, !PT ;  /* 0x000000025b977209 */ /* 0x000fe20007810000 */
[----:B------:R-:W-:Y:S01]  /*81e0*/  FADD.FTZ R149, -R3, R173 ;  /* 0x000000ad03957221 */ /* 0x000fe20000010100 */
[----:B------:R-:W-:Y:S01]  /*81f0*/  FFMA.FTZ R150, R108, R14, -R153 ;  /* 0x0000000e6c967223 */ /* 0x000fe20000010899 */
[----:B------:R-:W-:Y:S01]  /*8200*/  IMAD.MOV.U32 R173, RZ, RZ, R3 ;  /* 0x000000ffffad7224 */ /* 0x000fe200078e0003 */
[----:B------:R-:W-:Y:S01]  /*8210*/  FMNMX.FTZ R2, R94, R151, !PT ;  /* 0x000000975e027209 */ /* 0x000fe20007810000 */
[----:B------:R-:W-:Y:S01]  /*8220*/  HGMMA.64x128x16.F32.BF16 R24, R144, gdesc[UR12].tnspB, R24, gsb0 ;  /* 0x41e0000c90187df0 */ /* 0x000fe20008001818 */
[----:B------:R-:W-:Y:S01]  /*8230*/  UMOV UR14, UR10 ;  /* 0x0000000a000e7c82 */ /* 0x000fe20008000000 */
[----:B------:R-:W-:Y:S01]  /*8240*/  UMOV UR15, 0x40000040 ;  /* 0x40000040000f7882 */ /* 0x000fe20000000000 */
[----:B------:R-:W-:Y:S01]  /*8250*/  FMNMX.FTZ R89, R95, R2, !PT ;  /* 0x000000025f597209 */ /* 0x000fe20007810000 */
[-C--:B------:R-:W-:Y:S01]  /*8260*/  FMUL.FTZ R148, R149, R14.reuse ;  /* 0x0000000e95947220 */ /* 0x080fe20000410000 */
[-CC-:B------:R-:W-:Y:S01]  /*8270*/  FFMA.FTZ R149, R88, R14.reuse, -R153.reuse ;  /* 0x0000000e58957223 */ /* 0x180fe20000010899 */
[----:B------:R-:W-:Y:S01]  /*8280*/  FFMA.FTZ R88, R120, R14, -R153 ;  /* 0x0000000e78587223 */ /* 0x000fe20000010899 */
[----:B------:R-:W-:Y:S01]  /*8290*/  FMNMX.FTZ R2, R98, R89, !PT ;  /* 0x0000005962027209 */ /* 0x000fe20007810000 */
[----:B------:R1:W-:Y:S03]  /*82a0*/  MUFU.EX2 R0, R148 ;  /* 0x0000009400007308 */ /* 0x0003e60000000800 */
[----:B------:R-:W-:-:S04]  /*82b0*/  FMNMX.FTZ R89, R99, R2, !PT ;  /* 0x0000000263597209 */ /* 0x000fc80007810000 */
[----:B------:R-:W-:Y:S01]  /*82c0*/  FMNMX.FTZ R2, R102, R89, !PT ;  /* 0x0000005966027209 */ /* 0x000fe20007810000 */
[-CC-:B------:R-:W-:Y:S01]  /*82d0*/  FFMA.FTZ R89, R93, R14.reuse, -R153.reuse ;  /* 0x0000000e5d597223 */ /* 0x180fe20000010899 */
[----:B------:R-:W2:Y:S01]  /*82e0*/  MUFU.EX2 R149, R149 ;  /* 0x0000009500957308 */ /* 0x000ea20000000800 */
[----:B-1----:R-:W-:Y:S01]  /*82f0*/  FFMA.FTZ R148, R104, R14, -R153 ;  /* 0x0000000e68947223 */ /* 0x002fe20000010899 */
[----:B------:R-:W-:-:S04]  /*8300*/  FMNMX.FTZ R93, R103, R2, !PT ;  /* 0x00000002675d7209 */ /* 0x000fc80007810000 */
[----:B------:R-:W-:Y:S02]  /*8310*/  FMNMX.FTZ R2, R106, R93, !PT ;  /* 0x0000005d6a027209 */ /* 0x000fe40007810000 */
[----:B------:R-:W-:Y:S02]  /*8320*/  MUFU.EX2 R89, R89 ;  /* 0x0000005900597308 */ /* 0x000fe40000000800 */
[----:B------:R-:W-:-:S04]  /*8330*/  FMNMX.FTZ R93, R107, R2, !PT ;  /* 0x000000026b5d7209 */ /* 0x000fc80007810000 */
[----:B------:R-:W-:Y:S01]  /*8340*/  FMNMX.FTZ R2, R110, R93, !PT ;  /* 0x0000005d6e027209 */ /* 0x000fe20007810000 */
[----:B------:R-:W-:Y:S01]  /*8350*/  FFMA.FTZ R93, R97, R14, -R153 ;  /* 0x0000000e615d7223 */ /* 0x000fe20000010899 */
[----:B------:R-:W-:Y:S01]  /*8360*/  MUFU.EX2 R148, R148 ;  /* 0x0000009400947308 */ /* 0x000fe20000000800 */
[----:B--2---:R-:W-:Y:S01]  /*8370*/  FFMA.FTZ R11, R0, R11, R149 ;  /* 0x0000000b000b7223 */ /* 0x004fe20000010095 */
[----:B------:R-:W-:-:S03]  /*8380*/  FMNMX.FTZ R97, R111, R2, !PT ;  /* 0x000000026f617209 */ /* 0x000fc60007810000 */
[----:B------:R-:W-:Y:S01]  /*8390*/  FADD.FTZ R11, R156, R11 ;  /* 0x0000000b9c0b7221 */ /* 0x000fe20000010000 */
[----:B------:R-:W-:Y:S02]  /*83a0*/  FMNMX.FTZ R2, R114, R97, !PT ;  /* 0x0000006172027209 */ /* 0x000fe40007810000 */
[----:B------:R-:W-:Y:S01]  /*83b0*/  MUFU.EX2 R93, R93 ;  /* 0x0000005d005d7308 */ /* 0x000fe20000000800 */
[----:B------:R-:W-:Y:S02]  /*83c0*/  F2FP.BF16.F32.PACK_AB R156, R156, R149 ;  /* 0x000000959c9c723e */ /* 0x000fe400000010ff */
[----:B------:R-:W-:-:S04]  /*83d0*/  FMNMX.FTZ R97, R115, R2, !PT ;  /* 0x0000000273617209 */ /* 0x000fc80007810000 */
[----:B------:R-:W-:Y:S01]  /*83e0*/  FMNMX.FTZ R2, R118, R97, !PT ;  /* 0x0000006176027209 */ /* 0x000fe20007810000 */
[----:B------:R-:W-:Y:S01]  /*83f0*/  FFMA.FTZ R97, R101, R14, -R153 ;  /* 0x0000000e65617223 */ /* 0x000fe20000010899 */
[----:B------:R-:W-:Y:S02]  /*8400*/  MUFU.EX2 R150, R150 ;  /* 0x0000009600967308 */ /* 0x000fe40000000800 */
[----:B------:R-:W-:-:S04]  /*8410*/  FMNMX.FTZ R101, R119, R2, !PT ;  /* 0x0000000277657209 */ /* 0x000fc80007810000 */
[----:B------:R-:W-:Y:S02]  /*8420*/  FMNMX.FTZ R2, R122, R101, !PT ;  /* 0x000000657a027209 */ /* 0x000fe40007810000 */
[----:B------:R-:W-:Y:S02]  /*8430*/  MUFU.EX2 R97, R97 ;  /* 0x0000006100617308 */ /* 0x000fe40000000800 */
        /* <DEDUP_REMOVED lines=9> */
[-CC-:B------:R-:W-:Y:S01]  /*84d0*/  FFMA.FTZ R105, R109, R14.reuse, -R153.reuse ;  /* 0x0000000e6d697223 */ /* 0x180fe20000010899 */
[-CC-:B------:R-:W-:Y:S01]  /*84e0*/  FFMA.FTZ R109, R113, R14.reuse, -R153.reuse ;  /* 0x0000000e716d7223 */ /* 0x180fe20000010899 */
[--C-:B------:R-:W-:Y:S01]  /*84f0*/  FFMA.FTZ R113, R117, R14, -R153.reuse ;  /* 0x0000000e75717223 */ /* 0x100fe20000010899 */
[----:B------:R-:W-:Y:S01]  /*8500*/  FMNMX.FTZ R2, R135, R2, !PT ;  /* 0x0000000287027209 */ /* 0x000fe20007810000 */
[-CC-:B------:R-:W-:Y:S01]  /*8510*/  FFMA.FTZ R117, R121, R14.reuse, -R153.reuse ;  /* 0x0000000e79757223 */ /* 0x180fe20000010899 */
[-CC-:B------:R-:W-:Y:S01]  /*8520*/  FFMA.FTZ R121, R125, R14.reuse, -R153.reuse ;  /* 0x0000000e7d797223 */ /* 0x180fe20000010899 */
[----:B------:R-:W-:Y:S01]  /*8530*/  FFMA.FTZ R125, R129, R14, -R153 ;  /* 0x0000000e817d7223 */ /* 0x000fe20000010899 */
[----:B------:R-:W-:Y:S08]  /*8540*/  MUFU.EX2 R105, R105 ;  /* 0x0000006900697308 */ /* 0x000ff00000000800 */
[----:B------:R-:W-:Y:S08]  /*8550*/  MUFU.EX2 R109, R109 ;  /* 0x0000006d006d7308 */ /* 0x000ff00000000800 */
[----:B------:R-:W-:Y:S08]  /*8560*/  MUFU.EX2 R113, R113 ;  /* 0x0000007100717308 */ /* 0x000ff00000000800 */
[----:B------:R-:W1:Y:S08]  /*8570*/  MUFU.EX2 R117, R117 ;  /* 0x0000007500757308 */ /* 0x000e700000000800 */
[----:B------:R-:W2:Y:S08]  /*8580*/  MUFU.EX2 R121, R121 ;  /* 0x0000007900797308 */ /* 0x000eb00000000800 */
[----:B------:R-:W-:Y:S01]  /*8590*/  MUFU.EX2 R125, R125 ;  /* 0x0000007d007d7308 */ /* 0x000fe20000000800 */
[----:B------:R-:W-:-:S02]  /*85a0*/  WARPGROUP.DEPBAR.LE gsb0, 0x0 ;  /* 0x00008000000079c5 */ /* 0x000fc40000010000 */
[----:B------:R-:W-:Y:S01]  /*85b0*/  WARPGROUP.ARRIVE ;  /* 0x00000000000079c5 */ /* 0x000fe20000000000 */
[----:B------:R-:W3:Y:S01]  /*85c0*/  SHFL.BFLY PT, R145, R2, 0x2, 0x1f ;  /* 0x0c401f0002917f89 */ /* 0x000ee200000e0000 */
[-CC-:B------:R-:W-:Y:S01]  /*85d0*/  FFMA.FTZ R144, R112, R14.reuse, -R153.reuse ;  /* 0x0000000e70907223 */ /* 0x180fe20000010899 */
[----:B------:R-:W-:-:S03]  /*85e0*/  FFMA.FTZ R146, R116, R14, -R153 ;  /* 0x0000000e74927223 */ /* 0x000fc60000010899 */
[----:B------:R-:W-:Y:S02]  /*85f0*/  HGMMA.64x128x16.F32.BF16 R24, R140, gdesc[UR12].tnspB, R24, gsb0 ;  /* 0x41e0000c8c187df0 */ /* 0x000fe40008001818 */
[----:B------:R-:W-:Y:S08]  /*8600*/  MUFU.EX2 R144, R144 ;  /* 0x0000009000907308 */ /* 0x000ff00000000800 */
[----:B------:R-:W-:Y:S01]  /*8610*/  MUFU.EX2 R146, R146 ;  /* 0x0000009200927308 */ /* 0x000fe20000000800 */
[----:B---3--:R-:W-:-:S05]  /*8620*/  FMNMX.FTZ R145, R2, R145, !PT ;  /* 0x0000009102917209 */ /* 0x008fca0007810000 */
[----:B------:R-:W3:Y:S02]  /*8630*/  SHFL.BFLY PT, R12, R145, 0x1, 0x1f ;  /* 0x0c201f00910c7f89 */ /* 0x000ee400000e0000 */
[----:B---3--:R-:W-:-:S05]  /*8640*/  FMNMX.FTZ R12, R145, R12, !PT ;  /* 0x0000000c910c7209 */ /* 0x008fca0007810000 */
[----:B------:R-:W-:Y:S02]  /*8650*/  FADD.FTZ R129, -R12, R21 ;  /* 0x000000150c817221 */ /* 0x000fe40000010100 */
[----:B------:R-:W-:Y:S02]  /*8660*/  MUFU.EX2 R21, R133 ;  /* 0x0000008500157308 */ /* 0x000fe40000000800 */
[----:B------:R-:W-:-:S06]  /*8670*/  FMUL.FTZ R129, R129, R14 ;  /* 0x0000000e81817220 */ /* 0x000fcc0000410000 */
[----:B------:R-:W-:Y:S01]  /*8680*/  MUFU.EX2 R2, R129 ;  /* 0x0000008100027308 */ /* 0x000fe20000000800 */
[----:B------:R-:W-:Y:S02]  /*8690*/  WARPGROUP.DEPBAR.LE gsb0, 0x0 ;  /* 0x00008000000079c5 */ /* 0x000fe40000010000 */
[----:B------:R-:W-:Y:S01]  /*86a0*/  WARPGROUP.ARRIVE ;  /* 0x00000000000079c5 */ /* 0x000fe20000000000 */
[----:B------:R-:W-:Y:S01]  /*86b0*/  FMUL.FTZ R141, R12, R14 ;  /* 0x0000000e0c8d7220 */ /* 0x000fe20000410000 */
[----:B-1----:R-:W-:Y:S02]  /*86c0*/  F2FP.BF16.F32.PACK_AB R140, R117, R88 ;  /* 0x00000058758c723e */ /* 0x002fe400000010ff */
[----:B--2---:R-:W-:Y:S01]  /*86d0*/  F2FP.BF16.F32.PACK_AB R142, R121, R92 ;  /* 0x0000005c798e723e */ /* 0x004fe200000010ff */
[-CC-:B------:R-:W-:Y:S01]  /*86e0*/  FFMA.FTZ R90, R90, R14.reuse, -R141.reuse ;  /* 0x0000000e5a5a7223 */ /* 0x180fe2000001088d */
[----:B------:R-:W-:Y:S01]  /*86f0*/  HGMMA.64x128x16.F32.BF16 R24, R136, gdesc[UR4].tnspB, R24, gsb0 ;  /* 0x41e0000488187df0 */ /* 0x000fe20008001818 */
[-CC-:B------:R-:W-:Y:S01]  /*8700*/  FFMA.FTZ R91, R91, R14.reuse, -R141.reuse ;  /* 0x0000000e5b5b7223 */ /* 0x180fe2000001088d */
[-CC-:B------:R-:W-:Y:S01]  /*8710*/  FFMA.FTZ R94, R94, R14.reuse, -R141.reuse ;  /* 0x0000000e5e5e7223 */ /* 0x180fe2000001088d */
[----:B------:R1:W2:Y:S01]  /*8720*/  MUFU.EX2 R157, R90 ;  /* 0x0000005a009d7308 */ /* 0x0002a20000000800 */
[-CC-:B------:R-:W-:Y:S01]  /*8730*/  FFMA.FTZ R95, R95, R14.reuse, -R141.reuse ;  /* 0x0000000e5f5f7223 */ /* 0x180fe2000001088d */
[-CC-:B------:R-:W-:Y:S01]  /*8740*/  FFMA.FTZ R98, R98, R14.reuse, -R141.reuse ;  /* 0x0000000e62627223 */ /* 0x180fe2000001088d */
[-CC-:B------:R-:W-:Y:S01]  /*8750*/  FFMA.FTZ R99, R99, R14.reuse, -R141.reuse ;  /* 0x0000000e63637223 */ /* 0x180fe2000001088d */
[-CC-:B------:R-:W-:Y:S01]  /*8760*/  FFMA.FTZ R102, R102, R14.reuse, -R141.reuse ;  /* 0x0000000e66667223 */ /* 0x180fe2000001088d */
[-CC-:B------:R-:W-:Y:S01]  /*8770*/  FFMA.FTZ R103, R103, R14.reuse, -R141.reuse ;  /* 0x0000000e67677223 */ /* 0x180fe2000001088d */
[-CC-:B------:R-:W-:Y:S01]  /*8780*/  FFMA.FTZ R106, R106, R14.reuse, -R141.reuse ;  /* 0x0000000e6a6a7223 */ /* 0x180fe2000001088d */
[----:B------:R-:W-:Y:S01]  /*8790*/  FFMA.FTZ R107, R107, R14, -R141 ;  /* 0x0000000e6b6b7223 */ /* 0x000fe2000001088d */
[----:B------:R-:W3:Y:S01]  /*87a0*/  MUFU.EX2 R91, R91 ;  /* 0x0000005b005b7308 */ /* 0x000ee20000000800 */
[----:B-1----:R-:W-:-:S02]  /*87b0*/  IMAD.U32 R90, RZ, RZ, UR36 ;  /* 0x00000024ff5a7e24 */ /* 0x002fc4000f8e00ff */
[-CC-:B------:R-:W-:Y:S01]  /*87c0*/  FFMA.FTZ R110, R110, R14.reuse, -R141.reuse ;  /* 0x0000000e6e6e7223 */ /* 0x180fe2000001088d */
[-CC-:B------:R-:W-:Y:S01]  /*87d0*/  FFMA.FTZ R111, R111, R14.reuse, -R141.reuse ;  /* 0x0000000e6f6f7223 */ /* 0x180fe2000001088d */
[-CC-:B------:R-:W-:Y:S01]  /*87e0*/  FFMA.FTZ R114, R114, R14.reuse, -R141.reuse ;  /* 0x0000000e72727223 */ /* 0x180fe2000001088d */
[-CC-:B------:R-:W-:Y:S01]  /*87f0*/  FFMA.FTZ R115, R115, R14.reuse, -R141.reuse ;  /* 0x0000000e73737223 */ /* 0x180fe2000001088d */
[----:B------:R-:W-:Y:S01]  /*8800*/  @!P1 LEA R90, R90, UR37, 0x3 ;  /* 0x000000255a5a9c11 */ /* 0x000fe2000f8e18ff */
[----:B------:R-:W-:Y:S01]  /*8810*/  FFMA.FTZ R118, R118, R14, -R141 ;  /* 0x0000000e76767223 */ /* 0x000fe2000001088d */
[----:B------:R1:W4:Y:S01]  /*8820*/  MUFU.EX2 R159, R94 ;  /* 0x0000005e009f7308 */ /* 0x0003220000000800 */
[----:B--2---:R-:W-:Y:S01]  /*8830*/  FFMA.FTZ R10, R2, R10, R157 ;  /* 0x0000000a020a7223 */ /* 0x004fe2000001009d */
[-CC-:B------:R-:W-:Y:S01]  /*8840*/  FFMA.FTZ R119, R119, R14.reuse, -R141.reuse ;  /* 0x0000000e77777223 */ /* 0x180fe2000001088d */
[----:B------:R-:W-:Y:S02]  /*8850*/  @!P1 VIADD R90, R90, 0x2a840 ;  /* 0x0002a8405a5a9836 */ /* 0x000fe40000000000 */
[-CC-:B------:R-:W-:Y:S01]  /*8860*/  FFMA.FTZ R122, R122, R14.reuse, -R141.reuse ;  /* 0x0000000e7a7a7223 */ /* 0x180fe2000001088d */
[-CC-:B------:R-:W-:Y:S01]  /*8870*/  FFMA.FTZ R123, R123, R14.reuse, -R141.reuse ;  /* 0x0000000e7b7b7223 */ /* 0x180fe2000001088d */
[-CC-:B------:R-:W-:Y:S01]  /*8880*/  FFMA.FTZ R126, R126, R14.reuse, -R141.reuse ;  /* 0x0000000e7e7e7223 */ /* 0x180fe2000001088d */
[-CC-:B------:R-:W-:Y:S01]  /*8890*/  FFMA.FTZ R127, R127, R14.reuse, -R141.reuse ;  /* 0x0000000e7f7f7223 */ /* 0x180fe2000001088d */
[----:B------:R-:W-:Y:S01]  /*88a0*/  @!P1 PRMT R90, RZ, 0x654, R90 ;  /* 0x00000654ff5a9816 */ /* 0x000fe2000000005a */
[----:B-1----:R-:W-:Y:S01]  /*88b0*/  IMAD.U32 R94, RZ, RZ, UR11 ;  /* 0x0000000bff5e7e24 */ /* 0x002fe2000f8e00ff */
[----:B------:R-:W1:Y:S01]  /*88c0*/  MUFU.EX2 R95, R95 ;  /* 0x0000005f005f7308 */ /* 0x000e620000000800 */
[----:B---3--:R-:W-:Y:S01]  /*88d0*/  FADD.FTZ R10, R91, R10 ;  /* 0x0000000a5b0a7221 */ /* 0x008fe20000010000 */
[-CC-:B------:R-:W-:Y:S01]  /*88e0*/  FFMA.FTZ R130, R130, R14.reuse, -R141.reuse ;  /* 0x0000000e82827223 */ /* 0x180fe2000001088d */
[-CC-:B------:R-:W-:Y:S01]  /*88f0*/  FFMA.FTZ R131, R131, R14.reuse, -R141.reuse ;  /* 0x0000000e83837223 */ /* 0x180fe2000001088d */
[-CC-:B------:R-:W-:Y:S01]  /*8900*/  FFMA.FTZ R134, R134, R14.reuse, -R141.reuse ;  /* 0x0000000e86867223 */ /* 0x180fe2000001088d */
[----:B------:R-:W-:Y:S01]  /*8910*/  FFMA.FTZ R135, R135, R14, -R141 ;  /* 0x0000000e87877223 */ /* 0x000fe2000001088d */
[----:B------:R-:W-:Y:S01]  /*8920*/  UMOV UR7, UR36 ;  /* 0x0000002400077c82 */ /* 0x000fe20008000000 */
[----:B----4-:R-:W-:Y:S01]  /*8930*/  FADD.FTZ R10, R159, R10 ;  /* 0x0000000a9f0a7221 */ /* 0x010fe20000010000 */
[----:B------:R-:W2:Y:S01]  /*8940*/  MUFU.EX2 R153, R98 ;  /* 0x0000006200997308 */ /* 0x000ea20000000800 */
[----:B------:R-:W-:-:S07]  /*8950*/  F2FP.BF16.F32.PACK_AB R157, R91, R157 ;  /* 0x0000009d5b9d723e */ /* 0x000fce00000010ff */
[----:B------:R-:W3:Y:S01]  /*8960*/  MUFU.EX2 R99, R99 ;  /* 0x0000006300637308 */ /* 0x000ee20000000800 */
[C---:B-1----:R-:W-:Y:S01]  /*8970*/  FADD.FTZ R10, R95.reuse, R10 ;  /* 0x0000000a5f0a7221 */ /* 0x042fe20000010000 */
[----:B------:R-:W-:-:S06]  /*8980*/  F2FP.BF16.F32.PACK_AB R159, R95, R159 ;  /* 0x0000009f5f9f723e */ /* 0x000fcc00000010ff */
[----:B------:R-:W1:Y:S01]  /*8990*/  MUFU.EX2 R155, R102 ;  /* 0x00000066009b7308 */ /* 0x000e620000000800 */
[----:B--2---:R-:W-:-:S07]  /*89a0*/  FADD.FTZ R10, R153, R10 ;  /* 0x0000000a990a7221 */ /* 0x004fce0000010000 */
[----:B------:R-:W2:Y:S01]  /*89b0*/  MUFU.EX2 R103, R103 ;  /* 0x0000006700677308 */ /* 0x000ea20000000800 */
[C---:B---3--:R-:W-:Y:S01]  /*89c0*/  FADD.FTZ R10, R99.reuse, R10 ;  /* 0x0000000a630a7221 */ /* 0x048fe20000010000 */
[----:B------:R-:W-:-:S06]  /*89d0*/  F2FP.BF16.F32.PACK_AB R153, R99, R153 ;  /* 0x000000996399723e */ /* 0x000fcc00000010ff */
[----:B------:R-:W3:Y:S01]  /*89e0*/  MUFU.EX2 R129, R106 ;  /* 0x0000006a00817308 */ /* 0x000ee20000000800 */
[----:B-1----:R-:W-:-:S07]  /*89f0*/  FADD.FTZ R10, R155, R10 ;  /* 0x0000000a9b0a7221 */ /* 0x002fce0000010000 */
[----:B------:R-:W1:Y:S01]  /*8a00*/  MUFU.EX2 R107, R107 ;  /* 0x0000006b006b7308 */ /* 0x000e620000000800 */
[C---:B--2---:R-:W-:Y:S01]  /*8a10*/  FADD.FTZ R10, R103.reuse, R10 ;  /* 0x0000000a670a7221 */ /* 0x044fe20000010000 */
[----:B------:R-:W-:-:S06]  /*8a20*/  F2FP.BF16.F32.PACK_AB R155, R103, R155 ;  /* 0x0000009b679b723e */ /* 0x000fcc00000010ff */
[----:B------:R-:W2:Y:S01]  /*8a30*/  MUFU.EX2 R151, R110 ;  /* 0x0000006e00977308 */ /* 0x000ea20000000800 */
[----:B---3--:R-:W-:-:S07]  /*8a40*/  FADD.FTZ R10, R129, R10 ;  /* 0x0000000a810a7221 */ /* 0x008fce0000010000 */
        /* <DEDUP_REMOVED lines=16> */
[----:B------:R-:W-:Y:S02]  /*8b50*/  WARPGROUP.DEPBAR.LE gsb0, 0x0 ;  /* 0x00008000000079c5 */ /* 0x000fe40000010000 */
[----:B------:R4:W-:Y:S01]  /*8b60*/  @!P1 SYNCS.ARRIVE.TRANS64.RED.A1T0 RZ, [R90+URZ], RZ ;  /* 0x000000ff5aff99a7 */ /* 0x0009e2000810043f */
[----:B-1----:R-:W-:Y:S01]  /*8b70*/  FADD.FTZ R10, R119, R10 ;  /* 0x0000000a770a7221 */ /* 0x002fe20000010000 */
[----:B------:R-:W-:Y:S02]  /*8b80*/  F2FP.BF16.F32.PACK_AB R138, R21, R100 ;  /* 0x00000064158a723e */ /* 0x000fe400000010ff */
[----:B------:R-:W-:Y:S01]  /*8b90*/  F2FP.BF16.F32.PACK_AB R147, R119, R147 ;  /* 0x000000937793723e */ /* 0x000fe200000010ff */
[----:B------:R-:W1:Y:S01]  /*8ba0*/  MUFU.EX2 R143, R126 ;  /* 0x0000007e008f7308 */ /* 0x000e620000000800 */
[----:B--2---:R-:W-:Y:S01]  /*8bb0*/  FADD.FTZ R10, R133, R10 ;  /* 0x0000000a850a7221 */ /* 0x004fe20000010000 */
[----:B------:R-:W-:Y:S01]  /*8bc0*/  F2FP.BF16.F32.PACK_AB R136, R125, R96 ;  /* 0x000000607d88723e */ /* 0x000fe200000010ff */
[----:B----4-:R-:W-:-:S05]  /*8bd0*/  @!P1 VIADD R90, R94, 0x2a860 ;  /* 0x0002a8605e5a9836 */ /* 0x010fca0000000000 */
[----:B------:R-:W-:Y:S01]  /*8be0*/  @!P1 PRMT R90, RZ, 0x654, R90 ;  /* 0x00000654ff5a9816 */ /* 0x000fe2000000005a */
[----:B------:R-:W2:Y:S01]  /*8bf0*/  MUFU.EX2 R127, R127 ;  /* 0x0000007f007f7308 */ /* 0x000ea20000000800 */
[C---:B---3--:R-:W-:Y:S01]  /*8c00*/  FADD.FTZ R10, R123.reuse, R10 ;  /* 0x0000000a7b0a7221 */ /* 0x048fe20000010000 */
[----:B------:R-:W-:Y:S01]  /*8c10*/  F2FP.BF16.F32.PACK_AB R141, R123, R133 ;  /* 0x000000857b8d723e */ /* 0x000fe200000010ff */
[----:B------:R3:W-:Y:S01]  /*8c20*/  @!P1 SYNCS.ARRIVE.TRANS64.RED.A1T0 RZ, [R90+URZ], RZ ;  /* 0x000000ff5aff99a7 */ /* 0x0007e2000810043f */
[C---:B------:R-:W-:Y:S01]  /*8c30*/  ISETP.GT.AND P1, PT, R20.reuse, R15, PT ;  /* 0x0000000f1400720c */ /* 0x040fe20003f24270 */
[----:B------:R-:W-:-:S03]  /*8c40*/  VIADD R20, R20, 0xffffffff ;  /* 0xffffffff14147836 */ /* 0x000fc60000000000 */
[----:B------:R-:W4:Y:S01]  /*8c50*/  MUFU.EX2 R137, R130 ;  /* 0x0000008200897308 */ /* 0x000f220000000800 */
[----:B-1----:R-:W-:Y:S01]  /*8c60*/  FADD.FTZ R10, R143, R10 ;  /* 0x0000000a8f0a7221 */ /* 0x002fe20000010000 */
[----:B---3--:R-:W-:Y:S01]  /*8c70*/  FADD.FTZ R90, R158, R11 ;  /* 0x0000000b9e5a7221 */ /* 0x008fe20000010000 */
[----:B------:R-:W-:-:S03]  /*8c80*/  F2FP.BF16.F32.PACK_AB R158, R89, R158 ;  /* 0x0000009e599e723e */ /* 0x000fc600000010ff */
[----:B------:R-:W-:Y:S02]  /*8c90*/  FADD.FTZ R11, R89, R90 ;  /* 0x0000005a590b7221 */ /* 0x000fe40000010000 */
[----:B------:R-:W1:Y:S01]  /*8ca0*/  MUFU.EX2 R131, R131 ;  /* 0x0000008300837308 */ /* 0x000e620000000800 */
[C---:B--2---:R-:W-:Y:S01]  /*8cb0*/  FADD.FTZ R10, R127.reuse, R10 ;  /* 0x0000000a7f0a7221 */ /* 0x044fe20000010000 */
[----:B------:R-:W-:Y:S01]  /*8cc0*/  F2FP.BF16.F32.PACK_AB R143, R127, R143 ;  /* 0x0000008f7f8f723e */ /* 0x000fe200000010ff */
[----:B------:R-:W-:Y:S01]  /*8cd0*/  FADD.FTZ R90, R152, R11 ;  /* 0x0000000b985a7221 */ /* 0x000fe20000010000 */
[----:B------:R-:W-:-:S03]  /*8ce0*/  F2FP.BF16.F32.PACK_AB R152, R93, R152 ;  /* 0x000000985d98723e */ /* 0x000fc600000010ff */
[----:B------:R-:W-:Y:S01]  /*8cf0*/  FADD.FTZ R11, R93, R90 ;  /* 0x0000005a5d0b7221 */ /* 0x000fe20000010000 */
[----:B------:R-:W2:Y:S01]  /*8d00*/  MUFU.EX2 R139, R134 ;  /* 0x00000086008b7308 */ /* 0x000ea20000000800 */
[----:B----4-:R-:W-:Y:S02]  /*8d10*/  FADD.FTZ R10, R137, R10 ;  /* 0x0000000a890a7221 */ /* 0x010fe40000010000 */
[----:B------:R-:W-:Y:S01]  /*8d20*/  FADD.FTZ R90, R154, R11 ;  /* 0x0000000b9a5a7221 */ /* 0x000fe20000010000 */
[----:B------:R-:W-:-:S03]  /*8d30*/  F2FP.BF16.F32.PACK_AB R154, R97, R154 ;  /* 0x0000009a619a723e */ /* 0x000fc600000010ff */
[----:B------:R-:W-:Y:S01]  /*8d40*/  FADD.FTZ R11, R97, R90 ;  /* 0x0000005a610b7221 */ /* 0x000fe20000010000 */
[----:B------:R-:W3:Y:S01]  /*8d50*/  MUFU.EX2 R135, R135 ;  /* 0x0000008700877308 */ /* 0x000ee20000000800 */
[C---:B-1----:R-:W-:Y:S01]  /*8d60*/  FADD.FTZ R10, R131.reuse, R10 ;  /* 0x0000000a830a7221 */ /* 0x042fe20000010000 */
[----:B------:R-:W-:Y:S01]  /*8d70*/  F2FP.BF16.F32.PACK_AB R137, R131, R137 ;  /* 0x000000898389723e */ /* 0x000fe200000010ff */
[----:B------:R-:W-:Y:S01]  /*8d80*/  FADD.FTZ R90, R148, R11 ;  /* 0x0000000b945a7221 */ /* 0x000fe20000010000 */
[----:B------:R-:W-:-:S03]  /*8d90*/  F2FP.BF16.F32.PACK_AB R148, R101, R148 ;  /* 0x000000946594723e */ /* 0x000fc600000010ff */
[----:B------:R-:W-:Y:S01]  /*8da0*/  FADD.FTZ R11, R101, R90 ;  /* 0x0000005a650b7221 */ /* 0x000fe20000010000 */
[----:B--2---:R-:W-:-:S03]  /*8db0*/  FADD.FTZ R10, R139, R10 ;  /* 0x0000000a8b0a7221 */ /* 0x004fc60000010000 */
[----:B------:R-:W-:Y:S01]  /*8dc0*/  FADD.FTZ R90, R150, R11 ;  /* 0x0000000b965a7221 */ /* 0x000fe20000010000 */
[----:B------:R-:W-:-:S03]  /*8dd0*/  F2FP.BF16.F32.PACK_AB R150, R105, R150 ;  /* 0x000000966996723e */ /* 0x000fc600000010ff */
[----:B------:R-:W-:Y:S01]  /*8de0*/  FADD.FTZ R11, R105, R90 ;  /* 0x0000005a690b7221 */ /* 0x000fe20000010000 */
[C---:B---3--:R-:W-:Y:S01]  /*8df0*/  FADD.FTZ R10, R135.reuse, R10 ;  /* 0x0000000a870a7221 */ /* 0x048fe20000010000 */
[----:B------:R-:W-:Y:S02]  /*8e00*/  F2FP.BF16.F32.PACK_AB R139, R135, R139 ;  /* 0x0000008b878b723e */ /* 0x000fe400000010ff */
[----:B------:R-:W-:Y:S01]  /*8e10*/  FADD.FTZ R90, R144, R11 ;  /* 0x0000000b905a7221 */ /* 0x000fe20000010000 */
[----:B------:R-:W-:-:S03]  /*8e20*/  F2FP.BF16.F32.PACK_AB R144, R109, R144 ;  /* 0x000000906d90723e */ /* 0x000fc600000010ff */
[----:B------:R-:W-:-:S04]  /*8e30*/  FADD.FTZ R11, R109, R90 ;  /* 0x0000005a6d0b7221 */ /* 0x000fc80000010000 */
[----:B------:R-:W-:Y:S01]  /*8e40*/  FADD.FTZ R90, R146, R11 ;  /* 0x0000000b925a7221 */ /* 0x000fe20000010000 */
[----:B------:R-:W-:-:S03]  /*8e50*/  F2FP.BF16.F32.PACK_AB R146, R113, R146 ;  /* 0x000000927192723e */ /* 0x000fc600000010ff */
[----:B------:R-:W-:-:S04]  /*8e60*/  FADD.FTZ R11, R113, R90 ;  /* 0x0000005a710b7221 */ /* 0x000fc80000010000 */
[----:B------:R-:W-:-:S04]  /*8e70*/  FADD.FTZ R90, R88, R11 ;  /* 0x0000000b585a7221 */ /* 0x000fc80000010000 */
[----:B------:R-:W-:-:S04]  /*8e80*/  FADD.FTZ R11, R117, R90 ;  /* 0x0000005a750b7221 */ /* 0x000fc80000010000 */
[----:B------:R-:W-:-:S04]  /*8e90*/  FADD.FTZ R90, R92, R11 ;  /* 0x0000000b5c5a7221 */ /* 0x000fc80000010000 */
[----:B------:R-:W-:-:S04]  /*8ea0*/  FADD.FTZ R11, R121, R90 ;  /* 0x0000005a790b7221 */ /* 0x000fc80000010000 */
[----:B------:R-:W-:-:S04]  /*8eb0*/  FADD.FTZ R88, R96, R11 ;  /* 0x0000000b60587221 */ /* 0x000fc80000010000 */
[----:B------:R-:W-:-:S04]  /*8ec0*/  FADD.FTZ R11, R125, R88 ;  /* 0x000000587d0b7221 */ /* 0x000fc80000010000 */
[----:B------:R-:W-:-:S04]  /*8ed0*/  FADD.FTZ R88, R100, R11 ;  /* 0x0000000b64587221 */ /* 0x000fc80000010000 */
[----:B------:R-:W-:Y:S01]  /*8ee0*/  FADD.FTZ R11, R21, R88 ;  /* 0x00000058150b7221 */ /* 0x000fe20000010000 */
[----:B------:R-:W-:Y:S01]  /*8ef0*/  IMAD.MOV.U32 R21, RZ, RZ, R12 ;  /* 0x000000ffff157224 */ /* 0x000fe200078e000c */
[----:B------:R-:W-:Y:S06]  /*8f00*/  @P1 BRA `(.L_x_924) ;  /* 0xffffffe400041947 */ /* 0x000fec000383ffff */
.L_x_915:
[----:B------:R-:W-:-:S13]  /*8f10*/  ISETP.GE.AND P1, PT, R20, R19, PT ;  /* 0x000000131400720c */ /* 0x000fda0003f26270 */
[----:B------:R-:W-:Y:S05]  /*8f20*/  @!P1 BRA `(.L_x_925) ;  /* 0x0000002c00589947 */ /* 0x000fea0003800000 */
[----:B------:R-:W-:Y:S01]  /*8f30*/  IMAD.MOV.U32 R15, RZ, RZ, R12 ;  /* 0x000000ffff0f7224 */ /* 0x000fe200078e000c */
[----:B------:R-:W-:Y:S01]  /*8f40*/  UMOV UR38, UR46 ;  /* 0x0000002e00267c82 */ /* 0x000fe20008000000 */
[----:B------:R-:W-:Y:S01]  /*8f50*/  IMAD.MOV.U32 R173, RZ, RZ, R3 ;  /* 0x000000ffffad7224 */ /* 0x000fe200078e0003 */
[----:B------:R-:W-:Y:S01]  /*8f60*/  UMOV UR7, UR36 ;  /* 0x0000002400077c82 */ /* 0x000fe20008000000 */
[----:B------:R-:W-:Y:S01]  /*8f70*/  IMAD.IADD R21, R5, 0x1, R13 ;  /* 0x0000000105157824 */ /* 0x000fe200078e020d */
[----:B------:R-:W-:Y:S01]  /*8f80*/  ULDC UR40, c[0x0][0x9e4] ;  /* 0x0002790000287ab9 */ /* 0x000fe20000000800 */
[----:B------:R-:W-:Y:S01]  /*8f90*/  ULDC UR41, c[0x0][0x9dc] ;  /* 0x0002770000297ab9 */ /* 0x000fe20000000800 */
[----:B------:R-:W-:-:S05]  /*8fa0*/  ULDC UR47, c[0x0][0x9e0] ;  /* 0x00027800002f7ab9 */ /* 0x000fca0000000800 */
.L_x_942:
[----:B------:R-:W-:-:S04]  /*8fb0*/  UIADD3 UR36, UR7, 0x1, URZ ;  /* 0x0000000107247890 */ /* 0x000fc8000fffe03f */
[----:B------:R-:W-:-:S04]  /*8fc0*/  UISETP.NE.AND UP0, UPT, UR36, 0x2, UPT ;  /* 0x000000022400788c */ /* 0x000fc8000bf05270 */
[----:B------:R-:W-:Y:S02]  /*8fd0*/  USEL UR46, URZ, 0x1, UP0 ;  /* 0x000000013f2e7887 */ /* 0x000fe40008000000 */
[----:B------:R-:W-:Y:S02]  /*8fe0*/  USEL UR36, UR36, URZ, UP0 ;  /* 0x0000003f24247287 */ /* 0x000fe40008000000 */
[----:B------:R-:W-:Y:S01]  /*8ff0*/  ULOP3.LUT UR46, UR38, UR46, URZ, 0x3c, !UPT ;  /* 0x0000002e262e7292 */ /* 0x000fe2000f8e3c3f */
[----:B------:R-:W-:Y:S11]  /*9000*/  @!P0 BRA `(.L_x_926) ;  /* 0x0000000000048947 */ /* 0x000ff60003800000 */
[----:B------:R-:W-:Y:S01]  /*9010*/  BPT.TRAP 0x1 ;  /* 0x000000040000795c */ /* 0x000fe20000300000 */
.L_x_926:
[----:B------:R-:W-:Y:S01]  /*9020*/  ULEA UR6, UR36, UR37, 0x3 ;  /* 0x0000002524067291 */ /* 0x000fe2000f8e183f */
[----:B------:R-:W-:-:S05]  /*9030*/  IMAD.U32 R3, RZ, RZ, UR46 ;  /* 0x0000002eff037e24 */ /* 0x000fca000f8e00ff */
[----:B------:R-:W-:-:S04]  /*9040*/  SHF.L.U32 R3, R3, 0x1f, RZ ;  /* 0x0000001f03037819 */ /* 0x000fc800000006ff */
[----:B------:R1:W2:Y:S01]  /*9050*/  SYNCS.PHASECHK.TRANS64.TRYWAIT P1, [UR6+0x2a830], R3 ;  /* 0x02a83003ff0075a7 */ /* 0x0002a20008020146 */
[----:B------:R-:W-:Y:S05]  /*9060*/  @!P0 BRA `(.L_x_927) ;  /* 0x0000000000048947 */ /* 0x000fea0003800000 */
[----:B------:R-:W-:Y:S01]  /*9070*/  BPT.TRAP 0x1 ;  /* 0x000000040000795c */ /* 0x000fe20000300000 */
.L_x_927:
[----:B--2---:R-:W-:Y:S05]  /*9080*/  @P1 BRA `(.L_x_928) ;  /* 0x0000000000081947 */ /* 0x004fea0003800000 */
[----:B------:R-:W2:Y:S02]  /*9090*/  SYNCS.PHASECHK.TRANS64.TRYWAIT P1, [UR6+0x2a830], R3 ;  /* 0x02a83003ff0075a7 */ /* 0x000ea40008020146 */
[----:B--2---:R-:W-:Y:S05]  /*90a0*/  @!P1 BRA `(.L_x_929) ;  /* 0x0000008000709947 */ /* 0x004fea0003800000 */
.L_x_928:
        /* <DEDUP_REMOVED lines=133> */
.L_x_930:
[----:B------:R-:W-:Y:S01]  /*9900*/  ULEA UR10, UR7, UR37, 0x3 ;  /* 0x00000025070a7291 */ /* 0x000fe2000f8e183f */
[----:B------:R-:W-:-:S05]  /*9910*/  IMAD.U32 R0, RZ, RZ, UR38 ;  /* 0x00000026ff007e24 */ /* 0x000fca000f8e00ff */
[----:B------:R-:W-:-:S04]  /*9920*/  SHF.L.U32 R0, R0, 0x1f, RZ ;  /* 0x0000001f00007819 */ /* 0x000fc800000006ff */
[----:B------:R3:W4:Y:S01]  /*9930*/  SYNCS.PHASECHK.TRANS64.TRYWAIT P1, [UR10+0x2a850], R0 ;  /* 0x02a85000ff0075a7 */ /* 0x000722000802014a */
[----:B------:R-:W-:Y:S05]  /*9940*/  @!P0 BRA `(.L_x_931) ;  /* 0x0000000000048947 */ /* 0x000fea0003800000 */
[----:B------:R-:W-:Y:S01]  /*9950*/  BPT.TRAP 0x1 ;  /* 0x000000040000795c */ /* 0x000fe20000300000 */
.L_x_931:
[----:B----4-:R-:W-:Y:S05]  /*9960*/  @P1 BRA `(.L_x_932) ;  /* 0x0000000000081947 */ /* 0x010fea0003800000 */
[----:B------:R-:W4:Y:S02]  /*9970*/  SYNCS.PHASECHK.TRANS64.TRYWAIT P1, [UR10+0x2a850], R0 ;  /* 0x02a85000ff0075a7 */ /* 0x000f24000802014a */
[----:B----4-:R-:W-:Y:S05]  /*9980*/  @!P1 BRA `(.L_x_933) ;  /* 0x0000007800509947 */ /* 0x010fea0003800000 */
.L_x_932:
[----:B------:R-:W-:Y:S01]  /*9990*/  UIADD3 UR6, UR37, 0x400, URZ ;  /* 0x0000040025067890 */ /* 0x000fe2000fffe03f */
[----:B------:R-:W-:-:S06]  /*99a0*/  WARPGROUP.ARRIVE ;  /* 0x00000000000079c5 */ /* 0x000fcc0000000000 */
[----:B------:R-:W4:Y:S01]  /*99b0*/  S2R R176, SR_TID.X ;  /* 0x0000000000b07919 */ /* 0x000f220000002100 */
[----:B-12---:R-:W1:Y:S01]  /*99c0*/  LDC R3, c[0x0][0x288] ;  /* 0x0000a200ff037b82 */ /* 0x006e620000000800 */
[----:B------:R-:W-:Y:S01]  /*99d0*/  USHF.R.U32.HI UR6, URZ, 0x4, UR6 ;  /* 0x000000043f067899 */ /* 0x000fe20008011606 */
[----:B---3--:R-:W-:Y:S01]  /*99e0*/  IMAD.U32 R0, RZ, RZ, UR36 ;  /* 0x00000024ff007e24 */ /* 0x008fe2000f8e00ff */
[----:B------:R-:W-:Y:S01]  /*99f0*/  ULDC UR14, c[0x0][0x2e0] ;  /* 0x0000b800000e7ab9 */ /* 0x000fe20000000800 */
[----:B------:R-:W-:Y:S01]  /*9a00*/  IMAD R14, R20, -0x60, RZ ;  /* 0xffffffa0140e7824 */ /* 0x000fe200078e02ff */
[----:B------:R-:W-:-:S03]  /*9a10*/  ULOP3.LUT UR6, UR6, 0x3fff, URZ, 0xc0, !UPT ;  /* 0x00003fff06067892 */ /* 0x000fc6000f8ec03f */
[----:B------:R-:W-:Y:S01]  /*9a20*/  IMAD R2, R17, UR14, R14 ;  /* 0x0000000e11027c24 */ /* 0x000fe2000f8e020e */
[----:B------:R-:W-:-:S04]  /*9a30*/  ULOP3.LUT UR6, UR6, 0x3000000, URZ, 0xfc, !UPT ;  /* 0x0300000006067892 */ /* 0x000fc8000f8efc3f */
[----:B------:R-:W-:-:S03]  /*9a40*/  UIMAD UR11, UR7, 0x600, UR6 ;  /* 0x00000600070b78a4 */ /* 0x000fc6000f8e0206 */
[----:B------:R-:W-:-:S04]  /*9a50*/  UMOV UR7, 0x40000040 ;  /* 0x4000004000077882 */ /* 0x000fc80000000000 */
[----:B------:R-:W-:Y:S02]  /*9a60*/  UMOV UR6, UR11 ;  /* 0x0000000b00067c82 */ /* 0x000fe40008000000 */
[----:B------:R-:W-:Y:S01]  /*9a70*/  HGMMA.64x128x16.F32.BF16 R24, R156, gdesc[UR4].tnspB, R24, gsb0 ;  /* 0x41e000049c187df0 */ /* 0x000fe20008001818 */
[----:B------:R-:W-:Y:S01]  /*9a80*/  UIADD3 UR6, UR11, 0x80, URZ ;  /* 0x000000800b067890 */ /* 0x000fe2000fffe03f */
[----:B-1----:R-:W-:Y:S01]  /*9a90*/  IADD3 R3, R2, 0x1, -R3 ;  /* 0x0000000102037810 */ /* 0x002fe20007ffe803 */
[----:B------:R-:W-:-:S04]  /*9aa0*/  UMOV UR7, 0x40000040 ;  /* 0x4000004000077882 */ /* 0x000fc80000000000 */
[----:B------:R-:W-:Y:S01]  /*9ab0*/  IMAD R3, R16, -0x2, R3 ;  /* 0xfffffffe10037824 */ /* 0x000fe200078e0203 */
[----:B----4-:R-:W-:-:S13]  /*9ac0*/  LOP3.LUT P1, RZ, R176, 0x7f, RZ, 0xc0, !PT ;  /* 0x0000007fb0ff7812 */ /* 0x010fda000782c0ff */
[----:B------:R-:W-:-:S05]  /*9ad0*/  @!P1 LEA R0, R0, UR37, 0x3 ;  /* 0x0000002500009c11 */ /* 0x000fca000f8e18ff */
        /* <DEDUP_REMOVED lines=23> */
[----:B------:R-:W-:Y:S01]  /*9c50*/  WARPGROUP.ARRIVE ;  /* 0x00000000000079c5 */ /* 0x000fe20000000000 */
[----:B------:R-:W-:-:S06]  /*9c60*/  IMAD R140, R16, -0x2, R14 ;  /* 0xfffffffe108c7824 */ /* 0x000fcc00078e020e */
[----:B------:R-:W-:Y:S01]  /*9c70*/  HGMMA.64x128x16.F32.BF16 R24, R136, gdesc[UR4].tnspB, R24, gsb0 ;  /* 0x41e0000488187df0 */ /* 0x000fe20008001818 */
[----:B------:R-:W-:Y:S02]  /*9c80*/  ULOP3.LUT UR6, URZ, UR41, URZ, 0x33, !UPT ;  /* 0x000000293f067292 */ /* 0x000fe4000f8e333f */
[----:B------:R-:W-:Y:S02]  /*9c90*/  WARPGROUP.DEPBAR.LE gsb0, 0x0 ;  /* 0x00008000000079c5 */ /* 0x000fe40000010000 */
[----:B------:R1:W-:Y:S01]  /*9ca0*/  @!P1 SYNCS.ARRIVE.TRANS64.RED.A1T0 RZ, [R0+URZ], RZ ;  /* 0x000000ff00ff99a7 */ /* 0x0003e2000810043f */
[----:B------:R-:W-:Y:S01]  /*9cb0*/  ISETP.GE.AND P1, PT, R172, 0x1, PT ;  /* 0x00000001ac00780c */ /* 0x000fe20003f26270 */
[C---:B------:R-:W-:Y:S02]  /*9cc0*/  VIADD R136, R3.reuse, UR47 ;  /* 0x0000002f03887c36 */ /* 0x040fe40008000000 */
[----:B------:R-:W-:Y:S02]  /*9cd0*/  VIADD R138, R3, UR6 ;  /* 0x00000006038a7c36 */ /* 0x000fe40008000000 */
[----:B-1----:R-:W-:-:S02]  /*9ce0*/  IMAD.IADD R0, R5, 0x1, R136 ;  /* 0x0000000105007824 */ /* 0x002fc400078e0288 */
[----:B------:R-:W-:-:S06]  /*9cf0*/  IMAD.IADD R2, R5, 0x1, R138 ;  /* 0x0000000105027824 */ /* 0x000fcc00078e028a */
[----:B------:R-:W-:Y:S05]  /*9d00*/  @!P1 BRA `(.L_x_934) ;  /* 0x0000000000589947 */ /* 0x000fea0003800000 */
        /* <DEDUP_REMOVED lines=11> */
.L_x_936:
[----:B------:R-:W-:-:S05]  /*9dc0*/  IMAD.U32 R137, RZ, RZ, UR40 ;  /* 0x00000028ff897e24 */ /* 0x000fca000f8e00ff */
[----:B------:R-:W-:-:S13]  /*9dd0*/  ISETP.NE.AND P1, PT, R137, 0x1, PT ;  /* 0x000000018900780c */ /* 0x000fda0003f25270 */
[----:B------:R-:W1:Y:S01]  /*9de0*/  @P1 LDC.64 R142, c[0x0][0x9e8] ;  /* 0x00027a00ff8e1b82 */ /* 0x000e620000000a00 */
[----:B------:R-:W-:-:S04]  /*9df0*/  @P1 IMAD.IADD R3, R5, 0x1, R13 ;  /* 0x0000000105031824 */ /* 0x000fc800078e020d */
[----:B-1----:R-:W-:-:S04]  /*9e00*/  @P1 IMAD.HI.U32 R142, R3, R142, RZ ;  /* 0x0000008e038e1227 */ /* 0x002fc800078e00ff */
[----:B------:R-:W-:Y:S01]  /*9e10*/  IMAD.MOV.U32 R3, RZ, RZ, R21 ;  /* 0x000000ffff037224 */ /* 0x000fe200078e0015 */
[----:B------:R-:W-:-:S07]  /*9e20*/  @P1 SHF.R.U32.HI R3, RZ, R143, R142 ;  /* 0x0000008fff031219 */ /* 0x000fce000001168e */
.L_x_937:
[----:B------:R-:W-:Y:S05]  /*9e30*/  BSYNC B0 ;  /* 0x0000000000007941 */ /* 0x000fea0003800000 */
.L_x_935:
[----:B------:R-:W-:-:S05]  /*9e40*/  IMAD R3, R3, R137, R140 ;  /* 0x0000008903037224 */ /* 0x000fca00078e028c */
[----:B------:R-:W-:Y:S02]  /*9e50*/  VIADDMNMX R0, R3, R137, R0, PT ;  /* 0x0000008903007246 */ /* 0x000fe40003800100 */
[----:B------:R-:W-:-:S07]  /*9e60*/  VIMNMX R2, R2, R3, !PT ;  /* 0x0000000302027248 */ /* 0x000fce0007fe0100 */
.L_x_934:
        /* <DEDUP_REMOVED lines=117> */
[----:B------:R-:W-:-:S13]  /*a5c0*/  ISETP.GE.AND P6, PT, R172, 0x1, PT ;  /* 0x00000001ac00780c */ /* 0x000fda0003fc6270 */
[----:B------:R-:W-:Y:S05]  /*a5d0*/  @!P6 BRA `(.L_x_938) ;  /* 0x000000000054e947 */ /* 0x000fea0003800000 */
[----:B------:R-:W-:Y:S01]  /*a5e0*/  IMAD.IADD R3, R4, 0x1, R13 ;  /* 0x0000000104037824 */ /* 0x000fe200078e020d */
[----:B------:R-:W-:Y:S04]  /*a5f0*/  BSSY B0, `(.L_x_939) ;  /* 0x0000010000007945 */ /* 0x000fe80003800000 */
[----:B------:R-:W-:-:S13]  /*a600*/  ISETP.GT.AND P6, PT, R3, -0x1, PT ;  /* 0xffffffff0300780c */ /* 0x000fda0003fc4270 */
        /* <DEDUP_REMOVED lines=9> */
.L_x_940:
[----:B------:R-:W-:-:S05]  /*a6a0*/  IMAD.U32 R12, RZ, RZ, UR40 ;  /* 0x00000028ff0c7e24 */ /* 0x000fca000f8e00ff */
[----:B------:R-:W-:-:S13]  /*a6b0*/  ISETP.NE.AND P6, PT, R12, 0x1, PT ;  /* 0x000000010c00780c */ /* 0x000fda0003fc5270 */
[----:B------:R-:W1:Y:S02]  /*a6c0*/  @P6 LDC.64 R148, c[0x0][0x9e8] ;  /* 0x00027a00ff946b82 */ /* 0x000e640000000a00 */
[----:B-1----:R-:W-:-:S05]  /*a6d0*/  @P6 IMAD.HI.U32 R148, R3, R148, RZ ;  /* 0x0000009403946227 */ /* 0x002fca00078e00ff */
[----:B------:R-:W-:-:S07]  /*a6e0*/  @P6 SHF.R.U32.HI R3, RZ, R149, R148 ;  /* 0x00000095ff036219 */ /* 0x000fce0000011694 */
.L_x_941:
[----:B------:R-:W-:Y:S05]  /*a6f0*/  BSYNC B0 ;  /* 0x0000000000007941 */ /* 0x000fea0003800000 */
.L_x_939:
[----:B------:R-:W-:-:S05]  /*a700*/  IMAD R3, R3, R12, R140 ;  /* 0x0000000c03037224 */ /* 0x000fca00078e028c */
[----:B------:R-:W-:Y:S02]  /*a710*/  VIADDMNMX R0, R3, R12, R0, PT ;  /* 0x0000000c03007246 */ /* 0x000fe40003800100 */
[----:B------:R-:W-:-:S07]  /*a720*/  VIMNMX R2, R2, R3, !PT ;  /* 0x0000000302027248 */ /* 0x000fce0007fe0100 */
.L_x_938:
[C---:B------:R-:W-:Y:S01]  /*a730*/  ISETP.GT.AND P1, PT, R2.reuse, 0x1, !P1 ;  /* 0x000000010200780c */ /* 0x040fe20004f24270 */
[----:B------:R-:W1:Y:S01]  /*a740*/  LDC R14, c[0x0][0x988] ;  /* 0x00026200ff0e7b82 */ /* 0x000e620000000800 */
[----:B------:R-:W-:Y:S01]  /*a750*/  ISETP.GT.AND P2, PT, R2, 0x8, !P2 ;  /* 0x000000080200780c */ /* 0x000fe20005744270 */
[----:B------:R-:W-:Y:S01]  /*a760*/  UMOV UR38, UR46 ;  /* 0x0000002e00267c82 */ /* 0x000fe20008000000 */
[C---:B------:R-:W-:Y:S01]  /*a770*/  ISETP.LT.OR P1, PT, R0.reuse, 0x2, P1 ;  /* 0x000000020000780c */ /* 0x040fe20000f21670 */
[----:B------:R-:W-:Y:S01]  /*a780*/  UMOV UR7, UR36 ;  /* 0x0000002400077c82 */ /* 0x000fe20008000000 */
        /* <DEDUP_REMOVED lines=57> */
[----:B------:R-:W-:Y:S02]  /*ab20*/  FMNMX.FTZ R12, R105, R12, !PT ;  /* 0x0000000c690c7209 */ /* 0x000fe40007810000 */
[----:B------:R-:W-:Y:S02]  /*ab30*/  ISETP.LT.OR P1, PT, R0, 0x2a, P1 ;  /* 0x0000002a0000780c */ /* 0x000fe40000f21670 */
[----:B------:R-:W-:Y:S02]  /*ab40*/  FMNMX.FTZ R12, R129, R12, !PT ;  /* 0x0000000c810c7209 */ /* 0x000fe40007810000 */
[----:B------:R-:W-:Y:S02]  /*ab50*/  FSEL R111, R111, -INF , !P1 ;  /* 0xff8000006f6f7808 */ /* 0x000fe40004800000 */
[----:B------:R-:W-:Y:S02]  /*ab60*/  ISETP.NE.AND P1, PT, R154, RZ, PT ;  /* 0x000000ff9a00720c */ /* 0x000fe40003f25270 */
[----:B------:R-:W-:-:S02]  /*ab70*/  ISETP.NE.AND P2, PT, R174, RZ, PT ;  /* 0x000000ffae00720c */ /* 0x000fc40003f45270 */
[----:B------:R-:W-:Y:S02]  /*ab80*/  ISETP.GT.AND P1, PT, R2, 0x30, !P1 ;  /* 0x000000300200780c */ /* 0x000fe40004f24270 */
[----:B------:R-:W-:Y:S02]  /*ab90*/  FMNMX.FTZ R12, R101, R12, !PT ;  /* 0x0000000c650c7209 */ /* 0x000fe40007810000 */
[----:B------:R-:W-:Y:S02]  /*aba0*/  ISETP.LT.OR P1, PT, R0, 0x31, P1 ;  /* 0x000000310000780c */ /* 0x000fe40000f21670 */
[----:B------:R-:W-:Y:S02]  /*abb0*/  FMNMX.FTZ R12, R133, R12, !PT ;  /* 0x0000000c850c7209 */ /* 0x000fe40007810000 */
[----:B------:R-:W-:Y:S02]  /*abc0*/  FSEL R91, R114, -INF , !P1 ;  /* 0xff800000725b7808 */ /* 0x000fe40004800000 */
[----:B------:R-:W-:Y:S01]  /*abd0*/  ISETP.NE.AND P1, PT, R112, RZ, PT ;  /* 0x000000ff7000720c */ /* 0x000fe20003f25270 */
[----:B------:R-:W2:Y:S01]  /*abe0*/  SHFL.BFLY PT, R3, R12, 0x2, 0x1f ;  /* 0x0c401f000c037f89 */ /* 0x000ea200000e0000 */
[----:B------:R-:W-:-:S02]  /*abf0*/  ISETP.NE.AND P6, PT, R124, RZ, PT ;  /* 0x000000ff7c00720c */ /* 0x000fc40003fc5270 */
[C---:B------:R-:W-:Y:S02]  /*ac00*/  ISETP.GT.AND P1, PT, R2.reuse, 0x31, !P1 ;  /* 0x000000310200780c */ /* 0x040fe40004f24270 */
[----:B------:R-:W-:Y:S02]  /*ac10*/  ISETP.GT.AND P3, PT, R2, 0x50, !P3 ;  /* 0x000000500200780c */ /* 0x000fe40005f64270 */
[C---:B------:R-:W-:Y:S02]  /*ac20*/  ISETP.LT.OR P1, PT, R0.reuse, 0x32, P1 ;  /* 0x000000320000780c */ /* 0x040fe40000f21670 */
[----:B------:R-:W-:Y:S02]  /*ac30*/  ISETP.LT.OR P3, PT, R0, 0x51, P3 ;  /* 0x000000510000780c */ /* 0x000fe40001f61670 */
[----:B------:R-:W-:Y:S02]  /*ac40*/  FSEL R115, R115, -INF , !P1 ;  /* 0xff80000073737808 */ /* 0x000fe40004800000 */
[----:B------:R-:W-:-:S02]  /*ac50*/  ISETP.NE.AND P1, PT, R156, RZ, PT ;  /* 0x000000ff9c00720c */ /* 0x000fc40003f25270 */
[C---:B------:R-:W-:Y:S02]  /*ac60*/  ISETP.GT.AND P4, PT, R2.reuse, 0x51, !P4 ;  /* 0x000000510200780c */ /* 0x040fe40006784270 */
[----:B------:R-:W-:Y:S02]  /*ac70*/  ISETP.GT.AND P1, PT, R2, 0x38, !P1 ;  /* 0x000000380200780c */ /* 0x000fe40004f24270 */
[----:B------:R-:W-:Y:S02]  /*ac80*/  FSEL R183, R130, -INF , !P3 ;  /* 0xff80000082b77808 */ /* 0x000fe40005800000 */
[----:B------:R-:W-:Y:S02]  /*ac90*/  ISETP.LT.OR P1, PT, R0, 0x39, P1 ;  /* 0x000000390000780c */ /* 0x000fe40000f21670 */
[----:B------:R-:W-:Y:S02]  /*aca0*/  ISETP.GT.AND P5, PT, R2, 0x58, !P5 ;  /* 0x000000580200780c */ /* 0x000fe40006fa4270 */
[----:B------:R-:W-:-:S02]  /*acb0*/  FSEL R175, R118, -INF , !P1 ;  /* 0xff80000076af7808 */ /* 0x000fc40004800000 */
[----:B------:R-:W-:Y:S02]  /*acc0*/  ISETP.NE.AND P1, PT, R116, RZ, PT ;  /* 0x000000ff7400720c */ /* 0x000fe40003f25270 */
[----:B------:R-:W-:Y:S02]  /*acd0*/  ISETP.LT.OR P4, PT, R0, 0x52, P4 ;  /* 0x000000520000780c */ /* 0x000fe40002781670 */
[----:B------:R-:W-:Y:S02]  /*ace0*/  ISETP.GT.AND P1, PT, R2, 0x39, !P1 ;  /* 0x000000390200780c */ /* 0x000fe40004f24270 */
[C---:B------:R-:W-:Y:S02]  /*acf0*/  ISETP.LT.OR P5, PT, R0.reuse, 0x59, P5 ;  /* 0x000000590000780c */ /* 0x040fe40002fa1670 */
        /* <DEDUP_REMOVED lines=15> */
[----:B------:R-:W-:Y:S02]  /*adf0*/  ISETP.LT.OR P1, PT, R0, 0x4a, P1 ;  /* 0x0000004a0000780c */ /* 0x000fe40000f21670 */
[----:B--2---:R-:W-:Y:S02]  /*ae00*/  FMNMX.FTZ R92, R12, R3, !PT ;  /* 0x000000030c5c7209 */ /* 0x004fe40007810000 */
[----:B------:R-:W-:-:S02]  /*ae10*/  FSEL R127, R127, -INF , !P1 ;  /* 0xff8000007f7f7808 */ /* 0x000fc40004800000 */
[----:B------:R-:W-:Y:S01]  /*ae20*/  ISETP.GT.AND P1, PT, R2, RZ, !P6 ;  /* 0x000000ff0200720c */ /* 0x000fe20007724270 */
[----:B------:R-:W2:Y:S01]  /*ae30*/  SHFL.BFLY PT, R3, R92, 0x1, 0x1f ;  /* 0x0c201f005c037f89 */ /* 0x000ea200000e0000 */
[----:B------:R-:W-:Y:S02]  /*ae40*/  ISETP.NE.AND P6, PT, R128, RZ, PT ;  /* 0x000000ff8000720c */ /* 0x000fe40003fc5270 */
[----:B------:R-:W-:Y:S02]  /*ae50*/  ISETP.LT.OR P1, PT, R0, 0x1, P1 ;  /* 0x000000010000780c */ /* 0x000fe40000f21670 */
[----:B------:R-:W-:Y:S02]  /*ae60*/  ISETP.GT.AND P2, PT, R2, 0x59, !P6 ;  /* 0x000000590200780c */ /* 0x000fe40007744270 */
[----:B------:R-:W-:Y:S02]  /*ae70*/  FSEL R90, R90, -INF , !P1 ;  /* 0xff8000005a5a7808 */ /* 0x000fe40004800000 */
[----:B------:R-:W-:-:S02]  /*ae80*/  ISETP.LT.OR P2, PT, R0, 0x5a, P2 ;  /* 0x0000005a0000780c */ /* 0x000fc40001741670 */
[----:B------:R-:W-:Y:S02]  /*ae90*/  FMNMX.FTZ R12, R90, R15, !PT ;  /* 0x0000000f5a0c7209 */ /* 0x000fe40007810000 */
[----:B------:R-:W-:Y:S02]  /*aea0*/  LOP3.LUT P6, RZ, R176, 0x7f, RZ, 0xc0, !PT ;  /* 0x0000007fb0ff7812 */ /* 0x000fe400078cc0ff */
[----:B------:R-:W-:-:S04]  /*aeb0*/  FMNMX.FTZ R12, R159, R12, !PT ;  /* 0x0000000c9f0c7209 */ /* 0x000fc80007810000 */
[----:B------:R-:W-:-:S04]  /*aec0*/  FMNMX.FTZ R12, R149, R12, !PT ;  /* 0x0000000c950c7209 */ /* 0x000fc80007810000 */
[----:B------:R-:W-:Y:S02]  /*aed0*/  FMNMX.FTZ R12, R157, R12, !PT ;  /* 0x0000000c9d0c7209 */ /* 0x000fe40007810000 */
[----:B--2---:R-:W-:Y:S02]  /*aee0*/  FMNMX.FTZ R3, R92, R3, !PT ;  /* 0x000000035c037209 */ /* 0x004fe40007810000 */
[----:B------:R-:W-:Y:S02]  /*aef0*/  FMNMX.FTZ R12, R151, R12, !PT ;  /* 0x0000000c970c7209 */ /* 0x000fe40007810000 */
[C---:B------:R-:W-:Y:S01]  /*af00*/  FSETP.NEU.FTZ.AND P1, PT, R3.reuse, -INF , PT ;  /* 0xff8000000300780b */ /* 0x040fe20003f3d000 */
[----:B-1----:R-:W-:Y:S01]  /*af10*/  FMUL.FTZ R94, R3, R14 ;  /* 0x0000000e035e7220 */ /* 0x002fe20000410000 */
[----:B------:R-:W-:Y:S02]  /*af20*/  FMNMX.FTZ R12, R155, R12, !PT ;  /* 0x0000000c9b0c7209 */ /* 0x000fe40007810000 */
[----:B------:R-:W-:-:S02]  /*af30*/  FSEL R0, R3, RZ, P1 ;  /* 0x000000ff03007208 */ /* 0x000fc40000800000 */
[----:B------:R-:W-:Y:S02]  /*af40*/  FMNMX.FTZ R12, R95, R12, !PT ;  /* 0x0000000c5f0c7209 */ /* 0x000fe40007810000 */
        /* <DEDUP_REMOVED lines=8> */
[-CC-:B------:R-:W-:Y:S01]  /*afd0*/  FFMA.FTZ R144, R97, R14.reuse, -R94.reuse ;  /* 0x0000000e61907223 */ /* 0x180fe2000001085e */
[----:B------:R-:W-:Y:S01]  /*afe0*/  FSEL R143, R134, -INF , !P5 ;  /* 0xff800000868f7808 */ /* 0x000fe20006800000 */
[--C-:B------:R-:W-:Y:S01]  /*aff0*/  FFMA.FTZ R97, R113, R14, -R94.reuse ;  /* 0x0000000e71617223 */ /* 0x100fe2000001085e */
[----:B------:R-:W-:Y:S01]  /*b000*/  FMNMX.FTZ R12, R103, R12, !PT ;  /* 0x0000000c670c7209 */ /* 0x000fe20007810000 */
[----:B------:R-:W-:Y:S01]  /*b010*/  FADD.FTZ R113, -R0, R173 ;  /* 0x000000ad00717221 */ /* 0x000fe20000010100 */
[----:B------:R-:W-:Y:S01]  /*b020*/  FSEL R139, R135, -INF , !P2 ;  /* 0xff800000878b7808 */ /* 0x000fe20005000000 */
[--C-:B------:R-:W-:Y:S01]  /*b030*/  FFMA.FTZ R135, R137, R14, -R94.reuse ;  /* 0x0000000e89877223 */ /* 0x100fe2000001085e */
[----:B------:R-:W-:Y:S01]  /*b040*/  FMNMX.FTZ R12, R111, R12, !PT ;  /* 0x0000000c6f0c7209 */ /* 0x000fe20007810000 */
[-CC-:B------:R-:W-:Y:S01]  /*b050*/  FFMA.FTZ R193, R88, R14.reuse, -R94.reuse ;  /* 0x0000000e58c17223 */ /* 0x180fe2000001085e */
[----:B------:R-:W-:Y:S01]  /*b060*/  FMUL.FTZ R0, R113, R14 ;  /* 0x0000000e71007220 */ /* 0x000fe20000410000 */
        /* <DEDUP_REMOVED lines=20> */
[--C-:B------:R-:W-:Y:S01]  /*b1b0*/  FFMA.FTZ R138, R101, R14, -R94.reuse ;  /* 0x0000000e658a7223 */ /* 0x100fe2000001085e */
[----:B------:R-:W-:Y:S01]  /*b1c0*/  FMNMX.FTZ R12, R123, R12, !PT ;  /* 0x0000000c7b0c7209 */ /* 0x000fe20007810000 */
[-CC-:B------:R-:W-:Y:S01]  /*b1d0*/  FFMA.FTZ R93, R121, R14.reuse, -R94.reuse ;  /* 0x0000000e795d7223 */ /* 0x180fe2000001085e */
[--C-:B------:R-:W-:Y:S01]  /*b1e0*/  FFMA.FTZ R89, R125, R14, -R94.reuse ;  /* 0x0000000e7d597223 */ /* 0x100fe2000001085e */
[----:B------:R-:W2:Y:S01]  /*b1f0*/  MUFU.EX2 R156, R156 ;  /* 0x0000009c009c7308 */ /* 0x000ea20000000800 */
[----:B------:R-:W-:Y:S01]  /*b200*/  FMNMX.FTZ R12, R181, R12, !PT ;  /* 0x0000000cb50c7209 */ /* 0x000fe20007810000 */
[-CC-:B------:R-:W-:Y:S01]  /*b210*/  FFMA.FTZ R105, R129, R14.reuse, -R94.reuse ;  /* 0x0000000e81697223 */ /* 0x180fe2000001085e */
[----:B------:R-:W-:Y:S01]  /*b220*/  FFMA.FTZ R101, R133, R14, -R94 ;  /* 0x0000000e85657223 */ /* 0x000fe2000001085e */
[----:B------:R-:W-:Y:S01]  /*b230*/  IMAD.MOV.U32 R173, RZ, RZ, R3 ;  /* 0x000000ffffad7224 */ /* 0x000fe200078e0003 */
[----:B------:R-:W-:-:S03]  /*b240*/  FMNMX.FTZ R12, R127, R12, !PT ;  /* 0x0000000c7f0c7209 */ /* 0x000fc60007810000 */
[----:B------:R-:W3:Y:S01]  /*b250*/  MUFU.EX2 R158, R158 ;  /* 0x0000009e009e7308 */ /* 0x000ee20000000800 */
[----:B------:R-:W-:Y:S01]  /*b260*/  FMNMX.FTZ R12, R183, R12, !PT ;  /* 0x0000000cb70c7209 */ /* 0x000fe20007810000 */
[----:B-1----:R-:W-:-:S03]  /*b270*/  FFMA.FTZ R11, R0, R11, R193 ;  /* 0x0000000b000b7223 */ /* 0x002fc600000100c1 */
[----:B------:R-:W-:-:S03]  /*b280*/  FMNMX.FTZ R12, R141, R12, !PT ;  /* 0x0000000c8d0c7209 */ /* 0x000fc60007810000 */
[----:B------:R-:W1:Y:S01]  /*b290*/  MUFU.EX2 R187, R187 ;  /* 0x000000bb00bb7308 */ /* 0x000e620000000800 */
[----:B------:R-:W-:Y:S01]  /*b2a0*/  FMNMX.FTZ R12, R143, R12, !PT ;  /* 0x0000000c8f0c7209 */ /* 0x000fe20007810000 */
[C---:B--2---:R-:W-:Y:S01]  /*b2b0*/  FADD.FTZ R11, R156.reuse, R11 ;  /* 0x0000000b9c0b7221 */ /* 0x044fe20000010000 */
[----:B------:R-:W-:Y:S02]  /*b2c0*/  F2FP.BF16.F32.PACK_AB R156, R156, R193 ;  /* 0x000000c19c9c723e */ /* 0x000fe400000010ff */
[----:B------:R-:W-:-:S03]  /*b2d0*/  FMNMX.FTZ R12, R139, R12, !PT ;  /* 0x0000000c8b0c7209 */ /* 0x000fc60007810000 */
[----:B------:R-:W2:Y:S01]  /*b2e0*/  MUFU.EX2 R152, R152 ;  /* 0x0000009800987308 */ /* 0x000ea20000000800 */
[----:B---3--:R-:W-:Y:S01]  /*b2f0*/  FADD.FTZ R102, R158, R11 ;  /* 0x0000000b9e667221 */ /* 0x008fe20000010000 */
[----:B------:R-:W3:Y:S06]  /*b300*/  SHFL.BFLY PT, R137, R12, 0x2, 0x1f ;  /* 0x0c401f000c897f89 */ /* 0x000eec00000e0000 */
[----:B------:R-:W4:Y:S01]  /*b310*/  MUFU.EX2 R177, R177 ;  /* 0x000000b100b17308 */ /* 0x000f220000000800 */
[C---:B-1----:R-:W-:Y:S01]  /*b320*/  FADD.FTZ R11, R187.reuse, R102 ;  /* 0x00000066bb0b7221 */ /* 0x042fe20000010000 */
[----:B------:R-:W-:-:S06]  /*b330*/  F2FP.BF16.F32.PACK_AB R158, R187, R158 ;  /* 0x0000009ebb9e723e */ /* 0x000fcc00000010ff */
[----:B------:R-:W1:Y:S01]  /*b340*/  MUFU.EX2 R154, R154 ;  /* 0x0000009a009a7308 */ /* 0x000e620000000800 */
[----:B--2---:R-:W-:-:S07]  /*b350*/  FADD.FTZ R102, R152, R11 ;  /* 0x0000000b98667221 */ /* 0x004fce0000010000 */
[----:B------:R-:W-:Y:S01]  /*b360*/  MUFU.EX2 R145, R145 ;  /* 0x0000009100917308 */ /* 0x000fe20000000800 */
[----:B----4-:R-:W-:Y:S02]  /*b370*/  F2FP.BF16.F32.PACK_AB R152, R177, R152 ;  /* 0x00000098b198723e */ /* 0x010fe400000010ff */
[----:B---3--:R-:W-:-:S05]  /*b380*/  FMNMX.FTZ R137, R12, R137, !PT ;  /* 0x000000890c897209 */ /* 0x008fca0007810000 */
[----:B------:R-:W2:Y:S01]  /*b390*/  SHFL.BFLY PT, R12, R137, 0x1, 0x1f ;  /* 0x0c201f00890c7f89 */ /* 0x000ea200000e0000 */
[----:B------:R-:W-:Y:S08]  /*b3a0*/  MUFU.EX2 R148, R148 ;  /* 0x0000009400947308 */ /* 0x000ff00000000800 */
[----:B------:R-:W-:Y:S08]  /*b3b0*/  MUFU.EX2 R150, R150 ;  /* 0x0000009600967308 */ /* 0x000ff00000000800 */
[----:B------:R-:W-:Y:S01]  /*b3c0*/  MUFU.EX2 R135, R135 ;  /* 0x0000008700877308 */ /* 0x000fe20000000800 */
[----:B--2---:R-:W-:-:S07]  /*b3d0*/  FMNMX.FTZ R12, R137, R12, !PT ;  /* 0x0000000c890c7209 */ /* 0x004fce0007810000 */
[----:B------:R-:W-:Y:S01]  /*b3e0*/  MUFU.EX2 R144, R144 ;  /* 0x0000009000907308 */ /* 0x000fe20000000800 */
[C---:B------:R-:W-:Y:S01]  /*b3f0*/  FSETP.NEU.FTZ.AND P1, PT, R12.reuse, -INF , PT ;  /* 0xff8000000c00780b */ /* 0x040fe20003f3d000 */
[----:B------:R-:W-:-:S06]  /*b400*/  FMUL.FTZ R2, R12, R14 ;  /* 0x0000000e0c027220 */ /* 0x000fcc0000410000 */
[----:B------:R-:W-:Y:S01]  /*b410*/  MUFU.EX2 R97, R97 ;  /* 0x0000006100617308 */ /* 0x000fe20000000800 */
[----:B------:R-:W-:Y:S02]  /*b420*/  FSEL R100, R2, RZ, P1 ;  /* 0x000000ff02647208 */ /* 0x000fe40000800000 */
[----:B------:R-:W-:Y:S02]  /*b430*/  FSEL R2, R12, RZ, P1 ;  /* 0x000000ff0c027208 */ /* 0x000fe40000800000 */
[----:B------:R-:W-:Y:S01]  /*b440*/  ISETP.GT.AND P1, PT, R20, R19, PT ;  /* 0x000000131400720c */ /* 0x000fe20003f24270 */
[-CC-:B------:R-:W-:Y:S01]  /*b450*/  FFMA.FTZ R113, R90, R14.reuse, -R100.reuse ;  /* 0x0000000e5a717223 */ /* 0x180fe20000010864 */
[-CC-:B------:R-:W-:Y:S01]  /*b460*/  FFMA.FTZ R88, R159, R14.reuse, -R100.reuse ;  /* 0x0000000e9f587223 */ /* 0x180fe20000010864 */
[----:B------:R-:W-:Y:S01]  /*b470*/  FADD.FTZ R15, -R2, R15 ;  /* 0x0000000f020f7221 */ /* 0x000fe20000010100 */
[-CC-:B------:R-:W-:Y:S01]  /*b480*/  FFMA.FTZ R159, R149, R14.reuse, -R100.reuse ;  /* 0x0000000e959f7223 */ /* 0x180fe20000010864 */
[-CC-:B------:R-:W-:Y:S01]  /*b490*/  FFMA.FTZ R90, R157, R14.reuse, -R100.reuse ;  /* 0x0000000e9d5a7223 */ /* 0x180fe20000010864 */
[-CC-:B------:R-:W-:Y:S01]  /*b4a0*/  FFMA.FTZ R92, R151, R14.reuse, -R100.reuse ;  /* 0x0000000e975c7223 */ /* 0x180fe20000010864 */
[-C--:B------:R-:W-:Y:S01]  /*b4b0*/  FMUL.FTZ R15, R15, R14.reuse ;  /* 0x0000000e0f0f7220 */ /* 0x080fe20000410000 */
        /* <DEDUP_REMOVED lines=8> */
[----:B------:R2:W3:Y:S01]  /*b540*/  MUFU.EX2 R2, R15 ;  /* 0x0000000f00027308 */ /* 0x0004e20000000800 */
[-CC-:B------:R-:W-:Y:S01]  /*b550*/  FFMA.FTZ R91, R91, R14.reuse, -R100.reuse ;  /* 0x0000000e5b5b7223 */ /* 0x180fe20000010864 */
[-CC-:B------:R-:W-:Y:S01]  /*b560*/  FFMA.FTZ R115, R115, R14.reuse, -R100.reuse ;  /* 0x0000000e73737223 */ /* 0x180fe20000010864 */
[-CC-:B------:R-:W-:Y:S01]  /*b570*/  FFMA.FTZ R175, R175, R14.reuse, -R100.reuse ;  /* 0x0000000eafaf7223 */ /* 0x180fe20000010864 */
[-CC-:B------:R-:W-:Y:S01]  /*b580*/  FFMA.FTZ R119, R119, R14.reuse, -R100.reuse ;  /* 0x0000000e77777223 */ /* 0x180fe20000010864 */
[-CC-:B------:R-:W-:Y:S01]  /*b590*/  FFMA.FTZ R179, R179, R14.reuse, -R100.reuse ;  /* 0x0000000eb3b37223 */ /* 0x180fe20000010864 */
[-CC-:B------:R-:W-:Y:S01]  /*b5a0*/  FFMA.FTZ R123, R123, R14.reuse, -R100.reuse ;  /* 0x0000000e7b7b7223 */ /* 0x180fe20000010864 */
[-C--:B------:R-:W-:Y:S01]  /*b5b0*/  FFMA.FTZ R181, R181, R14.reuse, -R100 ;  /* 0x0000000eb5b57223 */ /* 0x080fe20000010864 */
[----:B------:R-:W4:Y:S01]  /*b5c0*/  MUFU.EX2 R88, R88 ;  /* 0x0000005800587308 */ /* 0x000f220000000800 */
[----:B--2---:R-:W-:Y:S01]  /*b5d0*/  FADD.FTZ R15, R177, R102 ;  /* 0x00000066b10f7221 */ /* 0x004fe20000010000 */
[-CC-:B------:R-:W-:Y:S01]  /*b5e0*/  FFMA.FTZ R127, R127, R14.reuse, -R100.reuse ;  /* 0x0000000e7f7f7223 */ /* 0x180fe20000010864 */
[-CC-:B------:R-:W-:Y:S01]  /*b5f0*/  FFMA.FTZ R183, R183, R14.reuse, -R100.reuse ;  /* 0x0000000eb7b77223 */ /* 0x180fe20000010864 */
[-CC-:B------:R-:W-:Y:S01]  /*b600*/  FFMA.FTZ R141, R141, R14.reuse, -R100.reuse ;  /* 0x0000000e8d8d7223 */ /* 0x180fe20000010864 */
[----:B-1----:R-:W-:Y:S01]  /*b610*/  FADD.FTZ R102, R154, R15 ;  /* 0x0000000f9a667221 */ /* 0x002fe20000010000 */
[-CC-:B------:R-:W-:Y:S01]  /*b620*/  FFMA.FTZ R143, R143, R14.reuse, -R100.reuse ;  /* 0x0000000e8f8f7223 */ /* 0x180fe20000010864 */
[----:B------:R-:W-:Y:S01]  /*b630*/  FFMA.FTZ R100, R139, R14, -R100 ;  /* 0x0000000e8b647223 */ /* 0x000fe20000010864 */
[----:B------:R-:W1:Y:S01]  /*b640*/  MUFU.EX2 R159, R159 ;  /* 0x0000009f009f7308 */ /* 0x000e620000000800 */
[----:B---3--:R-:W-:Y:S01]  /*b650*/  FFMA.FTZ R11, R2, R10, R113 ;  /* 0x0000000a020b7223 */ /* 0x008fe20000010071 */
[C---:B------:R-:W-:Y:S01]  /*b660*/  FADD.FTZ R15, R145.reuse, R102 ;  /* 0x00000066910f7221 */ /* 0x040fe20000010000 */
[----:B------:R-:W-:Y:S01]  /*b670*/  F2FP.BF16.F32.PACK_AB R154, R145, R154 ;  /* 0x0000009a919a723e */ /* 0x000fe200000010ff */
[----:B------:R-:W-:-:S02]  /*b680*/  VIADD R20, R20, 0xffffffff ;  /* 0xffffffff14147836 */ /* 0x000fc40000000000 */
[----:B------:R-:W-:Y:S01]  /*b690*/  FADD.FTZ R102, R148, R15 ;  /* 0x0000000f94667221 */ /* 0x000fe20000010000 */
[----:B------:R-:W-:Y:S01]  /*b6a0*/  IMAD.U32 R15, RZ, RZ, UR10 ;  /* 0x0000000aff0f7e24 */ /* 0x000fe2000f8e00ff */
[----:B------:R-:W2:Y:S01]  /*b6b0*/  MUFU.EX2 R90, R90 ;  /* 0x0000005a005a7308 */ /* 0x000ea20000000800 */
[C---:B----4-:R-:W-:Y:S01]  /*b6c0*/  FADD.FTZ R10, R88.reuse, R11 ;  /* 0x0000000b580a7221 */ /* 0x050fe20000010000 */
[----:B------:R-:W-:Y:S01]  /*b6d0*/  F2FP.BF16.F32.PACK_AB R148, R131, R148 ;  /* 0x000000948394723e */ /* 0x000fe200000010ff */
[----:B------:R-:W-:Y:S01]  /*b6e0*/  @!P6 VIADD R15, R15, 0x2a860 ;  /* 0x0002a8600f0fe836 */ /* 0x000fe20000000000 */
[----:B------:R-:W-:-:S04]  /*b6f0*/  F2FP.BF16.F32.PACK_AB R157, R88, R113 ;  /* 0x00000071589d723e */ /* 0x000fc800000010ff */
[----:B------:R-:W3:Y:S01]  /*b700*/  MUFU.EX2 R92, R92 ;  /* 0x0000005c005c7308 */ /* 0x000ee20000000800 */
[----:B-1----:R-:W-:-:S07]  /*b710*/  FADD.FTZ R11, R159, R10 ;  /* 0x0000000a9f0b7221 */ /* 0x002fce0000010000 */
[----:B------:R-:W1:Y:S01]  /*b720*/  MUFU.EX2 R117, R117 ;  /* 0x0000007500757308 */ /* 0x000e620000000800 */
[C---:B--2---:R-:W-:Y:S01]  /*b730*/  FADD.FTZ R11, R90.reuse, R11 ;  /* 0x0000000b5a0b7221 */ /* 0x044fe20000010000 */
[----:B------:R-:W-:-:S06]  /*b740*/  F2FP.BF16.F32.PACK_AB R159, R90, R159 ;  /* 0x0000009f5a9f723e */ /* 0x000fcc00000010ff */
[----:B------:R-:W2:Y:S01]  /*b750*/  MUFU.EX2 R155, R155 ;  /* 0x0000009b009b7308 */ /* 0x000ea20000000800 */
[----:B---3--:R-:W-:Y:S01]  /*b760*/  FADD.FTZ R10, R92, R11 ;  /* 0x0000000b5c0a7221 */ /* 0x008fe20000010000 */
[----:B------:R-:W-:-:S04]  /*b770*/  FADD.FTZ R11, R131, R102 ;  /* 0x00000066830b7221 */ /* 0x000fc80000010000 */
[----:B------:R-:W-:Y:S01]  /*b780*/  FADD.FTZ R102, R150, R11 ;  /* 0x0000000b96667221 */ /* 0x000fe20000010000 */
[----:B------:R-:W-:Y:S01]  /*b790*/  F2FP.BF16.F32.PACK_AB R150, R135, R150 ;  /* 0x000000968796723e */ /* 0x000fe200000010ff */
        /* <DEDUP_REMOVED lines=10> */
[----:B------:R-:W-:Y:S01]  /*b840*/  MUFU.EX2 R146, R146 ;  /* 0x0000009200927308 */ /* 0x000fe20000000800 */
[C---:B--2---:R-:W-:Y:S01]  /*b850*/  FADD.FTZ R10, R96.reuse, R11 ;  /* 0x0000000b600a7221 */ /* 0x044fe20000010000 */
[----:B------:R-:W-:-:S06]  /*b860*/  F2FP.BF16.F32.PACK_AB R149, R96, R149 ;  /* 0x000000956095723e */ /* 0x000fcc00000010ff */
[----:B------:R-:W1:Y:S01]  /*b870*/  MUFU.EX2 R98, R98 ;  /* 0x0000006200627308 */ /* 0x000e620000000800 */
[----:B---3--:R-:W-:-:S07]  /*b880*/  FADD.FTZ R11, R151, R10 ;  /* 0x0000000a970b7221 */ /* 0x008fce0000010000 */
[----:B------:R2:W3:Y:S08]  /*b890*/  MUFU.EX2 R104, R91 ;  /* 0x0000005b00687308 */ /* 0x0004f00000000800 */
[----:B------:R-:W4:Y:S01]  /*b8a0*/  MUFU.EX2 R109, R109 ;  /* 0x0000006d006d7308 */ /* 0x000f220000000800 */
[----:B--2---:R-:W-:Y:S01]  /*b8b0*/  @!P6 PRMT R91, RZ, 0x654, R15 ;  /* 0x00000654ff5be816 */ /* 0x004fe2000000000f */
[----:B------:R-:W-:Y:S01]  /*b8c0*/  FADD.FTZ R15, R135, R102 ;  /* 0x00000066870f7221 */ /* 0x000fe20000010000 */
[C---:B-1----:R-:W-:Y:S01]  /*b8d0*/  FADD.FTZ R11, R98.reuse, R11 ;  /* 0x0000000b620b7221 */ /* 0x042fe20000010000 */
[----:B------:R-:W-:Y:S01]  /*b8e0*/  F2FP.BF16.F32.PACK_AB R151, R98, R151 ;  /* 0x000000976297723e */ /* 0x000fe200000010ff */
[----:B------:R1:W-:Y:S01]  /*b8f0*/  @!P6 SYNCS.ARRIVE.TRANS64.RED.A1T0 RZ, [R91+URZ], RZ ;  /* 0x000000ff5bffe9a7 */ /* 0x0003e2000810043f */
[----:B------:R-:W-:Y:S01]  /*b900*/  FADD.FTZ R102, R144, R15 ;  /* 0x0000000f90667221 */ /* 0x000fe20000010000 */
[C---:B------:R-:W-:Y:S01]  /*b910*/  F2FP.BF16.F32.PACK_AB R144, R97.reuse, R144 ;  /* 0x000000906190723e */ /* 0x040fe200000010ff */
[----:B------:R-:W2:Y:S01]  /*b920*/  MUFU.EX2 R140, R140 ;  /* 0x0000008c008c7308 */ /* 0x000ea20000000800 */
[----:B---3--:R-:W-:Y:S01]  /*b930*/  FADD.FTZ R11, R104, R11 ;  /* 0x0000000b680b7221 */ /* 0x008fe20000010000 */
[----:B------:R-:W-:-:S04]  /*b940*/  FADD.FTZ R15, R97, R102 ;  /* 0x00000066610f7221 */ /* 0x000fc80000010000 */
[----:B------:R-:W-:Y:S02]  /*b950*/  FADD.FTZ R102, R146, R15 ;  /* 0x0000000f92667221 */ /* 0x000fe40000010000 */
[----:B------:R-:W3:Y:S01]  /*b960*/  MUFU.EX2 R115, R115 ;  /* 0x0000007300737308 */ /* 0x000ee20000000800 */
[C---:B----4-:R-:W-:Y:S01]  /*b970*/  F2FP.BF16.F32.PACK_AB R146, R109.reuse, R146 ;  /* 0x000000926d92723e */ /* 0x050fe200000010ff */
[----:B------:R-:W-:-:S06]  /*b980*/  FADD.FTZ R15, R109, R102 ;  /* 0x000000666d0f7221 */ /* 0x000fcc0000010000 */
[----:B------:R-:W4:Y:S01]  /*b990*/  MUFU.EX2 R93, R93 ;  /* 0x0000005d005d7308 */ /* 0x000f220000000800 */
[----:B--2---:R-:W-:-:S07]  /*b9a0*/  FADD.FTZ R10, R140, R15 ;  /* 0x0000000f8c0a7221 */ /* 0x004fce0000010000 */
[----:B------:R-:W2:Y:S01]  /*b9b0*/  MUFU.EX2 R106, R175 ;  /* 0x000000af006a7308 */ /* 0x000ea20000000800 */
[C---:B---3--:R-:W-:Y:S01]  /*b9c0*/  FADD.FTZ R11, R115.reuse, R11 ;  /* 0x0000000b730b7221 */ /* 0x048fe20000010000 */
[----:B------:R-:W-:-:S06]  /*b9d0*/  F2FP.BF16.F32.PACK_AB R145, R115, R104 ;  /* 0x000000687391723e */ /* 0x000fcc00000010ff */
[----:B------:R-:W3:Y:S01]  /*b9e0*/  MUFU.EX2 R142, R142 ;  /* 0x0000008e008e7308 */ /* 0x000ee20000000800 */
[C---:B----4-:R-:W-:Y:S01]  /*b9f0*/  FADD.FTZ R15, R93.reuse, R10 ;  /* 0x0000000a5d0f7221 */ /* 0x050fe20000010000 */
[----:B------:R-:W-:-:S06]  /*ba00*/  F2FP.BF16.F32.PACK_AB R140, R93, R140 ;  /* 0x0000008c5d8c723e */ /* 0x000fcc00000010ff */
[----:B------:R-:W4:Y:S01]  /*ba10*/  MUFU.EX2 R119, R119 ;  /* 0x0000007700777308 */ /* 0x000f220000000800 */
[----:B--2---:R-:W-:-:S07]  /*ba20*/  FADD.FTZ R11, R106, R11 ;  /* 0x0000000b6a0b7221 */ /* 0x004fce0000010000 */
[----:B------:R-:W2:Y:S01]  /*ba30*/  MUFU.EX2 R89, R89 ;  /* 0x0000005900597308 */ /* 0x000ea20000000800 */
[----:B---3--:R-:W-:-:S07]  /*ba40*/  FADD.FTZ R10, R142, R15 ;  /* 0x0000000f8e0a7221 */ /* 0x008fce0000010000 */
[----:B------:R-:W3:Y:S01]  /*ba50*/  MUFU.EX2 R108, R179 ;  /* 0x000000b3006c7308 */ /* 0x000ee20000000800 */
[C---:B----4-:R-:W-:Y:S01]  /*ba60*/  FADD.FTZ R11, R119.reuse, R11 ;  /* 0x0000000b770b7221 */ /* 0x050fe20000010000 */
[----:B------:R-:W-:-:S06]  /*ba70*/  F2FP.BF16.F32.PACK_AB R147, R119, R106 ;  /* 0x0000006a7793723e */ /* 0x000fcc00000010ff */
[----:B------:R-:W4:Y:S01]  /*ba80*/  MUFU.EX2 R136, R136 ;  /* 0x0000008800887308 */ /* 0x000f220000000800 */
[C---:B--2---:R-:W-:Y:S01]  /*ba90*/  FADD.FTZ R15, R89.reuse, R10 ;  /* 0x0000000a590f7221 */ /* 0x044fe20000010000 */
[----:B------:R-:W-:-:S06]  /*baa0*/  F2FP.BF16.F32.PACK_AB R142, R89, R142 ;  /* 0x0000008e598e723e */ /* 0x000fcc00000010ff */
[----:B------:R-:W2:Y:S01]  /*bab0*/  MUFU.EX2 R123, R123 ;  /* 0x0000007b007b7308 */ /* 0x000ea20000000800 */
[----:B---3--:R-:W-:-:S07]  /*bac0*/  FADD.FTZ R11, R108, R11 ;  /* 0x0000000b6c0b7221 */ /* 0x008fce0000010000 */
[----:B------:R-:W3:Y:S01]  /*bad0*/  MUFU.EX2 R105, R105 ;  /* 0x0000006900697308 */ /* 0x000ee20000000800 */
[----:B----4-:R-:W-:-:S07]  /*bae0*/  FADD.FTZ R10, R136, R15 ;  /* 0x0000000f880a7221 */ /* 0x010fce0000010000 */
[----:B------:R-:W4:Y:S01]  /*baf0*/  MUFU.EX2 R110, R181 ;  /* 0x000000b5006e7308 */ /* 0x000f220000000800 */
[----:B--2---:R-:W-:-:S07]  /*bb00*/  FADD.FTZ R11, R123, R11 ;  /* 0x0000000b7b0b7221 */ /* 0x004fce0000010000 */
[----:B------:R-:W2:Y:S01]  /*bb10*/  MUFU.EX2 R127, R127 ;  /* 0x0000007f007f7308 */ /* 0x000ea20000000800 */
[C---:B---3--:R-:W-:Y:S01]  /*bb20*/  FADD.FTZ R15, R105.reuse, R10 ;  /* 0x0000000a690f7221 */ /* 0x048fe20000010000 */
[----:B------:R-:W-:-:S06]  /*bb30*/  F2FP.BF16.F32.PACK_AB R136, R105, R136 ;  /* 0x000000886988723e */ /* 0x000fcc00000010ff */
[----:B------:R-:W3:Y:S01]  /*bb40*/  MUFU.EX2 R137, R183 ;  /* 0x000000b700897308 */ /* 0x000ee20000000800 */
[----:B----4-:R-:W-:-:S07]  /*bb50*/  FADD.FTZ R10, R110, R11 ;  /* 0x0000000b6e0a7221 */ /* 0x010fce0000010000 */
[----:B-1----:R1:W4:Y:S01]  /*bb60*/  MUFU.EX2 R91, R141 ;  /* 0x0000008d005b7308 */ /* 0x0023220000000800 */
[----:B--2---:R-:W-:-:S07]  /*bb70*/  FADD.FTZ R10, R127, R10 ;  /* 0x0000000a7f0a7221 */ /* 0x004fce0000010000 */
[----:B------:R-:W2:Y:S01]  /*bb80*/  MUFU.EX2 R138, R138 ;  /* 0x0000008a008a7308 */ /* 0x000ea20000000800 */
[----:B---3--:R-:W-:Y:S01]  /*bb90*/  FADD.FTZ R10, R137, R10 ;  /* 0x0000000a890a7221 */ /* 0x008fe20000010000 */
[----:B-1----:R-:W-:-:S06]  /*bba0*/  F2FP.BF16.F32.PACK_AB R141, R123, R108 ;  /* 0x0000006c7b8d723e */ /* 0x002fcc00000010ff */
[----:B------:R1:W3:Y:S01]  /*bbb0*/  MUFU.EX2 R139, R143 ;  /* 0x0000008f008b7308 */ /* 0x0002e20000000800 */
[C---:B----4-:R-:W-:Y:S01]  /*bbc0*/  FADD.FTZ R10, R91.reuse, R10 ;  /* 0x0000000a5b0a7221 */ /* 0x050fe20000010000 */
[----:B------:R-:W-:-:S06]  /*bbd0*/  F2FP.BF16.F32.PACK_AB R137, R91, R137 ;  /* 0x000000895b89723e */ /* 0x000fcc00000010ff */
[----:B------:R-:W4:Y:S01]  /*bbe0*/  MUFU.EX2 R101, R101 ;  /* 0x0000006500657308 */ /* 0x000f220000000800 */
[----:B--2---:R-:W-:Y:S01]  /*bbf0*/  FADD.FTZ R102, R138, R15 ;  /* 0x0000000f8a667221 */ /* 0x004fe20000010000 */
[----:B-1----:R-:W-:Y:S01]  /*bc00*/  F2FP.BF16.F32.PACK_AB R143, R127, R110 ;  /* 0x0000006e7f8f723e */ /* 0x002fe200000010ff */
[----:B------:R-:W-:-:S05]  /*bc10*/  IMAD.MOV.U32 R15, RZ, RZ, R12 ;  /* 0x000000ffff0f7224 */ /* 0x000fca00078e000c */
[----:B------:R-:W1:Y:S01]  /*bc20*/  MUFU.EX2 R100, R100 ;  /* 0x0000006400647308 */ /* 0x000e620000000800 */
[----:B---3--:R-:W-:Y:S01]  /*bc30*/  FADD.FTZ R10, R139, R10 ;  /* 0x0000000a8b0a7221 */ /* 0x008fe20000010000 */
[C---:B----4-:R-:W-:Y:S01]  /*bc40*/  FADD.FTZ R11, R101.reuse, R102 ;  /* 0x00000066650b7221 */ /* 0x050fe20000010000 */
[----:B------:R-:W-:Y:S02]  /*bc50*/  F2FP.BF16.F32.PACK_AB R138, R101, R138 ;  /* 0x0000008a658a723e */ /* 0x000fe400000010ff */
[C---:B-1----:R-:W-:Y:S01]  /*bc60*/  FADD.FTZ R10, R100.reuse, R10 ;  /* 0x0000000a640a7221 */ /* 0x042fe20000010000 */
[----:B------:R-:W-:Y:S01]  /*bc70*/  F2FP.BF16.F32.PACK_AB R139, R100, R139 ;  /* 0x0000008b648b723e */ /* 0x000fe200000010ff */
[----:B------:R-:W-:Y:S06]  /*bc80*/  @P1 BRA `(.L_x_942) ;  /* 0xffffffd000c81947 */ /* 0x000fec000383ffff */
.L_x_925:
        /* <DEDUP_REMOVED lines=67> */
.L_x_943:
[----:B------:R-:W-:Y:S01]  /*c0c0*/  ULEA UR5, UR36, UR37, 0x3 ;  /* 0x0000002524057291 */ /* 0x000fe2000f8e183f */
[----:B------:R-:W-:-:S05]  /*c0d0*/  IMAD.U32 R0, RZ, RZ, UR46 ;  /* 0x0000002eff007e24 */ /* 0x000fca000f8e00ff */
[----:B------:R-:W-:-:S04]  /*c0e0*/  SHF.L.U32 R0, R0, 0x1f, RZ ;  /* 0x0000001f00007819 */ /* 0x000fc800000006ff */
[----:B------:R1:W2:Y:S01]  /*c0f0*/  SYNCS.PHASECHK.TRANS64.TRYWAIT P1, [UR5+0x2a850], R0 ;  /* 0x02a85000ff0075a7 */ /* 0x0002a20008020145 */
[----:B------:R-:W-:Y:S05]  /*c100*/  @!P0 BRA `(.L_x_944) ;  /* 0x0000000000048947 */ /* 0x000fea0003800000 */
[----:B------:R-:W-:Y:S01]  /*c110*/  BPT.TRAP 0x1 ;  /* 0x000000040000795c */ /* 0x000fe20000300000 */
.L_x_944:
[----:B--2---:R-:W-:Y:S05]  /*c120*/  @P1 BRA `(.L_x_945) ;  /* 0x0000000000081947 */ /* 0x004fea0003800000 */
[----:B------:R-:W2:Y:S02]  /*c130*/  SYNCS.PHASECHK.TRANS64.TRYWAIT P0, [UR5+0x2a850], R0 ;  /* 0x02a85000ff0075a7 */ /* 0x000ea40008000145 */
[----:B--2---:R-:W-:Y:S05]  /*c140*/  @!P0 BRA `(.L_x_946) ;  /* 0x0000005000788947 */ /* 0x004fea0003800000 */
.L_x_945:
[----:B------:R-:W-:Y:S01]  /*c150*/  UIADD3 UR37, UR37, 0x400, URZ ;  /* 0x0000040025257890 */ /* 0x000fe2000fffe03f */
[----:B------:R-:W-:Y:S01]  /*c160*/  WARPGROUP.ARRIVE ;  /* 0x00000000000079c5 */ /* 0x000fe20000000000 */
[----:B------:R-:W-:Y:S01]  /*c170*/  UMOV UR7, 0x40000040 ;  /* 0x4000004000077882 */ /* 0x000fe20000000000 */
[----:B-12---:R-:W1:Y:S01]  /*c180*/  SHFL.BFLY PT, R0, R11, 0x2, 0x1f ;  /* 0x0c401f000b007f89 */ /* 0x006e6200000e0000 */
[----:B------:R-:W-:Y:S01]  /*c190*/  USHF.R.U32.HI UR37, URZ, 0x4, UR37 ;  /* 0x000000043f257899 */ /* 0x000fe20008011625 */
[----:B------:R-:W-:Y:S02]  /*c1a0*/  IMAD.MOV.U32 R4, RZ, RZ, RZ ;  /* 0x000000ffff047224 */ /* 0x000fe400078e00ff */
[----:B------:R-:W2:Y:S01]  /*c1b0*/  SHFL.BFLY PT, R5, R10, 0x2, 0x1f ;  /* 0x0c401f000a057f89 */ /* 0x000ea200000e0000 */
[----:B------:R-:W-:Y:S01]  /*c1c0*/  ULOP3.LUT UR37, UR37, 0x3fff, URZ, 0xc0, !UPT ;  /* 0x00003fff25257892 */ /* 0x000fe2000f8ec03f */
[----:B------:R-:W-:Y:S01]  /*c1d0*/  VIADD R164, R164, 0x1 ;  /* 0x00000001a4a47836 */ /* 0x000fe20000000000 */
[----:B------:R-:W3:Y:S02]  /*c1e0*/  S2R R13, SR_TID.X ;  /* 0x00000000000d7919 */ /* 0x000ee40000002100 */
[----:B------:R-:W-:-:S04]  /*c1f0*/  ULOP3.LUT UR4, UR37, 0x3000000, URZ, 0xfc, !UPT ;  /* 0x0300000025047892 */ /* 0x000fc8000f8efc3f */
[----:B------:R-:W-:Y:S02]  /*c200*/  UIMAD UR4, UR36, 0x600, UR4 ;  /* 0x00000600240478a4 */ /* 0x000fe4000f8e0204 */
[----:B------:R-:W-:-:S04]  /*c210*/  UIADD3 UR36, UR36, 0x1, URZ ;  /* 0x0000000124247890 */ /* 0x000fc8000fffe03f */
[----:B------:R-:W-:Y:S01]  /*c220*/  UISETP.NE.AND UP0, UPT, UR36, 0x2, UPT ;  /* 0x000000022400788c */ /* 0x000fe2000bf05270 */
[----:B------:R-:W-:Y:S02]  /*c230*/  UMOV UR6, UR4 ;  /* 0x0000000400067c82 */ /* 0x000fe40008000000 */
[----:B------:R-:W-:Y:S01]  /*c240*/  HGMMA.64x128x16.F32.BF16 R24, R156, gdesc[UR4].tnspB, R24, gsb0 ;  /* 0x41e000049c187df0 */ /* 0x000fe20008001818 */
[----:B------:R-:W-:Y:S01]  /*c250*/  UIADD3 UR6, UR4, 0x80, URZ ;  /* 0x0000008004067890 */ /* 0x000fe2000fffe03f */
[----:B-1----:R-:W-:Y:S01]  /*c260*/  FADD.FTZ R0, R0, R11 ;  /* 0x0000000b00007221 */ /* 0x002fe20000010000 */
[----:B------:R-:W-:Y:S01]  /*c270*/  UMOV UR7, 0x40000040 ;  /* 0x4000004000077882 */ /* 0x000fe20000000000 */
[----:B------:R-:W-:Y:S02]  /*c280*/  IMAD.MOV.U32 R11, RZ, RZ, RZ ;  /* 0x000000ffff0b7224 */ /* 0x000fe400078e00ff */
[----:B--2---:R-:W-:Y:S01]  /*c290*/  FADD.FTZ R2, R5, R10 ;  /* 0x0000000a05027221 */ /* 0x004fe20000010000 */
[----:B------:R-:W-:Y:S01]  /*c2a0*/  IMAD.U32 R10, RZ, RZ, UR5 ;  /* 0x00000005ff0a7e24 */ /* 0x000fe2000f8e00ff */
[----:B------:R-:W1:Y:S01]  /*c2b0*/  SHFL.BFLY PT, R5, R0, 0x1, 0x1f ;  /* 0x0c201f0000057f89 */ /* 0x000e6200000e0000 */
[----:B------:R-:W-:-:S03]  /*c2c0*/  USEL UR36, UR36, URZ, UP0 ;  /* 0x0000003f24247287 */ /* 0x000fc60008000000 */
[----:B------:R-:W2:Y:S01]  /*c2d0*/  SHFL.BFLY PT, R7, R2, 0x1, 0x1f ;  /* 0x0c201f0002077f89 */ /* 0x000ea200000e0000 */
[----:B---3--:R-:W-:Y:S01]  /*c2e0*/  LOP3.LUT P2, RZ, R13, 0x7f, RZ, 0xc0, !PT ;  /* 0x0000007f0dff7812 */ /* 0x008fe2000784c0ff */
[----:B-1----:R-:W-:Y:S01]  /*c2f0*/  FADD.FTZ R8, R0, R5 ;  /* 0x0000000500087221 */ /* 0x002fe20000010000 */
[----:B------:R-:W-:Y:S02]  /*c300*/  IMAD.MOV.U32 R0, RZ, RZ, -0x800000 ;  /* 0xff800000ff007424 */ /* 0x000fe400078e00ff */
[----:B--2---:R-:W-:Y:S02]  /*c310*/  FADD.FTZ R9, R2, R7 ;  /* 0x0000000702097221 */ /* 0x004fe40000010000 */
[----:B------:R-:W-:Y:S01]  /*c320*/  FSETP.NE.FTZ.AND P0, PT, R8, RZ, PT ;  /* 0x000000ff0800720b */ /* 0x000fe20003f15000 */
[----:B------:R-:W-:Y:S02]  /*c330*/  IMAD.MOV.U32 R2, RZ, RZ, -0x800000 ;  /* 0xff800000ff027424 */ /* 0x000fe400078e00ff */
[----:B------:R-:W-:-:S10]  /*c340*/  FSETP.NE.FTZ.AND P1, PT, R9, RZ, PT ;  /* 0x000000ff0900720b */ /* 0x000fd40003f35000 */
[----:B------:R-:W1:Y:S01]  /*c350*/  @P0 MUFU.LG2 R5, R8 ;  /* 0x0000000800050308 */ /* 0x000e620000000c00 */
[C---:B------:R-:W-:Y:S02]  /*c360*/  @P0 FMUL.FTZ R6, R14.reuse, 0.69314718246459960938 ;  /* 0x3f3172180e060820 */ /* 0x040fe40000410000 */
[----:B------:R-:W-:-:S05]  /*c370*/  @P1 FMUL.FTZ R14, R14, 0.69314718246459960938 ;  /* 0x3f3172180e0e1820 */ /* 0x000fca0000410000 */
[----:B------:R-:W2:Y:S08]  /*c380*/  @P1 MUFU.LG2 R7, R9 ;  /* 0x0000000900071308 */ /* 0x000eb00000000c00 */
[----:B------:R3:W4:Y:S01]  /*c390*/  @P0 MUFU.RCP R4, R8 ;  /* 0x0000000800040308 */ /* 0x0007220000001000 */
[----:B-1----:R-:W-:-:S04]  /*c3a0*/  @P0 FMUL.FTZ R5, R5, 0.69314718246459960938 ;  /* 0x3f31721805050820 */ /* 0x002fc80000410000 */
[----:B------:R-:W-:Y:S01]  /*c3b0*/  @P0 FFMA.FTZ R2, R6, R3, R5 ;  /* 0x0000000306020223 */ /* 0x000fe20000010005 */
[----:B------:R-:W-:Y:S02]  /*c3c0*/  PLOP3.LUT P0, PT, PT, PT, PT, 0x8, 0x0 ;  /* 0x000000000000781c */ /* 0x000fe40003f0e170 */
[----:B------:R-:W1:Y:S01]  /*c3d0*/  @P1 MUFU.RCP R11, R9 ;  /* 0x00000009000b1308 */ /* 0x000e620000001000 */
[----:B---3--:R-:W-:Y:S02]  /*c3e0*/  @!P2 VIADD R8, R10, 0x2a860 ;  /* 0x0002a8600a08a836 */ /* 0x008fe40000000000 */
[----:B--2---:R-:W-:-:S03]  /*c3f0*/  @P1 FMUL.FTZ R7, R7, 0.69314718246459960938 ;  /* 0x3f31721807071820 */ /* 0x004fc60000410000 */
[----:B------:R-:W-:Y:S01]  /*c400*/  @!P2 PRMT R8, RZ, 0x654, R8 ;  /* 0x00000654ff08a816 */ /* 0x000fe20000000008 */
        /* <DEDUP_REMOVED lines=22> */
[----:B------:R-:W-:-:S04]  /*c570*/  USEL UR4, URZ, 0x1, UP0 ;  /* 0x000000013f047887 */ /* 0x000fc80008000000 */
[----:B------:R-:W-:Y:S01]  /*c580*/  ULOP3.LUT UR46, UR46, UR4, URZ, 0x3c, !UPT ;  /* 0x000000042e2e7292 */ /* 0x000fe2000f8e3c3f */
[----:B------:R-:W-:Y:S02]  /*c590*/  WARPGROUP.DEPBAR.LE gsb0, 0x0 ;  /* 0x00008000000079c5 */ /* 0x000fe40000010000 */
[----:B------:R-:W-:-:S06]  /*c5a0*/  WARPGROUP.ARRIVE ;  /* 0x00000000000079c5 */ /* 0x000fcc0000000000 */
[----:B------:R-:W-:Y:S03]  /*c5b0*/  HGMMA.64x128x16.F32.BF16 R24, R136, gdesc[UR4].tnspB, R24, gsb0 ;  /* 0x41e0000488187df0 */ /* 0x000fe60008001818 */
[----:B------:R-:W-:Y:S02]  /*c5c0*/  WARPGROUP.DEPBAR.LE gsb0, 0x0 ;  /* 0x00008000000079c5 */ /* 0x000fe40000010000 */
[-C--:B----4-:R-:W-:Y:S01]  /*c5d0*/  FMUL.FTZ R3, R28, R4.reuse ;  /* 0x000000041c037220 */ /* 0x090fe20000410000 */
        /* <DEDUP_REMOVED lines=33> */
[-C--:B--2---:R-:W-:Y:S01]  /*c7f0*/  FMUL.FTZ R8, R27, R11.reuse ;  /* 0x0000000b1b087220 */ /* 0x084fe20000410000 */
        /* <DEDUP_REMOVED lines=30> */
.L_x_876:
[----:B------:R-:W1:Y:S08]  /*c9e0*/  S2UR UR4, SR_CgaCtaId ;  /* 0x00000000000479c3 */ /* 0x000e700000008800 */
[----:B------:R-:W-:Y:S06]  /*c9f0*/  BAR.SYNC.DEFER_BLOCKING 0x5, 0x120 ;  /* 0x0144800000007b1d */ /* 0x000fec0000010000 */
[----:B------:R-:W-:-:S02]  /*ca00*/  UMOV UR37, 0x400 ;  /* 0x0000040000257882 */ /* 0x000fc40000000000 */
[----:B-1----:R-:W-:-:S09]  /*ca10*/  ULEA UR37, UR4, UR37, 0x18 ;  /* 0x0000002504257291 */ /* 0x002fd2000f8ec03f */
[----:B------:R-:W1:Y:S02]  /*ca20*/  LDS R4, [UR37+0x2a8d0] ;  /* 0x02a8d025ff047984 */ /* 0x000e640008000800 */
[----:B-1----:R-:W-:Y:S01]  /*ca30*/  R2UR UR4, R4 ;  /* 0x00000000040472ca */ /* 0x002fe200000e0000 */
[----:B------:R-:W-:Y:S06]  /*ca40*/  BAR.ARV 0x4, 0x120 ;  /* 0x0104800000007b1d */ /* 0x000fec0000002000 */
[----:B------:R-:W-:Y:S08]  /*ca50*/  @P0 BRA `(.L_x_947) ;  /* 0x0000000800500947 */ /* 0x000ff00003800000 */
[----:B------:R-:W-:Y:S01]  /*ca60*/  VIADD R31, R167, UR42 ;  /* 0x0000002aa71f7c36 */ /* 0x000fe20008000000 */
[C---:B------:R-:W-:Y:S01]  /*ca70*/  LOP3.LUT R5, R22.reuse, 0x380, RZ, 0xc0, !PT ;  /* 0x0000038016057812 */ /* 0x040fe200078ec0ff */
[----:B------:R-:W-:Y:S01]  /*ca80*/  BAR.SYNC.DEFER_BLOCKING 0x1, 0x100 ;  /* 0x0044000000007b1d */ /* 0x000fe20000010000 */
[C---:B------:R-:W-:Y:S01]  /*ca90*/  IADD3 R27, P2, R22.reuse, 0x20, RZ ;  /* 0x00000020161b7810 */ /* 0x040fe20007f5e0ff */
[----:B------:R-:W-:Y:S01]  /*caa0*/  VIADD R4, R31, 0x8 ;  /* 0x000000081f047836 */ /* 0x000fe20000000000 */
[C---:B------:R-:W-:Y:S01]  /*cab0*/  IADD3 R11, P6, R22.reuse, 0x40, RZ ;  /* 0x00000040160b7810 */ /* 0x040fe20007fde0ff */
[----:B------:R-:W-:Y:S01]  /*cac0*/  USHF.R.S32.HI UR5, URZ, 0x1f, UR43 ;  /* 0x0000001f3f057899 */ /* 0x000fe2000801142b */
[----:B------:R-:W-:Y:S01]  /*cad0*/  IADD3 R15, P4, R22, 0x4000, RZ ;  /* 0x00004000160f7810 */ /* 0x000fe20007f9e0ff */
[----:B------:R-:W-:Y:S01]  /*cae0*/  ULDC UR10, c[0x0][0xa88] ;  /* 0x0002a200000a7ab9 */ /* 0x000fe20000000800 */
[----:B------:R-:W-:Y:S01]  /*caf0*/  LOP3.LUT P0, RZ, R166, 0x3, RZ, 0xc0, !PT ;  /* 0x00000003a6ff7812 */ /* 0x000fe2000780c0ff */
[----:B------:R-:W1:Y:S01]  /*cb00*/  LDC.64 R72, c[0x0][0xb78] ;  /* 0x0002de00ff487b82 */ /* 0x000e620000000a00 */
[----:B------:R-:W-:Y:S01]  /*cb10*/  SHF.R.U64 R5, R5, 0x3, RZ ;  /* 0x0000000305057819 */ /* 0x000fe200000012ff */
[----:B------:R-:W-:Y:S01]  /*cb20*/  ULDC.64 UR8, c[0x0][0xb70] ;  /* 0x0002dc0000087ab9 */ /* 0x000fe20000000a00 */
[----:B------:R-:W-:Y:S01]  /*cb30*/  LOP3.LUT R26, R27, 0x380, RZ, 0xc0, !PT ;  /* 0x000003801b1a7812 */ /* 0x000fe200078ec0ff */
[----:B------:R-:W-:Y:S01]  /*cb40*/  UIMAD UR5, UR5, UR8, URZ ;  /* 0x00000008050572a4 */ /* 0x000fe2000f8e023f */
[----:B------:R-:W-:Y:S01]  /*cb50*/  LOP3.LUT R24, R11, 0x380, RZ, 0xc0, !PT ;  /* 0x000003800b187812 */ /* 0x000fe200078ec0ff */
[----:B------:R-:W-:Y:S01]  /*cb60*/  UIMAD.WIDE.U32 UR6, UR43, UR8, URZ ;  /* 0x000000082b0672a5 */ /* 0x000fe2000f8e003f */
[----:B------:R-:W-:Y:S01]  /*cb70*/  LOP3.LUT R14, R15, 0x380, RZ, 0xc0, !PT ;  /* 0x000003800f0e7812 */ /* 0x000fe200078ec0ff */
[----:B------:R-:W-:Y:S01]  /*cb80*/  UIMAD UR5, UR43, UR9, UR5 ;  /* 0x000000092b0572a4 */ /* 0x000fe2000f8e0205 */
[----:B------:R-:W-:Y:S01]  /*cb90*/  ISETP.GE.OR P1, PT, R4, UR10, P0 ;  /* 0x0000000a04007c0c */ /* 0x000fe20008726670 */
[----:B------:R-:W-:Y:S01]  /*cba0*/  USHF.R.S32.HI UR8, URZ, 0x1f, UR44 ;  /* 0x0000001f3f087899 */ /* 0x000fe2000801142c */
[----:B------:R-:W-:Y:S01]  /*cbb0*/  IADD3 R21, P5, R22, 0x60, RZ ;  /* 0x0000006016157810 */ /* 0x000fe20007fbe0ff */
[----:B------:R-:W-:Y:S01]  /*cbc0*/  UIADD3 UR5, UR7, UR5, URZ ;  /* 0x0000000507057290 */ /* 0x000fe2000fffe03f */
[----:B------:R-:W-:Y:S01]  /*cbd0*/  LOP3.LUT R4, R5, R22, RZ, 0x3c, !PT ;  /* 0x0000001605047212 */ /* 0x000fe200078e3cff */
[----:B------:R-:W-:Y:S01]  /*cbe0*/  IMAD.MOV.U32 R5, RZ, RZ, R23 ;  /* 0x000000ffff057224 */ /* 0x000fe200078e0017 */
[----:B------:R-:W-:-:S02]  /*cbf0*/  SHF.R.U64 R26, R26, 0x3, RZ ;  /* 0x000000031a1a7819 */ /* 0x000fc400000012ff */
[----:B------:R-:W-:Y:S02]  /*cc00*/  SHF.R.U64 R24, R24, 0x3, RZ ;  /* 0x0000000318187819 */ /* 0x000fe400000012ff */
[----:B------:R-:W-:Y:S02]  /*cc10*/  SHF.R.U64 R14, R14, 0x3, RZ ;  /* 0x000000030e0e7819 */ /* 0x000fe400000012ff */
[----:B------:R-:W-:Y:S02]  /*cc20*/  LOP3.LUT R20, R21, 0x380, RZ, 0xc0, !PT ;  /* 0x0000038015147812 */ /* 0x000fe400078ec0ff */
[----:B------:R-:W-:Y:S01]  /*cc30*/  LOP3.LUT R26, R26, R27, RZ, 0x3c, !PT ;  /* 0x0000001b1a1a7212 */ /* 0x000fe200078e3cff */
[----:B------:R-:W-:Y:S01]  /*cc40*/  IMAD.X R27, RZ, RZ, R23, P2 ;  /* 0x000000ffff1b7224 */ /* 0x000fe200010e0617 */
[----:B------:R-:W-:Y:S02]  /*cc50*/  LOP3.LUT R24, R24, R11, RZ, 0x3c, !PT ;  /* 0x0000000b18187212 */ /* 0x000fe400078e3cff */
[----:B------:R-:W-:-:S02]  /*cc60*/  LOP3.LUT R14, R14, R15, RZ, 0x3c, !PT ;  /* 0x0000000f0e0e7212 */ /* 0x000fc400078e3cff */
[----:B------:R-:W-:Y:S02]  /*cc70*/  MOV R11, R4 ;  /* 0x00000004000b7202 */ /* 0x000fe40000000f00 */
[----:B------:R-:W-:Y:S02]  /*cc80*/  IADD3 R15, P2, R22, 0x4040, RZ ;  /* 0x00004040160f7810 */ /* 0x000fe40007f5e0ff */
[----:B------:R-:W-:Y:S02]  /*cc90*/  SHF.R.U64 R20, R20, 0x3, RZ ;  /* 0x0000000314147819 */ /* 0x000fe400000012ff */
[----:B------:R-:W-:Y:S01]  /*cca0*/  F2FP.BF16.F32.PACK_AB R4, R25, R10 ;  /* 0x0000000a1904723e */ /* 0x000fe200000010ff */
[----:B------:R-:W-:Y:S01]  /*ccb0*/  IMAD.X R25, RZ, RZ, R23, P6 ;  /* 0x000000ffff197224 */ /* 0x000fe200030e0617 */
[----:B------:R-:W-:Y:S02]  /*ccc0*/  IADD3 R17, P6, R22, 0x4060, RZ ;  /* 0x0000406016117810 */ /* 0x000fe40007fde0ff */
[----:B------:R-:W-:-:S02]  /*ccd0*/  LOP3.LUT R10, R15, 0x380, RZ, 0xc0, !PT ;  /* 0x000003800f0a7812 */ /* 0x000fc400078ec0ff */
[----:B------:R-:W-:Y:S01]  /*cce0*/  LOP3.LUT R20, R20, R21, RZ, 0x3c, !PT ;  /* 0x0000001514147212 */ /* 0x000fe200078e3cff */
[--C-:B------:R-:W-:Y:S01]  /*ccf0*/  IMAD.X R21, RZ, RZ, R23.reuse, P5 ;  /* 0x000000ffff157224 */ /* 0x100fe200028e0617 */
[----:B------:R-:W-:Y:S02]  /*cd00*/  IADD3 R13, P3, R22, 0x4020, RZ ;  /* 0x00004020160d7810 */ /* 0x000fe40007f7e0ff */
[----:B------:R-:W-:Y:S01]  /*cd10*/  F2FP.BF16.F32.PACK_AB R5, R8, R9 ;  /* 0x000000090805723e */ /* 0x000fe200000010ff */
[----:B------:R-:W-:Y:S01]  /*cd20*/  IMAD.X R9, RZ, RZ, R23, P6 ;  /* 0x000000ffff097224 */ /* 0x000fe200030e0617 */
[----:B------:R-:W-:Y:S02]  /*cd30*/  F2FP.BF16.F32.PACK_AB R6, R6, R3 ;  /* 0x000000030606723e */ /* 0x000fe400000010ff */
[----:B------:R-:W-:Y:S02]  /*cd40*/  F2FP.BF16.F32.PACK_AB R7, R7, R30 ;  /* 0x0000001e0707723e */ /* 0x000fe400000010ff */
[----:B------:R-:W-:-:S02]  /*cd50*/  LOP3.LUT R8, R17, 0x380, RZ, 0xc0, !PT ;  /* 0x0000038011087812 */ /* 0x000fc400078ec0ff */
[----:B------:R-:W-:Y:S01]  /*cd60*/  SHF.R.U64 R10, R10, 0x3, RZ ;  /* 0x000000030a0a7819 */ /* 0x000fe200000012ff */
[----:B------:R2:W-:Y:S01]  /*cd70*/  STSM.16.M88.4 [R11], R4 ;  /* 0x000000040b007844 */ /* 0x0005e20000000200 */
[----:B------:R-:W-:Y:S02]  /*cd80*/  LOP3.LUT R12, R13, 0x380, RZ, 0xc0, !PT ;  /* 0x000003800d0c7812 */ /* 0x000fe400078ec0ff */
[----:B------:R-:W-:Y:S02]  /*cd90*/  MOV R27, R26 ;  /* 0x0000001a001b7202 */ /* 0x000fe40000000f00 */
[----:B------:R-:W-:Y:S02]  /*cda0*/  MOV R26, R24 ;  /* 0x00000018001a7202 */ /* 0x000fe40000000f00 */
[----:B------:R-:W-:Y:S02]  /*cdb0*/  SHF.R.U64 R8, R8, 0x3, RZ ;  /* 0x0000000308087819 */ /* 0x000fe400000012ff */
[----:B------:R-:W-:Y:S01]  /*cdc0*/  MOV R25, R20 ;  /* 0x0000001400197202 */ /* 0x000fe20000000f00 */
[----:B------:R-:W-:Y:S01]  /*cdd0*/  IMAD.U32 R21, RZ, RZ, UR7 ;  /* 0x00000007ff157e24 */ /* 0x000fe2000f8e00ff */
[----:B------:R-:W-:Y:S01]  /*cde0*/  LOP3.LUT R10, R10, R15, RZ, 0x3c, !PT ;  /* 0x0000000f0a0a7212 */ /* 0x000fe200078e3cff */
[----:B------:R-:W-:Y:S01]  /*cdf0*/  IMAD.U32 R20, RZ, RZ, UR6 ;  /* 0x00000006ff147e24 */ /* 0x000fe2000f8e00ff */
[----:B------:R-:W-:Y:S01]  /*ce00*/  SHF.R.U64 R12, R12, 0x3, RZ ;  /* 0x000000030c0c7819 */ /* 0x000fe200000012ff */
[----:B------:R-:W-:Y:S01]  /*ce10*/  IMAD.U32 R21, RZ, RZ, UR5 ;  /* 0x00000005ff157e24 */ /* 0x000fe2000f8e00ff */
[----:B------:R-:W-:Y:S01]  /*ce20*/  LOP3.LUT R8, R8, R17, RZ, 0x3c, !PT ;  /* 0x0000001108087212 */ /* 0x000fe200078e3cff */
[----:B--2---:R-:W-:Y:S01]  /*ce30*/  IMAD.X R11, RZ, RZ, R23, P2 ;  /* 0x000000ffff0b7224 */ /* 0x004fe200010e0617 */
[----:B------:R-:W-:Y:S01]  /*ce40*/  F2FP.BF16.F32.PACK_AB R4, R33, R32 ;  /* 0x000000202104723e */ /* 0x000fe200000010ff */
[C---:B-1----:R-:W-:Y:S01]  /*ce50*/  IMAD.WIDE.U32 R20, R72.reuse, UR44, R20 ;  /* 0x0000002c48147c25 */ /* 0x042fe2000f8e0014 */
[----:B------:R-:W-:Y:S01]  /*ce60*/  F2FP.BF16.F32.PACK_AB R5, R35, R34 ;  /* 0x000000222305723e */ /* 0x000fe200000010ff */
[----:B------:R-:W-:Y:S01]  /*ce70*/  ULDC.64 UR6, c[0x0][0xb40] ;  /* 0x0002d00000067ab9 */ /* 0x000fe20000000a00 */
[----:B------:R-:W-:Y:S01]  /*ce80*/  MOV R17, R10 ;  /* 0x0000000a00117202 */ /* 0x000fe20000000f00 */
[----:B------:R-:W-:Y:S01]  /*ce90*/  IMAD R10, R72, UR8, RZ ;  /* 0x00000008480a7c24 */ /* 0x000fe2000f8e02ff */
[----:B------:R-:W-:Y:S01]  /*cea0*/  F2FP.BF16.F32.PACK_AB R6, R37, R36 ;  /* 0x000000242506723e */ /* 0x000fe200000010ff */
[--C-:B------:R-:W-:Y:S01]  /*ceb0*/  IMAD.X R15, RZ, RZ, R23.reuse, P4 ;  /* 0x000000ffff0f7224 */ /* 0x100fe200020e0617 */
[----:B------:R-:W-:Y:S01]  /*cec0*/  F2FP.BF16.F32.PACK_AB R7, R39, R38 ;  /* 0x000000262707723e */ /* 0x000fe200000010ff */
[----:B------:R-:W-:Y:S01]  /*ced0*/  IMAD R30, R73, UR44, R10 ;  /* 0x0000002c491e7c24 */ /* 0x000fe2000f8e020a */
[----:B------:R-:W-:Y:S01]  /*cee0*/  LOP3.LUT R12, R12, R13, RZ, 0x3c, !PT ;  /* 0x0000000d0c0c7212 */ /* 0x000fe200078e3cff */
[----:B------:R-:W-:Y:S01]  /*cef0*/  IMAD.X R13, RZ, RZ, R23, P3 ;  /* 0x000000ffff0d7224 */ /* 0x000fe200018e0617 */
[----:B------:R-:W-:Y:S01]  /*cf00*/  MOV R3, R8 ;  /* 0x0000000800037202 */ /* 0x000fe20000000f00 */
[----:B------:R1:W-:Y:S01]  /*cf10*/  STSM.16.M88.4 [R27], R4 ;  /* 0x000000041b007844 */ /* 0x0003e20000000200 */
[----:B------:R-:W-:-:S02]  /*cf20*/  IADD3 R20, P2, R31, R20, RZ ;  /* 0x000000141f147210 */ /* 0x000fc40007f5e0ff */
[----:B------:R-:W-:Y:S02]  /*cf30*/  MOV R24, R14 ;  /* 0x0000000e00187202 */ /* 0x000fe40000000f00 */
[----:B------:R-:W-:Y:S02]  /*cf40*/  MOV R19, R12 ;  /* 0x0000000c00137202 */ /* 0x000fe40000000f00 */
[----:B------:R-:W-:Y:S02]  /*cf50*/  F2FP.BF16.F32.PACK_AB R8, R41, R40 ;  /* 0x000000282908723e */ /* 0x000fe400000010ff */
[----:B------:R-:W-:Y:S02]  /*cf60*/  F2FP.BF16.F32.PACK_AB R9, R43, R42 ;  /* 0x0000002a2b09723e */ /* 0x000fe400000010ff */
[----:B------:R-:W-:Y:S02]  /*cf70*/  F2FP.BF16.F32.PACK_AB R10, R45, R44 ;  /* 0x0000002c2d0a723e */ /* 0x000fe400000010ff */
[----:B------:R-:W-:-:S02]  /*cf80*/  F2FP.BF16.F32.PACK_AB R11, R47, R46 ;  /* 0x0000002e2f0b723e */ /* 0x000fc400000010ff */
[----:B------:R-:W-:Y:S02]  /*cf90*/  F2FP.BF16.F32.PACK_AB R12, R49, R48 ;  /* 0x00000030310c723e */ /* 0x000fe400000010ff */
[----:B-1----:R-:W-:Y:S01]  /*cfa0*/  SHF.R.S32.HI R27, RZ, 0x1f, R31 ;  /* 0x0000001fff1b7819 */ /* 0x002fe2000001141f */
[----:B------:R-:W-:Y:S01]  /*cfb0*/  STSM.16.M88.4 [R26], R8 ;  /* 0x000000081a007844 */ /* 0x000fe20000000200 */
[----:B------:R-:W-:Y:S02]  /*cfc0*/  F2FP.BF16.F32.PACK_AB R13, R51, R50 ;  /* 0x00000032330d723e */ /* 0x000fe400000010ff */
[----:B------:R-:W-:Y:S02]  /*cfd0*/  F2FP.BF16.F32.PACK_AB R14, R53, R52 ;  /* 0x00000034350e723e */ /* 0x000fe400000010ff */
[----:B------:R-:W-:Y:S02]  /*cfe0*/  F2FP.BF16.F32.PACK_AB R15, R55, R54 ;  /* 0x00000036370f723e */ /* 0x000fe400000010ff */
[----:B------:R-:W-:-:S02]  /*cff0*/  F2FP.BF16.F32.PACK_AB R64, R65, R64 ;  /* 0x000000404140723e */ /* 0x000fc400000010ff */
[----:B------:R-:W-:Y:S01]  /*d000*/  F2FP.BF16.F32.PACK_AB R4, R57, R56 ;  /* 0x000000383904723e */ /* 0x000fe200000010ff */
[----:B------:R-:W-:Y:S01]  /*d010*/  STSM.16.M88.4 [R25], R12 ;  /* 0x0000000c19007844 */ /* 0x000fe20000000200 */
[----:B------:R-:W-:Y:S02]  /*d020*/  F2FP.BF16.F32.PACK_AB R5, R59, R58 ;  /* 0x0000003a3b05723e */ /* 0x000fe400000010ff */
[----:B------:R-:W-:Y:S02]  /*d030*/  F2FP.BF16.F32.PACK_AB R6, R61, R60 ;  /* 0x0000003c3d06723e */ /* 0x000fe400000010ff */
[----:B------:R-:W-:Y:S02]  /*d040*/  F2FP.BF16.F32.PACK_AB R7, R63, R62 ;  /* 0x0000003e3f07723e */ /* 0x000fe400000010ff */
[----:B------:R-:W-:Y:S02]  /*d050*/  F2FP.BF16.F32.PACK_AB R65, R67, R66 ;  /* 0x000000424341723e */ /* 0x000fe400000010ff */
[----:B------:R-:W-:Y:S01]  /*d060*/  ISETP.GE.OR P0, PT, R31, UR10, P0 ;  /* 0x0000000a1f007c0c */ /* 0x000fe20008706670 */
[----:B------:R1:W-:Y:S01]  /*d070*/  STSM.16.M88.4 [R24], R4 ;  /* 0x0000000418007844 */ /* 0x0003e20000000200 */
[----:B------:R-:W-:-:S02]  /*d080*/  IADD3.X R27, R27, R21, R30, P2, !PT ;  /* 0x000000151b1b7210 */ /* 0x000fc400017fe41e */
[----:B------:R-:W-:Y:S01]  /*d090*/  F2FP.BF16.F32.PACK_AB R66, R69, R68 ;  /* 0x000000444542723e */ /* 0x000fe200000010ff */
[----:B------:R-:W2:Y:S01]  /*d0a0*/  SHFL.IDX PT, R6, R169, RZ, 0x1f ;  /* 0x00001fffa9067589 */ /* 0x000ea200000e0000 */
[----:B------:R-:W-:Y:S02]  /*d0b0*/  F2FP.BF16.F32.PACK_AB R67, R71, R70 ;  /* 0x000000464743723e */ /* 0x000fe400000010ff */
[----:B------:R-:W-:Y:S02]  /*d0c0*/  F2FP.BF16.F32.PACK_AB R28, R28, R29 ;  /* 0x0000001d1c1c723e */ /* 0x000fe400000010ff */
[----:B------:R-:W-:Y:S01]  /*d0d0*/  F2FP.BF16.F32.PACK_AB R80, R81, R80 ;  /* 0x000000505150723e */ /* 0x000fe200000010ff */
[----:B------:R3:W-:Y:S01]  /*d0e0*/  STSM.16.M88.4 [R19], R64 ;  /* 0x0000004013007844 */ /* 0x0007e20000000200 */
[----:B------:R-:W-:Y:S02]  /*d0f0*/  F2FP.BF16.F32.PACK_AB R29, R75, R74 ;  /* 0x0000004a4b1d723e */ /* 0x000fe400000010ff */
[----:B------:R-:W-:-:S02]  /*d100*/  F2FP.BF16.F32.PACK_AB R30, R77, R76 ;  /* 0x0000004c4d1e723e */ /* 0x000fc400000010ff */
[----:B------:R-:W-:Y:S02]  /*d110*/  F2FP.BF16.F32.PACK_AB R31, R79, R78 ;  /* 0x0000004e4f1f723e */ /* 0x000fe400000010ff */
[----:B------:R-:W-:Y:S02]  /*d120*/  F2FP.BF16.F32.PACK_AB R81, R83, R82 ;  /* 0x000000525351723e */ /* 0x000fe400000010ff */
[----:B------:R-:W-:Y:S01]  /*d130*/  F2FP.BF16.F32.PACK_AB R82, R85, R84 ;  /* 0x000000545552723e */ /* 0x000fe200000010ff */
[----:B------:R3:W-:Y:S01]  /*d140*/  STSM.16.M88.4 [R17], R28 ;  /* 0x0000001c11007844 */ /* 0x0007e20000000200 */
[----:B------:R-:W-:Y:S02]  /*d150*/  F2FP.BF16.F32.PACK_AB R83, R87, R86 ;  /* 0x000000565753723e */ /* 0x000fe400000010ff */
[----:B-1----:R-:W-:-:S03]  /*d160*/  LEA R4, P2, R20, UR6, 0x2 ;  /* 0x0000000614047c11 */ /* 0x002fc6000f8410ff */
[----:B------:R3:W-:Y:S01]  /*d170*/  STSM.16.M88.4 [R3], R80 ;  /* 0x0000005003007844 */ /* 0x0007e20000000200 */
[----:B------:R-:W-:Y:S01]  /*d180*/  LEA.HI.X R5, R20, UR7, R27, 0x2, P2 ;  /* 0x0000000714057c11 */ /* 0x000fe200090f141b */
[----:B------:R-:W-:Y:S01]  /*d190*/  @!PT LDS RZ, [RZ] ;  /* 0x00000000fffff984 */ /* 0x000fe20000000800 */
[----:B------:R-:W-:Y:S01]  /*d1a0*/  @!PT LDS RZ, [RZ] ;  /* 0x00000000fffff984 */ /* 0x000fe20000000800 */
[----:B------:R-:W-:Y:S01]  /*d1b0*/  @!PT LDS RZ, [RZ] ;  /* 0x00000000fffff984 */ /* 0x000fe20000000800 */
[----:B------:R1:W-:Y:S06]  /*d1c0*/  MEMBAR.ALL.CTA ;  /* 0x0000000000007992 */ /* 0x0003ec0000008000 */
[----:B-1----:R-:W1:Y:S02]  /*d1d0*/  FENCE.VIEW.ASYNC.S ;  /* 0x00000000000073c6 */ /* 0x002e640000000000 */
[----:B-1----:R-:W-:Y:S06]  /*d1e0*/  BAR.ARV 0x1, 0x120 ;  /* 0x0044800000007b1d */ /* 0x002fec0000002000 */
[----:B------:R3:W-:Y:S04]  /*d1f0*/  @!P1 STG.E desc[UR60][R4.64+0x20], R0 ;  /* 0x0000200004009986 */ /* 0x0007e8000c10193c */
[----:B------:R3:W-:Y:S01]  /*d200*/  @!P0 STG.E desc[UR60][R4.64], R2 ;  /* 0x0000000204008986 */ /* 0x0007e2000c10193c */
[----:B--2---:R-:W-:-:S13]  /*d210*/  ISETP.NE.AND P0, PT, R6, 0x7, PT ;  /* 0x000000070600780c */ /* 0x004fda0003f05270 */
[----:B---3--:R-:W-:Y:S05]  /*d220*/  @P0 BRA `(.L_x_948) ;  /* 0x0000000800740947 */ /* 0x008fea0003800000 */
[----:B------:R-:W-:Y:S01]  /*d230*/  BAR.SYNC.DEFER_BLOCKING 0x1, 0x120 ;  /* 0x0044800000007b1d */ /* 0x000fe20000010000 */
[----:B------:R-:W-:-:S05]  /*d240*/  ELECT P0, URZ, PT ;  /* 0x00000000003f782f */ /* 0x000fca0003800000 */
[----:B------:R-:W-:Y:S08]  /*d250*/  BSSY B0, `(.L_x_949) ;  /* 0x0000013000007945 */ /* 0x000ff00003800000 */
[----:B------:R-:W-:Y:S05]  /*d260*/  @!P0 BRA `(.L_x_950) ;  /* 0x0000000000448947 */ /* 0x000fea0003800000 */
[----:B------:R-:W-:Y:S01]  /*d270*/  ULDC.64 UR8, c[0x0][0x198] ;  /* 0x0000660000087ab9 */ /* 0x000fe20000000a00 */
[----:B------:R-:W-:Y:S02]  /*d280*/  UIADD3 UR5, UR37, 0x4000, URZ ;  /* 0x0000400025057890 */ /* 0x000fe4000fffe03f */
[----:B------:R-:W-:Y:S01]  /*d290*/  UIADD3 UR6, UP0, UR8, 0x9f0, URZ ;  /* 0x000009f008067890 */ /* 0x000fe2000ff1e03f */
[----:B------:R-:W-:Y:S01]  /*d2a0*/  UMOV UR41, URZ ;  /* 0x0000003f00297c82 */ /* 0x000fe20008000000 */
[----:B------:R-:W-:Y:S02]  /*d2b0*/  UMOV UR45, URZ ;  /* 0x0000003f002d7c82 */ /* 0x000fe40008000000 */
[----:B------:R-:W-:Y:S01]  /*d2c0*/  UIADD3.X UR7, URZ, UR9, URZ, UP0, !UPT ;  /* 0x000000093f077290 */ /* 0x000fe200087fe43f */
[----:B------:R-:W-:Y:S01]  /*d2d0*/  UMOV UR40, UR37 ;  /* 0x0000002500287c82 */ /* 0x000fe20008000000 */
[----:B------:R-:W-:-:S07]  /*d2e0*/  UMOV UR8, 0x40 ;  /* 0x0000004000087882 */ /* 0x000fce0000000000 */
[----:B------:R1:W-:Y:S02]  /*d2f0*/  UTMASTG.5D [UR40], [UR6] ;  /* 0x00000028060073b5 */ /* 0x0003e40008020000 */
[----:B-1----:R-:W-:Y:S01]  /*d300*/  UMOV UR40, UR5 ;  /* 0x0000000500287c82 */ /* 0x002fe20008000000 */
[----:B------:R-:W-:Y:S01]  /*d310*/  UMOV UR41, UR8 ;  /* 0x0000000800297c82 */ /* 0x000fe20008000000 */
[----:B------:R-:W-:Y:S01]  /*d320*/  UIADD3 UR5, UR37, 0x2a820, URZ ;  /* 0x0002a82025057890 */ /* 0x000fe2000fffe03f */
[----:B------:R1:W-:Y:S03]  /*d330*/  UTMASTG.5D [UR40], [UR6] ;  /* 0x00000028060073b5 */ /* 0x0003e60008020000 */
[----:B------:R-:W-:Y:S01]  /*d340*/  UPRMT UR5, URZ, 0x654, UR5 ;  /* 0x000006543f057896 */ /* 0x000fe20008000005 */
[----:B------:R0:W-:Y:S01]  /*d350*/  UTMACMDFLUSH ;  /* 0x00000000000079b7 */ /* 0x0001e20000000000 */
[----:B------:R-:W-:-:S07]  /*d360*/  DEPBAR.LE SB0, 0x0 ;  /* 0x000080000000791a */ /* 0x000fce0000000000 */
[----:B-1----:R-:W-:Y:S03]  /*d370*/  SYNCS.ARRIVE.TRANS64.RED.A1T0 RZ, [UR5], RZ ;  /* 0x000000ffffff79a7 */ /* 0x002fe60008100405 */
.L_x_950:
[----:B------:R-:W-:Y:S05]  /*d380*/  BSYNC B0 ;  /* 0x0000000000007941 */ /* 0x000fea0003800000 */
.L_x_949:
[----:B------:R-:W-:Y:S05]  /*d390*/  BRA `(.L_x_948) ;  /* 0x0000000800187947 */ /* 0x000fea0003800000 */
.L_x_947:
[----:B------:R-:W1:Y:S01]  /*d3a0*/  LDC R12, c[0x0][0xdac] ;  /* 0x00036b00ff0c7b82 */ /* 0x000e620000000800 */
[----:B------:R-:W-:Y:S01]  /*d3b0*/  ISETP.GT.AND P0, PT, R171, 0x7f, PT ;  /* 0x0000007fab00780c */ /* 0x000fe20003f04270 */
[----:B------:R-:W-:Y:S01]  /*d3c0*/  USHF.R.S32.HI UR6, URZ, 0x1f, UR43 ;  /* 0x0000001f3f067899 */ /* 0x000fe2000801142b */
[----:B------:R-:W-:Y:S01]  /*d3d0*/  BSSY B0, `(.L_x_951) ;  /* 0x000001b000007945 */ /* 0x000fe20003800000 */
[----:B------:R-:W-:Y:S01]  /*d3e0*/  USHF.R.S32.HI UR7, URZ, 0x1f, UR44 ;  /* 0x0000001f3f077899 */ /* 0x000fe2000801142c */
[----:B------:R-:W-:-:S03]  /*d3f0*/  SHF.R.S32.HI R161, RZ, 0x1f, R160 ;  /* 0x0000001fffa17819 */ /* 0x000fc600000114a0 */
[----:B------:R-:W2:Y:S08]  /*d400*/  LDC.64 R6, c[0x0][0xae0] ;  /* 0x0002b800ff067b82 */ /* 0x000eb00000000a00 */
[----:B------:R-:W3:Y:S01]  /*d410*/  LDC.64 R8, c[0x0][0xae8] ;  /* 0x0002ba00ff087b82 */ /* 0x000ee20000000a00 */
[----:B------:R-:W-:Y:S05]  /*d420*/  @P0 BRA `(.L_x_952) ;  /* 0x0000000000540947 */ /* 0x000fea0003800000 */
[----:B------:R-:W4:Y:S01]  /*d430*/  S2R R0, SR_TID.X ;  /* 0x0000000000007919 */ /* 0x000f220000002100 */
[----:B------:R-:W-:Y:S01]  /*d440*/  ULDC UR5, c[0x0][0xa88] ;  /* 0x0002a20000057ab9 */ /* 0x000fe20000000800 */
[----:B----4-:R-:W-:-:S04]  /*d450*/  IADD3 R2, R165, -0x80, R0 ;  /* 0xffffff80a5027810 */ /* 0x010fc80007ffe000 */
[----:B------:R-:W-:-:S13]  /*d460*/  ISETP.GE.AND P0, PT, R2, UR5, PT ;  /* 0x0000000502007c0c */ /* 0x000fda000bf06270 */
[----:B------:R-:W-:Y:S05]  /*d470*/  @P0 BRA `(.L_x_952) ;  /* 0x0000000000400947 */ /* 0x000fea0003800000 */
[----:B------:R-:W4:Y:S01]  /*d480*/  LDC.64 R4, c[0x0][0xb70] ;  /* 0x0002dc00ff047b82 */ /* 0x000f220000000a00 */
[----:B------:R-:W-:Y:S01]  /*d490*/  SHF.R.S32.HI R3, RZ, 0x1f, R2 ;  /* 0x0000001fff037819 */ /* 0x000fe20000011402 */
[----:B------:R-:W-:-:S06]  /*d4a0*/  ULDC.64 UR8, c[0x0][0xb40] ;  /* 0x0002d00000087ab9 */ /* 0x000fcc0000000a00 */
[----:B------:R-:W5:Y:S01]  /*d4b0*/  LDC.64 R10, c[0x0][0xb78] ;  /* 0x0002de00ff0a7b82 */ /* 0x000f620000000a00 */
[C---:B----4-:R-:W-:Y:S02]  /*d4c0*/  IMAD R0, R4.reuse, UR6, RZ ;  /* 0x0000000604007c24 */ /* 0x050fe4000f8e02ff */
[----:B------:R-:W-:-:S04]  /*d4d0*/  IMAD.WIDE.U32 R2, R4, UR43, R2 ;  /* 0x0000002b04027c25 */ /* 0x000fc8000f8e0002 */
[----:B------:R-:W-:Y:S02]  /*d4e0*/  IMAD R5, R5, UR43, R0 ;  /* 0x0000002b05057c24 */ /* 0x000fe4000f8e0200 */
[C---:B-----5:R-:W-:Y:S02]  /*d4f0*/  IMAD R0, R10.reuse, UR7, RZ ;  /* 0x000000070a007c24 */ /* 0x060fe4000f8e02ff */
[----:B------:R-:W-:Y:S02]  /*d500*/  IMAD.IADD R3, R3, 0x1, R5 ;  /* 0x0000000103037824 */ /* 0x000fe400078e0205 */
[----:B------:R-:W-:Y:S02]  /*d510*/  IMAD R5, R11, UR44, R0 ;  /* 0x0000002c0b057c24 */ /* 0x000fe4000f8e0200 */
[----:B------:R-:W-:-:S04]  /*d520*/  IMAD.WIDE.U32 R2, R10, UR44, R2 ;  /* 0x0000002c0a027c25 */ /* 0x000fc8000f8e0002 */
[----:B------:R-:W-:Y:S01]  /*d530*/  IMAD.IADD R3, R3, 0x1, R5 ;  /* 0x0000000103037824 */ /* 0x000fe200078e0205 */
[----:B------:R-:W-:-:S04]  /*d540*/  LEA R4, P0, R2, UR8, 0x2 ;  /* 0x0000000802047c11 */ /* 0x000fc8000f8010ff */
[----:B------:R-:W-:Y:S01]  /*d550*/  LEA.HI.X R5, R2, UR9, R3, 0x2, P0 ;  /* 0x0000000902057c11 */ /* 0x000fe200080f1403 */
[----:B------:R-:W-:-:S05]  /*d560*/  IMAD.MOV.U32 R3, RZ, RZ, -0x800000 ;  /* 0xff800000ff037424 */ /* 0x000fca00078e00ff */
[----:B------:R4:W-:Y:S03]  /*d570*/  STG.E desc[UR60][R4.64], R3 ;  /* 0x0000000304007986 */ /* 0x0009e6000c10193c */
.L_x_952:
[----:B------:R-:W-:Y:S05]  /*d580*/  BSYNC B0 ;  /* 0x0000000000007941 */ /* 0x000fea0003800000 */
.L_x_951:
[----:B------:R-:W-:Y:S01]  /*d590*/  ULDC UR5, c[0x0][0xa88] ;  /* 0x0002a20000057ab9 */ /* 0x000fe20000000800 */
[C---:B--2---:R-:W-:Y:S01]  /*d5a0*/  IMAD R0, R6.reuse, UR6, RZ ;  /* 0x0000000606007c24 */ /* 0x044fe2000f8e02ff */
[----:B------:R-:W-:Y:S01]  /*d5b0*/  UIADD3 UR42, -UR42, UR5, URZ ;  /* 0x000000052a2a7290 */ /* 0x000fe2000fffe13f */
[----:B----4-:R-:W-:Y:S01]  /*d5c0*/  IMAD.WIDE.U32 R2, R6, UR43, R160 ;  /* 0x0000002b06027c25 */ /* 0x010fe2000f8e00a0 */
[----:B------:R-:W-:Y:S01]  /*d5d0*/  ULOP3.LUT UR45, URZ, UR45, URZ, 0x33, !UPT ;  /* 0x0000002d3f2d7292 */ /* 0x000fe2000f8e333f */
[----:B------:R-:W-:Y:S01]  /*d5e0*/  SHF.R.S32.HI R163, RZ, 0x1f, R162 ;  /* 0x0000001fffa37819 */ /* 0x000fe200000114a2 */
[----:B------:R-:W-:Y:S01]  /*d5f0*/  BSSY B0, `(.L_x_953) ;  /* 0x0000021000007945 */ /* 0x000fe20003800000 */
[----:B------:R-:W-:Y:S01]  /*d600*/  IMAD R5, R7, UR43, R0 ;  /* 0x0000002b07057c24 */ /* 0x000fe2000f8e0200 */
[C---:B------:R-:W-:Y:S01]  /*d610*/  ISETP.GE.AND P2, PT, R162.reuse, UR42, PT ;  /* 0x0000002aa2007c0c */ /* 0x040fe2000bf46270 */
[C---:B------:R-:W-:Y:S02]  /*d620*/  VIADD R0, R162.reuse, 0x40 ;  /* 0x00000040a2007836 */ /* 0x040fe40000000000 */
[----:B------:R-:W-:-:S02]  /*d630*/  VIADD R4, R162, 0x20 ;  /* 0x00000020a2047836 */ /* 0x000fc40000000000 */
[----:B------:R-:W-:Y:S01]  /*d640*/  IMAD.IADD R3, R3, 0x1, R5 ;  /* 0x0000000103037824 */ /* 0x000fe200078e0205 */
[----:B------:R-:W-:Y:S01]  /*d650*/  ISETP.GE.AND P0, PT, R0, UR42, PT ;  /* 0x0000002a00007c0c */ /* 0x000fe2000bf06270 */
[----:B---3--:R-:W-:Y:S01]  /*d660*/  IMAD R0, R8, UR7, RZ ;  /* 0x0000000708007c24 */ /* 0x008fe2000f8e02ff */
[----:B------:R-:W-:Y:S01]  /*d670*/  ISETP.GE.AND P4, PT, R4, UR42, PT ;  /* 0x0000002a04007c0c */ /* 0x000fe2000bf86270 */
[----:B------:R-:W-:Y:S02]  /*d680*/  VIADD R4, R162, 0x60 ;  /* 0x00000060a2047836 */ /* 0x000fe40000000000 */
[----:B------:R-:W-:Y:S02]  /*d690*/  IMAD R9, R9, UR44, R0 ;  /* 0x0000002c09097c24 */ /* 0x000fe4000f8e0200 */
[----:B-1----:R-:W-:Y:S01]  /*d6a0*/  VIADD R5, R12, UR45 ;  /* 0x0000002d0c057c36 */ /* 0x002fe20008000000 */
[----:B------:R-:W-:Y:S01]  /*d6b0*/  ISETP.GE.AND P1, PT, R4, UR42, PT ;  /* 0x0000002a04007c0c */ /* 0x000fe2000bf26270 */
[----:B------:R-:W-:-:S04]  /*d6c0*/  IMAD.WIDE.U32 R6, R8, UR44, R2 ;  /* 0x0000002c08067c25 */ /* 0x000fc8000f8e0002 */
[----:B------:R-:W-:-:S04]  /*d6d0*/  IMAD.WIDE R4, R5, 0x80, R162 ;  /* 0x0000008005047825 */ /* 0x000fc800078e02a2 */
[----:B------:R-:W-:Y:S01]  /*d6e0*/  IMAD.IADD R11, R7, 0x1, R9 ;  /* 0x00000001070b7824 */ /* 0x000fe200078e0209 */
[----:B------:R-:W-:Y:S06]  /*d6f0*/  @P2 BRA `(.L_x_954) ;  /* 0x0000000000402947 */ /* 0x000fec0003800000 */
[----:B------:R-:W-:Y:S01]  /*d700*/  ULDC.64 UR6, c[0x0][0xad8] ;  /* 0x0002b60000067ab9 */ /* 0x000fe20000000a00 */
[C---:B------:R-:W-:Y:S01]  /*d710*/  VIADD R0, R160.reuse, 0x40 ;  /* 0x00000040a0007836 */ /* 0x040fe20000000000 */
[----:B------:R-:W-:Y:S01]  /*d720*/  ULDC UR5, c[0x0][0xa8c] ;  /* 0x0002a30000057ab9 */ /* 0x000fe20000000800 */
[----:B------:R-:W-:Y:S01]  /*d730*/  IMAD R9, R5, UR6, RZ ;  /* 0x0000000605097c24 */ /* 0x000fe2000f8e02ff */
[----:B------:R-:W-:Y:S01]  /*d740*/  ISETP.GE.AND P2, PT, R160, UR5, PT ;  /* 0x00000005a0007c0c */ /* 0x000fe2000bf46270 */
[----:B------:R-:W-:Y:S01]  /*d750*/  IMAD.MOV.U32 R2, RZ, RZ, R6 ;  /* 0x000000ffff027224 */ /* 0x000fe200078e0006 */
[----:B------:R-:W-:Y:S01]  /*d760*/  ISETP.GE.AND P3, PT, R0, UR5, PT ;  /* 0x0000000500007c0c */ /* 0x000fe2000bf66270 */
[----:B------:R-:W-:Y:S02]  /*d770*/  IMAD.MOV.U32 R3, RZ, RZ, R11 ;  /* 0x000000ffff037224 */ /* 0x000fe400078e000b */
        /* <DEDUP_REMOVED lines=8> */
.L_x_954:
[----:B------:R-:W-:Y:S05]  /*d800*/  BSYNC B0 ;  /* 0x0000000000007941 */ /* 0x000fea0003800000 */
.L_x_953:
[----:B------:R-:W-:Y:S04]  /*d810*/  BSSY B0, `(.L_x_955) ;  /* 0x0000014000007945 */ /* 0x000fe80003800000 */
[----:B------:R-:W-:Y:S05]  /*d820*/  @P4 BRA `(.L_x_956) ;  /* 0x0000000000484947 */ /* 0x000fea0003800000 */
[----:B-1----:R-:W-:Y:S01]  /*d830*/  IADD3 R9, P2, R4, 0x20, RZ ;  /* 0x0000002004097810 */ /* 0x002fe20007f5e0ff */
[----:B------:R-:W-:Y:S01]  /*d840*/  ULDC.64 UR6, c[0x0][0xad8] ;  /* 0x0002b60000067ab9 */ /* 0x000fe20000000a00 */
[----:B------:R-:W-:Y:S01]  /*d850*/  IMAD.MOV.U32 R2, RZ, RZ, R6 ;  /* 0x000000ffff027224 */ /* 0x000fe200078e0006 */
[----:B------:R-:W-:Y:S01]  /*d860*/  ULDC UR5, c[0x0][0xa8c] ;  /* 0x0002a30000057ab9 */ /* 0x000fe20000000800 */
[----:B------:R-:W-:Y:S01]  /*d870*/  IMAD.MOV.U32 R3, RZ, RZ, R11 ;  /* 0x000000ffff037224 */ /* 0x000fe200078e000b */
[C---:B------:R-:W-:Y:S01]  /*d880*/  ISETP.GE.AND P3, PT, R160.reuse, UR5, PT ;  /* 0x00000005a0007c0c */ /* 0x040fe2000bf66270 */
[----:B------:R-:W-:Y:S02]  /*d890*/  IMAD.X R0, RZ, RZ, R5, P2 ;  /* 0x000000ffff007224 */ /* 0x000fe400010e0605 */
        /* <DEDUP_REMOVED lines=11> */
.L_x_956:
[----:B------:R-:W-:Y:S05]  /*d950*/  BSYNC B0 ;  /* 0x0000000000007941 */ /* 0x000fea0003800000 */
.L_x_955:
[----:B------:R-:W-:Y:S04]  /*d960*/  BSSY B0, `(.L_x_957) ;  /* 0x0000014000007945 */ /* 0x000fe80003800000 */
[----:B------:R-:W-:Y:S05]  /*d970*/  @P0 BRA `(.L_x_958) ;  /* 0x0000000000480947 */ /* 0x000fea0003800000 */
[----:B-12---:R-:W-:Y:S01]  /*d980*/  IADD3 R9, P0, R4, 0x40, RZ ;  /* 0x0000004004097810 */ /* 0x006fe20007f1e0ff */
        /* <DEDUP_REMOVED lines=17> */
.L_x_958:
[----:B------:R-:W-:Y:S05]  /*daa0*/  BSYNC B0 ;  /* 0x0000000000007941 */ /* 0x000fea0003800000 */
.L_x_957:
        /* <DEDUP_REMOVED lines=20> */
.L_x_959:
[----:B------:R-:W-:Y:S05]  /*dbf0*/  BSYNC B0 ;  /* 0x0000000000007941 */ /* 0x000fea0003800000 */
.L_x_948:
[----:B------:R-:W5:Y:S02]  /*dc00*/  LDC R0, c[0x0][0xda8] ;  /* 0x00036a00ff007b82 */ /* 0x000f640000000800 */
[----:B-----5:R-:W-:-:S13]  /*dc10*/  ISETP.LE.AND P0, PT, R0, UR4, PT ;  /* 0x0000000400007c0c */ /* 0x020fda000bf03270 */
[----:B------:R-:W-:Y:S05]  /*dc20*/  @!P0 BRA `(.L_x_960) ;  /* 0xffffff30006c8947 */ /* 0x000fea000383ffff */
[----:B------:R-:W-:Y:S05]  /*dc30*/  EXIT ;  /* 0x000000000000794d */ /* 0x000fea0003800000 */
.L_x_866:
[----:B------:R-:W-:-:S08]  /*dc40*/  NOP ;  /* 0x0000000000007918 */ /* 0x000fd00000000000 */
[----:B-1----:R-:W1:-:S00]  /*dc50*/  USETMAXREG.DEALLOC.CTAPOOL 0x18 ;  /* 0x00000018000079c8 */ /* 0x002e4000080e0500 */
[----:B-1----:R-:W-:-:S06]  /*dc60*/  LOP3.LUT R0, R0, 0x3, RZ, 0xc0, !PT ;  /* 0x0000000300007812 */ /* 0x002fcc00078ec0ff */
[----:B------:R-:W1:Y:S02]  /*dc70*/  SHFL.IDX PT, R0, R0, RZ, 0x1f ;  /* 0x00001fff00007589 */ /* 0x000e6400000e0000 */
[----:B-1----:R-:W-:-:S13]  /*dc80*/  ISETP.NE.AND P0, PT, R0, RZ, PT ;  /* 0x000000ff0000720c */ /* 0x002fda0003f05270 */
[----:B------:R-:W-:Y:S05]  /*dc90*/  @P0 EXIT ;  /* 0x000000000000094d */ /* 0x000fea0003800000 */
[----:B------:R-:W1:Y:S01]  /*dca0*/  S2UR UR4, SR_CTAID.X ;  /* 0x00000000000479c3 */ /* 0x000e620000002500 */
[----:B------:R-:W-:Y:S01]  /*dcb0*/  UMOV UR47, URZ ;  /* 0x0000003f002f7c82 */ /* 0x000fe20008000000 */
[----:B------:R-:W-:Y:S02]  /*dcc0*/  IMAD.MOV.U32 R16, RZ, RZ, RZ ;  /* 0x000000ffff107224 */ /* 0x000fe400078e00ff */
[----:B------:R-:W-:-:S04]  /*dcd0*/  IMAD.MOV.U32 R17, RZ, RZ, 0x1 ;  /* 0x00000001ff117424 */ /* 0x000fc800078e00ff */
[----:B------:R-:W1:Y:S02]  /*dce0*/  LDC R0, c[0x0][0xda8] ;  /* 0x00036a00ff007b82 */ /* 0x000e640000000800 */
[----:B-1----:R-:W-:-:S13]  /*dcf0*/  ISETP.LE.AND P0, PT, R0, UR4, PT ;  /* 0x0000000400007c0c */ /* 0x002fda000bf03270 */
[----:B------:R-:W-:Y:S05]  /*dd00*/  @P0 BRA `(.L_x_961) ;  /* 0x0000002c00f40947 */ /* 0x000fea0003800000 */
[----:B------:R-:W-:Y:S01]  /*dd10*/  IMAD.U32 R19, RZ, RZ, UR4 ;  /* 0x00000004ff137e24 */ /* 0x000fe2000f8e00ff */
[----:B------:R-:W-:Y:S01]  /*dd20*/  ULDC UR48, c[0x0][0xc] ;  /* 0x0000030000307ab9 */ /* 0x000fe20000000800 */
[----:B------:R-:W-:Y:S01]  /*dd30*/  IMAD.MOV.U32 R17, RZ, RZ, 0x1 ;  /* 0x00000001ff117424 */ /* 0x000fe200078e00ff */
[----:B------:R-:W-:Y:S01]  /*dd40*/  ULDC.64 UR44, c[0x0][0x198] ;  /* 0x00006600002c7ab9 */ /* 0x000fe20000000a00 */
[----:B------:R-:W-:Y:S01]  /*dd50*/  IMAD.MOV.U32 R16, RZ, RZ, RZ ;  /* 0x000000ffff107224 */ /* 0x000fe200078e00ff */
[----:B------:R-:W-:-:S06]  /*dd60*/  UMOV UR47, URZ ;  /* 0x0000003f002f7c82 */ /* 0x000fcc0008000000 */
.L_x_1015:
[----:B------:R-:W-:Y:S01]  /*dd70*/  ULDC UR7, c[0x0][0xdd0] ;  /* 0x0003740000077ab9 */ /* 0x000fe20000000800 */
[----:B-1----:R-:W1:Y:S01]  /*dd80*/  LDC R0, c[0x0][0xde8] ;  /* 0x00037a00ff007b82 */ /* 0x002e620000000800 */
[C---:B------:R-:W-:Y:S01]  /*dd90*/  R2UR UR8, R19.reuse ;  /* 0x00000000130872ca */ /* 0x040fe200000e0000 */
[----:B------:R-:W-:Y:S01]  /*dda0*/  UISETP.NE.AND UP0, UPT, UR7, 0x1, UPT ;  /* 0x000000010700788c */ /* 0x000fe2000bf05270 */
[----:B------:R-:W-:-:S10]  /*ddb0*/  R2UR UR6, R19 ;  /* 0x00000000130672ca */ /* 0x000fd400000e0000 */
[----:B------:R-:W-:Y:S01]  /*ddc0*/  @UP0 ULDC UR4, c[0x0][0xdd4] ;  /* 0x0003750000040ab9 */ /* 0x000fe20000000800 */
[----:B------:R-:W-:Y:S01]  /*ddd0*/  @UP0 ULDC UR9, c[0x0][0xdd8] ;  /* 0x0003760000090ab9 */ /* 0x000fe20000000800 */
[----:B------:R-:W-:-:S04]  /*dde0*/  UIMAD.WIDE.U32 UR4, UR8, UR4, URZ ;  /* 0x00000004080472a5 */ /* 0x000fc8000f8e003f */
[----:B------:R-:W-:-:S04]  /*ddf0*/  @UP0 USHF.R.U32.HI UR8, URZ, UR9, UR5 ;  /* 0x000000093f080299 */ /* 0x000fc80008011605 */
[----:B------:R-:W-:Y:S02]  /*de00*/  UIADD3 UR4, -UR8, URZ, URZ ;  /* 0x0000003f08047290 */ /* 0x000fe4000fffe13f */
[----:B-1----:R-:W-:Y:S02]  /*de10*/  ISETP.LE.AND P0, PT, R0, UR8, PT ;  /* 0x0000000800007c0c */ /* 0x002fe4000bf03270 */
[----:B------:R-:W-:-:S11]  /*de20*/  UIMAD UR7, UR7, UR4, UR6 ;  /* 0x00000004070772a4 */ /* 0x000fd6000f8e0206 */
[----:B------:R-:W-:Y:S05]  /*de30*/  @!P0 BRA `(.L_x_962) ;  /* 0x0000000000208947 */ /* 0x000fea0003800000 */
        /* <DEDUP_REMOVED lines=8> */
.L_x_962:
[----:B------:R-:W-:Y:S01]  /*dec0*/  ULDC UR9, c[0x0][0xdc4] ;  /* 0x0003710000097ab9 */ /* 0x000fe20000000800 */
[----:B------:R-:W-:Y:S01]  /*ded0*/  UMOV UR6, UR7 ;  /* 0x0000000700067c82 */ /* 0x000fe20008000000 */
[----:B------:R-:W-:-:S11]  /*dee0*/  UISETP.NE.AND UP0, UPT, UR9, 0x1, UPT ;  /* 0x000000010900788c */ /* 0x000fd6000bf05270 */
[----:B------:R-:W-:Y:S02]  /*def0*/  @UP0 ULDC.64 UR10, c[0x0][0xdc8] ;  /* 0x00037200000a0ab9 */ /* 0x000fe40000000a00 */
[----:B------:R-:W-:-:S04]  /*df00*/  UIMAD.WIDE.U32 UR4, UR7, UR10, URZ ;  /* 0x0000000a070472a5 */ /* 0x000fc8000f8e003f */
[----:B------:R-:W-:-:S04]  /*df10*/  @UP0 USHF.R.U32.HI UR6, URZ, UR11, UR5 ;  /* 0x0000000b3f060299 */ /* 0x000fc80008011605 */
[----:B------:R-:W-:-:S12]  /*df20*/  UIMAD UR4, UR6, UR9, URZ ;  /* 0x00000009060472a4 */ /* 0x000fd8000f8e023f */
.L_x_963:
[----:B------:R-:W-:Y:S01]  /*df30*/  ULDC.64 UR12, c[0x0][0x3f8] ;  /* 0x0000fe00000c7ab9 */ /* 0x000fe20000000a00 */
[----:B------:R-:W-:Y:S02]  /*df40*/  UIADD3 UR9, UR7, -UR4, URZ ;  /* 0x8000000407097290 */ /* 0x000fe4000fffe03f */
[----:B------:R-:W-:Y:S02]  /*df50*/  UISETP.NE.U32.AND UP0, UPT, UR12, URZ, UPT ;  /* 0x0000003f0c00728c */ /* 0x000fe4000bf05070 */
[----:B------:R-:W-:Y:S01]  /*df60*/  ULOP3.LUT UR10, URZ, UR6, URZ, 0x33, !UPT ;  /* 0x000000063f0a7292 */ /* 0x000fe2000f8e333f */
[----:B------:R-:W-:Y:S01]  /*df70*/  ULDC UR12, c[0x0][0xdb8] ;  /* 0x00036e00000c7ab9 */ /* 0x000fe20000000800 */
[----:B------:R-:W-:Y:S01]  /*df80*/  ULDC.64 UR4, c[0x0][0x9e0] ;  /* 0x0002780000047ab9 */ /* 0x000fe20000000a00 */
[----:B------:R-:W-:Y:S02]  /*df90*/  UISETP.NE.AND UP1, UPT, UR12, 0x1, UPT ;  /* 0x000000010c00788c */ /* 0x000fe4000bf25270 */
[----:B------:R-:W-:Y:S01]  /*dfa0*/  UISETP.NE.AND.EX UP0, UPT, UR13, URZ, UPT, UP0 ;  /* 0x0000003f0d00728c */ /* 0x000fe2000bf05300 */
[----:B------:R-:W-:-:S02]  /*dfb0*/  ULDC UR11, c[0x0][0xdc4] ;  /* 0x00037100000b7ab9 */ /* 0x000fc40000000800 */
[----:B------:R-:W-:Y:S01]  /*dfc0*/  ULDC UR13, c[0x0][0xdac] ;  /* 0x00036b00000d7ab9 */ /* 0x000fe20000000800 */
[----:B------:R-:W-:Y:S02]  /*dfd0*/  UISETP.GE.AND UP2, UPT, UR5, 0x1, UPT ;  /* 0x000000010500788c */ /* 0x000fe4000bf46270 */
[----:B------:R-:W-:Y:S02]  /*dfe0*/  UIMAD UR11, UR8, UR11, UR9 ;  /* 0x0000000b080b72a4 */ /* 0x000fe4000f8e0209 */
[----:B------:R-:W-:Y:S01]  /*dff0*/  UIADD3 UR10, UR10, UR13, URZ ;  /* 0x0000000d0a0a7290 */ /* 0x000fe2000fffe03f */
[----:B------:R-:W-:Y:S01]  /*e000*/  @UP1 ULDC UR8, c[0x0][0xdbc] ;  /* 0x00036f0000081ab9 */ /* 0x000fe20000000800 */
[----:B------:R-:W-:Y:S01]  /*e010*/  PLOP3.LUT P1, PT, PT, PT, UP2, 0x80, 0x0 ;  /* 0x000000000000781c */ /* 0x000fe20003f2f028 */
[----:B------:R-:W-:Y:S02]  /*e020*/  UIMAD.WIDE.U32 UR8, UR11, UR8, URZ ;  /* 0x000000080b0872a5 */ /* 0x000fe4000f8e003f */
[----:B------:R-:W-:Y:S01]  /*e030*/  USHF.L.U32 UR41, UR10, 0x7, URZ ;  /* 0x000000070a297899 */ /* 0x000fe2000800063f */
[----:B------:R-:W-:Y:S01]  /*e040*/  ULDC UR14, c[0x0][0x404] ;  /* 0x00010100000e7ab9 */ /* 0x000fe20000000800 */
[----:B------:R-:W-:Y:S01]  /*e050*/  ULDC UR7, c[0x0][0x288] ;  /* 0x0000a20000077ab9 */ /* 0x000fe20000000800 */
[----:B------:R-:W-:Y:S01]  /*e060*/  @UP1 ULDC UR13, c[0x0][0xdc0] ;  /* 0x00037000000d1ab9 */ /* 0x000fe20000000800 */
[----:B------:R-:W-:Y:S01]  /*e070*/  UMOV UR43, UR11 ;  /* 0x0000000b002b7c82 */ /* 0x000fe20008000000 */
[----:B------:R-:W-:-:S02]  /*e080*/  USEL UR14, UR14, 0x1, UP0 ;  /* 0x000000010e0e7887 */ /* 0x000fc40008000000 */
[----:B------:R-:W-:Y:S02]  /*e090*/  UIADD3 UR10, UR41, 0x80, -UR7 ;  /* 0x00000080290a7890 */ /* 0x000fe4000fffe807 */
[----:B------:R-:W-:Y:S01]  /*e0a0*/  @UP1 USHF.R.U32.HI UR43, URZ, UR13, UR9 ;  /* 0x0000000d3f2b1299 */ /* 0x000fe20008011609 */
[----:B------:R-:W-:Y:S02]  /*e0b0*/  ULDC UR6, c[0x0][0x2e0] ;  /* 0x0000b80000067ab9 */ /* 0x000fe40000000800 */
[----:B------:R-:W-:Y:S02]  /*e0c0*/  UIMAD UR8, UR14, UR6, UR10 ;  /* 0x000000060e0872a4 */ /* 0x000fe4000f8e020a */
[----:B------:R-:W-:Y:S02]  /*e0d0*/  UIADD3 UR42, -UR43, URZ, URZ ;  /* 0x0000003f2b2a7290 */ /* 0x000fe4000fffe13f */
[----:B------:R-:W-:Y:S02]  /*e0e0*/  UIADD3 UR4, UR8, UR4, URZ ;  /* 0x0000000408047290 */ /* 0x000fe4000fffe03f */
[----:B------:R-:W-:Y:S01]  /*e0f0*/  UIMAD UR42, UR12, UR42, UR11 ;  /* 0x0000002a0c2a72a4 */ /* 0x000fe2000f8e020b */
[----:B------:R-:W-:Y:S11]  /*e100*/  @!P1 BRA `(.L_x_964) ;  /* 0x0000000000449947 */ /* 0x000ff60003800000 */
[----:B------:R-:W-:Y:S01]  /*e110*/  ISETP.LT.AND P0, PT, RZ, UR8, PT ;  /* 0x00000008ff007c0c */ /* 0x000fe2000bf01270 */
[----:B------:R-:W-:-:S12]  /*e120*/  UIADD3 UR10, UR8, -0x1, URZ ;  /* 0xffffffff080a7890 */ /* 0x000fd8000fffe03f */
[----:B------:R-:W-:Y:S05]  /*e130*/  @P0 BRA `(.L_x_965) ;  /* 0x00000000001c0947 */ /* 0x000fea0003800000 */
[----:B------:R-:W-:Y:S02]  /*e140*/  UISETP.NE.AND UP0, UPT, UR5, 0x1, UPT ;  /* 0x000000010500788c */ /* 0x000fe4000bf05270 */
[----:B------:R-:W-:-:S09]  /*e150*/  UIADD3 UR10, -UR8, URZ, URZ ;  /* 0x0000003f080a7290 */ /* 0x000fd2000fffe13f */
[----:B------:R-:W-:Y:S02]  /*e160*/  @UP0 ULDC.64 UR12, c[0x0][0x9e8] ;  /* 0x00027a00000c0ab9 */ /* 0x000fe40000000a00 */
[----:B------:R-:W-:-:S04]  /*e170*/  UIMAD.WIDE.U32 UR8, UR10, UR12, URZ ;  /* 0x0000000c0a0872a5 */ /* 0x000fc8000f8e003f */
[----:B------:R-:W-:-:S04]  /*e180*/  @UP0 USHF.R.U32.HI UR10, URZ, UR13, UR9 ;  /* 0x0000000d3f0a0299 */ /* 0x000fc80008011609 */
[----:B------:R-:W-:Y:S01]  /*e190*/  ULOP3.LUT UR10, URZ, UR10, URZ, 0x33, !UPT ;  /* 0x0000000a3f0a7292 */ /* 0x000fe2000f8e333f */
[----:B------:R-:W-:Y:S11]  /*e1a0*/  BRA `(.L_x_966) ;  /* 0x0000000000107947 */ /* 0x000ff60003800000 */
.L_x_965:
[----:B------:R-:W-:-:S11]  /*e1b0*/  UISETP.NE.AND UP0, UPT, UR5, 0x1, UPT ;  /* 0x000000010500788c */ /* 0x000fd6000bf05270 */
[----:B------:R-:W-:Y:S02]  /*e1c0*/  @UP0 ULDC.64 UR12, c[0x0][0x9e8] ;  /* 0x00027a00000c0ab9 */ /* 0x000fe40000000a00 */
[----:B------:R-:W-:-:S04]  /*e1d0*/  UIMAD.WIDE.U32 UR8, UR10, UR12, URZ ;  /* 0x0000000c0a0872a5 */ /* 0x000fc8000f8e003f */
[----:B------:R-:W-:-:S12]  /*e1e0*/  @UP0 USHF.R.U32.HI UR10, URZ, UR13, UR9 ;  /* 0x0000000d3f0a0299 */ /* 0x000fd80008011609 */
.L_x_966:
[----:B------:R-:W-:-:S04]  /*e1f0*/  UIMAD UR10, UR10, UR5, UR5 ;  /* 0x000000050a0a72a4 */ /* 0x000fc8000f8e0205 */
[----:B------:R-:W-:-:S04]  /*e200*/  UISETP.LT.AND UP0, UPT, UR4, UR10, UPT ;  /* 0x0000000a0400728c */ /* 0x000fc8000bf01270 */
[----:B------:R-:W-:-:S12]  /*e210*/  USEL UR4, UR4, UR10, UP0 ;  /* 0x0000000a04047287 */ /* 0x000fd80008000000 */
.L_x_964:
[----:B------:R-:W-:Y:S02]  /*e220*/  UIMAD UR8, UR14, UR6, 0x5f ;  /* 0x0000005f0e0874a4 */ /* 0x000fe4000f8e0206 */
[----:B------:R-:W-:Y:S02]  /*e230*/  UIADD3 UR10, UR4, 0x5f, URZ ;  /* 0x0000005f040a7890 */ /* 0x000fe4000fffe03f */
[----:B------:R-:W-:Y:S02]  /*e240*/  UIMAD.WIDE UR8, UR8, 0x2aaaaaab, URZ ;  /* 0x2aaaaaab080878a5 */ /* 0x000fe4000f8e023f */
[----:B------:R-:W-:Y:S02]  /*e250*/  UIMAD.WIDE UR10, UR10, 0x2aaaaaab, URZ ;  /* 0x2aaaaaab0a0a78a5 */ /* 0x000fe4000f8e023f */
[----:B------:R-:W-:Y:S02]  /*e260*/  USHF.R.U32.HI UR8, URZ, 0x1f, UR9 ;  /* 0x0000001f3f087899 */ /* 0x000fe40008011609 */
[----:B------:R-:W-:-:S02]  /*e270*/  USHF.R.U32.HI UR4, URZ, 0x1f, UR11 ;  /* 0x0000001f3f047899 */ /* 0x000fc4000801160b */
[----:B------:R-:W-:Y:S02]  /*e280*/  UIADD3 UR7, UR41, -UR7, URZ ;  /* 0x8000000729077290 */ /* 0x000fe4000fffe03f */
[----:B------:R-:W-:Y:S02]  /*e290*/  ULEA.HI.SX32 UR9, UR9, UR8, 0x1c ;  /* 0x0000000809097291 */ /* 0x000fe4000f8fe23f */
[----:B------:R-:W-:Y:S02]  /*e2a0*/  ULEA.HI.SX32 UR4, UR11, UR4, 0x1c ;  /* 0x000000040b047291 */ /* 0x000fe4000f8fe23f */
[----:B------:R-:W-:Y:S02]  /*e2b0*/  UIMAD UR7, UR14, UR6, UR7 ;  /* 0x000000060e0772a4 */ /* 0x000fe4000f8e0207 */
[----:B------:R-:W-:Y:S01]  /*e2c0*/  UISETP.LT.AND UP0, UPT, UR9, UR4, UPT ;  /* 0x000000040900728c */ /* 0x000fe2000bf01270 */
[----:B------:R-:W-:Y:S02]  /*e2d0*/  ULDC UR8, c[0x0][0x9dc] ;  /* 0x0002770000087ab9 */ /* 0x000fe40000000800 */
[----:B------:R-:W-:-:S02]  /*e2e0*/  UIADD3 UR8, UR7, -UR8, URZ ;  /* 0x8000000807087290 */ /* 0x000fc4000fffe03f */
[----:B------:R-:W-:Y:S01]  /*e2f0*/  USEL UR46, UR9, UR4, UP0 ;  /* 0x00000004092e7287 */ /* 0x000fe20008000000 */
[----:B------:R-:W-:Y:S11]  /*e300*/  @!P1 BRA `(.L_x_967) ;  /* 0x0000000000489947 */ /* 0x000ff60003800000 */
[----:B------:R-:W-:Y:S02]  /*e310*/  UMOV UR4, UR7 ;  /* 0x0000000700047c82 */ /* 0x000fe40008000000 */
[----:B------:R-:W-:-:S06]  /*e320*/  UISETP.GT.AND UP0, UPT, UR4, -0x1, UPT ;  /* 0xffffffff0400788c */ /* 0x000fcc000bf04270 */
[----:B------:R-:W-:-:S13]  /*e330*/  PLOP3.LUT P0, PT, PT, PT, UP0, 0x80, 0x0 ;  /* 0x000000000000781c */ /* 0x000fda0003f0f008 */
[----:B------:R-:W-:Y:S05]  /*e340*/  @P0 BRA `(.L_x_968) ;  /* 0x00000000001c0947 */ /* 0x000fea0003800000 */
[----:B------:R-:W-:Y:S02]  /*e350*/  UISETP.NE.AND UP0, UPT, UR5, 0x1, UPT ;  /* 0x000000010500788c */ /* 0x000fe4000bf05270 */
[----:B------:R-:W-:-:S09]  /*e360*/  ULOP3.LUT UR4, URZ, UR4, URZ, 0x33, !UPT ;  /* 0x000000043f047292 */ /* 0x000fd2000f8e333f */
[----:B------:R-:W-:Y:S02]  /*e370*/  @UP0 ULDC.64 UR10, c[0x0][0x9e8] ;  /* 0x00027a00000a0ab9 */ /* 0x000fe40000000a00 */
[----:B------:R-:W-:-:S04]  /*e380*/  UIMAD.WIDE.U32 UR6, UR4, UR10, URZ ;  /* 0x0000000a040672a5 */ /* 0x000fc8000f8e003f */
[----:B------:R-:W-:-:S04]  /*e390*/  @UP0 USHF.R.U32.HI UR4, URZ, UR11, UR7 ;  /* 0x0000000b3f040299 */ /* 0x000fc80008011607 */
[----:B------:R-:W-:Y:S01]  /*e3a0*/  ULOP3.LUT UR4, URZ, UR4, URZ, 0x33, !UPT ;  /* 0x000000043f047292 */ /* 0x000fe2000f8e333f */
[----:B------:R-:W-:Y:S11]  /*e3b0*/  BRA `(.L_x_969) ;  /* 0x0000000000107947 */ /* 0x000ff60003800000 */
.L_x_968:
[----:B------:R-:W-:-:S11]  /*e3c0*/  UISETP.NE.AND UP0, UPT, UR5, 0x1, UPT ;  /* 0x000000010500788c */ /* 0x000fd6000bf05270 */
[----:B------:R-:W-:Y:S02]  /*e3d0*/  @UP0 ULDC.64 UR10, c[0x0][0x9e8] ;  /* 0x00027a00000a0ab9 */ /* 0x000fe40000000a00 */
[----:B------:R-:W-:-:S04]  /*e3e0*/  UIMAD.WIDE.U32 UR6, UR4, UR10, URZ ;  /* 0x0000000a040672a5 */ /* 0x000fc8000f8e003f */
[----:B------:R-:W-:-:S12]  /*e3f0*/  @UP0 USHF.R.U32.HI UR4, URZ, UR11, UR7 ;  /* 0x0000000b3f040299 */ /* 0x000fd80008011607 */
.L_x_969:
[----:B------:R-:W-:-:S04]  /*e400*/  UIMAD UR4, UR4, UR5, URZ ;  /* 0x00000005040472a4 */ /* 0x000fc8000f8e023f */
[----:B------:R-:W-:-:S04]  /*e410*/  UISETP.LT.AND UP0, UPT, UR8, UR4, UPT ;  /* 0x000000040800728c */ /* 0x000fc8000bf01270 */
[----:B------:R-:W-:-:S12]  /*e420*/  USEL UR8, UR8, UR4, !UP0 ;  /* 0x0000000408087287 */ /* 0x000fd8000c000000 */
.L_x_967:
[----:B------:R-:W-:Y:S01]  /*e430*/  UIMAD.WIDE UR4, UR8, 0x2aaaaaab, URZ ;  /* 0x2aaaaaab080478a5 */ /* 0x000fe2000f8e023f */
[----:B------:R-:W-:Y:S03]  /*e440*/  BSSY B6, `(.L_x_970) ;  /* 0x0000278000067945 */ /* 0x000fe60003800000 */
[----:B------:R-:W-:-:S04]  /*e450*/  USHF.R.U32.HI UR4, URZ, 0x1f, UR5 ;  /* 0x0000001f3f047899 */ /* 0x000fc80008011605 */
[----:B------:R-:W-:-:S04]  /*e460*/  ULEA.HI.SX32 UR4, UR5, UR4, 0x1c ;  /* 0x0000000405047291 */ /* 0x000fc8000f8fe23f */
[----:B------:R-:W-:-:S04]  /*e470*/  UISETP.LT.AND UP0, UPT, URZ, UR4, UPT ;  /* 0x000000043f00728c */ /* 0x000fc8000bf01270 */
[----:B------:R-:W-:-:S04]  /*e480*/  USEL UR39, URZ, UR4, !UP0 ;  /* 0x000000043f277287 */ /* 0x000fc8000c000000 */
[----:B------:R-:W-:-:S06]  /*e490*/  UISETP.GT.AND UP0, UPT, UR46, UR39, UPT ;  /* 0x000000272e00728c */ /* 0x000fcc000bf04270 */
[----:B------:R-:W-:-:S13]  /*e4a0*/  PLOP3.LUT P0, PT, PT, PT, UP0, 0x80, 0x0 ;  /* 0x000000000000781c */ /* 0x000fda0003f0f008 */
[----:B------:R-:W-:Y:S05]  /*e4b0*/  @P0 BRA `(.L_x_971) ;  /* 0x0000000000480947 */ /* 0x000fea0003800000 */
[----:B------:R-:W1:Y:S01]  /*e4c0*/  S2R R0, SR_TID.X ;  /* 0x0000000000007919 */ /* 0x000e620000002100 */
[----:B------:R-:W-:Y:S01]  /*e4d0*/  IMAD.MOV.U32 R13, RZ, RZ, R19 ;  /* 0x000000ffff0d7224 */ /* 0x000fe200078e0013 */
[----:B-1----:R-:W-:-:S04]  /*e4e0*/  LOP3.LUT R0, R0, 0x1f, RZ, 0xc0, !PT ;  /* 0x0000001f00007812 */ /* 0x002fc800078ec0ff */
[----:B------:R-:W-:-:S13]  /*e4f0*/  ISETP.NE.AND P0, PT, R0, RZ, PT ;  /* 0x000000ff0000720c */ /* 0x000fda0003f05270 */
[----:B------:R-:W-:Y:S05]  /*e500*/  @P0 BRA `(.L_x_972) ;  /* 0x0000002400ac0947 */ /* 0x000fea0003800000 */
[----:B------:R-:W1:Y:S01]  /*e510*/  S2R R5, SR_LANEID ;  /* 0x0000000000057919 */ /* 0x000e620000000000 */
[----:B------:R-:W-:Y:S01]  /*e520*/  VOTEU.ANY UR4, UPT, PT ;  /* 0x0000000000047886 */ /* 0x000fe200038e0100 */
[----:B------:R-:W2:Y:S01]  /*e530*/  LDC.64 R2, c[0x0][0xdf0] ;  /* 0x00037c00ff027b82 */ /* 0x000ea20000000a00 */
[----:B------:R-:W1:Y:S02]  /*e540*/  FLO.U32 R0, UR4 ;  /* 0x0000000400007d00 */ /* 0x000e6400080e0000 */
[----:B-1----:R-:W-:-:S06]  /*e550*/  ISETP.EQ.U32.AND P0, PT, R0, R5, PT ;  /* 0x000000050000720c */ /* 0x002fcc0003f02070 */
[----:B------:R-:W2:Y:S07]  /*e560*/  POPC R5, UR4 ;  /* 0x0000000400057d09 */ /* 0x000eae0008000000 */
[----:B--2---:R-:W2:Y:S01]  /*e570*/  @P0 ATOMG.E.ADD.STRONG.GPU PT, R3, desc[UR60][R2.64], R5 ;  /* 0x00000005020309a8 */ /* 0x004ea200081ee1fc */
[----:B------:R-:W1:Y:S02]  /*e580*/  S2R R4, SR_LTMASK ;  /* 0x0000000000047919 */ /* 0x000e640000003900 */
[----:B-1----:R-:W-:-:S04]  /*e590*/  LOP3.LUT R4, R4, UR4, RZ, 0xc0, !PT ;  /* 0x0000000404047c12 */ /* 0x002fc8000f8ec0ff */
[----:B------:R-:W1:Y:S01]  /*e5a0*/  POPC R13, R4 ;  /* 0x00000004000d7309 */ /* 0x000e620000000000 */
[----:B--2---:R-:W1:Y:S02]  /*e5b0*/  SHFL.IDX PT, R0, R3, R0, 0x1f ;  /* 0x00001f0003007589 */ /* 0x004e6400000e0000 */
[----:B-1----:R-:W-:Y:S01]  /*e5c0*/  IADD3 R13, R0, UR48, R13 ;  /* 0x00000030000d7c10 */ /* 0x002fe2000fffe00d */
[----:B------:R-:W-:Y:S06]  /*e5d0*/  BRA `(.L_x_972) ;  /* 0x0000002400787947 */ /* 0x000fec0003800000 */
.L_x_971:
[----:B------:R-:W1:Y:S01]  /*e5e0*/  S2UR UR4, SR_CgaCtaId ;  /* 0x00000000000479c3 */ /* 0x000e620000008800 */
[----:B------:R-:W-:Y:S02]  /*e5f0*/  UMOV UR38, 0x400 ;  /* 0x0000040000267882 */ /* 0x000fe40000000000 */
[----:B-1----:R-:W-:-:S04]  /*e600*/  ULEA UR38, UR4, UR38, 0x18 ;  /* 0x0000002604267291 */ /* 0x002fc8000f8ec03f */
[----:B------:R-:W-:-:S04]  /*e610*/  UIADD3 UR4, UR38, 0x18400, URZ ;  /* 0x0001840026047890 */ /* 0x000fc8000fffe03f */
[----:B------:R-:W-:-:S06]  /*e620*/  ULOP3.LUT UP0, URZ, UR4, 0x3ff, URZ, 0xc0, !UPT ;  /* 0x000003ff043f7892 */ /* 0x000fcc000f80c03f */
[----:B------:R-:W-:-:S13]  /*e630*/  PLOP3.LUT P0, PT, PT, PT, UP0, 0x80, 0x0 ;  /* 0x000000000000781c */ /* 0x000fda0003f0f008 */
[----:B------:R-:W-:Y:S05]  /*e640*/  @!P0 BRA `(.L_x_973) ;  /* 0x0000000000408947 */ /* 0x000fea0003800000 */
        /* <DEDUP_REMOVED lines=16> */
.L_x_973:
        /* <DEDUP_REMOVED lines=20> */
.L_x_975:
[----:B------:R1:W2:Y:S01]  /*e890*/  LDC.64 R2, c[0x4][R18] ;  /* 0x0100000012027b82 */ /* 0x0002a20000000a00 */
[----:B------:R-:W-:Y:S01]  /*e8a0*/  ULDC.64 UR6, c[0x4][0x108] ;  /* 0x0100420000067ab9 */ /* 0x000fe20000000a00 */
[----:B------:R-:W-:Y:S01]  /*e8b0*/  ULDC.64 UR8, c[0x4][0x110] ;  /* 0x0100440000087ab9 */ /* 0x000fe20000000a00 */
[----:B------:R-:W-:Y:S01]  /*e8c0*/  ULDC.64 UR4, c[0x4][0xa0] ;  /* 0x0100280000047ab9 */ /* 0x000fe20000000a00 */
        /* <DEDUP_REMOVED lines=11> */
.L_x_974:
[----:B------:R-:W-:Y:S01]  /*e980*/  ULDC.64 UR4, c[0x0][0x9f8] ;  /* 0x00027e0000047ab9 */ /* 0x000fe20000000a00 */
[----:B------:R-:W-:Y:S01]  /*e990*/  IMAD.U32 R5, RZ, RZ, UR43 ;  /* 0x0000002bff057e24 */ /* 0x000fe2000f8e00ff */
[----:B------:R-:W-:Y:S01]  /*e9a0*/  ISETP.NE.U32.AND P0, PT, RZ, UR4, PT ;  /* 0x00000004ff007c0c */ /* 0x000fe2000bf05070 */
[----:B------:R-:W-:Y:S01]  /*e9b0*/  IMAD.U32 R0, RZ, RZ, UR43 ;  /* 0x0000002bff007e24 */ /* 0x000fe2000f8e00ff */
[----:B------:R-:W1:Y:S01]  /*e9c0*/  LDC R4, c[0x0][0x428] ;  /* 0x00010a00ff047b82 */ /* 0x000e620000000800 */
[----:B------:R-:W2:Y:S01]  /*e9d0*/  S2R R18, SR_TID.X ;  /* 0x0000000000127919 */ /* 0x000ea20000002100 */
[----:B------:R-:W-:-:S13]  /*e9e0*/  ISETP.NE.AND.EX P0, PT, RZ, UR5, PT, P0 ;  /* 0x00000005ff007c0c */ /* 0x000fda000bf05300 */
[----:B------:R-:W3:Y:S02]  /*e9f0*/  @P0 LDC.64 R2, c[0x0][0x9f8] ;  /* 0x00027e00ff020b82 */ /* 0x000ee40000000a00 */
[----:B---3--:R-:W-:-:S05]  /*ea00*/  @P0 IMAD.WIDE R2, R5, 0x4, R2 ;  /* 0x0000000405020825 */ /* 0x008fca00078e0202 */
[----:B------:R3:W4:Y:S01]  /*ea10*/  @P0 LDG.E R0, desc[UR60][R2.64] ;  /* 0x0000003c02000981 */ /* 0x000722000c1e1900 */
[----:B-1----:R-:W-:Y:S01]  /*ea20*/  ISETP.NE.AND P0, PT, R4, 0x1, PT ;  /* 0x000000010400780c */ /* 0x002fe20003f05270 */
[----:B------:R-:W-:Y:S01]  /*ea30*/  IMAD.U32 R4, RZ, RZ, UR42 ;  /* 0x0000002aff047e24 */ /* 0x000fe2000f8e00ff */
[----:B--2---:R-:W-:Y:S01]  /*ea40*/  LOP3.LUT R18, R18, 0x1f, RZ, 0xc0, !PT ;  /* 0x0000001f12127812 */ /* 0x004fe200078ec0ff */
[----:B------:R-:W-:Y:S01]  /*ea50*/  UMOV UR40, URZ ;  /* 0x0000003f00287c82 */ /* 0x000fe20008000000 */
[----:B------:R-:W-:Y:S01]  /*ea60*/  UMOV UR8, 0x40 ;  /* 0x0000004000087882 */ /* 0x000fe20000000000 */
[----:B------:R-:W-:Y:S01]  /*ea70*/  UMOV UR9, UR41 ;  /* 0x0000002900097c82 */ /* 0x000fe20008000000 */
[----:B------:R-:W-:Y:S01]  /*ea80*/  ISETP.NE.AND P1, PT, R18, RZ, PT ;  /* 0x000000ff1200720c */ /* 0x000fe20003f25270 */
[----:B------:R-:W-:Y:S01]  /*ea90*/  UMOV UR10, UR42 ;  /* 0x0000002a000a7c82 */ /* 0x000fe20008000000 */
[----:B------:R-:W-:Y:S01]  /*eaa0*/  UMOV UR11, UR43 ;  /* 0x0000002b000b7c82 */ /* 0x000fe20008000000 */
[----:B---3--:R-:W1:Y:S01]  /*eab0*/  LDC.64 R2, c[0x0][0x3f8] ;  /* 0x0000fe00ff027b82 */ /* 0x008e620000000a00 */
[----:B------:R-:W-:Y:S01]  /*eac0*/  UMOV UR12, 0x80 ;  /* 0x00000080000c7882 */ /* 0x000fe20000000000 */
[----:B------:R-:W-:Y:S01]  /*ead0*/  UMOV UR13, UR41 ;  /* 0x00000029000d7c82 */ /* 0x000fe20008000000 */
[----:B------:R-:W-:Y:S01]  /*eae0*/  UMOV UR14, UR42 ;  /* 0x0000002a000e7c82 */ /* 0x000fe20008000000 */
[----:B------:R-:W-:Y:S01]  /*eaf0*/  UMOV UR15, UR43 ;  /* 0x0000002b000f7c82 */ /* 0x000fe20008000000 */
[----:B------:R-:W-:-:S03]  /*eb00*/  UMOV UR6, 0xffffffff ;  /* 0xffffffff00067882 */ /* 0x000fc60000000000 */
[----:B------:R-:W2:Y:S02]  /*eb10*/  @P0 LDC R5, c[0x0][0x42c] ;  /* 0x00010b00ff050b82 */ /* 0x000ea40000000800 */
[----:B------:R-:W-:-:S05]  /*eb20*/  VOTEU.ALL UP1, P1 ;  /* 0x00000000003f7886 */ /* 0x000fca0000820000 */
[----:B------:R-:W-:Y:S01]  /*eb30*/  @!UP1 UIADD3 UR4, UP0, UR44, 0x270, URZ ;  /* 0x000002702c049890 */ /* 0x000fe2000ff1e03f */
[----:B------:R-:W3:Y:S03]  /*eb40*/  @P0 LDC R6, c[0x0][0x430] ;  /* 0x00010c00ff060b82 */ /* 0x000ee60000000800 */
[----:B------:R-:W-:-:S09]  /*eb50*/  @!UP1 UIADD3.X UR5, URZ, UR45, URZ, UP0, !UPT ;  /* 0x0000002d3f059290 */ /* 0x000fd200087fe43f */
[----:B------:R1:W-:Y:S01]  /*eb60*/  @!UP1 UTMAPF.L2.4D [UR40], [UR4] ;  /* 0x00000028040095b8 */ /* 0x0003e20008018000 */
[----:B--2---:R-:W-:Y:S01]  /*eb70*/  @P0 IMAD.HI.U32 R5, R5, UR42, RZ ;  /* 0x0000002a05050c27 */ /* 0x004fe2000f8e00ff */
[----:B------:R2:W-:Y:S04]  /*eb80*/  @!UP1 UTMAPF.L2.4D [UR8], [UR4] ;  /* 0x00000008040095b8 */ /* 0x0005e80008018000 */
[----:B---3--:R-:W-:Y:S01]  /*eb90*/  @P0 SHF.R.U32.HI R4, RZ, R6, R5 ;  /* 0x00000006ff040219 */ /* 0x008fe20000011605 */
[----:B------:R-:W-:Y:S01]  /*eba0*/  IMAD.U32 R5, RZ, RZ, UR46 ;  /* 0x0000002eff057e24 */ /* 0x000fe2000f8e00ff */
[----:B-1----:R-:W-:Y:S01]  /*ebb0*/  ISETP.NE.U32.AND P0, PT, R2, RZ, PT ;  /* 0x000000ff0200720c */ /* 0x002fe20003f05070 */
[----:B------:R2:W-:Y:S02]  /*ebc0*/  @!UP1 UTMAPF.L2.4D [UR12], [UR4] ;  /* 0x0000000c040095b8 */ /* 0x0005e40008018000 */
[----:B------:R-:W-:Y:S01]  /*ebd0*/  VIADD R5, R5, 0xffffffff ;  /* 0xffffffff05057836 */ /* 0x000fe20000000000 */
[----:B------:R-:W-:-:S04]  /*ebe0*/  ISETP.NE.AND.EX P0, PT, R3, RZ, PT, P0 ;  /* 0x000000ff0300720c */ /* 0x000fc80003f05300 */
[----:B----4-:R-:W-:Y:S01]  /*ebf0*/  SEL R6, R0, RZ, !P0 ;  /* 0x000000ff00067207 */ /* 0x010fe20004000000 */
[----:B--2---:R-:W-:Y:S08]  /*ec00*/  BRA.DIV UR6, `(.L_x_976) ;  /* 0x0000002606e07947 */ /* 0x004ff0000b800000 */
.L_x_1027:
[----:B------:R-:W-:Y:S01]  /*ec10*/  UMOV UR4, 0xffffffff ;  /* 0xffffffff00047882 */ /* 0x000fe20000000000 */
[----:B------:R-:W-:Y:S02]  /*ec20*/  SHF.R.S32.HI R18, RZ, 0x1f, R0 ;  /* 0x0000001fff127819 */ /* 0x000fe40000011400 */
[----:B------:R-:W-:Y:S05]  /*ec30*/  BRA.DIV UR4, `(.L_x_977) ;  /* 0x0000002a04007947 */ /* 0x000fea000b800000 */
[----:B------:R-:W-:-:S13]  /*ec40*/  ELECT P6, URZ, PT ;  /* 0x00000000003f782f */ /* 0x000fda00038c0000 */
.L_x_1030:
[----:B------:R-:W-:Y:S05]  /*ec50*/  @!P6 BRA `(.L_x_978) ;  /* 0x0000000000f8e947 */ /* 0x000fea0003800000 */
[----:B------:R-:W-:Y:S01]  /*ec60*/  IMAD.MOV.U32 R6, RZ, RZ, R0 ;  /* 0x000000ffff067224 */ /* 0x000fe200078e0000 */
[----:B------:R-:W-:Y:S06]  /*ec70*/  @!P0 BRA `(.L_x_979) ;  /* 0x0000000000488947 */ /* 0x000fec0003800000 */
[----:B------:R-:W1:Y:S01]  /*ec80*/  LDC R11, c[0x0][0x41c] ;  /* 0x00010700ff0b7b82 */ /* 0x000e620000000800 */
[----:B------:R-:W-:Y:S01]  /*ec90*/  IMAD.MOV.U32 R10, RZ, RZ, R5 ;  /* 0x000000ffff0a7224 */ /* 0x000fe200078e0005 */
[----:B------:R-:W-:Y:S02]  /*eca0*/  ULDC.64 UR4, c[0x0][0x408] ;  /* 0x0001020000047ab9 */ /* 0x000fe40000000a00 */
[----:B------:R-:W-:-:S04]  /*ecb0*/  IMAD R9, R18, UR4, RZ ;  /* 0x0000000412097c24 */ /* 0x000fc8000f8e02ff */
[----:B------:R-:W-:Y:S01]  /*ecc0*/  IMAD R9, R0, UR5, R9 ;  /* 0x0000000500097c24 */ /* 0x000fe2000f8e0209 */
[----:B-1----:R-:W-:-:S13]  /*ecd0*/  ISETP.NE.AND P2, PT, R11, 0x1, PT ;  /* 0x000000010b00780c */ /* 0x002fda0003f45270 */
[----:B------:R-:W1:Y:S02]  /*ece0*/  @P2 LDC.64 R6, c[0x0][0x420] ;  /* 0x00010800ff062b82 */ /* 0x000e640000000a00 */
[----:B-1----:R-:W-:-:S05]  /*ecf0*/  @P2 IMAD.HI.U32 R6, R5, R6, RZ ;  /* 0x0000000605062227 */ /* 0x002fca00078e00ff */
[----:B------:R-:W-:-:S04]  /*ed00*/  @P2 SHF.R.U32.HI R10, RZ, R7, R6 ;  /* 0x00000007ff0a2219 */ /* 0x000fc80000011606 */
[--C-:B------:R-:W-:Y:S01]  /*ed10*/  SHF.R.S32.HI R7, RZ, 0x1f, R10.reuse ;  /* 0x0000001fff077819 */ /* 0x100fe2000001140a */
[----:B------:R-:W-:-:S04]  /*ed20*/  IMAD.MOV.U32 R6, RZ, RZ, R10 ;  /* 0x000000ffff067224 */ /* 0x000fc800078e000a */
[----:B------:R-:W-:-:S04]  /*ed30*/  IMAD.WIDE.U32 R6, R0, UR4, R6 ;  /* 0x0000000400067c25 */ /* 0x000fc8000f8e0006 */
[----:B------:R-:W-:Y:S01]  /*ed40*/  IMAD.IADD R7, R7, 0x1, R9 ;  /* 0x0000000107077824 */ /* 0x000fe200078e0209 */
[----:B------:R-:W-:-:S04]  /*ed50*/  LEA R8, P2, R6, R2, 0x2 ;  /* 0x0000000206087211 */ /* 0x000fc800078410ff */
[----:B------:R-:W-:-:S05]  /*ed60*/  LEA.HI.X R9, R6, R3, R7, 0x2, P2 ;  /* 0x0000000306097211 */ /* 0x000fca00010f1407 */
[----:B------:R1:W5:Y:S01]  /*ed70*/  LDG.E R6, desc[UR60][R8.64] ;  /* 0x0000003c08067981 */ /* 0x000362000c1e1900 */
[----:B------:R-:W-:-:S04]  /*ed80*/  IMAD.MOV R10, RZ, RZ, -R10 ;  /* 0x000000ffff0a7224 */ /* 0x000fc800078e0a0a */
[----:B------:R-:W-:-:S07]  /*ed90*/  IMAD R5, R11, R10, R5 ;  /* 0x0000000a0b057224 */ /* 0x000fce00078e0205 */
.L_x_979:
[----:B------:R-:W2:Y:S01]  /*eda0*/  S2R R7, SR_TID.X ;  /* 0x0000000000077919 */ /* 0x000ea20000002100 */
[----:B-1----:R-:W-:Y:S02]  /*edb0*/  LEA R8, R16, UR38, 0x3 ;  /* 0x0000002610087c11 */ /* 0x002fe4000f8e18ff */
[----:B--2---:R-:W-:Y:S02]  /*edc0*/  LOP3.LUT R9, R7, 0x7f, RZ, 0xc0, !PT ;  /* 0x0000007f07097812 */ /* 0x004fe400078ec0ff */
[----:B------:R-:W-:Y:S02]  /*edd0*/  SHF.L.U32 R7, R17, 0x1f, RZ ;  /* 0x0000001f11077819 */ /* 0x000fe400000006ff */
[----:B------:R-:W-:Y:S02]  /*ede0*/  ISETP.NE.AND P3, PT, R9, RZ, PT ;  /* 0x000000ff0900720c */ /* 0x000fe40003f65270 */
[----:B------:R-:W1:Y:S02]  /*edf0*/  SYNCS.PHASECHK.TRANS64.TRYWAIT P2, [R8+URZ+0x2a840], R7 ;  /* 0x02a84007080075a7 */ /* 0x000e64000804017f */
[----:B-1----:R-:W-:Y:S09]  /*ee00*/  @!P2 BRA `(.L_x_980) ;  /* 0x0000002400aca947 */ /* 0x002ff20003800000 */
.L_x_1031:
        /* <DEDUP_REMOVED lines=8> */
.L_x_981:
        /* <DEDUP_REMOVED lines=10> */
[----:B------:R-:W-:-:S03]  /*ef30*/  UMOV UR16, 0x40 ;  /* 0x0000004000107882 */ /* 0x000fc60000000000 */
[----:B------:R-:W-:Y:S02]  /*ef40*/  UIMAD UR8, UR8, 0x9000, UR38 ;  /* 0x00009000080878a4 */ /* 0x000fe4000f8e0226 */
[----:B------:R-:W-:Y:S02]  /*ef50*/  UIADD3 UR9, UR9, 0x2a830, URZ ;  /* 0x0002a83009097890 */ /* 0x000fe4000fffe03f */
[----:B------:R-:W-:Y:S02]  /*ef60*/  UIMAD UR11, UR11, 0x60, URZ ;  /* 0x000000600b0b78a4 */ /* 0x000fe4000f8e023f */
        /* <DEDUP_REMOVED lines=13> */
.L_x_978:
[----:B------:R-:W-:Y:S05]  /*f040*/  WARPSYNC.ALL ;  /* 0x0000000000007948 */ /* 0x000fea0003800000 */
[----:B------:R-:W-:Y:S01]  /*f050*/  BAR.SYNC.DEFER_BLOCKING 0x8, 0x120 ;  /* 0x0204800000007b1d */ /* 0x000fe20000010000 */
[----:B------:R-:W-:Y:S01]  /*f060*/  ELECT P2, URZ, PT ;  /* 0x00000000003f782f */ /* 0x000fe20003840000 */
[----:B------:R-:W-:Y:S02]  /*f070*/  UIADD3 UR47, UR47, 0x1, URZ ;  /* 0x000000012f2f7890 */ /* 0x000fe4000fffe03f */
[----:B------:R-:W-:Y:S02]  /*f080*/  UIADD3 UR4, UP0, UR44, 0x270, URZ ;  /* 0x000002702c047890 */ /* 0x000fe4000ff1e03f */
[----:B------:R-:W-:-:S02]  /*f090*/  ULEA.HI UR5, UR47, UR47, URZ, 0x1 ;  /* 0x0000002f2f057291 */ /* 0x000fc4000f8f083f */
[----:B------:R-:W-:Y:S02]  /*f0a0*/  UIADD3 UR8, UR38, 0xc400, URZ ;  /* 0x0000c40026087890 */ /* 0x000fe4000fffe03f */
[----:B------:R-:W-:Y:S02]  /*f0b0*/  ULOP3.LUT UR5, UR5, 0xfffffffe, URZ, 0xc0, !UPT ;  /* 0xfffffffe05057892 */ /* 0x000fe4000f8ec03f */
[----:B------:R-:W-:Y:S02]  /*f0c0*/  UIADD3 UR9, UR38, 0x2a800, URZ ;  /* 0x0002a80026097890 */ /* 0x000fe4000fffe03f */
[----:B-1----:R-:W-:Y:S01]  /*f0d0*/  @P2 IMAD.MOV.U32 R7, RZ, RZ, 0xc000 ;  /* 0x0000c000ff072424 */ /* 0x002fe200078e00ff */
[----:B------:R-:W-:Y:S02]  /*f0e0*/  UIADD3 UR14, UR47, -UR5, URZ ;  /* 0x800000052f0e7290 */ /* 0x000fe4000fffe03f */
[----:B------:R-:W-:Y:S02]  /*f0f0*/  UIADD3.X UR5, URZ, UR45, URZ, UP0, !UPT ;  /* 0x0000002d3f057290 */ /* 0x000fe400087fe43f */
[----:B------:R-:W-:-:S02]  /*f100*/  UIADD3 UR24, UR38, 0x10400, URZ ;  /* 0x0001040026187890 */ /* 0x000fc4000fffe03f */
[----:B------:R-:W-:Y:S01]  /*f110*/  UIADD3 UR16, UR38, 0x14400, URZ ;  /* 0x0001440026107890 */ /* 0x000fe2000fffe03f */
[----:B------:R-:W-:Y:S01]  /*f120*/  UMOV UR11, UR41 ;  /* 0x00000029000b7c82 */ /* 0x000fe20008000000 */
[----:B------:R1:W-:Y:S01]  /*f130*/  @P2 SYNCS.ARRIVE.TRANS64 RZ, [UR38+0x2a800], R7 ;  /* 0x02a80007ffff29a7 */ /* 0x0003e20008000026 */
[----:B------:R-:W-:Y:S01]  /*f140*/  UMOV UR12, UR42 ;  /* 0x0000002a000c7c82 */ /* 0x000fe20008000000 */
[----:B------:R-:W-:Y:S01]  /*f150*/  UMOV UR13, UR43 ;  /* 0x0000002b000d7c82 */ /* 0x000fe20008000000 */
[----:B------:R-:W-:Y:S01]  /*f160*/  UMOV UR6, 0x0 ;  /* 0x0000000000067882 */ /* 0x000fe20000000000 */
[----:B------:R-:W-:Y:S01]  /*f170*/  UMOV UR7, 0x12f00000 ;  /* 0x12f0000000077882 */ /* 0x000fe20000000000 */
[----:B------:R-:W-:Y:S01]  /*f180*/  UMOV UR10, URZ ;  /* 0x0000003f000a7c82 */ /* 0x000fe20008000000 */
[----:B------:R-:W-:Y:S01]  /*f190*/  UMOV UR27, UR41 ;  /* 0x00000029001b7c82 */ /* 0x000fe20008000000 */
[----:B------:R-:W-:Y:S01]  /*f1a0*/  UMOV UR28, UR42 ;  /* 0x0000002a001c7c82 */ /* 0x000fe20008000000 */
[----:B-1----:R-:W-:Y:S01]  /*f1b0*/  IMAD.U32 R7, RZ, RZ, UR14 ;  /* 0x0000000eff077e24 */ /* 0x002fe2000f8e00ff */
[----:B------:R-:W-:Y:S01]  /*f1c0*/  UMOV UR29, UR43 ;  /* 0x0000002b001d7c82 */ /* 0x000fe20008000000 */
[----:B------:R-:W-:Y:S01]  /*f1d0*/  UMOV UR26, 0x40 ;  /* 0x00000040001a7882 */ /* 0x000fe20000000000 */
[----:B------:R-:W-:Y:S01]  /*f1e0*/  UMOV UR25, UR9 ;  /* 0x0000000900197c82 */ /* 0x000fe20008000000 */
[----:B------:R-:W-:Y:S01]  /*f1f0*/  UMOV UR19, UR41 ;  /* 0x0000002900137c82 */ /* 0x000fe20008000000 */
[----:B------:R-:W-:Y:S01]  /*f200*/  SHF.L.U32 R7, R7, 0x1f, RZ ;  /* 0x0000001f07077819 */ /* 0x000fe200000006ff */
[----:B------:R-:W-:Y:S01]  /*f210*/  UMOV UR20, UR42 ;  /* 0x0000002a00147c82 */ /* 0x000fe20008000000 */
[----:B------:R-:W-:Y:S01]  /*f220*/  UMOV UR21, UR43 ;  /* 0x0000002b00157c82 */ /* 0x000fe20008000000 */
[----:B------:R-:W-:Y:S01]  /*f230*/  UMOV UR18, 0x80 ;  /* 0x0000008000127882 */ /* 0x000fe20000000000 */
[----:B------:R1:W-:Y:S01]  /*f240*/  UTMALDG.4D [UR8], [UR4], desc[UR6] ;  /* 0x00000608040075b4 */ /* 0x0003e20008019000 */
[----:B------:R-:W-:Y:S01]  /*f250*/  UMOV UR17, UR9 ;  /* 0x0000000900117c82 */ /* 0x000fe20008000000 */
[----:B------:R1:W-:Y:S01]  /*f260*/  UTMALDG.4D [UR24], [UR4], desc[UR6] ;  /* 0x00000618040075b4 */ /* 0x0003e20008019000 */
[----:B------:R1:W-:Y:S01]  /*f270*/  UTMALDG.4D [UR16], [UR4], desc[UR6] ;  /* 0x00000610040075b4 */ /* 0x0003e20008019000 */
[----:B------:R-:W2:Y:S02]  /*f280*/  SYNCS.PHASECHK.TRANS64.TRYWAIT P2, [UR38+0x2a820], R7 ;  /* 0x02a82007ff0075a7 */ /* 0x000ea40008040166 */
[----:B-12---:R-:W-:Y:S05]  /*f290*/  @!P2 BRA `(.L_x_982) ;  /* 0x00000020009ca947 */ /* 0x006fea0003800000 */
.L_x_1032:
[----:B------:R-:W-:-:S04]  /*f2a0*/  UIADD3 UR4, UR46, -0x2, URZ ;  /* 0xfffffffe2e047890 */ /* 0x000fc8000fffe03f */
[----:B------:R-:W-:-:S06]  /*f2b0*/  UISETP.GE.AND UP0, UPT, UR4, UR39, UPT ;  /* 0x000000270400728c */ /* 0x000fcc000bf06270 */
[----:B------:R-:W-:-:S13]  /*f2c0*/  PLOP3.LUT P2, PT, PT, PT, UP0, 0x80, 0x0 ;  /* 0x000000000000781c */ /* 0x000fda0003f4f008 */
[----:B------:R-:W-:Y:S05]  /*f2d0*/  @!P2 BRA `(.L_x_983) ;  /* 0x000000140048a947 */ /* 0x000fea0003800000 */
[----:B-1----:R-:W-:Y:S01]  /*f2e0*/  IMAD R8, RZ, RZ, -UR46 ;  /* 0x8000002eff087e24 */ /* 0x002fe2000f8e02ff */
[----:B------:R-:W-:Y:S01]  /*f2f0*/  LOP3.LUT R11, RZ, UR39, RZ, 0x33, !PT ;  /* 0x00000027ff0b7c12 */ /* 0x000fe2000f8e33ff */
[----:B------:R-:W-:-:S03]  /*f300*/  ULDC.64 UR36, c[0x0][0x408] ;  /* 0x0001020000247ab9 */ /* 0x000fc60000000a00 */
[----:B------:R-:W-:-:S05]  /*f310*/  VIADDMNMX R11, R8, 0x1, R11, !PT ;  /* 0x00000001080b7846 */ /* 0x000fca000780010b */
[----:B------:R-:W-:-:S05]  /*f320*/  VIADD R7, R11, UR46 ;  /* 0x0000002e0b077c36 */ /* 0x000fca0008000000 */
[----:B------:R-:W-:-:S04]  /*f330*/  LOP3.LUT R7, R7, 0x1, RZ, 0xc0, !PT ;  /* 0x0000000107077812 */ /* 0x000fc800078ec0ff */
[----:B------:R-:W-:Y:S01]  /*f340*/  ISETP.NE.U32.AND P2, PT, R7, 0x1, PT ;  /* 0x000000010700780c */ /* 0x000fe20003f45070 */
[----:B------:R-:W-:-:S12]  /*f350*/  IMAD.U32 R7, RZ, RZ, UR4 ;  /* 0x00000004ff077e24 */ /* 0x000fd8000f8e00ff */
        /* <DEDUP_REMOVED lines=27> */
.L_x_987:
[----:B-1----:R-:W1:Y:S01]  /*f510*/  S2R R2, SR_TID.X ;  /* 0x0000000000027919 */ /* 0x002e620000002100 */
[----:B------:R-:W-:Y:S02]  /*f520*/  LEA R3, R10, UR38, 0x3 ;  /* 0x000000260a037c11 */ /* 0x000fe4000f8e18ff */
[----:B-1----:R-:W-:Y:S02]  /*f530*/  LOP3.LUT R9, R2, 0x7f, RZ, 0xc0, !PT ;  /* 0x0000007f02097812 */ /* 0x002fe400078ec0ff */
[----:B------:R-:W-:Y:S02]  /*f540*/  SHF.L.U32 R2, R12, 0x1f, RZ ;  /* 0x0000001f0c027819 */ /* 0x000fe400000006ff */
[----:B------:R-:W-:Y:S02]  /*f550*/  ISETP.NE.AND P2, PT, R9, RZ, PT ;  /* 0x000000ff0900720c */ /* 0x000fe40003f45270 */
[----:B------:R-:W1:Y:S02]  /*f560*/  SYNCS.PHASECHK.TRANS64.TRYWAIT P3, [R3+URZ+0x2a840], R2 ;  /* 0x02a84002030075a7 */ /* 0x000e64000806017f */
[----:B-1----:R-:W-:Y:S09]  /*f570*/  @!P3 BRA `(.L_x_988) ;  /* 0x0000001c00fcb947 */ /* 0x002ff20003800000 */
.L_x_1033:
        /* <DEDUP_REMOVED lines=8> */
.L_x_989:
[----:B------:R-:W-:Y:S01]  /*f600*/  R2UR UR8, R10 ;  /* 0x000000000a0872ca */ /* 0x000fe200000e0000 */
[----:B------:R-:W-:Y:S01]  /*f610*/  UIADD3 UR4, UP0, UR44, 0x370, URZ ;  /* 0x000003702c047890 */ /* 0x000fe2000ff1e03f */
[----:B------:R-:W-:Y:S01]  /*f620*/  R2UR UR9, R3 ;  /* 0x00000000030972ca */ /* 0x000fe200000e0000 */
[----:B------:R-:W-:Y:S01]  /*f630*/  UIADD3 UR19, UR38, 0x2a800, URZ ;  /* 0x0002a80026137890 */ /* 0x000fe2000fffe03f */
[----:B------:R-:W-:Y:S01]  /*f640*/  R2UR UR11, R7 ;  /* 0x00000000070b72ca */ /* 0x000fe200000e0000 */
[----:B------:R-:W-:Y:S01]  /*f650*/  UIADD3.X UR5, URZ, UR45, URZ, UP0, !UPT ;  /* 0x0000002d3f057290 */ /* 0x000fe200087fe43f */
[----:B------:R-:W-:Y:S01]  /*f660*/  R2UR UR12, R4 ;  /* 0x00000000040c72ca */ /* 0x000fe200000e0000 */
[----:B------:R-:W-:Y:S01]  /*f670*/  UMOV UR10, URZ ;  /* 0x0000003f000a7c82 */ /* 0x000fe20008000000 */
[----:B-----5:R-:W-:Y:S01]  /*f680*/  R2UR UR13, R8 ;  /* 0x00000000080d72ca */ /* 0x020fe200000e0000 */
[----:B------:R-:W-:Y:S01]  /*f690*/  UMOV UR6, 0x0 ;  /* 0x0000000000067882 */ /* 0x000fe20000000000 */
[----:B------:R-:W-:Y:S01]  /*f6a0*/  UMOV UR7, 0x14f00000 ;  /* 0x14f0000000077882 */ /* 0x000fe20000000000 */
[----:B------:R-:W-:Y:S01]  /*f6b0*/  UMOV UR18, 0x40 ;  /* 0x0000004000127882 */ /* 0x000fe20000000000 */
[----:B------:R-:W-:Y:S01]  /*f6c0*/  UMOV UR17, 0x80 ;  /* 0x0000008000117882 */ /* 0x000fe20000000000 */
[----:B------:R-:W-:Y:S01]  /*f6d0*/  UIMAD UR8, UR8, 0x9000, UR38 ;  /* 0x00009000080878a4 */ /* 0x000fe2000f8e0226 */
[----:B-1----:R-:W-:Y:S01]  /*f6e0*/  SHF.L.U32 R3, R17, 0x1f, RZ ;  /* 0x0000001f11037819 */ /* 0x002fe200000006ff */
[----:B------:R-:W-:Y:S01]  /*f6f0*/  UIADD3 UR9, UR9, 0x2a830, URZ ;  /* 0x0002a83009097890 */ /* 0x000fe2000fffe03f */
[----:B------:R-:W-:Y:S01]  /*f700*/  LEA R2, R16, UR19, 0x3 ;  /* 0x0000001310027c11 */ /* 0x000fe2000f8e18ff */
[----:B------:R-:W-:-:S02]  /*f710*/  UIMAD UR11, UR11, 0x60, URZ ;  /* 0x000000600b0b78a4 */ /* 0x000fc4000f8e023f */
        /* <DEDUP_REMOVED lines=13> */
.L_x_1034:
[----:B------:R-:W-:Y:S05]  /*f7f0*/  @P2 BRA `(.L_x_991) ;  /* 0x0000000000202947 */ /* 0x000fea0003800000 */
[----:B------:R-:W2:Y:S01]  /*f800*/  S2R R9, SR_TID.X ;  /* 0x0000000000097919 */ /* 0x000ea20000002100 */
[----:B-1----:R-:W-:Y:S01]  /*f810*/  LEA R2, R16, UR38, 0x3 ;  /* 0x0000002610027c11 */ /* 0x002fe2000f8e18ff */
[----:B------:R-:W-:-:S04]  /*f820*/  IMAD.MOV.U32 R3, RZ, RZ, 0x6000 ;  /* 0x00006000ff037424 */ /* 0x000fc800078e00ff */
[----:B------:R3:W-:Y:S01]  /*f830*/  SYNCS.ARRIVE.TRANS64 RZ, [R2+URZ+0x2a850], R3 ;  /* 0x02a8500302ff79a7 */ /* 0x0007e2000800003f */
[----:B--2---:R-:W-:-:S04]  /*f840*/  LOP3.LUT R9, R9, 0x1f, RZ, 0xc0, !PT ;  /* 0x0000001f09097812 */ /* 0x004fc800078ec0ff */
[----:B------:R-:W-:-:S13]  /*f850*/  ISETP.NE.AND P2, PT, R9, RZ, PT ;  /* 0x000000ff0900720c */ /* 0x000fda0003f45270 */
[----:B---3--:R-:W-:Y:S05]  /*f860*/  @!P2 BRA `(.L_x_991) ;  /* 0x000000000004a947 */ /* 0x008fea0003800000 */
[----:B------:R-:W-:Y:S01]  /*f870*/  BPT.TRAP 0x1 ;  /* 0x000000040000795c */ /* 0x000fe20000300000 */
.L_x_991:
        /* <DEDUP_REMOVED lines=9> */
[----:B------:R-:W-:Y:S02]  /*f910*/  IMAD.MOV.U32 R6, RZ, RZ, R8 ;  /* 0x000000ffff067224 */ /* 0x000fe400078e0008 */
[----:B------:R-:W-:-:S02]  /*f920*/  IMAD.MOV.U32 R5, RZ, RZ, R7 ;  /* 0x000000ffff057224 */ /* 0x000fc400078e0007 */
[----:B------:R-:W-:Y:S02]  /*f930*/  UIMAD UR6, UR9, 0x6000, UR38 ;  /* 0x00006000090678a4 */ /* 0x000fe4000f8e0226 */
[----:B------:R-:W-:Y:S02]  /*f940*/  ULEA UR9, UR9, UR38, 0x3 ;  /* 0x0000002609097291 */ /* 0x000fe4000f8e183f */
[----:B------:R-:W-:Y:S02]  /*f950*/  UIMAD UR11, UR11, 0x60, URZ ;  /* 0x000000600b0b78a4 */ /* 0x000fe4000f8e023f */
[----:B------:R-:W-:Y:S02]  /*f960*/  UIADD3 UR8, UR6, 0x400, URZ ;  /* 0x0000040006087890 */ /* 0x000fe4000fffe03f */
        /* <DEDUP_REMOVED lines=8> */
.L_x_986:
[----:B------:R-:W-:Y:S05]  /*f9f0*/  BSYNC B0 ;  /* 0x0000000000007941 */ /* 0x000fea0003800000 */
.L_x_985:
[----:B------:R-:W-:Y:S01]  /*fa00*/  UIADD3 UR4, UR46, -0x3, URZ ;  /* 0xfffffffd2e047890 */ /* 0x000fe2000fffe03f */
[----:B------:R-:W-:Y:S02]  /*fa10*/  IMAD.MOV.U32 R16, RZ, RZ, R10 ;  /* 0x000000ffff107224 */ /* 0x000fe400078e000a */
[----:B------:R-:W-:-:S03]  /*fa20*/  IMAD.MOV.U32 R17, RZ, RZ, R12 ;  /* 0x000000ffff117224 */ /* 0x000fc600078e000c */
[----:B------:R-:W-:-:S07]  /*fa30*/  IMAD.U32 R7, RZ, RZ, UR4 ;  /* 0x00000004ff077e24 */ /* 0x000fce000f8e00ff */
.L_x_984:
[----:B------:R-:W-:Y:S01]  /*fa40*/  ULOP3.LUT UR4, URZ, UR46, URZ, 0x33, !UPT ;  /* 0x0000002e3f047292 */ /* 0x000fe2000f8e333f */
[----:B------:R-:W-:Y:S01]  /*fa50*/  VIADD R11, R11, 0xfffffffe ;  /* 0xfffffffe0b0b7836 */ /* 0x000fe20000000000 */
[----:B------:R-:W-:Y:S04]  /*fa60*/  BSSY B0, `(.L_x_983) ;  /* 0x00000d9000007945 */ /* 0x000fe80003800000 */
[----:B------:R-:W-:-:S13]  /*fa70*/  ISETP.NE.AND P2, PT, R11, UR4, PT ;  /* 0x000000040b007c0c */ /* 0x000fda000bf45270 */
[----:B------:R-:W-:Y:S05]  /*fa80*/  @!P2 BRA `(.L_x_992) ;  /* 0x0000000c0058a947 */ /* 0x000fea0003800000 */
[----:B------:R-:W-:-:S07]  /*fa90*/  IMAD.MOV.U32 R8, RZ, RZ, R6 ;  /* 0x000000ffff087224 */ /* 0x000fce00078e0006 */
.L_x_1007:
[----:B------:R-:W-:Y:S01]  /*faa0*/  VIADD R10, R16, 0x1 ;  /* 0x00000001100a7836 */ /* 0x000fe20000000000 */
[----:B------:R-:W-:Y:S05]  /*fab0*/  YIELD ;  /* 0x0000000000007946 */ /* 0x000fea0003800000 */
[----:B------:R-:W-:Y:S01]  /*fac0*/  ISETP.NE.AND P2, PT, R10, 0x2, PT ;  /* 0x000000020a00780c */ /* 0x000fe20003f45270 */
[----:B------:R-:W-:Y:S03]  /*fad0*/  BSSY B1, `(.L_x_993) ;  /* 0x0000065000017945 */ /* 0x000fe60003800000 */
[----:B-1----:R-:W-:-:S02]  /*fae0*/  SEL R2, RZ, 0x1, P2 ;  /* 0x00000001ff027807 */ /* 0x002fc40001000000 */
[----:B------:R-:W-:Y:S02]  /*faf0*/  SEL R10, R10, RZ, P2 ;  /* 0x000000ff0a0a7207 */ /* 0x000fe40001000000 */
[----:B------:R-:W-:Y:S01]  /*fb00*/  LOP3.LUT R11, R17, R2, RZ, 0x3c, !PT ;  /* 0x00000002110b7212 */ /* 0x000fe200078e3cff */
[----:B------:R-:W-:Y:S06]  /*fb10*/  @!P6 BRA `(.L_x_994) ;  /* 0x000000040080e947 */ /* 0x000fec0003800000 */
[----:B------:R-:W-:Y:S01]  /*fb20*/  IMAD.MOV.U32 R12, RZ, RZ, R7 ;  /* 0x000000ffff0c7224 */ /* 0x000fe200078e0007 */
[----:B------:R-:W-:Y:S06]  /*fb30*/  @!P0 BRA `(.L_x_995) ;  /* 0x0000000000448947 */ /* 0x000fec0003800000 */
[----:B------:R-:W1:Y:S01]  /*fb40*/  LDC R9, c[0x0][0x41c] ;  /* 0x00010700ff097b82 */ /* 0x000e620000000800 */
        /* <DEDUP_REMOVED lines=16> */
.L_x_995:
[----:B------:R-:W1:Y:S01]  /*fc50*/  S2R R2, SR_TID.X ;  /* 0x0000000000027919 */ /* 0x000e620000002100 */
[----:B------:R-:W-:Y:S02]  /*fc60*/  LEA R3, R10, UR38, 0x3 ;  /* 0x000000260a037c11 */ /* 0x000fe4000f8e18ff */
[----:B-1----:R-:W-:Y:S02]  /*fc70*/  LOP3.LUT R9, R2, 0x7f, RZ, 0xc0, !PT ;  /* 0x0000007f02097812 */ /* 0x002fe400078ec0ff */
[----:B------:R-:W-:Y:S02]  /*fc80*/  SHF.L.U32 R2, R11, 0x1f, RZ ;  /* 0x0000001f0b027819 */ /* 0x000fe400000006ff */
[----:B------:R-:W-:Y:S02]  /*fc90*/  ISETP.NE.AND P2, PT, R9, RZ, PT ;  /* 0x000000ff0900720c */ /* 0x000fe40003f45270 */
[----:B------:R-:W1:Y:S02]  /*fca0*/  SYNCS.PHASECHK.TRANS64.TRYWAIT P3, [R3+URZ+0x2a840], R2 ;  /* 0x02a84002030075a7 */ /* 0x000e64000806017f */
[----:B-1----:R-:W-:Y:S09]  /*fcb0*/  @!P3 BRA `(.L_x_996) ;  /* 0x000000180054b947 */ /* 0x002ff20003800000 */
.L_x_1035:
        /* <DEDUP_REMOVED lines=8> */
.L_x_997:
        /* <DEDUP_REMOVED lines=14> */
[----:B------:R-:W-:Y:S01]  /*fe20*/  SHF.L.U32 R17, R17, 0x1f, RZ ;  /* 0x0000001f11117819 */ /* 0x000fe200000006ff */
[----:B------:R-:W-:Y:S01]  /*fe30*/  UIADD3 UR9, UR9, 0x2a830, URZ ;  /* 0x0002a83009097890 */ /* 0x000fe2000fffe03f */
[----:B-1----:R-:W-:Y:S01]  /*fe40*/  LEA R2, R16, UR19, 0x3 ;  /* 0x0000001310027c11 */ /* 0x002fe2000f8e18ff */
        /* <DEDUP_REMOVED lines=14> */
.L_x_1036:
[----:B------:R-:W-:Y:S05]  /*ff30*/  @P2 BRA `(.L_x_999) ;  /* 0x00000000001c2947 */ /* 0x000fea0003800000 */
[----:B------:R-:W2:Y:S02]  /*ff40*/  S2R R3, SR_TID.X ;  /* 0x0000000000037919 */ /* 0x000ea40000002100 */
[----:B--2---:R-:W-:Y:S01]  /*ff50*/  LOP3.LUT R9, R3, 0x1f, RZ, 0xc0, !PT ;  /* 0x0000001f03097812 */ /* 0x004fe200078ec0ff */
[----:B------:R-:W-:-:S03]  /*ff60*/  IMAD.MOV.U32 R3, RZ, RZ, 0x6000 ;  /* 0x00006000ff037424 */ /* 0x000fc600078e00ff */
[----:B------:R-:W-:Y:S01]  /*ff70*/  ISETP.NE.AND P2, PT, R9, RZ, PT ;  /* 0x000000ff0900720c */ /* 0x000fe20003f45270 */
[----:B------:R2:W-:-:S12]  /*ff80*/  SYNCS.ARRIVE.TRANS64 RZ, [R2+URZ+0x50], R3 ;  /* 0x0000500302ff79a7 */ /* 0x0005d8000800003f */
[----:B--2---:R-:W-:Y:S05]  /*ff90*/  @!P2 BRA `(.L_x_999) ;  /* 0x000000000004a947 */ /* 0x004fea0003800000 */
[----:B------:R-:W-:Y:S01]  /*ffa0*/  BPT.TRAP 0x1 ;  /* 0x000000040000795c */ /* 0x000fe20000300000 */
.L_x_999:
        /* <DEDUP_REMOVED lines=11> */
[----:B------:R-:W-:Y:S01]  /*10060*/  IMAD.MOV.U32 R6, RZ, RZ, R8 ;  /* 0x000000ffff067224 */ /* 0x000fe200078e0008 */
[----:B------:R-:W-:Y:S02]  /*10070*/  UIMAD UR6, UR6, 0x6000, UR38 ;  /* 0x00006000060678a4 */ /* 0x000fe4000f8e0226 */
        /* <DEDUP_REMOVED lines=10> */
.L_x_994:
[----:B------:R-:W-:Y:S05]  /*10120*/  BSYNC B1 ;  /* 0x0000000000017941 */ /* 0x000fea0003800000 */
.L_x_993:
[----:B------:R-:W-:Y:S01]  /*10130*/  VIADD R16, R10, 0x1 ;  /* 0x000000010a107836 */ /* 0x000fe20000000000 */
[----:B------:R-:W-:Y:S01]  /*10140*/  BSSY B1, `(.L_x_1000) ;  /* 0x0000067000017945 */ /* 0x000fe20003800000 */
[----:B------:R-:W-:-:S03]  /*10150*/  VIADD R12, R7, 0xffffffff ;  /* 0xffffffff070c7836 */ /* 0x000fc60000000000 */
[----:B------:R-:W-:-:S04]  /*10160*/  ISETP.NE.AND P2, PT, R16, 0x2, PT ;  /* 0x000000021000780c */ /* 0x000fc80003f45270 */
[----:B-1----:R-:W-:Y:S02]  /*10170*/  SEL R2, RZ, 0x1, P2 ;  /* 0x00000001ff027807 */ /* 0x002fe40001000000 */
[----:B------:R-:W-:Y:S02]  /*10180*/  SEL R16, R16, RZ, P2 ;  /* 0x000000ff10107207 */ /* 0x000fe40001000000 */
[----:B------:R-:W-:Y:S01]  /*10190*/  LOP3.LUT R17, R11, R2, RZ, 0x3c, !PT ;  /* 0x000000020b117212 */ /* 0x000fe200078e3cff */
[----:B------:R-:W-:Y:S06]  /*101a0*/  @!P6 BRA `(.L_x_1001) ;  /* 0x000000040080e947 */ /* 0x000fec0003800000 */
[----:B------:R-:W-:Y:S01]  /*101b0*/  IMAD.MOV.U32 R13, RZ, RZ, R12 ;  /* 0x000000ffff0d7224 */ /* 0x000fe200078e000c */
[----:B------:R-:W-:Y:S06]  /*101c0*/  @!P0 BRA `(.L_x_1002) ;  /* 0x0000000000448947 */ /* 0x000fec0003800000 */
[----:B------:R-:W1:Y:S02]  /*101d0*/  LDC R8, c[0x0][0x41c] ;  /* 0x00010700ff087b82 */ /* 0x000e640000000800 */
        /* <DEDUP_REMOVED lines=16> */
.L_x_1002:
[----:B------:R-:W-:Y:S02]  /*102e0*/  LEA R2, R16, UR38, 0x3 ;  /* 0x0000002610027c11 */ /* 0x000fe4000f8e18ff */
[----:B------:R-:W-:-:S04]  /*102f0*/  SHF.L.U32 R3, R17, 0x1f, RZ ;  /* 0x0000001f11037819 */ /* 0x000fc800000006ff */
[----:B------:R-:W2:Y:S02]  /*10300*/  SYNCS.PHASECHK.TRANS64.TRYWAIT P2, [R2+URZ+0x2a840], R3 ;  /* 0x02a84003020075a7 */ /* 0x000ea4000804017f */
[----:B--2---:R-:W-:Y:S05]  /*10310*/  @!P2 BRA `(.L_x_1003) ;  /* 0x0000001000e4a947 */ /* 0x004fea0003800000 */
.L_x_1037:
        /* <DEDUP_REMOVED lines=11> */
.L_x_1004:
[----:B------:R-:W-:Y:S01]  /*103d0*/  R2UR UR9, R16 ;  /* 0x00000000100972ca */ /* 0x000fe200000e0000 */
[----:B------:R-:W-:Y:S01]  /*103e0*/  UIADD3 UR19, UR38, 0x2a800, URZ ;  /* 0x0002a80026137890 */ /* 0x000fe2000fffe03f */
[----:B------:R-:W-:Y:S01]  /*103f0*/  R2UR UR11, R13 ;  /* 0x000000000d0b72ca */ /* 0x000fe200000e0000 */
[----:B------:R-:W-:Y:S01]  /*10400*/  UIADD3 UR4, UP0, UR44, 0x370, URZ ;  /* 0x000003702c047890 */ /* 0x000fe2000ff1e03f */
[----:B------:R-:W-:Y:S01]  /*10410*/  R2UR UR12, R4 ;  /* 0x00000000040c72ca */ /* 0x000fe200000e0000 */
[----:B------:R-:W-:Y:S01]  /*10420*/  UMOV UR10, URZ ;  /* 0x0000003f000a7c82 */ /* 0x000fe20008000000 */
[----:B-----5:R-:W-:Y:S01]  /*10430*/  R2UR UR13, R8 ;  /* 0x00000000080d72ca */ /* 0x020fe200000e0000 */
[----:B------:R-:W-:Y:S01]  /*10440*/  UIADD3.X UR5, URZ, UR45, URZ, UP0, !UPT ;  /* 0x0000002d3f057290 */ /* 0x000fe200087fe43f */
[----:B------:R-:W-:Y:S01]  /*10450*/  SHF.L.U32 R11, R11, 0x1f, RZ ;  /* 0x0000001f0b0b7819 */ /* 0x000fe200000006ff */
[----:B------:R-:W-:Y:S01]  /*10460*/  UMOV UR6, 0x0 ;  /* 0x0000000000067882 */ /* 0x000fe20000000000 */
[----:B------:R-:W-:Y:S01]  /*10470*/  UMOV UR7, 0x14f00000 ;  /* 0x14f0000000077882 */ /* 0x000fe20000000000 */
[----:B------:R-:W-:Y:S01]  /*10480*/  UMOV UR18, 0x40 ;  /* 0x0000004000127882 */ /* 0x000fe20000000000 */
[----:B------:R-:W-:Y:S01]  /*10490*/  UMOV UR17, 0x80 ;  /* 0x0000008000117882 */ /* 0x000fe20000000000 */
[----:B------:R-:W-:Y:S01]  /*104a0*/  UIMAD UR8, UR9, 0x9000, UR38 ;  /* 0x00009000090878a4 */ /* 0x000fe2000f8e0226 */
[----:B--2---:R-:W-:Y:S01]  /*104b0*/  LEA R2, R10, UR19, 0x3 ;  /* 0x000000130a027c11 */ /* 0x004fe2000f8e18ff */
[----:B------:R-:W-:-:S02]  /*104c0*/  ULEA UR9, UR9, UR19, 0x3 ;  /* 0x0000001309097291 */ /* 0x000fc4000f8e183f */
[----:B------:R-:W-:Y:S02]  /*104d0*/  UIMAD UR11, UR11, 0x60, URZ ;  /* 0x000000600b0b78a4 */ /* 0x000fe4000f8e023f */
[----:B------:R-:W-:Y:S02]  /*104e0*/  UIADD3 UR14, UR8, 0x18400, URZ ;  /* 0x00018400080e7890 */ /* 0x000fe4000fffe03f */
        /* <DEDUP_REMOVED lines=13> */
.L_x_1038:
        /* <DEDUP_REMOVED lines=8> */
.L_x_1006:
        /* <DEDUP_REMOVED lines=23> */
.L_x_1001:
[----:B------:R-:W-:Y:S05]  /*107b0*/  BSYNC B1 ;  /* 0x0000000000017941 */ /* 0x000fea0003800000 */
.L_x_1000:
[----:B------:R-:W-:Y:S01]  /*107c0*/  ISETP.GT.AND P2, PT, R12, UR39, PT ;  /* 0x000000270c007c0c */ /* 0x000fe2000bf44270 */
[----:B------:R-:W-:-:S12]  /*107d0*/  VIADD R7, R7, 0xfffffffe ;  /* 0xfffffffe07077836 */ /* 0x000fd80000000000 */
[----:B------:R-:W-:Y:S05]  /*107e0*/  @P2 BRA `(.L_x_1007) ;  /* 0xfffffff000ac2947 */ /* 0x000fea000383ffff */
.L_x_992:
[----:B------:R-:W-:Y:S05]  /*107f0*/  BSYNC B0 ;  /* 0x0000000000007941 */ /* 0x000fea0003800000 */
.L_x_983:
[----:B------:R-:W-:Y:S04]  /*10800*/  BSSY B0, `(.L_x_1008) ;  /* 0x000000e000007945 */ /* 0x000fe80003800000 */
[----:B------:R-:W-:Y:S05]  /*10810*/  @P1 BRA `(.L_x_1009) ;  /* 0x0000000000301947 */ /* 0x000fea0003800000 */
[----:B-1----:R-:W1:Y:S01]  /*10820*/  S2R R7, SR_LANEID ;  /* 0x0000000000077919 */ /* 0x002e620000000000 */
        /* <DEDUP_REMOVED lines=10> */
[----:B-1----:R-:W-:-:S07]  /*108d0*/  IADD3 R19, R0, UR48, R19 ;  /* 0x0000003000137c10 */ /* 0x002fce000fffe013 */
.L_x_1009:
[----:B------:R-:W-:Y:S05]  /*108e0*/  BSYNC B0 ;  /* 0x0000000000007941 */ /* 0x000fea0003800000 */
.L_x_1008:
[----:B------:R-:W-:Y:S04]  /*108f0*/  BSSY B0, `(.L_x_1010) ;  /* 0x0000026000007945 */ /* 0x000fe80003800000 */
[----:B------:R-:W-:Y:S05]  /*10900*/  @!P6 BRA `(.L_x_1011) ;  /* 0x000000000090e947 */ /* 0x000fea0003800000 */
[----:B------:R-:W2:Y:S01]  /*10910*/  S2R R0, SR_TID.X ;  /* 0x0000000000007919 */ /* 0x000ea20000002100 */
[----:B-1----:R-:W-:Y:S02]  /*10920*/  LEA R3, R16, UR38, 0x3 ;  /* 0x0000002610037c11 */ /* 0x002fe4000f8e18ff */
[----:B--2---:R-:W-:Y:S02]  /*10930*/  LOP3.LUT R2, R0, 0x7f, RZ, 0xc0, !PT ;  /* 0x0000007f00027812 */ /* 0x004fe400078ec0ff */
[----:B------:R-:W-:Y:S02]  /*10940*/  SHF.L.U32 R0, R17, 0x1f, RZ ;  /* 0x0000001f11007819 */ /* 0x000fe400000006ff */
[----:B------:R-:W-:Y:S02]  /*10950*/  ISETP.NE.AND P1, PT, R2, RZ, PT ;  /* 0x000000ff0200720c */ /* 0x000fe40003f25270 */
[----:B------:R-:W1:Y:S02]  /*10960*/  SYNCS.PHASECHK.TRANS64.TRYWAIT P0, [R3+URZ+0x2a860], R0 ;  /* 0x02a86000030075a7 */ /* 0x000e64000800017f */
[----:B-1----:R-:W-:Y:S09]  /*10970*/  @!P0 BRA `(.L_x_1012) ;  /* 0x0000000c00748947 */ /* 0x002ff20003800000 */
.L_x_1039:
        /* <DEDUP_REMOVED lines=8> */
.L_x_1013:
        /* <DEDUP_REMOVED lines=9> */
[----:B------:R-:W-:-:S04]  /*10a90*/  UMOV UR15, 0x40 ;  /* 0x00000040000f7882 */ /* 0x000fc80000000000 */
        /* <DEDUP_REMOVED lines=11> */
.L_x_1011:
[----:B------:R-:W-:Y:S05]  /*10b50*/  BSYNC B0 ;  /* 0x0000000000007941 */ /* 0x000fea0003800000 */
.L_x_1010:
[----:B------:R-:W-:Y:S02]  /*10b60*/  VIADD R16, R16, 0x1 ;  /* 0x0000000110107836 */ /* 0x000fe40000000000 */
[----:B------:R-:W-:-:S03]  /*10b70*/  IMAD.MOV.U32 R13, RZ, RZ, R19 ;  /* 0x000000ffff0d7224 */ /* 0x000fc600078e0013 */
[----:B------:R-:W-:-:S04]  /*10b80*/  ISETP.NE.AND P0, PT, R16, 0x2, PT ;  /* 0x000000021000780c */ /* 0x000fc80003f05270 */
[----:B-1----:R-:W-:Y:S02]  /*10b90*/  SEL R0, RZ, 0x1, P0 ;  /* 0x00000001ff007807 */ /* 0x002fe40000000000 */
[----:B------:R-:W-:Y:S02]  /*10ba0*/  SEL R16, R16, RZ, P0 ;  /* 0x000000ff10107207 */ /* 0x000fe40000000000 */
[----:B------:R-:W-:-:S07]  /*10bb0*/  LOP3.LUT R17, R17, R0, RZ, 0x3c, !PT ;  /* 0x0000000011117212 */ /* 0x000fce00078e3cff */
.L_x_972:
[----:B------:R-:W-:Y:S05]  /*10bc0*/  BSYNC B6 ;  /* 0x0000000000067941 */ /* 0x000fea0003800000 */
.L_x_970:
[----:B------:R-:W-:-:S03]  /*10bd0*/  UMOV UR4, 0xffffffff ;  /* 0xffffffff00047882 */ /* 0x000fc60000000000 */
[----:B------:R-:W-:Y:S05]  /*10be0*/  BRA.DIV UR4, `(.L_x_1014) ;  /* 0x0000000a04ec7947 */ /* 0x000fea000b800000 */
[----:B------:R1:W2:Y:S02]  /*10bf0*/  SHFL.IDX PT, R14, R13, RZ, 0x1f ;  /* 0x00001fff0d0e7589 */ /* 0x0002a400000e0000 */
.L_x_1042:
[----:B------:R-:W3:Y:S01]  /*10c00*/  S2R R0, SR_TID.X ;  /* 0x0000000000007919 */ /* 0x000ee20000002100 */
[----:B------:R-:W-:Y:S05]  /*10c10*/  WARPSYNC.ALL ;  /* 0x0000000000007948 */ /* 0x000fea0003800000 */
[----:B------:R-:W-:Y:S01]  /*10c20*/  BAR.SYNC.DEFER_BLOCKING 0x4, 0x120 ;  /* 0x0104800000007b1d */ /* 0x000fe20000010000 */
[----:B--2---:R-:W-:-:S05]  /*10c30*/  IMAD.MOV.U32 R19, RZ, RZ, R14 ;  /* 0x000000ffff137224 */ /* 0x004fca00078e000e */
[----:B------:R-:W-:Y:S01]  /*10c40*/  ULDC UR4, c[0x0][0xda8] ;  /* 0x00036a0000047ab9 */ /* 0x000fe20000000800 */
[----:B---3--:R-:W-:-:S04]  /*10c50*/  LOP3.LUT R0, R0, 0x1f, RZ, 0xc0, !PT ;  /* 0x0000001f00007812 */ /* 0x008fc800078ec0ff */
[----:B------:R-:W-:-:S13]  /*10c60*/  ISETP.NE.AND P0, PT, R0, RZ, PT ;  /* 0x000000ff0000720c */ /* 0x000fda0003f05270 */
[----:B------:R-:W2:Y:S01]  /*10c70*/  @!P0 S2R R3, SR_CgaCtaId ;  /* 0x0000000000038919 */ /* 0x000ea20000008800 */
[----:B------:R-:W-:-:S04]  /*10c80*/  @!P0 MOV R0, 0x400 ;  /* 0x0000040000008802 */ /* 0x000fc80000000f00 */
[----:B--2---:R-:W-:-:S05]  /*10c90*/  @!P0 LEA R0, R3, R0, 0x18 ;  /* 0x0000000003008211 */ /* 0x004fca00078ec0ff */
[----:B------:R2:W-:Y:S01]  /*10ca0*/  @!P0 STS [R0+0x2a8d0], R13 ;  /* 0x02a8d00d00008388 */ /* 0x0005e20000000800 */
[----:B------:R-:W-:Y:S06]  /*10cb0*/  BAR.ARV 0x5, 0x120 ;  /* 0x0144800000007b1d */ /* 0x000fec0000002000 */
[----:B------:R-:W-:-:S13]  /*10cc0*/  ISETP.GE.AND P0, PT, R19, UR4, PT ;  /* 0x0000000413007c0c */ /* 0x000fda000bf06270 */
[----:B--2---:R-:W-:Y:S05]  /*10cd0*/  @!P0 BRA `(.L_x_1015) ;  /* 0xffffffd000248947 */ /* 0x004fea000383ffff */
.L_x_961:
[----:B------:R-:W2:Y:S01]  /*10ce0*/  S2R R3, SR_CgaCtaId ;  /* 0x0000000000037919 */ /* 0x000ea20000008800 */
[----:B------:R-:W-:Y:S01]  /*10cf0*/  UIADD3 UR47, UR47, 0x1, URZ ;  /* 0x000000012f2f7890 */ /* 0x000fe2000fffe03f */
[----:B------:R-:W-:-:S03]  /*10d00*/  MOV R0, 0x400 ;  /* 0x0000040000007802 */ /* 0x000fc60000000f00 */
[----:B------:R-:W-:-:S04]  /*10d10*/  ULEA.HI UR4, UR47, UR47, URZ, 0x1 ;  /* 0x0000002f2f047291 */ /* 0x000fc8000f8f083f */
[----:B------:R-:W-:-:S04]  /*10d20*/  ULOP3.LUT UR4, UR4, 0xfffffffe, URZ, 0xc0, !UPT ;  /* 0xfffffffe04047892 */ /* 0x000fc8000f8ec03f */
[----:B------:R-:W-:Y:S01]  /*10d30*/  UIADD3 UR4, UR47, -UR4, URZ ;  /* 0x800000042f047290 */ /* 0x000fe2000fffe03f */
[----:B--2---:R-:W-:-:S05]  /*10d40*/  LEA R7, R3, R0, 0x18 ;  /* 0x0000000003077211 */ /* 0x004fca00078ec0ff */
[----:B------:R-:W-:-:S05]  /*10d50*/  IMAD.U32 R0, RZ, RZ, UR4 ;  /* 0x00000004ff007e24 */ /* 0x000fca000f8e00ff */
[----:B------:R-:W-:-:S04]  /*10d60*/  SHF.L.U32 R0, R0, 0x1f, RZ ;  /* 0x0000001f00007819 */ /* 0x000fc800000006ff */
[----:B------:R-:W2:Y:S02]  /*10d70*/  SYNCS.PHASECHK.TRANS64.TRYWAIT P0, [R7+URZ+0x2a820], R0 ;  /* 0x02a82000070075a7 */ /* 0x000ea4000800017f */
[----:B--2---:R-:W-:Y:S05]  /*10d80*/  @!P0 BRA `(.L_x_1016) ;  /* 0x0000000800a88947 */ /* 0x004fea0003800000 */
.L_x_1043:
[----:B------:R-:W3:Y:S02]  /*10d90*/  S2R R2, SR_TID.X ;  /* 0x0000000000027919 */ /* 0x000ee40000002100 */
[----:B---3--:R-:W-:-:S04]  /*10da0*/  SHF.R.U32.HI R2, RZ, 0x5, R2 ;  /* 0x00000005ff027819 */ /* 0x008fc80000011602 */
[----:B------:R-:W-:-:S05]  /*10db0*/  LOP3.LUT R2, R2, 0x3, RZ, 0xc0, !PT ;  /* 0x0000000302027812 */ /* 0x000fca00078ec0ff */
[----:B--2---:R-:W2:Y:S02]  /*10dc0*/  SHFL.IDX PT, R0, R2, RZ, 0x1f ;  /* 0x00001fff02007589 */ /* 0x004ea400000e0000 */
[----:B--2---:R-:W-:-:S13]  /*10dd0*/  ISETP.NE.AND P0, PT, R0, RZ, PT ;  /* 0x000000ff0000720c */ /* 0x004fda0003f05270 */
[----:B------:R-:W-:Y:S05]  /*10de0*/  @P0 EXIT ;  /* 0x000000000000094d */ /* 0x000fea0003800000 */
[----:B------:R-:W-:Y:S01]  /*10df0*/  ELECT P0, URZ, PT ;  /* 0x00000000003f782f */ /* 0x000fe20003800000 */
[----:B------:R-:W-:-:S12]  /*10e00*/  BSSY B0, `(.L_x_1017) ;  /* 0x0000022000007945 */ /* 0x000fd80003800000 */
[----:B------:R-:W-:Y:S05]  /*10e10*/  @!P0 BRA `(.L_x_1018) ;  /* 0x0000000000808947 */ /* 0x000fea0003800000 */
[----:B------:R-:W2:Y:S02]  /*10e20*/  LDL R2, [R1] ;  /* 0x0000000001027983 */ /* 0x000ea40000100800 */
[----:B--2---:R-:W-:-:S13]  /*10e30*/  R2UR UR4, R2 ;  /* 0x00000000020472ca */ /* 0x004fda00000e0000 */
[----:B------:R-:W-:-:S06]  /*10e40*/  ULOP3.LUT UR4, UR4, 0x2, URZ, 0xfc, !UPT ;  /* 0x0000000204047892 */ /* 0x000fcc000f8efc3f */
[----:B------:R-:W-:-:S05]  /*10e50*/  IMAD.U32 R0, RZ, RZ, UR4 ;  /* 0x00000004ff007e24 */ /* 0x000fca000f8e00ff */
[----:B------:R-:W-:-:S13]  /*10e60*/  ISETP.NE.AND P2, PT, R0, 0x3, PT ;  /* 0x000000030000780c */ /* 0x000fda0003f45270 */
[----:B------:R-:W-:Y:S05]  /*10e70*/  @!P2 BRA `(.L_x_1019) ;  /* 0x000000000004a947 */ /* 0x000fea0003800000 */
[----:B------:R-:W-:Y:S01]  /*10e80*/  BPT.TRAP 0x1 ;  /* 0x000000040000795c */ /* 0x000fe20000300000 */
.L_x_1019:
[----:B------:R-:W-:Y:S01]  /*10e90*/  VIADD R3, R7, 0x2a840 ;  /* 0x0002a84007037836 */ /* 0x000fe20000000000 */
[----:B------:R-:W-:Y:S01]  /*10ea0*/  SHF.L.U32 R4, R17, 0x1f, RZ ;  /* 0x0000001f11047819 */ /* 0x000fe200000006ff */
[C---:B------:R-:W-:Y:S02]  /*10eb0*/  VIADD R0, R16.reuse, 0x1 ;  /* 0x0000000110007836 */ /* 0x040fe40000000000 */
[----:B------:R-:W-:-:S03]  /*10ec0*/  IMAD R5, R16, 0x8, R3 ;  /* 0x0000000810057824 */ /* 0x000fc600078e0203 */
[----:B------:R-:W-:Y:S01]  /*10ed0*/  ISETP.NE.AND P1, PT, R0, 0x2, PT ;  /* 0x000000020000780c */ /* 0x000fe20003f25270 */
[----:B------:R-:W2:Y:S03]  /*10ee0*/  SYNCS.PHASECHK.TRANS64.TRYWAIT P0, [R5+URZ], R4 ;  /* 0x00000004050075a7 */ /* 0x000ea6000800017f */
[----:B------:R-:W-:-:S04]  /*10ef0*/  SEL R2, RZ, 0x1, P1 ;  /* 0x00000001ff027807 */ /* 0x000fc80000800000 */
[----:B------:R-:W-:Y:S02]  /*10f00*/  LOP3.LUT R17, R17, R2, RZ, 0x3c, !PT ;  /* 0x0000000211117212 */ /* 0x000fe400078e3cff */
[----:B------:R-:W-:Y:S02]  /*10f10*/  SEL R2, R0, RZ, P1 ;  /* 0x000000ff00027207 */ /* 0x000fe40000800000 */
[----:B------:R-:W-:-:S03]  /*10f20*/  SHF.L.U32 R0, R17, 0x1f, RZ ;  /* 0x0000001f11007819 */ /* 0x000fc600000006ff */
[----:B------:R-:W-:Y:S01]  /*10f30*/  IMAD R3, R2, 0x8, R3 ;  /* 0x0000000802037824 */ /* 0x000fe200078e0203 */
[----:B--2---:R-:W-:Y:S06]  /*10f40*/  @!P0 BRA `(.L_x_1020) ;  /* 0x00000008004c8947 */ /* 0x004fec0003800000 */
.L_x_1044:
[----:B------:R-:W3:Y:S02]  /*10f50*/  SYNCS.PHASECHK.TRANS64.TRYWAIT P0, [R3+URZ], R0 ;  /* 0x00000000030075a7 */ /* 0x000ee4000800017f */
[----:B---3--:R-:W-:Y:S05]  /*10f60*/  @!P0 BRA `(.L_x_1021) ;  /* 0x0000000800588947 */ /* 0x008fea0003800000 */
.L_x_1045:
[----:B------:R-:W-:Y:S05]  /*10f70*/  @!P2 BRA `(.L_x_1022) ;  /* 0x000000000004a947 */ /* 0x000fea0003800000 */
[----:B------:R-:W-:Y:S01]  /*10f80*/  BPT.TRAP 0x1 ;  /* 0x000000040000795c */ /* 0x000fe20000300000 */
.L_x_1022:
[----:B---3--:R-:W-:-:S04]  /*10f90*/  VIADD R3, R7, 0x2a860 ;  /* 0x0002a86007037836 */ /* 0x008fc80000000000 */
[----:B--2---:R-:W-:-:S04]  /*10fa0*/  IMAD R5, R16, 0x8, R3 ;  /* 0x0000000810057824 */ /* 0x004fc800078e0203 */
[----:B------:R-:W2:Y:S02]  /*10fb0*/  SYNCS.PHASECHK.TRANS64.TRYWAIT P0, [R5+URZ], R4 ;  /* 0x00000004050075a7 */ /* 0x000ea4000800017f */
[----:B--2---:R-:W-:Y:S05]  /*10fc0*/  @!P0 BRA `(.L_x_1023) ;  /* 0x0000000800548947 */ /* 0x004fea0003800000 */
.L_x_1046:
[----:B------:R-:W-:-:S07]  /*10fd0*/  IMAD R3, R2, 0x8, R3 ;  /* 0x0000000802037824 */ /* 0x000fce00078e0203 */
.L_x_1024:
[----:B---3--:R3:W4:Y:S02]  /*10fe0*/  SYNCS.PHASECHK.TRANS64.TRYWAIT P0, [R3+URZ], R0 ;  /* 0x00000000030075a7 */ /* 0x008724000800017f */
[----:B----4-:R-:W-:Y:S05]  /*10ff0*/  @!P0 NANOSLEEP.SYNCS 0x989680 ;  /* 0x009896800000895d */ /* 0x010fea0003900000 */
[----:B------:R-:W4:Y:S02]  /*11000*/  @!P0 SYNCS.PHASECHK.TRANS64 P0, [R3+URZ], R0 ;  /* 0x00000000030085a7 */ /* 0x000f24000800007f */
[----:B----4-:R-:W-:Y:S05]  /*11010*/  @!P0 BRA `(.L_x_1024) ;  /* 0xfffffffc00f08947 */ /* 0x010fea000383ffff */
.L_x_1018:
[----:B------:R-:W-:Y:S05]  /*11020*/  BSYNC B0 ;  /* 0x0000000000007941 */ /* 0x000fea0003800000 */
.L_x_1017:
[----:B------:R-:W-:Y:S05]  /*11030*/  EXIT ;  /* 0x000000000000794d */ /* 0x000fea0003800000 */
.L_x_878:
[----:B-1----:R-:W-:-:S04]  /*11040*/  IMAD.U32 R3, RZ, RZ, UR37 ;  /* 0x00000025ff037e24 */ /* 0x002fc8000f8e00ff */
[----:B------:R1:W2:Y:S03]  /*11050*/  SYNCS.PHASECHK.TRANS64.TRYWAIT P1, [R3+URZ+0x2a800], R0 ;  /* 0x02a80000030075a7 */ /* 0x0002a6000802017f */
[----:B--2---:R-:W-:Y:S05]  /*11060*/  @!P1 NANOSLEEP.SYNCS 0x989680 ;  /* 0x009896800000995d */ /* 0x004fea0003900000 */
[----:B------:R-:W2:Y:S02]  /*11070*/  @!P1 SYNCS.PHASECHK.TRANS64 P1, [R3+URZ+0x2a800], R0 ;  /* 0x02a80000030095a7 */ /* 0x000ea4000802007f */
[----:B--2---:R-:W-:Y:S05]  /*11080*/  @!P1 BRA `(.L_x_878) ;  /* 0xfffffffc00ec9947 */ /* 0x004fea000383ffff */
[----:B------:R-:W-:Y:S05]  /*11090*/  BRA `(.L_x_1025) ;  /* 0xffffff0800287947 */ /* 0x000fea000383ffff */
.L_x_882:
[----:B--2---:R2:W3:Y:S02]  /*110a0*/  SYNCS.PHASECHK.TRANS64.TRYWAIT P1, [R3+URZ+0x2a830], R0 ;  /* 0x02a83000030075a7 */ /* 0x0044e4000802017f */
[----:B---3--:R-:W-:Y:S05]  /*110b0*/  @!P1 NANOSLEEP.SYNCS 0x989680 ;  /* 0x009896800000995d */ /* 0x008fea0003900000 */
[----:B------:R-:W3:Y:S02]  /*110c0*/  @!P1 SYNCS.PHASECHK.TRANS64 P1, [R3+URZ+0x2a830], R0 ;  /* 0x02a83000030095a7 */ /* 0x000ee4000802007f */
[----:B---3--:R-:W-:Y:S05]  /*110d0*/  @!P1 BRA `(.L_x_882) ;  /* 0xfffffffc00f09947 */ /* 0x008fea000383ffff */
[----:B------:R-:W-:Y:S05]  /*110e0*/  BRA `(.L_x_881) ;  /* 0xffffff0800547947 */ /* 0x000fea000383ffff */
.L_x_898:
[----:B--2---:R-:W-:-:S04]  /*110f0*/  IMAD.U32 R89, RZ, RZ, UR38 ;  /* 0x00000026ff597e24 */ /* 0x004fc8000f8e00ff */
[----:B------:R2:W3:Y:S03]  /*11100*/  SYNCS.PHASECHK.TRANS64.TRYWAIT P1, [R89+URZ+0x2a830], R14 ;  /* 0x02a8300e590075a7 */ /* 0x0004e6000802017f */
[----:B---3--:R-:W-:Y:S05]  /*11110*/  @!P1 NANOSLEEP.SYNCS 0x989680 ;  /* 0x009896800000995d */ /* 0x008fea0003900000 */
[----:B------:R-:W3:Y:S02]  /*11120*/  @!P1 SYNCS.PHASECHK.TRANS64 P1, [R89+URZ+0x2a830], R14 ;  /* 0x02a8300e590095a7 */ /* 0x000ee4000802007f */
[----:B---3--:R-:W-:Y:S05]  /*11130*/  @!P1 BRA `(.L_x_898) ;  /* 0xfffffffc00ec9947 */ /* 0x008fea000383ffff */
[----:B------:R-:W-:Y:S05]  /*11140*/  BRA `(.L_x_897) ;  /* 0xffffff3000f47947 */ /* 0x000fea000383ffff */
.L_x_902:
[----:B---3--:R-:W-:-:S04]  /*11150*/  IMAD.U32 R175, RZ, RZ, UR6 ;  /* 0x00000006ffaf7e24 */ /* 0x008fc8000f8e00ff */
[----:B------:R3:W4:Y:S03]  /*11160*/  SYNCS.PHASECHK.TRANS64.TRYWAIT P1, [R175+URZ+0x2a850], R0 ;  /* 0x02a85000af0075a7 */ /* 0x000726000802017f */
[----:B----4-:R-:W-:Y:S05]  /*11170*/  @!P1 NANOSLEEP.SYNCS 0x989680 ;  /* 0x009896800000995d */ /* 0x010fea0003900000 */
[----:B------:R-:W4:Y:S02]  /*11180*/  @!P1 SYNCS.PHASECHK.TRANS64 P1, [R175+URZ+0x2a850], R0 ;  /* 0x02a85000af0095a7 */ /* 0x000f24000802007f */
[----:B----4-:R-:W-:Y:S05]  /*11190*/  @!P1 BRA `(.L_x_902) ;  /* 0xfffffffc00ec9947 */ /* 0x010fea000383ffff */
[----:B------:R-:W-:Y:S05]  /*111a0*/  BRA `(.L_x_901) ;  /* 0xffffff3c00147947 */ /* 0x000fea000383ffff */
.L_x_919:
[----:B--2---:R-:W-:-:S04]  /*111b0*/  IMAD.U32 R12, RZ, RZ, UR6 ;  /* 0x00000006ff0c7e24 */ /* 0x004fc8000f8e00ff */
[----:B------:R2:W3:Y:S03]  /*111c0*/  SYNCS.PHASECHK.TRANS64.TRYWAIT P1, [R12+URZ+0x2a830], R3 ;  /* 0x02a830030c0075a7 */ /* 0x0004e6000802017f */
[----:B---3--:R-:W-:Y:S05]  /*111d0*/  @!P1 NANOSLEEP.SYNCS 0x989680 ;  /* 0x009896800000995d */ /* 0x008fea0003900000 */
[----:B------:R-:W3:Y:S02]  /*111e0*/  @!P1 SYNCS.PHASECHK.TRANS64 P1, [R12+URZ+0x2a830], R3 ;  /* 0x02a830030c0095a7 */ /* 0x000ee4000802007f */
[----:B---3--:R-:W-:Y:S05]  /*111f0*/  @!P1 BRA `(.L_x_919) ;  /* 0xfffffffc00ec9947 */ /* 0x008fea000383ffff */
[----:B------:R-:W-:Y:S05]  /*11200*/  BRA `(.L_x_918) ;  /* 0xffffff6000847947 */ /* 0x000fea000383ffff */
.L_x_923:
[----:B-12---:R-:W-:-:S04]  /*11210*/  IMAD.U32 R3, RZ, RZ, UR11 ;  /* 0x0000000bff037e24 */ /* 0x006fc8000f8e00ff */
[----:B------:R1:W2:Y:S03]  /*11220*/  SYNCS.PHASECHK.TRANS64.TRYWAIT P1, [R3+URZ+0x2a850], R0 ;  /* 0x02a85000030075a7 */ /* 0x0002a6000802017f */
[----:B--2---:R-:W-:Y:S05]  /*11230*/  @!P1 NANOSLEEP.SYNCS 0x989680 ;  /* 0x009896800000995d */ /* 0x004fea0003900000 */
[----:B------:R-:W2:Y:S02]  /*11240*/  @!P1 SYNCS.PHASECHK.TRANS64 P1, [R3+URZ+0x2a850], R0 ;  /* 0x02a85000030095a7 */ /* 0x000ea4000802007f */
[----:B--2---:R-:W-:Y:S05]  /*11250*/  @!P1 BRA `(.L_x_923) ;  /* 0xfffffffc00ec9947 */ /* 0x004fea000383ffff */
[----:B------:R-:W-:Y:S05]  /*11260*/  BRA `(.L_x_922) ;  /* 0xffffff6800a47947 */ /* 0x000fea000383ffff */
.L_x_929:
[----:B--2---:R-:W-:-:S04]  /*11270*/  IMAD.U32 R12, RZ, RZ, UR6 ;  /* 0x00000006ff0c7e24 */ /* 0x004fc8000f8e00ff */
[----:B------:R2:W3:Y:S03]  /*11280*/  SYNCS.PHASECHK.TRANS64.TRYWAIT P1, [R12+URZ+0x2a830], R3 ;  /* 0x02a830030c0075a7 */ /* 0x0004e6000802017f */
[----:B---3--:R-:W-:Y:S05]  /*11290*/  @!P1 NANOSLEEP.SYNCS 0x989680 ;  /* 0x009896800000995d */ /* 0x008fea0003900000 */
[----:B------:R-:W3:Y:S02]  /*112a0*/  @!P1 SYNCS.PHASECHK.TRANS64 P1, [R12+URZ+0x2a830], R3 ;  /* 0x02a830030c0095a7 */ /* 0x000ee4000802007f */
[----:B---3--:R-:W-:Y:S05]  /*112b0*/  @!P1 BRA `(.L_x_929) ;  /* 0xfffffffc00ec9947 */ /* 0x008fea000383ffff */
[----:B------:R-:W-:Y:S05]  /*112c0*/  BRA `(.L_x_928) ;  /* 0xffffff7c00787947 */ /* 0x000fea000383ffff */
.L_x_933:
[----:B-12---:R-:W-:-:S04]  /*112d0*/  IMAD.U32 R3, RZ, RZ, UR10 ;  /* 0x0000000aff037e24 */ /* 0x006fc8000f8e00ff */
[----:B------:R1:W2:Y:S03]  /*112e0*/  SYNCS.PHASECHK.TRANS64.TRYWAIT P1, [R3+URZ+0x2a850], R0 ;  /* 0x02a85000030075a7 */ /* 0x0002a6000802017f */
[----:B--2---:R-:W-:Y:S05]  /*112f0*/  @!P1 NANOSLEEP.SYNCS 0x989680 ;  /* 0x009896800000995d */ /* 0x004fea0003900000 */
[----:B------:R-:W2:Y:S02]  /*11300*/  @!P1 SYNCS.PHASECHK.TRANS64 P1, [R3+URZ+0x2a850], R0 ;  /* 0x02a85000030095a7 */ /* 0x000ea4000802007f */
[----:B--2---:R-:W-:Y:S05]  /*11310*/  @!P1 BRA `(.L_x_933) ;  /* 0xfffffffc00ec9947 */ /* 0x004fea000383ffff */
[----:B------:R-:W-:Y:S05]  /*11320*/  BRA `(.L_x_932) ;  /* 0xffffff8400987947 */ /* 0x000fea000383ffff */
.L_x_946:
[----:B--2---:R-:W-:-:S04]  /*11330*/  IMAD.U32 R5, RZ, RZ, UR5 ;  /* 0x00000005ff057e24 */ /* 0x004fc8000f8e00ff */
[----:B------:R2:W3:Y:S03]  /*11340*/  SYNCS.PHASECHK.TRANS64.TRYWAIT P0, [R5+URZ+0x2a850], R0 ;  /* 0x02a85000050075a7 */ /* 0x0004e6000800017f */
[----:B---3--:R-:W-:Y:S05]  /*11350*/  @!P0 NANOSLEEP.SYNCS 0x989680 ;  /* 0x009896800000895d */ /* 0x008fea0003900000 */
[----:B------:R-:W3:Y:S02]  /*11360*/  @!P0 SYNCS.PHASECHK.TRANS64 P0, [R5+URZ+0x2a850], R0 ;  /* 0x02a85000050085a7 */ /* 0x000ee4000800007f */
[----:B---3--:R-:W-:Y:S05]  /*11370*/  @!P0 BRA `(.L_x_946) ;  /* 0xfffffffc00ec8947 */ /* 0x008fea000383ffff */
[----:B------:R-:W-:Y:S05]  /*11380*/  BRA `(.L_x_945) ;  /* 0xffffffac00707947 */ /* 0x000fea000383ffff */
.L_x_976:
[----:B------:R-:W1:Y:S01]  /*11390*/  S2R R18, SR_TID.X ;  /* 0x0000000000127919 */ /* 0x000e620000002100 */
        /* <DEDUP_REMOVED lines=9> */
.L_x_1026:
[----:B------:R-:W-:Y:S05]  /*11430*/  BRA `(.L_x_1027) ;  /* 0xffffffd400f47947 */ /* 0x000fea000383ffff */
.L_x_977:
[----:B------:R-:W-:Y:S01]  /*11440*/  BSSY B0, `(.L_x_1028) ;  /* 0x0000006000007945 */ /* 0x000fe20003800000 */
[----:B------:R-:W-:-:S07]  /*11450*/  IMAD.MOV.U32 R15, RZ, RZ, -0x1 ;  /* 0xffffffffff0f7424 */ /* 0x000fce00078e00ff */
[----:B------:R-:W-:Y:S05]  /*11460*/  WARPSYNC.COLLECTIVE R15, `(.L_x_1029) ;  /* 0x000000000f0c7348 */ /* 0x000fea0003c00000 */
[----:B------:R-:W-:Y:S02]  /*11470*/  ELECT P6, UR62, PT ;  /* 0x00000000003e782f */ /* 0x000fe400038c0000 */
[----:B------:R-:W-:Y:S01]  /*11480*/  MOV R14, UR62 ;  /* 0x0000003e000e7c02 */ /* 0x000fe20008000f00 */
[----:B------:R-:W-:Y:S10]  /*11490*/  ENDCOLLECTIVE ;  /* 0x000000000000791b */ /* 0x000ff40003800000 */
.L_x_1029:
[----:B------:R-:W-:Y:S05]  /*114a0*/  BSYNC B0 ;  /* 0x0000000000007941 */ /* 0x000fea0003800000 */
.L_x_1028:
[----:B------:R-:W-:Y:S05]  /*114b0*/  BRA `(.L_x_1030) ;  /* 0xffffffd400e47947 */ /* 0x000fea000383ffff */
.L_x_980:
[----:B-1----:R1:W2:Y:S02]  /*114c0*/  SYNCS.PHASECHK.TRANS64.TRYWAIT P2, [R8+URZ+0x2a840], R7 ;  /* 0x02a84007080075a7 */ /* 0x0022a4000804017f */
[----:B--2---:R-:W-:Y:S05]  /*114d0*/  @!P2 NANOSLEEP.SYNCS 0x989680 ;  /* 0x009896800000a95d */ /* 0x004fea0003900000 */
[----:B------:R-:W2:Y:S02]  /*114e0*/  @!P2 SYNCS.PHASECHK.TRANS64 P2, [R8+URZ+0x2a840], R7 ;  /* 0x02a840070800a5a7 */ /* 0x000ea4000804007f */
[----:B--2---:R-:W-:Y:S05]  /*114f0*/  @!P2 BRA `(.L_x_980) ;  /* 0xfffffffc00f0a947 */ /* 0x004fea000383ffff */
[----:B------:R-:W-:Y:S05]  /*11500*/  BRA `(.L_x_1031) ;  /* 0xffffffd800407947 */ /* 0x000fea000383ffff */
.L_x_982:
[----:B-1----:R-:W-:-:S04]  /*11510*/  IMAD.U32 R8, RZ, RZ, UR38 ;  /* 0x00000026ff087e24 */ /* 0x002fc8000f8e00ff */
[----:B------:R1:W2:Y:S03]  /*11520*/  SYNCS.PHASECHK.TRANS64.TRYWAIT P2, [R8+URZ+0x2a820], R7 ;  /* 0x02a82007080075a7 */ /* 0x0002a6000804017f */
[----:B--2---:R-:W-:Y:S05]  /*11530*/  @!P2 NANOSLEEP.SYNCS 0x989680 ;  /* 0x009896800000a95d */ /* 0x004fea0003900000 */
[----:B------:R-:W2:Y:S02]  /*11540*/  @!P2 SYNCS.PHASECHK.TRANS64 P2, [R8+URZ+0x2a820], R7 ;  /* 0x02a820070800a5a7 */ /* 0x000ea4000804007f */
[----:B--2---:R-:W-:Y:S05]  /*11550*/  @!P2 BRA `(.L_x_982) ;  /* 0xfffffffc00eca947 */ /* 0x004fea000383ffff */
[----:B------:R-:W-:Y:S05]  /*11560*/  BRA `(.L_x_1032) ;  /* 0xffffffdc004c7947 */ /* 0x000fea000383ffff */
.L_x_988:
[----:B-1----:R1:W2:Y:S02]  /*11570*/  SYNCS.PHASECHK.TRANS64.TRYWAIT P3, [R3+URZ+0x2a840], R2 ;  /* 0x02a84002030075a7 */ /* 0x0022a4000806017f */
[----:B--2---:R-:W-:Y:S05]  /*11580*/  @!P3 NANOSLEEP.SYNCS 0x989680 ;  /* 0x009896800000b95d */ /* 0x004fea0003900000 */
[----:B------:R-:W2:Y:S02]  /*11590*/  @!P3 SYNCS.PHASECHK.TRANS64 P3, [R3+URZ+0x2a840], R2 ;  /* 0x02a840020300b5a7 */ /* 0x000ea4000806007f */
[----:B--2---:R-:W-:Y:S05]  /*115a0*/  @!P3 BRA `(.L_x_988) ;  /* 0xfffffffc00f0b947 */ /* 0x004fea000383ffff */
[----:B------:R-:W-:Y:S05]  /*115b0*/  BRA `(.L_x_1033) ;  /* 0xffffffdc00f07947 */ /* 0x000fea000383ffff */
.L_x_990:
[----:B-1----:R1:W2:Y:S02]  /*115c0*/  SYNCS.PHASECHK.TRANS64.TRYWAIT P3, [R2+URZ+0x60], R3 ;  /* 0x00006003020075a7 */ /* 0x0022a4000806017f */
[----:B--2---:R-:W-:Y:S05]  /*115d0*/  @!P3 NANOSLEEP.SYNCS 0x989680 ;  /* 0x009896800000b95d */ /* 0x004fea0003900000 */
[----:B------:R-:W2:Y:S02]  /*115e0*/  @!P3 SYNCS.PHASECHK.TRANS64 P3, [R2+URZ+0x60], R3 ;  /* 0x000060030200b5a7 */ /* 0x000ea4000806007f */
[----:B--2---:R-:W-:Y:S05]  /*115f0*/  @!P3 BRA `(.L_x_990) ;  /* 0xfffffffc00f0b947 */ /* 0x004fea000383ffff */
[----:B------:R-:W-:Y:S05]  /*11600*/  BRA `(.L_x_1034) ;  /* 0xffffffe000787947 */ /* 0x000fea000383ffff */
.L_x_996:
[----:B-1----:R1:W2:Y:S02]  /*11610*/  SYNCS.PHASECHK.TRANS64.TRYWAIT P3, [R3+URZ+0x2a840], R2 ;  /* 0x02a84002030075a7 */ /* 0x0022a4000806017f */
[----:B--2---:R-:W-:Y:S05]  /*11620*/  @!P3 NANOSLEEP.SYNCS 0x989680 ;  /* 0x009896800000b95d */ /* 0x004fea0003900000 */
[----:B------:R-:W2:Y:S02]  /*11630*/  @!P3 SYNCS.PHASECHK.TRANS64 P3, [R3+URZ+0x2a840], R2 ;  /* 0x02a840020300b5a7 */ /* 0x000ea4000806007f */
[----:B--2---:R-:W-:Y:S05]  /*11640*/  @!P3 BRA `(.L_x_996) ;  /* 0xfffffffc00f0b947 */ /* 0x004fea000383ffff */
[----:B------:R-:W-:Y:S05]  /*11650*/  BRA `(.L_x_1035) ;  /* 0xffffffe400987947 */ /* 0x000fea000383ffff */
.L_x_998:
[----:B-1----:R1:W2:Y:S02]  /*11660*/  SYNCS.PHASECHK.TRANS64.TRYWAIT P3, [R2+URZ+0x60], R17 ;  /* 0x00006011020075a7 */ /* 0x0022a4000806017f */
[----:B--2---:R-:W-:Y:S05]  /*11670*/  @!P3 NANOSLEEP.SYNCS 0x989680 ;  /* 0x009896800000b95d */ /* 0x004fea0003900000 */
[----:B------:R-:W2:Y:S02]  /*11680*/  @!P3 SYNCS.PHASECHK.TRANS64 P3, [R2+URZ+0x60], R17 ;  /* 0x000060110200b5a7 */ /* 0x000ea4000806007f */
[----:B--2---:R-:W-:Y:S05]  /*11690*/  @!P3 BRA `(.L_x_998) ;  /* 0xfffffffc00f0b947 */ /* 0x004fea000383ffff */
[----:B------:R-:W-:Y:S05]  /*116a0*/  BRA `(.L_x_1036) ;  /* 0xffffffe800207947 */ /* 0x000fea000383ffff */
.L_x_1003:
[----:B--2---:R2:W3:Y:S02]  /*116b0*/  SYNCS.PHASECHK.TRANS64.TRYWAIT P2, [R2+URZ+0x2a840], R3 ;  /* 0x02a84003020075a7 */ /* 0x0044e4000804017f */
[----:B---3--:R-:W-:Y:S05]  /*116c0*/  @!P2 NANOSLEEP.SYNCS 0x989680 ;  /* 0x009896800000a95d */ /* 0x008fea0003900000 */
[----:B------:R-:W3:Y:S02]  /*116d0*/  @!P2 SYNCS.PHASECHK.TRANS64 P2, [R2+URZ+0x2a840], R3 ;  /* 0x02a840030200a5a7 */ /* 0x000ee4000804007f */
[----:B---3--:R-:W-:Y:S05]  /*116e0*/  @!P2 BRA `(.L_x_1003) ;  /* 0xfffffffc00f0a947 */ /* 0x008fea000383ffff */
[----:B------:R-:W-:Y:S05]  /*116f0*/  BRA `(.L_x_1037) ;  /* 0xffffffec00087947 */ /* 0x000fea000383ffff */
.L_x_1005:
[----:B-1----:R1:W2:Y:S02]  /*11700*/  SYNCS.PHASECHK.TRANS64.TRYWAIT P2, [R2+URZ+0x60], R11 ;  /* 0x0000600b020075a7 */ /* 0x0022a4000804017f */
[----:B--2---:R-:W-:Y:S05]  /*11710*/  @!P2 NANOSLEEP.SYNCS 0x989680 ;  /* 0x009896800000a95d */ /* 0x004fea0003900000 */
[----:B------:R-:W2:Y:S02]  /*11720*/  @!P2 SYNCS.PHASECHK.TRANS64 P2, [R2+URZ+0x60], R11 ;  /* 0x0000600b0200a5a7 */ /* 0x000ea4000804007f */
[----:B--2---:R-:W-:Y:S05]  /*11730*/  @!P2 BRA `(.L_x_1005) ;  /* 0xfffffffc00f0a947 */ /* 0x004fea000383ffff */
[----:B------:R-:W-:Y:S05]  /*11740*/  BRA `(.L_x_1038) ;  /* 0xffffffec009c7947 */ /* 0x000fea000383ffff */
.L_x_1012:
[----:B-1----:R1:W2:Y:S02]  /*11750*/  SYNCS.PHASECHK.TRANS64.TRYWAIT P0, [R3+URZ+0x2a860], R0 ;  /* 0x02a86000030075a7 */ /* 0x0022a4000800017f */
[----:B--2---:R-:W-:Y:S05]  /*11760*/  @!P0 NANOSLEEP.SYNCS 0x989680 ;  /* 0x009896800000895d */ /* 0x004fea0003900000 */
[----:B------:R-:W2:Y:S02]  /*11770*/  @!P0 SYNCS.PHASECHK.TRANS64 P0, [R3+URZ+0x2a860], R0 ;  /* 0x02a86000030085a7 */ /* 0x000ea4000800007f */
[----:B--2---:R-:W-:Y:S05]  /*11780*/  @!P0 BRA `(.L_x_1012) ;  /* 0xfffffffc00f08947 */ /* 0x004fea000383ffff */
[----:B------:R-:W-:Y:S05]  /*11790*/  BRA `(.L_x_1039) ;  /* 0xfffffff000787947 */ /* 0x000fea000383ffff */
.L_x_1014:
[----:B------:R-:W-:Y:S01]  /*117a0*/  BSSY B0, `(.L_x_1040) ;  /* 0x0000007000007945 */ /* 0x000fe20003800000 */
[----:B------:R-:W-:Y:S02]  /*117b0*/  IMAD.MOV.U32 R12, RZ, RZ, RZ ;  /* 0x000000ffff0c7224 */ /* 0x000fe400078e00ff */
[----:B------:R-:W-:Y:S02]  /*117c0*/  IMAD.MOV.U32 R11, RZ, RZ, 0x1f ;  /* 0x0000001fff0b7424 */ /* 0x000fe400078e00ff */
[----:B------:R-:W-:-:S07]  /*117d0*/  IMAD.MOV.U32 R15, RZ, RZ, -0x1 ;  /* 0xffffffffff0f7424 */ /* 0x000fce00078e00ff */
[----:B------:R-:W-:Y:S05]  /*117e0*/  WARPSYNC.COLLECTIVE R15, `(.L_x_1041) ;  /* 0x000000000f087348 */ /* 0x000fea0003c00000 */
[----:B------:R1:W2:Y:S02]  /*117f0*/  SHFL.IDX P6, R14, R13, R12, R11 ;  /* 0x0000000c0d0e7389 */ /* 0x0002a400000c000b */
[----:B-12---:R-:W-:Y:S01]  /*11800*/  ENDCOLLECTIVE ;  /* 0x000000000000791b */ /* 0x006fe20003800000 */
.L_x_1041:
[----:B------:R-:W-:Y:S05]  /*11810*/  BSYNC B0 ;  /* 0x0000000000007941 */ /* 0x000fea0003800000 */
.L_x_1040:
[----:B------:R-:W-:Y:S05]  /*11820*/  BRA `(.L_x_1042) ;  /* 0xfffffff000f47947 */ /* 0x000fea000383ffff */
.L_x_1016:
[----:B--2---:R2:W3:Y:S02]  /*11830*/  SYNCS.PHASECHK.TRANS64.TRYWAIT P0, [R7+URZ+0x2a820], R0 ;  /* 0x02a82000070075a7 */ /* 0x0044e4000800017f */
[----:B---3--:R-:W-:Y:S05]  /*11840*/  @!P0 NANOSLEEP.SYNCS 0x989680 ;  /* 0x009896800000895d */ /* 0x008fea0003900000 */
[----:B------:R-:W3:Y:S02]  /*11850*/  @!P0 SYNCS.PHASECHK.TRANS64 P0, [R7+URZ+0x2a820], R0 ;  /* 0x02a82000070085a7 */ /* 0x000ee4000800007f */
[----:B---3--:R-:W-:Y:S05]  /*11860*/  @!P0 BRA `(.L_x_1016) ;  /* 0xfffffffc00f08947 */ /* 0x008fea000383ffff */
[----:B------:R-:W-:Y:S05]  /*11870*/  BRA `(.L_x_1043) ;  /* 0xfffffff400447947 */ /* 0x000fea000383ffff */
.L_x_1020:
[----:B--2---:R2:W3:Y:S02]  /*11880*/  SYNCS.PHASECHK.TRANS64.TRYWAIT P0, [R5+URZ], R4 ;  /* 0x00000004050075a7 */ /* 0x0044e4000800017f */
[----:B---3--:R-:W-:Y:S05]  /*11890*/  @!P0 NANOSLEEP.SYNCS 0x989680 ;  /* 0x009896800000895d */ /* 0x008fea0003900000 */
[----:B------:R-:W3:Y:S02]  /*118a0*/  @!P0 SYNCS.PHASECHK.TRANS64 P0, [R5+URZ], R4 ;  /* 0x00000004050085a7 */ /* 0x000ee4000800007f */
[----:B---3--:R-:W-:Y:S05]  /*118b0*/  @!P0 BRA `(.L_x_1020) ;  /* 0xfffffffc00f08947 */ /* 0x008fea000383ffff */
[----:B------:R-:W-:Y:S05]  /*118c0*/  BRA `(.L_x_1044) ;  /* 0xfffffff400a07947 */ /* 0x000fea000383ffff */
.L_x_1021:
[----:B---3--:R3:W4:Y:S02]  /*118d0*/  SYNCS.PHASECHK.TRANS64.TRYWAIT P0, [R3+URZ], R0 ;  /* 0x00000000030075a7 */ /* 0x008724000800017f */
[----:B----4-:R-:W-:Y:S05]  /*118e0*/  @!P0 NANOSLEEP.SYNCS 0x989680 ;  /* 0x009896800000895d */ /* 0x010fea0003900000 */
[----:B------:R-:W4:Y:S02]  /*118f0*/  @!P0 SYNCS.PHASECHK.TRANS64 P0, [R3+URZ], R0 ;  /* 0x00000000030085a7 */ /* 0x000f24000800007f */
[----:B----4-:R-:W-:Y:S05]  /*11900*/  @!P0 BRA `(.L_x_1021) ;  /* 0xfffffffc00f08947 */ /* 0x010fea000383ffff */
[----:B------:R-:W-:Y:S05]  /*11910*/  BRA `(.L_x_1045) ;  /* 0xfffffff400947947 */ /* 0x000fea000383ffff */
.L_x_1023:
[----:B--2---:R2:W3:Y:S02]  /*11920*/  SYNCS.PHASECHK.TRANS64.TRYWAIT P0, [R5+URZ], R4 ;  /* 0x00000004050075a7 */ /* 0x0044e4000800017f */
[----:B---3--:R-:W-:Y:S05]  /*11930*/  @!P0 NANOSLEEP.SYNCS 0x989680 ;  /* 0x009896800000895d */ /* 0x008fea0003900000 */
[----:B------:R-:W3:Y:S02]  /*11940*/  @!P0 SYNCS.PHASECHK.TRANS64 P0, [R5+URZ], R4 ;  /* 0x00000004050085a7 */ /* 0x000ee4000800007f */
[----:B---3--:R-:W-:Y:S05]  /*11950*/  @!P0 BRA `(.L_x_1023) ;  /* 0xfffffffc00f08947 */ /* 0x008fea000383ffff */
[----:B------:R-:W-:Y:S05]  /*11960*/  BRA `(.L_x_1046) ;  /* 0xfffffff400987947 */ /* 0x000fea000383ffff */
.L_x_1047:
        /* <DEDUP_REMOVED lines=9> */
.L_x_11934:


//--------------------- .text._ZN7cutlass13device_kernelIN5flash11enable_sm90INS1_16FlashAttnFwdSm90INS1_25CollectiveMainloopFwdSm90ILi2EN4cute5tupleIJNS5_1CILi1EEES8_S8_EEENS6_IJNS7_ILi128EEENS7_ILi96EEENS7_ILi192EEEEEELi128ENS_10bfloat16_tEfNS_4arch4Sm90ELb0ELb1ELb0ELb1ELb0ELb0ELb0ELb1ELb1ELb0ELb0ELb0EEENS1_21CollectiveEpilogueFwdINS6_IJSA_SA_SB_EEES9_SE_SG_Li256ELb1ELb0ELb0ELb0EEENS1_36VarlenDynamicPersistentTileSchedulerILi128ELi96ELi256ELi32ELb0ELb0ELb1ELb1ELb0ELb1EEEEEEEEEvNT_6ParamsE --------------------------
	.section	.text._ZN7cutlass13device_kernelIN5flash11enable_sm90INS1_16FlashAttnFwdSm90INS1_25CollectiveMainloopFwdSm90ILi2EN4cute5tupleIJNS5_1CILi1EEES8_S8_EEENS6_IJNS7_ILi128EEENS7_ILi96EEENS7_ILi192EEEEEELi128ENS_10bfloat16_tEfNS_4arch4Sm90ELb0ELb1ELb0ELb1ELb0ELb0ELb0ELb1ELb1ELb0ELb0ELb0EEENS1_21CollectiveEpilogueFwdINS6_IJSA_SA_SB_EEES9_SE_SG_Li256ELb1ELb0ELb0ELb0EEENS1_36VarlenDynamicPersistentTileSchedulerILi128ELi96ELi256ELi32ELb0ELb0ELb1ELb1ELb0ELb1EEEEEEEEEvNT_6ParamsE,"ax",@progbits
	.align	128
.text._ZN7cutlass13device_kernelIN5flash11enable_sm90INS1_16FlashAttnFwdSm90INS1_25CollectiveMainloopFwdSm90ILi2EN4cute5tupleIJNS5_1CILi1EEES8_S8_EEENS6_IJNS7_ILi128EEENS7_ILi96EEENS7_ILi192EEEEEELi128ENS_10bfloat16_tEfNS_4arch4Sm90ELb0ELb1ELb0ELb1ELb0ELb0ELb0ELb1ELb1ELb0ELb0ELb0EEENS1_21CollectiveEpilogueFwdINS6_IJSA_SA_SB_EEES9_SE_SG_Li256ELb1ELb0ELb0ELb0EEENS1_36VarlenDynamicPersistentTileSchedulerILi128ELi96ELi256ELi32ELb0ELb0ELb1ELb1ELb0ELb1EEEEEEEEEvNT_6ParamsE:
        .type           _ZN7cutlass13device_kernelIN5flash11enable_sm90INS1_16FlashAttnFwdSm90INS1_25CollectiveMainloopFwdSm90ILi2EN4cute5tupleIJNS5_1CILi1EEES8_S8_EEENS6_IJNS7_ILi128EEENS7_ILi96EEENS7_ILi192EEEEEELi128ENS_10bfloat16_tEfNS_4arch4Sm90ELb0ELb1ELb0ELb1ELb0ELb0ELb0ELb1ELb1ELb0ELb0ELb0EEENS1_21CollectiveEpilogueFwdINS6_IJSA_SA_SB_EEES9_SE_SG_Li256ELb1ELb0ELb0ELb0EEENS1_36VarlenDynamicPersistentTileSchedulerILi128ELi96ELi256ELi32ELb0ELb0ELb1ELb1ELb0ELb1EEEEEEEEEvNT_6ParamsE,@function
        .size           _ZN7cutlass13device_kernelIN5flash11enable_sm90INS1_16FlashAttnFwdSm90INS1_25CollectiveMainloopFwdSm90ILi2EN4cute5tupleIJNS5_1CILi1EEES8_S8_EEENS6_IJNS7_ILi128EEENS7_ILi96EEENS7_ILi192EEEEEELi128ENS_10bfloat16_tEfNS_4arch4Sm90ELb0ELb1ELb0ELb1ELb0ELb0ELb0ELb1ELb1ELb0ELb0ELb0EEENS1_21CollectiveEpilogueFwdINS6_IJSA_SA_SB_EEES9_SE_SG_Li256ELb1ELb0ELb0ELb0EEENS1_36VarlenDynamicPersistentTileSchedulerILi128ELi96ELi256ELi32ELb0ELb0ELb1ELb1ELb0ELb1EEEEEEEEEvNT_6ParamsE,(.L_x_11935 - _ZN7cutlass13device_kernelIN5flash11enable_sm90INS1_16FlashAttnFwdSm90INS1_25CollectiveMainloopFwdSm90ILi2EN4cute5tupleIJNS5_1CILi1EEES8_S8_EEENS6_IJNS7_ILi128EEENS7_ILi96EEENS7_ILi192EEEEEELi128ENS_10bfloat16_tEfNS_4arch4Sm90ELb0ELb1ELb0ELb1ELb0ELb0ELb0ELb1ELb1ELb0ELb0ELb0EEENS1_21CollectiveEpilogueFwdINS6_IJSA_SA_SB_EEES9_SE_SG_Li256ELb1ELb0ELb0ELb0EEENS1_36VarlenDynamicPersistentTileSchedulerILi128ELi96ELi256ELi32ELb0ELb0ELb1ELb1ELb0ELb1EEEEEEEEEvNT_6ParamsE)
        .other          _ZN7cutlass13device_kernelIN5flash11enable_sm90INS1_16FlashAttnFwdSm90INS1_25CollectiveMainloopFwdSm90ILi2EN4cute5tupleIJNS5_1CILi1EEES8_S8_EEENS6_IJNS7_ILi128EEENS7_ILi96EEENS7_ILi192EEEEEELi128ENS_10bfloat16_tEfNS_4arch4Sm90ELb0ELb1ELb0ELb1ELb0ELb0ELb0ELb1ELb1ELb0ELb0ELb0EEENS1_21CollectiveEpilogueFwdINS6_IJSA_SA_SB_EEES9_SE_SG_Li256ELb1ELb0ELb0ELb0EEENS1_36VarlenDynamicPersistentTileSchedulerILi128ELi96ELi256ELi32ELb0ELb0ELb1ELb1ELb0ELb1EEEEEEEEEvNT_6ParamsE,@"STO_CUDA_ENTRY STV_DEFAULT"
_ZN7cutlass13device_kernelIN5flash11enable_sm90INS1_16FlashAttnFwdSm90INS1_25CollectiveMainloopFwdSm90ILi2EN4cute5tupleIJNS5_1CILi1EEES8_S8_EEENS6_IJNS7_ILi128EEENS7_ILi96EEENS7_ILi192EEEEEELi128ENS_10bfloat16_tEfNS_4arch4Sm90ELb0ELb1ELb0ELb1ELb0ELb0ELb0ELb1ELb1ELb0ELb0ELb0EEENS1_21CollectiveEpilogueFwdINS6_IJSA_SA_SB_EEES9_SE_SG_Li256ELb1ELb0ELb0ELb0EEENS1_36VarlenDynamicPersistentTileSchedulerILi128ELi96ELi256ELi32ELb0ELb0ELb1ELb1ELb0ELb1EEEEEEEEEvNT_6ParamsE:
        /* <DEDUP_REMOVED lines=20> */
.L_x_1049:
[----:B------:R-:W-:Y:S05]  /*0140*/  BSYNC B0 ;  /* 0x0000000000007941 */ /* 0x000fea0003800000 */
.L_x_1048:
        /* <DEDUP_REMOVED lines=40> */
.L_x_1050:
        /* <DEDUP_REMOVED lines=22> */
.L_x_1051:
        /* <DEDUP_REMOVED lines=18> */
.L_x_1052:
        /* <DEDUP_REMOVED lines=22> */
.L_x_1053:
        /* <DEDUP_REMOVED lines=22> */
.L_x_1054:
[----:B0-----:R-:W-:Y:S01]  /*0910*/  ISETP.NE.AND P0, PT, R2, RZ, PT ;  /* 0x000000ff0200720c */ /* 0x001fe20003f05270 */
[----:B------:R-:W-:Y:S01]  /*0920*/  IMAD.MOV.U32 R2, RZ, RZ, 0x1 ;  /* 0x00000001ff027424 */ /* 0x000fe200078e00ff */
[----:B------:R-:W-:Y:S01]  /*0930*/  NOP ;  /* 0x0000000000007918 */ /* 0x000fe20000000000 */
[----:B------:R-:W-:-:S03]  /*0940*/  ULDC.64 UR60, c[0x0][0x208] ;  /* 0x00008200003c7ab9 */ /* 0x000fc60000000a00 */
[----:B------:R-:W-:-:S05]  /*0950*/  SEL R2, R2, 0x2, !P0 ;  /* 0x0000000202027807 */ /* 0x000fca0004000000 */
[----:B------:R0:W-:Y:S01]  /*0960*/  STL [R1+0x20], R2 ;  /* 0x0000200201007387 */ /* 0x0001e20000100800 */
[----:B-123--:R-:W-:Y:S06]  /*0970*/  BAR.SYNC.DEFER_BLOCKING 0x0 ;  /* 0x0000000000007b1d */ /* 0x00efec0000010000 */
[----:B------:R-:W-:Y:S05]  /*0980*/  @!P0 BRA `(.L_x_1055) ;  /* 0x000000dc003c8947 */ /* 0x000fea0003800000 */
.L_x_1056:
        /* <DEDUP_REMOVED lines=14> */
[----:B------:R-:W2:Y:S01]  /*0a70*/  LDL.LU R8, [R1+0x20] ;  /* 0x0000200001087983 */ /* 0x000ea20000300800 */
[----:B------:R-:W1:Y:S02]  /*0a80*/  S2R R0, SR_TID.X ;  /* 0x0000000000007919 */ /* 0x000e640000002100 */
[----:B-1----:R-:W-:-:S05]  /*0a90*/  VIADD R174, R0, 0xffffff80 ;  /* 0xffffff8000ae7836 */ /* 0x002fca0000000000 */
[----:B------:R-:W-:-:S04]  /*0aa0*/  SHF.R.S32.HI R3, RZ, 0x1f, R174 ;  /* 0x0000001fff037819 */ /* 0x000fc800000114ae */
[----:B------:R-:W-:-:S04]  /*0ab0*/  LEA.HI R5, R3, R174, RZ, 0x7 ;  /* 0x000000ae03057211 */ /* 0x000fc800078f38ff */
[----:B------:R-:W-:-:S05]  /*0ac0*/  LOP3.LUT R7, R5, 0xffffff80, RZ, 0xc0, !PT ;  /* 0xffffff8005077812 */ /* 0x000fca00078ec0ff */
[----:B------:R-:W-:-:S05]  /*0ad0*/  IMAD.IADD R170, R174, 0x1, -R7 ;  /* 0x00000001aeaa7824 */ /* 0x000fca00078e0a07 */
[----:B------:R-:W-:-:S04]  /*0ae0*/  SHF.R.S32.HI R11, RZ, 0x1f, R170 ;  /* 0x0000001fff0b7819 */ /* 0x000fc800000114aa */
[----:B------:R-:W-:-:S04]  /*0af0*/  LEA.HI R4, R11, R170, RZ, 0x2 ;  /* 0x000000aa0b047211 */ /* 0x000fc800078f10ff */
[--C-:B------:R-:W-:Y:S02]  /*0b00*/  SHF.R.S32.HI R6, RZ, 0x2, R4.reuse ;  /* 0x00000002ff067819 */ /* 0x100fe40000011404 */
[----:B------:R-:W-:-:S04]  /*0b10*/  SHF.R.S32.HI R7, RZ, 0x1f, R4 ;  /* 0x0000001fff077819 */ /* 0x000fc80000011404 */
[----:B------:R-:W-:Y:S02]  /*0b20*/  LEA.HI R7, R7, R6, RZ, 0x3 ;  /* 0x0000000607077211 */ /* 0x000fe400078f18ff */
[-C--:B------:R-:W-:Y:S02]  /*0b30*/  LEA.HI R0, R3, R174.reuse, RZ, 0x4 ;  /* 0x000000ae03007211 */ /* 0x080fe400078f20ff */
[----:B------:R-:W-:Y:S02]  /*0b40*/  SHF.R.S32.HI R172, RZ, 0x7, R5 ;  /* 0x00000007ffac7819 */ /* 0x000fe40000011405 */
[----:B------:R-:W-:Y:S02]  /*0b50*/  LOP3.LUT R7, R7, 0xfffffff8, RZ, 0xc0, !PT ;  /* 0xfffffff807077812 */ /* 0x000fe400078ec0ff */
[----:B0-----:R-:W-:Y:S02]  /*0b60*/  LEA.HI R2, R3, R174, RZ, 0x5 ;  /* 0x000000ae03027211 */ /* 0x001fe400078f28ff */
[----:B------:R-:W-:-:S02]  /*0b70*/  SHF.R.S32.HI R9, RZ, 0x4, R0 ;  /* 0x00000004ff097819 */ /* 0x000fc40000011400 */
[----:B------:R-:W-:Y:S02]  /*0b80*/  LEA.HI R11, R11, R170, RZ, 0x5 ;  /* 0x000000aa0b0b7211 */ /* 0x000fe400078f28ff */
[----:B------:R-:W-:Y:S01]  /*0b90*/  LEA.HI R5, R5, R172, RZ, 0x1 ;  /* 0x000000ac05057211 */ /* 0x000fe200078f08ff */
[----:B------:R-:W-:Y:S01]  /*0ba0*/  IMAD.IADD R6, R6, 0x1, -R7 ;  /* 0x0000000106067824 */ /* 0x000fe200078e0a07 */
[----:B------:R-:W-:Y:S01]  /*0bb0*/  LOP3.LUT R7, R0, 0x3fffff0, RZ, 0xc0, !PT ;  /* 0x03fffff000077812 */ /* 0x000fe200078ec0ff */
[----:B------:R-:W-:Y:S01]  /*0bc0*/  IMAD.SHL.U32 R2, R2, 0x20, RZ ;  /* 0x0000002002027824 */ /* 0x000fe200078e00ff */
[----:B------:R-:W-:Y:S02]  /*0bd0*/  LEA.HI R0, R0, R9, RZ, 0x1 ;  /* 0x0000000900007211 */ /* 0x000fe400078f08ff */
[----:B------:R-:W-:Y:S02]  /*0be0*/  SHF.R.S32.HI R11, RZ, 0x5, R11 ;  /* 0x00000005ff0b7819 */ /* 0x000fe4000001140b */
[----:B------:R-:W-:Y:S01]  /*0bf0*/  LOP3.LUT R5, R5, 0x3fffffe, RZ, 0xc0, !PT ;  /* 0x03fffffe05057812 */ /* 0x000fe200078ec0ff */
[----:B------:R-:W-:Y:S01]  /*0c00*/  IMAD.IADD R7, R174, 0x1, -R7 ;  /* 0x00000001ae077824 */ /* 0x000fe200078e0a07 */
[----:B------:R-:W-:Y:S01]  /*0c10*/  LOP3.LUT R2, R2, 0xfffffc00, RZ, 0xc0, !PT ;  /* 0xfffffc0002027812 */ /* 0x000fe200078ec0ff */
[----:B------:R-:W-:Y:S01]  /*0c20*/  IMAD R6, R11, 0x10, R6 ;  /* 0x000000100b067824 */ /* 0x000fe200078e0206 */
[----:B------:R-:W-:Y:S01]  /*0c30*/  LOP3.LUT R0, R0, 0x1ffffffe, RZ, 0xc0, !PT ;  /* 0x1ffffffe00007812 */ /* 0x000fe200078ec0ff */
[----:B------:R-:W-:Y:S01]  /*0c40*/  IMAD.IADD R5, R172, 0x1, -R5 ;  /* 0x00000001ac057824 */ /* 0x000fe200078e0a05 */
[----:B------:R-:W-:Y:S01]  /*0c50*/  LEA.HI R3, R3, R174, RZ, 0x3 ;  /* 0x000000ae03037211 */ /* 0x000fe200078f18ff */
[----:B------:R-:W-:-:S02]  /*0c60*/  IMAD R7, R7, 0x40, R2 ;  /* 0x0000004007077824 */ /* 0x000fc400078e0202 */
[----:B------:R-:W-:Y:S02]  /*0c70*/  IMAD.IADD R0, R9, 0x1, -R0 ;  /* 0x0000000109007824 */ /* 0x000fe400078e0a00 */
[----:B------:R-:W-:Y:S01]  /*0c80*/  IMAD R171, R5, 0x40, R6 ;  /* 0x0000004005ab7824 */ /* 0x000fe200078e0206 */
[----:B------:R-:W-:Y:S01]  /*0c90*/  LOP3.LUT R5, R3, 0x1ffffff8, RZ, 0xc0, !PT ;  /* 0x1ffffff803057812 */ /* 0x000fe200078ec0ff */
[----:B------:R-:W-:Y:S01]  /*0ca0*/  IMAD R173, R0, 0x8, R7 ;  /* 0x0000000800ad7824 */ /* 0x000fe200078e0207 */
[----:B------:R-:W-:-:S03]  /*0cb0*/  LOP3.LUT R7, R4, 0x7ffffffc, RZ, 0xc0, !PT ;  /* 0x7ffffffc04077812 */ /* 0x000fc600078ec0ff */
[----:B------:R-:W-:Y:S01]  /*0cc0*/  IMAD.IADD R5, R174, 0x1, -R5 ;  /* 0x00000001ae057824 */ /* 0x000fe200078e0a05 */
[----:B------:R-:W-:Y:S01]  /*0cd0*/  SHF.R.S32.HI R164, RZ, 0x3, R3 ;  /* 0x00000003ffa47819 */ /* 0x000fe20000011403 */
[----:B------:R-:W-:Y:S02]  /*0ce0*/  IMAD.MOV.U32 R169, RZ, RZ, RZ ;  /* 0x000000ffffa97224 */ /* 0x000fe400078e00ff */
[----:B------:R-:W-:Y:S02]  /*0cf0*/  IMAD.SHL.U32 R22, R5, 0x8, RZ ;  /* 0x0000000805167824 */ /* 0x000fe400078e00ff */
[----:B------:R-:W-:Y:S01]  /*0d00*/  IMAD.IADD R18, R170, 0x1, -R7 ;  /* 0x00000001aa127824 */ /* 0x000fe200078e0a07 */
[----:B------:R-:W-:Y:S01]  /*0d10*/  UMOV UR37, URZ ;  /* 0x0000003f00257c82 */ /* 0x000fe20008000000 */
[----:B------:R-:W-:Y:S01]  /*0d20*/  UMOV UR36, URZ ;  /* 0x0000003f00247c82 */ /* 0x000fe20008000000 */
[----:B--2---:R-:W-:-:S07]  /*0d30*/  LOP3.LUT R19, R8, 0x1, RZ, 0xfc, !PT ;  /* 0x0000000108137812 */ /* 0x004fce00078efcff */
.L_x_1156:
[----:B0---45:R-:W0:Y:S01]  /*0d40*/  LDC.64 R4, c[0x0][0xa18] ;  /* 0x00028600ff047b82 */ /* 0x031e220000000a00 */
[----:B------:R-:W-:Y:S01]  /*0d50*/  IMAD.MOV.U32 R7, RZ, RZ, RZ ;  /* 0x000000ffff077224 */ /* 0x000fe200078e00ff */
[----:B------:R-:W-:-:S06]  /*0d60*/  ULDC.64 UR4, c[0x0][0xa20] ;  /* 0x0002880000047ab9 */ /* 0x000fcc0000000a00 */
[----:B------:R-:W1:Y:S08]  /*0d70*/  LDC R17, c[0x0][0x288] ;  /* 0x0000a200ff117b82 */ /* 0x000e700000000800 */
[----:B--2---:R-:W2:Y:S01]  /*0d80*/  LDC.64 R2, c[0x0][0xa28] ;  /* 0x00028a00ff027b82 */ /* 0x004ea20000000a00 */
[----:B0-----:R-:W-:-:S07]  /*0d90*/  ISETP.NE.U32.AND P1, PT, R4, RZ, PT ;  /* 0x000000ff0400720c */ /* 0x001fce0003f25070 */
[----:B---3--:R-:W0:Y:S01]  /*0da0*/  LDC.64 R8, c[0x0][0x3f8] ;  /* 0x0000fe00ff087b82 */ /* 0x008e220000000a00 */
[----:B------:R-:W-:-:S07]  /*0db0*/  ISETP.NE.AND.EX P1, PT, R5, RZ, PT, P1 ;  /* 0x000000ff0500720c */ /* 0x000fce0003f25310 */
[----:B------:R-:W3:Y:S01]  /*0dc0*/  LDC R0, c[0x0][0x404] ;  /* 0x00010100ff007b82 */ /* 0x000ee20000000800 */
[----:B--2---:R-:W-:-:S07]  /*0dd0*/  ISETP.NE.U32.AND P0, PT, R2, RZ, PT ;  /* 0x000000ff0200720c */ /* 0x004fce0003f05070 */
[----:B------:R-:W2:Y:S01]  /*0de0*/  @P1 LDC.64 R4, c[0x0][0xa18] ;  /* 0x00028600ff041b82 */ /* 0x000ea20000000a00 */
[----:B------:R-:W-:-:S07]  /*0df0*/  ISETP.NE.AND.EX P0, PT, R3, RZ, PT, P0 ;  /* 0x000000ff0300720c */ /* 0x000fce0003f05300 */
[----:B------:R-:W4:Y:S08]  /*0e00*/  LDC R11, c[0x0][0x2e0] ;  /* 0x0000b800ff0b7b82 */ /* 0x000f300000000800 */
[----:B------:R-:W0:Y:S01]  /*0e10*/  @P0 LDC.64 R2, c[0x0][0xa28] ;  /* 0x00028a00ff020b82 */ /* 0x000e220000000a00 */
[----:B--2---:R-:W-:-:S05]  /*0e20*/  @P1 IMAD.WIDE R4, R163, 0x4, R4 ;  /* 0x00000004a3041825 */ /* 0x004fca00078e0204 */
[----:B-1----:R1:W5:Y:S01]  /*0e30*/  @P1 LDG.E R17, desc[UR60][R4.64] ;  /* 0x0000003c04111981 */ /* 0x002362000c1e1900 */
[----:B0-----:R-:W-:-:S05]  /*0e40*/  @P0 IMAD.WIDE R2, R163, 0x4, R2 ;  /* 0x00000004a3020825 */ /* 0x001fca00078e0202 */
[----:B------:R1:W5:Y:S01]  /*0e50*/  @P0 LDG.E R7, desc[UR60][R2.64] ;  /* 0x0000003c02070981 */ /* 0x000362000c1e1900 */
[----:B------:R-:W-:Y:S02]  /*0e60*/  ISETP.NE.U32.AND P0, PT, R8, RZ, PT ;  /* 0x000000ff0800720c */ /* 0x000fe40003f05070 */
[----:B------:R-:W-:Y:S02]  /*0e70*/  ISETP.NE.U32.AND P2, PT, RZ, UR4, PT ;  /* 0x00000004ff007c0c */ /* 0x000fe4000bf45070 */
[----:B------:R-:W-:Y:S02]  /*0e80*/  ISETP.NE.AND.EX P0, PT, R9, RZ, PT, P0 ;  /* 0x000000ff0900720c */ /* 0x000fe40003f05300 */
[----:B------:R-:W-:Y:S02]  /*0e90*/  ISETP.NE.AND.EX P2, PT, RZ, UR5, PT, P2 ;  /* 0x00000005ff007c0c */ /* 0x000fe4000bf45320 */
[----:B---3--:R-:W-:Y:S01]  /*0ea0*/  SEL R0, R0, 0x1, P0 ;  /* 0x0000000100007807 */ /* 0x008fe20000000000 */
[----:B------:R-:W-:-:S04]  /*0eb0*/  IMAD.MOV.U32 R166, RZ, RZ, R162 ;  /* 0x000000ffffa67224 */ /* 0x000fc800078e00a2 */
[----:B----4-:R-:W-:Y:S01]  /*0ec0*/  IMAD R16, R0, R11, RZ ;  /* 0x0000000b00107224 */ /* 0x010fe200078e02ff */
[----:B-1----:R-:W-:Y:S06]  /*0ed0*/  @P1 BRA `(.L_x_1057) ;  /* 0x0000000000241947 */ /* 0x002fec0003800000 */
        /* <DEDUP_REMOVED lines=9> */
.L_x_1057:
[----:B------:R-:W-:Y:S02]  /*0f70*/  IMAD.MOV.U32 R168, RZ, RZ, R161 ;  /* 0x000000ffffa87224 */ /* 0x000fe400078e00a1 */
[----:B------:R-:W-:Y:S01]  /*0f80*/  IMAD.MOV.U32 R167, RZ, RZ, R163 ;  /* 0x000000ffffa77224 */ /* 0x000fe200078e00a3 */
[----:B------:R-:W-:Y:S06]  /*0f90*/  @!P2 BRA `(.L_x_1058) ;  /* 0x000000000010a947 */ /* 0x000fec0003800000 */
[----:B------:R-:W0:Y:S02]  /*0fa0*/  LDC.64 R2, c[0x0][0xa20] ;  /* 0x00028800ff027b82 */ /* 0x000e240000000a00 */
[----:B0-----:R-:W-:-:S05]  /*0fb0*/  IMAD.WIDE R2, R163, 0x4, R2 ;  /* 0x00000004a3027825 */ /* 0x001fca00078e0202 */
[----:B------:R0:W5:Y:S01]  /*0fc0*/  LDG.E R16, desc[UR60][R2.64] ;  /* 0x0000003c02107981 */ /* 0x000162000c1e1900 */
[----:B------:R-:W-:Y:S05]  /*0fd0*/  BRA `(.L_x_1059) ;  /* 0x0000000000247947 */ /* 0x000fea0003800000 */
.L_x_1058:
[----:B------:R-:W-:Y:S02]  /*0fe0*/  ULDC.64 UR4, c[0x0][0xa08] ;  /* 0x0002820000047ab9 */ /* 0x000fe40000000a00 */
[----:B------:R-:W-:-:S04]  /*0ff0*/  ISETP.NE.U32.AND P0, PT, RZ, UR4, PT ;  /* 0x00000004ff007c0c */ /* 0x000fc8000bf05070 */
[----:B------:R-:W-:-:S13]  /*1000*/  ISETP.NE.AND.EX P0, PT, RZ, UR5, PT, P0 ;  /* 0x00000005ff007c0c */ /* 0x000fda000bf05300 */
[----:B------:R-:W-:Y:S05]  /*1010*/  @!P0 BRA `(.L_x_1059) ;  /* 0x0000000000148947 */ /* 0x000fea0003800000 */
[----:B------:R-:W0:Y:S02]  /*1020*/  LDC.64 R2, c[0x0][0xa08] ;  /* 0x00028200ff027b82 */ /* 0x000e240000000a00 */
[----:B0-----:R-:W-:-:S05]  /*1030*/  IMAD.WIDE R2, R163, 0x4, R2 ;  /* 0x00000004a3027825 */ /* 0x001fca00078e0202 */
[----:B------:R-:W2:Y:S04]  /*1040*/  LDG.E R16, desc[UR60][R2.64] ;  /* 0x0000003c02107981 */ /* 0x000ea8000c1e1900 */
[----:B------:R-:W2:Y:S02]  /*1050*/  LDG.E R5, desc[UR60][R2.64+0x4] ;  /* 0x0000043c02057981 */ /* 0x000ea4000c1e1900 */
[----:B--2---:R-:W-:-:S07]  /*1060*/  IMAD.IADD R16, R5, 0x1, -R16 ;  /* 0x0000000105107824 */ /* 0x004fce00078e0a10 */
.L_x_1059:
[----:B------:R-:W1:Y:S01]  /*1070*/  LDC.64 R8, c[0x0][0x9e0] ;  /* 0x00027800ff087b82 */ /* 0x000e620000000a00 */
[----:B-----5:R-:W-:Y:S01]  /*1080*/  IMAD.IADD R16, R16, 0x1, -R7 ;  /* 0x0000000110107824 */ /* 0x020fe200078e0a07 */
[----:B------:R-:W-:-:S04]  /*1090*/  LEA R0, R161, 0x80, 0x7 ;  /* 0x00000080a1007811 */ /* 0x000fc800078e38ff */
[----:B0-----:R-:W-:Y:S02]  /*10a0*/  IADD3 R3, R16, R0, -R17 ;  /* 0x0000000010037210 */ /* 0x001fe40007ffe811 */
[----:B-1----:R-:W-:-:S03]  /*10b0*/  ISETP.GE.AND P1, PT, R9, 0x1, PT ;  /* 0x000000010900780c */ /* 0x002fc60003f26270 */
[----:B------:R-:W-:-:S10]  /*10c0*/  IMAD.IADD R0, R3, 0x1, R8 ;  /* 0x0000000103007824 */ /* 0x000fd400078e0208 */
[----:B------:R-:W-:Y:S05]  /*10d0*/  @!P1 BRA `(.L_x_1060) ;  /* 0x0000000000409947 */ /* 0x000fea0003800000 */
[C---:B------:R-:W-:Y:S01]  /*10e0*/  ISETP.GT.AND P0, PT, R3.reuse, RZ, PT ;  /* 0x000000ff0300720c */ /* 0x040fe20003f04270 */
[----:B------:R-:W-:-:S12]  /*10f0*/  VIADD R2, R3, 0xffffffff ;  /* 0xffffffff03027836 */ /* 0x000fd80000000000 */
[----:B------:R-:W-:Y:S05]  /*1100*/  @P0 BRA `(.L_x_1061) ;  /* 0x00000000001c0947 */ /* 0x000fea0003800000 */
[----:B------:R-:W-:Y:S01]  /*1110*/  ISETP.NE.AND P0, PT, R9, 0x1, PT ;  /* 0x000000010900780c */ /* 0x000fe20003f05270 */
[----:B------:R-:W-:-:S12]  /*1120*/  IMAD.MOV R3, RZ, RZ, -R3 ;  /* 0x000000ffff037224 */ /* 0x000fd800078e0a03 */
[----:B------:R-:W0:Y:S02]  /*1130*/  @P0 LDC.64 R4, c[0x0][0x9e8] ;  /* 0x00027a00ff040b82 */ /* 0x000e240000000a00 */
[----:B0-----:R-:W-:-:S05]  /*1140*/  @P0 IMAD.HI.U32 R2, R3, R4, RZ ;  /* 0x0000000403020227 */ /* 0x001fca00078e00ff */
[----:B------:R-:W-:-:S04]  /*1150*/  @P0 SHF.R.U32.HI R3, RZ, R5, R2 ;  /* 0x00000005ff030219 */ /* 0x000fc80000011602 */
[----:B------:R-:W-:Y:S01]  /*1160*/  LOP3.LUT R2, RZ, R3, RZ, 0x33, !PT ;  /* 0x00000003ff027212 */ /* 0x000fe200078e33ff */
[----:B------:R-:W-:Y:S06]  /*1170*/  BRA `(.L_x_1062) ;  /* 0x0000000000107947 */ /* 0x000fec0003800000 */
.L_x_1061:
[----:B------:R-:W-:-:S13]  /*1180*/  ISETP.NE.AND P0, PT, R9, 0x1, PT ;  /* 0x000000010900780c */ /* 0x000fda0003f05270 */
[----:B------:R-:W0:Y:S02]  /*1190*/  @P0 LDC.64 R4, c[0x0][0x9e8] ;  /* 0x00027a00ff040b82 */ /* 0x000e240000000a00 */
[----:B0-----:R-:W-:-:S05]  /*11a0*/  @P0 IMAD.HI.U32 R4, R2, R4, RZ ;  /* 0x0000000402040227 */ /* 0x001fca00078e00ff */
[----:B------:R-:W-:-:S07]  /*11b0*/  @P0 SHF.R.U32.HI R2, RZ, R5, R4 ;  /* 0x00000005ff020219 */ /* 0x000fce0000011604 */
.L_x_1062:
[----:B------:R-:W-:-:S05]  /*11c0*/  IMAD R3, R2, R9, R9 ;  /* 0x0000000902037224 */ /* 0x000fca00078e0209 */
[----:B------:R-:W-:-:S07]  /*11d0*/  VIMNMX R0, R0, R3, PT ;  /* 0x0000000300007248 */ /* 0x000fce0003fe0100 */
.L_x_1060:
[----:B------:R-:W-:Y:S01]  /*11e0*/  VIADD R2, R0, 0x5f ;  /* 0x0000005f00027836 */ /* 0x000fe20000000000 */
[----:B------:R-:W-:Y:S01]  /*11f0*/  ULDC UR4, c[0x0][0x9dc] ;  /* 0x0002770000047ab9 */ /* 0x000fe20000000800 */
[----:B------:R-:W-:Y:S02]  /*1200*/  VIADD R0, R16, 0x5f ;  /* 0x0000005f10007836 */ /* 0x000fe40000000000 */
[----:B------:R-:W-:-:S04]  /*1210*/  IMAD.HI R2, R2, 0x2aaaaaab, RZ ;  /* 0x2aaaaaab02027827 */ /* 0x000fc800078e02ff */
[----:B------:R-:W-:Y:S01]  /*1220*/  IMAD.HI R0, R0, 0x2aaaaaab, RZ ;  /* 0x2aaaaaab00007827 */ /* 0x000fe200078e02ff */
[----:B------:R-:W-:-:S03]  /*1230*/  SHF.R.U32.HI R5, RZ, 0x1f, R2 ;  /* 0x0000001fff057819 */ /* 0x000fc60000011602 */
[----:B------:R-:W-:Y:S01]  /*1240*/  IMAD R7, R161, 0x80, -R17 ;  /* 0x00000080a1077824 */ /* 0x000fe200078e0a11 */
[----:B------:R-:W-:Y:S02]  /*1250*/  SHF.R.U32.HI R3, RZ, 0x1f, R0 ;  /* 0x0000001fff037819 */ /* 0x000fe40000011600 */
[----:B------:R-:W-:Y:S01]  /*1260*/  LEA.HI.SX32 R72, R2, R5, 0x1c ;  /* 0x0000000502487211 */ /* 0x000fe200078fe2ff */
[----:B------:R-:W-:Y:S01]  /*1270*/  IMAD.IADD R7, R16, 0x1, R7 ;  /* 0x0000000110077824 */ /* 0x000fe200078e0207 */
[----:B------:R-:W-:-:S03]  /*1280*/  LEA.HI.SX32 R3, R0, R3, 0x1c ;  /* 0x0000000300037211 */ /* 0x000fc600078fe2ff */
[----:B------:R-:W-:Y:S01]  /*1290*/  VIADD R0, R7, -UR4 ;  /* 0x8000000407007c36 */ /* 0x000fe20008000000 */
[----:B------:R-:W-:Y:S01]  /*12a0*/  VIMNMX R72, R3, R72, PT ;  /* 0x0000004803487248 */ /* 0x000fe20003fe0100 */
[----:B------:R-:W-:Y:S06]  /*12b0*/  @!P1 BRA `(.L_x_1063) ;  /* 0x00000000003c9947 */ /* 0x000fec0003800000 */
[----:B------:R-:W-:-:S13]  /*12c0*/  ISETP.GT.AND P0, PT, R7, -0x1, PT ;  /* 0xffffffff0700780c */ /* 0x000fda0003f04270 */
[----:B------:R-:W-:Y:S05]  /*12d0*/  @P0 BRA `(.L_x_1064) ;  /* 0x00000000001c0947 */ /* 0x000fea0003800000 */
[----:B------:R-:W-:Y:S02]  /*12e0*/  ISETP.NE.AND P0, PT, R9, 0x1, PT ;  /* 0x000000010900780c */ /* 0x000fe40003f05270 */
[----:B------:R-:W-:-:S11]  /*12f0*/  LOP3.LUT R7, RZ, R7, RZ, 0x33, !PT ;  /* 0x00000007ff077212 */ /* 0x000fd600078e33ff */
[----:B------:R-:W0:Y:S02]  /*1300*/  @P0 LDC.64 R2, c[0x0][0x9e8] ;  /* 0x00027a00ff020b82 */ /* 0x000e240000000a00 */
[----:B0-----:R-:W-:-:S05]  /*1310*/  @P0 IMAD.HI.U32 R2, R7, R2, RZ ;  /* 0x0000000207020227 */ /* 0x001fca00078e00ff */
[----:B------:R-:W-:-:S04]  /*1320*/  @P0 SHF.R.U32.HI R7, RZ, R3, R2 ;  /* 0x00000003ff070219 */ /* 0x000fc80000011602 */
[----:B------:R-:W-:Y:S01]  /*1330*/  LOP3.LUT R7, RZ, R7, RZ, 0x33, !PT ;  /* 0x00000007ff077212 */ /* 0x000fe200078e33ff */
[----:B------:R-:W-:Y:S06]  /*1340*/  BRA `(.L_x_1065) ;  /* 0x0000000000107947 */ /* 0x000fec0003800000 */
.L_x_1064:
[----:B------:R-:W-:-:S13]  /*1350*/  ISETP.NE.AND P0, PT, R9, 0x1, PT ;  /* 0x000000010900780c */ /* 0x000fda0003f05270 */
[----:B------:R-:W0:Y:S02]  /*1360*/  @P0 LDC.64 R2, c[0x0][0x9e8] ;  /* 0x00027a00ff020b82 */ /* 0x000e240000000a00 */
[----:B0-----:R-:W-:-:S05]  /*1370*/  @P0 IMAD.HI.U32 R2, R7, R2, RZ ;  /* 0x0000000207020227 */ /* 0x001fca00078e00ff */
[----:B------:R-:W-:-:S07]  /*1380*/  @P0 SHF.R.U32.HI R7, RZ, R3, R2 ;  /* 0x00000003ff070219 */ /* 0x000fce0000011602 */
.L_x_1065:
[----:B------:R-:W-:-:S05]  /*1390*/  IMAD R7, R7, R9, RZ ;  /* 0x0000000907077224 */ /* 0x000fca00078e02ff */
[----:B------:R-:W-:-:S07]  /*13a0*/  VIMNMX R0, R0, R7, !PT ;  /* 0x0000000700007248 */ /* 0x000fce0007fe0100 */
.L_x_1063:
        /* <DEDUP_REMOVED lines=9> */
[----:B------:R-:W-:Y:S01]  /*1440*/  LEA.HI.SX32 R3, R2, R3, 0x1c ;  /* 0x0000000302037211 */ /* 0x000fe200078fe2ff */
[----:B------:R-:W-:Y:S01]  /*1450*/  IMAD.MOV.U32 R2, RZ, RZ, RZ ;  /* 0x000000ffff027224 */ /* 0x000fe200078e00ff */
[----:B------:R-:W-:Y:S02]  /*1460*/  CS2R R76, SRZ ;  /* 0x00000000004c7805 */ /* 0x000fe4000001ff00 */
[----:B------:R-:W-:Y:S02]  /*1470*/  CS2R R74, SRZ ;  /* 0x00000000004a7805 */ /* 0x000fe4000001ff00 */
[----:B------:R-:W-:Y:S01]  /*1480*/  VIMNMX R23, RZ, R3, !PT ;  /* 0x00000003ff177248 */ /* 0x000fe20007fe0100 */
[----:B------:R-:W-:Y:S01]  /*1490*/  IMAD.MOV.U32 R73, RZ, RZ, RZ ;  /* 0x000000ffff497224 */ /* 0x000fe200078e00ff */
[----:B------:R-:W-:-:S02]  /*14a0*/  CS2R R28, SRZ ;  /* 0x00000000001c7805 */ /* 0x000fc4000001ff00 */
[----:B------:R-:W-:Y:S02]  /*14b0*/  CS2R R70, SRZ ;  /* 0x0000000000467805 */ /* 0x000fe4000001ff00 */
[----:B------:R-:W-:Y:S02]  /*14c0*/  ISETP.GT.AND P1, PT, R72, R23, PT ;  /* 0x000000174800720c */ /* 0x000fe40003f24270 */
        /* <DEDUP_REMOVED lines=20> */
[----:B------:R-:W-:Y:S02]  /*1610*/  IMAD.MOV.U32 R30, RZ, RZ, RZ ;  /* 0x000000ffff1e7224 */ /* 0x000fe400078e00ff */
[----:B------:R-:W-:Y:S02]  /*1620*/  IMAD.MOV.U32 R89, RZ, RZ, RZ ;  /* 0x000000ffff597224 */ /* 0x000fe400078e00ff */
[----:B------:R-:W-:-:S02]  /*1630*/  IMAD.MOV.U32 R8, RZ, RZ, RZ ;  /* 0x000000ffff087224 */ /* 0x000fc400078e00ff */
[----:B------:R-:W-:Y:S02]  /*1640*/  IMAD.MOV.U32 R10, RZ, RZ, RZ ;  /* 0x000000ffff0a7224 */ /* 0x000fe400078e00ff */
[----:B------:R-:W-:Y:S01]  /*1650*/  IMAD.MOV.U32 R91, RZ, RZ, RZ ;  /* 0x000000ffff5b7224 */ /* 0x000fe200078e00ff */
[----:B------:R-:W-:Y:S06]  /*1660*/  @!P1 BRA `(.L_x_1066) ;  /* 0x000000b0009c9947 */ /* 0x000fec0003800000 */
[----:B------:R-:W0:Y:S01]  /*1670*/  SHFL.IDX PT, R0, R172, RZ, 0x1f ;  /* 0x00001fffac007589 */ /* 0x000e2200000e0000 */
[----:B------:R-:W1:Y:S01]  /*1680*/  S2UR UR6, SR_CgaCtaId ;  /* 0x00000000000679c3 */ /* 0x000e620000008800 */
[----:B------:R-:W-:Y:S01]  /*1690*/  UMOV UR38, 0x400 ;  /* 0x0000040000267882 */ /* 0x000fe20000000000 */
        /* <DEDUP_REMOVED lines=28> */
.L_x_1067:
[----:B------:R-:W-:Y:S02]  /*1860*/  LEA.HI R0, R169, R169, RZ, 0x1 ;  /* 0x000000a9a9007211 */ /* 0x000fe400078f08ff */
[----:B------:R-:W-:Y:S02]  /*1870*/  ISETP.NE.AND P0, PT, R19, 0x3, PT ;  /* 0x000000031300780c */ /* 0x000fe40003f05270 */
[----:B------:R-:W-:-:S05]  /*1880*/  LOP3.LUT R0, R0, 0xfffffffe, RZ, 0xc0, !PT ;  /* 0xfffffffe00007812 */ /* 0x000fca00078ec0ff */
[----:B------:R-:W-:-:S05]  /*1890*/  IMAD.IADD R0, R169, 0x1, -R0 ;  /* 0x00000001a9007824 */ /* 0x000fca00078e0a00 */
[----:B------:R-:W-:-:S04]  /*18a0*/  SHF.L.U32 R0, R0, 0x1f, RZ ;  /* 0x0000001f00007819 */ /* 0x000fc800000006ff */
[----:B------:R-:W0:Y:S02]  /*18b0*/  SYNCS.PHASECHK.TRANS64.TRYWAIT P1, [UR38+0x2a800], R0 ;  /* 0x02a80000ff0075a7 */ /* 0x000e240008020166 */
[----:B0-----:R-:W-:Y:S05]  /*18c0*/  @!P1 BRA `(.L_x_1068) ;  /* 0x00000120007c9947 */ /* 0x001fea0003800000 */
.L_x_1252:
[----:B------:R-:W-:Y:S05]  /*18d0*/  @!P0 BRA `(.L_x_1069) ;  /* 0x0000000000048947 */ /* 0x000fea0003800000 */
[----:B------:R-:W-:Y:S01]  /*18e0*/  BPT.TRAP 0x1 ;  /* 0x000000040000795c */ /* 0x000fe20000300000 */
.L_x_1069:
[----:B0-----:R-:W-:Y:S02]  /*18f0*/  IMAD.U32 R3, RZ, RZ, UR36 ;  /* 0x00000024ff037e24 */ /* 0x001fe4000f8e00ff */
[----:B------:R-:W-:-:S03]  /*1900*/  IMAD.U32 R0, RZ, RZ, UR37 ;  /* 0x00000025ff007e24 */ /* 0x000fc6000f8e00ff */
[----:B------:R-:W-:Y:S02]  /*1910*/  LEA R3, R3, UR38, 0x3 ;  /* 0x0000002603037c11 */ /* 0x000fe4000f8e18ff */
[----:B------:R-:W-:-:S04]  /*1920*/  SHF.L.U32 R0, R0, 0x1f, RZ ;  /* 0x0000001f00007819 */ /* 0x000fc800000006ff */
[----:B------:R0:W1:Y:S01]  /*1930*/  SYNCS.PHASECHK.TRANS64.TRYWAIT P1, [R3+URZ+0x2a830], R0 ;  /* 0x02a83000030075a7 */ /* 0x000062000802017f */
[----:B------:R-:W-:Y:S05]  /*1940*/  @!P0 BRA `(.L_x_1070) ;  /* 0x0000000000048947 */ /* 0x000fea0003800000 */
[----:B------:R-:W-:Y:S01]  /*1950*/  BPT.TRAP 0x1 ;  /* 0x000000040000795c */ /* 0x000fe20000300000 */
.L_x_1070:
[----:B------:R-:W2:Y:S01]  /*1960*/  LDL.LU R2, [R1] ;  /* 0x0000000001027983 */ /* 0x000ea20000300800 */
[----:B------:R-:W3:Y:S02]  /*1970*/  S2R R4, SR_TID.X ;  /* 0x0000000000047919 */ /* 0x000ee40000002100 */
[----:B---3--:R-:W-:Y:S02]  /*1980*/  LOP3.LUT P2, RZ, R4, 0x7f, RZ, 0xc0, !PT ;  /* 0x0000007f04ff7812 */ /* 0x008fe4000784c0ff */
[----:B--2---:R-:W-:-:S11]  /*1990*/  LOP3.LUT R2, R2, 0xffefffff, RZ, 0xc0, !PT ;  /* 0xffefffff02027812 */ /* 0x004fd600078ec0ff */
[----:B------:R-:W-:-:S05]  /*19a0*/  @P2 LOP3.LUT R2, R2, 0x100000, RZ, 0xfc, !PT ;  /* 0x0010000002022812 */ /* 0x000fca00078efcff */
[----:B------:R2:W-:Y:S01]  /*19b0*/  STL [R1], R2 ;  /* 0x0000000201007387 */ /* 0x0005e20000100800 */
[----:B-1----:R-:W-:Y:S05]  /*19c0*/  @P1 BRA `(.L_x_1071) ;  /* 0x0000000000081947 */ /* 0x002fea0003800000 */
[----:B------:R-:W1:Y:S02]  /*19d0*/  SYNCS.PHASECHK.TRANS64.TRYWAIT P1, [R3+URZ+0x2a830], R0 ;  /* 0x02a83000030075a7 */ /* 0x000e64000802017f */
[----:B-1----:R-:W-:Y:S05]  /*19e0*/  @!P1 BRA `(.L_x_1072) ;  /* 0x00000120004c9947 */ /* 0x002fea0003800000 */
.L_x_1071:
[----:B------:R-:W-:Y:S05]  /*19f0*/  WARPSYNC.ALL ;  /* 0x0000000000007948 */ /* 0x000fea0003800000 */
[----:B------:R-:W-:Y:S01]  /*1a00*/  UIADD3 UR4, UR38, 0x18400, URZ ;  /* 0x0001840026047890 */ /* 0x000fe2000fffe03f */
[----:B------:R-:W-:Y:S01]  /*1a10*/  WARPGROUP.ARRIVE ;  /* 0x00000000000079c5 */ /* 0x000fe20000000000 */
[----:B------:R-:W-:-:S05]  /*1a20*/  ULOP3.LUT UR5, UR40, 0x10000, URZ, 0xfc, !UPT ;  /* 0x0001000028057892 */ /* 0x000fca000f8efc3f */
[----:B--2---:R-:W2:Y:S01]  /*1a30*/  S2R R2, SR_TID.X ;  /* 0x0000000000027919 */ /* 0x004ea20000002100 */
[----:B------:R-:W-:Y:S01]  /*1a40*/  USHF.R.U32.HI UR4, URZ, 0x4, UR4 ;  /* 0x000000043f047899 */ /* 0x000fe20008011604 */
[----:B------:R-:W3:Y:S01]  /*1a50*/  LDC.64 R14, c[0x0][0x9e0] ;  /* 0x00027800ff0e7b82 */ /* 0x000ee20000000a00 */
[----:B------:R-:W-:Y:S01]  /*1a60*/  UMOV UR9, 0x40000040 ;  /* 0x4000004000097882 */ /* 0x000fe20000000000 */
[----:B------:R-:W-:Y:S01]  /*1a70*/  UMOV UR11, 0x40000040 ;  /* 0x40000040000b7882 */ /* 0x000fe20000000000 */
[----:B------:R-:W-:Y:S01]  /*1a80*/  ULOP3.LUT UR4, UR4, 0x3fff, URZ, 0xc0, !UPT ;  /* 0x00003fff04047892 */ /* 0x000fe2000f8ec03f */
[----:B------:R-:W-:Y:S01]  /*1a90*/  IMAD.U32 R7, RZ, RZ, UR9 ;  /* 0x00000009ff077e24 */ /* 0x000fe2000f8e00ff */
[----:B------:R-:W-:Y:S01]  /*1aa0*/  UMOV UR8, UR5 ;  /* 0x0000000500087c82 */ /* 0x000fe20008000000 */
[----:B------:R-:W-:Y:S01]  /*1ab0*/  UIADD3 UR12, UR5, 0x4, URZ ;  /* 0x00000004050c7890 */ /* 0x000fe2000fffe03f */
[----:B------:R-:W-:Y:S01]  /*1ac0*/  IMAD.U32 R6, RZ, RZ, UR8 ;  /* 0x00000008ff067e24 */ /* 0x000fe2000f8e00ff */
[----:B------:R-:W-:Y:S01]  /*1ad0*/  ULOP3.LUT UR39, UR4, 0x10000, URZ, 0xfc, !UPT ;  /* 0x0001000004277892 */ /* 0x000fe2000f8efc3f */
[----:B------:R-:W-:Y:S01]  /*1ae0*/  IMAD.MOV.U32 R5, RZ, RZ, -0x60 ;  /* 0xffffffa0ff057424 */ /* 0x000fe200078e00ff */
[----:B------:R-:W-:Y:S01]  /*1af0*/  UMOV UR13, 0x40000040 ;  /* 0x40000040000d7882 */ /* 0x000fe20000000000 */
[----:B------:R-:W-:Y:S01]  /*1b00*/  UMOV UR15, 0x40000040 ;  /* 0x40000040000f7882 */ /* 0x000fe20000000000 */
[----:B------:R-:W-:Y:S01]  /*1b10*/  UIMAD UR4, UR36, 0x900, UR39 ;  /* 0x00000900240478a4 */ /* 0x000fe2000f8e0227 */
[----:B------:R-:W-:Y:S01]  /*1b20*/  IMAD R5, R72, R5, 0x60 ;  /* 0x0000006048057424 */ /* 0x000fe200078e0205 */
[----:B------:R-:W-:Y:S01]  /*1b30*/  UIADD3 UR16, UR5, 0x6, URZ ;  /* 0x0000000605107890 */ /* 0x000fe2000fffe03f */
[----:B------:R-:W-:Y:S01]  /*1b40*/  IMAD R4, R161, 0x80, R171 ;  /* 0x00000080a1047824 */ /* 0x000fe200078e02ab */
[----:B------:R-:W-:Y:S01]  /*1b50*/  UIADD3 UR14, UR4, 0x4, URZ ;  /* 0x00000004040e7890 */ /* 0x000fe2000fffe03f */
[----:B------:R-:W-:Y:S01]  /*1b60*/  IMAD R12, R18, -0x2, R5 ;  /* 0xfffffffe120c7824 */ /* 0x000fe200078e0205 */
[----:B------:R-:W-:-:S02]  /*1b70*/  UIADD3 UR18, UR4, 0x6, URZ ;  /* 0x0000000604127890 */ /* 0x000fc4000fffe03f */
[----:B------:R-:W-:Y:S01]  /*1b80*/  UMOV UR10, UR4 ;  /* 0x00000004000a7c82 */ /* 0x000fe20008000000 */
[----:B------:R-:W-:Y:S01]  /*1b90*/  UMOV UR17, 0x40000040 ;  /* 0x4000004000117882 */ /* 0x000fe20000000000 */
[----:B------:R-:W-:Y:S01]  /*1ba0*/  HGMMA.64x96x16.F32.BF16 R24, gdesc[UR8], RZ, !UPT, gsb0 ;  /* 0x01600000081879f0 */ /* 0x000fe2000c0018ff */
[----:B------:R-:W-:Y:S02]  /*1bb0*/  UIADD3 UR8, UR5, 0x2, URZ ;  /* 0x0000000205087890 */ /* 0x000fe4000fffe03f */
[----:B------:R-:W-:Y:S01]  /*1bc0*/  UIADD3 UR10, UR4, 0x2, URZ ;  /* 0x00000002040a7890 */ /* 0x000fe2000fffe03f */
[----:B------:R-:W-:Y:S01]  /*1bd0*/  UMOV UR9, 0x40000040 ;  /* 0x4000004000097882 */ /* 0x000fe20000000000 */
[----:B------:R-:W-:Y:S01]  /*1be0*/  UMOV UR11, 0x40000040 ;  /* 0x40000040000b7882 */ /* 0x000fe20000000000 */
[----:B------:R-:W-:Y:S01]  /*1bf0*/  UMOV UR19, 0x40000040 ;  /* 0x4000004000137882 */ /* 0x000fe20000000000 */
[----:B------:R-:W-:Y:S01]  /*1c00*/  UIADD3 UR20, UR5, 0x400, URZ ;  /* 0x0000040005147890 */ /* 0x000fe2000fffe03f */
[----:B--2---:R-:W-:Y:S01]  /*1c10*/  LOP3.LUT P1, RZ, R2, 0x7f, RZ, 0xc0, !PT ;  /* 0x0000007f02ff7812 */ /* 0x004fe2000782c0ff */
[----:B------:R-:W-:Y:S01]  /*1c20*/  UIADD3 UR22, UR4, 0x300, URZ ;  /* 0x0000030004167890 */ /* 0x000fe2000fffe03f */
[----:B------:R-:W-:Y:S01]  /*1c30*/  IMAD.IADD R2, R16, 0x1, R5 ;  /* 0x0000000110027824 */ /* 0x000fe200078e0205 */
[----:B------:R-:W-:Y:S01]  /*1c40*/  UMOV UR21, 0x40000040 ;  /* 0x4000004000157882 */ /* 0x000fe20000000000 */
[----:B------:R-:W-:Y:S01]  /*1c50*/  UMOV UR23, 0x40000040 ;  /* 0x4000004000177882 */ /* 0x000fe20000000000 */
[----:B------:R-:W-:Y:S01]  /*1c60*/  UIADD3 UR24, UR5, 0x402, URZ ;  /* 0x0000040205187890 */ /* 0x000fe2000fffe03f */
[----:B------:R-:W-:Y:S01]  /*1c70*/  IMAD R13, R18, -0x2, R2 ;  /* 0xfffffffe120d7824 */ /* 0x000fe200078e0202 */
[----:B------:R-:W-:Y:S01]  /*1c80*/  UIADD3 UR26, UR4, 0x302, URZ ;  /* 0x00000302041a7890 */ /* 0x000fe2000fffe03f */
[----:B------:R-:W-:Y:S01]  /*1c90*/  UMOV UR25, 0x40000040 ;  /* 0x4000004000197882 */ /* 0x000fe20000000000 */
[----:B------:R-:W-:Y:S01]  /*1ca0*/  UMOV UR27, 0x40000040 ;  /* 0x40000040001b7882 */ /* 0x000fe20000000000 */
[----:B------:R-:W-:-:S02]  /*1cb0*/  UIADD3 UR28, UR5, 0x404, URZ ;  /* 0x00000404051c7890 */ /* 0x000fc4000fffe03f */
[----:B------:R-:W-:Y:S01]  /*1cc0*/  UIADD3 UR30, UR4, 0x304, URZ ;  /* 0x00000304041e7890 */ /* 0x000fe2000fffe03f */
[----:B01----:R-:W-:Y:S01]  /*1cd0*/  @!P1 VIADD R0, R3, 0x2a840 ;  /* 0x0002a84003009836 */ /* 0x003fe20000000000 */
[----:B------:R-:W-:Y:S01]  /*1ce0*/  UMOV UR29, 0x40000040 ;  /* 0x40000040001d7882 */ /* 0x000fe20000000000 */
[----:B------:R-:W-:Y:S01]  /*1cf0*/  UMOV UR31, 0x40000040 ;  /* 0x40000040001f7882 */ /* 0x000fe20000000000 */
[----:B------:R-:W-:Y:S01]  /*1d00*/  UIADD3 UR32, UR5, 0x406, URZ ;  /* 0x0000040605207890 */ /* 0x000fe2000fffe03f */
[----:B------:R-:W-:Y:S01]  /*1d10*/  IADD3 R3, -R17, 0x1, R2 ;  /* 0x0000000111037810 */ /* 0x000fe20007ffe102 */
[----:B------:R-:W-:Y:S01]  /*1d20*/  UIADD3 UR34, UR4, 0x306, URZ ;  /* 0x0000030604227890 */ /* 0x000fe2000fffe03f */
[----:B------:R-:W-:Y:S01]  /*1d30*/  @!P1 PRMT R0, RZ, 0x654, R0 ;  /* 0x00000654ff009816 */ /* 0x000fe20000000000 */
[----:B------:R-:W-:Y:S01]  /*1d40*/  UMOV UR33, 0x40000040 ;  /* 0x4000004000217882 */ /* 0x000fe20000000000 */
[----:B------:R-:W-:Y:S01]  /*1d50*/  UMOV UR35, 0x40000040 ;  /* 0x4000004000237882 */ /* 0x000fe20000000000 */
[----:B------:R-:W-:Y:S01]  /*1d60*/  UIADD3 UR40, UR5, 0x800, URZ ;  /* 0x0000080005287890 */ /* 0x000fe2000fffe03f */
[----:B------:R-:W-:Y:S01]  /*1d70*/  IMAD R3, R18, -0x2, R3 ;  /* 0xfffffffe12037824 */ /* 0x000fe200078e0203 */
[----:B------:R-:W-:Y:S01]  /*1d80*/  UIADD3 UR42, UR4, 0x600, URZ ;  /* 0x00000600042a7890 */ /* 0x000fe2000fffe03f */
[----:B------:R-:W-:Y:S01]  /*1d90*/  UMOV UR41, 0x40000040 ;  /* 0x4000004000297882 */ /* 0x000fe20000000000 */
[----:B------:R-:W-:Y:S01]  /*1da0*/  UMOV UR43, 0x40000040 ;  /* 0x40000040002b7882 */ /* 0x000fe20000000000 */
[----:B------:R-:W-:Y:S01]  /*1db0*/  UIADD3 UR44, UR5, 0x802, URZ ;  /* 0x00000802052c7890 */ /* 0x000fe2000fffe03f */
[----:B---3--:R-:W-:Y:S01]  /*1dc0*/  IMAD.IADD R10, R3, 0x1, R14 ;  /* 0x00000001030a7824 */ /* 0x008fe200078e020e */
        /* <DEDUP_REMOVED lines=43> */
[----:B------:R-:W-:Y:S01]  /*2080*/  HGMMA.64x96x16.F32.BF16 R24, gdesc[UR56], R24, gsb0 ;  /* 0x01600000381879f0 */ /* 0x000fe20008001818 */
[----:B------:R-:W-:Y:S02]  /*2090*/  ULDC UR59, c[0x0][0x9dc] ;  /* 0x00027700003b7ab9 */ /* 0x000fe40000000800 */
[----:B------:R-:W-:-:S06]  /*20a0*/  ULOP3.LUT UR4, URZ, UR59, URZ, 0x33, !UPT ;  /* 0x0000003b3f047292 */ /* 0x000fcc000f8e333f */
[----:B------:R-:W-:-:S04]  /*20b0*/  VIADD R21, R3, UR4 ;  /* 0x0000000403157c36 */ /* 0x000fc80008000000 */
[----:B------:R-:W-:Y:S01]  /*20c0*/  IMAD.IADD R2, R21, 0x1, R4 ;  /* 0x0000000115027824 */ /* 0x000fe200078e0204 */
[----:B------:R-:W-:Y:S02]  /*20d0*/  WARPGROUP.DEPBAR.LE gsb0, 0x0 ;  /* 0x00008000000079c5 */ /* 0x000fe40000010000 */
[----:B------:R0:W-:Y:S01]  /*20e0*/  @!P1 SYNCS.ARRIVE.TRANS64.RED.A1T0 RZ, [R0+URZ], RZ ;  /* 0x000000ff00ff99a7 */ /* 0x0001e2000810043f */
[----:B------:R-:W-:-:S04]  /*20f0*/  ISETP.GE.AND P1, PT, R15, 0x1, PT ;  /* 0x000000010f00780c */ /* 0x000fc80003f26270 */
[----:B------:R-:W-:Y:S02]  /*2100*/  P2R R20, PR, RZ, 0x2 ;  /* 0x00000002ff147803 */ /* 0x000fe40000000000 */
[----:B0-----:R-:W-:-:S07]  /*2110*/  VIADDMNMX R0, R4, R10, R13, PT ;  /* 0x0000000a04007246 */ /* 0x001fce000380010d */
[----:B------:R-:W-:Y:S05]  /*2120*/  @!P1 BRA `(.L_x_1073) ;  /* 0x00000000004c9947 */ /* 0x000fea0003800000 */
[----:B------:R-:W-:Y:S01]  /*2130*/  IADD3 R3, -R17, R16, R4 ;  /* 0x0000001011037210 */ /* 0x000fe20007ffe104 */
[----:B------:R-:W-:Y:S03]  /*2140*/  BSSY B0, `(.L_x_1074) ;  /* 0x000000e000007945 */ /* 0x000fe60003800000 */
        /* <DEDUP_REMOVED lines=9> */
.L_x_1075:
[----:B------:R-:W-:-:S13]  /*21e0*/  ISETP.NE.AND P1, PT, R15, 0x1, PT ;  /* 0x000000010f00780c */ /* 0x000fda0003f25270 */
[----:B------:R-:W0:Y:S02]  /*21f0*/  @P1 LDC.64 R8, c[0x0][0x9e8] ;  /* 0x00027a00ff081b82 */ /* 0x000e240000000a00 */
[----:B0-----:R-:W-:-:S05]  /*2200*/  @P1 IMAD.HI.U32 R8, R3, R8, RZ ;  /* 0x0000000803081227 */ /* 0x001fca00078e00ff */
[----:B------:R-:W-:-:S07]  /*2210*/  @P1 SHF.R.U32.HI R3, RZ, R9, R8 ;  /* 0x00000009ff031219 */ /* 0x000fce0000011608 */
.L_x_1076:
[----:B------:R-:W-:Y:S05]  /*2220*/  BSYNC B0 ;  /* 0x0000000000007941 */ /* 0x000fea0003800000 */
.L_x_1074:
[----:B------:R-:W-:-:S05]  /*2230*/  IMAD R3, R3, R15, R12 ;  /* 0x0000000f03037224 */ /* 0x000fca00078e020c */
[----:B------:R-:W-:Y:S02]  /*2240*/  VIMNMX R2, R2, R3, !PT ;  /* 0x0000000302027248 */ /* 0x000fe40007fe0100 */
[----:B------:R-:W-:-:S07]  /*2250*/  VIADDMNMX R0, R3, R15, R0, PT ;  /* 0x0000000f03007246 */ /* 0x000fce0003800100 */
.L_x_1073:
[C---:B------:R-:W-:Y:S02]  /*2260*/  ISETP.GE.AND P6, PT, R5.reuse, 0x9, PT ;  /* 0x000000090500780c */ /* 0x040fe40003fc6270 */
[C---:B------:R-:W-:Y:S02]  /*2270*/  ISETP.GE.AND P1, PT, R5.reuse, 0x2, PT ;  /* 0x000000020500780c */ /* 0x040fe40003f26270 */
        /* <DEDUP_REMOVED lines=34> */
[C---:B------:R-:W-:Y:S02]  /*24a0*/  ISETP.GE.AND P3, PT, R5.reuse, 0x22, PT ;  /* 0x000000220500780c */ /* 0x040fe40003f66270 */
        /* <DEDUP_REMOVED lines=73> */
[----:B------:R-:W-:-:S04]  /*2940*/  ISETP.GE.AND P5, PT, R5, 0x5a, PT ;  /* 0x0000005a0500780c */ /* 0x000fc80003fa6270 */
[----:B------:R-:W-:Y:S02]  /*2950*/  P2R R64, PR, RZ, 0x20 ;  /* 0x00000020ff407803 */ /* 0x000fe40000000000 */
[----:B------:R-:W-:Y:S02]  /*2960*/  ISETP.GT.AND P5, PT, R2, 0x59, !P5 ;  /* 0x000000590200780c */ /* 0x000fe40006fa4270 */
[----:B------:R-:W-:Y:S02]  /*2970*/  IADD3 R2, R21, 0x8, R4 ;  /* 0x0000000815027810 */ /* 0x000fe40007ffe004 */
[----:B------:R-:W-:Y:S01]  /*2980*/  ISETP.LT.OR P5, PT, R0, 0x5a, P5 ;  /* 0x0000005a0000780c */ /* 0x000fe20002fa1670 */
[----:B------:R-:W-:-:S03]  /*2990*/  VIADD R0, R4, 0x8 ;  /* 0x0000000804007836 */ /* 0x000fc60000000000 */
[----:B------:R-:W-:Y:S02]  /*29a0*/  FSEL R69, R69, -INF , !P5 ;  /* 0xff80000045457808 */ /* 0x000fe40006800000 */
[----:B------:R-:W-:Y:S02]  /*29b0*/  ISETP.GE.AND P5, PT, R15, 0x1, PT ;  /* 0x000000010f00780c */ /* 0x000fe40003fa6270 */
[----:B------:R-:W-:-:S11]  /*29c0*/  VIADDMNMX R0, R0, R10, R13, PT ;  /* 0x0000000a00007246 */ /* 0x000fd6000380010d */
[----:B------:R-:W-:Y:S05]  /*29d0*/  @!P5 BRA `(.L_x_1077) ;  /* 0x000000000050d947 */ /* 0x000fea0003800000 */
[----:B------:R-:W-:Y:S01]  /*29e0*/  IADD3 R8, R16, 0x8, R4 ;  /* 0x0000000810087810 */ /* 0x000fe20007ffe004 */
[----:B------:R-:W-:Y:S04]  /*29f0*/  BSSY B0, `(.L_x_1078) ;  /* 0x000000f000007945 */ /* 0x000fe80003800000 */
[----:B------:R-:W-:-:S05]  /*2a00*/  IMAD.IADD R8, R8, 0x1, -R17 ;  /* 0x0000000108087824 */ /* 0x000fca00078e0a11 */
        /* <DEDUP_REMOVED lines=9> */
.L_x_1079:
[----:B------:R-:W-:-:S13]  /*2aa0*/  ISETP.NE.AND P5, PT, R15, 0x1, PT ;  /* 0x000000010f00780c */ /* 0x000fda0003fa5270 */
[----:B------:R-:W0:Y:S02]  /*2ab0*/  @P5 LDC.64 R24, c[0x0][0x9e8] ;  /* 0x00027a00ff185b82 */ /* 0x000e240000000a00 */
[----:B0-----:R-:W-:-:S05]  /*2ac0*/  @P5 IMAD.HI.U32 R10, R8, R24, RZ ;  /* 0x00000018080a5227 */ /* 0x001fca00078e00ff */
[----:B------:R-:W-:-:S07]  /*2ad0*/  @P5 SHF.R.U32.HI R8, RZ, R25, R10 ;  /* 0x00000019ff085219 */ /* 0x000fce000001160a */
.L_x_1080:
[----:B------:R-:W-:Y:S05]  /*2ae0*/  BSYNC B0 ;  /* 0x0000000000007941 */ /* 0x000fea0003800000 */
.L_x_1078:
[----:B------:R-:W-:-:S05]  /*2af0*/  IMAD R3, R8, R15, R12 ;  /* 0x0000000f08037224 */ /* 0x000fca00078e020c */
[----:B------:R-:W-:Y:S02]  /*2b00*/  VIMNMX R2, R2, R3, !PT ;  /* 0x0000000302027248 */ /* 0x000fe40007fe0100 */
[----:B------:R-:W-:-:S07]  /*2b10*/  VIADDMNMX R0, R3, R15, R0, PT ;  /* 0x0000000f03007246 */ /* 0x000fce0003800100 */
.L_x_1077:
[----:B------:R-:W-:Y:S01]  /*2b20*/  ISETP.GT.AND P1, PT, R2, 0x1, !P1 ;  /* 0x000000010200780c */ /* 0x000fe20004f24270 */
[----:B------:R-:W-:Y:S01]  /*2b30*/  ULDC UR4, c[0x0][0x988] ;  /* 0x0002620000047ab9 */ /* 0x000fe20000000800 */
[----:B------:R-:W-:Y:S01]  /*2b40*/  FMNMX.FTZ R3, R28, R74, !PT ;  /* 0x0000004a1c037209 */ /* 0x000fe20007810000 */
[----:B------:R-:W-:Y:S01]  /*2b50*/  IMAD.U32 R10, RZ, RZ, UR4 ;  /* 0x00000004ff0a7e24 */ /* 0x000fe2000f8e00ff */
[----:B------:R-:W-:Y:S02]  /*2b60*/  ISETP.LT.OR P1, PT, R0, 0x2, P1 ;  /* 0x000000020000780c */ /* 0x000fe40000f21670 */
[----:B------:R-:W-:Y:S02]  /*2b70*/  ISETP.GT.AND P6, PT, R2, 0x8, !P6 ;  /* 0x000000080200780c */ /* 0x000fe400077c4270 */
[----:B------:R-:W-:Y:S02]  /*2b80*/  FSEL R27, R27, -INF , !P1 ;  /* 0xff8000001b1b7808 */ /* 0x000fe40004800000 */
[----:B------:R-:W-:-:S02]  /*2b90*/  ISETP.NE.AND P1, PT, R73, RZ, PT ;  /* 0x000000ff4900720c */ /* 0x000fc40003f25270 */
[----:B------:R-:W-:Y:S02]  /*2ba0*/  FMNMX.FTZ R3, R76, R3, !PT ;  /* 0x000000034c037209 */ /* 0x000fe40007810000 */
[----:B------:R-:W-:Y:S02]  /*2bb0*/  ISETP.GT.AND P1, PT, R2, 0x9, !P1 ;  /* 0x000000090200780c */ /* 0x000fe40004f24270 */
[C---:B------:R-:W-:Y:S02]  /*2bc0*/  ISETP.LT.OR P6, PT, R0.reuse, 0x9, P6 ;  /* 0x000000090000780c */ /* 0x040fe400037c1670 */
[----:B------:R-:W-:Y:S02]  /*2bd0*/  ISETP.LT.OR P1, PT, R0, 0xa, P1 ;  /* 0x0000000a0000780c */ /* 0x000fe40000f21670 */
[----:B------:R-:W-:Y:S02]  /*2be0*/  FMNMX.FTZ R3, R78, R3, !PT ;  /* 0x000000034e037209 */ /* 0x000fe40007810000 */
[----:B------:R-:W-:-:S02]  /*2bf0*/  FSEL R31, R31, -INF , !P1 ;  /* 0xff8000001f1f7808 */ /* 0x000fc40004800000 */
[----:B------:R-:W-:Y:S02]  /*2c00*/  ISETP.NE.AND P1, PT, R29, RZ, PT ;  /* 0x000000ff1d00720c */ /* 0x000fe40003f25270 */
[----:B------:R-:W-:Y:S02]  /*2c10*/  FSEL R25, R30, -INF , !P6 ;  /* 0xff8000001e197808 */ /* 0x000fe40007000000 */
        /* <DEDUP_REMOVED lines=8> */
[----:B------:R-:W-:Y:S02]  /*2ca0*/  ISETP.NE.AND P5, PT, R77, RZ, PT ;  /* 0x000000ff4d00720c */ /* 0x000fe40003fa5270 */
        /* <DEDUP_REMOVED lines=42> */
[----:B------:R-:W-:-:S02]  /*2f50*/  FMNMX.FTZ R8, R69, R8, !PT ;  /* 0x0000000845087209 */ /* 0x000fc40007810000 */
[C---:B------:R-:W-:Y:S02]  /*2f60*/  ISETP.GT.AND P1, PT, R2.reuse, 0x30, !P1 ;  /* 0x000000300200780c */ /* 0x040fe40004f24270 */
[----:B------:R-:W-:Y:S01]  /*2f70*/  ISETP.GT.AND P4, PT, R2, RZ, !P4 ;  /* 0x000000ff0200720c */ /* 0x000fe20006784270 */
[----:B------:R-:W0:Y:S01]  /*2f80*/  SHFL.BFLY PT, R3, R8, 0x2, 0x1f ;  /* 0x0c401f0008037f89 */ /* 0x000e2200000e0000 */
        /* <DEDUP_REMOVED lines=11> */
[C---:B------:R-:W-:Y:S02]  /*3040*/  ISETP.GT.AND P2, PT, R2.reuse, 0x51, !P2 ;  /* 0x000000510200780c */ /* 0x040fe40005744270 */
[----:B------:R-:W-:Y:S02]  /*3050*/  ISETP.GT.AND P1, PT, R2, 0x38, !P1 ;  /* 0x000000380200780c */ /* 0x000fe40004f24270 */
[----:B0-----:R-:W-:Y:S02]  /*3060*/  FMNMX.FTZ R12, R8, R3, !PT ;  /* 0x00000003080c7209 */ /* 0x001fe40007810000 */
[----:B------:R-:W-:Y:S02]  /*3070*/  FMNMX.FTZ R8, R21, R27, !PT ;  /* 0x0000001b15087209 */ /* 0x000fe40007810000 */
[----:B------:R-:W-:Y:S01]  /*3080*/  ISETP.LT.OR P1, PT, R0, 0x39, P1 ;  /* 0x000000390000780c */ /* 0x000fe20000f21670 */
[----:B------:R-:W0:Y:S01]  /*3090*/  SHFL.BFLY PT, R3, R12, 0x1, 0x1f ;  /* 0x0c201f000c037f89 */ /* 0x000e2200000e0000 */
        /* <DEDUP_REMOVED lines=21> */
[----:B------:R-:W-:Y:S02]  /*31f0*/  FMNMX.FTZ R8, R47, R8, !PT ;  /* 0x000000082f087209 */ /* 0x000fe40007810000 */
[----:B------:R-:W-:Y:S02]  /*3200*/  ISETP.GT.AND P1, PT, R2, 0x48, !P5 ;  /* 0x000000480200780c */ /* 0x000fe40006f24270 */
[----:B0-----:R-:W-:Y:S02]  /*3210*/  FMNMX.FTZ R3, R12, R3, !PT ;  /* 0x000000030c037209 */ /* 0x001fe40007810000 */
[----:B------:R-:W-:-:S02]  /*3220*/  FMNMX.FTZ R8, R45, R8, !PT ;  /* 0x000000082d087209 */ /* 0x000fc40007810000 */
[----:B------:R-:W-:Y:S01]  /*3230*/  ISETP.LT.OR P1, PT, R0, 0x49, P1 ;  /* 0x000000490000780c */ /* 0x000fe20000f21670 */
[----:B------:R-:W-:Y:S01]  /*3240*/  FMUL.FTZ R24, R3, R10 ;  /* 0x0000000a03187220 */ /* 0x000fe20000410000 */
[----:B------:R-:W-:Y:S02]  /*3250*/  FMNMX.FTZ R8, R51, R8, !PT ;  /* 0x0000000833087209 */ /* 0x000fe40007810000 */
[----:B------:R-:W-:Y:S02]  /*3260*/  FSEL R5, R62, -INF , !P1 ;  /* 0xff8000003e057808 */ /* 0x000fe40004800000 */
[----:B------:R-:W-:Y:S02]  /*3270*/  FSETP.NEU.FTZ.AND P1, PT, R3, -INF , PT ;  /* 0xff8000000300780b */ /* 0x000fe40003f3d000 */
[----:B------:R-:W-:Y:S02]  /*3280*/  ISETP.NE.AND P5, PT, R89, RZ, PT ;  /* 0x000000ff5900720c */ /* 0x000fe40003fa5270 */
[----:B------:R-:W-:-:S02]  /*3290*/  FMNMX.FTZ R8, R49, R8, !PT ;  /* 0x0000000831087209 */ /* 0x000fc40007810000 */
        /* <DEDUP_REMOVED lines=15> */
[----:B------:R1:W-:Y:S01]  /*3390*/  MUFU.EX2 R77, R28 ;  /* 0x0000001c004d7308 */ /* 0x0003e20000000800 */
[----:B------:R-:W-:Y:S01]  /*33a0*/  ISETP.LT.OR P1, PT, R0, 0x51, P1 ;  /* 0x000000510000780c */ /* 0x000fe20000f21670 */
[--C-:B0-----:R-:W-:Y:S01]  /*33b0*/  FFMA.FTZ R38, R9, R10, -R73.reuse ;  /* 0x0000000a09267223 */ /* 0x101fe20000010849 */
[----:B------:R-:W-:Y:S01]  /*33c0*/  FMNMX.FTZ R8, R5, R8, !PT ;  /* 0x0000000805087209 */ /* 0x000fe20007810000 */
[-CC-:B------:R-:W-:Y:S01]  /*33d0*/  FFMA.FTZ R30, R32, R10.reuse, -R73.reuse ;  /* 0x0000000a201e7223 */ /* 0x180fe20000010849 */
[----:B------:R-:W-:Y:S01]  /*33e0*/  ISETP.NE.AND P5, PT, R64, RZ, PT ;  /* 0x000000ff4000720c */ /* 0x000fe20003fa5270 */
[-CC-:B------:R-:W-:Y:S01]  /*33f0*/  FFMA.FTZ R32, R36, R10.reuse, -R73.reuse ;  /* 0x0000000a24207223 */ /* 0x180fe20000010849 */
[----:B------:R-:W-:Y:S01]  /*3400*/  ISETP.GT.AND P3, PT, R2, 0x58, !P3 ;  /* 0x000000580200780c */ /* 0x000fe20005f64270 */
[----:B------:R-:W-:Y:S01]  /*3410*/  MUFU.EX2 R12, R12 ;  /* 0x0000000c000c7308 */ /* 0x000fe20000000800 */
[----:B------:R-:W-:Y:S01]  /*3420*/  ISETP.LT.OR P2, PT, R0, 0x52, P2 ;  /* 0x000000520000780c */ /* 0x000fe20001741670 */
[-CC-:B-1----:R-:W-:Y:S01]  /*3430*/  FFMA.FTZ R28, R82, R10.reuse, -R73.reuse ;  /* 0x0000000a521c7223 */ /* 0x182fe20000010849 */
[----:B------:R-:W-:Y:S01]  /*3440*/  FSEL R53, R66, -INF , !P1 ;  /* 0xff80000042357808 */ /* 0x000fe20004800000 */
[--C-:B------:R-:W-:Y:S01]  /*3450*/  FFMA.FTZ R34, R48, R10, -R73.reuse ;  /* 0x0000000a30227223 */ /* 0x100fe20000010849 */
[----:B------:R-:W-:Y:S01]  /*3460*/  FMNMX.FTZ R8, R63, R8, !PT ;  /* 0x000000083f087209 */ /* 0x000fe20007810000 */
[-CC-:B------:R-:W-:Y:S01]  /*3470*/  FFMA.FTZ R36, R52, R10.reuse, -R73.reuse ;  /* 0x0000000a34247223 */ /* 0x180fe20000010849 */
[----:B------:R-:W-:Y:S01]  /*3480*/  ISETP.GT.AND P4, PT, R2, 0x59, !P5 ;  /* 0x000000590200780c */ /* 0x000fe20006f84270 */
[----:B------:R0:W1:Y:S01]  /*3490*/  MUFU.EX2 R75, R24 ;  /* 0x00000018004b7308 */ /* 0x0000620000000800 */
[----:B------:R-:W-:Y:S01]  /*34a0*/  ISETP.LT.OR P3, PT, R0, 0x59, P3 ;  /* 0x000000590000780c */ /* 0x000fe20001f61670 */
[-CC-:B------:R-:W-:Y:S01]  /*34b0*/  FFMA.FTZ R2, R40, R10.reuse, -R73.reuse ;  /* 0x0000000a28027223 */ /* 0x180fe20000010849 */
[----:B------:R-:W-:Y:S01]  /*34c0*/  FSEL R67, R67, -INF , !P2 ;  /* 0xff80000043437808 */ /* 0x000fe20005000000 */
[--C-:B------:R-:W-:Y:S01]  /*34d0*/  FFMA.FTZ R40, R56, R10, -R73.reuse ;  /* 0x0000000a38287223 */ /* 0x100fe20000010849 */
[----:B------:R-:W-:Y:S01]  /*34e0*/  FMNMX.FTZ R8, R53, R8, !PT ;  /* 0x0000000835087209 */ /* 0x000fe20007810000 */
[-CC-:B------:R-:W-:Y:S01]  /*34f0*/  FFMA.FTZ R65, R65, R10.reuse, -R73.reuse ;  /* 0x0000000a41417223 */ /* 0x180fe20000010849 */
[----:B------:R-:W-:Y:S01]  /*3500*/  ISETP.LT.OR P4, PT, R0, 0x5a, P4 ;  /* 0x0000005a0000780c */ /* 0x000fe20002781670 */
[--C-:B------:R-:W-:Y:S01]  /*3510*/  FFMA.FTZ R0, R44, R10, -R73.reuse ;  /* 0x0000000a2c007223 */ /* 0x100fe20000010849 */
[----:B------:R-:W-:Y:S01]  /*3520*/  FSEL R57, R70, -INF , !P3 ;  /* 0xff80000046397808 */ /* 0x000fe20005800000 */
[----:B------:R-:W2:Y:S01]  /*3530*/  MUFU.EX2 R26, R26 ;  /* 0x0000001a001a7308 */ /* 0x000ea20000000800 */
[----:B------:R-:W-:Y:S01]  /*3540*/  FMNMX.FTZ R8, R67, R8, !PT ;  /* 0x0000000843087209 */ /* 0x000fe20007810000 */
[-CC-:B0-----:R-:W-:Y:S01]  /*3550*/  FFMA.FTZ R24, R80, R10.reuse, -R73.reuse ;  /* 0x0000000a50187223 */ /* 0x181fe20000010849 */
[----:B------:R-:W-:Y:S01]  /*3560*/  FSEL R71, R71, -INF , !P4 ;  /* 0xff80000047477808 */ /* 0x000fe20006000000 */
[--C-:B------:R-:W-:Y:S01]  /*3570*/  FFMA.FTZ R11, R11, R10, -R73.reuse ;  /* 0x0000000a0b0b7223 */ /* 0x100fe20000010849 */
[----:B------:R-:W-:Y:S01]  /*3580*/  FMNMX.FTZ R8, R57, R8, !PT ;  /* 0x0000000839087209 */ /* 0x000fe20007810000 */
[----:B------:R-:W-:Y:S01]  /*3590*/  FFMA.FTZ R69, R69, R10, -R73 ;  /* 0x0000000a45457223 */ /* 0x000fe20000010849 */
[----:B-1----:R-:W-:Y:S01]  /*35a0*/  F2FP.BF16.F32.PACK_AB R156, R75, R12 ;  /* 0x0000000c4b9c723e */ /* 0x002fe200000010ff */
[----:B------:R-:W-:Y:S01]  /*35b0*/  MUFU.EX2 R150, R0 ;  /* 0x0000000000967308 */ /* 0x000fe20000000800 */
[----:B------:R-:W-:-:S02]  /*35c0*/  FMNMX.FTZ R8, R71, R8, !PT ;  /* 0x0000000847087209 */ /* 0x000fc40007810000 */
[----:B------:R-:W-:-:S03]  /*35d0*/  ISETP.GE.AND P5, PT, R15, 0x1, PT ;  /* 0x000000010f00780c */ /* 0x000fc60003fa6270 */
[----:B------:R-:W0:Y:S02]  /*35e0*/  SHFL.BFLY PT, R61, R8, 0x2, 0x1f ;  /* 0x0c401f00083d7f89 */ /* 0x000e2400000e0000 */
[----:B------:R1:W-:Y:S01]  /*35f0*/  MUFU.EX2 R81, R28 ;  /* 0x0000001c00517308 */ /* 0x0003e20000000800 */
[----:B--2---:R-:W-:-:S07]  /*3600*/  F2FP.BF16.F32.PACK_AB R158, R77, R26 ;  /* 0x0000001a4d9e723e */ /* 0x004fce00000010ff */
[----:B------:R-:W-:Y:S01]  /*3610*/  MUFU.EX2 R30, R30 ;  /* 0x0000001e001e7308 */ /* 0x000fe20000000800 */
[----:B-1----:R-:W-:-:S07]  /*3620*/  FFMA.FTZ R28, R86, R10, -R73 ;  /* 0x0000000a561c7223 */ /* 0x002fce0000010849 */
[----:B------:R1:W-:Y:S01]  /*3630*/  MUFU.EX2 R85, R28 ;  /* 0x0000001c00557308 */ /* 0x0003e20000000800 */
[----:B0-----:R-:W-:Y:S01]  /*3640*/  FMNMX.FTZ R61, R8, R61, !PT ;  /* 0x0000003d083d7209 */ /* 0x001fe20007810000 */
[----:B------:R-:W-:-:S06]  /*3650*/  FFMA.FTZ R8, R92, R10, -R73 ;  /* 0x0000000a5c087223 */ /* 0x000fcc0000010849 */
[----:B------:R0:W2:Y:S01]  /*3660*/  MUFU.EX2 R79, R24 ;  /* 0x00000018004f7308 */ /* 0x0000a20000000800 */
[-CC-:B-1----:R-:W-:Y:S01]  /*3670*/  FFMA.FTZ R28, R94, R10.reuse, -R73.reuse ;  /* 0x0000000a5e1c7223 */ /* 0x182fe20000010849 */
[----:B------:R-:W1:Y:S06]  /*3680*/  SHFL.BFLY PT, R0, R61, 0x1, 0x1f ;  /* 0x0c201f003d007f89 */ /* 0x000e6c00000e0000 */
[----:B------:R-:W-:Y:S01]  /*3690*/  MUFU.EX2 R93, R28 ;  /* 0x0000001c005d7308 */ /* 0x000fe20000000800 */
[----:B0-----:R-:W-:-:S07]  /*36a0*/  FFMA.FTZ R24, R84, R10, -R73 ;  /* 0x0000000a54187223 */ /* 0x001fce0000010849 */
[----:B------:R-:W0:Y:S01]  /*36b0*/  MUFU.EX2 R32, R32 ;  /* 0x0000002000207308 */ /* 0x000e220000000800 */
[----:B--2---:R-:W-:-:S07]  /*36c0*/  F2FP.BF16.F32.PACK_AB R152, R79, R30 ;  /* 0x0000001e4f98723e */ /* 0x004fce00000010ff */
[----:B------:R-:W-:Y:S01]  /*36d0*/  MUFU.EX2 R91, R8 ;  /* 0x00000008005b7308 */ /* 0x000fe20000000800 */
[----:B-1----:R-:W-:-:S04]  /*36e0*/  FMNMX.FTZ R9, R61, R0, !PT ;  /* 0x000000003d097209 */ /* 0x002fc80007810000 */
[C---:B------:R-:W-:Y:S01]  /*36f0*/  FSETP.NEU.FTZ.AND P1, PT, R9.reuse, -INF , PT ;  /* 0xff8000000900780b */ /* 0x040fe20003f3d000 */
[----:B------:R-:W-:Y:S02]  /*3700*/  FMUL.FTZ R0, R9, R10 ;  /* 0x0000000a09007220 */ /* 0x000fe40000410000 */
[----:B------:R-:W-:Y:S01]  /*3710*/  MUFU.EX2 R2, R2 ;  /* 0x0000000200027308 */ /* 0x000fe20000000800 */
[----:B0-----:R-:W-:Y:S02]  /*3720*/  F2FP.BF16.F32.PACK_AB R154, R81, R32 ;  /* 0x00000020519a723e */ /* 0x001fe400000010ff */
[----:B------:R-:W-:-:S05]  /*3730*/  FSEL R0, R0, RZ, P1 ;  /* 0x000000ff00007208 */ /* 0x000fca0000800000 */
        /* <DEDUP_REMOVED lines=12> */
[-C--:B0-----:R-:W-:Y:S01]  /*3800*/  FFMA.FTZ R24, R88, R10.reuse, -R73 ;  /* 0x0000000a58187223 */ /* 0x081fe20000010849 */
[-CC-:B------:R-:W-:Y:S01]  /*3810*/  FFMA.FTZ R41, R41, R10.reuse, -R0.reuse ;  /* 0x0000000a29297223 */ /* 0x180fe20000010800 */
[-CC-:B------:R-:W-:Y:S01]  /*3820*/  FFMA.FTZ R47, R47, R10.reuse, -R0.reuse ;  /* 0x0000000a2f2f7223 */ /* 0x180fe20000010800 */
[-CC-:B------:R-:W-:Y:S01]  /*3830*/  FFMA.FTZ R45, R45, R10.reuse, -R0.reuse ;  /* 0x0000000a2d2d7223 */ /* 0x180fe20000010800 */
[----:B------:R-:W0:Y:S01]  /*3840*/  MUFU.EX2 R21, R21 ;  /* 0x0000001500157308 */ /* 0x000e220000000800 */
        /* <DEDUP_REMOVED lines=8> */
[----:B------:R-:W-:Y:S01]  /*38d0*/  FADD.FTZ R27, R77, R8 ;  /* 0x000000084d1b7221 */ /* 0x000fe20000010000 */
[-CC-:B------:R-:W-:Y:S01]  /*38e0*/  FFMA.FTZ R5, R5, R10.reuse, -R0.reuse ;  /* 0x0000000a05057223 */ /* 0x180fe20000010800 */
[-CC-:B------:R-:W-:Y:S01]  /*38f0*/  FFMA.FTZ R63, R63, R10.reuse, -R0.reuse ;  /* 0x0000000a3f3f7223 */ /* 0x180fe20000010800 */
[-CC-:B------:R-:W-:Y:S01]  /*3900*/  FFMA.FTZ R53, R53, R10.reuse, -R0.reuse ;  /* 0x0000000a35357223 */ /* 0x180fe20000010800 */
[----:B------:R-:W-:Y:S01]  /*3910*/  FADD.FTZ R8, R30, R27 ;  /* 0x0000001b1e087221 */ /* 0x000fe20000010000 */
[-CC-:B------:R-:W-:Y:S01]  /*3920*/  FFMA.FTZ R67, R67, R10.reuse, -R0.reuse ;  /* 0x0000000a43437223 */ /* 0x180fe20000010800 */
[-C--:B------:R-:W-:Y:S01]  /*3930*/  FFMA.FTZ R57, R57, R10.reuse, -R0 ;  /* 0x0000000a39397223 */ /* 0x080fe20000010800 */
[----:B------:R2:W3:Y:S01]  /*3940*/  MUFU.EX2 R42, R31 ;  /* 0x0000001f002a7308 */ /* 0x0004e20000000800 */
[----:B------:R-:W-:Y:S01]  /*3950*/  FADD.FTZ R27, R79, R8 ;  /* 0x000000084f1b7221 */ /* 0x000fe20000010000 */
[----:B0-----:R-:W-:Y:S01]  /*3960*/  FADD.FTZ R8, R21, R28 ;  /* 0x0000001c15087221 */ /* 0x001fe20000010000 */
[----:B------:R-:W-:Y:S01]  /*3970*/  FFMA.FTZ R71, R71, R10, -R0 ;  /* 0x0000000a47477223 */ /* 0x000fe20000010800 */
[----:B------:R-:W-:Y:S01]  /*3980*/  F2FP.BF16.F32.PACK_AB R148, R83, R2 ;  /* 0x000000025394723e */ /* 0x000fe200000010ff */
[----:B------:R-:W-:Y:S01]  /*3990*/  FADD.FTZ R54, R32, R27 ;  /* 0x0000001b20367221 */ /* 0x000fe20000010000 */
[----:B------:R-:W-:-:S02]  /*39a0*/  F2FP.BF16.F32.PACK_AB R157, R28, R21 ;  /* 0x000000151c9d723e */ /* 0x000fc400000010ff */
[----:B------:R-:W0:Y:S01]  /*39b0*/  MUFU.EX2 R29, R29 ;  /* 0x0000001d001d7308 */ /* 0x000e220000000800 */
[----:B-1----:R-:W-:Y:S01]  /*39c0*/  FADD.FTZ R27, R25, R8 ;  /* 0x00000008191b7221 */ /* 0x002fe20000010000 */
[----:B--2---:R-:W-:-:S04]  /*39d0*/  FADD.FTZ R31, R81, R54 ;  /* 0x00000036511f7221 */ /* 0x004fc80000010000 */
[----:B------:R-:W-:Y:S02]  /*39e0*/  FADD.FTZ R56, R2, R31 ;  /* 0x0000001f02387221 */ /* 0x000fe40000010000 */
[----:B------:R-:W1:Y:S01]  /*39f0*/  MUFU.EX2 R44, R35 ;  /* 0x00000023002c7308 */ /* 0x000e620000000800 */
[C---:B---3--:R-:W-:Y:S01]  /*3a00*/  FADD.FTZ R8, R42.reuse, R27 ;  /* 0x0000001b2a087221 */ /* 0x048fe20000010000 */
[----:B------:R-:W-:Y:S01]  /*3a10*/  FADD.FTZ R31, R83, R56 ;  /* 0x00000038531f7221 */ /* 0x000fe20000010000 */
[----:B------:R-:W-:-:S03]  /*3a20*/  F2FP.BF16.F32.PACK_AB R159, R42, R25 ;  /* 0x000000192a9f723e */ /* 0x000fc600000010ff */
[----:B------:R-:W-:Y:S01]  /*3a30*/  FADD.FTZ R56, R150, R31 ;  /* 0x0000001f96387221 */ /* 0x000fe20000010000 */
[----:B------:R-:W-:Y:S01]  /*3a40*/  F2FP.BF16.F32.PACK_AB R150, R85, R150 ;  /* 0x000000965596723e */ /* 0x000fe200000010ff */
[----:B------:R-:W2:Y:S01]  /*3a50*/  MUFU.EX2 R33, R33 ;  /* 0x0000002100217308 */ /* 0x000ea20000000800 */
[----:B0-----:R-:W-:Y:S01]  /*3a60*/  FADD.FTZ R27, R29, R8 ;  /* 0x000000081d1b7221 */ /* 0x001fe20000010000 */
[----:B------:R-:W-:-:S06]  /*3a70*/  FADD.FTZ R31, R85, R56 ;  /* 0x00000038551f7221 */ /* 0x000fcc0000010000 */
        /* <DEDUP_REMOVED lines=10> */
[----:B------:R1:W3:Y:S01]  /*3b20*/  MUFU.EX2 R87, R24 ;  /* 0x0000001800577308 */ /* 0x0002e20000000800 */
[----:B--2---:R-:W-:-:S07]  /*3b30*/  FADD.FTZ R58, R34, R31 ;  /* 0x0000001f223a7221 */ /* 0x004fce0000010000 */
[----:B------:R-:W2:Y:S01]  /*3b40*/  MUFU.EX2 R41, R41 ;  /* 0x0000002900297308 */ /* 0x000ea20000000800 */
[----:B-1----:R-:W-:Y:S01]  /*3b50*/  FFMA.FTZ R24, R60, R10, -R73 ;  /* 0x0000000a3c187223 */ /* 0x002fe20000010849 */
[C---:B0-----:R-:W-:Y:S01]  /*3b60*/  FADD.FTZ R8, R48.reuse, R27 ;  /* 0x0000001b30087221 */ /* 0x041fe20000010000 */
[----:B------:R-:W-:-:S05]  /*3b70*/  F2FP.BF16.F32.PACK_AB R149, R48, R37 ;  /* 0x000000253095723e */ /* 0x000fca00000010ff */
[----:B------:R-:W0:Y:S01]  /*3b80*/  MUFU.EX2 R36, R36 ;  /* 0x0000002400247308 */ /* 0x000e220000000800 */
[C---:B---3--:R-:W-:Y:S01]  /*3b90*/  FADD.FTZ R31, R87.reuse, R58 ;  /* 0x0000003a571f7221 */ /* 0x048fe20000010000 */
[----:B------:R-:W-:-:S06]  /*3ba0*/  F2FP.BF16.F32.PACK_AB R144, R87, R34 ;  /* 0x000000225790723e */ /* 0x000fcc00000010ff */
[----:B------:R-:W1:Y:S01]  /*3bb0*/  MUFU.EX2 R50, R47 ;  /* 0x0000002f00327308 */ /* 0x000e620000000800 */
[----:B--2---:R-:W-:-:S07]  /*3bc0*/  FADD.FTZ R27, R41, R8 ;  /* 0x00000008291b7221 */ /* 0x004fce0000010000 */
[----:B------:R-:W2:Y:S01]  /*3bd0*/  MUFU.EX2 R45, R45 ;  /* 0x0000002d002d7308 */ /* 0x000ea20000000800 */
[----:B0-----:R-:W-:Y:S01]  /*3be0*/  FADD.FTZ R58, R36, R31 ;  /* 0x0000001f243a7221 */ /* 0x001fe20000010000 */
[----:B------:R-:W-:-:S03]  /*3bf0*/  F2FP.BF16.F32.PACK_AB R146, R89, R36 ;  /* 0x000000245992723e */ /* 0x000fc600000010ff */
[----:B------:R-:W-:-:S03]  /*3c00*/  FADD.FTZ R31, R89, R58 ;  /* 0x0000003a591f7221 */ /* 0x000fc60000010000 */
[----:B------:R-:W0:Y:S01]  /*3c10*/  MUFU.EX2 R40, R40 ;  /* 0x0000002800287308 */ /* 0x000e220000000800 */
[C---:B-1----:R-:W-:Y:S01]  /*3c20*/  FADD.FTZ R8, R50.reuse, R27 ;  /* 0x0000001b32087221 */ /* 0x042fe20000010000 */
        /* <DEDUP_REMOVED lines=42> */
[----:B--2---:R-:W-:Y:S01]  /*3ed0*/  FADD.FTZ R24, R2, R11 ;  /* 0x0000000b02187221 */ /* 0x004fe20000010000 */
[----:B------:R-:W-:Y:S01]  /*3ee0*/  IMAD.IADD R11, R16, 0x1, -R17 ;  /* 0x00000001100b7824 */ /* 0x000fe200078e0a11 */
[----:B------:R-:W-:-:S03]  /*3ef0*/  F2FP.BF16.F32.PACK_AB R137, R2, R53 ;  /* 0x000000350289723e */ /* 0x000fc600000010ff */
[----:B------:R-:W-:Y:S02]  /*3f00*/  IMAD R21, R161, 0x80, R11 ;  /* 0x00000080a1157824 */ /* 0x000fe400078e020b */
[----:B0-----:R-:W-:Y:S02]  /*3f10*/  FADD.FTZ R13, R57, R24 ;  /* 0x00000018390d7221 */ /* 0x001fe40000010000 */
[----:B------:R-:W-:Y:S02]  /*3f20*/  IMAD.IADD R14, R21, 0x1, R14 ;  /* 0x00000001150e7824 */ /* 0x000fe400078e020e */
[C---:B-1----:R-:W-:Y:S01]  /*3f30*/  FADD.FTZ R5, R12.reuse, R13 ;  /* 0x0000000d0c057221 */ /* 0x042fe20000010000 */
[----:B------:R-:W-:Y:S01]  /*3f40*/  F2FP.BF16.F32.PACK_AB R139, R12, R57 ;  /* 0x000000390c8b723e */ /* 0x000fe200000010ff */
[----:B------:R-:W-:Y:S01]  /*3f50*/  VIADD R12, R72, 0xfffffffe ;  /* 0xfffffffe480c7836 */ /* 0x000fe20000000000 */
[----:B------:R-:W-:Y:S06]  /*3f60*/  @!P5 BRA `(.L_x_1081) ;  /* 0x000000000040d947 */ /* 0x000fec0003800000 */
        /* <DEDUP_REMOVED lines=10> */
.L_x_1082:
[----:B------:R-:W-:-:S13]  /*4010*/  ISETP.NE.AND P1, PT, R15, 0x1, PT ;  /* 0x000000010f00780c */ /* 0x000fda0003f25270 */
[----:B------:R-:W0:Y:S02]  /*4020*/  @P1 LDC.64 R24, c[0x0][0x9e8] ;  /* 0x00027a00ff181b82 */ /* 0x000e240000000a00 */
[----:B0-----:R-:W-:-:S05]  /*4030*/  @P1 IMAD.HI.U32 R2, R0, R24, RZ ;  /* 0x0000001800021227 */ /* 0x001fca00078e00ff */
[----:B------:R-:W-:-:S07]  /*4040*/  @P1 SHF.R.U32.HI R0, RZ, R25, R2 ;  /* 0x00000019ff001219 */ /* 0x000fce0000011602 */
.L_x_1083:
[----:B------:R-:W-:-:S05]  /*4050*/  IMAD R15, R0, R15, R15 ;  /* 0x0000000f000f7224 */ /* 0x000fca00078e020f */
[----:B------:R-:W-:-:S07]  /*4060*/  VIMNMX R14, R14, R15, PT ;  /* 0x0000000f0e0e7248 */ /* 0x000fce0003fe0100 */
.L_x_1081:
        /* <DEDUP_REMOVED lines=44> */
[----:B------:R-:W-:Y:S02]  /*4330*/  VIADD R21, R15, 0x8 ;  /* 0x000000080f157836 */ /* 0x000fe40000000000 */
[----:B------:R-:W-:-:S03]  /*4340*/  IMAD.MOV.U32 R87, RZ, RZ, RZ ;  /* 0x000000ffff577224 */ /* 0x000fc600078e00ff */
[----:B------:R-:W-:-:S07]  /*4350*/  LOP3.LUT R163, RZ, R21, RZ, 0x33, !PT ;  /* 0x00000015ffa37212 */ /* 0x000fce00078e33ff */
.L_x_1101:
[----:B------:R-:W-:-:S04]  /*4360*/  UIADD3 UR4, UR36, 0x1, URZ ;  /* 0x0000000124047890 */ /* 0x000fc8000fffe03f */
[----:B------:R-:W-:-:S04]  /*4370*/  UISETP.NE.AND UP0, UPT, UR4, 0x2, UPT ;  /* 0x000000020400788c */ /* 0x000fc8000bf05270 */
[----:B------:R-:W-:Y:S02]  /*4380*/  USEL UR7, URZ, 0x1, UP0 ;  /* 0x000000013f077887 */ /* 0x000fe40008000000 */
[----:B------:R-:W-:Y:S02]  /*4390*/  USEL UR4, UR4, URZ, UP0 ;  /* 0x0000003f04047287 */ /* 0x000fe40008000000 */
[----:B------:R-:W-:Y:S01]  /*43a0*/  ULOP3.LUT UR7, UR37, UR7, URZ, 0x3c, !UPT ;  /* 0x0000000725077292 */ /* 0x000fe2000f8e3c3f */
[----:B------:R-:W-:Y:S11]  /*43b0*/  @!P0 BRA `(.L_x_1085) ;  /* 0x0000000000048947 */ /* 0x000ff60003800000 */
[----:B------:R-:W-:Y:S01]  /*43c0*/  BPT.TRAP 0x1 ;  /* 0x000000040000795c */ /* 0x000fe20000300000 */
.L_x_1085:
[----:B------:R-:W-:Y:S01]  /*43d0*/  ULEA UR5, UR4, UR38, 0x3 ;  /* 0x0000002604057291 */ /* 0x000fe2000f8e183f */
[----:B------:R-:W-:-:S05]  /*43e0*/  IMAD.U32 R10, RZ, RZ, UR7 ;  /* 0x00000007ff0a7e24 */ /* 0x000fca000f8e00ff */
[----:B------:R-:W-:-:S04]  /*43f0*/  SHF.L.U32 R10, R10, 0x1f, RZ ;  /* 0x0000001f0a0a7819 */ /* 0x000fc800000006ff */
[----:B------:R0:W1:Y:S01]  /*4400*/  SYNCS.PHASECHK.TRANS64.TRYWAIT P1, [UR5+0x2a830], R10 ;  /* 0x02a8300aff0075a7 */ /* 0x0000620008020145 */
[----:B------:R-:W-:Y:S05]  /*4410*/  @!P0 BRA `(.L_x_1086) ;  /* 0x0000000000048947 */ /* 0x000fea0003800000 */
[----:B------:R-:W-:Y:S01]  /*4420*/  BPT.TRAP 0x1 ;  /* 0x000000040000795c */ /* 0x000fe20000300000 */
.L_x_1086:
[----:B-1----:R-:W-:Y:S05]  /*4430*/  @P1 BRA `(.L_x_1087) ;  /* 0x0000000000081947 */ /* 0x002fea0003800000 */
[----:B------:R-:W1:Y:S02]  /*4440*/  SYNCS.PHASECHK.TRANS64.TRYWAIT P1, [UR5+0x2a830], R10 ;  /* 0x02a8300aff0075a7 */ /* 0x000e640008020145 */
[----:B-1----:R-:W-:Y:S05]  /*4450*/  @!P1 BRA `(.L_x_1088) ;  /* 0x000000f400c49947 */ /* 0x002fea0003800000 */
.L_x_1087:
[----:B------:R-:W-:Y:S01]  /*4460*/  R2UR UR52, R6 ;  /* 0x00000000063472ca */ /* 0x000fe200000e0000 */
[----:B------:R-:W-:Y:S01]  /*4470*/  UIMAD UR6, UR4, 0x900, UR39 ;  /* 0x00000900040678a4 */ /* 0x000fe2000f8e0227 */
[----:B------:R-:W-:Y:S01]  /*4480*/  R2UR UR53, R7 ;  /* 0x00000000073572ca */ /* 0x000fe200000e0000 */
[----:B-1----:R-:W-:Y:S01]  /*4490*/  WARPGROUP.ARRIVE ;  /* 0x00000000000079c5 */ /* 0x002fe20000000000 */
        /* <DEDUP_REMOVED lines=127> */
.L_x_1089:
[----:B------:R-:W-:Y:S01]  /*4c90*/  ULEA UR11, UR36, UR38, 0x3 ;  /* 0x00000026240b7291 */ /* 0x000fe2000f8e183f */
[----:B------:R-:W-:-:S05]  /*4ca0*/  IMAD.U32 R0, RZ, RZ, UR37 ;  /* 0x00000025ff007e24 */ /* 0x000fca000f8e00ff */
[----:B------:R-:W-:-:S04]  /*4cb0*/  SHF.L.U32 R0, R0, 0x1f, RZ ;  /* 0x0000001f00007819 */ /* 0x000fc800000006ff */
[----:B------:R1:W2:Y:S01]  /*4cc0*/  SYNCS.PHASECHK.TRANS64.TRYWAIT P1, [UR11+0x2a850], R0 ;  /* 0x02a85000ff0075a7 */ /* 0x0002a2000802014b */
[----:B------:R-:W-:Y:S05]  /*4cd0*/  @!P0 BRA `(.L_x_1090) ;  /* 0x0000000000048947 */ /* 0x000fea0003800000 */
[----:B------:R-:W-:Y:S01]  /*4ce0*/  BPT.TRAP 0x1 ;  /* 0x000000040000795c */ /* 0x000fe20000300000 */
.L_x_1090:
[----:B--2---:R-:W-:Y:S05]  /*4cf0*/  @P1 BRA `(.L_x_1091) ;  /* 0x0000000000081947 */ /* 0x004fea0003800000 */
[----:B------:R-:W2:Y:S02]  /*4d00*/  SYNCS.PHASECHK.TRANS64.TRYWAIT P1, [UR11+0x2a850], R0 ;  /* 0x02a85000ff0075a7 */ /* 0x000ea4000802014b */
[----:B--2---:R-:W-:Y:S05]  /*4d10*/  @!P1 BRA `(.L_x_1092) ;  /* 0x000000ec00ac9947 */ /* 0x004fea0003800000 */
.L_x_1091:
[----:B------:R-:W-:Y:S01]  /*4d20*/  UIADD3 UR6, UR38, 0x400, URZ ;  /* 0x0000040026067890 */ /* 0x000fe2000fffe03f */
[----:B------:R-:W-:Y:S01]  /*4d30*/  WARPGROUP.ARRIVE ;  /* 0x00000000000079c5 */ /* 0x000fe20000000000 */
[----:B------:R-:W-:-:S05]  /*4d40*/  UMOV UR15, 0x40000040 ;  /* 0x40000040000f7882 */ /* 0x000fca0000000000 */
[----:B------:R-:W3:Y:S01]  /*4d50*/  S2R R160, SR_TID.X ;  /* 0x0000000000a07919 */ /* 0x000ee20000002100 */
[----:B------:R-:W-:Y:S01]  /*4d60*/  USHF.R.U32.HI UR6, URZ, 0x4, UR6 ;  /* 0x000000043f067899 */ /* 0x000fe20008011606 */
[----:B-12---:R-:W-:Y:S01]  /*4d70*/  IMAD.U32 R0, RZ, RZ, UR5 ;  /* 0x00000005ff007e24 */ /* 0x006fe2000f8e00ff */
[----:B------:R-:W-:Y:S01]  /*4d80*/  ISETP.NE.AND P1, PT, R20, RZ, PT ;  /* 0x000000ff1400720c */ /* 0x000fe20003f25270 */
[----:B------:R-:W-:Y:S02]  /*4d90*/  ULOP3.LUT UR5, URZ, UR59, URZ, 0x33, !UPT ;  /* 0x0000003b3f057292 */ /* 0x000fe4000f8e333f */
[----:B------:R-:W-:Y:S01]  /*4da0*/  ULOP3.LUT UR6, UR6, 0x3fff, URZ, 0xc0, !UPT ;  /* 0x00003fff06067892 */ /* 0x000fe2000f8ec03f */
[----:B------:R-:W-:-:S03]  /*4db0*/  ULDC UR18, c[0x0][0x9e0] ;  /* 0x0002780000127ab9 */ /* 0x000fc60000000800 */
[----:B------:R-:W-:-:S04]  /*4dc0*/  ULOP3.LUT UR6, UR6, 0x3000000, URZ, 0xfc, !UPT ;  /* 0x0300000006067892 */ /* 0x000fc8000f8efc3f */
[----:B------:R-:W-:-:S04]  /*4dd0*/  UIMAD UR6, UR36, 0x600, UR6 ;  /* 0x00000600240678a4 */ /* 0x000fc8000f8e0206 */
[----:B------:R-:W-:-:S03]  /*4de0*/  UIADD3 UR10, UR6, 0x80, URZ ;  /* 0x00000080060a7890 */ /* 0x000fc6000fffe03f */
[----:B------:R-:W-:Y:S02]  /*4df0*/  UMOV UR14, UR6 ;  /* 0x00000006000e7c82 */ /* 0x000fe40008000000 */
[----:B------:R-:W-:Y:S01]  /*4e00*/  HGMMA.64x128x16.F32.BF16 R24, R156, gdesc[UR12].tnspB, R24, gsb0 ;  /* 0x41e0000c9c187df0 */ /* 0x000fe20008001818 */
[----:B------:R-:W-:Y:S01]  /*4e10*/  UMOV UR15, 0x40000040 ;  /* 0x40000040000f7882 */ /* 0x000fe20000000000 */
[----:B------:R-:W-:Y:S01]  /*4e20*/  UMOV UR14, UR10 ;  /* 0x0000000a000e7c82 */ /* 0x000fe20008000000 */
[----:B------:R-:W-:Y:S01]  /*4e30*/  UIADD3 UR10, UR6, 0x100, URZ ;  /* 0x00000100060a7890 */ /* 0x000fe2000fffe03f */
[----:B---3--:R-:W-:-:S13]  /*4e40*/  LOP3.LUT P2, RZ, R160, 0x7f, RZ, 0xc0, !PT ;  /* 0x0000007fa0ff7812 */ /* 0x008fda000784c0ff */
[----:B------:R-:W-:-:S05]  /*4e50*/  @!P2 VIADD R0, R0, 0x2a840 ;  /* 0x0002a8400000a836 */ /* 0x000fca0000000000 */
[----:B------:R-:W-:Y:S01]  /*4e60*/  @!P2 PRMT R0, RZ, 0x654, R0 ;  /* 0x00000654ff00a816 */ /* 0x000fe20000000000 */
        /* <DEDUP_REMOVED lines=19> */
[----:B------:R-:W-:Y:S01]  /*4fa0*/  WARPGROUP.ARRIVE ;  /* 0x00000000000079c5 */ /* 0x000fe20000000000 */
[----:B------:R-:W-:-:S04]  /*4fb0*/  IMAD R147, R12, -0x60, RZ ;  /* 0xffffffa00c937824 */ /* 0x000fc800078e02ff */
[----:B------:R-:W-:Y:S02]  /*4fc0*/  IMAD R153, R18, -0x2, R147 ;  /* 0xfffffffe12997824 */ /* 0x000fe400078e0293 */
[----:B------:R-:W-:Y:S01]  /*4fd0*/  HGMMA.64x128x16.F32.BF16 R24, R140, gdesc[UR12].tnspB, R24, gsb0 ;  /* 0x41e0000c8c187df0 */ /* 0x000fe20008001818 */
[----:B------:R-:W-:Y:S01]  /*4fe0*/  UMOV UR14, UR6 ;  /* 0x00000006000e7c82 */ /* 0x000fe20008000000 */
[----:B------:R-:W-:Y:S01]  /*4ff0*/  UMOV UR15, 0x40000040 ;  /* 0x40000040000f7882 */ /* 0x000fe20000000000 */
[----:B------:R-:W-:Y:S01]  /*5000*/  IADD3 R2, R147, 0x1, R16 ;  /* 0x0000000193027810 */ /* 0x000fe20007ffe010 */
[----:B------:R-:W-:Y:S02]  /*5010*/  WARPGROUP.DEPBAR.LE gsb0, 0x0 ;  /* 0x00008000000079c5 */ /* 0x000fe40000010000 */
[----:B------:R-:W-:-:S06]  /*5020*/  WARPGROUP.ARRIVE ;  /* 0x00000000000079c5 */ /* 0x000fcc0000000000 */
[----:B------:R-:W-:Y:S03]  /*5030*/  HGMMA.64x128x16.F32.BF16 R24, R136, gdesc[UR12].tnspB, R24, gsb0 ;  /* 0x41e0000c88187df0 */ /* 0x000fe60008001818 */
[----:B------:R-:W-:Y:S02]  /*5040*/  WARPGROUP.DEPBAR.LE gsb0, 0x0 ;  /* 0x00008000000079c5 */ /* 0x000fe40000010000 */
[----:B------:R-:W-:Y:S01]  /*5050*/  IMAD.IADD R137, R2, 0x1, -R17 ;  /* 0x0000000102897824 */ /* 0x000fe200078e0a11 */
[----:B------:R1:W-:Y:S03]  /*5060*/  @!P2 SYNCS.ARRIVE.TRANS64.RED.A1T0 RZ, [R0+URZ], RZ ;  /* 0x000000ff00ffa9a7 */ /* 0x0003e6000810043f */
[----:B------:R-:W-:-:S04]  /*5070*/  IMAD R137, R18, -0x2, R137 ;  /* 0xfffffffe12897824 */ /* 0x000fc800078e0289 */
[C---:B------:R-:W-:Y:S02]  /*5080*/  VIADD R149, R137.reuse, UR18 ;  /* 0x0000001289957c36 */ /* 0x040fe40008000000 */
[----:B------:R-:W-:Y:S02]  /*5090*/  VIADD R151, R137, UR5 ;  /* 0x0000000589977c36 */ /* 0x000fe40008000000 */
[C---:B-1----:R-:W-:Y:S02]  /*50a0*/  IMAD.IADD R0, R4.reuse, 0x1, R149 ;  /* 0x0000000104007824 */ /* 0x042fe400078e0295 */
[----:B------:R-:W-:Y:S01]  /*50b0*/  IMAD.IADD R2, R4, 0x1, R151 ;  /* 0x0000000104027824 */ /* 0x000fe200078e0297 */
[----:B------:R-:W-:Y:S06]  /*50c0*/  @!P1 BRA `(.L_x_1093) ;  /* 0x0000000000589947 */ /* 0x000fec0003800000 */
[----:B------:R-:W-:Y:S01]  /*50d0*/  ISETP.GT.AND P1, PT, R15, -0x1, PT ;  /* 0xffffffff0f00780c */ /* 0x000fe20003f24270 */
[----:B------:R-:W-:-:S12]  /*50e0*/  BSSY B0, `(.L_x_1094) ;  /* 0x0000011000007945 */ /* 0x000fd80003800000 */
[----:B------:R-:W-:Y:S05]  /*50f0*/  @P1 BRA `(.L_x_1095) ;  /* 0x0000000000241947 */ /* 0x000fea0003800000 */
[----:B------:R-:W-:Y:S02]  /*5100*/  IMAD.U32 R136, RZ, RZ, UR58 ;  /* 0x0000003aff887e24 */ /* 0x000fe4000f8e00ff */
[----:B------:R-:W-:-:S03]  /*5110*/  IMAD.IADD R137, R4, 0x1, R11 ;  /* 0x0000000104897824 */ /* 0x000fc600078e020b */
[----:B------:R-:W-:Y:S02]  /*5120*/  ISETP.NE.AND P1, PT, R136, 0x1, PT ;  /* 0x000000018800780c */ /* 0x000fe40003f25270 */
[----:B------:R-:W-:-:S11]  /*5130*/  LOP3.LUT R137, RZ, R137, RZ, 0x33, !PT ;  /* 0x00000089ff897212 */ /* 0x000fd600078e33ff */
[----:B------:R-:W0:Y:S02]  /*5140*/  @P1 LDC.64 R138, c[0x0][0x9e8] ;  /* 0x00027a00ff8a1b82 */ /* 0x000e240000000a00 */
[----:B0-----:R-:W-:-:S05]  /*5150*/  @P1 IMAD.HI.U32 R10, R137, R138, RZ ;  /* 0x0000008a890a1227 */ /* 0x001fca00078e00ff */
[----:B------:R-:W-:-:S04]  /*5160*/  @P1 SHF.R.U32.HI R137, RZ, R139, R10 ;  /* 0x0000008bff891219 */ /* 0x000fc8000001160a */
[----:B------:R-:W-:Y:S01]  /*5170*/  LOP3.LUT R10, RZ, R137, RZ, 0x33, !PT ;  /* 0x00000089ff0a7212 */ /* 0x000fe200078e33ff */
[----:B------:R-:W-:Y:S06]  /*5180*/  BRA `(.L_x_1096) ;  /* 0x0000000000187947 */ /* 0x000fec0003800000 */
.L_x_1095:
[----:B------:R-:W-:Y:S02]  /*5190*/  IMAD.U32 R136, RZ, RZ, UR58 ;  /* 0x0000003aff887e24 */ /* 0x000fe4000f8e00ff */
[----:B0-----:R-:W-:-:S03]  /*51a0*/  IMAD.MOV.U32 R10, RZ, RZ, R15 ;  /* 0x000000ffff0a7224 */ /* 0x001fc600078e000f */
[----:B------:R-:W-:-:S13]  /*51b0*/  ISETP.NE.AND P1, PT, R136, 0x1, PT ;  /* 0x000000018800780c */ /* 0x000fda0003f25270 */
[----:B------:R-:W0:Y:S02]  /*51c0*/  @P1 LDC.64 R138, c[0x0][0x9e8] ;  /* 0x00027a00ff8a1b82 */ /* 0x000e240000000a00 */
[----:B0-----:R-:W-:-:S05]  /*51d0*/  @P1 IMAD.HI.U32 R14, R15, R138, RZ ;  /* 0x0000008a0f0e1227 */ /* 0x001fca00078e00ff */
[----:B------:R-:W-:-:S07]  /*51e0*/  @P1 SHF.R.U32.HI R10, RZ, R139, R14 ;  /* 0x0000008bff0a1219 */ /* 0x000fce000001160e */
.L_x_1096:
[----:B------:R-:W-:Y:S05]  /*51f0*/  BSYNC B0 ;  /* 0x0000000000007941 */ /* 0x000fea0003800000 */
.L_x_1094:
[----:B------:R-:W-:-:S05]  /*5200*/  IMAD R137, R10, R136, R153 ;  /* 0x000000880a897224 */ /* 0x000fca00078e0299 */
[----:B------:R-:W-:Y:S02]  /*5210*/  VIADDMNMX R0, R137, R136, R0, PT ;  /* 0x0000008889007246 */ /* 0x000fe40003800100 */
[----:B------:R-:W-:-:S07]  /*5220*/  VIMNMX R2, R2, R137, !PT ;  /* 0x0000008902027248 */ /* 0x000fce0007fe0100 */
.L_x_1093:
        /* <DEDUP_REMOVED lines=112> */
[----:B------:R-:W-:Y:S02]  /*5930*/  ISETP.GT.AND P6, PT, R2, 0x59, !P6 ;  /* 0x000000590200780c */ /* 0x000fe400077c4270 */
[--C-:B------:R-:W-:Y:S02]  /*5940*/  IADD3 R2, R151, 0x8, R4.reuse ;  /* 0x0000000897027810 */ /* 0x100fe40007ffe004 */
[----:B------:R-:W-:Y:S02]  /*5950*/  ISETP.LT.OR P6, PT, R0, 0x5a, P6 ;  /* 0x0000005a0000780c */ /* 0x000fe400037c1670 */
[----:B------:R-:W-:Y:S02]  /*5960*/  IADD3 R0, R149, 0x8, R4 ;  /* 0x0000000895007810 */ /* 0x000fe40007ffe004 */
[----:B------:R-:W-:-:S02]  /*5970*/  FSEL R133, R133, -INF , !P6 ;  /* 0xff80000085857808 */ /* 0x000fc40007000000 */
[----:B------:R-:W-:-:S13]  /*5980*/  ISETP.NE.AND P6, PT, R20, RZ, PT ;  /* 0x000000ff1400720c */ /* 0x000fda0003fc5270 */
[----:B------:R-:W-:Y:S05]  /*5990*/  @!P6 BRA `(.L_x_1097) ;  /* 0x000000000054e947 */ /* 0x000fea0003800000 */
[----:B------:R-:W-:Y:S01]  /*59a0*/  ISETP.GT.AND P6, PT, R21, -0x1, PT ;  /* 0xffffffff1500780c */ /* 0x000fe20003fc4270 */
[----:B------:R-:W-:-:S12]  /*59b0*/  BSSY B0, `(.L_x_1098) ;  /* 0x0000010000007945 */ /* 0x000fd80003800000 */
[----:B------:R-:W-:Y:S05]  /*59c0*/  @P6 BRA `(.L_x_1099) ;  /* 0x0000000000206947 */ /* 0x000fea0003800000 */
[----:B------:R-:W-:Y:S02]  /*59d0*/  IMAD.U32 R14, RZ, RZ, UR58 ;  /* 0x0000003aff0e7e24 */ /* 0x000fe4000f8e00ff */
[----:B0-----:R-:W-:-:S03]  /*59e0*/  IMAD.MOV.U32 R10, RZ, RZ, R163 ;  /* 0x000000ffff0a7224 */ /* 0x001fc600078e00a3 */
[----:B------:R-:W-:-:S13]  /*59f0*/  ISETP.NE.AND P6, PT, R14, 0x1, PT ;  /* 0x000000010e00780c */ /* 0x000fda0003fc5270 */
[----:B------:R-:W0:Y:S02]  /*5a00*/  @P6 LDC.64 R146, c[0x0][0x9e8] ;  /* 0x00027a00ff926b82 */ /* 0x000e240000000a00 */
[----:B0-----:R-:W-:-:S05]  /*5a10*/  @P6 IMAD.HI.U32 R146, R163, R146, RZ ;  /* 0x00000092a3926227 */ /* 0x001fca00078e00ff */
[----:B------:R-:W-:-:S04]  /*5a20*/  @P6 SHF.R.U32.HI R10, RZ, R147, R146 ;  /* 0x00000093ff0a6219 */ /* 0x000fc80000011692 */
[----:B------:R-:W-:Y:S01]  /*5a30*/  LOP3.LUT R10, RZ, R10, RZ, 0x33, !PT ;  /* 0x0000000aff0a7212 */ /* 0x000fe200078e33ff */
[----:B------:R-:W-:Y:S06]  /*5a40*/  BRA `(.L_x_1100) ;  /* 0x0000000000187947 */ /* 0x000fec0003800000 */
.L_x_1099:
[----:B------:R-:W-:Y:S02]  /*5a50*/  IMAD.U32 R14, RZ, RZ, UR58 ;  /* 0x0000003aff0e7e24 */ /* 0x000fe4000f8e00ff */
[----:B0-----:R-:W-:-:S03]  /*5a60*/  IMAD.MOV.U32 R10, RZ, RZ, R21 ;  /* 0x000000ffff0a7224 */ /* 0x001fc600078e0015 */
[----:B------:R-:W-:-:S13]  /*5a70*/  ISETP.NE.AND P6, PT, R14, 0x1, PT ;  /* 0x000000010e00780c */ /* 0x000fda0003fc5270 */
[----:B------:R-:W0:Y:S02]  /*5a80*/  @P6 LDC.64 R146, c[0x0][0x9e8] ;  /* 0x00027a00ff926b82 */ /* 0x000e240000000a00 */
[----:B0-----:R-:W-:-:S05]  /*5a90*/  @P6 IMAD.HI.U32 R146, R21, R146, RZ ;  /* 0x0000009215926227 */ /* 0x001fca00078e00ff */
[----:B------:R-:W-:-:S07]  /*5aa0*/  @P6 SHF.R.U32.HI R10, RZ, R147, R146 ;  /* 0x00000093ff0a6219 */ /* 0x000fce0000011692 */
.L_x_1100:
[----:B------:R-:W-:Y:S05]  /*5ab0*/  BSYNC B0 ;  /* 0x0000000000007941 */ /* 0x000fea0003800000 */
.L_x_1098:
[----:B------:R-:W-:-:S05]  /*5ac0*/  IMAD R147, R10, R14, R153 ;  /* 0x0000000e0a937224 */ /* 0x000fca00078e0299 */
[----:B------:R-:W-:Y:S02]  /*5ad0*/  VIADDMNMX R0, R147, R14, R0, PT ;  /* 0x0000000e93007246 */ /* 0x000fe40003800100 */
[----:B------:R-:W-:-:S07]  /*5ae0*/  VIMNMX R2, R2, R147, !PT ;  /* 0x0000009302027248 */ /* 0x000fce0007fe0100 */
.L_x_1097:
        /* <DEDUP_REMOVED lines=15> */
[----:B0-----:R-:W-:Y:S02]  /*5be0*/  FMNMX.FTZ R10, R195, R3, !PT ;  /* 0x00000003c30a7209 */ /* 0x001fe40007810000 */
        /* <DEDUP_REMOVED lines=44> */
[----:B------:R-:W-:Y:S02]  /*5eb0*/  ISETP.NE.AND P2, PT, R154, RZ, PT ;  /* 0x000000ff9a00720c */ /* 0x000fe40003f45270 */
        /* <DEDUP_REMOVED lines=12> */
[----:B------:R-:W-:-:S02]  /*5f80*/  ISETP.NE.AND P1, PT, R112, RZ, PT ;  /* 0x000000ff7000720c */ /* 0x000fc40003f25270 */
[----:B------:R-:W-:Y:S02]  /*5f90*/  FMNMX.FTZ R14, R133, R10, !PT ;  /* 0x0000000a850e7209 */ /* 0x000fe40007810000 */
[C---:B------:R-:W-:Y:S01]  /*5fa0*/  ISETP.GT.AND P1, PT, R2.reuse, 0x31, !P1 ;  /* 0x000000310200780c */ /* 0x040fe20004f24270 */
[----:B------:R-:W0:Y:S01]  /*5fb0*/  LDC R10, c[0x0][0x988] ;  /* 0x00026200ff0a7b82 */ /* 0x000e220000000800 */
[----:B------:R-:W-:Y:S02]  /*5fc0*/  ISETP.GT.AND P3, PT, R2, 0x50, !P3 ;  /* 0x000000500200780c */ /* 0x000fe40005f64270 */
[C---:B------:R-:W-:Y:S02]  /*5fd0*/  ISETP.LT.OR P1, PT, R0.reuse, 0x32, P1 ;  /* 0x000000320000780c */ /* 0x040fe40000f21670 */
[----:B------:R-:W-:Y:S02]  /*5fe0*/  ISETP.LT.OR P3, PT, R0, 0x51, P3 ;  /* 0x000000510000780c */ /* 0x000fe40001f61670 */
[----:B------:R-:W-:-:S02]  /*5ff0*/  FSEL R115, R115, -INF , !P1 ;  /* 0xff80000073737808 */ /* 0x000fc40004800000 */
[----:B------:R-:W-:Y:S02]  /*6000*/  ISETP.NE.AND P1, PT, R150, RZ, PT ;  /* 0x000000ff9600720c */ /* 0x000fe40003f25270 */
[C---:B------:R-:W-:Y:S02]  /*6010*/  ISETP.GT.AND P4, PT, R2.reuse, 0x51, !P4 ;  /* 0x000000510200780c */ /* 0x040fe40006784270 */
[----:B------:R-:W-:Y:S02]  /*6020*/  ISETP.GT.AND P1, PT, R2, 0x38, !P1 ;  /* 0x000000380200780c */ /* 0x000fe40004f24270 */
[----:B------:R-:W-:Y:S02]  /*6030*/  FSEL R185, R130, -INF , !P3 ;  /* 0xff80000082b97808 */ /* 0x000fe40005800000 */
[----:B------:R-:W-:Y:S02]  /*6040*/  ISETP.LT.OR P1, PT, R0, 0x39, P1 ;  /* 0x000000390000780c */ /* 0x000fe40000f21670 */
[----:B------:R-:W-:-:S02]  /*6050*/  ISETP.GT.AND P5, PT, R2, 0x58, !P5 ;  /* 0x000000580200780c */ /* 0x000fc40006fa4270 */
[----:B------:R-:W-:Y:S02]  /*6060*/  FSEL R175, R118, -INF , !P1 ;  /* 0xff80000076af7808 */ /* 0x000fe40004800000 */
        /* <DEDUP_REMOVED lines=19> */
[----:B------:R-:W-:-:S04]  /*61a0*/  ISETP.LT.OR P1, PT, R0, 0x4a, P1 ;  /* 0x0000004a0000780c */ /* 0x000fc80000f21670 */
[----:B------:R-:W-:Y:S02]  /*61b0*/  FSEL R183, R127, -INF , !P1 ;  /* 0xff8000007fb77808 */ /* 0x000fe40004800000 */
[----:B------:R-:W1:Y:S01]  /*61c0*/  SHFL.BFLY PT, R127, R14, 0x2, 0x1f ;  /* 0x0c401f000e7f7f89 */ /* 0x000e6200000e0000 */
[----:B------:R-:W-:Y:S02]  /*61d0*/  ISETP.GT.AND P1, PT, R2, RZ, !P6 ;  /* 0x000000ff0200720c */ /* 0x000fe40007724270 */
[----:B------:R-:W-:Y:S02]  /*61e0*/  ISETP.NE.AND P6, PT, R128, RZ, PT ;  /* 0x000000ff8000720c */ /* 0x000fe40003fc5270 */
[----:B------:R-:W-:Y:S02]  /*61f0*/  ISETP.LT.OR P1, PT, R0, 0x1, P1 ;  /* 0x000000010000780c */ /* 0x000fe40000f21670 */
[----:B------:R-:W-:Y:S02]  /*6200*/  ISETP.GT.AND P2, PT, R2, 0x59, !P6 ;  /* 0x000000590200780c */ /* 0x000fe40007744270 */
[----:B------:R-:W-:-:S02]  /*6210*/  FSEL R90, R90, -INF , !P1 ;  /* 0xff8000005a5a7808 */ /* 0x000fc40004800000 */
[----:B------:R-:W-:Y:S02]  /*6220*/  ISETP.LT.OR P2, PT, R0, 0x5a, P2 ;  /* 0x0000005a0000780c */ /* 0x000fe40001741670 */
[----:B------:R-:W-:Y:S02]  /*6230*/  LOP3.LUT P6, RZ, R160, 0x7f, RZ, 0xc0, !PT ;  /* 0x0000007fa0ff7812 */ /* 0x000fe400078cc0ff */
        /* <DEDUP_REMOVED lines=11> */
[C---:B------:R-:W-:Y:S01]  /*62f0*/  FSETP.NEU.FTZ.AND P1, PT, R127.reuse, -INF , PT ;  /* 0xff8000007f00780b */ /* 0x040fe20003f3d000 */
[----:B0-----:R-:W-:Y:S01]  /*6300*/  FMUL.FTZ R92, R127, R10 ;  /* 0x0000000a7f5c7220 */ /* 0x001fe20000410000 */
[----:B------:R-:W-:-:S04]  /*6310*/  FMNMX.FTZ R14, R99, R14, !PT ;  /* 0x0000000e630e7209 */ /* 0x000fc80007810000 */
        /* <DEDUP_REMOVED lines=18> */
[----:B0-----:R-:W-:Y:S01]  /*6440*/  FSEL R2, R127, RZ, P1 ;  /* 0x000000ff7f027208 */ /* 0x001fe20000800000 */
        /* <DEDUP_REMOVED lines=30> */
[----:B------:R-:W-:-:S05]  /*6630*/  FMNMX.FTZ R14, R139, R14, !PT ;  /* 0x0000000e8b0e7209 */ /* 0x000fca0007810000 */
[----:B------:R-:W0:Y:S01]  /*6640*/  SHFL.BFLY PT, R137, R14, 0x2, 0x1f ;  /* 0x0c401f000e897f89 */ /* 0x000e2200000e0000 */
[----:B------:R-:W-:Y:S08]  /*6650*/  MUFU.EX2 R152, R152 ;  /* 0x0000009800987308 */ /* 0x000ff00000000800 */
        /* <DEDUP_REMOVED lines=8> */
[----:B0-----:R-:W-:Y:S01]  /*66e0*/  FMNMX.FTZ R89, R137, R0, !PT ;  /* 0x0000000089597209 */ /* 0x001fe20007810000 */
[----:B------:R-:W-:-:S03]  /*66f0*/  FMUL.FTZ R0, R97, R10 ;  /* 0x0000000a61007220 */ /* 0x000fc60000410000 */
[C---:B------:R-:W-:Y:S01]  /*6700*/  FSETP.NEU.FTZ.AND P1, PT, R89.reuse, -INF , PT ;  /* 0xff8000005900780b */ /* 0x040fe20003f3d000 */
[C---:B------:R-:W-:Y:S02]  /*6710*/  FMUL.FTZ R2, R89.reuse, R10 ;  /* 0x0000000a59027220 */ /* 0x040fe40000410000 */
[----:B------:R-:W-:Y:S03]  /*6720*/  MUFU.EX2 R144, R144 ;  /* 0x0000009000907308 */ /* 0x000fe60000000800 */
[----:B------:R-:W-:Y:S02]  /*6730*/  FSEL R98, R2, RZ, P1 ;  /* 0x000000ff02627208 */ /* 0x000fe40000800000 */
[----:B------:R-:W-:-:S03]  /*6740*/  FSEL R2, R89, RZ, P1 ;  /* 0x000000ff59027208 */ /* 0x000fc60000800000 */
[----:B------:R-:W0:Y:S01]  /*6750*/  MUFU.EX2 R0, R0 ;  /* 0x0000000000007308 */ /* 0x000e220000000800 */
        /* <DEDUP_REMOVED lines=14> */
[--C-:B------:R-:W-:Y:S01]  /*6840*/  FFMA.FTZ R96, R111, R10, -R98.reuse ;  /* 0x0000000a6f607223 */ /* 0x100fe20000010862 */
[----:B------:R-:W1:Y:S01]  /*6850*/  MUFU.EX2 R2, R9 ;  /* 0x0000000900027308 */ /* 0x000e620000000800 */
[----:B0-----:R-:W-:Y:S01]  /*6860*/  FFMA.FTZ R95, R0, R8, R195 ;  /* 0x00000008005f7223 */ /* 0x001fe200000100c3 */
[-CC-:B------:R-:W-:Y:S01]  /*6870*/  FFMA.FTZ R91, R91, R10.reuse, -R98.reuse ;  /* 0x0000000a5b5b7223 */ /* 0x180fe20000010862 */
[-CC-:B------:R-:W-:Y:S01]  /*6880*/  FFMA.FTZ R115, R115, R10.reuse, -R98.reuse ;  /* 0x0000000a73737223 */ /* 0x180fe20000010862 */
[-CC-:B------:R-:W-:Y:S01]  /*6890*/  FFMA.FTZ R175, R175, R10.reuse, -R98.reuse ;  /* 0x0000000aafaf7223 */ /* 0x180fe20000010862 */
[----:B------:R-:W-:Y:S01]  /*68a0*/  FADD.FTZ R95, R156, R95 ;  /* 0x0000005f9c5f7221 */ /* 0x000fe20000010000 */
[-CC-:B------:R-:W-:Y:S01]  /*68b0*/  FFMA.FTZ R119, R119, R10.reuse, -R98.reuse ;  /* 0x0000000a77777223 */ /* 0x180fe20000010862 */
[-CC-:B------:R-:W-:Y:S01]  /*68c0*/  FFMA.FTZ R177, R177, R10.reuse, -R98.reuse ;  /* 0x0000000ab1b17223 */ /* 0x180fe20000010862 */
[----:B------:R-:W0:Y:S01]  /*68d0*/  MUFU.EX2 R14, R14 ;  /* 0x0000000e000e7308 */ /* 0x000e220000000800 */
[----:B------:R-:W-:Y:S01]  /*68e0*/  FADD.FTZ R8, R158, R95 ;  /* 0x0000005f9e087221 */ /* 0x000fe20000010000 */
[-CC-:B------:R-:W-:Y:S01]  /*68f0*/  FFMA.FTZ R123, R123, R10.reuse, -R98.reuse ;  /* 0x0000000a7b7b7223 */ /* 0x180fe20000010862 */
[-CC-:B------:R-:W-:Y:S01]  /*6900*/  FFMA.FTZ R181, R181, R10.reuse, -R98.reuse ;  /* 0x0000000ab5b57223 */ /* 0x180fe20000010862 */
[-C--:B------:R-:W-:Y:S01]  /*6910*/  FFMA.FTZ R183, R183, R10.reuse, -R98 ;  /* 0x0000000ab7b77223 */ /* 0x080fe20000010862 */
[----:B------:R-:W-:Y:S01]  /*6920*/  FADD.FTZ R95, R189, R8 ;  /* 0x00000008bd5f7221 */ /* 0x000fe20000010000 */
[-CC-:B------:R-:W-:Y:S01]  /*6930*/  FFMA.FTZ R185, R185, R10.reuse, -R98.reuse ;  /* 0x0000000ab9b97223 */ /* 0x180fe20000010862 */
[-CC-:B------:R-:W-:Y:S01]  /*6940*/  FFMA.FTZ R141, R141, R10.reuse, -R98.reuse ;  /* 0x0000000a8d8d7223 */ /* 0x180fe20000010862 */
[----:B------:R-:W2:Y:S01]  /*6950*/  MUFU.EX2 R159, R159 ;  /* 0x0000009f009f7308 */ /* 0x000ea20000000800 */
[----:B------:R-:W-:Y:S01]  /*6960*/  FADD.FTZ R8, R152, R95 ;  /* 0x0000005f98087221 */ /* 0x000fe20000010000 */
[----:B-1----:R-:W-:Y:S01]  /*6970*/  FFMA.FTZ R5, R2, R5, R97 ;  /* 0x0000000502057223 */ /* 0x002fe20000010061 */
[-CC-:B------:R-:W-:Y:S01]  /*6980*/  FFMA.FTZ R143, R143, R10.reuse, -R98.reuse ;  /* 0x0000000a8f8f7223 */ /* 0x180fe20000010862 */
[----:B------:R-:W-:Y:S01]  /*6990*/  FFMA.FTZ R98, R139, R10, -R98 ;  /* 0x0000000a8b627223 */ /* 0x000fe20000010862 */
[----:B------:R-:W-:Y:S01]  /*69a0*/  FADD.FTZ R9, R179, R8 ;  /* 0x00000008b3097221 */ /* 0x000fe20000010000 */
[C---:B------:R-:W-:Y:S01]  /*69b0*/  ISETP.GT.AND P1, PT, R12.reuse, R13, PT ;  /* 0x0000000d0c00720c */ /* 0x040fe20003f24270 */
[----:B------:R-:W-:Y:S01]  /*69c0*/  VIADD R12, R12, 0xffffffff ;  /* 0xffffffff0c0c7836 */ /* 0x000fe20000000000 */
[----:B------:R-:W1:Y:S01]  /*69d0*/  MUFU.EX2 R88, R88 ;  /* 0x0000005800587308 */ /* 0x000e620000000800 */
[----:B0-----:R-:W-:Y:S01]  /*69e0*/  FADD.FTZ R8, R14, R5 ;  /* 0x000000050e087221 */ /* 0x001fe20000010000 */
[----:B------:R-:W-:Y:S01]  /*69f0*/  FADD.FTZ R100, R154, R9 ;  /* 0x000000099a647221 */ /* 0x000fe20000010000 */
[----:B------:R-:W-:-:S02]  /*6a00*/  F2FP.BF16.F32.PACK_AB R154, R145, R154 ;  /* 0x0000009a919a723e */ /* 0x000fc400000010ff */
[----:B------:R-:W-:Y:S01]  /*6a10*/  F2FP.BF16.F32.PACK_AB R156, R156, R195 ;  /* 0x000000c39c9c723e */ /* 0x000fe200000010ff */
[----:B------:R-:W-:Y:S01]  /*6a20*/  FADD.FTZ R9, R145, R100 ;  /* 0x0000006491097221 */ /* 0x000fe20000010000 */
[----:B------:R-:W-:Y:S01]  /*6a30*/  F2FP.BF16.F32.PACK_AB R158, R189, R158 ;  /* 0x0000009ebd9e723e */ /* 0x000fe200000010ff */
[----:B------:R-:W0:Y:S01]  /*6a40*/  MUFU.EX2 R90, R90 ;  /* 0x0000005a005a7308 */ /* 0x000e220000000800 */
[----:B--2---:R-:W-:Y:S01]  /*6a50*/  FADD.FTZ R5, R159, R8 ;  /* 0x000000089f057221 */ /* 0x004fe20000010000 */
[----:B------:R-:W-:Y:S01]  /*6a60*/  FADD.FTZ R100, R148, R9 ;  /* 0x0000000994647221 */ /* 0x000fe20000010000 */
[----:B------:R-:W-:Y:S01]  /*6a70*/  IMAD.U32 R9, RZ, RZ, UR11 ;  /* 0x0000000bff097e24 */ /* 0x000fe2000f8e00ff */
[----:B------:R-:W-:Y:S02]  /*6a80*/  F2FP.BF16.F32.PACK_AB R152, R179, R152 ;  /* 0x00000098b398723e */ /* 0x000fe400000010ff */
[----:B------:R-:W-:Y:S01]  /*6a90*/  F2FP.BF16.F32.PACK_AB R148, R131, R148 ;  /* 0x000000948394723e */ /* 0x000fe200000010ff */
[----:B------:R-:W-:Y:S01]  /*6aa0*/  @!P6 VIADD R9, R9, 0x2a860 ;  /* 0x0002a8600909e836 */ /* 0x000fe20000000000 */
[----:B------:R-:W2:Y:S01]  /*6ab0*/  MUFU.EX2 R153, R153 ;  /* 0x0000009900997308 */ /* 0x000ea20000000800 */
[----:B-1----:R-:W-:Y:S01]  /*6ac0*/  FADD.FTZ R5, R88, R5 ;  /* 0x0000000558057221 */ /* 0x002fe20000010000 */
[----:B------:R-:W-:-:S02]  /*6ad0*/  F2FP.BF16.F32.PACK_AB R157, R14, R97 ;  /* 0x000000610e9d723e */ /* 0x000fc400000010ff */
[----:B------:R-:W-:-:S04]  /*6ae0*/  F2FP.BF16.F32.PACK_AB R159, R88, R159 ;  /* 0x0000009f589f723e */ /* 0x000fc800000010ff */
[----:B------:R-:W1:Y:S01]  /*6af0*/  MUFU.EX2 R155, R155 ;  /* 0x0000009b009b7308 */ /* 0x000e620000000800 */
[----:B0-----:R-:W-:Y:S01]  /*6b00*/  FADD.FTZ R8, R90, R5 ;  /* 0x000000055a087221 */ /* 0x001fe20000010000 */
[----:B------:R-:W-:-:S04]  /*6b10*/  FADD.FTZ R5, R131, R100 ;  /* 0x0000006483057221 */ /* 0x000fc80000010000 */
[----:B------:R-:W-:Y:S01]  /*6b20*/  FADD.FTZ R100, R150, R5 ;  /* 0x0000000596647221 */ /* 0x000fe20000010000 */
[----:B------:R-:W-:Y:S01]  /*6b30*/  F2FP.BF16.F32.PACK_AB R150, R135, R150 ;  /* 0x000000968796723e */ /* 0x000fe200000010ff */
[----:B------:R-:W0:Y:S01]  /*6b40*/  MUFU.EX2 R92, R92 ;  /* 0x0000005c005c7308 */ /* 0x000e220000000800 */
[C---:B--2---:R-:W-:Y:S01]  /*6b50*/  FADD.FTZ R8, R153.reuse, R8 ;  /* 0x0000000899087221 */ /* 0x044fe20000010000 */
[----:B------:R-:W-:-:S06]  /*6b60*/  F2FP.BF16.F32.PACK_AB R153, R153, R90 ;  /* 0x0000005a9999723e */ /* 0x000fcc00000010ff */
[----:B------:R-:W2:Y:S01]  /*6b70*/  MUFU.EX2 R149, R149 ;  /* 0x0000009500957308 */ /* 0x000ea20000000800 */
[----:B-1----:R-:W-:-:S07]  /*6b80*/  FADD.FTZ R5, R155, R8 ;  /* 0x000000089b057221 */ /* 0x002fce0000010000 */
[----:B------:R-:W1:Y:S01]  /*6b90*/  MUFU.EX2 R94, R94 ;  /* 0x0000005e005e7308 */ /* 0x000e620000000800 */
[C---:B0-----:R-:W-:Y:S01]  /*6ba0*/  FADD.FTZ R8, R92.reuse, R5 ;  /* 0x000000055c087221 */ /* 0x041fe20000010000 */
[----:B------:R-:W-:-:S06]  /*6bb0*/  F2FP.BF16.F32.PACK_AB R155, R92, R155 ;  /* 0x0000009b5c9b723e */ /* 0x000fcc00000010ff */
[----:B------:R-:W0:Y:S01]  /*6bc0*/  MUFU.EX2 R151, R151 ;  /* 0x0000009700977308 */ /* 0x000e220000000800 */
[----:B--2---:R-:W-:-:S07]  /*6bd0*/  FADD.FTZ R5, R149, R8 ;  /* 0x0000000895057221 */ /* 0x004fce0000010000 */
[----:B------:R-:W2:Y:S01]  /*6be0*/  MUFU.EX2 R96, R96 ;  /* 0x0000006000607308 */ /* 0x000ea20000000800 */
[C---:B-1----:R-:W-:Y:S01]  /*6bf0*/  FADD.FTZ R8, R94.reuse, R5 ;  /* 0x000000055e087221 */ /* 0x042fe20000010000 */
[----:B------:R-:W-:-:S06]  /*6c00*/  F2FP.BF16.F32.PACK_AB R149, R94, R149 ;  /* 0x000000955e95723e */ /* 0x000fcc00000010ff */
[----:B------:R1:W3:Y:S01]  /*6c10*/  MUFU.EX2 R102, R91 ;  /* 0x0000005b00667308 */ /* 0x0002e20000000800 */
[----:B0-----:R-:W-:-:S07]  /*6c20*/  FADD.FTZ R5, R151, R8 ;  /* 0x0000000897057221 */ /* 0x001fce0000010000 */
[----:B------:R-:W0:Y:S01]  /*6c30*/  MUFU.EX2 R93, R93 ;  /* 0x0000005d005d7308 */ /* 0x000e220000000800 */
[----:B-1----:R-:W-:Y:S01]  /*6c40*/  @!P6 PRMT R91, RZ, 0x654, R9 ;  /* 0x00000654ff5be816 */ /* 0x002fe20000000009 */
[----:B------:R-:W-:Y:S01]  /*6c50*/  FADD.FTZ R9, R135, R100 ;  /* 0x0000006487097221 */ /* 0x000fe20000010000 */
[C---:B--2---:R-:W-:Y:S01]  /*6c60*/  FADD.FTZ R5, R96.reuse, R5 ;  /* 0x0000000560057221 */ /* 0x044fe20000010000 */
[----:B------:R-:W-:Y:S01]  /*6c70*/  F2FP.BF16.F32.PACK_AB R151, R96, R151 ;  /* 0x000000976097723e */ /* 0x000fe200000010ff */
[----:B------:R1:W-:Y:S01]  /*6c80*/  @!P6 SYNCS.ARRIVE.TRANS64.RED.A1T0 RZ, [R91+URZ], RZ ;  /* 0x000000ff5bffe9a7 */ /* 0x0003e2000810043f */
[----:B------:R-:W-:Y:S02]  /*6c90*/  FADD.FTZ R100, R144, R9 ;  /* 0x0000000990647221 */ /* 0x000fe40000010000 */
[----:B------:R-:W2:Y:S01]  /*6ca0*/  MUFU.EX2 R115, R115 ;  /* 0x0000007300737308 */ /* 0x000ea20000000800 */
[----:B---3--:R-:W-:-:S07]  /*6cb0*/  FADD.FTZ R5, R102, R5 ;  /* 0x0000000566057221 */ /* 0x008fce0000010000 */
[----:B------:R-:W3:Y:S01]  /*6cc0*/  MUFU.EX2 R146, R146 ;  /* 0x0000009200927308 */ /* 0x000ee20000000800 */
[C---:B0-----:R-:W-:Y:S01]  /*6cd0*/  FADD.FTZ R9, R93.reuse, R100 ;  /* 0x000000645d097221 */ /* 0x041fe20000010000 */
[----:B------:R-:W-:-:S06]  /*6ce0*/  F2FP.BF16.F32.PACK_AB R144, R93, R144 ;  /* 0x000000905d90723e */ /* 0x000fcc00000010ff */
[----:B------:R-:W0:Y:S01]  /*6cf0*/  MUFU.EX2 R104, R175 ;  /* 0x000000af00687308 */ /* 0x000e220000000800 */
[C---:B--2---:R-:W-:Y:S01]  /*6d00*/  FADD.FTZ R5, R115.reuse, R5 ;  /* 0x0000000573057221 */ /* 0x044fe20000010000 */
[----:B------:R-:W-:-:S06]  /*6d10*/  F2FP.BF16.F32.PACK_AB R145, R115, R102 ;  /* 0x000000667391723e */ /* 0x000fcc00000010ff */
[----:B------:R-:W2:Y:S01]  /*6d20*/  MUFU.EX2 R109, R109 ;  /* 0x0000006d006d7308 */ /* 0x000ea20000000800 */
[----:B---3--:R-:W-:-:S07]  /*6d30*/  FADD.FTZ R100, R146, R9 ;  /* 0x0000000992647221 */ /* 0x008fce0000010000 */
[----:B------:R-:W3:Y:S01]  /*6d40*/  MUFU.EX2 R119, R119 ;  /* 0x0000007700777308 */ /* 0x000ee20000000800 */
[----:B0-----:R-:W-:-:S07]  /*6d50*/  FADD.FTZ R5, R104, R5 ;  /* 0x0000000568057221 */ /* 0x001fce0000010000 */
[----:B------:R-:W0:Y:S01]  /*6d60*/  MUFU.EX2 R140, R140 ;  /* 0x0000008c008c7308 */ /* 0x000e220000000800 */
[C---:B--2---:R-:W-:Y:S01]  /*6d70*/  FADD.FTZ R9, R109.reuse, R100 ;  /* 0x000000646d097221 */ /* 0x044fe20000010000 */
[----:B------:R-:W-:-:S06]  /*6d80*/  F2FP.BF16.F32.PACK_AB R146, R109, R146 ;  /* 0x000000926d92723e */ /* 0x000fcc00000010ff */
        /* <DEDUP_REMOVED lines=15> */
[----:B---3--:R-:W-:-:S07]  /*6e80*/  FADD.FTZ R5, R108, R5 ;  /* 0x000000056c057221 */ /* 0x008fce0000010000 */
[----:B------:R-:W3:Y:S01]  /*6e90*/  MUFU.EX2 R136, R136 ;  /* 0x0000008800887308 */ /* 0x000ee20000000800 */
[C---:B0-----:R-:W-:Y:S01]  /*6ea0*/  FADD.FTZ R9, R105.reuse, R8 ;  /* 0x0000000869097221 */ /* 0x041fe20000010000 */
[----:B------:R-:W-:-:S06]  /*6eb0*/  F2FP.BF16.F32.PACK_AB R142, R105, R142 ;  /* 0x0000008e698e723e */ /* 0x000fcc00000010ff */
[----:B------:R-:W0:Y:S01]  /*6ec0*/  MUFU.EX2 R100, R185 ;  /* 0x000000b900647308 */ /* 0x000e220000000800 */
[----:B--2---:R-:W-:-:S07]  /*6ed0*/  FADD.FTZ R5, R183, R5 ;  /* 0x00000005b7057221 */ /* 0x004fce0000010000 */
[----:B------:R-:W2:Y:S01]  /*6ee0*/  MUFU.EX2 R101, R101 ;  /* 0x0000006500657308 */ /* 0x000ea20000000800 */
[----:B---3--:R-:W-:-:S07]  /*6ef0*/  FADD.FTZ R8, R136, R9 ;  /* 0x0000000988087221 */ /* 0x008fce0000010000 */
[----:B------:R3:W4:Y:S01]  /*6f00*/  MUFU.EX2 R137, R141 ;  /* 0x0000008d00897308 */ /* 0x0007220000000800 */
[----:B0-----:R-:W-:-:S07]  /*6f10*/  FADD.FTZ R5, R100, R5 ;  /* 0x0000000564057221 */ /* 0x001fce0000010000 */
[----:B------:R-:W0:Y:S01]  /*6f20*/  MUFU.EX2 R138, R138 ;  /* 0x0000008a008a7308 */ /* 0x000e220000000800 */
[C---:B--2---:R-:W-:Y:S01]  /*6f30*/  FADD.FTZ R9, R101.reuse, R8 ;  /* 0x0000000865097221 */ /* 0x044fe20000010000 */
[----:B------:R-:W-:Y:S02]  /*6f40*/  F2FP.BF16.F32.PACK_AB R136, R101, R136 ;  /* 0x000000886588723e */ /* 0x000fe400000010ff */
[----:B---3--:R-:W-:-:S04]  /*6f50*/  F2FP.BF16.F32.PACK_AB R141, R123, R106 ;  /* 0x0000006a7b8d723e */ /* 0x008fc800000010ff */
[----:B------:R2:W3:Y:S01]  /*6f60*/  MUFU.EX2 R110, R143 ;  /* 0x0000008f006e7308 */ /* 0x0004e20000000800 */
[C---:B----4-:R-:W-:Y:S01]  /*6f70*/  FADD.FTZ R5, R137.reuse, R5 ;  /* 0x0000000589057221 */ /* 0x050fe20000010000 */
[----:B------:R-:W-:-:S06]  /*6f80*/  F2FP.BF16.F32.PACK_AB R137, R137, R100 ;  /* 0x000000648989723e */ /* 0x000fcc00000010ff */
[----:B------:R-:W4:Y:S01]  /*6f90*/  MUFU.EX2 R3, R3 ;  /* 0x0000000300037308 */ /* 0x000f220000000800 */
[----:B0-----:R-:W-:Y:S01]  /*6fa0*/  FADD.FTZ R8, R138, R9 ;  /* 0x000000098a087221 */ /* 0x001fe20000010000 */
[----:B--2---:R-:W-:Y:S01]  /*6fb0*/  F2FP.BF16.F32.PACK_AB R143, R183, R108 ;  /* 0x0000006cb78f723e */ /* 0x004fe200000010ff */
[----:B------:R-:W-:-:S05]  /*6fc0*/  IMAD.MOV.U32 R9, RZ, RZ, R89 ;  /* 0x000000ffff097224 */ /* 0x000fca00078e0059 */
[----:B------:R-:W0:Y:S01]  /*6fd0*/  MUFU.EX2 R98, R98 ;  /* 0x0000006200627308 */ /* 0x000e220000000800 */
[----:B---3--:R-:W-:Y:S01]  /*6fe0*/  FADD.FTZ R5, R110, R5 ;  /* 0x000000056e057221 */ /* 0x008fe20000010000 */
[C---:B----4-:R-:W-:Y:S01]  /*6ff0*/  FADD.FTZ R8, R3.reuse, R8 ;  /* 0x0000000803087221 */ /* 0x050fe20000010000 */
[----:B------:R-:W-:Y:S01]  /*7000*/  F2FP.BF16.F32.PACK_AB R138, R3, R138 ;  /* 0x0000008a038a723e */ /* 0x000fe200000010ff */
[----:B------:R-:W-:Y:S02]  /*7010*/  IMAD.MOV.U32 R3, RZ, RZ, R127 ;  /* 0x000000ffff037224 */ /* 0x000fe400078e007f */
[C---:B0-----:R-:W-:Y:S01]  /*7020*/  FADD.FTZ R5, R98.reuse, R5 ;  /* 0x0000000562057221 */ /* 0x041fe20000010000 */
[----:B------:R-:W-:Y:S01]  /*7030*/  F2FP.BF16.F32.PACK_AB R139, R98, R110 ;  /* 0x0000006e628b723e */ /* 0x000fe200000010ff */
[----:B-1----:R-:W-:Y:S06]  /*7040*/  @P1 BRA `(.L_x_1101) ;  /* 0xffffffd000c41947 */ /* 0x002fec000383ffff */
[----:B------:R-:W-:Y:S01]  /*7050*/  IMAD.MOV.U32 R9, RZ, RZ, R89 ;  /* 0x000000ffff097224 */ /* 0x000fe200078e0059 */
[----:B------:R-:W-:Y:S01]  /*7060*/  UMOV UR36, UR4 ;  /* 0x0000000400247c82 */ /* 0x000fe20008000000 */
[----:B------:R-:W-:Y:S01]  /*7070*/  IMAD.MOV.U32 R3, RZ, RZ, R127 ;  /* 0x000000ffff037224 */ /* 0x000fe200078e007f */
[----:B------:R-:W-:-:S06]  /*7080*/  UMOV UR37, UR7 ;  /* 0x0000000700257c82 */ /* 0x000fcc0008000000 */
.L_x_1084:
[----:B------:R-:W0:Y:S01]  /*7090*/  LDC R11, c[0x0][0x9e4] ;  /* 0x00027900ff0b7b82 */ /* 0x000e220000000800 */
[----:B------:R-:W-:-:S05]  /*70a0*/  IADD3 R14, R16, 0x80, -R17 ;  /* 0x00000080100e7810 */ /* 0x000fca0007ffe811 */
[----:B------:R-:W-:-:S04]  /*70b0*/  IMAD R14, R161, 0x80, R14 ;  /* 0x00000080a10e7824 */ /* 0x000fc800078e020e */
[----:B------:R-:W-:Y:S01]  /*70c0*/  VIADD R13, R14, -UR59 ;  /* 0x8000003b0e0d7c36 */ /* 0x000fe20008000000 */
[----:B0-----:R-:W-:-:S13]  /*70d0*/  ISETP.GE.AND P1, PT, R11, 0x1, PT ;  /* 0x000000010b00780c */ /* 0x001fda0003f26270 */
[----:B------:R-:W-:Y:S05]  /*70e0*/  @!P1 BRA `(.L_x_1102) ;  /* 0x00000000003c9947 */ /* 0x000fea0003800000 */
        /* <DEDUP_REMOVED lines=9> */
.L_x_1103:
[----:B------:R-:W-:-:S13]  /*7180*/  ISETP.NE.AND P1, PT, R11, 0x1, PT ;  /* 0x000000010b00780c */ /* 0x000fda0003f25270 */
[----:B------:R-:W0:Y:S02]  /*7190*/  @P1 LDC.64 R20, c[0x0][0x9e8] ;  /* 0x00027a00ff141b82 */ /* 0x000e240000000a00 */
[----:B0-----:R-:W-:-:S05]  /*71a0*/  @P1 IMAD.HI.U32 R20, R14, R20, RZ ;  /* 0x000000140e141227 */ /* 0x001fca00078e00ff */
[----:B------:R-:W-:-:S07]  /*71b0*/  @P1 SHF.R.U32.HI R14, RZ, R21, R20 ;  /* 0x00000015ff0e1219 */ /* 0x000fce0000011614 */
.L_x_1104:
[----:B------:R-:W-:-:S05]  /*71c0*/  IMAD R14, R14, R11, RZ ;  /* 0x0000000b0e0e7224 */ /* 0x000fca00078e02ff */
[----:B------:R-:W-:-:S07]  /*71d0*/  VIMNMX R13, R13, R14, !PT ;  /* 0x0000000e0d0d7248 */ /* 0x000fce0007fe0100 */
.L_x_1102:
        /* <DEDUP_REMOVED lines=11> */
.L_x_1114:
[----:B------:R-:W-:-:S04]  /*7290*/  UIADD3 UR5, UR4, 0x1, URZ ;  /* 0x0000000104057890 */ /* 0x000fc8000fffe03f */
[----:B------:R-:W-:-:S04]  /*72a0*/  UISETP.NE.AND UP0, UPT, UR5, 0x2, UPT ;  /* 0x000000020500788c */ /* 0x000fc8000bf05270 */
[----:B------:R-:W-:Y:S02]  /*72b0*/  USEL UR37, URZ, 0x1, UP0 ;  /* 0x000000013f257887 */ /* 0x000fe40008000000 */
[----:B------:R-:W-:Y:S02]  /*72c0*/  USEL UR36, UR5, URZ, UP0 ;  /* 0x0000003f05247287 */ /* 0x000fe40008000000 */
[----:B------:R-:W-:Y:S01]  /*72d0*/  ULOP3.LUT UR37, UR7, UR37, URZ, 0x3c, !UPT ;  /* 0x0000002507257292 */ /* 0x000fe2000f8e3c3f */
[----:B------:R-:W-:Y:S11]  /*72e0*/  @!P0 BRA `(.L_x_1106) ;  /* 0x0000000000048947 */ /* 0x000ff60003800000 */
[----:B------:R-:W-:Y:S01]  /*72f0*/  BPT.TRAP 0x1 ;  /* 0x000000040000795c */ /* 0x000fe20000300000 */
.L_x_1106:
[----:B------:R-:W-:Y:S01]  /*7300*/  ULEA UR5, UR36, UR38, 0x3 ;  /* 0x0000002624057291 */ /* 0x000fe2000f8e183f */
[----:B------:R-:W-:-:S05]  /*7310*/  IMAD.U32 R3, RZ, RZ, UR37 ;  /* 0x00000025ff037e24 */ /* 0x000fca000f8e00ff */
[----:B------:R-:W-:-:S04]  /*7320*/  SHF.L.U32 R3, R3, 0x1f, RZ ;  /* 0x0000001f03037819 */ /* 0x000fc800000006ff */
[----:B------:R0:W1:Y:S01]  /*7330*/  SYNCS.PHASECHK.TRANS64.TRYWAIT P1, [UR5+0x2a830], R3 ;  /* 0x02a83003ff0075a7 */ /* 0x0000620008020145 */
[----:B------:R-:W-:Y:S05]  /*7340*/  @!P0 BRA `(.L_x_1107) ;  /* 0x0000000000048947 */ /* 0x000fea0003800000 */
[----:B------:R-:W-:Y:S01]  /*7350*/  BPT.TRAP 0x1 ;  /* 0x000000040000795c */ /* 0x000fe20000300000 */
.L_x_1107:
[----:B-1----:R-:W-:Y:S05]  /*7360*/  @P1 BRA `(.L_x_1108) ;  /* 0x0000000000081947 */ /* 0x002fea0003800000 */
[----:B------:R-:W1:Y:S02]  /*7370*/  SYNCS.PHASECHK.TRANS64.TRYWAIT P1, [UR5+0x2a830], R3 ;  /* 0x02a83003ff0075a7 */ /* 0x000e640008020145 */
[----:B-1----:R-:W-:Y:S05]  /*7380*/  @!P1 BRA `(.L_x_1109) ;  /* 0x000000c800289947 */ /* 0x002fea0003800000 */
.L_x_1108:
        /* <DEDUP_REMOVED lines=131> */
.L_x_1110:
[----:B------:R-:W-:Y:S01]  /*7bc0*/  ULEA UR10, UR4, UR38, 0x3 ;  /* 0x00000026040a7291 */ /* 0x000fe2000f8e183f */
[----:B------:R-:W-:-:S05]  /*7bd0*/  IMAD.U32 R0, RZ, RZ, UR7 ;  /* 0x00000007ff007e24 */ /* 0x000fca000f8e00ff */
[----:B------:R-:W-:-:S04]  /*7be0*/  SHF.L.U32 R0, R0, 0x1f, RZ ;  /* 0x0000001f00007819 */ /* 0x000fc800000006ff */
[----:B------:R2:W3:Y:S01]  /*7bf0*/  SYNCS.PHASECHK.TRANS64.TRYWAIT P1, [UR10+0x2a850], R0 ;  /* 0x02a85000ff0075a7 */ /* 0x0004e2000802014a */
[----:B------:R-:W-:Y:S05]  /*7c00*/  @!P0 BRA `(.L_x_1111) ;  /* 0x0000000000048947 */ /* 0x000fea0003800000 */
[----:B------:R-:W-:Y:S01]  /*7c10*/  BPT.TRAP 0x1 ;  /* 0x000000040000795c */ /* 0x000fe20000300000 */
.L_x_1111:
[----:B---3--:R-:W-:Y:S05]  /*7c20*/  @P1 BRA `(.L_x_1112) ;  /* 0x0000000000081947 */ /* 0x008fea0003800000 */
[----:B------:R-:W3:Y:S02]  /*7c30*/  SYNCS.PHASECHK.TRANS64.TRYWAIT P1, [UR10+0x2a850], R0 ;  /* 0x02a85000ff0075a7 */ /* 0x000ee4000802014a */
[----:B---3--:R-:W-:Y:S05]  /*7c40*/  @!P1 BRA `(.L_x_1113) ;  /* 0x000000c000109947 */ /* 0x008fea0003800000 */
.L_x_1112:
[----:B------:R-:W-:Y:S01]  /*7c50*/  UIADD3 UR6, UR38, 0x400, URZ ;  /* 0x0000040026067890 */ /* 0x000fe2000fffe03f */
[----:B------:R-:W-:Y:S01]  /*7c60*/  WARPGROUP.ARRIVE ;  /* 0x00000000000079c5 */ /* 0x000fe20000000000 */
[----:B------:R-:W-:Y:S01]  /*7c70*/  UMOV UR7, 0x40000040 ;  /* 0x4000004000077882 */ /* 0x000fe20000000000 */
[----:B0-2---:R-:W-:Y:S01]  /*7c80*/  FMNMX.FTZ R0, R88, R15, !PT ;  /* 0x0000000f58007209 */ /* 0x005fe20007810000 */
[----:B------:R-:W-:Y:S01]  /*7c90*/  USHF.R.U32.HI UR6, URZ, 0x4, UR6 ;  /* 0x000000043f067899 */ /* 0x000fe20008011606 */
[----:B-1----:R-:W0:Y:S01]  /*7ca0*/  LDC R10, c[0x0][0x988] ;  /* 0x00026200ff0a7b82 */ /* 0x002e220000000800 */
[----:B------:R-:W-:Y:S01]  /*7cb0*/  FMNMX.FTZ R2, R90, R14, !PT ;  /* 0x0000000e5a027209 */ /* 0x000fe20007810000 */
[----:B------:R-:W1:Y:S01]  /*7cc0*/  S2R R160, SR_TID.X ;  /* 0x0000000000a07919 */ /* 0x000e620000002100 */
[----:B------:R-:W-:Y:S01]  /*7cd0*/  ULOP3.LUT UR6, UR6, 0x3fff, URZ, 0xc0, !UPT ;  /* 0x00003fff06067892 */ /* 0x000fe2000f8ec03f */
[----:B------:R-:W-:-:S03]  /*7ce0*/  FMNMX.FTZ R3, R89, R0, !PT ;  /* 0x0000000059037209 */ /* 0x000fc60007810000 */
[----:B------:R-:W-:Y:S01]  /*7cf0*/  ULOP3.LUT UR6, UR6, 0x3000000, URZ, 0xfc, !UPT ;  /* 0x0300000006067892 */ /* 0x000fe2000f8efc3f */
[----:B------:R-:W-:-:S03]  /*7d00*/  FMNMX.FTZ R0, R92, R3, !PT ;  /* 0x000000035c007209 */ /* 0x000fc60007810000 */
[----:B------:R-:W-:Y:S01]  /*7d10*/  UIMAD UR4, UR4, 0x600, UR6 ;  /* 0x00000600040478a4 */ /* 0x000fe2000f8e0206 */
[----:B------:R-:W-:-:S04]  /*7d20*/  FMNMX.FTZ R3, R93, R0, !PT ;  /* 0x000000005d037209 */ /* 0x000fc80007810000 */
        /* <DEDUP_REMOVED lines=8> */
[----:B------:R-:W-:Y:S02]  /*7db0*/  FMNMX.FTZ R0, R104, R3, !PT ;  /* 0x0000000368007209 */ /* 0x000fe40007810000 */
[----:B-1----:R-:W-:Y:S02]  /*7dc0*/  LOP3.LUT P1, RZ, R160, 0x7f, RZ, 0xc0, !PT ;  /* 0x0000007fa0ff7812 */ /* 0x002fe4000782c0ff */
        /* <DEDUP_REMOVED lines=15> */
[----:B------:R-:W1:Y:S02]  /*7ec0*/  SHFL.BFLY PT, R3, R0, 0x2, 0x1f ;  /* 0x0c401f0000037f89 */ /* 0x000e6400000e0000 */
[----:B-1----:R-:W-:-:S05]  /*7ed0*/  FMNMX.FTZ R20, R0, R3, !PT ;  /* 0x0000000300147209 */ /* 0x002fca0007810000 */
[----:B------:R-:W1:Y:S02]  /*7ee0*/  SHFL.BFLY PT, R3, R20, 0x1, 0x1f ;  /* 0x0c201f0014037f89 */ /* 0x000e6400000e0000 */
[----:B-1----:R-:W-:-:S05]  /*7ef0*/  FMNMX.FTZ R3, R20, R3, !PT ;  /* 0x0000000314037209 */ /* 0x002fca0007810000 */
[----:B------:R-:W-:-:S04]  /*7f00*/  FADD.FTZ R9, -R3, R15 ;  /* 0x0000000f03097221 */ /* 0x000fc80000010100 */
[----:B0-----:R-:W-:Y:S01]  /*7f10*/  FMUL.FTZ R21, R9, R10 ;  /* 0x0000000a09157220 */ /* 0x001fe20000410000 */
[----:B------:R-:W-:Y:S02]  /*7f20*/  WARPGROUP.DEPBAR.LE gsb0, 0x0 ;  /* 0x00008000000079c5 */ /* 0x000fe40000010000 */
[----:B------:R-:W-:Y:S01]  /*7f30*/  WARPGROUP.ARRIVE ;  /* 0x00000000000079c5 */ /* 0x000fe20000000000 */
[----:B------:R-:W-:Y:S01]  /*7f40*/  FMNMX.FTZ R9, R91, R2, !PT ;  /* 0x000000025b097209 */ /* 0x000fe20007810000 */
[----:B------:R0:W-:Y:S03]  /*7f50*/  MUFU.EX2 R0, R21 ;  /* 0x0000001500007308 */ /* 0x0001e60000000800 */
[----:B------:R-:W-:Y:S01]  /*7f60*/  FMNMX.FTZ R2, R94, R9, !PT ;  /* 0x000000095e027209 */ /* 0x000fe20007810000 */
[----:B------:R-:W-:Y:S01]  /*7f70*/  HGMMA.64x128x16.F32.BF16 R24, R152, gdesc[UR4].tnspB, R24, gsb0 ;  /* 0x41e0000498187df0 */ /* 0x000fe20008001818 */
[----:B------:R-:W-:Y:S01]  /*7f80*/  UIADD3 UR6, UR4, 0x100, URZ ;  /* 0x0000010004067890 */ /* 0x000fe2000fffe03f */
[----:B------:R-:W-:Y:S01]  /*7f90*/  UMOV UR7, 0x40000040 ;  /* 0x4000004000077882 */ /* 0x000fe20000000000 */
        /* <DEDUP_REMOVED lines=23> */
[----:B------:R-:W1:Y:S01]  /*8110*/  SHFL.BFLY PT, R2, R9, 0x1, 0x1f ;  /* 0x0c201f0009027f89 */ /* 0x000e6200000e0000 */
[----:B------:R-:W-:Y:S02]  /*8120*/  WARPGROUP.DEPBAR.LE gsb0, 0x0 ;  /* 0x00008000000079c5 */ /* 0x000fe40000010000 */
[----:B------:R-:W-:Y:S01]  /*8130*/  WARPGROUP.ARRIVE ;  /* 0x00000000000079c5 */ /* 0x000fe20000000000 */
[----:B-1----:R-:W-:-:S05]  /*8140*/  FMNMX.FTZ R9, R9, R2, !PT ;  /* 0x0000000209097209 */ /* 0x002fca0007810000 */
[----:B------:R-:W-:Y:S01]  /*8150*/  HGMMA.64x128x16.F32.BF16 R24, R148, gdesc[UR4].tnspB, R24, gsb0 ;  /* 0x41e0000494187df0 */ /* 0x000fe20008001818 */
[----:B------:R-:W-:Y:S01]  /*8160*/  UIADD3 UR6, UR4, 0x180, URZ ;  /* 0x0000018004067890 */ /* 0x000fe2000fffe03f */
[----:B------:R-:W-:Y:S01]  /*8170*/  UMOV UR7, 0x40000040 ;  /* 0x4000004000077882 */ /* 0x000fe20000000000 */
[----:B------:R-:W-:Y:S02]  /*8180*/  WARPGROUP.DEPBAR.LE gsb0, 0x0 ;  /* 0x00008000000079c5 */ /* 0x000fe40000010000 */
[----:B------:R-:W-:Y:S01]  /*8190*/  WARPGROUP.ARRIVE ;  /* 0x00000000000079c5 */ /* 0x000fe20000000000 */
[----:B------:R-:W-:-:S04]  /*81a0*/  FMUL.FTZ R149, R3, R10 ;  /* 0x0000000a03957220 */ /* 0x000fc80000410000 */
[-CC-:B------:R-:W-:Y:S02]  /*81b0*/  FFMA.FTZ R156, R89, R10.reuse, -R149.reuse ;  /* 0x0000000a599c7223 */ /* 0x180fe40000010895 */
[----:B------:R-:W-:Y:S01]  /*81c0*/  HGMMA.64x128x16.F32.BF16 R24, R144, gdesc[UR4].tnspB, R24, gsb0 ;  /* 0x41e0000490187df0 */ /* 0x000fe20008001818 */
[----:B------:R-:W-:Y:S01]  /*81d0*/  UIADD3 UR6, UR4, 0x200, URZ ;  /* 0x0000020004067890 */ /* 0x000fe2000fffe03f */
[-CC-:B0-----:R-:W-:Y:S01]  /*81e0*/  FFMA.FTZ R21, R93, R10.reuse, -R149.reuse ;  /* 0x0000000a5d157223 */ /* 0x181fe20000010895 */
[----:B------:R-:W-:Y:S01]  /*81f0*/  UMOV UR7, 0x40000040 ;  /* 0x4000004000077882 */ /* 0x000fe20000000000 */
[----:B------:R-:W-:Y:S01]  /*8200*/  UIADD3 UR4, UR4, 0x280, URZ ;  /* 0x0000028004047890 */ /* 0x000fe2000fffe03f */
        /* <DEDUP_REMOVED lines=10> */
[C---:B------:R-:W-:Y:S01]  /*82b0*/  FADD.FTZ R129, -R9.reuse, R14 ;  /* 0x0000000e09817221 */ /* 0x040fe20000010100 */
[-C--:B------:R-:W-:Y:S01]  /*82c0*/  FMUL.FTZ R133, R9, R10.reuse ;  /* 0x0000000a09857220 */ /* 0x080fe20000410000 */
[-CC-:B------:R-:W-:Y:S01]  /*82d0*/  FFMA.FTZ R15, R88, R10.reuse, -R149.reuse ;  /* 0x0000000a580f7223 */ /* 0x180fe20000010895 */
[-C--:B------:R-:W-:Y:S01]  /*82e0*/  FFMA.FTZ R158, R92, R10.reuse, -R149 ;  /* 0x0000000a5c9e7223 */ /* 0x080fe20000010895 */
[-C--:B------:R-:W-:Y:S01]  /*82f0*/  FMUL.FTZ R129, R129, R10.reuse ;  /* 0x0000000a81817220 */ /* 0x080fe20000410000 */
[-CC-:B------:R-:W-:Y:S01]  /*8300*/  FFMA.FTZ R90, R90, R10.reuse, -R133.reuse ;  /* 0x0000000a5a5a7223 */ /* 0x180fe20000010885 */
[-CC-:B------:R-:W-:Y:S01]  /*8310*/  FFMA.FTZ R91, R91, R10.reuse, -R133.reuse ;  /* 0x0000000a5b5b7223 */ /* 0x180fe20000010885 */
[-C--:B------:R-:W-:Y:S01]  /*8320*/  FFMA.FTZ R94, R94, R10.reuse, -R133 ;  /* 0x0000000a5e5e7223 */ /* 0x080fe20000010885 */
[----:B------:R-:W-:Y:S01]  /*8330*/  MUFU.EX2 R15, R15 ;  /* 0x0000000f000f7308 */ /* 0x000fe20000000800 */
[-C--:B------:R-:W-:Y:S01]  /*8340*/  FFMA.FTZ R154, R100, R10.reuse, -R149 ;  /* 0x0000000a649a7223 */ /* 0x080fe20000010895 */
[-C--:B------:R-:W-:Y:S01]  /*8350*/  FFMA.FTZ R95, R95, R10.reuse, -R133 ;  /* 0x0000000a5f5f7223 */ /* 0x080fe20000010885 */
[-C--:B------:R-:W-:Y:S01]  /*8360*/  FFMA.FTZ R152, R96, R10.reuse, -R149 ;  /* 0x0000000a60987223 */ /* 0x080fe20000010895 */
[-CC-:B------:R-:W-:Y:S01]  /*8370*/  FFMA.FTZ R98, R98, R10.reuse, -R133.reuse ;  /* 0x0000000a62627223 */ /* 0x180fe20000010885 */
[-CC-:B------:R-:W-:Y:S01]  /*8380*/  FFMA.FTZ R99, R99, R10.reuse, -R133.reuse ;  /* 0x0000000a63637223 */ /* 0x180fe20000010885 */
[-CC-:B------:R-:W-:Y:S01]  /*8390*/  FFMA.FTZ R102, R102, R10.reuse, -R133.reuse ;  /* 0x0000000a66667223 */ /* 0x180fe20000010885 */
[-C--:B------:R-:W-:Y:S01]  /*83a0*/  FFMA.FTZ R103, R103, R10.reuse, -R133 ;  /* 0x0000000a67677223 */ /* 0x080fe20000010885 */
[----:B------:R-:W-:Y:S01]  /*83b0*/  MUFU.EX2 R2, R129 ;  /* 0x0000008100027308 */ /* 0x000fe20000000800 */
[-C--:B------:R-:W-:Y:S01]  /*83c0*/  FFMA.FTZ R148, R104, R10.reuse, -R149 ;  /* 0x0000000a68947223 */ /* 0x080fe20000010895 */
[-CC-:B------:R-:W-:Y:S01]  /*83d0*/  FFMA.FTZ R106, R106, R10.reuse, -R133.reuse ;  /* 0x0000000a6a6a7223 */ /* 0x180fe20000010885 */
[-C--:B------:R-:W-:Y:S01]  /*83e0*/  FFMA.FTZ R107, R107, R10.reuse, -R133 ;  /* 0x0000000a6b6b7223 */ /* 0x080fe20000010885 */
[-C--:B------:R-:W-:Y:S01]  /*83f0*/  FFMA.FTZ R150, R108, R10.reuse, -R149 ;  /* 0x0000000a6c967223 */ /* 0x080fe20000010895 */
[-CC-:B------:R-:W-:Y:S01]  /*8400*/  FFMA.FTZ R110, R110, R10.reuse, -R133.reuse ;  /* 0x0000000a6e6e7223 */ /* 0x180fe20000010885 */
[-CC-:B------:R-:W-:Y:S01]  /*8410*/  FFMA.FTZ R111, R111, R10.reuse, -R133.reuse ;  /* 0x0000000a6f6f7223 */ /* 0x180fe20000010885 */
[-CC-:B------:R-:W-:Y:S01]  /*8420*/  FFMA.FTZ R114, R114, R10.reuse, -R133.reuse ;  /* 0x0000000a72727223 */ /* 0x180fe20000010885 */
[----:B------:R-:W0:Y:S01]  /*8430*/  MUFU.EX2 R157, R90 ;  /* 0x0000005a009d7308 */ /* 0x000e220000000800 */
[-CC-:B------:R-:W-:Y:S01]  /*8440*/  FFMA.FTZ R115, R115, R10.reuse, -R133.reuse ;  /* 0x0000000a73737223 */ /* 0x180fe20000010885 */
[-CC-:B------:R-:W-:Y:S01]  /*8450*/  FFMA.FTZ R118, R118, R10.reuse, -R133.reuse ;  /* 0x0000000a76767223 */ /* 0x180fe20000010885 */
[-C--:B------:R-:W-:Y:S01]  /*8460*/  FFMA.FTZ R119, R119, R10.reuse, -R133 ;  /* 0x0000000a77777223 */ /* 0x080fe20000010885 */
[-C--:B------:R-:W-:Y:S01]  /*8470*/  FFMA.FTZ R20, R120, R10.reuse, -R149 ;  /* 0x0000000a78147223 */ /* 0x080fe20000010895 */
[-CC-:B------:R-:W-:Y:S01]  /*8480*/  FFMA.FTZ R122, R122, R10.reuse, -R133.reuse ;  /* 0x0000000a7a7a7223 */ /* 0x180fe20000010885 */
[-C--:B------:R-:W-:Y:S01]  /*8490*/  FFMA.FTZ R123, R123, R10.reuse, -R133 ;  /* 0x0000000a7b7b7223 */ /* 0x080fe20000010885 */
[-C--:B------:R-:W-:Y:S01]  /*84a0*/  FFMA.FTZ R88, R124, R10.reuse, -R149 ;  /* 0x0000000a7c587223 */ /* 0x080fe20000010895 */
[----:B------:R-:W1:Y:S01]  /*84b0*/  MUFU.EX2 R156, R156 ;  /* 0x0000009c009c7308 */ /* 0x000e620000000800 */
[----:B------:R-:W-:Y:S01]  /*84c0*/  FFMA.FTZ R126, R126, R10, -R133 ;  /* 0x0000000a7e7e7223 */ /* 0x000fe20000010885 */
[----:B------:R-:W-:-:S02]  /*84d0*/  IMAD.U32 R14, RZ, RZ, UR5 ;  /* 0x00000005ff0e7e24 */ /* 0x000fc4000f8e00ff */
[-C--:B------:R-:W-:Y:S01]  /*84e0*/  FFMA.FTZ R127, R127, R10.reuse, -R133 ;  /* 0x0000000a7f7f7223 */ /* 0x080fe20000010885 */
[-C--:B------:R-:W-:Y:S01]  /*84f0*/  FFMA.FTZ R92, R128, R10.reuse, -R149 ;  /* 0x0000000a805c7223 */ /* 0x080fe20000010895 */
[-CC-:B------:R-:W-:Y:S01]  /*8500*/  FFMA.FTZ R130, R130, R10.reuse, -R133.reuse ;  /* 0x0000000a82827223 */ /* 0x180fe20000010885 */
[----:B------:R-:W-:Y:S02]  /*8510*/  @!P1 VIADD R14, R14, 0x2a840 ;  /* 0x0002a8400e0e9836 */ /* 0x000fe40000000000 */
[-C--:B------:R-:W-:Y:S01]  /*8520*/  FFMA.FTZ R131, R131, R10.reuse, -R133 ;  /* 0x0000000a83837223 */ /* 0x080fe20000010885 */
[----:B------:R2:W3:Y:S01]  /*8530*/  MUFU.EX2 R100, R91 ;  /* 0x0000005b00647308 */ /* 0x0004e20000000800 */
[----:B0-----:R-:W-:Y:S01]  /*8540*/  FFMA.FTZ R5, R2, R5, R157 ;  /* 0x0000000502057223 */ /* 0x001fe2000001009d */
[----:B------:R-:W-:Y:S01]  /*8550*/  IMAD.U32 R90, RZ, RZ, UR10 ;  /* 0x0000000aff5a7e24 */ /* 0x000fe2000f8e00ff */
[----:B------:R-:W-:Y:S01]  /*8560*/  @!P1 PRMT R14, RZ, 0x654, R14 ;  /* 0x00000654ff0e9816 */ /* 0x000fe2000000000e */
[-C--:B------:R-:W-:Y:S01]  /*8570*/  FFMA.FTZ R96, R132, R10.reuse, -R149 ;  /* 0x0000000a84607223 */ /* 0x080fe20000010895 */
[-CC-:B------:R-:W-:Y:S01]  /*8580*/  FFMA.FTZ R134, R134, R10.reuse, -R133.reuse ;  /* 0x0000000a86867223 */ /* 0x180fe20000010885 */
[----:B------:R-:W-:-:S02]  /*8590*/  FFMA.FTZ R133, R135, R10, -R133 ;  /* 0x0000000a87857223 */ /* 0x000fc40000010885 */
[----:B------:R-:W0:Y:S01]  /*85a0*/  MUFU.EX2 R158, R158 ;  /* 0x0000009e009e7308 */ /* 0x000e220000000800 */
[----:B--2---:R-:W-:-:S04]  /*85b0*/  FFMA.FTZ R91, R0, R8, R15 ;  /* 0x00000008005b7223 */ /* 0x004fc8000001000f */
[C---:B-1----:R-:W-:Y:S01]  /*85c0*/  FADD.FTZ R91, R156.reuse, R91 ;  /* 0x0000005b9c5b7221 */ /* 0x042fe20000010000 */
[----:B------:R-:W-:Y:S02]  /*85d0*/  F2FP.BF16.F32.PACK_AB R156, R156, R15 ;  /* 0x0000000f9c9c723e */ /* 0x000fe400000010ff */
[----:B------:R-:W1:Y:S01]  /*85e0*/  MUFU.EX2 R94, R94 ;  /* 0x0000005e005e7308 */ /* 0x000e620000000800 */
[C---:B---3--:R-:W-:Y:S01]  /*85f0*/  FADD.FTZ R5, R100.reuse, R5 ;  /* 0x0000000564057221 */ /* 0x048fe20000010000 */
        /* <DEDUP_REMOVED lines=20> */
[----:B------:R-:W-:Y:S01]  /*8740*/  F2FP.BF16.F32.PACK_AB R153, R99, R98 ;  /* 0x000000626399723e */ /* 0x000fe200000010ff */
[----:B------:R-:W-:Y:S02]  /*8750*/  WARPGROUP.DEPBAR.LE gsb0, 0x0 ;  /* 0x00008000000079c5 */ /* 0x000fe40000010000 */
[----:B------:R-:W-:-:S03]  /*8760*/  WARPGROUP.ARRIVE ;  /* 0x00000000000079c5 */ /* 0x000fc60000000000 */
[----:B------:R-:W1:Y:S01]  /*8770*/  MUFU.EX2 R93, R93 ;  /* 0x0000005d005d7308 */ /* 0x000e620000000800 */
[----:B--2---:R-:W-:Y:S01]  /*8780*/  FADD.FTZ R8, R154, R91 ;  /* 0x0000005b9a087221 */ /* 0x004fe20000010000 */
[-CC-:B------:R-:W-:Y:S01]  /*8790*/  FFMA.FTZ R144, R112, R10.reuse, -R149.reuse ;  /* 0x0000000a70907223 */ /* 0x180fe20000010895 */
[----:B------:R-:W-:Y:S01]  /*87a0*/  FFMA.FTZ R146, R116, R10, -R149 ;  /* 0x0000000a74927223 */ /* 0x000fe20000010895 */
[----:B------:R-:W-:Y:S01]  /*87b0*/  HGMMA.64x128x16.F32.BF16 R24, R140, gdesc[UR4].tnspB, R24, gsb0 ;  /* 0x41e000048c187df0 */ /* 0x000fe20008001818 */
[----:B------:R-:W-:Y:S01]  /*87c0*/  UMOV UR6, UR4 ;  /* 0x0000000400067c82 */ /* 0x000fe20008000000 */
[----:B------:R-:W-:Y:S02]  /*87d0*/  UMOV UR7, 0x40000040 ;  /* 0x4000004000077882 */ /* 0x000fe40000000000 */
[----:B------:R-:W2:Y:S01]  /*87e0*/  MUFU.EX2 R103, R103 ;  /* 0x0000006700677308 */ /* 0x000ea20000000800 */
[----:B0-----:R-:W-:Y:S01]  /*87f0*/  FADD.FTZ R5, R102, R5 ;  /* 0x0000000566057221 */ /* 0x001fe20000010000 */
[----:B------:R-:W-:-:S06]  /*8800*/  UMOV UR4, UR36 ;  /* 0x0000002400047c82 */ /* 0x000fcc0008000000 */
        /* <DEDUP_REMOVED lines=43> */
[----:B------:R-:W-:Y:S02]  /*8ac0*/  WARPGROUP.DEPBAR.LE gsb0, 0x0 ;  /* 0x00008000000079c5 */ /* 0x000fe40000010000 */
[----:B------:R-:W-:-:S03]  /*8ad0*/  WARPGROUP.ARRIVE ;  /* 0x00000000000079c5 */ /* 0x000fc60000000000 */
[----:B------:R-:W2:Y:S01]  /*8ae0*/  MUFU.EX2 R122, R122 ;  /* 0x0000007a007a7308 */ /* 0x000ea20000000800 */
[C---:B0-----:R-:W-:Y:S01]  /*8af0*/  FADD.FTZ R5, R119.reuse, R5 ;  /* 0x0000000577057221 */ /* 0x041fe20000010000 */
[----:B------:R-:W-:Y:S01]  /*8b00*/  F2FP.BF16.F32.PACK_AB R147, R119, R118 ;  /* 0x000000767793723e */ /* 0x000fe200000010ff */
[----:B------:R-:W-:Y:S01]  /*8b10*/  HGMMA.64x128x16.F32.BF16 R24, R136, gdesc[UR4].tnspB, R24, gsb0 ;  /* 0x41e0000488187df0 */ /* 0x000fe20008001818 */
[----:B------:R-:W-:-:S04]  /*8b20*/  UMOV UR7, UR37 ;  /* 0x0000002500077c82 */ /* 0x000fc80008000000 */
        /* <DEDUP_REMOVED lines=25> */
[----:B--2---:R-:W-:-:S07]  /*8cc0*/  FADD.FTZ R15, R121, R8 ;  /* 0x00000008790f7221 */ /* 0x004fce0000010000 */
[----:B------:R-:W2:Y:S01]  /*8cd0*/  MUFU.EX2 R134, R134 ;  /* 0x0000008600867308 */ /* 0x000ea20000000800 */
[----:B0-----:R-:W-:-:S07]  /*8ce0*/  FADD.FTZ R5, R131, R5 ;  /* 0x0000000583057221 */ /* 0x001fce0000010000 */
[----:B------:R-:W0:Y:S01]  /*8cf0*/  MUFU.EX2 R125, R125 ;  /* 0x0000007d007d7308 */ /* 0x000e220000000800 */
[----:B-1----:R-:W-:Y:S01]  /*8d00*/  FADD.FTZ R8, R96, R15 ;  /* 0x0000000f60087221 */ /* 0x002fe20000010000 */
[----:B------:R-:W-:-:S06]  /*8d10*/  IMAD.MOV.U32 R15, RZ, RZ, R3 ;  /* 0x000000ffff0f7224 */ /* 0x000fcc00078e0003 */
[----:B------:R-:W1:Y:S01]  /*8d20*/  MUFU.EX2 R133, R133 ;  /* 0x0000008500857308 */ /* 0x000e620000000800 */
[----:B--2---:R-:W-:Y:S01]  /*8d30*/  FADD.FTZ R5, R134, R5 ;  /* 0x0000000586057221 */ /* 0x004fe20000010000 */
[----:B0-----:R-:W-:-:S03]  /*8d40*/  FADD.FTZ R8, R125, R8 ;  /* 0x000000087d087221 */ /* 0x001fc60000010000 */
[----:B-1----:R-:W-:Y:S01]  /*8d50*/  FADD.FTZ R5, R133, R5 ;  /* 0x0000000585057221 */ /* 0x002fe20000010000 */
[----:B------:R-:W-:Y:S02]  /*8d60*/  WARPGROUP.DEPBAR.LE gsb0, 0x0 ;  /* 0x00008000000079c5 */ /* 0x000fe40000010000 */
[----:B------:R0:W-:Y:S01]  /*8d70*/  @!P1 SYNCS.ARRIVE.TRANS64.RED.A1T0 RZ, [R14+URZ], RZ ;  /* 0x000000ff0eff99a7 */ /* 0x0001e2000810043f */
[----:B------:R-:W-:Y:S02]  /*8d80*/  F2FP.BF16.F32.PACK_AB R136, R121, R92 ;  /* 0x0000005c7988723e */ /* 0x000fe400000010ff */
[----:B------:R-:W-:Y:S02]  /*8d90*/  F2FP.BF16.F32.PACK_AB R137, R131, R130 ;  /* 0x000000828389723e */ /* 0x000fe400000010ff */
[----:B------:R-:W-:Y:S02]  /*8da0*/  F2FP.BF16.F32.PACK_AB R138, R125, R96 ;  /* 0x000000607d8a723e */ /* 0x000fe400000010ff */
[----:B------:R-:W-:Y:S01]  /*8db0*/  F2FP.BF16.F32.PACK_AB R139, R133, R134 ;  /* 0x00000086858b723e */ /* 0x000fe200000010ff */
[----:B0-----:R-:W-:-:S05]  /*8dc0*/  @!P1 VIADD R14, R90, 0x2a860 ;  /* 0x0002a8605a0e9836 */ /* 0x001fca0000000000 */
[----:B------:R-:W-:-:S04]  /*8dd0*/  @!P1 PRMT R14, RZ, 0x654, R14 ;  /* 0x00000654ff0e9816 */ /* 0x000fc8000000000e */
[----:B------:R0:W-:Y:S01]  /*8de0*/  @!P1 SYNCS.ARRIVE.TRANS64.RED.A1T0 RZ, [R14+URZ], RZ ;  /* 0x000000ff0eff99a7 */ /* 0x0001e2000810043f */
[C---:B------:R-:W-:Y:S01]  /*8df0*/  ISETP.GT.AND P1, PT, R12.reuse, R13, PT ;  /* 0x0000000d0c00720c */ /* 0x040fe20003f24270 */
[----:B------:R-:W-:Y:S02]  /*8e00*/  VIADD R12, R12, 0xffffffff ;  /* 0xffffffff0c0c7836 */ /* 0x000fe40000000000 */
[----:B0-----:R-:W-:-:S10]  /*8e10*/  IMAD.MOV.U32 R14, RZ, RZ, R9 ;  /* 0x000000ffff0e7224 */ /* 0x001fd400078e0009 */
[----:B------:R-:W-:Y:S05]  /*8e20*/  @P1 BRA `(.L_x_1114) ;  /* 0xffffffe400181947 */ /* 0x000fea000383ffff */
.L_x_1105:
[----:B------:R-:W-:-:S13]  /*8e30*/  ISETP.GE.AND P1, PT, R12, R23, PT ;  /* 0x000000170c00720c */ /* 0x000fda0003f26270 */
[----:B------:R-:W-:Y:S05]  /*8e40*/  @!P1 BRA `(.L_x_1115) ;  /* 0x0000002c00549947 */ /* 0x000fea0003800000 */
[----:B------:R-:W-:Y:S01]  /*8e50*/  IMAD.IADD R15, R16, 0x1, -R17 ;  /* 0x00000001100f7824 */ /* 0x000fe200078e0a11 */
[----:B------:R-:W-:Y:S01]  /*8e60*/  UMOV UR7, UR37 ;  /* 0x0000002500077c82 */ /* 0x000fe20008000000 */
[----:B------:R-:W-:Y:S01]  /*8e70*/  IMAD.MOV.U32 R13, RZ, RZ, R9 ;  /* 0x000000ffff0d7224 */ /* 0x000fe200078e0009 */
[----:B------:R-:W-:Y:S01]  /*8e80*/  UMOV UR4, UR36 ;  /* 0x0000002400047c82 */ /* 0x000fe20008000000 */
[----:B------:R-:W-:Y:S01]  /*8e90*/  IMAD.MOV.U32 R14, RZ, RZ, R3 ;  /* 0x000000ffff0e7224 */ /* 0x000fe200078e0003 */
[----:B------:R-:W-:Y:S01]  /*8ea0*/  IADD3 R161, R15, 0x8, R4 ;  /* 0x000000080fa17810 */ /* 0x000fe20007ffe004 */
[----:B------:R-:W-:Y:S01]  /*8eb0*/  IMAD.IADD R15, R4, 0x1, R15 ;  /* 0x00000001040f7824 */ /* 0x000fe200078e020f */
[----:B------:R-:W-:Y:S01]  /*8ec0*/  ULDC UR58, c[0x0][0x9e4] ;  /* 0x00027900003a7ab9 */ /* 0x000fe20000000800 */
[----:B------:R-:W-:Y:S01]  /*8ed0*/  ULDC UR59, c[0x0][0x9dc] ;  /* 0x00027700003b7ab9 */ /* 0x000fe20000000800 */
[----:B------:R-:W-:-:S07]  /*8ee0*/  LOP3.LUT R21, RZ, R161, RZ, 0x33, !PT ;  /* 0x000000a1ff157212 */ /* 0x000fce00078e33ff */
.L_x_1132:
[----:B------:R-:W-:-:S04]  /*8ef0*/  UIADD3 UR5, UR4, 0x1, URZ ;  /* 0x0000000104057890 */ /* 0x000fc8000fffe03f */
[----:B------:R-:W-:-:S04]  /*8f00*/  UISETP.NE.AND UP0, UPT, UR5, 0x2, UPT ;  /* 0x000000020500788c */ /* 0x000fc8000bf05270 */
[----:B------:R-:W-:Y:S02]  /*8f10*/  USEL UR37, URZ, 0x1, UP0 ;  /* 0x000000013f257887 */ /* 0x000fe40008000000 */
[----:B------:R-:W-:Y:S02]  /*8f20*/  USEL UR36, UR5, URZ, UP0 ;  /* 0x0000003f05247287 */ /* 0x000fe40008000000 */
[----:B------:R-:W-:Y:S01]  /*8f30*/  ULOP3.LUT UR37, UR7, UR37, URZ, 0x3c, !UPT ;  /* 0x0000002507257292 */ /* 0x000fe2000f8e3c3f */
[----:B------:R-:W-:Y:S11]  /*8f40*/  @!P0 BRA `(.L_x_1116) ;  /* 0x0000000000048947 */ /* 0x000ff60003800000 */
[----:B------:R-:W-:Y:S01]  /*8f50*/  BPT.TRAP 0x1 ;  /* 0x000000040000795c */ /* 0x000fe20000300000 */
.L_x_1116:
[----:B------:R-:W-:Y:S01]  /*8f60*/  ULEA UR5, UR36, UR38, 0x3 ;  /* 0x0000002624057291 */ /* 0x000fe2000f8e183f */
[----:B------:R-:W-:-:S05]  /*8f70*/  IMAD.U32 R3, RZ, RZ, UR37 ;  /* 0x00000025ff037e24 */ /* 0x000fca000f8e00ff */
[----:B------:R-:W-:-:S04]  /*8f80*/  SHF.L.U32 R3, R3, 0x1f, RZ ;  /* 0x0000001f03037819 */ /* 0x000fc800000006ff */
[----:B------:R0:W1:Y:S01]  /*8f90*/  SYNCS.PHASECHK.TRANS64.TRYWAIT P1, [UR5+0x2a830], R3 ;  /* 0x02a83003ff0075a7 */ /* 0x0000620008020145 */
[----:B------:R-:W-:Y:S05]  /*8fa0*/  @!P0 BRA `(.L_x_1117) ;  /* 0x0000000000048947 */ /* 0x000fea0003800000 */
[----:B------:R-:W-:Y:S01]  /*8fb0*/  BPT.TRAP 0x1 ;  /* 0x000000040000795c */ /* 0x000fe20000300000 */
.L_x_1117:
[----:B-1----:R-:W-:Y:S05]  /*8fc0*/  @P1 BRA `(.L_x_1118) ;  /* 0x0000000000081947 */ /* 0x002fea0003800000 */
[----:B------:R-:W1:Y:S02]  /*8fd0*/  SYNCS.PHASECHK.TRANS64.TRYWAIT P1, [UR5+0x2a830], R3 ;  /* 0x02a83003ff0075a7 */ /* 0x000e640008020145 */
[----:B-1----:R-:W-:Y:S05]  /*8fe0*/  @!P1 BRA `(.L_x_1119) ;  /* 0x000000ac00409947 */ /* 0x002fea0003800000 */
.L_x_1118:
        /* <DEDUP_REMOVED lines=131> */
.L_x_1120:
[----:B------:R-:W-:Y:S01]  /*9820*/  ULEA UR10, UR4, UR38, 0x3 ;  /* 0x00000026040a7291 */ /* 0x000fe2000f8e183f */
[----:B------:R-:W-:-:S05]  /*9830*/  IMAD.U32 R0, RZ, RZ, UR7 ;  /* 0x00000007ff007e24 */ /* 0x000fca000f8e00ff */
[----:B------:R-:W-:-:S04]  /*9840*/  SHF.L.U32 R0, R0, 0x1f, RZ ;  /* 0x0000001f00007819 */ /* 0x000fc800000006ff */
[----:B------:R2:W3:Y:S01]  /*9850*/  SYNCS.PHASECHK.TRANS64.TRYWAIT P1, [UR10+0x2a850], R0 ;  /* 0x02a85000ff0075a7 */ /* 0x0004e2000802014a */
[----:B------:R-:W-:Y:S05]  /*9860*/  @!P0 BRA `(.L_x_1121) ;  /* 0x0000000000048947 */ /* 0x000fea0003800000 */
[----:B------:R-:W-:Y:S01]  /*9870*/  BPT.TRAP 0x1 ;  /* 0x000000040000795c */ /* 0x000fe20000300000 */
.L_x_1121:
[----:B---3--:R-:W-:Y:S05]  /*9880*/  @P1 BRA `(.L_x_1122) ;  /* 0x0000000000081947 */ /* 0x008fea0003800000 */
[----:B------:R-:W3:Y:S02]  /*9890*/  SYNCS.PHASECHK.TRANS64.TRYWAIT P1, [UR10+0x2a850], R0 ;  /* 0x02a85000ff0075a7 */ /* 0x000ee4000802014a */
[----:B---3--:R-:W-:Y:S05]  /*98a0*/  @!P1 BRA `(.L_x_1123) ;  /* 0x000000a400289947 */ /* 0x008fea0003800000 */
.L_x_1122:
[----:B------:R-:W-:Y:S01]  /*98b0*/  UIADD3 UR6, UR38, 0x400, URZ ;  /* 0x0000040026067890 */ /* 0x000fe2000fffe03f */
[----:B------:R-:W-:Y:S01]  /*98c0*/  WARPGROUP.ARRIVE ;  /* 0x00000000000079c5 */ /* 0x000fe20000000000 */
[----:B------:R-:W-:-:S05]  /*98d0*/  UMOV UR7, 0x40000040 ;  /* 0x4000004000077882 */ /* 0x000fca0000000000 */
[----:B------:R-:W3:Y:S01]  /*98e0*/  S2R R160, SR_TID.X ;  /* 0x0000000000a07919 */ /* 0x000ee20000002100 */
[----:B------:R-:W-:Y:S01]  /*98f0*/  USHF.R.U32.HI UR6, URZ, 0x4, UR6 ;  /* 0x000000043f067899 */ /* 0x000fe20008011606 */
[----:B0-2---:R-:W-:Y:S01]  /*9900*/  IMAD.U32 R0, RZ, RZ, UR5 ;  /* 0x00000005ff007e24 */ /* 0x005fe2000f8e00ff */
[----:B------:R-:W-:Y:S02]  /*9910*/  ULDC UR11, c[0x0][0x9e0] ;  /* 0x00027800000b7ab9 */ /* 0x000fe40000000800 */
[----:B------:R-:W-:-:S04]  /*9920*/  ULOP3.LUT UR6, UR6, 0x3fff, URZ, 0xc0, !UPT ;  /* 0x00003fff06067892 */ /* 0x000fc8000f8ec03f */
[----:B------:R-:W-:-:S04]  /*9930*/  ULOP3.LUT UR6, UR6, 0x3000000, URZ, 0xfc, !UPT ;  /* 0x0300000006067892 */ /* 0x000fc8000f8efc3f */
[----:B------:R-:W-:-:S07]  /*9940*/  UIMAD UR4, UR4, 0x600, UR6 ;  /* 0x00000600040478a4 */ /* 0x000fce000f8e0206 */
[----:B------:R-:W-:Y:S02]  /*9950*/  UMOV UR6, UR4 ;  /* 0x0000000400067c82 */ /* 0x000fe40008000000 */
[----:B------:R-:W-:Y:S01]  /*9960*/  HGMMA.64x128x16.F32.BF16 R24, R156, gdesc[UR4].tnspB, R24, gsb0 ;  /* 0x41e000049c187df0 */ /* 0x000fe20008001818 */
[----:B------:R-:W-:Y:S01]  /*9970*/  UIADD3 UR6, UR4, 0x80, URZ ;  /* 0x0000008004067890 */ /* 0x000fe2000fffe03f */
[----:B------:R-:W-:Y:S01]  /*9980*/  UMOV UR7, 0x40000040 ;  /* 0x4000004000077882 */ /* 0x000fe20000000000 */
[----:B---3--:R-:W-:-:S13]  /*9990*/  LOP3.LUT P1, RZ, R160, 0x7f, RZ, 0xc0, !PT ;  /* 0x0000007fa0ff7812 */ /* 0x008fda000782c0ff */
        /* <DEDUP_REMOVED lines=19> */
[----:B------:R-:W-:Y:S01]  /*9ad0*/  WARPGROUP.ARRIVE ;  /* 0x00000000000079c5 */ /* 0x000fe20000000000 */
[----:B------:R-:W-:-:S04]  /*9ae0*/  IMAD R145, R12, -0x60, RZ ;  /* 0xffffffa00c917824 */ /* 0x000fc800078e02ff */
[----:B------:R-:W-:Y:S01]  /*9af0*/  IMAD R20, R18, -0x2, R145 ;  /* 0xfffffffe12147824 */ /* 0x000fe200078e0291 */
[----:B------:R-:W-:Y:S01]  /*9b00*/  HGMMA.64x128x16.F32.BF16 R24, R140, gdesc[UR4].tnspB, R24, gsb0 ;  /* 0x41e000048c187df0 */ /* 0x000fe20008001818 */
[----:B------:R-:W-:Y:S01]  /*9b10*/  UMOV UR6, UR4 ;  /* 0x0000000400067c82 */ /* 0x000fe20008000000 */
[----:B------:R-:W-:Y:S01]  /*9b20*/  UMOV UR7, 0x40000040 ;  /* 0x4000004000077882 */ /* 0x000fe20000000000 */
[----:B------:R-:W-:Y:S01]  /*9b30*/  IADD3 R2, R145, 0x1, R16 ;  /* 0x0000000191027810 */ /* 0x000fe20007ffe010 */
[----:B------:R-:W-:-:S04]  /*9b40*/  ULOP3.LUT UR4, URZ, UR59, URZ, 0x33, !UPT ;  /* 0x0000003b3f047292 */ /* 0x000fc8000f8e333f */
[----:B-1----:R-:W-:-:S04]  /*9b50*/  IMAD.IADD R3, R2, 0x1, -R17 ;  /* 0x0000000102037824 */ /* 0x002fc800078e0a11 */
[----:B------:R-:W-:-:S04]  /*9b60*/  IMAD R3, R18, -0x2, R3 ;  /* 0xfffffffe12037824 */ /* 0x000fc800078e0203 */
[C---:B------:R-:W-:Y:S02]  /*9b70*/  VIADD R147, R3.reuse, UR11 ;  /* 0x0000000b03937c36 */ /* 0x040fe40008000000 */
[----:B------:R-:W-:-:S04]  /*9b80*/  VIADD R149, R3, UR4 ;  /* 0x0000000403957c36 */ /* 0x000fc80008000000 */
[----:B------:R-:W-:Y:S01]  /*9b90*/  IMAD.IADD R2, R4, 0x1, R149 ;  /* 0x0000000104027824 */ /* 0x000fe200078e0295 */
[----:B------:R-:W-:Y:S02]  /*9ba0*/  WARPGROUP.DEPBAR.LE gsb0, 0x0 ;  /* 0x00008000000079c5 */ /* 0x000fe40000010000 */
[----:B------:R-:W-:-:S06]  /*9bb0*/  WARPGROUP.ARRIVE ;  /* 0x00000000000079c5 */ /* 0x000fcc0000000000 */
[----:B------:R-:W-:Y:S03]  /*9bc0*/  HGMMA.64x128x16.F32.BF16 R24, R136, gdesc[UR4].tnspB, R24, gsb0 ;  /* 0x41e0000488187df0 */ /* 0x000fe60008001818 */
[----:B------:R-:W-:Y:S02]  /*9bd0*/  WARPGROUP.DEPBAR.LE gsb0, 0x0 ;  /* 0x00008000000079c5 */ /* 0x000fe40000010000 */
[----:B------:R0:W-:Y:S01]  /*9be0*/  @!P1 SYNCS.ARRIVE.TRANS64.RED.A1T0 RZ, [R0+URZ], RZ ;  /* 0x000000ff00ff99a7 */ /* 0x0001e2000810043f */
[----:B------:R-:W-:Y:S01]  /*9bf0*/  ISETP.GE.AND P1, PT, R11, 0x1, PT ;  /* 0x000000010b00780c */ /* 0x000fe20003f26270 */
[----:B0-----:R-:W-:-:S12]  /*9c00*/  IMAD.IADD R0, R4, 0x1, R147 ;  /* 0x0000000104007824 */ /* 0x001fd800078e0293 */
[----:B------:R-:W-:Y:S05]  /*9c10*/  @!P1 BRA `(.L_x_1124) ;  /* 0x0000000000589947 */ /* 0x000fea0003800000 */
[----:B------:R-:W-:Y:S01]  /*9c20*/  ISETP.GT.AND P1, PT, R15, -0x1, PT ;  /* 0xffffffff0f00780c */ /* 0x000fe20003f24270 */
[----:B------:R-:W-:-:S12]  /*9c30*/  BSSY B0, `(.L_x_1125) ;  /* 0x0000011000007945 */ /* 0x000fd80003800000 */
[----:B------:R-:W-:Y:S05]  /*9c40*/  @P1 BRA `(.L_x_1126) ;  /* 0x0000000000241947 */ /* 0x000fea0003800000 */
[----:B------:R-:W-:Y:S01]  /*9c50*/  IMAD.U32 R9, RZ, RZ, UR58 ;  /* 0x0000003aff097e24 */ /* 0x000fe2000f8e00ff */
[----:B------:R-:W-:-:S04]  /*9c60*/  IADD3 R3, R4, R16, -R17 ;  /* 0x0000001004037210 */ /* 0x000fc80007ffe811 */
[----:B------:R-:W-:Y:S02]  /*9c70*/  ISETP.NE.AND P1, PT, R9, 0x1, PT ;  /* 0x000000010900780c */ /* 0x000fe40003f25270 */
[----:B------:R-:W-:-:S11]  /*9c80*/  LOP3.LUT R3, RZ, R3, RZ, 0x33, !PT ;  /* 0x00000003ff037212 */ /* 0x000fd600078e33ff */
[----:B------:R-:W0:Y:S02]  /*9c90*/  @P1 LDC.64 R136, c[0x0][0x9e8] ;  /* 0x00027a00ff881b82 */ /* 0x000e240000000a00 */
[----:B0-----:R-:W-:-:S05]  /*9ca0*/  @P1 IMAD.HI.U32 R10, R3, R136, RZ ;  /* 0x00000088030a1227 */ /* 0x001fca00078e00ff */
[----:B------:R-:W-:-:S04]  /*9cb0*/  @P1 SHF.R.U32.HI R3, RZ, R137, R10 ;  /* 0x00000089ff031219 */ /* 0x000fc8000001160a */
[----:B------:R-:W-:Y:S01]  /*9cc0*/  LOP3.LUT R3, RZ, R3, RZ, 0x33, !PT ;  /* 0x00000003ff037212 */ /* 0x000fe200078e33ff */
[----:B------:R-:W-:Y:S06]  /*9cd0*/  BRA `(.L_x_1127) ;  /* 0x0000000000187947 */ /* 0x000fec0003800000 */
.L_x_1126:
[----:B------:R-:W-:Y:S02]  /*9ce0*/  IMAD.U32 R9, RZ, RZ, UR58 ;  /* 0x0000003aff097e24 */ /* 0x000fe4000f8e00ff */
[----:B------:R-:W-:-:S03]  /*9cf0*/  IMAD.MOV.U32 R3, RZ, RZ, R15 ;  /* 0x000000ffff037224 */ /* 0x000fc600078e000f */
[----:B------:R-:W-:-:S13]  /*9d00*/  ISETP.NE.AND P1, PT, R9, 0x1, PT ;  /* 0x000000010900780c */ /* 0x000fda0003f25270 */
[----:B------:R-:W0:Y:S02]  /*9d10*/  @P1 LDC.64 R136, c[0x0][0x9e8] ;  /* 0x00027a00ff881b82 */ /* 0x000e240000000a00 */
[----:B0-----:R-:W-:-:S05]  /*9d20*/  @P1 IMAD.HI.U32 R10, R15, R136, RZ ;  /* 0x000000880f0a1227 */ /* 0x001fca00078e00ff */
[----:B------:R-:W-:-:S07]  /*9d30*/  @P1 SHF.R.U32.HI R3, RZ, R137, R10 ;  /* 0x00000089ff031219 */ /* 0x000fce000001160a */
.L_x_1127:
[----:B------:R-:W-:Y:S05]  /*9d40*/  BSYNC B0 ;  /* 0x0000000000007941 */ /* 0x000fea0003800000 */
.L_x_1125:
[----:B------:R-:W-:-:S05]  /*9d50*/  IMAD R3, R3, R9, R20 ;  /* 0x0000000903037224 */ /* 0x000fca00078e0214 */
[----:B------:R-:W-:Y:S02]  /*9d60*/  VIADDMNMX R0, R3, R9, R0, PT ;  /* 0x0000000903007246 */ /* 0x000fe40003800100 */
[----:B------:R-:W-:-:S07]  /*9d70*/  VIMNMX R2, R2, R3, !PT ;  /* 0x0000000302027248 */ /* 0x000fce0007fe0100 */
.L_x_1124:
        /* <DEDUP_REMOVED lines=117> */
[----:B------:R-:W-:-:S13]  /*a4d0*/  ISETP.GE.AND P6, PT, R11, 0x1, PT ;  /* 0x000000010b00780c */ /* 0x000fda0003fc6270 */
[----:B------:R-:W-:Y:S05]  /*a4e0*/  @!P6 BRA `(.L_x_1128) ;  /* 0x000000000054e947 */ /* 0x000fea0003800000 */
[----:B------:R-:W-:Y:S01]  /*a4f0*/  ISETP.GT.AND P6, PT, R161, -0x1, PT ;  /* 0xffffffffa100780c */ /* 0x000fe20003fc4270 */
[----:B------:R-:W-:-:S12]  /*a500*/  BSSY B0, `(.L_x_1129) ;  /* 0x0000010000007945 */ /* 0x000fd80003800000 */
[----:B------:R-:W-:Y:S05]  /*a510*/  @P6 BRA `(.L_x_1130) ;  /* 0x0000000000206947 */ /* 0x000fea0003800000 */
[----:B------:R-:W-:Y:S02]  /*a520*/  IMAD.U32 R10, RZ, RZ, UR58 ;  /* 0x0000003aff0a7e24 */ /* 0x000fe4000f8e00ff */
[----:B------:R-:W-:-:S03]  /*a530*/  IMAD.MOV.U32 R3, RZ, RZ, R21 ;  /* 0x000000ffff037224 */ /* 0x000fc600078e0015 */
[----:B------:R-:W-:-:S13]  /*a540*/  ISETP.NE.AND P6, PT, R10, 0x1, PT ;  /* 0x000000010a00780c */ /* 0x000fda0003fc5270 */
[----:B------:R-:W0:Y:S02]  /*a550*/  @P6 LDC.64 R144, c[0x0][0x9e8] ;  /* 0x00027a00ff906b82 */ /* 0x000e240000000a00 */
[----:B0-----:R-:W-:-:S05]  /*a560*/  @P6 IMAD.HI.U32 R144, R21, R144, RZ ;  /* 0x0000009015906227 */ /* 0x001fca00078e00ff */
[----:B------:R-:W-:-:S04]  /*a570*/  @P6 SHF.R.U32.HI R3, RZ, R145, R144 ;  /* 0x00000091ff036219 */ /* 0x000fc80000011690 */
[----:B------:R-:W-:Y:S01]  /*a580*/  LOP3.LUT R3, RZ, R3, RZ, 0x33, !PT ;  /* 0x00000003ff037212 */ /* 0x000fe200078e33ff */
[----:B------:R-:W-:Y:S06]  /*a590*/  BRA `(.L_x_1131) ;  /* 0x0000000000187947 */ /* 0x000fec0003800000 */
.L_x_1130:
[----:B------:R-:W-:Y:S02]  /*a5a0*/  IMAD.U32 R10, RZ, RZ, UR58 ;  /* 0x0000003aff0a7e24 */ /* 0x000fe4000f8e00ff */
[----:B------:R-:W-:-:S03]  /*a5b0*/  IMAD.MOV.U32 R3, RZ, RZ, R161 ;  /* 0x000000ffff037224 */ /* 0x000fc600078e00a1 */
[----:B------:R-:W-:-:S13]  /*a5c0*/  ISETP.NE.AND P6, PT, R10, 0x1, PT ;  /* 0x000000010a00780c */ /* 0x000fda0003fc5270 */
[----:B------:R-:W0:Y:S02]  /*a5d0*/  @P6 LDC.64 R144, c[0x0][0x9e8] ;  /* 0x00027a00ff906b82 */ /* 0x000e240000000a00 */
[----:B0-----:R-:W-:-:S05]  /*a5e0*/  @P6 IMAD.HI.U32 R144, R161, R144, RZ ;  /* 0x00000090a1906227 */ /* 0x001fca00078e00ff */
[----:B------:R-:W-:-:S07]  /*a5f0*/  @P6 SHF.R.U32.HI R3, RZ, R145, R144 ;  /* 0x00000091ff036219 */ /* 0x000fce0000011690 */
.L_x_1131:
[----:B------:R-:W-:Y:S05]  /*a600*/  BSYNC B0 ;  /* 0x0000000000007941 */ /* 0x000fea0003800000 */
.L_x_1129:
[----:B------:R-:W-:-:S05]  /*a610*/  IMAD R3, R3, R10, R20 ;  /* 0x0000000a03037224 */ /* 0x000fca00078e0214 */
[----:B------:R-:W-:Y:S02]  /*a620*/  VIADDMNMX R0, R3, R10, R0, PT ;  /* 0x0000000a03007246 */ /* 0x000fe40003800100 */
[----:B------:R-:W-:-:S07]  /*a630*/  VIMNMX R2, R2, R3, !PT ;  /* 0x0000000302027248 */ /* 0x000fce0007fe0100 */
.L_x_1128:
        /* <DEDUP_REMOVED lines=72> */
[----:B------:R-:W-:Y:S01]  /*aac0*/  FSEL R107, R114, -INF , !P1 ;  /* 0xff800000726b7808 */ /* 0x000fe20004800000 */
[----:B------:R-:W0:Y:S01]  /*aad0*/  LDC R10, c[0x0][0x988] ;  /* 0x00026200ff0a7b82 */ /* 0x000e220000000800 */
[----:B------:R-:W-:Y:S01]  /*aae0*/  ISETP.NE.AND P1, PT, R112, RZ, PT ;  /* 0x000000ff7000720c */ /* 0x000fe20003f25270 */
[----:B------:R-:W1:Y:S01]  /*aaf0*/  SHFL.BFLY PT, R3, R20, 0x2, 0x1f ;  /* 0x0c401f0014037f89 */ /* 0x000e6200000e0000 */
        /* <DEDUP_REMOVED lines=14> */
[----:B-1----:R-:W-:Y:S02]  /*abe0*/  FMNMX.FTZ R88, R20, R3, !PT ;  /* 0x0000000314587209 */ /* 0x002fe40007810000 */
[----:B------:R-:W-:Y:S02]  /*abf0*/  ISETP.GT.AND P1, PT, R2, 0x39, !P1 ;  /* 0x000000390200780c */ /* 0x000fe40004f24270 */
[C---:B------:R-:W-:Y:S01]  /*ac00*/  ISETP.LT.OR P4, PT, R0.reuse, 0x52, P4 ;  /* 0x000000520000780c */ /* 0x040fe20002781670 */
[----:B------:R-:W1:Y:S01]  /*ac10*/  SHFL.BFLY PT, R3, R88, 0x1, 0x1f ;  /* 0x0c201f0058037f89 */ /* 0x000e6200000e0000 */
[C---:B------:R-:W-:Y:S02]  /*ac20*/  ISETP.LT.OR P1, PT, R0.reuse, 0x3a, P1 ;  /* 0x0000003a0000780c */ /* 0x040fe40000f21670 */
[----:B------:R-:W-:-:S02]  /*ac30*/  ISETP.LT.OR P5, PT, R0, 0x59, P5 ;  /* 0x000000590000780c */ /* 0x000fc40002fa1670 */
[----:B------:R-:W-:Y:S02]  /*ac40*/  FSEL R119, R119, -INF , !P1 ;  /* 0xff80000077777808 */ /* 0x000fe40004800000 */
[----:B------:R-:W-:-:S04]  /*ac50*/  ISETP.NE.AND P1, PT, R152, RZ, PT ;  /* 0x000000ff9800720c */ /* 0x000fc80003f25270 */
[----:B------:R-:W-:-:S04]  /*ac60*/  ISETP.GT.AND P1, PT, R2, 0x40, !P1 ;  /* 0x000000400200780c */ /* 0x000fc80004f24270 */
[----:B------:R-:W-:-:S04]  /*ac70*/  ISETP.LT.OR P1, PT, R0, 0x41, P1 ;  /* 0x000000410000780c */ /* 0x000fc80000f21670 */
[----:B------:R-:W-:Y:S02]  /*ac80*/  FSEL R163, R122, -INF , !P1 ;  /* 0xff8000007aa37808 */ /* 0x000fe40004800000 */
[----:B------:R-:W-:Y:S02]  /*ac90*/  ISETP.NE.AND P1, PT, R120, RZ, PT ;  /* 0x000000ff7800720c */ /* 0x000fe40003f25270 */
[----:B-1----:R-:W-:Y:S02]  /*aca0*/  FMNMX.FTZ R3, R88, R3, !PT ;  /* 0x0000000358037209 */ /* 0x002fe40007810000 */
[----:B------:R-:W-:-:S04]  /*acb0*/  ISETP.GT.AND P1, PT, R2, 0x41, !P1 ;  /* 0x000000410200780c */ /* 0x000fc80004f24270 */
[----:B------:R-:W-:-:S04]  /*acc0*/  ISETP.LT.OR P1, PT, R0, 0x42, P1 ;  /* 0x000000420000780c */ /* 0x000fc80000f21670 */
[----:B------:R-:W-:Y:S02]  /*acd0*/  FSEL R123, R123, -INF , !P1 ;  /* 0xff8000007b7b7808 */ /* 0x000fe40004800000 */
[----:B------:R-:W-:-:S04]  /*ace0*/  ISETP.GT.AND P1, PT, R2, 0x48, !P2 ;  /* 0x000000480200780c */ /* 0x000fc80005724270 */
[----:B------:R-:W-:-:S04]  /*acf0*/  ISETP.LT.OR P1, PT, R0, 0x49, P1 ;  /* 0x000000490000780c */ /* 0x000fc80000f21670 */
[----:B------:R-:W-:Y:S02]  /*ad00*/  FSEL R175, R126, -INF , !P1 ;  /* 0xff8000007eaf7808 */ /* 0x000fe40004800000 */
[----:B------:R-:W-:Y:S02]  /*ad10*/  ISETP.GT.AND P1, PT, R2, 0x49, !P6 ;  /* 0x000000490200780c */ /* 0x000fe40007724270 */
[----:B------:R-:W-:Y:S01]  /*ad20*/  ISETP.NE.AND P6, PT, R92, RZ, PT ;  /* 0x000000ff5c00720c */ /* 0x000fe20003fc5270 */
[----:B0-----:R-:W-:Y:S01]  /*ad30*/  FMUL.FTZ R92, R3, R10 ;  /* 0x0000000a035c7220 */ /* 0x001fe20000410000 */
[----:B------:R-:W-:-:S04]  /*ad40*/  ISETP.LT.OR P1, PT, R0, 0x4a, P1 ;  /* 0x0000004a0000780c */ /* 0x000fc80000f21670 */
[----:B------:R-:W-:Y:S02]  /*ad50*/  FSEL R127, R127, -INF , !P1 ;  /* 0xff8000007f7f7808 */ /* 0x000fe40004800000 */
[----:B------:R-:W-:Y:S02]  /*ad60*/  ISETP.GT.AND P1, PT, R2, RZ, !P6 ;  /* 0x000000ff0200720c */ /* 0x000fe40007724270 */
[----:B------:R-:W-:Y:S02]  /*ad70*/  ISETP.NE.AND P6, PT, R128, RZ, PT ;  /* 0x000000ff8000720c */ /* 0x000fe40003fc5270 */
[----:B------:R-:W-:Y:S02]  /*ad80*/  ISETP.LT.OR P1, PT, R0, 0x1, P1 ;  /* 0x000000010000780c */ /* 0x000fe40000f21670 */
[----:B------:R-:W-:Y:S02]  /*ad90*/  ISETP.GT.AND P2, PT, R2, 0x59, !P6 ;  /* 0x000000590200780c */ /* 0x000fe40007744270 */
[----:B------:R-:W-:-:S02]  /*ada0*/  FSEL R90, R90, -INF , !P1 ;  /* 0xff8000005a5a7808 */ /* 0x000fc40004800000 */
[----:B------:R-:W-:Y:S02]  /*adb0*/  FSETP.NEU.FTZ.AND P1, PT, R3, -INF , PT ;  /* 0xff8000000300780b */ /* 0x000fe40003f3d000 */
[----:B------:R-:W-:Y:S02]  /*adc0*/  FMNMX.FTZ R20, R90, R13, !PT ;  /* 0x0000000d5a147209 */ /* 0x000fe40007810000 */
[----:B------:R-:W-:Y:S02]  /*add0*/  FSEL R92, R92, RZ, P1 ;  /* 0x000000ff5c5c7208 */ /* 0x000fe40000800000 */
[----:B------:R-:W-:Y:S02]  /*ade0*/  FMNMX.FTZ R20, R155, R20, !PT ;  /* 0x000000149b147209 */ /* 0x000fe40007810000 */
[----:B------:R-:W-:Y:S01]  /*adf0*/  ISETP.LT.OR P2, PT, R0, 0x5a, P2 ;  /* 0x0000005a0000780c */ /* 0x000fe20001741670 */
        /* <DEDUP_REMOVED lines=14> */
[----:B------:R0:W-:Y:S01]  /*aee0*/  MUFU.EX2 R131, R2 ;  /* 0x0000000200837308 */ /* 0x0001e20000000800 */
[----:B------:R-:W-:Y:S01]  /*aef0*/  FSEL R117, R3, RZ, P1 ;  /* 0x000000ff03757208 */ /* 0x000fe20000800000 */
[--C-:B------:R-:W-:Y:S01]  /*af00*/  FFMA.FTZ R156, R189, R10, -R92.reuse ;  /* 0x0000000abd9c7223 */ /* 0x100fe2000001085c */
[----:B------:R-:W-:Y:S01]  /*af10*/  FMNMX.FTZ R20, R95, R20, !PT ;  /* 0x000000145f147209 */ /* 0x000fe20007810000 */
[-CC-:B------:R-:W-:Y:S01]  /*af20*/  FFMA.FTZ R158, R185, R10.reuse, -R92.reuse ;  /* 0x0000000ab99e7223 */ /* 0x180fe2000001085c */
[----:B------:R-:W-:Y:S01]  /*af30*/  FFMA.FTZ R183, R183, R10, -R92 ;  /* 0x0000000ab7b77223 */ /* 0x000fe2000001085c */
        /* <DEDUP_REMOVED lines=23> */
[----:B------:R-:W-:Y:S01]  /*b0b0*/  FFMA.FTZ R97, R133, R10, -R92 ;  /* 0x0000000a85617223 */ /* 0x000fe2000001085c */
[----:B------:R-:W-:-:S02]  /*b0c0*/  LOP3.LUT P6, RZ, R160, 0x7f, RZ, 0xc0, !PT ;  /* 0x0000007fa0ff7812 */ /* 0x000fc400078cc0ff */
        /* <DEDUP_REMOVED lines=16> */
[----:B------:R-:W-:Y:S04]  /*b1d0*/  MUFU.EX2 R148, R148 ;  /* 0x0000009400947308 */ /* 0x000fe80000000800 */
[----:B------:R-:W1:Y:S04]  /*b1e0*/  SHFL.BFLY PT, R137, R20, 0x2, 0x1f ;  /* 0x0c401f0014897f89 */ /* 0x000e6800000e0000 */
        /* <DEDUP_REMOVED lines=12> */
[CC--:B0-----:R-:W-:Y:S02]  /*b2b0*/  FMUL.FTZ R2, R9.reuse, R10.reuse ;  /* 0x0000000a09027220 */ /* 0x0c1fe40000410000 */
[----:B------:R-:W0:Y:S03]  /*b2c0*/  MUFU.EX2 R0, R0 ;  /* 0x0000000000007308 */ /* 0x000e260000000800 */
        /* <DEDUP_REMOVED lines=11> */
[--C-:B------:R-:W-:Y:S01]  /*b380*/  FFMA.FTZ R88, R151, R10, -R94.reuse ;  /* 0x0000000a97587223 */ /* 0x100fe2000001085e */
[----:B0-----:R-:W-:Y:S01]  /*b390*/  FFMA.FTZ R91, R0, R8, R187 ;  /* 0x00000008005b7223 */ /* 0x001fe200000100bb */
[-CC-:B------:R-:W-:Y:S01]  /*b3a0*/  FFMA.FTZ R155, R95, R10.reuse, -R94.reuse ;  /* 0x0000000a5f9b7223 */ /* 0x180fe2000001085e */
[-CC-:B------:R-:W-:Y:S01]  /*b3b0*/  FFMA.FTZ R90, R149, R10.reuse, -R94.reuse ;  /* 0x0000000a955a7223 */ /* 0x180fe2000001085e */
[-CC-:B------:R-:W-:Y:S01]  /*b3c0*/  FFMA.FTZ R149, R99, R10.reuse, -R94.reuse ;  /* 0x0000000a63957223 */ /* 0x180fe2000001085e */
[----:B------:R-:W-:Y:S01]  /*b3d0*/  FADD.FTZ R91, R156, R91 ;  /* 0x0000005b9c5b7221 */ /* 0x000fe20000010000 */
[-CC-:B------:R-:W-:Y:S01]  /*b3e0*/  FFMA.FTZ R92, R147, R10.reuse, -R94.reuse ;  /* 0x0000000a935c7223 */ /* 0x180fe2000001085e */
[----:B------:R0:W1:Y:S01]  /*b3f0*/  MUFU.EX2 R2, R13 ;  /* 0x0000000d00027308 */ /* 0x0000620000000800 */
[-CC-:B------:R-:W-:Y:S01]  /*b400*/  FFMA.FTZ R151, R103, R10.reuse, -R94.reuse ;  /* 0x0000000a67977223 */ /* 0x180fe2000001085e */
[----:B------:R-:W-:Y:S01]  /*b410*/  FADD.FTZ R8, R158, R91 ;  /* 0x0000005b9e087221 */ /* 0x000fe20000010000 */
[-CC-:B------:R-:W-:Y:S01]  /*b420*/  FFMA.FTZ R111, R111, R10.reuse, -R94.reuse ;  /* 0x0000000a6f6f7223 */ /* 0x180fe2000001085e */
[-CC-:B------:R-:W-:Y:S01]  /*b430*/  FFMA.FTZ R107, R107, R10.reuse, -R94.reuse ;  /* 0x0000000a6b6b7223 */ /* 0x180fe2000001085e */
[-C--:B------:R-:W-:Y:S01]  /*b440*/  FFMA.FTZ R115, R115, R10.reuse, -R94 ;  /* 0x0000000a73737223 */ /* 0x080fe2000001085e */
[----:B------:R-:W-:Y:S01]  /*b450*/  FADD.FTZ R91, R183, R8 ;  /* 0x00000008b75b7221 */ /* 0x000fe20000010000 */
[-CC-:B------:R-:W-:Y:S01]  /*b460*/  FFMA.FTZ R157, R157, R10.reuse, -R94.reuse ;  /* 0x0000000a9d9d7223 */ /* 0x180fe2000001085e */
[----:B------:R-:W2:Y:S01]  /*b470*/  MUFU.EX2 R14, R14 ;  /* 0x0000000e000e7308 */ /* 0x000ea20000000800 */
[-CC-:B------:R-:W-:Y:S01]  /*b480*/  FFMA.FTZ R119, R119, R10.reuse, -R94.reuse ;  /* 0x0000000a77777223 */ /* 0x180fe2000001085e */
[----:B------:R-:W-:Y:S01]  /*b490*/  FADD.FTZ R8, R152, R91 ;  /* 0x0000005b98087221 */ /* 0x000fe20000010000 */
[-CC-:B------:R-:W-:Y:S01]  /*b4a0*/  FFMA.FTZ R163, R163, R10.reuse, -R94.reuse ;  /* 0x0000000aa3a37223 */ /* 0x180fe2000001085e */
[-CC-:B------:R-:W-:Y:S01]  /*b4b0*/  FFMA.FTZ R123, R123, R10.reuse, -R94.reuse ;  /* 0x0000000a7b7b7223 */ /* 0x180fe2000001085e */
[-C--:B------:R-:W-:Y:S01]  /*b4c0*/  FFMA.FTZ R175, R175, R10.reuse, -R94 ;  /* 0x0000000aafaf7223 */ /* 0x080fe2000001085e */
[----:B0-----:R-:W-:Y:S01]  /*b4d0*/  FADD.FTZ R13, R177, R8 ;  /* 0x00000008b10d7221 */ /* 0x001fe20000010000 */
[-CC-:B------:R-:W-:Y:S01]  /*b4e0*/  FFMA.FTZ R127, R127, R10.reuse, -R94.reuse ;  /* 0x0000000a7f7f7223 */ /* 0x180fe2000001085e */
[----:B------:R-:W0:Y:S01]  /*b4f0*/  MUFU.EX2 R159, R159 ;  /* 0x0000009f009f7308 */ /* 0x000e220000000800 */
[----:B-1----:R-:W-:Y:S01]  /*b500*/  FFMA.FTZ R5, R2, R5, R117 ;  /* 0x0000000502057223 */ /* 0x002fe20000010075 */
[----:B------:R-:W-:Y:S01]  /*b510*/  FADD.FTZ R96, R154, R13 ;  /* 0x0000000d9a607221 */ /* 0x000fe20000010000 */
[-CC-:B------:R-:W-:Y:S01]  /*b520*/  FFMA.FTZ R179, R179, R10.reuse, -R94.reuse ;  /* 0x0000000ab3b37223 */ /* 0x180fe2000001085e */
[-CC-:B------:R-:W-:Y:S01]  /*b530*/  FFMA.FTZ R139, R139, R10.reuse, -R94.reuse ;  /* 0x0000000a8b8b7223 */ /* 0x180fe2000001085e */
[-C--:B------:R-:W-:Y:S01]  /*b540*/  FFMA.FTZ R141, R141, R10.reuse, -R94 ;  /* 0x0000000a8d8d7223 */ /* 0x080fe2000001085e */
[----:B------:R-:W-:Y:S01]  /*b550*/  FADD.FTZ R13, R143, R96 ;  /* 0x000000608f0d7221 */ /* 0x000fe20000010000 */
[----:B------:R-:W-:Y:S01]  /*b560*/  FFMA.FTZ R94, R135, R10, -R94 ;  /* 0x0000000a875e7223 */ /* 0x000fe2000001085e */
[----:B------:R-:W1:Y:S01]  /*b570*/  MUFU.EX2 R20, R20 ;  /* 0x0000001400147308 */ /* 0x000e620000000800 */
[----:B--2---:R-:W-:Y:S01]  /*b580*/  FADD.FTZ R8, R14, R5 ;  /* 0x000000050e087221 */ /* 0x004fe20000010000 */
[----:B------:R-:W-:Y:S01]  /*b590*/  FADD.FTZ R96, R148, R13 ;  /* 0x0000000d94607221 */ /* 0x000fe20000010000 */
[----:B------:R-:W-:Y:S01]  /*b5a0*/  IMAD.U32 R91, RZ, RZ, UR10 ;  /* 0x0000000aff5b7e24 */ /* 0x000fe2000f8e00ff */
[----:B------:R-:W-:Y:S01]  /*b5b0*/  F2FP.BF16.F32.PACK_AB R154, R143, R154 ;  /* 0x0000009a8f9a723e */ /* 0x000fe200000010ff */
[----:B------:R-:W-:-:S02]  /*b5c0*/  VIADD R12, R12, 0xffffffff ;  /* 0xffffffff0c0c7836 */ /* 0x000fc40000000000 */
[----:B------:R-:W-:Y:S01]  /*b5d0*/  FADD.FTZ R13, R131, R96 ;  /* 0x00000060830d7221 */ /* 0x000fe20000010000 */
[----:B------:R-:W-:Y:S01]  /*b5e0*/  @!P6 VIADD R91, R91, 0x2a860 ;  /* 0x0002a8605b5be836 */ /* 0x000fe20000000000 */
[----:B------:R-:W2:Y:S01]  /*b5f0*/  MUFU.EX2 R153, R153 ;  /* 0x0000009900997308 */ /* 0x000ea20000000800 */
[----:B0-----:R-:W-:Y:S01]  /*b600*/  FADD.FTZ R5, R159, R8 ;  /* 0x000000089f057221 */ /* 0x001fe20000010000 */
[----:B------:R-:W-:Y:S01]  /*b610*/  FADD.FTZ R96, R150, R13 ;  /* 0x0000000d96607221 */ /* 0x000fe20000010000 */
[----:B------:R-:W-:Y:S02]  /*b620*/  F2FP.BF16.F32.PACK_AB R156, R156, R187 ;  /* 0x000000bb9c9c723e */ /* 0x000fe400000010ff */
[----:B------:R-:W-:Y:S01]  /*b630*/  @!P6 PRMT R91, RZ, 0x654, R91 ;  /* 0x00000654ff5be816 */ /* 0x000fe2000000005b */
[----:B------:R-:W-:Y:S01]  /*b640*/  FADD.FTZ R13, R109, R96 ;  /* 0x000000606d0d7221 */ /* 0x000fe20000010000 */
[----:B------:R-:W-:Y:S01]  /*b650*/  F2FP.BF16.F32.PACK_AB R158, R183, R158 ;  /* 0x0000009eb79e723e */ /* 0x000fe200000010ff */
[----:B------:R-:W0:Y:S01]  /*b660*/  MUFU.EX2 R88, R88 ;  /* 0x0000005800587308 */ /* 0x000e220000000800 */
[----:B-1----:R-:W-:Y:S01]  /*b670*/  FADD.FTZ R8, R20, R5 ;  /* 0x0000000514087221 */ /* 0x002fe20000010000 */
[----:B------:R-:W-:Y:S01]  /*b680*/  FADD.FTZ R96, R144, R13 ;  /* 0x0000000d90607221 */ /* 0x000fe20000010000 */
[----:B------:R1:W-:Y:S01]  /*b690*/  @!P6 SYNCS.ARRIVE.TRANS64.RED.A1T0 RZ, [R91+URZ], RZ ;  /* 0x000000ff5bffe9a7 */ /* 0x0003e2000810043f */
[----:B------:R-:W-:-:S02]  /*b6a0*/  F2FP.BF16.F32.PACK_AB R152, R177, R152 ;  /* 0x00000098b198723e */ /* 0x000fc400000010ff */
[----:B------:R-:W-:Y:S01]  /*b6b0*/  FADD.FTZ R13, R93, R96 ;  /* 0x000000605d0d7221 */ /* 0x000fe20000010000 */
[----:B------:R-:W-:Y:S01]  /*b6c0*/  F2FP.BF16.F32.PACK_AB R148, R131, R148 ;  /* 0x000000948394723e */ /* 0x000fe200000010ff */
[----:B------:R-:W3:Y:S01]  /*b6d0*/  MUFU.EX2 R155, R155 ;  /* 0x0000009b009b7308 */ /* 0x000ee20000000800 */
[----:B--2---:R-:W-:Y:S01]  /*b6e0*/  FADD.FTZ R5, R153, R8 ;  /* 0x0000000899057221 */ /* 0x004fe20000010000 */
[----:B------:R-:W-:Y:S01]  /*b6f0*/  FADD.FTZ R96, R146, R13 ;  /* 0x0000000d92607221 */ /* 0x000fe20000010000 */
[----:B------:R-:W-:Y:S01]  /*b700*/  F2FP.BF16.F32.PACK_AB R150, R109, R150 ;  /* 0x000000966d96723e */ /* 0x000fe200000010ff */
[----:B------:R-:W-:Y:S01]  /*b710*/  IMAD.MOV.U32 R13, RZ, RZ, R9 ;  /* 0x000000ffff0d7224 */ /* 0x000fe200078e0009 */
[----:B------:R-:W-:Y:S02]  /*b720*/  F2FP.BF16.F32.PACK_AB R144, R93, R144 ;  /* 0x000000905d90723e */ /* 0x000fe400000010ff */
[----:B------:R-:W-:Y:S01]  /*b730*/  F2FP.BF16.F32.PACK_AB R146, R105, R146 ;  /* 0x000000926992723e */ /* 0x000fe200000010ff */
[----:B------:R-:W2:Y:S01]  /*b740*/  MUFU.EX2 R90, R90 ;  /* 0x0000005a005a7308 */ /* 0x000ea20000000800 */
[----:B0-----:R-:W-:Y:S01]  /*b750*/  FADD.FTZ R8, R88, R5 ;  /* 0x0000000558087221 */ /* 0x001fe20000010000 */
[----:B------:R-:W-:-:S02]  /*b760*/  F2FP.BF16.F32.PACK_AB R159, R20, R159 ;  /* 0x0000009f149f723e */ /* 0x000fc400000010ff */
[----:B------:R-:W-:-:S04]  /*b770*/  F2FP.BF16.F32.PACK_AB R153, R88, R153 ;  /* 0x000000995899723e */ /* 0x000fc800000010ff */
[----:B------:R-:W0:Y:S01]  /*b780*/  MUFU.EX2 R149, R149 ;  /* 0x0000009500957308 */ /* 0x000e220000000800 */
[----:B---3--:R-:W-:-:S07]  /*b790*/  FADD.FTZ R5, R155, R8 ;  /* 0x000000089b057221 */ /* 0x008fce0000010000 */
[----:B------:R-:W3:Y:S01]  /*b7a0*/  MUFU.EX2 R92, R92 ;  /* 0x0000005c005c7308 */ /* 0x000ee20000000800 */
[C---:B--2---:R-:W-:Y:S01]  /*b7b0*/  FADD.FTZ R8, R90.reuse, R5 ;  /* 0x000000055a087221 */ /* 0x044fe20000010000 */
[----:B------:R-:W-:-:S06]  /*b7c0*/  F2FP.BF16.F32.PACK_AB R155, R90, R155 ;  /* 0x0000009b5a9b723e */ /* 0x000fcc00000010ff */
[----:B------:R-:W2:Y:S01]  /*b7d0*/  MUFU.EX2 R151, R151 ;  /* 0x0000009700977308 */ /* 0x000ea20000000800 */
[----:B0-----:R-:W-:-:S07]  /*b7e0*/  FADD.FTZ R5, R149, R8 ;  /* 0x0000000895057221 */ /* 0x001fce0000010000 */
[----:B------:R-:W0:Y:S01]  /*b7f0*/  MUFU.EX2 R111, R111 ;  /* 0x0000006f006f7308 */ /* 0x000e220000000800 */
[C---:B---3--:R-:W-:Y:S01]  /*b800*/  FADD.FTZ R8, R92.reuse, R5 ;  /* 0x000000055c087221 */ /* 0x048fe20000010000 */
[----:B------:R-:W-:Y:S01]  /*b810*/  FADD.FTZ R5, R105, R96 ;  /* 0x0000006069057221 */ /* 0x000fe20000010000 */
[----:B------:R-:W-:-:S03]  /*b820*/  F2FP.BF16.F32.PACK_AB R149, R92, R149 ;  /* 0x000000955c95723e */ /* 0x000fc600000010ff */
[----:B------:R-:W-:Y:S02]  /*b830*/  FADD.FTZ R96, R140, R5 ;  /* 0x000000058c607221 */ /* 0x000fe40000010000 */
[----:B------:R-:W3:Y:S01]  /*b840*/  MUFU.EX2 R107, R107 ;  /* 0x0000006b006b7308 */ /* 0x000ee20000000800 */
[----:B--2---:R-:W-:-:S07]  /*b850*/  FADD.FTZ R8, R151, R8 ;  /* 0x0000000897087221 */ /* 0x004fce0000010000 */
[----:B------:R-:W2:Y:S01]  /*b860*/  MUFU.EX2 R89, R89 ;  /* 0x0000005900597308 */ /* 0x000ea20000000800 */
[C---:B0-----:R-:W-:Y:S01]  /*b870*/  FADD.FTZ R8, R111.reuse, R8 ;  /* 0x000000086f087221 */ /* 0x041fe20000010000 */
[----:B------:R-:W-:-:S06]  /*b880*/  F2FP.BF16.F32.PACK_AB R151, R111, R151 ;  /* 0x000000976f97723e */ /* 0x000fcc00000010ff */
[----:B------:R-:W0:Y:S01]  /*b890*/  MUFU.EX2 R115, R115 ;  /* 0x0000007300737308 */ /* 0x000e220000000800 */
[----:B---3--:R-:W-:-:S07]  /*b8a0*/  FADD.FTZ R8, R107, R8 ;  /* 0x000000086b087221 */ /* 0x008fce0000010000 */
[----:B------:R-:W3:Y:S01]  /*b8b0*/  MUFU.EX2 R142, R142 ;  /* 0x0000008e008e7308 */ /* 0x000ee20000000800 */
[C---:B--2---:R-:W-:Y:S01]  /*b8c0*/  FADD.FTZ R5, R89.reuse, R96 ;  /* 0x0000006059057221 */ /* 0x044fe20000010000 */
[----:B------:R-:W-:-:S06]  /*b8d0*/  F2FP.BF16.F32.PACK_AB R140, R89, R140 ;  /* 0x0000008c598c723e */ /* 0x000fcc00000010ff */
[----:B------:R2:W4:Y:S01]  /*b8e0*/  MUFU.EX2 R147, R157 ;  /* 0x0000009d00937308 */ /* 0x0005220000000800 */
[C---:B0-----:R-:W-:Y:S01]  /*b8f0*/  FADD.FTZ R8, R115.reuse, R8 ;  /* 0x0000000873087221 */ /* 0x041fe20000010000 */
[----:B------:R-:W-:-:S06]  /*b900*/  F2FP.BF16.F32.PACK_AB R145, R115, R107 ;  /* 0x0000006b7391723e */ /* 0x000fcc00000010ff */
[----:B------:R-:W0:Y:S01]  /*b910*/  MUFU.EX2 R113, R113 ;  /* 0x0000007100717308 */ /* 0x000e220000000800 */
[----:B---3--:R-:W-:Y:S01]  /*b920*/  FADD.FTZ R96, R142, R5 ;  /* 0x000000058e607221 */ /* 0x008fe20000010000 */
[----:B--2---:R-:W-:Y:S01]  /*b930*/  F2FP.BF16.F32.PACK_AB R157, R14, R117 ;  /* 0x000000750e9d723e */ /* 0x004fe200000010ff */
[----:B------:R-:W-:-:S05]  /*b940*/  IMAD.MOV.U32 R14, RZ, RZ, R3 ;  /* 0x000000ffff0e7224 */ /* 0x000fca00078e0003 */
[----:B------:R-:W2:Y:S01]  /*b950*/  MUFU.EX2 R119, R119 ;  /* 0x0000007700777308 */ /* 0x000ea20000000800 */
[----:B----4-:R-:W-:-:S07]  /*b960*/  FADD.FTZ R8, R147, R8 ;  /* 0x0000000893087221 */ /* 0x010fce0000010000 */
        /* <DEDUP_REMOVED lines=18> */
[----:B--2---:R-:W-:-:S07]  /*ba90*/  FADD.FTZ R5, R175, R8 ;  /* 0x00000008af057221 */ /* 0x004fce0000010000 */
[----:B------:R-:W2:Y:S01]  /*baa0*/  MUFU.EX2 R137, R139 ;  /* 0x0000008b00897308 */ /* 0x000ea20000000800 */
[C---:B---3--:R-:W-:Y:S01]  /*bab0*/  FADD.FTZ R5, R98.reuse, R5 ;  /* 0x0000000562057221 */ /* 0x048fe20000010000 */
[----:B------:R-:W-:-:S06]  /*bac0*/  F2FP.BF16.F32.PACK_AB R143, R98, R175 ;  /* 0x000000af628f723e */ /* 0x000fcc00000010ff */
[----:B------:R3:W4:Y:S01]  /*bad0*/  MUFU.EX2 R102, R141 ;  /* 0x0000008d00667308 */ /* 0x0007220000000800 */
[----:B0-----:R-:W-:-:S07]  /*bae0*/  FADD.FTZ R5, R100, R5 ;  /* 0x0000000564057221 */ /* 0x001fce0000010000 */
[----:B------:R-:W0:Y:S01]  /*baf0*/  MUFU.EX2 R97, R97 ;  /* 0x0000006100617308 */ /* 0x000e220000000800 */
[----:B--2---:R-:W-:Y:S01]  /*bb00*/  FADD.FTZ R5, R137, R5 ;  /* 0x0000000589057221 */ /* 0x004fe20000010000 */
[----:B---3--:R-:W-:Y:S02]  /*bb10*/  F2FP.BF16.F32.PACK_AB R141, R123, R163 ;  /* 0x000000a37b8d723e */ /* 0x008fe400000010ff */
[----:B------:R-:W-:-:S04]  /*bb20*/  F2FP.BF16.F32.PACK_AB R137, R137, R100 ;  /* 0x000000648989723e */ /* 0x000fc800000010ff */
[----:B------:R-:W2:Y:S01]  /*bb30*/  MUFU.EX2 R94, R94 ;  /* 0x0000005e005e7308 */ /* 0x000ea20000000800 */
[----:B----4-:R-:W-:Y:S01]  /*bb40*/  FADD.FTZ R5, R102, R5 ;  /* 0x0000000566057221 */ /* 0x010fe20000010000 */
[C---:B0-----:R-:W-:Y:S01]  /*bb50*/  FADD.FTZ R8, R97.reuse, R96 ;  /* 0x0000006061087221 */ /* 0x041fe20000010000 */
[----:B------:R-:W-:Y:S02]  /*bb60*/  F2FP.BF16.F32.PACK_AB R138, R97, R138 ;  /* 0x0000008a618a723e */ /* 0x000fe400000010ff */
[C---:B--2---:R-:W-:Y:S01]  /*bb70*/  FADD.FTZ R5, R94.reuse, R5 ;  /* 0x000000055e057221 */ /* 0x044fe20000010000 */
[----:B------:R-:W-:Y:S01]  /*bb80*/  F2FP.BF16.F32.PACK_AB R139, R94, R102 ;  /* 0x000000665e8b723e */ /* 0x000fe200000010ff */
[----:B-1----:R-:W-:Y:S06]  /*bb90*/  @P1 BRA `(.L_x_1132) ;  /* 0xffffffd000d41947 */ /* 0x002fec000383ffff */
.L_x_1115:
        /* <DEDUP_REMOVED lines=67> */
.L_x_1133:
[----:B------:R-:W-:Y:S01]  /*bfd0*/  ULEA UR5, UR36, UR38, 0x3 ;  /* 0x0000002624057291 */ /* 0x000fe2000f8e183f */
[----:B------:R-:W-:-:S05]  /*bfe0*/  IMAD.U32 R0, RZ, RZ, UR37 ;  /* 0x00000025ff007e24 */ /* 0x000fca000f8e00ff */
[----:B------:R-:W-:-:S04]  /*bff0*/  SHF.L.U32 R0, R0, 0x1f, RZ ;  /* 0x0000001f00007819 */ /* 0x000fc800000006ff */
[----:B------:R0:W1:Y:S01]  /*c000*/  SYNCS.PHASECHK.TRANS64.TRYWAIT P1, [UR5+0x2a850], R0 ;  /* 0x02a85000ff0075a7 */ /* 0x0000620008020145 */
[----:B------:R-:W-:Y:S05]  /*c010*/  @!P0 BRA `(.L_x_1134) ;  /* 0x0000000000048947 */ /* 0x000fea0003800000 */
[----:B------:R-:W-:Y:S01]  /*c020*/  BPT.TRAP 0x1 ;  /* 0x000000040000795c */ /* 0x000fe20000300000 */
.L_x_1134:
[----:B-1----:R-:W-:Y:S05]  /*c030*/  @P1 BRA `(.L_x_1135) ;  /* 0x0000000000081947 */ /* 0x002fea0003800000 */
[----:B------:R-:W1:Y:S02]  /*c040*/  SYNCS.PHASECHK.TRANS64.TRYWAIT P0, [UR5+0x2a850], R0 ;  /* 0x02a85000ff0075a7 */ /* 0x000e640008000145 */
[----:B-1----:R-:W-:Y:S05]  /*c050*/  @!P0 BRA `(.L_x_1136) ;  /* 0x0000007c00548947 */ /* 0x002fea0003800000 */
.L_x_1135:
[----:B------:R-:W-:Y:S01]  /*c060*/  UIADD3 UR38, UR38, 0x400, URZ ;  /* 0x0000040026267890 */ /* 0x000fe2000fffe03f */
[----:B------:R-:W-:Y:S01]  /*c070*/  WARPGROUP.ARRIVE ;  /* 0x00000000000079c5 */ /* 0x000fe20000000000 */
[----:B------:R-:W-:Y:S01]  /*c080*/  UMOV UR7, 0x40000040 ;  /* 0x4000004000077882 */ /* 0x000fe20000000000 */
[----:B-1----:R-:W1:Y:S01]  /*c090*/  SHFL.BFLY PT, R7, R8, 0x2, 0x1f ;  /* 0x0c401f0008077f89 */ /* 0x002e6200000e0000 */
[----:B------:R-:W-:Y:S01]  /*c0a0*/  USHF.R.U32.HI UR38, URZ, 0x4, UR38 ;  /* 0x000000043f267899 */ /* 0x000fe20008011626 */
[----:B------:R-:W-:Y:S02]  /*c0b0*/  VIADD R169, R169, 0x1 ;  /* 0x00000001a9a97836 */ /* 0x000fe40000000000 */
[----:B0-----:R-:W0:Y:S01]  /*c0c0*/  SHFL.BFLY PT, R0, R5, 0x2, 0x1f ;  /* 0x0c401f0005007f89 */ /* 0x001e2200000e0000 */
[----:B------:R-:W-:Y:S01]  /*c0d0*/  ULOP3.LUT UR38, UR38, 0x3fff, URZ, 0xc0, !UPT ;  /* 0x00003fff26267892 */ /* 0x000fe2000f8ec03f */
[----:B------:R-:W2:Y:S03]  /*c0e0*/  S2R R14, SR_TID.X ;  /* 0x00000000000e7919 */ /* 0x000ea60000002100 */
        /* <DEDUP_REMOVED lines=9> */
[----:B------:R-:W-:Y:S01]  /*c180*/  USEL UR36, UR36, URZ, UP0 ;  /* 0x0000003f24247287 */ /* 0x000fe20008000000 */
[----:B0-----:R-:W-:Y:S01]  /*c190*/  FADD.FTZ R2, R0, R5 ;  /* 0x0000000500027221 */ /* 0x001fe20000010000 */
[----:B------:R-:W-:Y:S01]  /*c1a0*/  CS2R R4, SRZ ;  /* 0x0000000000047805 */ /* 0x000fe2000001ff00 */
[----:B------:R-:W0:Y:S04]  /*c1b0*/  SHFL.BFLY PT, R0, R7, 0x1, 0x1f ;  /* 0x0c201f0007007f89 */ /* 0x000e2800000e0000 */
[----:B------:R-:W1:Y:S01]  /*c1c0*/  SHFL.BFLY PT, R11, R2, 0x1, 0x1f ;  /* 0x0c201f00020b7f89 */ /* 0x000e6200000e0000 */
[----:B--2---:R-:W-:Y:S01]  /*c1d0*/  LOP3.LUT P2, RZ, R14, 0x7f, RZ, 0xc0, !PT ;  /* 0x0000007f0eff7812 */ /* 0x004fe2000784c0ff */
[----:B0-----:R-:W-:Y:S01]  /*c1e0*/  FADD.FTZ R12, R7, R0 ;  /* 0x00000000070c7221 */ /* 0x001fe20000010000 */
[----:B------:R-:W-:-:S02]  /*c1f0*/  IMAD.U32 R7, RZ, RZ, UR5 ;  /* 0x00000005ff077e24 */ /* 0x000fc4000f8e00ff */
[----:B------:R-:W-:Y:S02]  /*c200*/  IMAD.MOV.U32 R0, RZ, RZ, -0x800000 ;  /* 0xff800000ff007424 */ /* 0x000fe400078e00ff */
[----:B-1----:R-:W-:Y:S01]  /*c210*/  FADD.FTZ R13, R2, R11 ;  /* 0x0000000b020d7221 */ /* 0x002fe20000010000 */
[----:B------:R-:W-:-:S06]  /*c220*/  FSETP.NE.FTZ.AND P0, PT, R12, RZ, PT ;  /* 0x000000ff0c00720b */ /* 0x000fcc0003f15000 */
[----:B------:R-:W-:Y:S02]  /*c230*/  @!P2 VIADD R7, R7, 0x2a860 ;  /* 0x0002a8600707a836 */ /* 0x000fe40000000000 */
[----:B------:R-:W-:Y:S01]  /*c240*/  IMAD.MOV.U32 R2, RZ, RZ, -0x800000 ;  /* 0xff800000ff027424 */ /* 0x000fe200078e00ff */
[----:B------:R-:W-:Y:S02]  /*c250*/  FSETP.NE.FTZ.AND P1, PT, R13, RZ, PT ;  /* 0x000000ff0d00720b */ /* 0x000fe40003f35000 */
[----:B------:R-:W-:Y:S02]  /*c260*/  @!P2 PRMT R7, RZ, 0x654, R7 ;  /* 0x00000654ff07a816 */ /* 0x000fe40000000007 */
[----:B------:R-:W0:Y:S01]  /*c270*/  @P0 MUFU.LG2 R11, R12 ;  /* 0x0000000c000b0308 */ /* 0x000e220000000c00 */
[----:B------:R-:W-:-:S08]  /*c280*/  @P0 FMUL.FTZ R6, R10, 0.69314718246459960938 ;  /* 0x3f3172180a060820 */ /* 0x000fd00000410000 */
[----:B------:R-:W-:Y:S01]  /*c290*/  @P1 FMUL.FTZ R15, R10, 0.69314718246459960938 ;  /* 0x3f3172180a0f1820 */ /* 0x000fe20000410000 */
[----:B------:R-:W1:Y:S08]  /*c2a0*/  @P1 MUFU.LG2 R8, R13 ;  /* 0x0000000d00081308 */ /* 0x000e700000000c00 */
[----:B------:R-:W2:Y:S01]  /*c2b0*/  @P0 MUFU.RCP R4, R12 ;  /* 0x0000000c00040308 */ /* 0x000ea20000001000 */
[----:B0-----:R-:W-:-:S04]  /*c2c0*/  @P0 FMUL.FTZ R11, R11, 0.69314718246459960938 ;  /* 0x3f3172180b0b0820 */ /* 0x001fc80000410000 */
[----:B------:R-:W-:Y:S01]  /*c2d0*/  @P0 FFMA.FTZ R2, R6, R3, R11 ;  /* 0x0000000306020223 */ /* 0x000fe2000001000b */
[----:B------:R-:W-:Y:S02]  /*c2e0*/  PLOP3.LUT P0, PT, PT, PT, PT, 0x8, 0x0 ;  /* 0x000000000000781c */ /* 0x000fe40003f0e170 */
[----:B------:R-:W0:Y:S01]  /*c2f0*/  @P1 MUFU.RCP R5, R13 ;  /* 0x0000000d00051308 */ /* 0x000e220000001000 */
[----:B-1----:R-:W-:-:S04]  /*c300*/  @P1 FMUL.FTZ R8, R8, 0.69314718246459960938 ;  /* 0x3f31721808081820 */ /* 0x002fc80000410000 */
        /* <DEDUP_REMOVED lines=28> */
[-C--:B--2---:R-:W-:Y:S01]  /*c4d0*/  FMUL.FTZ R89, R28, R4.reuse ;  /* 0x000000041c597220 */ /* 0x084fe20000410000 */
        /* <DEDUP_REMOVED lines=32> */
[-C--:B0-----:R-:W-:Y:S01]  /*c6e0*/  FMUL.FTZ R29, R26, R5.reuse ;  /* 0x000000051a1d7220 */ /* 0x081fe20000410000 */
[-C--:B------:R-:W-:Y:S01]  /*c6f0*/  FMUL.FTZ R8, R27, R5.reuse ;  /* 0x000000051b087220 */ /* 0x080fe20000410000 */
[-C--:B------:R-:W-:Y:S01]  /*c700*/  FMUL.FTZ R30, R30, R5.reuse ;  /* 0x000000051e1e7220 */ /* 0x080fe20000410000 */
[-C--:B-1----:R-:W-:Y:S01]  /*c710*/  FMUL.FTZ R7, R31, R5.reuse ;  /* 0x000000051f077220 */ /* 0x082fe20000410000 */
        /* <DEDUP_REMOVED lines=28> */
.L_x_1066:
[----:B------:R-:W0:Y:S01]  /*c8e0*/  S2R R4, SR_CgaCtaId ;  /* 0x0000000000047919 */ /* 0x000e220000008800 */
[----:B------:R-:W-:Y:S01]  /*c8f0*/  MOV R3, 0x400 ;  /* 0x0000040000037802 */ /* 0x000fe20000000f00 */
[----:B------:R-:W-:Y:S01]  /*c900*/  BSSY B0, `(.L_x_1137) ;  /* 0x00001d3000007945 */ /* 0x000fe20003800000 */
[----:B------:R-:W-:Y:S02]  /*c910*/  BAR.SYNC.DEFER_BLOCKING 0x5, 0x120 ;  /* 0x0144800000007b1d */ /* 0x000fe40000010000 */
[----:B0-----:R-:W-:-:S05]  /*c920*/  LEA R3, R4, R3, 0x18 ;  /* 0x0000000304037211 */ /* 0x001fca00078ec0ff */
[----:B------:R0:W1:Y:S01]  /*c930*/  LDS.128 R160, [R3+0x2a8d0] ;  /* 0x02a8d00003a07984 */ /* 0x0000620000000c00 */
[----:B------:R-:W-:Y:S06]  /*c940*/  BAR.ARV 0x4, 0x120 ;  /* 0x0104800000007b1d */ /* 0x000fec0000002000 */
[----:B------:R-:W-:Y:S05]  /*c950*/  @P0 BRA `(.L_x_1138) ;  /* 0x0000001000c00947 */ /* 0x000fea0003800000 */
[----:B------:R-:W2:Y:S01]  /*c960*/  S2R R4, SR_SWINHI ;  /* 0x0000000000047919 */ /* 0x000ea20000002f00 */
[----:B------:R-:W-:Y:S02]  /*c970*/  F2FP.BF16.F32.PACK_AB R6, R6, R89 ;  /* 0x000000590606723e */ /* 0x000fe400000010ff */
[----:B------:R-:W-:Y:S01]  /*c980*/  F2FP.BF16.F32.PACK_AB R7, R7, R30 ;  /* 0x0000001e0707723e */ /* 0x000fe200000010ff */
[----:B------:R-:W-:Y:S01]  /*c990*/  BAR.SYNC.DEFER_BLOCKING 0x1, 0x100 ;  /* 0x0044000000007b1d */ /* 0x000fe20000010000 */
        /* <DEDUP_REMOVED lines=10> */
[----:B------:R-:W-:Y:S02]  /*ca40*/  MOV R16, R3 ;  /* 0x0000000300107202 */ /* 0x000fe40000000f00 */
[----:B--2---:R-:W-:-:S03]  /*ca50*/  MOV R17, R4 ;  /* 0x0000000400117202 */ /* 0x004fc60000000f00 */
[----:B------:R-:W-:-:S03]  /*ca60*/  IMAD.WIDE R4, R173, 0x2, R16 ;  /* 0x00000002ad047825 */ /* 0x000fc600078e0210 */
[C---:B------:R-:W-:Y:S02]  /*ca70*/  LOP3.LUT R9, R4.reuse, 0x380, RZ, 0xc0, !PT ;  /* 0x0000038004097812 */ /* 0x040fe400078ec0ff */
[C---:B------:R-:W-:Y:S02]  /*ca80*/  IADD3 R23, P6, R4.reuse, 0x20, RZ ;  /* 0x0000002004177810 */ /* 0x040fe40007fde0ff */
[----:B------:R-:W-:Y:S02]  /*ca90*/  SHF.R.U64 R9, R9, 0x3, RZ ;  /* 0x0000000309097819 */ /* 0x000fe400000012ff */
[----:B------:R-:W-:Y:S01]  /*caa0*/  LOP3.LUT R12, R23, 0x380, RZ, 0xc0, !PT ;  /* 0x00000380170c7812 */ /* 0x000fe200078ec0ff */
[----:B------:R-:W-:Y:S01]  /*cab0*/  IMAD.X R27, RZ, RZ, R5, P6 ;  /* 0x000000ffff1b7224 */ /* 0x000fe200030e0605 */
[C---:B------:R-:W-:Y:S02]  /*cac0*/  IADD3 R31, P5, R4.reuse, 0x40, RZ ;  /* 0x00000040041f7810 */ /* 0x040fe40007fbe0ff */
[----:B------:R-:W-:-:S02]  /*cad0*/  IADD3 R93, P4, R4, 0x60, RZ ;  /* 0x00000060045d7810 */ /* 0x000fc40007f9e0ff */
[C---:B------:R-:W-:Y:S01]  /*cae0*/  IADD3 R95, P3, R4.reuse, 0x4000, RZ ;  /* 0x00004000045f7810 */ /* 0x040fe20007f7e0ff */
[--C-:B------:R-:W-:Y:S01]  /*caf0*/  IMAD.X R25, RZ, RZ, R5.reuse, P5 ;  /* 0x000000ffff197224 */ /* 0x100fe200028e0605 */
[C---:B------:R-:W-:Y:S01]  /*cb00*/  IADD3 R97, P2, R4.reuse, 0x4020, RZ ;  /* 0x0000402004617810 */ /* 0x040fe20007f5e0ff */
[--C-:B------:R-:W-:Y:S01]  /*cb10*/  IMAD.X R21, RZ, RZ, R5.reuse, P4 ;  /* 0x000000ffff157224 */ /* 0x100fe200020e0605 */
[C---:B------:R-:W-:Y:S01]  /*cb20*/  IADD3 R99, P1, R4.reuse, 0x4040, RZ ;  /* 0x0000404004637810 */ /* 0x040fe20007f3e0ff */
[--C-:B------:R-:W-:Y:S01]  /*cb30*/  IMAD.X R15, RZ, RZ, R5.reuse, P3 ;  /* 0x000000ffff0f7224 */ /* 0x100fe200018e0605 */
[----:B------:R-:W-:Y:S01]  /*cb40*/  IADD3 R88, P0, R4, 0x4060, RZ ;  /* 0x0000406004587810 */ /* 0x000fe20007f1e0ff */
[--C-:B------:R-:W-:Y:S01]  /*cb50*/  IMAD.X R13, RZ, RZ, R5.reuse, P2 ;  /* 0x000000ffff0d7224 */ /* 0x100fe200010e0605 */
[----:B------:R-:W-:Y:S01]  /*cb60*/  LOP3.LUT R4, R9, R4, RZ, 0x3c, !PT ;  /* 0x0000000409047212 */ /* 0x000fe200078e3cff */
[--C-:B------:R-:W-:Y:S01]  /*cb70*/  IMAD.X R11, RZ, RZ, R5.reuse, P1 ;  /* 0x000000ffff0b7224 */ /* 0x100fe200008e0605 */
[----:B------:R-:W-:Y:S01]  /*cb80*/  SHF.R.U64 R12, R12, 0x3, RZ ;  /* 0x000000030c0c7819 */ /* 0x000fe200000012ff */
[----:B------:R-:W-:Y:S01]  /*cb90*/  IMAD.X R9, RZ, RZ, R5, P0 ;  /* 0x000000ffff097224 */ /* 0x000fe200000e0605 */
[----:B------:R-:W-:-:S02]  /*cba0*/  MOV R92, R4 ;  /* 0x00000004005c7202 */ /* 0x000fc40000000f00 */
[----:B------:R-:W-:Y:S02]  /*cbb0*/  F2FP.BF16.F32.PACK_AB R5, R8, R29 ;  /* 0x0000001d0805723e */ /* 0x000fe400000010ff */
[----:B------:R-:W-:Y:S02]  /*cbc0*/  LOP3.LUT R26, R12, R23, RZ, 0x3c, !PT ;  /* 0x000000170c1a7212 */ /* 0x000fe400078e3cff */
[----:B------:R-:W-:Y:S02]  /*cbd0*/  F2FP.BF16.F32.PACK_AB R4, R10, R91 ;  /* 0x0000005b0a04723e */ /* 0x000fe400000010ff */
[----:B------:R-:W-:Y:S02]  /*cbe0*/  LOP3.LUT R8, R97, 0x380, RZ, 0xc0, !PT ;  /* 0x0000038061087812 */ /* 0x000fe400078ec0ff */
[----:B------:R-:W-:Y:S01]  /*cbf0*/  LOP3.LUT R10, R99, 0x380, RZ, 0xc0, !PT ;  /* 0x00000380630a7812 */ /* 0x000fe200078ec0ff */
[----:B------:R2:W-:Y:S01]  /*cc00*/  STSM.16.M88.4 [R92], R4 ;  /* 0x000000045c007844 */ /* 0x0005e20000000200 */
[----:B------:R-:W-:-:S02]  /*cc10*/  LOP3.LUT R23, R88, 0x380, RZ, 0xc0, !PT ;  /* 0x0000038058177812 */ /* 0x000fc400078ec0ff */
[----:B------:R-:W-:Y:S02]  /*cc20*/  LOP3.LUT R14, R31, 0x380, RZ, 0xc0, !PT ;  /* 0x000003801f0e7812 */ /* 0x000fe400078ec0ff */
[----:B------:R-:W-:Y:S02]  /*cc30*/  LOP3.LUT R72, R95, 0x380, RZ, 0xc0, !PT ;  /* 0x000003805f487812 */ /* 0x000fe400078ec0ff */
[----:B------:R-:W-:Y:S02]  /*cc40*/  SHF.R.U64 R8, R8, 0x3, RZ ;  /* 0x0000000308087819 */ /* 0x000fe400000012ff */
[----:B------:R-:W-:Y:S02]  /*cc50*/  SHF.R.U64 R10, R10, 0x3, RZ ;  /* 0x000000030a0a7819 */ /* 0x000fe400000012ff */
[----:B------:R-:W-:Y:S02]  /*cc60*/  SHF.R.U64 R23, R23, 0x3, RZ ;  /* 0x0000000317177819 */ /* 0x000fe400000012ff */
[----:B------:R-:W-:-:S02]  /*cc70*/  SHF.R.U64 R14, R14, 0x3, RZ ;  /* 0x000000030e0e7819 */ /* 0x000fc400000012ff */
[----:B------:R-:W-:Y:S02]  /*cc80*/  SHF.R.U64 R72, R72, 0x3, RZ ;  /* 0x0000000348487819 */ /* 0x000fe400000012ff */
[----:B------:R-:W-:Y:S02]  /*cc90*/  LOP3.LUT R12, R8, R97, RZ, 0x3c, !PT ;  /* 0x00000061080c7212 */ /* 0x000fe400078e3cff */
[----:B------:R-:W-:Y:S02]  /*cca0*/  LOP3.LUT R10, R10, R99, RZ, 0x3c, !PT ;  /* 0x000000630a0a7212 */ /* 0x000fe400078e3cff */
[----:B------:R-:W-:Y:S02]  /*ccb0*/  LOP3.LUT R8, R23, R88, RZ, 0x3c, !PT ;  /* 0x0000005817087212 */ /* 0x000fe400078e3cff */
[----:B------:R-:W-:Y:S02]  /*ccc0*/  LOP3.LUT R24, R14, R31, RZ, 0x3c, !PT ;  /* 0x0000001f0e187212 */ /* 0x000fe400078e3cff */
[----:B------:R-:W-:-:S02]  /*ccd0*/  LOP3.LUT R14, R72, R95, RZ, 0x3c, !PT ;  /* 0x0000005f480e7212 */ /* 0x000fc400078e3cff */
[----:B------:R-:W-:Y:S01]  /*cce0*/  MOV R72, R10 ;  /* 0x0000000a00487202 */ /* 0x000fe20000000f00 */
[----:B------:R-:W3:Y:S01]  /*ccf0*/  LDC.64 R94, c[0x0][0xbd8] ;  /* 0x0002f600ff5e7b82 */ /* 0x000ee20000000a00 */
[----:B------:R-:W-:Y:S02]  /*cd00*/  MOV R23, R8 ;  /* 0x0000000800177202 */ /* 0x000fe40000000f00 */
[----:B------:R-:W-:Y:S02]  /*cd10*/  MOV R29, R26 ;  /* 0x0000001a001d7202 */ /* 0x000fe40000000f00 */
[----:B------:R-:W-:Y:S02]  /*cd20*/  F2FP.BF16.F32.PACK_AB R8, R33, R32 ;  /* 0x000000202108723e */ /* 0x000fe400000010ff */
[----:B------:R-:W-:Y:S02]  /*cd30*/  F2FP.BF16.F32.PACK_AB R9, R35, R34 ;  /* 0x000000222309723e */ /* 0x000fe400000010ff */
[----:B------:R-:W-:-:S02]  /*cd40*/  F2FP.BF16.F32.PACK_AB R10, R37, R36 ;  /* 0x00000024250a723e */ /* 0x000fc400000010ff */
[----:B------:R-:W-:Y:S02]  /*cd50*/  F2FP.BF16.F32.PACK_AB R11, R39, R38 ;  /* 0x00000026270b723e */ /* 0x000fe400000010ff */
[----:B------:R-:W-:Y:S02]  /*cd60*/  MOV R31, R24 ;  /* 0x00000018001f7202 */ /* 0x000fe40000000f00 */
[----:B--2---:R-:W-:Y:S01]  /*cd70*/  F2FP.BF16.F32.PACK_AB R4, R41, R40 ;  /* 0x000000282904723e */ /* 0x004fe200000010ff */
[----:B------:R-:W-:Y:S01]  /*cd80*/  STSM.16.M88.4 [R29], R8 ;  /* 0x000000081d007844 */ /* 0x000fe20000000200 */
[----:B------:R-:W-:Y:S02]  /*cd90*/  F2FP.BF16.F32.PACK_AB R5, R43, R42 ;  /* 0x0000002a2b05723e */ /* 0x000fe400000010ff */
[----:B------:R-:W-:Y:S02]  /*cda0*/  F2FP.BF16.F32.PACK_AB R6, R45, R44 ;  /* 0x0000002c2d06723e */ /* 0x000fe400000010ff */
[----:B------:R-:W-:-:S02]  /*cdb0*/  F2FP.BF16.F32.PACK_AB R7, R47, R46 ;  /* 0x0000002e2f07723e */ /* 0x000fc400000010ff */
[----:B------:R-:W-:Y:S02]  /*cdc0*/  LOP3.LUT R20, R93, 0x380, RZ, 0xc0, !PT ;  /* 0x000003805d147812 */ /* 0x000fe400078ec0ff */
[----:B------:R-:W-:Y:S01]  /*cdd0*/  MOV R89, R14 ;  /* 0x0000000e00597202 */ /* 0x000fe20000000f00 */
[----:B------:R2:W-:Y:S01]  /*cde0*/  STSM.16.M88.4 [R31], R4 ;  /* 0x000000041f007844 */ /* 0x0005e20000000200 */
[----:B------:R-:W-:Y:S02]  /*cdf0*/  SHF.R.U64 R20, R20, 0x3, RZ ;  /* 0x0000000314147819 */ /* 0x000fe400000012ff */
[----:B------:R-:W-:Y:S02]  /*ce00*/  MOV R88, R12 ;  /* 0x0000000c00587202 */ /* 0x000fe40000000f00 */
[----:B------:R-:W-:Y:S02]  /*ce10*/  LOP3.LUT R20, R20, R93, RZ, 0x3c, !PT ;  /* 0x0000005d14147212 */ /* 0x000fe400078e3cff */
[----:B------:R-:W-:-:S02]  /*ce20*/  F2FP.BF16.F32.PACK_AB R12, R49, R48 ;  /* 0x00000030310c723e */ /* 0x000fc400000010ff */
[----:B------:R-:W-:Y:S02]  /*ce30*/  F2FP.BF16.F32.PACK_AB R24, R57, R56 ;  /* 0x000000383918723e */ /* 0x000fe400000010ff */
[----:B------:R-:W-:Y:S02]  /*ce40*/  F2FP.BF16.F32.PACK_AB R25, R59, R58 ;  /* 0x0000003a3b19723e */ /* 0x000fe400000010ff */
[----:B------:R-:W-:Y:S02]  /*ce50*/  F2FP.BF16.F32.PACK_AB R26, R61, R60 ;  /* 0x0000003c3d1a723e */ /* 0x000fe400000010ff */
[----:B------:R-:W-:Y:S01]  /*ce60*/  F2FP.BF16.F32.PACK_AB R27, R63, R62 ;  /* 0x0000003e3f1b723e */ /* 0x000fe200000010ff */
[----:B--2---:R-:W2:Y:S01]  /*ce70*/  LDC.64 R4, c[0x0][0xbe0] ;  /* 0x0002f800ff047b82 */ /* 0x004ea20000000a00 */
[----:B------:R-:W-:Y:S01]  /*ce80*/  MOV R90, R20 ;  /* 0x00000014005a7202 */ /* 0x000fe20000000f00 */
[----:B------:R-:W-:Y:S01]  /*ce90*/  IMAD.MOV.U32 R49, RZ, RZ, RZ ;  /* 0x000000ffff317224 */ /* 0x000fe200078e00ff */
[----:B------:R-:W-:-:S02]  /*cea0*/  F2FP.BF16.F32.PACK_AB R13, R51, R50 ;  /* 0x00000032330d723e */ /* 0x000fc400000010ff */
[----:B------:R-:W-:Y:S02]  /*ceb0*/  F2FP.BF16.F32.PACK_AB R14, R53, R52 ;  /* 0x00000034350e723e */ /* 0x000fe400000010ff */
[----:B------:R-:W-:Y:S01]  /*cec0*/  F2FP.BF16.F32.PACK_AB R15, R55, R54 ;  /* 0x00000036370f723e */ /* 0x000fe200000010ff */
[----:B------:R-:W4:Y:S01]  /*ced0*/  LDC.64 R20, c[0x0][0xbd8] ;  /* 0x0002f600ff147b82 */ /* 0x000f220000000a00 */
[----:B------:R-:W-:Y:S02]  /*cee0*/  F2FP.BF16.F32.PACK_AB R29, R75, R74 ;  /* 0x0000004a4b1d723e */ /* 0x000fe400000010ff */
[----:B------:R-:W-:Y:S01]  /*cef0*/  F2FP.BF16.F32.PACK_AB R31, R79, R78 ;  /* 0x0000004e4f1f723e */ /* 0x000fe200000010ff */
[----:B------:R0:W-:Y:S01]  /*cf00*/  STSM.16.M88.4 [R90], R12 ;  /* 0x0000000c5a007844 */ /* 0x0001e20000000200 */
[----:B---3--:R-:W-:-:S03]  /*cf10*/  ISETP.NE.U32.AND P0, PT, R94, RZ, PT ;  /* 0x000000ff5e00720c */ /* 0x008fc60003f05070 */
[----:B------:R0:W-:Y:S01]  /*cf20*/  STSM.16.M88.4 [R89], R24 ;  /* 0x0000001859007844 */ /* 0x0001e20000000200 */
[----:B------:R-:W3:Y:S01]  /*cf30*/  LDC R47, c[0x0][0xa88] ;  /* 0x0002a200ff2f7b82 */ /* 0x000ee20000000800 */
[----:B------:R-:W-:Y:S02]  /*cf40*/  ISETP.NE.AND.EX P0, PT, R95, RZ, PT, P0 ;  /* 0x000000ff5f00720c */ /* 0x000fe40003f05300 */
[----:B------:R0:W-:Y:S01]  /*cf50*/  STSM.16.M88.4 [R88], R64 ;  /* 0x0000004058007844 */ /* 0x0001e20000000200 */
[----:B--2---:R-:W-:-:S03]  /*cf60*/  ISETP.NE.U32.AND P1, PT, R4, RZ, PT ;  /* 0x000000ff0400720c */ /* 0x004fc60003f25070 */
[----:B------:R0:W-:Y:S01]  /*cf70*/  STSM.16.M88.4 [R72], R28 ;  /* 0x0000001c48007844 */ /* 0x0001e20000000200 */
[----:B------:R-:W-:-:S03]  /*cf80*/  ISETP.NE.AND.EX P1, PT, R5, RZ, PT, P1 ;  /* 0x000000ff0500720c */ /* 0x000fc60003f25310 */
[----:B------:R0:W-:Y:S01]  /*cf90*/  STSM.16.M88.4 [R23], R80 ;  /* 0x0000005017007844 */ /* 0x0001e20000000200 */
[----:B----4-:R-:W-:Y:S01]  /*cfa0*/  IMAD.WIDE R20, R167, 0x4, R20 ;  /* 0x00000004a7147825 */ /* 0x010fe200078e0214 */
[----:B------:R-:W-:Y:S08]  /*cfb0*/  BAR.SYNC.DEFER_BLOCKING 0x1, 0x100 ;  /* 0x0044000000007b1d */ /* 0x000ff00000010000 */
[----:B------:R-:W2:Y:S01]  /*cfc0*/  @P1 LDC.64 R4, c[0x0][0xbe0] ;  /* 0x0002f800ff041b82 */ /* 0x000ea20000000a00 */
[----:B------:R0:W5:Y:S01]  /*cfd0*/  @P0 LDG.E R49, desc[UR60][R20.64] ;  /* 0x0000003c14310981 */ /* 0x000162000c1e1900 */
[----:B------:R-:W-:-:S04]  /*cfe0*/  IMAD R7, R164, 0x40, R22 ;  /* 0x00000040a4077824 */ /* 0x000fc800078e0216 */
[----:B------:R-:W-:-:S04]  /*cff0*/  IMAD.WIDE R16, R7, 0x2, R16 ;  /* 0x0000000207107825 */ /* 0x000fc800078e0210 */
[----:B--2---:R-:W-:-:S05]  /*d000*/  @P1 IMAD.WIDE R4, R167, 0x4, R4 ;  /* 0x00000004a7041825 */ /* 0x004fca00078e0204 */
[----:B---3--:R0:W5:Y:S01]  /*d010*/  @P1 LDG.E R47, desc[UR60][R4.64] ;  /* 0x0000003c042f1981 */ /* 0x008162000c1e1900 */
[----:B------:R-:W-:Y:S05]  /*d020*/  @P1 BRA `(.L_x_1139) ;  /* 0x0000000000101947 */ /* 0x000fea0003800000 */
[----:B------:R-:W-:Y:S05]  /*d030*/  @!P0 BRA `(.L_x_1139) ;  /* 0x00000000000c8947 */ /* 0x000fea0003800000 */
[----:B0-----:R-:W2:Y:S04]  /*d040*/  LDG.E R4, desc[UR60][R20.64] ;  /* 0x0000003c14047981 */ /* 0x001ea8000c1e1900 */
[----:B-----5:R-:W2:Y:S02]  /*d050*/  LDG.E R47, desc[UR60][R20.64+0x4] ;  /* 0x0000043c142f7981 */ /* 0x020ea4000c1e1900 */
[----:B--2---:R-:W-:-:S07]  /*d060*/  IMAD.IADD R47, R47, 0x1, -R4 ;  /* 0x000000012f2f7824 */ /* 0x004fce00078e0a04 */
.L_x_1139:
[----:B------:R-:W-:Y:S01]  /*d070*/  SHF.R.S32.HI R46, RZ, 0x1f, R166 ;  /* 0x0000001fff2e7819 */ /* 0x000fe200000114a6 */
[----:B------:R-:W-:Y:S01]  /*d080*/  ULDC.64 UR4, c[0x0][0xb70] ;  /* 0x0002dc0000047ab9 */ /* 0x000fe20000000a00 */
[--C-:B0----5:R-:W-:Y:S01]  /*d090*/  SHF.R.S32.HI R21, RZ, 0x1f, R49.reuse ;  /* 0x0000001fff157819 */ /* 0x121fe20000011431 */
[----:B------:R-:W-:Y:S01]  /*d0a0*/  IMAD.MOV.U32 R20, RZ, RZ, R49 ;  /* 0x000000ffff147224 */ /* 0x000fe200078e0031 */
[----:B------:R-:W-:Y:S01]  /*d0b0*/  SHF.R.S32.HI R6, RZ, 0x1f, R167 ;  /* 0x0000001fff067819 */ /* 0x000fe200000114a7 */
[----:B------:R-:W-:Y:S01]  /*d0c0*/  IMAD R5, R46, UR4, RZ ;  /* 0x000000042e057c24 */ /* 0x000fe2000f8e02ff */
[----:B------:R-:W-:Y:S01]  /*d0d0*/  SEL R51, R167, RZ, !P0 ;  /* 0x000000ffa7337207 */ /* 0x000fe20004000000 */
[----:B------:R-:W-:Y:S01]  /*d0e0*/  IMAD R11, R168, 0x80, R171 ;  /* 0x00000080a80b7824 */ /* 0x000fe200078e02ab */
[----:B------:R-:W-:Y:S01]  /*d0f0*/  SEL R48, R6, RZ, !P0 ;  /* 0x000000ff06307207 */ /* 0x000fe20004000000 */
[----:B------:R-:W-:Y:S01]  /*d100*/  IMAD R7, R166, UR5, R5 ;  /* 0x00000005a6077c24 */ /* 0x000fe2000f8e0205 */
[----:B------:R-:W-:Y:S01]  /*d110*/  IADD3 R9, P6, R16, 0x3000, RZ ;  /* 0x0000300010097810 */ /* 0x000fe20007fde0ff */
[----:B------:R-:W-:Y:S01]  /*d120*/  IMAD.WIDE.U32 R4, R166, UR4, R20 ;  /* 0x00000004a6047c25 */ /* 0x000fe2000f8e0014 */
[----:B------:R-:W-:Y:S01]  /*d130*/  ULDC.64 UR4, c[0x0][0xb78] ;  /* 0x0002de0000047ab9 */ /* 0x000fe20000000a00 */
[----:B------:R-:W-:-:S02]  /*d140*/  IADD3 R13, P2, R16, 0x2000, RZ ;  /* 0x00002000100d7810 */ /* 0x000fc40007f5e0ff */
[----:B------:R-:W-:Y:S01]  /*d150*/  IMAD.IADD R5, R5, 0x1, R7 ;  /* 0x0000000105057824 */ /* 0x000fe200078e0207 */
[----:B------:R-:W-:Y:S01]  /*d160*/  IADD3 R29, P1, R16, 0x1000, RZ ;  /* 0x00001000101d7810 */ /* 0x000fe20007f3e0ff */
[----:B------:R-:W-:Y:S01]  /*d170*/  IMAD R7, R48, UR4, RZ ;  /* 0x0000000430077c24 */ /* 0x000fe2000f8e02ff */
[----:B------:R-:W-:Y:S01]  /*d180*/  LOP3.LUT R6, R9, 0x380, RZ, 0xc0, !PT ;  /* 0x0000038009067812 */ /* 0x000fe200078ec0ff */
[----:B------:R-:W-:Y:S01]  /*d190*/  IMAD.WIDE.U32 R4, R51, UR4, R4 ;  /* 0x0000000433047c25 */ /* 0x000fe2000f8e0004 */
[----:B------:R-:W-:Y:S02]  /*d1a0*/  LOP3.LUT R12, R13, 0x380, RZ, 0xc0, !PT ;  /* 0x000003800d0c7812 */ /* 0x000fe400078ec0ff */
[----:B------:R-:W-:Y:S01]  /*d1b0*/  LOP3.LUT R28, R29, 0x380, RZ, 0xc0, !PT ;  /* 0x000003801d1c7812 */ /* 0x000fe200078ec0ff */
[----:B------:R-:W-:Y:S01]  /*d1c0*/  IMAD R10, R51, UR5, R7 ;  /* 0x00000005330a7c24 */ /* 0x000fe2000f8e0207 */
[----:B------:R-:W-:Y:S01]  /*d1d0*/  SHF.R.S32.HI R7, RZ, 0x1f, R11 ;  /* 0x0000001fff077819 */ /* 0x000fe2000001140b */
[----:B------:R-:W-:Y:S01]  /*d1e0*/  ULDC.64 UR4, c[0x0][0xb40] ;  /* 0x0002d00000047ab9 */ /* 0x000fe20000000a00 */
[----:B------:R-:W-:-:S02]  /*d1f0*/  IADD3 R8, P0, R11, R4, RZ ;  /* 0x000000040b087210 */ /* 0x000fc40007f1e0ff */
[----:B------:R-:W-:Y:S02]  /*d200*/  SHF.R.U64 R6, R6, 0x3, RZ ;  /* 0x0000000306067819 */ /* 0x000fe400000012ff */
[----:B------:R-:W-:Y:S01]  /*d210*/  IADD3.X R7, R7, R5, R10, P0, !PT ;  /* 0x0000000507077210 */ /* 0x000fe200007fe40a */
[----:B------:R-:W-:Y:S01]  /*d220*/  IMAD.X R5, RZ, RZ, R17, P6 ;  /* 0x000000ffff057224 */ /* 0x000fe200030e0611 */
[----:B------:R-:W-:Y:S02]  /*d230*/  LEA R44, P0, R8, UR4, 0x2 ;  /* 0x00000004082c7c11 */ /* 0x000fe4000f8010ff */
[----:B------:R-:W-:Y:S02]  /*d240*/  SHF.R.U64 R12, R12, 0x3, RZ ;  /* 0x000000030c0c7819 */ /* 0x000fe400000012ff */
[----:B------:R-:W-:Y:S02]  /*d250*/  SHF.R.U64 R28, R28, 0x3, RZ ;  /* 0x000000031c1c7819 */ /* 0x000fe400000012ff */
[----:B------:R-:W-:Y:S01]  /*d260*/  LOP3.LUT R4, R6, R9, RZ, 0x3c, !PT ;  /* 0x0000000906047212 */ /* 0x000fe200078e3cff */
[----:B------:R-:W-:Y:S01]  /*d270*/  VIADD R6, R11, 0x8 ;  /* 0x000000080b067836 */ /* 0x000fe20000000000 */
[----:B------:R-:W-:Y:S01]  /*d280*/  LEA.HI.X R45, R8, UR5, R7, 0x2, P0 ;  /* 0x00000005082d7c11 */ /* 0x000fe200080f1407 */
[----:B------:R-:W-:Y:S01]  /*d290*/  ULDC.64 UR4, c[0x0][0xaa0] ;  /* 0x0002a80000047ab9 */ /* 0x000fe20000000a00 */
[----:B------:R-:W-:Y:S01]  /*d2a0*/  LOP3.LUT R12, R12, R13, RZ, 0x3c, !PT ;  /* 0x0000000d0c0c7212 */ /* 0x000fe200078e3cff */
[----:B------:R-:W-:Y:S01]  /*d2b0*/  IMAD.X R13, RZ, RZ, R17, P2 ;  /* 0x000000ffff0d7224 */ /* 0x000fe200010e0611 */
[----:B------:R-:W-:-:S02]  /*d2c0*/  LOP3.LUT P0, RZ, R170, 0x3, RZ, 0xc0, !PT ;  /* 0x00000003aaff7812 */ /* 0x000fc4000780c0ff */
[C---:B------:R-:W-:Y:S02]  /*d2d0*/  IADD3 R41, P5, R16.reuse, 0x4000, RZ ;  /* 0x0000400010297810 */ /* 0x040fe40007fbe0ff */
[C---:B------:R-:W-:Y:S02]  /*d2e0*/  IADD3 R33, P4, R16.reuse, 0x5000, RZ ;  /* 0x0000500010217810 */ /* 0x040fe40007f9e0ff */
[----:B------:R-:W-:Y:S02]  /*d2f0*/  IADD3 R25, P3, R16, 0x6000, RZ ;  /* 0x0000600010197810 */ /* 0x000fe40007f7e0ff */
[----:B------:R-:W-:Y:S01]  /*d300*/  LOP3.LUT R28, R28, R29, RZ, 0x3c, !PT ;  /* 0x0000001d1c1c7212 */ /* 0x000fe200078e3cff */
[----:B------:R-:W-:Y:S01]  /*d310*/  IMAD.X R29, RZ, RZ, R17, P1 ;  /* 0x000000ffff1d7224 */ /* 0x000fe200008e0611 */
[----:B------:R-:W-:Y:S02]  /*d320*/  IADD3 R7, P2, R16, 0x7000, RZ ;  /* 0x0000700010077810 */ /* 0x000fe40007f5e0ff */
[----:B------:R-:W-:-:S02]  /*d330*/  ISETP.GE.OR P1, PT, R11, R47, P0 ;  /* 0x0000002f0b00720c */ /* 0x000fc40000726670 */
[----:B------:R-:W-:Y:S02]  /*d340*/  LOP3.LUT R40, R41, 0x380, RZ, 0xc0, !PT ;  /* 0x0000038029287812 */ /* 0x000fe400078ec0ff */
[----:B------:R-:W-:Y:S02]  /*d350*/  LOP3.LUT R32, R33, 0x380, RZ, 0xc0, !PT ;  /* 0x0000038021207812 */ /* 0x000fe400078ec0ff */
[----:B------:R-:W-:Y:S02]  /*d360*/  LOP3.LUT R24, R25, 0x380, RZ, 0xc0, !PT ;  /* 0x0000038019187812 */ /* 0x000fe400078ec0ff */
[----:B------:R-:W-:Y:S02]  /*d370*/  LOP3.LUT R9, R16, 0x380, RZ, 0xc0, !PT ;  /* 0x0000038010097812 */ /* 0x000fe400078ec0ff */
[----:B------:R-:W-:Y:S02]  /*d380*/  ISETP.GE.OR P0, PT, R6, R47, P0 ;  /* 0x0000002f0600720c */ /* 0x000fe40000706670 */
[----:B------:R-:W-:Y:S01]  /*d390*/  LOP3.LUT R6, R7, 0x380, RZ, 0xc0, !PT ;  /* 0x0000038007067812 */ /* 0x000fe200078ec0ff */
[----:B------:R-:W-:Y:S01]  /*d3a0*/  @!P1 STG.E desc[UR60][R44.64], R2 ;  /* 0x000000022c009986 */ /* 0x000fe2000c10193c */
[----:B------:R-:W-:-:S02]  /*d3b0*/  SHF.R.U64 R40, R40, 0x3, RZ ;  /* 0x0000000328287819 */ /* 0x000fc400000012ff */
[----:B------:R-:W-:Y:S02]  /*d3c0*/  SHF.R.U64 R32, R32, 0x3, RZ ;  /* 0x0000000320207819 */ /* 0x000fe400000012ff */
[----:B------:R-:W-:Y:S02]  /*d3d0*/  SHF.R.U64 R24, R24, 0x3, RZ ;  /* 0x0000000318187819 */ /* 0x000fe400000012ff */
[----:B------:R-:W-:Y:S02]  /*d3e0*/  SHF.R.U64 R9, R9, 0x3, RZ ;  /* 0x0000000309097819 */ /* 0x000fe400000012ff */
[----:B------:R-:W-:Y:S01]  /*d3f0*/  SHF.R.U64 R6, R6, 0x3, RZ ;  /* 0x0000000306067819 */ /* 0x000fe200000012ff */
[----:B------:R0:W-:Y:S01]  /*d400*/  @!P0 STG.E desc[UR60][R44.64+0x20], R0 ;  /* 0x000020002c008986 */ /* 0x0001e2000c10193c */
[----:B------:R-:W-:Y:S01]  /*d410*/  LOP3.LUT R40, R40, R41, RZ, 0x3c, !PT ;  /* 0x0000002928287212 */ /* 0x000fe200078e3cff */
[--C-:B------:R-:W-:Y:S01]  /*d420*/  IMAD.X R41, RZ, RZ, R17.reuse, P5 ;  /* 0x000000ffff297224 */ /* 0x100fe200028e0611 */
[----:B------:R-:W-:Y:S01]  /*d430*/  LOP3.LUT R32, R32, R33, RZ, 0x3c, !PT ;  /* 0x0000002120207212 */ /* 0x000fe200078e3cff */
[--C-:B------:R-:W-:Y:S01]  /*d440*/  IMAD.X R33, RZ, RZ, R17.reuse, P4 ;  /* 0x000000ffff217224 */ /* 0x100fe200020e0611 */
[----:B------:R-:W-:Y:S01]  /*d450*/  LOP3.LUT R24, R24, R25, RZ, 0x3c, !PT ;  /* 0x0000001918187212 */ /* 0x000fe200078e3cff */
[--C-:B------:R-:W-:Y:S01]  /*d460*/  IMAD.X R25, RZ, RZ, R17.reuse, P3 ;  /* 0x000000ffff197224 */ /* 0x100fe200018e0611 */
[----:B------:R-:W-:Y:S01]  /*d470*/  LOP3.LUT R16, R9, R16, RZ, 0x3c, !PT ;  /* 0x0000001009107212 */ /* 0x000fe200078e3cff */
[----:B------:R-:W-:Y:S01]  /*d480*/  IMAD.X R9, RZ, RZ, R17, P2 ;  /* 0x000000ffff097224 */ /* 0x000fe200010e0611 */
[----:B------:R-:W-:Y:S01]  /*d490*/  LOP3.LUT R8, R6, R7, RZ, 0x3c, !PT ;  /* 0x0000000706087212 */ /* 0x000fe200078e3cff */
[----:B------:R-:W5:Y:S01]  /*d4a0*/  LD.E.128 R28, desc[UR60][R28.64] ;  /* 0x0000003c1c1c7980 */ /* 0x000f62000c101d00 */
[----:B------:R-:W-:-:S03]  /*d4b0*/  SHF.R.S32.HI R23, RZ, 0x1f, R22 ;  /* 0x0000001fff177819 */ /* 0x000fc60000011416 */
[----:B------:R2:W5:Y:S04]  /*d4c0*/  LD.E.128 R36, desc[UR60][R16.64] ;  /* 0x0000003c10247980 */ /* 0x000568000c101d00 */
[----:B------:R-:W5:Y:S04]  /*d4d0*/  LD.E.128 R12, desc[UR60][R12.64] ;  /* 0x0000003c0c0c7980 */ /* 0x000f68000c101d00 */
[----:B------:R-:W5:Y:S04]  /*d4e0*/  LD.E.128 R4, desc[UR60][R4.64] ;  /* 0x0000003c04047980 */ /* 0x000f68000c101d00 */
[----:B------:R-:W5:Y:S04]  /*d4f0*/  LD.E.128 R40, desc[UR60][R40.64] ;  /* 0x0000003c28287980 */ /* 0x000f68000c101d00 */
[----:B------:R-:W5:Y:S04]  /*d500*/  LD.E.128 R32, desc[UR60][R32.64] ;  /* 0x0000003c20207980 */ /* 0x000f68000c101d00 */
[----:B------:R-:W5:Y:S04]  /*d510*/  LD.E.128 R24, desc[UR60][R24.64] ;  /* 0x0000003c18187980 */ /* 0x000f68000c101d00 */
[----:B------:R-:W5:Y:S01]  /*d520*/  LD.E.128 R8, desc[UR60][R8.64] ;  /* 0x0000003c08087980 */ /* 0x000f62000c101d00 */
[----:B0-----:R-:W-:Y:S01]  /*d530*/  IMAD R0, R21, UR4, RZ ;  /* 0x0000000415007c24 */ /* 0x001fe2000f8e02ff */
[----:B------:R-:W-:Y:S01]  /*d540*/  @!PT LDS RZ, [RZ] ;  /* 0x00000000fffff984 */ /* 0x000fe20000000800 */
[----:B------:R-:W-:Y:S01]  /*d550*/  @!PT LDS RZ, [RZ] ;  /* 0x00000000fffff984 */ /* 0x000fe20000000800 */
[----:B------:R-:W-:Y:S01]  /*d560*/  @!PT LDS RZ, [RZ] ;  /* 0x00000000fffff984 */ /* 0x000fe20000000800 */
[----:B------:R-:W-:Y:S01]  /*d570*/  @!PT LDS RZ, [RZ] ;  /* 0x00000000fffff984 */ /* 0x000fe20000000800 */
[----:B------:R0:W-:Y:S06]  /*d580*/  MEMBAR.ALL.CTA ;  /* 0x0000000000007992 */ /* 0x0001ec0000008000 */
[----:B0-----:R-:W0:Y:S01]  /*d590*/  FENCE.VIEW.ASYNC.S ;  /* 0x00000000000073c6 */ /* 0x001e220000000000 */
[----:B--2---:R-:W-:-:S04]  /*d5a0*/  IMAD.WIDE.U32 R16, R49, UR4, R22 ;  /* 0x0000000431107c25 */ /* 0x004fc8000f8e0016 */
[----:B------:R-:W-:Y:S01]  /*d5b0*/  IMAD R49, R49, UR5, R0 ;  /* 0x0000000531317c24 */ /* 0x000fe2000f8e0200 */
[----:B------:R-:W-:Y:S01]  /*d5c0*/  ULDC.64 UR4, c[0x0][0xae0] ;  /* 0x0002b80000047ab9 */ /* 0x000fe20000000a00 */
[----:B------:R-:W-:Y:S02]  /*d5d0*/  IMAD R47, R168, -0x80, R47 ;  /* 0xffffff80a82f7824 */ /* 0x000fe400078e022f */
[----:B------:R-:W-:Y:S02]  /*d5e0*/  IMAD.IADD R17, R17, 0x1, R49 ;  /* 0x0000000111117824 */ /* 0x000fe400078e0231 */
[----:B------:R-:W-:Y:S01]  /*d5f0*/  IMAD R21, R46, UR4, RZ ;  /* 0x000000042e157c24 */ /* 0x000fe2000f8e02ff */
[C---:B------:R-:W-:Y:S01]  /*d600*/  ISETP.GE.AND P2, PT, R164.reuse, R47, PT ;  /* 0x0000002fa400720c */ /* 0x040fe20003f46270 */
[----:B------:R-:W-:Y:S02]  /*d610*/  VIADD R0, R164, 0x20 ;  /* 0x00000020a4007836 */ /* 0x000fe40000000000 */
[----:B------:R-:W-:-:S02]  /*d620*/  IMAD R21, R166, UR5, R21 ;  /* 0x00000005a6157c24 */ /* 0x000fc4000f8e0215 */
        /* <DEDUP_REMOVED lines=8> */
[-C--:B------:R-:W-:Y:S01]  /*d6b0*/  ISETP.GE.AND P1, PT, R20, R47.reuse, PT ;  /* 0x0000002f1400720c */ /* 0x080fe20003f26270 */
[----:B------:R-:W-:Y:S01]  /*d6c0*/  VIADD R2, R164, 0x40 ;  /* 0x00000040a4027836 */ /* 0x000fe20000000000 */
[----:B------:R-:W-:Y:S01]  /*d6d0*/  SHF.R.S32.HI R165, RZ, 0x1f, R164 ;  /* 0x0000001fffa57819 */ /* 0x000fe200000114a4 */
[C---:B------:R-:W-:Y:S01]  /*d6e0*/  IMAD R23, R51.reuse, UR5, R0 ;  /* 0x0000000533177c24 */ /* 0x040fe2000f8e0200 */
[----:B0-----:R0:W-:Y:S01]  /*d6f0*/  SYNCS.ARRIVE.TRANS64.RED.A1T0 RZ, [R3+URZ], RZ ;  /* 0x000000ff03ff79a7 */ /* 0x0011e2000810043f */
[----:B------:R-:W-:Y:S01]  /*d700*/  IMAD.WIDE.U32 R20, R51, UR4, R16 ;  /* 0x0000000433147c25 */ /* 0x000fe2000f8e0010 */
[----:B------:R-:W-:Y:S01]  /*d710*/  BSSY B1, `(.L_x_1140) ;  /* 0x0000015000017945 */ /* 0x000fe20003800000 */
[----:B------:R-:W-:-:S02]  /*d720*/  ISETP.GE.AND P0, PT, R2, R47, PT ;  /* 0x0000002f0200720c */ /* 0x000fc40003f06270 */
[----:B------:R-:W-:-:S04]  /*d730*/  IMAD.WIDE R16, R168, 0x80, R164 ;  /* 0x00000080a8107825 */ /* 0x000fc800078e02a4 */
[----:B------:R-:W-:Y:S01]  /*d740*/  IMAD.IADD R47, R21, 0x1, R23 ;  /* 0x00000001152f7824 */ /* 0x000fe200078e0217 */
[----:B0-----:R-:W-:Y:S06]  /*d750*/  @P2 BRA `(.L_x_1141) ;  /* 0x0000000000402947 */ /* 0x001fec0003800000 */
        /* <DEDUP_REMOVED lines=16> */
.L_x_1141:
[----:B------:R-:W-:Y:S05]  /*d860*/  BSYNC B1 ;  /* 0x0000000000017941 */ /* 0x000fea0003800000 */
.L_x_1140:
        /* <DEDUP_REMOVED lines=8> */
[----:B0----5:R-:W-:Y:S02]  /*d8f0*/  VIADD R36, R22, 0x40 ;  /* 0x0000004016247836 */ /* 0x021fe40000000000 */
[----:B------:R-:W-:-:S02]  /*d900*/  IMAD R0, R0, UR4, RZ ;  /* 0x0000000400007c24 */ /* 0x000fc4000f8e02ff */
[C---:B------:R-:W-:Y:S01]  /*d910*/  IMAD.WIDE.U32 R2, R23.reuse, UR4, R2 ;  /* 0x0000000417027c25 */ /* 0x040fe2000f8e0002 */
        /* <DEDUP_REMOVED lines=9> */
.L_x_1143:
[----:B------:R-:W-:Y:S05]  /*d9b0*/  BSYNC B1 ;  /* 0x0000000000017941 */ /* 0x000fea0003800000 */
.L_x_1142:
        /* <DEDUP_REMOVED lines=8> */
[----:B--2--5:R-:W-:Y:S02]  /*da40*/  VIADD R28, R22, 0x40 ;  /* 0x00000040161c7836 */ /* 0x024fe40000000000 */
        /* <DEDUP_REMOVED lines=11> */
.L_x_1145:
[----:B------:R-:W-:Y:S05]  /*db00*/  BSYNC B1 ;  /* 0x0000000000017941 */ /* 0x000fea0003800000 */
.L_x_1144:
[----:B------:R-:W-:Y:S05]  /*db10*/  @P1 BRA `(.L_x_1146) ;  /* 0x0000000800c41947 */ /* 0x000fea0003800000 */
[----:B---3-5:R-:W-:Y:S01]  /*db20*/  IADD3 R13, P0, R16, 0x60, RZ ;  /* 0x00000060100d7810 */ /* 0x028fe20007f1e0ff */
[----:B------:R-:W-:Y:S01]  /*db30*/  ULDC.64 UR6, c[0x0][0xad8] ;  /* 0x0002b60000067ab9 */ /* 0x000fe20000000a00 */
[----:B------:R-:W-:Y:S01]  /*db40*/  IMAD.MOV.U32 R2, RZ, RZ, R20 ;  /* 0x000000ffff027224 */ /* 0x000fe200078e0014 */
        /* <DEDUP_REMOVED lines=15> */
[----:B------:R3:W-:Y:S01]  /*dc40*/  STG.E.128 desc[UR60][R12.64+0x80], R8 ;  /* 0x000080080c007986 */ /* 0x0007e2000c101d3c */
[----:B------:R-:W-:Y:S05]  /*dc50*/  BRA `(.L_x_1146) ;  /* 0x0000000800747947 */ /* 0x000fea0003800000 */
.L_x_1138:
[----:B------:R-:W2:Y:S01]  /*dc60*/  LDC.64 R4, c[0x0][0xbd8] ;  /* 0x0002f600ff047b82 */ /* 0x000ea20000000a00 */
[----:B------:R-:W-:-:S07]  /*dc70*/  IMAD.MOV.U32 R9, RZ, RZ, RZ ;  /* 0x000000ffff097224 */ /* 0x000fce00078e00ff */
[----:B0-----:R-:W0:Y:S01]  /*dc80*/  LDC.64 R2, c[0x0][0xbd8] ;  /* 0x0002f600ff027b82 */ /* 0x001e220000000a00 */
[----:B--2---:R-:W-:-:S04]  /*dc90*/  ISETP.NE.U32.AND P0, PT, R4, RZ, PT ;  /* 0x000000ff0400720c */ /* 0x004fc80003f05070 */
[----:B------:R-:W-:-:S03]  /*dca0*/  ISETP.NE.AND.EX P0, PT, R5, RZ, PT, P0 ;  /* 0x000000ff0500720c */ /* 0x000fc60003f05300 */
[----:B------:R-:W2:Y:S01]  /*dcb0*/  LDC.64 R4, c[0x0][0xbe0] ;  /* 0x0002f800ff047b82 */ /* 0x000ea20000000a00 */
[----:B0-----:R-:W-:-:S07]  /*dcc0*/  IMAD.WIDE R2, R167, 0x4, R2 ;  /* 0x00000004a7027825 */ /* 0x001fce00078e0202 */
[----:B------:R-:W0:Y:S02]  /*dcd0*/  LDC R7, c[0x0][0xa88] ;  /* 0x0002a200ff077b82 */ /* 0x000e240000000800 */
[----:B------:R3:W5:Y:S01]  /*dce0*/  @P0 LDG.E R9, desc[UR60][R2.64] ;  /* 0x0000003c02090981 */ /* 0x000762000c1e1900 */
[----:B--2---:R-:W-:-:S04]  /*dcf0*/  ISETP.NE.U32.AND P1, PT, R4, RZ, PT ;  /* 0x000000ff0400720c */ /* 0x004fc80003f25070 */
[----:B------:R-:W-:-:S13]  /*dd00*/  ISETP.NE.AND.EX P1, PT, R5, RZ, PT, P1 ;  /* 0x000000ff0500720c */ /* 0x000fda0003f25310 */
[----:B------:R-:W2:Y:S02]  /*dd10*/  @P1 LDC.64 R4, c[0x0][0xbe0] ;  /* 0x0002f800ff041b82 */ /* 0x000ea40000000a00 */
[----:B--2---:R-:W-:-:S05]  /*dd20*/  @P1 IMAD.WIDE R4, R167, 0x4, R4 ;  /* 0x00000004a7041825 */ /* 0x004fca00078e0204 */
[----:B0-----:R3:W5:Y:S01]  /*dd30*/  @P1 LDG.E R7, desc[UR60][R4.64] ;  /* 0x0000003c04071981 */ /* 0x001762000c1e1900 */
[----:B------:R-:W-:Y:S01]  /*dd40*/  ISETP.GT.AND P2, PT, R174, 0x7f, PT ;  /* 0x0000007fae00780c */ /* 0x000fe20003f44270 */
[----:B------:R-:W-:-:S12]  /*dd50*/  @P1 BRA `(.L_x_1147) ;  /* 0x0000000000101947 */ /* 0x000fd80003800000 */
[----:B------:R-:W-:Y:S05]  /*dd60*/  @!P0 BRA `(.L_x_1147) ;  /* 0x00000000000c8947 */ /* 0x000fea0003800000 */
[----:B------:R-:W2:Y:S04]  /*dd70*/  LDG.E R0, desc[UR60][R2.64] ;  /* 0x0000003c02007981 */ /* 0x000ea8000c1e1900 */
[----:B-----5:R-:W2:Y:S02]  /*dd80*/  LDG.E R7, desc[UR60][R2.64+0x4] ;  /* 0x0000043c02077981 */ /* 0x020ea4000c1e1900 */
[----:B--2---:R-:W-:-:S07]  /*dd90*/  IMAD.IADD R7, R7, 0x1, -R0 ;  /* 0x0000000107077824 */ /* 0x004fce00078e0a00 */
.L_x_1147:
[----:B------:R-:W-:Y:S01]  /*dda0*/  SHF.R.S32.HI R0, RZ, 0x1f, R167 ;  /* 0x0000001fff007819 */ /* 0x000fe200000114a7 */
[----:B------:R-:W-:Y:S01]  /*ddb0*/  BSSY B1, `(.L_x_1148) ;  /* 0x000001d000017945 */ /* 0x000fe20003800000 */
[----:B------:R-:W-:Y:S02]  /*ddc0*/  SHF.R.S32.HI R8, RZ, 0x1f, R166 ;  /* 0x0000001fff087819 */ /* 0x000fe400000114a6 */
[----:B------:R-:W-:Y:S02]  /*ddd0*/  SHF.R.S32.HI R23, RZ, 0x1f, R22 ;  /* 0x0000001fff177819 */ /* 0x000fe40000011416 */
[----:B------:R-:W-:Y:S02]  /*dde0*/  SEL R11, R167, RZ, !P0 ;  /* 0x000000ffa70b7207 */ /* 0x000fe40004000000 */
[----:B------:R-:W-:Y:S02]  /*ddf0*/  SEL R10, R0, RZ, !P0 ;  /* 0x000000ff000a7207 */ /* 0x000fe40004000000 */
[----:B-----5:R-:W-:Y:S01]  /*de00*/  SHF.R.S32.HI R6, RZ, 0x1f, R9 ;  /* 0x0000001fff067819 */ /* 0x020fe20000011409 */
[----:B------:R-:W-:Y:S06]  /*de10*/  @P2 BRA `(.L_x_1149) ;  /* 0x0000000000582947 */ /* 0x000fec0003800000 */
[----:B---3--:R-:W0:Y:S02]  /*de20*/  S2R R2, SR_TID.X ;  /* 0x0000000000027919 */ /* 0x008e240000002100 */
[----:B0-----:R-:W-:-:S04]  /*de30*/  IMAD R0, R168, 0x80, R2 ;  /* 0x00000080a8007824 */ /* 0x001fc800078e0202 */
        /* <DEDUP_REMOVED lines=20> */
.L_x_1149:
[----:B------:R-:W-:Y:S05]  /*df80*/  BSYNC B1 ;  /* 0x0000000000017941 */ /* 0x000fea0003800000 */
.L_x_1148:
[----:B------:R-:W-:Y:S01]  /*df90*/  ULDC.64 UR4, c[0x0][0xaa0] ;  /* 0x0002a80000047ab9 */ /* 0x000fe20000000a00 */
[----:B------:R-:W-:Y:S01]  /*dfa0*/  IMAD R7, R168, -0x80, R7 ;  /* 0xffffff80a8077824 */ /* 0x000fe200078e0207 */
[----:B------:R-:W-:Y:S01]  /*dfb0*/  BSSY B1, `(.L_x_1150) ;  /* 0x000002a000017945 */ /* 0x000fe20003800000 */
[----:B------:R-:W-:Y:S02]  /*dfc0*/  IMAD R0, R6, UR4, RZ ;  /* 0x0000000406007c24 */ /* 0x000fe4000f8e02ff */
[----:B0--3--:R-:W-:Y:S01]  /*dfd0*/  IMAD.WIDE.U32 R2, R9, UR4, R22 ;  /* 0x0000000409027c25 */ /* 0x009fe2000f8e0016 */
[----:B------:R-:W-:-:S03]  /*dfe0*/  ISETP.GE.AND P2, PT, R164, R7, PT ;  /* 0x00000007a400720c */ /* 0x000fc60003f46270 */
[----:B------:R-:W-:Y:S01]  /*dff0*/  IMAD R9, R9, UR5, R0 ;  /* 0x0000000509097c24 */ /* 0x000fe2000f8e0200 */
[----:B------:R-:W-:Y:S01]  /*e000*/  ULDC.64 UR4, c[0x0][0xae0] ;  /* 0x0002b80000047ab9 */ /* 0x000fe20000000a00 */
[----:B------:R-:W-:Y:S02]  /*e010*/  VIADD R0, R164, 0x20 ;  /* 0x00000020a4007836 */ /* 0x000fe40000000000 */
[----:B------:R-:W-:Y:S02]  /*e020*/  IMAD.IADD R3, R3, 0x1, R9 ;  /* 0x0000000103037824 */ /* 0x000fe400078e0209 */
[----:B------:R-:W-:Y:S01]  /*e030*/  IMAD R5, R8, UR4, RZ ;  /* 0x0000000408057c24 */ /* 0x000fe2000f8e02ff */
[----:B------:R-:W-:Y:S01]  /*e040*/  ISETP.GE.AND P3, PT, R0, R7, PT ;  /* 0x000000070000720c */ /* 0x000fe20003f66270 */
[----:B------:R-:W-:Y:S02]  /*e050*/  VIADD R0, R164, 0x60 ;  /* 0x00000060a4007836 */ /* 0x000fe40000000000 */
        /* <DEDUP_REMOVED lines=8> */
[----:B------:R-:W-:Y:S01]  /*e0e0*/  IMAD.WIDE.U32 R4, R11, UR4, R2 ;  /* 0x000000040b047c25 */ /* 0x000fe2000f8e0002 */
[----:B------:R-:W-:-:S03]  /*e0f0*/  SHF.R.S32.HI R7, RZ, 0x1f, R164 ;  /* 0x0000001fff077819 */ /* 0x000fc600000114a4 */
        /* <DEDUP_REMOVED lines=21> */
.L_x_1151:
[----:B------:R-:W-:Y:S05]  /*e250*/  BSYNC B1 ;  /* 0x0000000000017941 */ /* 0x000fea0003800000 */
.L_x_1150:
[----:B------:R-:W-:Y:S04]  /*e260*/  BSSY B1, `(.L_x_1152) ;  /* 0x0000014000017945 */ /* 0x000fe80003800000 */
[----:B------:R-:W-:Y:S05]  /*e270*/  @P3 BRA `(.L_x_1153) ;  /* 0x0000000000483947 */ /* 0x000fea0003800000 */
[----:B0-----:R-:W-:Y:S01]  /*e280*/  IADD3 R9, P2, R6, 0x20, RZ ;  /* 0x0000002006097810 */ /* 0x001fe20007f5e0ff */
[----:B------:R-:W-:Y:S01]  /*e290*/  ULDC.64 UR4, c[0x0][0xad8] ;  /* 0x0002b60000047ab9 */ /* 0x000fe20000000a00 */
[----:B------:R-:W-:Y:S01]  /*e2a0*/  IMAD.MOV.U32 R2, RZ, RZ, R4 ;  /* 0x000000ffff027224 */ /* 0x000fe200078e0004 */
[----:B------:R-:W-:Y:S01]  /*e2b0*/  ULDC.64 UR6, c[0x0][0xa80] ;  /* 0x0002a00000067ab9 */ /* 0x000fe20000000a00 */
[----:B------:R-:W-:Y:S02]  /*e2c0*/  IMAD.MOV.U32 R3, RZ, RZ, R11 ;  /* 0x000000ffff037224 */ /* 0x000fe400078e000b */
[----:B------:R-:W-:Y:S02]  /*e2d0*/  IMAD.X R0, RZ, RZ, R7, P2 ;  /* 0x000000ffff007224 */ /* 0x000fe400010e0607 */
[----:B------:R-:W-:Y:S02]  /*e2e0*/  VIADD R8, R22, 0x40 ;  /* 0x0000004016087836 */ /* 0x000fe40000000000 */
        /* <DEDUP_REMOVED lines=11> */
.L_x_1153:
[----:B------:R-:W-:Y:S05]  /*e3a0*/  BSYNC B1 ;  /* 0x0000000000017941 */ /* 0x000fea0003800000 */
.L_x_1152:
[----:B------:R-:W-:Y:S04]  /*e3b0*/  BSSY B1, `(.L_x_1154) ;  /* 0x0000014000017945 */ /* 0x000fe80003800000 */
[----:B------:R-:W-:Y:S05]  /*e3c0*/  @P1 BRA `(.L_x_1155) ;  /* 0x0000000000481947 */ /* 0x000fea0003800000 */
[----:B0-2---:R-:W-:Y:S01]  /*e3d0*/  IADD3 R9, P1, R6, 0x40, RZ ;  /* 0x0000004006097810 */ /* 0x005fe20007f3e0ff */
        /* <DEDUP_REMOVED lines=17> */
.L_x_1155:
[----:B------:R-:W-:Y:S05]  /*e4f0*/  BSYNC B1 ;  /* 0x0000000000017941 */ /* 0x000fea0003800000 */
.L_x_1154:
        /* <DEDUP_REMOVED lines=19> */
.L_x_1146:
[----:B------:R-:W-:Y:S05]  /*e630*/  BSYNC B0 ;  /* 0x0000000000007941 */ /* 0x000fea0003800000 */
.L_x_1137:
[----:B------:R-:W-:Y:S02]  /*e640*/  ULDC UR4, c[0x0][0xc14] ;  /* 0x0003050000047ab9 */ /* 0x000fe40000000800 */
[----:B-1----:R-:W-:-:S13]  /*e650*/  ISETP.GE.AND P0, PT, R163, UR4, PT ;  /* 0x00000004a3007c0c */ /* 0x002fda000bf06270 */
[----:B------:R-:W-:Y:S05]  /*e660*/  @!P0 BRA `(.L_x_1156) ;  /* 0xffffff2400b48947 */ /* 0x000fea000383ffff */
[----:B------:R-:W-:Y:S05]  /*e670*/  EXIT ;  /* 0x000000000000794d */ /* 0x000fea0003800000 */
.L_x_1055:
[----:B------:R-:W-:-:S08]  /*e680*/  NOP ;  /* 0x0000000000007918 */ /* 0x000fd00000000000 */
[----:B0-----:R-:W0:-:S00]  /*e690*/  USETMAXREG.DEALLOC.CTAPOOL 0x18 ;  /* 0x00000018000079c8 */ /* 0x001e0000080e0500 */
[----:B0-----:R-:W-:-:S06]  /*e6a0*/  LOP3.LUT R0, R0, 0x3, RZ, 0xc0, !PT ;  /* 0x0000000300007812 */ /* 0x001fcc00078ec0ff */
[----:B------:R-:W0:Y:S02]  /*e6b0*/  SHFL.IDX PT, R0, R0, RZ, 0x1f ;  /* 0x00001fff00007589 */ /* 0x000e2400000e0000 */
[----:B0-----:R-:W-:-:S13]  /*e6c0*/  ISETP.NE.AND P0, PT, R0, RZ, PT ;  /* 0x000000ff0000720c */ /* 0x001fda0003f05270 */
[----:B------:R-:W-:Y:S05]  /*e6d0*/  @P0 EXIT ;  /* 0x000000000000094d */ /* 0x000fea0003800000 */
[----:B------:R-:W2:Y:S01]  /*e6e0*/  LDL.LU R6, [R1] ;  /* 0x0000000001067983 */ /* 0x000ea20000300800 */
[----:B------:R-:W-:Y:S01]  /*e6f0*/  ULDC UR5, c[0x0][0xc14] ;  /* 0x0003050000057ab9 */ /* 0x000fe20000000800 */
[----:B------:R-:W0:Y:S01]  /*e700*/  S2R R2, SR_TID.X ;  /* 0x0000000000027919 */ /* 0x000e220000002100 */
[----:B------:R-:W-:Y:S01]  /*e710*/  CS2R R16, SRZ ;  /* 0x0000000000107805 */ /* 0x000fe2000001ff00 */
[----:B------:R-:W1:Y:S01]  /*e720*/  S2UR UR6, SR_CTAID.X ;  /* 0x00000000000679c3 */ /* 0x000e620000002500 */
[----:B------:R-:W-:Y:S01]  /*e730*/  ULDC UR4, c[0x0][0xc10] ;  /* 0x0003040000047ab9 */ /* 0x000fe20000000800 */
[----:B0-----:R-:W-:-:S04]  /*e740*/  LOP3.LUT R7, R2, 0x1f, RZ, 0xc0, !PT ;  /* 0x0000001f02077812 */ /* 0x001fc800078ec0ff */
[----:B------:R-:W-:Y:S02]  /*e750*/  ISETP.NE.AND P0, PT, R7, 0x1f, PT ;  /* 0x0000001f0700780c */ /* 0x000fe40003f05270 */
[----:B--2---:R-:W-:-:S11]  /*e760*/  LOP3.LUT R6, R6, 0xffffffdf, RZ, 0xc0, !PT ;  /* 0xffffffdf06067812 */ /* 0x004fd600078ec0ff */
[----:B------:R-:W-:Y:S02]  /*e770*/  @P0 LOP3.LUT R6, R6, 0x20, RZ, 0xfc, !PT ;  /* 0x0000002006060812 */ /* 0x000fe400078efcff */
[----:B------:R-:W-:-:S13]  /*e780*/  ISETP.GE.OR P0, PT, R7, UR5, !P0 ;  /* 0x0000000507007c0c */ /* 0x000fda000c706670 */
[----:B------:R-:W0:Y:S02]  /*e790*/  @!P0 LDC.64 R2, c[0x0][0xc58] ;  /* 0x00031600ff028b82 */ /* 0x000e240000000a00 */
[----:B0-----:R-:W-:-:S05]  /*e7a0*/  @!P0 IMAD.WIDE.U32 R2, R7, 0x4, R2 ;  /* 0x0000000407028825 */ /* 0x001fca00078e0002 */
[----:B------:R-:W2:Y:S01]  /*e7b0*/  @!P0 LDG.E R17, desc[UR60][R2.64] ;  /* 0x0000003c02118981 */ /* 0x000ea2000c1e1900 */
[C---:B------:R-:W-:Y:S02]  /*e7c0*/  ISETP.NE.AND P1, PT, R7.reuse, RZ, PT ;  /* 0x000000ff0700720c */ /* 0x040fe40003f25270 */
[----:B------:R-:W-:Y:S02]  /*e7d0*/  ISETP.GE.U32.AND P0, PT, R7, 0x2, PT ;  /* 0x000000020700780c */ /* 0x000fe40003f06070 */
[----:B------:R-:W-:-:S09]  /*e7e0*/  LOP3.LUT R6, R6, 0xfffffffe, RZ, 0xc0, !PT ;  /* 0xfffffffe06067812 */ /* 0x000fd200078ec0ff */
[----:B------:R-:W-:-:S04]  /*e7f0*/  @P1 LOP3.LUT R6, R6, 0x1, RZ, 0xfc, !PT ;  /* 0x0000000106061812 */ /* 0x000fc800078efcff */
[----:B------:R-:W-:-:S04]  /*e800*/  LOP3.LUT R6, R6, 0xffffffef, RZ, 0xc0, !PT ;  /* 0xffffffef06067812 */ /* 0x000fc800078ec0ff */
[----:B------:R-:W-:-:S04]  /*e810*/  @P0 LOP3.LUT R6, R6, 0x10, RZ, 0xfc, !PT ;  /* 0x0000001006060812 */ /* 0x000fc800078efcff */
[----:B------:R-:W-:Y:S01]  /*e820*/  LOP3.LUT R6, R6, 0xfffffff7, RZ, 0xc0, !PT ;  /* 0xfffffff706067812 */ /* 0x000fe200078ec0ff */
[----:B------:R-:W-:Y:S01]  /*e830*/  IMAD.MOV.U32 R19, RZ, RZ, RZ ;  /* 0x000000ffff137224 */ /* 0x000fe200078e00ff */
[----:B--2---:R-:W0:Y:S02]  /*e840*/  SHFL.UP PT, R0, R17, 0x1, RZ ;  /* 0x0420000011007989 */ /* 0x004e2400000e00ff */
[----:B0-----:R-:W-:-:S05]  /*e850*/  SEL R0, R0, RZ, P1 ;  /* 0x000000ff00007207 */ /* 0x001fca0000800000 */
[----:B------:R-:W-:-:S05]  /*e860*/  IMAD.IADD R0, R17, 0x1, R0 ;  /* 0x0000000111007824 */ /* 0x000fca00078e0200 */
[----:B------:R-:W0:Y:S02]  /*e870*/  SHFL.UP PT, R4, R0, 0x2, RZ ;  /* 0x0440000000047989 */ /* 0x000e2400000e00ff */
[----:B0-----:R-:W-:-:S05]  /*e880*/  SEL R5, R4, RZ, P0 ;  /* 0x000000ff04057207 */ /* 0x001fca0000000000 */
[----:B------:R-:W-:-:S05]  /*e890*/  IMAD.IADD R5, R0, 0x1, R5 ;  /* 0x0000000100057824 */ /* 0x000fca00078e0205 */
[----:B------:R-:W0:Y:S01]  /*e8a0*/  SHFL.UP PT, R4, R5, 0x4, RZ ;  /* 0x0480000005047989 */ /* 0x000e2200000e00ff */
[----:B------:R-:W-:-:S04]  /*e8b0*/  ISETP.GE.U32.AND P0, PT, R7, 0x4, PT ;  /* 0x000000040700780c */ /* 0x000fc80003f06070 */
[----:B0-----:R-:W-:-:S05]  /*e8c0*/  SEL R4, R4, RZ, P0 ;  /* 0x000000ff04047207 */ /* 0x001fca0000000000 */
[----:B------:R-:W-:-:S05]  /*e8d0*/  IMAD.IADD R4, R5, 0x1, R4 ;  /* 0x0000000105047824 */ /* 0x000fca00078e0204 */
[----:B------:R-:W0:Y:S01]  /*e8e0*/  SHFL.UP PT, R2, R4, 0x8, RZ ;  /* 0x0500000004027989 */ /* 0x000e2200000e00ff */
[----:B------:R-:W-:Y:S02]  /*e8f0*/  @P0 LOP3.LUT R6, R6, 0x8, RZ, 0xfc, !PT ;  /* 0x0000000806060812 */ /* 0x000fe400078efcff */
[----:B------:R-:W-:-:S04]  /*e900*/  ISETP.GE.U32.AND P0, PT, R7, 0x8, PT ;  /* 0x000000080700780c */ /* 0x000fc80003f06070 */
[----:B0-----:R-:W-:-:S05]  /*e910*/  SEL R3, R2, RZ, P0 ;  /* 0x000000ff02037207 */ /* 0x001fca0000000000 */
[----:B------:R-:W-:-:S05]  /*e920*/  IMAD.IADD R3, R4, 0x1, R3 ;  /* 0x0000000104037824 */ /* 0x000fca00078e0203 */
[----:B------:R-:W0:Y:S01]  /*e930*/  SHFL.UP PT, R0, R3, 0x10, RZ ;  /* 0x0600000003007989 */ /* 0x000e2200000e00ff */
[----:B------:R-:W-:-:S04]  /*e940*/  LOP3.LUT R6, R6, 0xfffffffb, RZ, 0xc0, !PT ;  /* 0xfffffffb06067812 */ /* 0x000fc800078ec0ff */
[----:B------:R-:W-:Y:S02]  /*e950*/  @P0 LOP3.LUT R6, R6, 0x4, RZ, 0xfc, !PT ;  /* 0x0000000406060812 */ /* 0x000fe400078efcff */
[----:B------:R-:W-:-:S04]  /*e960*/  ISETP.GE.U32.AND P0, PT, R7, 0x10, PT ;  /* 0x000000100700780c */ /* 0x000fc80003f06070 */
[----:B0-----:R-:W-:-:S05]  /*e970*/  SEL R0, R0, RZ, P0 ;  /* 0x000000ff00007207 */ /* 0x001fca0000000000 */
[----:B------:R-:W-:-:S05]  /*e980*/  IMAD.IADD R0, R3, 0x1, R0 ;  /* 0x0000000103007824 */ /* 0x000fca00078e0200 */
[----:B------:R-:W0:Y:S01]  /*e990*/  SHFL.IDX PT, R2, R0, 0x1f, 0x1f ;  /* 0x03e01f0000027f89 */ /* 0x000e2200000e0000 */
[----:B------:R-:W-:-:S04]  /*e9a0*/  LOP3.LUT R6, R6, 0xfffffffd, RZ, 0xc0, !PT ;  /* 0xfffffffd06067812 */ /* 0x000fc800078ec0ff */
[----:B------:R-:W-:-:S05]  /*e9b0*/  @P0 LOP3.LUT R6, R6, 0x2, RZ, 0xfc, !PT ;  /* 0x0000000206060812 */ /* 0x000fca00078efcff */
[----:B------:R2:W-:Y:S01]  /*e9c0*/  STL [R1], R6 ;  /* 0x0000000601007387 */ /* 0x0005e20000100800 */
[----:B0-----:R-:W-:-:S05]  /*e9d0*/  IMAD R4, R2, UR4, RZ ;  /* 0x0000000402047c24 */ /* 0x001fca000f8e02ff */
[----:B-1----:R-:W-:Y:S01]  /*e9e0*/  ISETP.GT.AND P0, PT, R4, UR6, PT ;  /* 0x0000000604007c0c */ /* 0x002fe2000bf04270 */
[----:B------:R-:W-:-:S12]  /*e9f0*/  IMAD.MOV.U32 R5, RZ, RZ, R4 ;  /* 0x000000ffff057224 */ /* 0x000fd800078e0004 */
[----:B--2---:R-:W-:Y:S05]  /*ea00*/  @P0 BRA `(.L_x_1157) ;  /* 0x0000000000bc0947 */ /* 0x004fea0003800000 */
[----:B------:R-:W-:Y:S01]  /*ea10*/  IMAD.MOV.U32 R4, RZ, RZ, R5 ;  /* 0x000000ffff047224 */ /* 0x000fe200078e0005 */
[----:B------:R-:W-:Y:S01]  /*ea20*/  ULDC UR5, c[0x0][0xc14] ;  /* 0x0003050000057ab9 */ /* 0x000fe20000000800 */
[----:B------:R-:W-:Y:S01]  /*ea30*/  IMAD.MOV.U32 R19, RZ, RZ, RZ ;  /* 0x000000ffff137224 */ /* 0x000fe200078e00ff */
[----:B------:R-:W-:Y:S01]  /*ea40*/  ULDC UR7, c[0x0][0xc14] ;  /* 0x0003050000077ab9 */ /* 0x000fe20000000800 */
[----:B------:R-:W-:-:S05]  /*ea50*/  ULDC UR4, c[0x0][0xc10] ;  /* 0x0003040000047ab9 */ /* 0x000fca0000000800 */
.L_x_1161:
        /* <DEDUP_REMOVED lines=16> */
.L_x_1160:
[----:B------:R-:W-:Y:S05]  /*eb60*/  BSYNC B0 ;  /* 0x0000000000007941 */ /* 0x000fea0003800000 */
.L_x_1159:
[----:B-----5:R-:W1:Y:S01]  /*eb70*/  SHFL.UP PT, R0, R17, 0x1, RZ ;  /* 0x0420000011007989 */ /* 0x020e6200000e00ff */
[C---:B------:R-:W-:Y:S02]  /*eb80*/  ISETP.NE.AND P0, PT, R6.reuse, RZ, PT ;  /* 0x000000ff0600720c */ /* 0x040fe40003f05270 */
[----:B------:R-:W-:Y:S02]  /*eb90*/  ISETP.GE.U32.AND P1, PT, R6, 0x2, PT ;  /* 0x000000020600780c */ /* 0x000fe40003f26070 */
[----:B-1----:R-:W-:Y:S02]  /*eba0*/  SEL R0, R0, RZ, P0 ;  /* 0x000000ff00007207 */ /* 0x002fe40000000000 */
[----:B------:R-:W-:-:S03]  /*ebb0*/  ISETP.GE.U32.AND P0, PT, R6, 0x4, PT ;  /* 0x000000040600780c */ /* 0x000fc60003f06070 */
[----:B------:R-:W-:-:S05]  /*ebc0*/  IMAD.IADD R0, R17, 0x1, R0 ;  /* 0x0000000111007824 */ /* 0x000fca00078e0200 */
[----:B0-----:R-:W0:Y:S02]  /*ebd0*/  SHFL.UP PT, R2, R0, 0x2, RZ ;  /* 0x0440000000027989 */ /* 0x001e2400000e00ff */
        /* <DEDUP_REMOVED lines=18> */
.L_x_1157:
[----:B------:R-:W-:-:S04]  /*ed00*/  IMAD.IADD R5, R4, 0x1, -R5 ;  /* 0x0000000104057824 */ /* 0x000fc800078e0a05 */
[----:B------:R-:W-:-:S05]  /*ed10*/  IMAD R2, R0, UR4, R5 ;  /* 0x0000000400027c24 */ /* 0x000fca000f8e0205 */
[----:B------:R-:W-:Y:S02]  /*ed20*/  ISETP.GT.AND P0, PT, R2, UR6, PT ;  /* 0x0000000602007c0c */ /* 0x000fe4000bf04270 */
[----:B------:R-:W0:Y:S11]  /*ed30*/  LDC.64 R2, c[0x0][0xc68] ;  /* 0x00031a00ff027b82 */ /* 0x000e360000000a00 */
[----:B------:R-:W-:-:S04]  /*ed40*/  VOTE.ANY R7, PT, !P0 ;  /* 0x0000000000077806 */ /* 0x000fc800040e0100 */
[----:B------:R-:W1:Y:S02]  /*ed50*/  POPC R4, R7 ;  /* 0x0000000700047309 */ /* 0x000e640000000000 */
[----:B-1----:R-:W-:-:S04]  /*ed60*/  IMAD.IADD R19, R4, 0x1, R19 ;  /* 0x0000000104137824 */ /* 0x002fc800078e0213 */
[----:B0-----:R-:W-:-:S05]  /*ed70*/  IMAD.WIDE R2, R19, 0x4, R2 ;  /* 0x0000000413027825 */ /* 0x001fca00078e0202 */
[----:B------:R-:W2:Y:S01]  /*ed80*/  LDG.E R8, desc[UR60][R2.64] ;  /* 0x0000003c02087981 */ /* 0x000ea2000c1e1900 */
[----:B------:R-:W-:-:S03]  /*ed90*/  ISETP.NE.AND P0, PT, R7, RZ, PT ;  /* 0x000000ff0700720c */ /* 0x000fc60003f05270 */
[----:B------:R-:W2:Y:S02]  /*eda0*/  SHFL.IDX PT, R17, R17, R4, 0x1f ;  /* 0x00001f0411117589 */ /* 0x000ea400000e0000 */
[----:B--2---:R-:W-:-:S05]  /*edb0*/  IMAD R6, R17, R8, RZ ;  /* 0x0000000811067224 */ /* 0x004fca00078e02ff */
[----:B------:R-:W-:-:S04]  /*edc0*/  IABS R9, R6 ;  /* 0x0000000600097213 */ /* 0x000fc80000000000 */
[----:B------:R-:W0:Y:S08]  /*edd0*/  I2F.RP R10, R9 ;  /* 0x00000009000a7306 */ /* 0x000e300000209400 */
[----:B0-----:R-:W0:Y:S02]  /*ede0*/  MUFU.RCP R10, R10 ;  /* 0x0000000a000a7308 */ /* 0x001e240000001000 */
[----:B0-----:R-:W-:-:S06]  /*edf0*/  VIADD R11, R10, 0xffffffe ;  /* 0x0ffffffe0a0b7836 */ /* 0x001fcc0000000000 */
[----:B------:R0:W1:Y:S01]  /*ee00*/  F2I.FTZ.U32.TRUNC.NTZ R3, R11 ;  /* 0x0000000b00037305 */ /* 0x000062000021f000 */
[----:B------:R-:W-:Y:S05]  /*ee10*/  @!P0 BRA `(.L_x_1162) ;  /* 0x0000000000088947 */ /* 0x000fea0003800000 */
[----:B------:R-:W-:-:S05]  /*ee20*/  VIADD R7, R4, 0xffffffff ;  /* 0xffffffff04077836 */ /* 0x000fca0000000000 */
[----:B------:R2:W3:Y:S02]  /*ee30*/  SHFL.IDX PT, R16, R0, R7, 0x1f ;  /* 0x00001f0700107589 */ /* 0x0004e400000e0000 */
.L_x_1162:
[----:B-12---:R-:W-:Y:S02]  /*ee40*/  IMAD.MOV R0, RZ, RZ, -R3 ;  /* 0x000000ffff007224 */ /* 0x006fe400078e0a03 */
[----:B---3--:R-:W-:Y:S02]  /*ee50*/  IMAD R16, R16, UR4, R5 ;  /* 0x0000000410107c24 */ /* 0x008fe4000f8e0205 */
[----:B------:R-:W-:Y:S02]  /*ee60*/  IMAD R5, R0, R9, RZ ;  /* 0x0000000900057224 */ /* 0x000fe400078e02ff */
[----:B------:R-:W-:-:S04]  /*ee70*/  IMAD.MOV.U32 R2, RZ, RZ, RZ ;  /* 0x000000ffff027224 */ /* 0x000fc800078e00ff */
[----:B------:R-:W-:Y:S01]  /*ee80*/  IMAD.HI.U32 R2, R3, R5, R2 ;  /* 0x0000000503027227 */ /* 0x000fe200078e0002 */
[----:B------:R-:W-:Y:S02]  /*ee90*/  IADD3 R5, -R16, UR6, RZ ;  /* 0x0000000610057c10 */ /* 0x000fe4000fffe1ff */
        /* <DEDUP_REMOVED lines=15> */
[----:B------:R-:W-:Y:S02]  /*ef90*/  IMAD R0, R8, R7, RZ ;  /* 0x0000000708007224 */ /* 0x000fe400078e02ff */
[----:B------:R-:W-:Y:S02]  /*efa0*/  IMAD.MOV R7, RZ, RZ, -R7 ;  /* 0x000000ffff077224 */ /* 0x000fe400078e0a07 */
[----:B------:R-:W-:Y:S02]  /*efb0*/  IMAD.MOV R3, RZ, RZ, -R0 ;  /* 0x000000ffff037224 */ /* 0x000fe400078e0a00 */
[----:B------:R-:W-:-:S03]  /*efc0*/  IMAD R5, R6, R7, R5 ;  /* 0x0000000706057224 */ /* 0x000fc600078e0205 */
[----:B------:R-:W-:Y:S01]  /*efd0*/  VIADDMNMX R8, R3, UR4, R8, PT ;  /* 0x0000000403087c46 */ /* 0x000fe2000b800108 */
[----:B------:R-:W-:Y:S01]  /*efe0*/  IMAD.IADD R0, R5, 0x1, R0 ;  /* 0x0000000105007824 */ /* 0x000fe200078e0200 */
[----:B------:R-:W-:Y:S02]  /*eff0*/  IABS R6, R5 ;  /* 0x0000000500067213 */ /* 0x000fe40000000000 */
[----:B------:R-:W-:-:S04]  /*f000*/  IABS R4, R8 ;  /* 0x0000000800047213 */ /* 0x000fc80000000000 */
[----:B------:R-:W1:Y:S08]  /*f010*/  I2F.RP R9, R4 ;  /* 0x0000000400097306 */ /* 0x000e700000209400 */
[----:B-1----:R-:W1:Y:S02]  /*f020*/  MUFU.RCP R9, R9 ;  /* 0x0000000900097308 */ /* 0x002e640000001000 */
[----:B-1----:R-:W-:-:S06]  /*f030*/  VIADD R2, R9, 0xffffffe ;  /* 0x0ffffffe09027836 */ /* 0x002fcc0000000000 */
[----:B------:R1:W2:Y:S02]  /*f040*/  F2I.FTZ.U32.TRUNC.NTZ R3, R2 ;  /* 0x0000000200037305 */ /* 0x0002a4000021f000 */
[----:B-1----:R-:W-:Y:S02]  /*f050*/  IMAD.MOV.U32 R2, RZ, RZ, RZ ;  /* 0x000000ffff027224 */ /* 0x002fe400078e00ff */
[----:B--2---:R-:W-:-:S04]  /*f060*/  IMAD.MOV R7, RZ, RZ, -R3 ;  /* 0x000000ffff077224 */ /* 0x004fc800078e0a03 */
[----:B------:R-:W-:-:S04]  /*f070*/  IMAD R7, R7, R4, RZ ;  /* 0x0000000407077224 */ /* 0x000fc800078e02ff */
[----:B------:R-:W-:Y:S01]  /*f080*/  IMAD.HI.U32 R3, R3, R7, R2 ;  /* 0x0000000703037227 */ /* 0x000fe200078e0002 */
[-C--:B------:R-:W-:Y:S02]  /*f090*/  IABS R7, R8.reuse ;  /* 0x0000000800077213 */ /* 0x080fe40000000000 */
[----:B------:R-:W-:-:S03]  /*f0a0*/  LOP3.LUT R2, R5, R8, RZ, 0x3c, !PT ;  /* 0x0000000805027212 */ /* 0x000fc600078e3cff */
[----:B------:R-:W-:Y:S02]  /*f0b0*/  IMAD.MOV R7, RZ, RZ, -R7 ;  /* 0x000000ffff077224 */ /* 0x000fe400078e0a07 */
[----:B------:R-:W-:-:S04]  /*f0c0*/  IMAD.HI.U32 R3, R3, R6, RZ ;  /* 0x0000000603037227 */ /* 0x000fc800078e00ff */
[----:B------:R-:W-:-:S05]  /*f0d0*/  IMAD R7, R3, R7, R6 ;  /* 0x0000000703077224 */ /* 0x000fca00078e0206 */
        /* <DEDUP_REMOVED lines=8> */
[----:B------:R-:W-:Y:S01]  /*f160*/  @!P0 LOP3.LUT R3, RZ, R8, RZ, 0x33, !PT ;  /* 0x00000008ff038212 */ /* 0x000fe200078e33ff */
[----:B------:R-:W-:-:S04]  /*f170*/  IMAD.MOV R8, RZ, RZ, -R8 ;  /* 0x000000ffff087224 */ /* 0x000fc800078e0a08 */
[----:B------:R-:W-:Y:S01]  /*f180*/  IMAD R18, R3, R8, R0 ;  /* 0x0000000803127224 */ /* 0x000fe200078e0200 */
[----:B------:R-:W-:-:S05]  /*f190*/  LOP3.LUT R0, RZ, R3, RZ, 0x33, !PT ;  /* 0x00000003ff007212 */ /* 0x000fca00078e33ff */
[----:B------:R-:W-:Y:S01]  /*f1a0*/  IMAD.IADD R17, R17, 0x1, R0 ;  /* 0x0000000111117824 */ /* 0x000fe200078e0200 */
[----:B------:R-:W-:Y:S06]  /*f1b0*/  BRA `(.L_x_1163) ;  /* 0x00000000000c7947 */ /* 0x000fec0003800000 */
.L_x_1158:
[----:B------:R-:W-:Y:S02]  /*f1c0*/  IMAD.MOV.U32 R17, RZ, RZ, RZ ;  /* 0x000000ffff117224 */ /* 0x000fe400078e00ff */
[----:B------:R-:W-:Y:S02]  /*f1d0*/  IMAD.U32 R16, RZ, RZ, UR6 ;  /* 0x00000006ff107e24 */ /* 0x000fe4000f8e00ff */
[----:B------:R-:W-:-:S07]  /*f1e0*/  IMAD.MOV.U32 R18, RZ, RZ, RZ ;  /* 0x000000ffff127224 */ /* 0x000fce00078e00ff */
.L_x_1163:
[----:B------:R-:W1:Y:S01]  /*f1f0*/  S2R R0, SR_TID.X ;  /* 0x0000000000007919 */ /* 0x000e620000002100 */
[----:B------:R-:W-:Y:S01]  /*f200*/  STL [R1], RZ ;  /* 0x000000ff01007387 */ /* 0x000fe20000100800 */
[----:B-1----:R-:W-:-:S04]  /*f210*/  LOP3.LUT R0, R0, 0x1f, RZ, 0xc0, !PT ;  /* 0x0000001f00007812 */ /* 0x002fc800078ec0ff */
[----:B------:R-:W-:-:S13]  /*f220*/  ISETP.NE.AND P0, PT, R0, RZ, PT ;  /* 0x000000ff0000720c */ /* 0x000fda0003f05270 */
[----:B------:R-:W1:Y:S01]  /*f230*/  @!P0 S2R R3, SR_CgaCtaId ;  /* 0x0000000000038919 */ /* 0x000e620000008800 */
[----:B------:R-:W-:-:S04]  /*f240*/  @!P0 MOV R0, 0x400 ;  /* 0x0000040000008802 */ /* 0x000fc80000000f00 */
[----:B-1----:R-:W-:-:S05]  /*f250*/  @!P0 LEA R0, R3, R0, 0x18 ;  /* 0x0000000003008211 */ /* 0x002fca00078ec0ff */
[----:B------:R1:W-:Y:S01]  /*f260*/  @!P0 STS.128 [R0+0x2a8d0], R16 ;  /* 0x02a8d01000008388 */ /* 0x0003e20000000c00 */
[----:B------:R-:W-:Y:S06]  /*f270*/  BAR.ARV 0x5, 0x120 ;  /* 0x0144800000007b1d */ /* 0x000fec0000002000 */
[----:B------:R-:W-:Y:S01]  /*f280*/  ISETP.GE.AND P0, PT, R19, UR5, PT ;  /* 0x0000000513007c0c */ /* 0x000fe2000bf06270 */
[----:B-1----:R-:W-:-:S05]  /*f290*/  IMAD.MOV.U32 R0, RZ, RZ, 0x1 ;  /* 0x00000001ff007424 */ /* 0x002fca00078e00ff */
[----:B------:R1:W-:Y:S04]  /*f2a0*/  STL [R1+0x8], R0 ;  /* 0x0000080001007387 */ /* 0x0003e80000100800 */
[----:B------:R1:W-:Y:S03]  /*f2b0*/  STL [R1+0x18], RZ ;  /* 0x000018ff01007387 */ /* 0x0003e60000100800 */
[----:B------:R-:W-:Y:S05]  /*f2c0*/  @P0 BRA `(.L_x_1164) ;  /* 0x0000004400080947 */ /* 0x000fea0003800000 */
[----:B-1----:R-:W-:Y:S01]  /*f2d0*/  IMAD.MOV.U32 R0, RZ, RZ, 0x1 ;  /* 0x00000001ff007424 */ /* 0x002fe200078e00ff */
[----:B------:R1:W-:Y:S01]  /*f2e0*/  STL [R1+0x18], RZ ;  /* 0x000018ff01007387 */ /* 0x0003e20000100800 */
[----:B------:R-:W-:Y:S01]  /*f2f0*/  ULDC UR38, c[0x0][0xc] ;  /* 0x0000030000267ab9 */ /* 0x000fe20000000800 */
[----:B------:R-:W-:Y:S02]  /*f300*/  ULDC.64 UR36, c[0x0][0x198] ;  /* 0x0000660000247ab9 */ /* 0x000fe40000000a00 */
[----:B------:R1:W-:Y:S04]  /*f310*/  STL [R1+0x8], R0 ;  /* 0x0000080001007387 */ /* 0x0003e80000100800 */
[----:B------:R1:W-:Y:S02]  /*f320*/  STL [R1], RZ ;  /* 0x000000ff01007387 */ /* 0x0003e40000100800 */
.L_x_1239:
[----:B------:R-:W-:Y:S05]  /*f330*/  YIELD ;  /* 0x0000000000007946 */ /* 0x000fea0003800000 */
[----:B------:R-:W-:Y:S01]  /*f340*/  ULDC.64 UR4, c[0x0][0xa28] ;  /* 0x00028a0000047ab9 */ /* 0x000fe20000000a00 */
[----:B------:R-:W-:Y:S01]  /*f350*/  IMAD.MOV.U32 R4, RZ, RZ, RZ ;  /* 0x000000ffff047224 */ /* 0x000fe200078e00ff */
[----:B------:R-:W-:Y:S01]  /*f360*/  ISETP.NE.U32.AND P0, PT, RZ, UR4, PT ;  /* 0x00000004ff007c0c */ /* 0x000fe2000bf05070 */
[----:B-1----:R-:W-:Y:S01]  /*f370*/  IMAD.MOV.U32 R0, RZ, RZ, RZ ;  /* 0x000000ffff007224 */ /* 0x002fe200078e00ff */
[----:B------:R-:W-:Y:S02]  /*f380*/  ULDC.64 UR6, c[0x0][0xa08] ;  /* 0x0002820000067ab9 */ /* 0x000fe40000000a00 */
[----:B------:R-:W-:Y:S01]  /*f390*/  ISETP.NE.AND.EX P0, PT, RZ, UR5, PT, P0 ;  /* 0x00000005ff007c0c */ /* 0x000fe2000bf05300 */
[----:B------:R-:W-:-:S12]  /*f3a0*/  ULDC.64 UR4, c[0x0][0xa00] ;  /* 0x0002800000047ab9 */ /* 0x000fd80000000a00 */
[----:B--2---:R-:W1:Y:S01]  /*f3b0*/  @P0 LDC.64 R2, c[0x0][0xa28] ;  /* 0x00028a00ff020b82 */ /* 0x004e620000000a00 */
[----:B------:R-:W-:Y:S01]  /*f3c0*/  ISETP.NE.U32.AND P2, PT, RZ, UR4, PT ;  /* 0x00000004ff007c0c */ /* 0x000fe2000bf45070 */
[----:B-1----:R-:W-:-:S05]  /*f3d0*/  @P0 IMAD.WIDE R2, R19, 0x4, R2 ;  /* 0x0000000413020825 */ /* 0x002fca00078e0202 */
[----:B------:R1:W5:Y:S01]  /*f3e0*/  @P0 LDG.E R4, desc[UR60][R2.64] ;  /* 0x0000003c02040981 */ /* 0x000362000c1e1900 */
[----:B------:R-:W-:Y:S01]  /*f3f0*/  ISETP.NE.AND.EX P2, PT, RZ, UR5, PT, P2 ;  /* 0x00000005ff007c0c */ /* 0x000fe2000bf45320 */
[----:B------:R-:W-:Y:S01]  /*f400*/  ULDC.64 UR4, c[0x0][0xa18] ;  /* 0x0002860000047ab9 */ /* 0x000fe20000000a00 */
[----:B-1----:R-:W1:Y:S02]  /*f410*/  LDC.64 R2, c[0x0][0xa00] ;  /* 0x00028000ff027b82 */ /* 0x002e640000000a00 */
[----:B-1----:R-:W-:-:S09]  /*f420*/  IMAD.WIDE R2, R19, 0x4, R2 ;  /* 0x0000000413027825 */ /* 0x002fd200078e0202 */
[----:B------:R-:W2:Y:S01]  /*f430*/  @P2 LDG.E R0, desc[UR60][R2.64] ;  /* 0x0000003c02002981 */ /* 0x000ea2000c1e1900 */
[----:B------:R-:W-:Y:S01]  /*f440*/  ISETP.NE.U32.AND P1, PT, RZ, UR4, PT ;  /* 0x00000004ff007c0c */ /* 0x000fe2000bf25070 */
[----:B------:R-:W-:-:S03]  /*f450*/  ULDC UR4, c[0x0][0x288] ;  /* 0x0000a20000047ab9 */ /* 0x000fc60000000800 */
[----:B------:R-:W-:-:S13]  /*f460*/  ISETP.NE.AND.EX P1, PT, RZ, UR5, PT, P1 ;  /* 0x00000005ff007c0c */ /* 0x000fda000bf25310 */
[----:B------:R-:W1:Y:S02]  /*f470*/  @P1 LDC.64 R6, c[0x0][0xa18] ;  /* 0x00028600ff061b82 */ /* 0x000e640000000a00 */
[----:B-1----:R-:W-:Y:S01]  /*f480*/  @P1 IMAD.WIDE R6, R19, 0x4, R6 ;  /* 0x0000000413061825 */ /* 0x002fe200078e0206 */
[----:B--2---:R1:W-:Y:S03]  /*f490*/  STL [R1+0x1c], R0 ;  /* 0x00001c0001007387 */ /* 0x0043e60000100800 */
[----:B-1----:R-:W-:Y:S01]  /*f4a0*/  IMAD.U32 R0, RZ, RZ, UR4 ;  /* 0x00000004ff007e24 */ /* 0x002fe2000f8e00ff */
[----:B------:R-:W-:-:S05]  /*f4b0*/  ULDC.64 UR4, c[0x0][0x3f8] ;  /* 0x0000fe0000047ab9 */ /* 0x000fca0000000a00 */
[----:B------:R1:W5:Y:S01]  /*f4c0*/  @P1 LDG.E R0, desc[UR60][R6.64] ;  /* 0x0000003c06001981 */ /* 0x000362000c1e1900 */
[----:B------:R-:W-:Y:S01]  /*f4d0*/  UISETP.NE.U32.AND UP0, UPT, UR4, URZ, UPT ;  /* 0x0000003f0400728c */ /* 0x000fe2000bf05070 */
[----:B------:R-:W-:Y:S02]  /*f4e0*/  ISETP.NE.U32.AND P0, PT, RZ, UR6, PT ;  /* 0x00000006ff007c0c */ /* 0x000fe4000bf05070 */
[----:B------:R-:W-:Y:S01]  /*f4f0*/  ULDC UR4, c[0x0][0x404] ;  /* 0x0001010000047ab9 */ /* 0x000fe20000000800 */
[----:B------:R-:W-:Y:S01]  /*f500*/  UISETP.NE.AND.EX UP0, UPT, UR5, URZ, UPT, UP0 ;  /* 0x0000003f0500728c */ /* 0x000fe2000bf05300 */
[----:B------:R-:W-:Y:S02]  /*f510*/  ISETP.NE.AND.EX P0, PT, RZ, UR7, PT, P0 ;  /* 0x00000007ff007c0c */ /* 0x000fe4000bf05300 */
[----:B------:R-:W-:Y:S01]  /*f520*/  ULDC UR5, c[0x0][0x2e0] ;  /* 0x0000b80000057ab9 */ /* 0x000fe20000000800 */
[----:B------:R-:W-:-:S04]  /*f530*/  USEL UR4, UR4, 0x1, UP0 ;  /* 0x0000000104047887 */ /* 0x000fc80008000000 */
[----:B------:R-:W-:-:S06]  /*f540*/  UIMAD UR4, UR4, UR5, URZ ;  /* 0x00000005040472a4 */ /* 0x000fcc000f8e023f */
[----:B------:R-:W-:Y:S01]  /*f550*/  IMAD.U32 R5, RZ, RZ, UR4 ;  /* 0x00000004ff057e24 */ /* 0x000fe2000f8e00ff */
[----:B-1----:R-:W-:Y:S06]  /*f560*/  @P1 BRA `(.L_x_1165) ;  /* 0x0000000000101947 */ /* 0x002fec0003800000 */
[----:B------:R-:W-:Y:S05]  /*f570*/  @!P2 BRA `(.L_x_1165) ;  /* 0x00000000000ca947 */ /* 0x000fea0003800000 */
[----:B------:R-:W2:Y:S04]  /*f580*/  LDG.E R7, desc[UR60][R2.64] ;  /* 0x0000003c02077981 */ /* 0x000ea8000c1e1900 */
[----:B-----5:R-:W2:Y:S02]  /*f590*/  LDG.E R0, desc[UR60][R2.64+0x4] ;  /* 0x0000043c02007981 */ /* 0x020ea4000c1e1900 */
[----:B--2---:R-:W-:-:S07]  /*f5a0*/  IMAD.IADD R0, R0, 0x1, -R7 ;  /* 0x0000000100007824 */ /* 0x004fce00078e0a07 */
.L_x_1165:
[----:B------:R-:W1:Y:S01]  /*f5b0*/  LDC.64 R2, c[0x0][0xa08] ;  /* 0x00028200ff027b82 */ /* 0x000e620000000a00 */
[----:B------:R-:W-:Y:S01]  /*f5c0*/  IMAD.MOV.U32 R7, RZ, RZ, RZ ;  /* 0x000000ffff077224 */ /* 0x000fe200078e00ff */
[----:B------:R-:W-:Y:S01]  /*f5d0*/  ULDC.64 UR4, c[0x0][0xa20] ;  /* 0x0002880000047ab9 */ /* 0x000fe20000000a00 */
[----:B-1----:R-:W-:-:S05]  /*f5e0*/  IMAD.WIDE R2, R19, 0x4, R2 ;  /* 0x0000000413027825 */ /* 0x002fca00078e0202 */
[----:B------:R-:W2:Y:S01]  /*f5f0*/  @P0 LDG.E R7, desc[UR60][R2.64] ;  /* 0x0000003c02070981 */ /* 0x000ea2000c1e1900 */
[----:B------:R-:W-:-:S04]  /*f600*/  ISETP.NE.U32.AND P1, PT, RZ, UR4, PT ;  /* 0x00000004ff007c0c */ /* 0x000fc8000bf25070 */
[----:B------:R-:W-:Y:S01]  /*f610*/  ISETP.NE.AND.EX P1, PT, RZ, UR5, PT, P1 ;  /* 0x00000005ff007c0c */ /* 0x000fe2000bf25310 */
[----:B--2--5:R-:W-:-:S05]  /*f620*/  IMAD.IADD R6, R7, 0x1, R4 ;  /* 0x0000000107067824 */ /* 0x024fca00078e0204 */
[----:B------:R1:W-:Y:S07]  /*f630*/  STL [R1+0x4], R6 ;  /* 0x0000040601007387 */ /* 0x0003ee0000100800 */
[----:B------:R-:W-:Y:S05]  /*f640*/  @!P1 BRA `(.L_x_1166) ;  /* 0x0000000000109947 */ /* 0x000fea0003800000 */
[----:B------:R-:W2:Y:S02]  /*f650*/  LDC.64 R2, c[0x0][0xa20] ;  /* 0x00028800ff027b82 */ /* 0x000ea40000000a00 */
[----:B--2---:R-:W-:-:S05]  /*f660*/  IMAD.WIDE R2, R19, 0x4, R2 ;  /* 0x0000000413027825 */ /* 0x004fca00078e0202 */
[----:B------:R2:W5:Y:S01]  /*f670*/  LDG.E R5, desc[UR60][R2.64] ;  /* 0x0000003c02057981 */ /* 0x000562000c1e1900 */
[----:B------:R-:W-:Y:S05]  /*f680*/  BRA `(.L_x_1167) ;  /* 0x0000000000107947 */ /* 0x000fea0003800000 */
.L_x_1166:
[----:B------:R-:W-:Y:S05]  /*f690*/  @!P0 BRA `(.L_x_1167) ;  /* 0x00000000000c8947 */ /* 0x000fea0003800000 */
[----:B-1----:R-:W2:Y:S04]  /*f6a0*/  LDG.E R6, desc[UR60][R2.64] ;  /* 0x0000003c02067981 */ /* 0x002ea8000c1e1900 */
[----:B------:R-:W2:Y:S02]  /*f6b0*/  LDG.E R5, desc[UR60][R2.64+0x4] ;  /* 0x0000043c02057981 */ /* 0x000ea4000c1e1900 */
[----:B--2---:R-:W-:-:S07]  /*f6c0*/  IMAD.IADD R5, R5, 0x1, -R6 ;  /* 0x0000000105057824 */ /* 0x004fce00078e0a06 */
.L_x_1167:
[----:B--2---:R-:W2:Y:S01]  /*f6d0*/  LDC.64 R2, c[0x0][0x9e0] ;  /* 0x00027800ff027b82 */ /* 0x004ea20000000a00 */
[----:B-----5:R-:W-:Y:S01]  /*f6e0*/  IMAD.IADD R7, R5, 0x1, -R4 ;  /* 0x0000000105077824 */ /* 0x020fe200078e0a04 */
[----:B------:R-:W-:-:S04]  /*f6f0*/  LEA R9, R17, 0x80, 0x7 ;  /* 0x0000008011097811 */ /* 0x000fc800078e38ff */
[----:B------:R-:W-:Y:S02]  /*f700*/  IADD3 R9, R7, R9, -R0 ;  /* 0x0000000907097210 */ /* 0x000fe40007ffe800 */
[----:B--2---:R-:W-:-:S03]  /*f710*/  ISETP.GE.AND P0, PT, R3, 0x1, PT ;  /* 0x000000010300780c */ /* 0x004fc60003f06270 */
[----:B------:R-:W-:-:S10]  /*f720*/  IMAD.IADD R2, R9, 0x1, R2 ;  /* 0x0000000109027824 */ /* 0x000fd400078e0202 */
[----:B------:R-:W-:Y:S05]  /*f730*/  @!P0 BRA `(.L_x_1168) ;  /* 0x0000000000488947 */ /* 0x000fea0003800000 */
[C---:B------:R-:W-:Y:S01]  /*f740*/  ISETP.GT.AND P1, PT, R9.reuse, RZ, PT ;  /* 0x000000ff0900720c */ /* 0x040fe20003f24270 */
[----:B------:R-:W-:Y:S01]  /*f750*/  BSSY B0, `(.L_x_1169) ;  /* 0x000000e000007945 */ /* 0x000fe20003800000 */
[----:B-1----:R-:W-:-:S11]  /*f760*/  VIADD R6, R9, 0xffffffff ;  /* 0xffffffff09067836 */ /* 0x002fd60000000000 */
        /* <DEDUP_REMOVED lines=8> */
.L_x_1170:
[----:B------:R-:W-:-:S13]  /*f7f0*/  ISETP.NE.AND P1, PT, R3, 0x1, PT ;  /* 0x000000010300780c */ /* 0x000fda0003f25270 */
[----:B------:R-:W1:Y:S02]  /*f800*/  @P1 LDC.64 R4, c[0x0][0x9e8] ;  /* 0x00027a00ff041b82 */ /* 0x000e640000000a00 */
[----:B-1----:R-:W-:-:S05]  /*f810*/  @P1 IMAD.HI.U32 R4, R6, R4, RZ ;  /* 0x0000000406041227 */ /* 0x002fca00078e00ff */
[----:B------:R-:W-:-:S07]  /*f820*/  @P1 SHF.R.U32.HI R6, RZ, R5, R4 ;  /* 0x00000005ff061219 */ /* 0x000fce0000011604 */
.L_x_1171:
[----:B------:R-:W-:Y:S05]  /*f830*/  BSYNC B0 ;  /* 0x0000000000007941 */ /* 0x000fea0003800000 */
.L_x_1169:
[----:B------:R-:W-:-:S05]  /*f840*/  IMAD R5, R6, R3, R3 ;  /* 0x0000000306057224 */ /* 0x000fca00078e0203 */
[----:B------:R-:W-:-:S07]  /*f850*/  VIMNMX R2, R2, R5, PT ;  /* 0x0000000502027248 */ /* 0x000fce0003fe0100 */
.L_x_1168:
[----:B------:R-:W-:Y:S01]  /*f860*/  VIADD R2, R2, 0x5f ;  /* 0x0000005f02027836 */ /* 0x000fe20000000000 */
[----:B------:R-:W-:Y:S01]  /*f870*/  ULDC UR4, c[0x0][0x9dc] ;  /* 0x0002770000047ab9 */ /* 0x000fe20000000800 */
[----:B------:R-:W-:Y:S02]  /*f880*/  IMAD R4, R17, 0x80, -R0 ;  /* 0x0000008011047824 */ /* 0x000fe400078e0a00 */
[----:B------:R-:W-:-:S04]  /*f890*/  IMAD.HI R2, R2, 0x2aaaaaab, RZ ;  /* 0x2aaaaaab02027827 */ /* 0x000fc800078e02ff */
[C---:B------:R-:W-:Y:S01]  /*f8a0*/  VIADD R0, R7.reuse, 0x5f ;  /* 0x0000005f07007836 */ /* 0x040fe20000000000 */
[----:B------:R-:W-:Y:S01]  /*f8b0*/  SHF.R.U32.HI R5, RZ, 0x1f, R2 ;  /* 0x0000001fff057819 */ /* 0x000fe20000011602 */
[----:B------:R-:W-:Y:S02]  /*f8c0*/  IMAD.IADD R7, R7, 0x1, R4 ;  /* 0x0000000107077824 */ /* 0x000fe400078e0204 */
[----:B------:R-:W-:Y:S01]  /*f8d0*/  IMAD.HI R0, R0, 0x2aaaaaab, RZ ;  /* 0x2aaaaaab00007827 */ /* 0x000fe200078e02ff */
[----:B------:R-:W-:-:S04]  /*f8e0*/  LEA.HI.SX32 R2, R2, R5, 0x1c ;  /* 0x0000000502027211 */ /* 0x000fc800078fe2ff */
[----:B------:R-:W-:-:S04]  /*f8f0*/  SHF.R.U32.HI R5, RZ, 0x1f, R0 ;  /* 0x0000001fff057819 */ /* 0x000fc80000011600 */
[----:B------:R-:W-:Y:S01]  /*f900*/  LEA.HI.SX32 R5, R0, R5, 0x1c ;  /* 0x0000000500057211 */ /* 0x000fe200078fe2ff */
[----:B------:R-:W-:-:S03]  /*f910*/  VIADD R0, R7, -UR4 ;  /* 0x8000000407007c36 */ /* 0x000fc60008000000 */
[----:B-1----:R-:W-:-:S05]  /*f920*/  VIMNMX R6, R5, R2, PT ;  /* 0x0000000205067248 */ /* 0x002fca0003fe0100 */
[----:B------:R1:W-:Y:S01]  /*f930*/  STL [R1+0x14], R6 ;  /* 0x0000140601007387 */ /* 0x0003e20000100800 */
[----:B------:R-:W-:Y:S05]  /*f940*/  @!P0 BRA `(.L_x_1172) ;  /* 0x0000000000448947 */ /* 0x000fea0003800000 */
[----:B------:R-:W-:Y:S01]  /*f950*/  ISETP.GT.AND P0, PT, R7, -0x1, PT ;  /* 0xffffffff0700780c */ /* 0x000fe20003f04270 */
[----:B------:R-:W-:-:S12]  /*f960*/  BSSY B0, `(.L_x_1173) ;  /* 0x000000d000007945 */ /* 0x000fd80003800000 */
[----:B------:R-:W-:Y:S05]  /*f970*/  @P0 BRA `(.L_x_1174) ;  /* 0x00000000001c0947 */ /* 0x000fea0003800000 */
[----:B------:R-:W-:Y:S02]  /*f980*/  ISETP.NE.AND P0, PT, R3, 0x1, PT ;  /* 0x000000010300780c */ /* 0x000fe40003f05270 */
[----:B------:R-:W-:-:S11]  /*f990*/  LOP3.LUT R7, RZ, R7, RZ, 0x33, !PT ;  /* 0x00000007ff077212 */ /* 0x000fd600078e33ff */
[----:B------:R-:W2:Y:S02]  /*f9a0*/  @P0 LDC.64 R4, c[0x0][0x9e8] ;  /* 0x00027a00ff040b82 */ /* 0x000ea40000000a00 */
[----:B--2---:R-:W-:-:S05]  /*f9b0*/  @P0 IMAD.HI.U32 R4, R7, R4, RZ ;  /* 0x0000000407040227 */ /* 0x004fca00078e00ff */
[----:B------:R-:W-:-:S04]  /*f9c0*/  @P0 SHF.R.U32.HI R7, RZ, R5, R4 ;  /* 0x00000005ff070219 */ /* 0x000fc80000011604 */
[----:B------:R-:W-:Y:S01]  /*f9d0*/  LOP3.LUT R7, RZ, R7, RZ, 0x33, !PT ;  /* 0x00000007ff077212 */ /* 0x000fe200078e33ff */
[----:B------:R-:W-:Y:S06]  /*f9e0*/  BRA `(.L_x_1175) ;  /* 0x0000000000107947 */ /* 0x000fec0003800000 */
.L_x_1174:
[----:B------:R-:W-:-:S13]  /*f9f0*/  ISETP.NE.AND P0, PT, R3, 0x1, PT ;  /* 0x000000010300780c */ /* 0x000fda0003f05270 */
[----:B------:R-:W2:Y:S02]  /*fa00*/  @P0 LDC.64 R4, c[0x0][0x9e8] ;  /* 0x00027a00ff040b82 */ /* 0x000ea40000000a00 */
[----:B--2---:R-:W-:-:S05]  /*fa10*/  @P0 IMAD.HI.U32 R4, R7, R4, RZ ;  /* 0x0000000407040227 */ /* 0x004fca00078e00ff */
[----:B------:R-:W-:-:S07]  /*fa20*/  @P0 SHF.R.U32.HI R7, RZ, R5, R4 ;  /* 0x00000005ff070219 */ /* 0x000fce0000011604 */
.L_x_1175:
[----:B------:R-:W-:Y:S05]  /*fa30*/  BSYNC B0 ;  /* 0x0000000000007941 */ /* 0x000fea0003800000 */
.L_x_1173:
[----:B------:R-:W-:-:S05]  /*fa40*/  IMAD R3, R7, R3, RZ ;  /* 0x0000000307037224 */ /* 0x000fca00078e02ff */
[----:B------:R-:W-:-:S07]  /*fa50*/  VIMNMX R0, R0, R3, !PT ;  /* 0x0000000300007248 */ /* 0x000fce0007fe0100 */
.L_x_1172:
[----:B------:R-:W-:Y:S01]  /*fa60*/  IMAD.HI R0, R0, 0x2aaaaaab, RZ ;  /* 0x2aaaaaab00007827 */ /* 0x000fe200078e02ff */
[----:B------:R-:W-:Y:S04]  /*fa70*/  BSSY B6, `(.L_x_1176) ;  /* 0x0000306000067945 */ /* 0x000fe80003800000 */
[----:B------:R-:W-:-:S04]  /*fa80*/  SHF.R.U32.HI R3, RZ, 0x1f, R0 ;  /* 0x0000001fff037819 */ /* 0x000fc80000011600 */
[----:B------:R-:W-:-:S04]  /*fa90*/  LEA.HI.SX32 R3, R0, R3, 0x1c ;  /* 0x0000000300037211 */ /* 0x000fc800078fe2ff */
[----:B------:R-:W-:-:S04]  /*faa0*/  VIMNMX R2, RZ, R3, !PT ;  /* 0x00000003ff027248 */ /* 0x000fc80007fe0100 */
[----:B------:R-:W-:Y:S01]  /*fab0*/  ISETP.GT.AND P0, PT, R6, R2, PT ;  /* 0x000000020600720c */ /* 0x000fe20003f04270 */
[----:B------:R2:W-:-:S12]  /*fac0*/  STL [R1+0x10], R2 ;  /* 0x0000100201007387 */ /* 0x0005d80000100800 */
[----:B--2---:R-:W-:Y:S05]  /*fad0*/  @P0 BRA `(.L_x_1177) ;  /* 0x0000000000440947 */ /* 0x004fea0003800000 */
[----:B------:R-:W2:Y:S02]  /*fae0*/  S2R R2, SR_TID.X ;  /* 0x0000000000027919 */ /* 0x000ea40000002100 */
[----:B--2---:R-:W-:-:S04]  /*faf0*/  LOP3.LUT R2, R2, 0x1f, RZ, 0xc0, !PT ;  /* 0x0000001f02027812 */ /* 0x004fc800078ec0ff */
[----:B------:R-:W-:-:S13]  /*fb00*/  ISETP.NE.AND P1, PT, R2, RZ, PT ;  /* 0x000000ff0200720c */ /* 0x000fda0003f25270 */
[----:B------:R-:W-:Y:S05]  /*fb10*/  @P1 BRA `(.L_x_1178) ;  /* 0x0000002c00ec1947 */ /* 0x000fea0003800000 */
[----:B------:R-:W2:Y:S01]  /*fb20*/  S2R R7, SR_LANEID ;  /* 0x0000000000077919 */ /* 0x000ea20000000000 */
[----:B------:R-:W-:Y:S01]  /*fb30*/  VOTEU.ANY UR4, UPT, PT ;  /* 0x0000000000047886 */ /* 0x000fe200038e0100 */
[----:B------:R-:W3:Y:S01]  /*fb40*/  LDC.64 R2, c[0x0][0xc38] ;  /* 0x00030e00ff027b82 */ /* 0x000ee20000000a00 */
[----:B------:R-:W2:Y:S08]  /*fb50*/  FLO.U32 R0, UR4 ;  /* 0x0000000400007d00 */ /* 0x000eb000080e0000 */
[----:B------:R-:W3:Y:S01]  /*fb60*/  POPC R5, UR4 ;  /* 0x0000000400057d09 */ /* 0x000ee20008000000 */
[----:B--2---:R-:W-:-:S13]  /*fb70*/  ISETP.EQ.U32.AND P0, PT, R0, R7, PT ;  /* 0x000000070000720c */ /* 0x004fda0003f02070 */
[----:B---3--:R-:W2:Y:S01]  /*fb80*/  @P0 ATOMG.E.ADD.STRONG.GPU PT, R3, desc[UR60][R2.64], R5 ;  /* 0x00000005020309a8 */ /* 0x008ea200081ee1fc */
[----:B------:R-:W3:Y:S02]  /*fb90*/  S2R R4, SR_LTMASK ;  /* 0x0000000000047919 */ /* 0x000ee40000003900 */
[----:B---3--:R-:W-:-:S04]  /*fba0*/  LOP3.LUT R4, R4, UR4, RZ, 0xc0, !PT ;  /* 0x0000000404047c12 */ /* 0x008fc8000f8ec0ff */
[----:B------:R-:W3:Y:S01]  /*fbb0*/  POPC R7, R4 ;  /* 0x0000000400077309 */ /* 0x000ee20000000000 */
[----:B--2---:R-:W3:Y:S02]  /*fbc0*/  SHFL.IDX PT, R0, R3, R0, 0x1f ;  /* 0x00001f0003007589 */ /* 0x004ee400000e0000 */
[----:B---3--:R-:W-:Y:S01]  /*fbd0*/  IADD3 R16, R0, UR38, R7 ;  /* 0x0000002600107c10 */ /* 0x008fe2000fffe007 */
[----:B------:R-:W-:Y:S06]  /*fbe0*/  BRA `(.L_x_1178) ;  /* 0x0000002c00b87947 */ /* 0x000fec0003800000 */
.L_x_1177:
[----:B------:R-:W2:Y:S01]  /*fbf0*/  S2R R3, SR_CgaCtaId ;  /* 0x0000000000037919 */ /* 0x000ea20000008800 */
[----:B------:R-:W-:-:S04]  /*fc00*/  MOV R0, 0x400 ;  /* 0x0000040000007802 */ /* 0x000fc80000000f00 */
[----:B--2---:R-:W-:-:S05]  /*fc10*/  LEA R2, R3, R0, 0x18 ;  /* 0x0000000003027211 */ /* 0x004fca00078ec0ff */
[----:B------:R2:W-:Y:S01]  /*fc20*/  STL [R1+0xc], R2 ;  /* 0x00000c0201007387 */ /* 0x0005e20000100800 */
[----:B------:R-:W-:-:S05]  /*fc30*/  VIADD R0, R2, 0x18400 ;  /* 0x0001840002007836 */ /* 0x000fca0000000000 */
[----:B------:R-:W-:-:S13]  /*fc40*/  LOP3.LUT P0, RZ, R0, 0x3ff, RZ, 0xc0, !PT ;  /* 0x000003ff00ff7812 */ /* 0x000fda000780c0ff */
[----:B--2---:R-:W-:Y:S05]  /*fc50*/  @!P0 BRA `(.L_x_1179) ;  /* 0x0000000000408947 */ /* 0x004fea0003800000 */
[----:B------:R-:W-:Y:S01]  /*fc60*/  MOV R2, 0x0 ;  /* 0x0000000000027802 */ /* 0x000fe20000000f00 */
[----:B------:R-:W-:Y:S01]  /*fc70*/  ULDC.64 UR6, c[0x4][0x108] ;  /* 0x0100420000067ab9 */ /* 0x000fe20000000a00 */
[----:B------:R-:W-:Y:S01]  /*fc80*/  ULDC.64 UR8, c[0x4][0x110] ;  /* 0x0100440000087ab9 */ /* 0x000fe20000000a00 */
[----:B------:R-:W-:Y:S01]  /*fc90*/  ULDC.64 UR4, c[0x4][0x90] ;  /* 0x0100240000047ab9 */ /* 0x000fe20000000a00 */
[----:B------:R-:W-:Y:S02]  /*fca0*/  IMAD.U32 R4, RZ, RZ, UR6 ;  /* 0x00000006ff047e24 */ /* 0x000fe4000f8e00ff */
[----:B------:R-:W2:Y:S01]  /*fcb0*/  LDC.64 R2, c[0x4][R2] ;  /* 0x0100000002027b82 */ /* 0x000ea20000000a00 */
[----:B------:R-:W-:Y:S02]  /*fcc0*/  IMAD.U32 R5, RZ, RZ, UR7 ;  /* 0x00000007ff057e24 */ /* 0x000fe4000f8e00ff */
[----:B-1----:R-:W-:Y:S02]  /*fcd0*/  IMAD.U32 R6, RZ, RZ, UR8 ;  /* 0x00000008ff067e24 */ /* 0x002fe4000f8e00ff */
[----:B------:R-:W-:-:S02]  /*fce0*/  IMAD.U32 R7, RZ, RZ, UR9 ;  /* 0x00000009ff077e24 */ /* 0x000fc4000f8e00ff */
[----:B------:R-:W-:Y:S02]  /*fcf0*/  IMAD.U32 R10, RZ, RZ, UR4 ;  /* 0x00000004ff0a7e24 */ /* 0x000fe4000f8e00ff */
[----:B0-----:R-:W-:Y:S02]  /*fd00*/  IMAD.U32 R11, RZ, RZ, UR5 ;  /* 0x00000005ff0b7e24 */ /* 0x001fe4000f8e00ff */
[----:B------:R-:W-:Y:S02]  /*fd10*/  IMAD.MOV.U32 R8, RZ, RZ, 0x70 ;  /* 0x00000070ff087424 */ /* 0x000fe400078e00ff */
[----:B------:R-:W-:Y:S02]  /*fd20*/  IMAD.MOV.U32 R12, RZ, RZ, 0x1 ;  /* 0x00000001ff0c7424 */ /* 0x000fe400078e00ff */
[----:B------:R-:W-:-:S07]  /*fd30*/  IMAD.MOV.U32 R13, RZ, RZ, RZ ;  /* 0x000000ffff0d7224 */ /* 0x000fce00078e00ff */
[----:B------:R-:W-:-:S07]  /*fd40*/  LEPC R20, `(.L_x_1179) ;  /* 0x000000001014794e */ /* 0x000fce0000000000 */
[----:B--2---:R-:W-:Y:S05]  /*fd50*/  CALL.ABS.NOINC R2 ;  /* 0x0000000002007343 */ /* 0x004fea0003c00000 */
.L_x_1179:
        /* <DEDUP_REMOVED lines=8> */
[----:B------:R2:W3:Y:S01]  /*fde0*/  LDC.64 R2, c[0x4][R0] ;  /* 0x0100000000027b82 */ /* 0x0004e20000000a00 */
[----:B------:R-:W-:Y:S02]  /*fdf0*/  IMAD.U32 R4, RZ, RZ, UR6 ;  /* 0x00000006ff047e24 */ /* 0x000fe4000f8e00ff */
[----:B------:R-:W-:Y:S02]  /*fe00*/  IMAD.U32 R5, RZ, RZ, UR7 ;  /* 0x00000007ff057e24 */ /* 0x000fe4000f8e00ff */
[----:B-1----:R-:W-:Y:S02]  /*fe10*/  IMAD.U32 R6, RZ, RZ, UR8 ;  /* 0x00000008ff067e24 */ /* 0x002fe4000f8e00ff */
[----:B------:R-:W-:-:S02]  /*fe20*/  IMAD.U32 R7, RZ, RZ, UR9 ;  /* 0x00000009ff077e24 */ /* 0x000fc4000f8e00ff */
[----:B------:R-:W-:Y:S02]  /*fe30*/  IMAD.U32 R10, RZ, RZ, UR4 ;  /* 0x00000004ff0a7e24 */ /* 0x000fe4000f8e00ff */
[----:B0-----:R-:W-:Y:S02]  /*fe40*/  IMAD.U32 R11, RZ, RZ, UR5 ;  /* 0x00000005ff0b7e24 */ /* 0x001fe4000f8e00ff */
[----:B------:R-:W-:Y:S02]  /*fe50*/  IMAD.MOV.U32 R8, RZ, RZ, 0x70 ;  /* 0x00000070ff087424 */ /* 0x000fe400078e00ff */
[----:B------:R-:W-:Y:S02]  /*fe60*/  IMAD.MOV.U32 R12, RZ, RZ, 0x1 ;  /* 0x00000001ff0c7424 */ /* 0x000fe400078e00ff */
[----:B--2---:R-:W-:-:S07]  /*fe70*/  IMAD.MOV.U32 R13, RZ, RZ, RZ ;  /* 0x000000ffff0d7224 */ /* 0x004fce00078e00ff */
[----:B------:R-:W-:-:S07]  /*fe80*/  LEPC R20, `(.L_x_1181) ;  /* 0x000000001014794e */ /* 0x000fce0000000000 */
[----:B---3--:R-:W-:Y:S05]  /*fe90*/  CALL.ABS.NOINC R2 ;  /* 0x0000000002007343 */ /* 0x008fea0003c00000 */
.L_x_1181:
        /* <DEDUP_REMOVED lines=16> */
.L_x_1180:
[----:B------:R-:W2:Y:S01]  /*ffa0*/  LDL.LU R7, [R1+0x1c] ;  /* 0x00001c0001077983 */ /* 0x000ea20000300800 */
[----:B------:R-:W3:Y:S01]  /*ffb0*/  LDC R0, c[0x0][0x428] ;  /* 0x00010a00ff007b82 */ /* 0x000ee20000000800 */
[----:B------:R-:W-:Y:S01]  /*ffc0*/  IMAD.MOV.U32 R4, RZ, RZ, R18 ;  /* 0x000000ffff047224 */ /* 0x000fe200078e0012 */
[----:B------:R-:W-:Y:S01]  /*ffd0*/  ULDC.64 UR4, c[0x0][0x9f8] ;  /* 0x00027e0000047ab9 */ /* 0x000fe20000000a00 */
[----:B-1----:R-:W1:Y:S01]  /*ffe0*/  S2R R6, SR_TID.X ;  /* 0x0000000000067919 */ /* 0x002e620000002100 */
[----:B---3--:R-:W-:Y:S02]  /*fff0*/  ISETP.NE.AND P0, PT, R0, 0x1, PT ;  /* 0x000000010000780c */ /* 0x008fe40003f05270 */
[----:B-1----:R-:W-:-:S11]  /*10000*/  LOP3.LUT R6, R6, 0x1f, RZ, 0xc0, !PT ;  /* 0x0000001f06067812 */ /* 0x002fd600078ec0ff */
[----:B------:R-:W1:Y:S08]  /*10010*/  @P0 LDC R3, c[0x0][0x42c] ;  /* 0x00010b00ff030b82 */ /* 0x000e700000000800 */
[----:B------:R-:W3:Y:S01]  /*10020*/  @P0 LDC R5, c[0x0][0x430] ;  /* 0x00010c00ff050b82 */ /* 0x000ee20000000800 */
[----:B-1----:R-:W-:-:S05]  /*10030*/  @P0 IMAD.HI.U32 R0, R18, R3, RZ ;  /* 0x0000000312000227 */ /* 0x002fca00078e00ff */
[----:B---3--:R-:W-:Y:S01]  /*10040*/  @P0 SHF.R.U32.HI R4, RZ, R5, R0 ;  /* 0x00000005ff040219 */ /* 0x008fe20000011600 */
[----:B------:R-:W-:Y:S01]  /*10050*/  IMAD.MOV.U32 R0, RZ, RZ, R19 ;  /* 0x000000ffff007224 */ /* 0x000fe200078e0013 */
[----:B------:R-:W-:-:S04]  /*10060*/  ISETP.NE.U32.AND P0, PT, RZ, UR4, PT ;  /* 0x00000004ff007c0c */ /* 0x000fc8000bf05070 */
[----:B------:R-:W-:Y:S01]  /*10070*/  ISETP.NE.AND.EX P0, PT, RZ, UR5, PT, P0 ;  /* 0x00000005ff007c0c */ /* 0x000fe2000bf05300 */
[----:B------:R-:W-:-:S12]  /*10080*/  ULDC.64 UR4, c[0x0][0xa00] ;  /* 0x0002800000047ab9 */ /* 0x000fd80000000a00 */
[----:B------:R-:W1:Y:S01]  /*10090*/  @P0 LDC.64 R2, c[0x0][0x9f8] ;  /* 0x00027e00ff020b82 */ /* 0x000e620000000a00 */
[----:B------:R-:W-:-:S04]  /*100a0*/  ISETP.NE.AND P6, PT, R6, RZ, PT ;  /* 0x000000ff0600720c */ /* 0x000fc80003fc5270 */
[----:B------:R-:W-:-:S09]  /*100b0*/  PLOP3.LUT P1, PT, P6, PT, PT, 0x8, 0x0 ;  /* 0x000000000000781c */ /* 0x000fd2000372e170 */
[----:B------:R-:W-:Y:S01]  /*100c0*/  VOTEU.ALL UP1, P6 ;  /* 0x00000000003f7886 */ /* 0x000fe20003020000 */
[----:B-1----:R-:W-:-:S05]  /*100d0*/  @P0 IMAD.WIDE R2, R19, 0x4, R2 ;  /* 0x0000000413020825 */ /* 0x002fca00078e0202 */
[----:B------:R1:W5:Y:S01]  /*100e0*/  @P0 LDG.E R0, desc[UR60][R2.64] ;  /* 0x0000003c02000981 */ /* 0x000362000c1e1900 */
[----:B------:R-:W-:Y:S01]  /*100f0*/  ISETP.NE.U32.AND P0, PT, RZ, UR4, PT ;  /* 0x00000004ff007c0c */ /* 0x000fe2000bf05070 */
[----:B------:R-:W-:-:S03]  /*10100*/  @!UP1 UIADD3 UR8, UP0, UR36, 0x270, URZ ;  /* 0x0000027024089890 */ /* 0x000fc6000ff1e03f */
[----:B------:R-:W-:Y:S01]  /*10110*/  ISETP.NE.AND.EX P0, PT, RZ, UR5, PT, P0 ;  /* 0x00000005ff007c0c */ /* 0x000fe2000bf05300 */
[----:B------:R-:W-:-:S03]  /*10120*/  @!UP1 UIADD3.X UR9, URZ, UR37, URZ, UP0, !UPT ;  /* 0x000000253f099290 */ /* 0x000fc600087fe43f */
[----:B------:R-:W-:Y:S01]  /*10130*/  SEL R8, R19, RZ, !P0 ;  /* 0x000000ff13087207 */ /* 0x000fe20004000000 */
[----:B------:R-:W-:Y:S01]  /*10140*/  VOTEU.ALL UP0, P6 ;  /* 0x00000000003f7886 */ /* 0x000fe20003000000 */
[----:B-12---:R-:W-:-:S07]  /*10150*/  IMAD R7, R17, 0x80, R7 ;  /* 0x0000008011077824 */ /* 0x006fce00078e0207 */
.L_x_1182:
        /* <DEDUP_REMOVED lines=16> */
.L_x_1183:
        /* <DEDUP_REMOVED lines=15> */
.L_x_1184:
        /* <DEDUP_REMOVED lines=9> */
[----:B------:R-:W2:Y:S01]  /*103e0*/  LDL R5, [R1+0x14] ;  /* 0x0000140001057983 */ /* 0x000ea20000100800 */
[----:B------:R-:W1:Y:S01]  /*103f0*/  LDC.64 R2, c[0x0][0x3f8] ;  /* 0x0000fe00ff027b82 */ /* 0x000e620000000a00 */
[----:B------:R-:W-:Y:S02]  /*10400*/  ULDC.64 UR4, c[0x0][0xa08] ;  /* 0x0002820000047ab9 */ /* 0x000fe40000000a00 */
[----:B-1----:R-:W-:Y:S01]  /*10410*/  LOP3.LUT P0, RZ, R2, UR4, RZ, 0xfc, !PT ;  /* 0x0000000402ff7c12 */ /* 0x002fe2000f80fcff */
[----:B------:R-:W-:-:S03]  /*10420*/  UMOV UR4, 0xffffffff ;  /* 0xffffffff00047882 */ /* 0x000fc60000000000 */
[----:B------:R-:W-:-:S04]  /*10430*/  LOP3.LUT P0, RZ, R3, UR5, RZ, 0xfc, P0 ;  /* 0x0000000503ff7c12 */ /* 0x000fc8000800fcff */
[----:B-----5:R-:W-:Y:S01]  /*10440*/  SEL R6, R0, RZ, !P0 ;  /* 0x000000ff00067207 */ /* 0x020fe20004000000 */
[----:B--2---:R-:W-:Y:S01]  /*10450*/  VIADD R5, R5, 0xffffffff ;  /* 0xffffffff05057836 */ /* 0x004fe20000000000 */
[----:B------:R-:W-:Y:S07]  /*10460*/  BRA.DIV UR4, `(.L_x_1185) ;  /* 0x0000003a04687947 */ /* 0x000fee000b800000 */
.L_x_1255:
[----:B------:R-:W-:Y:S01]  /*10470*/  UMOV UR4, 0xffffffff ;  /* 0xffffffff00047882 */ /* 0x000fe20000000000 */
[----:B------:R-:W-:Y:S02]  /*10480*/  SHF.R.S32.HI R17, RZ, 0x1f, R0 ;  /* 0x0000001fff117819 */ /* 0x000fe40000011400 */
[----:B------:R-:W-:Y:S05]  /*10490*/  BRA.DIV UR4, `(.L_x_1186) ;  /* 0x0000003a04907947 */ /* 0x000fea000b800000 */
[----:B------:R-:W-:-:S13]  /*104a0*/  ELECT P6, URZ, PT ;  /* 0x00000000003f782f */ /* 0x000fda00038c0000 */
.L_x_1258:
[----:B------:R-:W-:Y:S05]  /*104b0*/  @!P6 BRA `(.L_x_1187) ;  /* 0x000000040028e947 */ /* 0x000fea0003800000 */
[----:B------:R-:W-:-:S04]  /*104c0*/  ISETP.NE.U32.AND P0, PT, R2, RZ, PT ;  /* 0x000000ff0200720c */ /* 0x000fc80003f05070 */
[----:B------:R-:W-:-:S13]  /*104d0*/  ISETP.NE.AND.EX P0, PT, R3, RZ, PT, P0 ;  /* 0x000000ff0300720c */ /* 0x000fda0003f05300 */
[----:B------:R-:W-:Y:S05]  /*104e0*/  @!P0 BRA `(.L_x_1188) ;  /* 0x0000000000488947 */ /* 0x000fea0003800000 */
[----:B------:R-:W1:Y:S01]  /*104f0*/  LDC R12, c[0x0][0x41c] ;  /* 0x00010700ff0c7b82 */ /* 0x000e620000000800 */
[----:B------:R-:W-:Y:S01]  /*10500*/  IMAD.MOV.U32 R6, RZ, RZ, R5 ;  /* 0x000000ffff067224 */ /* 0x000fe200078e0005 */
[----:B------:R-:W-:Y:S01]  /*10510*/  ULDC.64 UR4, c[0x0][0x408] ;  /* 0x0001020000047ab9 */ /* 0x000fe20000000a00 */
[----:B-1----:R-:W-:-:S13]  /*10520*/  ISETP.NE.AND P0, PT, R12, 0x1, PT ;  /* 0x000000010c00780c */ /* 0x002fda0003f05270 */
[----:B0-----:R-:W0:Y:S02]  /*10530*/  @P0 LDC.64 R10, c[0x0][0x420] ;  /* 0x00010800ff0a0b82 */ /* 0x001e240000000a00 */
[----:B0-----:R-:W-:-:S05]  /*10540*/  @P0 IMAD.HI.U32 R10, R5, R10, RZ ;  /* 0x0000000a050a0227 */ /* 0x001fca00078e00ff */
        /* <DEDUP_REMOVED lines=12> */
.L_x_1188:
[----:B------:R-:W2:Y:S01]  /*10610*/  LDL R9, [R1] ;  /* 0x0000000001097983 */ /* 0x000ea20000100800 */
[----:B0-----:R-:W-:-:S03]  /*10620*/  MOV R11, 0x400 ;  /* 0x00000400000b7802 */ /* 0x001fc60000000f00 */
[----:B------:R-:W3:Y:S01]  /*10630*/  LDL R10, [R1+0x8] ;  /* 0x00000800010a7983 */ /* 0x000ee20000100800 */
[----:B-1----:R-:W0:Y:S02]  /*10640*/  S2R R12, SR_CgaCtaId ;  /* 0x00000000000c7919 */ /* 0x002e240000008800 */
[----:B0-----:R-:W-:-:S05]  /*10650*/  LEA R11, R12, R11, 0x18 ;  /* 0x0000000b0c0b7211 */ /* 0x001fca00078ec0ff */
[----:B--2---:R-:W-:Y:S01]  /*10660*/  IMAD R9, R9, 0x8, R11 ;  /* 0x0000000809097824 */ /* 0x004fe200078e020b */
[----:B---3--:R-:W-:-:S04]  /*10670*/  SHF.L.U32 R10, R10, 0x1f, RZ ;  /* 0x0000001f0a0a7819 */ /* 0x008fc800000006ff */
[----:B------:R-:W0:Y:S02]  /*10680*/  SYNCS.PHASECHK.TRANS64.TRYWAIT P0, [R9+URZ+0x2a840], R10 ;  /* 0x02a8400a090075a7 */ /* 0x000e24000800017f */
[----:B0-----:R-:W-:Y:S05]  /*10690*/  @!P0 BRA `(.L_x_1189) ;  /* 0x0000003800308947 */ /* 0x001fea0003800000 */
.L_x_1259:
        /* <DEDUP_REMOVED lines=11> */
.L_x_1190:
[----:B------:R-:W2:Y:S01]  /*10750*/  LDL R11, [R1] ;  /* 0x00000000010b7983 */ /* 0x000ea20000100800 */
[----:B------:R-:W-:-:S03]  /*10760*/  MOV R12, 0x400 ;  /* 0x00000400000c7802 */ /* 0x000fc60000000f00 */
[----:B0-----:R-:W3:Y:S01]  /*10770*/  LDL R10, [R1+0x4] ;  /* 0x00000400010a7983 */ /* 0x001ee20000100800 */
[----:B------:R-:W0:Y:S01]  /*10780*/  S2R R13, SR_CgaCtaId ;  /* 0x00000000000d7919 */ /* 0x000e220000008800 */
[----:B------:R-:W-:Y:S02]  /*10790*/  R2UR UR9, R9 ;  /* 0x00000000090972ca */ /* 0x000fe400000e0000 */
[----:B------:R-:W-:Y:S01]  /*107a0*/  R2UR UR11, R5 ;  /* 0x00000000050b72ca */ /* 0x000fe200000e0000 */
[----:B------:R-:W-:Y:S01]  /*107b0*/  UIADD3 UR4, UP0, UR36, 0x370, URZ ;  /* 0x0000037024047890 */ /* 0x000fe2000ff1e03f */
[----:B------:R-:W-:Y:S02]  /*107c0*/  R2UR UR12, R4 ;  /* 0x00000000040c72ca */ /* 0x000fe400000e0000 */
[----:B-----5:R-:W-:Y:S02]  /*107d0*/  R2UR UR13, R6 ;  /* 0x00000000060d72ca */ /* 0x020fe400000e0000 */
[----:B0-----:R-:W-:-:S05]  /*107e0*/  LEA R12, R13, R12, 0x18 ;  /* 0x0000000c0d0c7211 */ /* 0x001fca00078ec0ff */
[----:B------:R-:W-:Y:S01]  /*107f0*/  UIADD3 UR9, UR9, 0x2a830, URZ ;  /* 0x0002a83009097890 */ /* 0x000fe2000fffe03f */
[----:B------:R-:W-:Y:S01]  /*10800*/  UMOV UR10, URZ ;  /* 0x0000003f000a7c82 */ /* 0x000fe20008000000 */
[----:B------:R-:W-:Y:S01]  /*10810*/  UMOV UR6, 0x0 ;  /* 0x0000000000067882 */ /* 0x000fe20000000000 */
[----:B------:R-:W-:Y:S01]  /*10820*/  UMOV UR7, 0x14f00000 ;  /* 0x14f0000000077882 */ /* 0x000fe20000000000 */
[----:B------:R-:W-:Y:S01]  /*10830*/  UMOV UR16, 0x40 ;  /* 0x0000004000107882 */ /* 0x000fe20000000000 */
[----:B--2---:R-:W-:Y:S01]  /*10840*/  IMAD R9, R11, 0x9000, R12 ;  /* 0x000090000b097824 */ /* 0x004fe200078e020c */
[----:B---3--:R-:W-:-:S04]  /*10850*/  R2UR UR5, R10 ;  /* 0x000000000a0572ca */ /* 0x008fc800000e0000 */
[----:B------:R-:W-:-:S09]  /*10860*/  R2UR UR8, R9 ;  /* 0x00000000090872ca */ /* 0x000fd200000e0000 */
[----:B------:R-:W-:-:S04]  /*10870*/  UIMAD UR11, UR11, 0x60, UR5 ;  /* 0x000000600b0b78a4 */ /* 0x000fc8000f8e0205 */
[----:B------:R-:W-:Y:S02]  /*10880*/  UIADD3 UR14, UR8, 0x18400, URZ ;  /* 0x00018400080e7890 */ /* 0x000fe4000fffe03f */
        /* <DEDUP_REMOVED lines=12> */
[----:B-1----:R-:W-:Y:S01]  /*10950*/  NOP ;  /* 0x0000000000007918 */ /* 0x002fe20000000000 */
.L_x_1187:
[----:B------:R-:W2:Y:S01]  /*10960*/  LDL.LU R12, [R1+0x18] ;  /* 0x00001800010c7983 */ /* 0x000ea20000300800 */
[----:B------:R-:W-:Y:S01]  /*10970*/  MOV R10, 0x400 ;  /* 0x00000400000a7802 */ /* 0x000fe20000000f00 */
[----:B------:R-:W-:Y:S05]  /*10980*/  WARPSYNC.ALL ;  /* 0x0000000000007948 */ /* 0x000fea0003800000 */
[----:B0-----:R-:W0:Y:S01]  /*10990*/  S2R R11, SR_CgaCtaId ;  /* 0x00000000000b7919 */ /* 0x001e220000008800 */
        /* <DEDUP_REMOVED lines=43> */
.L_x_1260:
[----:B------:R-:W-:Y:S05]  /*10c50*/  BSYNC B0 ;  /* 0x0000000000007941 */ /* 0x000fea0003800000 */
.L_x_1191:
[----:B------:R-:W2:Y:S04]  /*10c60*/  LDL R9, [R1+0x14] ;  /* 0x0000140001097983 */ /* 0x000ea80000100800 */
[----:B0-----:R-:W3:Y:S01]  /*10c70*/  LDL R8, [R1+0x10] ;  /* 0x0000100001087983 */ /* 0x001ee20000100800 */
[----:B------:R-:W-:Y:S01]  /*10c80*/  BSSY B0, `(.L_x_1193) ;  /* 0x0000197000007945 */ /* 0x000fe20003800000 */
[----:B--2---:R-:W-:-:S05]  /*10c90*/  VIADD R7, R9, 0xfffffffe ;  /* 0xfffffffe09077836 */ /* 0x004fca0000000000 */
[----:B---3--:R-:W-:-:S13]  /*10ca0*/  ISETP.GE.AND P0, PT, R7, R8, PT ;  /* 0x000000080700720c */ /* 0x008fda0003f06270 */
[----:B------:R-:W-:Y:S05]  /*10cb0*/  @!P0 BRA `(.L_x_1194) ;  /* 0x00000018004c8947 */ /* 0x000fea0003800000 */
[----:B------:R-:W-:Y:S01]  /*10cc0*/  LOP3.LUT R13, RZ, R8, RZ, 0x33, !PT ;  /* 0x00000008ff0d7212 */ /* 0x000fe200078e33ff */
[----:B------:R-:W-:Y:S01]  /*10cd0*/  IMAD.MOV R8, RZ, RZ, -R9 ;  /* 0x000000ffff087224 */ /* 0x000fe200078e0a09 */
[----:B------:R-:W-:Y:S04]  /*10ce0*/  BSSY B1, `(.L_x_1195) ;  /* 0x000008c000017945 */ /* 0x000fe80003800000 */
[----:B------:R-:W-:-:S05]  /*10cf0*/  VIADDMNMX R13, R8, 0x1, R13, !PT ;  /* 0x00000001080d7846 */ /* 0x000fca000780010d */
[----:B------:R-:W-:-:S05]  /*10d00*/  IMAD.IADD R8, R9, 0x1, R13 ;  /* 0x0000000109087824 */ /* 0x000fca00078e020d */
        /* <DEDUP_REMOVED lines=33> */
.L_x_1199:
[----:B0-----:R-:W0:Y:S01]  /*10f20*/  S2R R3, SR_CgaCtaId ;  /* 0x0000000000037919 */ /* 0x001e220000008800 */
[----:B------:R-:W-:-:S04]  /*10f30*/  MOV R2, 0x400 ;  /* 0x0000040000027802 */ /* 0x000fc80000000f00 */
[----:B0-----:R-:W-:Y:S02]  /*10f40*/  LEA R2, R3, R2, 0x18 ;  /* 0x0000000203027211 */ /* 0x001fe400078ec0ff */
[----:B------:R-:W-:-:S03]  /*10f50*/  SHF.L.U32 R3, R14, 0x1f, RZ ;  /* 0x0000001f0e037819 */ /* 0x000fc600000006ff */
[----:B------:R-:W-:-:S04]  /*10f60*/  IMAD R2, R12, 0x8, R2 ;  /* 0x000000080c027824 */ /* 0x000fc800078e0202 */
[----:B------:R-:W0:Y:S02]  /*10f70*/  SYNCS.PHASECHK.TRANS64.TRYWAIT P0, [R2+URZ+0x2a840], R3 ;  /* 0x02a84003020075a7 */ /* 0x000e24000800017f */
[----:B0-----:R-:W-:Y:S05]  /*10f80*/  @!P0 BRA `(.L_x_1200) ;  /* 0x0000003000288947 */ /* 0x001fea0003800000 */
.L_x_1261:
        /* <DEDUP_REMOVED lines=11> */
.L_x_1201:
        /* <DEDUP_REMOVED lines=24> */
[----:B------:R-:W-:Y:S02]  /*111c0*/  UIMAD UR11, UR11, 0x60, UR5 ;  /* 0x000000600b0b78a4 */ /* 0x000fe4000f8e0205 */
        /* <DEDUP_REMOVED lines=12> */
.L_x_1262:
        /* <DEDUP_REMOVED lines=13> */
.L_x_1203:
[----:B01----:R-:W2:Y:S01]  /*11360*/  LDL.LU R2, [R1] ;  /* 0x0000000001027983 */ /* 0x003ea20000300800 */
[----:B------:R-:W-:-:S03]  /*11370*/  MOV R10, 0x400 ;  /* 0x00000400000a7802 */ /* 0x000fc60000000f00 */
[----:B------:R-:W3:Y:S01]  /*11380*/  LDL R3, [R1+0x4] ;  /* 0x0000040001037983 */ /* 0x000ee20000100800 */
[----:B------:R-:W0:Y:S01]  /*11390*/  S2R R11, SR_CgaCtaId ;  /* 0x00000000000b7919 */ /* 0x000e220000008800 */
[----:B------:R-:W-:Y:S01]  /*113a0*/  R2UR UR11, R5 ;  /* 0x00000000050b72ca */ /* 0x000fe200000e0000 */
[----:B------:R-:W-:Y:S01]  /*113b0*/  UIADD3 UR4, UP0, UR36, 0x470, URZ ;  /* 0x0000047024047890 */ /* 0x000fe2000ff1e03f */
[----:B------:R-:W-:Y:S02]  /*113c0*/  R2UR UR13, R6 ;  /* 0x00000000060d72ca */ /* 0x000fe400000e0000 */
[----:B------:R-:W-:Y:S02]  /*113d0*/  R2UR UR12, R4 ;  /* 0x00000000040c72ca */ /* 0x000fe400000e0000 */
[----:B0-----:R-:W-:Y:S01]  /*113e0*/  LEA R10, R11, R10, 0x18 ;  /* 0x0000000a0b0a7211 */ /* 0x001fe200078ec0ff */
[----:B------:R-:W-:Y:S01]  /*113f0*/  UMOV UR10, URZ ;  /* 0x0000003f000a7c82 */ /* 0x000fe20008000000 */
[----:B------:R-:W-:Y:S01]  /*11400*/  UMOV UR7, 0x14f00000 ;  /* 0x14f0000000077882 */ /* 0x000fe20000000000 */
[----:B------:R-:W-:Y:S01]  /*11410*/  UMOV UR15, 0x40 ;  /* 0x00000040000f7882 */ /* 0x000fe20000000000 */
[----:B------:R-:W-:-:S02]  /*11420*/  IMAD.MOV.U32 R6, RZ, RZ, R8 ;  /* 0x000000ffff067224 */ /* 0x000fc400078e0008 */
[----:B------:R-:W-:Y:S02]  /*11430*/  IMAD.MOV.U32 R5, RZ, RZ, R7 ;  /* 0x000000ffff057224 */ /* 0x000fe400078e0007 */
[----:B--2---:R-:W-:-:S04]  /*11440*/  IMAD.MOV.U32 R9, RZ, RZ, R2 ;  /* 0x000000ffff097224 */ /* 0x004fc800078e0002 */
[----:B------:R-:W-:-:S05]  /*11450*/  IMAD R2, R9, 0x8, R10 ;  /* 0x0000000809027824 */ /* 0x000fca00078e020a */
[----:B------:R-:W-:Y:S01]  /*11460*/  R2UR UR9, R2 ;  /* 0x00000000020972ca */ /* 0x000fe200000e0000 */
[----:B------:R-:W-:Y:S01]  /*11470*/  IMAD R2, R9, 0x6000, R10 ;  /* 0x0000600009027824 */ /* 0x000fe200078e020a */
[----:B---3--:R-:W-:-:S04]  /*11480*/  R2UR UR5, R3 ;  /* 0x00000000030572ca */ /* 0x008fc800000e0000 */
[----:B------:R-:W-:-:S07]  /*11490*/  R2UR UR6, R2 ;  /* 0x00000000020672ca */ /* 0x000fce00000e0000 */
[----:B------:R-:W-:Y:S02]  /*114a0*/  UIADD3 UR9, UR9, 0x2a850, URZ ;  /* 0x0002a85009097890 */ /* 0x000fe4000fffe03f */
[----:B------:R-:W-:Y:S02]  /*114b0*/  UIMAD UR11, UR11, 0x60, UR5 ;  /* 0x000000600b0b78a4 */ /* 0x000fe4000f8e0205 */
[----:B------:R-:W-:Y:S02]  /*114c0*/  UIADD3.X UR5, URZ, UR37, URZ, UP0, !UPT ;  /* 0x000000253f057290 */ /* 0x000fe400087fe43f */
[----:B------:R-:W-:Y:S02]  /*114d0*/  UIADD3 UR8, UR6, 0x400, URZ ;  /* 0x0000040006087890 */ /* 0x000fe4000fffe03f */
[----:B------:R-:W-:-:S03]  /*114e0*/  UIADD3 UR14, UR6, 0x3400, URZ ;  /* 0x00003400060e7890 */ /* 0x000fc6000fffe03f */
[----:B------:R-:W-:-:S04]  /*114f0*/  UMOV UR6, 0x0 ;  /* 0x0000000000067882 */ /* 0x000fc80000000000 */
[----:B------:R0:W-:Y:S02]  /*11500*/  UTMALDG.4D [UR8], [UR4], desc[UR6] ;  /* 0x00000608040075b4 */ /* 0x0001e40008019000 */
[----:B0-----:R-:W-:Y:S01]  /*11510*/  UMOV UR8, UR14 ;  /* 0x0000000e00087c82 */ /* 0x001fe20008000000 */
[----:B------:R-:W-:Y:S02]  /*11520*/  UMOV UR10, UR15 ;  /* 0x0000000f000a7c82 */ /* 0x000fe40008000000 */
[----:B------:R0:W-:Y:S02]  /*11530*/  UTMALDG.4D [UR8], [UR4], desc[UR6] ;  /* 0x00000608040075b4 */ /* 0x0001e40008019000 */
[----:B0-----:R-:W-:Y:S01]  /*11540*/  NOP ;  /* 0x0000000000007918 */ /* 0x001fe20000000000 */
.L_x_1198:
[----:B------:R-:W-:Y:S05]  /*11550*/  BSYNC B2 ;  /* 0x0000000000027941 */ /* 0x000fea0003800000 */
.L_x_1197:
[----:B------:R-:W2:Y:S04]  /*11560*/  LDL R2, [R1+0x14] ;  /* 0x0000140001027983 */ /* 0x000ea80000100800 */
[----:B------:R0:W-:Y:S04]  /*11570*/  STL [R1], R12 ;  /* 0x0000000c01007387 */ /* 0x0001e80000100800 */
[----:B------:R0:W-:Y:S02]  /*11580*/  STL [R1+0x8], R14 ;  /* 0x0000080e01007387 */ /* 0x0001e40000100800 */
[----:B0-2---:R-:W-:-:S07]  /*11590*/  VIADD R7, R2, 0xfffffffd ;  /* 0xfffffffd02077836 */ /* 0x005fce0000000000 */
.L_x_1196:
[----:B------:R-:W-:Y:S05]  /*115a0*/  BSYNC B1 ;  /* 0x0000000000017941 */ /* 0x000fea0003800000 */
.L_x_1195:
[----:B------:R-:W2:Y:S01]  /*115b0*/  LDL.LU R2, [R1+0x14] ;  /* 0x0000140001027983 */ /* 0x000ea20000300800 */
[----:B------:R-:W-:Y:S01]  /*115c0*/  VIADD R13, R13, 0xfffffffe ;  /* 0xfffffffe0d0d7836 */ /* 0x000fe20000000000 */
[----:B--2---:R-:W-:-:S04]  /*115d0*/  LOP3.LUT R2, RZ, R2, RZ, 0x33, !PT ;  /* 0x00000002ff027212 */ /* 0x004fc800078e33ff */
[----:B------:R-:W-:-:S13]  /*115e0*/  ISETP.NE.AND P0, PT, R13, R2, PT ;  /* 0x000000020d00720c */ /* 0x000fda0003f05270 */
[----:B------:R-:W-:Y:S05]  /*115f0*/  @!P0 BRA `(.L_x_1194) ;  /* 0x0000000c00fc8947 */ /* 0x000fea0003800000 */
[----:B------:R-:W-:-:S07]  /*11600*/  IMAD.MOV.U32 R10, RZ, RZ, R6 ;  /* 0x000000ffff0a7224 */ /* 0x000fce00078e0006 */
.L_x_1218:
        /* <DEDUP_REMOVED lines=32> */
.L_x_1206:
[----:B------:R-:W1:Y:S01]  /*11810*/  S2R R3, SR_CgaCtaId ;  /* 0x0000000000037919 */ /* 0x000e620000008800 */
[----:B------:R-:W-:-:S04]  /*11820*/  MOV R2, 0x400 ;  /* 0x0000040000027802 */ /* 0x000fc80000000f00 */
[----:B-1----:R-:W-:Y:S02]  /*11830*/  LEA R2, R3, R2, 0x18 ;  /* 0x0000000203027211 */ /* 0x002fe400078ec0ff */
[----:B------:R-:W-:-:S03]  /*11840*/  SHF.L.U32 R3, R9, 0x1f, RZ ;  /* 0x0000001f09037819 */ /* 0x000fc600000006ff */
[----:B------:R-:W-:-:S04]  /*11850*/  IMAD R2, R8, 0x8, R2 ;  /* 0x0000000808027824 */ /* 0x000fc800078e0202 */
[----:B------:R-:W1:Y:S02]  /*11860*/  SYNCS.PHASECHK.TRANS64.TRYWAIT P0, [R2+URZ+0x2a840], R3 ;  /* 0x02a84003020075a7 */ /* 0x000e64000800017f */
[----:B-1----:R-:W-:Y:S05]  /*11870*/  @!P0 BRA `(.L_x_1207) ;  /* 0x0000002800148947 */ /* 0x002fea0003800000 */
.L_x_1263:
        /* <DEDUP_REMOVED lines=11> */
.L_x_1208:
[----:B------:R-:W2:Y:S04]  /*11930*/  LDL R15, [R1+0x4] ;  /* 0x00000400010f7983 */ /* 0x000ea80000100800 */
[----:B------:R-:W3:Y:S01]  /*11940*/  LDL.LU R14, [R1+0x8] ;  /* 0x00000800010e7983 */ /* 0x000ee20000300800 */
[----:B-1----:R-:W-:-:S03]  /*11950*/  MOV R3, 0x400 ;  /* 0x0000040000037802 */ /* 0x002fc60000000f00 */
        /* <DEDUP_REMOVED lines=34> */
.L_x_1264:
        /* <DEDUP_REMOVED lines=8> */
.L_x_1210:
[----:B0-----:R-:W2:Y:S01]  /*11c00*/  LDL.LU R2, [R1] ;  /* 0x0000000001027983 */ /* 0x001ea20000300800 */
[----:B------:R-:W-:-:S03]  /*11c10*/  MOV R13, 0x400 ;  /* 0x00000400000d7802 */ /* 0x000fc60000000f00 */
[----:B------:R-:W3:Y:S01]  /*11c20*/  LDL R11, [R1+0x4] ;  /* 0x00000400010b7983 */ /* 0x000ee20000100800 */
[----:B------:R-:W0:Y:S01]  /*11c30*/  S2R R14, SR_CgaCtaId ;  /* 0x00000000000e7919 */ /* 0x000e220000008800 */
[----:B------:R-:W-:Y:S02]  /*11c40*/  R2UR UR11, R5 ;  /* 0x00000000050b72ca */ /* 0x000fe400000e0000 */
[----:B------:R-:W-:Y:S01]  /*11c50*/  R2UR UR9, R3 ;  /* 0x00000000030972ca */ /* 0x000fe200000e0000 */
[----:B------:R-:W-:Y:S01]  /*11c60*/  UIADD3 UR4, UP0, UR36, 0x470, URZ ;  /* 0x0000047024047890 */ /* 0x000fe2000ff1e03f */
[----:B------:R-:W-:Y:S02]  /*11c70*/  R2UR UR13, R6 ;  /* 0x00000000060d72ca */ /* 0x000fe400000e0000 */
[----:B------:R-:W-:Y:S02]  /*11c80*/  R2UR UR12, R4 ;  /* 0x00000000040c72ca */ /* 0x000fe400000e0000 */
[----:B0-----:R-:W-:-:S07]  /*11c90*/  LEA R13, R14, R13, 0x18 ;  /* 0x0000000d0e0d7211 */ /* 0x001fce00078ec0ff */
[----:B------:R-:W-:Y:S01]  /*11ca0*/  UIADD3 UR9, UR9, 0x50, URZ ;  /* 0x0000005009097890 */ /* 0x000fe2000fffe03f */
[----:B------:R-:W-:Y:S01]  /*11cb0*/  UMOV UR10, URZ ;  /* 0x0000003f000a7c82 */ /* 0x000fe20008000000 */
[----:B------:R-:W-:Y:S01]  /*11cc0*/  UMOV UR7, 0x14f00000 ;  /* 0x14f0000000077882 */ /* 0x000fe20000000000 */
[----:B------:R-:W-:Y:S01]  /*11cd0*/  UMOV UR15, 0x40 ;  /* 0x00000040000f7882 */ /* 0x000fe20000000000 */
[----:B------:R-:W-:Y:S02]  /*11ce0*/  IMAD.MOV.U32 R5, RZ, RZ, R12 ;  /* 0x000000ffff057224 */ /* 0x000fe400078e000c */
[----:B------:R-:W-:Y:S02]  /*11cf0*/  IMAD.MOV.U32 R6, RZ, RZ, R10 ;  /* 0x000000ffff067224 */ /* 0x000fe400078e000a */
[----:B--2---:R-:W-:Y:S01]  /*11d00*/  IMAD R2, R2, 0x6000, R13 ;  /* 0x0000600002027824 */ /* 0x004fe200078e020d */
[----:B---3--:R-:W-:-:S04]  /*11d10*/  R2UR UR5, R11 ;  /* 0x000000000b0572ca */ /* 0x008fc800000e0000 */
[----:B------:R-:W-:-:S09]  /*11d20*/  R2UR UR6, R2 ;  /* 0x00000000020672ca */ /* 0x000fd200000e0000 */
[----:B------:R-:W-:-:S04]  /*11d30*/  UIMAD UR11, UR11, 0x60, UR5 ;  /* 0x000000600b0b78a4 */ /* 0x000fc8000f8e0205 */
[----:B------:R-:W-:Y:S02]  /*11d40*/  UIADD3 UR8, UR6, 0x400, URZ ;  /* 0x0000040006087890 */ /* 0x000fe4000fffe03f */
[----:B------:R-:W-:Y:S02]  /*11d50*/  UIADD3.X UR5, URZ, UR37, URZ, UP0, !UPT ;  /* 0x000000253f057290 */ /* 0x000fe400087fe43f */
[----:B------:R-:W-:-:S03]  /*11d60*/  UIADD3 UR14, UR6, 0x3400, URZ ;  /* 0x00003400060e7890 */ /* 0x000fc6000fffe03f */
[----:B------:R-:W-:-:S04]  /*11d70*/  UMOV UR6, 0x0 ;  /* 0x0000000000067882 */ /* 0x000fc80000000000 */
[----:B------:R0:W-:Y:S02]  /*11d80*/  UTMALDG.4D [UR8], [UR4], desc[UR6] ;  /* 0x00000608040075b4 */ /* 0x0001e40008019000 */
[----:B0-----:R-:W-:Y:S01]  /*11d90*/  UMOV UR8, UR14 ;  /* 0x0000000e00087c82 */ /* 0x001fe20008000000 */
[----:B------:R-:W-:Y:S02]  /*11da0*/  UMOV UR10, UR15 ;  /* 0x0000000f000a7c82 */ /* 0x000fe40008000000 */
[----:B------:R0:W-:Y:S02]  /*11db0*/  UTMALDG.4D [UR8], [UR4], desc[UR6] ;  /* 0x00000608040075b4 */ /* 0x0001e40008019000 */
[----:B0-----:R-:W-:Y:S01]  /*11dc0*/  NOP ;  /* 0x0000000000007918 */ /* 0x001fe20000000000 */
.L_x_1205:
[----:B------:R-:W-:Y:S05]  /*11dd0*/  BSYNC B1 ;  /* 0x0000000000017941 */ /* 0x000fea0003800000 */
.L_x_1204:
[----:B------:R-:W-:Y:S01]  /*11de0*/  VIADD R3, R8, 0x1 ;  /* 0x0000000108037836 */ /* 0x000fe20000000000 */
[----:B------:R-:W-:Y:S01]  /*11df0*/  BSSY B1, `(.L_x_1211) ;  /* 0x000007b000017945 */ /* 0x000fe20003800000 */
[----:B------:R-:W-:-:S03]  /*11e00*/  VIADD R13, R7, 0xffffffff ;  /* 0xffffffff070d7836 */ /* 0x000fc60000000000 */
        /* <DEDUP_REMOVED lines=8> */
[----:B------:R-:W-:Y:S01]  /*11e90*/  IMAD.MOV.U32 R12, RZ, RZ, R13 ;  /* 0x000000ffff0c7224 */ /* 0x000fe200078e000d */
        /* <DEDUP_REMOVED lines=20> */
.L_x_1213:
[----:B------:R-:W2:Y:S01]  /*11fe0*/  S2R R3, SR_CgaCtaId ;  /* 0x0000000000037919 */ /* 0x000ea20000008800 */
[----:B------:R-:W-:-:S04]  /*11ff0*/  MOV R2, 0x400 ;  /* 0x0000040000027802 */ /* 0x000fc80000000f00 */
[----:B--2---:R-:W-:Y:S02]  /*12000*/  LEA R2, R3, R2, 0x18 ;  /* 0x0000000203027211 */ /* 0x004fe400078ec0ff */
[----:B------:R-:W-:-:S03]  /*12010*/  SHF.L.U32 R3, R14, 0x1f, RZ ;  /* 0x0000001f0e037819 */ /* 0x000fc600000006ff */
[----:B------:R-:W-:-:S04]  /*12020*/  IMAD R2, R15, 0x8, R2 ;  /* 0x000000080f027824 */ /* 0x000fc800078e0202 */
[----:B------:R-:W2:Y:S02]  /*12030*/  SYNCS.PHASECHK.TRANS64.TRYWAIT P0, [R2+URZ+0x2a840], R3 ;  /* 0x02a84003020075a7 */ /* 0x000ea4000800017f */
[----:B--2---:R-:W-:Y:S05]  /*12040*/  @!P0 BRA `(.L_x_1214) ;  /* 0x0000002000488947 */ /* 0x004fea0003800000 */
.L_x_1265:
        /* <DEDUP_REMOVED lines=11> */
.L_x_1215:
        /* <DEDUP_REMOVED lines=22> */
[----:B------:R-:W-:Y:S02]  /*12260*/  UIMAD UR11, UR11, 0x60, UR5 ;  /* 0x000000600b0b78a4 */ /* 0x000fe4000f8e0205 */
        /* <DEDUP_REMOVED lines=15> */
.L_x_1266:
        /* <DEDUP_REMOVED lines=8> */
.L_x_1217:
[----:B-1----:R-:W2:Y:S01]  /*123e0*/  LDL R3, [R1+0x4] ;  /* 0x0000040001037983 */ /* 0x002ea20000100800 */
[----:B0-----:R-:W-:Y:S01]  /*123f0*/  MOV R9, 0x400 ;  /* 0x0000040000097802 */ /* 0x001fe20000000f00 */
[----:B------:R-:W0:Y:S01]  /*12400*/  S2R R11, SR_CgaCtaId ;  /* 0x00000000000b7919 */ /* 0x000e220000008800 */
[----:B------:R-:W-:Y:S02]  /*12410*/  R2UR UR11, R5 ;  /* 0x00000000050b72ca */ /* 0x000fe400000e0000 */
        /* <DEDUP_REMOVED lines=14> */
[----:B------:R-:W-:Y:S02]  /*12500*/  IMAD.MOV.U32 R5, RZ, RZ, R12 ;  /* 0x000000ffff057224 */ /* 0x000fe400078e000c */
[----:B------:R-:W-:Y:S01]  /*12510*/  IMAD.MOV.U32 R6, RZ, RZ, R10 ;  /* 0x000000ffff067224 */ /* 0x000fe200078e000a */
[----:B--2---:R-:W-:-:S13]  /*12520*/  R2UR UR5, R3 ;  /* 0x00000000030572ca */ /* 0x004fda00000e0000 */
[----:B------:R-:W-:Y:S02]  /*12530*/  UIMAD UR11, UR11, 0x60, UR5 ;  /* 0x000000600b0b78a4 */ /* 0x000fe4000f8e0205 */
[----:B------:R-:W-:-:S09]  /*12540*/  UIADD3.X UR5, URZ, UR37, URZ, UP0, !UPT ;  /* 0x000000253f057290 */ /* 0x000fd200087fe43f */
[----:B------:R0:W-:Y:S02]  /*12550*/  UTMALDG.4D [UR8], [UR4], desc[UR6] ;  /* 0x00000608040075b4 */ /* 0x0001e40008019000 */
[----:B0-----:R-:W-:Y:S01]  /*12560*/  UMOV UR8, UR14 ;  /* 0x0000000e00087c82 */ /* 0x001fe20008000000 */
[----:B------:R-:W-:Y:S02]  /*12570*/  UMOV UR10, UR15 ;  /* 0x0000000f000a7c82 */ /* 0x000fe40008000000 */
[----:B------:R1:W-:Y:S02]  /*12580*/  UTMALDG.4D [UR8], [UR4], desc[UR6] ;  /* 0x00000608040075b4 */ /* 0x0003e40008019000 */
[----:B-1----:R-:W-:Y:S01]  /*12590*/  NOP ;  /* 0x0000000000007918 */ /* 0x002fe20000000000 */
.L_x_1212:
[----:B------:R-:W-:Y:S05]  /*125a0*/  BSYNC B1 ;  /* 0x0000000000017941 */ /* 0x000fea0003800000 */
.L_x_1211:
[----:B------:R-:W2:Y:S01]  /*125b0*/  LDL R2, [R1+0x10] ;  /* 0x0000100001027983 */ /* 0x000ea20000100800 */
[----:B------:R-:W-:Y:S01]  /*125c0*/  VIADD R7, R7, 0xfffffffe ;  /* 0xfffffffe07077836 */ /* 0x000fe20000000000 */
[----:B--2---:R-:W-:-:S13]  /*125d0*/  ISETP.GT.AND P0, PT, R13, R2, PT ;  /* 0x000000020d00720c */ /* 0x004fda0003f04270 */
[----:B------:R-:W-:Y:S05]  /*125e0*/  @P0 BRA `(.L_x_1218) ;  /* 0xfffffff000080947 */ /* 0x000fea000383ffff */
.L_x_1194:
[----:B------:R-:W-:Y:S05]  /*125f0*/  BSYNC B0 ;  /* 0x0000000000007941 */ /* 0x000fea0003800000 */
.L_x_1193:
        /* <DEDUP_REMOVED lines=8> */
[----:B------:R-:W1:Y:S08]  /*12680*/  FLO.U32 R0, UR4 ;  /* 0x0000000400007d00 */ /* 0x000e7000080e0000 */
        /* <DEDUP_REMOVED lines=8> */
.L_x_1220:
[----:B------:R-:W-:Y:S05]  /*12710*/  BSYNC B0 ;  /* 0x0000000000007941 */ /* 0x000fea0003800000 */
.L_x_1219:
        /* <DEDUP_REMOVED lines=11> */
.L_x_1267:
        /* <DEDUP_REMOVED lines=11> */
.L_x_1224:
[----:B-1----:R-:W2:Y:S01]  /*12880*/  LDL R0, [R1] ;  /* 0x0000000001007983 */ /* 0x002ea20000100800 */
[----:B------:R-:W-:-:S03]  /*12890*/  MOV R7, 0x400 ;  /* 0x0000040000077802 */ /* 0x000fc60000000f00 */
[----:B------:R-:W3:Y:S01]  /*128a0*/  LDL.LU R2, [R1+0x4] ;  /* 0x0000040001027983 */ /* 0x000ee20000300800 */
[----:B------:R-:W1:Y:S01]  /*128b0*/  S2R R8, SR_CgaCtaId ;  /* 0x0000000000087919 */ /* 0x000e620000008800 */
[----:B------:R-:W-:Y:S02]  /*128c0*/  R2UR UR11, R5 ;  /* 0x00000000050b72ca */ /* 0x000fe400000e0000 */
[----:B------:R-:W-:Y:S01]  /*128d0*/  R2UR UR9, R3 ;  /* 0x00000000030972ca */ /* 0x000fe200000e0000 */
[----:B------:R-:W-:Y:S01]  /*128e0*/  UIADD3 UR4, UP0, UR36, 0x470, URZ ;  /* 0x0000047024047890 */ /* 0x000fe2000ff1e03f */
[----:B------:R-:W-:Y:S02]  /*128f0*/  R2UR UR12, R4 ;  /* 0x00000000040c72ca */ /* 0x000fe400000e0000 */
[----:B------:R-:W-:Y:S02]  /*12900*/  R2UR UR13, R6 ;  /* 0x00000000060d72ca */ /* 0x000fe400000e0000 */
[----:B-1----:R-:W-:-:S07]  /*12910*/  LEA R7, R8, R7, 0x18 ;  /* 0x0000000708077211 */ /* 0x002fce00078ec0ff */
[----:B------:R-:W-:Y:S01]  /*12920*/  UIADD3 UR9, UR9, 0x2a850, URZ ;  /* 0x0002a85009097890 */ /* 0x000fe2000fffe03f */
[----:B------:R-:W-:Y:S01]  /*12930*/  UMOV UR10, URZ ;  /* 0x0000003f000a7c82 */ /* 0x000fe20008000000 */
        /* <DEDUP_REMOVED lines=15> */
.L_x_1222:
[----:B------:R-:W-:Y:S05]  /*12a30*/  BSYNC B0 ;  /* 0x0000000000007941 */ /* 0x000fea0003800000 */
.L_x_1221:
        /* <DEDUP_REMOVED lines=9> */
.L_x_1178:
[----:B------:R-:W-:Y:S05]  /*12ad0*/  BSYNC B6 ;  /* 0x0000000000067941 */ /* 0x000fea0003800000 */
.L_x_1176:
[----:B------:R-:W-:-:S03]  /*12ae0*/  UMOV UR4, 0xffffffff ;  /* 0xffffffff00047882 */ /* 0x000fc60000000000 */
[----:B------:R-:W-:Y:S05]  /*12af0*/  BRA.DIV UR4, `(.L_x_1225) ;  /* 0x0000001604d87947 */ /* 0x000fea000b800000 */
[----:B------:R2:W3:Y:S04]  /*12b00*/  SHFL.IDX PT, R4, R16, RZ, 0x1f ;  /* 0x00001fff10047589 */ /* 0x0004e800000e0000 */
[----:B------:R-:W4:Y:S02]  /*12b10*/  SHFL.IDX PT, R16, R16, 0x1, 0x1f ;  /* 0x00201f0010107f89 */ /* 0x000f2400000e0000 */
.L_x_1271:
[----:B-1----:R-:W1:Y:S01]  /*12b20*/  S2R R0, SR_TID.X ;  /* 0x0000000000007919 */ /* 0x002e620000002100 */
[----:B------:R-:W-:Y:S01]  /*12b30*/  ULDC UR4, c[0x0][0xc14] ;  /* 0x0003050000047ab9 */ /* 0x000fe20000000800 */
[----:B------:R-:W-:Y:S01]  /*12b40*/  BSSY B0, `(.L_x_1226) ;  /* 0x000000b000007945 */ /* 0x000fe20003800000 */
[----:B------:R-:W-:Y:S01]  /*12b50*/  IMAD.MOV.U32 R17, RZ, RZ, RZ ;  /* 0x000000ffff117224 */ /* 0x000fe200078e00ff */
[----:B-1----:R-:W-:Y:S01]  /*12b60*/  LOP3.LUT R6, R0, 0x1f, RZ, 0xc0, !PT ;  /* 0x0000001f00067812 */ /* 0x002fe200078ec0ff */
[----:B------:R-:W-:-:S03]  /*12b70*/  IMAD.U32 R0, RZ, RZ, UR4 ;  /* 0x00000004ff007e24 */ /* 0x000fc6000f8e00ff */
[C---:B------:R-:W-:Y:S01]  /*12b80*/  ISETP.NE.AND P0, PT, R6.reuse, 0x1f, PT ;  /* 0x0000001f0600780c */ /* 0x040fe20003f05270 */
[----:B------:R-:W-:-:S05]  /*12b90*/  IMAD.IADD R5, R6, 0x1, R19 ;  /* 0x0000000106057824 */ /* 0x000fca00078e0213 */
[----:B------:R-:W-:-:S13]  /*12ba0*/  ISETP.GE.OR P0, PT, R5, R0, !P0 ;  /* 0x000000000500720c */ /* 0x000fda0004706670 */
[----:B------:R-:W-:Y:S05]  /*12bb0*/  @P0 BRA `(.L_x_1227) ;  /* 0x00000000000c0947 */ /* 0x000fea0003800000 */
[----:B------:R-:W1:Y:S02]  /*12bc0*/  LDC.64 R2, c[0x0][0xc58] ;  /* 0x00031600ff027b82 */ /* 0x000e640000000a00 */
[----:B-1----:R-:W-:-:S05]  /*12bd0*/  IMAD.WIDE R2, R5, 0x4, R2 ;  /* 0x0000000405027825 */ /* 0x002fca00078e0202 */
[----:B------:R1:W5:Y:S02]  /*12be0*/  LDG.E R17, desc[UR60][R2.64] ;  /* 0x0000003c02117981 */ /* 0x000364000c1e1900 */
.L_x_1227:
[----:B------:R-:W-:Y:S05]  /*12bf0*/  BSYNC B0 ;  /* 0x0000000000007941 */ /* 0x000fea0003800000 */
.L_x_1226:
[----:B------:R-:W-:-:S03]  /*12c00*/  UMOV UR4, 0xffffffff ;  /* 0xffffffff00047882 */ /* 0x000fc60000000000 */
[----:B------:R-:W-:Y:S05]  /*12c10*/  BRA.DIV UR4, `(.L_x_1228) ;  /* 0x0000001604dc7947 */ /* 0x000fea000b800000 */
[----:B0----5:R-:W0:Y:S01]  /*12c20*/  SHFL.UP PT, R14, R17, 0x1, RZ ;  /* 0x04200000110e7989 */ /* 0x021e2200000e00ff */
[C---:B------:R-:W-:Y:S02]  /*12c30*/  ISETP.NE.AND P0, PT, R6.reuse, RZ, PT ;  /* 0x000000ff0600720c */ /* 0x040fe40003f05270 */
[----:B------:R-:W-:Y:S02]  /*12c40*/  ISETP.GE.U32.AND P1, PT, R6, 0x2, PT ;  /* 0x000000020600780c */ /* 0x000fe40003f26070 */
[----:B0-----:R-:W-:Y:S02]  /*12c50*/  SEL R14, R14, RZ, P0 ;  /* 0x000000ff0e0e7207 */ /* 0x001fe40000000000 */
[----:B------:R-:W-:-:S03]  /*12c60*/  ISETP.GE.U32.AND P0, PT, R6, 0x4, PT ;  /* 0x000000040600780c */ /* 0x000fc60003f06070 */
[----:B------:R-:W-:-:S05]  /*12c70*/  IMAD.IADD R13, R17, 0x1, R14 ;  /* 0x00000001110d7824 */ /* 0x000fca00078e020e */
[----:B------:R-:W1:Y:S02]  /*12c80*/  SHFL.UP PT, R14, R13, 0x2, RZ ;  /* 0x044000000d0e7989 */ /* 0x000e6400000e00ff */
        /* <DEDUP_REMOVED lines=14> */
.L_x_1279:
[----:B------:R-:W-:Y:S02]  /*12d70*/  ULDC UR4, c[0x0][0xc10] ;  /* 0x0003040000047ab9 */ /* 0x000fe40000000800 */
[----:B------:R-:W-:-:S04]  /*12d80*/  IMAD.U32 R5, RZ, RZ, UR4 ;  /* 0x00000004ff057e24 */ /* 0x000fc8000f8e00ff */
[----:B-1----:R-:W-:-:S04]  /*12d90*/  IMAD R3, R14, R5, RZ ;  /* 0x000000050e037224 */ /* 0x002fc800078e02ff */
[----:B--2-4-:R-:W-:-:S05]  /*12da0*/  IMAD.IADD R16, R16, 0x1, R3 ;  /* 0x0000000110107824 */ /* 0x014fca00078e0203 */
[----:B---3--:R-:W-:-:S13]  /*12db0*/  ISETP.GT.AND P0, PT, R16, R4, PT ;  /* 0x000000041000720c */ /* 0x008fda0003f04270 */
[----:B------:R-:W-:Y:S05]  /*12dc0*/  @P0 BRA `(.L_x_1229) ;  /* 0x0000000000b40947 */ /* 0x000fea0003800000 */
[----:B------:R-:W1:Y:S02]  /*12dd0*/  LDC R0, c[0x0][0xc14] ;  /* 0x00030500ff007b82 */ /* 0x000e640000000800 */
.L_x_1234:
        /* <DEDUP_REMOVED lines=11> */
[----:B------:R-:W0:Y:S02]  /*12e90*/  LDC.64 R2, c[0x0][0xc58] ;  /* 0x00031600ff027b82 */ /* 0x000e240000000a00 */
[----:B0-----:R-:W-:-:S05]  /*12ea0*/  IMAD.WIDE R2, R5, 0x4, R2 ;  /* 0x0000000405027825 */ /* 0x001fca00078e0202 */
[----:B------:R0:W5:Y:S02]  /*12eb0*/  LDG.E R17, desc[UR60][R2.64] ;  /* 0x0000003c02117981 */ /* 0x000164000c1e1900 */
.L_x_1232:
[----:B------:R-:W-:Y:S05]  /*12ec0*/  BSYNC B0 ;  /* 0x0000000000007941 */ /* 0x000fea0003800000 */
.L_x_1231:
        /* <DEDUP_REMOVED lines=23> */
.L_x_1287:
[----:B------:R-:W-:Y:S02]  /*13040*/  ULDC UR4, c[0x0][0xc10] ;  /* 0x0003040000047ab9 */ /* 0x000fe40000000800 */
[----:B------:R-:W-:-:S04]  /*13050*/  IMAD.U32 R5, RZ, RZ, UR4 ;  /* 0x00000004ff057e24 */ /* 0x000fc8000f8e00ff */
[----:B-1----:R-:W-:-:S04]  /*13060*/  IMAD R3, R14, R5, RZ ;  /* 0x000000050e037224 */ /* 0x002fc800078e02ff */
[----:B------:R-:W-:-:S05]  /*13070*/  IMAD.IADD R16, R3, 0x1, R16 ;  /* 0x0000000103107824 */ /* 0x000fca00078e0210 */
[----:B------:R-:W-:-:S13]  /*13080*/  ISETP.GT.AND P0, PT, R16, R4, PT ;  /* 0x000000041000720c */ /* 0x000fda0003f04270 */
[----:B------:R-:W-:Y:S05]  /*13090*/  @!P0 BRA `(.L_x_1234) ;  /* 0xfffffffc00508947 */ /* 0x000fea000383ffff */
.L_x_1229:
        /* <DEDUP_REMOVED lines=8> */
.L_x_1291:
[----:B------:R-:W-:Y:S01]  /*13120*/  ISETP.NE.AND P0, PT, R3, RZ, PT ;  /* 0x000000ff0300720c */ /* 0x000fe20003f05270 */
[----:B------:R-:W-:-:S12]  /*13130*/  IMAD.MOV.U32 R7, RZ, RZ, RZ ;  /* 0x000000ffff077224 */ /* 0x000fd800078e00ff */
[----:B------:R-:W-:Y:S05]  /*13140*/  @!P0 BRA `(.L_x_1236) ;  /* 0x0000000000108947 */ /* 0x000fea0003800000 */
[----:B------:R-:W-:Y:S01]  /*13150*/  UMOV UR4, 0xffffffff ;  /* 0xffffffff00047882 */ /* 0x000fe20000000000 */
[----:B------:R-:W-:Y:S02]  /*13160*/  VIADD R12, R6, 0xffffffff ;  /* 0xffffffff060c7836 */ /* 0x000fe40000000000 */
[----:B------:R-:W-:Y:S05]  /*13170*/  BRA.DIV UR4, `(.L_x_1237) ;  /* 0x0000001a046c7947 */ /* 0x000fea000b800000 */
[----:B------:R3:W4:Y:S02]  /*13180*/  SHFL.IDX PT, R7, R2, R12, 0x1f ;  /* 0x00001f0c02077589 */ /* 0x00072400000e0000 */
.L_x_1236:
[----:B0--3--:R-:W0:Y:S01]  /*13190*/  LDC.64 R2, c[0x0][0xc68] ;  /* 0x00031a00ff027b82 */ /* 0x009e220000000a00 */
[----:B------:R-:W-:-:S04]  /*131a0*/  IMAD.IADD R19, R6, 0x1, R19 ;  /* 0x0000000106137824 */ /* 0x000fc800078e0213 */
[----:B0-----:R-:W-:-:S05]  /*131b0*/  IMAD.WIDE R2, R19, 0x4, R2 ;  /* 0x0000000413027825 */ /* 0x001fca00078e0202 */
[----:B------:R0:W1:Y:S01]  /*131c0*/  LDG.E R8, desc[UR60][R2.64] ;  /* 0x0000003c02087981 */ /* 0x000062000c1e1900 */
[----:B----4-:R-:W-:-:S04]  /*131d0*/  IMAD R16, R7, R5, R16 ;  /* 0x0000000507107224 */ /* 0x010fc800078e0210 */
[----:B------:R-:W-:Y:S02]  /*131e0*/  IMAD.IADD R7, R4, 0x1, -R16 ;  /* 0x0000000104077824 */ /* 0x000fe400078e0a10 */
[----:B0-----:R-:W-:Y:S02]  /*131f0*/  IMAD.MOV.U32 R2, RZ, RZ, RZ ;  /* 0x000000ffff027224 */ /* 0x001fe400078e00ff */
[----:B-12---:R-:W-:-:S05]  /*13200*/  IMAD R6, R17, R8, RZ ;  /* 0x0000000811067224 */ /* 0x006fca00078e02ff */
[-C--:B------:R-:W-:Y:S02]  /*13210*/  IABS R9, R6.reuse ;  /* 0x0000000600097213 */ /* 0x080fe40000000000 */
[----:B------:R-:W-:Y:S02]  /*13220*/  IABS R4, R6 ;  /* 0x0000000600047213 */ /* 0x000fe40000000000 */
[----:B------:R-:W0:Y:S03]  /*13230*/  I2F.RP R10, R9 ;  /* 0x00000009000a7306 */ /* 0x000e260000209400 */
[----:B------:R-:W-:-:S05]  /*13240*/  IMAD.MOV R4, RZ, RZ, -R4 ;  /* 0x000000ffff047224 */ /* 0x000fca00078e0a04 */
[----:B0-----:R-:W0:Y:S02]  /*13250*/  MUFU.RCP R10, R10 ;  /* 0x0000000a000a7308 */ /* 0x001e240000001000 */
[----:B0-----:R-:W-:-:S06]  /*13260*/  VIADD R11, R10, 0xffffffe ;  /* 0x0ffffffe0a0b7836 */ /* 0x001fcc0000000000 */
[----:B------:R-:W0:Y:S02]  /*13270*/  F2I.FTZ.U32.TRUNC.NTZ R3, R11 ;  /* 0x0000000b00037305 */ /* 0x000e24000021f000 */
[----:B0-----:R-:W-:-:S04]  /*13280*/  IMAD.MOV R12, RZ, RZ, -R3 ;  /* 0x000000ffff0c7224 */ /* 0x001fc800078e0a03 */
[----:B------:R-:W-:-:S04]  /*13290*/  IMAD R13, R12, R9, RZ ;  /* 0x000000090c0d7224 */ /* 0x000fc800078e02ff */
[----:B------:R-:W-:Y:S01]  /*132a0*/  IMAD.HI.U32 R2, R3, R13, R2 ;  /* 0x0000000d03027227 */ /* 0x000fe200078e0002 */
        /* <DEDUP_REMOVED lines=9> */
[----:B------:R-:W-:-:S03]  /*13340*/  ISETP.GE.AND P0, PT, R3, RZ, PT ;  /* 0x000000ff0300720c */ /* 0x000fc60003f06270 */
[----:B------:R-:W-:-:S10]  /*13350*/  IMAD.MOV.U32 R9, RZ, RZ, R2 ;  /* 0x000000ffff097224 */ /* 0x000fd400078e0002 */
[----:B------:R-:W-:Y:S01]  /*13360*/  @!P0 IMAD.MOV R9, RZ, RZ, -R9 ;  /* 0x000000ffff098224 */ /* 0x000fe200078e0a09 */
[----:B------:R-:W-:-:S13]  /*13370*/  ISETP.NE.AND P0, PT, R6, RZ, PT ;  /* 0x000000ff0600720c */ /* 0x000fda0003f05270 */
[----:B------:R-:W-:-:S05]  /*13380*/  @!P0 LOP3.LUT R9, RZ, R6, RZ, 0x33, !PT ;  /* 0x00000006ff098212 */ /* 0x000fca00078e33ff */
[----:B------:R-:W-:Y:S02]  /*13390*/  IMAD R4, R8, R9, RZ ;  /* 0x0000000908047224 */ /* 0x000fe400078e02ff */
[----:B------:R-:W-:Y:S02]  /*133a0*/  IMAD.MOV R9, RZ, RZ, -R9 ;  /* 0x000000ffff097224 */ /* 0x000fe400078e0a09 */
[----:B------:R-:W-:Y:S02]  /*133b0*/  IMAD.MOV R2, RZ, RZ, -R4 ;  /* 0x000000ffff027224 */ /* 0x000fe400078e0a04 */
[----:B------:R-:W-:-:S03]  /*133c0*/  IMAD R7, R6, R9, R7 ;  /* 0x0000000906077224 */ /* 0x000fc600078e0207 */
[----:B------:R-:W-:Y:S01]  /*133d0*/  VIADDMNMX R8, R2, R5, R8, PT ;  /* 0x0000000502087246 */ /* 0x000fe20003800108 */
[----:B------:R-:W-:-:S03]  /*133e0*/  IMAD.IADD R4, R7, 0x1, R4 ;  /* 0x0000000107047824 */ /* 0x000fc600078e0204 */
[----:B------:R-:W-:-:S04]  /*133f0*/  IABS R5, R8 ;  /* 0x0000000800057213 */ /* 0x000fc80000000000 */
[----:B------:R-:W0:Y:S08]  /*13400*/  I2F.RP R10, R5 ;  /* 0x00000005000a7306 */ /* 0x000e300000209400 */
[----:B0-----:R-:W0:Y:S02]  /*13410*/  MUFU.RCP R10, R10 ;  /* 0x0000000a000a7308 */ /* 0x001e240000001000 */
[----:B0-----:R-:W-:-:S06]  /*13420*/  VIADD R2, R10, 0xffffffe ;  /* 0x0ffffffe0a027836 */ /* 0x001fcc0000000000 */
[----:B------:R0:W1:Y:S02]  /*13430*/  F2I.FTZ.U32.TRUNC.NTZ R3, R2 ;  /* 0x0000000200037305 */ /* 0x000064000021f000 */
[----:B0-----:R-:W-:Y:S02]  /*13440*/  IMAD.MOV.U32 R2, RZ, RZ, RZ ;  /* 0x000000ffff027224 */ /* 0x001fe400078e00ff */
[----:B-1----:R-:W-:-:S04]  /*13450*/  IMAD.MOV R6, RZ, RZ, -R3 ;  /* 0x000000ffff067224 */ /* 0x002fc800078e0a03 */
[----:B------:R-:W-:Y:S01]  /*13460*/  IMAD R9, R6, R5, RZ ;  /* 0x0000000506097224 */ /* 0x000fe200078e02ff */
[----:B------:R-:W-:-:S03]  /*13470*/  IABS R6, R7 ;  /* 0x0000000700067213 */ /* 0x000fc60000000000 */
[----:B------:R-:W-:Y:S01]  /*13480*/  IMAD.HI.U32 R3, R3, R9, R2 ;  /* 0x0000000903037227 */ /* 0x000fe200078e0002 */
[----:B------:R-:W-:-:S05]  /*13490*/  IABS R9, R8 ;  /* 0x0000000800097213 */ /* 0x000fca0000000000 */
        /* <DEDUP_REMOVED lines=12> */
[----:B------:R-:W-:Y:S01]  /*13560*/  @!P0 LOP3.LUT R3, RZ, R8, RZ, 0x33, !PT ;  /* 0x00000008ff038212 */ /* 0x000fe200078e33ff */
[----:B------:R-:W-:-:S03]  /*13570*/  IMAD.MOV R8, RZ, RZ, -R8 ;  /* 0x000000ffff087224 */ /* 0x000fc600078e0a08 */
[----:B------:R-:W-:Y:S01]  /*13580*/  LOP3.LUT R2, RZ, R3, RZ, 0x33, !PT ;  /* 0x00000003ff027212 */ /* 0x000fe200078e33ff */
[----:B------:R-:W-:-:S04]  /*13590*/  IMAD R18, R3, R8, R4 ;  /* 0x0000000803127224 */ /* 0x000fc800078e0204 */
[----:B------:R-:W-:Y:S01]  /*135a0*/  IMAD.IADD R17, R17, 0x1, R2 ;  /* 0x0000000111117824 */ /* 0x000fe200078e0202 */
[----:B------:R-:W-:Y:S06]  /*135b0*/  BRA `(.L_x_1238) ;  /* 0x00000000001c7947 */ /* 0x000fec0003800000 */
.L_x_1230:
[----:B------:R-:W-:Y:S01]  /*135c0*/  UMOV UR4, URZ ;  /* 0x0000003f00047c82 */ /* 0x000fe20008000000 */
[----:B------:R-:W-:Y:S01]  /*135d0*/  UMOV UR5, URZ ;  /* 0x0000003f00057c82 */ /* 0x000fe20008000000 */
[----:B------:R-:W-:Y:S01]  /*135e0*/  ULDC UR6, c[0x0][0xc14] ;  /* 0x0003050000067ab9 */ /* 0x000fe20000000800 */
[----:B------:R-:W-:Y:S02]  /*135f0*/  IMAD.MOV.U32 R16, RZ, RZ, R4 ;  /* 0x000000ffff107224 */ /* 0x000fe400078e0004 */
[----:B------:R-:W-:Y:S02]  /*13600*/  IMAD.U32 R17, RZ, RZ, UR4 ;  /* 0x00000004ff117e24 */ /* 0x000fe4000f8e00ff */
[----:B------:R-:W-:Y:S02]  /*13610*/  IMAD.U32 R18, RZ, RZ, UR5 ;  /* 0x00000005ff127e24 */ /* 0x000fe4000f8e00ff */
[----:B------:R-:W-:-:S07]  /*13620*/  IMAD.U32 R19, RZ, RZ, UR6 ;  /* 0x00000006ff137e24 */ /* 0x000fce000f8e00ff */
.L_x_1238:
        /* <DEDUP_REMOVED lines=12> */
.L_x_1164:
[----:B-1----:R-:W3:Y:S01]  /*136f0*/  LDL.LU R0, [R1+0x18] ;  /* 0x0000180001007983 */ /* 0x002ee20000300800 */
[----:B------:R-:W-:Y:S01]  /*13700*/  BSSY B0, `(.L_x_1240) ;  /* 0x000000b000007945 */ /* 0x000fe20003800000 */
[----:B------:R-:W1:Y:S01]  /*13710*/  S2R R5, SR_CgaCtaId ;  /* 0x0000000000057919 */ /* 0x000e620000008800 */
[----:B---3--:R-:W-:-:S05]  /*13720*/  VIADD R0, R0, 0x1 ;  /* 0x0000000100007836 */ /* 0x008fca0000000000 */
[----:B--2---:R-:W-:-:S04]  /*13730*/  LEA.HI R2, R0, R0, RZ, 0x1 ;  /* 0x0000000000027211 */ /* 0x004fc800078f08ff */
[----:B------:R-:W-:-:S05]  /*13740*/  LOP3.LUT R3, R2, 0xfffffffe, RZ, 0xc0, !PT ;  /* 0xfffffffe02037812 */ /* 0x000fca00078ec0ff */
[----:B------:R-:W-:Y:S01]  /*13750*/  IMAD.IADD R3, R0, 0x1, -R3 ;  /* 0x0000000100037824 */ /* 0x000fe200078e0a03 */
[----:B------:R-:W-:-:S04]  /*13760*/  MOV R0, 0x400 ;  /* 0x0000040000007802 */ /* 0x000fc80000000f00 */
[----:B-1----:R-:W-:Y:S02]  /*13770*/  LEA R0, R5, R0, 0x18 ;  /* 0x0000000005007211 */ /* 0x002fe400078ec0ff */
[----:B------:R-:W-:-:S04]  /*13780*/  SHF.L.U32 R3, R3, 0x1f, RZ ;  /* 0x0000001f03037819 */ /* 0x000fc800000006ff */
[----:B------:R-:W1:Y:S02]  /*13790*/  SYNCS.PHASECHK.TRANS64.TRYWAIT P0, [R0+URZ+0x2a820], R3 ;  /* 0x02a82003000075a7 */ /* 0x000e64000800017f */
[----:B-1----:R-:W-:Y:S05]  /*137a0*/  @!P0 BRA `(.L_x_1241) ;  /* 0x0000001400088947 */ /* 0x002fea0003800000 */
.L_x_1294:
[----:B------:R-:W-:Y:S05]  /*137b0*/  BSYNC B0 ;  /* 0x0000000000007941 */ /* 0x000fea0003800000 */
.L_x_1240:
[----:B------:R-:W-:-:S03]  /*137c0*/  UMOV UR4, 0xffffffff ;  /* 0xffffffff00047882 */ /* 0x000fc60000000000 */
[----:B------:R-:W-:Y:S05]  /*137d0*/  BRA.DIV UR4, `(.L_x_1242) ;  /* 0x0000001604107947 */ /* 0x000fea000b800000 */
[----:B------:R-:W2:Y:S02]  /*137e0*/  S2R R2, SR_TID.X ;  /* 0x0000000000027919 */ /* 0x000ea40000002100 */
[----:B--2---:R-:W-:-:S04]  /*137f0*/  SHF.R.U32.HI R2, RZ, 0x5, R2 ;  /* 0x00000005ff027819 */ /* 0x004fc80000011602 */
[----:B------:R-:W-:-:S05]  /*13800*/  LOP3.LUT R2, R2, 0x3, RZ, 0xc0, !PT ;  /* 0x0000000302027812 */ /* 0x000fca00078ec0ff */
[----:B------:R2:W3:Y:S02]  /*13810*/  SHFL.IDX PT, R14, R2, RZ, 0x1f ;  /* 0x00001fff020e7589 */ /* 0x0004e400000e0000 */
.L_x_1297:
[----:B---3--:R-:W-:Y:S01]  /*13820*/  ISETP.NE.AND P0, PT, R14, RZ, PT ;  /* 0x000000ff0e00720c */ /* 0x008fe20003f05270 */
[----:B------:R-:W-:-:S12]  /*13830*/  BSSY B0, `(.L_x_1243) ;  /* 0x0000027000007945 */ /* 0x000fd80003800000 */
[----:B------:R-:W-:Y:S05]  /*13840*/  @P0 BRA `(.L_x_1244) ;  /* 0x0000000000940947 */ /* 0x000fea0003800000 */
[----:B------:R-:W-:-:S03]  /*13850*/  UMOV UR4, 0xffffffff ;  /* 0xffffffff00047882 */ /* 0x000fc60000000000 */
[----:B------:R-:W-:Y:S05]  /*13860*/  BRA.DIV UR4, `(.L_x_1245) ;  /* 0x0000001604207947 */ /* 0x000fea000b800000 */
[----:B------:R-:W-:-:S13]  /*13870*/  ELECT P6, URZ, PT ;  /* 0x00000000003f782f */ /* 0x000fda00038c0000 */
.L_x_1300:
[----:B------:R-:W-:Y:S05]  /*13880*/  @!P6 BRA `(.L_x_1244) ;  /* 0x000000000084e947 */ /* 0x000fea0003800000 */
[----:B--2---:R-:W2:Y:S02]  /*13890*/  LDL.LU R2, [R1+0x20] ;  /* 0x0000200001027983 */ /* 0x004ea40000300800 */
[----:B--2---:R-:W-:-:S04]  /*138a0*/  LOP3.LUT R2, R2, 0x2, RZ, 0xfc, !PT ;  /* 0x0000000202027812 */ /* 0x004fc800078efcff */
[----:B------:R-:W-:-:S13]  /*138b0*/  ISETP.NE.AND P2, PT, R2, 0x3, PT ;  /* 0x000000030200780c */ /* 0x000fda0003f45270 */
[----:B------:R-:W-:Y:S05]  /*138c0*/  @!P2 BRA `(.L_x_1246) ;  /* 0x000000000004a947 */ /* 0x000fea0003800000 */
[----:B------:R-:W-:Y:S01]  /*138d0*/  BPT.TRAP 0x1 ;  /* 0x000000040000795c */ /* 0x000fe20000300000 */
.L_x_1246:
[----:B-1----:R-:W2:Y:S04]  /*138e0*/  LDL R3, [R1] ;  /* 0x0000000001037983 */ /* 0x002ea80000100800 */
[----:B------:R-:W3:Y:S01]  /*138f0*/  LDL.LU R7, [R1+0x8] ;  /* 0x0000080001077983 */ /* 0x000ee20000300800 */
[----:B------:R-:W-:-:S04]  /*13900*/  VIADD R2, R0, 0x2a840 ;  /* 0x0002a84000027836 */ /* 0x000fc80000000000 */
[C---:B--2---:R-:W-:Y:S02]  /*13910*/  IMAD R6, R3.reuse, 0x8, R2 ;  /* 0x0000000803067824 */ /* 0x044fe400078e0202 */
[----:B------:R-:W-:Y:S01]  /*13920*/  VIADD R3, R3, 0x1 ;  /* 0x0000000103037836 */ /* 0x000fe20000000000 */
[----:B---3--:R-:W-:-:S04]  /*13930*/  SHF.L.U32 R5, R7, 0x1f, RZ ;  /* 0x0000001f07057819 */ /* 0x008fc800000006ff */
[C---:B------:R-:W-:Y:S01]  /*13940*/  ISETP.NE.AND P1, PT, R3.reuse, 0x2, PT ;  /* 0x000000020300780c */ /* 0x040fe20003f25270 */
[----:B------:R-:W1:Y:S03]  /*13950*/  SYNCS.PHASECHK.TRANS64.TRYWAIT P0, [R6+URZ], R5 ;  /* 0x00000005060075a7 */ /* 0x000e66000800017f */
[----:B------:R-:W-:Y:S02]  /*13960*/  SEL R4, RZ, 0x1, P1 ;  /* 0x00000001ff047807 */ /* 0x000fe40000800000 */
[----:B------:R-:W-:Y:S02]  /*13970*/  SEL R3, R3, RZ, P1 ;  /* 0x000000ff03037207 */ /* 0x000fe40000800000 */
[----:B------:R-:W-:-:S03]  /*13980*/  LOP3.LUT R4, R7, R4, RZ, 0x3c, !PT ;  /* 0x0000000407047212 */ /* 0x000fc600078e3cff */
[----:B------:R-:W-:Y:S01]  /*13990*/  IMAD R7, R3, 0x8, R2 ;  /* 0x0000000803077824 */ /* 0x000fe200078e0202 */
[----:B------:R-:W-:Y:S01]  /*139a0*/  SHF.L.U32 R2, R4, 0x1f, RZ ;  /* 0x0000001f04027819 */ /* 0x000fe200000006ff */
[----:B-1----:R-:W-:Y:S06]  /*139b0*/  @!P0 BRA `(.L_x_1247) ;  /* 0x0000001000ec8947 */ /* 0x002fec0003800000 */
.L_x_1301:
[----:B------:R-:W2:Y:S02]  /*139c0*/  SYNCS.PHASECHK.TRANS64.TRYWAIT P0, [R7+URZ], R2 ;  /* 0x00000002070075a7 */ /* 0x000ea4000800017f */
[----:B--2---:R-:W-:Y:S05]  /*139d0*/  @!P0 BRA `(.L_x_1248) ;  /* 0x0000001000f88947 */ /* 0x004fea0003800000 */
.L_x_1302:
[----:B------:R-:W-:Y:S05]  /*139e0*/  @!P2 BRA `(.L_x_1249) ;  /* 0x000000000004a947 */ /* 0x000fea0003800000 */
[----:B------:R-:W-:Y:S01]  /*139f0*/  BPT.TRAP 0x1 ;  /* 0x000000040000795c */ /* 0x000fe20000300000 */
.L_x_1249:
[----:B------:R-:W3:Y:S01]  /*13a00*/  LDL.LU R4, [R1] ;  /* 0x0000000001047983 */ /* 0x000ee20000300800 */
[----:B------:R-:W-:-:S04]  /*13a10*/  VIADD R0, R0, 0x2a860 ;  /* 0x0002a86000007836 */ /* 0x000fc80000000000 */
[----:B---3--:R-:W-:-:S04]  /*13a20*/  IMAD R4, R4, 0x8, R0 ;  /* 0x0000000804047824 */ /* 0x008fc800078e0200 */
[----:B------:R-:W3:Y:S02]  /*13a30*/  SYNCS.PHASECHK.TRANS64.TRYWAIT P0, [R4+URZ], R5 ;  /* 0x00000005040075a7 */ /* 0x000ee4000800017f */
[----:B---3--:R-:W-:Y:S05]  /*13a40*/  @!P0 BRA `(.L_x_1250) ;  /* 0x0000001000f08947 */ /* 0x008fea0003800000 */
.L_x_1303:
[----:B------:R-:W-:-:S07]  /*13a50*/  IMAD R3, R3, 0x8, R0 ;  /* 0x0000000803037824 */ /* 0x000fce00078e0200 */
.L_x_1251:
[----:B----4-:R4:W0:Y:S02]  /*13a60*/  SYNCS.PHASECHK.TRANS64.TRYWAIT P0, [R3+URZ], R2 ;  /* 0x00000002030075a7 */ /* 0x010824000800017f */
[----:B0-----:R-:W-:Y:S05]  /*13a70*/  @!P0 NANOSLEEP.SYNCS 0x989680 ;  /* 0x009896800000895d */ /* 0x001fea0003900000 */
[----:B------:R-:W0:Y:S02]  /*13a80*/  @!P0 SYNCS.PHASECHK.TRANS64 P0, [R3+URZ], R2 ;  /* 0x00000002030085a7 */ /* 0x000e24000800007f */
[----:B0-----:R-:W-:Y:S05]  /*13a90*/  @!P0 BRA `(.L_x_1251) ;  /* 0xfffffffc00f08947 */ /* 0x001fea000383ffff */
.L_x_1244:
[----:B------:R-:W-:Y:S05]  /*13aa0*/  BSYNC B0 ;  /* 0x0000000000007941 */ /* 0x000fea0003800000 */
.L_x_1243:
[----:B------:R-:W-:Y:S05]  /*13ab0*/  EXIT ;  /* 0x000000000000794d */ /* 0x000fea0003800000 */
.L_x_1068:
[----:B0-----:R-:W-:-:S04]  /*13ac0*/  IMAD.U32 R3, RZ, RZ, UR38 ;  /* 0x00000026ff037e24 */ /* 0x001fc8000f8e00ff */
[----:B------:R0:W1:Y:S03]  /*13ad0*/  SYNCS.PHASECHK.TRANS64.TRYWAIT P1, [R3+URZ+0x2a800], R0 ;  /* 0x02a80000030075a7 */ /* 0x000066000802017f */
[----:B-1----:R-:W-:Y:S05]  /*13ae0*/  @!P1 NANOSLEEP.SYNCS 0x989680 ;  /* 0x009896800000995d */ /* 0x002fea0003900000 */
[----:B------:R-:W1:Y:S02]  /*13af0*/  @!P1 SYNCS.PHASECHK.TRANS64 P1, [R3+URZ+0x2a800], R0 ;  /* 0x02a80000030095a7 */ /* 0x000e64000802007f */
[----:B-1----:R-:W-:Y:S05]  /*13b00*/  @!P1 BRA `(.L_x_1068) ;  /* 0xfffffffc00ec9947 */ /* 0x002fea000383ffff */
[----:B------:R-:W-:Y:S05]  /*13b10*/  BRA `(.L_x_1252) ;  /* 0xfffffedc006c7947 */ /* 0x000fea000383ffff */
.L_x_1072:
[----:B-1----:R1:W3:Y:S02]  /*13b20*/  SYNCS.PHASECHK.TRANS64.TRYWAIT P1, [R3+URZ+0x2a830], R0 ;  /* 0x02a83000030075a7 */ /* 0x0022e4000802017f */
[----:B---3--:R-:W-:Y:S05]  /*13b30*/  @!P1 NANOSLEEP.SYNCS 0x989680 ;  /* 0x009896800000995d */ /* 0x008fea0003900000 */
[----:B------:R-:W3:Y:S02]  /*13b40*/  @!P1 SYNCS.PHASECHK.TRANS64 P1, [R3+URZ+0x2a830], R0 ;  /* 0x02a83000030095a7 */ /* 0x000ee4000802007f */
[----:B---3--:R-:W-:Y:S05]  /*13b50*/  @!P1 BRA `(.L_x_1072) ;  /* 0xfffffffc00f09947 */ /* 0x008fea000383ffff */
[----:B------:R-:W-:Y:S05]  /*13b60*/  BRA `(.L_x_1071) ;  /* 0xfffffedc00a07947 */ /* 0x000fea000383ffff */
.L_x_1088:
[----:B-1----:R-:W-:-:S04]  /*13b70*/  IMAD.U32 R89, RZ, RZ, UR5 ;  /* 0x00000005ff597e24 */ /* 0x002fc8000f8e00ff */
[----:B------:R1:W2:Y:S03]  /*13b80*/  SYNCS.PHASECHK.TRANS64.TRYWAIT P1, [R89+URZ+0x2a830], R10 ;  /* 0x02a8300a590075a7 */ /* 0x0002a6000802017f */
[----:B--2---:R-:W-:Y:S05]  /*13b90*/  @!P1 NANOSLEEP.SYNCS 0x989680 ;  /* 0x009896800000995d */ /* 0x004fea0003900000 */
[----:B------:R-:W2:Y:S02]  /*13ba0*/  @!P1 SYNCS.PHASECHK.TRANS64 P1, [R89+URZ+0x2a830], R10 ;  /* 0x02a8300a590095a7 */ /* 0x000ea4000802007f */
[----:B--2---:R-:W-:Y:S05]  /*13bb0*/  @!P1 BRA `(.L_x_1088) ;  /* 0xfffffffc00ec9947 */ /* 0x004fea000383ffff */
[----:B------:R-:W-:Y:S05]  /*13bc0*/  BRA `(.L_x_1087) ;  /* 0xffffff0800247947 */ /* 0x000fea000383ffff */
.L_x_1092:
[----:B--2---:R-:W-:-:S04]  /*13bd0*/  IMAD.U32 R175, RZ, RZ, UR11 ;  /* 0x0000000bffaf7e24 */ /* 0x004fc8000f8e00ff */
[----:B------:R2:W3:Y:S03]  /*13be0*/  SYNCS.PHASECHK.TRANS64.TRYWAIT P1, [R175+URZ+0x2a850], R0 ;  /* 0x02a85000af0075a7 */ /* 0x0004e6000802017f */
[----:B---3--:R-:W-:Y:S05]  /*13bf0*/  @!P1 NANOSLEEP.SYNCS 0x989680 ;  /* 0x009896800000995d */ /* 0x008fea0003900000 */
[----:B------:R-:W3:Y:S02]  /*13c00*/  @!P1 SYNCS.PHASECHK.TRANS64 P1, [R175+URZ+0x2a850], R0 ;  /* 0x02a85000af0095a7 */ /* 0x000ee4000802007f */
[----:B---3--:R-:W-:Y:S05]  /*13c10*/  @!P1 BRA `(.L_x_1092) ;  /* 0xfffffffc00ec9947 */ /* 0x008fea000383ffff */
[----:B------:R-:W-:Y:S05]  /*13c20*/  BRA `(.L_x_1091) ;  /* 0xffffff10003c7947 */ /* 0x000fea000383ffff */
.L_x_1109:
[----:B-1----:R-:W-:-:S04]  /*13c30*/  IMAD.U32 R10, RZ, RZ, UR5 ;  /* 0x00000005ff0a7e24 */ /* 0x002fc8000f8e00ff */
[----:B------:R1:W2:Y:S03]  /*13c40*/  SYNCS.PHASECHK.TRANS64.TRYWAIT P1, [R10+URZ+0x2a830], R3 ;  /* 0x02a830030a0075a7 */ /* 0x0002a6000802017f */
[----:B--2---:R-:W-:Y:S05]  /*13c50*/  @!P1 NANOSLEEP.SYNCS 0x989680 ;  /* 0x009896800000995d */ /* 0x004fea0003900000 */
[----:B------:R-:W2:Y:S02]  /*13c60*/  @!P1 SYNCS.PHASECHK.TRANS64 P1, [R10+URZ+0x2a830], R3 ;  /* 0x02a830030a0095a7 */ /* 0x000ea4000802007f */
[----:B--2---:R-:W-:Y:S05]  /*13c70*/  @!P1 BRA `(.L_x_1109) ;  /* 0xfffffffc00ec9947 */ /* 0x004fea000383ffff */
[----:B------:R-:W-:Y:S05]  /*13c80*/  BRA `(.L_x_1108) ;  /* 0xffffff3400c07947 */ /* 0x000fea000383ffff */
.L_x_1113:
[----:B01----:R-:W-:-:S04]  /*13c90*/  IMAD.U32 R3, RZ, RZ, UR10 ;  /* 0x0000000aff037e24 */ /* 0x003fc8000f8e00ff */
[----:B------:R0:W1:Y:S03]  /*13ca0*/  SYNCS.PHASECHK.TRANS64.TRYWAIT P1, [R3+URZ+0x2a850], R0 ;  /* 0x02a85000030075a7 */ /* 0x000066000802017f */
[----:B-1----:R-:W-:Y:S05]  /*13cb0*/  @!P1 NANOSLEEP.SYNCS 0x989680 ;  /* 0x009896800000995d */ /* 0x002fea0003900000 */
[----:B------:R-:W1:Y:S02]  /*13cc0*/  @!P1 SYNCS.PHASECHK.TRANS64 P1, [R3+URZ+0x2a850], R0 ;  /* 0x02a85000030095a7 */ /* 0x000e64000802007f */
[----:B-1----:R-:W-:Y:S05]  /*13cd0*/  @!P1 BRA `(.L_x_1113) ;  /* 0xfffffffc00ec9947 */ /* 0x002fea000383ffff */
[----:B------:R-:W-:Y:S05]  /*13ce0*/  BRA `(.L_x_1112) ;  /* 0xffffff3c00d87947 */ /* 0x000fea000383ffff */
.L_x_1119:
[----:B-1----:R-:W-:-:S04]  /*13cf0*/  IMAD.U32 R10, RZ, RZ, UR5 ;  /* 0x00000005ff0a7e24 */ /* 0x002fc8000f8e00ff */
[----:B------:R1:W2:Y:S03]  /*13d00*/  SYNCS.PHASECHK.TRANS64.TRYWAIT P1, [R10+URZ+0x2a830], R3 ;  /* 0x02a830030a0075a7 */ /* 0x0002a6000802017f */
[----:B--2---:R-:W-:Y:S05]  /*13d10*/  @!P1 NANOSLEEP.SYNCS 0x989680 ;  /* 0x009896800000995d */ /* 0x004fea0003900000 */
[----:B------:R-:W2:Y:S02]  /*13d20*/  @!P1 SYNCS.PHASECHK.TRANS64 P1, [R10+URZ+0x2a830], R3 ;  /* 0x02a830030a0095a7 */ /* 0x000ea4000802007f */
[----:B--2---:R-:W-:Y:S05]  /*13d30*/  @!P1 BRA `(.L_x_1119) ;  /* 0xfffffffc00ec9947 */ /* 0x004fea000383ffff */
[----:B------:R-:W-:Y:S05]  /*13d40*/  BRA `(.L_x_1118) ;  /* 0xffffff5000a87947 */ /* 0x000fea000383ffff */
.L_x_1123:
[----:B01----:R-:W-:-:S04]  /*13d50*/  IMAD.U32 R3, RZ, RZ, UR10 ;  /* 0x0000000aff037e24 */ /* 0x003fc8000f8e00ff */
[----:B------:R0:W1:Y:S03]  /*13d60*/  SYNCS.PHASECHK.TRANS64.TRYWAIT P1, [R3+URZ+0x2a850], R0 ;  /* 0x02a85000030075a7 */ /* 0x000066000802017f */
[----:B-1----:R-:W-:Y:S05]  /*13d70*/  @!P1 NANOSLEEP.SYNCS 0x989680 ;  /* 0x009896800000995d */ /* 0x002fea0003900000 */
[----:B------:R-:W1:Y:S02]  /*13d80*/  @!P1 SYNCS.PHASECHK.TRANS64 P1, [R3+URZ+0x2a850], R0 ;  /* 0x02a85000030095a7 */ /* 0x000e64000802007f */
[----:B-1----:R-:W-:Y:S05]  /*13d90*/  @!P1 BRA `(.L_x_1123) ;  /* 0xfffffffc00ec9947 */ /* 0x002fea000383ffff */
[----:B------:R-:W-:Y:S05]  /*13da0*/  BRA `(.L_x_1122) ;  /* 0xffffff5800c07947 */ /* 0x000fea000383ffff */
.L_x_1136:
[----:B-1----:R-:W-:-:S04]  /*13db0*/  IMAD.U32 R7, RZ, RZ, UR5 ;  /* 0x00000005ff077e24 */ /* 0x002fc8000f8e00ff */
[----:B------:R1:W2:Y:S03]  /*13dc0*/  SYNCS.PHASECHK.TRANS64.TRYWAIT P0, [R7+URZ+0x2a850], R0 ;  /* 0x02a85000070075a7 */ /* 0x0002a6000800017f */
[----:B--2---:R-:W-:Y:S05]  /*13dd0*/  @!P0 NANOSLEEP.SYNCS 0x989680 ;  /* 0x009896800000895d */ /* 0x004fea0003900000 */
[----:B------:R-:W2:Y:S02]  /*13de0*/  @!P0 SYNCS.PHASECHK.TRANS64 P0, [R7+URZ+0x2a850], R0 ;  /* 0x02a85000070085a7 */ /* 0x000ea4000800007f */
[----:B--2---:R-:W-:Y:S05]  /*13df0*/  @!P0 BRA `(.L_x_1136) ;  /* 0xfffffffc00ec8947 */ /* 0x004fea000383ffff */
[----:B------:R-:W-:Y:S05]  /*13e00*/  BRA `(.L_x_1135) ;  /* 0xffffff8000947947 */ /* 0x000fea000383ffff */
.L_x_1185:
[----:B------:R-:W1:Y:S01]  /*13e10*/  S2R R9, SR_TID.X ;  /* 0x0000000000097919 */ /* 0x000e620000002100 */
[----:B------:R-:W-:Y:S01]  /*13e20*/  BSSY B0, `(.L_x_1253) ;  /* 0x000000a000007945 */ /* 0x000fe20003800000 */
[----:B------:R-:W-:Y:S02]  /*13e30*/  IMAD.MOV.U32 R12, RZ, RZ, RZ ;  /* 0x000000ffff0c7224 */ /* 0x000fe400078e00ff */
[----:B0-----:R-:W-:Y:S02]  /*13e40*/  IMAD.MOV.U32 R11, RZ, RZ, 0x1f ;  /* 0x0000001fff0b7424 */ /* 0x001fe400078e00ff */
[----:B------:R-:W-:Y:S01]  /*13e50*/  IMAD.MOV.U32 R15, RZ, RZ, -0x1 ;  /* 0xffffffffff0f7424 */ /* 0x000fe200078e00ff */
[----:B-1----:R-:W-:-:S04]  /*13e60*/  SHF.R.U32.HI R9, RZ, 0x5, R9 ;  /* 0x00000005ff097819 */ /* 0x002fc80000011609 */
[----:B------:R-:W-:-:S05]  /*13e70*/  LOP3.LUT R9, R9, 0x3, RZ, 0xc0, !PT ;  /* 0x0000000309097812 */ /* 0x000fca00078ec0ff */
[----:B------:R-:W-:-:S07]  /*13e80*/  IMAD.MOV.U32 R13, RZ, RZ, R9 ;  /* 0x000000ffff0d7224 */ /* 0x000fce00078e0009 */
[----:B------:R-:W-:Y:S05]  /*13e90*/  WARPSYNC.COLLECTIVE R15, `(.L_x_1254) ;  /* 0x000000000f087348 */ /* 0x000fea0003c00000 */
[----:B------:R0:W1:Y:S02]  /*13ea0*/  SHFL.IDX P6, R14, R13, R12, R11 ;  /* 0x0000000c0d0e7389 */ /* 0x00006400000c000b */
[----:B01----:R-:W-:Y:S01]  /*13eb0*/  ENDCOLLECTIVE ;  /* 0x000000000000791b */ /* 0x003fe20003800000 */
.L_x_1254:
[----:B------:R-:W-:Y:S05]  /*13ec0*/  BSYNC B0 ;  /* 0x0000000000007941 */ /* 0x000fea0003800000 */
.L_x_1253:
[----:B------:R-:W-:Y:S05]  /*13ed0*/  BRA `(.L_x_1255) ;  /* 0xffffffc400647947 */ /* 0x000fea000383ffff */
.L_x_1186:
[----:B------:R-:W-:Y:S01]  /*13ee0*/  BSSY B0, `(.L_x_1256) ;  /* 0x0000006000007945 */ /* 0x000fe20003800000 */
[----:B------:R-:W-:-:S07]  /*13ef0*/  IMAD.MOV.U32 R15, RZ, RZ, -0x1 ;  /* 0xffffffffff0f7424 */ /* 0x000fce00078e00ff */
[----:B0-----:R-:W-:Y:S05]  /*13f00*/  WARPSYNC.COLLECTIVE R15, `(.L_x_1257) ;  /* 0x000000000f0c7348 */ /* 0x001fea0003c00000 */
[----:B------:R-:W-:Y:S02]  /*13f10*/  ELECT P6, UR62, PT ;  /* 0x00000000003e782f */ /* 0x000fe400038c0000 */
[----:B------:R-:W-:Y:S01]  /*13f20*/  MOV R14, UR62 ;  /* 0x0000003e000e7c02 */ /* 0x000fe20008000f00 */
[----:B0-----:R-:W-:Y:S10]  /*13f30*/  ENDCOLLECTIVE ;  /* 0x000000000000791b */ /* 0x001ff40003800000 */
.L_x_1257:
[----:B------:R-:W-:Y:S05]  /*13f40*/  BSYNC B0 ;  /* 0x0000000000007941 */ /* 0x000fea0003800000 */
.L_x_1256:
[----:B------:R-:W-:Y:S05]  /*13f50*/  BRA `(.L_x_1258) ;  /* 0xffffffc400547947 */ /* 0x000fea000383ffff */
.L_x_1189:
[----:B0-----:R0:W1:Y:S02]  /*13f60*/  SYNCS.PHASECHK.TRANS64.TRYWAIT P0, [R9+URZ+0x2a840], R10 ;  /* 0x02a8400a090075a7 */ /* 0x001064000800017f */
[----:B-1----:R-:W-:Y:S05]  /*13f70*/  @!P0 NANOSLEEP.SYNCS 0x989680 ;  /* 0x009896800000895d */ /* 0x002fea0003900000 */
[----:B------:R-:W1:Y:S02]  /*13f80*/  @!P0 SYNCS.PHASECHK.TRANS64 P0, [R9+URZ+0x2a840], R10 ;  /* 0x02a8400a090085a7 */ /* 0x000e64000800007f */
[----:B-1----:R-:W-:Y:S05]  /*13f90*/  @!P0 BRA `(.L_x_1189) ;  /* 0xfffffffc00f08947 */ /* 0x002fea000383ffff */
[----:B------:R-:W-:Y:S05]  /*13fa0*/  BRA `(.L_x_1259) ;  /* 0xffffffc400bc7947 */ /* 0x000fea000383ffff */
.L_x_1192:
        /* <DEDUP_REMOVED lines=8> */
.L_x_1200:
[----:B0-----:R0:W1:Y:S02]  /*14030*/  SYNCS.PHASECHK.TRANS64.TRYWAIT P0, [R2+URZ+0x2a840], R3 ;  /* 0x02a84003020075a7 */ /* 0x001064000800017f */
[----:B-1----:R-:W-:Y:S05]  /*14040*/  @!P0 NANOSLEEP.SYNCS 0x989680 ;  /* 0x009896800000895d */ /* 0x002fea0003900000 */
[----:B------:R-:W1:Y:S02]  /*14050*/  @!P0 SYNCS.PHASECHK.TRANS64 P0, [R2+URZ+0x2a840], R3 ;  /* 0x02a84003020085a7 */ /* 0x000e64000800007f */
[----:B-1----:R-:W-:Y:S05]  /*14060*/  @!P0 BRA `(.L_x_1200) ;  /* 0xfffffffc00f08947 */ /* 0x002fea000383ffff */
[----:B------:R-:W-:Y:S05]  /*14070*/  BRA `(.L_x_1261) ;  /* 0xffffffcc00c47947 */ /* 0x000fea000383ffff */
.L_x_1202:
[----:B0-----:R0:W1:Y:S02]  /*14080*/  SYNCS.PHASECHK.TRANS64.TRYWAIT P0, [R3+URZ+0x60], R2 ;  /* 0x00006002030075a7 */ /* 0x001064000800017f */
[----:B-1----:R-:W-:Y:S05]  /*14090*/  @!P0 NANOSLEEP.SYNCS 0x989680 ;  /* 0x009896800000895d */ /* 0x002fea0003900000 */
[----:B------:R-:W1:Y:S02]  /*140a0*/  @!P0 SYNCS.PHASECHK.TRANS64 P0, [R3+URZ+0x60], R2 ;  /* 0x00006002030085a7 */ /* 0x000e64000800007f */
[----:B-1----:R-:W-:Y:S05]  /*140b0*/  @!P0 BRA `(.L_x_1202) ;  /* 0xfffffffc00f08947 */ /* 0x002fea000383ffff */
[----:B------:R-:W-:Y:S05]  /*140c0*/  BRA `(.L_x_1262) ;  /* 0xffffffd000707947 */ /* 0x000fea000383ffff */
.L_x_1207:
[----:B-1----:R1:W2:Y:S02]  /*140d0*/  SYNCS.PHASECHK.TRANS64.TRYWAIT P0, [R2+URZ+0x2a840], R3 ;  /* 0x02a84003020075a7 */ /* 0x0022a4000800017f */
[----:B--2---:R-:W-:Y:S05]  /*140e0*/  @!P0 NANOSLEEP.SYNCS 0x989680 ;  /* 0x009896800000895d */ /* 0x004fea0003900000 */
[----:B------:R-:W2:Y:S02]  /*140f0*/  @!P0 SYNCS.PHASECHK.TRANS64 P0, [R2+URZ+0x2a840], R3 ;  /* 0x02a84003020085a7 */ /* 0x000ea4000800007f */
[----:B--2---:R-:W-:Y:S05]  /*14100*/  @!P0 BRA `(.L_x_1207) ;  /* 0xfffffffc00f08947 */ /* 0x004fea000383ffff */
[----:B------:R-:W-:Y:S05]  /*14110*/  BRA `(.L_x_1263) ;  /* 0xffffffd400d87947 */ /* 0x000fea000383ffff */
.L_x_1209:
[----:B0-----:R0:W1:Y:S02]  /*14120*/  SYNCS.PHASECHK.TRANS64.TRYWAIT P1, [R3+URZ+0x60], R2 ;  /* 0x00006002030075a7 */ /* 0x001064000802017f */
[----:B-1----:R-:W-:Y:S05]  /*14130*/  @!P1 NANOSLEEP.SYNCS 0x989680 ;  /* 0x009896800000995d */ /* 0x002fea0003900000 */
[----:B------:R-:W1:Y:S02]  /*14140*/  @!P1 SYNCS.PHASECHK.TRANS64 P1, [R3+URZ+0x60], R2 ;  /* 0x00006002030095a7 */ /* 0x000e64000802007f */
[----:B-1----:R-:W-:Y:S05]  /*14150*/  @!P1 BRA `(.L_x_1209) ;  /* 0xfffffffc00f09947 */ /* 0x002fea000383ffff */
[----:B------:R-:W-:Y:S05]  /*14160*/  BRA `(.L_x_1264) ;  /* 0xffffffd800847947 */ /* 0x000fea000383ffff */
.L_x_1214:
[----:B--2---:R2:W3:Y:S02]  /*14170*/  SYNCS.PHASECHK.TRANS64.TRYWAIT P0, [R2+URZ+0x2a840], R3 ;  /* 0x02a84003020075a7 */ /* 0x0044e4000800017f */
[----:B---3--:R-:W-:Y:S05]  /*14180*/  @!P0 NANOSLEEP.SYNCS 0x989680 ;  /* 0x009896800000895d */ /* 0x008fea0003900000 */
[----:B------:R-:W3:Y:S02]  /*14190*/  @!P0 SYNCS.PHASECHK.TRANS64 P0, [R2+URZ+0x2a840], R3 ;  /* 0x02a84003020085a7 */ /* 0x000ee4000800007f */
[----:B---3--:R-:W-:Y:S05]  /*141a0*/  @!P0 BRA `(.L_x_1214) ;  /* 0xfffffffc00f08947 */ /* 0x008fea000383ffff */
[----:B------:R-:W-:Y:S05]  /*141b0*/  BRA `(.L_x_1265) ;  /* 0xffffffdc00a47947 */ /* 0x000fea000383ffff */
.L_x_1216:
[----:B0-----:R0:W1:Y:S02]  /*141c0*/  SYNCS.PHASECHK.TRANS64.TRYWAIT P1, [R2+URZ+0x60], R9 ;  /* 0x00006009020075a7 */ /* 0x001064000802017f */
[----:B-1----:R-:W-:Y:S05]  /*141d0*/  @!P1 NANOSLEEP.SYNCS 0x989680 ;  /* 0x009896800000995d */ /* 0x002fea0003900000 */
[----:B------:R-:W1:Y:S02]  /*141e0*/  @!P1 SYNCS.PHASECHK.TRANS64 P1, [R2+URZ+0x60], R9 ;  /* 0x00006009020095a7 */ /* 0x000e64000802007f */
[----:B-1----:R-:W-:Y:S05]  /*141f0*/  @!P1 BRA `(.L_x_1216) ;  /* 0xfffffffc00f09947 */ /* 0x002fea000383ffff */
[----:B------:R-:W-:Y:S05]  /*14200*/  BRA `(.L_x_1266) ;  /* 0xffffffe000547947 */ /* 0x000fea000383ffff */
.L_x_1223:
[----:B-1----:R1:W2:Y:S02]  /*14210*/  SYNCS.PHASECHK.TRANS64.TRYWAIT P0, [R3+URZ+0x2a860], R0 ;  /* 0x02a86000030075a7 */ /* 0x0022a4000800017f */
[----:B--2---:R-:W-:Y:S05]  /*14220*/  @!P0 NANOSLEEP.SYNCS 0x989680 ;  /* 0x009896800000895d */ /* 0x004fea0003900000 */
[----:B------:R-:W2:Y:S02]  /*14230*/  @!P0 SYNCS.PHASECHK.TRANS64 P0, [R3+URZ+0x2a860], R0 ;  /* 0x02a86000030085a7 */ /* 0x000ea4000800007f */
[----:B--2---:R-:W-:Y:S05]  /*14240*/  @!P0 BRA `(.L_x_1223) ;  /* 0xfffffffc00f08947 */ /* 0x004fea000383ffff */
[----:B------:R-:W-:Y:S05]  /*14250*/  BRA `(.L_x_1267) ;  /* 0xffffffe4005c7947 */ /* 0x000fea000383ffff */
.L_x_1225:
[----:B------:R-:W-:Y:S01]  /*14260*/  BSSY B0, `(.L_x_1268) ;  /* 0x0000008000007945 */ /* 0x000fe20003800000 */
[----:B------:R-:W-:Y:S02]  /*14270*/  IMAD.MOV.U32 R13, RZ, RZ, R16 ;  /* 0x000000ffff0d7224 */ /* 0x000fe400078e0010 */
[----:B------:R-:W-:Y:S02]  /*14280*/  IMAD.MOV.U32 R12, RZ, RZ, RZ ;  /* 0x000000ffff0c7224 */ /* 0x000fe400078e00ff */
[----:B0-----:R-:W-:Y:S02]  /*14290*/  IMAD.MOV.U32 R11, RZ, RZ, 0x1f ;  /* 0x0000001fff0b7424 */ /* 0x001fe400078e00ff */
[----:B------:R-:W-:-:S07]  /*142a0*/  IMAD.MOV.U32 R15, RZ, RZ, -0x1 ;  /* 0xffffffffff0f7424 */ /* 0x000fce00078e00ff */
[----:B-1----:R-:W-:Y:S05]  /*142b0*/  WARPSYNC.COLLECTIVE R15, `(.L_x_1269) ;  /* 0x000000000f087348 */ /* 0x002fea0003c00000 */
[----:B------:R0:W2:Y:S02]  /*142c0*/  SHFL.IDX P6, R14, R13, R12, R11 ;  /* 0x0000000c0d0e7389 */ /* 0x0000a400000c000b */
[----:B012---:R-:W-:Y:S01]  /*142d0*/  ENDCOLLECTIVE ;  /* 0x000000000000791b */ /* 0x007fe20003800000 */
.L_x_1269:
[----:B------:R-:W-:Y:S05]  /*142e0*/  BSYNC B0 ;  /* 0x0000000000007941 */ /* 0x000fea0003800000 */
.L_x_1268:
        /* <DEDUP_REMOVED lines=8> */
.L_x_1270:
[----:B------:R-:W-:Y:S01]  /*14370*/  IMAD.MOV.U32 R16, RZ, RZ, R14 ;  /* 0x000000ffff107224 */ /* 0x000fe200078e000e */
[----:B------:R-:W-:Y:S06]  /*14380*/  BRA `(.L_x_1271) ;  /* 0xffffffe400e47947 */ /* 0x000fec000383ffff */
.L_x_1228:
[----:B------:R-:W-:Y:S01]  /*14390*/  BSSY B0, `(.L_x_1272) ;  /* 0x0000008000007945 */ /* 0x000fe20003800000 */
[----:B-----5:R-:W-:Y:S02]  /*143a0*/  IMAD.MOV.U32 R13, RZ, RZ, R17 ;  /* 0x000000ffff0d7224 */ /* 0x020fe400078e0011 */
[----:B------:R-:W-:Y:S02]  /*143b0*/  IMAD.MOV.U32 R12, RZ, RZ, 0x1 ;  /* 0x00000001ff0c7424 */ /* 0x000fe400078e00ff */
[----:B0-----:R-:W-:Y:S02]  /*143c0*/  IMAD.MOV.U32 R11, RZ, RZ, RZ ;  /* 0x000000ffff0b7224 */ /* 0x001fe400078e00ff */
[----:B------:R-:W-:-:S07]  /*143d0*/  IMAD.MOV.U32 R15, RZ, RZ, -0x1 ;  /* 0xffffffffff0f7424 */ /* 0x000fce00078e00ff */
[----:B-1234-:R-:W-:Y:S05]  /*143e0*/  WARPSYNC.COLLECTIVE R15, `(.L_x_1273) ;  /* 0x000000000f087348 */ /* 0x01efea0003c00000 */
[----:B------:R0:W0:Y:S02]  /*143f0*/  SHFL.UP P6, R14, R13, R12, R11 ;  /* 0x0400000c0d0e7389 */ /* 0x00002400000c000b */
[----:B01234-:R-:W-:Y:S01]  /*14400*/  ENDCOLLECTIVE ;  /* 0x000000000000791b */ /* 0x01ffe20003800000 */
.L_x_1273:
[----:B------:R-:W-:Y:S05]  /*14410*/  BSYNC B0 ;  /* 0x0000000000007941 */ /* 0x000fea0003800000 */
.L_x_1272:
        /* <DEDUP_REMOVED lines=10> */
.L_x_1274:
        /* <DEDUP_REMOVED lines=8> */
.L_x_1275:
        /* <DEDUP_REMOVED lines=8> */
.L_x_1276:
        /* <DEDUP_REMOVED lines=8> */
.L_x_1277:
        /* <DEDUP_REMOVED lines=8> */
.L_x_1278:
[----:B------:R-:W-:Y:S05]  /*146c0*/  BRA `(.L_x_1279) ;  /* 0xffffffe400a87947 */ /* 0x000fea000383ffff */
.L_x_1233:
        /* <DEDUP_REMOVED lines=8> */
.L_x_1281:
[----:B------:R-:W-:Y:S05]  /*14750*/  BSYNC B0 ;  /* 0x0000000000007941 */ /* 0x000fea0003800000 */
.L_x_1280:
        /* <DEDUP_REMOVED lines=10> */
.L_x_1282:
        /* <DEDUP_REMOVED lines=8> */
.L_x_1283:
        /* <DEDUP_REMOVED lines=8> */
.L_x_1284:
        /* <DEDUP_REMOVED lines=8> */
.L_x_1285:
        /* <DEDUP_REMOVED lines=8> */
.L_x_1286:
[----:B------:R-:W-:Y:S05]  /*14a00*/  BRA `(.L_x_1287) ;  /* 0xffffffe4008c7947 */ /* 0x000fea000383ffff */
.L_x_1235:
[----:B------:R-:W-:Y:S01]  /*14a10*/  BSSY B0, `(.L_x_1288) ;  /* 0x0000006000007945 */ /* 0x000fe20003800000 */
[----:B------:R-:W-:Y:S01]  /*14a20*/  PLOP3.LUT P6, PT, P6, PT, PT, 0x8, 0x0 ;  /* 0x000000000000781c */ /* 0x000fe200037ce170 */
[----:B------:R-:W-:-:S12]  /*14a30*/  IMAD.MOV.U32 R15, RZ, RZ, -0x1 ;  /* 0xffffffffff0f7424 */ /* 0x000fd800078e00ff */
[----:B0-----:R-:W-:Y:S05]  /*14a40*/  WARPSYNC.COLLECTIVE R15, `(.L_x_1289) ;  /* 0x000000000f087348 */ /* 0x001fea0003c00000 */
[----:B------:R-:W-:Y:S01]  /*14a50*/  VOTE.ANY R14, PT, P6 ;  /* 0x00000000000e7806 */ /* 0x000fe200030e0100 */
[----:B0-----:R-:W-:Y:S06]  /*14a60*/  ENDCOLLECTIVE ;  /* 0x000000000000791b */ /* 0x001fec0003800000 */
.L_x_1289:
[----:B------:R-:W-:Y:S05]  /*14a70*/  BSYNC B0 ;  /* 0x0000000000007941 */ /* 0x000fea0003800000 */
.L_x_1288:
        /* <DEDUP_REMOVED lines=9> */
.L_x_1290:
[----:B------:R-:W-:Y:S01]  /*14b10*/  IMAD.MOV.U32 R17, RZ, RZ, R14 ;  /* 0x000000ffff117224 */ /* 0x000fe200078e000e */
[----:B------:R-:W-:Y:S06]  /*14b20*/  BRA `(.L_x_1291) ;  /* 0xffffffe4007c7947 */ /* 0x000fec000383ffff */
.L_x_1237:
[----:B------:R-:W-:Y:S01]  /*14b30*/  BSSY B0, `(.L_x_1292) ;  /* 0x0000007000007945 */ /* 0x000fe20003800000 */
[----:B------:R-:W-:Y:S02]  /*14b40*/  IMAD.MOV.U32 R13, RZ, RZ, R2 ;  /* 0x000000ffff0d7224 */ /* 0x000fe400078e0002 */
[----:B------:R-:W-:Y:S02]  /*14b50*/  IMAD.MOV.U32 R11, RZ, RZ, 0x1f ;  /* 0x0000001fff0b7424 */ /* 0x000fe400078e00ff */
[----:B------:R-:W-:-:S07]  /*14b60*/  IMAD.MOV.U32 R15, RZ, RZ, -0x1 ;  /* 0xffffffffff0f7424 */ /* 0x000fce00078e00ff */
[----:B012---:R-:W-:Y:S05]  /*14b70*/  WARPSYNC.COLLECTIVE R15, `(.L_x_1293) ;  /* 0x000000000f087348 */ /* 0x007fea0003c00000 */
[----:B------:R3:W4:Y:S02]  /*14b80*/  SHFL.IDX P6, R14, R13, R12, R11 ;  /* 0x0000000c0d0e7389 */ /* 0x00072400000c000b */
[----:B01234-:R-:W-:Y:S01]  /*14b90*/  ENDCOLLECTIVE ;  /* 0x000000000000791b */ /* 0x01ffe20003800000 */
.L_x_1293:
[----:B------:R-:W-:Y:S05]  /*14ba0*/  BSYNC B0 ;  /* 0x0000000000007941 */ /* 0x000fea0003800000 */
.L_x_1292:
[----:B------:R-:W-:Y:S01]  /*14bb0*/  IMAD.MOV.U32 R7, RZ, RZ, R14 ;  /* 0x000000ffff077224 */ /* 0x000fe200078e000e */
[----:B------:R-:W-:Y:S06]  /*14bc0*/  BRA `(.L_x_1236) ;  /* 0xffffffe400707947 */ /* 0x000fec000383ffff */
.L_x_1241:
[----:B-1----:R1:W2:Y:S02]  /*14bd0*/  SYNCS.PHASECHK.TRANS64.TRYWAIT P0, [R0+URZ+0x2a820], R3 ;  /* 0x02a82003000075a7 */ /* 0x0022a4000800017f */
[----:B--2---:R-:W-:Y:S05]  /*14be0*/  @!P0 NANOSLEEP.SYNCS 0x989680 ;  /* 0x009896800000895d */ /* 0x004fea0003900000 */
[----:B------:R-:W2:Y:S02]  /*14bf0*/  @!P0 SYNCS.PHASECHK.TRANS64 P0, [R0+URZ+0x2a820], R3 ;  /* 0x02a82003000085a7 */ /* 0x000ea4000800007f */
[----:B--2---:R-:W-:Y:S05]  /*14c00*/  @!P0 BRA `(.L_x_1241) ;  /* 0xfffffffc00f08947 */ /* 0x004fea000383ffff */
[----:B------:R-:W-:Y:S05]  /*14c10*/  BRA `(.L_x_1294) ;  /* 0xffffffe800e47947 */ /* 0x000fea000383ffff */
.L_x_1242:
[----:B------:R-:W2:Y:S01]  /*14c20*/  S2R R2, SR_TID.X ;  /* 0x0000000000027919 */ /* 0x000ea20000002100 */
[----:B------:R-:W-:Y:S01]  /*14c30*/  BSSY B0, `(.L_x_1295) ;  /* 0x000000a000007945 */ /* 0x000fe20003800000 */
[----:B------:R-:W-:Y:S02]  /*14c40*/  IMAD.MOV.U32 R12, RZ, RZ, RZ ;  /* 0x000000ffff0c7224 */ /* 0x000fe400078e00ff */
[----:B0-----:R-:W-:Y:S02]  /*14c50*/  IMAD.MOV.U32 R11, RZ, RZ, 0x1f ;  /* 0x0000001fff0b7424 */ /* 0x001fe400078e00ff */
[----:B------:R-:W-:Y:S01]  /*14c60*/  IMAD.MOV.U32 R15, RZ, RZ, -0x1 ;  /* 0xffffffffff0f7424 */ /* 0x000fe200078e00ff */
[----:B--2---:R-:W-:-:S04]  /*14c70*/  SHF.R.U32.HI R2, RZ, 0x5, R2 ;  /* 0x00000005ff027819 */ /* 0x004fc80000011602 */
[----:B------:R-:W-:-:S05]  /*14c80*/  LOP3.LUT R2, R2, 0x3, RZ, 0xc0, !PT ;  /* 0x0000000302027812 */ /* 0x000fca00078ec0ff */
[----:B------:R-:W-:-:S07]  /*14c90*/  IMAD.MOV.U32 R13, RZ, RZ, R2 ;  /* 0x000000ffff0d7224 */ /* 0x000fce00078e0002 */
[----:B-1----:R-:W-:Y:S05]  /*14ca0*/  WARPSYNC.COLLECTIVE R15, `(.L_x_1296) ;  /* 0x000000000f087348 */ /* 0x002fea0003c00000 */
[----:B------:R0:W2:Y:S02]  /*14cb0*/  SHFL.IDX P6, R14, R13, R12, R11 ;  /* 0x0000000c0d0e7389 */ /* 0x0000a400000c000b */
[----:B012---:R-:W-:Y:S01]  /*14cc0*/  ENDCOLLECTIVE ;  /* 0x000000000000791b */ /* 0x007fe20003800000 */
.L_x_1296:
[----:B------:R-:W-:Y:S05]  /*14cd0*/  BSYNC B0 ;  /* 0x0000000000007941 */ /* 0x000fea0003800000 */
.L_x_1295:
[----:B------:R-:W-:Y:S05]  /*14ce0*/  BRA `(.L_x_1297) ;  /* 0xffffffe800cc7947 */ /* 0x000fea000383ffff */
.L_x_1245:
[----:B------:R-:W-:Y:S01]  /*14cf0*/  BSSY B1, `(.L_x_1298) ;  /* 0x0000006000017945 */ /* 0x000fe20003800000 */
[----:B------:R-:W-:-:S07]  /*14d00*/  IMAD.MOV.U32 R15, RZ, RZ, -0x1 ;  /* 0xffffffffff0f7424 */ /* 0x000fce00078e00ff */
[----:B012---:R-:W-:Y:S05]  /*14d10*/  WARPSYNC.COLLECTIVE R15, `(.L_x_1299) ;  /* 0x000000000f0c7348 */ /* 0x007fea0003c00000 */
[----:B------:R-:W-:Y:S02]  /*14d20*/  ELECT P6, UR62, PT ;  /* 0x00000000003e782f */ /* 0x000fe400038c0000 */
[----:B------:R-:W-:Y:S01]  /*14d30*/  MOV R14, UR62 ;  /* 0x0000003e000e7c02 */ /* 0x000fe20008000f00 */
[----:B012---:R-:W-:Y:S10]  /*14d40*/  ENDCOLLECTIVE ;  /* 0x000000000000791b */ /* 0x007ff40003800000 */
.L_x_1299:
[----:B------:R-:W-:Y:S05]  /*14d50*/  BSYNC B1 ;  /* 0x0000000000017941 */ /* 0x000fea0003800000 */
.L_x_1298:
[----:B------:R-:W-:Y:S05]  /*14d60*/  BRA `(.L_x_1300) ;  /* 0xffffffe800c47947 */ /* 0x000fea000383ffff */
.L_x_1247:
[----:B-1----:R1:W2:Y:S02]  /*14d70*/  SYNCS.PHASECHK.TRANS64.TRYWAIT P0, [R6+URZ], R5 ;  /* 0x00000005060075a7 */ /* 0x0022a4000800017f */
[----:B--2---:R-:W-:Y:S05]  /*14d80*/  @!P0 NANOSLEEP.SYNCS 0x989680 ;  /* 0x009896800000895d */ /* 0x004fea0003900000 */
[----:B------:R-:W2:Y:S02]  /*14d90*/  @!P0 SYNCS.PHASECHK.TRANS64 P0, [R6+URZ], R5 ;  /* 0x00000005060085a7 */ /* 0x000ea4000800007f */
[----:B--2---:R-:W-:Y:S05]  /*14da0*/  @!P0 BRA `(.L_x_1247) ;  /* 0xfffffffc00f08947 */ /* 0x004fea000383ffff */
[----:B------:R-:W-:Y:S05]  /*14db0*/  BRA `(.L_x_1301) ;  /* 0xffffffec00007947 */ /* 0x000fea000383ffff */
.L_x_1248:
[----:B--2---:R2:W3:Y:S02]  /*14dc0*/  SYNCS.PHASECHK.TRANS64.TRYWAIT P0, [R7+URZ], R2 ;  /* 0x00000002070075a7 */ /* 0x0044e4000800017f */
[----:B---3--:R-:W-:Y:S05]  /*14dd0*/  @!P0 NANOSLEEP.SYNCS 0x989680 ;  /* 0x009896800000895d */ /* 0x008fea0003900000 */
[----:B------:R-:W3:Y:S02]  /*14de0*/  @!P0 SYNCS.PHASECHK.TRANS64 P0, [R7+URZ], R2 ;  /* 0x00000002070085a7 */ /* 0x000ee4000800007f */
[----:B---3--:R-:W-:Y:S05]  /*14df0*/  @!P0 BRA `(.L_x_1248) ;  /* 0xfffffffc00f08947 */ /* 0x008fea000383ffff */
[----:B------:R-:W-:Y:S05]  /*14e00*/  BRA `(.L_x_1302) ;  /* 0xffffffe800f47947 */ /* 0x000fea000383ffff */
.L_x_1250:
[----:B---3--:R3:W4:Y:S02]  /*14e10*/  SYNCS.PHASECHK.TRANS64.TRYWAIT P0, [R4+URZ], R5 ;  /* 0x00000005040075a7 */ /* 0x008724000800017f */
[----:B----4-:R-:W-:Y:S05]  /*14e20*/  @!P0 NANOSLEEP.SYNCS 0x989680 ;  /* 0x009896800000895d */ /* 0x010fea0003900000 */
[----:B------:R-:W4:Y:S02]  /*14e30*/  @!P0 SYNCS.PHASECHK.TRANS64 P0, [R4+URZ], R5 ;  /* 0x00000005040085a7 */ /* 0x000f24000800007f */
[----:B----4-:R-:W-:Y:S05]  /*14e40*/  @!P0 BRA `(.L_x_1250) ;  /* 0xfffffffc00f08947 */ /* 0x010fea000383ffff */
[----:B------:R-:W-:Y:S05]  /*14e50*/  BRA `(.L_x_1303) ;  /* 0xffffffe800fc7947 */ /* 0x000fea000383ffff */
.L_x_1304:
        /* <DEDUP_REMOVED lines=10> */
.L_x_11935:


//--------------------- .text._ZN7cutlass13device_kernelIN5flash11enable_sm90INS1_16FlashAttnFwdSm90INS1_25CollectiveMainloopFwdSm90ILi2EN4cute5tupleIJNS5_1CILi1EEES8_S8_EEENS6_IJNS7_ILi128EEENS7_ILi96EEENS7_ILi192EEEEEELi128ENS_10bfloat16_tEfNS_4arch4Sm90ELb0ELb1ELb0ELb1ELb0ELb1ELb0ELb1ELb1ELb0ELb0ELb0EEENS1_21CollectiveEpilogueFwdINS6_IJSA_SA_SB_EEES9_SE_SG_Li256ELb1ELb0ELb0ELb0EEENS1_36VarlenDynamicPersistentTileSchedulerILi128ELi96ELi256ELi32ELb0ELb0ELb1ELb1ELb0ELb1EEEEEEEEEvNT_6ParamsE --------------------------
	.section	.text._ZN7cutlass13device_kernelIN5flash11enable_sm90INS1_16FlashAttnFwdSm90INS1_25CollectiveMainloopFwdSm90ILi2EN4cute5tupleIJNS5_1CILi1EEES8_S8_EEENS6_IJNS7_ILi128EEENS7_ILi96EEENS7_ILi192EEEEEELi128ENS_10bfloat16_tEfNS_4arch4Sm90ELb0ELb1ELb0ELb1ELb0ELb1ELb0ELb1ELb1ELb0ELb0ELb0EEENS1_21CollectiveEpilogueFwdINS6_IJSA_SA_SB_EEES9_SE_SG_Li256ELb1ELb0ELb0ELb0EEENS1_36VarlenDynamicPersistentTileSchedulerILi128ELi96ELi256ELi32ELb0ELb0ELb1ELb1ELb0ELb1EEEEEEEEEvNT_6ParamsE,"ax",@progbits
	.align	128
.text._ZN7cutlass13device_kernelIN5flash11enable_sm90INS1_16FlashAttnFwdSm90INS1_25CollectiveMainloopFwdSm90ILi2EN4cute5tupleIJNS5_1CILi1EEES8_S8_EEENS6_IJNS7_ILi128EEENS7_ILi96EEENS7_ILi192EEEEEELi128ENS_10bfloat16_tEfNS_4arch4Sm90ELb0ELb1ELb0ELb1ELb0ELb1ELb0ELb1ELb1ELb0ELb0ELb0EEENS1_21CollectiveEpilogueFwdINS6_IJSA_SA_SB_EEES9_SE_SG_Li256ELb1ELb0ELb0ELb0EEENS1_36VarlenDynamicPersistentTileSchedulerILi128ELi96ELi256ELi32ELb0ELb0ELb1ELb1ELb0ELb1EEEEEEEEEvNT_6ParamsE:
        .type           _ZN7cutlass13device_kernelIN5flash11enable_sm90INS1_16FlashAttnFwdSm90INS1_25CollectiveMainloopFwdSm90ILi2EN4cute5tupleIJNS5_1CILi1EEES8_S8_EEENS6_IJNS7_ILi128EEENS7_ILi96EEENS7_ILi192EEEEEELi128ENS_10bfloat16_tEfNS_4arch4Sm90ELb0ELb1ELb0ELb1ELb0ELb1ELb0ELb1ELb1ELb0ELb0ELb0EEENS1_21CollectiveEpilogueFwdINS6_IJSA_SA_SB_EEES9_SE_SG_Li256ELb1ELb0ELb0ELb0EEENS1_36VarlenDynamicPersistentTileSchedulerILi128ELi96ELi256ELi32ELb0ELb0ELb1ELb1ELb0ELb1EEEEEEEEEvNT_6ParamsE,@function
        .size           _ZN7cutlass13device_kernelIN5flash11enable_sm90INS1_16FlashAttnFwdSm90INS1_25CollectiveMainloopFwdSm90ILi2EN4cute5tupleIJNS5_1CILi1EEES8_S8_EEENS6_IJNS7_ILi128EEENS7_ILi96EEENS7_ILi192EEEEEELi128ENS_10bfloat16_tEfNS_4arch4Sm90ELb0ELb1ELb0ELb1ELb0ELb1ELb0ELb1ELb1ELb0ELb0ELb0EEENS1_21CollectiveEpilogueFwdINS6_IJSA_SA_SB_EEES9_SE_SG_Li256ELb1ELb0ELb0ELb0EEENS1_36VarlenDynamicPersistentTileSchedulerILi128ELi96ELi256ELi32ELb0ELb0ELb1ELb1ELb0ELb1EEEEEEEEEvNT_6ParamsE,(.L_x_11936 - _ZN7cutlass13device_kernelIN5flash11enable_sm90INS1_16FlashAttnFwdSm90INS1_25CollectiveMainloopFwdSm90ILi2EN4cute5tupleIJNS5_1CILi1EEES8_S8_EEENS6_IJNS7_ILi128EEENS7_ILi96EEENS7_ILi192EEEEEELi128ENS_10bfloat16_tEfNS_4arch4Sm90ELb0ELb1ELb0ELb1ELb0ELb1ELb0ELb1ELb1ELb0ELb0ELb0EEENS1_21CollectiveEpilogueFwdINS6_IJSA_SA_SB_EEES9_SE_SG_Li256ELb1ELb0ELb0ELb0EEENS1_36VarlenDynamicPersistentTileSchedulerILi128ELi96ELi256ELi32ELb0ELb0ELb1ELb1ELb0ELb1EEEEEEEEEvNT_6ParamsE)
        .other          _ZN7cutlass13device_kernelIN5flash11enable_sm90INS1_16FlashAttnFwdSm90INS1_25CollectiveMainloopFwdSm90ILi2EN4cute5tupleIJNS5_1CILi1EEES8_S8_EEENS6_IJNS7_ILi128EEENS7_ILi96EEENS7_ILi192EEEEEELi128ENS_10bfloat16_tEfNS_4arch4Sm90ELb0ELb1ELb0ELb1ELb0ELb1ELb0ELb1ELb1ELb0ELb0ELb0EEENS1_21CollectiveEpilogueFwdINS6_IJSA_SA_SB_EEES9_SE_SG_Li256ELb1ELb0ELb0ELb0EEENS1_36VarlenDynamicPersistentTileSchedulerILi128ELi96ELi256ELi32ELb0ELb0ELb1ELb1ELb0ELb1EEEEEEEEEvNT_6ParamsE,@"STO_CUDA_ENTRY STV_DEFAULT"
_ZN7cutlass13device_kernelIN5flash11enable_sm90INS1_16FlashAttnFwdSm90INS1_25CollectiveMainloopFwdSm90ILi2EN4cute5tupleIJNS5_1CILi1EEES8_S8_EEENS6_IJNS7_ILi128EEENS7_ILi96EEENS7_ILi192EEEEEELi128ENS_10bfloat16_tEfNS_4arch4Sm90ELb0ELb1ELb0ELb1ELb0ELb1ELb0ELb1ELb1ELb0ELb0ELb0EEENS1_21CollectiveEpilogueFwdINS6_IJSA_SA_SB_EEES9_SE_SG_Li256ELb1ELb0ELb0ELb0EEENS1_36VarlenDynamicPersistentTileSchedulerILi128ELi96ELi256ELi32ELb0ELb0ELb1ELb1ELb0ELb1EEEEEEEEEvNT_6ParamsE:
        /* <DEDUP_REMOVED lines=27> */
.L_x_1306:
[----:B------:R-:W-:Y:S05]  /*01b0*/  BSYNC B0 ;  /* 0x0000000000007941 */ /* 0x000fea0003800000 */
.L_x_1305:
        /* <DEDUP_REMOVED lines=41> */
.L_x_1307:
        /* <DEDUP_REMOVED lines=22> */
.L_x_1308:
        /* <DEDUP_REMOVED lines=18> */
.L_x_1309:
        /* <DEDUP_REMOVED lines=22> */
.L_x_1310:
        /* <DEDUP_REMOVED lines=22> */
.L_x_1311:
[----:B------:R-:W-:Y:S01]  /*0990*/  PLOP3.LUT P0, PT, PT, PT, UP0, 0x80, 0x0 ;  /* 0x000000000000781c */ /* 0x000fe20003f0f008 */
[----:B------:R-:W-:Y:S01]  /*09a0*/  UMOV UR60, 0x1 ;  /* 0x00000001003c7882 */ /* 0x000fe20000000000 */
[----:B------:R-:W-:Y:S01]  /*09b0*/  NOP ;  /* 0x0000000000007918 */ /* 0x000fe20000000000 */
[----:B------:R-:W-:Y:S01]  /*09c0*/  USEL UR60, UR60, 0x2, !UP0 ;  /* 0x000000023c3c7887 */ /* 0x000fe2000c000000 */
[----:B------:R-:W-:Y:S01]  /*09d0*/  BSSY B7, `(.L_x_1312) ;  /* 0x00026ae000077945 */ /* 0x000fe20003800000 */
[----:B012-4-:R-:W-:Y:S08]  /*09e0*/  BAR.SYNC.DEFER_BLOCKING 0x0 ;  /* 0x0000000000007b1d */ /* 0x017ff00000010000 */
[----:B------:R-:W-:Y:S05]  /*09f0*/  @!P0 BRA `(.L_x_1313) ;  /* 0x00000200005c8947 */ /* 0x000fea0003800000 */
.L_x_1314:
[----:B------:R-:W-:-:S08]  /*0a00*/  NOP ;  /* 0x0000000000007918 */ /* 0x000fd00000000000 */
[----:B------:R-:W0:Y:S02]  /*0a10*/  USETMAXREG.TRY_ALLOC.CTAPOOL UP0, 0xf0 ;  /* 0x000000f0000079c8 */ /* 0x000e240008000600 */
[----:B0-----:R-:W-:-:S13]  /*0a20*/  PLOP3.LUT P0, PT, PT, PT, UP0, 0x80, 0x0 ;  /* 0x000000000000781c */ /* 0x001fda0003f0f008 */
[----:B------:R-:W-:Y:S05]  /*0a30*/  @!P0 BRA `(.L_x_1314) ;  /* 0xfffffffc00f08947 */ /* 0x000fea000383ffff */
[----:B------:R-:W0:Y:S08]  /*0a40*/  S2UR UR5, SR_CgaCtaId ;  /* 0x00000000000579c3 */ /* 0x000e300000008800 */
[----:B------:R-:W-:Y:S06]  /*0a50*/  BAR.ARV 0x8, 0x120 ;  /* 0x0204800000007b1d */ /* 0x000fec0000002000 */
[----:B------:R-:W-:-:S02]  /*0a60*/  UMOV UR4, 0x400 ;  /* 0x0000040000047882 */ /* 0x000fc40000000000 */
[----:B------:R-:W-:Y:S01]  /*0a70*/  BAR.SYNC.DEFER_BLOCKING 0x5, 0x120 ;  /* 0x0144800000007b1d */ /* 0x000fe20000010000 */
[----:B0-----:R-:W-:-:S06]  /*0a80*/  ULEA UR4, UR5, UR4, 0x18 ;  /* 0x0000000405047291 */ /* 0x001fcc000f8ec03f */
[----:B------:R-:W-:Y:S01]  /*0a90*/  IMAD.U32 R18, RZ, RZ, UR4 ;  /* 0x00000004ff127e24 */ /* 0x000fe2000f8e00ff */
[----:B------:R-:W-:-:S04]  /*0aa0*/  ULDC UR4, c[0x0][0xc14] ;  /* 0x0003050000047ab9 */ /* 0x000fc80000000800 */
[----:B------:R-:W0:Y:S01]  /*0ab0*/  LDS.128 R168, [R18+0x2a8d0] ;  /* 0x02a8d00012a87984 */ /* 0x000e220000000c00 */
[----:B------:R-:W-:Y:S06]  /*0ac0*/  BAR.ARV 0x4, 0x120 ;  /* 0x0104800000007b1d */ /* 0x000fec0000002000 */
[----:B0-----:R-:W-:-:S13]  /*0ad0*/  ISETP.GE.AND P0, PT, R171, UR4, PT ;  /* 0x00000004ab007c0c */ /* 0x001fda000bf06270 */
[----:B------:R-:W-:Y:S05]  /*0ae0*/  @P0 BRA `(.L_x_1315) ;  /* 0x0000026800700947 */ /* 0x000fea0003800000 */
[----:B------:R-:W-:Y:S01]  /*0af0*/  VIADD R188, R4, 0xffffff80 ;  /* 0xffffff8004bc7836 */ /* 0x000fe20000000000 */
[----:B------:R-:W-:Y:S01]  /*0b00*/  R2UR UR4, R18 ;  /* 0x00000000120472ca */ /* 0x000fe200000e0000 */
[----:B------:R-:W-:Y:S01]  /*0b10*/  ULOP3.LUT UR5, UR60, 0x1, URZ, 0xfc, !UPT ;  /* 0x000000013c057892 */ /* 0x000fe2000f8efc3f */
[----:B------:R-:W-:Y:S01]  /*0b20*/  IMAD.MOV.U32 R184, RZ, RZ, RZ ;  /* 0x000000ffffb87224 */ /* 0x000fe200078e00ff */
[----:B------:R-:W-:Y:S02]  /*0b30*/  CS2R R160, SRZ ;  /* 0x0000000000a07805 */ /* 0x000fe4000001ff00 */
[----:B------:R-:W-:Y:S01]  /*0b40*/  SHF.R.S32.HI R3, RZ, 0x1f, R188 ;  /* 0x0000001fff037819 */ /* 0x000fe200000114bc */
[----:B------:R-:W-:Y:S02]  /*0b50*/  IMAD.MOV.U32 R19, RZ, RZ, RZ ;  /* 0x000000ffff137224 */ /* 0x000fe400078e00ff */
[----:B------:R-:W-:Y:S01]  /*0b60*/  IMAD.MOV.U32 R167, RZ, RZ, RZ ;  /* 0x000000ffffa77224 */ /* 0x000fe200078e00ff */
[----:B------:R-:W-:-:S02]  /*0b70*/  LEA.HI R0, R3, R188, RZ, 0x7 ;  /* 0x000000bc03007211 */ /* 0x000fc400078f38ff */
[CC--:B------:R-:W-:Y:S02]  /*0b80*/  LEA.HI R2, R3.reuse, R188.reuse, RZ, 0x4 ;  /* 0x000000bc03027211 */ /* 0x0c0fe400078f20ff */
[----:B------:R-:W-:Y:S01]  /*0b90*/  LOP3.LUT R191, R0, 0xffffff80, RZ, 0xc0, !PT ;  /* 0xffffff8000bf7812 */ /* 0x000fe200078ec0ff */
[----:B------:R-:W-:Y:S01]  /*0ba0*/  UIADD3 UR4, UR4, 0xc400, URZ ;  /* 0x0000c40004047890 */ /* 0x000fe2000fffe03f */
[----:B------:R-:W-:Y:S02]  /*0bb0*/  SHF.R.S32.HI R5, RZ, 0x4, R2 ;  /* 0x00000004ff057819 */ /* 0x000fe40000011402 */
[----:B------:R-:W-:Y:S01]  /*0bc0*/  LEA.HI R180, R3, R188, RZ, 0x3 ;  /* 0x000000bc03b47211 */ /* 0x000fe200078f18ff */
[----:B------:R-:W-:Y:S01]  /*0bd0*/  IMAD.IADD R191, R188, 0x1, -R191 ;  /* 0x00000001bcbf7824 */ /* 0x000fe200078e0abf */
[----:B------:R-:W-:Y:S02]  /*0be0*/  LEA.HI R4, R2, R5, RZ, 0x1 ;  /* 0x0000000502047211 */ /* 0x000fe400078f08ff */
[----:B------:R-:W-:-:S02]  /*0bf0*/  SHF.R.S32.HI R201, RZ, 0x7, R0 ;  /* 0x00000007ffc97819 */ /* 0x000fc40000011400 */
[----:B------:R-:W-:Y:S02]  /*0c00*/  SHF.R.S32.HI R8, RZ, 0x1f, R191 ;  /* 0x0000001fff087819 */ /* 0x000fe400000114bf */
[----:B------:R-:W-:Y:S02]  /*0c10*/  LEA.HI R0, R0, R201, RZ, 0x1 ;  /* 0x000000c900007211 */ /* 0x000fe400078f08ff */
[CC--:B------:R-:W-:Y:S02]  /*0c20*/  LEA.HI R7, R8.reuse, R191.reuse, RZ, 0x2 ;  /* 0x000000bf08077211 */ /* 0x0c0fe400078f10ff */
[----:B------:R-:W-:Y:S02]  /*0c30*/  LEA.HI R8, R8, R191, RZ, 0x5 ;  /* 0x000000bf08087211 */ /* 0x000fe400078f28ff */
[--C-:B------:R-:W-:Y:S02]  /*0c40*/  SHF.R.S32.HI R9, RZ, 0x2, R7.reuse ;  /* 0x00000002ff097819 */ /* 0x100fe40000011407 */
[----:B------:R-:W-:-:S02]  /*0c50*/  SHF.R.S32.HI R6, RZ, 0x1f, R7 ;  /* 0x0000001fff067819 */ /* 0x000fc40000011407 */
[----:B------:R-:W-:Y:S02]  /*0c60*/  SHF.R.S32.HI R8, RZ, 0x5, R8 ;  /* 0x00000005ff087819 */ /* 0x000fe40000011408 */
[----:B------:R-:W-:Y:S02]  /*0c70*/  LEA.HI R10, R6, R9, RZ, 0x3 ;  /* 0x00000009060a7211 */ /* 0x000fe400078f18ff */
[----:B------:R-:W-:Y:S02]  /*0c80*/  LOP3.LUT R6, R4, 0x1ffffffe, RZ, 0xc0, !PT ;  /* 0x1ffffffe04067812 */ /* 0x000fe400078ec0ff */
[----:B------:R-:W-:Y:S02]  /*0c90*/  LOP3.LUT R10, R10, 0xfffffff8, RZ, 0xc0, !PT ;  /* 0xfffffff80a0a7812 */ /* 0x000fe400078ec0ff */
[-C--:B------:R-:W-:Y:S01]  /*0ca0*/  LEA.HI R4, R3, R188.reuse, RZ, 0x5 ;  /* 0x000000bc03047211 */ /* 0x080fe200078f28ff */
[----:B------:R-:W-:Y:S01]  /*0cb0*/  IMAD.IADD R6, R5, 0x1, -R6 ;  /* 0x0000000105067824 */ /* 0x000fe200078e0a06 */
[----:B------:R-:W-:Y:S01]  /*0cc0*/  LOP3.LUT R5, R180, 0x1ffffff8, RZ, 0xc0, !PT ;  /* 0x1ffffff8b4057812 */ /* 0x000fe200078ec0ff */
[----:B------:R-:W-:Y:S01]  /*0cd0*/  IMAD.IADD R9, R9, 0x1, -R10 ;  /* 0x0000000109097824 */ /* 0x000fe200078e0a0a */
[----:B------:R-:W-:-:S02]  /*0ce0*/  LEA.HI R10, R3, R188, RZ, 0x2 ;  /* 0x000000bc030a7211 */ /* 0x000fc400078f10ff */
[----:B------:R-:W-:Y:S01]  /*0cf0*/  LOP3.LUT R3, R2, 0x3fffff0, RZ, 0xc0, !PT ;  /* 0x03fffff002037812 */ /* 0x000fe200078ec0ff */
[----:B------:R-:W-:Y:S01]  /*0d00*/  IMAD.IADD R5, R188, 0x1, -R5 ;  /* 0x00000001bc057824 */ /* 0x000fe200078e0a05 */
[----:B------:R-:W-:Y:S01]  /*0d10*/  LOP3.LUT R11, R10, 0xfffffffc, RZ, 0xc0, !PT ;  /* 0xfffffffc0a0b7812 */ /* 0x000fe200078ec0ff */
[----:B------:R-:W-:Y:S01]  /*0d20*/  IMAD R9, R8, 0x10, R9 ;  /* 0x0000001008097824 */ /* 0x000fe200078e0209 */
[--C-:B------:R-:W-:Y:S01]  /*0d30*/  SHF.R.S32.HI R162, RZ, 0x2, R10.reuse ;  /* 0x00000002ffa27819 */ /* 0x100fe2000001140a */
[C---:B------:R-:W-:Y:S01]  /*0d40*/  IMAD.IADD R3, R188.reuse, 0x1, -R3 ;  /* 0x00000001bc037824 */ /* 0x040fe200078e0a03 */
[----:B------:R-:W-:Y:S01]  /*0d50*/  SHF.R.S32.HI R13, RZ, 0x1f, R10 ;  /* 0x0000001fff0d7819 */ /* 0x000fe2000001140a */
[----:B------:R-:W-:Y:S01]  /*0d60*/  IMAD.IADD R188, R188, 0x1, -R11 ;  /* 0x00000001bcbc7824 */ /* 0x000fe200078e0a0b */
[----:B------:R-:W-:Y:S01]  /*0d70*/  SHF.R.S32.HI R4, RZ, 0x5, R4 ;  /* 0x00000005ff047819 */ /* 0x000fe20000011404 */
[----:B------:R-:W-:Y:S01]  /*0d80*/  VIADD R185, R162, 0x40 ;  /* 0x00000040a2b97836 */ /* 0x000fe20000000000 */
[----:B------:R-:W-:Y:S01]  /*0d90*/  LEA.HI R13, R13, R162, RZ, 0x3 ;  /* 0x000000a20d0d7211 */ /* 0x000fe200078f18ff */
[----:B------:R-:W-:Y:S01]  /*0da0*/  IMAD.SHL.U32 R22, R188, 0x8, RZ ;  /* 0x00000008bc167824 */ /* 0x000fe200078e00ff */
[----:B------:R-:W-:Y:S01]  /*0db0*/  LOP3.LUT R0, R0, 0x3fffffe, RZ, 0xc0, !PT ;  /* 0x03fffffe00007812 */ /* 0x000fe200078ec0ff */
[----:B------:R-:W-:Y:S01]  /*0dc0*/  IMAD R3, R4, 0x10, R3 ;  /* 0x0000001004037824 */ /* 0x000fe200078e0203 */
[----:B------:R-:W-:Y:S01]  /*0dd0*/  LOP3.LUT R13, R13, 0xfffffff8, RZ, 0xc0, !PT ;  /* 0xfffffff80d0d7812 */ /* 0x000fe200078ec0ff */
[----:B------:R-:W-:Y:S01]  /*0de0*/  VIADD R165, R22, 0x20 ;  /* 0x0000002016a57836 */ /* 0x000fe20000000000 */
[----:B------:R-:W-:Y:S01]  /*0df0*/  SHF.R.S32.HI R2, RZ, 0x1f, R185 ;  /* 0x0000001fff027819 */ /* 0x000fe200000114b9 */
[----:B------:R-:W-:Y:S01]  /*0e00*/  IMAD.SHL.U32 R176, R4, 0x200, RZ ;  /* 0x0000020004b07824 */ /* 0x000fe200078e00ff */
[----:B------:R-:W-:Y:S01]  /*0e10*/  SHF.R.S32.HI R180, RZ, 0x3, R180 ;  /* 0x00000003ffb47819 */ /* 0x000fe200000114b4 */
[----:B------:R-:W-:Y:S01]  /*0e20*/  IMAD.IADD R190, R162, 0x1, -R13 ;  /* 0x00000001a2be7824 */ /* 0x000fe200078e0a0d */
[----:B------:R-:W-:Y:S01]  /*0e30*/  SHF.R.S32.HI R4, RZ, 0x1f, R165 ;  /* 0x0000001fff047819 */ /* 0x000fe200000114a5 */
[----:B------:R-:W-:Y:S01]  /*0e40*/  IMAD.SHL.U32 R172, R185, 0x40, RZ ;  /* 0x00000040b9ac7824 */ /* 0x000fe200078e00ff */
[----:B------:R-:W-:Y:S01]  /*0e50*/  LEA.HI R2, R2, R185, RZ, 0x3 ;  /* 0x000000b902027211 */ /* 0x000fe200078f18ff */
[----:B------:R-:W-:Y:S01]  /*0e60*/  IMAD.SHL.U32 R174, R190, 0x40, RZ ;  /* 0x00000040beae7824 */ /* 0x000fe200078e00ff */
[CC--:B------:R-:W-:Y:S01]  /*0e70*/  LEA.HI R189, R4.reuse, R165.reuse, RZ, 0x3 ;  /* 0x000000a504bd7211 */ /* 0x0c0fe200078f18ff */
[----:B------:R-:W-:Y:S01]  /*0e80*/  IMAD R202, R3, 0x8, R6 ;  /* 0x0000000803ca7824 */ /* 0x000fe200078e0206 */
[----:B------:R-:W-:Y:S01]  /*0e90*/  LEA.HI R3, R4, R165, RZ, 0x6 ;  /* 0x000000a504037211 */ /* 0x000fe200078f30ff */
[----:B------:R-:W-:Y:S01]  /*0ea0*/  VIADD R166, R22, 0x40 ;  /* 0x0000004016a67836 */ /* 0x000fe20000000000 */
[----:B------:R-:W-:Y:S01]  /*0eb0*/  LOP3.LUT R172, R172, 0x1c0, RZ, 0xc0, !PT ;  /* 0x000001c0acac7812 */ /* 0x000fe200078ec0ff */
[----:B------:R-:W-:Y:S01]  /*0ec0*/  IMAD.SHL.U32 R2, R2, 0x40, RZ ;  /* 0x0000004002027824 */ /* 0x000fe200078e00ff */
[----:B------:R-:W-:Y:S01]  /*0ed0*/  LOP3.LUT R174, R174, 0x1c0, RZ, 0xc0, !PT ;  /* 0x000001c0aeae7812 */ /* 0x000fe200078ec0ff */
[----:B------:R-:W-:Y:S01]  /*0ee0*/  IMAD.SHL.U32 R3, R3, 0x80, RZ ;  /* 0x0000008003037824 */ /* 0x000fe200078e00ff */
[----:B------:R-:W-:Y:S01]  /*0ef0*/  SHF.R.U32.HI R200, RZ, 0x3, R172 ;  /* 0x00000003ffc87819 */ /* 0x000fe200000116ac */
[----:B------:R-:W-:Y:S01]  /*0f00*/  IMAD.IADD R0, R201, 0x1, -R0 ;  /* 0x00000001c9007824 */ /* 0x000fe200078e0a00 */
[----:B------:R-:W-:Y:S01]  /*0f10*/  SHF.R.U32.HI R175, RZ, 0x3, R174 ;  /* 0x00000003ffaf7819 */ /* 0x000fe200000116ae */
[----:B------:R-:W-:Y:S01]  /*0f20*/  IMAD.SHL.U32 R178, R5, 0x8, RZ ;  /* 0x0000000805b27824 */ /* 0x000fe200078e00ff */
[----:B------:R-:W-:Y:S01]  /*0f30*/  LOP3.LUT R4, R174, 0x38, R189, 0xf8, !PT ;  /* 0x00000038ae047812 */ /* 0x000fe200078ef8bd */
[----:B------:R-:W-:Y:S01]  /*0f40*/  IMAD R179, R0, 0x40, R9 ;  /* 0x0000004000b37824 */ /* 0x000fe200078e0209 */
[----:B------:R-:W-:Y:S01]  /*0f50*/  LOP3.LUT R13, R172, 0x38, R189, 0xf8, !PT ;  /* 0x00000038ac0d7812 */ /* 0x000fe200078ef8bd */
[----:B------:R-:W-:Y:S01]  /*0f60*/  IMAD.U32 R0, RZ, RZ, UR5 ;  /* 0x00000005ff007e24 */ /* 0x000fe2000f8e00ff */
[----:B------:R-:W-:Y:S01]  /*0f70*/  SHF.R.S32.HI R11, RZ, 0x1f, R166 ;  /* 0x0000001fff0b7819 */ /* 0x000fe200000114a6 */
[----:B------:R-:W-:Y:S01]  /*0f80*/  IMAD.SHL.U32 R16, R188, 0x4, RZ ;  /* 0x00000004bc107824 */ /* 0x000fe200078e00ff */
[----:B------:R-:W-:Y:S01]  /*0f90*/  LOP3.LUT R177, R2, 0xfffffe00, RZ, 0xc0, !PT ;  /* 0xfffffe0002b17812 */ /* 0x000fe200078ec0ff */
[----:B------:R-:W-:Y:S01]  /*0fa0*/  IMAD.SHL.U32 R202, R202, 0x8, RZ ;  /* 0x00000008caca7824 */ /* 0x000fe200078e00ff */
[----:B------:R-:W-:-:S02]  /*0fb0*/  LOP3.LUT R3, R3, 0xffffe000, RZ, 0xc0, !PT ;  /* 0xffffe00003037812 */ /* 0x000fc400078ec0ff */
[----:B------:R-:W-:Y:S02]  /*0fc0*/  LOP3.LUT R4, R4, R175, RZ, 0x3c, !PT ;  /* 0x000000af04047212 */ /* 0x000fe400078e3cff */
[----:B------:R-:W-:Y:S02]  /*0fd0*/  LOP3.LUT R2, R13, R200, RZ, 0x3c, !PT ;  /* 0x000000c80d027212 */ /* 0x000fe400078e3cff */
[----:B------:R-:W-:Y:S02]  /*0fe0*/  LEA.HI R197, R11, R166, RZ, 0x3 ;  /* 0x000000a60bc57211 */ /* 0x000fe400078f18ff */
[-C--:B------:R-:W-:Y:S02]  /*0ff0*/  IADD3 R4, R4, R3.reuse, R176 ;  /* 0x0000000304047210 */ /* 0x080fe40007ffe0b0 */
[----:B------:R-:W-:Y:S02]  /*1000*/  IADD3 R195, R2, R3, R177 ;  /* 0x0000000302c37210 */ /* 0x000fe40007ffe0b1 */
[----:B------:R-:W-:-:S02]  /*1010*/  LOP3.LUT R3, R172, 0x38, R197, 0xf8, !PT ;  /* 0x00000038ac037812 */ /* 0x000fc400078ef8c5 */
[----:B------:R-:W-:Y:S02]  /*1020*/  LEA.HI R11, R11, R166, RZ, 0x6 ;  /* 0x000000a60b0b7211 */ /* 0x000fe400078f30ff */
[----:B------:R-:W-:Y:S01]  /*1030*/  LOP3.LUT R6, R3, R200, RZ, 0x3c, !PT ;  /* 0x000000c803067212 */ /* 0x000fe200078e3cff */
[----:B------:R-:W-:Y:S01]  /*1040*/  IMAD.U32 R3, RZ, RZ, UR4 ;  /* 0x00000004ff037e24 */ /* 0x000fe2000f8e00ff */
[----:B------:R-:W-:Y:S01]  /*1050*/  LOP3.LUT R2, R174, 0x38, R197, 0xf8, !PT ;  /* 0x00000038ae027812 */ /* 0x000fe200078ef8c5 */
[----:B------:R-:W-:Y:S01]  /*1060*/  IMAD.SHL.U32 R11, R11, 0x80, RZ ;  /* 0x000000800b0b7824 */ /* 0x000fe200078e00ff */
[----:B------:R-:W-:Y:S02]  /*1070*/  LOP3.LUT R0, R7, 0x7ffffffc, RZ, 0xc0, !PT ;  /* 0x7ffffffc07007812 */ /* 0x000fe400078ec0ff */
[----:B------:R0:W-:Y:S01]  /*1080*/  STL [R1+0xc], R3 ;  /* 0x00000c0301007387 */ /* 0x0001e20000100800 */
[----:B------:R-:W-:Y:S02]  /*1090*/  LOP3.LUT R2, R2, R175, RZ, 0x3c, !PT ;  /* 0x000000af02027212 */ /* 0x000fe400078e3cff */
[----:B------:R-:W-:Y:S01]  /*10a0*/  LOP3.LUT R11, R11, 0xffffe000, RZ, 0xc0, !PT ;  /* 0xffffe0000b0b7812 */ /* 0x000fe200078ec0ff */
[----:B------:R-:W-:Y:S01]  /*10b0*/  IMAD.IADD R173, R191, 0x1, -R0 ;  /* 0x00000001bfad7824 */ /* 0x000fe200078e0a00 */
[----:B------:R-:W-:-:S02]  /*10c0*/  SHF.R.S32.HI R186, RZ, 0x1f, R162 ;  /* 0x0000001fffba7819 */ /* 0x000fc400000114a2 */
[-C--:B------:R-:W-:Y:S02]  /*10d0*/  IADD3 R196, R2, R11.reuse, R176 ;  /* 0x0000000b02c47210 */ /* 0x080fe40007ffe0b0 */
[----:B------:R-:W-:Y:S02]  /*10e0*/  LOP3.LUT R2, R172, 0x38, R22, 0xf8, !PT ;  /* 0x00000038ac027812 */ /* 0x000fe400078ef816 */
[----:B------:R-:W-:Y:S02]  /*10f0*/  IADD3 R6, R6, R11, R177 ;  /* 0x0000000b06067210 */ /* 0x000fe40007ffe0b1 */
[----:B------:R-:W-:Y:S02]  /*1100*/  LOP3.LUT R2, R177, R2, R200, 0xf6, !PT ;  /* 0x00000002b1027212 */ /* 0x000fe400078ef6c8 */
[----:B------:R-:W-:Y:S02]  /*1110*/  SHF.R.S32.HI R189, RZ, 0x3, R189 ;  /* 0x00000003ffbd7819 */ /* 0x000fe400000114bd */
[----:B------:R-:W-:-:S02]  /*1120*/  SHF.R.S32.HI R197, RZ, 0x3, R197 ;  /* 0x00000003ffc57819 */ /* 0x000fc400000114c5 */
[----:B------:R-:W-:Y:S02]  /*1130*/  LEA R198, R2, UR4, 0x1 ;  /* 0x0000000402c67c11 */ /* 0x000fe4000f8e08ff */
[----:B------:R-:W-:Y:S02]  /*1140*/  LEA R199, R4, UR4, 0x1 ;  /* 0x0000000404c77c11 */ /* 0x000fe4000f8e08ff */
[----:B------:R-:W-:Y:S02]  /*1150*/  LEA R195, R195, UR4, 0x1 ;  /* 0x00000004c3c37c11 */ /* 0x000fe4000f8e08ff */
[----:B------:R-:W-:Y:S02]  /*1160*/  LEA R196, R196, UR4, 0x1 ;  /* 0x00000004c4c47c11 */ /* 0x000fe4000f8e08ff */
[----:B0-----:R-:W-:-:S07]  /*1170*/  LEA R192, R6, UR4, 0x1 ;  /* 0x0000000406c07c11 */ /* 0x001fce000f8e08ff */
.L_x_1613:
[----:B------:R-:W-:Y:S01]  /*1180*/  ULDC.64 UR4, c[0x0][0xa28] ;  /* 0x00028a0000047ab9 */ /* 0x000fe20000000a00 */
[----:B0-2345:R-:W0:Y:S01]  /*1190*/  LDC.64 R4, c[0x0][0xa08] ;  /* 0x00028200ff047b82 */ /* 0x03de220000000a00 */
[----:B------:R-:W-:Y:S01]  /*11a0*/  ISETP.NE.U32.AND P0, PT, RZ, UR4, PT ;  /* 0x00000004ff007c0c */ /* 0x000fe2000bf05070 */
[----:B------:R-:W-:Y:S01]  /*11b0*/  IMAD.MOV.U32 R0, RZ, RZ, RZ ;  /* 0x000000ffff007224 */ /* 0x000fe200078e00ff */
[----:B------:R-:W-:Y:S01]  /*11c0*/  ULDC.64 UR6, c[0x0][0x208] ;  /* 0x0000820000067ab9 */ /* 0x000fe20000000a00 */
[----:B------:R-:W-:Y:S01]  /*11d0*/  IMAD.MOV.U32 R26, RZ, RZ, RZ ;  /* 0x000000ffff1a7224 */ /* 0x000fe200078e00ff */
[----:B------:R-:W-:Y:S01]  /*11e0*/  ISETP.NE.AND.EX P0, PT, RZ, UR5, PT, P0 ;  /* 0x00000005ff007c0c */ /* 0x000fe2000bf05300 */
[----:B------:R-:W-:Y:S02]  /*11f0*/  ULDC.64 UR4, c[0x0][0xa18] ;  /* 0x0002860000047ab9 */ /* 0x000fe40000000a00 */
[----:B------:R-:W-:-:S04]  /*1200*/  ISETP.NE.U32.AND P1, PT, RZ, UR4, PT ;  /* 0x00000004ff007c0c */ /* 0x000fc8000bf25070 */
[----:B------:R-:W-:Y:S01]  /*1210*/  ISETP.NE.AND.EX P1, PT, RZ, UR5, PT, P1 ;  /* 0x00000005ff007c0c */ /* 0x000fe2000bf25310 */
[----:B------:R-:W-:Y:S02]  /*1220*/  ULDC.64 UR4, c[0x0][0xa08] ;  /* 0x0002820000047ab9 */ /* 0x000fe40000000a00 */
[----:B------:R-:W-:-:S03]  /*1230*/  ISETP.NE.U32.AND P3, PT, RZ, UR4, PT ;  /* 0x00000004ff007c0c */ /* 0x000fc6000bf65070 */
[----:B------:R-:W1:Y:S01]  /*1240*/  @P0 LDC.64 R2, c[0x0][0xa28] ;  /* 0x00028a00ff020b82 */ /* 0x000e620000000a00 */
[----:B------:R-:W-:Y:S01]  /*1250*/  ISETP.NE.AND.EX P3, PT, RZ, UR5, PT, P3 ;  /* 0x00000005ff007c0c */ /* 0x000fe2000bf65330 */
[----:B0-----:R-:W-:-:S06]  /*1260*/  IMAD.WIDE R8, R171, 0x4, R4 ;  /* 0x00000004ab087825 */ /* 0x001fcc00078e0204 */
[----:B------:R-:W0:Y:S01]  /*1270*/  @P1 LDC.64 R6, c[0x0][0xa18] ;  /* 0x00028600ff061b82 */ /* 0x000e220000000a00 */
[----:B------:R-:W-:Y:S02]  /*1280*/  ULDC UR4, c[0x0][0x288] ;  /* 0x0000a20000047ab9 */ /* 0x000fe40000000800 */
[----:B------:R-:W-:Y:S01]  /*1290*/  IMAD.U32 R164, RZ, RZ, UR4 ;  /* 0x00000004ffa47e24 */ /* 0x000fe2000f8e00ff */
[----:B------:R-:W-:Y:S02]  /*12a0*/  ULDC.64 UR4, c[0x0][0x3f8] ;  /* 0x0000fe0000047ab9 */ /* 0x000fe40000000a00 */
[----:B------:R-:W-:Y:S01]  /*12b0*/  UISETP.NE.U32.AND UP0, UPT, UR4, URZ, UPT ;  /* 0x0000003f0400728c */ /* 0x000fe2000bf05070 */
[----:B------:R2:W5:Y:S03]  /*12c0*/  @P3 LDG.E R26, desc[UR6][R8.64] ;  /* 0x00000006081a3981 */ /* 0x000566000c1e1900 */
[----:B------:R-:W-:-:S03]  /*12d0*/  UISETP.NE.AND.EX UP0, UPT, UR5, URZ, UPT, UP0 ;  /* 0x0000003f0500728c */ /* 0x000fc6000bf05300 */
[----:B------:R-:W-:Y:S01]  /*12e0*/  ULDC.64 UR4, c[0x0][0xa20] ;  /* 0x0002880000047ab9 */ /* 0x000fe20000000a00 */
[----:B-1----:R-:W-:Y:S01]  /*12f0*/  @P0 IMAD.WIDE R2, R171, 0x4, R2 ;  /* 0x00000004ab020825 */ /* 0x002fe200078e0202 */
[----:B------:R-:W-:-:S04]  /*1300*/  ISETP.NE.U32.AND P2, PT, RZ, UR4, PT ;  /* 0x00000004ff007c0c */ /* 0x000fc8000bf45070 */
[----:B------:R2:W5:Y:S01]  /*1310*/  @P0 LDG.E R0, desc[UR6][R2.64] ;  /* 0x0000000602000981 */ /* 0x000562000c1e1900 */
[----:B0-----:R-:W-:-:S05]  /*1320*/  @P1 IMAD.WIDE R4, R171, 0x4, R6 ;  /* 0x00000004ab041825 */ /* 0x001fca00078e0206 */
[----:B------:R2:W5:Y:S01]  /*1330*/  @P1 LDG.E R164, desc[UR6][R4.64] ;  /* 0x0000000604a41981 */ /* 0x000562000c1e1900 */
[----:B------:R-:W-:Y:S02]  /*1340*/  ULDC UR6, c[0x0][0x404] ;  /* 0x0001010000067ab9 */ /* 0x000fe40000000800 */
[----:B------:R-:W-:Y:S01]  /*1350*/  USEL UR4, UR6, 0x1, UP0 ;  /* 0x0000000106047887 */ /* 0x000fe20008000000 */
[----:B------:R-:W-:Y:S02]  /*1360*/  ISETP.NE.AND.EX P2, PT, RZ, UR5, PT, P2 ;  /* 0x00000005ff007c0c */ /* 0x000fe4000bf45320 */
[----:B------:R-:W-:Y:S01]  /*1370*/  ULDC UR6, c[0x0][0x2e0] ;  /* 0x0000b80000067ab9 */ /* 0x000fe20000000800 */
[----:B------:R-:W-:Y:S01]  /*1380*/  ULDC UR7, c[0x0][0x338] ;  /* 0x0000ce0000077ab9 */ /* 0x000fe20000000800 */
[----:B------:R-:W-:Y:S01]  /*1390*/  UIMAD UR6, UR4, UR6, URZ ;  /* 0x00000006040672a4 */ /* 0x000fe2000f8e023f */
[----:B------:R-:W-:Y:S02]  /*13a0*/  IMAD.MOV.U32 R187, RZ, RZ, R169 ;  /* 0x000000ffffbb7224 */ /* 0x000fe400078e00a9 */
[----:B------:R-:W-:-:S02]  /*13b0*/  IMAD.MOV.U32 R182, RZ, RZ, R170 ;  /* 0x000000ffffb67224 */ /* 0x000fc400078e00aa */
[----:B------:R-:W-:Y:S01]  /*13c0*/  IMAD.MOV.U32 R183, RZ, RZ, R171 ;  /* 0x000000ffffb77224 */ /* 0x000fe200078e00ab */
[----:B--2---:R-:W-:Y:S06]  /*13d0*/  @P1 BRA `(.L_x_1316) ;  /* 0x0000000000281947 */ /* 0x004fec0003800000 */
[----:B------:R-:W-:Y:S02]  /*13e0*/  ULDC.64 UR4, c[0x0][0xa00] ;  /* 0x0002800000047ab9 */ /* 0x000fe40000000a00 */
[----:B------:R-:W-:-:S04]  /*13f0*/  ISETP.NE.U32.AND P0, PT, RZ, UR4, PT ;  /* 0x00000004ff007c0c */ /* 0x000fc8000bf05070 */
[----:B------:R-:W-:-:S13]  /*1400*/  ISETP.NE.AND.EX P0, PT, RZ, UR5, PT, P0 ;  /* 0x00000005ff007c0c */ /* 0x000fda000bf05300 */
[----:B------:R-:W-:Y:S05]  /*1410*/  @!P0 BRA `(.L_x_1316) ;  /* 0x0000000000188947 */ /* 0x000fea0003800000 */
[----:B------:R-:W0:Y:S01]  /*1420*/  LDC.64 R2, c[0x0][0xa00] ;  /* 0x00028000ff027b82 */ /* 0x000e220000000a00 */
[----:B------:R-:W-:Y:S01]  /*1430*/  ULDC.64 UR4, c[0x0][0x208] ;  /* 0x0000820000047ab9 */ /* 0x000fe20000000a00 */
[----:B0-----:R-:W-:-:S05]  /*1440*/  IMAD.WIDE R2, R171, 0x4, R2 ;  /* 0x00000004ab027825 */ /* 0x001fca00078e0202 */
[----:B-----5:R-:W2:Y:S04]  /*1450*/  LDG.E R164, desc[UR4][R2.64] ;  /* 0x0000000402a47981 */ /* 0x020ea8000c1e1900 */
[----:B------:R-:W2:Y:S02]  /*1460*/  LDG.E R5, desc[UR4][R2.64+0x4] ;  /* 0x0000040402057981 */ /* 0x000ea4000c1e1900 */
[----:B--2---:R-:W-:-:S07]  /*1470*/  IMAD.IADD R164, R5, 0x1, -R164 ;  /* 0x0000000105a47824 */ /* 0x004fce00078e0aa4 */
.L_x_1316:
[----:B------:R-:W-:Y:S02]  /*1480*/  IMAD.U32 R2, RZ, RZ, UR7 ;  /* 0x00000007ff027e24 */ /* 0x000fe4000f8e00ff */
[----:B------:R-:W-:Y:S01]  /*1490*/  IMAD.U32 R25, RZ, RZ, UR6 ;  /* 0x00000006ff197e24 */ /* 0x000fe2000f8e00ff */
[----:B------:R-:W-:Y:S06]  /*14a0*/  @!P2 BRA `(.L_x_1317) ;  /* 0x000000000014a947 */ /* 0x000fec0003800000 */
[----:B------:R-:W0:Y:S01]  /*14b0*/  LDC.64 R4, c[0x0][0xa20] ;  /* 0x00028800ff047b82 */ /* 0x000e220000000a00 */
[----:B------:R-:W-:Y:S01]  /*14c0*/  ULDC.64 UR4, c[0x0][0x208] ;  /* 0x0000820000047ab9 */ /* 0x000fe20000000a00 */
[----:B0-----:R-:W-:-:S05]  /*14d0*/  IMAD.WIDE R4, R171, 0x4, R4 ;  /* 0x00000004ab047825 */ /* 0x001fca00078e0204 */
[----:B------:R0:W5:Y:S01]  /*14e0*/  LDG.E R25, desc[UR4][R4.64] ;  /* 0x0000000404197981 */ /* 0x000162000c1e1900 */
[----:B------:R-:W-:Y:S05]  /*14f0*/  BRA `(.L_x_1318) ;  /* 0x0000000000147947 */ /* 0x000fea0003800000 */
.L_x_1317:
[----:B------:R-:W-:Y:S05]  /*1500*/  @!P3 BRA `(.L_x_1318) ;  /* 0x000000000010b947 */ /* 0x000fea0003800000 */
[----:B------:R-:W-:Y:S02]  /*1510*/  ULDC.64 UR4, c[0x0][0x208] ;  /* 0x0000820000047ab9 */ /* 0x000fe40000000a00 */
[----:B------:R-:W2:Y:S04]  /*1520*/  LDG.E R4, desc[UR4][R8.64] ;  /* 0x0000000408047981 */ /* 0x000ea8000c1e1900 */
[----:B------:R-:W2:Y:S02]  /*1530*/  LDG.E R25, desc[UR4][R8.64+0x4] ;  /* 0x0000040408197981 */ /* 0x000ea4000c1e1900 */
[----:B--2---:R-:W-:-:S07]  /*1540*/  IMAD.IADD R25, R25, 0x1, -R4 ;  /* 0x0000000119197824 */ /* 0x004fce00078e0a04 */
.L_x_1318:
[----:B------:R-:W-:Y:S01]  /*1550*/  ULDC.64 UR4, c[0x0][0xa10] ;  /* 0x0002840000047ab9 */ /* 0x000fe20000000a00 */
[----:B------:R-:W-:Y:S01]  /*1560*/  ULDC.64 UR6, c[0x0][0x208] ;  /* 0x0000820000067ab9 */ /* 0x000fe20000000a00 */
[----:B------:R-:W-:Y:S01]  /*1570*/  ISETP.NE.U32.AND P0, PT, RZ, UR4, PT ;  /* 0x00000004ff007c0c */ /* 0x000fe2000bf05070 */
[----:B------:R-:W1:Y:S03]  /*1580*/  LDC.64 R10, c[0x0][0x9e0] ;  /* 0x00027800ff0a7b82 */ /* 0x000e660000000a00 */
[----:B------:R-:W-:Y:S01]  /*1590*/  ISETP.NE.AND.EX P0, PT, RZ, UR5, PT, P0 ;  /* 0x00000005ff007c0c */ /* 0x000fe2000bf05300 */
[----:B------:R-:W-:Y:S02]  /*15a0*/  ULDC.64 UR4, c[0x0][0xa30] ;  /* 0x00028c0000047ab9 */ /* 0x000fe40000000a00 */
[----:B------:R-:W-:-:S04]  /*15b0*/  ISETP.NE.U32.AND P1, PT, RZ, UR4, PT ;  /* 0x00000004ff007c0c */ /* 0x000fc8000bf25070 */
[----:B------:R-:W-:-:S06]  /*15c0*/  ISETP.NE.AND.EX P1, PT, RZ, UR5, PT, P1 ;  /* 0x00000005ff007c0c */ /* 0x000fcc000bf25310 */
[----:B0-----:R-:W0:Y:S08]  /*15d0*/  @P0 LDC.64 R4, c[0x0][0xa10] ;  /* 0x00028400ff040b82 */ /* 0x001e300000000a00 */
[----:B------:R-:W2:Y:S01]  /*15e0*/  @P1 LDC.64 R6, c[0x0][0xa30] ;  /* 0x00028c00ff061b82 */ /* 0x000ea20000000a00 */
[----:B0-----:R-:W-:-:S05]  /*15f0*/  @P0 IMAD.WIDE R4, R171, 0x4, R4 ;  /* 0x00000004ab040825 */ /* 0x001fca00078e0204 */
[----:B------:R-:W3:Y:S04]  /*1600*/  @P0 LDG.E R3, desc[UR6][R4.64] ;  /* 0x0000000604030981 */ /* 0x000ee8000c1e1900 */
[----:B------:R-:W3:Y:S01]  /*1610*/  @P0 LDG.E R8, desc[UR6][R4.64+0x4] ;  /* 0x0000040604080981 */ /* 0x000ee2000c1e1900 */
[----:B-----5:R-:W-:Y:S02]  /*1620*/  IMAD.MOV.U32 R147, RZ, RZ, R25 ;  /* 0x000000ffff937224 */ /* 0x020fe400078e0019 */
[----:B------:R-:W-:Y:S02]  /*1630*/  IMAD.IADD R9, R25, 0x1, -R0 ;  /* 0x0000000119097824 */ /* 0x000fe400078e0a00 */
[----:B--2---:R-:W-:-:S05]  /*1640*/  @P1 IMAD.WIDE R6, R171, 0x4, R6 ;  /* 0x00000004ab061825 */ /* 0x004fca00078e0206 */
[----:B------:R0:W5:Y:S01]  /*1650*/  @P1 LDG.E R147, desc[UR6][R6.64] ;  /* 0x0000000606931981 */ /* 0x000162000c1e1900 */
[----:B-1----:R-:W-:Y:S02]  /*1660*/  ISETP.GE.AND P1, PT, R11, 0x1, PT ;  /* 0x000000010b00780c */ /* 0x002fe40003f26270 */
[----:B------:R-:W-:Y:S01]  /*1670*/  LEA R149, R169, 0x80, 0x7 ;  /* 0x00000080a9957811 */ /* 0x000fe200078e38ff */
[----:B---3--:R-:W-:-:S04]  /*1680*/  @P0 IMAD.IADD R2, R8, 0x1, -R3 ;  /* 0x0000000108020824 */ /* 0x008fc800078e0a03 */
[----:B------:R-:W-:-:S04]  /*1690*/  IMAD.IADD R163, R9, 0x1, R2 ;  /* 0x0000000109a37824 */ /* 0x000fc800078e0202 */
[C---:B------:R-:W-:Y:S01]  /*16a0*/  VIADD R0, R163.reuse, 0x5f ;  /* 0x0000005fa3007836 */ /* 0x040fe20000000000 */
[----:B------:R-:W-:-:S03]  /*16b0*/  IADD3 R149, R163, R149, -R164 ;  /* 0x00000095a3957210 */ /* 0x000fc60007ffe8a4 */
[----:B------:R-:W-:-:S05]  /*16c0*/  IMAD.HI R0, R0, 0x2aaaaaab, RZ ;  /* 0x2aaaaaab00007827 */ /* 0x000fca00078e02ff */
[----:B------:R-:W-:-:S04]  /*16d0*/  SHF.R.U32.HI R153, RZ, 0x1f, R0 ;  /* 0x0000001fff997819 */ /* 0x000fc80000011600 */
[----:B------:R-:W-:Y:S01]  /*16e0*/  LEA.HI.SX32 R153, R0, R153, 0x1c ;  /* 0x0000009900997211 */ /* 0x000fe200078fe2ff */
[----:B------:R-:W-:Y:S01]  /*16f0*/  IMAD.IADD R0, R149, 0x1, R10 ;  /* 0x0000000195007824 */ /* 0x000fe200078e020a */
[----:B0-----:R-:W-:Y:S06]  /*1700*/  @!P1 BRA `(.L_x_1319) ;  /* 0x0000000000489947 */ /* 0x001fec0003800000 */
[C---:B------:R-:W-:Y:S01]  /*1710*/  ISETP.GT.AND P0, PT, R149.reuse, RZ, PT ;  /* 0x000000ff9500720c */ /* 0x040fe20003f04270 */
[----:B------:R-:W-:Y:S01]  /*1720*/  BSSY B0, `(.L_x_1320) ;  /* 0x000000e000007945 */ /* 0x000fe20003800000 */
[----:B------:R-:W-:-:S11]  /*1730*/  VIADD R3, R149, 0xffffffff ;  /* 0xffffffff95037836 */ /* 0x000fd60000000000 */
        /* <DEDUP_REMOVED lines=8> */
.L_x_1321:
[----:B------:R-:W-:-:S13]  /*17c0*/  ISETP.NE.AND P0, PT, R11, 0x1, PT ;  /* 0x000000010b00780c */ /* 0x000fda0003f05270 */
[----:B------:R-:W0:Y:S02]  /*17d0*/  @P0 LDC.64 R4, c[0x0][0x9e8] ;  /* 0x00027a00ff040b82 */ /* 0x000e240000000a00 */
[----:B0-----:R-:W-:-:S05]  /*17e0*/  @P0 IMAD.HI.U32 R4, R3, R4, RZ ;  /* 0x0000000403040227 */ /* 0x001fca00078e00ff */
[----:B------:R-:W-:-:S07]  /*17f0*/  @P0 SHF.R.U32.HI R3, RZ, R5, R4 ;  /* 0x00000005ff030219 */ /* 0x000fce0000011604 */
.L_x_1322:
[----:B------:R-:W-:Y:S05]  /*1800*/  BSYNC B0 ;  /* 0x0000000000007941 */ /* 0x000fea0003800000 */
.L_x_1320:
[----:B------:R-:W-:-:S05]  /*1810*/  IMAD R3, R3, R11, R11 ;  /* 0x0000000b03037224 */ /* 0x000fca00078e020b */
[----:B------:R-:W-:-:S07]  /*1820*/  VIMNMX R0, R0, R3, PT ;  /* 0x0000000300007248 */ /* 0x000fce0003fe0100 */
.L_x_1319:
[----:B------:R-:W-:Y:S01]  /*1830*/  IMAD R148, R169, 0x80, -R164 ;  /* 0x00000080a9947824 */ /* 0x000fe200078e0aa4 */
[----:B------:R-:W-:-:S03]  /*1840*/  ULDC UR4, c[0x0][0x9dc] ;  /* 0x0002770000047ab9 */ /* 0x000fc60000000800 */
[----:B------:R-:W-:-:S04]  /*1850*/  IMAD.IADD R148, R163, 0x1, R148 ;  /* 0x00000001a3947824 */ /* 0x000fc800078e0294 */
[----:B------:R-:W-:Y:S01]  /*1860*/  VIADD R3, R148, -UR4 ;  /* 0x8000000494037c36 */ /* 0x000fe20008000000 */
[----:B------:R-:W-:Y:S06]  /*1870*/  @!P1 BRA `(.L_x_1323) ;  /* 0x0000000000489947 */ /* 0x000fec0003800000 */
[----:B------:R-:W-:Y:S01]  /*1880*/  ISETP.GT.AND P0, PT, R148, -0x1, PT ;  /* 0xffffffff9400780c */ /* 0x000fe20003f04270 */
[----:B------:R-:W-:-:S12]  /*1890*/  BSSY B0, `(.L_x_1324) ;  /* 0x000000e000007945 */ /* 0x000fd80003800000 */
        /* <DEDUP_REMOVED lines=8> */
.L_x_1325:
[----:B------:R-:W-:Y:S01]  /*1920*/  ISETP.NE.AND P0, PT, R11, 0x1, PT ;  /* 0x000000010b00780c */ /* 0x000fe20003f05270 */
[----:B------:R-:W-:-:S12]  /*1930*/  IMAD.MOV.U32 R4, RZ, RZ, R148 ;  /* 0x000000ffff047224 */ /* 0x000fd800078e0094 */
[----:B------:R-:W0:Y:S02]  /*1940*/  @P0 LDC.64 R6, c[0x0][0x9e8] ;  /* 0x00027a00ff060b82 */ /* 0x000e240000000a00 */
[----:B0-----:R-:W-:-:S05]  /*1950*/  @P0 IMAD.HI.U32 R6, R148, R6, RZ ;  /* 0x0000000694060227 */ /* 0x001fca00078e00ff */
[----:B------:R-:W-:-:S07]  /*1960*/  @P0 SHF.R.U32.HI R4, RZ, R7, R6 ;  /* 0x00000007ff040219 */ /* 0x000fce0000011606 */
.L_x_1326:
[----:B------:R-:W-:Y:S05]  /*1970*/  BSYNC B0 ;  /* 0x0000000000007941 */ /* 0x000fea0003800000 */
.L_x_1324:
[----:B------:R-:W-:-:S05]  /*1980*/  IMAD R4, R4, R11, RZ ;  /* 0x0000000b04047224 */ /* 0x000fca00078e02ff */
[----:B------:R-:W-:-:S07]  /*1990*/  VIMNMX R3, R3, R4, !PT ;  /* 0x0000000403037248 */ /* 0x000fce0007fe0100 */
.L_x_1323:
[----:B------:R-:W-:Y:S02]  /*19a0*/  VIADD R0, R0, 0x5f ;  /* 0x0000005f00007836 */ /* 0x000fe40000000000 */
[----:B------:R-:W-:-:S04]  /*19b0*/  IMAD.HI R4, R3, 0x2aaaaaab, RZ ;  /* 0x2aaaaaab03047827 */ /* 0x000fc800078e02ff */
[----:B------:R-:W-:Y:S01]  /*19c0*/  IMAD.HI R0, R0, 0x2aaaaaab, RZ ;  /* 0x2aaaaaab00007827 */ /* 0x000fe200078e02ff */
[----:B------:R-:W-:-:S04]  /*19d0*/  SHF.R.U32.HI R5, RZ, 0x1f, R4 ;  /* 0x0000001fff057819 */ /* 0x000fc80000011604 */
[----:B------:R-:W-:Y:S02]  /*19e0*/  SHF.R.U32.HI R3, RZ, 0x1f, R0 ;  /* 0x0000001fff037819 */ /* 0x000fe40000011600 */
[----:B------:R-:W-:Y:S02]  /*19f0*/  LEA.HI.SX32 R5, R4, R5, 0x1c ;  /* 0x0000000504057211 */ /* 0x000fe400078fe2ff */
[----:B------:R-:W-:Y:S02]  /*1a00*/  LEA.HI.SX32 R0, R0, R3, 0x1c ;  /* 0x0000000300007211 */ /* 0x000fe400078fe2ff */
[----:B------:R-:W-:Y:S02]  /*1a10*/  VIMNMX R5, RZ, R5, !PT ;  /* 0x00000005ff057248 */ /* 0x000fe40007fe0100 */
[----:B------:R-:W-:-:S03]  /*1a20*/  VIMNMX R0, R153, R0, PT ;  /* 0x0000000099007248 */ /* 0x000fc60003fe0100 */
[--C-:B------:R-:W-:Y:S02]  /*1a30*/  IMAD R5, R5, 0x60, -R9.reuse ;  /* 0x0000006005057824 */ /* 0x100fe400078e0a09 */
[----:B------:R-:W-:-:S03]  /*1a40*/  IMAD R3, R0, 0x60, -R9 ;  /* 0x0000006000037824 */ /* 0x000fc600078e0a09 */
[----:B------:R-:W-:Y:S02]  /*1a50*/  VIMNMX R5, RZ, R5, !PT ;  /* 0x00000005ff057248 */ /* 0x000fe40007fe0100 */
[----:B------:R-:W-:-:S03]  /*1a60*/  VIMNMX R0, R3, R2, PT ;  /* 0x0000000203007248 */ /* 0x000fc60003fe0100 */
[----:B------:R-:W-:Y:S01]  /*1a70*/  IMAD.WIDE.U32 R124, R5, -0x55555555, RZ ;  /* 0xaaaaaaab057c7825 */ /* 0x000fe200078e00ff */
[----:B------:R-:W-:-:S04]  /*1a80*/  ISETP.GT.AND P0, PT, R0, R5, PT ;  /* 0x000000050000720c */ /* 0x000fc80003f04270 */
[----:B------:R-:W-:-:S05]  /*1a90*/  SHF.R.U32.HI R124, RZ, 0x6, R125 ;  /* 0x00000006ff7c7819 */ /* 0x000fca000001167d */
[----:B------:R-:W-:-:S04]  /*1aa0*/  IMAD.MOV.U32 R24, RZ, RZ, R124 ;  /* 0x000000ffff187224 */ /* 0x000fc800078e007c */
[----:B------:R-:W-:-:S04]  /*1ab0*/  @P0 VIADD R0, R0, 0x5f ;  /* 0x0000005f00000836 */ /* 0x000fc80000000000 */
[----:B------:R-:W-:-:S05]  /*1ac0*/  @P0 IMAD.HI R0, R0, 0x2aaaaaab, RZ ;  /* 0x2aaaaaab00000827 */ /* 0x000fca00078e02ff */
[----:B------:R-:W-:-:S04]  /*1ad0*/  @P0 SHF.R.U32.HI R3, RZ, 0x1f, R0 ;  /* 0x0000001fff030819 */ /* 0x000fc80000011600 */
[----:B------:R-:W-:Y:S02]  /*1ae0*/  @P0 LEA.HI.SX32 R24, R0, R3, 0x1c ;  /* 0x0000000300180211 */ /* 0x000fe400078fe2ff */
[----:B------:R-:W-:Y:S02]  /*1af0*/  PLOP3.LUT P0, PT, PT, PT, PT, 0x80, 0x0 ;  /* 0x000000000000781c */ /* 0x000fe40003f0f070 */
[----:B------:R-:W-:-:S13]  /*1b00*/  ISETP.GT.AND P1, PT, R24, R124, PT ;  /* 0x0000007c1800720c */ /* 0x000fda0003f24270 */
[----:B------:R-:W-:Y:S05]  /*1b10*/  @!P1 BRA `(.L_x_1327) ;  /* 0x0000009000f89947 */ /* 0x000fea0003800000 */
        /* <DEDUP_REMOVED lines=20> */
.L_x_1329:
[----:B------:R-:W-:Y:S05]  /*1c60*/  BSYNC B6 ;  /* 0x0000000000067941 */ /* 0x000fea0003800000 */
.L_x_1328:
        /* <DEDUP_REMOVED lines=20> */
.L_x_1331:
[----:B------:R-:W-:Y:S05]  /*1db0*/  BSYNC B6 ;  /* 0x0000000000067941 */ /* 0x000fea0003800000 */
.L_x_1330:
[----:B------:R-:W-:Y:S01]  /*1dc0*/  ULDC.64 UR4, c[0x0][0x9f8] ;  /* 0x00027e0000047ab9 */ /* 0x000fe20000000a00 */
[----:B------:R-:W-:Y:S01]  /*1dd0*/  ULDC.64 UR6, c[0x0][0x208] ;  /* 0x0000820000067ab9 */ /* 0x000fe20000000a00 */
[----:B------:R-:W-:Y:S01]  /*1de0*/  ISETP.NE.U32.AND P0, PT, RZ, UR4, PT ;  /* 0x00000004ff007c0c */ /* 0x000fe2000bf05070 */
[----:B------:R-:W2:Y:S01]  /*1df0*/  LDL.LU R20, [R1+0x8] ;  /* 0x0000080001147983 */ /* 0x000ea20000300800 */
[----:B------:R-:W0:Y:S01]  /*1e00*/  LDC R0, c[0x0][0x428] ;  /* 0x00010a00ff007b82 */ /* 0x000e220000000800 */
[----:B------:R-:W-:Y:S01]  /*1e10*/  ULDC UR4, c[0x0][0x2e4] ;  /* 0x0000b90000047ab9 */ /* 0x000fe20000000800 */
[----:B------:R-:W-:-:S06]  /*1e20*/  ISETP.NE.AND.EX P0, PT, RZ, UR5, PT, P0 ;  /* 0x00000005ff007c0c */ /* 0x000fcc000bf05300 */
[----:B------:R-:W1:Y:S08]  /*1e30*/  LDC.64 R94, c[0x0][0x2f0] ;  /* 0x0000bc00ff5e7b82 */ /* 0x000e700000000a00 */
[----:B------:R-:W3:Y:S01]  /*1e40*/  @P0 LDC.64 R4, c[0x0][0x9f8] ;  /* 0x00027e00ff040b82 */ /* 0x000ee20000000a00 */
[----:B------:R-:W-:Y:S01]  /*1e50*/  IMAD.IADD R119, R26, 0x1, R25 ;  /* 0x000000011a777824 */ /* 0x000fe200078e0219 */
[----:B------:R-:W-:-:S06]  /*1e60*/  SHF.R.S32.HI R23, RZ, 0x1f, R22 ;  /* 0x0000001fff177819 */ /* 0x000fcc0000011416 */
[----:B------:R-:W4:Y:S08]  /*1e70*/  LDC.64 R100, c[0x0][0x3e8] ;  /* 0x0000fa00ff647b82 */ /* 0x000f300000000a00 */
[----:B------:R-:W1:Y:S01]  /*1e80*/  LDC.64 R106, c[0x0][0x3d8] ;  /* 0x0000f600ff6a7b82 */ /* 0x000e620000000a00 */
[----:B---3--:R-:W-:-:S07]  /*1e90*/  @P0 IMAD.WIDE R4, R171, 0x4, R4 ;  /* 0x00000004ab040825 */ /* 0x008fce00078e0204 */
[----:B------:R-:W3:Y:S01]  /*1ea0*/  LDC R35, c[0x0][0x3d4] ;  /* 0x0000f500ff237b82 */ /* 0x000ee20000000800 */
[----:B------:R1:W2:Y:S01]  /*1eb0*/  @P0 LDG.E R171, desc[UR6][R4.64] ;  /* 0x0000000604ab0981 */ /* 0x0002a2000c1e1900 */
[----:B0-----:R-:W-:Y:S01]  /*1ec0*/  ISETP.NE.AND P0, PT, R0, 0x1, PT ;  /* 0x000000010000780c */ /* 0x001fe20003f05270 */
[C---:B------:R-:W-:Y:S01]  /*1ed0*/  VIADD R0, R22.reuse, 0x60 ;  /* 0x0000006016007836 */ /* 0x040fe20000000000 */
[----:B------:R-:W-:Y:S01]  /*1ee0*/  ISETP.GE.AND P2, PT, R165, UR4, PT ;  /* 0x00000004a5007c0c */ /* 0x000fe2000bf46270 */
[----:B------:R-:W-:Y:S01]  /*1ef0*/  ULDC.64 UR6, c[0x0][0x2f8] ;  /* 0x0000be0000067ab9 */ /* 0x000fe20000000a00 */
[----:B------:R-:W-:Y:S01]  /*1f00*/  ISETP.GE.AND P1, PT, R22, UR4, PT ;  /* 0x0000000416007c0c */ /* 0x000fe2000bf26270 */
[--C-:B----4-:R-:W-:Y:S01]  /*1f10*/  IMAD.WIDE.U32 R98, R162, R100, R22.reuse ;  /* 0x00000064a2627225 */ /* 0x110fe200078e0016 */
[----:B------:R-:W-:Y:S01]  /*1f20*/  SEL R6, RZ, 0xffffffff, P2 ;  /* 0xffffffffff067807 */ /* 0x000fe20001000000 */
[----:B------:R-:W0:Y:S01]  /*1f30*/  S2R R154, SR_TID.X ;  /* 0x00000000009a7919 */ /* 0x000e220000002100 */
[----:B------:R-:W-:Y:S01]  /*1f40*/  SEL R3, RZ, 0x1, P1 ;  /* 0x00000001ff037807 */ /* 0x000fe20000800000 */
[----:B------:R-:W-:Y:S01]  /*1f50*/  IMAD.MOV.U32 R123, RZ, RZ, 0x20 ;  /* 0x00000020ff7b7424 */ /* 0x000fe200078e00ff */
[----:B------:R-:W-:Y:S01]  /*1f60*/  ISETP.GE.AND P1, PT, R166, UR4, PT ;  /* 0x00000004a6007c0c */ /* 0x000fe2000bf26270 */
[----:B------:R-:W-:Y:S01]  /*1f70*/  IMAD.SHL.U32 R6, R6, 0x2, RZ ;  /* 0x0000000206067824 */ /* 0x000fe200078e00ff */
[----:B------:R-:W-:Y:S01]  /*1f80*/  ISETP.GE.AND P2, PT, R0, UR4, PT ;  /* 0x0000000400007c0c */ /* 0x000fe2000bf46270 */
[----:B------:R-:W4:Y:S01]  /*1f90*/  @P0 LDC R7, c[0x0][0x42c] ;  /* 0x00010b00ff070b82 */ /* 0x000f220000000800 */
[----:B-1----:R-:W-:Y:S01]  /*1fa0*/  SEL R4, RZ, 0x4, P1 ;  /* 0x00000004ff047807 */ /* 0x002fe20000800000 */
[----:B------:R-:W-:Y:S01]  /*1fb0*/  IMAD.WIDE.U32 R104, R162, R106, R22 ;  /* 0x0000006aa2687225 */ /* 0x000fe200078e0016 */
[----:B------:R-:W-:-:S02]  /*1fc0*/  LOP3.LUT R3, R6, 0x2, R3, 0xe2, !PT ;  /* 0x0000000206037812 */ /* 0x000fc400078ee203 */
[----:B------:R-:W-:Y:S01]  /*1fd0*/  SEL R5, RZ, 0x8, P2 ;  /* 0x00000008ff057807 */ /* 0x000fe20001000000 */
[----:B------:R-:W-:Y:S01]  /*1fe0*/  VIADD R6, R22, 0x80 ;  /* 0x0000008016067836 */ /* 0x000fe20000000000 */
[----:B------:R-:W-:Y:S01]  /*1ff0*/  SHF.R.S32.HI R21, RZ, 0x1f, R119 ;  /* 0x0000001fff157819 */ /* 0x000fe20000011477 */
[----:B------:R-:W1:Y:S01]  /*2000*/  @P0 LDC R8, c[0x0][0x430] ;  /* 0x00010c00ff080b82 */ /* 0x000e620000000800 */
[----:B------:R-:W-:Y:S01]  /*2010*/  LOP3.LUT R4, R5, R3, R4, 0xfe, !PT ;  /* 0x0000000305047212 */ /* 0x000fe200078efe04 */
[----:B------:R-:W-:Y:S01]  /*2020*/  IMAD.SHL.U32 R108, R106, 0x40, RZ ;  /* 0x000000406a6c7824 */ /* 0x000fe200078e00ff */
[----:B------:R-:W-:Y:S01]  /*2030*/  ISETP.GE.AND P1, PT, R6, UR4, PT ;  /* 0x0000000406007c0c */ /* 0x000fe2000bf26270 */
[C---:B------:R-:W-:Y:S01]  /*2040*/  VIADD R6, R22.reuse, 0xa0 ;  /* 0x000000a016067836 */ /* 0x040fe20000000000 */
[----:B---3--:R-:W-:Y:S01]  /*2050*/  ISETP.GE.AND P3, PT, R22, R35, PT ;  /* 0x000000231600720c */ /* 0x008fe20003f66270 */
[----:B------:R-:W-:Y:S01]  /*2060*/  IMAD R125, R95, 0x60, RZ ;  /* 0x000000605f7d7824 */ /* 0x000fe200078e02ff */
[----:B------:R-:W-:Y:S01]  /*2070*/  SEL R5, RZ, 0x10, P1 ;  /* 0x00000010ff057807 */ /* 0x000fe20000800000 */
[----:B------:R-:W-:Y:S01]  /*2080*/  IMAD.SHL.U32 R133, R94, 0x40, RZ ;  /* 0x000000405e857824 */ /* 0x000fe200078e00ff */
[----:B------:R-:W-:Y:S01]  /*2090*/  ISETP.GE.AND P1, PT, R6, UR4, PT ;  /* 0x0000000406007c0c */ /* 0x000fe2000bf26270 */
[-C--:B------:R-:W-:Y:S01]  /*20a0*/  IMAD R6, R21, R94.reuse, RZ ;  /* 0x0000005e15067224 */ /* 0x080fe200078e02ff */
[----:B------:R-:W-:Y:S01]  /*20b0*/  LOP3.LUT R12, R4, R5, RZ, 0xfc, !PT ;  /* 0x00000005040c7212 */ /* 0x000fe200078efcff */
[----:B------:R-:W-:Y:S01]  /*20c0*/  ULDC.64 UR4, c[0x0][0x320] ;  /* 0x0000c80000047ab9 */ /* 0x000fe20000000a00 */
[----:B------:R-:W-:Y:S01]  /*20d0*/  IMAD.WIDE.U32 R4, R119, R94, RZ ;  /* 0x0000005e77047225 */ /* 0x000fe200078e00ff */
[----:B------:R-:W-:-:S02]  /*20e0*/  SHF.R.S32.HI R17, RZ, 0x1f, R16 ;  /* 0x0000001fff117819 */ /* 0x000fc40000011410 */
[----:B------:R-:W-:Y:S01]  /*20f0*/  ISETP.GE.AND P2, PT, R165, R35, PT ;  /* 0x00000023a500720c */ /* 0x000fe20003f46270 */
[----:B----4-:R-:W-:Y:S01]  /*2100*/  @P0 IMAD.HI.U32 R3, R170, R7, RZ ;  /* 0x00000007aa030227 */ /* 0x010fe200078e00ff */
[----:B------:R-:W-:Y:S02]  /*2110*/  ISETP.GE.AND P4, PT, R166, R35, PT ;  /* 0x00000023a600720c */ /* 0x000fe40003f86270 */
[----:B------:R-:W-:Y:S01]  /*2120*/  SHF.L.U64.HI R28, R106, 0x6, R107 ;  /* 0x000000066a1c7819 */ /* 0x000fe2000001026b */
[----:B------:R-:W-:Y:S01]  /*2130*/  IMAD R7, R119, R95, R6 ;  /* 0x0000005f77077224 */ /* 0x000fe200078e0206 */
[----:B------:R-:W-:Y:S01]  /*2140*/  SHF.L.U64.HI R132, R94, 0x6, R95 ;  /* 0x000000065e847819 */ /* 0x000fe2000001025f */
[----:B------:R-:W-:Y:S01]  /*2150*/  IMAD.WIDE.U32 R102, R162, R106, R16 ;  /* 0x0000006aa2667225 */ /* 0x000fe200078e0010 */
[----:B-1----:R-:W-:Y:S02]  /*2160*/  @P0 SHF.R.U32.HI R170, RZ, R8, R3 ;  /* 0x00000008ffaa0219 */ /* 0x002fe40000011603 */
[----:B------:R-:W-:Y:S01]  /*2170*/  SHF.L.U64.HI R30, R100, 0x6, R101 ;  /* 0x00000006641e7819 */ /* 0x000fe20000010265 */
[----:B------:R-:W-:Y:S01]  /*2180*/  IMAD.IADD R5, R5, 0x1, R7 ;  /* 0x0000000105057824 */ /* 0x000fe200078e0207 */
[----:B------:R-:W-:Y:S01]  /*2190*/  SHF.R.S32.HI R3, RZ, 0x1f, R170 ;  /* 0x0000001fff037819 */ /* 0x000fe200000114aa */
[----:B------:R-:W-:Y:S01]  /*21a0*/  IMAD.WIDE.U32 R6, R170, UR4, R22 ;  /* 0x00000004aa067c25 */ /* 0x000fe2000f8e0016 */
[----:B------:R-:W-:-:S02]  /*21b0*/  SHF.R.S32.HI R150, RZ, 0x1f, R185 ;  /* 0x0000001fff967819 */ /* 0x000fc400000114b9 */
[----:B0-----:R-:W-:Y:S01]  /*21c0*/  LEA.HI R154, R154, 0x8, RZ, 0x19 ;  /* 0x000000089a9a7811 */ /* 0x001fe200078fc8ff */
[----:B------:R-:W-:Y:S02]  /*21d0*/  IMAD R9, R3, UR4, RZ ;  /* 0x0000000403097c24 */ /* 0x000fe4000f8e02ff */
[----:B------:R-:W-:-:S04]  /*21e0*/  IMAD.WIDE.U32 R4, R170, UR6, R4 ;  /* 0x00000006aa047c25 */ /* 0x000fc8000f8e0004 */
[----:B------:R-:W-:Y:S01]  /*21f0*/  IMAD R11, R170, UR5, R9 ;  /* 0x00000005aa0b7c24 */ /* 0x000fe2000f8e0209 */
[----:B------:R-:W-:Y:S01]  /*2200*/  ULDC.64 UR4, c[0x0][0xa08] ;  /* 0x0002820000047ab9 */ /* 0x000fe20000000a00 */
[----:B------:R-:W-:Y:S01]  /*2210*/  IMAD R9, R3, UR6, RZ ;  /* 0x0000000603097c24 */ /* 0x000fe2000f8e02ff */
[----:B------:R-:W-:Y:S01]  /*2220*/  ISETP.NE.U32.AND P0, PT, RZ, UR4, PT ;  /* 0x00000004ff007c0c */ /* 0x000fe2000bf05070 */
[----:B------:R-:W-:Y:S02]  /*2230*/  IMAD R8, R186, R100, RZ ;  /* 0x00000064ba087224 */ /* 0x000fe400078e02ff */
[----:B------:R-:W-:Y:S01]  /*2240*/  IMAD R9, R170, UR7, R9 ;  /* 0x00000007aa097c24 */ /* 0x000fe2000f8e0209 */
[----:B------:R-:W-:Y:S01]  /*2250*/  ISETP.NE.AND.EX P0, PT, RZ, UR5, PT, P0 ;  /* 0x00000005ff007c0c */ /* 0x000fe2000bf05300 */
[----:B------:R-:W-:Y:S01]  /*2260*/  ULDC.64 UR4, c[0x0][0x300] ;  /* 0x0000c00000047ab9 */ /* 0x000fe20000000a00 */
[----:B------:R-:W-:Y:S02]  /*2270*/  IMAD.IADD R7, R7, 0x1, R11 ;  /* 0x0000000107077824 */ /* 0x000fe400078e020b */
[----:B------:R-:W-:-:S02]  /*2280*/  IMAD.IADD R5, R5, 0x1, R9 ;  /* 0x0000000105057824 */ /* 0x000fc400078e0209 */
[C---:B------:R-:W-:Y:S02]  /*2290*/  IMAD R9, R162.reuse, R101, R8 ;  /* 0x00000065a2097224 */ /* 0x040fe400078e0208 */
[----:B------:R-:W-:-:S04]  /*22a0*/  IMAD.WIDE.U32 R96, R162, R100, R16 ;  /* 0x00000064a2607225 */ /* 0x000fc800078e0010 */
[----:B------:R-:W-:Y:S02]  /*22b0*/  IMAD.IADD R97, R97, 0x1, R9 ;  /* 0x0000000161617824 */ /* 0x000fe400078e0209 */
[----:B------:R-:W-:Y:S02]  /*22c0*/  IMAD.IADD R99, R9, 0x1, R99 ;  /* 0x0000000109637824 */ /* 0x000fe400078e0263 */
[----:B------:R-:W-:Y:S02]  /*22d0*/  IMAD R127, R101, 0x60, RZ ;  /* 0x00000060657f7824 */ /* 0x000fe400078e02ff */
[----:B------:R-:W-:Y:S02]  /*22e0*/  IMAD.SHL.U32 R29, R100, 0x40, RZ ;  /* 0x00000040641d7824 */ /* 0x000fe400078e00ff */
[----:B-----5:R-:W-:-:S04]  /*22f0*/  IMAD.WIDE.U32 R96, R147, R100, R96 ;  /* 0x0000006493607225 */ /* 0x020fc800078e0060 */
[----:B------:R-:W-:-:S04]  /*2300*/  IMAD.WIDE.U32 R98, R147, R100, R98 ;  /* 0x0000006493627225 */ /* 0x000fc800078e0062 */
[----:B------:R-:W-:Y:S01]  /*2310*/  IMAD.SHL.U32 R122, R35, 0x2, RZ ;  /* 0x00000002237a7824 */ /* 0x000fe200078e00ff */
[----:B--2---:R-:W-:-:S04]  /*2320*/  LOP3.LUT R20, R20, 0xfffffffe, RZ, 0xc0, !PT ;  /* 0xfffffffe14147812 */ /* 0x004fc800078ec0ff */
[----:B------:R-:W-:-:S05]  /*2330*/  @P4 LOP3.LUT R20, R20, 0x1, RZ, 0xfc, !PT ;  /* 0x0000000114144812 */ /* 0x000fca00078efcff */
[----:B------:R0:W-:Y:S01]  /*2340*/  STL [R1+0x8], R20 ;  /* 0x0000081401007387 */ /* 0x0001e20000100800 */
[----:B------:R-:W-:Y:S02]  /*2350*/  SHF.R.S32.HI R3, RZ, 0x1f, R171 ;  /* 0x0000001fff037819 */ /* 0x000fe400000114ab */
[----:B------:R-:W-:Y:S02]  /*2360*/  SEL R93, R171, RZ, !P0 ;  /* 0x000000ffab5d7207 */ /* 0x000fe40004000000 */
[----:B------:R-:W-:-:S03]  /*2370*/  SEL R3, R3, RZ, !P0 ;  /* 0x000000ff03037207 */ /* 0x000fc60004000000 */
[----:B------:R-:W-:-:S04]  /*2380*/  IMAD.WIDE.U32 R90, R93, UR4, R4 ;  /* 0x000000045d5a7c25 */ /* 0x000fc8000f8e0004 */
[-C--:B------:R-:W-:Y:S02]  /*2390*/  IMAD R4, R186, R94.reuse, RZ ;  /* 0x0000005eba047224 */ /* 0x080fe400078e02ff */
[----:B------:R-:W-:Y:S02]  /*23a0*/  IMAD R10, R3, UR4, RZ ;  /* 0x00000004030a7c24 */ /* 0x000fe4000f8e02ff */
[C---:B------:R-:W-:Y:S02]  /*23b0*/  IMAD R31, R162.reuse, R95, R4 ;  /* 0x0000005fa21f7224 */ /* 0x040fe400078e0204 */
[----:B------:R-:W-:Y:S01]  /*23c0*/  IMAD R89, R93, UR5, R10 ;  /* 0x000000055d597c24 */ /* 0x000fe2000f8e020a */
[----:B------:R-:W-:Y:S01]  /*23d0*/  ULDC.64 UR4, c[0x0][0x328] ;  /* 0x0000ca0000047ab9 */ /* 0x000fe20000000a00 */
[----:B------:R-:W-:-:S04]  /*23e0*/  IMAD.WIDE.U32 R4, R162, R94, R22 ;  /* 0x0000005ea2047225 */ /* 0x000fc800078e0016 */
[----:B------:R-:W-:Y:S01]  /*23f0*/  IMAD.IADD R89, R91, 0x1, R89 ;  /* 0x000000015b597824 */ /* 0x000fe200078e0259 */
[----:B------:R-:W-:Y:S01]  /*2400*/  IADD3 R88, P0, R90, R4, RZ ;  /* 0x000000045a587210 */ /* 0x000fe20007f1e0ff */
[----:B------:R-:W-:Y:S01]  /*2410*/  IMAD R8, R3, UR4, RZ ;  /* 0x0000000403087c24 */ /* 0x000fe2000f8e02ff */
[----:B------:R-:W-:Y:S01]  /*2420*/  SEL R4, R35, RZ, P2 ;  /* 0x000000ff23047207 */ /* 0x000fe20001000000 */
[----:B------:R-:W-:Y:S01]  /*2430*/  IMAD R3, R186, R106, RZ ;  /* 0x0000006aba037224 */ /* 0x000fe200078e02ff */
[----:B------:R-:W-:Y:S01]  /*2440*/  IADD3.X R31, R89, R5, R31, P0, !PT ;  /* 0x00000005591f7210 */ /* 0x000fe200007fe41f */
[----:B------:R-:W-:Y:S01]  /*2450*/  IMAD R33, R93, UR5, R8 ;  /* 0x000000055d217c24 */ /* 0x000fe2000f8e0208 */
[----:B------:R-:W-:Y:S01]  /*2460*/  LOP3.LUT P0, RZ, R190, 0x4, RZ, 0xc0, !PT ;  /* 0x00000004beff7812 */ /* 0x000fe2000780c0ff */
[----:B------:R-:W-:Y:S01]  /*2470*/  IMAD R5, R162, R107, R3 ;  /* 0x0000006ba2057224 */ /* 0x000fe200078e0203 */
[----:B------:R-:W-:Y:S01]  /*2480*/  SEL R3, R35, RZ, P3 ;  /* 0x000000ff23037207 */ /* 0x000fe20001800000 */
[----:B------:R-:W-:Y:S01]  /*2490*/  IMAD.WIDE.U32 R92, R93, UR4, R6 ;  /* 0x000000045d5c7c25 */ /* 0x000fe2000f8e0006 */
[----:B------:R-:W-:-:S02]  /*24a0*/  SEL R7, R35, RZ, P4 ;  /* 0x000000ff23077207 */ /* 0x000fc40002000000 */
[----:B------:R-:W-:Y:S01]  /*24b0*/  IADD3 R118, P4, R162, R119, RZ ;  /* 0x00000077a2767210 */ /* 0x000fe20007f9e0ff */
[----:B------:R-:W-:Y:S01]  /*24c0*/  IMAD.IADD R3, R22, 0x1, R3 ;  /* 0x0000000116037824 */ /* 0x000fe200078e0203 */
[----:B------:R-:W-:Y:S01]  /*24d0*/  SEL R123, R123, 0xffffffe0, !P0 ;  /* 0xffffffe07b7b7807 */ /* 0x000fe20004000000 */
[----:B------:R-:W-:Y:S02]  /*24e0*/  IMAD.IADD R103, R103, 0x1, R5 ;  /* 0x0000000167677824 */ /* 0x000fe400078e0205 */
[----:B------:R-:W-:Y:S02]  /*24f0*/  IMAD.IADD R105, R5, 0x1, R105 ;  /* 0x0000000105697824 */ /* 0x000fe400078e0269 */
[----:B------:R-:W-:Y:S01]  /*2500*/  IMAD.IADD R5, R165, 0x1, R4 ;  /* 0x00000001a5057824 */ /* 0x000fe200078e0204 */
[----:B------:R-:W-:Y:S01]  /*2510*/  SHF.R.S32.HI R4, RZ, 0x1f, R3 ;  /* 0x0000001fff047819 */ /* 0x000fe20000011403 */
[----:B------:R-:W-:Y:S02]  /*2520*/  IMAD.IADD R8, R166, 0x1, R7 ;  /* 0x00000001a6087824 */ /* 0x000fe400078e0207 */
[----:B------:R-:W-:Y:S01]  /*2530*/  IMAD.WIDE.U32 R102, R147, R106, R102 ;  /* 0x0000006a93667225 */ /* 0x000fe200078e0066 */
[----:B------:R-:W-:-:S02]  /*2540*/  SHF.R.S32.HI R6, RZ, 0x1f, R5 ;  /* 0x0000001fff067819 */ /* 0x000fc40000011405 */
[CC--:B------:R-:W-:Y:S01]  /*2550*/  LEA.HI R15, R4.reuse, R3.reuse, RZ, 0x3 ;  /* 0x00000003040f7211 */ /* 0x0c0fe200078f18ff */
[----:B------:R-:W-:Y:S01]  /*2560*/  IMAD.WIDE.U32 R104, R147, R106, R104 ;  /* 0x0000006a93687225 */ /* 0x000fe200078e0068 */
[----:B------:R-:W-:Y:S02]  /*2570*/  LEA.HI R3, R4, R3, RZ, 0x6 ;  /* 0x0000000304037211 */ /* 0x000fe400078f30ff */
[----:B------:R-:W-:Y:S01]  /*2580*/  LEA.HI R4, R6, R5, RZ, 0x6 ;  /* 0x0000000506047211 */ /* 0x000fe200078f30ff */
[----:B------:R-:W-:Y:S01]  /*2590*/  IMAD.WIDE.U32 R94, R94, 0x60, RZ ;  /* 0x000000605e5e7825 */ /* 0x000fe200078e00ff */
[----:B------:R-:W-:Y:S02]  /*25a0*/  SHF.R.S32.HI R3, RZ, 0x6, R3 ;  /* 0x00000006ff037819 */ /* 0x000fe40000011403 */
[----:B------:R-:W-:Y:S01]  /*25b0*/  SHF.R.S32.HI R7, RZ, 0x6, R4 ;  /* 0x00000006ff077819 */ /* 0x000fe20000011404 */
[----:B------:R-:W-:Y:S01]  /*25c0*/  IMAD.X R119, R186, 0x1, R21, P4 ;  /* 0x00000001ba777824 */ /* 0x000fe200020e0615 */
[----:B------:R-:W-:Y:S01]  /*25d0*/  LOP3.LUT R4, R174, 0x38, R15, 0xf8, !PT ;  /* 0x00000038ae047812 */ /* 0x000fe200078ef80f */
[C---:B------:R-:W-:Y:S01]  /*25e0*/  IMAD R146, R3.reuse, 0x1800, R176 ;  /* 0x0000180003927824 */ /* 0x040fe200078e02b0 */
[----:B------:R-:W-:Y:S01]  /*25f0*/  SHF.R.S32.HI R11, RZ, 0x1f, R8 ;  /* 0x0000001fff0b7819 */ /* 0x000fe20000011408 */
[--C-:B------:R-:W-:Y:S01]  /*2600*/  IMAD R144, R3, 0x1800, R177.reuse ;  /* 0x0000180003907824 */ /* 0x100fe200078e02b1 */
[----:B------:R-:W-:Y:S01]  /*2610*/  LOP3.LUT R3, R4, R175, RZ, 0x3c, !PT ;  /* 0x000000af04037212 */ /* 0x000fe200078e3cff */
[C---:B------:R-:W-:Y:S01]  /*2620*/  IMAD R142, R7.reuse, 0x1800, R177 ;  /* 0x00001800078e7824 */ /* 0x040fe200078e02b1 */
[----:B------:R-:W-:Y:S01]  /*2630*/  LEA.HI R5, R6, R5, RZ, 0x3 ;  /* 0x0000000506057211 */ /* 0x000fe200078f18ff */
[----:B------:R-:W-:Y:S01]  /*2640*/  IMAD R145, R7, 0x1800, R176 ;  /* 0x0000180007917824 */ /* 0x000fe200078e02b0 */
[-C--:B------:R-:W-:Y:S01]  /*2650*/  LEA.HI R13, R11, R8.reuse, RZ, 0x3 ;  /* 0x000000080b0d7211 */ /* 0x080fe200078f18ff */
[----:B------:R-:W-:Y:S01]  /*2660*/  IMAD.IADD R146, R146, 0x1, R3 ;  /* 0x0000000192927824 */ /* 0x000fe200078e0203 */
[----:B------:R-:W-:Y:S01]  /*2670*/  LOP3.LUT R3, R172, 0x38, R5, 0xf8, !PT ;  /* 0x00000038ac037812 */ /* 0x000fe200078ef805 */
[----:B------:R-:W-:Y:S01]  /*2680*/  IMAD R7, R107, 0x60, RZ ;  /* 0x000000606b077824 */ /* 0x000fe200078e02ff */
[----:B------:R-:W-:Y:S01]  /*2690*/  LEA.HI R8, R11, R8, RZ, 0x6 ;  /* 0x000000080b087211 */ /* 0x000fe200078f30ff */
[----:B------:R-:W-:Y:S01]  /*26a0*/  IMAD.IADD R125, R95, 0x1, R125 ;  /* 0x000000015f7d7824 */ /* 0x000fe200078e027d */
[----:B------:R-:W-:-:S02]  /*26b0*/  LOP3.LUT R3, R3, R200, RZ, 0x3c, !PT ;  /* 0x000000c803037212 */ /* 0x000fc400078e3cff */
[----:B------:R-:W-:Y:S02]  /*26c0*/  SHF.R.S32.HI R8, RZ, 0x6, R8 ;  /* 0x00000006ff087819 */ /* 0x000fe40000011408 */
[----:B------:R-:W-:Y:S01]  /*26d0*/  LOP3.LUT R4, R174, 0x38, R13, 0xf8, !PT ;  /* 0x00000038ae047812 */ /* 0x000fe200078ef80d */
[----:B------:R-:W-:Y:S01]  /*26e0*/  IMAD.IADD R142, R142, 0x1, R3 ;  /* 0x000000018e8e7824 */ /* 0x000fe200078e0203 */
[----:B------:R-:W-:Y:S01]  /*26f0*/  LOP3.LUT R9, R172, 0x38, R15, 0xf8, !PT ;  /* 0x00000038ac097812 */ /* 0x000fe200078ef80f */
[----:B------:R-:W-:Y:S01]  /*2700*/  IMAD R143, R8, 0x1800, R176 ;  /* 0x00001800088f7824 */ /* 0x000fe200078e02b0 */
[-C--:B------:R-:W-:Y:S01]  /*2710*/  LOP3.LUT R4, R4, R175.reuse, RZ, 0x3c, !PT ;  /* 0x000000af04047212 */ /* 0x080fe200078e3cff */
[----:B------:R-:W-:Y:S01]  /*2720*/  IMAD R137, R8, 0x1800, R177 ;  /* 0x0000180008897824 */ /* 0x000fe200078e02b1 */
[----:B------:R-:W-:Y:S02]  /*2730*/  SHF.R.S32.HI R3, RZ, 0x1f, R147 ;  /* 0x0000001fff037819 */ /* 0x000fe40000011493 */
[----:B------:R-:W-:Y:S01]  /*2740*/  LOP3.LUT R6, R174, 0x38, R5, 0xf8, !PT ;  /* 0x00000038ae067812 */ /* 0x000fe200078ef805 */
[----:B------:R-:W-:Y:S01]  /*2750*/  IMAD.IADD R143, R143, 0x1, R4 ;  /* 0x000000018f8f7824 */ /* 0x000fe200078e0204 */
[----:B------:R-:W-:Y:S01]  /*2760*/  LOP3.LUT R9, R9, R200, RZ, 0x3c, !PT ;  /* 0x000000c809097212 */ /* 0x000fe200078e3cff */
[----:B------:R-:W-:Y:S01]  /*2770*/  IMAD R4, R3, R100, RZ ;  /* 0x0000006403047224 */ /* 0x000fe200078e02ff */
[----:B------:R-:W-:-:S02]  /*2780*/  LOP3.LUT R6, R6, R175, RZ, 0x3c, !PT ;  /* 0x000000af06067212 */ /* 0x000fc400078e3cff */
[----:B------:R-:W-:Y:S01]  /*2790*/  SHF.R.S32.HI R114, RZ, 0x3, R15 ;  /* 0x00000003ff727819 */ /* 0x000fe2000001140f */
[----:B------:R-:W-:Y:S01]  /*27a0*/  IMAD.IADD R144, R144, 0x1, R9 ;  /* 0x0000000190907824 */ /* 0x000fe200078e0209 */
[--C-:B------:R-:W-:Y:S01]  /*27b0*/  LOP3.LUT R9, R172, 0x38, R13.reuse, 0xf8, !PT ;  /* 0x00000038ac097812 */ /* 0x100fe200078ef80d */
[----:B------:R-:W-:Y:S01]  /*27c0*/  IMAD R25, R147, R101, R4 ;  /* 0x0000006593197224 */ /* 0x000fe200078e0204 */
[----:B------:R-:W-:Y:S01]  /*27d0*/  SHF.R.S32.HI R112, RZ, 0x3, R13 ;  /* 0x00000003ff707819 */ /* 0x000fe2000001140d */
[----:B------:R-:W-:Y:S01]  /*27e0*/  IMAD R4, R3, R106, RZ ;  /* 0x0000006a03047224 */ /* 0x000fe200078e02ff */
[----:B------:R-:W-:Y:S01]  /*27f0*/  SEL R3, RZ, 0x20, P1 ;  /* 0x00000020ff037807 */ /* 0x000fe20000800000 */
[----:B------:R-:W-:Y:S01]  /*2800*/  IMAD.IADD R145, R145, 0x1, R6 ;  /* 0x0000000191917824 */ /* 0x000fe200078e0206 */
[----:B------:R-:W-:Y:S01]  /*2810*/  LOP3.LUT R6, R9, R200, RZ, 0x3c, !PT ;  /* 0x000000c809067212 */ /* 0x000fe200078e3cff */
[----:B------:R-:W-:Y:S01]  /*2820*/  IMAD R9, R147, R107, R4 ;  /* 0x0000006b93097224 */ /* 0x000fe200078e0204 */
[----:B------:R-:W-:Y:S01]  /*2830*/  LOP3.LUT R4, R174, 0x18, R22, 0xf8, !PT ;  /* 0x00000018ae047812 */ /* 0x000fe200078ef816 */
[----:B------:R-:W-:Y:S01]  /*2840*/  IMAD.WIDE.U32 R106, R106, 0x60, RZ ;  /* 0x000000606a6a7825 */ /* 0x000fe200078e00ff */
[----:B------:R-:W-:-:S02]  /*2850*/  LOP3.LUT R15, R15, 0xfffffff8, RZ, 0xc0, !PT ;  /* 0xfffffff80f0f7812 */ /* 0x000fc400078ec0ff */
[----:B------:R-:W-:Y:S01]  /*2860*/  LOP3.LUT R27, R4, R175, RZ, 0x3c, !PT ;  /* 0x000000af041b7212 */ /* 0x000fe200078e3cff */
[----:B------:R-:W-:Y:S01]  /*2870*/  IMAD.WIDE.U32 R100, R100, 0x60, RZ ;  /* 0x0000006064647825 */ /* 0x000fe200078e00ff */
[----:B------:R-:W-:Y:S02]  /*2880*/  LOP3.LUT R14, R5, 0xfffffff8, RZ, 0xc0, !PT ;  /* 0xfffffff8050e7812 */ /* 0x000fe400078ec0ff */
[----:B------:R-:W-:Y:S01]  /*2890*/  LOP3.LUT R13, R13, 0xfffffff8, RZ, 0xc0, !PT ;  /* 0xfffffff80d0d7812 */ /* 0x000fe200078ec0ff */
[----:B------:R-:W-:Y:S01]  /*28a0*/  IMAD.IADD R27, R176, 0x1, R27 ;  /* 0x00000001b01b7824 */ /* 0x000fe200078e021b */
[C---:B------:R-:W-:Y:S01]  /*28b0*/  LOP3.LUT R3, R12.reuse, R3, RZ, 0xfc, !PT ;  /* 0x000000030c037212 */ /* 0x040fe200078efcff */
[----:B------:R-:W-:Y:S01]  /*28c0*/  IMAD.IADD R137, R137, 0x1, R6 ;  /* 0x0000000189897824 */ /* 0x000fe200078e0206 */
[----:B------:R-:W-:Y:S01]  /*28d0*/  SHF.R.S32.HI R113, RZ, 0x3, R5 ;  /* 0x00000003ff717819 */ /* 0x000fe20000011405 */
[----:B------:R-:W-:Y:S01]  /*28e0*/  IMAD.IADD R126, R107, 0x1, R7 ;  /* 0x000000016b7e7824 */ /* 0x000fe200078e0207 */
[----:B------:R-:W-:Y:S01]  /*28f0*/  LOP3.LUT R12, R12, 0x1, RZ, 0xc0, !PT ;  /* 0x000000010c0c7812 */ /* 0x000fe200078ec0ff */
[----:B------:R-:W-:Y:S01]  /*2900*/  IMAD.IADD R26, R97, 0x1, R25 ;  /* 0x00000001611a7824 */ /* 0x000fe200078e0219 */
[----:B------:R-:W-:Y:S01]  /*2910*/  SHF.R.S32.HI R111, RZ, 0x1f, R15 ;  /* 0x0000001fff6f7819 */ /* 0x000fe2000001140f */
[----:B------:R-:W-:Y:S01]  /*2920*/  IMAD.IADD R21, R103, 0x1, R9 ;  /* 0x0000000167157824 */ /* 0x000fe200078e0209 */
[----:B------:R-:W-:Y:S01]  /*2930*/  SHF.R.S32.HI R110, RZ, 0x1f, R14 ;  /* 0x0000001fff6e7819 */ /* 0x000fe2000001140e */
[----:B0-----:R-:W-:Y:S01]  /*2940*/  IMAD.IADD R20, R9, 0x1, R105 ;  /* 0x0000000109147824 */ /* 0x001fe200078e0269 */
[----:B------:R-:W-:Y:S01]  /*2950*/  SHF.R.S32.HI R109, RZ, 0x1f, R13 ;  /* 0x0000001fff6d7819 */ /* 0x000fe2000001140d */
[----:B------:R-:W-:Y:S01]  /*2960*/  IMAD.IADD R127, R101, 0x1, R127 ;  /* 0x00000001657f7824 */ /* 0x000fe200078e027f */
[----:B------:R-:W-:Y:S01]  /*2970*/  LOP3.LUT R11, R3, 0x2, RZ, 0xc0, !PT ;  /* 0x00000002030b7812 */ /* 0x000fe200078ec0ff */
[----:B------:R-:W-:Y:S01]  /*2980*/  IMAD.IADD R136, R123, 0x1, R27 ;  /* 0x000000017b887824 */ /* 0x000fe200078e021b */
[----:B------:R-:W-:Y:S01]  /*2990*/  LOP3.LUT R10, R3, 0x4, RZ, 0xc0, !PT ;  /* 0x00000004030a7812 */ /* 0x000fe200078ec0ff */
[----:B------:R-:W-:Y:S01]  /*29a0*/  IMAD.IADD R25, R25, 0x1, R99 ;  /* 0x0000000119197824 */ /* 0x000fe200078e0263 */
[----:B------:R-:W-:Y:S01]  /*29b0*/  LOP3.LUT R9, R3, 0x8, RZ, 0xc0, !PT ;  /* 0x0000000803097812 */ /* 0x000fe200078ec0ff */
[----:B------:R-:W-:Y:S01]  /*29c0*/  IMAD.IADD R6, R93, 0x1, R33 ;  /* 0x000000015d067824 */ /* 0x000fe200078e0221 */
[----:B------:R-:W-:-:S02]  /*29d0*/  LOP3.LUT R8, R3, 0x10, RZ, 0xc0, !PT ;  /* 0x0000001003087812 */ /* 0x000fc400078ec0ff */
[----:B------:R-:W-:-:S07]  /*29e0*/  LOP3.LUT R7, R3, 0x20, RZ, 0xc0, !PT ;  /* 0x0000002003077812 */ /* 0x000fce00078ec0ff */
.L_x_1431:
[----:B--23--:R-:W2:Y:S01]  /*29f0*/  LDL.LU R32, [R1+0x8] ;  /* 0x0000080001207983 */ /* 0x00cea20000300800 */
[----:B------:R-:W-:Y:S01]  /*2a00*/  VIADD R35, R24, 0xffffffff ;  /* 0xffffffff18237836 */ /* 0x000fe20000000000 */
[----:B------:R-:W0:Y:S01]  /*2a10*/  LDC.64 R120, c[0x0][0x2d8] ;  /* 0x0000b600ff787b82 */ /* 0x000e220000000a00 */
[----:B------:R-:W-:Y:S01]  /*2a20*/  IMAD R43, R19, 0x4800, R27 ;  /* 0x00004800132b7824 */ /* 0x000fe200078e021b */
[----:B------:R-:W-:Y:S05]  /*2a30*/  YIELD ;  /* 0x0000000000007946 */ /* 0x000fea0003800000 */
[----:B------:R-:W-:Y:S01]  /*2a40*/  SHF.R.S32.HI R33, RZ, 0x1f, R35 ;  /* 0x0000001fff217819 */ /* 0x000fe20000011423 */
[-C--:B------:R-:W-:Y:S01]  /*2a50*/  IMAD R3, R125, R35.reuse, RZ ;  /* 0x000000237d037224 */ /* 0x080fe200078e02ff */
[----:B------:R-:W1:Y:S01]  /*2a60*/  LDC R117, c[0x0][0x3d4] ;  /* 0x0000f500ff757b82 */ /* 0x000e620000000800 */
[----:B------:R-:W-:Y:S01]  /*2a70*/  IMAD.WIDE.U32 R130, R94, R35, RZ ;  /* 0x000000235e827225 */ /* 0x000fe200078e00ff */
[----:B------:R-:W-:Y:S03]  /*2a80*/  BSSY B0, `(.L_x_1332) ;  /* 0x00007e2000007945 */ /* 0x000fe60003800000 */
[----:B------:R-:W-:Y:S01]  /*2a90*/  IMAD R3, R33, R94, R3 ;  /* 0x0000005e21037224 */ /* 0x000fe200078e0203 */
[----:B------:R-:W-:Y:S01]  /*2aa0*/  IADD3 R5, P5, R88, R130, RZ ;  /* 0x0000008258057210 */ /* 0x000fe20007fbe0ff */
[----:B------:R-:W-:-:S02]  /*2ab0*/  IMAD R43, R43, 0x2, R116 ;  /* 0x000000022b2b7824 */ /* 0x000fc400078e0274 */
[----:B------:R-:W-:Y:S01]  /*2ac0*/  IMAD.IADD R84, R131, 0x1, R3 ;  /* 0x0000000183547824 */ /* 0x000fe200078e0203 */
[----:B------:R-:W-:-:S03]  /*2ad0*/  IADD3 R3, P1, P4, R88, R130, R133 ;  /* 0x0000008258037210 */ /* 0x000fc60007c3e085 */
[----:B------:R-:W-:Y:S01]  /*2ae0*/  IMAD.X R24, R84, 0x1, R31, P5 ;  /* 0x0000000154187824 */ /* 0x000fe200028e061f */
[----:B------:R-:W-:Y:S02]  /*2af0*/  IADD3.X R4, R31, R84, R132, P1, P4 ;  /* 0x000000541f047210 */ /* 0x000fe40000fe8484 */
[----:B------:R-:W-:Y:S02]  /*2b00*/  ISETP.GT.AND P1, PT, R35, R124, PT ;  /* 0x0000007c2300720c */ /* 0x000fe40003f24270 */
[-C--:B0-----:R-:W-:Y:S02]  /*2b10*/  LEA R44, P0, R5, R120.reuse, 0x1 ;  /* 0x00000078052c7211 */ /* 0x081fe400078008ff */
[----:B------:R-:W-:Y:S02]  /*2b20*/  LEA R40, P5, R3, R120, 0x1 ;  /* 0x0000007803287211 */ /* 0x000fe400078a08ff */
[----:B------:R-:W-:Y:S01]  /*2b30*/  LEA.HI.X R45, R5, R121, R24, 0x1, P0 ;  /* 0x00000079052d7211 */ /* 0x000fe200000f0c18 */
[----:B------:R-:W-:Y:S01]  /*2b40*/  IMAD.MOV.U32 R24, RZ, RZ, R35 ;  /* 0x000000ffff187224 */ /* 0x000fe200078e0023 */
[----:B-1----:R-:W-:-:S02]  /*2b50*/  ISETP.GE.AND P0, PT, R117, 0x1, PT ;  /* 0x000000017500780c */ /* 0x002fc40003f06270 */
[----:B------:R-:W-:Y:S01]  /*2b60*/  LEA.HI.X R41, R3, R121, R4, 0x1, P5 ;  /* 0x0000007903297211 */ /* 0x000fe200028f0c04 */
[----:B------:R-:W-:-:S04]  /*2b70*/  IMAD R3, R19, 0x4800, R136 ;  /* 0x0000480013037824 */ /* 0x000fc800078e0288 */
[----:B------:R-:W-:Y:S01]  /*2b80*/  IMAD R42, R3, 0x2, R116 ;  /* 0x00000002032a7824 */ /* 0x000fe200078e0274 */
[----:B--2---:R-:W-:-:S04]  /*2b90*/  LOP3.LUT R32, R32, 0xfffffffd, RZ, 0xc0, !PT ;  /* 0xfffffffd20207812 */ /* 0x004fc800078ec0ff */
[----:B------:R-:W-:-:S05]  /*2ba0*/  @P1 LOP3.LUT R32, R32, 0x2, RZ, 0xfc, !PT ;  /* 0x0000000220201812 */ /* 0x000fca00078efcff */
[----:B------:R0:W-:Y:S01]  /*2bb0*/  STL [R1+0x8], R32 ;  /* 0x0000082001007387 */ /* 0x0001e20000100800 */
[----:B------:R-:W-:Y:S05]  /*2bc0*/  @!P0 BRA `(.L_x_1333) ;  /* 0x0000007800508947 */ /* 0x000fea0003800000 */
[----:B------:R-:W-:Y:S01]  /*2bd0*/  ULDC.U8 UR4, c[0x0][0x3f0] ;  /* 0x0000fc0000047ab9 */ /* 0x000fe20000000000 */
[-C--:B------:R-:W-:Y:S01]  /*2be0*/  IMAD R3, R126, R35.reuse, RZ ;  /* 0x000000237e037224 */ /* 0x080fe200078e02ff */
[----:B------:R-:W-:Y:S01]  /*2bf0*/  ISETP.NE.AND P0, PT, RZ, UR4, PT ;  /* 0x00000004ff007c0c */ /* 0x000fe2000bf05270 */
[-C--:B------:R-:W-:Y:S02]  /*2c00*/  IMAD R5, R127, R35.reuse, RZ ;  /* 0x000000237f057224 */ /* 0x080fe400078e02ff */
[C---:B------:R-:W-:Y:S02]  /*2c10*/  IMAD R3, R33.reuse, R106, R3 ;  /* 0x0000006a21037224 */ /* 0x040fe400078e0203 */
[----:B------:R-:W-:Y:S02]  /*2c20*/  IMAD R33, R33, R100, R5 ;  /* 0x0000006421217224 */ /* 0x000fe400078e0205 */
[----:B------:R-:W-:Y:S02]  /*2c30*/  IMAD R5, R24, -0x60, R2 ;  /* 0xffffffa018057824 */ /* 0x000fe400078e0202 */
[----:B------:R-:W-:-:S03]  /*2c40*/  IMAD.WIDE.U32 R82, R106, R35, RZ ;  /* 0x000000236a527225 */ /* 0x000fc600078e00ff */
[----:B------:R-:W-:Y:S01]  /*2c50*/  VIMNMX R5, R5, 0x60, PT ;  /* 0x0000006005057848 */ /* 0x000fe20003fe0100 */
        /* <DEDUP_REMOVED lines=27> */
[----:B0-----:R-:W-:Y:S01]  /*2e10*/  LEA R32, P4, R33, UR4, 0x1 ;  /* 0x0000000421207c11 */ /* 0x001fe2000f8808ff */
[----:B------:R-:W-:Y:S01]  /*2e20*/  IMAD.X R46, R4, 0x1, R26, P1 ;  /* 0x00000001042e7824 */ /* 0x000fe200008e061a */
[----:B------:R-:W-:Y:S02]  /*2e30*/  ISETP.GE.AND P1, PT, R16, R117, PT ;  /* 0x000000751000720c */ /* 0x000fe40003f26270 */
[----:B------:R-:W-:-:S02]  /*2e40*/  CS2R R86, SRZ ;  /* 0x0000000000567805 */ /* 0x000fc4000001ff00 */
[----:B------:R-:W-:Y:S02]  /*2e50*/  LEA.HI.X R33, R33, UR5, R34, 0x1, P4 ;  /* 0x0000000521217c11 */ /* 0x000fe4000a0f0c22 */
[----:B------:R-:W-:Y:S02]  /*2e60*/  CS2R R130, SRZ ;  /* 0x0000000000827805 */ /* 0x000fe4000001ff00 */
[C---:B------:R-:W-:Y:S02]  /*2e70*/  LEA R34, P4, R35.reuse, UR6, 0x1 ;  /* 0x0000000623227c11 */ /* 0x040fe4000f8808ff */
[----:B------:R-:W-:Y:S01]  /*2e80*/  CS2R R120, SRZ ;  /* 0x0000000000787805 */ /* 0x000fe2000001ff00 */
[----:B------:R-:W-:Y:S01]  /*2e90*/  ULDC.64 UR8, c[0x0][0x208] ;  /* 0x0000820000087ab9 */ /* 0x000fe20000000a00 */
[----:B------:R-:W-:Y:S01]  /*2ea0*/  LEA.HI.X R35, R35, UR7, R46, 0x1, P4 ;  /* 0x0000000723237c11 */ /* 0x000fe2000a0f0c2e */
[----:B------:R-:W-:Y:S01]  /*2eb0*/  VIADD R46, R16, 0x30 ;  /* 0x00000030102e7836 */ /* 0x000fe20000000000 */
        /* <DEDUP_REMOVED lines=28> */
.L_x_1336:
[----:B------:R-:W-:Y:S05]  /*3080*/  BSYNC B1 ;  /* 0x0000000000017941 */ /* 0x000fea0003800000 */
.L_x_1335:
        /* <DEDUP_REMOVED lines=20> */
[----:B-1----:R-:W-:Y:S02]  /*31d0*/  IADD3.X R33, R21, R3, R28, P1, P5 ;  /* 0x0000000315217210 */ /* 0x002fe40000fea41c */
[----:B------:R-:W-:Y:S02]  /*31e0*/  CS2R R64, SRZ ;  /* 0x0000000000407805 */ /* 0x000fe4000001ff00 */
[----:B------:R-:W-:Y:S01]  /*31f0*/  IADD3 R80, P1, P5, R96, R80, R29 ;  /* 0x0000005060507210 */ /* 0x000fe20007d3e01d */
[----:B------:R-:W-:-:S03]  /*3200*/  ULDC.64 UR8, c[0x0][0x208] ;  /* 0x0000820000087ab9 */ /* 0x000fc60000000a00 */
[----:B------:R-:W-:Y:S01]  /*3210*/  IADD3.X R3, R26, R4, R30, P1, P5 ;  /* 0x000000041a037210 */ /* 0x000fe20000fea41e */
[----:B------:R-:W-:Y:S01]  /*3220*/  VIADD R4, R16, 0x10 ;  /* 0x0000001010047836 */ /* 0x000fe20000000000 */
[----:B0-----:R-:W-:-:S04]  /*3230*/  LEA R32, P1, R82, UR4, 0x1 ;  /* 0x0000000452207c11 */ /* 0x001fc8000f8208ff */
[----:B------:R-:W-:Y:S02]  /*3240*/  LEA.HI.X R33, R82, UR5, R33, 0x1, P1 ;  /* 0x0000000552217c11 */ /* 0x000fe400088f0c21 */
[----:B------:R-:W-:-:S04]  /*3250*/  LEA R34, P1, R80, UR6, 0x1 ;  /* 0x0000000650227c11 */ /* 0x000fc8000f8208ff */
[----:B------:R-:W-:Y:S02]  /*3260*/  LEA.HI.X R35, R80, UR7, R3, 0x1, P1 ;  /* 0x0000000750237c11 */ /* 0x000fe400088f0c03 */
        /* <DEDUP_REMOVED lines=32> */
.L_x_1338:
[----:B------:R-:W-:Y:S05]  /*3470*/  BSYNC B1 ;  /* 0x0000000000017941 */ /* 0x000fea0003800000 */
.L_x_1337:
[----:B------:R-:W-:Y:S01]  /*3480*/  IMAD.MOV.U32 R3, RZ, RZ, R70 ;  /* 0x000000ffff037224 */ /* 0x000fe200078e0046 */
[----:B------:R-:W-:Y:S01]  /*3490*/  PRMT R205, R134, 0x7610, R205 ;  /* 0x0000761086cd7816 */ /* 0x000fe200000000cd */
[----:B------:R-:W-:Y:S01]  /*34a0*/  IMAD.MOV.U32 R4, RZ, RZ, R71 ;  /* 0x000000ffff047224 */ /* 0x000fe200078e0047 */
[----:B------:R-:W-:Y:S01]  /*34b0*/  PRMT R206, R135, 0x7610, R206 ;  /* 0x0000761087ce7816 */ /* 0x000fe200000000ce */
[----:B012---:R-:W-:Y:S01]  /*34c0*/  IMAD.MOV.U32 R32, RZ, RZ, R74 ;  /* 0x000000ffff207224 */ /* 0x007fe200078e004a */
        /* <DEDUP_REMOVED lines=52> */
[----:B------:R-:W-:Y:S01]  /*3810*/  ULOP3.LUT UR4, UR60, 0x1, URZ, 0xfc, !UPT ;  /* 0x000000013c047892 */ /* 0x000fe2000f8efc3f */
        /* <DEDUP_REMOVED lines=9> */
[----:B------:R-:W-:Y:S01]  /*38b0*/  UISETP.NE.AND UP0, UPT, UR4, 0x3, UPT ;  /* 0x000000030400788c */ /* 0x000fe2000bf05270 */
        /* <DEDUP_REMOVED lines=8> */
[----:B------:R-:W-:-:S02]  /*3940*/  PLOP3.LUT P1, PT, PT, PT, UP0, 0x80, 0x0 ;  /* 0x000000000000781c */ /* 0x000fc40003f2f008 */
        /* <DEDUP_REMOVED lines=22> */
.L_x_1339:
[----:B------:R-:W-:Y:S01]  /*3ab0*/  IMAD R4, R19, 0x8, R18 ;  /* 0x0000000813047824 */ /* 0x000fe200078e0212 */
[----:B------:R-:W-:Y:S01]  /*3ac0*/  SHF.L.U32 R3, R167, 0x1f, RZ ;  /* 0x0000001fa7037819 */ /* 0x000fe200000006ff */
[----:B------:R-:W-:Y:S03]  /*3ad0*/  BSSY B1, `(.L_x_1340) ;  /* 0x0000003000017945 */ /* 0x000fe60003800000 */
[----:B------:R-:W0:Y:S02]  /*3ae0*/  SYNCS.PHASECHK.TRANS64.TRYWAIT P5, [R4+URZ+0x2a890], R3 ;  /* 0x02a89003040075a7 */ /* 0x000e2400080a017f */
[----:B0-----:R-:W-:Y:S05]  /*3af0*/  @!P5 BRA `(.L_x_1341) ;  /* 0x000002380074d947 */ /* 0x001fea0003800000 */
.L_x_1738:
[----:B------:R-:W-:Y:S05]  /*3b00*/  BSYNC B1 ;  /* 0x0000000000017941 */ /* 0x000fea0003800000 */
.L_x_1340:
        /* <DEDUP_REMOVED lines=9> */
[----:B------:R-:W-:Y:S01]  /*3ba0*/  SHF.R.U64 R210, R130, 0x10, R131 ;  /* 0x0000001082d27819 */ /* 0x000fe20000001283 */
[----:B--2---:R-:W-:Y:S01]  /*3bb0*/  IMAD.U32 R212, R35, 0x10000, RZ ;  /* 0x0001000023d47824 */ /* 0x004fe200078e00ff */
[--C-:B------:R-:W-:Y:S02]  /*3bc0*/  SHF.R.U64 R211, R128, 0x10, R129.reuse ;  /* 0x0000001080d37819 */ /* 0x100fe40000001281 */
[----:B------:R-:W-:Y:S01]  /*3bd0*/  SHF.R.U32.HI R213, RZ, 0x10, R129 ;  /* 0x00000010ffd57819 */ /* 0x000fe20000011681 */
[----:B------:R-:W-:Y:S01]  /*3be0*/  IMAD.U32 R129, R34, 0x10000, RZ ;  /* 0x0001000022817824 */ /* 0x000fe200078e00ff */
[----:B------:R-:W-:Y:S02]  /*3bf0*/  SHF.R.U32.HI R131, RZ, 0x10, R131 ;  /* 0x00000010ff837819 */ /* 0x000fe40000011683 */
[----:B------:R-:W-:Y:S02]  /*3c00*/  PRMT R210, R81, 0x5432, R210 ;  /* 0x0000543251d27816 */ /* 0x000fe400000000d2 */
[----:B------:R-:W-:-:S02]  /*3c10*/  PRMT R211, R215, 0x5410, R211 ;  /* 0x00005410d7d37816 */ /* 0x000fc400000000d3 */
[----:B------:R-:W-:Y:S02]  /*3c20*/  PRMT R130, R214, 0x5410, R213 ;  /* 0x00005410d6827816 */ /* 0x000fe400000000d5 */
[----:B------:R-:W-:Y:S02]  /*3c30*/  PRMT R131, R216, 0x5410, R131 ;  /* 0x00005410d8837816 */ /* 0x000fe40000000083 */
[----:B------:R-:W-:Y:S01]  /*3c40*/  LOP3.LUT R217, R33, 0xffff0000, RZ, 0xc0, !PT ;  /* 0xffff000021d97812 */ /* 0x000fe200078ec0ff */
[----:B------:R-:W-:Y:S01]  /*3c50*/  IMAD.U32 R215, R130, 0x10000, RZ ;  /* 0x0001000082d77824 */ /* 0x000fe200078e00ff */
[C---:B------:R-:W-:Y:S01]  /*3c60*/  LOP3.LUT R214, R210.reuse, 0xffff0000, RZ, 0xc0, !PT ;  /* 0xffff0000d2d67812 */ /* 0x040fe200078ec0ff */
[----:B------:R-:W-:Y:S01]  /*3c70*/  IMAD.U32 R213, R131, 0x10000, RZ ;  /* 0x0001000083d57824 */ /* 0x000fe200078e00ff */
[----:B------:R-:W-:Y:S01]  /*3c80*/  LOP3.LUT R216, R211, 0xffff0000, RZ, 0xc0, !PT ;  /* 0xffff0000d3d87812 */ /* 0x000fe200078ec0ff */
[----:B------:R-:W-:Y:S01]  /*3c90*/  IMAD.U32 R210, R210, 0x10000, RZ ;  /* 0x00010000d2d27824 */ /* 0x000fe200078e00ff */
[----:B------:R-:W-:Y:S01]  /*3ca0*/  LOP3.LUT R34, R34, 0xffff0000, RZ, 0xc0, !PT ;  /* 0xffff000022227812 */ /* 0x000fe200078ec0ff */
[----:B------:R-:W-:Y:S01]  /*3cb0*/  FMUL.FTZ R218, R217, R214 ;  /* 0x000000d6d9da7220 */ /* 0x000fe20000410000 */
        /* <DEDUP_REMOVED lines=27> */
.L_x_1347:
[----:B------:R-:W-:Y:S05]  /*3e70*/  BSYNC B3 ;  /* 0x0000000000037941 */ /* 0x000fea0003800000 */
.L_x_1346:
[----:B------:R-:W-:Y:S02]  /*3e80*/  ULDC.64 UR4, c[0x0][0x208] ;  /* 0x0000820000047ab9 */ /* 0x000fe40000000a00 */
[----:B--2---:R1:W-:Y:S03]  /*3e90*/  STG.E.128 desc[UR4][R44.64], R32 ;  /* 0x000000202c007986 */ /* 0x0043e6000c101d04 */
.L_x_1345:
[----:B------:R-:W-:Y:S05]  /*3ea0*/  BSYNC B2 ;  /* 0x0000000000027941 */ /* 0x000fea0003800000 */
.L_x_1344:
        /* <DEDUP_REMOVED lines=53> */
.L_x_1351:
[----:B------:R-:W-:Y:S05]  /*4200*/  BSYNC B3 ;  /* 0x0000000000037941 */ /* 0x000fea0003800000 */
.L_x_1350:
[----:B------:R-:W-:Y:S02]  /*4210*/  ULDC.64 UR4, c[0x0][0x208] ;  /* 0x0000820000047ab9 */ /* 0x000fe40000000a00 */
[----:B--2---:R2:W-:Y:S03]  /*4220*/  STG.E.128 desc[UR4][R44.64+0x40], R32 ;  /* 0x000040202c007986 */ /* 0x0045e6000c101d04 */
.L_x_1349:
[----:B------:R-:W-:Y:S05]  /*4230*/  BSYNC B2 ;  /* 0x0000000000027941 */ /* 0x000fea0003800000 */
.L_x_1348:
        /* <DEDUP_REMOVED lines=14> */
[----:B------:R-:W-:Y:S01]  /*4320*/  PRMT R231, R231, 0x5410, R84 ;  /* 0x00005410e7e77816 */ /* 0x000fe20000000054 */
[----:B------:R-:W-:Y:S01]  /*4330*/  IMAD.U32 R84, R32, 0x10000, RZ ;  /* 0x0001000020547824 */ /* 0x000fe200078e00ff */
        /* <DEDUP_REMOVED lines=12> */
[C---:B------:R-:W-:Y:S01]  /*4400*/  FMUL.FTZ R130, R34.reuse, R85 ;  /* 0x0000005522827220 */ /* 0x040fe20000410000 */
[----:B------:R-:W-:Y:S01]  /*4410*/  LOP3.LUT R78, R35, 0xffff0000, RZ, 0xc0, !PT ;  /* 0xffff0000234e7812 */ /* 0x000fe200078ec0ff */
[-C--:B------:R-:W-:Y:S01]  /*4420*/  FMUL.FTZ R33, R33, R87.reuse ;  /* 0x0000005721217220 */ /* 0x080fe20000410000 */
[----:B------:R-:W-:Y:S01]  /*4430*/  FMUL.FTZ R34, R34, R86 ;  /* 0x0000005622227220 */ /* 0x000fe20000410000 */
[----:B------:R-:W-:Y:S01]  /*4440*/  LOP3.LUT R232, R232, 0xffff0000, RZ, 0xc0, !PT ;  /* 0xffff0000e8e87812 */ /* 0x000fe200078ec0ff */
[----:B------:R-:W-:Y:S01]  /*4450*/  IMAD.U32 R225, R225, 0x10000, RZ ;  /* 0x00010000e1e17824 */ /* 0x000fe200078e00ff */
[----:B------:R-:W-:Y:S01]  /*4460*/  LOP3.LUT R226, R226, 0xffff0000, RZ, 0xc0, !PT ;  /* 0xffff0000e2e27812 */ /* 0x000fe200078ec0ff */
[C---:B------:R-:W-:Y:S01]  /*4470*/  FFMA.FTZ R121, R120.reuse, R87, -R121 ;  /* 0x0000005778797223 */ /* 0x040fe20000010879 */
[----:B------:R-:W-:Y:S01]  /*4480*/  FFMA.FTZ R120, R120, R128, R33 ;  /* 0x0000008078787223 */ /* 0x000fe20000010021 */
[C---:B------:R-:W-:Y:S01]  /*4490*/  FFMA.FTZ R130, R79.reuse, R86, -R130 ;  /* 0x000000564f827223 */ /* 0x040fe20000010882 */
[----:B------:R-:W-:Y:S01]  /*44a0*/  FFMA.FTZ R79, R79, R85, R34 ;  /* 0x000000554f4f7223 */ /* 0x000fe20000010022 */
[----:B------:R-:W-:Y:S01]  /*44b0*/  FMUL.FTZ R33, R32, R231 ;  /* 0x000000e720217220 */ /* 0x000fe20000410000 */
[----:B------:R-:W-:-:S02]  /*44c0*/  IMAD.U32 R35, R35, 0x10000, RZ ;  /* 0x0001000023237824 */ /* 0x000fc400078e00ff */
[C---:B------:R-:W-:Y:S01]  /*44d0*/  FMUL.FTZ R34, R78.reuse, R232 ;  /* 0x000000e84e227220 */ /* 0x040fe20000410000 */
[-C--:B------:R-:W-:Y:S01]  /*44e0*/  FMUL.FTZ R85, R78, R226.reuse ;  /* 0x000000e24e557220 */ /* 0x080fe20000410000 */
[-C--:B------:R-:W-:Y:S01]  /*44f0*/  FMUL.FTZ R32, R32, R225.reuse ;  /* 0x000000e120207220 */ /* 0x080fe20000410000 */
[C---:B------:R-:W-:Y:S01]  /*4500*/  FFMA.FTZ R33, R84.reuse, R225, -R33 ;  /* 0x000000e154217223 */ /* 0x040fe20000010821 */
[C---:B------:R-:W-:Y:S01]  /*4510*/  FFMA.FTZ R34, R35.reuse, R226, -R34 ;  /* 0x000000e223227223 */ /* 0x040fe20000010822 */
[----:B------:R-:W-:Y:S01]  /*4520*/  FFMA.FTZ R85, R35, R232, R85 ;  /* 0x000000e823557223 */ /* 0x000fe20000010055 */
[----:B------:R-:W-:Y:S01]  /*4530*/  FFMA.FTZ R32, R84, R231, R32 ;  /* 0x000000e754207223 */ /* 0x000fe20000010020 */
[----:B------:R-:W-:-:S03]  /*4540*/  F2FP.BF16.F32.PACK_AB R120, R120, R121 ;  /* 0x000000797878723e */ /* 0x000fc600000010ff */
[----:B------:R-:W-:Y:S02]  /*4550*/  F2FP.BF16.F32.PACK_AB R35, R85, R34 ;  /* 0x000000225523723e */ /* 0x000fe400000010ff */
[----:B------:R-:W-:Y:S01]  /*4560*/  F2FP.BF16.F32.PACK_AB R32, R32, R33 ;  /* 0x000000212020723e */ /* 0x000fe200000010ff */
[----:B------:R-:W-:Y:S01]  /*4570*/  IMAD.MOV.U32 R33, RZ, RZ, R120 ;  /* 0x000000ffff217224 */ /* 0x000fe200078e0078 */
[----:B------:R-:W-:-:S07]  /*4580*/  F2FP.BF16.F32.PACK_AB R34, R79, R130 ;  /* 0x000000824f22723e */ /* 0x000fce00000010ff */
.L_x_1355:
[----:B------:R-:W-:Y:S05]  /*4590*/  BSYNC B3 ;  /* 0x0000000000037941 */ /* 0x000fea0003800000 */
.L_x_1354:
[----:B------:R-:W-:Y:S02]  /*45a0*/  ULDC.64 UR4, c[0x0][0x208] ;  /* 0x0000820000047ab9 */ /* 0x000fe40000000a00 */
[----:B--2---:R3:W-:Y:S03]  /*45b0*/  STG.E.128 desc[UR4][R44.64+0x80], R32 ;  /* 0x000080202c007986 */ /* 0x0047e6000c101d04 */
.L_x_1353:
[----:B------:R-:W-:Y:S05]  /*45c0*/  BSYNC B2 ;  /* 0x0000000000027941 */ /* 0x000fea0003800000 */
.L_x_1352:
        /* <DEDUP_REMOVED lines=9> */
[----:B------:R-:W-:Y:S01]  /*4660*/  SHF.R.U64 R78, R74, 0x10, R75 ;  /* 0x000000104a4e7819 */ /* 0x000fe2000000124b */
[----:B--2---:R-:W-:Y:S01]  /*4670*/  IMAD.U32 R74, R34, 0x10000, RZ ;  /* 0x00010000224a7824 */ /* 0x004fe200078e00ff */
[----:B------:R-:W-:Y:S02]  /*4680*/  SHF.R.U32.HI R77, RZ, 0x10, R77 ;  /* 0x00000010ff4d7819 */ /* 0x000fe4000001164d */
[----:B------:R-:W-:Y:S02]  /*4690*/  PRMT R229, R229, 0x5410, R76 ;  /* 0x00005410e5e57816 */ /* 0x000fe4000000004c */
[----:B------:R-:W-:Y:S02]  /*46a0*/  PRMT R223, R223, 0x5410, R78 ;  /* 0x00005410dfdf7816 */ /* 0x000fe4000000004e */
[----:B------:R-:W-:-:S02]  /*46b0*/  SHF.R.U32.HI R79, RZ, 0x10, R75 ;  /* 0x00000010ff4f7819 */ /* 0x000fc4000001164b */
[----:B------:R-:W-:Y:S02]  /*46c0*/  PRMT R230, R230, 0x5410, R77 ;  /* 0x00005410e6e67816 */ /* 0x000fe4000000004d */
[----:B------:R-:W-:Y:S02]  /*46d0*/  LOP3.LUT R77, R33, 0xffff0000, RZ, 0xc0, !PT ;  /* 0xffff0000214d7812 */ /* 0x000fe400078ec0ff */
[----:B------:R-:W-:Y:S01]  /*46e0*/  LOP3.LUT R86, R229, 0xffff0000, RZ, 0xc0, !PT ;  /* 0xffff0000e5567812 */ /* 0x000fe200078ec0ff */
[----:B------:R-:W-:Y:S01]  /*46f0*/  IMAD.U32 R76, R230, 0x10000, RZ ;  /* 0x00010000e64c7824 */ /* 0x000fe200078e00ff */
[----:B------:R-:W-:Y:S02]  /*4700*/  LOP3.LUT R78, R223, 0xffff0000, RZ, 0xc0, !PT ;  /* 0xffff0000df4e7812 */ /* 0x000fe400078ec0ff */
[----:B------:R-:W-:Y:S01]  /*4710*/  PRMT R224, R224, 0x5410, R79 ;  /* 0x00005410e0e07816 */ /* 0x000fe2000000004f */
[----:B------:R-:W-:Y:S01]  /*4720*/  IMAD.U32 R79, R33, 0x10000, RZ ;  /* 0x00010000214f7824 */ /* 0x000fe200078e00ff */
[----:B------:R-:W-:Y:S01]  /*4730*/  LOP3.LUT R75, R34, 0xffff0000, RZ, 0xc0, !PT ;  /* 0xffff0000224b7812 */ /* 0x000fe200078ec0ff */
[C---:B------:R-:W-:Y:S01]  /*4740*/  FMUL.FTZ R120, R77.reuse, R86 ;  /* 0x000000564d787220 */ /* 0x040fe20000410000 */
[----:B------:R-:W-:Y:S01]  /*4750*/  FMUL.FTZ R85, R77, R78 ;  /* 0x0000004e4d557220 */ /* 0x000fe20000410000 */
[----:B------:R-:W-:Y:S01]  /*4760*/  IMAD.U32 R84, R224, 0x10000, RZ ;  /* 0x00010000e0547824 */ /* 0x000fe200078e00ff */
[C---:B------:R-:W-:Y:S01]  /*4770*/  LOP3.LUT R77, R32.reuse, 0xffff0000, RZ, 0xc0, !PT ;  /* 0xffff0000204d7812 */ /* 0x040fe200078ec0ff */
[----:B------:R-:W-:-:S02]  /*4780*/  IMAD.U32 R33, R32, 0x10000, RZ ;  /* 0x0001000020217824 */ /* 0x000fc400078e00ff */
[----:B------:R-:W-:Y:S01]  /*4790*/  FMUL.FTZ R87, R75, R76 ;  /* 0x0000004c4b577220 */ /* 0x000fe20000410000 */
[C---:B------:R-:W-:Y:S01]  /*47a0*/  FFMA.FTZ R32, R79.reuse, R78, -R120 ;  /* 0x0000004e4f207223 */ /* 0x040fe20000010878 */
[----:B------:R-:W-:Y:S01]  /*47b0*/  FFMA.FTZ R79, R79, R86, R85 ;  /* 0x000000564f4f7223 */ /* 0x000fe20000010055 */
[----:B------:R-:W-:Y:S01]  /*47c0*/  LOP3.LUT R34, R35, 0xffff0000, RZ, 0xc0, !PT ;  /* 0xffff000023227812 */ /* 0x000fe200078ec0ff */
[-C--:B------:R-:W-:Y:S01]  /*47d0*/  FMUL.FTZ R85, R75, R84.reuse ;  /* 0x000000544b557220 */ /* 0x080fe20000410000 */
[----:B------:R-:W-:Y:S01]  /*47e0*/  LOP3.LUT R230, R230, 0xffff0000, RZ, 0xc0, !PT ;  /* 0xffff0000e6e67812 */ /* 0x000fe200078ec0ff */
[----:B------:R-:W-:Y:S01]  /*47f0*/  FFMA.FTZ R75, R74, R84, -R87 ;  /* 0x000000544a4b7223 */ /* 0x000fe20000010857 */
[----:B------:R-:W-:Y:S01]  /*4800*/  LOP3.LUT R224, R224, 0xffff0000, RZ, 0xc0, !PT ;  /* 0xffff0000e0e07812 */ /* 0x000fe200078ec0ff */
[----:B------:R-:W-:Y:S02]  /*4810*/  IMAD.U32 R84, R229, 0x10000, RZ ;  /* 0x00010000e5547824 */ /* 0x000fe400078e00ff */
[----:B------:R-:W-:Y:S01]  /*4820*/  FFMA.FTZ R74, R74, R76, R85 ;  /* 0x0000004c4a4a7223 */ /* 0x000fe20000010055 */
[----:B------:R-:W-:-:S02]  /*4830*/  IMAD.U32 R78, R223, 0x10000, RZ ;  /* 0x00010000df4e7824 */ /* 0x000fc400078e00ff */
[C---:B------:R-:W-:Y:S01]  /*4840*/  FMUL.FTZ R76, R34.reuse, R230 ;  /* 0x000000e6224c7220 */ /* 0x040fe20000410000 */
[----:B------:R-:W-:Y:S01]  /*4850*/  FMUL.FTZ R85, R34, R224 ;  /* 0x000000e022557220 */ /* 0x000fe20000410000 */
[C---:B------:R-:W-:Y:S01]  /*4860*/  FMUL.FTZ R34, R77.reuse, R84 ;  /* 0x000000544d227220 */ /* 0x040fe20000410000 */
[-C--:B------:R-:W-:Y:S01]  /*4870*/  FMUL.FTZ R77, R77, R78.reuse ;  /* 0x0000004e4d4d7220 */ /* 0x080fe20000410000 */
[----:B------:R-:W-:Y:S01]  /*4880*/  IMAD.U32 R35, R35, 0x10000, RZ ;  /* 0x0001000023237824 */ /* 0x000fe200078e00ff */
[----:B------:R-:W-:Y:S01]  /*4890*/  F2FP.BF16.F32.PACK_AB R74, R74, R75 ;  /* 0x0000004b4a4a723e */ /* 0x000fe200000010ff */
[C---:B------:R-:W-:Y:S01]  /*48a0*/  FFMA.FTZ R34, R33.reuse, R78, -R34 ;  /* 0x0000004e21227223 */ /* 0x040fe20000010822 */
[----:B------:R-:W-:Y:S01]  /*48b0*/  FFMA.FTZ R77, R33, R84, R77 ;  /* 0x00000054214d7223 */ /* 0x000fe2000001004d */
[C---:B------:R-:W-:Y:S01]  /*48c0*/  FFMA.FTZ R76, R35.reuse, R224, -R76 ;  /* 0x000000e0234c7223 */ /* 0x040fe2000001084c */
[----:B------:R-:W-:Y:S01]  /*48d0*/  FFMA.FTZ R85, R35, R230, R85 ;  /* 0x000000e623557223 */ /* 0x000fe20000010055 */
[----:B------:R-:W-:-:S02]  /*48e0*/  F2FP.BF16.F32.PACK_AB R33, R79, R32 ;  /* 0x000000204f21723e */ /* 0x000fc400000010ff */
[----:B------:R-:W-:Y:S01]  /*48f0*/  F2FP.BF16.F32.PACK_AB R32, R77, R34 ;  /* 0x000000224d20723e */ /* 0x000fe200000010ff */
[----:B------:R-:W-:Y:S01]  /*4900*/  IMAD.MOV.U32 R34, RZ, RZ, R74 ;  /* 0x000000ffff227224 */ /* 0x000fe200078e004a */
[----:B------:R-:W-:-:S07]  /*4910*/  F2FP.BF16.F32.PACK_AB R35, R85, R76 ;  /* 0x0000004c5523723e */ /* 0x000fce00000010ff */
.L_x_1359:
[----:B------:R-:W-:Y:S05]  /*4920*/  BSYNC B3 ;  /* 0x0000000000037941 */ /* 0x000fea0003800000 */
.L_x_1358:
[----:B------:R-:W-:Y:S02]  /*4930*/  ULDC.64 UR4, c[0x0][0x208] ;  /* 0x0000820000047ab9 */ /* 0x000fe40000000a00 */
[----:B--2---:R4:W-:Y:S03]  /*4940*/  STG.E.128 desc[UR4][R44.64+0xc0], R32 ;  /* 0x0000c0202c007986 */ /* 0x0049e6000c101d04 */
.L_x_1357:
[----:B------:R-:W-:Y:S05]  /*4950*/  BSYNC B2 ;  /* 0x0000000000027941 */ /* 0x000fea0003800000 */
.L_x_1356:
        /* <DEDUP_REMOVED lines=12> */
[----:B------:R-:W-:Y:S02]  /*4a20*/  SHF.R.U32.HI R71, RZ, 0x10, R73 ;  /* 0x00000010ff477819 */ /* 0x000fe40000011649 */
        /* <DEDUP_REMOVED lines=18> */
[----:B------:R-:W-:Y:S01]  /*4b50*/  IMAD.U32 R221, R221, 0x10000, RZ ;  /* 0x00010000dddd7824 */ /* 0x000fe200078e00ff */
[----:B------:R-:W-:Y:S01]  /*4b60*/  LOP3.LUT R32, R32, 0xffff0000, RZ, 0xc0, !PT ;  /* 0xffff000020207812 */ /* 0x000fe200078ec0ff */
[----:B------:R-:W-:Y:S01]  /*4b70*/  FMUL.FTZ R73, R73, R75 ;  /* 0x0000004b49497220 */ /* 0x000fe20000410000 */
[----:B------:R-:W-:-:S02]  /*4b80*/  IMAD.U32 R209, R209, 0x10000, RZ ;  /* 0x00010000d1d17824 */ /* 0x000fc400078e00ff */
[C---:B------:R-:W-:Y:S01]  /*4b90*/  FFMA.FTZ R78, R71.reuse, R74, -R78 ;  /* 0x0000004a474e7223 */ /* 0x040fe2000001084e */
[----:B------:R-:W-:Y:S01]  /*4ba0*/  FFMA.FTZ R79, R71, R76, R79 ;  /* 0x0000004c474f7223 */ /* 0x000fe2000001004f */
[C---:B------:R-:W-:Y:S01]  /*4bb0*/  FMUL.FTZ R72, R34.reuse, R222 ;  /* 0x000000de22487220 */ /* 0x040fe20000410000 */
[----:B------:R-:W-:Y:S01]  /*4bc0*/  FMUL.FTZ R71, R34, R219 ;  /* 0x000000db22477220 */ /* 0x000fe20000410000 */
[----:B------:R-:W-:Y:S01]  /*4bd0*/  FFMA.FTZ R85, R70, R75, -R85 ;  /* 0x0000004b46557223 */ /* 0x000fe20000010855 */
[----:B------:R-:W-:Y:S01]  /*4be0*/  FMUL.FTZ R34, R32, R221 ;  /* 0x000000dd20227220 */ /* 0x000fe20000410000 */
[----:B------:R-:W-:Y:S01]  /*4bf0*/  FFMA.FTZ R70, R70, R77, R73 ;  /* 0x0000004d46467223 */ /* 0x000fe20000010049 */
[-C--:B------:R-:W-:Y:S01]  /*4c00*/  FMUL.FTZ R32, R32, R209.reuse ;  /* 0x000000d120207220 */ /* 0x080fe20000410000 */
[----:B------:R-:W-:Y:S02]  /*4c10*/  IMAD.U32 R35, R35, 0x10000, RZ ;  /* 0x0001000023237824 */ /* 0x000fe400078e00ff */
[----:B------:R-:W-:Y:S01]  /*4c20*/  FFMA.FTZ R34, R33, R209, -R34 ;  /* 0x000000d121227223 */ /* 0x000fe20000010822 */
[----:B------:R-:W-:Y:S01]  /*4c30*/  F2FP.BF16.F32.PACK_AB R78, R79, R78 ;  /* 0x0000004e4f4e723e */ /* 0x000fe200000010ff */
[----:B------:R-:W-:Y:S01]  /*4c40*/  FFMA.FTZ R33, R33, R221, R32 ;  /* 0x000000dd21217223 */ /* 0x000fe20000010020 */
[C---:B------:R-:W-:Y:S01]  /*4c50*/  FFMA.FTZ R72, R35.reuse, R219, -R72 ;  /* 0x000000db23487223 */ /* 0x040fe20000010848 */
[----:B------:R-:W-:Y:S01]  /*4c60*/  FFMA.FTZ R71, R35, R222, R71 ;  /* 0x000000de23477223 */ /* 0x000fe20000010047 */
[----:B------:R-:W-:-:S02]  /*4c70*/  F2FP.BF16.F32.PACK_AB R70, R70, R85 ;  /* 0x000000554646723e */ /* 0x000fc400000010ff */
[----:B------:R-:W-:Y:S01]  /*4c80*/  F2FP.BF16.F32.PACK_AB R32, R33, R34 ;  /* 0x000000222120723e */ /* 0x000fe200000010ff */
[----:B------:R-:W-:Y:S01]  /*4c90*/  IMAD.MOV.U32 R33, RZ, RZ, R78 ;  /* 0x000000ffff217224 */ /* 0x000fe200078e004e */
[----:B------:R-:W-:Y:S01]  /*4ca0*/  F2FP.BF16.F32.PACK_AB R35, R71, R72 ;  /* 0x000000484723723e */ /* 0x000fe200000010ff */
[----:B------:R-:W-:-:S07]  /*4cb0*/  IMAD.MOV.U32 R34, RZ, RZ, R70 ;  /* 0x000000ffff227224 */ /* 0x000fce00078e0046 */
.L_x_1363:
[----:B------:R-:W-:Y:S05]  /*4cc0*/  BSYNC B3 ;  /* 0x0000000000037941 */ /* 0x000fea0003800000 */
.L_x_1362:
[----:B------:R-:W-:Y:S02]  /*4cd0*/  ULDC.64 UR4, c[0x0][0x208] ;  /* 0x0000820000047ab9 */ /* 0x000fe40000000a00 */
[----:B--2---:R1:W-:Y:S03]  /*4ce0*/  STG.E.128 desc[UR4][R44.64+0x100], R32 ;  /* 0x000100202c007986 */ /* 0x0043e6000c101d04 */
.L_x_1361:
[----:B------:R-:W-:Y:S05]  /*4cf0*/  BSYNC B2 ;  /* 0x0000000000027941 */ /* 0x000fea0003800000 */
.L_x_1360:
[----:B------:R-:W-:-:S13]  /*4d00*/  ISETP.NE.AND P0, PT, R7, RZ, PT ;  /* 0x000000ff0700720c */ /* 0x000fda0003f05270 */
        /* <DEDUP_REMOVED lines=30> */
[----:B------:R-:W-:Y:S01]  /*4ef0*/  LOP3.LUT R208, R208, 0xffff0000, RZ, 0xc0, !PT ;  /* 0xffff0000d0d07812 */ /* 0x000fe200078ec0ff */
[-C--:B------:R-:W-:Y:S01]  /*4f00*/  FMUL.FTZ R67, R67, R71.reuse ;  /* 0x0000004743437220 */ /* 0x080fe20000410000 */
[----:B------:R-:W-:Y:S01]  /*4f10*/  LOP3.LUT R206, R206, 0xffff0000, RZ, 0xc0, !PT ;  /* 0xffff0000cece7812 */ /* 0x000fe200078ec0ff */
[----:B------:R-:W-:Y:S02]  /*4f20*/  IMAD.U32 R205, R205, 0x10000, RZ ;  /* 0x00010000cdcd7824 */ /* 0x000fe400078e00ff */
[C---:B------:R-:W-:Y:S01]  /*4f30*/  FFMA.FTZ R75, R34.reuse, R70, -R75 ;  /* 0x00000046224b7223 */ /* 0x040fe2000001084b */
[----:B------:R-:W-:Y:S01]  /*4f40*/  FFMA.FTZ R72, R34, R72, R35 ;  /* 0x0000004822487223 */ /* 0x000fe20000010023 */
[----:B------:R-:W-:Y:S01]  /*4f50*/  FFMA.FTZ R77, R66, R71, -R77 ;  /* 0x00000047424d7223 */ /* 0x000fe2000001084d */
[----:B------:R-:W-:Y:S01]  /*4f60*/  FMUL.FTZ R34, R32, R207 ;  /* 0x000000cf20227220 */ /* 0x000fe20000410000 */
[----:B------:R-:W-:Y:S01]  /*4f70*/  FFMA.FTZ R66, R66, R73, R67 ;  /* 0x0000004942427223 */ /* 0x000fe20000010043 */
        /* <DEDUP_REMOVED lines=13> */
.L_x_1365:
[----:B------:R-:W-:Y:S05]  /*5050*/  BSYNC B2 ;  /* 0x0000000000027941 */ /* 0x000fea0003800000 */
.L_x_1364:
[----:B------:R-:W-:Y:S02]  /*5060*/  ULDC.64 UR4, c[0x0][0x208] ;  /* 0x0000820000047ab9 */ /* 0x000fe40000000a00 */
[----:B--2---:R1:W-:Y:S03]  /*5070*/  STG.E.128 desc[UR4][R44.64+0x140], R32 ;  /* 0x000140202c007986 */ /* 0x0043e6000c101d04 */
.L_x_1343:
[----:B------:R-:W-:Y:S05]  /*5080*/  BSYNC B1 ;  /* 0x0000000000017941 */ /* 0x000fea0003800000 */
.L_x_1342:
        /* <DEDUP_REMOVED lines=54> */
.L_x_1370:
[----:B------:R-:W-:Y:S05]  /*53f0*/  BSYNC B2 ;  /* 0x0000000000027941 */ /* 0x000fea0003800000 */
.L_x_1369:
[----:B------:R-:W-:Y:S02]  /*5400*/  ULDC.64 UR4, c[0x0][0x208] ;  /* 0x0000820000047ab9 */ /* 0x000fe40000000a00 */
[----:B--2---:R1:W-:Y:S03]  /*5410*/  STG.E.128 desc[UR4][R40.64], R32 ;  /* 0x0000002028007986 */ /* 0x0043e6000c101d04 */
.L_x_1368:
[----:B------:R-:W-:Y:S05]  /*5420*/  BSYNC B1 ;  /* 0x0000000000017941 */ /* 0x000fea0003800000 */
.L_x_1367:
        /* <DEDUP_REMOVED lines=54> */
.L_x_1374:
[----:B------:R-:W-:Y:S05]  /*5790*/  BSYNC B2 ;  /* 0x0000000000027941 */ /* 0x000fea0003800000 */
.L_x_1373:
[----:B------:R-:W-:Y:S02]  /*57a0*/  ULDC.64 UR4, c[0x0][0x208] ;  /* 0x0000820000047ab9 */ /* 0x000fe40000000a00 */
[----:B--2---:R1:W-:Y:S03]  /*57b0*/  STG.E.128 desc[UR4][R40.64+0x40], R32 ;  /* 0x0000402028007986 */ /* 0x0043e6000c101d04 */
.L_x_1372:
[----:B------:R-:W-:Y:S05]  /*57c0*/  BSYNC B1 ;  /* 0x0000000000017941 */ /* 0x000fea0003800000 */
.L_x_1371:
        /* <DEDUP_REMOVED lines=54> */
.L_x_1378:
[----:B------:R-:W-:Y:S05]  /*5b30*/  BSYNC B2 ;  /* 0x0000000000027941 */ /* 0x000fea0003800000 */
.L_x_1377:
[----:B------:R-:W-:Y:S02]  /*5b40*/  ULDC.64 UR4, c[0x0][0x208] ;  /* 0x0000820000047ab9 */ /* 0x000fe40000000a00 */
[----:B--2---:R1:W-:Y:S03]  /*5b50*/  STG.E.128 desc[UR4][R40.64+0x80], R32 ;  /* 0x0000802028007986 */ /* 0x0043e6000c101d04 */
.L_x_1376:
[----:B------:R-:W-:Y:S05]  /*5b60*/  BSYNC B1 ;  /* 0x0000000000017941 */ /* 0x000fea0003800000 */
.L_x_1375:
        /* <DEDUP_REMOVED lines=54> */
.L_x_1382:
[----:B------:R-:W-:Y:S05]  /*5ed0*/  BSYNC B2 ;  /* 0x0000000000027941 */ /* 0x000fea0003800000 */
.L_x_1381:
[----:B------:R-:W-:Y:S02]  /*5ee0*/  ULDC.64 UR4, c[0x0][0x208] ;  /* 0x0000820000047ab9 */ /* 0x000fe40000000a00 */
[----:B--2---:R1:W-:Y:S03]  /*5ef0*/  STG.E.128 desc[UR4][R40.64+0xc0], R32 ;  /* 0x0000c02028007986 */ /* 0x0043e6000c101d04 */
.L_x_1380:
[----:B------:R-:W-:Y:S05]  /*5f00*/  BSYNC B1 ;  /* 0x0000000000017941 */ /* 0x000fea0003800000 */
.L_x_1379:
        /* <DEDUP_REMOVED lines=54> */
.L_x_1386:
[----:B------:R-:W-:Y:S05]  /*6270*/  BSYNC B2 ;  /* 0x0000000000027941 */ /* 0x000fea0003800000 */
.L_x_1385:
[----:B------:R-:W-:Y:S02]  /*6280*/  ULDC.64 UR4, c[0x0][0x208] ;  /* 0x0000820000047ab9 */ /* 0x000fe40000000a00 */
[----:B--2---:R1:W-:Y:S03]  /*6290*/  STG.E.128 desc[UR4][R40.64+0x100], R32 ;  /* 0x0001002028007986 */ /* 0x0043e6000c101d04 */
.L_x_1384:
[----:B------:R-:W-:Y:S05]  /*62a0*/  BSYNC B1 ;  /* 0x0000000000017941 */ /* 0x000fea0003800000 */
.L_x_1383:
        /* <DEDUP_REMOVED lines=53> */
.L_x_1388:
[----:B------:R-:W-:Y:S05]  /*6600*/  BSYNC B1 ;  /* 0x0000000000017941 */ /* 0x000fea0003800000 */
.L_x_1387:
[----:B------:R-:W-:Y:S02]  /*6610*/  ULDC.64 UR4, c[0x0][0x208] ;  /* 0x0000820000047ab9 */ /* 0x000fe40000000a00 */
[----:B--2---:R1:W-:Y:S01]  /*6620*/  STG.E.128 desc[UR4][R40.64+0x140], R32 ;  /* 0x0001402028007986 */ /* 0x0043e2000c101d04 */
[----:B------:R-:W-:Y:S05]  /*6630*/  BRA `(.L_x_1366) ;  /* 0x0000004000987947 */ /* 0x000fea0003800000 */
.L_x_1334:
[----:B------:R-:W-:Y:S01]  /*6640*/  ISETP.GE.AND P4, PT, R162, R5, PT ;  /* 0x00000005a200720c */ /* 0x000fe20003f86270 */
[----:B------:R-:W-:Y:S01]  /*6650*/  BSSY B1, `(.L_x_1389) ;  /* 0x000002f000017945 */ /* 0x000fe20003800000 */
[----:B------:R-:W-:Y:S02]  /*6660*/  CS2R R58, SRZ ;  /* 0x00000000003a7805 */ /* 0x000fe4000001ff00 */
[----:B------:R-:W-:Y:S02]  /*6670*/  CS2R R34, SRZ ;  /* 0x0000000000227805 */ /* 0x000fe4000001ff00 */
[----:B0-----:R-:W-:Y:S02]  /*6680*/  CS2R R32, SRZ ;  /* 0x0000000000207805 */ /* 0x001fe4000001ff00 */
        /* <DEDUP_REMOVED lines=19> */
[----:B------:R-:W-:Y:S01]  /*67c0*/  CS2R R52, SRZ ;  /* 0x0000000000347805 */ /* 0x000fe2000001ff00 */
[----:B------:R-:W-:Y:S01]  /*67d0*/  ULDC.64 UR6, c[0x0][0x208] ;  /* 0x0000820000067ab9 */ /* 0x000fe20000000a00 */
        /* <DEDUP_REMOVED lines=22> */
.L_x_1390:
[----:B------:R-:W-:Y:S05]  /*6940*/  BSYNC B1 ;  /* 0x0000000000017941 */ /* 0x000fea0003800000 */
.L_x_1389:
        /* <DEDUP_REMOVED lines=24> */
[----:B------:R-:W-:Y:S01]  /*6ad0*/  CS2R R76, SRZ ;  /* 0x00000000004c7805 */ /* 0x000fe2000001ff00 */
[----:B------:R-:W-:Y:S01]  /*6ae0*/  ULDC.64 UR8, c[0x0][0x208] ;  /* 0x0000820000087ab9 */ /* 0x000fe20000000a00 */
        /* <DEDUP_REMOVED lines=22> */
.L_x_1392:
[----:B------:R-:W-:Y:S05]  /*6c50*/  BSYNC B1 ;  /* 0x0000000000017941 */ /* 0x000fea0003800000 */
.L_x_1391:
[----:B------:R-:W-:Y:S01]  /*6c60*/  IMAD.MOV.U32 R3, RZ, RZ, R32 ;  /* 0x000000ffff037224 */ /* 0x000fe200078e0020 */
[----:B------:R-:W-:Y:S01]  /*6c70*/  ULOP3.LUT UR4, UR60, 0x1, URZ, 0xfc, !UPT ;  /* 0x000000013c047892 */ /* 0x000fe2000f8efc3f */
        /* <DEDUP_REMOVED lines=93> */
[----:B------:R-:W-:Y:S02]  /*7250*/  PRMT R226, R4, 0x7610, R226 ;  /* 0x0000761004e27816 */ /* 0x000fe400000000e2 */
[----:B------:R-:W-:Y:S01]  /*7260*/  PRMT R227, R3, 0x7610, R227 ;  /* 0x0000761003e37816 */ /* 0x000fe200000000e3 */
[----:B------:R-:W-:Y:S06]  /*7270*/  @!P1 BRA `(.L_x_1393) ;  /* 0x0000000000049947 */ /* 0x000fec0003800000 */
[----:B------:R-:W-:Y:S01]  /*7280*/  BPT.TRAP 0x1 ;  /* 0x000000040000795c */ /* 0x000fe20000300000 */
.L_x_1393:
[----:B------:R-:W-:Y:S01]  /*7290*/  IMAD R4, R19, 0x8, R18 ;  /* 0x0000000813047824 */ /* 0x000fe200078e0212 */
[----:B------:R-:W-:Y:S01]  /*72a0*/  SHF.L.U32 R3, R167, 0x1f, RZ ;  /* 0x0000001fa7037819 */ /* 0x000fe200000006ff */
[----:B------:R-:W0:Y:S01]  /*72b0*/  LDC R151, c[0x0][0x2e4] ;  /* 0x0000b900ff977b82 */ /* 0x000e220000000800 */
[----:B------:R-:W-:Y:S02]  /*72c0*/  BSSY B1, `(.L_x_1394) ;  /* 0x0000004000017945 */ /* 0x000fe40003800000 */
[----:B------:R-:W1:Y:S05]  /*72d0*/  SYNCS.PHASECHK.TRANS64.TRYWAIT P5, [R4+URZ+0x2a890], R3 ;  /* 0x02a89003040075a7 */ /* 0x000e6a00080a017f */
[----:B------:R-:W2:Y:S01]  /*72e0*/  LDC.64 R128, c[0x0][0x2f0] ;  /* 0x0000bc00ff807b82 */ /* 0x000ea20000000a00 */
[----:B-1----:R-:W-:Y:S05]  /*72f0*/  @!P5 BRA `(.L_x_1395) ;  /* 0x000002000088d947 */ /* 0x002fea0003800000 */
.L_x_1739:
[----:B------:R-:W-:Y:S05]  /*7300*/  BSYNC B1 ;  /* 0x0000000000017941 */ /* 0x000fea0003800000 */
.L_x_1394:
        /* <DEDUP_REMOVED lines=28> */
[----:B------:R-:W-:Y:S02]  /*74d0*/  ISETP.GE.AND P5, PT, R22, R117, PT ;  /* 0x000000751600720c */ /* 0x000fe40003fa6270 */
[----:B------:R-:W-:Y:S02]  /*74e0*/  LEA.HI R83, R83, R80, RZ, 0x3 ;  /* 0x0000005053537211 */ /* 0x000fe400078f18ff */
[----:B------:R-:W-:Y:S02]  /*74f0*/  LOP3.LUT R80, R174, 0x38, R81, 0xf8, !PT ;  /* 0x00000038ae507812 */ /* 0x000fe400078ef851 */
[----:B------:R-:W-:-:S02]  /*7500*/  SHF.R.S32.HI R83, RZ, 0x3, R83 ;  /* 0x00000003ff537819 */ /* 0x000fc40000011453 */
[----:B------:R-:W-:-:S03]  /*7510*/  LOP3.LUT R80, R80, R175, RZ, 0x3c, !PT ;  /* 0x000000af50507212 */ /* 0x000fc600078e3cff */
[----:B------:R-:W-:-:S04]  /*7520*/  IMAD R83, R83, 0x1800, R176 ;  /* 0x0000180053537824 */ /* 0x000fc800078e02b0 */
[----:B------:R-:W-:Y:S02]  /*7530*/  IMAD.IADD R80, R83, 0x1, R80 ;  /* 0x0000000153507824 */ /* 0x000fe400078e0250 */
[C---:B------:R-:W-:Y:S02]  /*7540*/  IMAD R83, R19.reuse, 0x4800, R146 ;  /* 0x0000480013537824 */ /* 0x040fe400078e0292 */
[----:B------:R-:W-:Y:S02]  /*7550*/  IMAD R81, R19, 0x4800, R80 ;  /* 0x0000480013517824 */ /* 0x000fe400078e0250 */
[--C-:B------:R-:W-:Y:S02]  /*7560*/  IMAD R80, R83, 0x2, R18.reuse ;  /* 0x0000000253507824 */ /* 0x100fe400078e0212 */
[----:B------:R-:W-:-:S04]  /*7570*/  IMAD R84, R81, 0x2, R18 ;  /* 0x0000000251547824 */ /* 0x000fc800078e0212 */
[----:B------:R-:W0:Y:S04]  /*7580*/  LDS.128 R80, [R80+0x18400] ;  /* 0x0184000050507984 */ /* 0x000e280000000c00 */
[----:B------:R-:W2:Y:S01]  /*7590*/  LDS.128 R84, [R84+0x18400] ;  /* 0x0184000054547984 */ /* 0x000ea20000000c00 */
[----:B------:R-:W-:Y:S05]  /*75a0*/  @P5 BRA `(.L_x_1401) ;  /* 0x0000000400685947 */ /* 0x000fea0003800000 */
[----:B------:R-:W-:Y:S02]  /*75b0*/  SHF.R.U32.HI R214, RZ, 0x10, R53 ;  /* 0x00000010ffd67819 */ /* 0x000fe40000011635 */
[----:B------:R-:W-:Y:S02]  /*75c0*/  SHF.R.U32.HI R213, RZ, 0x10, R41 ;  /* 0x00000010ffd57819 */ /* 0x000fe40000011629 */
[----:B------:R-:W-:Y:S02]  /*75d0*/  PRMT R214, R203, 0x5432, R214 ;  /* 0x00005432cbd67816 */ /* 0x000fe400000000d6 */
[----:B------:R-:W-:Y:S02]  /*75e0*/  PRMT R213, R212, 0x5410, R213 ;  /* 0x00005410d4d57816 */ /* 0x000fe400000000d5 */
[----:B------:R-:W-:Y:S01]  /*75f0*/  SHF.R.U64 R40, R40, 0x10, R41 ;  /* 0x0000001028287819 */ /* 0x000fe20000001229 */
[----:B------:R-:W-:Y:S01]  /*7600*/  IMAD.U32 R215, R214, 0x10000, RZ ;  /* 0x00010000d6d77824 */ /* 0x000fe200078e00ff */
[--C-:B------:R-:W-:Y:S01]  /*7610*/  SHF.R.U64 R41, R42, 0x10, R43.reuse ;  /* 0x000000102a297819 */ /* 0x100fe2000000122b */
[----:B--2---:R-:W-:Y:S01]  /*7620*/  IMAD.U32 R42, R85, 0x10000, RZ ;  /* 0x00010000552a7824 */ /* 0x004fe200078e00ff */
[----:B------:R-:W-:Y:S01]  /*7630*/  SHF.R.U32.HI R212, RZ, 0x10, R43 ;  /* 0x00000010ffd47819 */ /* 0x000fe2000001162b */
[----:B------:R-:W-:Y:S01]  /*7640*/  IMAD.U32 R216, R213, 0x10000, RZ ;  /* 0x00010000d5d87824 */ /* 0x000fe200078e00ff */
[----:B------:R-:W-:Y:S01]  /*7650*/  SHF.R.U64 R52, R52, 0x10, R53 ;  /* 0x0000001034347819 */ /* 0x000fe20000001235 */
[----:B0-----:R-:W-:-:S02]  /*7660*/  IMAD.U32 R43, R81, 0x10000, RZ ;  /* 0x00010000512b7824 */ /* 0x001fc400078e00ff */
[CC--:B------:R-:W-:Y:S01]  /*7670*/  FMUL.FTZ R218, R42.reuse, R215.reuse ;  /* 0x000000d72ada7220 */ /* 0x0c0fe20000410000 */
[-C--:B------:R-:W-:Y:S01]  /*7680*/  FMUL.FTZ R220, R42, R216.reuse ;  /* 0x000000d82adc7220 */ /* 0x080fe20000410000 */
[----:B------:R-:W-:Y:S01]  /*7690*/  SHF.R.U64 R42, R54, 0x10, R55 ;  /* 0x00000010362a7819 */ /* 0x000fe20000001237 */
[----:B------:R-:W-:Y:S02]  /*76a0*/  IMAD.U32 R54, R80, 0x10000, RZ ;  /* 0x0001000050367824 */ /* 0x000fe400078e00ff */
[C---:B------:R-:W-:Y:S01]  /*76b0*/  FFMA.FTZ R53, R43.reuse, R216, -R218 ;  /* 0x000000d82b357223 */ /* 0x040fe200000108da */
[----:B------:R-:W-:Y:S01]  /*76c0*/  FFMA.FTZ R43, R43, R215, R220 ;  /* 0x000000d72b2b7223 */ /* 0x000fe200000100dc */
[----:B------:R-:W-:Y:S02]  /*76d0*/  LOP3.LUT R218, R85, 0xffff0000, RZ, 0xc0, !PT ;  /* 0xffff000055da7812 */ /* 0x000fe400078ec0ff */
[----:B------:R-:W-:Y:S02]  /*76e0*/  LOP3.LUT R215, R214, 0xffff0000, RZ, 0xc0, !PT ;  /* 0xffff0000d6d77812 */ /* 0x000fe400078ec0ff */
[----:B------:R-:W-:-:S02]  /*76f0*/  LOP3.LUT R213, R213, 0xffff0000, RZ, 0xc0, !PT ;  /* 0xffff0000d5d57812 */ /* 0x000fc400078ec0ff */
[----:B------:R-:W-:Y:S02]  /*7700*/  SHF.R.U32.HI R55, RZ, 0x10, R55 ;  /* 0x00000010ff377819 */ /* 0x000fe40000011637 */
[----:B------:R-:W-:Y:S01]  /*7710*/  LOP3.LUT R216, R81, 0xffff0000, RZ, 0xc0, !PT ;  /* 0xffff000051d87812 */ /* 0x000fe200078ec0ff */
[C---:B------:R-:W-:Y:S01]  /*7720*/  FMUL.FTZ R81, R218.reuse, R215 ;  /* 0x000000d7da517220 */ /* 0x040fe20000410000 */
[-C--:B------:R-:W-:Y:S01]  /*7730*/  FMUL.FTZ R218, R218, R213.reuse ;  /* 0x000000d5dada7220 */ /* 0x080fe20000410000 */
[----:B------:R-:W-:Y:S02]  /*7740*/  PRMT R55, R217, 0x5410, R55 ;  /* 0x00005410d9377816 */ /* 0x000fe40000000037 */
[----:B------:R-:W-:Y:S01]  /*7750*/  PRMT R85, R158, 0x5432, R212 ;  /* 0x000054329e557816 */ /* 0x000fe200000000d4 */
[C---:B------:R-:W-:Y:S01]  /*7760*/  FFMA.FTZ R214, R216.reuse, R213, -R81 ;  /* 0x000000d5d8d67223 */ /* 0x040fe20000010851 */
[----:B------:R-:W-:Y:S01]  /*7770*/  FFMA.FTZ R212, R216, R215, R218 ;  /* 0x000000d7d8d47223 */ /* 0x000fe200000100da */
[C---:B------:R-:W-:Y:S01]  /*7780*/  IMAD.U32 R216, R87.reuse, 0x10000, RZ ;  /* 0x0001000057d87824 */ /* 0x040fe200078e00ff */
[----:B------:R-:W-:Y:S01]  /*7790*/  LOP3.LUT R87, R87, 0xffff0000, RZ, 0xc0, !PT ;  /* 0xffff000057577812 */ /* 0x000fe200078ec0ff */
[C---:B------:R-:W-:Y:S01]  /*77a0*/  IMAD.U32 R213, R55.reuse, 0x10000, RZ ;  /* 0x0001000037d57824 */ /* 0x040fe200078e00ff */
[----:B------:R-:W-:Y:S01]  /*77b0*/  LOP3.LUT R55, R55, 0xffff0000, RZ, 0xc0, !PT ;  /* 0xffff000037377812 */ /* 0x000fe200078ec0ff */
[----:B------:R-:W-:Y:S01]  /*77c0*/  IMAD.U32 R215, R85, 0x10000, RZ ;  /* 0x0001000055d77824 */ /* 0x000fe200078e00ff */
[----:B------:R-:W-:Y:S01]  /*77d0*/  PRMT R40, R159, 0x5432, R40 ;  /* 0x000054329f287816 */ /* 0x000fe20000000028 */
[----:B------:R-:W-:-:S02]  /*77e0*/  IMAD.U32 R218, R83, 0x10000, RZ ;  /* 0x0001000053da7824 */ /* 0x000fc400078e00ff */
[C---:B------:R-:W-:Y:S01]  /*77f0*/  FMUL.FTZ R217, R216.reuse, R213 ;  /* 0x000000d5d8d97220 */ /* 0x040fe20000410000 */
[----:B------:R-:W-:Y:S01]  /*7800*/  FMUL.FTZ R216, R216, R215 ;  /* 0x000000d7d8d87220 */ /* 0x000fe20000410000 */
[----:B------:R-:W-:Y:S01]  /*7810*/  FMUL.FTZ R219, R87, R55 ;  /* 0x0000003757db7220 */ /* 0x000fe20000410000 */
[----:B------:R-:W-:Y:S01]  /*7820*/  PRMT R52, R194, 0x5432, R52 ;  /* 0x00005432c2347816 */ /* 0x000fe20000000034 */
[C---:B------:R-:W-:Y:S01]  /*7830*/  FFMA.FTZ R215, R218.reuse, R215, -R217 ;  /* 0x000000d7dad77223 */ /* 0x040fe200000108d9 */
[----:B------:R-:W-:Y:S01]  /*7840*/  LOP3.LUT R217, R85, 0xffff0000, RZ, 0xc0, !PT ;  /* 0xffff000055d97812 */ /* 0x000fe200078ec0ff */
[----:B------:R-:W-:Y:S01]  /*7850*/  FFMA.FTZ R213, R218, R213, R216 ;  /* 0x000000d5dad57223 */ /* 0x000fe200000100d8 */
[----:B------:R-:W-:Y:S01]  /*7860*/  LOP3.LUT R216, R83, 0xffff0000, RZ, 0xc0, !PT ;  /* 0xffff000053d87812 */ /* 0x000fe200078ec0ff */
[C---:B------:R-:W-:Y:S01]  /*7870*/  IMAD.U32 R81, R84.reuse, 0x10000, RZ ;  /* 0x0001000054517824 */ /* 0x040fe200078e00ff */
[----:B------:R-:W-:Y:S01]  /*7880*/  LOP3.LUT R84, R84, 0xffff0000, RZ, 0xc0, !PT ;  /* 0xffff000054547812 */ /* 0x000fe200078ec0ff */
[----:B------:R-:W-:Y:S01]  /*7890*/  FMUL.FTZ R218, R87, R217 ;  /* 0x000000d957da7220 */ /* 0x000fe20000410000 */
[----:B------:R-:W-:-:S02]  /*78a0*/  IMAD.U32 R87, R52, 0x10000, RZ ;  /* 0x0001000034577824 */ /* 0x000fc400078e00ff */
[----:B------:R-:W-:Y:S01]  /*78b0*/  FFMA.FTZ R220, R216, R217, -R219 ;  /* 0x000000d9d8dc7223 */ /* 0x000fe200000108db */
[----:B------:R-:W-:Y:S01]  /*78c0*/  LOP3.LUT R217, R52, 0xffff0000, RZ, 0xc0, !PT ;  /* 0xffff000034d97812 */ /* 0x000fe200078ec0ff */
[----:B------:R-:W-:Y:S01]  /*78d0*/  FFMA.FTZ R218, R216, R55, R218 ;  /* 0x00000037d8da7223 */ /* 0x000fe200000100da */
[C---:B------:R-:W-:Y:S01]  /*78e0*/  IMAD.U32 R55, R40.reuse, 0x10000, RZ ;  /* 0x0001000028377824 */ /* 0x040fe200078e00ff */
[----:B------:R-:W-:Y:S01]  /*78f0*/  PRMT R41, R221, 0x5410, R41 ;  /* 0x00005410dd297816 */ /* 0x000fe20000000029 */
[C---:B------:R-:W-:Y:S01]  /*7900*/  FMUL.FTZ R219, R81.reuse, R87 ;  /* 0x0000005751db7220 */ /* 0x040fe20000410000 */
[----:B------:R-:W-:Y:S01]  /*7910*/  LOP3.LUT R221, R40, 0xffff0000, RZ, 0xc0, !PT ;  /* 0xffff000028dd7812 */ /* 0x000fe200078ec0ff */
[----:B------:R-:W-:Y:S01]  /*7920*/  FMUL.FTZ R40, R81, R55 ;  /* 0x0000003751287220 */ /* 0x000fe20000410000 */
[----:B------:R-:W-:Y:S01]  /*7930*/  LOP3.LUT R80, R80, 0xffff0000, RZ, 0xc0, !PT ;  /* 0xffff000050507812 */ /* 0x000fe200078ec0ff */
[----:B------:R-:W-:Y:S01]  /*7940*/  FMUL.FTZ R81, R84, R217 ;  /* 0x000000d954517220 */ /* 0x000fe20000410000 */
[----:B------:R-:W-:Y:S01]  /*7950*/  PRMT R42, R193, 0x5432, R42 ;  /* 0x00005432c12a7816 */ /* 0x000fe2000000002a */
[----:B------:R-:W-:Y:S01]  /*7960*/  FFMA.FTZ R219, R54, R55, -R219 ;  /* 0x0000003736db7223 */ /* 0x000fe200000108db */
[----:B------:R-:W-:-:S02]  /*7970*/  IMAD.U32 R85, R86, 0x10000, RZ ;  /* 0x0001000056557824 */ /* 0x000fc400078e00ff */
[----:B------:R-:W-:Y:S01]  /*7980*/  FFMA.FTZ R40, R54, R87, R40 ;  /* 0x0000005736287223 */ /* 0x000fe20000010028 */
[-C--:B------:R-:W-:Y:S01]  /*7990*/  FMUL.FTZ R55, R84, R221.reuse ;  /* 0x000000dd54377220 */ /* 0x080fe20000410000 */
[----:B------:R-:W-:Y:S01]  /*79a0*/  FFMA.FTZ R52, R80, R221, -R81 ;  /* 0x000000dd50347223 */ /* 0x000fe20000010851 */
[----:B------:R-:W-:Y:S01]  /*79b0*/  LOP3.LUT R86, R86, 0xffff0000, RZ, 0xc0, !PT ;  /* 0xffff000056567812 */ /* 0x000fe200078ec0ff */
[C---:B------:R-:W-:Y:S01]  /*79c0*/  IMAD.U32 R54, R42.reuse, 0x10000, RZ ;  /* 0x000100002a367824 */ /* 0x040fe200078e00ff */
[----:B------:R-:W-:Y:S01]  /*79d0*/  LOP3.LUT R81, R42, 0xffff0000, RZ, 0xc0, !PT ;  /* 0xffff00002a517812 */ /* 0x000fe200078ec0ff */
[C---:B------:R-:W-:Y:S01]  /*79e0*/  IMAD.U32 R84, R41.reuse, 0x10000, RZ ;  /* 0x0001000029547824 */ /* 0x040fe200078e00ff */
[----:B------:R-:W-:Y:S01]  /*79f0*/  LOP3.LUT R41, R41, 0xffff0000, RZ, 0xc0, !PT ;  /* 0xffff000029297812 */ /* 0x000fe200078ec0ff */
[C---:B------:R-:W-:Y:S02]  /*7a00*/  IMAD.U32 R83, R82.reuse, 0x10000, RZ ;  /* 0x0001000052537824 */ /* 0x040fe400078e00ff */
[C---:B------:R-:W-:Y:S01]  /*7a10*/  FMUL.FTZ R42, R85.reuse, R54 ;  /* 0x00000036552a7220 */ /* 0x040fe20000410000 */
[-C--:B------:R-:W-:Y:S01]  /*7a20*/  FMUL.FTZ R87, R85, R84.reuse ;  /* 0x0000005455577220 */ /* 0x080fe20000410000 */
[----:B------:R-:W-:Y:S01]  /*7a30*/  LOP3.LUT R82, R82, 0xffff0000, RZ, 0xc0, !PT ;  /* 0xffff000052527812 */ /* 0x000fe200078ec0ff */
[C---:B------:R-:W-:Y:S01]  /*7a40*/  FMUL.FTZ R85, R86.reuse, R81 ;  /* 0x0000005156557220 */ /* 0x040fe20000410000 */
[-C--:B------:R-:W-:Y:S01]  /*7a50*/  FMUL.FTZ R86, R86, R41.reuse ;  /* 0x0000002956567220 */ /* 0x080fe20000410000 */
[C---:B------:R-:W-:Y:S01]  /*7a60*/  FFMA.FTZ R42, R83.reuse, R84, -R42 ;  /* 0x00000054532a7223 */ /* 0x040fe2000001082a */
[----:B------:R-:W-:Y:S01]  /*7a70*/  FFMA.FTZ R87, R83, R54, R87 ;  /* 0x0000003653577223 */ /* 0x000fe20000010057 */
        /* <DEDUP_REMOVED lines=13> */
.L_x_1401:
[----:B------:R-:W-:Y:S05]  /*7b50*/  BSYNC B3 ;  /* 0x0000000000037941 */ /* 0x000fea0003800000 */
.L_x_1400:
[----:B------:R-:W-:Y:S02]  /*7b60*/  ULDC.64 UR4, c[0x0][0x208] ;  /* 0x0000820000047ab9 */ /* 0x000fe40000000a00 */
[----:B0-----:R0:W-:Y:S04]  /*7b70*/  STG.E.128 desc[UR4][R138.64], R80 ;  /* 0x000000508a007986 */ /* 0x0011e8000c101d04 */
[----:B--2---:R0:W-:Y:S02]  /*7b80*/  @!P4 STG.E.128 desc[UR4][R140.64], R84 ;  /* 0x000000548c00c986 */ /* 0x0041e4000c101d04 */
.L_x_1399:
[----:B------:R-:W-:Y:S05]  /*7b90*/  BSYNC B2 ;  /* 0x0000000000027941 */ /* 0x000fea0003800000 */
.L_x_1398:
        /* <DEDUP_REMOVED lines=100> */
[C---:B------:R-:W-:Y:S01]  /*81e0*/  IMAD.U32 R55, R49.reuse, 0x10000, RZ ;  /* 0x0001000031377824 */ /* 0x040fe200078e00ff */
        /* <DEDUP_REMOVED lines=25> */
.L_x_1405:
[----:B------:R-:W-:Y:S05]  /*8380*/  BSYNC B3 ;  /* 0x0000000000037941 */ /* 0x000fea0003800000 */
.L_x_1404:
[----:B------:R-:W-:Y:S02]  /*8390*/  ULDC.64 UR4, c[0x0][0x208] ;  /* 0x0000820000047ab9 */ /* 0x000fe40000000a00 */
[----:B0-----:R3:W-:Y:S04]  /*83a0*/  STG.E.128 desc[UR4][R80.64], R40 ;  /* 0x0000002850007986 */ /* 0x0017e8000c101d04 */
[----:B--2---:R3:W-:Y:S02]  /*83b0*/  @!P4 STG.E.128 desc[UR4][R82.64], R52 ;  /* 0x000000345200c986 */ /* 0x0047e4000c101d04 */
.L_x_1403:
[----:B------:R-:W-:Y:S05]  /*83c0*/  BSYNC B2 ;  /* 0x0000000000027941 */ /* 0x000fea0003800000 */
.L_x_1402:
[----:B------:R-:W-:-:S13]  /*83d0*/  ISETP.NE.AND P4, PT, R10, RZ, PT ;  /* 0x000000ff0a00720c */ /* 0x000fda0003f85270 */
[----:B------:R-:W-:Y:S05]  /*83e0*/  @!P4 BRA `(.L_x_1397) ;  /* 0x000000080004c947 */ /* 0x000fea0003800000 */
[----:B------:R-:W2:Y:S01]  /*83f0*/  LDL R36, [R1+0x8] ;  /* 0x0000080001247983 */ /* 0x000ea20000100800 */
[----:B------:R-:W-:Y:S01]  /*8400*/  IADD3 R38, P4, P5, R90, R134, R13 ;  /* 0x000000865a267210 */ /* 0x000fe20007d9e00d */
[----:B------:R-:W-:Y:S03]  /*8410*/  BSSY B2, `(.L_x_1406) ;  /* 0x000007b000027945 */ /* 0x000fe60003800000 */
[----:B---3--:R-:W-:Y:S02]  /*8420*/  IADD3.X R40, R89, R208, R109, P4, P5 ;  /* 0x000000d059287210 */ /* 0x008fe400027ea46d */
[----:B--2---:R-:W-:-:S04]  /*8430*/  LOP3.LUT P6, RZ, R36, 0x1, RZ, 0xc0, !PT ;  /* 0x0000000124ff7812 */ /* 0x004fc800078cc0ff */
[----:B------:R-:W-:-:S04]  /*8440*/  SEL R36, R122, R152, !P6 ;  /* 0x000000987a247207 */ /* 0x000fc80007000000 */
[----:B------:R-:W-:-:S04]  /*8450*/  SHF.R.S32.HI R37, RZ, 0x1f, R36 ;  /* 0x0000001fff257819 */ /* 0x000fc80000011424 */
        /* <DEDUP_REMOVED lines=13> */
[----:B------:R-:W-:-:S04]  /*8530*/  LEA.HI R36, R36, R37, RZ, 0x3 ;  /* 0x0000002524247211 */ /* 0x000fc800078f18ff */
[----:B------:R-:W-:Y:S02]  /*8540*/  SHF.R.S32.HI R37, RZ, 0x3, R36 ;  /* 0x00000003ff257819 */ /* 0x000fe40000011424 */
[----:B------:R-:W-:-:S03]  /*8550*/  LOP3.LUT R36, R174, 0x38, R39, 0xf8, !PT ;  /* 0x00000038ae247812 */ /* 0x000fc600078ef827 */
[----:B------:R-:W-:Y:S01]  /*8560*/  IMAD R37, R37, 0x1800, R176 ;  /* 0x0000180025257824 */ /* 0x000fe200078e02b0 */
[----:B------:R-:W-:-:S05]  /*8570*/  LOP3.LUT R36, R36, R175, RZ, 0x3c, !PT ;  /* 0x000000af24247212 */ /* 0x000fca00078e3cff */
        /* <DEDUP_REMOVED lines=8> */
[----:B------:R-:W-:Y:S01]  /*8600*/  SHF.R.U64 R44, R44, 0x10, R45 ;  /* 0x000000102c2c7819 */ /* 0x000fe2000000122d */
[----:B---3--:R-:W-:Y:S01]  /*8610*/  IMAD.U32 R54, R41, 0x10000, RZ ;  /* 0x0001000029367824 */ /* 0x008fe200078e00ff */
[----:B------:R-:W-:Y:S01]  /*8620*/  SHF.R.U64 R32, R32, 0x10, R33 ;  /* 0x0000001020207819 */ /* 0x000fe20000001221 */
[----:B--2---:R-:W-:Y:S01]  /*8630*/  IMAD.U32 R52, R37, 0x10000, RZ ;  /* 0x0001000025347824 */ /* 0x004fe200078e00ff */
[----:B------:R-:W-:Y:S01]  /*8640*/  SHF.R.U32.HI R45, RZ, 0x10, R45 ;  /* 0x00000010ff2d7819 */ /* 0x000fe2000001162d */
[----:B0-----:R-:W-:Y:S01]  /*8650*/  IMAD.U32 R83, R43, 0x10000, RZ ;  /* 0x000100002b537824 */ /* 0x001fe200078e00ff */
[----:B------:R-:W-:Y:S01]  /*8660*/  SHF.R.U32.HI R33, RZ, 0x10, R33 ;  /* 0x00000010ff217819 */ /* 0x000fe20000011621 */
[----:B------:R-:W-:Y:S01]  /*8670*/  IMAD.U32 R81, R39, 0x10000, RZ ;  /* 0x0001000027517824 */ /* 0x000fe200078e00ff */
[----:B------:R-:W-:Y:S01]  /*8680*/  SHF.R.U64 R46, R46, 0x10, R47 ;  /* 0x000000102e2e7819 */ /* 0x000fe2000000122f */
[----:B------:R-:W-:Y:S01]  /*8690*/  IMAD.U32 R80, R38, 0x10000, RZ ;  /* 0x0001000026507824 */ /* 0x000fe200078e00ff */
[----:B------:R-:W-:-:S02]  /*86a0*/  SHF.R.U64 R34, R34, 0x10, R35 ;  /* 0x0000001022227819 */ /* 0x000fc40000001223 */
[----:B------:R-:W-:Y:S02]  /*86b0*/  SHF.R.U32.HI R47, RZ, 0x10, R47 ;  /* 0x00000010ff2f7819 */ /* 0x000fe4000001162f */
[----:B------:R-:W-:Y:S02]  /*86c0*/  PRMT R236, R236, 0x5410, R45 ;  /* 0x00005410ecec7816 */ /* 0x000fe4000000002d */
[----:B------:R-:W-:Y:S02]  /*86d0*/  SHF.R.U32.HI R35, RZ, 0x10, R35 ;  /* 0x00000010ff237819 */ /* 0x000fe40000011623 */
[----:B------:R-:W-:Y:S01]  /*86e0*/  PRMT R232, R232, 0x5410, R33 ;  /* 0x00005410e8e87816 */ /* 0x000fe20000000021 */
[----:B------:R-:W-:Y:S01]  /*86f0*/  IMAD.U32 R33, R236, 0x10000, RZ ;  /* 0x00010000ec217824 */ /* 0x000fe200078e00ff */
[----:B------:R-:W-:Y:S02]  /*8700*/  PRMT R234, R234, 0x5410, R47 ;  /* 0x00005410eaea7816 */ /* 0x000fe4000000002f */
[----:B------:R-:W-:Y:S01]  /*8710*/  PRMT R229, R229, 0x5410, R34 ;  /* 0x00005410e5e57816 */ /* 0x000fe20000000022 */
[----:B------:R-:W-:Y:S01]  /*8720*/  FMUL.FTZ R45, R54, R33 ;  /* 0x00000021362d7220 */ /* 0x000fe20000410000 */
[----:B------:R-:W-:Y:S01]  /*8730*/  PRMT R230, R230, 0x5410, R35 ;  /* 0x00005410e6e67816 */ /* 0x000fe20000000023 */
[----:B------:R-:W-:Y:S01]  /*8740*/  IMAD.U32 R35, R232, 0x10000, RZ ;  /* 0x00010000e8237824 */ /* 0x000fe200078e00ff */
[----:B------:R-:W-:Y:S01]  /*8750*/  LOP3.LUT R55, R41, 0xffff0000, RZ, 0xc0, !PT ;  /* 0xffff000029377812 */ /* 0x000fe200078ec0ff */
[----:B------:R-:W-:Y:S01]  /*8760*/  IMAD.U32 R41, R40, 0x10000, RZ ;  /* 0x0001000028297824 */ /* 0x000fe200078e00ff */
[----:B------:R-:W-:Y:S01]  /*8770*/  LOP3.LUT R34, R236, 0xffff0000, RZ, 0xc0, !PT ;  /* 0xffff0000ec227812 */ /* 0x000fe200078ec0ff */
[-C--:B------:R-:W-:Y:S01]  /*8780*/  FMUL.FTZ R47, R54, R35.reuse ;  /* 0x00000023362f7220 */ /* 0x080fe20000410000 */
[----:B------:R-:W-:Y:S01]  /*8790*/  LOP3.LUT R232, R232, 0xffff0000, RZ, 0xc0, !PT ;  /* 0xffff0000e8e87812 */ /* 0x000fe200078ec0ff */
[----:B------:R-:W-:Y:S01]  /*87a0*/  IMAD.U32 R54, R230, 0x10000, RZ ;  /* 0x00010000e6367824 */ /* 0x000fe200078e00ff */
[----:B------:R-:W-:Y:S01]  /*87b0*/  PRMT R233, R233, 0x5410, R46 ;  /* 0x00005410e9e97816 */ /* 0x000fe2000000002e */
[----:B------:R-:W-:Y:S01]  /*87c0*/  IMAD.U32 R46, R234, 0x10000, RZ ;  /* 0x00010000ea2e7824 */ /* 0x000fe200078e00ff */
[----:B------:R-:W-:Y:S01]  /*87d0*/  LOP3.LUT R53, R37, 0xffff0000, RZ, 0xc0, !PT ;  /* 0xffff000025357812 */ /* 0x000fe200078ec0ff */
[----:B------:R-:W-:Y:S01]  /*87e0*/  FMUL.FTZ R84, R55, R232 ;  /* 0x000000e837547220 */ /* 0x000fe20000410000 */
[----:B------:R-:W-:Y:S01]  /*87f0*/  PRMT R235, R235, 0x5410, R44 ;  /* 0x00005410ebeb7816 */ /* 0x000fe2000000002c */
[----:B------:R-:W-:Y:S01]  /*8800*/  FMUL.FTZ R44, R55, R34 ;  /* 0x00000022372c7220 */ /* 0x000fe20000410000 */
[----:B------:R-:W-:Y:S01]  /*8810*/  PRMT R231, R231, 0x5410, R32 ;  /* 0x00005410e7e77816 */ /* 0x000fe20000000020 */
[C---:B------:R-:W-:Y:S01]  /*8820*/  FFMA.FTZ R32, R52.reuse, R35, -R45 ;  /* 0x0000002334207223 */ /* 0x040fe2000001082d */
[----:B------:R-:W-:Y:S01]  /*8830*/  FMUL.FTZ R86, R83, R46 ;  /* 0x0000002e53567220 */ /* 0x000fe20000410000 */
[----:B------:R-:W-:Y:S01]  /*8840*/  FFMA.FTZ R52, R52, R33, R47 ;  /* 0x0000002134347223 */ /* 0x000fe2000001002f */
[----:B------:R-:W-:Y:S01]  /*8850*/  FFMA.FTZ R33, R53, R232, -R44 ;  /* 0x000000e835217223 */ /* 0x000fe2000001082c */
[----:B------:R-:W-:Y:S01]  /*8860*/  LOP3.LUT R43, R43, 0xffff0000, RZ, 0xc0, !PT ;  /* 0xffff00002b2b7812 */ /* 0x000fe200078ec0ff */
[----:B------:R-:W-:Y:S01]  /*8870*/  FMUL.FTZ R83, R83, R54 ;  /* 0x0000003653537220 */ /* 0x000fe20000410000 */
[----:B------:R-:W-:Y:S01]  /*8880*/  LOP3.LUT R44, R234, 0xffff0000, RZ, 0xc0, !PT ;  /* 0xffff0000ea2c7812 */ /* 0x000fe200078ec0ff */
[----:B------:R-:W-:Y:S01]  /*8890*/  FFMA.FTZ R53, R53, R34, R84 ;  /* 0x0000002235357223 */ /* 0x000fe20000010054 */
[----:B------:R-:W-:Y:S01]  /*88a0*/  FFMA.FTZ R34, R81, R54, -R86 ;  /* 0x0000003651227223 */ /* 0x000fe20000010856 */
[----:B------:R-:W-:Y:S01]  /*88b0*/  LOP3.LUT R230, R230, 0xffff0000, RZ, 0xc0, !PT ;  /* 0xffff0000e6e67812 */ /* 0x000fe200078ec0ff */
[----:B------:R-:W-:Y:S01]  /*88c0*/  IMAD.U32 R54, R235, 0x10000, RZ ;  /* 0x00010000eb367824 */ /* 0x000fe200078e00ff */
[----:B------:R-:W-:Y:S01]  /*88d0*/  LOP3.LUT R40, R40, 0xffff0000, RZ, 0xc0, !PT ;  /* 0xffff000028287812 */ /* 0x000fe200078ec0ff */
[----:B------:R-:W-:Y:S01]  /*88e0*/  FFMA.FTZ R81, R81, R46, R83 ;  /* 0x0000002e51517223 */ /* 0x000fe20000010053 */
[----:B------:R-:W-:Y:S01]  /*88f0*/  LOP3.LUT R235, R235, 0xffff0000, RZ, 0xc0, !PT ;  /* 0xffff0000ebeb7812 */ /* 0x000fe200078ec0ff */
[----:B------:R-:W-:Y:S01]  /*8900*/  FMUL.FTZ R84, R43, R44 ;  /* 0x0000002c2b547220 */ /* 0x000fe20000410000 */
[----:B------:R-:W-:Y:S01]  /*8910*/  LOP3.LUT R39, R39, 0xffff0000, RZ, 0xc0, !PT ;  /* 0xffff000027277812 */ /* 0x000fe200078ec0ff */
[C---:B------:R-:W-:Y:S01]  /*8920*/  IMAD.U32 R46, R231.reuse, 0x10000, RZ ;  /* 0x00010000e72e7824 */ /* 0x040fe200078e00ff */
[----:B------:R-:W-:Y:S01]  /*8930*/  LOP3.LUT R231, R231, 0xffff0000, RZ, 0xc0, !PT ;  /* 0xffff0000e7e77812 */ /* 0x000fe200078ec0ff */
[C---:B------:R-:W-:Y:S01]  /*8940*/  IMAD.U32 R37, R36.reuse, 0x10000, RZ ;  /* 0x0001000024257824 */ /* 0x040fe200078e00ff */
[----:B------:R-:W-:Y:S01]  /*8950*/  LOP3.LUT R36, R36, 0xffff0000, RZ, 0xc0, !PT ;  /* 0xffff000024247812 */ /* 0x000fe200078ec0ff */
[-C--:B------:R-:W-:Y:S01]  /*8960*/  FMUL.FTZ R86, R43, R230.reuse ;  /* 0x000000e62b567220 */ /* 0x080fe20000410000 */
[C---:B------:R-:W-:Y:S01]  /*8970*/  FMUL.FTZ R43, R40.reuse, R235 ;  /* 0x000000eb282b7220 */ /* 0x040fe20000410000 */
[----:B------:R-:W-:Y:S01]  /*8980*/  FFMA.FTZ R35, R39, R230, -R84 ;  /* 0x000000e627237223 */ /* 0x000fe20000010854 */
[C---:B------:R-:W-:Y:S01]  /*8990*/  FMUL.FTZ R84, R41.reuse, R54 ;  /* 0x0000003629547220 */ /* 0x040fe20000410000 */
[----:B------:R-:W-:Y:S01]  /*89a0*/  FMUL.FTZ R41, R41, R46 ;  /* 0x0000002e29297220 */ /* 0x000fe20000410000 */
[-C--:B------:R-:W-:Y:S01]  /*89b0*/  FMUL.FTZ R45, R40, R231.reuse ;  /* 0x000000e7282d7220 */ /* 0x080fe20000410000 */
[----:B------:R-:W-:Y:S01]  /*89c0*/  LOP3.LUT R82, R38, 0xffff0000, RZ, 0xc0, !PT ;  /* 0xffff000026527812 */ /* 0x000fe200078ec0ff */
[----:B------:R-:W-:Y:S01]  /*89d0*/  FFMA.FTZ R40, R36, R231, -R43 ;  /* 0x000000e724287223 */ /* 0x000fe2000001082b */
[----:B------:R-:W-:-:S02]  /*89e0*/  IMAD.U32 R38, R42, 0x10000, RZ ;  /* 0x000100002a267824 */ /* 0x000fc400078e00ff */
[----:B------:R-:W-:Y:S01]  /*89f0*/  FFMA.FTZ R44, R39, R44, R86 ;  /* 0x0000002c272c7223 */ /* 0x000fe20000010056 */
[----:B------:R-:W-:Y:S01]  /*8a00*/  IMAD.U32 R43, R233, 0x10000, RZ ;  /* 0x00010000e92b7824 */ /* 0x000fe200078e00ff */
[----:B------:R-:W-:Y:S01]  /*8a10*/  LOP3.LUT R42, R42, 0xffff0000, RZ, 0xc0, !PT ;  /* 0xffff00002a2a7812 */ /* 0x000fe200078ec0ff */
[----:B------:R-:W-:Y:S01]  /*8a20*/  FFMA.FTZ R39, R37, R46, -R84 ;  /* 0x0000002e25277223 */ /* 0x000fe20000010854 */
[----:B------:R-:W-:Y:S01]  /*8a30*/  LOP3.LUT R233, R233, 0xffff0000, RZ, 0xc0, !PT ;  /* 0xffff0000e9e97812 */ /* 0x000fe200078ec0ff */
[----:B------:R-:W-:Y:S01]  /*8a40*/  FFMA.FTZ R37, R37, R54, R41 ;  /* 0x0000003625257223 */ /* 0x000fe20000010029 */
[C---:B------:R-:W-:Y:S01]  /*8a50*/  IMAD.U32 R41, R229.reuse, 0x10000, RZ ;  /* 0x00010000e5297824 */ /* 0x040fe200078e00ff */
[----:B------:R-:W-:Y:S01]  /*8a60*/  LOP3.LUT R229, R229, 0xffff0000, RZ, 0xc0, !PT ;  /* 0xffff0000e5e57812 */ /* 0x000fe200078ec0ff */
        /* <DEDUP_REMOVED lines=21> */
.L_x_1407:
[----:B------:R-:W-:Y:S05]  /*8bc0*/  BSYNC B2 ;  /* 0x0000000000027941 */ /* 0x000fea0003800000 */
.L_x_1406:
[----:B------:R-:W-:Y:S02]  /*8bd0*/  ULDC.64 UR4, c[0x0][0x208] ;  /* 0x0000820000047ab9 */ /* 0x000fe40000000a00 */
[----:B--2---:R4:W-:Y:S04]  /*8be0*/  STG.E.128 desc[UR4][R48.64], R36 ;  /* 0x0000002430007986 */ /* 0x0049e8000c101d04 */
[----:B---3--:R4:W-:Y:S02]  /*8bf0*/  @!P4 STG.E.128 desc[UR4][R50.64], R40 ;  /* 0x000000283200c986 */ /* 0x0089e4000c101d04 */
.L_x_1397:
[----:B------:R-:W-:Y:S05]  /*8c00*/  BSYNC B1 ;  /* 0x0000000000017941 */ /* 0x000fea0003800000 */
.L_x_1396:
        /* <DEDUP_REMOVED lines=15> */
[----:B------:R-:W-:Y:S01]  /*8d00*/  SHF.R.S32.HI R32, RZ, 0x1f, R33 ;  /* 0x0000001fff207819 */ /* 0x000fe20000011421 */
[----:B------:R-:W-:-:S03]  /*8d10*/  IMAD.SHL.U32 R35, R33, 0x8, RZ ;  /* 0x0000000821237824 */ /* 0x000fc600078e00ff */
[----:B------:R-:W-:Y:S02]  /*8d20*/  LEA.HI R32, R32, R33, RZ, 0x3 ;  /* 0x0000002120207211 */ /* 0x000fe400078f18ff */
[----:B------:R-:W-:Y:S02]  /*8d30*/  ISETP.GE.AND P0, PT, R35, R151, PT ;  /* 0x000000972300720c */ /* 0x000fe40003f06270 */
[----:B------:R-:W-:Y:S02]  /*8d40*/  SHF.R.S32.HI R32, RZ, 0x3, R32 ;  /* 0x00000003ff207819 */ /* 0x000fe40000011420 */
[----:B------:R-:W-:-:S03]  /*8d50*/  LOP3.LUT R33, R172, 0x38, R35, 0xf8, !PT ;  /* 0x00000038ac217812 */ /* 0x000fc600078ef823 */
[----:B------:R-:W-:Y:S01]  /*8d60*/  IMAD R32, R32, 0x1800, R177 ;  /* 0x0000180020207824 */ /* 0x000fe200078e02b1 */
[----:B------:R-:W-:-:S05]  /*8d70*/  LOP3.LUT R33, R33, R200, RZ, 0x3c, !PT ;  /* 0x000000c821217212 */ /* 0x000fca00078e3cff */
[----:B------:R-:W-:Y:S01]  /*8d80*/  @!P0 SHF.R.S32.HI R37, RZ, 0x1f, R35 ;  /* 0x0000001fff258819 */ /* 0x000fe20000011423 */
[----:B------:R-:W-:Y:S01]  /*8d90*/  IMAD.IADD R32, R32, 0x1, R33 ;  /* 0x0000000120207824 */ /* 0x000fe200078e0221 */
[----:B------:R-:W-:Y:S01]  /*8da0*/  @!P0 IADD3 R34, P4, P5, R90, R130, R35 ;  /* 0x000000825a228210 */ /* 0x000fe20007d9e023 */
[C---:B------:R-:W-:Y:S02]  /*8db0*/  IMAD R33, R19.reuse, 0x4800, R144 ;  /* 0x0000480013217824 */ /* 0x040fe400078e0290 */
[----:B------:R-:W-:Y:S01]  /*8dc0*/  IMAD R35, R19, 0x4800, R32 ;  /* 0x0000480013237824 */ /* 0x000fe200078e0220 */
[----:B------:R-:W-:Y:S01]  /*8dd0*/  @!P0 IADD3.X R37, R89, R44, R37, P4, P5 ;  /* 0x0000002c59258210 */ /* 0x000fe200027ea425 */
[----:B------:R-:W-:Y:S01]  /*8de0*/  IMAD R33, R33, 0x2, R18 ;  /* 0x0000000221217824 */ /* 0x000fe200078e0212 */
[----:B---3--:R-:W-:-:S04]  /*8df0*/  LEA R40, P4, R36, R120, 0x1 ;  /* 0x0000007824287211 */ /* 0x008fc800078808ff */
[----:B------:R-:W-:Y:S01]  /*8e00*/  LEA.HI.X R41, R36, R121, R38, 0x1, P4 ;  /* 0x0000007924297211 */ /* 0x000fe200020f0c26 */
[----:B------:R-:W-:Y:S01]  /*8e10*/  IMAD R36, R35, 0x2, R18 ;  /* 0x0000000223247824 */ /* 0x000fe200078e0212 */
[----:B------:R-:W-:-:S04]  /*8e20*/  @!P0 LEA R42, P4, R34, R120, 0x1 ;  /* 0x00000078222a8211 */ /* 0x000fc800078808ff */
[----:B------:R-:W-:Y:S02]  /*8e30*/  @!P0 LEA.HI.X R43, R34, R121, R37, 0x1, P4 ;  /* 0x00000079222b8211 */ /* 0x000fe400020f0c25 */
[----:B------:R-:W2:Y:S01]  /*8e40*/  LDS.128 R32, [R33+0x18400] ;  /* 0x0184000021207984 */ /* 0x000ea20000000c00 */
[----:B------:R-:W-:-:S03]  /*8e50*/  ISETP.GE.AND P4, PT, R22, R117, PT ;  /* 0x000000751600720c */ /* 0x000fc60003f86270 */
[----:B------:R-:W3:Y:S10]  /*8e60*/  LDS.128 R36, [R36+0x18400] ;  /* 0x0184000024247984 */ /* 0x000ef40000000c00 */
        /* <DEDUP_REMOVED lines=15> */
[--C-:B------:R-:W-:Y:S01]  /*8f60*/  SHF.R.U64 R55, R78, 0x10, R79.reuse ;  /* 0x000000104e377819 */ /* 0x100fe2000000124f */
[----:B------:R-:W-:Y:S01]  /*8f70*/  IMAD.U32 R54, R223, 0x10000, RZ ;  /* 0x00010000df367824 */ /* 0x000fe200078e00ff */
[----:B------:R-:W-:Y:S02]  /*8f80*/  SHF.R.U32.HI R78, RZ, 0x10, R79 ;  /* 0x00000010ff4e7819 */ /* 0x000fe4000001164f */
        /* <DEDUP_REMOVED lines=15> */
[-C--:B------:R-:W-:Y:S01]  /*9080*/  FMUL.FTZ R64, R48, R223.reuse ;  /* 0x000000df30407220 */ /* 0x080fe20000410000 */
[----:B------:R-:W-:Y:S01]  /*9090*/  PRMT R224, R224, 0x5410, R55 ;  /* 0x00005410e0e07816 */ /* 0x000fe20000000037 */
[----:B------:R-:W-:Y:S01]  /*90a0*/  FFMA.FTZ R48, R49, R223, -R66 ;  /* 0x000000df31307223 */ /* 0x000fe20000010842 */
[CC--:B------:R-:W-:Y:S01]  /*90b0*/  FMUL.FTZ R66, R52.reuse, R54.reuse ;  /* 0x0000003634427220 */ /* 0x0c0fe20000410000 */
[----:B------:R-:W-:Y:S01]  /*90c0*/  LOP3.LUT R225, R225, 0xffff0000, RZ, 0xc0, !PT ;  /* 0xffff0000e1e17812 */ /* 0x000fe200078ec0ff */
[----:B------:R-:W-:Y:S01]  /*90d0*/  FMUL.FTZ R55, R52, R53 ;  /* 0x0000003534377220 */ /* 0x000fe20000410000 */
[----:B------:R-:W-:Y:S01]  /*90e0*/  PRMT R226, R226, 0x5410, R65 ;  /* 0x00005410e2e27816 */ /* 0x000fe20000000041 */
[----:B------:R-:W-:Y:S01]  /*90f0*/  FFMA.FTZ R52, R49, R227, R64 ;  /* 0x000000e331347223 */ /* 0x000fe20000010040 */
[----:B------:R-:W-:Y:S01]  /*9100*/  PRMT R222, R222, 0x5410, R83 ;  /* 0x00005410dede7816 */ /* 0x000fe20000000053 */
[----:B------:R-:W-:Y:S01]  /*9110*/  FFMA.FTZ R49, R51, R53, -R66 ;  /* 0x0000003533317223 */ /* 0x000fe20000010842 */
[----:B------:R-:W-:Y:S01]  /*9120*/  LOP3.LUT R46, R35, 0xffff0000, RZ, 0xc0, !PT ;  /* 0xffff0000232e7812 */ /* 0x000fe200078ec0ff */
[----:B------:R-:W-:Y:S01]  /*9130*/  FFMA.FTZ R66, R51, R54, R55 ;  /* 0x0000003633427223 */ /* 0x000fe20000010037 */
[----:B------:R-:W-:Y:S01]  /*9140*/  LOP3.LUT R211, R211, 0xffff0000, RZ, 0xc0, !PT ;  /* 0xffff0000d3d37812 */ /* 0x000fe200078ec0ff */
[----:B------:R-:W-:Y:S01]  /*9150*/  FMUL.FTZ R51, R50, R225 ;  /* 0x000000e132337220 */ /* 0x000fe20000410000 */
[----:B------:R-:W-:Y:S01]  /*9160*/  IMAD.U32 R64, R226, 0x10000, RZ ;  /* 0x00010000e2407824 */ /* 0x000fe200078e00ff */
[----:B------:R-:W-:Y:S01]  /*9170*/  LOP3.LUT R36, R36, 0xffff0000, RZ, 0xc0, !PT ;  /* 0xffff000024247812 */ /* 0x000fe200078ec0ff */
[----:B------:R-:W-:-:S02]  /*9180*/  IMAD.U32 R54, R222, 0x10000, RZ ;  /* 0x00010000de367824 */ /* 0x000fc400078e00ff */
[-C--:B------:R-:W-:Y:S01]  /*9190*/  FMUL.FTZ R55, R50, R211.reuse ;  /* 0x000000d332377220 */ /* 0x080fe20000410000 */
[----:B------:R-:W-:Y:S01]  /*91a0*/  FFMA.FTZ R76, R46, R211, -R51 ;  /* 0x000000d32e4c7223 */ /* 0x000fe20000010833 */
[----:B------:R-:W-:Y:S01]  /*91b0*/  LOP3.LUT R53, R226, 0xffff0000, RZ, 0xc0, !PT ;  /* 0xffff0000e2357812 */ /* 0x000fe200078ec0ff */
[C---:B------:R-:W-:Y:S01]  /*91c0*/  FMUL.FTZ R50, R37.reuse, R64 ;  /* 0x0000004025327220 */ /* 0x040fe20000410000 */
[----:B------:R-:W-:Y:S01]  /*91d0*/  LOP3.LUT R51, R222, 0xffff0000, RZ, 0xc0, !PT ;  /* 0xffff0000de337812 */ /* 0x000fe200078ec0ff */
[-C--:B------:R-:W-:Y:S01]  /*91e0*/  FMUL.FTZ R37, R37, R54.reuse ;  /* 0x0000003625257220 */ /* 0x080fe20000410000 */
[----:B------:R-:W-:Y:S01]  /*91f0*/  PRMT R210, R210, 0x5410, R81 ;  /* 0x00005410d2d27816 */ /* 0x000fe20000000051 */
[----:B------:R-:W-:Y:S01]  /*9200*/  FFMA.FTZ R225, R46, R225, R55 ;  /* 0x000000e12ee17223 */ /* 0x000fe20000010037 */
[C---:B------:R-:W-:Y:S01]  /*9210*/  FFMA.FTZ R50, R45.reuse, R54, -R50 ;  /* 0x000000362d327223 */ /* 0x040fe20000010832 */
[C---:B------:R-:W-:Y:S01]  /*9220*/  IMAD.U32 R33, R34.reuse, 0x10000, RZ ;  /* 0x0001000022217824 */ /* 0x040fe200078e00ff */
[----:B------:R-:W-:Y:S01]  /*9230*/  LOP3.LUT R35, R34, 0xffff0000, RZ, 0xc0, !PT ;  /* 0xffff000022237812 */ /* 0x000fe200078ec0ff */
[C---:B------:R-:W-:Y:S01]  /*9240*/  FMUL.FTZ R55, R36.reuse, R53 ;  /* 0x0000003524377220 */ /* 0x040fe20000410000 */
[----:B------:R-:W-:Y:S01]  /*9250*/  FFMA.FTZ R45, R45, R64, R37 ;  /* 0x000000402d2d7223 */ /* 0x000fe20000010025 */
[----:B------:R-:W-:Y:S01]  /*9260*/  FMUL.FTZ R65, R36, R51 ;  /* 0x0000003324417220 */ /* 0x000fe20000410000 */
[----:B------:R-:W-:Y:S01]  /*9270*/  LOP3.LUT R32, R32, 0xffff0000, RZ, 0xc0, !PT ;  /* 0xffff000020207812 */ /* 0x000fe200078ec0ff */
[C---:B------:R-:W-:Y:S01]  /*9280*/  IMAD.U32 R34, R38.reuse, 0x10000, RZ ;  /* 0x0001000026227824 */ /* 0x040fe200078e00ff */
[----:B------:R-:W-:Y:S01]  /*9290*/  LOP3.LUT R38, R38, 0xffff0000, RZ, 0xc0, !PT ;  /* 0xffff000026267812 */ /* 0x000fe200078ec0ff */
[C---:B------:R-:W-:Y:S01]  /*92a0*/  IMAD.U32 R37, R224.reuse, 0x10000, RZ ;  /* 0x00010000e0257824 */ /* 0x040fe200078e00ff */
[----:B------:R-:W-:Y:S01]  /*92b0*/  LOP3.LUT R224, R224, 0xffff0000, RZ, 0xc0, !PT ;  /* 0xffff0000e0e07812 */ /* 0x000fe200078ec0ff */
[C---:B------:R-:W-:Y:S01]  /*92c0*/  IMAD.U32 R36, R210.reuse, 0x10000, RZ ;  /* 0x00010000d2247824 */ /* 0x040fe200078e00ff */
[----:B------:R-:W-:Y:S01]  /*92d0*/  LOP3.LUT R210, R210, 0xffff0000, RZ, 0xc0, !PT ;  /* 0xffff0000d2d27812 */ /* 0x000fe200078ec0ff */
[----:B------:R-:W-:Y:S01]  /*92e0*/  FMUL.FTZ R46, R34, R37 ;  /* 0x00000025222e7220 */ /* 0x000fe20000410000 */
[----:B------:R-:W-:Y:S01]  /*92f0*/  FFMA.FTZ R55, R32, R51, -R55 ;  /* 0x0000003320377223 */ /* 0x000fe20000010837 */
[----:B------:R-:W-:Y:S01]  /*9300*/  FMUL.FTZ R34, R34, R36 ;  /* 0x0000002422227220 */ /* 0x000fe20000410000 */
[C---:B------:R-:W-:Y:S01]  /*9310*/  FMUL.FTZ R54, R38.reuse, R224 ;  /* 0x000000e026367220 */ /* 0x040fe20000410000 */
[----:B------:R-:W-:Y:S01]  /*9320*/  FMUL.FTZ R51, R38, R210 ;  /* 0x000000d226337220 */ /* 0x000fe20000410000 */
[C---:B------:R-:W-:Y:S01]  /*9330*/  FFMA.FTZ R46, R33.reuse, R36, -R46 ;  /* 0x00000024212e7223 */ /* 0x040fe2000001082e */
[----:B------:R-:W-:Y:S01]  /*9340*/  FFMA.FTZ R34, R33, R37, R34 ;  /* 0x0000002521227223 */ /* 0x000fe20000010022 */
        /* <DEDUP_REMOVED lines=16> */
.L_x_1411:
[----:B------:R-:W-:Y:S05]  /*9450*/  BSYNC B2 ;  /* 0x0000000000027941 */ /* 0x000fea0003800000 */
.L_x_1410:
[----:B------:R-:W-:Y:S02]  /*9460*/  ULDC.64 UR4, c[0x0][0x208] ;  /* 0x0000820000047ab9 */ /* 0x000fe40000000a00 */
[----:B--2---:R2:W-:Y:S04]  /*9470*/  STG.E.128 desc[UR4][R40.64], R32 ;  /* 0x0000002028007986 */ /* 0x0045e8000c101d04 */
[----:B---3--:R2:W-:Y:S02]  /*9480*/  @!P0 STG.E.128 desc[UR4][R42.64], R36 ;  /* 0x000000242a008986 */ /* 0x0085e4000c101d04 */
.L_x_1409:
[----:B------:R-:W-:Y:S05]  /*9490*/  BSYNC B1 ;  /* 0x0000000000017941 */ /* 0x000fea0003800000 */
.L_x_1408:
        /* <DEDUP_REMOVED lines=14> */
[----:B------:R-:W-:-:S05]  /*9580*/  SHF.R.S32.HI R32, RZ, 0x3, R35 ;  /* 0x00000003ff207819 */ /* 0x000fca0000011423 */
[----:B------:R-:W-:-:S06]  /*9590*/  IMAD R32, R32, 0x1800, R177 ;  /* 0x0000180020207824 */ /* 0x000fcc00078e02b1 */
[--C-:B------:R-:W-:Y:S02]  /*95a0*/  @!P0 SHF.R.S32.HI R37, RZ, 0x1f, R33.reuse ;  /* 0x0000001fff258819 */ /* 0x100fe40000011421 */
[--C-:B------:R-:W-:Y:S02]  /*95b0*/  @!P0 IADD3 R34, P4, P5, R90, R130, R33.reuse ;  /* 0x000000825a228210 */ /* 0x100fe40007d9e021 */
[----:B------:R-:W-:Y:S02]  /*95c0*/  LOP3.LUT R33, R172, 0x38, R33, 0xf8, !PT ;  /* 0x00000038ac217812 */ /* 0x000fe400078ef821 */
[----:B------:R-:W-:Y:S02]  /*95d0*/  @!P0 IADD3.X R37, R89, R44, R37, P4, P5 ;  /* 0x0000002c59258210 */ /* 0x000fe400027ea425 */
[----:B------:R-:W-:Y:S02]  /*95e0*/  LOP3.LUT R33, R33, R200, RZ, 0x3c, !PT ;  /* 0x000000c821217212 */ /* 0x000fe400078e3cff */
[----:B---3--:R-:W-:-:S03]  /*95f0*/  LEA R40, P4, R36, R120, 0x1 ;  /* 0x0000007824287211 */ /* 0x008fc600078808ff */
[----:B------:R-:W-:Y:S01]  /*9600*/  IMAD.IADD R32, R32, 0x1, R33 ;  /* 0x0000000120207824 */ /* 0x000fe200078e0221 */
[-C--:B------:R-:W-:Y:S01]  /*9610*/  LEA.HI.X R41, R36, R121.reuse, R38, 0x1, P4 ;  /* 0x0000007924297211 */ /* 0x080fe200020f0c26 */
[C---:B------:R-:W-:Y:S01]  /*9620*/  IMAD R33, R19.reuse, 0x4800, R142 ;  /* 0x0000480013217824 */ /* 0x040fe200078e028e */
[C---:B------:R-:W-:Y:S01]  /*9630*/  @!P0 LEA R42, P4, R34.reuse, R120, 0x1 ;  /* 0x00000078222a8211 */ /* 0x040fe200078808ff */
[----:B------:R-:W-:Y:S02]  /*9640*/  IMAD R35, R19, 0x4800, R32 ;  /* 0x0000480013237824 */ /* 0x000fe400078e0220 */
[--C-:B------:R-:W-:Y:S01]  /*9650*/  IMAD R33, R33, 0x2, R18.reuse ;  /* 0x0000000221217824 */ /* 0x100fe200078e0212 */
[----:B------:R-:W-:Y:S01]  /*9660*/  @!P0 LEA.HI.X R43, R34, R121, R37, 0x1, P4 ;  /* 0x00000079222b8211 */ /* 0x000fe200020f0c25 */
[----:B------:R-:W-:Y:S01]  /*9670*/  IMAD R36, R35, 0x2, R18 ;  /* 0x0000000223247824 */ /* 0x000fe200078e0212 */
[----:B------:R-:W-:-:S03]  /*9680*/  ISETP.GE.AND P4, PT, R165, R117, PT ;  /* 0x00000075a500720c */ /* 0x000fc60003f86270 */
[----:B------:R-:W2:Y:S04]  /*9690*/  LDS.128 R32, [R33+0x18400] ;  /* 0x0184000021207984 */ /* 0x000ea80000000c00 */
[----:B------:R-:W3:Y:S06]  /*96a0*/  LDS.128 R36, [R36+0x18400] ;  /* 0x0184000024247984 */ /* 0x000eec0000000c00 */
[----:B------:R-:W-:Y:S05]  /*96b0*/  @P4 BRA `(.L_x_1415) ;  /* 0x0000000400684947 */ /* 0x000fea0003800000 */
[----:B------:R-:W-:Y:S01]  /*96c0*/  SHF.R.U64 R54, R62, 0x10, R63 ;  /* 0x000000103e367819 */ /* 0x000fe2000000123f */
[----:B---3--:R-:W-:Y:S01]  /*96d0*/  IMAD.U32 R50, R37, 0x10000, RZ ;  /* 0x0001000025327824 */ /* 0x008fe200078e00ff */
[----:B------:R-:W-:Y:S01]  /*96e0*/  SHF.R.U64 R64, R60, 0x10, R61 ;  /* 0x000000103c407819 */ /* 0x000fe2000000123d */
[----:B--2---:R-:W-:Y:S01]  /*96f0*/  IMAD.U32 R47, R33, 0x10000, RZ ;  /* 0x00010000212f7824 */ /* 0x004fe200078e00ff */
[----:B------:R-:W-:Y:S01]  /*9700*/  SHF.R.U64 R62, R72, 0x10, R73 ;  /* 0x00000010483e7819 */ /* 0x000fe20000001249 */
[----:B------:R-:W-:Y:S01]  /*9710*/  IMAD.U32 R52, R39, 0x10000, RZ ;  /* 0x0001000027347824 */ /* 0x000fe200078e00ff */
[----:B------:R-:W-:Y:S01]  /*9720*/  SHF.R.U32.HI R61, RZ, 0x10, R61 ;  /* 0x00000010ff3d7819 */ /* 0x000fe2000001163d */
[----:B------:R-:W-:Y:S01]  /*9730*/  IMAD.U32 R49, R35, 0x10000, RZ ;  /* 0x0001000023317824 */ /* 0x000fe200078e00ff */
[----:B------:R-:W-:Y:S01]  /*9740*/  SHF.R.U32.HI R72, RZ, 0x10, R73 ;  /* 0x00000010ff487819 */ /* 0x000fe20000011649 */
[----:B------:R-:W-:Y:S01]  /*9750*/  IMAD.U32 R45, R32, 0x10000, RZ ;  /* 0x00010000202d7824 */ /* 0x000fe200078e00ff */
[----:B------:R-:W-:-:S02]  /*9760*/  PRMT R204, R204, 0x5410, R61 ;  /* 0x00005410cccc7816 */ /* 0x000fc4000000003d */
[----:B------:R-:W-:Y:S02]  /*9770*/  PRMT R209, R209, 0x5410, R72 ;  /* 0x00005410d1d17816 */ /* 0x000fe40000000048 */
[----:B------:R-:W-:Y:S01]  /*9780*/  SHF.R.U64 R60, R74, 0x10, R75 ;  /* 0x000000104a3c7819 */ /* 0x000fe2000000124b */
[----:B------:R-:W-:Y:S01]  /*9790*/  IMAD.U32 R53, R204, 0x10000, RZ ;  /* 0x00010000cc357824 */ /* 0x000fe200078e00ff */
[----:B------:R-:W-:Y:S01]  /*97a0*/  PRMT R193, R193, 0x5410, R54 ;  /* 0x00005410c1c17816 */ /* 0x000fe20000000036 */
[----:B------:R-:W-:Y:S01]  /*97b0*/  IMAD.U32 R54, R209, 0x10000, RZ ;  /* 0x00010000d1367824 */ /* 0x000fe200078e00ff */
[----:B------:R-:W-:Y:S02]  /*97c0*/  SHF.R.U32.HI R63, RZ, 0x10, R63 ;  /* 0x00000010ff3f7819 */ /* 0x000fe4000001163f */
[----:B------:R-:W-:Y:S01]  /*97d0*/  PRMT R207, R207, 0x5410, R62 ;  /* 0x00005410cfcf7816 */ /* 0x000fe2000000003e */
[CC--:B------:R-:W-:Y:S01]  /*97e0*/  FMUL.FTZ R62, R50.reuse, R53.reuse ;  /* 0x00000035323e7220 */ /* 0x0c0fe20000410000 */
[----:B------:R-:W-:Y:S01]  /*97f0*/  PRMT R205, R205, 0x5410, R60 ;  /* 0x00005410cdcd7816 */ /* 0x000fe2000000003c */
[-C--:B------:R-:W-:Y:S01]  /*9800*/  FMUL.FTZ R60, R50, R54.reuse ;  /* 0x00000036323c7220 */ /* 0x080fe20000410000 */
[----:B------:R-:W-:Y:S01]  /*9810*/  SHF.R.U32.HI R75, RZ, 0x10, R75 ;  /* 0x00000010ff4b7819 */ /* 0x000fe2000001164b */
[C---:B------:R-:W-:Y:S01]  /*9820*/  FFMA.FTZ R62, R47.reuse, R54, R62 ;  /* 0x000000362f3e7223 */ /* 0x040fe2000001003e */
[----:B------:R-:W-:Y:S01]  /*9830*/  PRMT R194, R194, 0x5410, R63 ;  /* 0x00005410c2c27816 */ /* 0x000fe2000000003f */
[----:B------:R-:W-:Y:S01]  /*9840*/  FFMA.FTZ R60, R47, R53, -R60 ;  /* 0x000000352f3c7223 */ /* 0x000fe2000001083c */
[----:B------:R-:W-:Y:S01]  /*9850*/  LOP3.LUT R51, R37, 0xffff0000, RZ, 0xc0, !PT ;  /* 0xffff000025337812 */ /* 0x000fe200078ec0ff */
[----:B------:R-:W-:Y:S01]  /*9860*/  IMAD.U32 R37, R36, 0x10000, RZ ;  /* 0x0001000024257824 */ /* 0x000fe200078e00ff */
[----:B------:R-:W-:Y:S01]  /*9870*/  PRMT R206, R206, 0x5410, R75 ;  /* 0x00005410cece7816 */ /* 0x000fe2000000004b */
[----:B------:R-:W-:Y:S01]  /*9880*/  IMAD.U32 R47, R194, 0x10000, RZ ;  /* 0x00010000c22f7824 */ /* 0x000fe200078e00ff */
[----:B------:R-:W-:-:S02]  /*9890*/  LOP3.LUT R209, R209, 0xffff0000, RZ, 0xc0, !PT ;  /* 0xffff0000d1d17812 */ /* 0x000fc400078ec0ff */
[----:B------:R-:W-:Y:S01]  /*98a0*/  LOP3.LUT R204, R204, 0xffff0000, RZ, 0xc0, !PT ;  /* 0xffff0000cccc7812 */ /* 0x000fe200078ec0ff */
[----:B------:R-:W-:Y:S01]  /*98b0*/  IMAD.U32 R50, R206, 0x10000, RZ ;  /* 0x00010000ce327824 */ /* 0x000fe200078e00ff */
[----:B------:R-:W-:Y:S01]  /*98c0*/  LOP3.LUT R48, R33, 0xffff0000, RZ, 0xc0, !PT ;  /* 0xffff000021307812 */ /* 0x000fe200078ec0ff */
[----:B------:R-:W-:Y:S01]  /*98d0*/  FMUL.FTZ R53, R51, R209 ;  /* 0x000000d133357220 */ /* 0x000fe20000410000 */
[C---:B------:R-:W-:Y:S01]  /*98e0*/  FMUL.FTZ R55, R52.reuse, R47 ;  /* 0x0000002f34377220 */ /* 0x040fe20000410000 */
[----:B------:R-:W-:Y:S01]  /*98f0*/  PRMT R203, R203, 0x5410, R64 ;  /* 0x00005410cbcb7816 */ /* 0x000fe20000000040 */
[----:B------:R-:W-:Y:S01]  /*9900*/  FMUL.FTZ R51, R51, R204 ;  /* 0x000000cc33337220 */ /* 0x000fe20000410000 */
[----:B------:R-:W-:Y:S01]  /*9910*/  LOP3.LUT R39, R39, 0xffff0000, RZ, 0xc0, !PT ;  /* 0xffff000027277812 */ /* 0x000fe200078ec0ff */
[-C--:B------:R-:W-:Y:S01]  /*9920*/  FMUL.FTZ R54, R52, R50.reuse ;  /* 0x0000003234367220 */ /* 0x080fe20000410000 */
[----:B------:R-:W-:Y:S01]  /*9930*/  LOP3.LUT R206, R206, 0xffff0000, RZ, 0xc0, !PT ;  /* 0xffff0000cece7812 */ /* 0x000fe200078ec0ff */
[----:B------:R-:W-:Y:S01]  /*9940*/  FFMA.FTZ R55, R49, R50, R55 ;  /* 0x0000003231377223 */ /* 0x000fe20000010037 */
[C---:B------:R-:W-:Y:S01]  /*9950*/  FFMA.FTZ R53, R48.reuse, R204, -R53 ;  /* 0x000000cc30357223 */ /* 0x040fe20000010835 */
[----:B------:R-:W-:Y:S01]  /*9960*/  FFMA.FTZ R51, R48, R209, R51 ;  /* 0x000000d130337223 */ /* 0x000fe20000010033 */
[----:B------:R-:W-:Y:S01]  /*9970*/  LOP3.LUT R194, R194, 0xffff0000, RZ, 0xc0, !PT ;  /* 0xffff0000c2c27812 */ /* 0x000fe200078ec0ff */
[----:B------:R-:W-:-:S02]  /*9980*/  IMAD.U32 R50, R207, 0x10000, RZ ;  /* 0x00010000cf327824 */ /* 0x000fc400078e00ff */
[----:B------:R-:W-:Y:S01]  /*9990*/  FFMA.FTZ R54, R49, R47, -R54 ;  /* 0x0000002f31367223 */ /* 0x000fe20000010836 */
[----:B------:R-:W-:Y:S01]  /*99a0*/  IMAD.U32 R48, R203, 0x10000, RZ ;  /* 0x00010000cb307824 */ /* 0x000fe200078e00ff */
[----:B------:R-:W-:Y:S01]  /*99b0*/  LOP3.LUT R46, R35, 0xffff0000, RZ, 0xc0, !PT ;  /* 0xffff0000232e7812 */ /* 0x000fe200078ec0ff */
[----:B------:R-:W-:Y:S01]  /*99c0*/  FMUL.FTZ R47, R39, R206 ;  /* 0x000000ce272f7220 */ /* 0x000fe20000410000 */
[----:B------:R-:W-:Y:S01]  /*99d0*/  FMUL.FTZ R52, R37, R50 ;  /* 0x0000003225347220 */ /* 0x000fe20000410000 */
[----:B------:R-:W-:Y:S01]  /*99e0*/  LOP3.LUT R36, R36, 0xffff0000, RZ, 0xc0, !PT ;  /* 0xffff000024247812 */ /* 0x000fe200078ec0ff */
[----:B------:R-:W-:Y:S01]  /*99f0*/  FMUL.FTZ R39, R39, R194 ;  /* 0x000000c227277220 */ /* 0x000fe20000410000 */
[----:B------:R-:W-:Y:S01]  /*9a00*/  LOP3.LUT R207, R207, 0xffff0000, RZ, 0xc0, !PT ;  /* 0xffff0000cfcf7812 */ /* 0x000fe200078ec0ff */
[-C--:B------:R-:W-:Y:S01]  /*9a10*/  FMUL.FTZ R37, R37, R48.reuse ;  /* 0x0000003025257220 */ /* 0x080fe20000410000 */
[----:B------:R-:W-:Y:S01]  /*9a20*/  LOP3.LUT R203, R203, 0xffff0000, RZ, 0xc0, !PT ;  /* 0xffff0000cbcb7812 */ /* 0x000fe200078ec0ff */
[C---:B------:R-:W-:Y:S01]  /*9a30*/  FFMA.FTZ R52, R45.reuse, R48, -R52 ;  /* 0x000000302d347223 */ /* 0x040fe20000010834 */
[----:B------:R-:W-:Y:S01]  /*9a40*/  LOP3.LUT R33, R32, 0xffff0000, RZ, 0xc0, !PT ;  /* 0xffff000020217812 */ /* 0x000fe200078ec0ff */
[C---:B------:R-:W-:Y:S01]  /*9a50*/  FFMA.FTZ R47, R46.reuse, R194, -R47 ;  /* 0x000000c22e2f7223 */ /* 0x040fe2000001082f */
[----:B------:R-:W-:Y:S01]  /*9a60*/  FFMA.FTZ R206, R46, R206, R39 ;  /* 0x000000ce2ece7223 */ /* 0x000fe20000010027 */
[----:B------:R-:W-:Y:S01]  /*9a70*/  FFMA.FTZ R45, R45, R50, R37 ;  /* 0x000000322d2d7223 */ /* 0x000fe20000010025 */
[----:B------:R-:W-:-:S02]  /*9a80*/  IMAD.U32 R35, R38, 0x10000, RZ ;  /* 0x0001000026237824 */ /* 0x000fc400078e00ff */
[C---:B------:R-:W-:Y:S01]  /*9a90*/  FMUL.FTZ R46, R36.reuse, R207 ;  /* 0x000000cf242e7220 */ /* 0x040fe20000410000 */
[-C--:B------:R-:W-:Y:S01]  /*9aa0*/  FMUL.FTZ R48, R36, R203.reuse ;  /* 0x000000cb24307220 */ /* 0x080fe20000410000 */
[----:B------:R-:W-:Y:S01]  /*9ab0*/  IMAD.U32 R37, R205, 0x10000, RZ ;  /* 0x00010000cd257824 */ /* 0x000fe200078e00ff */
[----:B------:R-:W-:Y:S01]  /*9ac0*/  LOP3.LUT R38, R38, 0xffff0000, RZ, 0xc0, !PT ;  /* 0xffff000026267812 */ /* 0x000fe200078ec0ff */
[----:B------:R-:W-:Y:S01]  /*9ad0*/  IMAD.U32 R36, R193, 0x10000, RZ ;  /* 0x00010000c1247824 */ /* 0x000fe200078e00ff */
[----:B------:R-:W-:Y:S01]  /*9ae0*/  LOP3.LUT R205, R205, 0xffff0000, RZ, 0xc0, !PT ;  /* 0xffff0000cdcd7812 */ /* 0x000fe200078ec0ff */
[C---:B------:R-:W-:Y:S01]  /*9af0*/  IMAD.U32 R32, R34.reuse, 0x10000, RZ ;  /* 0x0001000022207824 */ /* 0x040fe200078e00ff */
[----:B------:R-:W-:Y:S01]  /*9b00*/  LOP3.LUT R193, R193, 0xffff0000, RZ, 0xc0, !PT ;  /* 0xffff0000c1c17812 */ /* 0x000fe200078ec0ff */
[C---:B------:R-:W-:Y:S01]  /*9b10*/  FFMA.FTZ R203, R33.reuse, R203, -R46 ;  /* 0x000000cb21cb7223 */ /* 0x040fe2000001082e */
[----:B------:R-:W-:Y:S01]  /*9b20*/  FFMA.FTZ R48, R33, R207, R48 ;  /* 0x000000cf21307223 */ /* 0x000fe20000010030 */
[----:B------:R-:W-:Y:S01]  /*9b30*/  LOP3.LUT R34, R34, 0xffff0000, RZ, 0xc0, !PT ;  /* 0xffff000022227812 */ /* 0x000fe200078ec0ff */
[C---:B------:R-:W-:Y:S01]  /*9b40*/  FMUL.FTZ R33, R35.reuse, R37 ;  /* 0x0000002523217220 */ /* 0x040fe20000410000 */
[-C--:B------:R-:W-:Y:S01]  /*9b50*/  FMUL.FTZ R46, R35, R36.reuse ;  /* 0x00000024232e7220 */ /* 0x080fe20000410000 */
        /* <DEDUP_REMOVED lines=16> */
.L_x_1415:
[----:B------:R-:W-:Y:S05]  /*9c60*/  BSYNC B2 ;  /* 0x0000000000027941 */ /* 0x000fea0003800000 */
.L_x_1414:
[----:B------:R-:W-:Y:S02]  /*9c70*/  ULDC.64 UR4, c[0x0][0x208] ;  /* 0x0000820000047ab9 */ /* 0x000fe40000000a00 */
[----:B--2---:R2:W-:Y:S04]  /*9c80*/  STG.E.128 desc[UR4][R40.64], R32 ;  /* 0x0000002028007986 */ /* 0x0045e8000c101d04 */
[----:B---3--:R2:W-:Y:S02]  /*9c90*/  @!P0 STG.E.128 desc[UR4][R42.64], R36 ;  /* 0x000000242a008986 */ /* 0x0085e4000c101d04 */
.L_x_1413:
[----:B------:R-:W-:Y:S05]  /*9ca0*/  BSYNC B1 ;  /* 0x0000000000017941 */ /* 0x000fea0003800000 */
.L_x_1412:
[----:B------:R-:W-:-:S13]  /*9cb0*/  ISETP.NE.AND P0, PT, R10, RZ, PT ;  /* 0x000000ff0a00720c */ /* 0x000fda0003f05270 */
[----:B------:R-:W-:Y:S05]  /*9cc0*/  @!P0 BRA `(.L_x_1366) ;  /* 0x0000000800f48947 */ /* 0x000fea0003800000 */
[----:B--2---:R-:W2:Y:S01]  /*9cd0*/  LDL R32, [R1+0x8] ;  /* 0x0000080001207983 */ /* 0x004ea20000100800 */
[----:B------:R-:W-:Y:S01]  /*9ce0*/  BSSY B1, `(.L_x_1416) ;  /* 0x0000076000017945 */ /* 0x000fe20003800000 */
[----:B--2---:R-:W-:-:S04]  /*9cf0*/  LOP3.LUT P4, RZ, R32, 0x1, RZ, 0xc0, !PT ;  /* 0x0000000120ff7812 */ /* 0x004fc8000788c0ff */
[----:B------:R-:W-:Y:S02]  /*9d00*/  SEL R152, R122, R152, !P4 ;  /* 0x000000987a987207 */ /* 0x000fe40006000000 */
[----:B---34-:R-:W-:Y:S02]  /*9d10*/  IADD3 R41, P0, P4, R90, R130, R13 ;  /* 0x000000825a297210 */ /* 0x018fe40007c1e00d */
[----:B------:R-:W-:Y:S02]  /*9d20*/  SHF.R.S32.HI R33, RZ, 0x1f, R152 ;  /* 0x0000001fff217819 */ /* 0x000fe40000011498 */
[----:B------:R-:W-:Y:S02]  /*9d30*/  IADD3.X R42, R89, R44, R109, P0, P4 ;  /* 0x0000002c592a7210 */ /* 0x000fe400007e846d */
[----:B------:R-:W-:Y:S02]  /*9d40*/  LEA.HI R33, R33, R152, RZ, 0x4 ;  /* 0x0000009821217211 */ /* 0x000fe400078f20ff */
[----:B------:R-:W-:-:S02]  /*9d50*/  ISETP.GE.AND P4, PT, R166, R117, PT ;  /* 0x00000075a600720c */ /* 0x000fc40003f86270 */
[----:B------:R-:W-:Y:S02]  /*9d60*/  LEA.HI.SX32 R33, R33, R112, 0x1c ;  /* 0x0000007021217211 */ /* 0x000fe400078fe2ff */
[----:B------:R-:W-:Y:S02]  /*9d70*/  LEA R40, P0, R41, R120, 0x1 ;  /* 0x0000007829287211 */ /* 0x000fe400078008ff */
[----:B------:R-:W-:Y:S01]  /*9d80*/  SHF.R.S32.HI R32, RZ, 0x1f, R33 ;  /* 0x0000001fff207819 */ /* 0x000fe20000011421 */
[----:B------:R-:W-:Y:S01]  /*9d90*/  IMAD.SHL.U32 R43, R33, 0x8, RZ ;  /* 0x00000008212b7824 */ /* 0x000fe200078e00ff */
[----:B------:R-:W-:Y:S02]  /*9da0*/  LEA.HI.X R41, R41, R121, R42, 0x1, P0 ;  /* 0x0000007929297211 */ /* 0x000fe400000f0c2a */
[----:B------:R-:W-:Y:S02]  /*9db0*/  LEA.HI R32, R32, R33, RZ, 0x3 ;  /* 0x0000002120207211 */ /* 0x000fe400078f18ff */
[----:B------:R-:W-:-:S02]  /*9dc0*/  LOP3.LUT R33, R172, 0x38, R43, 0xf8, !PT ;  /* 0x00000038ac217812 */ /* 0x000fc400078ef82b */
[----:B------:R-:W-:Y:S02]  /*9dd0*/  SHF.R.S32.HI R32, RZ, 0x3, R32 ;  /* 0x00000003ff207819 */ /* 0x000fe40000011420 */
[----:B------:R-:W-:-:S03]  /*9de0*/  LOP3.LUT R33, R33, R200, RZ, 0x3c, !PT ;  /* 0x000000c821217212 */ /* 0x000fc600078e3cff */
        /* <DEDUP_REMOVED lines=17> */
[----:B------:R-:W-:Y:S02]  /*9f00*/  PRMT R171, R171, 0x5410, R68 ;  /* 0x00005410abab7816 */ /* 0x000fe40000000044 */
[----:B------:R-:W-:-:S02]  /*9f10*/  SHF.R.U64 R52, R70, 0x10, R71 ;  /* 0x0000001046347819 */ /* 0x000fc40000001247 */
[----:B------:R-:W-:Y:S01]  /*9f20*/  PRMT R158, R158, 0x5410, R57 ;  /* 0x000054109e9e7816 */ /* 0x000fe20000000039 */
[----:B------:R-:W-:Y:S01]  /*9f30*/  IMAD.U32 R55, R171, 0x10000, RZ ;  /* 0x00010000ab377824 */ /* 0x000fe200078e00ff */
[----:B------:R-:W-:Y:S02]  /*9f40*/  SHF.R.U64 R54, R58, 0x10, R59 ;  /* 0x000000103a367819 */ /* 0x000fe4000000123b */
[----:B------:R-:W-:Y:S01]  /*9f50*/  SHF.R.U32.HI R71, RZ, 0x10, R71 ;  /* 0x00000010ff477819 */ /* 0x000fe20000011647 */
[----:B------:R-:W-:Y:S01]  /*9f60*/  FMUL.FTZ R57, R48, R55 ;  /* 0x0000003730397220 */ /* 0x000fe20000410000 */
[----:B------:R-:W-:Y:S02]  /*9f70*/  SHF.R.U32.HI R59, RZ, 0x10, R59 ;  /* 0x00000010ff3b7819 */ /* 0x000fe4000001163b */
[----:B------:R-:W-:Y:S01]  /*9f80*/  PRMT R170, R170, 0x5410, R53 ;  /* 0x00005410aaaa7816 */ /* 0x000fe20000000035 */
[----:B------:R-:W-:Y:S01]  /*9f90*/  IMAD.U32 R53, R158, 0x10000, RZ ;  /* 0x000100009e357824 */ /* 0x000fe200078e00ff */
[----:B------:R-:W-:-:S02]  /*9fa0*/  PRMT R168, R168, 0x5410, R71 ;  /* 0x00005410a8a87816 */ /* 0x000fc40000000047 */
[----:B------:R-:W-:Y:S01]  /*9fb0*/  PRMT R156, R156, 0x5410, R59 ;  /* 0x000054109c9c7816 */ /* 0x000fe2000000003b */
[-C--:B------:R-:W-:Y:S01]  /*9fc0*/  FMUL.FTZ R59, R48, R53.reuse ;  /* 0x00000035303b7220 */ /* 0x080fe20000410000 */
[----:B------:R-:W-:Y:S01]  /*9fd0*/  PRMT R155, R155, 0x5410, R54 ;  /* 0x000054109b9b7816 */ /* 0x000fe20000000036 */
[----:B------:R-:W-:Y:S01]  /*9fe0*/  FFMA.FTZ R54, R42, R53, -R57 ;  /* 0x000000352a367223 */ /* 0x000fe20000010839 */
[----:B------:R-:W-:Y:S01]  /*9ff0*/  PRMT R159, R159, 0x5410, R52 ;  /* 0x000054109f9f7816 */ /* 0x000fe20000000034 */
[----:B------:R-:W-:Y:S01]  /*a000*/  IMAD.U32 R57, R168, 0x10000, RZ ;  /* 0x00010000a8397824 */ /* 0x000fe200078e00ff */
[----:B------:R-:W-:Y:S01]  /*a010*/  LOP3.LUT R49, R37, 0xffff0000, RZ, 0xc0, !PT ;  /* 0xffff000025317812 */ /* 0x000fe200078ec0ff */
[----:B------:R-:W-:Y:S01]  /*a020*/  IMAD.U32 R53, R156, 0x10000, RZ ;  /* 0x000100009c357824 */ /* 0x000fe200078e00ff */
[----:B------:R-:W-:Y:S01]  /*a030*/  LOP3.LUT R52, R171, 0xffff0000, RZ, 0xc0, !PT ;  /* 0xffff0000ab347812 */ /* 0x000fe200078ec0ff */
[----:B------:R-:W-:Y:S01]  /*a040*/  FFMA.FTZ R59, R42, R55, R59 ;  /* 0x000000372a3b7223 */ /* 0x000fe2000001003b */
[----:B------:R-:W-:Y:S01]  /*a050*/  LOP3.LUT R158, R158, 0xffff0000, RZ, 0xc0, !PT ;  /* 0xffff00009e9e7812 */ /* 0x000fe200078ec0ff */
[----:B------:R-:W-:Y:S01]  /*a060*/  FMUL.FTZ R55, R50, R57 ;  /* 0x0000003932377220 */ /* 0x000fe20000410000 */
[----:B------:R-:W-:Y:S01]  /*a070*/  LOP3.LUT R45, R33, 0xffff0000, RZ, 0xc0, !PT ;  /* 0xffff0000212d7812 */ /* 0x000fe200078ec0ff */
[----:B------:R-:W-:Y:S01]  /*a080*/  FMUL.FTZ R48, R49, R52 ;  /* 0x0000003431307220 */ /* 0x000fe20000410000 */
[----:B------:R-:W-:Y:S01]  /*a090*/  LOP3.LUT R47, R36, 0xffff0000, RZ, 0xc0, !PT ;  /* 0xffff0000242f7812 */ /* 0x000fe200078ec0ff */
[----:B------:R-:W-:Y:S01]  /*a0a0*/  IMAD.U32 R36, R35, 0x10000, RZ ;  /* 0x0001000023247824 */ /* 0x000fe200078e00ff */
[----:B------:R-:W-:Y:S01]  /*a0b0*/  LOP3.LUT R51, R39, 0xffff0000, RZ, 0xc0, !PT ;  /* 0xffff000027337812 */ /* 0x000fe200078ec0ff */
[-C--:B------:R-:W-:Y:S01]  /*a0c0*/  FMUL.FTZ R50, R50, R53.reuse ;  /* 0x0000003532327220 */ /* 0x080fe20000410000 */
[----:B------:R-:W-:Y:S01]  /*a0d0*/  PRMT R157, R157, 0x5410, R56 ;  /* 0x000054109d9d7816 */ /* 0x000fe20000000038 */
[-C--:B------:R-:W-:Y:S01]  /*a0e0*/  FMUL.FTZ R42, R49, R158.reuse ;  /* 0x0000009e312a7220 */ /* 0x080fe20000410000 */
[----:B------:R-:W-:Y:S01]  /*a0f0*/  LOP3.LUT R168, R168, 0xffff0000, RZ, 0xc0, !PT ;  /* 0xffff0000a8a87812 */ /* 0x000fe200078ec0ff */
[----:B------:R-:W-:Y:S01]  /*a100*/  FFMA.FTZ R49, R45, R158, -R48 ;  /* 0x0000009e2d317223 */ /* 0x000fe20000010830 */
[----:B------:R-:W-:Y:S01]  /*a110*/  LOP3.LUT R156, R156, 0xffff0000, RZ, 0xc0, !PT ;  /* 0xffff00009c9c7812 */ /* 0x000fe200078ec0ff */
[C---:B------:R-:W-:Y:S01]  /*a120*/  FFMA.FTZ R55, R36.reuse, R53, -R55 ;  /* 0x0000003524377223 */ /* 0x040fe20000010837 */
[----:B------:R-:W-:Y:S01]  /*a130*/  LOP3.LUT R37, R35, 0xffff0000, RZ, 0xc0, !PT ;  /* 0xffff000023257812 */ /* 0x000fe200078ec0ff */
[----:B------:R-:W-:Y:S01]  /*a140*/  FFMA.FTZ R50, R36, R57, R50 ;  /* 0x0000003924327223 */ /* 0x000fe20000010032 */
[----:B------:R-:W-:Y:S01]  /*a150*/  FFMA.FTZ R52, R45, R52, R42 ;  /* 0x000000342d347223 */ /* 0x000fe2000001002a */
[----:B------:R-:W-:Y:S01]  /*a160*/  FMUL.FTZ R48, R51, R168 ;  /* 0x000000a833307220 */ /* 0x000fe20000410000 */
[----:B------:R-:W-:-:S02]  /*a170*/  IMAD.U32 R36, R157, 0x10000, RZ ;  /* 0x000100009d247824 */ /* 0x000fc400078e00ff */
[-C--:B------:R-:W-:Y:S01]  /*a180*/  FMUL.FTZ R56, R51, R156.reuse ;  /* 0x0000009c33387220 */ /* 0x080fe20000410000 */
[----:B------:R-:W-:Y:S02]  /*a190*/  IMAD.U32 R42, R170, 0x10000, RZ ;  /* 0x00010000aa2a7824 */ /* 0x000fe400078e00ff */
[----:B------:R-:W-:Y:S01]  /*a1a0*/  FFMA.FTZ R156, R37, R156, -R48 ;  /* 0x0000009c259c7223 */ /* 0x000fe20000010830 */
[----:B------:R-:W-:Y:S02]  /*a1b0*/  IMAD.U32 R33, R32, 0x10000, RZ ;  /* 0x0001000020217824 */ /* 0x000fe400078e00ff */
[C---:B------:R-:W-:Y:S01]  /*a1c0*/  FMUL.FTZ R45, R46.reuse, R36 ;  /* 0x000000242e2d7220 */ /* 0x040fe20000410000 */
[-C--:B------:R-:W-:Y:S01]  /*a1d0*/  FMUL.FTZ R48, R46, R42.reuse ;  /* 0x0000002a2e307220 */ /* 0x080fe20000410000 */
[----:B------:R-:W-:Y:S01]  /*a1e0*/  LOP3.LUT R170, R170, 0xffff0000, RZ, 0xc0, !PT ;  /* 0xffff0000aaaa7812 */ /* 0x000fe200078ec0ff */
[C---:B------:R-:W-:Y:S02]  /*a1f0*/  IMAD.U32 R39, R38.reuse, 0x10000, RZ ;  /* 0x0001000026277824 */ /* 0x040fe400078e00ff */
[C---:B------:R-:W-:Y:S01]  /*a200*/  FFMA.FTZ R45, R33.reuse, R42, R45 ;  /* 0x0000002a212d7223 */ /* 0x040fe2000001002d */
[----:B------:R-:W-:Y:S01]  /*a210*/  FFMA.FTZ R48, R33, R36, -R48 ;  /* 0x0000002421307223 */ /* 0x000fe20000010830 */
        /* <DEDUP_REMOVED lines=10> */
[----:B------:R-:W-:Y:S01]  /*a2c0*/  FMUL.FTZ R46, R39, R42 ;  /* 0x0000002a272e7220 */ /* 0x000fe20000410000 */
[----:B------:R-:W-:Y:S01]  /*a2d0*/  LOP3.LUT R34, R34, 0xffff0000, RZ, 0xc0, !PT ;  /* 0xffff000022227812 */ /* 0x000fe200078ec0ff */
[----:B------:R-:W-:Y:S01]  /*a2e0*/  FMUL.FTZ R33, R38, R159 ;  /* 0x0000009f26217220 */ /* 0x000fe20000410000 */
[-C--:B------:R-:W-:Y:S01]  /*a2f0*/  FMUL.FTZ R47, R47, R157.reuse ;  /* 0x0000009d2f2f7220 */ /* 0x080fe20000410000 */
[----:B------:R-:W-:Y:S01]  /*a300*/  FFMA.FTZ R37, R32, R157, -R37 ;  /* 0x0000009d20257223 */ /* 0x000fe20000010825 */
[----:B------:R-:W-:Y:S01]  /*a310*/  FMUL.FTZ R39, R39, R36 ;  /* 0x0000002427277220 */ /* 0x000fe20000410000 */
[-C--:B------:R-:W-:Y:S01]  /*a320*/  FMUL.FTZ R38, R38, R155.reuse ;  /* 0x0000009b26267220 */ /* 0x080fe20000410000 */
[----:B------:R-:W-:Y:S01]  /*a330*/  FFMA.FTZ R32, R32, R170, R47 ;  /* 0x000000aa20207223 */ /* 0x000fe2000001002f */
[C---:B------:R-:W-:Y:S01]  /*a340*/  FFMA.FTZ R46, R35.reuse, R36, -R46 ;  /* 0x00000024232e7223 */ /* 0x040fe2000001082e */
[----:B------:R-:W-:Y:S01]  /*a350*/  FFMA.FTZ R39, R35, R42, R39 ;  /* 0x0000002a23277223 */ /* 0x000fe20000010027 */
[C---:B------:R-:W-:Y:S01]  /*a360*/  FFMA.FTZ R33, R34.reuse, R155, -R33 ;  /* 0x0000009b22217223 */ /* 0x040fe20000010821 */
[----:B------:R-:W-:Y:S01]  /*a370*/  FFMA.FTZ R38, R34, R159, R38 ;  /* 0x0000009f22267223 */ /* 0x000fe20000010026 */
[----:B------:R-:W-:-:S02]  /*a380*/  F2FP.BF16.F32.PACK_AB R49, R49, R54 ;  /* 0x000000363131723e */ /* 0x000fc400000010ff */
[----:B------:R-:W-:Y:S02]  /*a390*/  F2FP.BF16.F32.PACK_AB R52, R52, R59 ;  /* 0x0000003b3434723e */ /* 0x000fe400000010ff */
[----:B------:R-:W-:Y:S02]  /*a3a0*/  F2FP.BF16.F32.PACK_AB R50, R51, R50 ;  /* 0x000000323332723e */ /* 0x000fe400000010ff */
[----:B------:R-:W-:Y:S01]  /*a3b0*/  F2FP.BF16.F32.PACK_AB R48, R37, R48 ;  /* 0x000000302530723e */ /* 0x000fe200000010ff */
[----:B------:R-:W-:Y:S01]  /*a3c0*/  IMAD.MOV.U32 R37, RZ, RZ, R52 ;  /* 0x000000ffff257224 */ /* 0x000fe200078e0034 */
[----:B------:R-:W-:Y:S02]  /*a3d0*/  F2FP.BF16.F32.PACK_AB R36, R32, R45 ;  /* 0x0000002d2024723e */ /* 0x000fe400000010ff */
[----:B------:R-:W-:Y:S01]  /*a3e0*/  F2FP.BF16.F32.PACK_AB R34, R33, R46 ;  /* 0x0000002e2122723e */ /* 0x000fe200000010ff */
[----:B------:R-:W-:Y:S01]  /*a3f0*/  IMAD.MOV.U32 R32, RZ, RZ, R48 ;  /* 0x000000ffff207224 */ /* 0x000fe200078e0030 */
[----:B------:R-:W-:Y:S01]  /*a400*/  F2FP.BF16.F32.PACK_AB R38, R38, R39 ;  /* 0x000000272626723e */ /* 0x000fe200000010ff */
[----:B------:R-:W-:Y:S01]  /*a410*/  IMAD.MOV.U32 R33, RZ, RZ, R49 ;  /* 0x000000ffff217224 */ /* 0x000fe200078e0031 */
[----:B------:R-:W-:Y:S01]  /*a420*/  F2FP.BF16.F32.PACK_AB R35, R156, R55 ;  /* 0x000000379c23723e */ /* 0x000fe200000010ff */
[----:B------:R-:W-:-:S07]  /*a430*/  IMAD.MOV.U32 R39, RZ, RZ, R50 ;  /* 0x000000ffff277224 */ /* 0x000fce00078e0032 */
.L_x_1417:
[----:B------:R-:W-:Y:S05]  /*a440*/  BSYNC B1 ;  /* 0x0000000000017941 */ /* 0x000fea0003800000 */
.L_x_1416:
[----:B------:R-:W-:Y:S01]  /*a450*/  ISETP.GE.AND P0, PT, R43, R151, PT ;  /* 0x000000972b00720c */ /* 0x000fe20003f06270 */
[----:B------:R-:W-:Y:S02]  /*a460*/  ULDC.64 UR4, c[0x0][0x208] ;  /* 0x0000820000047ab9 */ /* 0x000fe40000000a00 */
[----:B--2---:R2:W-:Y:S10]  /*a470*/  STG.E.128 desc[UR4][R40.64], R32 ;  /* 0x0000002028007986 */ /* 0x0045f4000c101d04 */
[----:B------:R-:W-:Y:S05]  /*a480*/  @P0 BRA `(.L_x_1366) ;  /* 0x0000000400040947 */ /* 0x000fea0003800000 */
[--C-:B------:R-:W-:Y:S01]  /*a490*/  IADD3 R130, P0, P4, R90, R130, R43.reuse ;  /* 0x000000825a827210 */ /* 0x100fe20007c1e02b */
[----:B------:R-:W-:Y:S01]  /*a4a0*/  ULDC.64 UR4, c[0x0][0x208] ;  /* 0x0000820000047ab9 */ /* 0x000fe20000000a00 */
[----:B------:R-:W-:-:S04]  /*a4b0*/  SHF.R.S32.HI R43, RZ, 0x1f, R43 ;  /* 0x0000001fff2b7819 */ /* 0x000fc8000001142b */
[----:B------:R-:W-:Y:S02]  /*a4c0*/  IADD3.X R44, R89, R44, R43, P0, P4 ;  /* 0x0000002c592c7210 */ /* 0x000fe400007e842b */
[----:B------:R-:W-:-:S04]  /*a4d0*/  LEA R120, P0, R130, R120, 0x1 ;  /* 0x0000007882787211 */ /* 0x000fc800078008ff */
[----:B------:R-:W-:-:S05]  /*a4e0*/  LEA.HI.X R121, R130, R121, R44, 0x1, P0 ;  /* 0x0000007982797211 */ /* 0x000fca00000f0c2c */
[----:B---3--:R3:W-:Y:S01]  /*a4f0*/  STG.E.128 desc[UR4][R120.64], R36 ;  /* 0x0000002478007986 */ /* 0x0087e2000c101d04 */
[----:B------:R-:W-:Y:S05]  /*a500*/  BRA `(.L_x_1366) ;  /* 0x0000000000e47947 */ /* 0x000fea0003800000 */
.L_x_1333:
[----:B------:R-:W-:-:S04]  /*a510*/  ULOP3.LUT UR4, UR60, 0x1, URZ, 0xfc, !UPT ;  /* 0x000000013c047892 */ /* 0x000fc8000f8efc3f */
[----:B------:R-:W-:-:S06]  /*a520*/  UISETP.NE.AND UP0, UPT, UR4, 0x3, UPT ;  /* 0x000000030400788c */ /* 0x000fcc000bf05270 */
[----:B------:R-:W-:-:S13]  /*a530*/  PLOP3.LUT P1, PT, PT, PT, UP0, 0x80, 0x0 ;  /* 0x000000000000781c */ /* 0x000fda0003f2f008 */
[----:B------:R-:W-:Y:S05]  /*a540*/  @!P1 BRA `(.L_x_1418) ;  /* 0x0000000000049947 */ /* 0x000fea0003800000 */
[----:B------:R-:W-:Y:S01]  /*a550*/  BPT.TRAP 0x1 ;  /* 0x000000040000795c */ /* 0x000fe20000300000 */
.L_x_1418:
[----:B------:R-:W-:Y:S01]  /*a560*/  IMAD R4, R19, 0x8, R18 ;  /* 0x0000000813047824 */ /* 0x000fe200078e0212 */
[----:B------:R-:W-:Y:S01]  /*a570*/  SHF.L.U32 R3, R167, 0x1f, RZ ;  /* 0x0000001fa7037819 */ /* 0x000fe200000006ff */
[----:B------:R-:W-:Y:S01]  /*a580*/  IMAD R5, R24, -0x60, R2 ;  /* 0xffffffa018057824 */ /* 0x000fe200078e0202 */
[----:B------:R-:W-:Y:S02]  /*a590*/  BSSY B1, `(.L_x_1419) ;  /* 0x0000005000017945 */ /* 0x000fe40003800000 */
[----:B------:R-:W1:Y:S02]  /*a5a0*/  SYNCS.PHASECHK.TRANS64.TRYWAIT P4, [R4+URZ+0x2a890], R3 ;  /* 0x02a89003040075a7 */ /* 0x000e64000808017f */
[----:B------:R-:W-:-:S04]  /*a5b0*/  VIMNMX R5, R5, 0x60, PT ;  /* 0x0000006005057848 */ /* 0x000fc80003fe0100 */
[----:B------:R-:W-:Y:S01]  /*a5c0*/  ISETP.GE.AND P0, PT, R162, R5, PT ;  /* 0x00000005a200720c */ /* 0x000fe20003f06270 */
[----:B-1----:R-:W-:-:S12]  /*a5d0*/  @!P4 BRA `(.L_x_1420) ;  /* 0x000001cc00e4c947 */ /* 0x002fd80003800000 */
.L_x_1740:
[----:B------:R-:W-:Y:S05]  /*a5e0*/  BSYNC B1 ;  /* 0x0000000000017941 */ /* 0x000fea0003800000 */
.L_x_1419:
[----:B------:R-:W-:Y:S04]  /*a5f0*/  BSSY B1, `(.L_x_1421) ;  /* 0x0000015000017945 */ /* 0x000fe80003800000 */
[----:B------:R-:W-:Y:S05]  /*a600*/  @P0 BRA `(.L_x_1422) ;  /* 0x00000000004c0947 */ /* 0x000fea0003800000 */
[----:B------:R-:W-:Y:S01]  /*a610*/  ISETP.NE.AND P4, PT, R12, RZ, PT ;  /* 0x000000ff0c00720c */ /* 0x000fe20003f85270 */
[----:B------:R-:W-:Y:S01]  /*a620*/  ULDC.64 UR4, c[0x0][0x208] ;  /* 0x0000820000047ab9 */ /* 0x000fe20000000a00 */
[----:B------:R-:W-:-:S11]  /*a630*/  ISETP.NE.AND P0, PT, R11, RZ, PT ;  /* 0x000000ff0b00720c */ /* 0x000fd60003f05270 */
[----:B0-----:R-:W0:Y:S04]  /*a640*/  @P4 LDS.128 R32, [R43] ;  /* 0x000000002b204984 */ /* 0x001e280000000c00 */
[----:B------:R-:W2:Y:S04]  /*a650*/  @P0 LDS.128 R36, [R42] ;  /* 0x000000002a240984 */ /* 0x000ea80000000c00 */
[----:B0-----:R-:W-:Y:S01]  /*a660*/  @P4 STG.E.128 desc[UR4][R44.64], R32 ;  /* 0x000000202c004986 */ /* 0x001fe2000c101d04 */
[----:B------:R-:W-:-:S03]  /*a670*/  ISETP.NE.AND P4, PT, R10, RZ, PT ;  /* 0x000000ff0a00720c */ /* 0x000fc60003f85270 */
[----:B--2---:R-:W-:Y:S01]  /*a680*/  @P0 STG.E.128 desc[UR4][R44.64+0x40], R36 ;  /* 0x000040242c000986 */ /* 0x004fe2000c101d04 */
[----:B------:R-:W-:-:S09]  /*a690*/  ISETP.NE.AND P0, PT, R9, RZ, PT ;  /* 0x000000ff0900720c */ /* 0x000fd20003f05270 */
[----:B------:R-:W0:Y:S04]  /*a6a0*/  @P4 LDS.128 R32, [R43+0x3000] ;  /* 0x003000002b204984 */ /* 0x000e280000000c00 */
[----:B------:R-:W2:Y:S04]  /*a6b0*/  @P0 LDS.128 R36, [R42+0x3000] ;  /* 0x003000002a240984 */ /* 0x000ea80000000c00 */
[----:B0-----:R-:W-:Y:S01]  /*a6c0*/  @P4 STG.E.128 desc[UR4][R44.64+0x80], R32 ;  /* 0x000080202c004986 */ /* 0x001fe2000c101d04 */
[----:B------:R-:W-:-:S03]  /*a6d0*/  ISETP.NE.AND P4, PT, R7, RZ, PT ;  /* 0x000000ff0700720c */ /* 0x000fc60003f85270 */
[----:B--2---:R-:W-:Y:S01]  /*a6e0*/  @P0 STG.E.128 desc[UR4][R44.64+0xc0], R36 ;  /* 0x0000c0242c000986 */ /* 0x004fe2000c101d04 */
[----:B------:R-:W-:-:S09]  /*a6f0*/  ISETP.NE.AND P0, PT, R8, RZ, PT ;  /* 0x000000ff0800720c */ /* 0x000fd20003f05270 */
[----:B------:R-:W0:Y:S04]  /*a700*/  @P4 LDS.128 R36, [R42+0x6000] ;  /* 0x006000002a244984 */ /* 0x000e280000000c00 */
[----:B------:R-:W2:Y:S04]  /*a710*/  @P0 LDS.128 R32, [R43+0x6000] ;  /* 0x006000002b200984 */ /* 0x000ea80000000c00 */
[----:B0-----:R3:W-:Y:S04]  /*a720*/  @P4 STG.E.128 desc[UR4][R44.64+0x140], R36 ;  /* 0x000140242c004986 */ /* 0x0017e8000c101d04 */
[----:B--2---:R3:W-:Y:S02]  /*a730*/  @P0 STG.E.128 desc[UR4][R44.64+0x100], R32 ;  /* 0x000100202c000986 */ /* 0x0047e4000c101d04 */
.L_x_1422:
[----:B------:R-:W-:Y:S05]  /*a740*/  BSYNC B1 ;  /* 0x0000000000017941 */ /* 0x000fea0003800000 */
.L_x_1421:
[----:B------:R-:W-:-:S13]  /*a750*/  ISETP.GE.AND P0, PT, R185, R5, PT ;  /* 0x00000005b900720c */ /* 0x000fda0003f06270 */
[----:B------:R-:W-:Y:S05]  /*a760*/  @P0 BRA `(.L_x_1366) ;  /* 0x00000000004c0947 */ /* 0x000fea0003800000 */
[----:B------:R-:W-:Y:S01]  /*a770*/  ISETP.NE.AND P4, PT, R12, RZ, PT ;  /* 0x000000ff0c00720c */ /* 0x000fe20003f85270 */
[----:B------:R-:W-:Y:S01]  /*a780*/  ULDC.64 UR4, c[0x0][0x208] ;  /* 0x0000820000047ab9 */ /* 0x000fe20000000a00 */
[----:B------:R-:W-:-:S11]  /*a790*/  ISETP.NE.AND P0, PT, R10, RZ, PT ;  /* 0x000000ff0a00720c */ /* 0x000fd60003f05270 */
[----:B0--3--:R-:W0:Y:S04]  /*a7a0*/  @P4 LDS.128 R32, [R43+0x2000] ;  /* 0x002000002b204984 */ /* 0x009e280000000c00 */
[----:B------:R-:W2:Y:S04]  /*a7b0*/  @P0 LDS.128 R36, [R43+0x5000] ;  /* 0x005000002b240984 */ /* 0x000ea80000000c00 */
        /* <DEDUP_REMOVED lines=14> */
.L_x_1366:
[----:B------:R-:W-:Y:S05]  /*a8a0*/  BSYNC B0 ;  /* 0x0000000000007941 */ /* 0x000fea0003800000 */
.L_x_1332:
[----:B01234-:R-:W0:Y:S01]  /*a8b0*/  S2R R32, SR_TID.X ;  /* 0x0000000000207919 */ /* 0x01fe220000002100 */
[----:B------:R-:W-:Y:S01]  /*a8c0*/  @!PT LDS RZ, [RZ] ;  /* 0x00000000fffff984 */ /* 0x000fe20000000800 */
[----:B------:R-:W-:Y:S01]  /*a8d0*/  @!PT LDS RZ, [RZ] ;  /* 0x00000000fffff984 */ /* 0x000fe20000000800 */
[----:B------:R-:W-:Y:S01]  /*a8e0*/  @!PT LDS RZ, [RZ] ;  /* 0x00000000fffff984 */ /* 0x000fe20000000800 */
[----:B------:R-:W-:Y:S01]  /*a8f0*/  @!PT LDS RZ, [RZ] ;  /* 0x00000000fffff984 */ /* 0x000fe20000000800 */
[----:B------:R1:W-:Y:S06]  /*a900*/  MEMBAR.ALL.CTA ;  /* 0x0000000000007992 */ /* 0x0003ec0000008000 */
[----:B-1----:R-:W1:Y:S01]  /*a910*/  FENCE.VIEW.ASYNC.S ;  /* 0x00000000000073c6 */ /* 0x002e620000000000 */
[----:B------:R-:W-:Y:S05]  /*a920*/  WARPSYNC.ALL ;  /* 0x0000000000007948 */ /* 0x000fea0003800000 */
[----:B------:R-:W-:Y:S01]  /*a930*/  BSSY B0, `(.L_x_1423) ;  /* 0x0000009000007945 */ /* 0x000fe20003800000 */
[----:B0-----:R-:W-:Y:S01]  /*a940*/  LOP3.LUT R32, R32, 0x7f, RZ, 0xc0, !PT ;  /* 0x0000007f20207812 */ /* 0x001fe200078ec0ff */
[----:B-1----:R0:W-:Y:S03]  /*a950*/  BAR.SYNC.DEFER_BLOCKING R154, 0x80 ;  /* 0x0002009a0000751d */ /* 0x0021e60000010000 */
[----:B------:R-:W-:-:S13]  /*a960*/  ISETP.NE.AND P0, PT, R32, RZ, PT ;  /* 0x000000ff2000720c */ /* 0x000fda0003f05270 */
[----:B------:R-:W-:-:S05]  /*a970*/  @!P0 VIADD R32, R4, 0x2a8a0 ;  /* 0x0002a8a004208836 */ /* 0x000fca0000000000 */
[----:B------:R-:W-:-:S04]  /*a980*/  @!P0 PRMT R32, RZ, 0x654, R32 ;  /* 0x00000654ff208816 */ /* 0x000fc80000000020 */
[----:B------:R0:W-:Y:S01]  /*a990*/  @!P0 SYNCS.ARRIVE.TRANS64.RED.A1T0 RZ, [R32+URZ], RZ ;  /* 0x000000ff20ff89a7 */ /* 0x0001e2000810043f */
[----:B------:R-:W-:Y:S05]  /*a9a0*/  @!P1 BRA `(.L_x_1424) ;  /* 0x0000000000049947 */ /* 0x000fea0003800000 */
[----:B------:R-:W-:Y:S01]  /*a9b0*/  BPT.TRAP 0x1 ;  /* 0x000000040000795c */ /* 0x000fe20000300000 */
.L_x_1424:
[----:B------:R-:W-:Y:S05]  /*a9c0*/  BSYNC B0 ;  /* 0x0000000000007941 */ /* 0x000fea0003800000 */
.L_x_1423:
[----:B------:R-:W1:Y:S01]  /*a9d0*/  SYNCS.PHASECHK.TRANS64.TRYWAIT P4, [R4+URZ+0x2a8b0], R3 ;  /* 0x02a8b003040075a7 */ /* 0x000e62000808017f */
[----:B0-----:R-:W-:Y:S01]  /*a9e0*/  IMAD R32, R19, 0x3000, R27 ;  /* 0x0000300013207824 */ /* 0x001fe200078e021b */
[----:B------:R-:W-:Y:S01]  /*a9f0*/  ULDC UR61, c[0x0][0x310] ;  /* 0x0000c400003d7ab9 */ /* 0x000fe20000000800 */
[----:B------:R-:W-:Y:S01]  /*aa00*/  ULDC.64 UR56, c[0x0][0x318] ;  /* 0x0000c60000387ab9 */ /* 0x000fe20000000a00 */
[----:B------:R-:W-:Y:S01]  /*aa10*/  ULDC.64 UR58, c[0x0][0x308] ;  /* 0x0000c200003a7ab9 */ /* 0x000fe20000000a00 */
[----:B------:R-:W-:Y:S01]  /*aa20*/  BSSY B0, `(.L_x_1425) ;  /* 0x0000004000007945 */ /* 0x000fe20003800000 */
[----:B------:R-:W-:Y:S01]  /*aa30*/  ISETP.GE.AND P1, PT, R162, R5, PT ;  /* 0x00000005a200720c */ /* 0x000fe20003f26270 */
[----:B------:R-:W-:Y:S02]  /*aa40*/  IMAD.IADD R34, R123, 0x1, R32 ;  /* 0x000000017b227824 */ /* 0x000fe400078e0220 */
[----:B-1----:R-:W-:Y:S10]  /*aa50*/  @!P4 BRA `(.L_x_1426) ;  /* 0x000001c800d8c947 */ /* 0x002ff40003800000 */
.L_x_1741:
[----:B------:R-:W-:Y:S05]  /*aa60*/  BSYNC B0 ;  /* 0x0000000000007941 */ /* 0x000fea0003800000 */
.L_x_1425:
[----:B------:R-:W-:Y:S01]  /*aa70*/  BSSY B0, `(.L_x_1427) ;  /* 0x000001a000007945 */ /* 0x000fe20003800000 */
[----:B------:R-:W-:Y:S02]  /*aa80*/  IMAD R44, R32, 0x2, R115 ;  /* 0x00000002202c7824 */ /* 0x000fe400078e0273 */
[----:B------:R-:W-:-:S04]  /*aa90*/  IMAD.WIDE R40, R24, 0x60, R118 ;  /* 0x0000006018287825 */ /* 0x000fc800078e0276 */
[----:B------:R-:W-:Y:S01]  /*aaa0*/  IMAD R45, R34, 0x2, R115 ;  /* 0x00000002222d7824 */ /* 0x000fe200078e0273 */
[----:B------:R-:W-:Y:S06]  /*aab0*/  @P1 BRA `(.L_x_1428) ;  /* 0x0000000000541947 */ /* 0x000fec0003800000 */
[----:B0-----:R-:W-:Y:S01]  /*aac0*/  IMAD R3, R41, UR56, RZ ;  /* 0x0000003829037c24 */ /* 0x001fe2000f8e02ff */
[----:B------:R-:W-:Y:S01]  /*aad0*/  ISETP.GE.AND P4, PT, R22, UR61, PT ;  /* 0x0000003d16007c0c */ /* 0x000fe2000bf86270 */
[----:B------:R-:W-:Y:S01]  /*aae0*/  IMAD.MOV.U32 R32, RZ, RZ, R92 ;  /* 0x000000ffff207224 */ /* 0x000fe200078e005c */
[----:B------:R-:W-:Y:S01]  /*aaf0*/  ULDC.64 UR4, c[0x0][0x208] ;  /* 0x0000820000047ab9 */ /* 0x000fe20000000a00 */
        /* <DEDUP_REMOVED lines=17> */
.L_x_1428:
[----:B------:R-:W-:Y:S05]  /*ac10*/  BSYNC B0 ;  /* 0x0000000000007941 */ /* 0x000fea0003800000 */
.L_x_1427:
[----:B------:R-:W-:Y:S01]  /*ac20*/  ISETP.GE.AND P1, PT, R185, R5, PT ;  /* 0x00000005b900720c */ /* 0x000fe20003f26270 */
[----:B------:R-:W-:-:S12]  /*ac30*/  BSSY B0, `(.L_x_1429) ;  /* 0x0000019000007945 */ /* 0x000fd80003800000 */
[----:B------:R-:W-:Y:S05]  /*ac40*/  @P1 BRA `(.L_x_1430) ;  /* 0x00000000005c1947 */ /* 0x000fea0003800000 */
[----:B0-----:R-:W-:Y:S01]  /*ac50*/  IADD3 R3, P1, R40, 0x40, RZ ;  /* 0x0000004028037810 */ /* 0x001fe20007f3e0ff */
[----:B--2---:R-:W-:Y:S01]  /*ac60*/  IMAD.MOV.U32 R32, RZ, RZ, R92 ;  /* 0x000000ffff207224 */ /* 0x004fe200078e005c */
[----:B------:R-:W-:Y:S01]  /*ac70*/  ISETP.GE.AND P4, PT, R22, UR61, PT ;  /* 0x0000003d16007c0c */ /* 0x000fe2000bf86270 */
[----:B------:R-:W-:Y:S01]  /*ac80*/  IMAD.MOV.U32 R33, RZ, RZ, R6 ;  /* 0x000000ffff217224 */ /* 0x000fe200078e0006 */
[----:B------:R-:W-:Y:S01]  /*ac90*/  ULDC.64 UR4, c[0x0][0x208] ;  /* 0x0000820000047ab9 */ /* 0x000fe20000000a00 */
[----:B------:R-:W-:Y:S02]  /*aca0*/  IMAD.X R40, RZ, RZ, R41, P1 ;  /* 0x000000ffff287224 */ /* 0x000fe400008e0629 */
[----:B------:R-:W-:-:S04]  /*acb0*/  IMAD.WIDE.U32 R32, R3, UR56, R32 ;  /* 0x0000003803207c25 */ /* 0x000fc8000f8e0020 */
        /* <DEDUP_REMOVED lines=16> */
.L_x_1430:
[----:B------:R-:W-:Y:S05]  /*adc0*/  BSYNC B0 ;  /* 0x0000000000007941 */ /* 0x000fea0003800000 */
.L_x_1429:
[----:B0-----:R-:W4:Y:S01]  /*add0*/  LDL R3, [R1+0x8] ;  /* 0x0000080001037983 */ /* 0x001f220000100800 */
[----:B------:R-:W-:Y:S02]  /*ade0*/  @!P0 VIADD R4, R4, 0x2a8c0 ;  /* 0x0002a8c004048836 */ /* 0x000fe40000000000 */
[----:B------:R-:W-:Y:S01]  /*adf0*/  VIADD R19, R19, 0x1 ;  /* 0x0000000113137836 */ /* 0x000fe20000000000 */
[----:B------:R-:W-:Y:S01]  /*ae00*/  @!PT LDS RZ, [RZ] ;  /* 0x00000000fffff984 */ /* 0x000fe20000000800 */
[----:B------:R-:W-:Y:S01]  /*ae10*/  @!PT LDS RZ, [RZ] ;  /* 0x00000000fffff984 */ /* 0x000fe20000000800 */
[----:B------:R-:W-:Y:S01]  /*ae20*/  @!PT LDS RZ, [RZ] ;  /* 0x00000000fffff984 */ /* 0x000fe20000000800 */
[----:B------:R-:W-:Y:S01]  /*ae30*/  @!PT LDS RZ, [RZ] ;  /* 0x00000000fffff984 */ /* 0x000fe20000000800 */
[----:B------:R0:W-:Y:S06]  /*ae40*/  MEMBAR.ALL.CTA ;  /* 0x0000000000007992 */ /* 0x0001ec0000008000 */
[----:B0-----:R-:W0:Y:S01]  /*ae50*/  FENCE.VIEW.ASYNC.S ;  /* 0x00000000000073c6 */ /* 0x001e220000000000 */
[----:B------:R-:W-:Y:S01]  /*ae60*/  @!P0 PRMT R4, RZ, 0x654, R4 ;  /* 0x00000654ff048816 */ /* 0x000fe20000000004 */
[----:B0-----:R0:W-:Y:S01]  /*ae70*/  BAR.SYNC.DEFER_BLOCKING R154, 0x80 ;  /* 0x0002009a0000751d */ /* 0x0011e20000010000 */
[----:B------:R-:W-:-:S04]  /*ae80*/  ISETP.NE.AND P1, PT, R19, 0x2, PT ;  /* 0x000000021300780c */ /* 0x000fc80003f25270 */
[----:B------:R-:W-:Y:S01]  /*ae90*/  SEL R19, R19, RZ, P1 ;  /* 0x000000ff13137207 */ /* 0x000fe20000800000 */
[----:B------:R1:W-:Y:S01]  /*aea0*/  @!P0 SYNCS.ARRIVE.TRANS64.RED.A1T0 RZ, [R4+URZ], RZ ;  /* 0x000000ff04ff89a7 */ /* 0x0003e2000810043f */
[----:B------:R-:W-:Y:S02]  /*aeb0*/  PLOP3.LUT P0, PT, PT, PT, PT, 0x8, 0x0 ;  /* 0x000000000000781c */ /* 0x000fe40003f0e170 */
[----:B-1----:R-:W-:-:S04]  /*aec0*/  SEL R4, RZ, 0x1, P1 ;  /* 0x00000001ff047807 */ /* 0x002fc80000800000 */
[----:B------:R-:W-:Y:S02]  /*aed0*/  LOP3.LUT R167, R167, R4, RZ, 0x3c, !PT ;  /* 0x00000004a7a77212 */ /* 0x000fe400078e3cff */
[----:B----4-:R-:W-:-:S13]  /*aee0*/  LOP3.LUT P4, RZ, R3, 0x2, RZ, 0xc0, !PT ;  /* 0x0000000203ff7812 */ /* 0x010fda000788c0ff */
[----:B0-----:R-:W-:Y:S05]  /*aef0*/  @P4 BRA `(.L_x_1431) ;  /* 0xffffff7800bc4947 */ /* 0x001fea000383ffff */
.L_x_1327:
[----:B------:R-:W0:Y:S01]  /*af00*/  LDC.64 R4, c[0x0][0x9e0] ;  /* 0x00027800ff047b82 */ /* 0x000e220000000a00 */
[----:B------:R-:W-:Y:S01]  /*af10*/  BSSY B0, `(.L_x_1432) ;  /* 0x0000005000007945 */ /* 0x000fe20003800000 */
[----:B0-----:R-:W-:-:S03]  /*af20*/  ISETP.GE.AND P1, PT, R5, 0x1, PT ;  /* 0x000000010500780c */ /* 0x001fc60003f26270 */
[----:B------:R-:W-:Y:S10]  /*af30*/  @P0 BRA `(.L_x_1433) ;  /* 0x0000000000080947 */ /* 0x000ff40003800000 */
[----:B------:R-:W0:Y:S02]  /*af40*/  FENCE.VIEW.ASYNC.G ;  /* 0x00000000000073c6 */ /* 0x000e240000000100 */
[----:B0-----:R-:W-:Y:S06]  /*af50*/  BAR.ARV 0xc, 0x120 ;  /* 0x0304800000007b1d */ /* 0x001fec0000002000 */
.L_x_1433:
[----:B------:R-:W-:Y:S05]  /*af60*/  BSYNC B0 ;  /* 0x0000000000007941 */ /* 0x000fea0003800000 */
.L_x_1432:
[----:B------:R-:W-:Y:S01]  /*af70*/  IMAD.IADD R0, R149, 0x1, R4 ;  /* 0x0000000195007824 */ /* 0x000fe200078e0204 */
[----:B------:R-:W-:Y:S06]  /*af80*/  @!P1 BRA `(.L_x_1434) ;  /* 0x0000000000489947 */ /* 0x000fec0003800000 */
        /* <DEDUP_REMOVED lines=11> */
.L_x_1436:
[----:B------:R-:W-:-:S13]  /*b040*/  ISETP.NE.AND P0, PT, R5, 0x1, PT ;  /* 0x000000010500780c */ /* 0x000fda0003f05270 */
[----:B------:R-:W0:Y:S02]  /*b050*/  @P0 LDC.64 R6, c[0x0][0x9e8] ;  /* 0x00027a00ff060b82 */ /* 0x000e240000000a00 */
[----:B0-----:R-:W-:-:S05]  /*b060*/  @P0 IMAD.HI.U32 R4, R2, R6, RZ ;  /* 0x0000000602040227 */ /* 0x001fca00078e00ff */
[----:B------:R-:W-:-:S07]  /*b070*/  @P0 SHF.R.U32.HI R2, RZ, R7, R4 ;  /* 0x00000007ff020219 */ /* 0x000fce0000011604 */
.L_x_1437:
[----:B------:R-:W-:Y:S05]  /*b080*/  BSYNC B0 ;  /* 0x0000000000007941 */ /* 0x000fea0003800000 */
.L_x_1435:
[----:B------:R-:W-:-:S05]  /*b090*/  IMAD R3, R2, R5, R5 ;  /* 0x0000000502037224 */ /* 0x000fca00078e0205 */
[----:B------:R-:W-:-:S07]  /*b0a0*/  VIMNMX R0, R0, R3, PT ;  /* 0x0000000300007248 */ /* 0x000fce0003fe0100 */
.L_x_1434:
[----:B------:R-:W-:Y:S01]  /*b0b0*/  VIADD R0, R0, 0x5f ;  /* 0x0000005f00007836 */ /* 0x000fe20000000000 */
[----:B------:R-:W-:-:S03]  /*b0c0*/  ULDC UR4, c[0x0][0x9dc] ;  /* 0x0002770000047ab9 */ /* 0x000fc60000000800 */
[----:B------:R-:W-:-:S05]  /*b0d0*/  IMAD.HI R0, R0, 0x2aaaaaab, RZ ;  /* 0x2aaaaaab00007827 */ /* 0x000fca00078e02ff */
[----:B------:R-:W-:-:S04]  /*b0e0*/  SHF.R.U32.HI R3, RZ, 0x1f, R0 ;  /* 0x0000001fff037819 */ /* 0x000fc80000011600 */
[----:B------:R-:W-:Y:S01]  /*b0f0*/  LEA.HI.SX32 R2, R0, R3, 0x1c ;  /* 0x0000000300027211 */ /* 0x000fe200078fe2ff */
[----:B------:R-:W-:-:S03]  /*b100*/  VIADD R0, R148, -UR4 ;  /* 0x8000000494007c36 */ /* 0x000fc60008000000 */
[----:B------:R-:W-:Y:S01]  /*b110*/  VIMNMX R2, R153, R2, PT ;  /* 0x0000000299027248 */ /* 0x000fe20003fe0100 */
        /* <DEDUP_REMOVED lines=11> */
.L_x_1440:
[----:B------:R-:W-:-:S13]  /*b1d0*/  ISETP.NE.AND P0, PT, R5, 0x1, PT ;  /* 0x000000010500780c */ /* 0x000fda0003f05270 */
[----:B------:R-:W0:Y:S02]  /*b1e0*/  @P0 LDC.64 R6, c[0x0][0x9e8] ;  /* 0x00027a00ff060b82 */ /* 0x000e240000000a00 */
[----:B0-----:R-:W-:-:S05]  /*b1f0*/  @P0 IMAD.HI.U32 R6, R148, R6, RZ ;  /* 0x0000000694060227 */ /* 0x001fca00078e00ff */
[----:B------:R-:W-:-:S07]  /*b200*/  @P0 SHF.R.U32.HI R148, RZ, R7, R6 ;  /* 0x00000007ff940219 */ /* 0x000fce0000011606 */
.L_x_1441:
[----:B------:R-:W-:Y:S05]  /*b210*/  BSYNC B0 ;  /* 0x0000000000007941 */ /* 0x000fea0003800000 */
.L_x_1439:
[----:B------:R-:W-:-:S05]  /*b220*/  IMAD R3, R148, R5, RZ ;  /* 0x0000000594037224 */ /* 0x000fca00078e02ff */
[----:B------:R-:W-:-:S07]  /*b230*/  VIMNMX R0, R0, R3, !PT ;  /* 0x0000000300007248 */ /* 0x000fce0007fe0100 */
.L_x_1438:
        /* <DEDUP_REMOVED lines=10> */
[----:B--23--:R-:W-:Y:S01]  /*b2e0*/  IMAD.MOV.U32 R35, RZ, RZ, RZ ;  /* 0x000000ffff237224 */ /* 0x00cfe200078e00ff */
[----:B------:R-:W-:Y:S01]  /*b2f0*/  CS2R R76, SRZ ;  /* 0x00000000004c7805 */ /* 0x000fe2000001ff00 */
[----:B------:R-:W-:Y:S01]  /*b300*/  IMAD.MOV.U32 R78, RZ, RZ, RZ ;  /* 0x000000ffff4e7224 */ /* 0x000fe200078e00ff */
[----:B------:R-:W-:Y:S02]  /*b310*/  VIMNMX R168, RZ, R4, !PT ;  /* 0x00000004ffa87248 */ /* 0x000fe40007fe0100 */
[----:B------:R-:W-:Y:S01]  /*b320*/  CS2R R74, SRZ ;  /* 0x00000000004a7805 */ /* 0x000fe2000001ff00 */
[----:B------:R-:W-:Y:S01]  /*b330*/  IMAD.MOV.U32 R73, RZ, RZ, RZ ;  /* 0x000000ffff497224 */ /* 0x000fe200078e00ff */
[----:B------:R-:W-:-:S02]  /*b340*/  CS2R R32, SRZ ;  /* 0x0000000000207805 */ /* 0x000fc4000001ff00 */
[----:B------:R-:W-:Y:S02]  /*b350*/  ISETP.GT.AND P1, PT, R2, R168, PT ;  /* 0x000000a80200720c */ /* 0x000fe40003f24270 */
[----:B------:R-:W-:Y:S01]  /*b360*/  CS2R R30, SRZ ;  /* 0x00000000001e7805 */ /* 0x000fe2000001ff00 */
[----:B------:R-:W-:Y:S01]  /*b370*/  IMAD.MOV.U32 R70, RZ, RZ, RZ ;  /* 0x000000ffff467224 */ /* 0x000fe200078e00ff */
        /* <DEDUP_REMOVED lines=18> */
[----:B------:R-:W-:Y:S01]  /*b4a0*/  IMAD.MOV.U32 R26, RZ, RZ, RZ ;  /* 0x000000ffff1a7224 */ /* 0x000fe200078e00ff */
[----:B------:R-:W-:Y:S01]  /*b4b0*/  CS2R R6, SRZ ;  /* 0x0000000000067805 */ /* 0x000fe2000001ff00 */
[----:B------:R-:W-:Y:S02]  /*b4c0*/  IMAD.MOV.U32 R91, RZ, RZ, RZ ;  /* 0x000000ffff5b7224 */ /* 0x000fe400078e00ff */
[----:B------:R-:W-:Y:S02]  /*b4d0*/  IMAD.MOV.U32 R28, RZ, RZ, RZ ;  /* 0x000000ffff1c7224 */ /* 0x000fe400078e00ff */
[----:B------:R-:W-:Y:S02]  /*b4e0*/  IMAD.MOV.U32 R93, RZ, RZ, RZ ;  /* 0x000000ffff5d7224 */ /* 0x000fe400078e00ff */
[----:B------:R-:W-:Y:S01]  /*b4f0*/  IMAD.MOV.U32 R24, RZ, RZ, RZ ;  /* 0x000000ffff187224 */ /* 0x000fe200078e00ff */
[----:B------:R-:W-:Y:S06]  /*b500*/  @!P1 BRA `(.L_x_1442) ;  /* 0x0000013400d89947 */ /* 0x000fec0003800000 */
[----:B------:R-:W2:Y:S04]  /*b510*/  LDL R5, [R1+0xc] ;  /* 0x00000c0001057983 */ /* 0x000ea80000100800 */
[----:B------:R-:W0:Y:S02]  /*b520*/  SHFL.IDX PT, R0, R201, RZ, 0x1f ;  /* 0x00001fffc9007589 */ /* 0x000e2400000e0000 */
[----:B0-----:R-:W-:-:S04]  /*b530*/  LEA.HI R3, R0, R0, RZ, 0x1 ;  /* 0x0000000000037211 */ /* 0x001fc800078f08ff */
[----:B------:R-:W-:-:S05]  /*b540*/  LOP3.LUT R3, R3, 0x1e, RZ, 0xc0, !PT ;  /* 0x0000001e03037812 */ /* 0x000fca00078ec0ff */
[----:B------:R-:W-:Y:S01]  /*b550*/  IMAD.IADD R3, R0, 0x1, -R3 ;  /* 0x0000000100037824 */ /* 0x000fe200078e0a03 */
[----:B--2---:R-:W-:-:S13]  /*b560*/  R2UR UR4, R5 ;  /* 0x00000000050472ca */ /* 0x004fda00000e0000 */
[----:B------:R-:W-:Y:S02]  /*b570*/  ULOP3.LUT UP0, URZ, UR4, 0x1bf, URZ, 0xc0, !UPT ;  /* 0x000001bf043f7892 */ /* 0x000fe4000f80c03f */
[----:B------:R-:W-:-:S04]  /*b580*/  LEA R3, R3, UR4, 0xd ;  /* 0x0000000403037c11 */ /* 0x000fc8000f8e68ff */
[----:B------:R-:W-:Y:S02]  /*b590*/  SHF.R.U32.HI R3, RZ, 0x4, R3 ;  /* 0x00000004ff037819 */ /* 0x000fe40000011603 */
[----:B------:R-:W-:Y:S02]  /*b5a0*/  PLOP3.LUT P0, PT, PT, PT, UP0, 0x80, 0x0 ;  /* 0x000000000000781c */ /* 0x000fe40003f0f008 */
[----:B------:R-:W-:-:S11]  /*b5b0*/  LOP3.LUT R68, R3, 0x3fff, RZ, 0xc0, !PT ;  /* 0x00003fff03447812 */ /* 0x000fd600078ec0ff */
        /* <DEDUP_REMOVED lines=17> */
.L_x_1443:
        /* <DEDUP_REMOVED lines=12> */
.L_x_1447:
[----:B-1----:R1:W2:Y:S02]  /*b790*/  SYNCS.PHASECHK.TRANS64.TRYWAIT P0, [R18+URZ+0x2a800], R3 ;  /* 0x02a80003120075a7 */ /* 0x0022a4000800017f */
[----:B--2---:R-:W-:Y:S05]  /*b7a0*/  @!P0 NANOSLEEP.SYNCS 0x989680 ;  /* 0x009896800000895d */ /* 0x004fea0003900000 */
[----:B------:R-:W2:Y:S02]  /*b7b0*/  @!P0 SYNCS.PHASECHK.TRANS64 P0, [R18+URZ+0x2a800], R3 ;  /* 0x02a80003120085a7 */ /* 0x000ea4000800007f */
[----:B--2---:R-:W-:Y:S05]  /*b7c0*/  @!P0 BRA `(.L_x_1447) ;  /* 0xfffffffc00f08947 */ /* 0x004fea000383ffff */
.L_x_1446:
[----:B------:R-:W-:Y:S05]  /*b7d0*/  BSYNC B0 ;  /* 0x0000000000007941 */ /* 0x000fea0003800000 */
.L_x_1445:
[----:B------:R-:W-:Y:S05]  /*b7e0*/  BRA `(.L_x_1448) ;  /* 0x0000007400207947 */ /* 0x000fea0003800000 */
.L_x_1444:
[----:B------:R-:W2:Y:S01]  /*b7f0*/  LDL R0, [R1+0xc] ;  /* 0x00000c0001007983 */ /* 0x000ea20000100800 */
[----:B------:R-:W0:Y:S01]  /*b800*/  LDC.64 R10, c[0x0][0x3d8] ;  /* 0x0000f600ff0a7b82 */ /* 0x000e220000000a00 */
[----:B-----5:R-:W-:Y:S01]  /*b810*/  SHF.R.S32.HI R3, RZ, 0x1f, R147 ;  /* 0x0000001fff037819 */ /* 0x020fe20000011493 */
[--C-:B------:R-:W-:Y:S01]  /*b820*/  IMAD.MOV.U32 R4, RZ, RZ, R16.reuse ;  /* 0x000000ffff047224 */ /* 0x100fe200078e0010 */
[----:B------:R-:W-:Y:S02]  /*b830*/  SHF.R.S32.HI R5, RZ, 0x1f, R16 ;  /* 0x0000001fff057819 */ /* 0x000fe40000011410 */
[----:B------:R-:W-:-:S03]  /*b840*/  SHF.R.S32.HI R9, RZ, 0x1f, R22 ;  /* 0x0000001fff097819 */ /* 0x000fc60000011416 */
[----:B------:R-:W1:Y:S01]  /*b850*/  LDC.64 R12, c[0x0][0x3e8] ;  /* 0x0000fa00ff0c7b82 */ /* 0x000e620000000a00 */
[-C--:B0-----:R-:W-:Y:S01]  /*b860*/  IMAD R8, R186, R10.reuse, RZ ;  /* 0x0000000aba087224 */ /* 0x081fe200078e02ff */
[----:B------:R-:W-:Y:S01]  /*b870*/  SHF.L.U64.HI R76, R10, 0x6, R11 ;  /* 0x000000060a4c7819 */ /* 0x000fe2000001020b */
[----:B------:R-:W-:-:S04]  /*b880*/  IMAD.WIDE.U32 R74, R147, R10, RZ ;  /* 0x0000000a934a7225 */ /* 0x000fc800078e00ff */
[----:B------:R-:W-:Y:S01]  /*b890*/  IMAD.WIDE.U32 R6, R162, R10, R4 ;  /* 0x0000000aa2067225 */ /* 0x000fe200078e0004 */
[----:B-1----:R-:W-:-:S03]  /*b8a0*/  SHF.L.U64.HI R69, R12, 0x6, R13 ;  /* 0x000000060c457819 */ /* 0x002fc6000001020d */
[----:B------:R-:W-:Y:S01]  /*b8b0*/  IMAD R85, R162, R11, R8 ;  /* 0x0000000ba2557224 */ /* 0x000fe200078e0208 */
[----:B------:R-:W-:Y:S01]  /*b8c0*/  IADD3 R81, P0, R6, R74, RZ ;  /* 0x0000004a06517210 */ /* 0x000fe20007f1e0ff */
[----:B------:R-:W-:Y:S02]  /*b8d0*/  IMAD.MOV.U32 R8, RZ, RZ, R22 ;  /* 0x000000ffff087224 */ /* 0x000fe400078e0016 */
[----:B------:R-:W-:-:S04]  /*b8e0*/  IMAD.WIDE.U32 R72, R147, R12, RZ ;  /* 0x0000000c93487225 */ /* 0x000fc800078e00ff */
[----:B------:R-:W-:-:S04]  /*b8f0*/  IMAD.WIDE.U32 R4, R162, R12, R4 ;  /* 0x0000000ca2047225 */ /* 0x000fc800078e0004 */
[----:B------:R-:W-:Y:S02]  /*b900*/  IMAD.SHL.U32 R78, R10, 0x40, RZ ;  /* 0x000000400a4e7824 */ /* 0x000fe400078e00ff */
[----:B------:R-:W-:Y:S01]  /*b910*/  IMAD.SHL.U32 R77, R12, 0x40, RZ ;  /* 0x000000400c4d7824 */ /* 0x000fe200078e00ff */
[----:B--2---:R-:W-:Y:S01]  /*b920*/  R2UR UR4, R0 ;  /* 0x00000000000472ca */ /* 0x004fe200000e0000 */
[----:B------:R-:W-:-:S04]  /*b930*/  IMAD R0, R3, R10, RZ ;  /* 0x0000000a03007224 */ /* 0x000fc800078e02ff */
[----:B------:R-:W-:Y:S02]  /*b940*/  IMAD R61, R147, R11, R0 ;  /* 0x0000000b933d7224 */ /* 0x000fe400078e0200 */
[-C--:B------:R-:W-:Y:S02]  /*b950*/  IMAD R0, R3, R12.reuse, RZ ;  /* 0x0000000c03007224 */ /* 0x080fe400078e02ff */
[----:B------:R-:W-:Y:S02]  /*b960*/  IMAD.IADD R61, R61, 0x1, R75 ;  /* 0x000000013d3d7824 */ /* 0x000fe400078e024b */
[----:B------:R-:W-:Y:S02]  /*b970*/  IMAD R3, R186, R12, RZ ;  /* 0x0000000cba037224 */ /* 0x000fe400078e02ff */
[----:B------:R-:W-:Y:S01]  /*b980*/  ULOP3.LUT UP0, URZ, UR4, 0x3ff, URZ, 0xc0, !UPT ;  /* 0x000003ff043f7892 */ /* 0x000fe2000f80c03f */
[----:B------:R-:W-:Y:S01]  /*b990*/  IADD3.X R83, R61, R7, R85, P0, !PT ;  /* 0x000000073d537210 */ /* 0x000fe200007fe455 */
[----:B------:R-:W-:Y:S01]  /*b9a0*/  IMAD.WIDE.U32 R6, R162, R10, R8 ;  /* 0x0000000aa2067225 */ /* 0x000fe200078e0008 */
[----:B------:R-:W-:-:S03]  /*b9b0*/  IADD3 R60, P0, R4, R72, RZ ;  /* 0x00000048043c7210 */ /* 0x000fc60007f1e0ff */
[----:B------:R-:W-:Y:S01]  /*b9c0*/  IMAD R79, R147, R13, R0 ;  /* 0x0000000d934f7224 */ /* 0x000fe200078e0200 */
[----:B------:R-:W-:Y:S01]  /*b9d0*/  IADD3 R71, P1, R6, R74, RZ ;  /* 0x0000004a06477210 */ /* 0x000fe20007f3e0ff */
[----:B------:R-:W-:-:S03]  /*b9e0*/  IMAD.WIDE.U32 R8, R162, R12, R8 ;  /* 0x0000000ca2087225 */ /* 0x000fc600078e0008 */
[----:B------:R-:W-:Y:S01]  /*b9f0*/  IADD3.X R85, R61, R85, R7, P1, !PT ;  /* 0x000000553d557210 */ /* 0x000fe20000ffe407 */
[----:B------:R-:W-:Y:S01]  /*ba00*/  IMAD R3, R162, R13, R3 ;  /* 0x0000000da2037224 */ /* 0x000fe200078e0203 */
[----:B------:R-:W-:Y:S01]  /*ba10*/  PLOP3.LUT P1, PT, PT, PT, UP0, 0x80, 0x0 ;  /* 0x000000000000781c */ /* 0x000fe20003f2f008 */
[----:B------:R-:W-:Y:S01]  /*ba20*/  IMAD.IADD R79, R79, 0x1, R73 ;  /* 0x000000014f4f7824 */ /* 0x000fe200078e0249 */
[----:B------:R-:W-:-:S04]  /*ba30*/  IADD3 R70, P2, R8, R72, RZ ;  /* 0x0000004808467210 */ /* 0x000fc80007f5e0ff */
[C---:B------:R-:W-:Y:S02]  /*ba40*/  IADD3.X R80, R79.reuse, R5, R3, P0, !PT ;  /* 0x000000054f507210 */ /* 0x040fe400007fe403 */
[----:B------:R-:W-:-:S05]  /*ba50*/  IADD3.X R82, R79, R3, R9, P2, !PT ;  /* 0x000000034f527210 */ /* 0x000fca00017fe409 */
        /* <DEDUP_REMOVED lines=17> */
.L_x_1449:
[----:B------:R-:W0:Y:S01]  /*bb70*/  LDC.64 R14, c[0x0][0x3d8] ;  /* 0x0000f600ff0e7b82 */ /* 0x000e220000000a00 */
[----:B------:R-:W-:Y:S01]  /*bb80*/  SHF.R.S32.HI R3, RZ, 0x1f, R169 ;  /* 0x0000001fff037819 */ /* 0x000fe200000114a9 */
[----:B------:R-:W-:Y:S01]  /*bb90*/  ULDC.U8 UR4, c[0x0][0x3f0] ;  /* 0x0000fc0000047ab9 */ /* 0x000fe20000000000 */
[----:B------:R-:W-:Y:S01]  /*bba0*/  BSSY B0, `(.L_x_1450) ;  /* 0x0000704000007945 */ /* 0x000fe20003800000 */
[----:B------:R-:W-:-:S04]  /*bbb0*/  ISETP.NE.AND P0, PT, RZ, UR4, PT ;  /* 0x00000004ff007c0c */ /* 0x000fc8000bf05270 */
[----:B------:R-:W1:Y:S01]  /*bbc0*/  LDC.64 R12, c[0x0][0x3e8] ;  /* 0x0000fa00ff0c7b82 */ /* 0x000e620000000a00 */
[-C--:B0-----:R-:W-:Y:S02]  /*bbd0*/  IMAD R0, R3, R14.reuse, RZ ;  /* 0x0000000e03007224 */ /* 0x081fe400078e02ff */
[----:B------:R-:W-:-:S04]  /*bbe0*/  IMAD.WIDE.U32 R4, R169, R14, RZ ;  /* 0x0000000ea9047225 */ /* 0x000fc800078e00ff */
[----:B------:R-:W-:Y:S02]  /*bbf0*/  IMAD.SHL.U32 R86, R4, 0x80, RZ ;  /* 0x0000008004567824 */ /* 0x000fe400078e00ff */
[-C--:B-1----:R-:W-:Y:S02]  /*bc00*/  IMAD R8, R3, R12.reuse, RZ ;  /* 0x0000000c03087224 */ /* 0x082fe400078e02ff */
[C---:B------:R-:W-:Y:S02]  /*bc10*/  IMAD R3, R169.reuse, R15, R0 ;  /* 0x0000000fa9037224 */ /* 0x040fe400078e0200 */
[----:B------:R-:W-:-:S04]  /*bc20*/  IMAD.WIDE.U32 R6, R169, R12, RZ ;  /* 0x0000000ca9067225 */ /* 0x000fc800078e00ff */
[----:B------:R-:W-:Y:S02]  /*bc30*/  IMAD R9, R169, R13, R8 ;  /* 0x0000000da9097224 */ /* 0x000fe400078e0208 */
[----:B------:R-:W-:Y:S02]  /*bc40*/  IMAD.IADD R5, R5, 0x1, R3 ;  /* 0x0000000105057824 */ /* 0x000fe400078e0203 */
[----:B------:R-:W-:Y:S02]  /*bc50*/  IMAD R0, R169, -0x80, R164 ;  /* 0xffffff80a9007824 */ /* 0x000fe400078e02a4 */
[----:B------:R-:W-:Y:S01]  /*bc60*/  IMAD.IADD R3, R7, 0x1, R9 ;  /* 0x0000000107037824 */ /* 0x000fe200078e0209 */
[----:B------:R-:W-:Y:S01]  /*bc70*/  SHF.L.U64.HI R84, R4, 0x7, R5 ;  /* 0x0000000704547819 */ /* 0x000fe20000010205 */
[----:B------:R-:W-:Y:S01]  /*bc80*/  IMAD.SHL.U32 R89, R6, 0x80, RZ ;  /* 0x0000008006597824 */ /* 0x000fe200078e00ff */
[----:B------:R-:W-:Y:S02]  /*bc90*/  VIMNMX R8, R0, 0x80, PT ;  /* 0x0000008000087848 */ /* 0x000fe40003fe0100 */
[----:B------:R-:W-:Y:S01]  /*bca0*/  SHF.L.U64.HI R87, R6, 0x7, R3 ;  /* 0x0000000706577819 */ /* 0x000fe20000010203 */
[----:B------:R-:W-:Y:S06]  /*bcb0*/  @!P0 BRA `(.L_x_1451) ;  /* 0x0000003400ec8947 */ /* 0x000fec0003800000 */
[----:B------:R-:W0:Y:S01]  /*bcc0*/  LDC R82, c[0x0][0x428] ;  /* 0x00010a00ff527b82 */ /* 0x000e220000000800 */
        /* <DEDUP_REMOVED lines=17> */
[----:B------:R-:W-:Y:S01]  /*bde0*/  VIADD R5, R16, 0x10 ;  /* 0x0000001010057836 */ /* 0x000fe20000000000 */
[----:B------:R-:W-:Y:S01]  /*bdf0*/  ULDC.64 UR4, c[0x0][0x3c8] ;  /* 0x0000f20000047ab9 */ /* 0x000fe20000000a00 */
[----:B------:R-:W-:Y:S01]  /*be00*/  ULDC UR6, c[0x0][0x3d4] ;  /* 0x0000f50000067ab9 */ /* 0x000fe20000000800 */
[----:B------:R-:W-:Y:S01]  /*be10*/  LEA R4, P3, R0, UR4, 0x1 ;  /* 0x0000000400047c11 */ /* 0x000fe2000f8608ff */
[----:B------:R-:W-:Y:S01]  /*be20*/  IMAD.X R3, R84, 0x1, R83, P1 ;  /* 0x0000000154037824 */ /* 0x000fe200008e0653 */
[----:B------:R-:W-:Y:S01]  /*be30*/  ISETP.GE.AND P2, PT, R5, UR6, PT ;  /* 0x0000000605007c0c */ /* 0x000fe2000bf46270 */
[C---:B------:R-:W-:Y:S01]  /*be40*/  VIADD R6, R16.reuse, 0x20 ;  /* 0x0000002010067836 */ /* 0x040fe20000000000 */
[----:B------:R-:W-:Y:S01]  /*be50*/  CS2R R66, SRZ ;  /* 0x0000000000427805 */ /* 0x000fe2000001ff00 */
[----:B------:R-:W-:Y:S01]  /*be60*/  VIADD R7, R16, 0x30 ;  /* 0x0000003010077836 */ /* 0x000fe20000000000 */
[----:B------:R-:W-:Y:S01]  /*be70*/  LEA.HI.X R5, R0, UR5, R3, 0x1, P3 ;  /* 0x0000000500057c11 */ /* 0x000fe200098f0c03 */
[----:B------:R-:W-:Y:S01]  /*be80*/  ULDC.64 UR4, c[0x0][0x3e0] ;  /* 0x0000f80000047ab9 */ /* 0x000fe20000000a00 */
[----:B------:R-:W-:Y:S01]  /*be90*/  IADD3 R0, P4, R89, R60, RZ ;  /* 0x0000003c59007210 */ /* 0x000fe20007f9e0ff */
[----:B------:R-:W-:Y:S01]  /*bea0*/  VIADD R9, R16, 0x40 ;  /* 0x0000004010097836 */ /* 0x000fe20000000000 */
[----:B------:R-:W-:Y:S01]  /*beb0*/  ISETP.GE.AND P1, PT, R6, UR6, PT ;  /* 0x0000000606007c0c */ /* 0x000fe2000bf26270 */
[----:B------:R-:W-:Y:S01]  /*bec0*/  VIADD R10, R16, 0x50 ;  /* 0x00000050100a7836 */ /* 0x000fe20000000000 */
[----:B------:R-:W-:Y:S01]  /*bed0*/  LEA R6, P6, R0, UR4, 0x1 ;  /* 0x0000000400067c11 */ /* 0x000fe2000f8c08ff */
[----:B------:R-:W-:Y:S01]  /*bee0*/  IMAD.X R3, R87, 0x1, R80, P4 ;  /* 0x0000000157037824 */ /* 0x000fe200020e0650 */
[----:B------:R-:W-:-:S02]  /*bef0*/  ISETP.GE.AND P5, PT, R7, UR6, PT ;  /* 0x0000000607007c0c */ /* 0x000fc4000bfa6270 */
[----:B------:R-:W-:Y:S02]  /*bf00*/  CS2R R62, SRZ ;  /* 0x00000000003e7805 */ /* 0x000fe4000001ff00 */
[----:B------:R-:W-:Y:S02]  /*bf10*/  ISETP.GE.AND P3, PT, R16, UR6, PT ;  /* 0x0000000610007c0c */ /* 0x000fe4000bf66270 */
[----:B------:R-:W-:Y:S02]  /*bf20*/  CS2R R56, SRZ ;  /* 0x0000000000387805 */ /* 0x000fe4000001ff00 */
[----:B------:R-:W-:Y:S02]  /*bf30*/  LEA.HI.X R7, R0, UR5, R3, 0x1, P6 ;  /* 0x0000000500077c11 */ /* 0x000fe4000b0f0c03 */
[----:B------:R-:W-:Y:S02]  /*bf40*/  CS2R R52, SRZ ;  /* 0x0000000000347805 */ /* 0x000fe4000001ff00 */
[----:B------:R-:W-:-:S02]  /*bf50*/  ISETP.GE.AND P4, PT, R9, UR6, PT ;  /* 0x0000000609007c0c */ /* 0x000fc4000bf86270 */
[----:B------:R-:W-:Y:S02]  /*bf60*/  CS2R R48, SRZ ;  /* 0x0000000000307805 */ /* 0x000fe4000001ff00 */
[----:B------:R-:W-:Y:S02]  /*bf70*/  ISETP.GE.AND P6, PT, R10, UR6, PT ;  /* 0x000000060a007c0c */ /* 0x000fe4000bfc6270 */
[----:B------:R-:W-:Y:S02]  /*bf80*/  CS2R R46, SRZ ;  /* 0x00000000002e7805 */ /* 0x000fe4000001ff00 */
[----:B------:R-:W-:Y:S02]  /*bf90*/  CS2R R70, SRZ ;  /* 0x0000000000467805 */ /* 0x000fe4000001ff00 */
[----:B------:R-:W-:Y:S02]  /*bfa0*/  CS2R R64, SRZ ;  /* 0x0000000000407805 */ /* 0x000fe4000001ff00 */
[----:B------:R-:W-:-:S02]  /*bfb0*/  CS2R R58, SRZ ;  /* 0x00000000003a7805 */ /* 0x000fc4000001ff00 */
[----:B------:R-:W-:Y:S02]  /*bfc0*/  CS2R R54, SRZ ;  /* 0x0000000000367805 */ /* 0x000fe4000001ff00 */
[----:B------:R-:W-:Y:S02]  /*bfd0*/  CS2R R50, SRZ ;  /* 0x0000000000327805 */ /* 0x000fe4000001ff00 */
[----:B------:R-:W-:Y:S01]  /*bfe0*/  CS2R R44, SRZ ;  /* 0x00000000002c7805 */ /* 0x000fe2000001ff00 */
[----:B------:R-:W-:Y:S02]  /*bff0*/  ULDC.64 UR8, c[0x0][0x208] ;  /* 0x0000820000087ab9 */ /* 0x000fe40000000a00 */
        /* <DEDUP_REMOVED lines=12> */
.L_x_1453:
[----:B------:R-:W-:Y:S05]  /*c0c0*/  BSYNC B1 ;  /* 0x0000000000017941 */ /* 0x000fea0003800000 */
.L_x_1452:
[----:B------:R-:W-:Y:S01]  /*c0d0*/  ISETP.GE.AND P1, PT, R185, R8, PT ;  /* 0x00000008b900720c */ /* 0x000fe20003f26270 */
[----:B------:R-:W-:Y:S01]  /*c0e0*/  BSSY B1, `(.L_x_1454) ;  /* 0x000003e000017945 */ /* 0x000fe20003800000 */
[----:B------:R-:W-:Y:S02]  /*c0f0*/  LOP3.LUT R0, R174, 0x18, R22, 0xf8, !PT ;  /* 0x00000018ae007812 */ /* 0x000fe400078ef816 */
        /* <DEDUP_REMOVED lines=10> */
[----:B------:R-:W-:Y:S02]  /*c1a0*/  LOP3.LUT R11, R0, R175, RZ, 0x3c, !PT ;  /* 0x000000af000b7212 */ /* 0x000fe400078e3cff */
[----:B------:R-:W-:Y:S01]  /*c1b0*/  CS2R R20, SRZ ;  /* 0x0000000000147805 */ /* 0x000fe2000001ff00 */
[----:B------:R-:W-:Y:S06]  /*c1c0*/  @P1 BRA `(.L_x_1455) ;  /* 0x0000000000bc1947 */ /* 0x000fec0003800000 */
[----:B------:R-:W-:Y:S01]  /*c1d0*/  IADD3 R77, P4, P5, R60, R77, R89 ;  /* 0x0000004d3c4d7210 */ /* 0x000fe20007d9e059 */
[----:B-1----:R-:W-:Y:S01]  /*c1e0*/  VIADD R4, R16, 0x10 ;  /* 0x0000001010047836 */ /* 0x002fe20000000000 */
[----:B------:R-:W-:Y:S01]  /*c1f0*/  IADD3 R78, P2, P3, R81, R78, R86 ;  /* 0x0000004e514e7210 */ /* 0x000fe20007b5e056 */
[----:B------:R-:W-:Y:S01]  /*c200*/  ULDC UR8, c[0x0][0x3d4] ;  /* 0x0000f50000087ab9 */ /* 0x000fe20000000800 */
[----:B------:R-:W-:Y:S01]  /*c210*/  IADD3.X R0, R80, R69, R87, P4, P5 ;  /* 0x0000004550007210 */ /* 0x000fe200027ea457 */
[C---:B------:R-:W-:Y:S01]  /*c220*/  VIADD R5, R16.reuse, 0x20 ;  /* 0x0000002010057836 */ /* 0x040fe20000000000 */
[----:B------:R-:W-:Y:S01]  /*c230*/  IADD3.X R3, R83, R76, R84, P2, P3 ;  /* 0x0000004c53037210 */ /* 0x000fe200017e6454 */
[----:B------:R-:W-:Y:S01]  /*c240*/  ULDC.64 UR4, c[0x0][0x3c8] ;  /* 0x0000f20000047ab9 */ /* 0x000fe20000000a00 */
[----:B------:R-:W-:Y:S01]  /*c250*/  ISETP.GE.AND P5, PT, R16, UR8, PT ;  /* 0x0000000810007c0c */ /* 0x000fe2000bfa6270 */
[----:B------:R-:W-:Y:S01]  /*c260*/  ULDC.64 UR6, c[0x0][0x3e0] ;  /* 0x0000f80000067ab9 */ /* 0x000fe20000000a00 */
[----:B------:R-:W-:Y:S01]  /*c270*/  ISETP.GE.AND P2, PT, R4, UR8, PT ;  /* 0x0000000804007c0c */ /* 0x000fe2000bf46270 */
[----:B------:R-:W-:Y:S01]  /*c280*/  VIADD R7, R16, 0x30 ;  /* 0x0000003010077836 */ /* 0x000fe20000000000 */
[----:B------:R-:W-:-:S02]  /*c290*/  LEA R4, P3, R78, UR4, 0x1 ;  /* 0x000000044e047c11 */ /* 0x000fc4000f8608ff */
[----:B------:R-:W-:Y:S02]  /*c2a0*/  CS2R R40, SRZ ;  /* 0x0000000000287805 */ /* 0x000fe4000001ff00 */
[----:B------:R-:W-:Y:S02]  /*c2b0*/  LEA R6, P6, R77, UR6, 0x1 ;  /* 0x000000064d067c11 */ /* 0x000fe4000f8c08ff */
[----:B------:R-:W-:Y:S02]  /*c2c0*/  CS2R R42, SRZ ;  /* 0x00000000002a7805 */ /* 0x000fe4000001ff00 */
[----:B------:R-:W-:Y:S01]  /*c2d0*/  ISETP.GE.AND P4, PT, R5, UR8, PT ;  /* 0x0000000805007c0c */ /* 0x000fe2000bf86270 */
[----:B------:R-:W-:Y:S01]  /*c2e0*/  VIADD R8, R16, 0x40 ;  /* 0x0000004010087836 */ /* 0x000fe20000000000 */
[----:B------:R-:W-:Y:S01]  /*c2f0*/  LEA.HI.X R5, R78, UR5, R3, 0x1, P3 ;  /* 0x000000054e057c11 */ /* 0x000fe200098f0c03 */
[----:B------:R-:W-:Y:S01]  /*c300*/  ULDC.64 UR10, c[0x0][0x208] ;  /* 0x00008200000a7ab9 */ /* 0x000fe20000000a00 */
[----:B------:R-:W-:-:S02]  /*c310*/  ISETP.GE.AND P3, PT, R7, UR8, PT ;  /* 0x0000000807007c0c */ /* 0x000fc4000bf66270 */
[----:B------:R-:W-:Y:S01]  /*c320*/  LEA.HI.X R7, R77, UR7, R0, 0x1, P6 ;  /* 0x000000074d077c11 */ /* 0x000fe2000b0f0c00 */
[----:B------:R-:W-:Y:S01]  /*c330*/  VIADD R0, R16, 0x50 ;  /* 0x0000005010007836 */ /* 0x000fe20000000000 */
[----:B------:R2:W5:Y:S01]  /*c340*/  @!P5 LDG.E.64 R40, desc[UR10][R4.64] ;  /* 0x0000000a0428d981 */ /* 0x000562000c1e1b00 */
[----:B------:R-:W-:-:S03]  /*c350*/  ISETP.GE.AND P6, PT, R8, UR8, PT ;  /* 0x0000000808007c0c */ /* 0x000fc6000bfc6270 */
[----:B------:R2:W5:Y:S01]  /*c360*/  @!P5 LDG.E.64 R42, desc[UR10][R6.64] ;  /* 0x0000000a062ad981 */ /* 0x000562000c1e1b00 */
[----:B------:R-:W-:Y:S02]  /*c370*/  ISETP.GE.AND P5, PT, R0, UR8, PT ;  /* 0x0000000800007c0c */ /* 0x000fe4000bfa6270 */
        /* <DEDUP_REMOVED lines=20> */
.L_x_1455:
[----:B------:R-:W-:Y:S05]  /*c4c0*/  BSYNC B1 ;  /* 0x0000000000017941 */ /* 0x000fea0003800000 */
.L_x_1454:
[----:B------:R-:W-:Y:S01]  /*c4d0*/  LOP3.LUT P2, RZ, R190, 0x4, RZ, 0xc0, !PT ;  /* 0x00000004beff7812 */ /* 0x000fe2000784c0ff */
[----:B------:R-:W-:Y:S01]  /*c4e0*/  IMAD.IADD R11, R176, 0x1, R11 ;  /* 0x00000001b00b7824 */ /* 0x000fe200078e020b */
[----:B------:R-:W-:Y:S01]  /*c4f0*/  ULDC.64 UR4, c[0x0][0x3c8] ;  /* 0x0000f20000047ab9 */ /* 0x000fe20000000a00 */
[----:B-----5:R-:W-:Y:S01]  /*c500*/  IMAD.MOV.U32 R0, RZ, RZ, R70 ;  /* 0x000000ffff007224 */ /* 0x020fe200078e0046 */
[----:B------:R-:W-:Y:S01]  /*c510*/  ULDC.64 UR6, c[0x0][0x3e0] ;  /* 0x0000f80000067ab9 */ /* 0x000fe20000000a00 */
[----:B------:R-:W-:Y:S02]  /*c520*/  IMAD R60, R11, 0x2, R18 ;  /* 0x000000020b3c7824 */ /* 0x000fe400078e0212 */
[----:B------:R-:W-:Y:S01]  /*c530*/  IMAD.MOV.U32 R3, RZ, RZ, R71 ;  /* 0x000000ffff037224 */ /* 0x000fe200078e0047 */
[----:B------:R-:W-:Y:S01]  /*c540*/  PRMT R107, R0, 0x7610, R107 ;  /* 0x00007610006b7816 */ /* 0x000fe2000000006b */
[C---:B-12---:R-:W-:Y:S02]  /*c550*/  VIADD R5, R60.reuse, 0xc400 ;  /* 0x0000c4003c057836 */ /* 0x046fe40000000000 */
[----:B------:R-:W-:Y:S01]  /*c560*/  IMAD.MOV.U32 R0, RZ, RZ, R65 ;  /* 0x000000ffff007224 */ /* 0x000fe200078e0041 */
[----:B------:R-:W-:Y:S01]  /*c570*/  PRMT R108, R3, 0x7610, R108 ;  /* 0x00007610036c7816 */ /* 0x000fe2000000006c */
[----:B------:R-:W-:-:S02]  /*c580*/  VIADD R10, R60, 0xc440 ;  /* 0x0000c4403c0a7836 */ /* 0x000fc40000000000 */
[----:B------:R-:W-:Y:S01]  /*c590*/  IMAD.MOV.U32 R4, RZ, RZ, R64 ;  /* 0x000000ffff047224 */ /* 0x000fe200078e0040 */
[----:B------:R-:W-:Y:S01]  /*c5a0*/  PRMT R103, R0, 0x7610, R103 ;  /* 0x0000761000677816 */ /* 0x000fe20000000067 */
[----:B------:R-:W-:Y:S01]  /*c5b0*/  @P2 VIADD R10, R5, 0xffffffc0 ;  /* 0xffffffc0050a2836 */ /* 0x000fe20000000000 */
[----:B0-----:R-:W-:Y:S01]  /*c5c0*/  ISETP.NE.AND P2, PT, R82, 0x1, PT ;  /* 0x000000015200780c */ /* 0x001fe20003f45270 */
[----:B------:R-:W-:Y:S01]  /*c5d0*/  IMAD.MOV.U32 R3, RZ, RZ, R58 ;  /* 0x000000ffff037224 */ /* 0x000fe200078e003a */
[----:B------:R-:W-:Y:S01]  /*c5e0*/  PRMT R104, R4, 0x7610, R104 ;  /* 0x0000761004687816 */ /* 0x000fe20000000068 */
[----:B------:R-:W-:Y:S02]  /*c5f0*/  IMAD.MOV.U32 R0, RZ, RZ, R54 ;  /* 0x000000ffff007224 */ /* 0x000fe400078e0036 */
        /* <DEDUP_REMOVED lines=10> */
[----:B------:R-:W0:Y:S01]  /*c6a0*/  @P2 LDC R5, c[0x0][0x430] ;  /* 0x00010c00ff052b82 */ /* 0x000e220000000800 */
[----:B------:R-:W-:Y:S01]  /*c6b0*/  PRMT R88, R4, 0x7610, R88 ;  /* 0x0000761004587816 */ /* 0x000fe20000000058 */
[----:B------:R-:W-:Y:S01]  /*c6c0*/  IMAD.MOV.U32 R4, RZ, RZ, R66 ;  /* 0x000000ffff047224 */ /* 0x000fe200078e0042 */
[----:B------:R-:W-:Y:S01]  /*c6d0*/  PRMT R81, R3, 0x7610, R81 ;  /* 0x0000761003517816 */ /* 0x000fe20000000051 */
[----:B------:R-:W-:-:S02]  /*c6e0*/  IMAD.MOV.U32 R3, RZ, RZ, R45 ;  /* 0x000000ffff037224 */ /* 0x000fc400078e002d */
[----:B------:R-:W-:Y:S01]  /*c6f0*/  IMAD.MOV.U32 R11, RZ, RZ, R67 ;  /* 0x000000ffff0b7224 */ /* 0x000fe200078e0043 */
[----:B------:R-:W-:Y:S01]  /*c700*/  PRMT R111, R4, 0x7610, R111 ;  /* 0x00007610046f7816 */ /* 0x000fe2000000006f */
[----:B------:R-:W1:Y:S01]  /*c710*/  @P2 LDC R0, c[0x0][0x42c] ;  /* 0x00010b00ff002b82 */ /* 0x000e620000000800 */
[----:B------:R-:W-:Y:S01]  /*c720*/  PRMT R82, R3, 0x7610, R82 ;  /* 0x0000761003527816 */ /* 0x000fe20000000052 */
[----:B------:R-:W-:Y:S02]  /*c730*/  IMAD.MOV.U32 R4, RZ, RZ, R63 ;  /* 0x000000ffff047224 */ /* 0x000fe400078e003f */
[----:B------:R-:W-:Y:S02]  /*c740*/  IMAD.MOV.U32 R3, RZ, RZ, R62 ;  /* 0x000000ffff037224 */ /* 0x000fe400078e003e */
[----:B------:R-:W-:Y:S01]  /*c750*/  IMAD.MOV.U32 R77, RZ, RZ, R61 ;  /* 0x000000ffff4d7224 */ /* 0x000fe200078e003d */
[----:B------:R-:W-:Y:S01]  /*c760*/  PRMT R105, R4, 0x7610, R105 ;  /* 0x0000761004697816 */ /* 0x000fe20000000069 */
[----:B------:R-:W-:Y:S01]  /*c770*/  IMAD.MOV.U32 R4, RZ, RZ, R57 ;  /* 0x000000ffff047224 */ /* 0x000fe200078e0039 */
[----:B------:R-:W-:Y:S01]  /*c780*/  PRMT R106, R3, 0x7610, R106 ;  /* 0x00007610036a7816 */ /* 0x000fe2000000006a */
[----:B------:R-:W-:Y:S01]  /*c790*/  IMAD R3, R169, 0x80, R162 ;  /* 0x00000080a9037824 */ /* 0x000fe200078e02a2 */
[----:B------:R-:W-:Y:S01]  /*c7a0*/  PRMT R61, R61, 0x5410, R11 ;  /* 0x000054103d3d7816 */ /* 0x000fe2000000000b */
[----:B------:R-:W-:Y:S01]  /*c7b0*/  IMAD.MOV.U32 R11, RZ, RZ, R56 ;  /* 0x000000ffff0b7224 */ /* 0x000fe200078e0038 */
[----:B------:R-:W-:Y:S01]  /*c7c0*/  PRMT R102, R4, 0x7610, R102 ;  /* 0x0000761004667816 */ /* 0x000fe20000000066 */
[----:B------:R-:W-:-:S02]  /*c7d0*/  IMAD R3, R188, 0x40, R3 ;  /* 0x00000040bc037824 */ /* 0x000fc400078e0203 */
[----:B------:R-:W-:Y:S01]  /*c7e0*/  IMAD.MOV.U32 R4, RZ, RZ, R48 ;  /* 0x000000ffff047224 */ /* 0x000fe200078e0030 */
[----:B------:R-:W-:Y:S01]  /*c7f0*/  PRMT R101, R11, 0x7610, R101 ;  /* 0x000076100b657816 */ /* 0x000fe20000000065 */
[----:B------:R-:W-:Y:S02]  /*c800*/  IMAD.MOV.U32 R11, RZ, RZ, R52 ;  /* 0x000000ffff0b7224 */ /* 0x000fe400078e0034 */
[----:B------:R-:W-:Y:S01]  /*c810*/  IMAD.MOV.U32 R7, RZ, RZ, R79 ;  /* 0x000000ffff077224 */ /* 0x000fe200078e004f */
[----:B------:R-:W-:Y:S01]  /*c820*/  PRMT R91, R4, 0x7610, R91 ;  /* 0x00007610045b7816 */ /* 0x000fe2000000005b */
[----:B------:R-:W-:Y:S01]  /*c830*/  IMAD.MOV.U32 R4, RZ, RZ, R49 ;  /* 0x000000ffff047224 */ /* 0x000fe200078e0031 */
[----:B------:R-:W-:Y:S01]  /*c840*/  PRMT R97, R11, 0x7610, R97 ;  /* 0x000076100b617816 */ /* 0x000fe20000000061 */
[----:B-1----:R-:W-:-:S03]  /*c850*/  @P2 IMAD.HI.U32 R0, R3, R0, RZ ;  /* 0x0000000003002227 */ /* 0x002fc600078e00ff */
[----:B------:R-:W-:Y:S01]  /*c860*/  PRMT R92, R4, 0x7610, R92 ;  /* 0x00007610045c7816 */ /* 0x000fe2000000005c */
[----:B------:R-:W-:Y:S01]  /*c870*/  IMAD.MOV.U32 R4, RZ, RZ, R43 ;  /* 0x000000ffff047224 */ /* 0x000fe200078e002b */
[----:B0-----:R-:W-:Y:S01]  /*c880*/  @P2 SHF.R.U32.HI R3, RZ, R5, R0 ;  /* 0x00000005ff032219 */ /* 0x001fe20000011600 */
[----:B------:R-:W-:Y:S02]  /*c890*/  IMAD.MOV.U32 R0, RZ, RZ, R42 ;  /* 0x000000ffff007224 */ /* 0x000fe400078e002a */
[----:B------:R-:W-:Y:S01]  /*c8a0*/  IMAD.MOV.U32 R69, RZ, RZ, R53 ;  /* 0x000000ffff457224 */ /* 0x000fe200078e0035 */
[----:B------:R-:W-:Y:S01]  /*c8b0*/  SHF.R.S32.HI R5, RZ, 0x1f, R3 ;  /* 0x0000001fff057819 */ /* 0x000fe20000011403 */
[----:B------:R-:W-:Y:S01]  /*c8c0*/  IMAD.MOV.U32 R76, RZ, RZ, R74 ;  /* 0x000000ffff4c7224 */ /* 0x000fe200078e004a */
[----:B------:R-:W-:Y:S01]  /*c8d0*/  PRMT R79, R0, 0x7610, R79 ;  /* 0x00007610004f7816 */ /* 0x000fe2000000004f */
[----:B------:R-:W-:Y:S01]  /*c8e0*/  IMAD.MOV.U32 R6, RZ, RZ, R72 ;  /* 0x000000ffff067224 */ /* 0x000fe200078e0048 */
[----:B------:R-:W-:Y:S01]  /*c8f0*/  PRMT R80, R4, 0x7610, R80 ;  /* 0x0000761004507816 */ /* 0x000fe20000000050 */
[----:B------:R-:W-:Y:S01]  /*c900*/  IMAD.MOV.U32 R11, RZ, RZ, R46 ;  /* 0x000000ffff0b7224 */ /* 0x000fe200078e002e */
[----:B------:R-:W-:Y:S01]  /*c910*/  PRMT R98, R69, 0x7610, R98 ;  /* 0x0000761045627816 */ /* 0x000fe20000000062 */
[----:B------:R-:W-:-:S02]  /*c920*/  IMAD R0, R5, R14, RZ ;  /* 0x0000000e05007224 */ /* 0x000fc400078e02ff */
[----:B------:R-:W-:Y:S01]  /*c930*/  IMAD R4, R5, R12, RZ ;  /* 0x0000000c05047224 */ /* 0x000fe200078e02ff */
[----:B------:R-:W-:Y:S01]  /*c940*/  PRMT R85, R11, 0x7610, R85 ;  /* 0x000076100b557816 */ /* 0x000fe20000000055 */
[----:B------:R-:W-:-:S04]  /*c950*/  IMAD.WIDE.U32 R76, R3, R14, R76 ;  /* 0x0000000e034c7225 */ /* 0x000fc800078e004c */
[----:B------:R-:W-:-:S04]  /*c960*/  IMAD.WIDE.U32 R6, R3, R12, R6 ;  /* 0x0000000c03067225 */ /* 0x000fc800078e0006 */
[C---:B------:R-:W-:Y:S01]  /*c970*/  IMAD R5, R3.reuse, R15, R0 ;  /* 0x0000000f03057224 */ /* 0x040fe200078e0200 */
[----:B------:R-:W-:Y:S01]  /*c980*/  LEA R0, P3, R6, UR6, 0x1 ;  /* 0x0000000606007c11 */ /* 0x000fe2000f8608ff */
[----:B------:R-:W-:Y:S02]  /*c990*/  IMAD.MOV.U32 R69, RZ, RZ, R47 ;  /* 0x000000ffff457224 */ /* 0x000fe400078e002f */
[----:B------:R-:W-:Y:S01]  /*c9a0*/  IMAD R3, R3, R13, R4 ;  /* 0x0000000d03037224 */ /* 0x000fe200078e0204 */
[C---:B------:R-:W-:Y:S01]  /*c9b0*/  LEA R4, P2, R76.reuse, UR4, 0x1 ;  /* 0x000000044c047c11 */ /* 0x040fe2000f8408ff */
[----:B------:R-:W-:Y:S01]  /*c9c0*/  IMAD.MOV.U32 R11, RZ, RZ, R36 ;  /* 0x000000ffff0b7224 */ /* 0x000fe200078e0024 */
[----:B------:R-:W-:Y:S01]  /*c9d0*/  PRMT R86, R69, 0x7610, R86 ;  /* 0x0000761045567816 */ /* 0x000fe20000000056 */
[----:B------:R-:W-:Y:S01]  /*c9e0*/  IMAD.IADD R5, R77, 0x1, R5 ;  /* 0x000000014d057824 */ /* 0x000fe200078e0205 */
[----:B------:R-:W-:Y:S01]  /*c9f0*/  UMOV UR4, 0xffffffff ;  /* 0xffffffff00047882 */ /* 0x000fe20000000000 */
[----:B------:R-:W-:Y:S01]  /*ca00*/  IMAD.IADD R3, R7, 0x1, R3 ;  /* 0x0000000107037824 */ /* 0x000fe200078e0203 */
[----:B------:R-:W-:Y:S01]  /*ca10*/  PRMT R69, R11, 0x7610, R69 ;  /* 0x000076100b457816 */ /* 0x000fe20000000045 */
[----:B------:R-:W-:Y:S01]  /*ca20*/  IMAD.MOV.U32 R11, RZ, RZ, R34 ;  /* 0x000000ffff0b7224 */ /* 0x000fe200078e0022 */
[----:B------:R-:W-:Y:S01]  /*ca30*/  LEA.HI.X R5, R76, UR5, R5, 0x1, P2 ;  /* 0x000000054c057c11 */ /* 0x000fe200090f0c05 */
[----:B------:R-:W-:Y:S01]  /*ca40*/  IMAD.MOV.U32 R12, RZ, RZ, R35 ;  /* 0x000000ffff0c7224 */ /* 0x000fe200078e0023 */
[----:B------:R-:W-:Y:S01]  /*ca50*/  LEA.HI.X R3, R6, UR7, R3, 0x1, P3 ;  /* 0x0000000706037c11 */ /* 0x000fe200098f0c03 */
[----:B------:R-:W-:Y:S01]  /*ca60*/  IMAD.MOV.U32 R72, RZ, RZ, R37 ;  /* 0x000000ffff487224 */ /* 0x000fe200078e0025 */
[----:B------:R-:W-:-:S02]  /*ca70*/  PRMT R73, R11, 0x7610, R73 ;  /* 0x000076100b497816 */ /* 0x000fc40000000049 */
[----:B------:R-:W-:Y:S02]  /*ca80*/  PRMT R74, R12, 0x7610, R74 ;  /* 0x000076100c4a7816 */ /* 0x000fe4000000004a */
[----:B------:R-:W-:Y:S01]  /*ca90*/  LEA.HI R6, R184, R184, RZ, 0x1 ;  /* 0x000000b8b8067211 */ /* 0x000fe200078f08ff */
[----:B------:R-:W-:Y:S06]  /*caa0*/  BRA.DIV UR4, `(.L_x_1456) ;  /* 0x000001aa04d87947 */ /* 0x000fec000b800000 */
.L_x_1744:
[----:B------:R-:W-:-:S03]  /*cab0*/  UMOV UR4, 0xffffffff ;  /* 0xffffffff00047882 */ /* 0x000fc60000000000 */
[----:B------:R-:W-:Y:S05]  /*cac0*/  BRA.DIV UR4, `(.L_x_1457) ;  /* 0x000001aa04f87947 */ /* 0x000fea000b800000 */
.L_x_1747:
[----:B------:R-:W-:-:S03]  /*cad0*/  UMOV UR4, 0xffffffff ;  /* 0xffffffff00047882 */ /* 0x000fc60000000000 */
[----:B------:R-:W-:Y:S05]  /*cae0*/  BRA.DIV UR4, `(.L_x_1458) ;  /* 0x000001ae04187947 */ /* 0x000fea000b800000 */
.L_x_1750:
[----:B------:R-:W-:-:S03]  /*caf0*/  UMOV UR4, 0xffffffff ;  /* 0xffffffff00047882 */ /* 0x000fc60000000000 */
[----:B------:R-:W-:Y:S05]  /*cb00*/  BRA.DIV UR4, `(.L_x_1459) ;  /* 0x000001ae04387947 */ /* 0x000fea000b800000 */
.L_x_1753:
[----:B------:R-:W-:-:S03]  /*cb10*/  UMOV UR4, 0xffffffff ;  /* 0xffffffff00047882 */ /* 0x000fc60000000000 */
[----:B------:R-:W-:Y:S05]  /*cb20*/  BRA.DIV UR4, `(.L_x_1460) ;  /* 0x000001ae04587947 */ /* 0x000fea000b800000 */
.L_x_1756:
[----:B------:R-:W-:Y:S01]  /*cb30*/  UMOV UR4, 0xffffffff ;  /* 0xffffffff00047882 */ /* 0x000fe20000000000 */
[----:B------:R-:W-:Y:S02]  /*cb40*/  LOP3.LUT R5, R6, 0xfffffffe, RZ, 0xc0, !PT ;  /* 0xfffffffe06057812 */ /* 0x000fe400078ec0ff */
[----:B------:R-:W-:Y:S05]  /*cb50*/  BRA.DIV UR4, `(.L_x_1461) ;  /* 0x000001ae04747947 */ /* 0x000fea000b800000 */
.L_x_1759:
[----:B------:R-:W-:Y:S01]  /*cb60*/  UMOV UR4, 0xffffffff ;  /* 0xffffffff00047882 */ /* 0x000fe20000000000 */
[----:B------:R-:W-:Y:S02]  /*cb70*/  IMAD.IADD R5, R184, 0x1, -R5 ;  /* 0x00000001b8057824 */ /* 0x000fe400078e0a05 */
[----:B------:R-:W-:Y:S05]  /*cb80*/  BRA.DIV UR4, `(.L_x_1462) ;  /* 0x000001ae04907947 */ /* 0x000fea000b800000 */
.L_x_1762:
[----:B------:R-:W-:Y:S01]  /*cb90*/  UMOV UR4, 0xffffffff ;  /* 0xffffffff00047882 */ /* 0x000fe20000000000 */
[----:B------:R-:W-:Y:S02]  /*cba0*/  SHF.L.U32 R5, R5, 0x1f, RZ ;  /* 0x0000001f05057819 */ /* 0x000fe400000006ff */
[----:B------:R-:W-:Y:S05]  /*cbb0*/  BRA.DIV UR4, `(.L_x_1463) ;  /* 0x000001ae04ac7947 */ /* 0x000fea000b800000 */
.L_x_1765:
[----:B------:R-:W0:Y:S01]  /*cbc0*/  SYNCS.PHASECHK.TRANS64.TRYWAIT P2, [R18+URZ+0x2a800], R5 ;  /* 0x02a80005120075a7 */ /* 0x000e22000804017f */
[----:B------:R-:W-:Y:S01]  /*cbd0*/  IMAD.MOV.U32 R4, RZ, RZ, R24 ;  /* 0x000000ffff047224 */ /* 0x000fe200078e0018 */
[----:B------:R-:W-:Y:S01]  /*cbe0*/  BSSY B1, `(.L_x_1464) ;  /* 0x0000021000017945 */ /* 0x000fe20003800000 */
        /* <DEDUP_REMOVED lines=29> */
[----:B------:R-:W-:-:S02]  /*cdc0*/  IMAD.MOV.U32 R4, RZ, RZ, R20 ;  /* 0x000000ffff047224 */ /* 0x000fc400078e0014 */
[----:B------:R-:W-:Y:S01]  /*cdd0*/  IMAD.MOV.U32 R6, RZ, RZ, R21 ;  /* 0x000000ffff067224 */ /* 0x000fe200078e0015 */
[----:B0-----:R-:W-:Y:S06]  /*cde0*/  @!P2 BRA `(.L_x_1465) ;  /* 0x000001ac0048a947 */ /* 0x001fec0003800000 */
.L_x_1766:
[----:B------:R-:W-:Y:S05]  /*cdf0*/  BSYNC B1 ;  /* 0x0000000000017941 */ /* 0x000fea0003800000 */
.L_x_1464:
[----:B------:R-:W-:Y:S01]  /*ce00*/  BSSY B1, `(.L_x_1466) ;  /* 0x0000134000017945 */ /* 0x000fe20003800000 */
[----:B------:R-:W-:Y:S02]  /*ce10*/  PRMT R11, R4, 0x7610, R11 ;  /* 0x00007610040b7816 */ /* 0x000fe4000000000b */
[----:B------:R-:W-:Y:S01]  /*ce20*/  PRMT R12, R6, 0x7610, R12 ;  /* 0x00007610060c7816 */ /* 0x000fe2000000000c */
[----:B------:R-:W-:Y:S06]  /*ce30*/  @P0 BRA `(.L_x_1467) ;  /* 0x0000001000c00947 */ /* 0x000fec0003800000 */
        /* <DEDUP_REMOVED lines=15> */
[----:B------:R-:W-:Y:S02]  /*cf30*/  SHF.R.U64 R109, R66, 0x10, R67 ;  /* 0x00000010426d7819 */ /* 0x000fe40000001243 */
[--C-:B------:R-:W-:Y:S02]  /*cf40*/  SHF.R.U64 R66, R70, 0x10, R71.reuse ;  /* 0x0000001046427819 */ /* 0x100fe40000001247 */
[----:B------:R-:W-:Y:S02]  /*cf50*/  SHF.R.U32.HI R71, RZ, 0x10, R71 ;  /* 0x00000010ff477819 */ /* 0x000fe40000011647 */
[----:B------:R-:W-:Y:S02]  /*cf60*/  SHF.R.U32.HI R110, RZ, 0x10, R67 ;  /* 0x00000010ff6e7819 */ /* 0x000fe40000011643 */
[----:B------:R-:W-:Y:S02]  /*cf70*/  PRMT R108, R108, 0x5410, R71 ;  /* 0x000054106c6c7816 */ /* 0x000fe40000000047 */
[----:B------:R-:W-:-:S02]  /*cf80*/  PRMT R110, R61, 0x5432, R110 ;  /* 0x000054323d6e7816 */ /* 0x000fc4000000006e */
[----:B------:R-:W-:Y:S01]  /*cf90*/  PRMT R109, R111, 0x5410, R109 ;  /* 0x000054106f6d7816 */ /* 0x000fe2000000006d */
[----:B------:R-:W-:Y:S01]  /*cfa0*/  IMAD.U32 R112, R108, 0x10000, RZ ;  /* 0x000100006c707824 */ /* 0x000fe200078e00ff */
[----:B------:R-:W-:Y:S01]  /*cfb0*/  PRMT R111, R107, 0x5410, R66 ;  /* 0x000054106b6f7816 */ /* 0x000fe20000000042 */
[----:B------:R-:W-:Y:S01]  /*cfc0*/  IMAD.U32 R107, R110, 0x10000, RZ ;  /* 0x000100006e6b7824 */ /* 0x000fe200078e00ff */
[----:B------:R-:W-:Y:S02]  /*cfd0*/  LOP3.LUT R113, R108, 0xffff0000, RZ, 0xc0, !PT ;  /* 0xffff00006c717812 */ /* 0x000fe400078ec0ff */
[----:B------:R-:W-:Y:S02]  /*cfe0*/  LOP3.LUT R110, R110, 0xffff0000, RZ, 0xc0, !PT ;  /* 0xffff00006e6e7812 */ /* 0x000fe400078ec0ff */
[----:B------:R-:W-:Y:S02]  /*cff0*/  LOP3.LUT R108, R111, 0xffff0000, RZ, 0xc0, !PT ;  /* 0xffff00006f6c7812 */ /* 0x000fe400078ec0ff */
[C---:B0-----:R-:W-:Y:S01]  /*d000*/  LOP3.LUT R67, R6.reuse, 0xffff0000, RZ, 0xc0, !PT ;  /* 0xffff000006437812 */ /* 0x041fe200078ec0ff */
[----:B------:R-:W-:Y:S01]  /*d010*/  IMAD.U32 R66, R6, 0x10000, RZ ;  /* 0x0001000006427824 */ /* 0x000fe200078e00ff */
[C---:B------:R-:W-:Y:S01]  /*d020*/  LOP3.LUT R71, R7.reuse, 0xffff0000, RZ, 0xc0, !PT ;  /* 0xffff000007477812 */ /* 0x040fe200078ec0ff */
[----:B------:R-:W-:-:S02]  /*d030*/  IMAD.U32 R70, R7, 0x10000, RZ ;  /* 0x0001000007467824 */ /* 0x000fc400078e00ff */
[CC--:B------:R-:W-:Y:S01]  /*d040*/  FMUL.FTZ R115, R67.reuse, R112.reuse ;  /* 0x0000007043737220 */ /* 0x0c0fe20000410000 */
[-C--:B------:R-:W-:Y:S01]  /*d050*/  FMUL.FTZ R67, R67, R107.reuse ;  /* 0x0000006b43437220 */ /* 0x080fe20000410000 */
[C---:B------:R-:W-:Y:S01]  /*d060*/  IMAD.U32 R6, R4.reuse, 0x10000, RZ ;  /* 0x0001000004067824 */ /* 0x040fe200078e00ff */
[----:B------:R-:W-:Y:S01]  /*d070*/  LOP3.LUT R4, R4, 0xffff0000, RZ, 0xc0, !PT ;  /* 0xffff000004047812 */ /* 0x000fe200078ec0ff */
[C---:B------:R-:W-:Y:S02]  /*d080*/  IMAD.U32 R7, R5.reuse, 0x10000, RZ ;  /* 0x0001000005077824 */ /* 0x040fe400078e00ff */
[C---:B------:R-:W-:Y:S01]  /*d090*/  FFMA.FTZ R115, R66.reuse, R107, -R115 ;  /* 0x0000006b42737223 */ /* 0x040fe20000010873 */
[----:B------:R-:W-:Y:S01]  /*d0a0*/  FFMA.FTZ R112, R66, R112, R67 ;  /* 0x0000007042707223 */ /* 0x000fe20000010043 */
[----:B------:R-:W-:Y:S01]  /*d0b0*/  LOP3.LUT R5, R5, 0xffff0000, RZ, 0xc0, !PT ;  /* 0xffff000005057812 */ /* 0x000fe200078ec0ff */
[C---:B------:R-:W-:Y:S01]  /*d0c0*/  FMUL.FTZ R117, R71.reuse, R113 ;  /* 0x0000007147757220 */ /* 0x040fe20000410000 */
[----:B------:R-:W-:Y:S01]  /*d0d0*/  FMUL.FTZ R107, R71, R110 ;  /* 0x0000006e476b7220 */ /* 0x000fe20000410000 */
[----:B------:R-:W-:Y:S01]  /*d0e0*/  LOP3.LUT R66, R109, 0xffff0000, RZ, 0xc0, !PT ;  /* 0xffff00006d427812 */ /* 0x000fe200078ec0ff */
[----:B------:R-:W-:-:S02]  /*d0f0*/  IMAD.U32 R71, R111, 0x10000, RZ ;  /* 0x000100006f477824 */ /* 0x000fc400078e00ff */
[C---:B------:R-:W-:Y:S01]  /*d100*/  FFMA.FTZ R117, R70.reuse, R110, -R117 ;  /* 0x0000006e46757223 */ /* 0x040fe20000010875 */
[----:B------:R-:W-:Y:S02]  /*d110*/  IMAD.U32 R67, R109, 0x10000, RZ ;  /* 0x000100006d437824 */ /* 0x000fe400078e00ff */
[----:B------:R-:W-:Y:S01]  /*d120*/  FFMA.FTZ R114, R70, R113, R107 ;  /* 0x0000007146727223 */ /* 0x000fe2000001006b */
        /* <DEDUP_REMOVED lines=11> */
[----:B------:R-:W-:-:S05]  /*d1e0*/  F2FP.BF16.F32.PACK_AB R5, R108, R5 ;  /* 0x000000056c05723e */ /* 0x000fca00000010ff */
[----:B------:R0:W-:Y:S02]  /*d1f0*/  STS.128 [R60+0xc400], R4 ;  /* 0x00c400043c007388 */ /* 0x0001e40000000c00 */
.L_x_1469:
[----:B------:R-:W-:Y:S05]  /*d200*/  BSYNC B2 ;  /* 0x0000000000027941 */ /* 0x000fea0003800000 */
.L_x_1468:
[----:B------:R-:W-:Y:S04]  /*d210*/  BSSY B2, `(.L_x_1470) ;  /* 0x0000030000027945 */ /* 0x000fe80003800000 */
[----:B------:R-:W-:Y:S05]  /*d220*/  @P2 BRA `(.L_x_1471) ;  /* 0x0000000000b82947 */ /* 0x000fea0003800000 */
[----:B0-----:R-:W0:Y:S01]  /*d230*/  LDS.128 R4, [R10] ;  /* 0x000000000a047984 */ /* 0x001e220000000c00 */
[--C-:B------:R-:W-:Y:S02]  /*d240*/  SHF.R.U64 R67, R62, 0x10, R63.reuse ;  /* 0x000000103e437819 */ /* 0x100fe4000000123f */
[----:B------:R-:W-:Y:S02]  /*d250*/  SHF.R.U32.HI R62, RZ, 0x10, R63 ;  /* 0x00000010ff3e7819 */ /* 0x000fe4000001163f */
[--C-:B------:R-:W-:Y:S02]  /*d260*/  SHF.R.U64 R63, R64, 0x10, R65.reuse ;  /* 0x00000010403f7819 */ /* 0x100fe40000001241 */
[----:B------:R-:W-:Y:S02]  /*d270*/  SHF.R.U32.HI R64, RZ, 0x10, R65 ;  /* 0x00000010ff407819 */ /* 0x000fe40000011641 */
[----:B------:R-:W-:Y:S02]  /*d280*/  PRMT R105, R105, 0x5410, R62 ;  /* 0x0000541069697816 */ /* 0x000fe4000000003e */
[----:B------:R-:W-:-:S02]  /*d290*/  PRMT R103, R103, 0x5410, R64 ;  /* 0x0000541067677816 */ /* 0x000fc40000000040 */
[----:B------:R-:W-:Y:S01]  /*d2a0*/  PRMT R104, R104, 0x5410, R63 ;  /* 0x0000541068687816 */ /* 0x000fe2000000003f */
[----:B------:R-:W-:Y:S01]  /*d2b0*/  IMAD.U32 R66, R105, 0x10000, RZ ;  /* 0x0001000069427824 */ /* 0x000fe200078e00ff */
[----:B------:R-:W-:Y:S01]  /*d2c0*/  PRMT R106, R106, 0x5410, R67 ;  /* 0x000054106a6a7816 */ /* 0x000fe20000000043 */
[C---:B------:R-:W-:Y:S01]  /*d2d0*/  IMAD.U32 R67, R103.reuse, 0x10000, RZ ;  /* 0x0001000067437824 */ /* 0x040fe200078e00ff */
[----:B------:R-:W-:Y:S02]  /*d2e0*/  LOP3.LUT R103, R103, 0xffff0000, RZ, 0xc0, !PT ;  /* 0xffff000067677812 */ /* 0x000fe400078ec0ff */
[----:B------:R-:W-:Y:S02]  /*d2f0*/  LOP3.LUT R105, R105, 0xffff0000, RZ, 0xc0, !PT ;  /* 0xffff000069697812 */ /* 0x000fe400078ec0ff */
[C---:B0-----:R-:W-:Y:S01]  /*d300*/  LOP3.LUT R63, R6.reuse, 0xffff0000, RZ, 0xc0, !PT ;  /* 0xffff0000063f7812 */ /* 0x041fe200078ec0ff */
[----:B------:R-:W-:Y:S01]  /*d310*/  IMAD.U32 R62, R6, 0x10000, RZ ;  /* 0x00010000063e7824 */ /* 0x000fe200078e00ff */
[C---:B------:R-:W-:Y:S01]  /*d320*/  LOP3.LUT R65, R7.reuse, 0xffff0000, RZ, 0xc0, !PT ;  /* 0xffff000007417812 */ /* 0x040fe200078ec0ff */
[----:B------:R-:W-:-:S02]  /*d330*/  IMAD.U32 R64, R7, 0x10000, RZ ;  /* 0x0001000007407824 */ /* 0x000fc400078e00ff */
[CC--:B------:R-:W-:Y:S01]  /*d340*/  FMUL.FTZ R70, R63.reuse, R66.reuse ;  /* 0x000000423f467220 */ /* 0x0c0fe20000410000 */
[----:B------:R-:W-:Y:S01]  /*d350*/  FMUL.FTZ R71, R63, R67 ;  /* 0x000000433f477220 */ /* 0x000fe20000410000 */
[C---:B------:R-:W-:Y:S01]  /*d360*/  FMUL.FTZ R63, R65.reuse, R103 ;  /* 0x00000067413f7220 */ /* 0x040fe20000410000 */
[----:B------:R-:W-:Y:S02]  /*d370*/  IMAD.U32 R6, R4, 0x10000, RZ ;  /* 0x0001000004067824 */ /* 0x000fe400078e00ff */
[----:B------:R-:W-:Y:S01]  /*d380*/  FFMA.FTZ R107, R62, R67, R70 ;  /* 0x000000433e6b7223 */ /* 0x000fe20000010046 */
[-C--:B------:R-:W-:Y:S01]  /*d390*/  FMUL.FTZ R67, R65, R105.reuse ;  /* 0x0000006941437220 */ /* 0x080fe20000410000 */
[----:B------:R-:W-:Y:S01]  /*d3a0*/  FFMA.FTZ R105, R64, R105, -R63 ;  /* 0x0000006940697223 */ /* 0x000fe2000001083f */
[C---:B------:R-:W-:Y:S01]  /*d3b0*/  IMAD.U32 R7, R5.reuse, 0x10000, RZ ;  /* 0x0001000005077824 */ /* 0x040fe200078e00ff */
[----:B------:R-:W-:Y:S01]  /*d3c0*/  LOP3.LUT R4, R4, 0xffff0000, RZ, 0xc0, !PT ;  /* 0xffff000004047812 */ /* 0x000fe200078ec0ff */
[----:B------:R-:W-:Y:S01]  /*d3d0*/  IMAD.U32 R65, R104, 0x10000, RZ ;  /* 0x0001000068417824 */ /* 0x000fe200078e00ff */
[----:B------:R-:W-:Y:S01]  /*d3e0*/  LOP3.LUT R5, R5, 0xffff0000, RZ, 0xc0, !PT ;  /* 0xffff000005057812 */ /* 0x000fe200078ec0ff */
[----:B------:R-:W-:Y:S01]  /*d3f0*/  IMAD.U32 R63, R106, 0x10000, RZ ;  /* 0x000100006a3f7824 */ /* 0x000fe200078e00ff */
[----:B------:R-:W-:Y:S01]  /*d400*/  LOP3.LUT R104, R104, 0xffff0000, RZ, 0xc0, !PT ;  /* 0xffff000068687812 */ /* 0x000fe200078ec0ff */
[----:B------:R-:W-:Y:S01]  /*d410*/  FFMA.FTZ R66, R62, R66, -R71 ;  /* 0x000000423e427223 */ /* 0x000fe20000010847 */
[----:B------:R-:W-:Y:S01]  /*d420*/  LOP3.LUT R106, R106, 0xffff0000, RZ, 0xc0, !PT ;  /* 0xffff00006a6a7812 */ /* 0x000fe200078ec0ff */
        /* <DEDUP_REMOVED lines=14> */
.L_x_1471:
[----:B------:R-:W-:Y:S05]  /*d510*/  BSYNC B2 ;  /* 0x0000000000027941 */ /* 0x000fea0003800000 */
.L_x_1470:
[----:B------:R-:W-:Y:S04]  /*d520*/  BSSY B2, `(.L_x_1472) ;  /* 0x0000030000027945 */ /* 0x000fe80003800000 */
[----:B------:R-:W-:Y:S05]  /*d530*/  @P3 BRA `(.L_x_1473) ;  /* 0x0000000000b83947 */ /* 0x000fea0003800000 */
[----:B01----:R-:W0:Y:S01]  /*d540*/  LDS.128 R4, [R60+0x10400] ;  /* 0x010400003c047984 */ /* 0x003e220000000c00 */
[----:B------:R-:W-:Y:S02]  /*d550*/  SHF.R.U64 R62, R56, 0x10, R57 ;  /* 0x00000010383e7819 */ /* 0x000fe40000001239 */
[----:B------:R-:W-:Y:S02]  /*d560*/  SHF.R.U64 R56, R58, 0x10, R59 ;  /* 0x000000103a387819 */ /* 0x000fe4000000123b */
[----:B------:R-:W-:Y:S02]  /*d570*/  SHF.R.U32.HI R57, RZ, 0x10, R57 ;  /* 0x00000010ff397819 */ /* 0x000fe40000011639 */
        /* <DEDUP_REMOVED lines=13> */
[C---:B------:R-:W-:Y:S01]  /*d650*/  FMUL.FTZ R64, R57.reuse, R62 ;  /* 0x0000003e39407220 */ /* 0x040fe20000410000 */
[-C--:B------:R-:W-:Y:S01]  /*d660*/  FMUL.FTZ R65, R57, R63.reuse ;  /* 0x0000003f39417220 */ /* 0x080fe20000410000 */
[----:B------:R-:W-:Y:S01]  /*d670*/  FMUL.FTZ R57, R59, R100 ;  /* 0x000000643b397220 */ /* 0x000fe20000410000 */
[----:B------:R-:W-:Y:S02]  /*d680*/  IMAD.U32 R6, R4, 0x10000, RZ ;  /* 0x0001000004067824 */ /* 0x000fe400078e00ff */
[C---:B------:R-:W-:Y:S01]  /*d690*/  FFMA.FTZ R67, R56.reuse, R63, R64 ;  /* 0x0000003f38437223 */ /* 0x040fe20000010040 */
[----:B------:R-:W-:Y:S02]  /*d6a0*/  IMAD.U32 R7, R5, 0x10000, RZ ;  /* 0x0001000005077824 */ /* 0x000fe400078e00ff */
[----:B------:R-:W-:Y:S01]  /*d6b0*/  FFMA.FTZ R66, R56, R62, -R65 ;  /* 0x0000003e38427223 */ /* 0x000fe20000010841 */
[-C--:B------:R-:W-:Y:S01]  /*d6c0*/  FMUL.FTZ R63, R59, R102.reuse ;  /* 0x000000663b3f7220 */ /* 0x080fe20000410000 */
[----:B------:R-:W-:Y:S01]  /*d6d0*/  LOP3.LUT R4, R4, 0xffff0000, RZ, 0xc0, !PT ;  /* 0xffff000004047812 */ /* 0x000fe200078ec0ff */
[C---:B------:R-:W-:Y:S01]  /*d6e0*/  FFMA.FTZ R102, R58.reuse, R102, -R57 ;  /* 0x000000663a667223 */ /* 0x040fe20000010839 */
[----:B------:R-:W-:Y:S01]  /*d6f0*/  LOP3.LUT R5, R5, 0xffff0000, RZ, 0xc0, !PT ;  /* 0xffff000005057812 */ /* 0x000fe200078ec0ff */
[C---:B------:R-:W-:Y:S01]  /*d700*/  IMAD.U32 R59, R99.reuse, 0x10000, RZ ;  /* 0x00010000633b7824 */ /* 0x040fe200078e00ff */
[----:B------:R-:W-:Y:S01]  /*d710*/  LOP3.LUT R62, R99, 0xffff0000, RZ, 0xc0, !PT ;  /* 0xffff0000633e7812 */ /* 0x000fe200078ec0ff */
[C---:B------:R-:W-:Y:S01]  /*d720*/  IMAD.U32 R57, R101.reuse, 0x10000, RZ ;  /* 0x0001000065397824 */ /* 0x040fe200078e00ff */
        /* <DEDUP_REMOVED lines=15> */
.L_x_1473:
[----:B------:R-:W-:Y:S05]  /*d820*/  BSYNC B2 ;  /* 0x0000000000027941 */ /* 0x000fea0003800000 */
.L_x_1472:
[----:B------:R-:W-:Y:S04]  /*d830*/  BSSY B2, `(.L_x_1474) ;  /* 0x0000030000027945 */ /* 0x000fe80003800000 */
[----:B------:R-:W-:Y:S05]  /*d840*/  @P4 BRA `(.L_x_1475) ;  /* 0x0000000000b84947 */ /* 0x000fea0003800000 */
[----:B012---:R-:W0:Y:S01]  /*d850*/  LDS.128 R4, [R10+0x4000] ;  /* 0x004000000a047984 */ /* 0x007e220000000c00 */
        /* <DEDUP_REMOVED lines=45> */
.L_x_1475:
[----:B------:R-:W-:Y:S05]  /*db30*/  BSYNC B2 ;  /* 0x0000000000027941 */ /* 0x000fea0003800000 */
.L_x_1474:
[----:B------:R-:W-:Y:S04]  /*db40*/  BSSY B2, `(.L_x_1476) ;  /* 0x0000030000027945 */ /* 0x000fe80003800000 */
[----:B------:R-:W-:Y:S05]  /*db50*/  @P5 BRA `(.L_x_1477) ;  /* 0x0000000000b85947 */ /* 0x000fea0003800000 */
[----:B0123--:R-:W0:Y:S01]  /*db60*/  LDS.128 R4, [R60+0x14400] ;  /* 0x014400003c047984 */ /* 0x00fe220000000c00 */
        /* <DEDUP_REMOVED lines=45> */
.L_x_1477:
[----:B------:R-:W-:Y:S05]  /*de40*/  BSYNC B2 ;  /* 0x0000000000027941 */ /* 0x000fea0003800000 */
.L_x_1476:
[----:B------:R-:W-:Y:S05]  /*de50*/  @P6 BRA `(.L_x_1467) ;  /* 0x0000000000b86947 */ /* 0x000fea0003800000 */
[----:B01234-:R-:W0:Y:S01]  /*de60*/  LDS.128 R4, [R10+0x8000] ;  /* 0x008000000a047984 */ /* 0x01fe220000000c00 */
[----:B------:R-:W-:Y:S02]  /*de70*/  SHF.R.U64 R46, R46, 0x10, R47 ;  /* 0x000000102e2e7819 */ /* 0x000fe4000000122f */
[----:B------:R-:W-:Y:S02]  /*de80*/  SHF.R.U64 R44, R44, 0x10, R45 ;  /* 0x000000102c2c7819 */ /* 0x000fe4000000122d */
[----:B------:R-:W-:Y:S02]  /*de90*/  SHF.R.U32.HI R47, RZ, 0x10, R47 ;  /* 0x00000010ff2f7819 */ /* 0x000fe4000001162f */
[----:B------:R-:W-:Y:S02]  /*dea0*/  SHF.R.U32.HI R45, RZ, 0x10, R45 ;  /* 0x00000010ff2d7819 */ /* 0x000fe4000001162d */
[----:B------:R-:W-:Y:S02]  /*deb0*/  PRMT R86, R86, 0x5410, R47 ;  /* 0x0000541056567816 */ /* 0x000fe4000000002f */
[----:B------:R-:W-:-:S02]  /*dec0*/  PRMT R82, R82, 0x5410, R45 ;  /* 0x0000541052527816 */ /* 0x000fc4000000002d */
[----:B------:R-:W-:Y:S01]  /*ded0*/  PRMT R81, R81, 0x5410, R44 ;  /* 0x0000541051517816 */ /* 0x000fe2000000002c */
[C---:B------:R-:W-:Y:S01]  /*dee0*/  IMAD.U32 R48, R86.reuse, 0x10000, RZ ;  /* 0x0001000056307824 */ /* 0x040fe200078e00ff */
[----:B------:R-:W-:Y:S01]  /*def0*/  LOP3.LUT R86, R86, 0xffff0000, RZ, 0xc0, !PT ;  /* 0xffff000056567812 */ /* 0x000fe200078ec0ff */
[C---:B------:R-:W-:Y:S01]  /*df00*/  IMAD.U32 R49, R82.reuse, 0x10000, RZ ;  /* 0x0001000052317824 */ /* 0x040fe200078e00ff */
[----:B------:R-:W-:Y:S02]  /*df10*/  LOP3.LUT R82, R82, 0xffff0000, RZ, 0xc0, !PT ;  /* 0xffff000052527812 */ /* 0x000fe400078ec0ff */
[----:B------:R-:W-:Y:S02]  /*df20*/  PRMT R85, R85, 0x5410, R46 ;  /* 0x0000541055557816 */ /* 0x000fe4000000002e */
        /* <DEDUP_REMOVED lines=33> */
.L_x_1467:
[----:B------:R-:W-:Y:S05]  /*e140*/  BSYNC B1 ;  /* 0x0000000000017941 */ /* 0x000fea0003800000 */
.L_x_1466:
        /* <DEDUP_REMOVED lines=61> */
.L_x_1480:
[----:B------:R-:W-:Y:S05]  /*e520*/  BSYNC B1 ;  /* 0x0000000000017941 */ /* 0x000fea0003800000 */
.L_x_1479:
[----:B------:R-:W-:Y:S04]  /*e530*/  BSSY B1, `(.L_x_1481) ;  /* 0x0000030000017945 */ /* 0x000fe80003800000 */
[----:B------:R-:W-:Y:S05]  /*e540*/  @P1 BRA `(.L_x_1482) ;  /* 0x0000000000b81947 */ /* 0x000fea0003800000 */
[----:B0-----:R-:W0:Y:S01]  /*e550*/  LDS.128 R4, [R10+0x2000] ;  /* 0x002000000a047984 */ /* 0x001e220000000c00 */
        /* <DEDUP_REMOVED lines=45> */
.L_x_1482:
[----:B------:R-:W-:Y:S05]  /*e830*/  BSYNC B1 ;  /* 0x0000000000017941 */ /* 0x000fea0003800000 */
.L_x_1481:
        /* <DEDUP_REMOVED lines=48> */
.L_x_1484:
[----:B------:R-:W-:Y:S05]  /*eb40*/  BSYNC B1 ;  /* 0x0000000000017941 */ /* 0x000fea0003800000 */
.L_x_1483:
        /* <DEDUP_REMOVED lines=48> */
.L_x_1486:
[----:B------:R-:W-:Y:S05]  /*ee50*/  BSYNC B1 ;  /* 0x0000000000017941 */ /* 0x000fea0003800000 */
.L_x_1485:
[----:B------:R-:W-:Y:S04]  /*ee60*/  BSSY B1, `(.L_x_1487) ;  /* 0x0000030000017945 */ /* 0x000fe80003800000 */
[----:B------:R-:W-:Y:S05]  /*ee70*/  @P4 BRA `(.L_x_1488) ;  /* 0x0000000000b84947 */ /* 0x000fea0003800000 */
[----:B0123--:R-:W0:Y:S01]  /*ee80*/  LDS.128 R4, [R60+0x16400] ;  /* 0x016400003c047984 */ /* 0x00fe220000000c00 */
[----:B------:R-:W-:Y:S02]  /*ee90*/  SHF.R.U64 R28, R26, 0x10, R27 ;  /* 0x000000101a1c7819 */ /* 0x000fe4000000121b */
[----:B------:R-:W-:Y:S02]  /*eea0*/  SHF.R.U32.HI R29, RZ, 0x10, R25 ;  /* 0x00000010ff1d7819 */ /* 0x000fe40000011619 */
[----:B------:R-:W-:Y:S02]  /*eeb0*/  SHF.R.U32.HI R26, RZ, 0x10, R27 ;  /* 0x00000010ff1a7819 */ /* 0x000fe4000001161b */
[----:B------:R-:W-:Y:S02]  /*eec0*/  SHF.R.U64 R24, R24, 0x10, R25 ;  /* 0x0000001018187819 */ /* 0x000fe40000001219 */
[----:B------:R-:W-:Y:S02]  /*eed0*/  PRMT R25, R15, 0x5410, R28 ;  /* 0x000054100f197816 */ /* 0x000fe4000000001c */
[----:B------:R-:W-:-:S02]  /*eee0*/  PRMT R28, R14, 0x5410, R29 ;  /* 0x000054100e1c7816 */ /* 0x000fc4000000001d */
[----:B------:R-:W-:Y:S02]  /*eef0*/  PRMT R61, R61, 0x5410, R26 ;  /* 0x000054103d3d7816 */ /* 0x000fe4000000001a */
[----:B------:R-:W-:Y:S01]  /*ef00*/  PRMT R27, R13, 0x5410, R24 ;  /* 0x000054100d1b7816 */ /* 0x000fe20000000018 */
[C---:B------:R-:W-:Y:S01]  /*ef10*/  IMAD.U32 R29, R28.reuse, 0x10000, RZ ;  /* 0x000100001c1d7824 */ /* 0x040fe200078e00ff */
[----:B------:R-:W-:Y:S01]  /*ef20*/  LOP3.LUT R28, R28, 0xffff0000, RZ, 0xc0, !PT ;  /* 0xffff00001c1c7812 */ /* 0x000fe200078ec0ff */
[C---:B------:R-:W-:Y:S01]  /*ef30*/  IMAD.U32 R26, R61.reuse, 0x10000, RZ ;  /* 0x000100003d1a7824 */ /* 0x040fe200078e00ff */
[----:B------:R-:W-:Y:S02]  /*ef40*/  LOP3.LUT R61, R61, 0xffff0000, RZ, 0xc0, !PT ;  /* 0xffff00003d3d7812 */ /* 0x000fe400078ec0ff */
[C---:B0-----:R-:W-:Y:S01]  /*ef50*/  LOP3.LUT R14, R6.reuse, 0xffff0000, RZ, 0xc0, !PT ;  /* 0xffff0000060e7812 */ /* 0x041fe200078ec0ff */
[----:B------:R-:W-:Y:S01]  /*ef60*/  IMAD.U32 R13, R6, 0x10000, RZ ;  /* 0x00010000060d7824 */ /* 0x000fe200078e00ff */
[C---:B------:R-:W-:Y:S01]  /*ef70*/  LOP3.LUT R24, R7.reuse, 0xffff0000, RZ, 0xc0, !PT ;  /* 0xffff000007187812 */ /* 0x040fe200078ec0ff */
[----:B------:R-:W-:-:S02]  /*ef80*/  IMAD.U32 R15, R7, 0x10000, RZ ;  /* 0x00010000070f7824 */ /* 0x000fc400078e00ff */
[CC--:B------:R-:W-:Y:S01]  /*ef90*/  FMUL.FTZ R30, R14.reuse, R29.reuse ;  /* 0x0000001d0e1e7220 */ /* 0x0c0fe20000410000 */
[----:B------:R-:W-:Y:S01]  /*efa0*/  FMUL.FTZ R14, R14, R26 ;  /* 0x0000001a0e0e7220 */ /* 0x000fe20000410000 */
[----:B------:R-:W-:Y:S02]  /*efb0*/  IMAD.U32 R6, R4, 0x10000, RZ ;  /* 0x0001000004067824 */ /* 0x000fe400078e00ff */
[C---:B------:R-:W-:Y:S01]  /*efc0*/  FMUL.FTZ R32, R24.reuse, R28 ;  /* 0x0000001c18207220 */ /* 0x040fe20000410000 */
[----:B------:R-:W-:Y:S01]  /*efd0*/  FFMA.FTZ R30, R13, R26, -R30 ;  /* 0x0000001a0d1e7223 */ /* 0x000fe2000001081e */
[----:B------:R-:W-:Y:S02]  /*efe0*/  IMAD.U32 R7, R5, 0x10000, RZ ;  /* 0x0001000005077824 */ /* 0x000fe400078e00ff */
[----:B------:R-:W-:Y:S01]  /*eff0*/  FFMA.FTZ R31, R13, R29, R14 ;  /* 0x0000001d0d1f7223 */ /* 0x000fe2000001000e */
[-C--:B------:R-:W-:Y:S01]  /*f000*/  FMUL.FTZ R26, R24, R61.reuse ;  /* 0x0000003d181a7220 */ /* 0x080fe20000410000 */
        /* <DEDUP_REMOVED lines=21> */
.L_x_1488:
[----:B------:R-:W-:Y:S05]  /*f160*/  BSYNC B1 ;  /* 0x0000000000017941 */ /* 0x000fea0003800000 */
.L_x_1487:
        /* <DEDUP_REMOVED lines=10> */
[----:B------:R-:W-:Y:S01]  /*f210*/  PRMT R14, R0, 0x5410, R13 ;  /* 0x00005410000e7816 */ /* 0x000fe2000000000d */
        /* <DEDUP_REMOVED lines=14> */
[----:B------:R-:W-:Y:S01]  /*f300*/  FFMA.FTZ R24, R8, R21, R6 ;  /* 0x0000001508187223 */ /* 0x000fe20000010006 */
[-C--:B------:R-:W-:Y:S01]  /*f310*/  FMUL.FTZ R8, R7, R12.reuse ;  /* 0x0000000c07087220 */ /* 0x080fe20000410000 */
[C---:B------:R-:W-:Y:S01]  /*f320*/  IMAD.U32 R7, R14.reuse, 0x10000, RZ ;  /* 0x000100000e077824 */ /* 0x040fe200078e00ff */
[----:B------:R-:W-:Y:S01]  /*f330*/  LOP3.LUT R5, R5, 0xffff0000, RZ, 0xc0, !PT ;  /* 0xffff000005057812 */ /* 0x000fe200078ec0ff */
[----:B------:R-:W-:Y:S01]  /*f340*/  IMAD.U32 R6, R11, 0x10000, RZ ;  /* 0x000100000b067824 */ /* 0x000fe200078e00ff */
[----:B------:R-:W-:Y:S01]  /*f350*/  LOP3.LUT R14, R14, 0xffff0000, RZ, 0xc0, !PT ;  /* 0xffff00000e0e7812 */ /* 0x000fe200078ec0ff */
[----:B------:R-:W-:Y:S01]  /*f360*/  FFMA.FTZ R26, R9, R12, -R26 ;  /* 0x0000000c091a7223 */ /* 0x000fe2000001081a */
[----:B------:R-:W-:Y:S01]  /*f370*/  LOP3.LUT R11, R11, 0xffff0000, RZ, 0xc0, !PT ;  /* 0xffff00000b0b7812 */ /* 0x000fe200078ec0ff */
[----:B------:R-:W-:Y:S01]  /*f380*/  FFMA.FTZ R13, R9, R20, R8 ;  /* 0x00000014090d7223 */ /* 0x000fe20000010008 */
        /* <DEDUP_REMOVED lines=12> */
[----:B------:R0:W-:Y:S01]  /*f450*/  STS.128 [R10+0xa000], R4 ;  /* 0x00a000040a007388 */ /* 0x0001e20000000c00 */
[----:B------:R-:W-:Y:S05]  /*f460*/  BRA `(.L_x_1478) ;  /* 0x0000003400dc7947 */ /* 0x000fea0003800000 */
.L_x_1451:
[----:B------:R-:W0:Y:S01]  /*f470*/  LDC R75, c[0x0][0x428] ;  /* 0x00010a00ff4b7b82 */ /* 0x000e220000000800 */
[-C--:B------:R-:W-:Y:S01]  /*f480*/  ISETP.GE.AND P0, PT, R162, R8.reuse, PT ;  /* 0x00000008a200720c */ /* 0x080fe20003f06270 */
[----:B------:R-:W-:Y:S01]  /*f490*/  BSSY B1, `(.L_x_1489) ;  /* 0x000003f000017945 */ /* 0x000fe20003800000 */
[----:B------:R-:W-:Y:S01]  /*f4a0*/  ISETP.GE.AND P1, PT, R185, R8, PT ;  /* 0x00000008b900720c */ /* 0x000fe20003f26270 */
[----:B------:R-:W-:Y:S01]  /*f4b0*/  IMAD.MOV.U32 R9, RZ, RZ, R61 ;  /* 0x000000ffff097224 */ /* 0x000fe200078e003d */
[----:B------:R-:W-:Y:S01]  /*f4c0*/  CS2R R40, SRZ ;  /* 0x0000000000287805 */ /* 0x000fe2000001ff00 */
[----:B------:R-:W-:Y:S01]  /*f4d0*/  IMAD.MOV.U32 R8, RZ, RZ, R74 ;  /* 0x000000ffff087224 */ /* 0x000fe200078e004a */
[----:B------:R-:W-:Y:S01]  /*f4e0*/  CS2R R4, SRZ ;  /* 0x0000000000047805 */ /* 0x000fe2000001ff00 */
[----:B------:R-:W-:Y:S01]  /*f4f0*/  IMAD.MOV.U32 R10, RZ, RZ, R72 ;  /* 0x000000ffff0a7224 */ /* 0x000fe200078e0048 */
[----:B------:R-:W-:Y:S01]  /*f500*/  CS2R R6, SRZ ;  /* 0x0000000000067805 */ /* 0x000fe2000001ff00 */
[----:B------:R-:W-:Y:S01]  /*f510*/  IMAD.MOV.U32 R11, RZ, RZ, R79 ;  /* 0x000000ffff0b7224 */ /* 0x000fe200078e004f */
        /* <DEDUP_REMOVED lines=20> */
[----:B0-----:R-:W-:Y:S06]  /*f660*/  @P0 BRA `(.L_x_1490) ;  /* 0x0000000000840947 */ /* 0x001fec0003800000 */
[----:B------:R-:W-:Y:S01]  /*f670*/  IADD3 R4, P2, R86, R71, RZ ;  /* 0x0000004756047210 */ /* 0x000fe20007f5e0ff */
[----:B------:R-:W-:Y:S01]  /*f680*/  ULDC.64 UR4, c[0x0][0x3c8] ;  /* 0x0000f20000047ab9 */ /* 0x000fe20000000a00 */
[----:B------:R-:W-:Y:S01]  /*f690*/  IADD3 R0, P3, R89, R70, RZ ;  /* 0x0000004659007210 */ /* 0x000fe20007f7e0ff */
[----:B------:R-:W-:Y:S01]  /*f6a0*/  ULDC.64 UR6, c[0x0][0x3e0] ;  /* 0x0000f80000067ab9 */ /* 0x000fe20000000a00 */
[----:B------:R-:W-:Y:S01]  /*f6b0*/  CS2R R32, SRZ ;  /* 0x0000000000207805 */ /* 0x000fe2000001ff00 */
[----:B------:R-:W-:Y:S01]  /*f6c0*/  IMAD.X R5, R84, 0x1, R85, P2 ;  /* 0x0000000154057824 */ /* 0x000fe200010e0655 */
[----:B------:R-:W-:Y:S01]  /*f6d0*/  LEA R20, P2, R4, UR4, 0x1 ;  /* 0x0000000404147c11 */ /* 0x000fe2000f8408ff */
[----:B------:R-:W-:Y:S01]  /*f6e0*/  IMAD.X R3, R87, 0x1, R82, P3 ;  /* 0x0000000157037824 */ /* 0x000fe200018e0652 */
[----:B------:R-:W-:Y:S01]  /*f6f0*/  LEA R66, P3, R0, UR6, 0x1 ;  /* 0x0000000600427c11 */ /* 0x000fe2000f8608ff */
[----:B------:R-:W-:Y:S01]  /*f700*/  ULDC UR4, c[0x0][0x3d4] ;  /* 0x0000f50000047ab9 */ /* 0x000fe20000000800 */
[----:B------:R-:W-:-:S02]  /*f710*/  LEA.HI.X R21, R4, UR5, R5, 0x1, P2 ;  /* 0x0000000504157c11 */ /* 0x000fc400090f0c05 */
[----:B------:R-:W-:Y:S02]  /*f720*/  CS2R R34, SRZ ;  /* 0x0000000000227805 */ /* 0x000fe4000001ff00 */
[----:B------:R-:W-:Y:S02]  /*f730*/  LEA.HI.X R67, R0, UR7, R3, 0x1, P3 ;  /* 0x0000000700437c11 */ /* 0x000fe400098f0c03 */
[----:B------:R-:W-:Y:S02]  /*f740*/  CS2R R36, SRZ ;  /* 0x0000000000247805 */ /* 0x000fe4000001ff00 */
[----:B------:R-:W-:Y:S02]  /*f750*/  ISETP.GE.AND P2, PT, R22, UR4, PT ;  /* 0x0000000416007c0c */ /* 0x000fe4000bf46270 */
        /* <DEDUP_REMOVED lines=12> */
[----:B------:R0:W5:Y:S04]  /*f820*/  @!P2 LDG.E.128 R32, desc[UR8][R20.64] ;  /* 0x000000081420a981 */ /* 0x000168000c1e1d00 */
[----:B------:R0:W5:Y:S04]  /*f830*/  @!P3 LDG.E.128 R36, desc[UR8][R20.64+0x40] ;  /* 0x000040081424b981 */ /* 0x000168000c1e1d00 */
[----:B------:R0:W5:Y:S04]  /*f840*/  @!P4 LDG.E.128 R60, desc[UR8][R20.64+0x80] ;  /* 0x00008008143cc981 */ /* 0x000168000c1e1d00 */
[----:B------:R0:W5:Y:S04]  /*f850*/  @!P2 LDG.E.128 R4, desc[UR8][R66.64] ;  /* 0x000000084204a981 */ /* 0x000168000c1e1d00 */
[----:B------:R0:W5:Y:S04]  /*f860*/  @!P3 LDG.E.128 R24, desc[UR8][R66.64+0x40] ;  /* 0x000040084218b981 */ /* 0x000168000c1e1d00 */
[----:B------:R0:W5:Y:S02]  /*f870*/  @!P4 LDG.E.128 R28, desc[UR8][R66.64+0x80] ;  /* 0x00008008421cc981 */ /* 0x000164000c1e1d00 */
.L_x_1490:
[----:B------:R-:W-:Y:S05]  /*f880*/  BSYNC B1 ;  /* 0x0000000000017941 */ /* 0x000fea0003800000 */
.L_x_1489:
[----:B------:R-:W-:Y:S01]  /*f890*/  BSSY B1, `(.L_x_1491) ;  /* 0x0000027000017945 */ /* 0x000fe20003800000 */
[----:B-----5:R-:W-:Y:S01]  /*f8a0*/  IMAD.MOV.U32 R72, RZ, RZ, R4 ;  /* 0x000000ffff487224 */ /* 0x020fe200078e0004 */
[----:B0-----:R-:W-:Y:S01]  /*f8b0*/  CS2R R66, SRZ ;  /* 0x0000000000427805 */ /* 0x001fe2000001ff00 */
[----:B------:R-:W-:Y:S02]  /*f8c0*/  IMAD.MOV.U32 R73, RZ, RZ, R5 ;  /* 0x000000ffff497224 */ /* 0x000fe400078e0005 */
[----:B------:R-:W-:Y:S01]  /*f8d0*/  IMAD.MOV.U32 R74, RZ, RZ, R6 ;  /* 0x000000ffff4a7224 */ /* 0x000fe200078e0006 */
[----:B------:R-:W-:Y:S06]  /*f8e0*/  @P1 BRA `(.L_x_1492) ;  /* 0x0000000000841947 */ /* 0x000fec0003800000 */
[----:B------:R-:W-:Y:S01]  /*f8f0*/  IADD3 R78, P2, P3, R71, R78, R86 ;  /* 0x0000004e474e7210 */ /* 0x000fe20007b5e056 */
[----:B------:R-:W-:Y:S01]  /*f900*/  ULDC.64 UR4, c[0x0][0x3c8] ;  /* 0x0000f20000047ab9 */ /* 0x000fe20000000a00 */
[----:B------:R-:W-:Y:S01]  /*f910*/  IADD3 R77, P4, P5, R70, R77, R89 ;  /* 0x0000004d464d7210 */ /* 0x000fe20007d9e059 */
[----:B------:R-:W-:Y:S01]  /*f920*/  ULDC.64 UR6, c[0x0][0x3e0] ;  /* 0x0000f80000067ab9 */ /* 0x000fe20000000a00 */
[----:B------:R-:W-:Y:S02]  /*f930*/  IADD3.X R3, R85, R76, R84, P2, P3 ;  /* 0x0000004c55037210 */ /* 0x000fe400017e6454 */
[----:B------:R-:W-:Y:S02]  /*f940*/  CS2R R52, SRZ ;  /* 0x0000000000347805 */ /* 0x000fe4000001ff00 */
[----:B------:R-:W-:Y:S01]  /*f950*/  LEA R20, P2, R78, UR4, 0x1 ;  /* 0x000000044e147c11 */ /* 0x000fe2000f8408ff */
[----:B------:R-:W-:Y:S01]  /*f960*/  ULDC UR4, c[0x0][0x3d4] ;  /* 0x0000f50000047ab9 */ /* 0x000fe20000000800 */
[----:B------:R-:W-:-:S02]  /*f970*/  IADD3.X R0, R82, R69, R87, P4, P5 ;  /* 0x0000004552007210 */ /* 0x000fc400027ea457 */
[----:B------:R-:W-:Y:S02]  /*f980*/  CS2R R54, SRZ ;  /* 0x0000000000367805 */ /* 0x000fe4000001ff00 */
[C---:B------:R-:W-:Y:S02]  /*f990*/  LEA R70, P3, R77.reuse, UR6, 0x1 ;  /* 0x000000064d467c11 */ /* 0x040fe4000f8608ff */
[----:B------:R-:W-:Y:S02]  /*f9a0*/  CS2R R56, SRZ ;  /* 0x0000000000387805 */ /* 0x000fe4000001ff00 */
[----:B------:R-:W-:Y:S02]  /*f9b0*/  LEA.HI.X R21, R78, UR5, R3, 0x1, P2 ;  /* 0x000000054e157c11 */ /* 0x000fe400090f0c03 */
[----:B------:R-:W-:Y:S02]  /*f9c0*/  CS2R R58, SRZ ;  /* 0x00000000003a7805 */ /* 0x000fe4000001ff00 */
[----:B------:R-:W-:-:S02]  /*f9d0*/  LEA.HI.X R71, R77, UR7, R0, 0x1, P3 ;  /* 0x000000074d477c11 */ /* 0x000fc400098f0c00 */
        /* <DEDUP_REMOVED lines=18> */
.L_x_1492:
[----:B------:R-:W-:Y:S05]  /*fb00*/  BSYNC B1 ;  /* 0x0000000000017941 */ /* 0x000fea0003800000 */
.L_x_1491:
[----:B------:R-:W-:Y:S01]  /*fb10*/  IMAD.MOV.U32 R0, RZ, RZ, R7 ;  /* 0x000000ffff007224 */ /* 0x000fe200078e0007 */
[----:B------:R-:W-:Y:S01]  /*fb20*/  ISETP.NE.AND P2, PT, R75, 0x1, PT ;  /* 0x000000014b00780c */ /* 0x000fe20003f45270 */
[----:B------:R-:W-:Y:S01]  /*fb30*/  IMAD.MOV.U32 R3, RZ, RZ, R24 ;  /* 0x000000ffff037224 */ /* 0x000fe200078e0018 */
[----:B------:R-:W-:Y:S01]  /*fb40*/  ULDC.64 UR4, c[0x0][0x3c8] ;  /* 0x0000f20000047ab9 */ /* 0x000fe20000000a00 */
        /* <DEDUP_REMOVED lines=18> */
[----:B------:R-:W-:Y:S01]  /*fc70*/  IMAD.MOV.U32 R20, RZ, RZ, R35 ;  /* 0x000000ffff147224 */ /* 0x000fe200078e0023 */
[----:B------:R-:W-:Y:S01]  /*fc80*/  ULDC.64 UR6, c[0x0][0x3e0] ;  /* 0x0000f80000067ab9 */ /* 0x000fe20000000a00 */
[----:B------:R-:W-:Y:S01]  /*fc90*/  IMAD.MOV.U32 R70, RZ, RZ, R39 ;  /* 0x000000ffff467224 */ /* 0x000fe200078e0027 */
[----:B------:R-:W-:Y:S01]  /*fca0*/  PRMT R88, R3, 0x7610, R88 ;  /* 0x0000761003587816 */ /* 0x000fe20000000058 */
[----:B------:R-:W1:Y:S01]  /*fcb0*/  @P2 LDC R0, c[0x0][0x42c] ;  /* 0x00010b00ff002b82 */ /* 0x000e620000000800 */
[----:B------:R-:W-:Y:S01]  /*fcc0*/  IMAD.MOV.U32 R3, RZ, RZ, R34 ;  /* 0x000000ffff037224 */ /* 0x000fe200078e0022 */
[----:B------:R-:W-:Y:S01]  /*fcd0*/  PRMT R115, R20, 0x7610, R115 ;  /* 0x0000761014737816 */ /* 0x000fe20000000073 */
        /* <DEDUP_REMOVED lines=8> */
[----:B------:R-:W-:Y:S01]  /*fd60*/  IMAD R3, R188, 0x40, R3 ;  /* 0x00000040bc037824 */ /* 0x000fe200078e0203 */
        /* <DEDUP_REMOVED lines=13> */
[----:B-1----:R-:W-:Y:S01]  /*fe40*/  @P2 IMAD.HI.U32 R0, R3, R0, RZ ;  /* 0x0000000003002227 */ /* 0x002fe200078e00ff */
[----:B------:R-:W-:-:S02]  /*fe50*/  PRMT R76, R20, 0x7610, R76 ;  /* 0x00007610144c7816 */ /* 0x000fc4000000004c */
[----:B------:R-:W-:Y:S01]  /*fe60*/  PRMT R103, R69, 0x7610, R103 ;  /* 0x0000761045677816 */ /* 0x000fe20000000067 */
[----:B------:R-:W-:Y:S01]  /*fe70*/  IMAD.MOV.U32 R69, RZ, RZ, R62 ;  /* 0x000000ffff457224 */ /* 0x000fe200078e003e */
[----:B0-----:R-:W-:Y:S01]  /*fe80*/  @P2 SHF.R.U32.HI R3, RZ, R21, R0 ;  /* 0x00000015ff032219 */ /* 0x001fe20000011600 */
[----:B------:R-:W-:Y:S01]  /*fe90*/  IMAD.MOV.U32 R0, RZ, RZ, R40 ;  /* 0x000000ffff007224 */ /* 0x000fe200078e0028 */
[----:B------:R-:W-:Y:S02]  /*fea0*/  PRMT R108, R72, 0x7610, R108 ;  /* 0x00007610486c7816 */ /* 0x000fe4000000006c */
[----:B------:R-:W-:Y:S01]  /*feb0*/  SHF.R.S32.HI R21, RZ, 0x1f, R3 ;  /* 0x0000001fff157819 */ /* 0x000fe20000011403 */
[----:B------:R-:W-:Y:S01]  /*fec0*/  IMAD.WIDE.U32 R10, R3, R12, R10 ;  /* 0x0000000c030a7225 */ /* 0x000fe200078e000a */
[----:B------:R-:W-:Y:S02]  /*fed0*/  PRMT R75, R0, 0x7610, R75 ;  /* 0x00007610004b7816 */ /* 0x000fe4000000004b */
[----:B------:R-:W-:Y:S01]  /*fee0*/  PRMT R91, R69, 0x7610, R91 ;  /* 0x00007610455b7816 */ /* 0x000fe2000000005b */
[----:B------:R-:W-:-:S02]  /*fef0*/  IMAD R0, R21, R14, RZ ;  /* 0x0000000e15007224 */ /* 0x000fc400078e02ff */
[----:B------:R-:W-:Y:S02]  /*ff00*/  IMAD R70, R21, R12, RZ ;  /* 0x0000000c15467224 */ /* 0x000fe400078e02ff */
[----:B------:R-:W-:-:S04]  /*ff10*/  IMAD.WIDE.U32 R20, R3, R14, R8 ;  /* 0x0000000e03147225 */ /* 0x000fc800078e0008 */
[C---:B------:R-:W-:Y:S01]  /*ff20*/  IMAD R9, R3.reuse, R15, R0 ;  /* 0x0000000f03097224 */ /* 0x040fe200078e0200 */
[----:B------:R-:W-:Y:S01]  /*ff30*/  LEA R8, P2, R20, UR4, 0x1 ;  /* 0x0000000414087c11 */ /* 0x000fe2000f8408ff */
[----:B------:R-:W-:Y:S01]  /*ff40*/  IMAD R3, R3, R13, R70 ;  /* 0x0000000d03037224 */ /* 0x000fe200078e0246 */
[----:B------:R-:W-:Y:S01]  /*ff50*/  LEA R0, P3, R10, UR6, 0x1 ;  /* 0x000000060a007c11 */ /* 0x000fe2000f8608ff */
[----:B------:R-:W-:Y:S01]  /*ff60*/  IMAD.IADD R9, R21, 0x1, R9 ;  /* 0x0000000115097824 */ /* 0x000fe200078e0209 */
[----:B------:R-:W-:Y:S01]  /*ff70*/  UMOV UR4, 0xffffffff ;  /* 0xffffffff00047882 */ /* 0x000fe20000000000 */
[----:B------:R-:W-:Y:S02]  /*ff80*/  IMAD.IADD R3, R11, 0x1, R3 ;  /* 0x000000010b037824 */ /* 0x000fe400078e0203 */
[----:B------:R-:W-:Y:S01]  /*ff90*/  IMAD.MOV.U32 R69, RZ, RZ, R42 ;  /* 0x000000ffff457224 */ /* 0x000fe200078e002a */
[----:B------:R-:W-:Y:S01]  /*ffa0*/  LEA.HI.X R9, R20, UR5, R9, 0x1, P2 ;  /* 0x0000000514097c11 */ /* 0x000fe200090f0c09 */
[----:B------:R-:W-:Y:S01]  /*ffb0*/  IMAD.MOV.U32 R12, RZ, RZ, R44 ;  /* 0x000000ffff0c7224 */ /* 0x000fe200078e002c */
[----:B------:R-:W-:Y:S01]  /*ffc0*/  LEA.HI.X R3, R10, UR7, R3, 0x1, P3 ;  /* 0x000000070a037c11 */ /* 0x000fe200098f0c03 */
[----:B------:R-:W-:Y:S01]  /*ffd0*/  IMAD.MOV.U32 R13, RZ, RZ, R45 ;  /* 0x000000ffff0d7224 */ /* 0x000fe200078e002d */
[----:B------:R-:W-:-:S02]  /*ffe0*/  PRMT R77, R69, 0x7610, R77 ;  /* 0x00007610454d7816 */ /* 0x000fc4000000004d */
[----:B------:R-:W-:Y:S02]  /*fff0*/  PRMT R73, R12, 0x7610, R73 ;  /* 0x000076100c497816 */ /* 0x000fe40000000049 */
[----:B------:R-:W-:Y:S02]  /*10000*/  PRMT R74, R13, 0x7610, R74 ;  /* 0x000076100d4a7816 */ /* 0x000fe4000000004a */
[----:B------:R-:W-:Y:S01]  /*10010*/  LEA.HI R10, R184, R184, RZ, 0x1 ;  /* 0x000000b8b80a7211 */ /* 0x000fe200078f08ff */
[----:B------:R-:W-:Y:S06]  /*10020*/  BRA.DIV UR4, `(.L_x_1493) ;  /* 0x0000017a04cc7947 */ /* 0x000fec000b800000 */
.L_x_1769:
[----:B------:R-:W-:-:S03]  /*10030*/  UMOV UR4, 0xffffffff ;  /* 0xffffffff00047882 */ /* 0x000fc60000000000 */
[----:B------:R-:W-:Y:S05]  /*10040*/  BRA.DIV UR4, `(.L_x_1494) ;  /* 0x0000017a04ec7947 */ /* 0x000fea000b800000 */
.L_x_1772:
[----:B------:R-:W-:-:S03]  /*10050*/  UMOV UR4, 0xffffffff ;  /* 0xffffffff00047882 */ /* 0x000fc60000000000 */
[----:B------:R-:W-:Y:S05]  /*10060*/  BRA.DIV UR4, `(.L_x_1495) ;  /* 0x0000017e040c7947 */ /* 0x000fea000b800000 */
.L_x_1775:
[----:B------:R-:W-:-:S03]  /*10070*/  UMOV UR4, 0xffffffff ;  /* 0xffffffff00047882 */ /* 0x000fc60000000000 */
[----:B------:R-:W-:Y:S05]  /*10080*/  BRA.DIV UR4, `(.L_x_1496) ;  /* 0x0000017e042c7947 */ /* 0x000fea000b800000 */
.L_x_1778:
[----:B------:R-:W-:-:S03]  /*10090*/  UMOV UR4, 0xffffffff ;  /* 0xffffffff00047882 */ /* 0x000fc60000000000 */
[----:B------:R-:W-:Y:S05]  /*100a0*/  BRA.DIV UR4, `(.L_x_1497) ;  /* 0x0000017e044c7947 */ /* 0x000fea000b800000 */
.L_x_1781:
[----:B------:R-:W-:Y:S01]  /*100b0*/  UMOV UR4, 0xffffffff ;  /* 0xffffffff00047882 */ /* 0x000fe20000000000 */
[----:B------:R-:W-:Y:S02]  /*100c0*/  LOP3.LUT R9, R10, 0xfffffffe, RZ, 0xc0, !PT ;  /* 0xfffffffe0a097812 */ /* 0x000fe400078ec0ff */
[----:B------:R-:W-:Y:S05]  /*100d0*/  BRA.DIV UR4, `(.L_x_1498) ;  /* 0x0000017e04687947 */ /* 0x000fea000b800000 */
.L_x_1784:
[----:B------:R-:W-:Y:S01]  /*100e0*/  UMOV UR4, 0xffffffff ;  /* 0xffffffff00047882 */ /* 0x000fe20000000000 */
[----:B------:R-:W-:Y:S02]  /*100f0*/  IMAD.IADD R9, R184, 0x1, -R9 ;  /* 0x00000001b8097824 */ /* 0x000fe400078e0a09 */
[----:B------:R-:W-:Y:S05]  /*10100*/  BRA.DIV UR4, `(.L_x_1499) ;  /* 0x0000017e04847947 */ /* 0x000fea000b800000 */
.L_x_1787:
[----:B------:R-:W-:Y:S01]  /*10110*/  UMOV UR4, 0xffffffff ;  /* 0xffffffff00047882 */ /* 0x000fe20000000000 */
[----:B------:R-:W-:Y:S02]  /*10120*/  SHF.L.U32 R9, R9, 0x1f, RZ ;  /* 0x0000001f09097819 */ /* 0x000fe400000006ff */
[----:B------:R-:W-:Y:S05]  /*10130*/  BRA.DIV UR4, `(.L_x_1500) ;  /* 0x0000017e04a07947 */ /* 0x000fea000b800000 */
.L_x_1790:
        /* <DEDUP_REMOVED lines=36> */
[----:B0-----:R-:W-:Y:S06]  /*10380*/  @!P2 BRA `(.L_x_1502) ;  /* 0x0000017c0034a947 */ /* 0x001fec0003800000 */
.L_x_1791:
[----:B------:R-:W-:Y:S05]  /*10390*/  BSYNC B1 ;  /* 0x0000000000017941 */ /* 0x000fea0003800000 */
.L_x_1501:
[----:B------:R-:W-:Y:S01]  /*103a0*/  BSSY B1, `(.L_x_1503) ;  /* 0x0000145000017945 */ /* 0x000fe20003800000 */
[----:B------:R-:W-:Y:S02]  /*103b0*/  PRMT R71, R8, 0x7610, R71 ;  /* 0x0000761008477816 */ /* 0x000fe40000000047 */
[----:B------:R-:W-:Y:S01]  /*103c0*/  PRMT R72, R10, 0x7610, R72 ;  /* 0x000076100a487816 */ /* 0x000fe20000000048 */
[----:B------:R-:W-:Y:S06]  /*103d0*/  @P0 BRA `(.L_x_1504) ;  /* 0x0000001400040947 */ /* 0x000fec0003800000 */
[----:B------:R-:W1:Y:S01]  /*103e0*/  LDC R105, c[0x0][0x3d4] ;  /* 0x0000f500ff697b82 */ /* 0x000e620000000800 */
[----:B------:R-:W-:Y:S01]  /*103f0*/  BSSY B2, `(.L_x_1505) ;  /* 0x000006f000027945 */ /* 0x000fe20003800000 */
[-C--:B-1----:R-:W-:Y:S02]  /*10400*/  ISETP.GE.AND P0, PT, R22, R105.reuse, PT ;  /* 0x000000691600720c */ /* 0x082fe40003f06270 */
[-C--:B------:R-:W-:Y:S02]  /*10410*/  ISETP.GE.AND P2, PT, R165, R105.reuse, PT ;  /* 0x00000069a500720c */ /* 0x080fe40003f46270 */
[----:B------:R-:W-:-:S09]  /*10420*/  ISETP.GE.AND P3, PT, R166, R105, PT ;  /* 0x00000069a600720c */ /* 0x000fd20003f66270 */
[----:B------:R-:W-:Y:S05]  /*10430*/  @P0 BRA `(.L_x_1506) ;  /* 0x0000000400a80947 */ /* 0x000fea0003800000 */
[----:B------:R-:W-:Y:S02]  /*10440*/  LEA.HI R10, R105, R188, RZ, 0x1d ;  /* 0x000000bc690a7211 */ /* 0x000fe400078fe8ff */
[----:B------:R-:W-:Y:S02]  /*10450*/  LOP3.LUT R8, R174, 0x38, R22, 0xf8, !PT ;  /* 0x00000038ae087812 */ /* 0x000fe400078ef816 */
[----:B------:R-:W-:Y:S01]  /*10460*/  SHF.R.S32.HI R13, RZ, 0x1f, R10 ;  /* 0x0000001fff0d7819 */ /* 0x000fe2000001140a */
[----:B------:R-:W-:Y:S01]  /*10470*/  IMAD.SHL.U32 R11, R10, 0x8, RZ ;  /* 0x000000080a0b7824 */ /* 0x000fe200078e00ff */
[-C--:B0-----:R-:W-:Y:S02]  /*10480*/  LOP3.LUT R9, R8, R175.reuse, RZ, 0x3c, !PT ;  /* 0x000000af08097212 */ /* 0x081fe400078e3cff */
[----:B------:R-:W-:Y:S02]  /*10490*/  LEA.HI R13, R13, R10, RZ, 0x3 ;  /* 0x0000000a0d0d7211 */ /* 0x000fe400078f18ff */
[----:B------:R-:W-:Y:S01]  /*104a0*/  LOP3.LUT R8, R174, 0x38, R11, 0xf8, !PT ;  /* 0x00000038ae087812 */ /* 0x000fe200078ef80b */
[----:B------:R-:W-:Y:S01]  /*104b0*/  IMAD.IADD R9, R176, 0x1, R9 ;  /* 0x00000001b0097824 */ /* 0x000fe200078e0209 */
[--C-:B------:R-:W-:Y:S01]  /*104c0*/  SHF.R.U64 R119, R32, 0x10, R33.reuse ;  /* 0x0000001020777819 */ /* 0x100fe20000001221 */
[----:B------:R-:W-:Y:S01]  /*104d0*/  IMAD.SHL.U32 R13, R13, 0x400, RZ ;  /* 0x000004000d0d7824 */ /* 0x000fe200078e00ff */
[----:B------:R-:W-:Y:S01]  /*104e0*/  LOP3.LUT R8, R8, R175, RZ, 0x3c, !PT ;  /* 0x000000af08087212 */ /* 0x000fe200078e3cff */
[----:B------:R-:W-:Y:S01]  /*104f0*/  IMAD R106, R9, 0x2, R18 ;  /* 0x00000002096a7824 */ /* 0x000fe200078e0212 */
[----:B------:R-:W-:-:S02]  /*10500*/  SHF.R.U32.HI R32, RZ, 0x10, R33 ;  /* 0x00000010ff207819 */ /* 0x000fc40000011621 */
[----:B------:R-:W-:Y:S02]  /*10510*/  LOP3.LUT R13, R13, 0x7fffe000, RZ, 0xc0, !PT ;  /* 0x7fffe0000d0d7812 */ /* 0x000fe400078ec0ff */
[----:B------:R-:W-:Y:S02]  /*10520*/  SHF.R.U64 R33, R4, 0x10, R5 ;  /* 0x0000001004217819 */ /* 0x000fe40000001205 */
[----:B------:R-:W-:Y:S02]  /*10530*/  IADD3 R13, R8, R13, R176 ;  /* 0x0000000d080d7210 */ /* 0x000fe40007ffe0b0 */
[----:B------:R-:W0:Y:S01]  /*10540*/  LDS.128 R8, [R106+0xc400] ;  /* 0x00c400006a087984 */ /* 0x000e220000000c00 */
[----:B------:R-:W-:Y:S02]  /*10550*/  SHF.R.U64 R117, R34, 0x10, R35 ;  /* 0x0000001022757819 */ /* 0x000fe40000001223 */
[----:B------:R-:W-:Y:S01]  /*10560*/  IMAD R107, R13, 0x2, R18 ;  /* 0x000000020d6b7824 */ /* 0x000fe200078e0212 */
[----:B------:R-:W-:-:S02]  /*10570*/  SHF.R.U32.HI R4, RZ, 0x10, R5 ;  /* 0x00000010ff047819 */ /* 0x000fc40000011605 */
[--C-:B------:R-:W-:Y:S02]  /*10580*/  SHF.R.U64 R5, R6, 0x10, R7.reuse ;  /* 0x0000001006057819 */ /* 0x100fe40000001207 */
[----:B------:R-:W1:Y:S01]  /*10590*/  LDS.128 R12, [R107+0xc400] ;  /* 0x00c400006b0c7984 */ /* 0x000e620000000c00 */
[----:B------:R-:W-:Y:S02]  /*105a0*/  SHF.R.U32.HI R6, RZ, 0x10, R7 ;  /* 0x00000010ff067819 */ /* 0x000fe40000011607 */
[----:B------:R-:W-:Y:S02]  /*105b0*/  PRMT R114, R114, 0x5410, R117 ;  /* 0x0000541072727816 */ /* 0x000fe40000000075 */
[----:B------:R-:W-:Y:S02]  /*105c0*/  PRMT R116, R108, 0x5410, R33 ;  /* 0x000054106c747816 */ /* 0x000fe40000000021 */
[----:B------:R-:W-:Y:S02]  /*105d0*/  PRMT R117, R109, 0x5410, R4 ;  /* 0x000054106d757816 */ /* 0x000fe40000000004 */
[----:B------:R-:W-:Y:S01]  /*105e0*/  PRMT R118, R110, 0x5410, R5 ;  /* 0x000054106e767816 */ /* 0x000fe20000000005 */
[----:B------:R-:W-:Y:S01]  /*105f0*/  IMAD.U32 R109, R116, 0x10000, RZ ;  /* 0x00010000746d7824 */ /* 0x000fe200078e00ff */
[----:B------:R-:W-:Y:S01]  /*10600*/  PRMT R111, R111, 0x5410, R6 ;  /* 0x000054106f6f7816 */ /* 0x000fe20000000006 */
[----:B------:R-:W-:Y:S01]  /*10610*/  IMAD.U32 R110, R117, 0x10000, RZ ;  /* 0x00010000756e7824 */ /* 0x000fe200078e00ff */
[----:B------:R-:W-:-:S02]  /*10620*/  PRMT R112, R112, 0x5410, R119 ;  /* 0x0000541070707816 */ /* 0x000fc40000000077 */
[----:B------:R-:W-:Y:S02]  /*10630*/  PRMT R113, R113, 0x5410, R32 ;  /* 0x0000541071717816 */ /* 0x000fe40000000020 */
[----:B------:R-:W-:Y:S01]  /*10640*/  SHF.R.U32.HI R34, RZ, 0x10, R35 ;  /* 0x00000010ff227819 */ /* 0x000fe20000011623 */
[----:B------:R-:W-:Y:S01]  /*10650*/  IMAD.U32 R108, R112, 0x10000, RZ ;  /* 0x00010000706c7824 */ /* 0x000fe200078e00ff */
[----:B------:R-:W-:Y:S02]  /*10660*/  LOP3.LUT R116, R116, 0xffff0000, RZ, 0xc0, !PT ;  /* 0xffff000074747812 */ /* 0x000fe400078ec0ff */
[----:B------:R-:W-:Y:S02]  /*10670*/  PRMT R115, R115, 0x5410, R34 ;  /* 0x0000541073737816 */ /* 0x000fe40000000022 */
        /* <DEDUP_REMOVED lines=19> */
[----:B------:R-:W-:Y:S02]  /*107b0*/  IMAD.U32 R35, R15, 0x10000, RZ ;  /* 0x000100000f237824 */ /* 0x000fe400078e00ff */
[----:B------:R-:W-:Y:S01]  /*107c0*/  FFMA.FTZ R121, R4, R109, R121 ;  /* 0x0000006d04797223 */ /* 0x000fe20000010079 */
[----:B------:R-:W-:Y:S02]  /*107d0*/  IMAD.U32 R108, R111, 0x10000, RZ ;  /* 0x000100006f6c7824 */ /* 0x000fe400078e00ff */
[-C--:B------:R-:W-:Y:S01]  /*107e0*/  FMUL.FTZ R33, R33, R11.reuse ;  /* 0x0000000b21217220 */ /* 0x080fe20000410000 */
[----:B------:R-:W-:Y:S02]  /*107f0*/  IMAD.U32 R4, R115, 0x10000, RZ ;  /* 0x0001000073047824 */ /* 0x000fe400078e00ff */
[C---:B------:R-:W-:Y:S01]  /*10800*/  FFMA.FTZ R123, R6.reuse, R11, -R123 ;  /* 0x0000000b067b7223 */ /* 0x040fe2000001087b */
[C---:B------:R-:W-:Y:S01]  /*10810*/  FMUL.FTZ R11, R35.reuse, R108 ;  /* 0x0000006c230b7220 */ /* 0x040fe20000410000 */
[----:B------:R-:W-:Y:S01]  /*10820*/  FFMA.FTZ R33, R6, R110, R33 ;  /* 0x0000006e06217223 */ /* 0x000fe20000010021 */
[----:B------:R-:W-:Y:S01]  /*10830*/  FMUL.FTZ R109, R35, R4 ;  /* 0x00000004236d7220 */ /* 0x000fe20000410000 */
[----:B------:R-:W-:-:S02]  /*10840*/  IMAD.U32 R34, R14, 0x10000, RZ ;  /* 0x000100000e227824 */ /* 0x000fc400078e00ff */
[----:B------:R-:W-:Y:S01]  /*10850*/  FFMA.FTZ R35, R32, R4, -R11 ;  /* 0x0000000420237223 */ /* 0x000fe2000001080b */
[C---:B------:R-:W-:Y:S01]  /*10860*/  FMUL.FTZ R4, R12.reuse, R116 ;  /* 0x000000740c047220 */ /* 0x040fe20000410000 */
[-C--:B------:R-:W-:Y:S01]  /*10870*/  FMUL.FTZ R12, R12, R112.reuse ;  /* 0x000000700c0c7220 */ /* 0x080fe20000410000 */
[----:B------:R-:W-:Y:S01]  /*10880*/  IMAD.U32 R6, R118, 0x10000, RZ ;  /* 0x0001000076067824 */ /* 0x000fe200078e00ff */
[----:B------:R-:W-:Y:S01]  /*10890*/  LOP3.LUT R14, R14, 0xffff0000, RZ, 0xc0, !PT ;  /* 0xffff00000e0e7812 */ /* 0x000fe200078ec0ff */
[----:B------:R-:W-:Y:S01]  /*108a0*/  FFMA.FTZ R112, R5, R112, -R4 ;  /* 0x0000007005707223 */ /* 0x000fe20000010804 */
[----:B------:R-:W-:Y:S01]  /*108b0*/  IMAD.U32 R4, R114, 0x10000, RZ ;  /* 0x0001000072047824 */ /* 0x000fe200078e00ff */
[----:B------:R-:W-:Y:S01]  /*108c0*/  LOP3.LUT R113, R113, 0xffff0000, RZ, 0xc0, !PT ;  /* 0xffff000071717812 */ /* 0x000fe200078ec0ff */
[----:B------:R-:W-:Y:S01]  /*108d0*/  FMUL.FTZ R110, R34, R6 ;  /* 0x00000006226e7220 */ /* 0x000fe20000410000 */
[----:B------:R-:W-:Y:S01]  /*108e0*/  LOP3.LUT R118, R118, 0xffff0000, RZ, 0xc0, !PT ;  /* 0xffff000076767812 */ /* 0x000fe200078ec0ff */
[----:B------:R-:W-:Y:S01]  /*108f0*/  FMUL.FTZ R34, R34, R4 ;  /* 0x0000000422227220 */ /* 0x000fe20000410000 */
[----:B------:R-:W-:Y:S01]  /*10900*/  LOP3.LUT R15, R15, 0xffff0000, RZ, 0xc0, !PT ;  /* 0xffff00000f0f7812 */ /* 0x000fe200078ec0ff */
[----:B------:R-:W-:Y:S01]  /*10910*/  FFMA.FTZ R109, R32, R108, R109 ;  /* 0x0000006c206d7223 */ /* 0x000fe2000001006d */
[----:B------:R-:W-:Y:S01]  /*10920*/  LOP3.LUT R114, R114, 0xffff0000, RZ, 0xc0, !PT ;  /* 0xffff000072727812 */ /* 0x000fe200078ec0ff */
[----:B------:R-:W-:Y:S01]  /*10930*/  FFMA.FTZ R110, R7, R4, -R110 ;  /* 0x00000004076e7223 */ /* 0x000fe2000001086e */
[----:B------:R-:W-:Y:S01]  /*10940*/  LOP3.LUT R111, R111, 0xffff0000, RZ, 0xc0, !PT ;  /* 0xffff00006f6f7812 */ /* 0x000fe200078ec0ff */
[----:B------:R-:W-:Y:S01]  /*10950*/  FMUL.FTZ R11, R13, R117 ;  /* 0x000000750d0b7220 */ /* 0x000fe20000410000 */
[----:B------:R-:W-:Y:S01]  /*10960*/  LOP3.LUT R115, R115, 0xffff0000, RZ, 0xc0, !PT ;  /* 0xffff000073737812 */ /* 0x000fe200078ec0ff */
[----:B------:R-:W-:Y:S01]  /*10970*/  FMUL.FTZ R108, R13, R113 ;  /* 0x000000710d6c7220 */ /* 0x000fe20000410000 */
[----:B------:R-:W-:Y:S01]  /*10980*/  FFMA.FTZ R12, R5, R116, R12 ;  /* 0x00000074050c7223 */ /* 0x000fe2000001000c */
[C---:B------:R-:W-:Y:S01]  /*10990*/  FMUL.FTZ R4, R14.reuse, R118 ;  /* 0x000000760e047220 */ /* 0x040fe20000410000 */
[----:B------:R-:W-:Y:S01]  /*109a0*/  FFMA.FTZ R34, R7, R6, R34 ;  /* 0x0000000607227223 */ /* 0x000fe20000010022 */
[-C--:B------:R-:W-:Y:S01]  /*109b0*/  FMUL.FTZ R5, R14, R114.reuse ;  /* 0x000000720e057220 */ /* 0x080fe20000410000 */
[C---:B------:R-:W-:Y:S01]  /*109c0*/  FMUL.FTZ R13, R15.reuse, R111 ;  /* 0x0000006f0f0d7220 */ /* 0x040fe20000410000 */
[----:B------:R-:W-:Y:S01]  /*109d0*/  FMUL.FTZ R6, R15, R115 ;  /* 0x000000730f067220 */ /* 0x000fe20000410000 */
[----:B------:R-:W-:Y:S01]  /*109e0*/  FFMA.FTZ R32, R8, R113, -R11 ;  /* 0x0000007108207223 */ /* 0x000fe2000001080b */
[C---:B------:R-:W-:Y:S01]  /*109f0*/  FFMA.FTZ R7, R9.reuse, R114, -R4 ;  /* 0x0000007209077223 */ /* 0x040fe20000010804 */
[----:B------:R-:W-:Y:S01]  /*10a00*/  FFMA.FTZ R11, R9, R118, R5 ;  /* 0x00000076090b7223 */ /* 0x000fe20000010005 */
        /* <DEDUP_REMOVED lines=8> */
[----:B------:R-:W-:Y:S02]  /*10a90*/  F2FP.BF16.F32.PACK_AB R8, R12, R121 ;  /* 0x000000790c08723e */ /* 0x000fe400000010ff */
[----:B------:R-:W-:Y:S01]  /*10aa0*/  F2FP.BF16.F32.PACK_AB R9, R108, R33 ;  /* 0x000000216c09723e */ /* 0x000fe200000010ff */
[----:B------:R1:W-:Y:S01]  /*10ab0*/  STS.128 [R106+0xc400], R4 ;  /* 0x00c400046a007388 */ /* 0x0003e20000000c00 */
[----:B------:R-:W-:-:S05]  /*10ac0*/  F2FP.BF16.F32.PACK_AB R11, R114, R109 ;  /* 0x0000006d720b723e */ /* 0x000fca00000010ff */
[----:B------:R1:W-:Y:S02]  /*10ad0*/  STS.128 [R107+0xc400], R8 ;  /* 0x00c400086b007388 */ /* 0x0003e40000000c00 */
.L_x_1506:
[----:B------:R-:W-:Y:S05]  /*10ae0*/  BSYNC B2 ;  /* 0x0000000000027941 */ /* 0x000fea0003800000 */
.L_x_1505:
[----:B------:R-:W-:Y:S04]  /*10af0*/  BSSY B2, `(.L_x_1507) ;  /* 0x0000068000027945 */ /* 0x000fe80003800000 */
[----:B------:R-:W-:Y:S05]  /*10b00*/  @P2 BRA `(.L_x_1508) ;  /* 0x0000000400982947 */ /* 0x000fea0003800000 */
[----:B-1----:R-:W-:Y:S02]  /*10b10*/  LEA.HI R4, R105, R189, RZ, 0x1d ;  /* 0x000000bd69047211 */ /* 0x002fe400078fe8ff */
[----:B------:R-:W-:Y:S02]  /*10b20*/  SHF.R.U64 R34, R36, 0x10, R37 ;  /* 0x0000001024227819 */ /* 0x000fe40000001225 */
[----:B------:R-:W-:Y:S01]  /*10b30*/  SHF.R.S32.HI R7, RZ, 0x1f, R4 ;  /* 0x0000001fff077819 */ /* 0x000fe20000011404 */
[----:B------:R-:W-:Y:S01]  /*10b40*/  IMAD.SHL.U32 R5, R4, 0x8, RZ ;  /* 0x0000000804057824 */ /* 0x000fe200078e00ff */
[----:B------:R-:W-:Y:S02]  /*10b50*/  SHF.R.U64 R24, R24, 0x10, R25 ;  /* 0x0000001018187819 */ /* 0x000fe40000001219 */
[----:B------:R-:W-:Y:S02]  /*10b60*/  LEA.HI R7, R7, R4, RZ, 0x3 ;  /* 0x0000000407077211 */ /* 0x000fe400078f18ff */
[----:B------:R-:W-:-:S02]  /*10b70*/  LOP3.LUT R4, R174, 0x38, R5, 0xf8, !PT ;  /* 0x00000038ae047812 */ /* 0x000fc400078ef805 */
[----:B------:R-:W-:Y:S01]  /*10b80*/  SHF.R.U32.HI R25, RZ, 0x10, R25 ;  /* 0x00000010ff197819 */ /* 0x000fe20000011619 */
[----:B------:R-:W-:Y:S01]  /*10b90*/  IMAD.SHL.U32 R7, R7, 0x400, RZ ;  /* 0x0000040007077824 */ /* 0x000fe200078e00ff */
[----:B------:R-:W-:Y:S02]  /*10ba0*/  LOP3.LUT R4, R4, R175, RZ, 0x3c, !PT ;  /* 0x000000af04047212 */ /* 0x000fe400078e3cff */
[----:B------:R-:W-:Y:S02]  /*10bb0*/  PRMT R101, R101, 0x5410, R34 ;  /* 0x0000541065657816 */ /* 0x000fe40000000022 */
[----:B------:R-:W-:Y:S02]  /*10bc0*/  LOP3.LUT R7, R7, 0x7fffe000, RZ, 0xc0, !PT ;  /* 0x7fffe00007077812 */ /* 0x000fe400078ec0ff */
[----:B------:R-:W-:Y:S01]  /*10bd0*/  PRMT R97, R97, 0x5410, R24 ;  /* 0x0000541061617816 */ /* 0x000fe20000000018 */
[----:B------:R-:W-:Y:S01]  /*10be0*/  IMAD.U32 R34, R101, 0x10000, RZ ;  /* 0x0001000065227824 */ /* 0x000fe200078e00ff */
[----:B0-----:R-:W-:-:S02]  /*10bf0*/  IADD3 R9, R4, R7, R176 ;  /* 0x0000000704097210 */ /* 0x001fc40007ffe0b0 */
[----:B------:R-:W0:Y:S01]  /*10c00*/  LDS.128 R4, [R199] ;  /* 0x00000000c7047984 */ /* 0x000e220000000c00 */
[----:B------:R-:W-:Y:S01]  /*10c10*/  SHF.R.U32.HI R37, RZ, 0x10, R37 ;  /* 0x00000010ff257819 */ /* 0x000fe20000011625 */
[----:B------:R-:W-:Y:S01]  /*10c20*/  IMAD.U32 R36, R97, 0x10000, RZ ;  /* 0x0001000061247824 */ /* 0x000fe200078e00ff */
[----:B------:R-:W-:Y:S01]  /*10c30*/  SHF.R.U64 R14, R26, 0x10, R27 ;  /* 0x000000101a0e7819 */ /* 0x000fe2000000121b */
[----:B------:R-:W-:Y:S01]  /*10c40*/  IMAD R12, R9, 0x2, R18 ;  /* 0x00000002090c7824 */ /* 0x000fe200078e0212 */
[----:B------:R-:W-:Y:S02]  /*10c50*/  PRMT R98, R98, 0x5410, R25 ;  /* 0x0000541062627816 */ /* 0x000fe40000000019 */
[----:B------:R-:W-:Y:S02]  /*10c60*/  SHF.R.U32.HI R27, RZ, 0x10, R27 ;  /* 0x00000010ff1b7819 */ /* 0x000fe4000001161b */
[----:B------:R-:W1:Y:S01]  /*10c70*/  LDS.128 R8, [R12+0xc400] ;  /* 0x00c400000c087984 */ /* 0x000e620000000c00 */
[----:B------:R-:W-:Y:S01]  /*10c80*/  SHF.R.U64 R32, R38, 0x10, R39 ;  /* 0x0000001026207819 */ /* 0x000fe20000001227 */
[----:B------:R-:W-:Y:S01]  /*10c90*/  IMAD.U32 R33, R98, 0x10000, RZ ;  /* 0x0001000062217824 */ /* 0x000fe200078e00ff */
[----:B------:R-:W-:-:S02]  /*10ca0*/  PRMT R102, R102, 0x5410, R37 ;  /* 0x0000541066667816 */ /* 0x000fc40000000025 */
[----:B------:R-:W-:Y:S02]  /*10cb0*/  SHF.R.U32.HI R39, RZ, 0x10, R39 ;  /* 0x00000010ff277819 */ /* 0x000fe40000011627 */
[----:B------:R-:W-:Y:S02]  /*10cc0*/  PRMT R100, R100, 0x5410, R27 ;  /* 0x0000541064647816 */ /* 0x000fe4000000001b */
[----:B------:R-:W-:Y:S02]  /*10cd0*/  PRMT R99, R99, 0x5410, R14 ;  /* 0x0000541063637816 */ /* 0x000fe4000000000e */
[----:B------:R-:W-:Y:S01]  /*10ce0*/  PRMT R103, R103, 0x5410, R32 ;  /* 0x0000541067677816 */ /* 0x000fe20000000020 */
[----:B------:R-:W-:Y:S01]  /*10cf0*/  IMAD.U32 R35, R100, 0x10000, RZ ;  /* 0x0001000064237824 */ /* 0x000fe200078e00ff */
[----:B------:R-:W-:Y:S02]  /*10d00*/  PRMT R104, R104, 0x5410, R39 ;  /* 0x0000541068687816 */ /* 0x000fe40000000027 */
[----:B------:R-:W-:-:S02]  /*10d10*/  LOP3.LUT R97, R97, 0xffff0000, RZ, 0xc0, !PT ;  /* 0xffff000061617812 */ /* 0x000fc400078ec0ff */
[----:B------:R-:W-:Y:S02]  /*10d20*/  LOP3.LUT R101, R101, 0xffff0000, RZ, 0xc0, !PT ;  /* 0xffff000065657812 */ /* 0x000fe400078ec0ff */
        /* <DEDUP_REMOVED lines=17> */
[C---:B------:R-:W-:Y:S01]  /*10e40*/  FMUL.FTZ R37, R26.reuse, R33 ;  /* 0x000000211a257220 */ /* 0x040fe20000410000 */
[----:B------:R-:W-:Y:S02]  /*10e50*/  IMAD.U32 R32, R11, 0x10000, RZ ;  /* 0x000100000b207824 */ /* 0x000fe400078e00ff */
[C---:B------:R-:W-:Y:S01]  /*10e60*/  FFMA.FTZ R38, R13.reuse, R34, -R38 ;  /* 0x000000220d267223 */ /* 0x040fe20000010826 */
[----:B------:R-:W-:Y:S01]  /*10e70*/  FFMA.FTZ R106, R13, R36, R106 ;  /* 0x000000240d6a7223 */ /* 0x000fe2000001006a */
[-C--:B------:R-:W-:Y:S01]  /*10e80*/  FMUL.FTZ R39, R26, R25.reuse ;  /* 0x000000191a277220 */ /* 0x080fe20000410000 */
[----:B------:R-:W-:Y:S01]  /*10e90*/  FFMA.FTZ R37, R14, R25, -R37 ;  /* 0x000000190e257223 */ /* 0x000fe20000010825 */
[----:B------:R-:W-:Y:S02]  /*10ea0*/  IMAD.U32 R13, R104, 0x10000, RZ ;  /* 0x00010000680d7824 */ /* 0x000fe400078e00ff */
[----:B------:R-:W-:Y:S01]  /*10eb0*/  FMUL.FTZ R25, R32, R35 ;  /* 0x0000002320197220 */ /* 0x000fe20000410000 */
[----:B------:R-:W-:Y:S01]  /*10ec0*/  FFMA.FTZ R39, R14, R33, R39 ;  /* 0x000000210e277223 */ /* 0x000fe20000010027 */
[----:B------:R-:W-:Y:S01]  /*10ed0*/  LOP3.LUT R102, R102, 0xffff0000, RZ, 0xc0, !PT ;  /* 0xffff000066667812 */ /* 0x000fe200078ec0ff */
[-C--:B------:R-:W-:Y:S01]  /*10ee0*/  FMUL.FTZ R32, R32, R13.reuse ;  /* 0x0000000d20207220 */ /* 0x080fe20000410000 */
[----:B------:R-:W-:Y:S01]  /*10ef0*/  FFMA.FTZ R33, R24, R13, -R25 ;  /* 0x0000000d18217223 */ /* 0x000fe20000010819 */
[C---:B------:R-:W-:Y:S01]  /*10f00*/  FMUL.FTZ R13, R8.reuse, R97 ;  /* 0x00000061080d7220 */ /* 0x040fe20000410000 */
[----:B------:R-:W-:Y:S01]  /*10f10*/  FMUL.FTZ R25, R8, R101 ;  /* 0x0000006508197220 */ /* 0x000fe20000410000 */
[----:B------:R-:W-:-:S02]  /*10f20*/  IMAD.U32 R27, R10, 0x10000, RZ ;  /* 0x000100000a1b7824 */ /* 0x000fc400078e00ff */
[----:B------:R-:W-:Y:S01]  /*10f30*/  FFMA.FTZ R35, R24, R35, R32 ;  /* 0x0000002318237223 */ /* 0x000fe20000010020 */
[----:B------:R-:W-:Y:S02]  /*10f40*/  IMAD.U32 R14, R99, 0x10000, RZ ;  /* 0x00010000630e7824 */ /* 0x000fe400078e00ff */
[C---:B------:R-:W-:Y:S01]  /*10f50*/  FFMA.FTZ R13, R4.reuse, R101, -R13 ;  /* 0x00000065040d7223 */ /* 0x040fe2000001080d */
[----:B------:R-:W-:Y:S01]  /*10f60*/  FMUL.FTZ R24, R9, R98 ;  /* 0x0000006209187220 */ /* 0x000fe20000410000 */
[----:B------:R-:W-:Y:S01]  /*10f70*/  FFMA.FTZ R25, R4, R97, R25 ;  /* 0x0000006104197223 */ /* 0x000fe20000010019 */
[----:B------:R-:W-:Y:S01]  /*10f80*/  LOP3.LUT R10, R10, 0xffff0000, RZ, 0xc0, !PT ;  /* 0xffff00000a0a7812 */ /* 0x000fe200078ec0ff */
[----:B------:R-:W-:Y:S01]  /*10f90*/  IMAD.U32 R8, R103, 0x10000, RZ ;  /* 0x0001000067087824 */ /* 0x000fe200078e00ff */
[----:B------:R-:W-:Y:S01]  /*10fa0*/  LOP3.LUT R11, R11, 0xffff0000, RZ, 0xc0, !PT ;  /* 0xffff00000b0b7812 */ /* 0x000fe200078ec0ff */
[----:B------:R-:W-:Y:S01]  /*10fb0*/  FMUL.FTZ R9, R9, R102 ;  /* 0x0000006609097220 */ /* 0x000fe20000410000 */
[----:B------:R-:W-:Y:S01]  /*10fc0*/  FMUL.FTZ R4, R27, R14 ;  /* 0x0000000e1b047220 */ /* 0x000fe20000410000 */
[----:B------:R-:W-:Y:S01]  /*10fd0*/  LOP3.LUT R99, R99, 0xffff0000, RZ, 0xc0, !PT ;  /* 0xffff000063637812 */ /* 0x000fe200078ec0ff */
[----:B------:R-:W-:Y:S01]  /*10fe0*/  FFMA.FTZ R24, R5, R102, -R24 ;  /* 0x0000006605187223 */ /* 0x000fe20000010818 */
[----:B------:R-:W-:Y:S01]  /*10ff0*/  LOP3.LUT R103, R103, 0xffff0000, RZ, 0xc0, !PT ;  /* 0xffff000067677812 */ /* 0x000fe200078ec0ff */
[----:B------:R-:W-:Y:S01]  /*11000*/  FFMA.FTZ R98, R5, R98, R9 ;  /* 0x0000006205627223 */ /* 0x000fe20000010009 */
[----:B------:R-:W-:Y:S01]  /*11010*/  LOP3.LUT R104, R104, 0xffff0000, RZ, 0xc0, !PT ;  /* 0xffff000068687812 */ /* 0x000fe200078ec0ff */
[----:B------:R-:W-:Y:S01]  /*11020*/  FFMA.FTZ R26, R15, R8, -R4 ;  /* 0x000000080f1a7223 */ /* 0x000fe20000010804 */
[C---:B------:R-:W-:Y:S01]  /*11030*/  FMUL.FTZ R5, R10.reuse, R99 ;  /* 0x000000630a057220 */ /* 0x040fe20000410000 */
[----:B------:R-:W-:Y:S01]  /*11040*/  FMUL.FTZ R4, R11, R100 ;  /* 0x000000640b047220 */ /* 0x000fe20000410000 */
[----:B------:R-:W-:Y:S01]  /*11050*/  FMUL.FTZ R32, R27, R8 ;  /* 0x000000081b207220 */ /* 0x000fe20000410000 */
[-C--:B------:R-:W-:Y:S01]  /*11060*/  FMUL.FTZ R10, R10, R103.reuse ;  /* 0x000000670a0a7220 */ /* 0x080fe20000410000 */
[-C--:B------:R-:W-:Y:S01]  /*11070*/  FMUL.FTZ R11, R11, R104.reuse ;  /* 0x000000680b0b7220 */ /* 0x080fe20000410000 */
[C---:B------:R-:W-:Y:S01]  /*11080*/  FFMA.FTZ R103, R6.reuse, R103, -R5 ;  /* 0x0000006706677223 */ /* 0x040fe20000010805 */
        /* <DEDUP_REMOVED lines=14> */
.L_x_1508:
[----:B------:R-:W-:Y:S05]  /*11170*/  BSYNC B2 ;  /* 0x0000000000027941 */ /* 0x000fea0003800000 */
.L_x_1507:
[----:B------:R-:W-:Y:S05]  /*11180*/  @P3 BRA `(.L_x_1504) ;  /* 0x0000000400983947 */ /* 0x000fea0003800000 */
[----:B------:R-:W-:Y:S02]  /*11190*/  LEA.HI R105, R105, R197, RZ, 0x1d ;  /* 0x000000c569697211 */ /* 0x000fe400078fe8ff */
[----:B------:R-:W-:Y:S02]  /*111a0*/  SHF.R.U64 R26, R60, 0x10, R61 ;  /* 0x000000103c1a7819 */ /* 0x000fe4000000123d */
[----:B-12---:R-:W-:Y:S01]  /*111b0*/  SHF.R.S32.HI R4, RZ, 0x1f, R105 ;  /* 0x0000001fff047819 */ /* 0x006fe20000011469 */
[----:B------:R-:W-:Y:S01]  /*111c0*/  IMAD.SHL.U32 R5, R105, 0x8, RZ ;  /* 0x0000000869057824 */ /* 0x000fe200078e00ff */
[----:B------:R-:W-:Y:S02]  /*111d0*/  SHF.R.U64 R14, R28, 0x10, R29 ;  /* 0x000000101c0e7819 */ /* 0x000fe4000000121d */
[----:B------:R-:W-:Y:S02]  /*111e0*/  LEA.HI R105, R4, R105, RZ, 0x3 ;  /* 0x0000006904697211 */ /* 0x000fe400078f18ff */
[----:B------:R-:W-:-:S02]  /*111f0*/  LOP3.LUT R4, R174, 0x38, R5, 0xf8, !PT ;  /* 0x00000038ae047812 */ /* 0x000fc400078ef805 */
[----:B------:R-:W-:Y:S01]  /*11200*/  SHF.R.U32.HI R29, RZ, 0x10, R29 ;  /* 0x00000010ff1d7819 */ /* 0x000fe2000001161d */
[----:B------:R-:W-:Y:S01]  /*11210*/  IMAD.SHL.U32 R105, R105, 0x400, RZ ;  /* 0x0000040069697824 */ /* 0x000fe200078e00ff */
[----:B------:R-:W-:Y:S02]  /*11220*/  LOP3.LUT R4, R4, R175, RZ, 0x3c, !PT ;  /* 0x000000af04047212 */ /* 0x000fe400078e3cff */
[----:B------:R-:W-:Y:S02]  /*11230*/  SHF.R.U64 R12, R30, 0x10, R31 ;  /* 0x000000101e0c7819 */ /* 0x000fe4000000121f */
[----:B------:R-:W-:Y:S02]  /*11240*/  LOP3.LUT R105, R105, 0x7fffe000, RZ, 0xc0, !PT ;  /* 0x7fffe00069697812 */ /* 0x000fe400078ec0ff */
[----:B------:R-:W-:Y:S02]  /*11250*/  SHF.R.U64 R24, R62, 0x10, R63 ;  /* 0x000000103e187819 */ /* 0x000fe4000000123f */
[----:B------:R-:W-:-:S02]  /*11260*/  IADD3 R105, R4, R105, R176 ;  /* 0x0000006904697210 */ /* 0x000fc40007ffe0b0 */
[----:B------:R-:W1:Y:S01]  /*11270*/  LDS.128 R4, [R196] ;  /* 0x00000000c4047984 */ /* 0x000e620000000c00 */
[----:B------:R-:W-:Y:S02]  /*11280*/  SHF.R.U32.HI R31, RZ, 0x10, R31 ;  /* 0x00000010ff1f7819 */ /* 0x000fe4000001161f */
[----:B------:R-:W-:Y:S01]  /*11290*/  IMAD R105, R105, 0x2, R18 ;  /* 0x0000000269697824 */ /* 0x000fe200078e0212 */
[----:B------:R-:W-:Y:S02]  /*112a0*/  PRMT R89, R89, 0x5410, R26 ;  /* 0x0000541059597816 */ /* 0x000fe4000000001a */
[----:B------:R-:W-:Y:S02]  /*112b0*/  PRMT R85, R85, 0x5410, R14 ;  /* 0x0000541055557816 */ /* 0x000fe4000000000e */
[----:B0-----:R-:W0:Y:S01]  /*112c0*/  LDS.128 R8, [R105+0xc400] ;  /* 0x00c4000069087984 */ /* 0x001e220000000c00 */
[----:B------:R-:W-:Y:S02]  /*112d0*/  SHF.R.U32.HI R61, RZ, 0x10, R61 ;  /* 0x00000010ff3d7819 */ /* 0x000fe4000001163d */
[----:B------:R-:W-:Y:S01]  /*112e0*/  PRMT R86, R86, 0x5410, R29 ;  /* 0x0000541056567816 */ /* 0x000fe2000000001d */
[----:B------:R-:W-:Y:S01]  /*112f0*/  IMAD.U32 R29, R89, 0x10000, RZ ;  /* 0x00010000591d7824 */ /* 0x000fe200078e00ff */
[----:B------:R-:W-:-:S02]  /*11300*/  PRMT R91, R91, 0x5410, R24 ;  /* 0x000054105b5b7816 */ /* 0x000fc40000000018 */
[----:B------:R-:W-:Y:S01]  /*11310*/  PRMT R88, R88, 0x5410, R31 ;  /* 0x0000541058587816 */ /* 0x000fe2000000001f */
[----:B------:R-:W-:Y:S01]  /*11320*/  IMAD.U32 R31, R85, 0x10000, RZ ;  /* 0x00010000551f7824 */ /* 0x000fe200078e00ff */
[----:B------:R-:W-:Y:S01]  /*11330*/  SHF.R.U32.HI R63, RZ, 0x10, R63 ;  /* 0x00000010ff3f7819 */ /* 0x000fe2000001163f */
[----:B------:R-:W-:Y:S01]  /*11340*/  IMAD.U32 R28, R86, 0x10000, RZ ;  /* 0x00010000561c7824 */ /* 0x000fe200078e00ff */
[----:B------:R-:W-:Y:S01]  /*11350*/  PRMT R90, R90, 0x5410, R61 ;  /* 0x000054105a5a7816 */ /* 0x000fe2000000003d */
[----:B------:R-:W-:Y:S01]  /*11360*/  IMAD.U32 R30, R88, 0x10000, RZ ;  /* 0x00010000581e7824 */ /* 0x000fe200078e00ff */
[----:B------:R-:W-:Y:S02]  /*11370*/  PRMT R87, R87, 0x5410, R12 ;  /* 0x0000541057577816 */ /* 0x000fe4000000000c */
[----:B------:R-:W-:Y:S02]  /*11380*/  PRMT R92, R92, 0x5410, R63 ;  /* 0x000054105c5c7816 */ /* 0x000fe4000000003f */
[----:B------:R-:W-:-:S02]  /*11390*/  LOP3.LUT R85, R85, 0xffff0000, RZ, 0xc0, !PT ;  /* 0xffff000055557812 */ /* 0x000fc400078ec0ff */
[----:B------:R-:W-:Y:S02]  /*113a0*/  LOP3.LUT R89, R89, 0xffff0000, RZ, 0xc0, !PT ;  /* 0xffff000059597812 */ /* 0x000fe400078ec0ff */
[----:B------:R-:W-:Y:S02]  /*113b0*/  LOP3.LUT R86, R86, 0xffff0000, RZ, 0xc0, !PT ;  /* 0xffff000056567812 */ /* 0x000fe400078ec0ff */
[----:B------:R-:W-:Y:S01]  /*113c0*/  LOP3.LUT R88, R88, 0xffff0000, RZ, 0xc0, !PT ;  /* 0xffff000058587812 */ /* 0x000fe200078ec0ff */
[C---:B-1----:R-:W-:Y:S01]  /*113d0*/  IMAD.U32 R12, R4.reuse, 0x10000, RZ ;  /* 0x00010000040c7824 */ /* 0x042fe200078e00ff */
[----:B------:R-:W-:Y:S01]  /*113e0*/  LOP3.LUT R4, R4, 0xffff0000, RZ, 0xc0, !PT ;  /* 0xffff000004047812 */ /* 0x000fe200078ec0ff */
[C---:B------:R-:W-:Y:S01]  /*113f0*/  IMAD.U32 R13, R5.reuse, 0x10000, RZ ;  /* 0x00010000050d7824 */ /* 0x040fe200078e00ff */
[----:B------:R-:W-:Y:S01]  /*11400*/  LOP3.LUT R5, R5, 0xffff0000, RZ, 0xc0, !PT ;  /* 0xffff000005057812 */ /* 0x000fe200078ec0ff */
        /* <DEDUP_REMOVED lines=8> */
[C---:B------:R-:W-:Y:S01]  /*11490*/  FMUL.FTZ R33, R24.reuse, R31 ;  /* 0x0000001f18217220 */ /* 0x040fe20000410000 */
[----:B------:R-:W-:Y:S01]  /*114a0*/  FMUL.FTZ R35, R24, R29 ;  /* 0x0000001d18237220 */ /* 0x000fe20000410000 */
[----:B------:R-:W-:-:S02]  /*114b0*/  IMAD.U32 R24, R90, 0x10000, RZ ;  /* 0x000100005a187824 */ /* 0x000fc400078e00ff */
[----:B------:R-:W-:Y:S01]  /*114c0*/  FMUL.FTZ R32, R25, R28 ;  /* 0x0000001c19207220 */ /* 0x000fe20000410000 */
[----:B------:R-:W-:Y:S02]  /*114d0*/  IMAD.U32 R27, R11, 0x10000, RZ ;  /* 0x000100000b1b7824 */ /* 0x000fe400078e00ff */
[C---:B------:R-:W-:Y:S01]  /*114e0*/  FFMA.FTZ R33, R12.reuse, R29, -R33 ;  /* 0x0000001d0c217223 */ /* 0x040fe20000010821 */
[----:B------:R-:W-:Y:S01]  /*114f0*/  FFMA.FTZ R35, R12, R31, R35 ;  /* 0x0000001f0c237223 */ /* 0x000fe20000010023 */
[----:B------:R-:W-:Y:S02]  /*11500*/  IMAD.U32 R12, R92, 0x10000, RZ ;  /* 0x000100005c0c7824 */ /* 0x000fe400078e00ff */
[-C--:B------:R-:W-:Y:S01]  /*11510*/  FMUL.FTZ R34, R25, R24.reuse ;  /* 0x0000001819227220 */ /* 0x080fe20000410000 */
[----:B------:R-:W-:Y:S01]  /*11520*/  FFMA.FTZ R32, R13, R24, -R32 ;  /* 0x000000180d207223 */ /* 0x000fe20000010820 */
[C---:B------:R-:W-:Y:S01]  /*11530*/  FMUL.FTZ R24, R27.reuse, R30 ;  /* 0x0000001e1b187220 */ /* 0x040fe20000410000 */
[----:B------:R-:W-:Y:S01]  /*11540*/  FMUL.FTZ R27, R27, R12 ;  /* 0x0000000c1b1b7220 */ /* 0x000fe20000410000 */
[----:B------:R-:W-:Y:S01]  /*11550*/  FFMA.FTZ R34, R13, R28, R34 ;  /* 0x0000001c0d227223 */ /* 0x000fe20000010022 */
[----:B------:R-:W-:Y:S01]  /*11560*/  LOP3.LUT R90, R90, 0xffff0000, RZ, 0xc0, !PT ;  /* 0xffff00005a5a7812 */ /* 0x000fe200078ec0ff */
[C---:B------:R-:W-:Y:S01]  /*11570*/  FMUL.FTZ R13, R8.reuse, R85 ;  /* 0x00000055080d7220 */ /* 0x040fe20000410000 */
[C---:B------:R-:W-:Y:S01]  /*11580*/  FFMA.FTZ R28, R15.reuse, R12, -R24 ;  /* 0x0000000c0f1c7223 */ /* 0x040fe20000010818 */
[----:B------:R-:W-:Y:S01]  /*11590*/  FFMA.FTZ R30, R15, R30, R27 ;  /* 0x0000001e0f1e7223 */ /* 0x000fe2000001001b */
[----:B------:R-:W-:Y:S01]  /*115a0*/  FMUL.FTZ R25, R8, R89 ;  /* 0x0000005908197220 */ /* 0x000fe20000410000 */
[----:B------:R-:W-:-:S02]  /*115b0*/  IMAD.U32 R26, R10, 0x10000, RZ ;  /* 0x000100000a1a7824 */ /* 0x000fc400078e00ff */
[C---:B------:R-:W-:Y:S01]  /*115c0*/  FFMA.FTZ R8, R4.reuse, R89, -R13 ;  /* 0x0000005904087223 */ /* 0x040fe2000001080d */
[----:B------:R-:W-:Y:S02]  /*115d0*/  IMAD.U32 R15, R87, 0x10000, RZ ;  /* 0x00010000570f7824 */ /* 0x000fe400078e00ff */
[C---:B------:R-:W-:Y:S01]  /*115e0*/  FMUL.FTZ R24, R9.reuse, R86 ;  /* 0x0000005609187220 */ /* 0x040fe20000410000 */
[-C--:B------:R-:W-:Y:S01]  /*115f0*/  FMUL.FTZ R27, R9, R90.reuse ;  /* 0x0000005a091b7220 */ /* 0x080fe20000410000 */
[----:B------:R-:W-:Y:S02]  /*11600*/  IMAD.U32 R13, R91, 0x10000, RZ ;  /* 0x000100005b0d7824 */ /* 0x000fe400078e00ff */
[----:B------:R-:W-:Y:S01]  /*11610*/  FFMA.FTZ R12, R4, R85, R25 ;  /* 0x00000055040c7223 */ /* 0x000fe20000010019 */
[----:B------:R-:W-:Y:S01]  /*11620*/  FMUL.FTZ R25, R26, R15 ;  /* 0x0000000f1a197220 */ /* 0x000fe20000410000 */
[C---:B------:R-:W-:Y:S01]  /*11630*/  FFMA.FTZ R9, R5.reuse, R90, -R24 ;  /* 0x0000005a05097223 */ /* 0x040fe20000010818 */
[----:B------:R-:W-:Y:S01]  /*11640*/  FFMA.FTZ R27, R5, R86, R27 ;  /* 0x00000056051b7223 */ /* 0x000fe2000001001b */
[----:B------:R-:W-:Y:S01]  /*11650*/  LOP3.LUT R10, R10, 0xffff0000, RZ, 0xc0, !PT ;  /* 0xffff00000a0a7812 */ /* 0x000fe200078ec0ff */
[-C--:B------:R-:W-:Y:S01]  /*11660*/  FMUL.FTZ R5, R26, R13.reuse ;  /* 0x0000000d1a057220 */ /* 0x080fe20000410000 */
[----:B------:R-:W-:Y:S01]  /*11670*/  LOP3.LUT R11, R11, 0xffff0000, RZ, 0xc0, !PT ;  /* 0xffff00000b0b7812 */ /* 0x000fe200078ec0ff */
[C---:B------:R-:W-:Y:S01]  /*11680*/  FFMA.FTZ R25, R14.reuse, R13, -R25 ;  /* 0x0000000d0e197223 */ /* 0x040fe20000010819 */
[----:B------:R-:W-:Y:S01]  /*11690*/  LOP3.LUT R87, R87, 0xffff0000, RZ, 0xc0, !PT ;  /* 0xffff000057577812 */ /* 0x000fe200078ec0ff */
[----:B------:R-:W-:Y:S01]  /*116a0*/  FFMA.FTZ R14, R14, R15, R5 ;  /* 0x0000000f0e0e7223 */ /* 0x000fe20000010005 */
[----:B------:R-:W-:Y:S01]  /*116b0*/  LOP3.LUT R91, R91, 0xffff0000, RZ, 0xc0, !PT ;  /* 0xffff00005b5b7812 */ /* 0x000fe200078ec0ff */
[----:B------:R-:W-:Y:S01]  /*116c0*/  FMUL.FTZ R24, R11, R88 ;  /* 0x000000580b187220 */ /* 0x000fe20000410000 */
[----:B------:R-:W-:Y:S01]  /*116d0*/  LOP3.LUT R92, R92, 0xffff0000, RZ, 0xc0, !PT ;  /* 0xffff00005c5c7812 */ /* 0x000fe200078ec0ff */
[----:B------:R-:W-:-:S02]  /*116e0*/  FMUL.FTZ R5, R10, R87 ;  /* 0x000000570a057220 */ /* 0x000fc40000410000 */
[-C--:B------:R-:W-:Y:S02]  /*116f0*/  FMUL.FTZ R4, R10, R91.reuse ;  /* 0x0000005b0a047220 */ /* 0x080fe40000410000 */
[-C--:B------:R-:W-:Y:S01]  /*11700*/  FMUL.FTZ R13, R11, R92.reuse ;  /* 0x0000005c0b0d7220 */ /* 0x080fe20000410000 */
[C---:B------:R-:W-:Y:S01]  /*11710*/  FFMA.FTZ R10, R6.reuse, R91, -R5 ;  /* 0x0000005b060a7223 */ /* 0x040fe20000010805 */
[C---:B------:R-:W-:Y:S01]  /*11720*/  FFMA.FTZ R11, R7.reuse, R92, -R24 ;  /* 0x0000005c070b7223 */ /* 0x040fe20000010818 */
[----:B------:R-:W-:Y:S01]  /*11730*/  FFMA.FTZ R87, R6, R87, R4 ;  /* 0x0000005706577223 */ /* 0x000fe20000010004 */
[----:B------:R-:W-:Y:S01]  /*11740*/  FFMA.FTZ R13, R7, R88, R13 ;  /* 0x00000058070d7223 */ /* 0x000fe2000001000d */
[----:B------:R-:W-:Y:S02]  /*11750*/  F2FP.BF16.F32.PACK_AB R4, R8, R33 ;  /* 0x000000210804723e */ /* 0x000fe400000010ff */
[----:B------:R-:W-:Y:S02]  /*11760*/  F2FP.BF16.F32.PACK_AB R5, R9, R32 ;  /* 0x000000200905723e */ /* 0x000fe400000010ff */
[----:B------:R-:W-:-:S02]  /*11770*/  F2FP.BF16.F32.PACK_AB R6, R10, R25 ;  /* 0x000000190a06723e */ /* 0x000fc400000010ff */
[----:B------:R-:W-:Y:S02]  /*11780*/  F2FP.BF16.F32.PACK_AB R7, R11, R28 ;  /* 0x0000001c0b07723e */ /* 0x000fe400000010ff */
[----:B------:R-:W-:Y:S02]  /*11790*/  F2FP.BF16.F32.PACK_AB R8, R12, R35 ;  /* 0x000000230c08723e */ /* 0x000fe400000010ff */
[----:B------:R-:W-:Y:S01]  /*117a0*/  F2FP.BF16.F32.PACK_AB R9, R27, R34 ;  /* 0x000000221b09723e */ /* 0x000fe200000010ff */
[----:B------:R3:W-:Y:S01]  /*117b0*/  STS.128 [R196], R4 ;  /* 0x00000004c4007388 */ /* 0x0007e20000000c00 */
[----:B------:R-:W-:Y:S02]  /*117c0*/  F2FP.BF16.F32.PACK_AB R10, R87, R14 ;  /* 0x0000000e570a723e */ /* 0x000fe400000010ff */
[----:B------:R-:W-:-:S05]  /*117d0*/  F2FP.BF16.F32.PACK_AB R11, R13, R30 ;  /* 0x0000001e0d0b723e */ /* 0x000fca00000010ff */
[----:B------:R3:W-:Y:S02]  /*117e0*/  STS.128 [R105+0xc400], R8 ;  /* 0x00c4000869007388 */ /* 0x0007e40000000c00 */
.L_x_1504:
[----:B------:R-:W-:Y:S05]  /*117f0*/  BSYNC B1 ;  /* 0x0000000000017941 */ /* 0x000fea0003800000 */
.L_x_1503:
[----:B------:R-:W-:Y:S05]  /*11800*/  @P1 BRA `(.L_x_1478) ;  /* 0x0000001000f41947 */ /* 0x000fea0003800000 */
[----:B--2---:R-:W2:Y:S01]  /*11810*/  LDC R12, c[0x0][0x3d4] ;  /* 0x0000f500ff0c7b82 */ /* 0x004ea20000000800 */
[----:B------:R-:W-:Y:S01]  /*11820*/  BSSY B1, `(.L_x_1509) ;  /* 0x000006b000017945 */ /* 0x000fe20003800000 */
[-C--:B--2---:R-:W-:Y:S02]  /*11830*/  ISETP.GE.AND P0, PT, R22, R12.reuse, PT ;  /* 0x0000000c1600720c */ /* 0x084fe40003f06270 */
[-C--:B------:R-:W-:Y:S02]  /*11840*/  ISETP.GE.AND P1, PT, R165, R12.reuse, PT ;  /* 0x0000000ca500720c */ /* 0x080fe40003f26270 */
[----:B------:R-:W-:-:S09]  /*11850*/  ISETP.GE.AND P2, PT, R166, R12, PT ;  /* 0x0000000ca600720c */ /* 0x000fd20003f46270 */
[----:B------:R-:W-:Y:S05]  /*11860*/  @P0 BRA `(.L_x_1510) ;  /* 0x0000000400980947 */ /* 0x000fea0003800000 */
[----:B-1-3--:R-:W-:Y:S02]  /*11870*/  LEA.HI R4, R12, R188, RZ, 0x1d ;  /* 0x000000bc0c047211 */ /* 0x00afe400078fe8ff */
        /* <DEDUP_REMOVED lines=11> */
[----:B------:R-:W-:Y:S02]  /*11930*/  PRMT R93, R93, 0x5410, R28 ;  /* 0x000054105d5d7816 */ /* 0x000fe4000000001c */
[----:B0-----:R-:W-:-:S02]  /*11940*/  IADD3 R9, R4, R7, R177 ;  /* 0x0000000704097210 */ /* 0x001fc40007ffe0b1 */
[----:B------:R-:W0:Y:S01]  /*11950*/  LDS.128 R4, [R198] ;  /* 0x00000000c6047984 */ /* 0x000e220000000c00 */
[----:B------:R-:W-:Y:S01]  /*11960*/  PRMT R75, R75, 0x5410, R24 ;  /* 0x000054104b4b7816 */ /* 0x000fe20000000018 */
[----:B------:R-:W-:Y:S01]  /*11970*/  IMAD.U32 R31, R93, 0x10000, RZ ;  /* 0x000100005d1f7824 */ /* 0x000fe200078e00ff */
[----:B------:R-:W-:Y:S01]  /*11980*/  SHF.R.U32.HI R53, RZ, 0x10, R53 ;  /* 0x00000010ff357819 */ /* 0x000fe20000011635 */
[----:B------:R-:W-:Y:S01]  /*11990*/  IMAD R13, R9, 0x2, R18 ;  /* 0x00000002090d7824 */ /* 0x000fe200078e0212 */
[----:B------:R-:W-:Y:S01]  /*119a0*/  SHF.R.U64 R14, R42, 0x10, R43 ;  /* 0x000000102a0e7819 */ /* 0x000fe2000000122b */
[----:B------:R-:W-:Y:S01]  /*119b0*/  IMAD.U32 R33, R75, 0x10000, RZ ;  /* 0x000100004b217824 */ /* 0x000fe200078e00ff */
[----:B------:R-:W-:Y:S02]  /*119c0*/  PRMT R76, R76, 0x5410, R41 ;  /* 0x000054104c4c7816 */ /* 0x000fe40000000029 */
[----:B------:R-:W1:Y:S01]  /*119d0*/  LDS.128 R8, [R13+0xc400] ;  /* 0x00c400000d087984 */ /* 0x000e620000000c00 */
[----:B------:R-:W-:-:S02]  /*119e0*/  SHF.R.U32.HI R43, RZ, 0x10, R43 ;  /* 0x00000010ff2b7819 */ /* 0x000fc4000001162b */
[----:B------:R-:W-:Y:S01]  /*119f0*/  PRMT R95, R95, 0x5410, R26 ;  /* 0x000054105f5f7816 */ /* 0x000fe2000000001a */
[----:B------:R-:W-:Y:S01]  /*11a00*/  IMAD.U32 R30, R76, 0x10000, RZ ;  /* 0x000100004c1e7824 */ /* 0x000fe200078e00ff */
[----:B------:R-:W-:Y:S02]  /*11a10*/  SHF.R.U32.HI R55, RZ, 0x10, R55 ;  /* 0x00000010ff377819 */ /* 0x000fe40000011637 */
[----:B------:R-:W-:Y:S02]  /*11a20*/  PRMT R94, R94, 0x5410, R53 ;  /* 0x000054105e5e7816 */ /* 0x000fe40000000035 */
[----:B------:R-:W-:Y:S02]  /*11a30*/  PRMT R77, R77, 0x5410, R14 ;  /* 0x000054104d4d7816 */ /* 0x000fe4000000000e */
[----:B------:R-:W-:Y:S02]  /*11a40*/  PRMT R78, R78, 0x5410, R43 ;  /* 0x000054104e4e7816 */ /* 0x000fe4000000002b */
[----:B------:R-:W-:-:S02]  /*11a50*/  PRMT R96, R96, 0x5410, R55 ;  /* 0x0000541060607816 */ /* 0x000fc40000000037 */
[----:B------:R-:W-:Y:S01]  /*11a60*/  LOP3.LUT R75, R75, 0xffff0000, RZ, 0xc0, !PT ;  /* 0xffff00004b4b7812 */ /* 0x000fe200078ec0ff */
[----:B------:R-:W-:Y:S01]  /*11a70*/  IMAD.U32 R32, R78, 0x10000, RZ ;  /* 0x000100004e207824 */ /* 0x000fe200078e00ff */
        /* <DEDUP_REMOVED lines=69> */
.L_x_1510:
[----:B------:R-:W-:Y:S05]  /*11ed0*/  BSYNC B1 ;  /* 0x0000000000017941 */ /* 0x000fea0003800000 */
.L_x_1509:
[----:B------:R-:W-:Y:S04]  /*11ee0*/  BSSY B1, `(.L_x_1511) ;  /* 0x0000068000017945 */ /* 0x000fe80003800000 */
[----:B------:R-:W-:Y:S05]  /*11ef0*/  @P1 BRA `(.L_x_1512) ;  /* 0x0000000400981947 */ /* 0x000fea0003800000 */
[----:B-123--:R-:W-:Y:S02]  /*11f00*/  LEA.HI R4, R12, R189, RZ, 0x1d ;  /* 0x000000bd0c047211 */ /* 0x00efe400078fe8ff */
        /* <DEDUP_REMOVED lines=101> */
.L_x_1512:
[----:B------:R-:W-:Y:S05]  /*12560*/  BSYNC B1 ;  /* 0x0000000000017941 */ /* 0x000fea0003800000 */
.L_x_1511:
[----:B------:R-:W-:Y:S05]  /*12570*/  @P2 BRA `(.L_x_1478) ;  /* 0x0000000400982947 */ /* 0x000fea0003800000 */
[----:B------:R-:W-:Y:S02]  /*12580*/  LEA.HI R12, R12, R197, RZ, 0x1d ;  /* 0x000000c50c0c7211 */ /* 0x000fe400078fe8ff */
[----:B------:R-:W-:Y:S02]  /*12590*/  SHF.R.U64 R15, R48, 0x10, R49 ;  /* 0x00000010300f7819 */ /* 0x000fe40000001231 */
[----:B-1234-:R-:W-:Y:S01]  /*125a0*/  SHF.R.S32.HI R7, RZ, 0x1f, R12 ;  /* 0x0000001fff077819 */ /* 0x01efe2000001140c */
        /* <DEDUP_REMOVED lines=18> */
[----:B------:R-:W-:Y:S02]  /*126d0*/  SHF.R.U64 R14, R66, 0x10, R67 ;  /* 0x00000010420e7819 */ /* 0x000fe40000001243 */
[----:B------:R-:W1:Y:S01]  /*126e0*/  LDS.128 R8, [R12+0xc400] ;  /* 0x00c400000c087984 */ /* 0x000e620000000c00 */
[----:B------:R-:W-:Y:S01]  /*126f0*/  SHF.R.U32.HI R50, RZ, 0x10, R51 ;  /* 0x00000010ff327819 */ /* 0x000fe20000011633 */
[----:B------:R-:W-:Y:S01]  /*12700*/  IMAD.U32 R29, R28, 0x10000, RZ ;  /* 0x000100001c1d7824 */ /* 0x000fe200078e00ff */
[----:B------:R-:W-:-:S02]  /*12710*/  SHF.R.U32.HI R67, RZ, 0x10, R67 ;  /* 0x00000010ff437819 */ /* 0x000fc40000011643 */
[----:B------:R-:W-:Y:S02]  /*12720*/  PRMT R70, R70, 0x5410, R65 ;  /* 0x0000541046467816 */ /* 0x000fe40000000041 */
[----:B------:R-:W-:Y:S02]  /*12730*/  PRMT R30, R20, 0x5410, R13 ;  /* 0x00005410141e7816 */ /* 0x000fe4000000000d */
[----:B------:R-:W-:Y:S02]  /*12740*/  PRMT R31, R21, 0x5410, R50 ;  /* 0x00005410151f7816 */ /* 0x000fe40000000032 */
[----:B------:R-:W-:Y:S02]  /*12750*/  PRMT R72, R72, 0x5410, R67 ;  /* 0x0000541048487816 */ /* 0x000fe40000000043 */
[----:B------:R-:W-:Y:S02]  /*12760*/  PRMT R71, R71, 0x5410, R14 ;  /* 0x0000541047477816 */ /* 0x000fe4000000000e */
[----:B------:R-:W-:-:S02]  /*12770*/  LOP3.LUT R26, R26, 0xffff0000, RZ, 0xc0, !PT ;  /* 0xffff00001a1a7812 */ /* 0x000fc400078ec0ff */
        /* <DEDUP_REMOVED lines=18> */
[----:B------:R-:W-:Y:S01]  /*128a0*/  FFMA.FTZ R32, R0, R25, -R33 ;  /* 0x0000001900207223 */ /* 0x000fe20000010821 */
[----:B------:R-:W-:Y:S02]  /*128b0*/  IMAD.U32 R24, R11, 0x10000, RZ ;  /* 0x000100000b187824 */ /* 0x000fe400078e00ff */
[-C--:B------:R-:W-:Y:S01]  /*128c0*/  FMUL.FTZ R20, R20, R15.reuse ;  /* 0x0000000f14147220 */ /* 0x080fe20000410000 */
[----:B------:R-:W-:Y:S02]  /*128d0*/  IMAD.U32 R33, R31, 0x10000, RZ ;  /* 0x000100001f217824 */ /* 0x000fe400078e00ff */
[----:B------:R-:W-:Y:S01]  /*128e0*/  FFMA.FTZ R34, R13, R15, -R34 ;  /* 0x0000000f0d227223 */ /* 0x000fe20000010822 */
[----:B------:R-:W-:Y:S02]  /*128f0*/  IMAD.U32 R25, R72, 0x10000, RZ ;  /* 0x0001000048197824 */ /* 0x000fe400078e00ff */
[----:B------:R-:W-:Y:S01]  /*12900*/  FFMA.FTZ R35, R0, R27, R35 ;  /* 0x0000001b00237223 */ /* 0x000fe20000010023 */
[----:B------:R-:W-:Y:S01]  /*12910*/  FMUL.FTZ R15, R24, R33 ;  /* 0x00000021180f7220 */ /* 0x000fe20000410000 */
[----:B------:R-:W-:Y:S01]  /*12920*/  LOP3.LUT R70, R70, 0xffff0000, RZ, 0xc0, !PT ;  /* 0xffff000046467812 */ /* 0x000fe200078ec0ff */
[-C--:B------:R-:W-:Y:S01]  /*12930*/  FMUL.FTZ R24, R24, R25.reuse ;  /* 0x0000001918187220 */ /* 0x080fe20000410000 */
[----:B------:R-:W-:Y:S01]  /*12940*/  FMUL.FTZ R0, R8, R26 ;  /* 0x0000001a08007220 */ /* 0x000fe20000410000 */
[----:B------:R-:W-:Y:S01]  /*12950*/  FFMA.FTZ R25, R14, R25, -R15 ;  /* 0x000000190e197223 */ /* 0x000fe2000001080f */
[----:B------:R-:W-:-:S02]  /*12960*/  IMAD.U32 R21, R10, 0x10000, RZ ;  /* 0x000100000a157824 */ /* 0x000fc400078e00ff */
[----:B------:R-:W-:Y:S01]  /*12970*/  FFMA.FTZ R33, R14, R33, R24 ;  /* 0x000000210e217223 */ /* 0x000fe20000010018 */
[----:B------:R-:W-:Y:S01]  /*12980*/  FMUL.FTZ R14, R8, R69 ;  /* 0x00000045080e7220 */ /* 0x000fe20000410000 */
[----:B------:R-:W-:Y:S02]  /*12990*/  IMAD.U32 R8, R30, 0x10000, RZ ;  /* 0x000100001e087824 */ /* 0x000fe400078e00ff */
[----:B------:R-:W-:Y:S01]  /*129a0*/  FFMA.FTZ R20, R13, R29, R20 ;  /* 0x0000001d0d147223 */ /* 0x000fe20000010014 */
[----:B------:R-:W-:Y:S01]  /*129b0*/  FMUL.FTZ R13, R9, R28 ;  /* 0x0000001c090d7220 */ /* 0x000fe20000410000 */
[----:B------:R-:W-:Y:S01]  /*129c0*/  FFMA.FTZ R69, R3, R69, -R0 ;  /* 0x0000004503457223 */ /* 0x000fe20000010800 */
[----:B------:R-:W-:Y:S01]  /*129d0*/  FMUL.FTZ R9, R9, R70 ;  /* 0x0000004609097220 */ /* 0x000fe20000410000 */
[----:B------:R-:W-:Y:S02]  /*129e0*/  IMAD.U32 R0, R71, 0x10000, RZ ;  /* 0x0001000047007824 */ /* 0x000fe400078e00ff */
[----:B------:R-:W-:Y:S01]  /*129f0*/  FMUL.FTZ R24, R21, R8 ;  /* 0x0000000815187220 */ /* 0x000fe20000410000 */
[C---:B------:R-:W-:Y:S01]  /*12a00*/  FFMA.FTZ R13, R4.reuse, R70, -R13 ;  /* 0x00000046040d7223 */ /* 0x040fe2000001080d */
[----:B------:R-:W-:Y:S01]  /*12a10*/  FFMA.FTZ R9, R4, R28, R9 ;  /* 0x0000001c04097223 */ /* 0x000fe20000010009 */
[----:B------:R-:W-:Y:S01]  /*12a20*/  FFMA.FTZ R14, R3, R26, R14 ;  /* 0x0000001a030e7223 */ /* 0x000fe2000001000e */
[-C--:B------:R-:W-:Y:S01]  /*12a30*/  FMUL.FTZ R4, R21, R0.reuse ;  /* 0x0000000015047220 */ /* 0x080fe20000410000 */
[----:B------:R-:W-:Y:S01]  /*12a40*/  FFMA.FTZ R24, R5, R0, -R24 ;  /* 0x0000000005187223 */ /* 0x000fe20000010818 */
[----:B------:R-:W-:-:S02]  /*12a50*/  LOP3.LUT R10, R10, 0xffff0000, RZ, 0xc0, !PT ;  /* 0xffff00000a0a7812 */ /* 0x000fc400078ec0ff */
[----:B------:R-:W-:Y:S01]  /*12a60*/  LOP3.LUT R11, R11, 0xffff0000, RZ, 0xc0, !PT ;  /* 0xffff00000b0b7812 */ /* 0x000fe200078ec0ff */
[----:B------:R-:W-:Y:S01]  /*12a70*/  FFMA.FTZ R15, R5, R8, R4 ;  /* 0x00000008050f7223 */ /* 0x000fe20000010004 */
[----:B------:R-:W-:Y:S02]  /*12a80*/  LOP3.LUT R3, R30, 0xffff0000, RZ, 0xc0, !PT ;  /* 0xffff00001e037812 */ /* 0x000fe400078ec0ff */
[----:B------:R-:W-:Y:S02]  /*12a90*/  LOP3.LUT R0, R31, 0xffff0000, RZ, 0xc0, !PT ;  /* 0xffff00001f007812 */ /* 0x000fe400078ec0ff */
[----:B------:R-:W-:Y:S01]  /*12aa0*/  LOP3.LUT R71, R71, 0xffff0000, RZ, 0xc0, !PT ;  /* 0xffff000047477812 */ /* 0x000fe200078ec0ff */
[----:B------:R-:W-:Y:S01]  /*12ab0*/  FMUL.FTZ R5, R10, R3 ;  /* 0x000000030a057220 */ /* 0x000fe20000410000 */
[----:B------:R-:W-:Y:S01]  /*12ac0*/  LOP3.LUT R72, R72, 0xffff0000, RZ, 0xc0, !PT ;  /* 0xffff000048487812 */ /* 0x000fe200078ec0ff */
[C---:B------:R-:W-:Y:S01]  /*12ad0*/  FMUL.FTZ R4, R11.reuse, R0 ;  /* 0x000000000b047220 */ /* 0x040fe20000410000 */
[----:B------:R-:W-:Y:S01]  /*12ae0*/  F2FP.BF16.F32.PACK_AB R8, R14, R35 ;  /* 0x000000230e08723e */ /* 0x000fe200000010ff */
[-C--:B------:R-:W-:Y:S01]  /*12af0*/  FMUL.FTZ R10, R10, R71.reuse ;  /* 0x000000470a0a7220 */ /* 0x080fe20000410000 */
[C---:B------:R-:W-:Y:S01]  /*12b00*/  FFMA.FTZ R71, R6.reuse, R71, -R5 ;  /* 0x0000004706477223 */ /* 0x040fe20000010805 */
        /* <DEDUP_REMOVED lines=11> */
[----:B------:R-:W-:-:S05]  /*12bc0*/  F2FP.BF16.F32.PACK_AB R11, R0, R33 ;  /* 0x00000021000b723e */ /* 0x000fca00000010ff */
[----:B------:R0:W-:Y:S02]  /*12bd0*/  STS.128 [R12+0xc400], R8 ;  /* 0x00c400080c007388 */ /* 0x0001e40000000c00 */
.L_x_1478:
[----:B------:R-:W-:Y:S05]  /*12be0*/  BSYNC B0 ;  /* 0x0000000000007941 */ /* 0x000fea0003800000 */
.L_x_1450:
        /* <DEDUP_REMOVED lines=8> */
.L_x_1448:
[----:B------:R-:W-:-:S06]  /*12c70*/  ULOP3.LUT UR4, UR60, 0x1, URZ, 0xfc, !UPT ;  /* 0x000000013c047892 */ /* 0x000fcc000f8efc3f */
[----:B------:R-:W-:-:S05]  /*12c80*/  IMAD.U32 R0, RZ, RZ, UR4 ;  /* 0x00000004ff007e24 */ /* 0x000fca000f8e00ff */
[----:B------:R-:W-:-:S13]  /*12c90*/  ISETP.NE.AND P0, PT, R0, 0x3, PT ;  /* 0x000000030000780c */ /* 0x000fda0003f05270 */
[----:B------:R-:W-:Y:S05]  /*12ca0*/  @!P0 BRA `(.L_x_1513) ;  /* 0x0000000000048947 */ /* 0x000fea0003800000 */
[----:B------:R-:W-:Y:S01]  /*12cb0*/  BPT.TRAP 0x1 ;  /* 0x000000040000795c */ /* 0x000fe20000300000 */
.L_x_1513:
[----:B01----:R-:W-:Y:S01]  /*12cc0*/  IMAD R3, R160, 0x8, R18 ;  /* 0x00000008a0037824 */ /* 0x003fe200078e0212 */
[----:B------:R-:W-:-:S04]  /*12cd0*/  SHF.L.U32 R0, R161, 0x1f, RZ ;  /* 0x0000001fa1007819 */ /* 0x000fc800000006ff */
[----:B------:R0:W1:Y:S01]  /*12ce0*/  SYNCS.PHASECHK.TRANS64.TRYWAIT P2, [R3+URZ+0x2a830], R0 ;  /* 0x02a83000030075a7 */ /* 0x000062000804017f */
[----:B------:R-:W-:Y:S05]  /*12cf0*/  @!P0 BRA `(.L_x_1514) ;  /* 0x0000000000048947 */ /* 0x000fea0003800000 */
[----:B------:R-:W-:Y:S01]  /*12d00*/  BPT.TRAP 0x1 ;  /* 0x000000040000795c */ /* 0x000fe20000300000 */
.L_x_1514:
[----:B--234-:R-:W2:Y:S02]  /*12d10*/  S2R R4, SR_TID.X ;  /* 0x0000000000047919 */ /* 0x01cea40000002100 */
[----:B--2---:R-:W-:-:S04]  /*12d20*/  LOP3.LUT R4, R4, 0x7f, RZ, 0xc0, !PT ;  /* 0x0000007f04047812 */ /* 0x004fc800078ec0ff */
[----:B------:R-:W-:Y:S01]  /*12d30*/  ISETP.NE.AND P1, PT, R4, RZ, PT ;  /* 0x000000ff0400720c */ /* 0x000fe20003f25270 */
[----:B-1----:R-:W-:-:S12]  /*12d40*/  @P2 BRA `(.L_x_1515) ;  /* 0x0000000000082947 */ /* 0x002fd80003800000 */
[----:B------:R-:W1:Y:S02]  /*12d50*/  SYNCS.PHASECHK.TRANS64.TRYWAIT P2, [R3+URZ+0x2a830], R0 ;  /* 0x02a83000030075a7 */ /* 0x000e64000804017f */
[----:B-1----:R-:W-:Y:S05]  /*12d60*/  @!P2 BRA `(.L_x_1516) ;  /* 0x0000015000d0a947 */ /* 0x002fea0003800000 */
.L_x_1515:
[----:B------:R-:W-:Y:S05]  /*12d70*/  WARPSYNC.ALL ;  /* 0x0000000000007948 */ /* 0x000fea0003800000 */
[----:B01----:R-:W-:Y:S01]  /*12d80*/  VIADD R0, R18, 0x18400 ;  /* 0x0001840012007836 */ /* 0x003fe20000000000 */
        /* <DEDUP_REMOVED lines=14> */
[----:B------:R-:W0:Y:S03]  /*12e70*/  LDC.64 R12, c[0x0][0x9e0] ;  /* 0x00027800ff0c7b82 */ /* 0x000e260000000a00 */
[----:B------:R-:W-:Y:S01]  /*12e80*/  IMAD R4, R160, 0x900, R8 ;  /* 0x00000900a0047824 */ /* 0x000fe200078e0208 */
[----:B------:R-:W-:-:S02]  /*12e90*/  UIADD3 UR5, UR4, 0x2, URZ ;  /* 0x0000000204057890 */ /* 0x000fc4000fffe03f */
[----:B------:R-:W-:Y:S01]  /*12ea0*/  UMOV UR8, UR4 ;  /* 0x0000000400087c82 */ /* 0x000fe20008000000 */
[C---:B------:R-:W-:Y:S01]  /*12eb0*/  VIADD R6, R4.reuse, 0x2 ;  /* 0x0000000204067836 */ /* 0x040fe20000000000 */
[----:B------:R-:W-:Y:S01]  /*12ec0*/  R2UR UR10, R4 ;  /* 0x00000000040a72ca */ /* 0x000fe200000e0000 */
[----:B------:R-:W-:-:S05]  /*12ed0*/  IMAD.U32 R10, RZ, RZ, UR8 ;  /* 0x00000008ff0a7e24 */ /* 0x000fca000f8e00ff */
[----:B------:R1:W-:Y:S07]  /*12ee0*/  STL.64 [R1+0x38], R10 ;  /* 0x0000380a01007387 */ /* 0x0003ee0000100a00 */
[----:B------:R-:W-:Y:S01]  /*12ef0*/  HGMMA.64x96x16.F32.BF16 R24, gdesc[UR8], RZ, !UPT, gsb0 ;  /* 0x01600000081879f0 */ /* 0x000fe2000c0018ff */
[----:B------:R-:W-:Y:S01]  /*12f00*/  R2UR UR10, R6 ;  /* 0x00000000060a72ca */ /* 0x000fe200000e0000 */
[----:B------:R-:W-:Y:S01]  /*12f10*/  UMOV UR8, UR5 ;  /* 0x0000000500087c82 */ /* 0x000fe20008000000 */
[----:B------:R-:W-:Y:S01]  /*12f20*/  R2UR UR11, R7 ;  /* 0x00000000070b72ca */ /* 0x000fe200000e0000 */
[----:B------:R-:W-:Y:S01]  /*12f30*/  UMOV UR9, 0x40000040 ;  /* 0x4000004000097882 */ /* 0x000fe20000000000 */
[----:B------:R-:W-:Y:S01]  /*12f40*/  VIADD R6, R4, 0x4 ;  /* 0x0000000404067836 */ /* 0x000fe20000000000 */
[----:B------:R-:W-:Y:S01]  /*12f50*/  UIADD3 UR5, UR4, 0x4, URZ ;  /* 0x0000000404057890 */ /* 0x000fe2000fffe03f */
[----:B------:R-:W-:-:S02]  /*12f60*/  IMAD.MOV.U32 R7, RZ, RZ, 0x40000040 ;  /* 0x40000040ff077424 */ /* 0x000fc400078e00ff */
[----:B-1----:R-:W-:Y:S02]  /*12f70*/  IMAD.U32 R10, RZ, RZ, UR8 ;  /* 0x00000008ff0a7e24 */ /* 0x002fe4000f8e00ff */
[----:B------:R-:W-:-:S05]  /*12f80*/  IMAD.U32 R11, RZ, RZ, UR9 ;  /* 0x00000009ff0b7e24 */ /* 0x000fca000f8e00ff */
[----:B------:R1:W-:Y:S01]  /*12f90*/  STL.64 [R1+0x30], R10 ;  /* 0x0000300a01007387 */ /* 0x0003e20000100a00 */
[----:B------:R-:W-:Y:S02]  /*12fa0*/  WARPGROUP.DEPBAR.LE gsb0, 0x0 ;  /* 0x00008000000079c5 */ /* 0x000fe40000010000 */
[----:B------:R-:W-:-:S06]  /*12fb0*/  WARPGROUP.ARRIVE ;  /* 0x00000000000079c5 */ /* 0x000fcc0000000000 */
[----:B------:R-:W-:Y:S01]  /*12fc0*/  HGMMA.64x96x16.F32.BF16 R24, gdesc[UR8], R24, gsb0 ;  /* 0x01600000081879f0 */ /* 0x000fe20008001818 */
[----:B------:R-:W-:Y:S01]  /*12fd0*/  R2UR UR10, R6 ;  /* 0x00000000060a72ca */ /* 0x000fe200000e0000 */
[----:B------:R-:W-:Y:S01]  /*12fe0*/  UMOV UR8, UR5 ;  /* 0x0000000500087c82 */ /* 0x000fe20008000000 */
[----:B------:R-:W-:Y:S01]  /*12ff0*/  R2UR UR11, R7 ;  /* 0x00000000070b72ca */ /* 0x000fe200000e0000 */
[----:B------:R-:W-:Y:S01]  /*13000*/  UMOV UR9, 0x40000040 ;  /* 0x4000004000097882 */ /* 0x000fe20000000000 */
[----:B------:R-:W-:Y:S01]  /*13010*/  VIADD R6, R4, 0x6 ;  /* 0x0000000604067836 */ /* 0x000fe20000000000 */
[----:B------:R-:W-:Y:S01]  /*13020*/  UIADD3 UR5, UR4, 0x6, URZ ;  /* 0x0000000604057890 */ /* 0x000fe2000fffe03f */
[----:B------:R-:W-:Y:S02]  /*13030*/  IMAD.MOV.U32 R7, RZ, RZ, 0x40000040 ;  /* 0x40000040ff077424 */ /* 0x000fe400078e00ff */
        /* <DEDUP_REMOVED lines=40> */
[----:B------:R-:W-:Y:S01]  /*132c0*/  IMAD.U32 R11, RZ, RZ, UR9 ;  /* 0x00000009ff0b7e24 */ /* 0x000fe2000f8e00ff */
[----:B------:R-:W-:-:S02]  /*132d0*/  UIADD3 UR52, UR4, 0x406, URZ ;  /* 0x0000040604347890 */ /* 0x000fc4000fffe03f */
[----:B------:R-:W-:Y:S02]  /*132e0*/  UIADD3 UR48, UR4, 0x800, URZ ;  /* 0x0000080004307890 */ /* 0x000fe4000fffe03f */
[----:B------:R1:W-:Y:S04]  /*132f0*/  STL.64 [R1+0x10], R10 ;  /* 0x0000100a01007387 */ /* 0x0003e80000100a00 */
[----:B------:R-:W2:Y:S01]  /*13300*/  LDL.LU R14, [R1+0x8] ;  /* 0x00000800010e7983 */ /* 0x000ea20000300800 */
[----:B------:R-:W-:Y:S02]  /*13310*/  WARPGROUP.DEPBAR.LE gsb0, 0x0 ;  /* 0x00008000000079c5 */ /* 0x000fe40000010000 */
[----:B------:R-:W-:-:S06]  /*13320*/  WARPGROUP.ARRIVE ;  /* 0x00000000000079c5 */ /* 0x000fcc0000000000 */
[----:B------:R-:W-:Y:S01]  /*13330*/  HGMMA.64x96x16.F32.BF16 R24, gdesc[UR8], R24, gsb0 ;  /* 0x01600000081879f0 */ /* 0x000fe20008001818 */
[----:B------:R-:W-:Y:S01]  /*13340*/  R2UR UR10, R6 ;  /* 0x00000000060a72ca */ /* 0x000fe200000e0000 */
[----:B------:R-:W-:Y:S01]  /*13350*/  UMOV UR8, UR5 ;  /* 0x0000000500087c82 */ /* 0x000fe20008000000 */
[----:B------:R-:W-:Y:S01]  /*13360*/  R2UR UR11, R7 ;  /* 0x00000000070b72ca */ /* 0x000fe200000e0000 */
[----:B------:R-:W-:Y:S01]  /*13370*/  UMOV UR9, 0x40000040 ;  /* 0x4000004000097882 */ /* 0x000fe20000000000 */
[----:B------:R-:W-:Y:S02]  /*13380*/  VIADD R6, R4, 0x306 ;  /* 0x0000030604067836 */ /* 0x000fe40000000000 */
[----:B------:R-:W-:Y:S01]  /*13390*/  IMAD.MOV.U32 R7, RZ, RZ, 0x40000040 ;  /* 0x40000040ff077424 */ /* 0x000fe200078e00ff */
[----:B------:R-:W-:Y:S02]  /*133a0*/  UIADD3 UR44, UR4, 0x802, URZ ;  /* 0x00000802042c7890 */ /* 0x000fe4000fffe03f */
[----:B------:R-:W-:Y:S01]  /*133b0*/  UIADD3 UR40, UR4, 0x804, URZ ;  /* 0x0000080404287890 */ /* 0x000fe2000fffe03f */
[----:B------:R-:W-:-:S02]  /*133c0*/  WARPGROUP.DEPBAR.LE gsb0, 0x0 ;  /* 0x00008000000079c5 */ /* 0x000fc40000010000 */
[----:B------:R-:W-:Y:S01]  /*133d0*/  WARPGROUP.ARRIVE ;  /* 0x00000000000079c5 */ /* 0x000fe20000000000 */
[----:B------:R-:W-:Y:S01]  /*133e0*/  UMOV UR41, 0x40000040 ;  /* 0x4000004000297882 */ /* 0x000fe20000000000 */
[----:B------:R-:W-:Y:S01]  /*133f0*/  IMAD.MOV.U32 R5, RZ, RZ, 0x40000040 ;  /* 0x40000040ff057424 */ /* 0x000fe200078e00ff */
[----:B------:R-:W-:Y:S01]  /*13400*/  UIADD3 UR36, UR4, 0x806, URZ ;  /* 0x0000080604247890 */ /* 0x000fe2000fffe03f */
[----:B------:R-:W-:Y:S02]  /*13410*/  UMOV UR37, 0x40000040 ;  /* 0x4000004000257882 */ /* 0x000fe40000000000 */
[----:B------:R-:W-:Y:S01]  /*13420*/  HGMMA.64x96x16.F32.BF16 R24, gdesc[UR8], R24, gsb0 ;  /* 0x01600000081879f0 */ /* 0x000fe20008001818 */
[----:B------:R-:W-:Y:S01]  /*13430*/  R2UR UR54, R6 ;  /* 0x00000000063672ca */ /* 0x000fe200000e0000 */
[----:B-1----:R-:W-:Y:S01]  /*13440*/  IMAD.U32 R10, RZ, RZ, UR8 ;  /* 0x00000008ff0a7e24 */ /* 0x002fe2000f8e00ff */
[----:B------:R-:W-:Y:S01]  /*13450*/  R2UR UR55, R7 ;  /* 0x00000000073772ca */ /* 0x000fe200000e0000 */
[----:B------:R-:W-:Y:S01]  /*13460*/  VIADD R6, R4, 0x600 ;  /* 0x0000060004067836 */ /* 0x000fe20000000000 */
[----:B------:R-:W-:Y:S01]  /*13470*/  R2UR UR39, R5 ;  /* 0x00000000052772ca */ /* 0x000fe200000e0000 */
[----:B------:R-:W-:Y:S01]  /*13480*/  IMAD.MOV.U32 R7, RZ, RZ, 0x40000040 ;  /* 0x40000040ff077424 */ /* 0x000fe200078e00ff */
[----:B0-----:R-:W-:Y:S01]  /*13490*/  ISETP.GE.AND P2, PT, R13, 0x1, PT ;  /* 0x000000010d00780c */ /* 0x001fe20003f46270 */
[----:B------:R-:W-:Y:S01]  /*134a0*/  IMAD.U32 R11, RZ, RZ, UR9 ;  /* 0x00000009ff0b7e24 */ /* 0x000fe2000f8e00ff */
[----:B------:R-:W-:Y:S01]  /*134b0*/  R2UR UR50, R6 ;  /* 0x00000000063272ca */ /* 0x000fe200000e0000 */
[----:B------:R-:W-:Y:S01]  /*134c0*/  @!P1 VIADD R0, R3, 0x2a840 ;  /* 0x0002a84003009836 */ /* 0x000fe20000000000 */
[----:B------:R-:W-:Y:S01]  /*134d0*/  ULDC UR4, c[0x0][0x9dc] ;  /* 0x0002770000047ab9 */ /* 0x000fe20000000800 */
[----:B------:R-:W-:-:S02]  /*134e0*/  WARPGROUP.DEPBAR.LE gsb0, 0x0 ;  /* 0x00008000000079c5 */ /* 0x000fc40000010000 */
[----:B------:R-:W-:-:S06]  /*134f0*/  WARPGROUP.ARRIVE ;  /* 0x00000000000079c5 */ /* 0x000fcc0000000000 */
[----:B------:R-:W-:Y:S01]  /*13500*/  HGMMA.64x96x16.F32.BF16 R24, gdesc[UR52], R24, gsb0 ;  /* 0x01600000341879f0 */ /* 0x000fe20008001818 */
[----:B------:R-:W-:Y:S01]  /*13510*/  R2UR UR51, R7 ;  /* 0x00000000073372ca */ /* 0x000fe200000e0000 */
[----:B------:R-:W-:Y:S02]  /*13520*/  VIADD R6, R4, 0x602 ;  /* 0x0000060204067836 */ /* 0x000fe40000000000 */
[----:B------:R-:W-:-:S03]  /*13530*/  IMAD.MOV.U32 R7, RZ, RZ, 0x40000040 ;  /* 0x40000040ff077424 */ /* 0x000fc600078e00ff */
[----:B------:R-:W-:Y:S02]  /*13540*/  R2UR UR46, R6 ;  /* 0x00000000062e72ca */ /* 0x000fe400000e0000 */
[----:B------:R-:W-:Y:S01]  /*13550*/  R2UR UR47, R7 ;  /* 0x00000000072f72ca */ /* 0x000fe200000e0000 */
[----:B------:R-:W-:Y:S02]  /*13560*/  WARPGROUP.DEPBAR.LE gsb0, 0x0 ;  /* 0x00008000000079c5 */ /* 0x000fe40000010000 */
[----:B------:R-:W-:-:S06]  /*13570*/  WARPGROUP.ARRIVE ;  /* 0x00000000000079c5 */ /* 0x000fcc0000000000 */
[----:B------:R-:W-:Y:S01]  /*13580*/  HGMMA.64x96x16.F32.BF16 R24, gdesc[UR48], R24, gsb0 ;  /* 0x01600000301879f0 */ /* 0x000fe20008001818 */
[----:B------:R-:W-:Y:S02]  /*13590*/  VIADD R6, R4, 0x604 ;  /* 0x0000060404067836 */ /* 0x000fe40000000000 */
[----:B------:R-:W-:-:S03]  /*135a0*/  IMAD.MOV.U32 R7, RZ, RZ, 0x40000040 ;  /* 0x40000040ff077424 */ /* 0x000fc600078e00ff */
[----:B------:R-:W-:Y:S02]  /*135b0*/  R2UR UR42, R6 ;  /* 0x00000000062a72ca */ /* 0x000fe400000e0000 */
[----:B------:R-:W-:Y:S01]  /*135c0*/  R2UR UR43, R7 ;  /* 0x00000000072b72ca */ /* 0x000fe200000e0000 */
[----:B------:R-:W-:Y:S02]  /*135d0*/  WARPGROUP.DEPBAR.LE gsb0, 0x0 ;  /* 0x00008000000079c5 */ /* 0x000fe40000010000 */
[----:B------:R-:W-:-:S06]  /*135e0*/  WARPGROUP.ARRIVE ;  /* 0x00000000000079c5 */ /* 0x000fcc0000000000 */
[----:B------:R-:W-:Y:S01]  /*135f0*/  HGMMA.64x96x16.F32.BF16 R24, gdesc[UR44], R24, gsb0 ;  /* 0x016000002c1879f0 */ /* 0x000fe20008001818 */
[----:B------:R-:W-:-:S05]  /*13600*/  VIADD R4, R4, 0x606 ;  /* 0x0000060604047836 */ /* 0x000fca0000000000 */
[----:B------:R-:W-:Y:S01]  /*13610*/  R2UR UR38, R4 ;  /* 0x00000000042672ca */ /* 0x000fe200000e0000 */
[----:B------:R-:W-:Y:S02]  /*13620*/  WARPGROUP.DEPBAR.LE gsb0, 0x0 ;  /* 0x00008000000079c5 */ /* 0x000fe40000010000 */
[----:B------:R-:W-:-:S06]  /*13630*/  WARPGROUP.ARRIVE ;  /* 0x00000000000079c5 */ /* 0x000fcc0000000000 */
[----:B------:R-:W-:Y:S01]  /*13640*/  HGMMA.64x96x16.F32.BF16 R24, gdesc[UR40], R24, gsb0 ;  /* 0x01600000281879f0 */ /* 0x000fe20008001818 */
[----:B--2---:R-:W-:Y:S01]  /*13650*/  LOP3.LUT R14, R14, 0xffefffff, RZ, 0xc0, !PT ;  /* 0xffefffff0e0e7812 */ /* 0x004fe200078ec0ff */
[----:B------:R-:W-:-:S03]  /*13660*/  IMAD.MOV.U32 R5, RZ, RZ, -0x60 ;  /* 0xffffffa0ff057424 */ /* 0x000fc600078e00ff */
[----:B------:R-:W-:Y:S01]  /*13670*/  @P2 LOP3.LUT R14, R14, 0x100000, RZ, 0xfc, !PT ;  /* 0x001000000e0e2812 */ /* 0x000fe200078efcff */
[----:B------:R-:W-:Y:S01]  /*13680*/  IMAD R74, R2, R5, 0x60 ;  /* 0x00000060024a7424 */ /* 0x000fe200078e0205 */
[----:B------:R0:W-:Y:S01]  /*13690*/  STL.64 [R1], R10 ;  /* 0x0000000a01007387 */ /* 0x0001e20000100a00 */
[----:B------:R-:W-:Y:S02]  /*136a0*/  WARPGROUP.DEPBAR.LE gsb0, 0x0 ;  /* 0x00008000000079c5 */ /* 0x000fe40000010000 */
[----:B------:R-:W-:-:S06]  /*136b0*/  WARPGROUP.ARRIVE ;  /* 0x00000000000079c5 */ /* 0x000fcc0000000000 */
[----:B------:R-:W-:Y:S01]  /*136c0*/  HGMMA.64x96x16.F32.BF16 R24, gdesc[UR36], R24, gsb0 ;  /* 0x01600000241879f0 */ /* 0x000fe20008001818 */
[----:B------:R-:W-:Y:S01]  /*136d0*/  @!P1 PRMT R0, RZ, 0x654, R0 ;  /* 0x00000654ff009816 */ /* 0x000fe20000000000 */
[--C-:B------:R-:W-:Y:S01]  /*136e0*/  IMAD.IADD R3, R163, 0x1, R74.reuse ;  /* 0x00000001a3037824 */ /* 0x100fe200078e024a */
[----:B------:R1:W-:Y:S01]  /*136f0*/  STL [R1+0x8], R14 ;  /* 0x0000080e01007387 */ /* 0x0003e20000100800 */
[----:B------:R-:W-:Y:S02]  /*13700*/  IMAD.U32 R9, RZ, RZ, UR4 ;  /* 0x00000004ff097e24 */ /* 0x000fe4000f8e00ff */
[----:B0-----:R-:W-:Y:S02]  /*13710*/  IMAD R10, R169, 0x80, R179 ;  /* 0x00000080a90a7824 */ /* 0x001fe400078e02b3 */
[C---:B------:R-:W-:Y:S02]  /*13720*/  IMAD R7, R173.reuse, -0x2, R3 ;  /* 0xfffffffead077824 */ /* 0x040fe400078e0203 */
[----:B------:R-:W-:Y:S01]  /*13730*/  IMAD R76, R173, -0x2, R74 ;  /* 0xfffffffead4c7824 */ /* 0x000fe200078e024a */
[----:B------:R-:W-:-:S02]  /*13740*/  WARPGROUP.DEPBAR.LE gsb0, 0x0 ;  /* 0x00008000000079c5 */ /* 0x000fc40000010000 */
[----:B------:R0:W-:Y:S02]  /*13750*/  @!P1 SYNCS.ARRIVE.TRANS64.RED.A1T0 RZ, [R0+URZ], RZ ;  /* 0x000000ff00ff99a7 */ /* 0x0001e4000810043f */
[----:B0-----:R-:W-:-:S05]  /*13760*/  IADD3 R0, -R164, 0x1, R3 ;  /* 0x00000001a4007810 */ /* 0x001fca0007ffe103 */
[----:B------:R-:W-:Y:S01]  /*13770*/  IMAD R5, R173, -0x2, R0 ;  /* 0xfffffffead057824 */ /* 0x000fe200078e0200 */
[----:B------:R-:W-:-:S03]  /*13780*/  LOP3.LUT R0, RZ, R9, RZ, 0x33, !PT ;  /* 0x00000009ff007212 */ /* 0x000fc600078e33ff */
[C---:B------:R-:W-:Y:S02]  /*13790*/  IMAD.IADD R11, R5.reuse, 0x1, R12 ;  /* 0x00000001050b7824 */ /* 0x040fe400078e020c */
[----:B------:R-:W-:-:S03]  /*137a0*/  IMAD.IADD R15, R5, 0x1, R0 ;  /* 0x00000001050f7824 */ /* 0x000fc600078e0200 */
[----:B------:R-:W-:Y:S01]  /*137b0*/  VIADDMNMX R72, R10, R11, R7, PT ;  /* 0x0000000b0a487246 */ /* 0x000fe20003800107 */
[----:B------:R-:W-:Y:S01]  /*137c0*/  IMAD.IADD R3, R15, 0x1, R10 ;  /* 0x000000010f037824 */ /* 0x000fe200078e020a */
[----:B-1----:R-:W-:Y:S06]  /*137d0*/  @!P2 BRA `(.L_x_1517) ;  /* 0x00000000004ca947 */ /* 0x002fec0003800000 */
        /* <DEDUP_REMOVED lines=11> */
.L_x_1519:
[----:B------:R-:W-:-:S13]  /*13890*/  ISETP.NE.AND P2, PT, R13, 0x1, PT ;  /* 0x000000010d00780c */ /* 0x000fda0003f45270 */
[----:B------:R-:W0:Y:S02]  /*138a0*/  @P2 LDC.64 R4, c[0x0][0x9e8] ;  /* 0x00027a00ff042b82 */ /* 0x000e240000000a00 */
[----:B0-----:R-:W-:-:S05]  /*138b0*/  @P2 IMAD.HI.U32 R4, R0, R4, RZ ;  /* 0x0000000400042227 */ /* 0x001fca00078e00ff */
[----:B------:R-:W-:-:S07]  /*138c0*/  @P2 SHF.R.U32.HI R0, RZ, R5, R4 ;  /* 0x00000005ff002219 */ /* 0x000fce0000011604 */
.L_x_1520:
[----:B------:R-:W-:Y:S05]  /*138d0*/  BSYNC B0 ;  /* 0x0000000000007941 */ /* 0x000fea0003800000 */
.L_x_1518:
[----:B------:R-:W-:-:S05]  /*138e0*/  IMAD R0, R0, R13, R76 ;  /* 0x0000000d00007224 */ /* 0x000fca00078e024c */
[----:B------:R-:W-:Y:S02]  /*138f0*/  VIMNMX R3, R3, R0, !PT ;  /* 0x0000000003037248 */ /* 0x000fe40007fe0100 */
[----:B------:R-:W-:-:S07]  /*13900*/  VIADDMNMX R72, R0, R13, R72, PT ;  /* 0x0000000d00487246 */ /* 0x000fce0003800148 */
.L_x_1517:
[----:B------:R-:W-:Y:S01]  /*13910*/  ISETP.GE.AND P3, PT, R74, 0x9, PT ;  /* 0x000000094a00780c */ /* 0x000fe20003f66270 */
[----:B------:R-:W-:Y:S01]  /*13920*/  VIADD R96, R10, 0x8 ;  /* 0x000000080a607836 */ /* 0x000fe20000000000 */
[----:B------:R-:W-:Y:S02]  /*13930*/  ISETP.GE.AND P2, PT, R74, 0x2, PT ;  /* 0x000000024a00780c */ /* 0x000fe40003f46270 */
[----:B------:R-:W-:Y:S02]  /*13940*/  P2R R5, PR, RZ, 0x8 ;  /* 0x00000008ff057803 */ /* 0x000fe40000000000 */
[C---:B------:R-:W-:Y:S02]  /*13950*/  ISETP.GT.AND P3, PT, R3.reuse, 0x8, !P3 ;  /* 0x000000080300780c */ /* 0x040fe40005f64270 */
[----:B------:R-:W-:Y:S02]  /*13960*/  ISETP.GT.AND P4, PT, R3, 0x1, !P2 ;  /* 0x000000010300780c */ /* 0x000fe40005784270 */
[----:B------:R-:W-:-:S02]  /*13970*/  ISETP.LT.OR P3, PT, R72, 0x9, P3 ;  /* 0x000000094800780c */ /* 0x000fc40001f61670 */
[----:B------:R-:W-:Y:S02]  /*13980*/  ISETP.GE.AND P5, PT, R74, 0xa, PT ;  /* 0x0000000a4a00780c */ /* 0x000fe40003fa6270 */
[----:B------:R-:W-:Y:S02]  /*13990*/  FSEL R100, R28, -INF , !P3 ;  /* 0xff8000001c647808 */ /* 0x000fe40005800000 */
[C---:B------:R-:W-:Y:S02]  /*139a0*/  ISETP.LT.OR P4, PT, R72.reuse, 0x2, P4 ;  /* 0x000000024800780c */ /* 0x040fe40002781670 */
[----:B------:R-:W-:Y:S02]  /*139b0*/  ISETP.GT.AND P3, PT, R3, 0x9, !P5 ;  /* 0x000000090300780c */ /* 0x000fe40006f64270 */
[----:B------:R-:W-:Y:S02]  /*139c0*/  FSEL R102, R25, -INF , !P4 ;  /* 0xff80000019667808 */ /* 0x000fe40006000000 */
        /* <DEDUP_REMOVED lines=13> */
[C---:B------:R-:W-:Y:S02]  /*13aa0*/  ISETP.GT.AND P3, PT, R3.reuse, 0x18, !P4 ;  /* 0x000000180300780c */ /* 0x040fe40006764270 */
        /* <DEDUP_REMOVED lines=74> */
[C---:B------:R-:W-:Y:S02]  /*13f50*/  ISETP.GE.AND P3, PT, R74.reuse, 0x52, PT ;  /* 0x000000524a00780c */ /* 0x040fe40003f66270 */
[----:B------:R-:W-:Y:S02]  /*13f60*/  ISETP.GE.AND P6, PT, R74, 0x1, PT ;  /* 0x000000014a00780c */ /* 0x000fe40003fc6270 */
[----:B------:R-:W-:-:S02]  /*13f70*/  ISETP.GT.AND P4, PT, R3, 0x51, !P3 ;  /* 0x000000510300780c */ /* 0x000fc40005f84270 */
[----:B------:R-:W-:Y:S02]  /*13f80*/  VIADDMNMX R96, R96, R11, R7, PT ;  /* 0x0000000b60607246 */ /* 0x000fe40003800107 */
[----:B------:R-:W-:Y:S02]  /*13f90*/  ISETP.LT.OR P4, PT, R72, 0x52, P4 ;  /* 0x000000524800780c */ /* 0x000fe40002781670 */
[----:B------:R-:W-:Y:S02]  /*13fa0*/  IADD3 R25, R15, 0x8, R10 ;  /* 0x000000080f197810 */ /* 0x000fe40007ffe00a */
[----:B------:R-:W-:Y:S02]  /*13fb0*/  FSEL R28, R65, -INF , !P4 ;  /* 0xff800000411c7808 */ /* 0x000fe40006000000 */
[----:B------:R-:W-:-:S04]  /*13fc0*/  ISETP.GE.AND P4, PT, R74, 0x59, PT ;  /* 0x000000594a00780c */ /* 0x000fc80003f86270 */
[----:B------:R-:W-:-:S04]  /*13fd0*/  ISETP.GT.AND P5, PT, R3, 0x58, !P4 ;  /* 0x000000580300780c */ /* 0x000fc800067a4270 */
[----:B------:R-:W-:-:S04]  /*13fe0*/  ISETP.LT.OR P5, PT, R72, 0x59, P5 ;  /* 0x000000594800780c */ /* 0x000fc80002fa1670 */
[----:B------:R-:W-:Y:S02]  /*13ff0*/  FSEL R68, R68, -INF , !P5 ;  /* 0xff80000044447808 */ /* 0x000fe40006800000 */
[----:B------:R-:W-:-:S04]  /*14000*/  ISETP.GT.AND P5, PT, R3, RZ, !P6 ;  /* 0x000000ff0300720c */ /* 0x000fc800077a4270 */
[----:B------:R-:W-:-:S04]  /*14010*/  ISETP.LT.OR P5, PT, R72, 0x1, P5 ;  /* 0x000000014800780c */ /* 0x000fc80002fa1670 */
[----:B------:R-:W-:Y:S02]  /*14020*/  FSEL R156, R24, -INF , !P5 ;  /* 0xff800000189c7808 */ /* 0x000fe40006800000 */
[----:B------:R-:W-:-:S04]  /*14030*/  ISETP.GE.AND P5, PT, R74, 0x5a, PT ;  /* 0x0000005a4a00780c */ /* 0x000fc80003fa6270 */
[----:B------:R-:W-:Y:S02]  /*14040*/  P2R R65, PR, RZ, 0x20 ;  /* 0x00000020ff417803 */ /* 0x000fe40000000000 */
[----:B------:R-:W-:-:S04]  /*14050*/  ISETP.GT.AND P5, PT, R3, 0x59, !P5 ;  /* 0x000000590300780c */ /* 0x000fc80006fa4270 */
[----:B------:R-:W-:-:S04]  /*14060*/  ISETP.LT.OR P5, PT, R72, 0x5a, P5 ;  /* 0x0000005a4800780c */ /* 0x000fc80002fa1670 */
[----:B------:R-:W-:Y:S02]  /*14070*/  FSEL R24, R69, -INF , !P5 ;  /* 0xff80000045187808 */ /* 0x000fe40006800000 */
[----:B------:R-:W-:-:S13]  /*14080*/  ISETP.GE.AND P5, PT, R13, 0x1, PT ;  /* 0x000000010d00780c */ /* 0x000fda0003fa6270 */
        /* <DEDUP_REMOVED lines=13> */
.L_x_1523:
[----:B------:R-:W-:-:S13]  /*14160*/  ISETP.NE.AND P5, PT, R13, 0x1, PT ;  /* 0x000000010d00780c */ /* 0x000fda0003fa5270 */
[----:B------:R-:W0:Y:S02]  /*14170*/  @P5 LDC.64 R32, c[0x0][0x9e8] ;  /* 0x00027a00ff205b82 */ /* 0x000e240000000a00 */
[----:B0-----:R-:W-:-:S05]  /*14180*/  @P5 IMAD.HI.U32 R32, R3, R32, RZ ;  /* 0x0000002003205227 */ /* 0x001fca00078e00ff */
[----:B------:R-:W-:-:S07]  /*14190*/  @P5 SHF.R.U32.HI R3, RZ, R33, R32 ;  /* 0x00000021ff035219 */ /* 0x000fce0000011620 */
.L_x_1524:
[----:B------:R-:W-:Y:S05]  /*141a0*/  BSYNC B0 ;  /* 0x0000000000007941 */ /* 0x000fea0003800000 */
.L_x_1522:
[----:B------:R-:W-:-:S05]  /*141b0*/  IMAD R32, R3, R13, R76 ;  /* 0x0000000d03207224 */ /* 0x000fca00078e024c */
[----:B------:R-:W-:Y:S02]  /*141c0*/  VIMNMX R25, R25, R32, !PT ;  /* 0x0000002019197248 */ /* 0x000fe40007fe0100 */
[----:B------:R-:W-:-:S07]  /*141d0*/  VIADDMNMX R96, R32, R13, R96, PT ;  /* 0x0000000d20607246 */ /* 0x000fce0003800160 */
.L_x_1521:
[----:B------:R-:W-:Y:S01]  /*141e0*/  ISETP.GT.AND P2, PT, R25, 0x1, !P2 ;  /* 0x000000011900780c */ /* 0x000fe20005744270 */
[----:B------:R-:W-:Y:S01]  /*141f0*/  ULDC UR4, c[0x0][0x988] ;  /* 0x0002620000047ab9 */ /* 0x000fe20000000800 */
[----:B------:R-:W-:Y:S01]  /*14200*/  ISETP.NE.AND P5, PT, R36, RZ, PT ;  /* 0x000000ff2400720c */ /* 0x000fe20003fa5270 */
[----:B------:R-:W-:Y:S01]  /*14210*/  IMAD.U32 R7, RZ, RZ, UR4 ;  /* 0x00000004ff077e24 */ /* 0x000fe2000f8e00ff */
        /* <DEDUP_REMOVED lines=51> */
[----:B------:R-:W-:-:S02]  /*14550*/  ISETP.GT.AND P6, PT, R25, RZ, !P6 ;  /* 0x000000ff1900720c */ /* 0x000fc400077c4270 */
[----:B------:R-:W-:Y:S02]  /*14560*/  ISETP.GT.AND P2, PT, R25, 0x21, !P2 ;  /* 0x000000211900780c */ /* 0x000fe40005744270 */
[----:B------:R-:W-:Y:S02]  /*14570*/  FMNMX.FTZ R3, R68, R3, !PT ;  /* 0x0000000344037209 */ /* 0x000fe40007810000 */
[C---:B------:R-:W-:Y:S02]  /*14580*/  ISETP.LT.OR P2, PT, R96.reuse, 0x22, P2 ;  /* 0x000000226000780c */ /* 0x040fe40001741670 */
[----:B------:R-:W-:Y:S02]  /*14590*/  ISETP.LT.OR P6, PT, R96, 0x1, P6 ;  /* 0x000000016000780c */ /* 0x000fe400037c1670 */
[----:B------:R-:W-:Y:S02]  /*145a0*/  FSEL R74, R43, -INF , !P2 ;  /* 0xff8000002b4a7808 */ /* 0x000fe40005000000 */
[----:B------:R-:W-:-:S02]  /*145b0*/  ISETP.NE.AND P2, PT, R41, RZ, PT ;  /* 0x000000ff2900720c */ /* 0x000fc40003f45270 */
[----:B------:R-:W-:Y:S02]  /*145c0*/  FMNMX.FTZ R5, R24, R3, !PT ;  /* 0x0000000318057209 */ /* 0x000fe40007810000 */
[----:B------:R-:W-:Y:S02]  /*145d0*/  ISETP.GT.AND P2, PT, R25, 0x28, !P2 ;  /* 0x000000281900780c */ /* 0x000fe40005744270 */
[----:B------:R-:W-:Y:S02]  /*145e0*/  FSEL R27, R26, -INF , !P6 ;  /* 0xff8000001a1b7808 */ /* 0x000fe40007000000 */
[----:B------:R-:W-:Y:S01]  /*145f0*/  ISETP.LT.OR P2, PT, R96, 0x29, P2 ;  /* 0x000000296000780c */ /* 0x000fe20001741670 */
[----:B------:R-:W0:Y:S01]  /*14600*/  SHFL.BFLY PT, R26, R5, 0x2, 0x1f ;  /* 0x0c401f00051a7f89 */ /* 0x000e2200000e0000 */
[----:B------:R-:W-:Y:S02]  /*14610*/  ISETP.NE.AND P5, PT, R57, RZ, PT ;  /* 0x000000ff3900720c */ /* 0x000fe40003fa5270 */
[----:B------:R-:W-:-:S02]  /*14620*/  FSEL R46, R46, -INF , !P2 ;  /* 0xff8000002e2e7808 */ /* 0x000fc40005000000 */
[----:B------:R-:W-:Y:S02]  /*14630*/  ISETP.NE.AND P2, PT, R78, RZ, PT ;  /* 0x000000ff4e00720c */ /* 0x000fe40003f45270 */
[----:B------:R-:W-:Y:S02]  /*14640*/  ISETP.NE.AND P6, PT, R61, RZ, PT ;  /* 0x000000ff3d00720c */ /* 0x000fe40003fc5270 */
[C---:B------:R-:W-:Y:S02]  /*14650*/  ISETP.GT.AND P2, PT, R25.reuse, 0x29, !P2 ;  /* 0x000000291900780c */ /* 0x040fe40005744270 */
[C---:B------:R-:W-:Y:S02]  /*14660*/  ISETP.GT.AND P3, PT, R25.reuse, 0x51, !P3 ;  /* 0x000000511900780c */ /* 0x040fe40005f64270 */
[----:B------:R-:W-:Y:S02]  /*14670*/  ISETP.LT.OR P2, PT, R96, 0x2a, P2 ;  /* 0x0000002a6000780c */ /* 0x000fe40001741670 */
[----:B------:R-:W-:-:S02]  /*14680*/  ISETP.GT.AND P4, PT, R25, 0x58, !P4 ;  /* 0x000000581900780c */ /* 0x000fc40006784270 */
[----:B------:R-:W-:Y:S02]  /*14690*/  FSEL R76, R47, -INF , !P2 ;  /* 0xff8000002f4c7808 */ /* 0x000fe40005000000 */
[----:B------:R-:W-:Y:S02]  /*146a0*/  ISETP.NE.AND P2, PT, R45, RZ, PT ;  /* 0x000000ff2d00720c */ /* 0x000fe40003f45270 */
[C---:B------:R-:W-:Y:S02]  /*146b0*/  ISETP.LT.OR P3, PT, R96.reuse, 0x52, P3 ;  /* 0x000000526000780c */ /* 0x040fe40001f61670 */
[----:B------:R-:W-:Y:S02]  /*146c0*/  ISETP.GT.AND P2, PT, R25, 0x30, !P2 ;  /* 0x000000301900780c */ /* 0x000fe40005744270 */
[----:B0-----:R-:W-:Y:S02]  /*146d0*/  FMNMX.FTZ R11, R5, R26, !PT ;  /* 0x0000001a050b7209 */ /* 0x001fe40007810000 */
[----:B------:R-:W-:-:S02]  /*146e0*/  ISETP.LT.OR P2, PT, R96, 0x31, P2 ;  /* 0x000000316000780c */ /* 0x000fc40001741670 */
[----:B------:R-:W-:Y:S01]  /*146f0*/  FMNMX.FTZ R5, R27, R32, !PT ;  /* 0x000000201b057209 */ /* 0x000fe20007810000 */
[----:B------:R-:W0:Y:S01]  /*14700*/  SHFL.BFLY PT, R26, R11, 0x1, 0x1f ;  /* 0x0c201f000b1a7f89 */ /* 0x000e2200000e0000 */
[----:B------:R-:W-:Y:S02]  /*14710*/  FSEL R50, R50, -INF , !P2 ;  /* 0xff80000032327808 */ /* 0x000fe40005000000 */
[----:B------:R-:W-:Y:S02]  /*14720*/  ISETP.NE.AND P2, PT, R79, RZ, PT ;  /* 0x000000ff4f00720c */ /* 0x000fe40003f45270 */
[----:B------:R-:W-:Y:S02]  /*14730*/  FMNMX.FTZ R5, R30, R5, !PT ;  /* 0x000000051e057209 */ /* 0x000fe40007810000 */
[----:B------:R-:W-:Y:S02]  /*14740*/  ISETP.GT.AND P2, PT, R25, 0x31, !P2 ;  /* 0x000000311900780c */ /* 0x000fe40005744270 */
[----:B------:R-:W-:-:S02]  /*14750*/  FMNMX.FTZ R5, R36, R5, !PT ;  /* 0x0000000524057209 */ /* 0x000fc40007810000 */
[C---:B------:R-:W-:Y:S02]  /*14760*/  ISETP.LT.OR P2, PT, R96.reuse, 0x32, P2 ;  /* 0x000000326000780c */ /* 0x040fe40001741670 */
[----:B------:R-:W-:Y:S02]  /*14770*/  ISETP.LT.OR P4, PT, R96, 0x59, P4 ;  /* 0x000000596000780c */ /* 0x000fe40002781670 */
[----:B------:R-:W-:Y:S02]  /*14780*/  FSEL R78, R51, -INF , !P2 ;  /* 0xff800000334e7808 */ /* 0x000fe40005000000 */
[----:B------:R-:W-:Y:S02]  /*14790*/  ISETP.NE.AND P2, PT, R49, RZ, PT ;  /* 0x000000ff3100720c */ /* 0x000fe40003f45270 */
[----:B------:R-:W-:Y:S02]  /*147a0*/  FSEL R70, R70, -INF , !P4 ;  /* 0xff80000046467808 */ /* 0x000fe40006000000 */
[----:B------:R-:W-:-:S02]  /*147b0*/  ISETP.GT.AND P2, PT, R25, 0x38, !P2 ;  /* 0x000000381900780c */ /* 0x000fc40005744270 */
[----:B0-----:R-:W-:Y:S02]  /*147c0*/  FMNMX.FTZ R3, R11, R26, !PT ;  /* 0x0000001a0b037209 */ /* 0x001fe40007810000 */
[----:B------:R-:W-:Y:S02]  /*147d0*/  ISETP.LT.OR P2, PT, R96, 0x39, P2 ;  /* 0x000000396000780c */ /* 0x000fe40001741670 */
[----:B------:R-:W-:Y:S01]  /*147e0*/  FMNMX.FTZ R11, R34, R5, !PT ;  /* 0x00000005220b7209 */ /* 0x000fe20007810000 */
[----:B------:R-:W-:Y:S01]  /*147f0*/  FMUL.FTZ R15, R3, R7 ;  /* 0x00000007030f7220 */ /* 0x000fe20000410000 */
        /* <DEDUP_REMOVED lines=16> */
[----:B------:R-:W-:Y:S02]  /*14900*/  ISETP.GT.AND P2, PT, R25, 0x48, !P5 ;  /* 0x000000481900780c */ /* 0x000fe40006f44270 */
[----:B------:R-:W-:Y:S02]  /*14910*/  ISETP.NE.AND P5, PT, R83, RZ, PT ;  /* 0x000000ff5300720c */ /* 0x000fe40003fa5270 */
[----:B------:R-:W-:-:S04]  /*14920*/  ISETP.LT.OR P2, PT, R96, 0x49, P2 ;  /* 0x000000496000780c */ /* 0x000fc80001741670 */
[----:B------:R-:W-:Y:S02]  /*14930*/  FSEL R62, R62, -INF , !P2 ;  /* 0xff8000003e3e7808 */ /* 0x000fe40005000000 */
[----:B------:R-:W-:-:S04]  /*14940*/  FSETP.NEU.FTZ.AND P2, PT, R3, -INF , PT ;  /* 0xff8000000300780b */ /* 0x000fc80003f5d000 */
[----:B------:R-:W-:Y:S02]  /*14950*/  FSEL R31, R15, RZ, P2 ;  /* 0x000000ff0f1f7208 */ /* 0x000fe40001000000 */
[----:B------:R-:W-:Y:S02]  /*14960*/  FMNMX.FTZ R15, R42, R11, !PT ;  /* 0x0000000b2a0f7209 */ /* 0x000fe40007810000 */
[----:B------:R-:W-:Y:S01]  /*14970*/  ISETP.GT.AND P2, PT, R25, 0x49, !P5 ;  /* 0x000000491900780c */ /* 0x000fe20006f44270 */
[--C-:B------:R-:W-:Y:S01]  /*14980*/  FFMA.FTZ R21, R102, R7, -R31.reuse ;  /* 0x0000000766157223 */ /* 0x100fe2000001081f */
[----:B------:R-:W-:Y:S01]  /*14990*/  FMNMX.FTZ R15, R74, R15, !PT ;  /* 0x0000000f4a0f7209 */ /* 0x000fe20007810000 */
[--C-:B------:R-:W-:Y:S01]  /*149a0*/  FFMA.FTZ R148, R86, R7, -R31.reuse ;  /* 0x0000000756947223 */ /* 0x100fe2000001081f */
[----:B------:R-:W-:Y:S01]  /*149b0*/  ISETP.LT.OR P2, PT, R96, 0x4a, P2 ;  /* 0x0000004a6000780c */ /* 0x000fe20001741670 */
[----:B------:R0:W-:Y:S01]  /*149c0*/  MUFU.EX2 R5, R21 ;  /* 0x0000001500057308 */ /* 0x0001e20000000800 */
[----:B------:R-:W-:Y:S01]  /*149d0*/  FMNMX.FTZ R15, R46, R15, !PT ;  /* 0x0000000f2e0f7209 */ /* 0x000fe20007810000 */
[-CC-:B------:R-:W-:Y:S01]  /*149e0*/  FFMA.FTZ R33, R0, R7.reuse, -R31.reuse ;  /* 0x0000000700217223 */ /* 0x180fe2000001081f */
[----:B------:R-:W-:Y:S01]  /*149f0*/  FSEL R26, R63, -INF , !P2 ;  /* 0xff8000003f1a7808 */ /* 0x000fe20005000000 */
[--C-:B------:R-:W-:Y:S01]  /*14a00*/  FFMA.FTZ R4, R4, R7, -R31.reuse ;  /* 0x0000000704047223 */ /* 0x100fe2000001081f */
[----:B------:R-:W-:Y:S01]  /*14a10*/  FMNMX.FTZ R15, R76, R15, !PT ;  /* 0x0000000f4c0f7209 */ /* 0x000fe20007810000 */
[--C-:B------:R-:W-:Y:S01]  /*14a20*/  FFMA.FTZ R156, R156, R7, -R31.reuse ;  /* 0x000000079c9c7223 */ /* 0x100fe2000001081f */
[----:B------:R-:W-:Y:S01]  /*14a30*/  ISETP.GT.AND P2, PT, R25, 0x50, !P6 ;  /* 0x000000501900780c */ /* 0x000fe20007744270 */
[----:B------:R-:W-:Y:S01]  /*14a40*/  MUFU.EX2 R35, R4 ;  /* 0x0000000400237308 */ /* 0x000fe20000000800 */
[----:B0-----:R-:W-:Y:S01]  /*14a50*/  FMNMX.FTZ R21, R50, R15, !PT ;  /* 0x0000000f32157209 */ /* 0x001fe20007810000 */
[-CC-:B------:R-:W-:Y:S01]  /*14a60*/  FFMA.FTZ R158, R100, R7.reuse, -R31.reuse ;  /* 0x00000007649e7223 */ /* 0x180fe2000001081f */
[----:B------:R-:W-:Y:S01]  /*14a70*/  ISETP.LT.OR P2, PT, R96, 0x51, P2 ;  /* 0x000000516000780c */ /* 0x000fe20001741670 */
[--C-:B------:R-:W-:Y:S01]  /*14a80*/  FFMA.FTZ R98, R98, R7, -R31.reuse ;  /* 0x0000000762627223 */ /* 0x100fe2000001081f */
[----:B------:R-:W-:Y:S01]  /*14a90*/  FMNMX.FTZ R21, R78, R21, !PT ;  /* 0x000000154e157209 */ /* 0x000fe20007810000 */
[--C-:B------:R-:W-:Y:S01]  /*14aa0*/  FFMA.FTZ R152, R94, R7, -R31.reuse ;  /* 0x000000075e987223 */ /* 0x100fe2000001081f */
[----:B------:R-:W-:Y:S01]  /*14ab0*/  ISETP.NE.AND P5, PT, R65, RZ, PT ;  /* 0x000000ff4100720c */ /* 0x000fe20003fa5270 */
[----:B------:R-:W0:Y:S01]  /*14ac0*/  MUFU.EX2 R156, R156 ;  /* 0x0000009c009c7308 */ /* 0x000e220000000800 */
[----:B------:R-:W-:Y:S01]  /*14ad0*/  FMNMX.FTZ R21, R54, R21, !PT ;  /* 0x0000001536157209 */ /* 0x000fe20007810000 */
[-CC-:B------:R-:W-:Y:S01]  /*14ae0*/  FFMA.FTZ R92, R92, R7.reuse, -R31.reuse ;  /* 0x000000075c5c7223 */ /* 0x180fe2000001081f */
[----:B------:R-:W-:Y:S01]  /*14af0*/  FSEL R66, R66, -INF , !P2 ;  /* 0xff80000042427808 */ /* 0x000fe20005000000 */
[--C-:B------:R-:W-:Y:S01]  /*14b00*/  FFMA.FTZ R154, R90, R7, -R31.reuse ;  /* 0x000000075a9a7223 */ /* 0x100fe2000001081f */
[----:B------:R-:W-:Y:S01]  /*14b10*/  FMNMX.FTZ R21, R80, R21, !PT ;  /* 0x0000001550157209 */ /* 0x000fe20007810000 */
[-CC-:B------:R-:W-:Y:S01]  /*14b20*/  FFMA.FTZ R88, R88, R7.reuse, -R31.reuse ;  /* 0x0000000758587223 */ /* 0x180fe2000001081f */
[----:B------:R-:W-:Y:S01]  /*14b30*/  ISETP.GT.AND P5, PT, R25, 0x59, !P5 ;  /* 0x000000591900780c */ /* 0x000fe20006fa4270 */
[--C-:B------:R-:W-:Y:S01]  /*14b40*/  FFMA.FTZ R25, R84, R7, -R31.reuse ;  /* 0x0000000754197223 */ /* 0x100fe2000001081f */
[----:B------:R-:W-:Y:S01]  /*14b50*/  FMNMX.FTZ R29, R58, R21, !PT ;  /* 0x000000153a1d7209 */ /* 0x000fe20007810000 */
[-CC-:B------:R-:W-:Y:S01]  /*14b60*/  FFMA.FTZ R44, R44, R7.reuse, -R31.reuse ;  /* 0x000000072c2c7223 */ /* 0x180fe2000001081f */
[----:B------:R-:W-:Y:S01]  /*14b70*/  FSEL R86, R67, -INF , !P3 ;  /* 0xff80000043567808 */ /* 0x000fe20005800000 */
[--C-:B------:R-:W-:Y:S01]  /*14b80*/  FFMA.FTZ R48, R48, R7, -R31.reuse ;  /* 0x0000000730307223 */ /* 0x100fe2000001081f */
[----:B------:R-:W-:Y:S01]  /*14b90*/  FMNMX.FTZ R29, R82, R29, !PT ;  /* 0x0000001d521d7209 */ /* 0x000fe20007810000 */
[-CC-:B------:R-:W-:Y:S01]  /*14ba0*/  FFMA.FTZ R52, R52, R7.reuse, -R31.reuse ;  /* 0x0000000734347223 */ /* 0x180fe2000001081f */
        /* <DEDUP_REMOVED lines=14> */
[----:B------:R-:W-:Y:S01]  /*14c90*/  FMNMX.FTZ R29, R86, R29, !PT ;  /* 0x0000001d561d7209 */ /* 0x000fe20007810000 */
[----:B------:R-:W1:Y:S01]  /*14ca0*/  MUFU.EX2 R158, R158 ;  /* 0x0000009e009e7308 */ /* 0x000e620000000800 */
[----:B0-----:R-:W-:Y:S01]  /*14cb0*/  FADD.FTZ R45, R156, R5 ;  /* 0x000000059c2d7221 */ /* 0x001fe20000010000 */
[----:B------:R-:W-:-:S02]  /*14cc0*/  F2FP.BF16.F32.PACK_AB R156, R5, R156 ;  /* 0x0000009c059c723e */ /* 0x000fc400000010ff */
[----:B------:R-:W-:Y:S02]  /*14cd0*/  FMNMX.FTZ R29, R70, R29, !PT ;  /* 0x0000001d461d7209 */ /* 0x000fe40007810000 */
[----:B------:R-:W-:Y:S02]  /*14ce0*/  ISETP.GE.AND P6, PT, R13, 0x1, PT ;  /* 0x000000010d00780c */ /* 0x000fe40003fc6270 */
[----:B------:R-:W-:Y:S01]  /*14cf0*/  FMNMX.FTZ R29, R84, R29, !PT ;  /* 0x0000001d541d7209 */ /* 0x000fe20007810000 */
[----:B------:R-:W0:Y:S04]  /*14d00*/  MUFU.EX2 R11, R98 ;  /* 0x00000062000b7308 */ /* 0x000e280000000800 */
[----:B------:R-:W2:Y:S04]  /*14d10*/  SHFL.BFLY PT, R0, R29, 0x2, 0x1f ;  /* 0x0c401f001d007f89 */ /* 0x000ea800000e0000 */
[----:B------:R-:W3:Y:S08]  /*14d20*/  MUFU.EX2 R152, R152 ;  /* 0x0000009800987308 */ /* 0x000ef00000000800 */
[----:B------:R-:W4:Y:S08]  /*14d30*/  MUFU.EX2 R15, R92 ;  /* 0x0000005c000f7308 */ /* 0x000f300000000800 */
[----:B------:R-:W4:Y:S01]  /*14d40*/  MUFU.EX2 R154, R154 ;  /* 0x0000009a009a7308 */ /* 0x000f220000000800 */
[----:B--2---:R-:W-:-:S07]  /*14d50*/  FMNMX.FTZ R0, R29, R0, !PT ;  /* 0x000000001d007209 */ /* 0x004fce0007810000 */
[----:B------:R-:W2:Y:S01]  /*14d60*/  MUFU.EX2 R21, R88 ;  /* 0x0000005800157308 */ /* 0x000ea20000000800 */
[----:B------:R-:W1:Y:S07]  /*14d70*/  SHFL.BFLY PT, R29, R0, 0x1, 0x1f ;  /* 0x0c201f00001d7f89 */ /* 0x000e6e00000e0000 */
[----:B------:R-:W2:Y:S08]  /*14d80*/  MUFU.EX2 R148, R148 ;  /* 0x0000009400947308 */ /* 0x000eb00000000800 */
[----:B------:R-:W-:Y:S08]  /*14d90*/  MUFU.EX2 R25, R25 ;  /* 0x0000001900197308 */ /* 0x000ff00000000800 */
[----:B------:R-:W-:Y:S01]  /*14da0*/  MUFU.EX2 R44, R44 ;  /* 0x0000002c002c7308 */ /* 0x000fe20000000800 */
[----:B-1----:R-:W-:-:S04]  /*14db0*/  FMNMX.FTZ R4, R0, R29, !PT ;  /* 0x0000001d00047209 */ /* 0x002fc80007810000 */
[C---:B------:R-:W-:Y:S01]  /*14dc0*/  FSETP.NEU.FTZ.AND P2, PT, R4.reuse, -INF , PT ;  /* 0xff8000000400780b */ /* 0x040fe20003f5d000 */
[----:B------:R-:W-:Y:S02]  /*14dd0*/  FMUL.FTZ R0, R4, R7 ;  /* 0x0000000704007220 */ /* 0x000fe40000410000 */
[----:B------:R1:W-:Y:S03]  /*14de0*/  MUFU.EX2 R37, R6 ;  /* 0x0000000600257308 */ /* 0x0003e60000000800 */
[----:B------:R-:W-:Y:S01]  /*14df0*/  FSEL R31, R0, RZ, P2 ;  /* 0x000000ff001f7208 */ /* 0x000fe20001000000 */
[----:B------:R-:W-:Y:S01]  /*14e00*/  FADD.FTZ R0, R158, R45 ;  /* 0x0000002d9e007221 */ /* 0x000fe20000010000 */
[----:B0-----:R-:W-:-:S03]  /*14e10*/  F2FP.BF16.F32.PACK_AB R158, R11, R158 ;  /* 0x0000009e0b9e723e */ /* 0x001fc600000010ff */
[-CC-:B------:R-:W-:Y:S01]  /*14e20*/  FFMA.FTZ R27, R27, R7.reuse, -R31.reuse ;  /* 0x000000071b1b7223 */ /* 0x180fe2000001081f */
[-CC-:B------:R-:W-:Y:S01]  /*14e30*/  FFMA.FTZ R32, R32, R7.reuse, -R31.reuse ;  /* 0x0000000720207223 */ /* 0x180fe2000001081f */
[-CC-:B------:R-:W-:Y:S01]  /*14e40*/  FFMA.FTZ R30, R30, R7.reuse, -R31.reuse ;  /* 0x000000071e1e7223 */ /* 0x180fe2000001081f */
[-CC-:B------:R-:W-:Y:S01]  /*14e50*/  FFMA.FTZ R36, R36, R7.reuse, -R31.reuse ;  /* 0x0000000724247223 */ /* 0x180fe2000001081f */
[-CC-:B------:R-:W-:Y:S01]  /*14e60*/  FFMA.FTZ R34, R34, R7.reuse, -R31.reuse ;  /* 0x0000000722227223 */ /* 0x180fe2000001081f */
[-CC-:B------:R-:W-:Y:S01]  /*14e70*/  FFMA.FTZ R40, R40, R7.reuse, -R31.reuse ;  /* 0x0000000728287223 */ /* 0x180fe2000001081f */
[----:B------:R-:W-:Y:S01]  /*14e80*/  MUFU.EX2 R27, R27 ;  /* 0x0000001b001b7308 */ /* 0x000fe20000000800 */
[----:B------:R-:W-:Y:S01]  /*14e90*/  FADD.FTZ R45, R11, R0 ;  /* 0x000000000b2d7221 */ /* 0x000fe20000010000 */
[-CC-:B------:R-:W-:Y:S01]  /*14ea0*/  FFMA.FTZ R38, R38, R7.reuse, -R31.reuse ;  /* 0x0000000726267223 */ /* 0x180fe2000001081f */
[-CC-:B------:R-:W-:Y:S01]  /*14eb0*/  FFMA.FTZ R72, R72, R7.reuse, -R31.reuse ;  /* 0x0000000748487223 */ /* 0x180fe2000001081f */
[-C--:B------:R-:W-:Y:S01]  /*14ec0*/  FFMA.FTZ R42, R42, R7.reuse, -R31 ;  /* 0x000000072a2a7223 */ /* 0x080fe2000001081f */
[----:B---3--:R-:W-:Y:S01]  /*14ed0*/  FADD.FTZ R0, R152, R45 ;  /* 0x0000002d98007221 */ /* 0x008fe20000010000 */
        /* <DEDUP_REMOVED lines=11> */
[----:B--2---:R-:W-:Y:S01]  /*14f90*/  FADD.FTZ R47, R21, R6 ;  /* 0x00000006152f7221 */ /* 0x004fe20000010000 */
[-CC-:B------:R-:W-:Y:S01]  /*14fa0*/  FFMA.FTZ R58, R58, R7.reuse, -R31.reuse ;  /* 0x000000073a3a7223 */ /* 0x180fe2000001081f */
[-CC-:B------:R-:W-:Y:S01]  /*14fb0*/  FFMA.FTZ R82, R82, R7.reuse, -R31.reuse ;  /* 0x0000000752527223 */ /* 0x180fe2000001081f */
[-C--:B------:R-:W-:Y:S01]  /*14fc0*/  FFMA.FTZ R62, R62, R7.reuse, -R31 ;  /* 0x000000073e3e7223 */ /* 0x080fe2000001081f */
[----:B------:R-:W-:Y:S01]  /*14fd0*/  FADD.FTZ R6, R148, R47 ;  /* 0x0000002f94067221 */ /* 0x000fe20000010000 */
[-CC-:B------:R-:W-:Y:S01]  /*14fe0*/  FFMA.FTZ R26, R26, R7.reuse, -R31.reuse ;  /* 0x000000071a1a7223 */ /* 0x180fe2000001081f */
[-CC-:B------:R-:W-:Y:S01]  /*14ff0*/  FFMA.FTZ R66, R66, R7.reuse, -R31.reuse ;  /* 0x0000000742427223 */ /* 0x180fe2000001081f */
[----:B------:R-:W2:Y:S01]  /*15000*/  MUFU.EX2 R159, R36 ;  /* 0x00000024009f7308 */ /* 0x000ea20000000800 */
[----:B0-----:R-:W-:Y:S01]  /*15010*/  FADD.FTZ R45, R27, R32 ;  /* 0x000000201b2d7221 */ /* 0x001fe20000010000 */
[----:B------:R-:W-:Y:S01]  /*15020*/  FADD.FTZ R47, R25, R6 ;  /* 0x00000006192f7221 */ /* 0x000fe20000010000 */
[-CC-:B------:R-:W-:Y:S01]  /*15030*/  FFMA.FTZ R86, R86, R7.reuse, -R31.reuse ;  /* 0x0000000756567223 */ /* 0x180fe2000001081f */
[-CC-:B------:R-:W-:Y:S01]  /*15040*/  FFMA.FTZ R70, R70, R7.reuse, -R31.reuse ;  /* 0x0000000746467223 */ /* 0x180fe2000001081f */
[----:B------:R-:W-:Y:S01]  /*15050*/  FFMA.FTZ R31, R84, R7, -R31 ;  /* 0x00000007541f7223 */ /* 0x000fe2000001081f */
[----:B------:R-:W-:Y:S01]  /*15060*/  FADD.FTZ R6, R44, R47 ;  /* 0x0000002f2c067221 */ /* 0x000fe20000010000 */
[----:B------:R-:W-:Y:S01]  /*15070*/  F2FP.BF16.F32.PACK_AB R152, R15, R152 ;  /* 0x000000980f98723e */ /* 0x000fe200000010ff */
[----:B------:R-:W0:Y:S01]  /*15080*/  MUFU.EX2 R34, R34 ;  /* 0x0000002200227308 */ /* 0x000e220000000800 */
[----:B-1----:R-:W-:Y:S01]  /*15090*/  FADD.FTZ R0, R30, R45 ;  /* 0x0000002d1e007221 */ /* 0x002fe20000010000 */
[----:B------:R-:W-:-:S02]  /*150a0*/  F2FP.BF16.F32.PACK_AB R154, R21, R154 ;  /* 0x0000009a159a723e */ /* 0x000fc400000010ff */
[----:B------:R-:W-:Y:S02]  /*150b0*/  F2FP.BF16.F32.PACK_AB R148, R25, R148 ;  /* 0x000000941994723e */ /* 0x000fe400000010ff */
[----:B------:R-:W-:Y:S02]  /*150c0*/  F2FP.BF16.F32.PACK_AB R157, R32, R27 ;  /* 0x0000001b209d723e */ /* 0x000fe400000010ff */
        /* <DEDUP_REMOVED lines=27> */
[----:B0-----:R-:W-:Y:S01]  /*15280*/  FADD.FTZ R6, R48, R47 ;  /* 0x0000002f30067221 */ /* 0x001fe20000010000 */
[----:B------:R-:W-:-:S03]  /*15290*/  F2FP.BF16.F32.PACK_AB R144, R35, R48 ;  /* 0x000000302390723e */ /* 0x000fc600000010ff */
[----:B------:R-:W-:-:S03]  /*152a0*/  FADD.FTZ R47, R35, R6 ;  /* 0x00000006232f7221 */ /* 0x000fc60000010000 */
[----:B------:R-:W0:Y:S01]  /*152b0*/  MUFU.EX2 R52, R52 ;  /* 0x0000003400347308 */ /* 0x000e220000000800 */
[----:B-1----:R-:W-:-:S07]  /*152c0*/  FADD.FTZ R0, R50, R45 ;  /* 0x0000002d32007221 */ /* 0x002fce0000010000 */
[----:B------:R-:W1:Y:S01]  /*152d0*/  MUFU.EX2 R54, R54 ;  /* 0x0000003600367308 */ /* 0x000e620000000800 */
[C---:B--2---:R-:W-:Y:S01]  /*152e0*/  FADD.FTZ R5, R145.reuse, R0 ;  /* 0x0000000091057221 */ /* 0x044fe20000010000 */
[----:B------:R-:W-:-:S06]  /*152f0*/  F2FP.BF16.F32.PACK_AB R145, R145, R50 ;  /* 0x000000329191723e */ /* 0x000fcc00000010ff */
[----:B-----5:R-:W2:Y:S01]  /*15300*/  MUFU.EX2 R147, R80 ;  /* 0x0000005000937308 */ /* 0x020ea20000000800 */
        /* <DEDUP_REMOVED lines=18> */
[----:B------:R0:W3:Y:S01]  /*15430*/  MUFU.EX2 R41, R20 ;  /* 0x0000001400297308 */ /* 0x0000e20000000800 */
[----:B-1----:R-:W-:-:S07]  /*15440*/  FADD.FTZ R6, R60, R11 ;  /* 0x0000000b3c067221 */ /* 0x002fce0000010000 */
[----:B------:R-:W1:Y:S01]  /*15450*/  MUFU.EX2 R143, R26 ;  /* 0x0000001a008f7308 */ /* 0x000e620000000800 */
[----:B--2---:R-:W-:Y:S01]  /*15460*/  FADD.FTZ R0, R62, R5 ;  /* 0x000000053e007221 */ /* 0x004fe20000010000 */
[----:B0-----:R-:W-:-:S04]  /*15470*/  IMAD.IADD R20, R163, 0x1, -R164 ;  /* 0x00000001a3147824 */ /* 0x001fc800078e0aa4 */
[----:B------:R-:W-:Y:S02]  /*15480*/  IMAD R15, R169, 0x80, R20 ;  /* 0x00000080a90f7824 */ /* 0x000fe400078e0214 */
[----:B------:R-:W0:Y:S01]  /*15490*/  MUFU.EX2 R64, R64 ;  /* 0x0000004000407308 */ /* 0x000e220000000800 */
[C---:B---3--:R-:W-:Y:S01]  /*154a0*/  FADD.FTZ R11, R41.reuse, R6 ;  /* 0x00000006290b7221 */ /* 0x048fe20000010000 */
[----:B------:R-:W-:Y:S01]  /*154b0*/  F2FP.BF16.F32.PACK_AB R142, R41, R60 ;  /* 0x0000003c298e723e */ /* 0x000fe200000010ff */
[----:B------:R-:W-:-:S05]  /*154c0*/  IMAD.IADD R12, R15, 0x1, R12 ;  /* 0x000000010f0c7824 */ /* 0x000fca00078e020c */
        /* <DEDUP_REMOVED lines=14> */
[----:B--2---:R-:W-:Y:S01]  /*155b0*/  FADD.FTZ R6, R68, R11 ;  /* 0x0000000b44067221 */ /* 0x004fe20000010000 */
[----:B------:R-:W-:-:S06]  /*155c0*/  VIADD R11, R2, 0xfffffffe ;  /* 0xfffffffe020b7836 */ /* 0x000fcc0000000000 */
[----:B------:R-:W2:Y:S01]  /*155d0*/  MUFU.EX2 R31, R31 ;  /* 0x0000001f001f7308 */ /* 0x000ea20000000800 */
[----:B-1----:R-:W-:Y:S01]  /*155e0*/  FADD.FTZ R0, R70, R5 ;  /* 0x0000000546007221 */ /* 0x002fe20000010000 */
[C---:B0-----:R-:W-:Y:S01]  /*155f0*/  FADD.FTZ R6, R29.reuse, R6 ;  /* 0x000000061d067221 */ /* 0x041fe20000010000 */
[----:B------:R-:W-:Y:S02]  /*15600*/  F2FP.BF16.F32.PACK_AB R138, R29, R68 ;  /* 0x000000441d8a723e */ /* 0x000fe400000010ff */
[C---:B--2---:R-:W-:Y:S01]  /*15610*/  FADD.FTZ R5, R31.reuse, R0 ;  /* 0x000000001f057221 */ /* 0x044fe20000010000 */
[----:B------:R-:W-:Y:S01]  /*15620*/  F2FP.BF16.F32.PACK_AB R139, R31, R70 ;  /* 0x000000461f8b723e */ /* 0x000fe200000010ff */
        /* <DEDUP_REMOVED lines=12> */
.L_x_1527:
[----:B------:R-:W-:-:S13]  /*156f0*/  ISETP.NE.AND P2, PT, R13, 0x1, PT ;  /* 0x000000010d00780c */ /* 0x000fda0003f45270 */
[----:B------:R-:W0:Y:S02]  /*15700*/  @P2 LDC.64 R14, c[0x0][0x9e8] ;  /* 0x00027a00ff0e2b82 */ /* 0x000e240000000a00 */
[----:B0-----:R-:W-:-:S05]  /*15710*/  @P2 IMAD.HI.U32 R2, R0, R14, RZ ;  /* 0x0000000e00022227 */ /* 0x001fca00078e00ff */
[----:B------:R-:W-:-:S07]  /*15720*/  @P2 SHF.R.U32.HI R0, RZ, R15, R2 ;  /* 0x0000000fff002219 */ /* 0x000fce0000011602 */
.L_x_1528:
[----:B------:R-:W-:Y:S05]  /*15730*/  BSYNC B0 ;  /* 0x0000000000007941 */ /* 0x000fea0003800000 */
.L_x_1526:
[----:B------:R-:W-:-:S05]  /*15740*/  IMAD R13, R0, R13, R13 ;  /* 0x0000000d000d7224 */ /* 0x000fca00078e020d */
[----:B------:R-:W-:-:S07]  /*15750*/  VIMNMX R12, R12, R13, PT ;  /* 0x0000000d0c0c7248 */ /* 0x000fce0003fe0100 */
.L_x_1525:
[----:B------:R-:W-:Y:S01]  /*15760*/  IMAD.HI R12, R12, 0x2aaaaaab, RZ ;  /* 0x2aaaaaab0c0c7827 */ /* 0x000fe200078e02ff */
[----:B------:R-:W-:Y:S01]  /*15770*/  ULDC UR46, c[0x0][0x9e4] ;  /* 0x00027900002e7ab9 */ /* 0x000fe20000000800 */
[----:B------:R-:W-:Y:S01]  /*15780*/  ULDC UR39, c[0x0][0x9e4] ;  /* 0x0002790000277ab9 */ /* 0x000fe20000000800 */
[----:B------:R-:W-:Y:S01]  /*15790*/  ULDC UR47, c[0x0][0x9dc] ;  /* 0x00027700002f7ab9 */ /* 0x000fe20000000800 */
[----:B------:R-:W-:Y:S01]  /*157a0*/  ULDC UR51, c[0x0][0x9dc] ;  /* 0x0002770000337ab9 */ /* 0x000fe20000000800 */
[----:B------:R-:W-:Y:S01]  /*157b0*/  SHF.R.U32.HI R13, RZ, 0x1f, R12 ;  /* 0x0000001fff0d7819 */ /* 0x000fe2000001160c */
[----:B------:R-:W-:Y:S01]  /*157c0*/  ULDC UR38, c[0x0][0x988] ;  /* 0x0002620000267ab9 */ /* 0x000fe20000000800 */
[----:B------:R-:W-:Y:S01]  /*157d0*/  ULDC UR43, c[0x0][0x988] ;  /* 0x00026200002b7ab9 */ /* 0x000fe20000000800 */
[----:B------:R-:W-:Y:S01]  /*157e0*/  ULDC UR42, c[0x0][0x988] ;  /* 0x00026200002a7ab9 */ /* 0x000fe20000000800 */
[----:B------:R-:W-:Y:S01]  /*157f0*/  LEA.HI.SX32 R13, R12, R13, 0x1c ;  /* 0x0000000d0c0d7211 */ /* 0x000fe200078fe2ff */
[----:B------:R-:W-:Y:S01]  /*15800*/  ULDC UR54, c[0x0][0x9e0] ;  /* 0x0002780000367ab9 */ /* 0x000fe20000000800 */
[----:B------:R-:W-:Y:S01]  /*15810*/  ULDC UR50, c[0x0][0x9e0] ;  /* 0x0002780000327ab9 */ /* 0x000fe20000000800 */
[----:B------:R-:W-:Y:S01]  /*15820*/  BSSY B1, `(.L_x_1529) ;  /* 0x0000338000017945 */ /* 0x000fe20003800000 */
[----:B------:R-:W-:Y:S01]  /*15830*/  VIMNMX R21, R168, R13, !PT ;  /* 0x0000000da8157248 */ /* 0x000fe20007fe0100 */
[----:B------:R-:W-:Y:S01]  /*15840*/  IMAD.MOV.U32 R2, RZ, RZ, 0x3f800000 ;  /* 0x3f800000ff027424 */ /* 0x000fe200078e00ff */
[----:B------:R-:W-:Y:S01]  /*15850*/  CS2R R86, SRZ ;  /* 0x0000000000567805 */ /* 0x000fe2000001ff00 */
[----:B------:R-:W-:Y:S01]  /*15860*/  IMAD.MOV.U32 R0, RZ, RZ, 0x3f800000 ;  /* 0x3f800000ff007424 */ /* 0x000fe200078e00ff */
[----:B------:R-:W-:-:S02]  /*15870*/  ISETP.GE.AND P2, PT, R11, R21, PT ;  /* 0x000000150b00720c */ /* 0x000fc40003f46270 */
        /* <DEDUP_REMOVED lines=31> */
[----:B------:R-:W-:Y:S06]  /*15a70*/  @!P2 BRA `(.L_x_1530) ;  /* 0x000000300048a947 */ /* 0x000fec0003800000 */
[----:B------:R-:W-:Y:S01]  /*15a80*/  IMAD.IADD R170, R10, 0x1, R20 ;  /* 0x000000010aaa7824 */ /* 0x000fe200078e0214 */
[----:B------:R-:W-:Y:S01]  /*15a90*/  BSSY B0, `(.L_x_1531) ;  /* 0x000030c000007945 */ /* 0x000fe20003800000 */
[----:B------:R-:W-:Y:S02]  /*15aa0*/  IMAD.MOV.U32 R2, RZ, RZ, 0x3f800000 ;  /* 0x3f800000ff027424 */ /* 0x000fe400078e00ff */
[----:B------:R-:W-:Y:S02]  /*15ab0*/  IMAD.MOV.U32 R87, RZ, RZ, RZ ;  /* 0x000000ffff577224 */ /* 0x000fe400078e00ff */
[----:B------:R-:W-:-:S07]  /*15ac0*/  VIADD R171, R170, 0x8 ;  /* 0x00000008aaab7836 */ /* 0x000fce0000000000 */
.L_x_1550:
[----:B------:R-:W-:-:S05]  /*15ad0*/  VIADD R193, R160, 0x1 ;  /* 0x00000001a0c17836 */ /* 0x000fca0000000000 */
[----:B------:R-:W-:-:S04]  /*15ae0*/  ISETP.NE.AND P2, PT, R193, 0x2, PT ;  /* 0x00000002c100780c */ /* 0x000fc80003f45270 */
[----:B------:R-:W-:Y:S02]  /*15af0*/  SEL R194, RZ, 0x1, P2 ;  /* 0x00000001ffc27807 */ /* 0x000fe40001000000 */
[----:B------:R-:W-:Y:S02]  /*15b00*/  SEL R193, R193, RZ, P2 ;  /* 0x000000ffc1c17207 */ /* 0x000fe40001000000 */
[----:B------:R-:W-:Y:S01]  /*15b10*/  LOP3.LUT R194, R161, R194, RZ, 0x3c, !PT ;  /* 0x000000c2a1c27212 */ /* 0x000fe200078e3cff */
[----:B------:R-:W-:Y:S06]  /*15b20*/  @!P0 BRA `(.L_x_1532) ;  /* 0x0000000000048947 */ /* 0x000fec0003800000 */
[----:B------:R-:W-:Y:S01]  /*15b30*/  BPT.TRAP 0x1 ;  /* 0x000000040000795c */ /* 0x000fe20000300000 */
.L_x_1532:
[----:B------:R-:W-:Y:S01]  /*15b40*/  IMAD R7, R193, 0x8, R18 ;  /* 0x00000008c1077824 */ /* 0x000fe200078e0212 */
[----:B------:R-:W-:-:S04]  /*15b50*/  SHF.L.U32 R14, R194, 0x1f, RZ ;  /* 0x0000001fc20e7819 */ /* 0x000fc800000006ff */
[----:B------:R0:W1:Y:S01]  /*15b60*/  SYNCS.PHASECHK.TRANS64.TRYWAIT P2, [R7+URZ+0x2a830], R14 ;  /* 0x02a8300e070075a7 */ /* 0x000062000804017f */
[----:B------:R-:W-:Y:S05]  /*15b70*/  @!P0 BRA `(.L_x_1533) ;  /* 0x0000000000048947 */ /* 0x000fea0003800000 */
[----:B------:R-:W-:Y:S01]  /*15b80*/  BPT.TRAP 0x1 ;  /* 0x000000040000795c */ /* 0x000fe20000300000 */
.L_x_1533:
[----:B------:R-:W-:Y:S01]  /*15b90*/  BSSY B2, `(.L_x_1534) ;  /* 0x0000006000027945 */ /* 0x000fe20003800000 */
[----:B------:R-:W-:Y:S02]  /*15ba0*/  IMAD R12, R193, 0x900, R8 ;  /* 0x00000900c10c7824 */ /* 0x000fe400078e0208 */
[----:B------:R-:W-:Y:S01]  /*15bb0*/  IMAD.MOV.U32 R13, RZ, RZ, 0x40000040 ;  /* 0x40000040ff0d7424 */ /* 0x000fe200078e00ff */
[----:B-1----:R-:W-:Y:S06]  /*15bc0*/  @P2 BRA `(.L_x_1535) ;  /* 0x0000000000082947 */ /* 0x002fec0003800000 */
[----:B------:R-:W1:Y:S02]  /*15bd0*/  SYNCS.PHASECHK.TRANS64.TRYWAIT P2, [R7+URZ+0x2a830], R14 ;  /* 0x02a8300e070075a7 */ /* 0x000e64000804017f */
[----:B-1----:R-:W-:Y:S05]  /*15be0*/  @!P2 BRA `(.L_x_1536) ;  /* 0x000001240044a947 */ /* 0x002fea0003800000 */
.L_x_1535:
[----:B------:R-:W-:Y:S05]  /*15bf0*/  BSYNC B2 ;  /* 0x0000000000027941 */ /* 0x000fea0003800000 */
.L_x_1534:
[----:B------:R-:W2:Y:S04]  /*15c00*/  LDL.64 R88, [R1+0x38] ;  /* 0x0000380001587983 */ /* 0x000ea80000100a00 */
[----:B------:R-:W3:Y:S04]  /*15c10*/  LDL.64 R214, [R1+0x30] ;  /* 0x0000300001d67983 */ /* 0x000ee80000100a00 */
[----:B------:R-:W4:Y:S01]  /*15c20*/  LDL.64 R212, [R1+0x28] ;  /* 0x0000280001d47983 */ /* 0x000f220000100a00 */
[----:B------:R-:W-:-:S03]  /*15c30*/  R2UR UR6, R12 ;  /* 0x000000000c0672ca */ /* 0x000fc600000e0000 */
[----:B------:R-:W5:Y:S01]  /*15c40*/  LDL.64 R210, [R1+0x20] ;  /* 0x0000200001d27983 */ /* 0x000f620000100a00 */
[----:B------:R-:W-:Y:S01]  /*15c50*/  R2UR UR7, R13 ;  /* 0x000000000d0772ca */ /* 0x000fe200000e0000 */
[----:B01----:R-:W-:Y:S02]  /*15c60*/  VIADD R14, R12, 0x2 ;  /* 0x000000020c0e7836 */ /* 0x003fe40000000000 */
[----:B------:R-:W-:Y:S01]  /*15c70*/  IMAD.MOV.U32 R15, RZ, RZ, 0x40000040 ;  /* 0x40000040ff0f7424 */ /* 0x000fe200078e00ff */
[----:B------:R-:W5:Y:S04]  /*15c80*/  LDL.64 R208, [R1+0x18] ;  /* 0x0000180001d07983 */ /* 0x000f680000100a00 */
[----:B------:R-:W5:Y:S04]  /*15c90*/  LDL.64 R206, [R1+0x10] ;  /* 0x0000100001ce7983 */ /* 0x000f680000100a00 */
[----:B------:R-:W5:Y:S01]  /*15ca0*/  LDL.64 R204, [R1] ;  /* 0x0000000001cc7983 */ /* 0x000f620000100a00 */
[----:B--2---:R-:W-:-:S02]  /*15cb0*/  R2UR UR4, R88 ;  /* 0x00000000580472ca */ /* 0x004fc400000e0000 */
[----:B------:R-:W-:Y:S02]  /*15cc0*/  R2UR UR5, R89 ;  /* 0x00000000590572ca */ /* 0x000fe400000e0000 */
[----:B------:R-:W-:-:S11]  /*15cd0*/  WARPGROUP.ARRIVE ;  /* 0x00000000000079c5 */ /* 0x000fd60000000000 */
[----:B------:R-:W-:Y:S01]  /*15ce0*/  HGMMA.64x96x16.F32.BF16 R88, gdesc[UR4], RZ, !UPT, gsb0 ;  /* 0x01600000045879f0 */ /* 0x000fe2000c0018ff */
[----:B------:R-:W-:Y:S02]  /*15cf0*/  R2UR UR6, R14 ;  /* 0x000000000e0672ca */ /* 0x000fe400000e0000 */
[----:B------:R-:W-:Y:S02]  /*15d00*/  R2UR UR7, R15 ;  /* 0x000000000f0772ca */ /* 0x000fe400000e0000 */
[----:B---3--:R-:W-:Y:S02]  /*15d10*/  R2UR UR4, R214 ;  /* 0x00000000d60472ca */ /* 0x008fe400000e0000 */
[----:B------:R-:W-:Y:S01]  /*15d20*/  R2UR UR5, R215 ;  /* 0x00000000d70572ca */ /* 0x000fe200000e0000 */
[----:B------:R-:W-:Y:S02]  /*15d30*/  VIADD R14, R12, 0x4 ;  /* 0x000000040c0e7836 */ /* 0x000fe40000000000 */
[----:B------:R-:W-:Y:S01]  /*15d40*/  IMAD.MOV.U32 R15, RZ, RZ, 0x40000040 ;  /* 0x40000040ff0f7424 */ /* 0x000fe200078e00ff */
[----:B------:R-:W-:-:S02]  /*15d50*/  WARPGROUP.DEPBAR.LE gsb0, 0x0 ;  /* 0x00008000000079c5 */ /* 0x000fc40000010000 */
[----:B------:R-:W-:-:S07]  /*15d60*/  WARPGROUP.ARRIVE ;  /* 0x00000000000079c5 */ /* 0x000fce0000000000 */
[----:B------:R-:W-:Y:S01]  /*15d70*/  HGMMA.64x96x16.F32.BF16 R88, gdesc[UR4], R88, gsb0 ;  /* 0x01600000045879f0 */ /* 0x000fe20008001858 */
        /* <DEDUP_REMOVED lines=85> */
[----:B------:R-:W-:Y:S02]  /*162d0*/  WARPGROUP.DEPBAR.LE gsb0, 0x0 ;  /* 0x00008000000079c5 */ /* 0x000fe40000010000 */
[----:B------:R-:W-:-:S08]  /*162e0*/  WARPGROUP.ARRIVE ;  /* 0x00000000000079c5 */ /* 0x000fd00000000000 */
[----:B------:R-:W-:Y:S01]  /*162f0*/  HGMMA.64x96x16.F32.BF16 R88, gdesc[UR4], R88, gsb0 ;  /* 0x01600000045879f0 */ /* 0x000fe20008001858 */
        /* <DEDUP_REMOVED lines=67> */
.L_x_1537:
[----:B------:R-:W-:Y:S01]  /*16730*/  SHF.L.U32 R9, R161, 0x1f, RZ ;  /* 0x0000001fa1097819 */ /* 0x000fe200000006ff */
[----:B------:R-:W-:-:S04]  /*16740*/  IMAD R14, R160, 0x8, R18 ;  /* 0x00000008a00e7824 */ /* 0x000fc800078e0212 */
[----:B------:R0:W1:Y:S01]  /*16750*/  SYNCS.PHASECHK.TRANS64.TRYWAIT P2, [R14+URZ+0x2a850], R9 ;  /* 0x02a850090e0075a7 */ /* 0x000062000804017f */
[----:B------:R-:W-:Y:S05]  /*16760*/  @!P0 BRA `(.L_x_1538) ;  /* 0x0000000000048947 */ /* 0x000fea0003800000 */
[----:B------:R-:W-:Y:S01]  /*16770*/  BPT.TRAP 0x1 ;  /* 0x000000040000795c */ /* 0x000fe20000300000 */
.L_x_1538:
        /* <DEDUP_REMOVED lines=9> */
.L_x_1540:
[----:B------:R-:W-:Y:S05]  /*16810*/  BSYNC B2 ;  /* 0x0000000000027941 */ /* 0x000fea0003800000 */
.L_x_1539:
[----:B------:R-:W-:Y:S01]  /*16820*/  IMAD.MOV.U32 R12, RZ, RZ, R0 ;  /* 0x000000ffff0c7224 */ /* 0x000fe200078e0000 */
[----:B------:R-:W2:Y:S01]  /*16830*/  LDL R160, [R1+0x8] ;  /* 0x0000080001a07983 */ /* 0x000ea20000100800 */
[----:B------:R-:W-:Y:S01]  /*16840*/  IMAD.MOV.U32 R13, RZ, RZ, 0x40000040 ;  /* 0x40000040ff0d7424 */ /* 0x000fe200078e00ff */
[----:B------:R-:W-:Y:S01]  /*16850*/  WARPGROUP.ARRIVE ;  /* 0x00000000000079c5 */ /* 0x000fe20000000000 */
[----:B------:R-:W-:Y:S01]  /*16860*/  @!P1 VIADD R7, R7, 0x2a840 ;  /* 0x0002a84007079836 */ /* 0x000fe20000000000 */
[----:B------:R-:W-:Y:S01]  /*16870*/  R2UR UR6, R12 ;  /* 0x000000000c0672ca */ /* 0x000fe200000e0000 */
[----:B------:R-:W-:Y:S01]  /*16880*/  VIADD R12, R0, 0x80 ;  /* 0x00000080000c7836 */ /* 0x000fe20000000000 */
[----:B------:R-:W-:Y:S01]  /*16890*/  R2UR UR7, R13 ;  /* 0x000000000d0772ca */ /* 0x000fe200000e0000 */
[----:B------:R-:W-:Y:S01]  /*168a0*/  IMAD.MOV.U32 R13, RZ, RZ, 0x40000040 ;  /* 0x40000040ff0d7424 */ /* 0x000fe200078e00ff */
[----:B------:R-:W-:-:S11]  /*168b0*/  @!P1 PRMT R7, RZ, 0x654, R7 ;  /* 0x00000654ff079816 */ /* 0x000fd60000000007 */
        /* <DEDUP_REMOVED lines=12> */
[----:B--2---:R-:W-:Y:S01]  /*16980*/  LOP3.LUT P2, RZ, R160, 0x100000, RZ, 0xc0, !PT ;  /* 0x00100000a0ff7812 */ /* 0x004fe2000784c0ff */
[----:B------:R-:W-:Y:S02]  /*16990*/  WARPGROUP.DEPBAR.LE gsb0, 0x0 ;  /* 0x00008000000079c5 */ /* 0x000fe40000010000 */
[----:B------:R-:W-:Y:S01]  /*169a0*/  WARPGROUP.ARRIVE ;  /* 0x00000000000079c5 */ /* 0x000fe20000000000 */
[----:B------:R-:W-:-:S07]  /*169b0*/  IMAD R154, R11, -0x60, RZ ;  /* 0xffffffa00b9a7824 */ /* 0x000fce00078e02ff */
[----:B------:R-:W-:Y:S01]  /*169c0*/  HGMMA.64x128x16.F32.BF16 R24, R148, gdesc[UR4].tnspB, R24, gsb0 ;  /* 0x41e0000494187df0 */ /* 0x000fe20008001818 */
[----:B------:R-:W-:Y:S01]  /*169d0*/  R2UR UR6, R12 ;  /* 0x000000000c0672ca */ /* 0x000fe200000e0000 */
[----:B------:R-:W-:Y:S01]  /*169e0*/  VIADD R12, R0, 0x200 ;  /* 0x00000200000c7836 */ /* 0x000fe20000000000 */
[----:B------:R-:W-:Y:S01]  /*169f0*/  R2UR UR7, R13 ;  /* 0x000000000d0772ca */ /* 0x000fe200000e0000 */
[----:B------:R-:W-:Y:S01]  /*16a00*/  IMAD.MOV.U32 R13, RZ, RZ, 0x40000040 ;  /* 0x40000040ff0d7424 */ /* 0x000fe200078e00ff */
[----:B01----:R-:W-:Y:S01]  /*16a10*/  IADD3 R9, R154, 0x1, R163 ;  /* 0x000000019a097810 */ /* 0x003fe20007ffe0a3 */
[----:B------:R-:W-:Y:S02]  /*16a20*/  WARPGROUP.DEPBAR.LE gsb0, 0x0 ;  /* 0x00008000000079c5 */ /* 0x000fe40000010000 */
[----:B------:R-:W-:-:S08]  /*16a30*/  WARPGROUP.ARRIVE ;  /* 0x00000000000079c5 */ /* 0x000fd00000000000 */
[----:B------:R-:W-:Y:S01]  /*16a40*/  HGMMA.64x128x16.F32.BF16 R24, R144, gdesc[UR4].tnspB, R24, gsb0 ;  /* 0x41e0000490187df0 */ /* 0x000fe20008001818 */
[----:B------:R-:W-:Y:S01]  /*16a50*/  R2UR UR6, R12 ;  /* 0x000000000c0672ca */ /* 0x000fe200000e0000 */
[----:B------:R-:W-:Y:S01]  /*16a60*/  VIADD R12, R0, 0x280 ;  /* 0x00000280000c7836 */ /* 0x000fe20000000000 */
[----:B------:R-:W-:Y:S01]  /*16a70*/  R2UR UR7, R13 ;  /* 0x000000000d0772ca */ /* 0x000fe200000e0000 */
[----:B------:R-:W-:Y:S02]  /*16a80*/  IMAD.MOV.U32 R13, RZ, RZ, 0x40000040 ;  /* 0x40000040ff0d7424 */ /* 0x000fe400078e00ff */
[----:B------:R-:W-:Y:S02]  /*16a90*/  IMAD.IADD R0, R9, 0x1, -R164 ;  /* 0x0000000109007824 */ /* 0x000fe400078e0aa4 */
[----:B------:R-:W-:Y:S02]  /*16aa0*/  IMAD.U32 R9, RZ, RZ, UR47 ;  /* 0x0000002fff097e24 */ /* 0x000fe4000f8e00ff */
[----:B------:R-:W-:-:S03]  /*16ab0*/  IMAD R0, R173, -0x2, R0 ;  /* 0xfffffffead007824 */ /* 0x000fc600078e0200 */
[----:B------:R-:W-:-:S05]  /*16ac0*/  LOP3.LUT R15, RZ, R9, RZ, 0x33, !PT ;  /* 0x00000009ff0f7212 */ /* 0x000fca00078e33ff */
[----:B------:R-:W-:Y:S01]  /*16ad0*/  IMAD.IADD R15, R15, 0x1, R0 ;  /* 0x000000010f0f7824 */ /* 0x000fe200078e0200 */
[----:B------:R-:W-:Y:S02]  /*16ae0*/  WARPGROUP.DEPBAR.LE gsb0, 0x0 ;  /* 0x00008000000079c5 */ /* 0x000fe40000010000 */
[----:B------:R-:W-:-:S06]  /*16af0*/  WARPGROUP.ARRIVE ;  /* 0x00000000000079c5 */ /* 0x000fcc0000000000 */
[----:B------:R-:W-:Y:S01]  /*16b00*/  HGMMA.64x128x16.F32.BF16 R24, R140, gdesc[UR4].tnspB, R24, gsb0 ;  /* 0x41e000048c187df0 */ /* 0x000fe20008001818 */
[----:B------:R-:W-:Y:S02]  /*16b10*/  R2UR UR6, R12 ;  /* 0x000000000c0672ca */ /* 0x000fe400000e0000 */
[----:B------:R-:W-:Y:S01]  /*16b20*/  R2UR UR7, R13 ;  /* 0x000000000d0772ca */ /* 0x000fe200000e0000 */
[----:B------:R-:W-:Y:S02]  /*16b30*/  WARPGROUP.DEPBAR.LE gsb0, 0x0 ;  /* 0x00008000000079c5 */ /* 0x000fe40000010000 */
[----:B------:R-:W-:-:S10]  /*16b40*/  WARPGROUP.ARRIVE ;  /* 0x00000000000079c5 */ /* 0x000fd40000000000 */
[----:B------:R-:W-:Y:S03]  /*16b50*/  HGMMA.64x128x16.F32.BF16 R24, R136, gdesc[UR4].tnspB, R24, gsb0 ;  /* 0x41e0000488187df0 */ /* 0x000fe60008001818 */
[----:B------:R-:W-:Y:S02]  /*16b60*/  WARPGROUP.DEPBAR.LE gsb0, 0x0 ;  /* 0x00008000000079c5 */ /* 0x000fe40000010000 */
[----:B------:R-:W-:Y:S01]  /*16b70*/  VIADD R137, R0, UR54 ;  /* 0x0000003600897c36 */ /* 0x000fe20008000000 */
[----:B------:R0:W-:Y:S01]  /*16b80*/  @!P1 SYNCS.ARRIVE.TRANS64.RED.A1T0 RZ, [R7+URZ], RZ ;  /* 0x000000ff07ff99a7 */ /* 0x0001e2000810043f */
[C---:B------:R-:W-:Y:S02]  /*16b90*/  IMAD.IADD R139, R10.reuse, 0x1, R15 ;  /* 0x000000010a8b7824 */ /* 0x040fe400078e020f */
[----:B------:R-:W-:Y:S02]  /*16ba0*/  IMAD.IADD R141, R10, 0x1, R137 ;  /* 0x000000010a8d7824 */ /* 0x000fe400078e0289 */
[----:B0-----:R-:W-:Y:S01]  /*16bb0*/  IMAD R7, R173, -0x2, R154 ;  /* 0xfffffffead077824 */ /* 0x001fe200078e029a */
[----:B------:R-:W-:Y:S06]  /*16bc0*/  @!P2 BRA `(.L_x_1542) ;  /* 0x000000000054a947 */ /* 0x000fec0003800000 */
[----:B------:R-:W-:Y:S01]  /*16bd0*/  IMAD.IADD R0, R10, 0x1, R20 ;  /* 0x000000010a007824 */ /* 0x000fe200078e0214 */
[----:B------:R-:W-:Y:S04]  /*16be0*/  BSSY B2, `(.L_x_1543) ;  /* 0x0000010000027945 */ /* 0x000fe80003800000 */
[----:B------:R-:W-:-:S13]  /*16bf0*/  ISETP.GT.AND P2, PT, R0, -0x1, PT ;  /* 0xffffffff0000780c */ /* 0x000fda0003f44270 */
[----:B------:R-:W-:Y:S05]  /*16c00*/  @P2 BRA `(.L_x_1544) ;  /* 0x0000000000202947 */ /* 0x000fea0003800000 */
[----:B------:R-:W-:Y:S01]  /*16c10*/  IMAD.U32 R2, RZ, RZ, UR46 ;  /* 0x0000002eff027e24 */ /* 0x000fe2000f8e00ff */
[----:B------:R-:W-:-:S04]  /*16c20*/  LOP3.LUT R143, RZ, R0, RZ, 0x33, !PT ;  /* 0x00000000ff8f7212 */ /* 0x000fc800078e33ff */
[----:B------:R-:W-:-:S13]  /*16c30*/  ISETP.NE.AND P2, PT, R2, 0x1, PT ;  /* 0x000000010200780c */ /* 0x000fda0003f45270 */
[----:B------:R-:W0:Y:S02]  /*16c40*/  @P2 LDC.64 R12, c[0x0][0x9e8] ;  /* 0x00027a00ff0c2b82 */ /* 0x000e240000000a00 */
[----:B0-----:R-:W-:-:S05]  /*16c50*/  @P2 IMAD.HI.U32 R12, R143, R12, RZ ;  /* 0x0000000c8f0c2227 */ /* 0x001fca00078e00ff */
[----:B------:R-:W-:-:S04]  /*16c60*/  @P2 SHF.R.U32.HI R143, RZ, R13, R12 ;  /* 0x0000000dff8f2219 */ /* 0x000fc8000001160c */
[----:B------:R-:W-:Y:S01]  /*16c70*/  LOP3.LUT R0, RZ, R143, RZ, 0x33, !PT ;  /* 0x0000008fff007212 */ /* 0x000fe200078e33ff */
[----:B------:R-:W-:Y:S06]  /*16c80*/  BRA `(.L_x_1545) ;  /* 0x0000000000147947 */ /* 0x000fec0003800000 */
.L_x_1544:
[----:B------:R-:W-:-:S05]  /*16c90*/  IMAD.U32 R2, RZ, RZ, UR46 ;  /* 0x0000002eff027e24 */ /* 0x000fca000f8e00ff */
[----:B------:R-:W-:-:S13]  /*16ca0*/  ISETP.NE.AND P2, PT, R2, 0x1, PT ;  /* 0x000000010200780c */ /* 0x000fda0003f45270 */
[----:B------:R-:W0:Y:S02]  /*16cb0*/  @P2 LDC.64 R12, c[0x0][0x9e8] ;  /* 0x00027a00ff0c2b82 */ /* 0x000e240000000a00 */
[----:B0-----:R-:W-:-:S05]  /*16cc0*/  @P2 IMAD.HI.U32 R12, R0, R12, RZ ;  /* 0x0000000c000c2227 */ /* 0x001fca00078e00ff */
[----:B------:R-:W-:-:S07]  /*16cd0*/  @P2 SHF.R.U32.HI R0, RZ, R13, R12 ;  /* 0x0000000dff002219 */ /* 0x000fce000001160c */
.L_x_1545:
[----:B------:R-:W-:Y:S05]  /*16ce0*/  BSYNC B2 ;  /* 0x0000000000027941 */ /* 0x000fea0003800000 */
.L_x_1543:
[----:B------:R-:W-:-:S05]  /*16cf0*/  IMAD R0, R0, R2, R7 ;  /* 0x0000000200007224 */ /* 0x000fca00078e0207 */
[----:B------:R-:W-:Y:S02]  /*16d00*/  VIADDMNMX R141, R0, R2, R141, PT ;  /* 0x00000002008d7246 */ /* 0x000fe4000380018d */
[----:B------:R-:W-:-:S07]  /*16d10*/  VIMNMX R139, R139, R0, !PT ;  /* 0x000000008b8b7248 */ /* 0x000fce0007fe0100 */
.L_x_1542:
        /* <DEDUP_REMOVED lines=98> */
[----:B------:R-:W-:Y:S02]  /*17340*/  ISETP.GE.AND P4, PT, R154, 0x52, PT ;  /* 0x000000529a00780c */ /* 0x000fe40003f86270 */
[--C-:B------:R-:W-:Y:S02]  /*17350*/  IADD3 R97, R137, 0x8, R10.reuse ;  /* 0x0000000889617810 */ /* 0x100fe40007ffe00a */
[----:B------:R-:W-:Y:S02]  /*17360*/  ISETP.GT.AND P5, PT, R139, 0x51, !P4 ;  /* 0x000000518b00780c */ /* 0x000fe400067a4270 */
[----:B------:R-:W-:-:S02]  /*17370*/  IADD3 R101, R15, 0x8, R10 ;  /* 0x000000080f657810 */ /* 0x000fc40007ffe00a */
        /* <DEDUP_REMOVED lines=16> */
[----:B------:R-:W-:-:S13]  /*17480*/  LOP3.LUT P6, RZ, R160, 0x100000, RZ, 0xc0, !PT ;  /* 0x00100000a0ff7812 */ /* 0x000fda00078cc0ff */
[----:B------:R-:W-:Y:S05]  /*17490*/  @!P6 BRA `(.L_x_1546) ;  /* 0x000000000058e947 */ /* 0x000fea0003800000 */
[----:B------:R-:W-:Y:S01]  /*174a0*/  ISETP.GT.AND P6, PT, R171, -0x1, PT ;  /* 0xffffffffab00780c */ /* 0x000fe20003fc4270 */
[----:B------:R-:W-:-:S12]  /*174b0*/  BSSY B2, `(.L_x_1547) ;  /* 0x0000011000027945 */ /* 0x000fd80003800000 */
[----:B------:R-:W-:Y:S05]  /*174c0*/  @P6 BRA `(.L_x_1548) ;  /* 0x0000000000246947 */ /* 0x000fea0003800000 */
[----:B------:R-:W-:Y:S02]  /*174d0*/  IMAD.U32 R133, RZ, RZ, UR46 ;  /* 0x0000002eff857e24 */ /* 0x000fe4000f8e00ff */
[----:B------:R-:W-:-:S03]  /*174e0*/  VIADD R15, R170, 0x8 ;  /* 0x00000008aa0f7836 */ /* 0x000fc60000000000 */
[----:B------:R-:W-:Y:S02]  /*174f0*/  ISETP.NE.AND P6, PT, R133, 0x1, PT ;  /* 0x000000018500780c */ /* 0x000fe40003fc5270 */
[----:B------:R-:W-:-:S11]  /*17500*/  LOP3.LUT R15, RZ, R15, RZ, 0x33, !PT ;  /* 0x0000000fff0f7212 */ /* 0x000fd600078e33ff */
[----:B------:R-:W0:Y:S02]  /*17510*/  @P6 LDC.64 R12, c[0x0][0x9e8] ;  /* 0x00027a00ff0c6b82 */ /* 0x000e240000000a00 */
[----:B0-----:R-:W-:-:S05]  /*17520*/  @P6 IMAD.HI.U32 R12, R15, R12, RZ ;  /* 0x0000000c0f0c6227 */ /* 0x001fca00078e00ff */
[----:B------:R-:W-:-:S04]  /*17530*/  @P6 SHF.R.U32.HI R15, RZ, R13, R12 ;  /* 0x0000000dff0f6219 */ /* 0x000fc8000001160c */
[----:B------:R-:W-:Y:S01]  /*17540*/  LOP3.LUT R12, RZ, R15, RZ, 0x33, !PT ;  /* 0x0000000fff0c7212 */ /* 0x000fe200078e33ff */
[----:B------:R-:W-:Y:S06]  /*17550*/  BRA `(.L_x_1549) ;  /* 0x0000000000187947 */ /* 0x000fec0003800000 */
.L_x_1548:
[----:B------:R-:W-:-:S05]  /*17560*/  IMAD.U32 R133, RZ, RZ, UR46 ;  /* 0x0000002eff857e24 */ /* 0x000fca000f8e00ff */
[----:B------:R-:W-:-:S13]  /*17570*/  ISETP.NE.AND P6, PT, R133, 0x1, PT ;  /* 0x000000018500780c */ /* 0x000fda0003fc5270 */
[----:B------:R-:W0:Y:S02]  /*17580*/  @P6 LDC.64 R12, c[0x0][0x9e8] ;  /* 0x00027a00ff0c6b82 */ /* 0x000e240000000a00 */
[----:B0-----:R-:W-:-:S04]  /*17590*/  @P6 IMAD.HI.U32 R154, R171, R12, RZ ;  /* 0x0000000cab9a6227 */ /* 0x001fc800078e00ff */
[----:B------:R-:W-:Y:S01]  /*175a0*/  IMAD.MOV.U32 R12, RZ, RZ, R171 ;  /* 0x000000ffff0c7224 */ /* 0x000fe200078e00ab */
[----:B------:R-:W-:-:S07]  /*175b0*/  @P6 SHF.R.U32.HI R12, RZ, R13, R154 ;  /* 0x0000000dff0c6219 */ /* 0x000fce000001169a */
.L_x_1549:
[----:B------:R-:W-:Y:S05]  /*175c0*/  BSYNC B2 ;  /* 0x0000000000027941 */ /* 0x000fea0003800000 */
.L_x_1547:
[----:B------:R-:W-:-:S05]  /*175d0*/  IMAD R12, R12, R133, R7 ;  /* 0x000000850c0c7224 */ /* 0x000fca00078e0207 */
[----:B------:R-:W-:Y:S02]  /*175e0*/  VIADDMNMX R97, R12, R133, R97, PT ;  /* 0x000000850c617246 */ /* 0x000fe40003800161 */
[----:B------:R-:W-:-:S07]  /*175f0*/  VIMNMX R101, R101, R12, !PT ;  /* 0x0000000c65657248 */ /* 0x000fce0007fe0100 */
.L_x_1546:
[C---:B------:R-:W-:Y:S01]  /*17600*/  ISETP.GT.AND P2, PT, R101.reuse, 0x1, !P2 ;  /* 0x000000016500780c */ /* 0x040fe20005744270 */
[----:B------:R-:W-:Y:S01]  /*17610*/  @!P1 VIADD R14, R14, 0x2a860 ;  /* 0x0002a8600e0e9836 */ /* 0x000fe20000000000 */
[----:B------:R-:W-:Y:S02]  /*17620*/  ISETP.GT.AND P3, PT, R101, 0x8, !P3 ;  /* 0x000000086500780c */ /* 0x000fe40005f64270 */
        /* <DEDUP_REMOVED lines=65> */
[----:B------:R-:W-:Y:S01]  /*17a40*/  FMNMX.FTZ R13, R88, R7, !PT ;  /* 0x00000007580d7209 */ /* 0x000fe20007810000 */
[----:B------:R-:W-:Y:S01]  /*17a50*/  IMAD.U32 R7, RZ, RZ, UR43 ;  /* 0x0000002bff077e24 */ /* 0x000fe2000f8e00ff */
[----:B------:R-:W-:Y:S02]  /*17a60*/  ISETP.LT.OR P2, PT, R97, 0x31, P2 ;  /* 0x000000316100780c */ /* 0x000fe40001741670 */
[----:B------:R-:W-:Y:S01]  /*17a70*/  ISETP.NE.AND P6, PT, R159, RZ, PT ;  /* 0x000000ff9f00720c */ /* 0x000fe20003fc5270 */
[----:B------:R-:W0:Y:S01]  /*17a80*/  SHFL.BFLY PT, R12, R13, 0x2, 0x1f ;  /* 0x0c401f000d0c7f89 */ /* 0x000e2200000e0000 */
[----:B------:R-:W-:Y:S02]  /*17a90*/  FSEL R114, R114, -INF , !P2 ;  /* 0xff80000072727808 */ /* 0x000fe40005000000 */
[----:B------:R-:W-:-:S02]  /*17aa0*/  ISETP.NE.AND P2, PT, R149, RZ, PT ;  /* 0x000000ff9500720c */ /* 0x000fc40003f45270 */
[----:B------:R-:W-:Y:S01]  /*17ab0*/  ISETP.NE.AND P3, PT, R161, RZ, PT ;  /* 0x000000ffa100720c */ /* 0x000fe20003f65270 */
[----:B------:R-:W-:Y:S01]  /*17ac0*/  IMAD.MOV.U32 R161, RZ, RZ, R194 ;  /* 0x000000ffffa17224 */ /* 0x000fe200078e00c2 */
[C---:B------:R-:W-:Y:S02]  /*17ad0*/  ISETP.GT.AND P2, PT, R101.reuse, 0x31, !P2 ;  /* 0x000000316500780c */ /* 0x040fe40005744270 */
[----:B------:R-:W-:Y:S02]  /*17ae0*/  ISETP.GT.AND P4, PT, R101, 0x51, !P4 ;  /* 0x000000516500780c */ /* 0x000fe40006784270 */
[----:B------:R-:W-:Y:S02]  /*17af0*/  ISETP.LT.OR P2, PT, R97, 0x32, P2 ;  /* 0x000000326100780c */ /* 0x000fe40001741670 */
[----:B------:R-:W-:Y:S02]  /*17b00*/  ISETP.GT.AND P5, PT, R101, 0x58, !P5 ;  /* 0x000000586500780c */ /* 0x000fe40006fa4270 */
[----:B------:R-:W-:-:S02]  /*17b10*/  FSEL R208, R115, -INF , !P2 ;  /* 0xff80000073d07808 */ /* 0x000fc40005000000 */
[----:B------:R-:W-:Y:S02]  /*17b20*/  ISETP.NE.AND P2, PT, R113, RZ, PT ;  /* 0x000000ff7100720c */ /* 0x000fe40003f45270 */
[----:B------:R-:W-:Y:S02]  /*17b30*/  ISETP.LT.OR P4, PT, R97, 0x52, P4 ;  /* 0x000000526100780c */ /* 0x000fe40002781670 */
[----:B------:R-:W-:Y:S02]  /*17b40*/  ISETP.GT.AND P2, PT, R101, 0x38, !P2 ;  /* 0x000000386500780c */ /* 0x000fe40005744270 */
[C---:B------:R-:W-:Y:S02]  /*17b50*/  ISETP.LT.OR P5, PT, R97.reuse, 0x59, P5 ;  /* 0x000000596100780c */ /* 0x040fe40002fa1670 */
[----:B------:R-:W-:Y:S02]  /*17b60*/  ISETP.LT.OR P2, PT, R97, 0x39, P2 ;  /* 0x000000396100780c */ /* 0x000fe40001741670 */
[----:B0-----:R-:W-:-:S02]  /*17b70*/  FMNMX.FTZ R15, R13, R12, !PT ;  /* 0x0000000c0d0f7209 */ /* 0x001fc40007810000 */
[----:B------:R-:W-:Y:S02]  /*17b80*/  FSEL R118, R118, -INF , !P2 ;  /* 0xff80000076767808 */ /* 0x000fe40005000000 */
[----:B------:R-:W-:Y:S01]  /*17b90*/  ISETP.NE.AND P2, PT, R151, RZ, PT ;  /* 0x000000ff9700720c */ /* 0x000fe20003f45270 */
[----:B------:R-:W0:Y:S03]  /*17ba0*/  SHFL.BFLY PT, R12, R15, 0x1, 0x1f ;  /* 0x0c201f000f0c7f89 */ /* 0x000e2600000e0000 */
[----:B------:R-:W-:-:S04]  /*17bb0*/  ISETP.GT.AND P2, PT, R101, 0x39, !P2 ;  /* 0x000000396500780c */ /* 0x000fc80005744270 */
[----:B------:R-:W-:-:S04]  /*17bc0*/  ISETP.LT.OR P2, PT, R97, 0x3a, P2 ;  /* 0x0000003a6100780c */ /* 0x000fc80001741670 */
[----:B------:R-:W-:Y:S02]  /*17bd0*/  FSEL R210, R119, -INF , !P2 ;  /* 0xff80000077d27808 */ /* 0x000fe40005000000 */
[----:B------:R-:W-:-:S04]  /*17be0*/  ISETP.NE.AND P2, PT, R117, RZ, PT ;  /* 0x000000ff7500720c */ /* 0x000fc80003f45270 */
[----:B------:R-:W-:-:S04]  /*17bf0*/  ISETP.GT.AND P2, PT, R101, 0x40, !P2 ;  /* 0x000000406500780c */ /* 0x000fc80005744270 */
[----:B------:R-:W-:Y:S02]  /*17c00*/  ISETP.LT.OR P2, PT, R97, 0x41, P2 ;  /* 0x000000416100780c */ /* 0x000fe40001741670 */
[----:B0-----:R-:W-:Y:S02]  /*17c10*/  FMNMX.FTZ R12, R15, R12, !PT ;  /* 0x0000000c0f0c7209 */ /* 0x001fe40007810000 */
[----:B------:R-:W-:Y:S02]  /*17c20*/  FSEL R122, R122, -INF , !P2 ;  /* 0xff8000007a7a7808 */ /* 0x000fe40005000000 */
[----:B------:R-:W-:Y:S01]  /*17c30*/  ISETP.NE.AND P2, PT, R153, RZ, PT ;  /* 0x000000ff9900720c */ /* 0x000fe20003f45270 */
[----:B------:R-:W-:-:S03]  /*17c40*/  FMUL.FTZ R99, R12, R7 ;  /* 0x000000070c637220 */ /* 0x000fc60000410000 */
        /* <DEDUP_REMOVED lines=11> */
[----:B------:R-:W-:-:S04]  /*17d00*/  ISETP.GT.AND P2, PT, R101, 0x50, !P3 ;  /* 0x000000506500780c */ /* 0x000fc80005f44270 */
        /* <DEDUP_REMOVED lines=15> */
[-CC-:B------:R-:W-:Y:S01]  /*17e00*/  FFMA.FTZ R0, R92, R7.reuse, -R99.reuse ;  /* 0x000000075c007223 */ /* 0x180fe20000010863 */
[----:B------:R-:W-:Y:S01]  /*17e10*/  FSEL R108, R131, -INF , !P4 ;  /* 0xff800000836c7808 */ /* 0x000fe20006000000 */
[--C-:B------:R-:W-:Y:S01]  /*17e20*/  FFMA.FTZ R92, R2, R7, -R99.reuse ;  /* 0x00000007025c7223 */ /* 0x100fe20000010863 */
[----:B------:R-:W-:Y:S01]  /*17e30*/  FMNMX.FTZ R89, R156, R15, !PT ;  /* 0x0000000f9c597209 */ /* 0x000fe20007810000 */
[-CC-:B------:R-:W-:Y:S01]  /*17e40*/  FFMA.FTZ R2, R96, R7.reuse, -R99.reuse ;  /* 0x0000000760027223 */ /* 0x180fe20000010863 */
[--C-:B------:R-:W-:Y:S01]  /*17e50*/  FFMA.FTZ R96, R136, R7, -R99.reuse ;  /* 0x0000000788607223 */ /* 0x100fe20000010863 */
[----:B------:R-:W-:Y:S01]  /*17e60*/  FSEL R136, R134, -INF , !P5 ;  /* 0xff80000086887808 */ /* 0x000fe20006800000 */
[----:B------:R0:W-:Y:S01]  /*17e70*/  MUFU.EX2 R15, R0 ;  /* 0x00000000000f7308 */ /* 0x0001e20000000800 */
        /* <DEDUP_REMOVED lines=9> */
[-CC-:B0-----:R-:W-:Y:S01]  /*17f10*/  FFMA.FTZ R0, R100, R7.reuse, -R99.reuse ;  /* 0x0000000764007223 */ /* 0x181fe20000010863 */
[-CC-:B------:R-:W-:Y:S01]  /*17f20*/  FFMA.FTZ R100, R138, R7.reuse, -R99.reuse ;  /* 0x000000078a647223 */ /* 0x180fe20000010863 */
[----:B------:R-:W-:Y:S01]  /*17f30*/  FSEL R138, R135, -INF , !P3 ;  /* 0xff800000878a7808 */ /* 0x000fe20005800000 */
[--C-:B------:R-:W-:Y:S01]  /*17f40*/  FFMA.FTZ R105, R148, R7, -R99.reuse ;  /* 0x0000000794697223 */ /* 0x100fe20000010863 */
[----:B------:R-:W-:Y:S01]  /*17f50*/  FMNMX.FTZ R91, R160, R89, !PT ;  /* 0x00000059a05b7209 */ /* 0x000fe20007810000 */
[-CC-:B------:R-:W-:Y:S01]  /*17f60*/  FFMA.FTZ R142, R124, R7.reuse, -R99.reuse ;  /* 0x000000077c8e7223 */ /* 0x180fe20000010863 */
[----:B------:R0:W-:Y:S01]  /*17f70*/  MUFU.EX2 R89, R2 ;  /* 0x0000000200597308 */ /* 0x0001e20000000800 */
[--C-:B------:R-:W-:Y:S01]  /*17f80*/  FFMA.FTZ R109, R128, R7, -R99.reuse ;  /* 0x00000007806d7223 */ /* 0x100fe20000010863 */
[----:B------:R-:W-:Y:S01]  /*17f90*/  FMNMX.FTZ R91, R106, R91, !PT ;  /* 0x0000005b6a5b7209 */ /* 0x000fe20007810000 */
[-CC-:B------:R-:W-:Y:S01]  /*17fa0*/  FFMA.FTZ R112, R152, R7.reuse, -R99.reuse ;  /* 0x0000000798707223 */ /* 0x180fe20000010863 */
[----:B------:R-:W-:-:S02]  /*17fb0*/  FFMA.FTZ R111, R132, R7, -R99 ;  /* 0x00000007846f7223 */ /* 0x000fc40000010863 */
[----:B------:R-:W-:Y:S02]  /*17fc0*/  FMNMX.FTZ R91, R204, R91, !PT ;  /* 0x0000005bcc5b7209 */ /* 0x000fe40007810000 */
[----:B------:R-:W-:Y:S01]  /*17fd0*/  MUFU.EX2 R90, R90 ;  /* 0x0000005a005a7308 */ /* 0x000fe20000000800 */
[--C-:B0-----:R-:W-:Y:S01]  /*17fe0*/  FFMA.FTZ R2, R104, R7, -R99.reuse ;  /* 0x0000000768027223 */ /* 0x101fe20000010863 */
[----:B------:R-:W-:Y:S01]  /*17ff0*/  FMNMX.FTZ R91, R110, R91, !PT ;  /* 0x0000005b6e5b7209 */ /* 0x000fe20007810000 */
[-CC-:B------:R-:W-:Y:S01]  /*18000*/  FFMA.FTZ R104, R140, R7.reuse, -R99.reuse ;  /* 0x000000078c687223 */ /* 0x180fe20000010863 */
[----:B------:R-:W-:Y:S02]  /*18010*/  FFMA.FTZ R140, R120, R7, -R99 ;  /* 0x00000007788c7223 */ /* 0x000fe40000010863 */
        /* <DEDUP_REMOVED lines=10> */
[----:B------:R-:W0:Y:S02]  /*180c0*/  MUFU.EX2 R96, R96 ;  /* 0x0000006000607308 */ /* 0x000e240000000800 */
[----:B------:R-:W-:-:S04]  /*180d0*/  FMNMX.FTZ R103, R126, R103, !PT ;  /* 0x000000677e677209 */ /* 0x000fc80007810000 */
[----:B------:R-:W-:Y:S02]  /*180e0*/  FMNMX.FTZ R103, R214, R103, !PT ;  /* 0x00000067d6677209 */ /* 0x000fe40007810000 */
[----:B------:R-:W-:Y:S02]  /*180f0*/  MUFU.EX2 R100, R100 ;  /* 0x0000006400647308 */ /* 0x000fe40000000800 */
[----:B------:R-:W-:-:S04]  /*18100*/  FMNMX.FTZ R103, R130, R103, !PT ;  /* 0x0000006782677209 */ /* 0x000fc80007810000 */
[----:B------:R-:W-:Y:S02]  /*18110*/  FMNMX.FTZ R103, R108, R103, !PT ;  /* 0x000000676c677209 */ /* 0x000fe40007810000 */
[----:B------:R-:W1:Y:S01]  /*18120*/  MUFU.EX2 R104, R104 ;  /* 0x0000006800687308 */ /* 0x000e620000000800 */
[----:B0-----:R-:W-:Y:S02]  /*18130*/  F2FP.BF16.F32.PACK_AB R152, R96, R89 ;  /* 0x000000596098723e */ /* 0x001fe400000010ff */
[----:B------:R-:W-:-:S04]  /*18140*/  FMNMX.FTZ R103, R136, R103, !PT ;  /* 0x0000006788677209 */ /* 0x000fc80007810000 */
[----:B------:R-:W-:Y:S01]  /*18150*/  FMNMX.FTZ R0, R138, R103, !PT ;  /* 0x000000678a007209 */ /* 0x000fe20007810000 */
[-CC-:B------:R-:W-:Y:S01]  /*18160*/  FFMA.FTZ R103, R116, R7.reuse, -R99.reuse ;  /* 0x0000000774677223 */ /* 0x180fe20000010863 */
[----:B------:R-:W-:Y:S01]  /*18170*/  FFMA.FTZ R116, R88, R7, -R99 ;  /* 0x0000000758747223 */ /* 0x000fe20000010863 */
[----:B------:R-:W-:Y:S02]  /*18180*/  MUFU.EX2 R101, R101 ;  /* 0x0000006500657308 */ /* 0x000fe40000000800 */
[----:B------:R-:W0:Y:S01]  /*18190*/  SHFL.BFLY PT, R107, R0, 0x2, 0x1f ;  /* 0x0c401f00006b7f89 */ /* 0x000e2200000e0000 */
[----:B-1----:R-:W-:-:S05]  /*181a0*/  F2FP.BF16.F32.PACK_AB R148, R104, R93 ;  /* 0x0000005d6894723e */ /* 0x002fca00000010ff */
[----:B------:R-:W1:Y:S08]  /*181b0*/  MUFU.EX2 R134, R134 ;  /* 0x0000008600867308 */ /* 0x000e700000000800 */
[----:B------:R-:W-:Y:S08]  /*181c0*/  MUFU.EX2 R97, R97 ;  /* 0x0000006100617308 */ /* 0x000ff00000000800 */
[----:B------:R-:W-:Y:S01]  /*181d0*/  MUFU.EX2 R144, R144 ;  /* 0x0000009000907308 */ /* 0x000fe20000000800 */
[----:B0-----:R-:W-:Y:S01]  /*181e0*/  FMNMX.FTZ R2, R0, R107, !PT ;  /* 0x0000006b00027209 */ /* 0x001fe20007810000 */
[----:B------:R-:W-:Y:S01]  /*181f0*/  FFMA.FTZ R107, R150, R7, -R99 ;  /* 0x00000007966b7223 */ /* 0x000fe20000010863 */
[----:B------:R-:W-:-:S02]  /*18200*/  FSEL R0, R12, RZ, P2 ;  /* 0x000000ff0c007208 */ /* 0x000fc40001000000 */
[----:B------:R-:W-:Y:S01]  /*18210*/  @!P1 PRMT R99, RZ, 0x654, R14 ;  /* 0x00000654ff639816 */ /* 0x000fe2000000000e */
[----:B------:R-:W0:Y:S02]  /*18220*/  SHFL.BFLY PT, R113, R2, 0x1, 0x1f ;  /* 0x0c201f0002717f89 */ /* 0x000e2400000e0000 */
[----:B------:R-:W-:Y:S01]  /*18230*/  MUFU.EX2 R103, R103 ;  /* 0x0000006700677308 */ /* 0x000fe20000000800 */
[----:B------:R-:W-:Y:S01]  /*18240*/  FADD.FTZ R0, -R0, R3 ;  /* 0x0000000300007221 */ /* 0x000fe20000010100 */
[----:B------:R2:W-:Y:S01]  /*18250*/  @!P1 SYNCS.ARRIVE.TRANS64.RED.A1T0 RZ, [R99+URZ], RZ ;  /* 0x000000ff63ff99a7 */ /* 0x0005e2000810043f */
[----:B-1----:R-:W-:Y:S02]  /*18260*/  F2FP.BF16.F32.PACK_AB R150, R134, R101 ;  /* 0x000000658696723e */ /* 0x002fe400000010ff */
[----:B------:R-:W-:-:S03]  /*18270*/  FMUL.FTZ R0, R0, R7 ;  /* 0x0000000700007220 */ /* 0x000fc60000410000 */
[----:B------:R-:W-:Y:S08]  /*18280*/  MUFU.EX2 R146, R146 ;  /* 0x0000009200927308 */ /* 0x000ff00000000800 */
[----:B------:R-:W1:Y:S01]  /*18290*/  MUFU.EX2 R0, R0 ;  /* 0x0000000000007308 */ /* 0x000e620000000800 */
[----:B0-----:R-:W-:-:S07]  /*182a0*/  FMNMX.FTZ R88, R2, R113, !PT ;  /* 0x0000007102587209 */ /* 0x001fce0007810000 */
[----:B------:R-:W-:Y:S01]  /*182b0*/  MUFU.EX2 R140, R140 ;  /* 0x0000008c008c7308 */ /* 0x000fe20000000800 */
[C---:B------:R-:W-:Y:S01]  /*182c0*/  FSETP.NEU.FTZ.AND P2, PT, R88.reuse, -INF , PT ;  /* 0xff8000005800780b */ /* 0x040fe20003f5d000 */
[----:B------:R-:W-:-:S06]  /*182d0*/  FMUL.FTZ R3, R88, R7 ;  /* 0x0000000758037220 */ /* 0x000fcc0000410000 */
[----:B------:R-:W-:Y:S01]  /*182e0*/  MUFU.EX2 R105, R105 ;  /* 0x0000006900697308 */ /* 0x000fe20000000800 */
[----:B------:R-:W-:-:S05]  /*182f0*/  FSEL R3, R3, RZ, P2 ;  /* 0x000000ff03037208 */ /* 0x000fca0001000000 */
[-CC-:B------:R-:W-:Y:S01]  /*18300*/  FFMA.FTZ R157, R95, R7.reuse, -R3.reuse ;  /* 0x000000075f9d7223 */ /* 0x180fe20000010803 */
[----:B------:R-:W-:Y:S01]  /*18310*/  FSEL R95, R88, RZ, P2 ;  /* 0x000000ff585f7208 */ /* 0x000fe20001000000 */
[-CC-:B------:R-:W-:Y:S01]  /*18320*/  FFMA.FTZ R120, R154, R7.reuse, -R3.reuse ;  /* 0x000000079a787223 */ /* 0x180fe20000010803 */
[-CC-:B------:R-:W-:Y:S01]  /*18330*/  FFMA.FTZ R159, R94, R7.reuse, -R3.reuse ;  /* 0x000000075e9f7223 */ /* 0x180fe20000010803 */
[-CC-:B------:R-:W-:Y:S01]  /*18340*/  FFMA.FTZ R94, R156, R7.reuse, -R3.reuse ;  /* 0x000000079c5e7223 */ /* 0x180fe20000010803 */
[-C--:B------:R-:W-:Y:S01]  /*18350*/  FFMA.FTZ R153, R98, R7.reuse, -R3 ;  /* 0x0000000762997223 */ /* 0x080fe20000010803 */
[----:B------:R-:W-:Y:S01]  /*18360*/  FADD.FTZ R2, -R95, R4 ;  /* 0x000000045f027221 */ /* 0x000fe20000010100 */
[----:B------:R-:W-:Y:S01]  /*18370*/  MUFU.EX2 R157, R157 ;  /* 0x0000009d009d7308 */ /* 0x000fe20000000800 */
[----:B-1----:R-:W-:Y:S01]  /*18380*/  FFMA.FTZ R95, R0, R6, R13 ;  /* 0x00000006005f7223 */ /* 0x002fe2000001000d */
[-CC-:B------:R-:W-:Y:S01]  /*18390*/  FFMA.FTZ R98, R158, R7.reuse, -R3.reuse ;  /* 0x000000079e627223 */ /* 0x180fe20000010803 */
[-C--:B------:R-:W-:Y:S01]  /*183a0*/  FMUL.FTZ R2, R2, R7.reuse ;  /* 0x0000000702027220 */ /* 0x080fe20000410000 */
[-C--:B------:R-:W-:Y:S01]  /*183b0*/  FFMA.FTZ R155, R102, R7.reuse, -R3 ;  /* 0x00000007669b7223 */ /* 0x080fe20000010803 */
[----:B------:R-:W-:Y:S01]  /*183c0*/  FADD.FTZ R6, R90, R95 ;  /* 0x0000005f5a067221 */ /* 0x000fe20000010000 */
[-CC-:B------:R-:W-:Y:S01]  /*183d0*/  FFMA.FTZ R102, R160, R7.reuse, -R3.reuse ;  /* 0x00000007a0667223 */ /* 0x180fe20000010803 */
[-CC-:B------:R-:W-:Y:S01]  /*183e0*/  FFMA.FTZ R145, R114, R7.reuse, -R3.reuse ;  /* 0x0000000772917223 */ /* 0x180fe20000010803 */
[----:B------:R-:W-:Y:S01]  /*183f0*/  MUFU.EX2 R120, R120 ;  /* 0x0000007800787308 */ /* 0x000fe20000000800 */
[----:B------:R-:W-:Y:S01]  /*18400*/  FADD.FTZ R95, R15, R6 ;  /* 0x000000060f5f7221 */ /* 0x000fe20000010000 */
[-CC-:B------:R-:W-:Y:S01]  /*18410*/  FFMA.FTZ R149, R106, R7.reuse, -R3.reuse ;  /* 0x000000076a957223 */ /* 0x180fe20000010803 */
[-CC-:B------:R-:W-:Y:S01]  /*18420*/  FFMA.FTZ R106, R204, R7.reuse, -R3.reuse ;  /* 0x00000007cc6a7223 */ /* 0x180fe20000010803 */
[-C--:B------:R-:W-:Y:S01]  /*18430*/  FFMA.FTZ R147, R118, R7.reuse, -R3 ;  /* 0x0000000776937223 */ /* 0x080fe20000010803 */
[----:B------:R-:W-:Y:S01]  /*18440*/  FADD.FTZ R6, R92, R95 ;  /* 0x0000005f5c067221 */ /* 0x000fe20000010000 */
[-CC-:B------:R-:W-:Y:S01]  /*18450*/  FFMA.FTZ R151, R110, R7.reuse, -R3.reuse ;  /* 0x000000076e977223 */ /* 0x180fe20000010803 */
[-CC-:B------:R-:W-:Y:S01]  /*18460*/  FFMA.FTZ R206, R206, R7.reuse, -R3.reuse ;  /* 0x00000007cece7223 */ /* 0x180fe20000010803 */
[----:B------:R-:W0:Y:S01]  /*18470*/  MUFU.EX2 R2, R2 ;  /* 0x0000000200027308 */ /* 0x000e220000000800 */
[----:B------:R-:W-:Y:S01]  /*18480*/  FADD.FTZ R95, R89, R6 ;  /* 0x00000006595f7221 */ /* 0x000fe20000010000 */
[-CC-:B------:R-:W-:Y:S01]  /*18490*/  FFMA.FTZ R110, R208, R7.reuse, -R3.reuse ;  /* 0x00000007d06e7223 */ /* 0x180fe20000010803 */
[-CC-:B------:R-:W-:Y:S01]  /*184a0*/  FFMA.FTZ R141, R122, R7.reuse, -R3.reuse ;  /* 0x000000077a8d7223 */ /* 0x180fe20000010803 */
[----:B------:R-:W-:Y:S01]  /*184b0*/  FFMA.FTZ R14, R212, R7, -R3 ;  /* 0x00000007d40e7223 */ /* 0x000fe20000010803 */
[----:B------:R-:W-:Y:S01]  /*184c0*/  FADD.FTZ R114, R96, R95 ;  /* 0x0000005f60727221 */ /* 0x000fe20000010000 */
[----:B------:R-:W-:Y:S01]  /*184d0*/  F2FP.BF16.F32.PACK_AB R156, R90, R13 ;  /* 0x0000000d5a9c723e */ /* 0x000fe200000010ff */
[-CC-:B------:R-:W-:Y:S01]  /*184e0*/  FFMA.FTZ R143, R126, R7.reuse, -R3.reuse ;  /* 0x000000077e8f7223 */ /* 0x180fe20000010803 */
[----:B------:R-:W1:Y:S01]  /*184f0*/  MUFU.EX2 R159, R159 ;  /* 0x0000009f009f7308 */ /* 0x000e620000000800 */
[----:B------:R-:W-:Y:S01]  /*18500*/  FADD.FTZ R95, R91, R114 ;  /* 0x000000725b5f7221 */ /* 0x000fe20000010000 */
[-CC-:B------:R-:W-:Y:S01]  /*18510*/  FFMA.FTZ R114, R210, R7.reuse, -R3.reuse ;  /* 0x00000007d2727223 */ /* 0x180fe20000010803 */
[-CC-:B------:R-:W-:Y:S01]  /*18520*/  FFMA.FTZ R214, R214, R7.reuse, -R3.reuse ;  /* 0x00000007d6d67223 */ /* 0x180fe20000010803 */
[-C--:B------:R-:W-:Y:S01]  /*18530*/  FFMA.FTZ R130, R130, R7.reuse, -R3 ;  /* 0x0000000782827223 */ /* 0x080fe20000010803 */
[----:B------:R-:W-:Y:S01]  /*18540*/  FADD.FTZ R118, R100, R95 ;  /* 0x0000005f64767221 */ /* 0x000fe20000010000 */
[----:B------:R-:W-:Y:S01]  /*18550*/  FFMA.FTZ R108, R108, R7, -R3 ;  /* 0x000000076c6c7223 */ /* 0x000fe20000010803 */
[----:B------:R-:W-:Y:S01]  /*18560*/  F2FP.BF16.F32.PACK_AB R158, R92, R15 ;  /* 0x0000000f5c9e723e */ /* 0x000fe200000010ff */
[----:B------:R-:W3:Y:S01]  /*18570*/  MUFU.EX2 R94, R94 ;  /* 0x0000005e005e7308 */ /* 0x000ee20000000800 */
[----:B0-----:R-:W-:Y:S01]  /*18580*/  FFMA.FTZ R5, R2, R5, R157 ;  /* 0x0000000502057223 */ /* 0x001fe2000001009d */
[----:B------:R-:W-:Y:S01]  /*18590*/  FADD.FTZ R95, R93, R118 ;  /* 0x000000765d5f7221 */ /* 0x000fe20000010000 */
[C---:B------:R-:W-:Y:S01]  /*185a0*/  ISETP.GT.AND P2, PT, R11.reuse, R21, PT ;  /* 0x000000150b00720c */ /* 0x040fe20003f44270 */
[----:B------:R-:W-:-:S02]  /*185b0*/  VIADD R11, R11, 0xffffffff ;  /* 0xffffffff0b0b7836 */ /* 0x000fc40000000000 */
[----:B------:R-:W-:Y:S01]  /*185c0*/  FADD.FTZ R6, R120, R5 ;  /* 0x0000000578067221 */ /* 0x000fe20000010000 */
[----:B------:R-:W-:Y:S01]  /*185d0*/  FADD.FTZ R118, R104, R95 ;  /* 0x0000005f68767221 */ /* 0x000fe20000010000 */
[----:B------:R-:W-:Y:S01]  /*185e0*/  F2FP.BF16.F32.PACK_AB R154, R100, R91 ;  /* 0x0000005b649a723e */ /* 0x000fe200000010ff */
[----:B------:R-:W0:Y:S01]  /*185f0*/  MUFU.EX2 R153, R153 ;  /* 0x0000009900997308 */ /* 0x000e220000000800 */
[----:B-1----:R-:W-:Y:S01]  /*18600*/  FADD.FTZ R5, R159, R6 ;  /* 0x000000069f057221 */ /* 0x002fe20000010000 */
[----:B------:R-:W-:Y:S01]  /*18610*/  FADD.FTZ R95, R101, R118 ;  /* 0x00000076655f7221 */ /* 0x000fe20000010000 */
[----:B------:R-:W-:Y:S01]  /*18620*/  F2FP.BF16.F32.PACK_AB R157, R120, R157 ;  /* 0x0000009d789d723e */ /* 0x000fe200000010ff */
[----:B------:R-:W-:Y:S02]  /*18630*/  IMAD.MOV.U32 R160, RZ, RZ, R193 ;  /* 0x000000ffffa07224 */ /* 0x000fe400078e00c1 */
[----:B------:R-:W-:Y:S02]  /*18640*/  FADD.FTZ R118, R134, R95 ;  /* 0x0000005f86767221 */ /* 0x000fe40000010000 */
[----:B------:R-:W1:Y:S01]  /*18650*/  MUFU.EX2 R98, R98 ;  /* 0x0000006200627308 */ /* 0x000e620000000800 */
[C---:B---3--:R-:W-:Y:S01]  /*18660*/  FADD.FTZ R6, R94.reuse, R5 ;  /* 0x000000055e067221 */ /* 0x048fe20000010000 */
[----:B------:R-:W-:Y:S01]  /*18670*/  FADD.FTZ R95, R97, R118 ;  /* 0x00000076615f7221 */ /* 0x000fe20000010000 */
[----:B------:R-:W-:-:S03]  /*18680*/  F2FP.BF16.F32.PACK_AB R159, R94, R159 ;  /* 0x0000009f5e9f723e */ /* 0x000fc600000010ff */
[C---:B------:R-:W-:Y:S01]  /*18690*/  FADD.FTZ R118, R144.reuse, R95 ;  /* 0x0000005f90767221 */ /* 0x040fe20000010000 */
[----:B------:R-:W-:Y:S01]  /*186a0*/  F2FP.BF16.F32.PACK_AB R144, R144, R97 ;  /* 0x000000619090723e */ /* 0x000fe200000010ff */
[----:B------:R-:W3:Y:S01]  /*186b0*/  MUFU.EX2 R155, R155 ;  /* 0x0000009b009b7308 */ /* 0x000ee20000000800 */
[----:B0-----:R-:W-:Y:S01]  /*186c0*/  FADD.FTZ R5, R153, R6 ;  /* 0x0000000699057221 */ /* 0x001fe20000010000 */
[----:B--2---:R-:W-:-:S04]  /*186d0*/  FADD.FTZ R99, R103, R118 ;  /* 0x0000007667637221 */ /* 0x004fc80000010000 */
[C---:B------:R-:W-:Y:S01]  /*186e0*/  FADD.FTZ R99, R146.reuse, R99 ;  /* 0x0000006392637221 */ /* 0x040fe20000010000 */
[----:B------:R-:W-:Y:S01]  /*186f0*/  F2FP.BF16.F32.PACK_AB R146, R146, R103 ;  /* 0x000000679292723e */ /* 0x000fe200000010ff */
[----:B------:R-:W0:Y:S01]  /*18700*/  MUFU.EX2 R102, R102 ;  /* 0x0000006600667308 */ /* 0x000e220000000800 */
[----:B-1----:R-:W-:Y:S01]  /*18710*/  FADD.FTZ R6, R98, R5 ;  /* 0x0000000562067221 */ /* 0x002fe20000010000 */
[----:B------:R-:W-:Y:S01]  /*18720*/  FADD.FTZ R118, R140, R99 ;  /* 0x000000638c767221 */ /* 0x000fe20000010000 */
[C---:B------:R-:W-:Y:S02]  /*18730*/  F2FP.BF16.F32.PACK_AB R140, R105.reuse, R140 ;  /* 0x0000008c698c723e */ /* 0x040fe400000010ff */
[----:B------:R-:W-:Y:S01]  /*18740*/  F2FP.BF16.F32.PACK_AB R153, R98, R153 ;  /* 0x000000996299723e */ /* 0x000fe200000010ff */
[----:B------:R-:W-:Y:S02]  /*18750*/  FADD.FTZ R15, R105, R118 ;  /* 0x00000076690f7221 */ /* 0x000fe40000010000 */
[----:B------:R-:W1:Y:S01]  /*18760*/  MUFU.EX2 R149, R149 ;  /* 0x0000009500957308 */ /* 0x000e620000000800 */
[----:B---3--:R-:W-:-:S07]  /*18770*/  FADD.FTZ R5, R155, R6 ;  /* 0x000000069b057221 */ /* 0x008fce0000010000 */
[----:B------:R-:W2:Y:S01]  /*18780*/  MUFU.EX2 R106, R106 ;  /* 0x0000006a006a7308 */ /* 0x000ea20000000800 */
[C---:B0-----:R-:W-:Y:S01]  /*18790*/  FADD.FTZ R6, R102.reuse, R5 ;  /* 0x0000000566067221 */ /* 0x041fe20000010000 */
[----:B------:R-:W-:-:S06]  /*187a0*/  F2FP.BF16.F32.PACK_AB R155, R102, R155 ;  /* 0x0000009b669b723e */ /* 0x000fcc00000010ff */
[----:B------:R-:W0:Y:S01]  /*187b0*/  MUFU.EX2 R151, R151 ;  /* 0x0000009700977308 */ /* 0x000e220000000800 */
[----:B-1----:R-:W-:-:S07]  /*187c0*/  FADD.FTZ R5, R149, R6 ;  /* 0x0000000695057221 */ /* 0x002fce0000010000 */
[----:B------:R-:W1:Y:S01]  /*187d0*/  MUFU.EX2 R4, R206 ;  /* 0x000000ce00047308 */ /* 0x000e620000000800 */
[----:B--2---:R-:W-:Y:S01]  /*187e0*/  FADD.FTZ R6, R106, R5 ;  /* 0x000000056a067221 */ /* 0x004fe20000010000 */
[-CC-:B------:R-:W-:Y:S01]  /*187f0*/  FFMA.FTZ R5, R136, R7.reuse, -R3.reuse ;  /* 0x0000000788057223 */ /* 0x180fe20000010803 */
[----:B------:R-:W-:Y:S01]  /*18800*/  FFMA.FTZ R3, R138, R7, -R3 ;  /* 0x000000078a037223 */ /* 0x000fe20000010803 */
[----:B------:R-:W-:-:S04]  /*18810*/  F2FP.BF16.F32.PACK_AB R149, R106, R149 ;  /* 0x000000956a95723e */ /* 0x000fc800000010ff */
[----:B------:R-:W2:Y:S01]  /*18820*/  MUFU.EX2 R145, R145 ;  /* 0x0000009100917308 */ /* 0x000ea20000000800 */
[----:B0-----:R-:W-:-:S07]  /*18830*/  FADD.FTZ R95, R151, R6 ;  /* 0x00000006975f7221 */ /* 0x001fce0000010000 */
[----:B------:R-:W0:Y:S01]  /*18840*/  MUFU.EX2 R110, R110 ;  /* 0x0000006e006e7308 */ /* 0x000e220000000800 */
[C---:B-1----:R-:W-:Y:S01]  /*18850*/  FADD.FTZ R6, R4.reuse, R95 ;  /* 0x0000005f04067221 */ /* 0x042fe20000010000 */
[----:B------:R-:W-:Y:S01]  /*18860*/  F2FP.BF16.F32.PACK_AB R151, R4, R151 ;  /* 0x000000970497723e */ /* 0x000fe200000010ff */
[----:B------:R-:W-:-:S05]  /*18870*/  IMAD.MOV.U32 R4, RZ, RZ, R88 ;  /* 0x000000ffff047224 */ /* 0x000fca00078e0058 */
        /* <DEDUP_REMOVED lines=39> */
[C---:B0-----:R-:W-:Y:S01]  /*18af0*/  FADD.FTZ R5, R3.reuse, R13 ;  /* 0x0000000d03057221 */ /* 0x041fe20000010000 */
[----:B------:R-:W-:Y:S01]  /*18b00*/  F2FP.BF16.F32.PACK_AB R139, R3, R92 ;  /* 0x0000005c038b723e */ /* 0x000fe200000010ff */
[----:B------:R-:W-:Y:S02]  /*18b10*/  IMAD.MOV.U32 R3, RZ, RZ, R12 ;  /* 0x000000ffff037224 */ /* 0x000fe400078e000c */
[C---:B-1----:R-:W-:Y:S01]  /*18b20*/  FADD.FTZ R6, R116.reuse, R15 ;  /* 0x0000000f74067221 */ /* 0x042fe20000010000 */
[----:B------:R-:W-:Y:S01]  /*18b30*/  F2FP.BF16.F32.PACK_AB R138, R116, R111 ;  /* 0x0000006f748a723e */ /* 0x000fe200000010ff */
[----:B------:R-:W-:Y:S06]  /*18b40*/  @P2 BRA `(.L_x_1550) ;  /* 0xffffffcc00e02947 */ /* 0x000fec000383ffff */
[----:B------:R-:W-:Y:S05]  /*18b50*/  BSYNC B0 ;  /* 0x0000000000007941 */ /* 0x000fea0003800000 */
.L_x_1531:
[----:B------:R-:W-:Y:S02]  /*18b60*/  IMAD.MOV.U32 R4, RZ, RZ, R88 ;  /* 0x000000ffff047224 */ /* 0x000fe400078e0058 */
[----:B------:R-:W-:Y:S02]  /*18b70*/  IMAD.MOV.U32 R3, RZ, RZ, R12 ;  /* 0x000000ffff037224 */ /* 0x000fe400078e000c */
[----:B------:R-:W-:Y:S02]  /*18b80*/  IMAD.MOV.U32 R160, RZ, RZ, R193 ;  /* 0x000000ffffa07224 */ /* 0x000fe400078e00c1 */
[----:B------:R-:W-:-:S07]  /*18b90*/  IMAD.MOV.U32 R161, RZ, RZ, R194 ;  /* 0x000000ffffa17224 */ /* 0x000fce00078e00c2 */
.L_x_1530:
[----:B------:R-:W-:Y:S05]  /*18ba0*/  BSYNC B1 ;  /* 0x0000000000017941 */ /* 0x000fea0003800000 */
.L_x_1529:
[----:B------:R-:W0:Y:S01]  /*18bb0*/  LDC R10, c[0x0][0x9e4] ;  /* 0x00027900ff0a7b82 */ /* 0x000e220000000800 */
[----:B------:R-:W-:-:S05]  /*18bc0*/  IADD3 R12, R163, 0x80, -R164 ;  /* 0x00000080a30c7810 */ /* 0x000fca0007ffe8a4 */
[----:B------:R-:W-:-:S04]  /*18bd0*/  IMAD R12, R169, 0x80, R12 ;  /* 0x00000080a90c7824 */ /* 0x000fc800078e020c */
[----:B------:R-:W-:Y:S01]  /*18be0*/  IMAD.IADD R9, R12, 0x1, -R9 ;  /* 0x000000010c097824 */ /* 0x000fe200078e0a09 */
[----:B0-----:R-:W-:-:S13]  /*18bf0*/  ISETP.GE.AND P2, PT, R10, 0x1, PT ;  /* 0x000000010a00780c */ /* 0x001fda0003f46270 */
[----:B------:R-:W-:Y:S05]  /*18c00*/  @!P2 BRA `(.L_x_1551) ;  /* 0x000000000044a947 */ /* 0x000fea0003800000 */
        /* <DEDUP_REMOVED lines=10> */
.L_x_1553:
[----:B------:R-:W-:-:S13]  /*18cb0*/  ISETP.NE.AND P2, PT, R10, 0x1, PT ;  /* 0x000000010a00780c */ /* 0x000fda0003f45270 */
[----:B------:R-:W0:Y:S02]  /*18cc0*/  @P2 LDC.64 R14, c[0x0][0x9e8] ;  /* 0x00027a00ff0e2b82 */ /* 0x000e240000000a00 */
[----:B0-----:R-:W-:-:S05]  /*18cd0*/  @P2 IMAD.HI.U32 R14, R12, R14, RZ ;  /* 0x0000000e0c0e2227 */ /* 0x001fca00078e00ff */
[----:B------:R-:W-:-:S07]  /*18ce0*/  @P2 SHF.R.U32.HI R12, RZ, R15, R14 ;  /* 0x0000000fff0c2219 */ /* 0x000fce000001160e */
.L_x_1554:
[----:B------:R-:W-:Y:S05]  /*18cf0*/  BSYNC B0 ;  /* 0x0000000000007941 */ /* 0x000fea0003800000 */
.L_x_1552:
[----:B------:R-:W-:-:S05]  /*18d00*/  IMAD R12, R12, R10, RZ ;  /* 0x0000000a0c0c7224 */ /* 0x000fca00078e02ff */
[----:B------:R-:W-:-:S07]  /*18d10*/  VIMNMX R9, R9, R12, !PT ;  /* 0x0000000c09097248 */ /* 0x000fce0007fe0100 */
.L_x_1551:
[----:B------:R-:W-:Y:S01]  /*18d20*/  VIADD R9, R9, 0x5f ;  /* 0x0000005f09097836 */ /* 0x000fe20000000000 */
[----:B------:R-:W-:Y:S03]  /*18d30*/  BSSY B0, `(.L_x_1555) ;  /* 0x0000202000007945 */ /* 0x000fe60003800000 */
[----:B------:R-:W-:-:S05]  /*18d40*/  IMAD.HI R9, R9, 0x2aaaaaab, RZ ;  /* 0x2aaaaaab09097827 */ /* 0x000fca00078e02ff */
[----:B------:R-:W-:-:S04]  /*18d50*/  SHF.R.U32.HI R12, RZ, 0x1f, R9 ;  /* 0x0000001fff0c7819 */ /* 0x000fc80000011609 */
[----:B------:R-:W-:-:S04]  /*18d60*/  LEA.HI.SX32 R9, R9, R12, 0x1c ;  /* 0x0000000c09097211 */ /* 0x000fc800078fe2ff */
[----:B------:R-:W-:-:S04]  /*18d70*/  VIMNMX R20, R168, R9, !PT ;  /* 0x00000009a8147248 */ /* 0x000fc80007fe0100 */
[----:B------:R-:W-:-:S13]  /*18d80*/  ISETP.GE.AND P2, PT, R11, R20, PT ;  /* 0x000000140b00720c */ /* 0x000fda0003f46270 */
[----:B------:R-:W-:Y:S05]  /*18d90*/  @!P2 BRA `(.L_x_1556) ;  /* 0x0000001c00eca947 */ /* 0x000fea0003800000 */
[----:B------:R-:W-:Y:S01]  /*18da0*/  BSSY B1, `(.L_x_1556) ;  /* 0x00001fa000017945 */ /* 0x000fe20003800000 */
[----:B------:R-:W-:Y:S02]  /*18db0*/  IMAD.MOV.U32 R9, RZ, RZ, R4 ;  /* 0x000000ffff097224 */ /* 0x000fe400078e0004 */
[----:B------:R-:W-:Y:S02]  /*18dc0*/  IMAD.MOV.U32 R21, RZ, RZ, R3 ;  /* 0x000000ffff157224 */ /* 0x000fe400078e0003 */
[----:B------:R-:W-:Y:S02]  /*18dd0*/  IMAD.MOV.U32 R170, RZ, RZ, R161 ;  /* 0x000000ffffaa7224 */ /* 0x000fe400078e00a1 */
[----:B------:R-:W-:-:S07]  /*18de0*/  IMAD.MOV.U32 R171, RZ, RZ, R160 ;  /* 0x000000ffffab7224 */ /* 0x000fce00078e00a0 */
.L_x_1567:
[----:B------:R-:W-:-:S05]  /*18df0*/  VIADD R160, R171, 0x1 ;  /* 0x00000001aba07836 */ /* 0x000fca0000000000 */
[----:B------:R-:W-:-:S04]  /*18e00*/  ISETP.NE.AND P2, PT, R160, 0x2, PT ;  /* 0x00000002a000780c */ /* 0x000fc80003f45270 */
[----:B------:R-:W-:Y:S02]  /*18e10*/  SEL R161, RZ, 0x1, P2 ;  /* 0x00000001ffa17807 */ /* 0x000fe40001000000 */
[----:B------:R-:W-:Y:S02]  /*18e20*/  SEL R160, R160, RZ, P2 ;  /* 0x000000ffa0a07207 */ /* 0x000fe40001000000 */
[----:B------:R-:W-:Y:S01]  /*18e30*/  LOP3.LUT R161, R170, R161, RZ, 0x3c, !PT ;  /* 0x000000a1aaa17212 */ /* 0x000fe200078e3cff */
[----:B------:R-:W-:Y:S06]  /*18e40*/  @!P0 BRA `(.L_x_1557) ;  /* 0x0000000000048947 */ /* 0x000fec0003800000 */
[----:B------:R-:W-:Y:S01]  /*18e50*/  BPT.TRAP 0x1 ;  /* 0x000000040000795c */ /* 0x000fe20000300000 */
.L_x_1557:
[----:B------:R-:W-:Y:S01]  /*18e60*/  IMAD R3, R160, 0x8, R18 ;  /* 0x00000008a0037824 */ /* 0x000fe200078e0212 */
[----:B------:R-:W-:-:S04]  /*18e70*/  SHF.L.U32 R4, R161, 0x1f, RZ ;  /* 0x0000001fa1047819 */ /* 0x000fc800000006ff */
[----:B------:R0:W1:Y:S01]  /*18e80*/  SYNCS.PHASECHK.TRANS64.TRYWAIT P2, [R3+URZ+0x2a830], R4 ;  /* 0x02a83004030075a7 */ /* 0x000062000804017f */
[----:B------:R-:W-:Y:S05]  /*18e90*/  @!P0 BRA `(.L_x_1558) ;  /* 0x0000000000048947 */ /* 0x000fea0003800000 */
[----:B------:R-:W-:Y:S01]  /*18ea0*/  BPT.TRAP 0x1 ;  /* 0x000000040000795c */ /* 0x000fe20000300000 */
.L_x_1558:
[----:B------:R-:W-:Y:S01]  /*18eb0*/  BSSY B2, `(.L_x_1559) ;  /* 0x0000006000027945 */ /* 0x000fe20003800000 */
[----:B------:R-:W-:Y:S02]  /*18ec0*/  IMAD R12, R160, 0x900, R8 ;  /* 0x00000900a00c7824 */ /* 0x000fe400078e0208 */
[----:B------:R-:W-:Y:S01]  /*18ed0*/  IMAD.MOV.U32 R13, RZ, RZ, 0x40000040 ;  /* 0x40000040ff0d7424 */ /* 0x000fe200078e00ff */
[----:B-1----:R-:W-:Y:S06]  /*18ee0*/  @P2 BRA `(.L_x_1560) ;  /* 0x0000000000082947 */ /* 0x002fec0003800000 */
[----:B------:R-:W1:Y:S02]  /*18ef0*/  SYNCS.PHASECHK.TRANS64.TRYWAIT P2, [R3+URZ+0x2a830], R4 ;  /* 0x02a83004030075a7 */ /* 0x000e64000804017f */
[----:B-1----:R-:W-:Y:S05]  /*18f00*/  @!P2 BRA `(.L_x_1561) ;  /* 0x000000f000a4a947 */ /* 0x002fea0003800000 */
.L_x_1560:
[----:B------:R-:W-:Y:S05]  /*18f10*/  BSYNC B2 ;  /* 0x0000000000027941 */ /* 0x000fea0003800000 */
.L_x_1559:
[----:B------:R-:W2:Y:S04]  /*18f20*/  LDL.64 R88, [R1+0x38] ;  /* 0x0000380001587983 */ /* 0x000ea80000100a00 */
[----:B------:R-:W3:Y:S04]  /*18f30*/  LDL.64 R214, [R1+0x30] ;  /* 0x0000300001d67983 */ /* 0x000ee80000100a00 */
[----:B------:R-:W4:Y:S01]  /*18f40*/  LDL.64 R212, [R1+0x28] ;  /* 0x0000280001d47983 */ /* 0x000f220000100a00 */
[----:B------:R-:W-:-:S03]  /*18f50*/  R2UR UR6, R12 ;  /* 0x000000000c0672ca */ /* 0x000fc600000e0000 */
[----:B------:R-:W5:Y:S01]  /*18f60*/  LDL.64 R210, [R1+0x20] ;  /* 0x0000200001d27983 */ /* 0x000f620000100a00 */
[----:B------:R-:W-:Y:S01]  /*18f70*/  R2UR UR7, R13 ;  /* 0x000000000d0772ca */ /* 0x000fe200000e0000 */
[----:B------:R-:W-:Y:S02]  /*18f80*/  VIADD R14, R12, 0x2 ;  /* 0x000000020c0e7836 */ /* 0x000fe40000000000 */
        /* <DEDUP_REMOVED lines=172> */
.L_x_1562:
[----:B01----:R-:W-:Y:S01]  /*19a50*/  SHF.L.U32 R3, R170, 0x1f, RZ ;  /* 0x0000001faa037819 */ /* 0x003fe200000006ff */
[----:B------:R-:W-:-:S04]  /*19a60*/  IMAD R170, R171, 0x8, R18 ;  /* 0x00000008abaa7824 */ /* 0x000fc800078e0212 */
[----:B------:R0:W1:Y:S01]  /*19a70*/  SYNCS.PHASECHK.TRANS64.TRYWAIT P2, [R170+URZ+0x2a850], R3 ;  /* 0x02a85003aa0075a7 */ /* 0x000062000804017f */
[----:B------:R-:W-:Y:S05]  /*19a80*/  @!P0 BRA `(.L_x_1563) ;  /* 0x0000000000048947 */ /* 0x000fea0003800000 */
[----:B------:R-:W-:Y:S01]  /*19a90*/  BPT.TRAP 0x1 ;  /* 0x000000040000795c */ /* 0x000fe20000300000 */
.L_x_1563:
[----:B------:R-:W-:Y:S04]  /*19aa0*/  BSSY B2, `(.L_x_1564) ;  /* 0x0000004000027945 */ /* 0x000fe80003800000 */
[----:B-1----:R-:W-:Y:S05]  /*19ab0*/  @P2 BRA `(.L_x_1565) ;  /* 0x0000000000082947 */ /* 0x002fea0003800000 */
[----:B------:R-:W1:Y:S02]  /*19ac0*/  SYNCS.PHASECHK.TRANS64.TRYWAIT P2, [R170+URZ+0x2a850], R3 ;  /* 0x02a85003aa0075a7 */ /* 0x000e64000804017f */
[----:B-1----:R-:W-:Y:S05]  /*19ad0*/  @!P2 BRA `(.L_x_1566) ;  /* 0x000000e400c4a947 */ /* 0x002fea0003800000 */
.L_x_1565:
[----:B------:R-:W-:Y:S05]  /*19ae0*/  BSYNC B2 ;  /* 0x0000000000027941 */ /* 0x000fea0003800000 */
.L_x_1564:
[----:B------:R-:W-:Y:S01]  /*19af0*/  VIADD R0, R18, 0x400 ;  /* 0x0000040012007836 */ /* 0x000fe20000000000 */
[----:B------:R-:W-:Y:S01]  /*19b00*/  WARPGROUP.ARRIVE ;  /* 0x00000000000079c5 */ /* 0x000fe20000000000 */
[----:B------:R-:W-:Y:S01]  /*19b10*/  IMAD.MOV.U32 R13, RZ, RZ, 0x40000040 ;  /* 0x40000040ff0d7424 */ /* 0x000fe200078e00ff */
[----:B------:R-:W-:Y:S01]  /*19b20*/  FMNMX.FTZ R4, R90, R9, !PT ;  /* 0x000000095a047209 */ /* 0x000fe20007810000 */
[----:B01----:R-:W-:Y:S01]  /*19b30*/  IMAD.MOV.U32 R3, RZ, RZ, 0x40000040 ;  /* 0x40000040ff037424 */ /* 0x003fe200078e00ff */
[----:B------:R-:W-:Y:S01]  /*19b40*/  SHF.R.U32.HI R0, RZ, 0x4, R0 ;  /* 0x00000004ff007819 */ /* 0x000fe20000011600 */
[----:B------:R-:W-:Y:S01]  /*19b50*/  IMAD.MOV.U32 R15, RZ, RZ, 0x40000040 ;  /* 0x40000040ff0f7424 */ /* 0x000fe200078e00ff */
[----:B------:R-:W-:Y:S01]  /*19b60*/  R2UR UR7, R13 ;  /* 0x000000000d0772ca */ /* 0x000fe200000e0000 */
[----:B------:R-:W-:Y:S01]  /*19b70*/  @!P1 VIADD R170, R170, 0x2a860 ;  /* 0x0002a860aaaa9836 */ /* 0x000fe20000000000 */
[----:B------:R-:W-:Y:S02]  /*19b80*/  LOP3.LUT R0, R0, 0x3fff, RZ, 0xc0, !PT ;  /* 0x00003fff00007812 */ /* 0x000fe400078ec0ff */
[C---:B------:R-:W-:Y:S01]  /*19b90*/  ISETP.GT.AND P2, PT, R11.reuse, R20, PT ;  /* 0x000000140b00720c */ /* 0x040fe20003f44270 */
[----:B------:R-:W-:Y:S01]  /*19ba0*/  VIADD R11, R11, 0xffffffff ;  /* 0xffffffff0b0b7836 */ /* 0x000fe20000000000 */
[----:B------:R-:W-:-:S02]  /*19bb0*/  LOP3.LUT R0, R0, 0x3000000, RZ, 0xfc, !PT ;  /* 0x0300000000007812 */ /* 0x000fc400078efcff */
[----:B------:R-:W-:-:S03]  /*19bc0*/  @!P1 PRMT R170, RZ, 0x654, R170 ;  /* 0x00000654ffaa9816 */ /* 0x000fc600000000aa */
[----:B------:R-:W-:Y:S01]  /*19bd0*/  IMAD R12, R171, 0x600, R0 ;  /* 0x00000600ab0c7824 */ /* 0x000fe200078e0200 */
[----:B------:R-:W-:Y:S01]  /*19be0*/  FMNMX.FTZ R0, R88, R21, !PT ;  /* 0x0000001558007209 */ /* 0x000fe20007810000 */
[----:B------:R-:W-:Y:S02]  /*19bf0*/  IMAD.MOV.U32 R171, RZ, RZ, R160 ;  /* 0x000000ffffab7224 */ /* 0x000fe400078e00a0 */
[C---:B------:R-:W-:Y:S01]  /*19c00*/  VIADD R2, R12.reuse, 0x80 ;  /* 0x000000800c027836 */ /* 0x040fe20000000000 */
[----:B------:R-:W-:Y:S02]  /*19c10*/  R2UR UR6, R12 ;  /* 0x000000000c0672ca */ /* 0x000fe400000e0000 */
[----:B------:R-:W-:-:S04]  /*19c20*/  FMNMX.FTZ R7, R89, R0, !PT ;  /* 0x0000000059077209 */ /* 0x000fc80007810000 */
[----:B------:R-:W-:-:S07]  /*19c30*/  FMNMX.FTZ R0, R92, R7, !PT ;  /* 0x000000075c007209 */ /* 0x000fce0007810000 */
[----:B------:R-:W-:Y:S01]  /*19c40*/  HGMMA.64x128x16.F32.BF16 R24, R156, gdesc[UR4].tnspB, R24, gsb0 ;  /* 0x41e000049c187df0 */ /* 0x000fe20008001818 */
[----:B------:R-:W-:Y:S01]  /*19c50*/  R2UR UR6, R2 ;  /* 0x00000000020672ca */ /* 0x000fe200000e0000 */
[----:B------:R-:W-:Y:S01]  /*19c60*/  VIADD R2, R12, 0x100 ;  /* 0x000001000c027836 */ /* 0x000fe20000000000 */
[----:B------:R-:W-:Y:S02]  /*19c70*/  R2UR UR7, R3 ;  /* 0x00000000030772ca */ /* 0x000fe400000e0000 */
        /* <DEDUP_REMOVED lines=20> */
[----:B------:R-:W-:-:S03]  /*19dc0*/  IMAD.MOV.U32 R3, RZ, RZ, 0x40000040 ;  /* 0x40000040ff037424 */ /* 0x000fc600078e00ff */
[----:B------:R-:W-:-:S05]  /*19dd0*/  FMNMX.FTZ R0, R133, R0, !PT ;  /* 0x0000000085007209 */ /* 0x000fca0007810000 */
[----:B------:R-:W0:Y:S02]  /*19de0*/  SHFL.BFLY PT, R7, R0, 0x2, 0x1f ;  /* 0x0c401f0000077f89 */ /* 0x000e2400000e0000 */
[----:B0-----:R-:W-:Y:S01]  /*19df0*/  FMNMX.FTZ R13, R0, R7, !PT ;  /* 0x00000007000d7209 */ /* 0x001fe20007810000 */
[----:B------:R-:W-:Y:S01]  /*19e00*/  IMAD.U32 R7, RZ, RZ, UR42 ;  /* 0x0000002aff077e24 */ /* 0x000fe2000f8e00ff */
[----:B------:R-:W-:Y:S02]  /*19e10*/  WARPGROUP.DEPBAR.LE gsb0, 0x0 ;  /* 0x00008000000079c5 */ /* 0x000fe40000010000 */
[----:B------:R-:W-:-:S06]  /*19e20*/  WARPGROUP.ARRIVE ;  /* 0x00000000000079c5 */ /* 0x000fcc0000000000 */
[----:B------:R-:W-:Y:S01]  /*19e30*/  HGMMA.64x128x16.F32.BF16 R24, R152, gdesc[UR4].tnspB, R24, gsb0 ;  /* 0x41e0000498187df0 */ /* 0x000fe20008001818 */
[----:B------:R-:W-:Y:S02]  /*19e40*/  R2UR UR6, R2 ;  /* 0x00000000020672ca */ /* 0x000fe400000e0000 */
[----:B------:R-:W-:Y:S01]  /*19e50*/  R2UR UR7, R3 ;  /* 0x00000000030772ca */ /* 0x000fe200000e0000 */
[----:B------:R-:W0:Y:S02]  /*19e60*/  SHFL.BFLY PT, R2, R13, 0x1, 0x1f ;  /* 0x0c201f000d027f89 */ /* 0x000e2400000e0000 */
[----:B0-----:R-:W-:Y:S02]  /*19e70*/  FMNMX.FTZ R3, R13, R2, !PT ;  /* 0x000000020d037209 */ /* 0x001fe40007810000 */
[----:B------:R-:W-:-:S03]  /*19e80*/  FMNMX.FTZ R13, R91, R4, !PT ;  /* 0x000000045b0d7209 */ /* 0x000fc60007810000 */
[----:B------:R-:W-:Y:S01]  /*19e90*/  FADD.FTZ R2, -R3, R21 ;  /* 0x0000001503027221 */ /* 0x000fe20000010100 */
[----:B------:R-:W-:-:S03]  /*19ea0*/  FMNMX.FTZ R4, R94, R13, !PT ;  /* 0x0000000d5e047209 */ /* 0x000fc60007810000 */
[-C--:B------:R-:W-:Y:S01]  /*19eb0*/  FMUL.FTZ R14, R2, R7.reuse ;  /* 0x00000007020e7220 */ /* 0x080fe20000410000 */
[----:B------:R-:W-:Y:S01]  /*19ec0*/  FMNMX.FTZ R13, R95, R4, !PT ;  /* 0x000000045f0d7209 */ /* 0x000fe20007810000 */
[----:B------:R-:W-:Y:S02]  /*19ed0*/  FMUL.FTZ R2, R3, R7 ;  /* 0x0000000703027220 */ /* 0x000fe40000410000 */
[----:B------:R0:W-:Y:S01]  /*19ee0*/  MUFU.EX2 R0, R14 ;  /* 0x0000000e00007308 */ /* 0x0001e20000000800 */
        /* <DEDUP_REMOVED lines=8> */
[----:B0-----:R-:W-:Y:S01]  /*19f70*/  VIADD R14, R12, 0x180 ;  /* 0x000001800c0e7836 */ /* 0x001fe20000000000 */
[----:B------:R-:W-:Y:S01]  /*19f80*/  FMNMX.FTZ R4, R102, R13, !PT ;  /* 0x0000000d66047209 */ /* 0x000fe20007810000 */
[-CC-:B------:R-:W-:Y:S01]  /*19f90*/  FFMA.FTZ R101, R113, R7.reuse, -R2.reuse ;  /* 0x0000000771657223 */ /* 0x180fe20000010802 */
[-CC-:B------:R-:W-:Y:S01]  /*19fa0*/  FFMA.FTZ R105, R105, R7.reuse, -R2.reuse ;  /* 0x0000000769697223 */ /* 0x180fe20000010802 */
[-CC-:B------:R-:W-:Y:S01]  /*19fb0*/  FFMA.FTZ R88, R120, R7.reuse, -R2.reuse ;  /* 0x0000000778587223 */ /* 0x180fe20000010802 */
[----:B------:R-:W-:Y:S01]  /*19fc0*/  FMNMX.FTZ R13, R103, R4, !PT ;  /* 0x00000004670d7209 */ /* 0x000fe20007810000 */
[-CC-:B------:R-:W-:Y:S01]  /*19fd0*/  FFMA.FTZ R113, R121, R7.reuse, -R2.reuse ;  /* 0x0000000779717223 */ /* 0x180fe20000010802 */
[-CC-:B------:R-:W-:Y:S01]  /*19fe0*/  FFMA.FTZ R92, R124, R7.reuse, -R2.reuse ;  /* 0x000000077c5c7223 */ /* 0x180fe20000010802 */
[----:B------:R-:W-:Y:S01]  /*19ff0*/  FFMA.FTZ R133, R133, R7, -R2 ;  /* 0x0000000785857223 */ /* 0x000fe20000010802 */
[----:B------:R-:W-:Y:S01]  /*1a000*/  FMNMX.FTZ R4, R106, R13, !PT ;  /* 0x0000000d6a047209 */ /* 0x000fe20007810000 */
[----:B------:R-:W0:Y:S03]  /*1a010*/  MUFU.EX2 R21, R21 ;  /* 0x0000001500157308 */ /* 0x000e260000000800 */
[----:B------:R-:W-:-:S04]  /*1a020*/  FMNMX.FTZ R13, R107, R4, !PT ;  /* 0x000000046b0d7209 */ /* 0x000fc80007810000 */
[----:B------:R-:W-:Y:S01]  /*1a030*/  FMNMX.FTZ R4, R110, R13, !PT ;  /* 0x0000000d6e047209 */ /* 0x000fe20007810000 */
[----:B------:R-:W1:Y:S03]  /*1a040*/  MUFU.EX2 R156, R156 ;  /* 0x0000009c009c7308 */ /* 0x000e660000000800 */
[----:B------:R-:W-:-:S04]  /*1a050*/  FMNMX.FTZ R13, R111, R4, !PT ;  /* 0x000000046f0d7209 */ /* 0x000fc80007810000 */
[----:B------:R-:W-:Y:S01]  /*1a060*/  FMNMX.FTZ R4, R114, R13, !PT ;  /* 0x0000000d72047209 */ /* 0x000fe20007810000 */
[----:B------:R-:W2:Y:S03]  /*1a070*/  MUFU.EX2 R158, R158 ;  /* 0x0000009e009e7308 */ /* 0x000ea60000000800 */
[----:B------:R-:W-:-:S04]  /*1a080*/  FMNMX.FTZ R13, R115, R4, !PT ;  /* 0x00000004730d7209 */ /* 0x000fc80007810000 */
[----:B------:R-:W-:Y:S01]  /*1a090*/  FMNMX.FTZ R4, R118, R13, !PT ;  /* 0x0000000d76047209 */ /* 0x000fe20007810000 */
[----:B------:R-:W3:Y:S03]  /*1a0a0*/  MUFU.EX2 R89, R89 ;  /* 0x0000005900597308 */ /* 0x000ee60000000800 */
        /* <DEDUP_REMOVED lines=13> */
[----:B------:R-:W4:Y:S01]  /*1a180*/  SHFL.BFLY PT, R13, R4, 0x2, 0x1f ;  /* 0x0c401f00040d7f89 */ /* 0x000f2200000e0000 */
[----:B------:R-:W-:Y:S08]  /*1a190*/  MUFU.EX2 R88, R88 ;  /* 0x0000005800587308 */ /* 0x000ff00000000800 */
[----:B------:R-:W-:Y:S08]  /*1a1a0*/  MUFU.EX2 R113, R113 ;  /* 0x0000007100717308 */ /* 0x000ff00000000800 */
[----:B------:R-:W-:Y:S01]  /*1a1b0*/  MUFU.EX2 R92, R92 ;  /* 0x0000005c005c7308 */ /* 0x000fe20000000800 */
[----:B------:R-:W-:-:S02]  /*1a1c0*/  WARPGROUP.DEPBAR.LE gsb0, 0x0 ;  /* 0x00008000000079c5 */ /* 0x000fc40000010000 */
[----:B------:R-:W-:Y:S01]  /*1a1d0*/  WARPGROUP.ARRIVE ;  /* 0x00000000000079c5 */ /* 0x000fe20000000000 */
[-CC-:B------:R-:W-:Y:S01]  /*1a1e0*/  FFMA.FTZ R152, R96, R7.reuse, -R2.reuse ;  /* 0x0000000760987223 */ /* 0x180fe20000010802 */
[-CC-:B------:R-:W-:Y:S01]  /*1a1f0*/  FFMA.FTZ R154, R100, R7.reuse, -R2.reuse ;  /* 0x00000007649a7223 */ /* 0x180fe20000010802 */
[----:B------:R-:W-:Y:S01]  /*1a200*/  FFMA.FTZ R96, R132, R7, -R2 ;  /* 0x0000000784607223 */ /* 0x000fe20000010802 */
[----:B----4-:R-:W-:Y:S02]  /*1a210*/  FMNMX.FTZ R13, R4, R13, !PT ;  /* 0x0000000d040d7209 */ /* 0x010fe40007810000 */
[----:B------:R-:W-:Y:S01]  /*1a220*/  HGMMA.64x128x16.F32.BF16 R24, R148, gdesc[UR4].tnspB, R24, gsb0 ;  /* 0x41e0000494187df0 */ /* 0x000fe20008001818 */
[----:B------:R-:W-:Y:S01]  /*1a230*/  R2UR UR6, R14 ;  /* 0x000000000e0672ca */ /* 0x000fe200000e0000 */
[C---:B------:R-:W-:Y:S01]  /*1a240*/  VIADD R14, R12.reuse, 0x200 ;  /* 0x000002000c0e7836 */ /* 0x040fe20000000000 */
[----:B------:R-:W-:Y:S01]  /*1a250*/  R2UR UR7, R15 ;  /* 0x000000000f0772ca */ /* 0x000fe200000e0000 */
[----:B------:R-:W-:Y:S01]  /*1a260*/  IMAD.MOV.U32 R15, RZ, RZ, 0x40000040 ;  /* 0x40000040ff0f7424 */ /* 0x000fe200078e00ff */
[----:B------:R-:W4:Y:S01]  /*1a270*/  SHFL.BFLY PT, R4, R13, 0x1, 0x1f ;  /* 0x0c201f000d047f89 */ /* 0x000f2200000e0000 */
[----:B------:R-:W-:Y:S01]  /*1a280*/  VIADD R12, R12, 0x280 ;  /* 0x000002800c0c7836 */ /* 0x000fe20000000000 */
[----:B------:R-:W-:Y:S08]  /*1a290*/  MUFU.EX2 R152, R152 ;  /* 0x0000009800987308 */ /* 0x000ff00000000800 */
[----:B------:R-:W-:Y:S08]  /*1a2a0*/  MUFU.EX2 R154, R154 ;  /* 0x0000009a009a7308 */ /* 0x000ff00000000800 */
[----:B------:R-:W-:Y:S01]  /*1a2b0*/  MUFU.EX2 R96, R96 ;  /* 0x0000006000607308 */ /* 0x000fe20000000800 */
[----:B----4-:R-:W-:Y:S01]  /*1a2c0*/  FMNMX.FTZ R4, R13, R4, !PT ;  /* 0x000000040d047209 */ /* 0x010fe20007810000 */
[----:B------:R-:W-:-:S04]  /*1a2d0*/  IMAD.MOV.U32 R13, RZ, RZ, 0x40000040 ;  /* 0x40000040ff0d7424 */ /* 0x000fc800078e00ff */
[----:B------:R-:W-:-:S04]  /*1a2e0*/  FMUL.FTZ R100, R4, R7 ;  /* 0x0000000704647220 */ /* 0x000fc80000410000 */
[-CC-:B------:R-:W-:Y:S01]  /*1a2f0*/  FFMA.FTZ R157, R90, R7.reuse, -R100.reuse ;  /* 0x000000075a9d7223 */ /* 0x180fe20000010864 */
[-CC-:B------:R-:W-:Y:S01]  /*1a300*/  FFMA.FTZ R90, R91, R7.reuse, -R100.reuse ;  /* 0x000000075b5a7223 */ /* 0x180fe20000010864 */
[-CC-:B------:R-:W-:Y:S01]  /*1a310*/  FFMA.FTZ R159, R94, R7.reuse, -R100.reuse ;  /* 0x000000075e9f7223 */ /* 0x180fe20000010864 */
[-CC-:B------:R-:W-:Y:S01]  /*1a320*/  FFMA.FTZ R94, R95, R7.reuse, -R100.reuse ;  /* 0x000000075f5e7223 */ /* 0x180fe20000010864 */
[-CC-:B------:R-:W-:Y:S01]  /*1a330*/  FFMA.FTZ R153, R98, R7.reuse, -R100.reuse ;  /* 0x0000000762997223 */ /* 0x180fe20000010864 */
[-CC-:B------:R-:W-:Y:S01]  /*1a340*/  FFMA.FTZ R98, R99, R7.reuse, -R100.reuse ;  /* 0x0000000763627223 */ /* 0x180fe20000010864 */
[----:B------:R-:W-:Y:S01]  /*1a350*/  MUFU.EX2 R157, R157 ;  /* 0x0000009d009d7308 */ /* 0x000fe20000000800 */
[----:B0-----:R-:W-:Y:S01]  /*1a360*/  FFMA.FTZ R95, R0, R6, R21 ;  /* 0x00000006005f7223 */ /* 0x001fe20000010015 */
[-CC-:B------:R-:W-:Y:S01]  /*1a370*/  FFMA.FTZ R155, R102, R7.reuse, -R100.reuse ;  /* 0x00000007669b7223 */ /* 0x180fe20000010864 */
[-CC-:B------:R-:W-:Y:S01]  /*1a380*/  FFMA.FTZ R102, R103, R7.reuse, -R100.reuse ;  /* 0x0000000767667223 */ /* 0x180fe20000010864 */
[-CC-:B------:R-:W-:Y:S01]  /*1a390*/  FFMA.FTZ R115, R115, R7.reuse, -R100.reuse ;  /* 0x0000000773737223 */ /* 0x180fe20000010864 */
[C---:B-1----:R-:W-:Y:S01]  /*1a3a0*/  FADD.FTZ R95, R156.reuse, R95 ;  /* 0x0000005f9c5f7221 */ /* 0x042fe20000010000 */
[--C-:B------:R-:W-:Y:S01]  /*1a3b0*/  FFMA.FTZ R6, R119, R7, -R100.reuse ;  /* 0x0000000777067223 */ /* 0x100fe20000010864 */
[----:B------:R-:W-:Y:S01]  /*1a3c0*/  F2FP.BF16.F32.PACK_AB R156, R156, R21 ;  /* 0x000000159c9c723e */ /* 0x000fe200000010ff */
        /* <DEDUP_REMOVED lines=22> */
[----:B--2---:R-:W-:Y:S01]  /*1a530*/  FADD.FTZ R110, R158, R95 ;  /* 0x0000005f9e6e7221 */ /* 0x004fe20000010000 */
[-C--:B------:R-:W-:Y:S01]  /*1a540*/  FFMA.FTZ R149, R106, R7.reuse, -R100 ;  /* 0x000000076a957223 */ /* 0x080fe20000010864 */
[----:B------:R-:W-:Y:S01]  /*1a550*/  HGMMA.64x128x16.F32.BF16 R24, R144, gdesc[UR4].tnspB, R24, gsb0 ;  /* 0x41e0000490187df0 */ /* 0x000fe20008001818 */
[----:B------:R-:W-:Y:S01]  /*1a560*/  R2UR UR6, R14 ;  /* 0x000000000e0672ca */ /* 0x000fe200000e0000 */
[-CC-:B------:R-:W-:Y:S01]  /*1a570*/  FFMA.FTZ R14, R128, R7.reuse, -R2.reuse ;  /* 0x00000007800e7223 */ /* 0x180fe20000010802 */
[----:B------:R-:W-:Y:S01]  /*1a580*/  R2UR UR7, R15 ;  /* 0x000000000f0772ca */ /* 0x000fe200000e0000 */
[-C--:B------:R-:W-:Y:S01]  /*1a590*/  FFMA.FTZ R15, R125, R7.reuse, -R2 ;  /* 0x000000077d0f7223 */ /* 0x080fe20000010802 */
[-CC-:B------:R-:W-:Y:S01]  /*1a5a0*/  FFMA.FTZ R104, R107, R7.reuse, -R100.reuse ;  /* 0x000000076b687223 */ /* 0x180fe20000010864 */
[----:B------:R-:W-:Y:S01]  /*1a5b0*/  MUFU.EX2 R148, R148 ;  /* 0x0000009400947308 */ /* 0x000fe20000000800 */
[----:B------:R-:W-:Y:S01]  /*1a5c0*/  FFMA.FTZ R106, R111, R7, -R100 ;  /* 0x000000076f6a7223 */ /* 0x000fe20000010864 */
[----:B---3--:R-:W-:-:S06]  /*1a5d0*/  F2FP.BF16.F32.PACK_AB R158, R89, R158 ;  /* 0x0000009e599e723e */ /* 0x008fcc00000010ff */
        /* <DEDUP_REMOVED lines=13> */
[-CC-:B------:R-:W-:Y:S01]  /*1a6b0*/  FFMA.FTZ R146, R116, R7.reuse, -R2.reuse ;  /* 0x0000000774927223 */ /* 0x180fe20000010802 */
[----:B------:R-:W-:Y:S01]  /*1a6c0*/  FFMA.FTZ R117, R129, R7, -R2 ;  /* 0x0000000781757223 */ /* 0x000fe20000010802 */
[----:B------:R-:W-:Y:S01]  /*1a6d0*/  HGMMA.64x128x16.F32.BF16 R24, R140, gdesc[UR4].tnspB, R24, gsb0 ;  /* 0x41e000048c187df0 */ /* 0x000fe20008001818 */
[----:B------:R-:W-:Y:S01]  /*1a6e0*/  R2UR UR6, R12 ;  /* 0x000000000c0672ca */ /* 0x000fe200000e0000 */
[----:B------:R-:W-:Y:S01]  /*1a6f0*/  FADD.FTZ R2, -R4, R9 ;  /* 0x0000000904027221 */ /* 0x000fe20000010100 */
[----:B------:R-:W-:Y:S01]  /*1a700*/  R2UR UR7, R13 ;  /* 0x000000000d0772ca */ /* 0x000fe200000e0000 */
[----:B------:R-:W-:-:S02]  /*1a710*/  @!P1 IMAD R13, R160, 0x8, R18 ;  /* 0x00000008a00d9824 */ /* 0x000fc400078e0212 */
[-CC-:B------:R-:W-:Y:S01]  /*1a720*/  FFMA.FTZ R12, R114, R7.reuse, -R100.reuse ;  /* 0x00000007720c7223 */ /* 0x180fe20000010864 */
[-C--:B------:R-:W-:Y:S01]  /*1a730*/  FMUL.FTZ R2, R2, R7.reuse ;  /* 0x0000000702027220 */ /* 0x080fe20000410000 */
[----:B------:R-:W-:Y:S01]  /*1a740*/  MUFU.EX2 R145, R145 ;  /* 0x0000009100917308 */ /* 0x000fe20000000800 */
[----:B------:R-:W-:Y:S02]  /*1a750*/  @!P1 VIADD R13, R13, 0x2a840 ;  /* 0x0002a8400d0d9836 */ /* 0x000fe40000000000 */
[----:B------:R-:W-:-:S03]  /*1a760*/  FFMA.FTZ R147, R118, R7, -R100 ;  /* 0x0000000776937223 */ /* 0x000fc60000010864 */
[----:B------:R-:W-:Y:S02]  /*1a770*/  @!P1 PRMT R91, RZ, 0x654, R13 ;  /* 0x00000654ff5b9816 */ /* 0x000fe4000000000d */
[----:B------:R-:W0:Y:S08]  /*1a780*/  MUFU.EX2 R2, R2 ;  /* 0x0000000200027308 */ /* 0x000e300000000800 */
[----:B------:R-:W-:Y:S08]  /*1a790*/  MUFU.EX2 R144, R144 ;  /* 0x0000009000907308 */ /* 0x000ff00000000800 */
[----:B------:R-:W-:Y:S01]  /*1a7a0*/  MUFU.EX2 R12, R12 ;  /* 0x0000000c000c7308 */ /* 0x000fe20000000800 */
[----:B0-----:R-:W-:Y:S01]  /*1a7b0*/  FFMA.FTZ R5, R2, R5, R157 ;  /* 0x0000000502057223 */ /* 0x001fe2000001009d */
[----:B------:R-:W-:-:S03]  /*1a7c0*/  F2FP.BF16.F32.PACK_AB R157, R90, R157 ;  /* 0x0000009d5a9d723e */ /* 0x000fc600000010ff */
[----:B------:R-:W-:-:S03]  /*1a7d0*/  FADD.FTZ R108, R90, R5 ;  /* 0x000000055a6c7221 */ /* 0x000fc60000010000 */
[----:B------:R-:W-:Y:S01]  /*1a7e0*/  MUFU.EX2 R13, R115 ;  /* 0x00000073000d7308 */ /* 0x000fe20000000800 */
[----:B------:R-:W-:Y:S01]  /*1a7f0*/  FADD.FTZ R5, R159, R108 ;  /* 0x0000006c9f057221 */ /* 0x000fe20000010000 */
[----:B------:R-:W-:Y:S01]  /*1a800*/  FFMA.FTZ R108, R123, R7, -R100 ;  /* 0x000000077b6c7223 */ /* 0x000fe20000010864 */
[----:B------:R-:W-:-:S05]  /*1a810*/  F2FP.BF16.F32.PACK_AB R159, R94, R159 ;  /* 0x0000009f5e9f723e */ /* 0x000fca00000010ff */
[----:B------:R-:W-:Y:S08]  /*1a820*/  MUFU.EX2 R146, R146 ;  /* 0x0000009200927308 */ /* 0x000ff00000000800 */
[----:B------:R-:W-:Y:S08]  /*1a830*/  MUFU.EX2 R147, R147 ;  /* 0x0000009300937308 */ /* 0x000ff00000000800 */
[----:B------:R-:W-:Y:S08]  /*1a840*/  MUFU.EX2 R109, R109 ;  /* 0x0000006d006d7308 */ /* 0x000ff00000000800 */
[----:B------:R-:W-:Y:S08]  /*1a850*/  MUFU.EX2 R108, R108 ;  /* 0x0000006c006c7308 */ /* 0x000ff00000000800 */
[----:B------:R-:W-:Y:S08]  /*1a860*/  MUFU.EX2 R117, R117 ;  /* 0x0000007500757308 */ /* 0x000ff00000000800 */
[----:B------:R-:W0:Y:S01]  /*1a870*/  MUFU.EX2 R9, R133 ;  /* 0x0000008500097308 */ /* 0x000e220000000800 */
[----:B------:R-:W-:-:S02]  /*1a880*/  WARPGROUP.DEPBAR.LE gsb0, 0x0 ;  /* 0x00008000000079c5 */ /* 0x000fc40000010000 */
[----:B------:R-:W-:Y:S01]  /*1a890*/  WARPGROUP.ARRIVE ;  /* 0x00000000000079c5 */ /* 0x000fe20000000000 */
[-CC-:B------:R-:W-:Y:S01]  /*1a8a0*/  FFMA.FTZ R141, R122, R7.reuse, -R100.reuse ;  /* 0x000000077a8d7223 */ /* 0x180fe20000010864 */
[----:B------:R-:W-:Y:S01]  /*1a8b0*/  FFMA.FTZ R100, R135, R7, -R100 ;  /* 0x0000000787647223 */ /* 0x000fe20000010864 */
[----:B------:R-:W-:Y:S02]  /*1a8c0*/  F2FP.BF16.F32.PACK_AB R140, R113, R88 ;  /* 0x00000058718c723e */ /* 0x000fe400000010ff */
[----:B------:R-:W-:Y:S01]  /*1a8d0*/  F2FP.BF16.F32.PACK_AB R142, R15, R92 ;  /* 0x0000005c0f8e723e */ /* 0x000fe200000010ff */
[----:B------:R-:W-:Y:S01]  /*1a8e0*/  HGMMA.64x128x16.F32.BF16 R24, R136, gdesc[UR4].tnspB, R24, gsb0 ;  /* 0x41e0000488187df0 */ /* 0x000fe20008001818 */
[----:B------:R-:W-:Y:S01]  /*1a8f0*/  MUFU.EX2 R141, R141 ;  /* 0x0000008d008d7308 */ /* 0x000fe20000000800 */
[----:B------:R-:W-:-:S07]  /*1a900*/  F2FP.BF16.F32.PACK_AB R143, R127, R126 ;  /* 0x0000007e7f8f723e */ /* 0x000fce00000010ff */
[----:B------:R-:W1:Y:S01]  /*1a910*/  MUFU.EX2 R100, R100 ;  /* 0x0000006400647308 */ /* 0x000e620000000800 */
[----:B------:R-:W-:Y:S02]  /*1a920*/  WARPGROUP.DEPBAR.LE gsb0, 0x0 ;  /* 0x00008000000079c5 */ /* 0x000fe40000010000 */
[----:B------:R2:W-:Y:S01]  /*1a930*/  @!P1 SYNCS.ARRIVE.TRANS64.RED.A1T0 RZ, [R91+URZ], RZ ;  /* 0x000000ff5bff99a7 */ /* 0x0005e2000810043f */
[----:B0-----:R-:W-:Y:S02]  /*1a940*/  F2FP.BF16.F32.PACK_AB R138, R9, R96 ;  /* 0x00000060098a723e */ /* 0x001fe400000010ff */
[----:B------:R-:W-:Y:S02]  /*1a950*/  F2FP.BF16.F32.PACK_AB R136, R117, R14 ;  /* 0x0000000e7588723e */ /* 0x000fe400000010ff */
[----:B------:R-:W-:Y:S02]  /*1a960*/  F2FP.BF16.F32.PACK_AB R137, R131, R130 ;  /* 0x000000828389723e */ /* 0x000fe400000010ff */
[----:B-1----:R-:W-:Y:S01]  /*1a970*/  F2FP.BF16.F32.PACK_AB R139, R100, R134 ;  /* 0x00000086648b723e */ /* 0x002fe200000010ff */
[----:B--2---:R-:W-:Y:S01]  /*1a980*/  FADD.FTZ R91, R89, R110 ;  /* 0x0000006e595b7221 */ /* 0x004fe20000010000 */
[----:B------:R-:W-:Y:S01]  /*1a990*/  FADD.FTZ R110, R94, R5 ;  /* 0x000000055e6e7221 */ /* 0x000fe20000010000 */
[----:B------:R0:W-:Y:S02]  /*1a9a0*/  @!P1 SYNCS.ARRIVE.TRANS64.RED.A1T0 RZ, [R170+URZ], RZ ;  /* 0x000000ffaaff99a7 */ /* 0x0001e4000810043f */
[----:B------:R-:W-:Y:S01]  /*1a9b0*/  FADD.FTZ R112, R152, R91 ;  /* 0x0000005b98707221 */ /* 0x000fe20000010000 */
[----:B------:R-:W-:Y:S01]  /*1a9c0*/  FADD.FTZ R5, R153, R110 ;  /* 0x0000006e99057221 */ /* 0x000fe20000010000 */
[----:B------:R-:W-:-:S02]  /*1a9d0*/  F2FP.BF16.F32.PACK_AB R152, R93, R152 ;  /* 0x000000985d98723e */ /* 0x000fc400000010ff */
[----:B------:R-:W-:Y:S01]  /*1a9e0*/  FADD.FTZ R91, R93, R112 ;  /* 0x000000705d5b7221 */ /* 0x000fe20000010000 */
[C---:B------:R-:W-:Y:S01]  /*1a9f0*/  FADD.FTZ R110, R98.reuse, R5 ;  /* 0x00000005626e7221 */ /* 0x040fe20000010000 */
[----:B------:R-:W-:Y:S01]  /*1aa00*/  F2FP.BF16.F32.PACK_AB R153, R98, R153 ;  /* 0x000000996299723e */ /* 0x000fe200000010ff */
[----:B0-----:R-:W-:Y:S02]  /*1aa10*/  IMAD.MOV.U32 R170, RZ, RZ, R161 ;  /* 0x000000ffffaa7224 */ /* 0x001fe400078e00a1 */
        /* <DEDUP_REMOVED lines=16> */
[----:B------:R-:W-:Y:S01]  /*1ab20*/  FADD.FTZ R5, R106, R5 ;  /* 0x000000056a057221 */ /* 0x000fe20000010000 */
[----:B------:R-:W-:Y:S02]  /*1ab30*/  F2FP.BF16.F32.PACK_AB R145, R13, R12 ;  /* 0x0000000c0d91723e */ /* 0x000fe400000010ff */
[----:B------:R-:W-:Y:S01]  /*1ab40*/  FADD.FTZ R90, R144, R21 ;  /* 0x00000015905a7221 */ /* 0x000fe20000010000 */
[----:B------:R-:W-:Y:S01]  /*1ab50*/  FADD.FTZ R94, R12, R5 ;  /* 0x000000050c5e7221 */ /* 0x000fe20000010000 */
[----:B------:R-:W-:Y:S02]  /*1ab60*/  F2FP.BF16.F32.PACK_AB R151, R106, R151 ;  /* 0x000000976a97723e */ /* 0x000fe400000010ff */
[----:B------:R-:W-:Y:S01]  /*1ab70*/  FADD.FTZ R5, R101, R90 ;  /* 0x0000005a65057221 */ /* 0x000fe20000010000 */
[----:B------:R-:W-:Y:S01]  /*1ab80*/  FADD.FTZ R94, R13, R94 ;  /* 0x0000005e0d5e7221 */ /* 0x000fe20000010000 */
[----:B------:R-:W-:-:S02]  /*1ab90*/  F2FP.BF16.F32.PACK_AB R144, R101, R144 ;  /* 0x000000906590723e */ /* 0x000fc400000010ff */
[----:B------:R-:W-:Y:S01]  /*1aba0*/  FADD.FTZ R90, R146, R5 ;  /* 0x00000005925a7221 */ /* 0x000fe20000010000 */
[----:B------:R-:W-:Y:S01]  /*1abb0*/  FADD.FTZ R5, R147, R94 ;  /* 0x0000005e93057221 */ /* 0x000fe20000010000 */
[C---:B------:R-:W-:Y:S02]  /*1abc0*/  F2FP.BF16.F32.PACK_AB R147, R6.reuse, R147 ;  /* 0x000000930693723e */ /* 0x040fe400000010ff */
[C---:B------:R-:W-:Y:S01]  /*1abd0*/  FADD.FTZ R21, R109.reuse, R90 ;  /* 0x0000005a6d157221 */ /* 0x040fe20000010000 */
[----:B------:R-:W-:Y:S01]  /*1abe0*/  FADD.FTZ R90, R6, R5 ;  /* 0x00000005065a7221 */ /* 0x000fe20000010000 */
[----:B------:R-:W-:Y:S02]  /*1abf0*/  F2FP.BF16.F32.PACK_AB R146, R109, R146 ;  /* 0x000000926d92723e */ /* 0x000fe400000010ff */
[----:B------:R-:W-:Y:S01]  /*1ac00*/  FADD.FTZ R94, R88, R21 ;  /* 0x00000015585e7221 */ /* 0x000fe20000010000 */
[----:B------:R-:W-:Y:S01]  /*1ac10*/  FADD.FTZ R5, R141, R90 ;  /* 0x0000005a8d057221 */ /* 0x000fe20000010000 */
[----:B------:R-:W-:-:S02]  /*1ac20*/  F2FP.BF16.F32.PACK_AB R141, R108, R141 ;  /* 0x0000008d6c8d723e */ /* 0x000fc400000010ff */
[----:B------:R-:W-:Y:S01]  /*1ac30*/  FADD.FTZ R21, R113, R94 ;  /* 0x0000005e71157221 */ /* 0x000fe20000010000 */
[----:B------:R-:W-:-:S03]  /*1ac40*/  FADD.FTZ R5, R108, R5 ;  /* 0x000000056c057221 */ /* 0x000fc60000010000 */
[----:B------:R-:W-:Y:S01]  /*1ac50*/  FADD.FTZ R90, R92, R21 ;  /* 0x000000155c5a7221 */ /* 0x000fe20000010000 */
[----:B------:R-:W-:Y:S01]  /*1ac60*/  FADD.FTZ R5, R126, R5 ;  /* 0x000000057e057221 */ /* 0x000fe20000010000 */
[----:B------:R-:W-:Y:S02]  /*1ac70*/  IMAD.MOV.U32 R21, RZ, RZ, R3 ;  /* 0x000000ffff157224 */ /* 0x000fe400078e0003 */
[----:B------:R-:W-:Y:S01]  /*1ac80*/  FADD.FTZ R13, R15, R90 ;  /* 0x0000005a0f0d7221 */ /* 0x000fe20000010000 */
[----:B------:R-:W-:-:S03]  /*1ac90*/  FADD.FTZ R5, R127, R5 ;  /* 0x000000057f057221 */ /* 0x000fc60000010000 */
[----:B------:R-:W-:Y:S01]  /*1aca0*/  FADD.FTZ R6, R14, R13 ;  /* 0x0000000d0e067221 */ /* 0x000fe20000010000 */
[----:B------:R-:W-:-:S03]  /*1acb0*/  FADD.FTZ R5, R130, R5 ;  /* 0x0000000582057221 */ /* 0x000fc60000010000 */
[----:B------:R-:W-:Y:S01]  /*1acc0*/  FADD.FTZ R13, R117, R6 ;  /* 0x00000006750d7221 */ /* 0x000fe20000010000 */
[----:B------:R-:W-:-:S03]  /*1acd0*/  FADD.FTZ R5, R131, R5 ;  /* 0x0000000583057221 */ /* 0x000fc60000010000 */
[----:B------:R-:W-:Y:S01]  /*1ace0*/  FADD.FTZ R6, R96, R13 ;  /* 0x0000000d60067221 */ /* 0x000fe20000010000 */
[----:B------:R-:W-:-:S03]  /*1acf0*/  FADD.FTZ R5, R134, R5 ;  /* 0x0000000586057221 */ /* 0x000fc60000010000 */
[----:B------:R-:W-:Y:S01]  /*1ad00*/  FADD.FTZ R6, R9, R6 ;  /* 0x0000000609067221 */ /* 0x000fe20000010000 */
[----:B------:R-:W-:Y:S01]  /*1ad10*/  FADD.FTZ R5, R100, R5 ;  /* 0x0000000564057221 */ /* 0x000fe20000010000 */
[----:B------:R-:W-:Y:S01]  /*1ad20*/  IMAD.MOV.U32 R9, RZ, RZ, R4 ;  /* 0x000000ffff097224 */ /* 0x000fe200078e0004 */
[----:B------:R-:W-:Y:S06]  /*1ad30*/  @P2 BRA `(.L_x_1567) ;  /* 0xffffffe0002c2947 */ /* 0x000fec000383ffff */
[----:B------:R-:W-:Y:S05]  /*1ad40*/  BSYNC B1 ;  /* 0x0000000000017941 */ /* 0x000fea0003800000 */
.L_x_1556:
[----:B------:R-:W-:Y:S05]  /*1ad50*/  BSYNC B0 ;  /* 0x0000000000007941 */ /* 0x000fea0003800000 */
.L_x_1555:
[----:B------:R-:W-:Y:S01]  /*1ad60*/  ISETP.GE.AND P2, PT, R11, R168, PT ;  /* 0x000000a80b00720c */ /* 0x000fe20003f46270 */
[----:B------:R-:W-:-:S12]  /*1ad70*/  BSSY B0, `(.L_x_1568) ;  /* 0x0000312000007945 */ /* 0x000fd80003800000 */
[----:B------:R-:W-:Y:S05]  /*1ad80*/  @!P2 BRA `(.L_x_1569) ;  /* 0x000000300040a947 */ /* 0x000fea0003800000 */
[----:B------:R-:W-:Y:S02]  /*1ad90*/  IMAD R21, R169, 0x80, R179 ;  /* 0x00000080a9157824 */ /* 0x000fe400078e02b3 */
[----:B------:R-:W-:Y:S02]  /*1ada0*/  IMAD.MOV.U32 R9, RZ, RZ, R4 ;  /* 0x000000ffff097224 */ /* 0x000fe400078e0004 */
[----:B------:R-:W-:Y:S02]  /*1adb0*/  VIADD R21, R21, 0x8 ;  /* 0x0000000815157836 */ /* 0x000fe40000000000 */
[----:B------:R-:W-:Y:S02]  /*1adc0*/  IMAD.MOV.U32 R20, RZ, RZ, R3 ;  /* 0x000000ffff147224 */ /* 0x000fe400078e0003 */
[----:B------:R-:W-:Y:S01]  /*1add0*/  IMAD.MOV.U32 R170, RZ, RZ, R161 ;  /* 0x000000ffffaa7224 */ /* 0x000fe200078e00a1 */
[----:B------:R-:W-:Y:S01]  /*1ade0*/  IADD3 R21, R21, R163, -R164 ;  /* 0x000000a315157210 */ /* 0x000fe20007ffe8a4 */
[----:B------:R-:W-:-:S07]  /*1adf0*/  IMAD.MOV.U32 R171, RZ, RZ, R160 ;  /* 0x000000ffffab7224 */ /* 0x000fce00078e00a0 */
.L_x_1588:
[----:B------:R-:W-:-:S05]  /*1ae00*/  VIADD R3, R171, 0x1 ;  /* 0x00000001ab037836 */ /* 0x000fca0000000000 */
[----:B------:R-:W-:-:S04]  /*1ae10*/  ISETP.NE.AND P2, PT, R3, 0x2, PT ;  /* 0x000000020300780c */ /* 0x000fc80003f45270 */
[----:B------:R-:W-:Y:S02]  /*1ae20*/  SEL R161, RZ, 0x1, P2 ;  /* 0x00000001ffa17807 */ /* 0x000fe40001000000 */
[----:B------:R-:W-:Y:S02]  /*1ae30*/  SEL R160, R3, RZ, P2 ;  /* 0x000000ff03a07207 */ /* 0x000fe40001000000 */
[----:B------:R-:W-:Y:S01]  /*1ae40*/  LOP3.LUT R161, R170, R161, RZ, 0x3c, !PT ;  /* 0x000000a1aaa17212 */ /* 0x000fe200078e3cff */
[----:B------:R-:W-:Y:S06]  /*1ae50*/  @!P0 BRA `(.L_x_1570) ;  /* 0x0000000000048947 */ /* 0x000fec0003800000 */
[----:B------:R-:W-:Y:S01]  /*1ae60*/  BPT.TRAP 0x1 ;  /* 0x000000040000795c */ /* 0x000fe20000300000 */
.L_x_1570:
[----:B------:R-:W-:Y:S01]  /*1ae70*/  IMAD R4, R160, 0x8, R18 ;  /* 0x00000008a0047824 */ /* 0x000fe200078e0212 */
[----:B------:R-:W-:-:S04]  /*1ae80*/  SHF.L.U32 R3, R161, 0x1f, RZ ;  /* 0x0000001fa1037819 */ /* 0x000fc800000006ff */
[----:B------:R0:W1:Y:S01]  /*1ae90*/  SYNCS.PHASECHK.TRANS64.TRYWAIT P2, [R4+URZ+0x2a830], R3 ;  /* 0x02a83003040075a7 */ /* 0x000062000804017f */
[----:B------:R-:W-:Y:S05]  /*1aea0*/  @!P0 BRA `(.L_x_1571) ;  /* 0x0000000000048947 */ /* 0x000fea0003800000 */
[----:B------:R-:W-:Y:S01]  /*1aeb0*/  BPT.TRAP 0x1 ;  /* 0x000000040000795c */ /* 0x000fe20000300000 */
.L_x_1571:
[----:B------:R-:W-:Y:S01]  /*1aec0*/  BSSY B1, `(.L_x_1572) ;  /* 0x0000006000017945 */ /* 0x000fe20003800000 */
[----:B------:R-:W-:Y:S02]  /*1aed0*/  IMAD R12, R160, 0x900, R8 ;  /* 0x00000900a00c7824 */ /* 0x000fe400078e0208 */
[----:B------:R-:W-:Y:S01]  /*1aee0*/  IMAD.MOV.U32 R13, RZ, RZ, 0x40000040 ;  /* 0x40000040ff0d7424 */ /* 0x000fe200078e00ff */
[----:B-1----:R-:W-:Y:S06]  /*1aef0*/  @P2 BRA `(.L_x_1573) ;  /* 0x0000000000082947 */ /* 0x002fec0003800000 */
[----:B------:R-:W1:Y:S02]  /*1af00*/  SYNCS.PHASECHK.TRANS64.TRYWAIT P2, [R4+URZ+0x2a830], R3 ;  /* 0x02a83003040075a7 */ /* 0x000e64000804017f */
[----:B-1----:R-:W-:Y:S05]  /*1af10*/  @!P2 BRA `(.L_x_1574) ;  /* 0x000000d000c8a947 */ /* 0x002fea0003800000 */
.L_x_1573:
[----:B------:R-:W-:Y:S05]  /*1af20*/  BSYNC B1 ;  /* 0x0000000000017941 */ /* 0x000fea0003800000 */
.L_x_1572:
        /* <DEDUP_REMOVED lines=179> */
.L_x_1575:
[----:B01----:R-:W-:Y:S01]  /*1ba60*/  SHF.L.U32 R3, R170, 0x1f, RZ ;  /* 0x0000001faa037819 */ /* 0x003fe200000006ff */
[----:B------:R-:W-:-:S04]  /*1ba70*/  IMAD R12, R171, 0x8, R18 ;  /* 0x00000008ab0c7824 */ /* 0x000fc800078e0212 */
[----:B------:R0:W1:Y:S01]  /*1ba80*/  SYNCS.PHASECHK.TRANS64.TRYWAIT P2, [R12+URZ+0x2a850], R3 ;  /* 0x02a850030c0075a7 */ /* 0x000062000804017f */
[----:B------:R-:W-:Y:S05]  /*1ba90*/  @!P0 BRA `(.L_x_1576) ;  /* 0x0000000000048947 */ /* 0x000fea0003800000 */
[----:B------:R-:W-:Y:S01]  /*1baa0*/  BPT.TRAP 0x1 ;  /* 0x000000040000795c */ /* 0x000fe20000300000 */
.L_x_1576:
        /* <DEDUP_REMOVED lines=9> */
.L_x_1578:
[----:B------:R-:W-:Y:S05]  /*1bb40*/  BSYNC B1 ;  /* 0x0000000000017941 */ /* 0x000fea0003800000 */
.L_x_1577:
[----:B------:R-:W-:Y:S01]  /*1bb50*/  IMAD.MOV.U32 R2, RZ, RZ, R0 ;  /* 0x000000ffff027224 */ /* 0x000fe200078e0000 */
[----:B------:R-:W-:Y:S01]  /*1bb60*/  WARPGROUP.ARRIVE ;  /* 0x00000000000079c5 */ /* 0x000fe20000000000 */
[----:B01----:R-:W-:Y:S01]  /*1bb70*/  IMAD.MOV.U32 R3, RZ, RZ, 0x40000040 ;  /* 0x40000040ff037424 */ /* 0x003fe200078e00ff */
[----:B------:R-:W-:Y:S01]  /*1bb80*/  ISETP.GE.AND P2, PT, R10, 0x1, PT ;  /* 0x000000010a00780c */ /* 0x000fe20003f46270 */
[----:B------:R-:W-:Y:S01]  /*1bb90*/  @!P1 VIADD R4, R4, 0x2a840 ;  /* 0x0002a84004049836 */ /* 0x000fe20000000000 */
[----:B------:R-:W-:Y:S01]  /*1bba0*/  R2UR UR6, R2 ;  /* 0x00000000020672ca */ /* 0x000fe200000e0000 */
[----:B------:R-:W-:Y:S01]  /*1bbb0*/  VIADD R2, R0, 0x80 ;  /* 0x0000008000027836 */ /* 0x000fe20000000000 */
[----:B------:R-:W-:Y:S01]  /*1bbc0*/  R2UR UR7, R3 ;  /* 0x00000000030772ca */ /* 0x000fe200000e0000 */
[----:B------:R-:W-:Y:S01]  /*1bbd0*/  IMAD.MOV.U32 R3, RZ, RZ, 0x40000040 ;  /* 0x40000040ff037424 */ /* 0x000fe200078e00ff */
[----:B------:R-:W-:Y:S01]  /*1bbe0*/  ULOP3.LUT UR4, URZ, UR51, URZ, 0x33, !UPT ;  /* 0x000000333f047292 */ /* 0x000fe2000f8e333f */
[----:B------:R-:W-:Y:S01]  /*1bbf0*/  @!P1 PRMT R4, RZ, 0x654, R4 ;  /* 0x00000654ff049816 */ /* 0x000fe20000000004 */
[----:B------:R-:W-:-:S09]  /*1bc00*/  IMAD R13, R169, 0x80, R179 ;  /* 0x00000080a90d7824 */ /* 0x000fd200078e02b3 */
        /* <DEDUP_REMOVED lines=13> */
[----:B------:R-:W-:Y:S01]  /*1bce0*/  WARPGROUP.ARRIVE ;  /* 0x00000000000079c5 */ /* 0x000fe20000000000 */
[----:B------:R-:W-:-:S04]  /*1bcf0*/  IMAD R152, R11, -0x60, RZ ;  /* 0xffffffa00b987824 */ /* 0x000fc800078e02ff */
[----:B------:R-:W-:-:S04]  /*1bd00*/  IMAD R7, R173, -0x2, R152 ;  /* 0xfffffffead077824 */ /* 0x000fc800078e0298 */
        /* <DEDUP_REMOVED lines=17> */
[----:B------:R-:W-:-:S05]  /*1be20*/  IADD3 R3, R152, 0x1, R163 ;  /* 0x0000000198037810 */ /* 0x000fca0007ffe0a3 */
[----:B------:R-:W-:-:S04]  /*1be30*/  IMAD.IADD R0, R3, 0x1, -R164 ;  /* 0x0000000103007824 */ /* 0x000fc800078e0aa4 */
        /* <DEDUP_REMOVED lines=9> */
[----:B------:R-:W-:Y:S01]  /*1bed0*/  IMAD.IADD R137, R13, 0x1, R156 ;  /* 0x000000010d897824 */ /* 0x000fe200078e029c */
[----:B------:R-:W-:Y:S06]  /*1bee0*/  @!P2 BRA `(.L_x_1580) ;  /* 0x000000000058a947 */ /* 0x000fec0003800000 */
[----:B------:R-:W-:Y:S01]  /*1bef0*/  IADD3 R0, R13, R163, -R164 ;  /* 0x000000a30d007210 */ /* 0x000fe20007ffe8a4 */
[----:B------:R-:W-:Y:S03]  /*1bf00*/  BSSY B1, `(.L_x_1581) ;  /* 0x0000011000017945 */ /* 0x000fe60003800000 */
[----:B------:R-:W-:-:S13]  /*1bf10*/  ISETP.GT.AND P2, PT, R0, -0x1, PT ;  /* 0xffffffff0000780c */ /* 0x000fda0003f44270 */
[----:B------:R-:W-:Y:S05]  /*1bf20*/  @P2 BRA `(.L_x_1582) ;  /* 0x0000000000202947 */ /* 0x000fea0003800000 */
[----:B0-----:R-:W-:Y:S01]  /*1bf30*/  IMAD.U32 R4, RZ, RZ, UR39 ;  /* 0x00000027ff047e24 */ /* 0x001fe2000f8e00ff */
[----:B------:R-:W-:-:S04]  /*1bf40*/  LOP3.LUT R139, RZ, R0, RZ, 0x33, !PT ;  /* 0x00000000ff8b7212 */ /* 0x000fc800078e33ff */
[----:B------:R-:W-:-:S13]  /*1bf50*/  ISETP.NE.AND P2, PT, R4, 0x1, PT ;  /* 0x000000010400780c */ /* 0x000fda0003f45270 */
[----:B------:R-:W0:Y:S02]  /*1bf60*/  @P2 LDC.64 R2, c[0x0][0x9e8] ;  /* 0x00027a00ff022b82 */ /* 0x000e240000000a00 */
[----:B0-----:R-:W-:-:S05]  /*1bf70*/  @P2 IMAD.HI.U32 R2, R139, R2, RZ ;  /* 0x000000028b022227 */ /* 0x001fca00078e00ff */
[----:B------:R-:W-:-:S04]  /*1bf80*/  @P2 SHF.R.U32.HI R139, RZ, R3, R2 ;  /* 0x00000003ff8b2219 */ /* 0x000fc80000011602 */
[----:B------:R-:W-:Y:S01]  /*1bf90*/  LOP3.LUT R139, RZ, R139, RZ, 0x33, !PT ;  /* 0x0000008bff8b7212 */ /* 0x000fe200078e33ff */
[----:B------:R-:W-:Y:S06]  /*1bfa0*/  BRA `(.L_x_1583) ;  /* 0x0000000000187947 */ /* 0x000fec0003800000 */
.L_x_1582:
[----:B0-----:R-:W-:Y:S01]  /*1bfb0*/  IMAD.U32 R4, RZ, RZ, UR39 ;  /* 0x00000027ff047e24 */ /* 0x001fe2000f8e00ff */
[----:B------:R-:W-:-:S04]  /*1bfc0*/  IADD3 R139, R13, R163, -R164 ;  /* 0x000000a30d8b7210 */ /* 0x000fc80007ffe8a4 */
[----:B------:R-:W-:-:S13]  /*1bfd0*/  ISETP.NE.AND P2, PT, R4, 0x1, PT ;  /* 0x000000010400780c */ /* 0x000fda0003f45270 */
[----:B------:R-:W0:Y:S02]  /*1bfe0*/  @P2 LDC.64 R2, c[0x0][0x9e8] ;  /* 0x00027a00ff022b82 */ /* 0x000e240000000a00 */
[----:B0-----:R-:W-:-:S05]  /*1bff0*/  @P2 IMAD.HI.U32 R2, R139, R2, RZ ;  /* 0x000000028b022227 */ /* 0x001fca00078e00ff */
[----:B------:R-:W-:-:S07]  /*1c000*/  @P2 SHF.R.U32.HI R139, RZ, R3, R2 ;  /* 0x00000003ff8b2219 */ /* 0x000fce0000011602 */
.L_x_1583:
[----:B------:R-:W-:Y:S05]  /*1c010*/  BSYNC B1 ;  /* 0x0000000000017941 */ /* 0x000fea0003800000 */
.L_x_1581:
[----:B------:R-:W-:-:S05]  /*1c020*/  IMAD R0, R139, R4, R7 ;  /* 0x000000048b007224 */ /* 0x000fca00078e0207 */
[----:B------:R-:W-:Y:S02]  /*1c030*/  VIADDMNMX R137, R0, R4, R137, PT ;  /* 0x0000000400897246 */ /* 0x000fe40003800189 */
[----:B------:R-:W-:-:S07]  /*1c040*/  VIMNMX R15, R15, R0, !PT ;  /* 0x000000000f0f7248 */ /* 0x000fce0007fe0100 */
.L_x_1580:
        /* <DEDUP_REMOVED lines=12> */
[----:B0-----:R-:W-:Y:S02]  /*1c110*/  FSEL R4, R93, -INF , !P4 ;  /* 0xff8000005d047808 */ /* 0x001fe40006000000 */
        /* <DEDUP_REMOVED lines=86> */
[----:B------:R-:W-:Y:S02]  /*1c680*/  IADD3 R89, R154, 0x8, R13 ;  /* 0x000000089a597810 */ /* 0x000fe40007ffe00d */
        /* <DEDUP_REMOVED lines=15> */
[----:B------:R-:W-:Y:S02]  /*1c780*/  IADD3 R15, R156, 0x8, R13 ;  /* 0x000000089c0f7810 */ /* 0x000fe40007ffe00d */
[----:B------:R-:W-:-:S04]  /*1c790*/  ISETP.LT.OR P6, PT, R137, 0x5a, P6 ;  /* 0x0000005a8900780c */ /* 0x000fc800037c1670 */
[----:B------:R-:W-:Y:S02]  /*1c7a0*/  FSEL R88, R133, -INF , !P6 ;  /* 0xff80000085587808 */ /* 0x000fe40007000000 */
[----:B------:R-:W-:-:S13]  /*1c7b0*/  ISETP.GE.AND P6, PT, R10, 0x1, PT ;  /* 0x000000010a00780c */ /* 0x000fda0003fc6270 */
[----:B------:R-:W-:Y:S05]  /*1c7c0*/  @!P6 BRA `(.L_x_1584) ;  /* 0x00000000005ce947 */ /* 0x000fea0003800000 */
[----:B------:R-:W-:Y:S01]  /*1c7d0*/  ISETP.GT.AND P6, PT, R21, -0x1, PT ;  /* 0xffffffff1500780c */ /* 0x000fe20003fc4270 */
[----:B------:R-:W-:-:S12]  /*1c7e0*/  BSSY B1, `(.L_x_1585) ;  /* 0x0000012000017945 */ /* 0x000fd80003800000 */
[----:B------:R-:W-:Y:S05]  /*1c7f0*/  @P6 BRA `(.L_x_1586) ;  /* 0x0000000000286947 */ /* 0x000fea0003800000 */
[----:B------:R-:W-:Y:S02]  /*1c800*/  IMAD.U32 R133, RZ, RZ, UR39 ;  /* 0x00000027ff857e24 */ /* 0x000fe4000f8e00ff */
[----:B------:R-:W-:-:S03]  /*1c810*/  VIADD R13, R13, 0x8 ;  /* 0x000000080d0d7836 */ /* 0x000fc60000000000 */
[----:B------:R-:W-:Y:S02]  /*1c820*/  ISETP.NE.AND P6, PT, R133, 0x1, PT ;  /* 0x000000018500780c */ /* 0x000fe40003fc5270 */
[----:B------:R-:W-:-:S04]  /*1c830*/  IADD3 R13, R13, R163, -R164 ;  /* 0x000000a30d0d7210 */ /* 0x000fc80007ffe8a4 */
[----:B------:R-:W-:-:S07]  /*1c840*/  LOP3.LUT R13, RZ, R13, RZ, 0x33, !PT ;  /* 0x0000000dff0d7212 */ /* 0x000fce00078e33ff */
[----:B------:R-:W0:Y:S02]  /*1c850*/  @P6 LDC.64 R2, c[0x0][0x9e8] ;  /* 0x00027a00ff026b82 */ /* 0x000e240000000a00 */
[----:B0-----:R-:W-:-:S05]  /*1c860*/  @P6 IMAD.HI.U32 R2, R13, R2, RZ ;  /* 0x000000020d026227 */ /* 0x001fca00078e00ff */
[----:B------:R-:W-:-:S04]  /*1c870*/  @P6 SHF.R.U32.HI R13, RZ, R3, R2 ;  /* 0x00000003ff0d6219 */ /* 0x000fc80000011602 */
[----:B------:R-:W-:Y:S01]  /*1c880*/  LOP3.LUT R2, RZ, R13, RZ, 0x33, !PT ;  /* 0x0000000dff027212 */ /* 0x000fe200078e33ff */
[----:B------:R-:W-:Y:S06]  /*1c890*/  BRA `(.L_x_1587) ;  /* 0x0000000000187947 */ /* 0x000fec0003800000 */
.L_x_1586:
[----:B------:R-:W-:-:S05]  /*1c8a0*/  IMAD.U32 R133, RZ, RZ, UR39 ;  /* 0x00000027ff857e24 */ /* 0x000fca000f8e00ff */
[----:B------:R-:W-:-:S13]  /*1c8b0*/  ISETP.NE.AND P6, PT, R133, 0x1, PT ;  /* 0x000000018500780c */ /* 0x000fda0003fc5270 */
[----:B------:R-:W0:Y:S02]  /*1c8c0*/  @P6 LDC.64 R2, c[0x0][0x9e8] ;  /* 0x00027a00ff026b82 */ /* 0x000e240000000a00 */
[----:B0-----:R-:W-:-:S04]  /*1c8d0*/  @P6 IMAD.HI.U32 R152, R21, R2, RZ ;  /* 0x0000000215986227 */ /* 0x001fc800078e00ff */
[----:B------:R-:W-:Y:S01]  /*1c8e0*/  IMAD.MOV.U32 R2, RZ, RZ, R21 ;  /* 0x000000ffff027224 */ /* 0x000fe200078e0015 */
[----:B------:R-:W-:-:S07]  /*1c8f0*/  @P6 SHF.R.U32.HI R2, RZ, R3, R152 ;  /* 0x00000003ff026219 */ /* 0x000fce0000011698 */
.L_x_1587:
[----:B------:R-:W-:Y:S05]  /*1c900*/  BSYNC B1 ;  /* 0x0000000000017941 */ /* 0x000fea0003800000 */
.L_x_1585:
[----:B------:R-:W-:-:S05]  /*1c910*/  IMAD R2, R2, R133, R7 ;  /* 0x0000008502027224 */ /* 0x000fca00078e0207 */
[----:B------:R-:W-:Y:S02]  /*1c920*/  VIADDMNMX R15, R2, R133, R15, PT ;  /* 0x00000085020f7246 */ /* 0x000fe4000380010f */
[----:B------:R-:W-:-:S07]  /*1c930*/  VIMNMX R89, R89, R2, !PT ;  /* 0x0000000259597248 */ /* 0x000fce0007fe0100 */
.L_x_1584:
[----:B------:R-:W-:Y:S01]  /*1c940*/  ISETP.GT.AND P2, PT, R89, 0x1, !P2 ;  /* 0x000000015900780c */ /* 0x000fe20005744270 */
[----:B------:R-:W-:Y:S01]  /*1c950*/  IMAD.U32 R7, RZ, RZ, UR38 ;  /* 0x00000026ff077e24 */ /* 0x000fe2000f8e00ff */
[----:B------:R-:W-:Y:S01]  /*1c960*/  ISETP.NE.AND P6, PT, R155, RZ, PT ;  /* 0x000000ff9b00720c */ /* 0x000fe20003fc5270 */
[----:B------:R-:W-:Y:S01]  /*1c970*/  @!P1 VIADD R12, R12, 0x2a860 ;  /* 0x0002a8600c0c9836 */ /* 0x000fe20000000000 */
[----:B------:R-:W-:Y:S01]  /*1c980*/  ISETP.LT.OR P2, PT, R15, 0x2, P2 ;  /* 0x000000020f00780c */ /* 0x000fe20001741670 */
[----:B------:R-:W-:Y:S01]  /*1c990*/  IMAD.MOV.U32 R171, RZ, RZ, R160 ;  /* 0x000000ffffab7224 */ /* 0x000fe200078e00a0 */
        /* <DEDUP_REMOVED lines=66> */
[----:B------:R-:W-:Y:S01]  /*1cdc0*/  ISETP.NE.AND P6, PT, R157, RZ, PT ;  /* 0x000000ff9d00720c */ /* 0x000fe20003fc5270 */
[----:B------:R-:W0:Y:S01]  /*1cdd0*/  SHFL.BFLY PT, R210, R13, 0x2, 0x1f ;  /* 0x0c401f000dd27f89 */ /* 0x000e2200000e0000 */
[----:B------:R-:W-:Y:S02]  /*1cde0*/  FSEL R114, R114, -INF , !P2 ;  /* 0xff80000072727808 */ /* 0x000fe40005000000 */
[----:B------:R-:W-:-:S02]  /*1cdf0*/  ISETP.NE.AND P2, PT, R145, RZ, PT ;  /* 0x000000ff9100720c */ /* 0x000fc40003f45270 */
[----:B------:R-:W-:Y:S02]  /*1ce00*/  ISETP.NE.AND P3, PT, R159, RZ, PT ;  /* 0x000000ff9f00720c */ /* 0x000fe40003f65270 */
        /* <DEDUP_REMOVED lines=13> */
[----:B------:R-:W0:Y:S01]  /*1cee0*/  SHFL.BFLY PT, R210, R91, 0x1, 0x1f ;  /* 0x0c201f005bd27f89 */ /* 0x000e2200000e0000 */
[----:B------:R-:W-:Y:S02]  /*1cef0*/  FSEL R134, R134, -INF , !P5 ;  /* 0xff80000086867808 */ /* 0x000fe40006800000 */
        /* <DEDUP_REMOVED lines=45> */
[----:B------:R-:W-:Y:S01]  /*1d1d0*/  FSEL R111, R3, RZ, P2 ;  /* 0x000000ff036f7208 */ /* 0x000fe20001000000 */
        /* <DEDUP_REMOVED lines=18> */
[----:B------:R-:W-:-:S03]  /*1d300*/  FFMA.FTZ R120, R150, R7, -R99 ;  /* 0x0000000796787223 */ /* 0x000fc60000010863 */
[----:B------:R-:W-:Y:S01]  /*1d310*/  FMNMX.FTZ R95, R110, R95, !PT ;  /* 0x0000005f6e5f7209 */ /* 0x000fe20007810000 */
[----:B------:R0:W-:Y:S03]  /*1d320*/  MUFU.EX2 R96, R136 ;  /* 0x0000008800607308 */ /* 0x0001e60000000800 */
[----:B------:R-:W-:-:S04]  /*1d330*/  FMNMX.FTZ R97, R170, R95, !PT ;  /* 0x0000005faa617209 */ /* 0x000fc80007810000 */
[----:B------:R-:W-:Y:S01]  /*1d340*/  FMNMX.FTZ R97, R114, R97, !PT ;  /* 0x0000006172617209 */ /* 0x000fe20007810000 */
[----:B------:R-:W-:Y:S01]  /*1d350*/  MUFU.EX2 R90, R90 ;  /* 0x0000005a005a7308 */ /* 0x000fe20000000800 */
[----:B0-----:R-:W-:Y:S02]  /*1d360*/  FSEL R136, R135, -INF , !P3 ;  /* 0xff80000087887808 */ /* 0x001fe40005800000 */
[----:B------:R-:W-:-:S04]  /*1d370*/  FMNMX.FTZ R97, R194, R97, !PT ;  /* 0x00000061c2617209 */ /* 0x000fc80007810000 */
[----:B------:R-:W-:Y:S01]  /*1d380*/  FMNMX.FTZ R97, R118, R97, !PT ;  /* 0x0000006176617209 */ /* 0x000fe20007810000 */
[----:B------:R-:W-:Y:S03]  /*1d390*/  MUFU.EX2 R92, R92 ;  /* 0x0000005c005c7308 */ /* 0x000fe60000000800 */
[----:B------:R-:W-:-:S04]  /*1d3a0*/  FMNMX.FTZ R101, R204, R97, !PT ;  /* 0x00000061cc657209 */ /* 0x000fc80007810000 */
        /* <DEDUP_REMOVED lines=8> */
[----:B------:R0:W1:Y:S03]  /*1d430*/  MUFU.EX2 R100, R138 ;  /* 0x0000008a00647308 */ /* 0x0000660000000800 */
[----:B------:R-:W-:-:S04]  /*1d440*/  FMNMX.FTZ R101, R104, R101, !PT ;  /* 0x0000006568657209 */ /* 0x000fc80007810000 */
[----:B------:R-:W-:Y:S01]  /*1d450*/  FMNMX.FTZ R101, R134, R101, !PT ;  /* 0x0000006586657209 */ /* 0x000fe20007810000 */
[----:B------:R-:W-:Y:S01]  /*1d460*/  MUFU.EX2 R14, R14 ;  /* 0x0000000e000e7308 */ /* 0x000fe20000000800 */
[--C-:B0-----:R-:W-:Y:S02]  /*1d470*/  FFMA.FTZ R138, R132, R7, -R99.reuse ;  /* 0x00000007848a7223 */ /* 0x101fe40000010863 */
[----:B------:R-:W-:Y:S01]  /*1d480*/  FMNMX.FTZ R0, R136, R101, !PT ;  /* 0x0000006588007209 */ /* 0x000fe20007810000 */
[-CC-:B------:R-:W-:Y:S01]  /*1d490*/  FFMA.FTZ R101, R116, R7.reuse, -R99.reuse ;  /* 0x0000000774657223 */ /* 0x180fe20000010863 */
[----:B------:R-:W-:-:S03]  /*1d4a0*/  FFMA.FTZ R116, R144, R7, -R99 ;  /* 0x0000000790747223 */ /* 0x000fc60000010863 */
[----:B------:R-:W0:Y:S01]  /*1d4b0*/  SHFL.BFLY PT, R105, R0, 0x2, 0x1f ;  /* 0x0c401f0000697f89 */ /* 0x000e2200000e0000 */
[----:B------:R-:W-:Y:S08]  /*1d4c0*/  MUFU.EX2 R89, R89 ;  /* 0x0000005900597308 */ /* 0x000ff00000000800 */
[----:B------:R-:W2:Y:S08]  /*1d4d0*/  MUFU.EX2 R108, R108 ;  /* 0x0000006c006c7308 */ /* 0x000eb00000000800 */
[----:B------:R-:W-:Y:S01]  /*1d4e0*/  MUFU.EX2 R15, R15 ;  /* 0x0000000f000f7308 */ /* 0x000fe20000000800 */
[----:B0-----:R-:W-:Y:S01]  /*1d4f0*/  FMNMX.FTZ R4, R0, R105, !PT ;  /* 0x0000006900047209 */ /* 0x001fe20007810000 */
[----:B------:R-:W-:Y:S01]  /*1d500*/  FADD.FTZ R0, -R111, R20 ;  /* 0x000000146f007221 */ /* 0x000fe20000010100 */
[-CC-:B------:R-:W-:Y:S01]  /*1d510*/  FFMA.FTZ R105, R148, R7.reuse, -R99.reuse ;  /* 0x0000000794697223 */ /* 0x180fe20000010863 */
[----:B------:R-:W-:-:S04]  /*1d520*/  FFMA.FTZ R99, R88, R7, -R99 ;  /* 0x0000000758637223 */ /* 0x000fc80000010863 */
[----:B------:R-:W0:Y:S01]  /*1d530*/  MUFU.EX2 R112, R112 ;  /* 0x0000007000707308 */ /* 0x000e220000000800 */
[----:B------:R-:W3:Y:S01]  /*1d540*/  SHFL.BFLY PT, R109, R4, 0x1, 0x1f ;  /* 0x0c201f00046d7f89 */ /* 0x000ee200000e0000 */
[----:B------:R-:W-:Y:S01]  /*1d550*/  FMUL.FTZ R0, R0, R7 ;  /* 0x0000000700007220 */ /* 0x000fe20000410000 */
[----:B------:R-:W-:Y:S02]  /*1d560*/  @!P1 PRMT R111, RZ, 0x654, R12 ;  /* 0x00000654ff6f9816 */ /* 0x000fe4000000000c */
[----:B-1----:R-:W-:Y:S02]  /*1d570*/  F2FP.BF16.F32.PACK_AB R148, R100, R97 ;  /* 0x000000616494723e */ /* 0x002fe400000010ff */
[----:B------:R1:W-:Y:S01]  /*1d580*/  @!P1 SYNCS.ARRIVE.TRANS64.RED.A1T0 RZ, [R111+URZ], RZ ;  /* 0x000000ff6fff99a7 */ /* 0x0003e2000810043f */
[----:B------:R-:W4:Y:S01]  /*1d590*/  MUFU.EX2 R0, R0 ;  /* 0x0000000000007308 */ /* 0x000f220000000800 */
[----:B--2---:R-:W-:-:S07]  /*1d5a0*/  F2FP.BF16.F32.PACK_AB R150, R108, R89 ;  /* 0x000000596c96723e */ /* 0x004fce00000010ff */
[----:B------:R-:W-:Y:S01]  /*1d5b0*/  MUFU.EX2 R101, R101 ;  /* 0x0000006500657308 */ /* 0x000fe20000000800 */
[----:B0-----:R-:W-:-:S07]  /*1d5c0*/  F2FP.BF16.F32.PACK_AB R144, R112, R15 ;  /* 0x0000000f7090723e */ /* 0x001fce00000010ff */
[----:B------:R-:W-:Y:S01]  /*1d5d0*/  MUFU.EX2 R116, R116 ;  /* 0x0000007400747308 */ /* 0x000fe20000000800 */
[----:B---3--:R-:W-:-:S04]  /*1d5e0*/  FMNMX.FTZ R4, R4, R109, !PT ;  /* 0x0000006d04047209 */ /* 0x008fc80007810000 */
[C---:B------:R-:W-:Y:S01]  /*1d5f0*/  FSETP.NEU.FTZ.AND P2, PT, R4.reuse, -INF , PT ;  /* 0xff8000000400780b */ /* 0x040fe20003f5d000 */
[----:B------:R-:W-:Y:S02]  /*1d600*/  FMUL.FTZ R109, R4, R7 ;  /* 0x00000007046d7220 */ /* 0x000fe40000410000 */
[----:B------:R-:W-:Y:S03]  /*1d610*/  MUFU.EX2 R140, R140 ;  /* 0x0000008c008c7308 */ /* 0x000fe60000000800 */
        /* <DEDUP_REMOVED lines=9> */
[----:B----4-:R-:W-:Y:S01]  /*1d6b0*/  FFMA.FTZ R9, R0, R6, R13 ;  /* 0x0000000600097223 */ /* 0x010fe2000001000d */
        /* <DEDUP_REMOVED lines=24> */
[-CC-:B------:R-:W-:Y:S01]  /*1d840*/  FFMA.FTZ R114, R204, R7.reuse, -R109.reuse ;  /* 0x00000007cc727223 */ /* 0x180fe2000001086d */
[-CC-:B------:R-:W-:Y:S01]  /*1d850*/  FFMA.FTZ R130, R130, R7.reuse, -R109.reuse ;  /* 0x0000000782827223 */ /* 0x180fe2000001086d */
[-C--:B------:R-:W-:Y:S01]  /*1d860*/  FFMA.FTZ R104, R104, R7.reuse, -R109 ;  /* 0x0000000768687223 */ /* 0x080fe2000001086d */
[----:B------:R-:W-:Y:S01]  /*1d870*/  FADD.FTZ R118, R96, R9 ;  /* 0x0000000960767221 */ /* 0x000fe20000010000 */
[-CC-:B------:R-:W-:Y:S01]  /*1d880*/  FFMA.FTZ R134, R134, R7.reuse, -R109.reuse ;  /* 0x0000000786867223 */ /* 0x180fe2000001086d */
[----:B------:R-:W-:Y:S01]  /*1d890*/  FFMA.FTZ R109, R136, R7, -R109 ;  /* 0x00000007886d7223 */ /* 0x000fe2000001086d */
[----:B------:R-:W3:Y:S01]  /*1d8a0*/  MUFU.EX2 R88, R88 ;  /* 0x0000005800587308 */ /* 0x000ee20000000800 */
[----:B0-----:R-:W-:Y:S01]  /*1d8b0*/  FFMA.FTZ R5, R2, R5, R157 ;  /* 0x0000000502057223 */ /* 0x001fe2000001009d */
[----:B------:R-:W-:Y:S01]  /*1d8c0*/  FADD.FTZ R9, R97, R118 ;  /* 0x0000007661097221 */ /* 0x000fe20000010000 */
[----:B------:R-:W-:Y:S01]  /*1d8d0*/  F2FP.BF16.F32.PACK_AB R152, R14, R93 ;  /* 0x0000005d0e98723e */ /* 0x000fe200000010ff */
[----:B------:R-:W-:-:S02]  /*1d8e0*/  IMAD.MOV.U32 R170, RZ, RZ, R161 ;  /* 0x000000ffffaa7224 */ /* 0x000fc400078e00a1 */
[----:B------:R-:W-:Y:S01]  /*1d8f0*/  FADD.FTZ R6, R20, R5 ;  /* 0x0000000514067221 */ /* 0x000fe20000010000 */
[----:B------:R-:W-:Y:S01]  /*1d900*/  FADD.FTZ R118, R100, R9 ;  /* 0x0000000964767221 */ /* 0x000fe20000010000 */
[----:B------:R-:W-:Y:S01]  /*1d910*/  ISETP.GT.AND P2, PT, R11, R168, PT ;  /* 0x000000a80b00720c */ /* 0x000fe20003f44270 */
[----:B------:R-:W0:Y:S01]  /*1d920*/  MUFU.EX2 R153, R153 ;  /* 0x0000009900997308 */ /* 0x000e220000000800 */
[----:B--2---:R-:W-:Y:S01]  /*1d930*/  FADD.FTZ R5, R159, R6 ;  /* 0x000000069f057221 */ /* 0x004fe20000010000 */
[----:B------:R-:W-:Y:S01]  /*1d940*/  FADD.FTZ R9, R89, R118 ;  /* 0x0000007659097221 */ /* 0x000fe20000010000 */
[----:B------:R-:W-:Y:S01]  /*1d950*/  F2FP.BF16.F32.PACK_AB R157, R20, R157 ;  /* 0x0000009d149d723e */ /* 0x000fe200000010ff */
[----:B------:R-:W-:Y:S01]  /*1d960*/  VIADD R11, R11, 0xffffffff ;  /* 0xffffffff0b0b7836 */ /* 0x000fe20000000000 */
[----:B------:R-:W-:Y:S01]  /*1d970*/  F2FP.BF16.F32.PACK_AB R156, R90, R13 ;  /* 0x0000000d5a9c723e */ /* 0x000fe200000010ff */
[----:B------:R-:W-:Y:S01]  /*1d980*/  FADD.FTZ R118, R108, R9 ;  /* 0x000000096c767221 */ /* 0x000fe20000010000 */
[----:B------:R-:W-:Y:S01]  /*1d990*/  F2FP.BF16.F32.PACK_AB R158, R92, R91 ;  /* 0x0000005b5c9e723e */ /* 0x000fe200000010ff */
[----:B------:R-:W2:Y:S01]  /*1d9a0*/  MUFU.EX2 R94, R94 ;  /* 0x0000005e005e7308 */ /* 0x000ea20000000800 */
[----:B---3--:R-:W-:Y:S01]  /*1d9b0*/  FADD.FTZ R6, R88, R5 ;  /* 0x0000000558067221 */ /* 0x008fe20000010000 */
[----:B------:R-:W-:Y:S01]  /*1d9c0*/  FADD.FTZ R9, R15, R118 ;  /* 0x000000760f097221 */ /* 0x000fe20000010000 */
[----:B------:R-:W-:Y:S01]  /*1d9d0*/  F2FP.BF16.F32.PACK_AB R154, R96, R95 ;  /* 0x0000005f609a723e */ /* 0x000fe200000010ff */
[----:B------:R-:W-:Y:S01]  /*1d9e0*/  IMAD.MOV.U32 R20, RZ, RZ, R3 ;  /* 0x000000ffff147224 */ /* 0x000fe200078e0003 */
[----:B------:R-:W-:Y:S01]  /*1d9f0*/  F2FP.BF16.F32.PACK_AB R146, R116, R101 ;  /* 0x000000657492723e */ /* 0x000fe200000010ff */
[----:B------:R-:W-:Y:S01]  /*1da00*/  FADD.FTZ R118, R112, R9 ;  /* 0x0000000970767221 */ /* 0x000fe20000010000 */
[----:B------:R-:W-:Y:S01]  /*1da10*/  F2FP.BF16.F32.PACK_AB R159, R88, R159 ;  /* 0x0000009f589f723e */ /* 0x000fe200000010ff */
[----:B------:R-:W3:Y:S01]  /*1da20*/  MUFU.EX2 R155, R155 ;  /* 0x0000009b009b7308 */ /* 0x000ee20000000800 */
[----:B0-----:R-:W-:Y:S01]  /*1da30*/  FADD.FTZ R5, R153, R6 ;  /* 0x0000000699057221 */ /* 0x001fe20000010000 */
[----:B------:R-:W-:-:S04]  /*1da40*/  FADD.FTZ R9, R101, R118 ;  /* 0x0000007665097221 */ /* 0x000fc80000010000 */
[----:B------:R-:W-:Y:S02]  /*1da50*/  FADD.FTZ R9, R116, R9 ;  /* 0x0000000974097221 */ /* 0x000fe40000010000 */
[----:B------:R-:W0:Y:S01]  /*1da60*/  MUFU.EX2 R98, R98 ;  /* 0x0000006200627308 */ /* 0x000e220000000800 */
[----:B--2---:R-:W-:Y:S01]  /*1da70*/  FADD.FTZ R6, R94, R5 ;  /* 0x000000055e067221 */ /* 0x004fe20000010000 */
[----:B------:R-:W-:Y:S01]  /*1da80*/  FADD.FTZ R118, R140, R9 ;  /* 0x000000098c767221 */ /* 0x000fe20000010000 */
[----:B------:R-:W-:-:S05]  /*1da90*/  F2FP.BF16.F32.PACK_AB R153, R94, R153 ;  /* 0x000000995e99723e */ /* 0x000fca00000010ff */
        /* <DEDUP_REMOVED lines=54> */
[----:B---3--:R-:W-:Y:S01]  /*1de00*/  FADD.FTZ R14, R138, R9 ;  /* 0x000000098a0e7221 */ /* 0x008fe20000010000 */
[----:B------:R-:W-:-:S06]  /*1de10*/  IMAD.MOV.U32 R9, RZ, RZ, R4 ;  /* 0x000000ffff097224 */ /* 0x000fcc00078e0004 */
[----:B------:R-:W3:Y:S01]  /*1de20*/  MUFU.EX2 R109, R109 ;  /* 0x0000006d006d7308 */ /* 0x000ee20000000800 */
[----:B0-----:R-:W-:Y:S01]  /*1de30*/  FADD.FTZ R5, R134, R5 ;  /* 0x0000000586057221 */ /* 0x001fe20000010000 */
[C---:B--2---:R-:W-:Y:S01]  /*1de40*/  FADD.FTZ R6, R99.reuse, R14 ;  /* 0x0000000e63067221 */ /* 0x044fe20000010000 */
[----:B------:R-:W-:Y:S02]  /*1de50*/  F2FP.BF16.F32.PACK_AB R138, R99, R138 ;  /* 0x0000008a638a723e */ /* 0x000fe400000010ff */
[C---:B---3--:R-:W-:Y:S01]  /*1de60*/  FADD.FTZ R5, R109.reuse, R5 ;  /* 0x000000056d057221 */ /* 0x048fe20000010000 */
[----:B------:R-:W-:Y:S01]  /*1de70*/  F2FP.BF16.F32.PACK_AB R139, R109, R134 ;  /* 0x000000866d8b723e */ /* 0x000fe200000010ff */
[----:B-1----:R-:W-:Y:S06]  /*1de80*/  @P2 BRA `(.L_x_1588) ;  /* 0xffffffcc00dc2947 */ /* 0x002fec000383ffff */
.L_x_1569:
[----:B------:R-:W-:Y:S05]  /*1de90*/  BSYNC B0 ;  /* 0x0000000000007941 */ /* 0x000fea0003800000 */
.L_x_1568:
        /* <DEDUP_REMOVED lines=67> */
.L_x_1589:
[----:B------:R-:W-:Y:S01]  /*1e2d0*/  IMAD R13, R160, 0x8, R18 ;  /* 0x00000008a00d7824 */ /* 0x000fe200078e0212 */
[----:B------:R-:W-:-:S04]  /*1e2e0*/  SHF.L.U32 R0, R161, 0x1f, RZ ;  /* 0x0000001fa1007819 */ /* 0x000fc800000006ff */
[----:B------:R0:W1:Y:S01]  /*1e2f0*/  SYNCS.PHASECHK.TRANS64.TRYWAIT P2, [R13+URZ+0x2a850], R0 ;  /* 0x02a850000d0075a7 */ /* 0x000062000804017f */
[----:B------:R-:W-:Y:S05]  /*1e300*/  @!P0 BRA `(.L_x_1590) ;  /* 0x0000000000048947 */ /* 0x000fea0003800000 */
[----:B------:R-:W-:Y:S01]  /*1e310*/  BPT.TRAP 0x1 ;  /* 0x000000040000795c */ /* 0x000fe20000300000 */
.L_x_1590:
        /* <DEDUP_REMOVED lines=9> */
.L_x_1592:
[----:B------:R-:W-:Y:S05]  /*1e3b0*/  BSYNC B0 ;  /* 0x0000000000007941 */ /* 0x000fea0003800000 */
.L_x_1591:
[----:B------:R-:W-:Y:S01]  /*1e3c0*/  IMAD.MOV.U32 R9, RZ, RZ, 0x40000040 ;  /* 0x40000040ff097424 */ /* 0x000fe200078e00ff */
[C---:B------:R-:W-:Y:S01]  /*1e3d0*/  R2UR UR6, R8.reuse ;  /* 0x00000000080672ca */ /* 0x040fe200000e0000 */
[----:B------:R-:W-:Y:S01]  /*1e3e0*/  WARPGROUP.ARRIVE ;  /* 0x00000000000079c5 */ /* 0x000fe20000000000 */
[----:B------:R-:W-:Y:S01]  /*1e3f0*/  VIADD R10, R8, 0x80 ;  /* 0x00000080080a7836 */ /* 0x000fe20000000000 */
[----:B01----:R-:W0:Y:S01]  /*1e400*/  SHFL.BFLY PT, R0, R5, 0x2, 0x1f ;  /* 0x0c401f0005007f89 */ /* 0x003e2200000e0000 */
[----:B------:R-:W-:Y:S01]  /*1e410*/  R2UR UR7, R9 ;  /* 0x00000000090772ca */ /* 0x000fe200000e0000 */
[----:B------:R-:W-:Y:S02]  /*1e420*/  IMAD.MOV.U32 R11, RZ, RZ, 0x40000040 ;  /* 0x40000040ff0b7424 */ /* 0x000fe400078e00ff */
[----:B------:R-:W-:Y:S02]  /*1e430*/  IMAD.MOV.U32 R9, RZ, RZ, 0x40000040 ;  /* 0x40000040ff097424 */ /* 0x000fe400078e00ff */
[----:B------:R-:W-:-:S02]  /*1e440*/  VIADD R160, R160, 0x1 ;  /* 0x00000001a0a07836 */ /* 0x000fc40000000000 */
[----:B------:R-:W-:Y:S02]  /*1e450*/  IMAD.MOV.U32 R20, RZ, RZ, -0x800000 ;  /* 0xff800000ff147424 */ /* 0x000fe400078e00ff */
[----:B------:R-:W-:Y:S01]  /*1e460*/  VIADD R184, R184, 0x1 ;  /* 0x00000001b8b87836 */ /* 0x000fe20000000000 */
[----:B------:R-:W-:-:S03]  /*1e470*/  ISETP.NE.AND P2, PT, R160, 0x2, PT ;  /* 0x00000002a000780c */ /* 0x000fc60003f45270 */
[----:B------:R-:W-:Y:S01]  /*1e480*/  HGMMA.64x128x16.F32.BF16 R24, R156, gdesc[UR4].tnspB, R24, gsb0 ;  /* 0x41e000049c187df0 */ /* 0x000fe20008001818 */
[----:B------:R-:W-:Y:S01]  /*1e490*/  R2UR UR6, R10 ;  /* 0x000000000a0672ca */ /* 0x000fe200000e0000 */
[----:B------:R-:W-:Y:S01]  /*1e4a0*/  VIADD R10, R8, 0x100 ;  /* 0x00000100080a7836 */ /* 0x000fe20000000000 */
[----:B------:R-:W-:Y:S01]  /*1e4b0*/  R2UR UR7, R11 ;  /* 0x000000000b0772ca */ /* 0x000fe200000e0000 */
[----:B------:R-:W-:Y:S01]  /*1e4c0*/  IMAD.MOV.U32 R11, RZ, RZ, 0x40000040 ;  /* 0x40000040ff0b7424 */ /* 0x000fe200078e00ff */
[----:B------:R-:W-:Y:S01]  /*1e4d0*/  SEL R160, R160, RZ, P2 ;  /* 0x000000ffa0a07207 */ /* 0x000fe20001000000 */
[----:B0-----:R-:W-:Y:S01]  /*1e4e0*/  FADD.FTZ R2, R0, R5 ;  /* 0x0000000500027221 */ /* 0x001fe20000010000 */
[----:B------:R-:W-:Y:S01]  /*1e4f0*/  IMAD.MOV.U32 R5, RZ, RZ, RZ ;  /* 0x000000ffff057224 */ /* 0x000fe200078e00ff */
        /* <DEDUP_REMOVED lines=19> */
[----:B------:R-:W-:Y:S02]  /*1e630*/  R2UR UR7, R11 ;  /* 0x000000000b0772ca */ /* 0x000fe400000e0000 */
[----:B------:R-:W0:Y:S02]  /*1e640*/  SHFL.BFLY PT, R11, R2, 0x1, 0x1f ;  /* 0x0c201f00020b7f89 */ /* 0x000e2400000e0000 */
[----:B0-----:R-:W-:Y:S01]  /*1e650*/  FADD.FTZ R14, R2, R11 ;  /* 0x0000000b020e7221 */ /* 0x001fe20000010000 */
[----:B------:R-:W-:-:S04]  /*1e660*/  @!P1 VIADD R11, R13, 0x2a860 ;  /* 0x0002a8600d0b9836 */ /* 0x000fc80000000000 */
[----:B------:R-:W-:Y:S02]  /*1e670*/  FSETP.NE.FTZ.AND P3, PT, R14, RZ, PT ;  /* 0x000000ff0e00720b */ /* 0x000fe40003f75000 */
[----:B------:R-:W-:-:S11]  /*1e680*/  @!P1 PRMT R11, RZ, 0x654, R11 ;  /* 0x00000654ff0b9816 */ /* 0x000fd6000000000b */
[----:B------:R-:W0:Y:S01]  /*1e690*/  @P3 MUFU.LG2 R10, R14 ;  /* 0x0000000e000a3308 */ /* 0x000e220000000c00 */
[----:B------:R-:W-:Y:S01]  /*1e6a0*/  @P3 FMUL.FTZ R18, R7, 0.69314718246459960938 ;  /* 0x3f31721807123820 */ /* 0x000fe20000410000 */
[----:B------:R-:W-:Y:S02]  /*1e6b0*/  WARPGROUP.DEPBAR.LE gsb0, 0x0 ;  /* 0x00008000000079c5 */ /* 0x000fe40000010000 */
[----:B------:R-:W-:-:S06]  /*1e6c0*/  WARPGROUP.ARRIVE ;  /* 0x00000000000079c5 */ /* 0x000fcc0000000000 */
[----:B------:R-:W-:Y:S01]  /*1e6d0*/  HGMMA.64x128x16.F32.BF16 R24, R140, gdesc[UR4].tnspB, R24, gsb0 ;  /* 0x41e000048c187df0 */ /* 0x000fe20008001818 */
[----:B------:R-:W-:Y:S01]  /*1e6e0*/  R2UR UR6, R8 ;  /* 0x00000000080672ca */ /* 0x000fe200000e0000 */
[----:B------:R-:W-:Y:S01]  /*1e6f0*/  IMAD.MOV.U32 R8, RZ, RZ, RZ ;  /* 0x000000ffff087224 */ /* 0x000fe200078e00ff */
[----:B------:R-:W-:Y:S02]  /*1e700*/  R2UR UR7, R9 ;  /* 0x00000000090772ca */ /* 0x000fe400000e0000 */
[----:B------:R-:W1:Y:S03]  /*1e710*/  SHFL.BFLY PT, R9, R6, 0x2, 0x1f ;  /* 0x0c401f0006097f89 */ /* 0x000e6600000e0000 */
[----:B------:R-:W-:Y:S01]  /*1e720*/  @P3 MUFU.RCP R8, R14 ;  /* 0x0000000e00083308 */ /* 0x000fe20000001000 */
[----:B-1----:R-:W-:-:S05]  /*1e730*/  FADD.FTZ R9, R9, R6 ;  /* 0x0000000609097221 */ /* 0x002fca0000010000 */
[----:B------:R-:W1:Y:S02]  /*1e740*/  SHFL.BFLY PT, R0, R9, 0x1, 0x1f ;  /* 0x0c201f0009007f89 */ /* 0x000e6400000e0000 */
[----:B-1----:R-:W-:Y:S01]  /*1e750*/  FADD.FTZ R12, R9, R0 ;  /* 0x00000000090c7221 */ /* 0x002fe20000010000 */
[----:B------:R-:W-:Y:S01]  /*1e760*/  SEL R0, RZ, 0x1, P2 ;  /* 0x00000001ff007807 */ /* 0x000fe20001000000 */
[----:B0-----:R-:W-:-:S03]  /*1e770*/  @P3 FMUL.FTZ R9, R10, 0.69314718246459960938 ;  /* 0x3f3172180a093820 */ /* 0x001fc60000410000 */
[----:B------:R-:W-:Y:S02]  /*1e780*/  FSETP.NE.FTZ.AND P0, PT, R12, RZ, PT ;  /* 0x000000ff0c00720b */ /* 0x000fe40003f15000 */
[----:B------:R-:W-:Y:S01]  /*1e790*/  LOP3.LUT R161, R161, R0, RZ, 0x3c, !PT ;  /* 0x00000000a1a17212 */ /* 0x000fe200078e3cff */
[----:B------:R-:W-:Y:S02]  /*1e7a0*/  IMAD.MOV.U32 R0, RZ, RZ, -0x800000 ;  /* 0xff800000ff007424 */ /* 0x000fe400078e00ff */
[----:B------:R-:W-:-:S08]  /*1e7b0*/  @P3 FFMA.FTZ R0, R18, R4, R9 ;  /* 0x0000000412003223 */ /* 0x000fd00000010009 */
[----:B------:R-:W0:Y:S01]  /*1e7c0*/  @P0 MUFU.LG2 R6, R12 ;  /* 0x0000000c00060308 */ /* 0x000e220000000c00 */
[----:B------:R-:W-:-:S07]  /*1e7d0*/  @P0 FMUL.FTZ R2, R7, 0.69314718246459960938 ;  /* 0x3f31721807020820 */ /* 0x000fce0000410000 */
[----:B------:R-:W1:Y:S01]  /*1e7e0*/  @P0 MUFU.RCP R5, R12 ;  /* 0x0000000c00050308 */ /* 0x000e620000001000 */
[----:B0-----:R-:W-:-:S04]  /*1e7f0*/  @P0 FMUL.FTZ R7, R6, 0.69314718246459960938 ;  /* 0x3f31721806070820 */ /* 0x001fc80000410000 */
[----:B------:R-:W-:Y:S01]  /*1e800*/  @P0 FFMA.FTZ R20, R2, R3, R7 ;  /* 0x0000000302140223 */ /* 0x000fe20000010007 */
[----:B------:R-:W-:Y:S01]  /*1e810*/  PLOP3.LUT P0, PT, PT, PT, PT, 0x8, 0x0 ;  /* 0x000000000000781c */ /* 0x000fe20003f0e170 */
        /* <DEDUP_REMOVED lines=68> */
[----:B0-----:R-:W-:-:S07]  /*1ec60*/  FMUL.FTZ R87, R87, R8 ;  /* 0x0000000857577220 */ /* 0x001fce0000410000 */
.L_x_1442:
        /* <DEDUP_REMOVED lines=10> */
[----:B------:R-:W-:Y:S01]  /*1ed10*/  ULDC.64 UR4, c[0x0][0xbd8] ;  /* 0x0002f60000047ab9 */ /* 0x000fe20000000a00 */
[----:B------:R-:W-:Y:S01]  /*1ed20*/  F2FP.BF16.F32.PACK_AB R6, R7, R6 ;  /* 0x000000060706723e */ /* 0x000fe200000010ff */
[----:B------:R-:W-:Y:S01]  /*1ed30*/  ULDC.64 UR6, c[0x0][0x208] ;  /* 0x0000820000067ab9 */ /* 0x000fe20000000a00 */
        /* <DEDUP_REMOVED lines=9> */
[C---:B------:R-:W-:Y:S02]  /*1edd0*/  IADD3 R71, P6, R4.reuse, 0x20, RZ ;  /* 0x0000002004477810 */ /* 0x040fe40007fde0ff */
[----:B------:R-:W-:Y:S01]  /*1ede0*/  SHF.R.U64 R15, R15, 0x3, RZ ;  /* 0x000000030f0f7819 */ /* 0x000fe200000012ff */
[--C-:B------:R-:W-:Y:S01]  /*1edf0*/  IMAD.X R29, RZ, RZ, R5.reuse, P0 ;  /* 0x000000ffff1d7224 */ /* 0x100fe200000e0605 */
[C---:B------:R-:W-:Y:S01]  /*1ee00*/  IADD3 R79, P5, R4.reuse, 0x40, RZ ;  /* 0x00000040044f7810 */ /* 0x040fe20007fbe0ff */
[----:B------:R-:W-:Y:S01]  /*1ee10*/  IMAD.X R9, RZ, RZ, R5, P6 ;  /* 0x000000ffff097224 */ /* 0x000fe200030e0605 */
[----:B------:R-:W-:-:S02]  /*1ee20*/  IADD3 R95, P4, R4, 0x60, RZ ;  /* 0x00000060045f7810 */ /* 0x000fc40007f9e0ff */
[C---:B------:R-:W-:Y:S01]  /*1ee30*/  IADD3 R97, P3, R4.reuse, 0x4000, RZ ;  /* 0x0000400004617810 */ /* 0x040fe20007f7e0ff */
[--C-:B------:R-:W-:Y:S01]  /*1ee40*/  IMAD.X R11, RZ, RZ, R5.reuse, P5 ;  /* 0x000000ffff0b7224 */ /* 0x100fe200028e0605 */
[C---:B------:R-:W-:Y:S01]  /*1ee50*/  IADD3 R34, P2, R4.reuse, 0x4020, RZ ;  /* 0x0000402004227810 */ /* 0x040fe20007f5e0ff */
[--C-:B------:R-:W-:Y:S01]  /*1ee60*/  IMAD.X R13, RZ, RZ, R5.reuse, P4 ;  /* 0x000000ffff0d7224 */ /* 0x100fe200020e0605 */
[----:B------:R-:W-:Y:S01]  /*1ee70*/  BAR.SYNC.DEFER_BLOCKING 0x1, 0x100 ;  /* 0x0044000000007b1d */ /* 0x000fe20000010000 */
[----:B------:R-:W-:Y:S02]  /*1ee80*/  IADD3 R99, P1, R4, 0x4040, RZ ;  /* 0x0000404004637810 */ /* 0x000fe40007f3e0ff */
[----:B------:R-:W-:Y:S01]  /*1ee90*/  LOP3.LUT R8, R71, 0x380, RZ, 0xc0, !PT ;  /* 0x0000038047087812 */ /* 0x000fe200078ec0ff */
[--C-:B------:R-:W-:Y:S01]  /*1eea0*/  IMAD.X R25, RZ, RZ, R5.reuse, P2 ;  /* 0x000000ffff197224 */ /* 0x100fe200010e0605 */
[----:B------:R-:W-:Y:S01]  /*1eeb0*/  LOP3.LUT R4, R15, R4, RZ, 0x3c, !PT ;  /* 0x000000040f047212 */ /* 0x000fe200078e3cff */
[--C-:B------:R-:W-:Y:S01]  /*1eec0*/  IMAD.X R15, RZ, RZ, R5.reuse, P3 ;  /* 0x000000ffff0f7224 */ /* 0x100fe200018e0605 */
[----:B------:R-:W-:Y:S01]  /*1eed0*/  ISETP.NE.U32.AND P0, PT, RZ, UR4, PT ;  /* 0x00000004ff007c0c */ /* 0x000fe2000bf05070 */
[----:B------:R-:W-:Y:S01]  /*1eee0*/  IMAD.X R27, RZ, RZ, R5, P1 ;  /* 0x000000ffff1b7224 */ /* 0x000fe200008e0605 */
[----:B------:R-:W-:-:S02]  /*1eef0*/  LOP3.LUT R10, R79, 0x380, RZ, 0xc0, !PT ;  /* 0x000003804f0a7812 */ /* 0x000fc400078ec0ff */
[----:B------:R-:W-:Y:S02]  /*1ef00*/  SHF.R.U64 R8, R8, 0x3, RZ ;  /* 0x0000000308087819 */ /* 0x000fe400000012ff */
[----:B------:R-:W-:Y:S02]  /*1ef10*/  MOV R92, R4 ;  /* 0x00000004005c7202 */ /* 0x000fe40000000f00 */
[----:B------:R-:W-:Y:S01]  /*1ef20*/  ISETP.NE.AND.EX P0, PT, RZ, UR5, PT, P0 ;  /* 0x00000005ff007c0c */ /* 0x000fe2000bf05300 */
[----:B------:R-:W-:Y:S01]  /*1ef30*/  ULDC.64 UR4, c[0x0][0xbe0] ;  /* 0x0002f80000047ab9 */ /* 0x000fe20000000a00 */
[----:B------:R-:W-:Y:S02]  /*1ef40*/  F2FP.BF16.F32.PACK_AB R4, R21, R24 ;  /* 0x000000181504723e */ /* 0x000fe400000010ff */
[----:B------:R-:W-:Y:S02]  /*1ef50*/  LOP3.LUT R12, R95, 0x380, RZ, 0xc0, !PT ;  /* 0x000003805f0c7812 */ /* 0x000fe400078ec0ff */
[----:B------:R-:W-:-:S02]  /*1ef60*/  LOP3.LUT R14, R97, 0x380, RZ, 0xc0, !PT ;  /* 0x00000380610e7812 */ /* 0x000fc400078ec0ff */
[----:B------:R-:W-:Y:S02]  /*1ef70*/  F2FP.BF16.F32.PACK_AB R5, R28, R93 ;  /* 0x0000005d1c05723e */ /* 0x000fe400000010ff */
[----:B------:R-:W-:Y:S02]  /*1ef80*/  LOP3.LUT R21, R34, 0x380, RZ, 0xc0, !PT ;  /* 0x0000038022157812 */ /* 0x000fe400078ec0ff */
[----:B------:R-:W-:Y:S01]  /*1ef90*/  SHF.R.U64 R10, R10, 0x3, RZ ;  /* 0x000000030a0a7819 */ /* 0x000fe200000012ff */
[----:B------:R2:W-:Y:S01]  /*1efa0*/  STSM.16.M88.4 [R92], R4 ;  /* 0x000000045c007844 */ /* 0x0005e20000000200 */
[----:B------:R-:W-:Y:S02]  /*1efb0*/  LOP3.LUT R8, R8, R71, RZ, 0x3c, !PT ;  /* 0x0000004708087212 */ /* 0x000fe400078e3cff */
[----:B------:R-:W-:Y:S02]  /*1efc0*/  LOP3.LUT R28, R99, 0x380, RZ, 0xc0, !PT ;  /* 0x00000380631c7812 */ /* 0x000fe400078ec0ff */
[----:B------:R-:W-:-:S02]  /*1efd0*/  ISETP.NE.U32.AND P1, PT, RZ, UR4, PT ;  /* 0x00000004ff007c0c */ /* 0x000fc4000bf25070 */
[----:B------:R-:W-:Y:S02]  /*1efe0*/  LOP3.LUT R71, R72, 0x380, RZ, 0xc0, !PT ;  /* 0x0000038048477812 */ /* 0x000fe400078ec0ff */
[----:B------:R-:W-:Y:S02]  /*1eff0*/  SHF.R.U64 R12, R12, 0x3, RZ ;  /* 0x000000030c0c7819 */ /* 0x000fe400000012ff */
[----:B------:R-:W-:Y:S02]  /*1f000*/  SHF.R.U64 R14, R14, 0x3, RZ ;  /* 0x000000030e0e7819 */ /* 0x000fe400000012ff */
[----:B------:R-:W-:Y:S02]  /*1f010*/  SHF.R.U64 R21, R21, 0x3, RZ ;  /* 0x0000000315157819 */ /* 0x000fe400000012ff */
[----:B------:R-:W-:Y:S02]  /*1f020*/  LOP3.LUT R10, R10, R79, RZ, 0x3c, !PT ;  /* 0x0000004f0a0a7212 */ /* 0x000fe400078e3cff */
[----:B------:R-:W-:-:S02]  /*1f030*/  SHF.R.U64 R28, R28, 0x3, RZ ;  /* 0x000000031c1c7819 */ /* 0x000fc400000012ff */
[----:B------:R-:W-:Y:S02]  /*1f040*/  ISETP.NE.AND.EX P1, PT, RZ, UR5, PT, P1 ;  /* 0x00000005ff007c0c */ /* 0x000fe4000bf25310 */
[----:B------:R-:W-:Y:S02]  /*1f050*/  SHF.R.U64 R71, R71, 0x3, RZ ;  /* 0x0000000347477819 */ /* 0x000fe400000012ff */
[----:B------:R-:W-:Y:S02]  /*1f060*/  LOP3.LUT R12, R12, R95, RZ, 0x3c, !PT ;  /* 0x0000005f0c0c7212 */ /* 0x000fe400078e3cff */
[----:B------:R-:W-:Y:S02]  /*1f070*/  LOP3.LUT R14, R14, R97, RZ, 0x3c, !PT ;  /* 0x000000610e0e7212 */ /* 0x000fe400078e3cff */
[----:B------:R-:W-:Y:S02]  /*1f080*/  LOP3.LUT R24, R21, R34, RZ, 0x3c, !PT ;  /* 0x0000002215187212 */ /* 0x000fe400078e3cff */
[----:B------:R-:W-:-:S02]  /*1f090*/  LOP3.LUT R26, R28, R99, RZ, 0x3c, !PT ;  /* 0x000000631c1a7212 */ /* 0x000fc400078e3cff */
[----:B------:R-:W-:Y:S02]  /*1f0a0*/  MOV R34, R8 ;  /* 0x0000000800227202 */ /* 0x000fe40000000f00 */
[----:B------:R-:W-:Y:S02]  /*1f0b0*/  MOV R91, R10 ;  /* 0x0000000a005b7202 */ /* 0x000fe40000000f00 */
[----:B------:R-:W-:Y:S02]  /*1f0c0*/  LOP3.LUT R28, R71, R72, RZ, 0x3c, !PT ;  /* 0x00000048471c7212 */ /* 0x000fe400078e3cff */
[----:B------:R-:W-:Y:S02]  /*1f0d0*/  F2FP.BF16.F32.PACK_AB R8, R33, R88 ;  /* 0x000000582108723e */ /* 0x000fe400000010ff */
[----:B------:R-:W-:Y:S02]  /*1f0e0*/  F2FP.BF16.F32.PACK_AB R9, R30, R89 ;  /* 0x000000591e09723e */ /* 0x000fe400000010ff */
[----:B------:R-:W-:-:S02]  /*1f0f0*/  F2FP.BF16.F32.PACK_AB R10, R37, R36 ;  /* 0x00000024250a723e */ /* 0x000fc400000010ff */
[----:B------:R-:W-:Y:S01]  /*1f100*/  F2FP.BF16.F32.PACK_AB R11, R39, R38 ;  /* 0x00000026270b723e */ /* 0x000fe200000010ff */
[----:B------:R-:W3:Y:S01]  /*1f110*/  LDC.64 R36, c[0x0][0xbd8] ;  /* 0x0002f600ff247b82 */ /* 0x000ee20000000a00 */
[----:B--2---:R-:W-:Y:S02]  /*1f120*/  F2FP.BF16.F32.PACK_AB R4, R41, R40 ;  /* 0x000000282904723e */ /* 0x004fe400000010ff */
[----:B------:R-:W-:Y:S01]  /*1f130*/  F2FP.BF16.F32.PACK_AB R5, R43, R42 ;  /* 0x0000002a2b05723e */ /* 0x000fe200000010ff */
[----:B------:R2:W-:Y:S01]  /*1f140*/  STSM.16.M88.4 [R34], R8 ;  /* 0x0000000822007844 */ /* 0x0005e20000000200 */
[----:B------:R-:W-:Y:S02]  /*1f150*/  F2FP.BF16.F32.PACK_AB R6, R45, R44 ;  /* 0x0000002c2d06723e */ /* 0x000fe400000010ff */
[----:B------:R-:W-:Y:S02]  /*1f160*/  F2FP.BF16.F32.PACK_AB R7, R47, R46 ;  /* 0x0000002e2f07723e */ /* 0x000fe400000010ff */
[----:B------:R-:W-:-:S02]  /*1f170*/  MOV R90, R12 ;  /* 0x0000000c005a7202 */ /* 0x000fc40000000f00 */
[----:B------:R-:W-:Y:S01]  /*1f180*/  MOV R21, R14 ;  /* 0x0000000e00157202 */ /* 0x000fe20000000f00 */
[----:B------:R4:W-:Y:S01]  /*1f190*/  STSM.16.M88.4 [R91], R4 ;  /* 0x000000045b007844 */ /* 0x0009e20000000200 */
[----:B------:R-:W-:Y:S02]  /*1f1a0*/  MOV R79, R24 ;  /* 0x00000018004f7202 */ /* 0x000fe40000000f00 */
[----:B------:R-:W-:Y:S02]  /*1f1b0*/  MOV R72, R26 ;  /* 0x0000001a00487202 */ /* 0x000fe40000000f00 */
[----:B------:R-:W-:Y:S02]  /*1f1c0*/  F2FP.BF16.F32.PACK_AB R12, R49, R48 ;  /* 0x00000030310c723e */ /* 0x000fe400000010ff */
[----:B------:R-:W-:Y:S01]  /*1f1d0*/  F2FP.BF16.F32.PACK_AB R13, R51, R50 ;  /* 0x00000032330d723e */ /* 0x000fe200000010ff */
[----:B--2---:R-:W2:Y:S01]  /*1f1e0*/  @P1 LDC.64 R8, c[0x0][0xbe0] ;  /* 0x0002f800ff081b82 */ /* 0x004ea20000000a00 */
[----:B------:R-:W-:-:S02]  /*1f1f0*/  F2FP.BF16.F32.PACK_AB R14, R53, R52 ;  /* 0x00000034350e723e */ /* 0x000fc400000010ff */
[----:B------:R-:W-:Y:S01]  /*1f200*/  F2FP.BF16.F32.PACK_AB R15, R55, R54 ;  /* 0x00000036370f723e */ /* 0x000fe200000010ff */
[----:B------:R-:W-:Y:S01]  /*1f210*/  ULDC UR4, c[0x0][0xa88] ;  /* 0x0002a20000047ab9 */ /* 0x000fe20000000800 */
[----:B------:R-:W-:Y:S01]  /*1f220*/  MOV R71, R28 ;  /* 0x0000001c00477202 */ /* 0x000fe20000000f00 */
[----:B---3--:R-:W-:Y:S01]  /*1f230*/  IMAD.WIDE R36, R183, 0x4, R36 ;  /* 0x00000004b7247825 */ /* 0x008fe200078e0224 */
[----:B------:R-:W-:Y:S01]  /*1f240*/  F2FP.BF16.F32.PACK_AB R24, R57, R56 ;  /* 0x000000383918723e */ /* 0x000fe200000010ff */
[----:B------:R-:W-:Y:S01]  /*1f250*/  STSM.16.M88.4 [R90], R12 ;  /* 0x0000000c5a007844 */ /* 0x000fe20000000200 */
[----:B------:R-:W-:Y:S02]  /*1f260*/  F2FP.BF16.F32.PACK_AB R25, R59, R58 ;  /* 0x0000003a3b19723e */ /* 0x000fe400000010ff */
[----:B------:R-:W-:Y:S02]  /*1f270*/  F2FP.BF16.F32.PACK_AB R26, R61, R60 ;  /* 0x0000003c3d1a723e */ /* 0x000fe400000010ff */
[----:B------:R-:W-:-:S02]  /*1f280*/  F2FP.BF16.F32.PACK_AB R27, R63, R62 ;  /* 0x0000003e3f1b723e */ /* 0x000fc400000010ff */
[----:B------:R-:W-:Y:S02]  /*1f290*/  F2FP.BF16.F32.PACK_AB R28, R65, R64 ;  /* 0x00000040411c723e */ /* 0x000fe400000010ff */
[----:B------:R-:W-:Y:S01]  /*1f2a0*/  F2FP.BF16.F32.PACK_AB R29, R67, R66 ;  /* 0x00000042431d723e */ /* 0x000fe200000010ff */
[----:B------:R3:W-:Y:S01]  /*1f2b0*/  STSM.16.M88.4 [R21], R24 ;  /* 0x0000001815007844 */ /* 0x0007e20000000200 */
[----:B------:R-:W-:Y:S02]  /*1f2c0*/  F2FP.BF16.F32.PACK_AB R30, R69, R68 ;  /* 0x00000044451e723e */ /* 0x000fe400000010ff */
[----:B------:R-:W-:Y:S02]  /*1f2d0*/  F2FP.BF16.F32.PACK_AB R33, R75, R74 ;  /* 0x0000004a4b21723e */ /* 0x000fe400000010ff */
[----:B------:R-:W-:Y:S01]  /*1f2e0*/  F2FP.BF16.F32.PACK_AB R34, R77, R76 ;  /* 0x0000004c4d22723e */ /* 0x000fe200000010ff */
[----:B------:R-:W-:Y:S01]  /*1f2f0*/  STSM.16.M88.4 [R79], R28 ;  /* 0x0000001c4f007844 */ /* 0x000fe20000000200 */
[----:B----4-:R-:W-:-:S02]  /*1f300*/  F2FP.BF16.F32.PACK_AB R4, R81, R80 ;  /* 0x000000505104723e */ /* 0x010fc400000010ff */
[----:B------:R-:W-:Y:S01]  /*1f310*/  F2FP.BF16.F32.PACK_AB R5, R83, R82 ;  /* 0x000000525305723e */ /* 0x000fe200000010ff */
[----:B------:R-:W-:Y:S01]  /*1f320*/  STSM.16.M88.4 [R72], R32 ;  /* 0x0000002048007844 */ /* 0x000fe20000000200 */
[----:B------:R-:W-:Y:S02]  /*1f330*/  F2FP.BF16.F32.PACK_AB R6, R85, R84 ;  /* 0x000000545506723e */ /* 0x000fe400000010ff */
[----:B------:R-:W-:Y:S01]  /*1f340*/  F2FP.BF16.F32.PACK_AB R7, R87, R86 ;  /* 0x000000565707723e */ /* 0x000fe200000010ff */
[----:B------:R-:W-:Y:S02]  /*1f350*/  IMAD.U32 R48, RZ, RZ, UR4 ;  /* 0x00000004ff307e24 */ /* 0x000fe4000f8e00ff */
[----:B---3--:R-:W-:Y:S02]  /*1f360*/  IMAD.MOV.U32 R21, RZ, RZ, RZ ;  /* 0x000000ffff157224 */ /* 0x008fe400078e00ff */
[----:B------:R3:W-:Y:S01]  /*1f370*/  STSM.16.M88.4 [R71], R4 ;  /* 0x0000000447007844 */ /* 0x0007e20000000200 */
[----:B------:R-:W-:Y:S01]  /*1f380*/  BAR.SYNC.DEFER_BLOCKING 0x1, 0x100 ;  /* 0x0044000000007b1d */ /* 0x000fe20000010000 */
[----:B--2---:R-:W-:-:S04]  /*1f390*/  @P1 IMAD.WIDE R8, R183, 0x4, R8 ;  /* 0x00000004b7081825 */ /* 0x004fc800078e0208 */
[----:B------:R-:W-:-:S04]  /*1f3a0*/  IMAD R11, R180, 0x40, R178 ;  /* 0x00000040b40b7824 */ /* 0x000fc800078e02b2 */
[----:B---3--:R-:W-:Y:S01]  /*1f3b0*/  IMAD.WIDE R4, R11, 0x2, R2 ;  /* 0x000000020b047825 */ /* 0x008fe200078e0202 */
[----:B------:R2:W5:Y:S04]  /*1f3c0*/  @P0 LDG.E R21, desc[UR6][R36.64] ;  /* 0x0000000624150981 */ /* 0x000568000c1e1900 */
[----:B------:R2:W5:Y:S01]  /*1f3d0*/  @P1 LDG.E R48, desc[UR6][R8.64] ;  /* 0x0000000608301981 */ /* 0x000562000c1e1900 */
[----:B------:R-:W-:Y:S05]  /*1f3e0*/  @P1 BRA `(.L_x_1596) ;  /* 0x0000000000141947 */ /* 0x000fea0003800000 */
[----:B------:R-:W-:Y:S05]  /*1f3f0*/  @!P0 BRA `(.L_x_1596) ;  /* 0x0000000000108947 */ /* 0x000fea0003800000 */
[----:B------:R-:W-:Y:S02]  /*1f400*/  ULDC.64 UR4, c[0x0][0x208] ;  /* 0x0000820000047ab9 */ /* 0x000fe40000000a00 */
[----:B------:R-:W3:Y:S04]  /*1f410*/  LDG.E R3, desc[UR4][R36.64] ;  /* 0x0000000424037981 */ /* 0x000ee8000c1e1900 */
[----:B-----5:R-:W3:Y:S02]  /*1f420*/  LDG.E R48, desc[UR4][R36.64+0x4] ;  /* 0x0000040424307981 */ /* 0x020ee4000c1e1900 */
[----:B---3--:R-:W-:-:S07]  /*1f430*/  IMAD.IADD R48, R48, 0x1, -R3 ;  /* 0x0000000130307824 */ /* 0x008fce00078e0a03 */
.L_x_1596:
[----:B------:R-:W-:Y:S01]  /*1f440*/  SHF.R.S32.HI R49, RZ, 0x1f, R182 ;  /* 0x0000001fff317819 */ /* 0x000fe200000114b6 */
[----:B------:R-:W-:Y:S01]  /*1f450*/  ULDC.64 UR4, c[0x0][0xb70] ;  /* 0x0002dc0000047ab9 */ /* 0x000fe20000000a00 */
[--C-:B-----5:R-:W-:Y:S01]  /*1f460*/  SHF.R.S32.HI R3, RZ, 0x1f, R21.reuse ;  /* 0x0000001fff037819 */ /* 0x120fe20000011415 */
[----:B------:R-:W-:Y:S01]  /*1f470*/  IMAD.MOV.U32 R2, RZ, RZ, R21 ;  /* 0x000000ffff027224 */ /* 0x000fe200078e0015 */
[----:B--2---:R-:W-:Y:S01]  /*1f480*/  IADD3 R9, P1, R4, 0x1000, RZ ;  /* 0x0000100004097810 */ /* 0x004fe20007f3e0ff */
[----:B------:R-:W-:Y:S01]  /*1f490*/  IMAD R7, R49, UR4, RZ ;  /* 0x0000000431077c24 */ /* 0x000fe2000f8e02ff */
[----:B------:R-:W-:Y:S01]  /*1f4a0*/  SEL R51, R183, RZ, !P0 ;  /* 0x000000ffb7337207 */ /* 0x000fe20004000000 */
[----:B------:R-:W-:Y:S01]  /*1f4b0*/  ULDC.64 UR6, c[0x0][0x208] ;  /* 0x0000820000067ab9 */ /* 0x000fe20000000a00 */
[----:B------:R-:W-:Y:S01]  /*1f4c0*/  LOP3.LUT R8, R9, 0x380, RZ, 0xc0, !PT ;  /* 0x0000038009087812 */ /* 0x000fe200078ec0ff */
[----:B------:R-:W-:Y:S01]  /*1f4d0*/  IMAD R11, R182, UR5, R7 ;  /* 0x00000005b60b7c24 */ /* 0x000fe2000f8e0207 */
[----:B------:R-:W-:Y:S01]  /*1f4e0*/  IADD3 R13, P2, R4, 0x2000, RZ ;  /* 0x00002000040d7810 */ /* 0x000fe20007f5e0ff */
[----:B------:R-:W-:Y:S01]  /*1f4f0*/  IMAD.WIDE.U32 R6, R182, UR4, R2 ;  /* 0x00000004b6067c25 */ /* 0x000fe2000f8e0002 */
[----:B------:R-:W-:Y:S01]  /*1f500*/  SHF.R.S32.HI R2, RZ, 0x1f, R183 ;  /* 0x0000001fff027819 */ /* 0x000fe200000114b7 */
[----:B------:R-:W-:Y:S01]  /*1f510*/  ULDC.64 UR4, c[0x0][0xb78] ;  /* 0x0002de0000047ab9 */ /* 0x000fe20000000a00 */
[----:B------:R-:W-:Y:S01]  /*1f520*/  SHF.R.U64 R8, R8, 0x3, RZ ;  /* 0x0000000308087819 */ /* 0x000fe200000012ff */
[----:B------:R-:W-:Y:S01]  /*1f530*/  IMAD.IADD R7, R7, 0x1, R11 ;  /* 0x0000000107077824 */ /* 0x000fe200078e020b */
[----:B------:R-:W-:Y:S01]  /*1f540*/  SEL R50, R2, RZ, !P0 ;  /* 0x000000ff02327207 */ /* 0x000fe20004000000 */
[----:B------:R-:W-:Y:S01]  /*1f550*/  IMAD R11, R187, 0x80, R179 ;  /* 0x00000080bb0b7824 */ /* 0x000fe200078e02b3 */
[----:B------:R-:W-:Y:S01]  /*1f560*/  LOP3.LUT R8, R8, R9, RZ, 0x3c, !PT ;  /* 0x0000000908087212 */ /* 0x000fe200078e3cff */
[----:B------:R-:W-:Y:S01]  /*1f570*/  IMAD.WIDE.U32 R6, R51, UR4, R6 ;  /* 0x0000000433067c25 */ /* 0x000fe2000f8e0006 */
[----:B------:R-:W-:-:S02]  /*1f580*/  LOP3.LUT R12, R13, 0x380, RZ, 0xc0, !PT ;  /* 0x000003800d0c7812 */ /* 0x000fc400078ec0ff */
[----:B------:R-:W-:Y:S01]  /*1f590*/  SHF.R.S32.HI R9, RZ, 0x1f, R11 ;  /* 0x0000001fff097819 */ /* 0x000fe2000001140b */
[----:B------:R-:W-:Y:S01]  /*1f5a0*/  IMAD R2, R50, UR4, RZ ;  /* 0x0000000432027c24 */ /* 0x000fe2000f8e02ff */
[----:B------:R-:W-:Y:S02]  /*1f5b0*/  SHF.R.U64 R12, R12, 0x3, RZ ;  /* 0x000000030c0c7819 */ /* 0x000fe400000012ff */
[----:B------:R-:W-:Y:S01]  /*1f5c0*/  IADD3 R25, P6, R4, 0x3000, RZ ;  /* 0x0000300004197810 */ /* 0x000fe20007fde0ff */
[----:B------:R-:W-:Y:S01]  /*1f5d0*/  IMAD R10, R51, UR5, R2 ;  /* 0x00000005330a7c24 */ /* 0x000fe2000f8e0202 */
[----:B------:R-:W-:Y:S01]  /*1f5e0*/  IADD3 R2, P0, R11, R6, RZ ;  /* 0x000000060b027210 */ /* 0x000fe20007f1e0ff */
[----:B------:R-:W-:Y:S01]  /*1f5f0*/  ULDC.64 UR4, c[0x0][0xb40] ;  /* 0x0002d00000047ab9 */ /* 0x000fe20000000a00 */
[----:B------:R-:W-:Y:S01]  /*1f600*/  LOP3.LUT R12, R12, R13, RZ, 0x3c, !PT ;  /* 0x0000000d0c0c7212 */ /* 0x000fe200078e3cff */
[----:B------:R-:W-:Y:S01]  /*1f610*/  IMAD.X R13, RZ, RZ, R5, P2 ;  /* 0x000000ffff0d7224 */ /* 0x000fe200010e0605 */
[----:B------:R-:W-:Y:S01]  /*1f620*/  IADD3.X R9, R9, R7, R10, P0, !PT ;  /* 0x0000000709097210 */ /* 0x000fe200007fe40a */
[----:B------:R-:W-:Y:S01]  /*1f630*/  VIADD R7, R11, 0x8 ;  /* 0x000000080b077836 */ /* 0x000fe20000000000 */
[----:B------:R-:W-:-:S02]  /*1f640*/  LEA R46, P0, R2, UR4, 0x2 ;  /* 0x00000004022e7c11 */ /* 0x000fc4000f8010ff */
[----:B------:R-:W-:Y:S02]  /*1f650*/  IADD3 R29, P5, R4, 0x4000, RZ ;  /* 0x00004000041d7810 */ /* 0x000fe40007fbe0ff */
[----:B------:R-:W-:Y:S01]  /*1f660*/  LEA.HI.X R47, R2, UR5, R9, 0x2, P0 ;  /* 0x00000005022f7c11 */ /* 0x000fe200080f1409 */
[----:B------:R-:W-:Y:S01]  /*1f670*/  IMAD.X R9, RZ, RZ, R5, P1 ;  /* 0x000000ffff097224 */ /* 0x000fe200008e0605 */
[----:B------:R-:W-:Y:S01]  /*1f680*/  LOP3.LUT P0, RZ, R191, 0x3, RZ, 0xc0, !PT ;  /* 0x00000003bfff7812 */ /* 0x000fe2000780c0ff */
[----:B------:R-:W-:Y:S01]  /*1f690*/  ULDC.64 UR4, c[0x0][0xaa0] ;  /* 0x0002a80000047ab9 */ /* 0x000fe20000000a00 */
[C---:B------:R-:W-:Y:S02]  /*1f6a0*/  IADD3 R33, P4, R4.reuse, 0x5000, RZ ;  /* 0x0000500004217810 */ /* 0x040fe40007f9e0ff */
[----:B------:R-:W-:Y:S02]  /*1f6b0*/  IADD3 R37, P3, R4, 0x6000, RZ ;  /* 0x0000600004257810 */ /* 0x000fe40007f7e0ff */
[----:B------:R-:W-:-:S02]  /*1f6c0*/  ISETP.GE.OR P1, PT, R11, R48, P0 ;  /* 0x000000300b00720c */ /* 0x000fc40000726670 */
[C---:B------:R-:W-:Y:S02]  /*1f6d0*/  LOP3.LUT R2, R4.reuse, 0x380, RZ, 0xc0, !PT ;  /* 0x0000038004027812 */ /* 0x040fe400078ec0ff */
[----:B------:R-:W-:Y:S02]  /*1f6e0*/  IADD3 R11, P2, R4, 0x7000, RZ ;  /* 0x00007000040b7810 */ /* 0x000fe40007f5e0ff */
[----:B------:R-:W-:Y:S02]  /*1f6f0*/  ISETP.GE.OR P0, PT, R7, R48, P0 ;  /* 0x000000300700720c */ /* 0x000fe40000706670 */
[----:B------:R-:W-:Y:S01]  /*1f700*/  LOP3.LUT R24, R25, 0x380, RZ, 0xc0, !PT ;  /* 0x0000038019187812 */ /* 0x000fe200078ec0ff */
[----:B------:R-:W-:Y:S01]  /*1f710*/  IMAD.X R41, RZ, RZ, R5, P2 ;  /* 0x000000ffff297224 */ /* 0x000fe200010e0605 */
[----:B------:R-:W-:Y:S02]  /*1f720*/  LOP3.LUT R28, R29, 0x380, RZ, 0xc0, !PT ;  /* 0x000003801d1c7812 */ /* 0x000fe400078ec0ff */
[----:B------:R-:W-:Y:S01]  /*1f730*/  LOP3.LUT R32, R33, 0x380, RZ, 0xc0, !PT ;  /* 0x0000038021207812 */ /* 0x000fe200078ec0ff */
[----:B------:R-:W-:Y:S01]  /*1f740*/  @!P1 STG.E desc[UR6][R46.64], R20 ;  /* 0x000000142e009986 */ /* 0x000fe2000c101906 */
[----:B------:R-:W-:-:S02]  /*1f750*/  LOP3.LUT R36, R37, 0x380, RZ, 0xc0, !PT ;  /* 0x0000038025247812 */ /* 0x000fc400078ec0ff */
[----:B------:R-:W-:Y:S02]  /*1f760*/  SHF.R.U64 R7, R2, 0x3, RZ ;  /* 0x0000000302077819 */ /* 0x000fe400000012ff */
[----:B------:R-:W-:Y:S01]  /*1f770*/  LOP3.LUT R2, R11, 0x380, RZ, 0xc0, !PT ;  /* 0x000003800b027812 */ /* 0x000fe200078ec0ff */
[----:B------:R2:W-:Y:S01]  /*1f780*/  @!P0 STG.E desc[UR6][R46.64+0x20], R0 ;  /* 0x000020002e008986 */ /* 0x0005e2000c101906 */
[----:B------:R-:W-:Y:S02]  /*1f790*/  SHF.R.U64 R24, R24, 0x3, RZ ;  /* 0x0000000318187819 */ /* 0x000fe400000012ff */
[----:B------:R-:W-:Y:S01]  /*1f7a0*/  SHF.R.U64 R28, R28, 0x3, RZ ;  /* 0x000000031c1c7819 */ /* 0x000fe200000012ff */
[----:B------:R-:W5:Y:S01]  /*1f7b0*/  LD.E.128 R12, desc[UR6][R12.64] ;  /* 0x000000060c0c7980 */ /* 0x000f62000c101d00 */
[----:B------:R-:W-:Y:S02]  /*1f7c0*/  SHF.R.U64 R32, R32, 0x3, RZ ;  /* 0x0000000320207819 */ /* 0x000fe400000012ff */
[----:B------:R-:W-:-:S02]  /*1f7d0*/  SHF.R.U64 R36, R36, 0x3, RZ ;  /* 0x0000000324247819 */ /* 0x000fc400000012ff */
        /* <DEDUP_REMOVED lines=11> */
[----:B------:R-:W-:-:S03]  /*1f890*/  LOP3.LUT R40, R2, R11, RZ, 0x3c, !PT ;  /* 0x0000000b02287212 */ /* 0x000fc600078e3cff */
[----:B------:R-:W5:Y:S01]  /*1f8a0*/  LD.E.128 R8, desc[UR6][R8.64] ;  /* 0x0000000608087980 */ /* 0x000f62000c101d00 */
[----:B------:R-:W-:-:S03]  /*1f8b0*/  SHF.R.S32.HI R45, RZ, 0x1f, R178 ;  /* 0x0000001fff2d7819 */ /* 0x000fc600000114b2 */
[----:B------:R-:W5:Y:S01]  /*1f8c0*/  LD.E.128 R4, desc[UR6][R4.64] ;  /* 0x0000000604047980 */ /* 0x000f62000c101d00 */
[----:B------:R-:W-:-:S03]  /*1f8d0*/  IMAD.MOV.U32 R44, RZ, RZ, R178 ;  /* 0x000000ffff2c7224 */ /* 0x000fc600078e00b2 */
[----:B------:R-:W5:Y:S04]  /*1f8e0*/  LD.E.128 R28, desc[UR6][R28.64] ;  /* 0x000000061c1c7980 */ /* 0x000f68000c101d00 */
[----:B------:R-:W5:Y:S04]  /*1f8f0*/  LD.E.128 R32, desc[UR6][R32.64] ;  /* 0x0000000620207980 */ /* 0x000f68000c101d00 */
[----:B------:R-:W5:Y:S04]  /*1f900*/  LD.E.128 R36, desc[UR6][R36.64] ;  /* 0x0000000624247980 */ /* 0x000f68000c101d00 */
[----:B------:R-:W5:Y:S01]  /*1f910*/  LD.E.128 R40, desc[UR6][R40.64] ;  /* 0x0000000628287980 */ /* 0x000f62000c101d00 */
[----:B--2---:R-:W-:Y:S01]  /*1f920*/  IMAD R0, R3, UR4, RZ ;  /* 0x0000000403007c24 */ /* 0x004fe2000f8e02ff */
[----:B------:R-:W-:Y:S01]  /*1f930*/  @!PT LDS RZ, [RZ] ;  /* 0x00000000fffff984 */ /* 0x000fe20000000800 */
[----:B------:R-:W-:Y:S01]  /*1f940*/  @!PT LDS RZ, [RZ] ;  /* 0x00000000fffff984 */ /* 0x000fe20000000800 */
[----:B------:R-:W-:Y:S01]  /*1f950*/  @!PT LDS RZ, [RZ] ;  /* 0x00000000fffff984 */ /* 0x000fe20000000800 */
[----:B------:R-:W-:Y:S01]  /*1f960*/  @!PT LDS RZ, [RZ] ;  /* 0x00000000fffff984 */ /* 0x000fe20000000800 */
[----:B------:R2:W-:Y:S06]  /*1f970*/  MEMBAR.ALL.CTA ;  /* 0x0000000000007992 */ /* 0x0005ec0000008000 */
[----:B--2---:R-:W2:Y:S01]  /*1f980*/  FENCE.VIEW.ASYNC.S ;  /* 0x00000000000073c6 */ /* 0x004ea20000000000 */
[----:B------:R-:W-:-:S04]  /*1f990*/  IMAD.WIDE.U32 R2, R21, UR4, R44 ;  /* 0x0000000415027c25 */ /* 0x000fc8000f8e002c */
        /* <DEDUP_REMOVED lines=21> */
[----:B--2---:R2:W-:Y:S01]  /*1faf0*/  SYNCS.ARRIVE.TRANS64.RED.A1T0 RZ, [R0+URZ], RZ ;  /* 0x000000ff00ff79a7 */ /* 0x0045e2000810043f */
[----:B------:R-:W-:Y:S01]  /*1fb00*/  BSSY B1, `(.L_x_1597) ;  /* 0x0000016000017945 */ /* 0x000fe20003800000 */
[----:B------:R-:W-:-:S02]  /*1fb10*/  IMAD R47, R51, UR5, R20 ;  /* 0x00000005332f7c24 */ /* 0x000fc4000f8e0214 */
[----:B------:R-:W-:-:S04]  /*1fb20*/  IMAD.WIDE R20, R187, 0x80, R180 ;  /* 0x00000080bb147825 */ /* 0x000fc800078e02b4 */
[----:B------:R-:W-:Y:S01]  /*1fb30*/  IMAD.IADD R49, R45, 0x1, R47 ;  /* 0x000000012d317824 */ /* 0x000fe200078e022f */
[----:B--2---:R-:W-:Y:S06]  /*1fb40*/  @P2 BRA `(.L_x_1598) ;  /* 0x0000000000442947 */ /* 0x004fec0003800000 */
[----:B------:R-:W-:Y:S01]  /*1fb50*/  ULDC.64 UR4, c[0x0][0xad8] ;  /* 0x0002b60000047ab9 */ /* 0x000fe20000000a00 */
[C---:B------:R-:W-:Y:S01]  /*1fb60*/  VIADD R0, R178.reuse, 0x40 ;  /* 0x00000040b2007836 */ /* 0x040fe20000000000 */
        /* <DEDUP_REMOVED lines=15> */
.L_x_1598:
[----:B------:R-:W-:Y:S05]  /*1fc60*/  BSYNC B1 ;  /* 0x0000000000017941 */ /* 0x000fea0003800000 */
.L_x_1597:
[----:B------:R-:W-:Y:S04]  /*1fc70*/  BSSY B1, `(.L_x_1599) ;  /* 0x0000015000017945 */ /* 0x000fe80003800000 */
[----:B------:R-:W-:Y:S05]  /*1fc80*/  @P4 BRA `(.L_x_1600) ;  /* 0x00000000004c4947 */ /* 0x000fea0003800000 */
[----:B--2--5:R-:W-:Y:S01]  /*1fc90*/  IADD3 R5, P2, R20, 0x20, RZ ;  /* 0x0000002014057810 */ /* 0x024fe20007f5e0ff */
        /* <DEDUP_REMOVED lines=18> */
.L_x_1600:
[----:B------:R-:W-:Y:S05]  /*1fdc0*/  BSYNC B1 ;  /* 0x0000000000017941 */ /* 0x000fea0003800000 */
.L_x_1599:
[----:B------:R-:W-:Y:S04]  /*1fdd0*/  BSSY B1, `(.L_x_1601) ;  /* 0x0000015000017945 */ /* 0x000fe80003800000 */
[----:B------:R-:W-:Y:S05]  /*1fde0*/  @P0 BRA `(.L_x_1602) ;  /* 0x00000000004c0947 */ /* 0x000fea0003800000 */
[----:B--23-5:R-:W-:Y:S01]  /*1fdf0*/  IADD3 R5, P0, R20, 0x40, RZ ;  /* 0x0000004014057810 */ /* 0x02cfe20007f1e0ff */
        /* <DEDUP_REMOVED lines=18> */
.L_x_1602:
[----:B------:R-:W-:Y:S05]  /*1ff20*/  BSYNC B1 ;  /* 0x0000000000017941 */ /* 0x000fea0003800000 */
.L_x_1601:
[----:B------:R-:W-:Y:S05]  /*1ff30*/  @P1 BRA `(.L_x_1603) ;  /* 0x0000000800f81947 */ /* 0x000fea0003800000 */
[----:B--2345:R-:W-:Y:S01]  /*1ff40*/  IADD3 R5, P0, R20, 0x60, RZ ;  /* 0x0000006014057810 */ /* 0x03cfe20007f1e0ff */
[----:B------:R-:W-:Y:S01]  /*1ff50*/  ULDC.64 UR4, c[0x0][0xad8] ;  /* 0x0002b60000047ab9 */ /* 0x000fe20000000a00 */
[----:B------:R-:W-:Y:S01]  /*1ff60*/  IMAD.MOV.U32 R2, RZ, RZ, R44 ;  /* 0x000000ffff027224 */ /* 0x000fe200078e002c */
        /* <DEDUP_REMOVED lines=19> */
.L_x_1595:
[----:B------:R-:W-:Y:S01]  /*200a0*/  ULDC.64 UR4, c[0x0][0xbd8] ;  /* 0x0002f60000047ab9 */ /* 0x000fe20000000a00 */
[----:B------:R-:W2:Y:S01]  /*200b0*/  LDC.64 R2, c[0x0][0xbd8] ;  /* 0x0002f600ff027b82 */ /* 0x000ea20000000a00 */
[----:B------:R-:W-:Y:S01]  /*200c0*/  ISETP.NE.U32.AND P0, PT, RZ, UR4, PT ;  /* 0x00000004ff007c0c */ /* 0x000fe2000bf05070 */
[----:B------:R-:W-:Y:S01]  /*200d0*/  IMAD.MOV.U32 R7, RZ, RZ, RZ ;  /* 0x000000ffff077224 */ /* 0x000fe200078e00ff */
[----:B------:R-:W-:Y:S02]  /*200e0*/  ULDC.64 UR6, c[0x0][0x208] ;  /* 0x0000820000067ab9 */ /* 0x000fe40000000a00 */
[----:B------:R-:W-:Y:S01]  /*200f0*/  ISETP.NE.AND.EX P0, PT, RZ, UR5, PT, P0 ;  /* 0x00000005ff007c0c */ /* 0x000fe2000bf05300 */
[----:B------:R-:W-:Y:S02]  /*20100*/  ULDC.64 UR4, c[0x0][0xbe0] ;  /* 0x0002f80000047ab9 */ /* 0x000fe40000000a00 */
[----:B------:R-:W-:-:S04]  /*20110*/  ISETP.NE.U32.AND P1, PT, RZ, UR4, PT ;  /* 0x00000004ff007c0c */ /* 0x000fc8000bf25070 */
[----:B------:R-:W-:Y:S01]  /*20120*/  ISETP.NE.AND.EX P1, PT, RZ, UR5, PT, P1 ;  /* 0x00000005ff007c0c */ /* 0x000fe2000bf25310 */
[----:B------:R-:W3:Y:S01]  /*20130*/  S2R R8, SR_TID.X ;  /* 0x0000000000087919 */ /* 0x000ee20000002100 */
[----:B--2---:R-:W-:-:S11]  /*20140*/  IMAD.WIDE R2, R183, 0x4, R2 ;  /* 0x00000004b7027825 */ /* 0x004fd600078e0202 */
[----:B------:R-:W2:Y:S01]  /*20150*/  @P1 LDC.64 R4, c[0x0][0xbe0] ;  /* 0x0002f800ff041b82 */ /* 0x000ea20000000a00 */
[----:B------:R-:W-:Y:S02]  /*20160*/  ULDC UR4, c[0x0][0xa88] ;  /* 0x0002a20000047ab9 */ /* 0x000fe40000000800 */
[----:B------:R-:W-:Y:S01]  /*20170*/  IMAD.U32 R0, RZ, RZ, UR4 ;  /* 0x00000004ff007e24 */ /* 0x000fe2000f8e00ff */
[----:B------:R4:W5:Y:S01]  /*20180*/  @P0 LDG.E R7, desc[UR6][R2.64] ;  /* 0x0000000602070981 */ /* 0x000962000c1e1900 */
[----:B---3--:R-:W-:Y:S02]  /*20190*/  VIADD R6, R8, 0xffffff80 ;  /* 0xffffff8008067836 */ /* 0x008fe40000000000 */
[----:B--2---:R-:W-:-:S03]  /*201a0*/  @P1 IMAD.WIDE R4, R183, 0x4, R4 ;  /* 0x00000004b7041825 */ /* 0x004fc600078e0204 */
[----:B------:R-:W-:Y:S02]  /*201b0*/  ISETP.GT.AND P2, PT, R6, 0x7f, PT ;  /* 0x0000007f0600780c */ /* 0x000fe40003f44270 */
[----:B------:R4:W5:Y:S01]  /*201c0*/  @P1 LDG.E R0, desc[UR6][R4.64] ;  /* 0x0000000604001981 */ /* 0x000962000c1e1900 */
[----:B------:R-:W-:Y:S10]  /*201d0*/  @P1 BRA `(.L_x_1604) ;  /* 0x0000000000141947 */ /* 0x000ff40003800000 */
[----:B------:R-:W-:Y:S05]  /*201e0*/  @!P0 BRA `(.L_x_1604) ;  /* 0x0000000000108947 */ /* 0x000fea0003800000 */
[----:B------:R-:W-:Y:S02]  /*201f0*/  ULDC.64 UR4, c[0x0][0x208] ;  /* 0x0000820000047ab9 */ /* 0x000fe40000000a00 */
[----:B----4-:R-:W2:Y:S04]  /*20200*/  LDG.E R5, desc[UR4][R2.64] ;  /* 0x0000000402057981 */ /* 0x010ea8000c1e1900 */
[----:B-----5:R-:W2:Y:S02]  /*20210*/  LDG.E R0, desc[UR4][R2.64+0x4] ;  /* 0x0000040402007981 */ /* 0x020ea4000c1e1900 */
[----:B--2---:R-:W-:-:S07]  /*20220*/  IMAD.IADD R0, R0, 0x1, -R5 ;  /* 0x0000000100007824 */ /* 0x004fce00078e0a05 */
.L_x_1604:
[----:B----4-:R-:W-:Y:S01]  /*20230*/  SHF.R.S32.HI R2, RZ, 0x1f, R183 ;  /* 0x0000001fff027819 */ /* 0x010fe200000114b7 */
[----:B------:R-:W-:Y:S01]  /*20240*/  BSSY B1, `(.L_x_1605) ;  /* 0x000001d000017945 */ /* 0x000fe20003800000 */
[----:B------:R-:W-:Y:S02]  /*20250*/  SHF.R.S32.HI R9, RZ, 0x1f, R182 ;  /* 0x0000001fff097819 */ /* 0x000fe400000114b6 */
[----:B------:R-:W-:Y:S02]  /*20260*/  SHF.R.S32.HI R13, RZ, 0x1f, R178 ;  /* 0x0000001fff0d7819 */ /* 0x000fe400000114b2 */
[----:B------:R-:W-:Y:S02]  /*20270*/  SEL R11, R183, RZ, !P0 ;  /* 0x000000ffb70b7207 */ /* 0x000fe40004000000 */
[----:B------:R-:W-:Y:S02]  /*20280*/  SEL R10, R2, RZ, !P0 ;  /* 0x000000ff020a7207 */ /* 0x000fe40004000000 */
[----:B-----5:R-:W-:Y:S01]  /*20290*/  SHF.R.S32.HI R6, RZ, 0x1f, R7 ;  /* 0x0000001fff067819 */ /* 0x020fe20000011407 */
[----:B------:R-:W-:Y:S06]  /*202a0*/  @P2 BRA `(.L_x_1606) ;  /* 0x0000000000582947 */ /* 0x000fec0003800000 */
[----:B------:R-:W-:-:S04]  /*202b0*/  IMAD R2, R187, 0x80, R8 ;  /* 0x00000080bb027824 */ /* 0x000fc800078e0208 */
[----:B------:R-:W-:-:S05]  /*202c0*/  VIADD R3, R2, 0xffffff80 ;  /* 0xffffff8002037836 */ /* 0x000fca0000000000 */
[----:B------:R-:W-:-:S13]  /*202d0*/  ISETP.GE.AND P0, PT, R3, R0, PT ;  /* 0x000000000300720c */ /* 0x000fda0003f06270 */
[----:B------:R-:W-:Y:S05]  /*202e0*/  @P0 BRA `(.L_x_1606) ;  /* 0x0000000000480947 */ /* 0x000fea0003800000 */
[----:B------:R-:W-:Y:S01]  /*202f0*/  IADD3 R2, P0, R3, R7, RZ ;  /* 0x0000000703027210 */ /* 0x000fe20007f1e0ff */
[----:B------:R-:W-:Y:S01]  /*20300*/  ULDC.64 UR4, c[0x0][0xb70] ;  /* 0x0002dc0000047ab9 */ /* 0x000fe20000000a00 */
[----:B------:R-:W-:Y:S01]  /*20310*/  ULDC.64 UR6, c[0x0][0x208] ;  /* 0x0000820000067ab9 */ /* 0x000fe20000000a00 */
        /* <DEDUP_REMOVED lines=15> */
.L_x_1606:
[----:B------:R-:W-:Y:S05]  /*20410*/  BSYNC B1 ;  /* 0x0000000000017941 */ /* 0x000fea0003800000 */
.L_x_1605:
[----:B------:R-:W-:Y:S01]  /*20420*/  ULDC.64 UR4, c[0x0][0xaa0] ;  /* 0x0002a80000047ab9 */ /* 0x000fe20000000a00 */
[----:B------:R-:W-:Y:S01]  /*20430*/  IMAD.MOV.U32 R2, RZ, RZ, R178 ;  /* 0x000000ffff027224 */ /* 0x000fe200078e00b2 */
[----:B------:R-:W-:Y:S01]  /*20440*/  BSSY B1, `(.L_x_1607) ;  /* 0x000002d000017945 */ /* 0x000fe20003800000 */
[----:B--2---:R-:W-:Y:S02]  /*20450*/  IMAD.MOV.U32 R3, RZ, RZ, R13 ;  /* 0x000000ffff037224 */ /* 0x004fe400078e000d */
[----:B------:R-:W-:Y:S02]  /*20460*/  IMAD R4, R6, UR4, RZ ;  /* 0x0000000406047c24 */ /* 0x000fe4000f8e02ff */
[----:B------:R-:W-:-:S04]  /*20470*/  IMAD.WIDE.U32 R2, R7, UR4, R2 ;  /* 0x0000000407027c25 */ /* 0x000fc8000f8e0002 */
[----:B------:R-:W-:Y:S01]  /*20480*/  IMAD R7, R7, UR5, R4 ;  /* 0x0000000507077c24 */ /* 0x000fe2000f8e0204 */
[----:B------:R-:W-:Y:S01]  /*20490*/  ULDC.64 UR4, c[0x0][0xae0] ;  /* 0x0002b80000047ab9 */ /* 0x000fe20000000a00 */
[C---:B------:R-:W-:Y:S02]  /*204a0*/  VIADD R4, R180.reuse, 0x20 ;  /* 0x00000020b4047836 */ /* 0x040fe40000000000 */
[----:B------:R-:W-:Y:S02]  /*204b0*/  IMAD.IADD R3, R3, 0x1, R7 ;  /* 0x0000000103037824 */ /* 0x000fe400078e0207 */
[----:B------:R-:W-:Y:S02]  /*204c0*/  IMAD R7, R187, -0x80, R0 ;  /* 0xffffff80bb077824 */ /* 0x000fe400078e0200 */
[----:B------:R-:W-:Y:S02]  /*204d0*/  IMAD R5, R9, UR4, RZ ;  /* 0x0000000409057c24 */ /* 0x000fe4000f8e02ff */
[C---:B------:R-:W-:Y:S01]  /*204e0*/  VIADD R0, R180.reuse, 0x40 ;  /* 0x00000040b4007836 */ /* 0x040fe20000000000 */
[-C--:B------:R-:W-:Y:S01]  /*204f0*/  ISETP.GE.AND P2, PT, R180, R7.reuse, PT ;  /* 0x00000007b400720c */ /* 0x080fe20003f46270 */
[----:B------:R-:W-:Y:S01]  /*20500*/  IMAD R5, R182, UR5, R5 ;  /* 0x00000005b6057c24 */ /* 0x000fe2000f8e0205 */
[-C--:B------:R-:W-:Y:S01]  /*20510*/  ISETP.GE.AND P3, PT, R4, R7.reuse, PT ;  /* 0x000000070400720c */ /* 0x080fe20003f66270 */
[----:B------:R-:W-:Y:S01]  /*20520*/  IMAD.WIDE.U32 R2, R182, UR4, R2 ;  /* 0x00000004b6027c25 */ /* 0x000fe2000f8e0002 */
[----:B------:R-:W-:Y:S01]  /*20530*/  ULDC.64 UR4, c[0x0][0xae8] ;  /* 0x0002ba0000047ab9 */ /* 0x000fe20000000a00 */
[----:B------:R-:W-:-:S02]  /*20540*/  ISETP.GE.AND P1, PT, R0, R7, PT ;  /* 0x000000070000720c */ /* 0x000fc40003f26270 */
        /* <DEDUP_REMOVED lines=28> */
.L_x_1608:
[----:B------:R-:W-:Y:S05]  /*20710*/  BSYNC B1 ;  /* 0x0000000000017941 */ /* 0x000fea0003800000 */
.L_x_1607:
[----:B------:R-:W-:Y:S04]  /*20720*/  BSSY B1, `(.L_x_1609) ;  /* 0x0000015000017945 */ /* 0x000fe80003800000 */
[----:B------:R-:W-:Y:S05]  /*20730*/  @P3 BRA `(.L_x_1610) ;  /* 0x00000000004c3947 */ /* 0x000fea0003800000 */
[----:B--2---:R-:W-:Y:S01]  /*20740*/  IADD3 R9, P2, R6, 0x20, RZ ;  /* 0x0000002006097810 */ /* 0x004fe20007f5e0ff */
        /* <DEDUP_REMOVED lines=18> */
.L_x_1610:
[----:B------:R-:W-:Y:S05]  /*20870*/  BSYNC B1 ;  /* 0x0000000000017941 */ /* 0x000fea0003800000 */
.L_x_1609:
[----:B------:R-:W-:Y:S04]  /*20880*/  BSSY B1, `(.L_x_1611) ;  /* 0x0000015000017945 */ /* 0x000fe80003800000 */
[----:B------:R-:W-:Y:S05]  /*20890*/  @P1 BRA `(.L_x_1612) ;  /* 0x00000000004c1947 */ /* 0x000fea0003800000 */
[----:B--23--:R-:W-:Y:S01]  /*208a0*/  IADD3 R9, P1, R6, 0x40, RZ ;  /* 0x0000004006097810 */ /* 0x00cfe20007f3e0ff */
        /* <DEDUP_REMOVED lines=18> */
.L_x_1612:
[----:B------:R-:W-:Y:S05]  /*209d0*/  BSYNC B1 ;  /* 0x0000000000017941 */ /* 0x000fea0003800000 */
.L_x_1611:
        /* <DEDUP_REMOVED lines=20> */
.L_x_1603:
[----:B------:R-:W-:Y:S05]  /*20b20*/  BSYNC B0 ;  /* 0x0000000000007941 */ /* 0x000fea0003800000 */
.L_x_1594:
[----:B------:R-:W-:Y:S02]  /*20b30*/  ULDC UR4, c[0x0][0xc14] ;  /* 0x0003050000047ab9 */ /* 0x000fe40000000800 */
[----:B-1----:R-:W-:-:S13]  /*20b40*/  ISETP.GE.AND P0, PT, R171, UR4, PT ;  /* 0x00000004ab007c0c */ /* 0x002fda000bf06270 */
[----:B------:R-:W-:Y:S05]  /*20b50*/  @!P0 BRA `(.L_x_1613) ;  /* 0xfffffe0400888947 */ /* 0x000fea000383ffff */
[----:B------:R-:W-:Y:S05]  /*20b60*/  BRA `(.L_x_1315) ;  /* 0x0000006800507947 */ /* 0x000fea0003800000 */
.L_x_1313:
[----:B------:R-:W-:-:S08]  /*20b70*/  NOP ;  /* 0x0000000000007918 */ /* 0x000fd00000000000 */
[----:B------:R-:W0:-:S00]  /*20b80*/  USETMAXREG.DEALLOC.CTAPOOL 0x18 ;  /* 0x00000018000079c8 */ /* 0x000e0000080e0500 */
[----:B0-----:R-:W-:-:S06]  /*20b90*/  LOP3.LUT R0, R0, 0x3, RZ, 0xc0, !PT ;  /* 0x0000000300007812 */ /* 0x001fcc00078ec0ff */
[----:B------:R-:W0:Y:S02]  /*20ba0*/  SHFL.IDX PT, R0, R0, RZ, 0x1f ;  /* 0x00001fff00007589 */ /* 0x000e2400000e0000 */
[----:B0-----:R-:W-:-:S13]  /*20bb0*/  ISETP.NE.AND P0, PT, R0, RZ, PT ;  /* 0x000000ff0000720c */ /* 0x001fda0003f05270 */
[----:B------:R-:W-:Y:S05]  /*20bc0*/  @P0 BRA `(.L_x_1315) ;  /* 0x0000006800380947 */ /* 0x000fea0003800000 */
[----:B------:R-:W2:Y:S01]  /*20bd0*/  LDL.LU R6, [R1+0x8] ;  /* 0x0000080001067983 */ /* 0x000ea20000300800 */
[----:B------:R-:W-:Y:S01]  /*20be0*/  LOP3.LUT R7, R4, 0x1f, RZ, 0xc0, !PT ;  /* 0x0000001f04077812 */ /* 0x000fe200078ec0ff */
[----:B------:R-:W-:Y:S01]  /*20bf0*/  ULDC UR5, c[0x0][0xc14] ;  /* 0x0003050000057ab9 */ /* 0x000fe20000000800 */
[----:B------:R-:W-:Y:S01]  /*20c00*/  CS2R R16, SRZ ;  /* 0x0000000000107805 */ /* 0x000fe2000001ff00 */
[----:B------:R-:W-:Y:S01]  /*20c10*/  ULDC.64 UR6, c[0x0][0x208] ;  /* 0x0000820000067ab9 */ /* 0x000fe20000000a00 */
[----:B------:R-:W-:Y:S01]  /*20c20*/  ISETP.NE.AND P0, PT, R7, 0x1f, PT ;  /* 0x0000001f0700780c */ /* 0x000fe20003f05270 */
[----:B------:R-:W-:Y:S01]  /*20c30*/  ULDC UR4, c[0x0][0xc10] ;  /* 0x0003040000047ab9 */ /* 0x000fe20000000800 */
[----:B--2---:R-:W-:-:S11]  /*20c40*/  LOP3.LUT R6, R6, 0xffffff7f, RZ, 0xc0, !PT ;  /* 0xffffff7f06067812 */ /* 0x004fd600078ec0ff */
        /* <DEDUP_REMOVED lines=48> */
.L_x_1618:
        /* <DEDUP_REMOVED lines=17> */
.L_x_1617:
[----:B------:R-:W-:Y:S05]  /*21060*/  BSYNC B0 ;  /* 0x0000000000007941 */ /* 0x000fea0003800000 */
.L_x_1616:
        /* <DEDUP_REMOVED lines=25> */
.L_x_1614:
[----:B------:R-:W-:Y:S01]  /*21200*/  IMAD.IADD R5, R4, 0x1, -R5 ;  /* 0x0000000104057824 */ /* 0x000fe200078e0a05 */
[----:B------:R-:W-:-:S03]  /*21210*/  ULDC.64 UR8, c[0x0][0x208] ;  /* 0x0000820000087ab9 */ /* 0x000fc60000000a00 */
        /* <DEDUP_REMOVED lines=19> */
.L_x_1619:
[----:B-12---:R-:W-:Y:S02]  /*21350*/  IMAD.MOV R0, RZ, RZ, -R3 ;  /* 0x000000ffff007224 */ /* 0x006fe400078e0a03 */
[----:B---3--:R-:W-:Y:S02]  /*21360*/  IMAD R16, R16, UR4, R5 ;  /* 0x0000000410107c24 */ /* 0x008fe4000f8e0205 */
[----:B------:R-:W-:Y:S01]  /*21370*/  IMAD R5, R0, R9, RZ ;  /* 0x0000000900057224 */ /* 0x000fe200078e02ff */
[----:B------:R-:W-:Y:S01]  /*21380*/  IABS R0, R6 ;  /* 0x0000000600007213 */ /* 0x000fe20000000000 */
[----:B------:R-:W-:-:S04]  /*21390*/  IMAD.MOV.U32 R2, RZ, RZ, RZ ;  /* 0x000000ffff027224 */ /* 0x000fc800078e00ff */
[----:B------:R-:W-:Y:S01]  /*213a0*/  IMAD.HI.U32 R2, R3, R5, R2 ;  /* 0x0000000503027227 */ /* 0x000fe200078e0002 */
[----:B------:R-:W-:-:S03]  /*213b0*/  IADD3 R5, -R16, UR6, RZ ;  /* 0x0000000610057c10 */ /* 0x000fc6000fffe1ff */
[----:B------:R-:W-:Y:S01]  /*213c0*/  IMAD.MOV R0, RZ, RZ, -R0 ;  /* 0x000000ffff007224 */ /* 0x000fe200078e0a00 */
        /* <DEDUP_REMOVED lines=16> */
[----:B------:R-:W-:Y:S02]  /*214d0*/  IMAD R5, R6, R2, R5 ;  /* 0x0000000206057224 */ /* 0x000fe400078e0205 */
[----:B------:R-:W-:Y:S01]  /*214e0*/  IMAD.MOV.U32 R2, RZ, RZ, RZ ;  /* 0x000000ffff027224 */ /* 0x000fe200078e00ff */
[----:B------:R-:W-:-:S04]  /*214f0*/  VIADDMNMX R8, R3, UR4, R8, PT ;  /* 0x0000000403087c46 */ /* 0x000fc8000b800108 */
[-C--:B------:R-:W-:Y:S02]  /*21500*/  IABS R4, R8.reuse ;  /* 0x0000000800047213 */ /* 0x080fe40000000000 */
[----:B------:R-:W-:Y:S02]  /*21510*/  IABS R6, R8 ;  /* 0x0000000800067213 */ /* 0x000fe40000000000 */
[----:B------:R-:W1:Y:S08]  /*21520*/  I2F.RP R7, R4 ;  /* 0x0000000400077306 */ /* 0x000e700000209400 */
[----:B-1----:R-:W1:Y:S02]  /*21530*/  MUFU.RCP R7, R7 ;  /* 0x0000000700077308 */ /* 0x002e640000001000 */
[----:B-1----:R-:W-:Y:S01]  /*21540*/  VIADD R3, R7, 0xffffffe ;  /* 0x0ffffffe07037836 */ /* 0x002fe20000000000 */
[----:B------:R-:W-:-:S05]  /*21550*/  IABS R7, R5 ;  /* 0x0000000500077213 */ /* 0x000fca0000000000 */
[----:B------:R-:W1:Y:S02]  /*21560*/  F2I.FTZ.U32.TRUNC.NTZ R3, R3 ;  /* 0x0000000300037305 */ /* 0x000e64000021f000 */
[----:B-1----:R-:W-:-:S04]  /*21570*/  IMAD.MOV R9, RZ, RZ, -R3 ;  /* 0x000000ffff097224 */ /* 0x002fc800078e0a03 */
[----:B------:R-:W-:-:S04]  /*21580*/  IMAD R9, R9, R4, RZ ;  /* 0x0000000409097224 */ /* 0x000fc800078e02ff */
[----:B------:R-:W-:-:S04]  /*21590*/  IMAD.HI.U32 R2, R3, R9, R2 ;  /* 0x0000000903027227 */ /* 0x000fc800078e0002 */
[----:B------:R-:W-:Y:S02]  /*215a0*/  IMAD.MOV R3, RZ, RZ, -R6 ;  /* 0x000000ffff037224 */ /* 0x000fe400078e0a06 */
[----:B------:R-:W-:-:S04]  /*215b0*/  IMAD.HI.U32 R2, R2, R7, RZ ;  /* 0x0000000702027227 */ /* 0x000fc800078e00ff */
[----:B------:R-:W-:-:S05]  /*215c0*/  IMAD R3, R2, R3, R7 ;  /* 0x0000000302037224 */ /* 0x000fca00078e0207 */
[----:B------:R-:W-:-:S13]  /*215d0*/  ISETP.GT.U32.AND P0, PT, R4, R3, PT ;  /* 0x000000030400720c */ /* 0x000fda0003f04070 */
[----:B------:R-:W-:Y:S02]  /*215e0*/  @!P0 IMAD.IADD R3, R3, 0x1, -R4 ;  /* 0x0000000103038824 */ /* 0x000fe400078e0a04 */
[----:B------:R-:W-:-:S03]  /*215f0*/  @!P0 VIADD R2, R2, 0x1 ;  /* 0x0000000102028836 */ /* 0x000fc60000000000 */
[----:B------:R-:W-:Y:S02]  /*21600*/  ISETP.GE.U32.AND P0, PT, R3, R4, PT ;  /* 0x000000040300720c */ /* 0x000fe40003f06070 */
[C---:B------:R-:W-:Y:S01]  /*21610*/  LOP3.LUT R3, R5.reuse, R8, RZ, 0x3c, !PT ;  /* 0x0000000805037212 */ /* 0x040fe200078e3cff */
[----:B------:R-:W-:-:S10]  /*21620*/  IMAD.IADD R5, R5, 0x1, R0 ;  /* 0x0000000105057824 */ /* 0x000fd400078e0200 */
        /* <DEDUP_REMOVED lines=10> */
.L_x_1615:
[----:B------:R-:W-:Y:S02]  /*216d0*/  IMAD.MOV.U32 R17, RZ, RZ, RZ ;  /* 0x000000ffff117224 */ /* 0x000fe400078e00ff */
[----:B------:R-:W-:Y:S02]  /*216e0*/  IMAD.U32 R16, RZ, RZ, UR6 ;  /* 0x00000006ff107e24 */ /* 0x000fe4000f8e00ff */
[----:B------:R-:W-:-:S07]  /*216f0*/  IMAD.MOV.U32 R18, RZ, RZ, RZ ;  /* 0x000000ffff127224 */ /* 0x000fce00078e00ff */
.L_x_1620:
[----:B------:R-:W2:Y:S01]  /*21700*/  LDL.LU R2, [R1+0x8] ;  /* 0x0000080001027983 */ /* 0x000ea20000300800 */
[----:B------:R-:W1:Y:S02]  /*21710*/  S2R R5, SR_TID.X ;  /* 0x0000000000057919 */ /* 0x000e640000002100 */
[----:B-1----:R-:W-:-:S04]  /*21720*/  LOP3.LUT R5, R5, 0x1f, RZ, 0xc0, !PT ;  /* 0x0000001f05057812 */ /* 0x002fc800078ec0ff */
[----:B------:R-:W-:-:S13]  /*21730*/  ISETP.NE.AND P0, PT, R5, RZ, PT ;  /* 0x000000ff0500720c */ /* 0x000fda0003f05270 */
[----:B------:R-:W1:Y:S01]  /*21740*/  @!P0 S2R R3, SR_CgaCtaId ;  /* 0x0000000000038919 */ /* 0x000e620000008800 */
[----:B------:R-:W-:-:S04]  /*21750*/  @!P0 MOV R0, 0x400 ;  /* 0x0000040000008802 */ /* 0x000fc80000000f00 */
[----:B-1----:R-:W-:-:S05]  /*21760*/  @!P0 LEA R0, R3, R0, 0x18 ;  /* 0x0000000003008211 */ /* 0x002fca00078ec0ff */
[----:B------:R1:W-:Y:S02]  /*21770*/  @!P0 STS.128 [R0+0x2a8d0], R16 ;  /* 0x02a8d01000008388 */ /* 0x0003e40000000c00 */
[----:B-1----:R-:W-:Y:S01]  /*21780*/  IMAD.MOV.U32 R0, RZ, RZ, 0x1 ;  /* 0x00000001ff007424 */ /* 0x002fe200078e00ff */
        /* <DEDUP_REMOVED lines=9> */
[----:B------:R-:W2:Y:S01]  /*21820*/  S2R R4, SR_TID.X ;  /* 0x0000000000047919 */ /* 0x000ea20000002100 */
[----:B------:R-:W-:Y:S01]  /*21830*/  ISETP.NE.AND P1, PT, R5, RZ, PT ;  /* 0x000000ff0500720c */ /* 0x000fe20003f25270 */
[----:B-1----:R-:W-:Y:S01]  /*21840*/  IMAD.MOV.U32 R0, RZ, RZ, 0x1 ;  /* 0x00000001ff007424 */ /* 0x002fe200078e00ff */
[----:B------:R-:W-:Y:S01]  /*21850*/  LOP3.LUT R2, R2, 0xffffffbf, RZ, 0xc0, !PT ;  /* 0xffffffbf02027812 */ /* 0x000fe200078ec0ff */
[----:B------:R1:W-:Y:S01]  /*21860*/  STL [R1+0x28], RZ ;  /* 0x000028ff01007387 */ /* 0x0003e20000100800 */
[----:B------:R-:W-:Y:S01]  /*21870*/  ULDC.64 UR38, c[0x0][0x198] ;  /* 0x0000660000267ab9 */ /* 0x000fe20000000a00 */
[----:B------:R-:W-:Y:S01]  /*21880*/  ULDC UR36, c[0x0][0xc] ;  /* 0x0000030000247ab9 */ /* 0x000fe20000000800 */
[----:B------:R-:W-:Y:S01]  /*21890*/  LOP3.LUT R2, R2, 0xfffffffd, RZ, 0xc0, !PT ;  /* 0xfffffffd02027812 */ /* 0x000fe200078ec0ff */
[----:B------:R1:W-:Y:S01]  /*218a0*/  STL [R1+0x14], R0 ;  /* 0x0000140001007387 */ /* 0x0003e20000100800 */
[----:B------:R-:W-:-:S03]  /*218b0*/  ULOP3.LUT UR37, UR60, 0x2, URZ, 0xfc, !UPT ;  /* 0x000000023c257892 */ /* 0x000fc6000f8efc3f */
[----:B------:R1:W-:Y:S04]  /*218c0*/  STL [R1+0x4], RZ ;  /* 0x000004ff01007387 */ /* 0x0003e80000100800 */
[----:B------:R1:W-:Y:S04]  /*218d0*/  STL [R1], RZ ;  /* 0x000000ff01007387 */ /* 0x0003e80000100800 */
[----:B------:R1:W-:Y:S01]  /*218e0*/  STL [R1+0x10], R0 ;  /* 0x0000100001007387 */ /* 0x0003e20000100800 */
[----:B--2---:R-:W-:-:S04]  /*218f0*/  LOP3.LUT R4, R4, 0x7f, RZ, 0xc0, !PT ;  /* 0x0000007f04047812 */ /* 0x004fc800078ec0ff */
[C---:B------:R-:W-:Y:S02]  /*21900*/  ISETP.NE.AND P2, PT, R4.reuse, RZ, PT ;  /* 0x000000ff0400720c */ /* 0x040fe40003f45270 */
[----:B------:R-:W-:-:S11]  /*21910*/  ISETP.NE.OR P0, PT, R4, RZ, !P1 ;  /* 0x000000ff0400720c */ /* 0x000fd60004f05670 */
[----:B------:R-:W-:-:S04]  /*21920*/  @P2 LOP3.LUT R2, R2, 0x2, RZ, 0xfc, !PT ;  /* 0x0000000202022812 */ /* 0x000fc800078efcff */
[----:B------:R-:W-:-:S05]  /*21930*/  @P0 LOP3.LUT R2, R2, 0x40, RZ, 0xfc, !PT ;  /* 0x0000004002020812 */ /* 0x000fca00078efcff */
[----:B------:R1:W-:Y:S02]  /*21940*/  STL [R1+0x8], R2 ;  /* 0x0000080201007387 */ /* 0x0003e40000100800 */
.L_x_1727:
[----:B------:R-:W-:Y:S05]  /*21950*/  YIELD ;  /* 0x0000000000007946 */ /* 0x000fea0003800000 */
[----:B------:R-:W-:Y:S01]  /*21960*/  ULDC.64 UR4, c[0x0][0xa28] ;  /* 0x00028a0000047ab9 */ /* 0x000fe20000000a00 */
[----:B------:R-:W-:Y:S01]  /*21970*/  IMAD.MOV.U32 R5, RZ, RZ, RZ ;  /* 0x000000ffff057224 */ /* 0x000fe200078e00ff */
[----:B------:R-:W-:Y:S01]  /*21980*/  ISETP.NE.U32.AND P0, PT, RZ, UR4, PT ;  /* 0x00000004ff007c0c */ /* 0x000fe2000bf05070 */
[----:B------:R-:W-:Y:S01]  /*21990*/  ULDC.64 UR6, c[0x0][0x208] ;  /* 0x0000820000067ab9 */ /* 0x000fe20000000a00 */
[----:B-1----:R-:W-:Y:S01]  /*219a0*/  IMAD.MOV.U32 R0, RZ, RZ, RZ ;  /* 0x000000ffff007224 */ /* 0x002fe200078e00ff */
[----:B------:R-:W-:Y:S01]  /*219b0*/  ULDC.64 UR8, c[0x0][0xa08] ;  /* 0x0002820000087ab9 */ /* 0x000fe20000000a00 */
[----:B------:R-:W-:Y:S01]  /*219c0*/  ISETP.NE.AND.EX P0, PT, RZ, UR5, PT, P0 ;  /* 0x00000005ff007c0c */ /* 0x000fe2000bf05300 */
[----:B------:R-:W-:Y:S01]  /*219d0*/  ULDC.64 UR4, c[0x0][0xa00] ;  /* 0x0002800000047ab9 */ /* 0x000fe20000000a00 */
[----:B------:R-:W-:-:S11]  /*219e0*/  ULDC.64 UR10, c[0x0][0xa10] ;  /* 0x00028400000a7ab9 */ /* 0x000fd60000000a00 */
        /* <DEDUP_REMOVED lines=12> */
[----:B------:R-:W1:Y:S01]  /*21ab0*/  @P0 LDC.64 R6, c[0x0][0xa18] ;  /* 0x00028600ff060b82 */ /* 0x000e620000000a00 */
[----:B------:R-:W-:-:S04]  /*21ac0*/  ISETP.NE.U32.AND P1, PT, RZ, UR8, PT ;  /* 0x00000008ff007c0c */ /* 0x000fc8000bf25070 */
[----:B------:R-:W-:Y:S02]  /*21ad0*/  ISETP.NE.AND.EX P3, PT, RZ, UR9, PT, P1 ;  /* 0x00000009ff007c0c */ /* 0x000fe4000bf65310 */
[----:B------:R-:W-:-:S04]  /*21ae0*/  ISETP.NE.U32.AND P1, PT, RZ, UR10, PT ;  /* 0x0000000aff007c0c */ /* 0x000fc8000bf25070 */
[----:B------:R-:W-:Y:S01]  /*21af0*/  ISETP.NE.AND.EX P1, PT, RZ, UR11, PT, P1 ;  /* 0x0000000bff007c0c */ /* 0x000fe2000bf25310 */
[----:B-1----:R-:W-:Y:S01]  /*21b00*/  @P0 IMAD.WIDE R6, R19, 0x4, R6 ;  /* 0x0000000413060825 */ /* 0x002fe200078e0206 */
[----:B--2---:R1:W-:Y:S03]  /*21b10*/  STL [R1+0x2c], R0 ;  /* 0x00002c0001007387 */ /* 0x0043e60000100800 */
[----:B-1----:R-:W-:Y:S01]  /*21b20*/  IMAD.U32 R0, RZ, RZ, UR4 ;  /* 0x00000004ff007e24 */ /* 0x002fe2000f8e00ff */
[----:B------:R-:W-:Y:S02]  /*21b30*/  ULDC.64 UR4, c[0x0][0x3f8] ;  /* 0x0000fe0000047ab9 */ /* 0x000fe40000000a00 */
[----:B------:R-:W-:-:S03]  /*21b40*/  UISETP.NE.U32.AND UP0, UPT, UR4, URZ, UPT ;  /* 0x0000003f0400728c */ /* 0x000fc6000bf05070 */
[----:B------:R-:W-:Y:S01]  /*21b50*/  ULDC UR4, c[0x0][0x404] ;  /* 0x0001010000047ab9 */ /* 0x000fe20000000800 */
[----:B------:R-:W-:Y:S01]  /*21b60*/  UISETP.NE.AND.EX UP0, UPT, UR5, URZ, UPT, UP0 ;  /* 0x0000003f0500728c */ /* 0x000fe2000bf05300 */
[----:B------:R1:W5:Y:S01]  /*21b70*/  @P0 LDG.E R0, desc[UR6][R6.64] ;  /* 0x0000000606000981 */ /* 0x000362000c1e1900 */
[----:B------:R-:W-:Y:S01]  /*21b80*/  ULDC UR6, c[0x0][0x338] ;  /* 0x0000ce0000067ab9 */ /* 0x000fe20000000800 */
[----:B------:R-:W-:Y:S01]  /*21b90*/  ULDC UR5, c[0x0][0x2e0] ;  /* 0x0000b80000057ab9 */ /* 0x000fe20000000800 */
[----:B------:R-:W-:Y:S01]  /*21ba0*/  USEL UR4, UR4, 0x1, UP0 ;  /* 0x0000000104047887 */ /* 0x000fe20008000000 */
[----:B0-----:R-:W-:-:S03]  /*21bb0*/  IMAD.U32 R11, RZ, RZ, UR6 ;  /* 0x00000006ff0b7e24 */ /* 0x001fc6000f8e00ff */
[----:B------:R-:W-:-:S06]  /*21bc0*/  UIMAD UR4, UR4, UR5, URZ ;  /* 0x00000005040472a4 */ /* 0x000fcc000f8e023f */
[----:B------:R-:W-:Y:S01]  /*21bd0*/  IMAD.U32 R8, RZ, RZ, UR4 ;  /* 0x00000004ff087e24 */ /* 0x000fe2000f8e00ff */
[----:B-1----:R-:W-:Y:S06]  /*21be0*/  @P0 BRA `(.L_x_1622) ;  /* 0x0000000000140947 */ /* 0x002fec0003800000 */
[----:B------:R-:W-:Y:S05]  /*21bf0*/  @!P2 BRA `(.L_x_1622) ;  /* 0x000000000010a947 */ /* 0x000fea0003800000 */
[----:B------:R-:W-:Y:S02]  /*21c00*/  ULDC.64 UR4, c[0x0][0x208] ;  /* 0x0000820000047ab9 */ /* 0x000fe40000000a00 */
[----:B------:R-:W2:Y:S04]  /*21c10*/  LDG.E R7, desc[UR4][R2.64] ;  /* 0x0000000402077981 */ /* 0x000ea8000c1e1900 */
[----:B-----5:R-:W2:Y:S02]  /*21c20*/  LDG.E R0, desc[UR4][R2.64+0x4] ;  /* 0x0000040402007981 */ /* 0x020ea4000c1e1900 */
[----:B--2---:R-:W-:-:S07]  /*21c30*/  IMAD.IADD R0, R0, 0x1, -R7 ;  /* 0x0000000100007824 */ /* 0x004fce00078e0a07 */
.L_x_1622:
[----:B------:R-:W0:Y:S01]  /*21c40*/  LDC.64 R6, c[0x0][0xa08] ;  /* 0x00028200ff067b82 */ /* 0x000e220000000a00 */
[----:B------:R-:W-:Y:S01]  /*21c50*/  IMAD.MOV.U32 R9, RZ, RZ, RZ ;  /* 0x000000ffff097224 */ /* 0x000fe200078e00ff */
[----:B------:R-:W-:-:S06]  /*21c60*/  ULDC.64 UR4, c[0x0][0x208] ;  /* 0x0000820000047ab9 */ /* 0x000fcc0000000a00 */
[----:B------:R-:W1:Y:S01]  /*21c70*/  LDC.64 R2, c[0x0][0xa10] ;  /* 0x00028400ff027b82 */ /* 0x000e620000000a00 */
[----:B0-----:R-:W-:-:S05]  /*21c80*/  IMAD.WIDE R6, R19, 0x4, R6 ;  /* 0x0000000413067825 */ /* 0x001fca00078e0206 */
[----:B------:R-:W2:Y:S01]  /*21c90*/  @P3 LDG.E R9, desc[UR4][R6.64] ;  /* 0x0000000406093981 */ /* 0x000ea2000c1e1900 */
[----:B------:R-:W-:Y:S02]  /*21ca0*/  IMAD.MOV.U32 R4, RZ, RZ, RZ ;  /* 0x000000ffff047224 */ /* 0x000fe400078e00ff */
[----:B-1----:R-:W-:-:S05]  /*21cb0*/  IMAD.WIDE R2, R19, 0x4, R2 ;  /* 0x0000000413027825 */ /* 0x002fca00078e0202 */
[----:B------:R0:W5:Y:S01]  /*21cc0*/  @P1 LDG.E R4, desc[UR4][R2.64] ;  /* 0x0000000402041981 */ /* 0x000162000c1e1900 */
[----:B------:R-:W-:Y:S02]  /*21cd0*/  ULDC.64 UR4, c[0x0][0xa20] ;  /* 0x0002880000047ab9 */ /* 0x000fe40000000a00 */
[----:B------:R-:W-:-:S04]  /*21ce0*/  ISETP.NE.U32.AND P0, PT, RZ, UR4, PT ;  /* 0x00000004ff007c0c */ /* 0x000fc8000bf05070 */
[----:B------:R-:W-:Y:S01]  /*21cf0*/  ISETP.NE.AND.EX P0, PT, RZ, UR5, PT, P0 ;  /* 0x00000005ff007c0c */ /* 0x000fe2000bf05300 */
[----:B--2--5:R-:W-:-:S05]  /*21d00*/  IMAD.IADD R9, R9, 0x1, R5 ;  /* 0x0000000109097824 */ /* 0x024fca00078e0205 */
[----:B------:R0:W-:Y:S07]  /*21d10*/  STL [R1+0xc], R9 ;  /* 0x00000c0901007387 */ /* 0x0001ee0000100800 */
[----:B------:R-:W-:Y:S05]  /*21d20*/  @!P0 BRA `(.L_x_1623) ;  /* 0x0000000000148947 */ /* 0x000fea0003800000 */
[----:B0-----:R-:W0:Y:S01]  /*21d30*/  LDC.64 R8, c[0x0][0xa20] ;  /* 0x00028800ff087b82 */ /* 0x001e220000000a00 */
[----:B------:R-:W-:Y:S01]  /*21d40*/  ULDC.64 UR4, c[0x0][0x208] ;  /* 0x0000820000047ab9 */ /* 0x000fe20000000a00 */
[----:B0-----:R-:W-:-:S06]  /*21d50*/  IMAD.WIDE R8, R19, 0x4, R8 ;  /* 0x0000000413087825 */ /* 0x001fcc00078e0208 */
[----:B------:R1:W5:Y:S01]  /*21d60*/  LDG.E R8, desc[UR4][R8.64] ;  /* 0x0000000408087981 */ /* 0x000362000c1e1900 */
[----:B------:R-:W-:Y:S05]  /*21d70*/  BRA `(.L_x_1624) ;  /* 0x0000000000147947 */ /* 0x000fea0003800000 */
.L_x_1623:
[----:B------:R-:W-:Y:S05]  /*21d80*/  @!P3 BRA `(.L_x_1624) ;  /* 0x000000000010b947 */ /* 0x000fea0003800000 */
[----:B------:R-:W-:Y:S02]  /*21d90*/  ULDC.64 UR4, c[0x0][0x208] ;  /* 0x0000820000047ab9 */ /* 0x000fe40000000a00 */
[----:B------:R-:W2:Y:S04]  /*21da0*/  LDG.E R8, desc[UR4][R6.64] ;  /* 0x0000000406087981 */ /* 0x000ea8000c1e1900 */
[----:B------:R-:W2:Y:S02]  /*21db0*/  LDG.E R6, desc[UR4][R6.64+0x4] ;  /* 0x0000040406067981 */ /* 0x000ea4000c1e1900 */
[----:B--2---:R-:W-:-:S07]  /*21dc0*/  IMAD.IADD R8, R6, 0x1, -R8 ;  /* 0x0000000106087824 */ /* 0x004fce00078e0a08 */
.L_x_1624:
[----:B------:R-:W-:Y:S02]  /*21dd0*/  ULDC.64 UR4, c[0x0][0x208] ;  /* 0x0000820000047ab9 */ /* 0x000fe40000000a00 */
[----:B------:R-:W2:Y:S04]  /*21de0*/  @P1 LDG.E R6, desc[UR4][R2.64] ;  /* 0x0000000402061981 */ /* 0x000ea8000c1e1900 */
[----:B0-----:R-:W2:Y:S01]  /*21df0*/  @P1 LDG.E R2, desc[UR4][R2.64+0x4] ;  /* 0x0000040402021981 */ /* 0x001ea2000c1e1900 */
[----:B-----5:R-:W-:Y:S02]  /*21e00*/  IMAD.IADD R7, R8, 0x1, -R5 ;  /* 0x0000000108077824 */ /* 0x020fe400078e0a05 */
[----:B--2---:R-:W-:Y:S01]  /*21e10*/  @P1 IMAD.IADD R11, R2, 0x1, -R6 ;  /* 0x00000001020b1824 */ /* 0x004fe200078e0a06 */
[----:B------:R-:W-:-:S03]  /*21e20*/  LEA R6, R17, 0x80, 0x7 ;  /* 0x0000008011067811 */ /* 0x000fc600078e38ff */
[----:B------:R-:W-:-:S04]  /*21e30*/  IMAD.IADD R5, R7, 0x1, R11 ;  /* 0x0000000107057824 */ /* 0x000fc800078e020b */
[C---:B------:R-:W-:Y:S01]  /*21e40*/  VIADD R20, R5.reuse, 0x5f ;  /* 0x0000005f05147836 */ /* 0x040fe20000000000 */
[----:B------:R-:W-:-:S03]  /*21e50*/  IADD3 R6, R5, R6, -R0 ;  /* 0x0000000605067210 */ /* 0x000fc60007ffe800 */
[----:B------:R-:W-:-:S05]  /*21e60*/  IMAD.HI R20, R20, 0x2aaaaaab, RZ ;  /* 0x2aaaaaab14147827 */ /* 0x000fca00078e02ff */
[----:B------:R-:W-:-:S04]  /*21e70*/  SHF.R.U32.HI R2, RZ, 0x1f, R20 ;  /* 0x0000001fff027819 */ /* 0x000fc80000011614 */
[----:B------:R-:W-:Y:S02]  /*21e80*/  LEA.HI.SX32 R20, R20, R2, 0x1c ;  /* 0x0000000214147211 */ /* 0x000fe400078fe2ff */
[----:B------:R-:W0:Y:S02]  /*21e90*/  LDC.64 R2, c[0x0][0x9e0] ;  /* 0x00027800ff027b82 */ /* 0x000e240000000a00 */
[----:B0-----:R-:W-:Y:S01]  /*21ea0*/  ISETP.GE.AND P2, PT, R3, 0x1, PT ;  /* 0x000000010300780c */ /* 0x001fe20003f46270 */
[----:B------:R-:W-:-:S12]  /*21eb0*/  IMAD.IADD R2, R6, 0x1, R2 ;  /* 0x0000000106027824 */ /* 0x000fd800078e0202 */
[----:B------:R-:W-:Y:S05]  /*21ec0*/  @!P2 BRA `(.L_x_1625) ;  /* 0x000000000048a947 */ /* 0x000fea0003800000 */
[C---:B------:R-:W-:Y:S01]  /*21ed0*/  ISETP.GT.AND P0, PT, R6.reuse, RZ, PT ;  /* 0x000000ff0600720c */ /* 0x040fe20003f04270 */
[----:B------:R-:W-:Y:S01]  /*21ee0*/  BSSY B0, `(.L_x_1626) ;  /* 0x000000e000007945 */ /* 0x000fe20003800000 */
[----:B------:R-:W-:-:S11]  /*21ef0*/  VIADD R10, R6, 0xffffffff ;  /* 0xffffffff060a7836 */ /* 0x000fd60000000000 */
[----:B------:R-:W-:Y:S05]  /*21f00*/  @P0 BRA `(.L_x_1627) ;  /* 0x00000000001c0947 */ /* 0x000fea0003800000 */
[----:B------:R-:W-:Y:S01]  /*21f10*/  ISETP.NE.AND P0, PT, R3, 0x1, PT ;  /* 0x000000010300780c */ /* 0x000fe20003f05270 */
[----:B------:R-:W-:-:S12]  /*21f20*/  IMAD.MOV R10, RZ, RZ, -R6 ;  /* 0x000000ffff0a7224 */ /* 0x000fd800078e0a06 */
[----:B-1----:R-:W0:Y:S02]  /*21f30*/  @P0 LDC.64 R8, c[0x0][0x9e8] ;  /* 0x00027a00ff080b82 */ /* 0x002e240000000a00 */
[----:B0-----:R-:W-:-:S05]  /*21f40*/  @P0 IMAD.HI.U32 R8, R10, R8, RZ ;  /* 0x000000080a080227 */ /* 0x001fca00078e00ff */
[----:B------:R-:W-:-:S04]  /*21f50*/  @P0 SHF.R.U32.HI R10, RZ, R9, R8 ;  /* 0x00000009ff0a0219 */ /* 0x000fc80000011608 */
[----:B------:R-:W-:Y:S01]  /*21f60*/  LOP3.LUT R10, RZ, R10, RZ, 0x33, !PT ;  /* 0x0000000aff0a7212 */ /* 0x000fe200078e33ff */
[----:B------:R-:W-:Y:S06]  /*21f70*/  BRA `(.L_x_1628) ;  /* 0x0000000000107947 */ /* 0x000fec0003800000 */
.L_x_1627:
[----:B------:R-:W-:-:S13]  /*21f80*/  ISETP.NE.AND P0, PT, R3, 0x1, PT ;  /* 0x000000010300780c */ /* 0x000fda0003f05270 */
[----:B-1----:R-:W0:Y:S02]  /*21f90*/  @P0 LDC.64 R8, c[0x0][0x9e8] ;  /* 0x00027a00ff080b82 */ /* 0x002e240000000a00 */
[----:B0-----:R-:W-:-:S05]  /*21fa0*/  @P0 IMAD.HI.U32 R8, R10, R8, RZ ;  /* 0x000000080a080227 */ /* 0x001fca00078e00ff */
[----:B------:R-:W-:-:S07]  /*21fb0*/  @P0 SHF.R.U32.HI R10, RZ, R9, R8 ;  /* 0x00000009ff0a0219 */ /* 0x000fce0000011608 */
.L_x_1628:
[----:B------:R-:W-:Y:S05]  /*21fc0*/  BSYNC B0 ;  /* 0x0000000000007941 */ /* 0x000fea0003800000 */
.L_x_1626:
[----:B------:R-:W-:-:S05]  /*21fd0*/  IMAD R10, R10, R3, R3 ;  /* 0x000000030a0a7224 */ /* 0x000fca00078e0203 */
[----:B------:R-:W-:-:S07]  /*21fe0*/  VIMNMX R2, R2, R10, PT ;  /* 0x0000000a02027248 */ /* 0x000fce0003fe0100 */
.L_x_1625:
        /* <DEDUP_REMOVED lines=10> */
[----:B-1----:R-:W0:Y:S02]  /*22090*/  @P0 LDC.64 R8, c[0x0][0x9e8] ;  /* 0x00027a00ff080b82 */ /* 0x002e240000000a00 */
[----:B0-----:R-:W-:-:S05]  /*220a0*/  @P0 IMAD.HI.U32 R8, R10, R8, RZ ;  /* 0x000000080a080227 */ /* 0x001fca00078e00ff */
[----:B------:R-:W-:-:S04]  /*220b0*/  @P0 SHF.R.U32.HI R10, RZ, R9, R8 ;  /* 0x00000009ff0a0219 */ /* 0x000fc80000011608 */
[----:B------:R-:W-:Y:S01]  /*220c0*/  LOP3.LUT R10, RZ, R10, RZ, 0x33, !PT ;  /* 0x0000000aff0a7212 */ /* 0x000fe200078e33ff */
[----:B------:R-:W-:Y:S06]  /*220d0*/  BRA `(.L_x_1632) ;  /* 0x0000000000147947 */ /* 0x000fec0003800000 */
.L_x_1631:
[----:B------:R-:W-:Y:S01]  /*220e0*/  ISETP.NE.AND P0, PT, R3, 0x1, PT ;  /* 0x000000010300780c */ /* 0x000fe20003f05270 */
[----:B------:R-:W-:-:S12]  /*220f0*/  IMAD.MOV.U32 R10, RZ, RZ, R0 ;  /* 0x000000ffff0a7224 */ /* 0x000fd800078e0000 */
[----:B-1----:R-:W0:Y:S02]  /*22100*/  @P0 LDC.64 R8, c[0x0][0x9e8] ;  /* 0x00027a00ff080b82 */ /* 0x002e240000000a00 */
[----:B0-----:R-:W-:-:S05]  /*22110*/  @P0 IMAD.HI.U32 R8, R0, R8, RZ ;  /* 0x0000000800080227 */ /* 0x001fca00078e00ff */
[----:B------:R-:W-:-:S07]  /*22120*/  @P0 SHF.R.U32.HI R10, RZ, R9, R8 ;  /* 0x00000009ff0a0219 */ /* 0x000fce0000011608 */
.L_x_1632:
[----:B------:R-:W-:Y:S05]  /*22130*/  BSYNC B0 ;  /* 0x0000000000007941 */ /* 0x000fea0003800000 */
.L_x_1630:
[----:B------:R-:W-:-:S05]  /*22140*/  IMAD R3, R10, R3, RZ ;  /* 0x000000030a037224 */ /* 0x000fca00078e02ff */
[----:B------:R-:W-:-:S07]  /*22150*/  VIMNMX R5, R5, R3, !PT ;  /* 0x0000000305057248 */ /* 0x000fce0007fe0100 */
.L_x_1629:
[----:B------:R-:W-:Y:S01]  /*22160*/  VIADD R3, R2, 0x5f ;  /* 0x0000005f02037836 */ /* 0x000fe20000000000 */
[----:B------:R-:W-:Y:S01]  /*22170*/  BSSY B0, `(.L_x_1633) ;  /* 0x00000e9000007945 */ /* 0x000fe20003800000 */
[----:B------:R-:W-:Y:S01]  /*22180*/  IMAD.HI R5, R5, 0x2aaaaaab, RZ ;  /* 0x2aaaaaab05057827 */ /* 0x000fe200078e02ff */
[----:B------:R-:W-:-:S03]  /*22190*/  PLOP3.LUT P2, PT, PT, PT, PT, 0x80, 0x0 ;  /* 0x000000000000781c */ /* 0x000fc60003f4f070 */
[----:B------:R-:W-:-:S05]  /*221a0*/  IMAD.HI R3, R3, 0x2aaaaaab, RZ ;  /* 0x2aaaaaab03037827 */ /* 0x000fca00078e02ff */
[----:B------:R-:W-:-:S04]  /*221b0*/  SHF.R.U32.HI R2, RZ, 0x1f, R3 ;  /* 0x0000001fff027819 */ /* 0x000fc80000011603 */
[----:B------:R-:W-:Y:S02]  /*221c0*/  LEA.HI.SX32 R3, R3, R2, 0x1c ;  /* 0x0000000203037211 */ /* 0x000fe400078fe2ff */
[----:B------:R-:W-:Y:S02]  /*221d0*/  SHF.R.U32.HI R2, RZ, 0x1f, R5 ;  /* 0x0000001fff027819 */ /* 0x000fe40000011605 */
[----:B------:R-:W-:Y:S02]  /*221e0*/  VIMNMX R3, R20, R3, PT ;  /* 0x0000000314037248 */ /* 0x000fe40003fe0100 */
[----:B------:R-:W-:-:S04]  /*221f0*/  LEA.HI.SX32 R2, R5, R2, 0x1c ;  /* 0x0000000205027211 */ /* 0x000fc800078fe2ff */
[----:B------:R-:W-:-:S05]  /*22200*/  VIMNMX R2, RZ, R2, !PT ;  /* 0x00000002ff027248 */ /* 0x000fca0007fe0100 */
[--C-:B------:R-:W-:Y:S02]  /*22210*/  IMAD R2, R2, 0x60, -R7.reuse ;  /* 0x0000006002027824 */ /* 0x100fe400078e0a07 */
[----:B------:R-:W-:-:S03]  /*22220*/  IMAD R7, R3, 0x60, -R7 ;  /* 0x0000006003077824 */ /* 0x000fc600078e0a07 */
[----:B------:R-:W-:Y:S02]  /*22230*/  VIMNMX R3, RZ, R2, !PT ;  /* 0x00000002ff037248 */ /* 0x000fe40007fe0100 */
[----:B------:R-:W-:-:S03]  /*22240*/  VIMNMX R11, R7, R11, PT ;  /* 0x0000000b070b7248 */ /* 0x000fc60003fe0100 */
[----:B-1----:R-:W-:Y:S01]  /*22250*/  IMAD.WIDE.U32 R8, R3, -0x55555555, RZ ;  /* 0xaaaaaaab03087825 */ /* 0x002fe200078e00ff */
[----:B------:R-:W-:-:S04]  /*22260*/  ISETP.GT.AND P0, PT, R11, R3, PT ;  /* 0x000000030b00720c */ /* 0x000fc80003f04270 */
[----:B------:R-:W-:-:S05]  /*22270*/  SHF.R.U32.HI R2, RZ, 0x6, R9 ;  /* 0x00000006ff027819 */ /* 0x000fca0000011609 */
[----:B------:R-:W-:-:S04]  /*22280*/  IMAD.MOV.U32 R7, RZ, RZ, R2 ;  /* 0x000000ffff077224 */ /* 0x000fc800078e0002 */
[----:B------:R-:W-:-:S04]  /*22290*/  @P0 VIADD R3, R11, 0x5f ;  /* 0x0000005f0b030836 */ /* 0x000fc80000000000 */
[----:B------:R-:W-:-:S05]  /*222a0*/  @P0 IMAD.HI R3, R3, 0x2aaaaaab, RZ ;  /* 0x2aaaaaab03030827 */ /* 0x000fca00078e02ff */
[----:B------:R-:W-:-:S04]  /*222b0*/  @P0 SHF.R.U32.HI R5, RZ, 0x1f, R3 ;  /* 0x0000001fff050819 */ /* 0x000fc80000011603 */
[----:B------:R-:W-:-:S04]  /*222c0*/  @P0 LEA.HI.SX32 R7, R3, R5, 0x1c ;  /* 0x0000000503070211 */ /* 0x000fc800078fe2ff */
[----:B------:R-:W-:-:S13]  /*222d0*/  ISETP.GT.AND P0, PT, R7, R2, PT ;  /* 0x000000020700720c */ /* 0x000fda0003f04270 */
[----:B------:R-:W-:Y:S05]  /*222e0*/  @!P0 BRA `(.L_x_1634) ;  /* 0x0000000c00448947 */ /* 0x000fea0003800000 */
[----:B------:R-:W0:Y:S01]  /*222f0*/  LDC R3, c[0x0][0x428] ;  /* 0x00010a00ff037b82 */ /* 0x000e220000000800 */
[----:B------:R-:W-:Y:S01]  /*22300*/  UMOV UR4, 0xffffffff ;  /* 0xffffffff00047882 */ /* 0x000fe20000000000 */
[----:B0-----:R-:W-:Y:S01]  /*22310*/  ISETP.NE.AND P0, PT, R3, 0x1, PT ;  /* 0x000000010300780c */ /* 0x001fe20003f05270 */
[----:B------:R-:W-:-:S12]  /*22320*/  IMAD.MOV.U32 R3, RZ, RZ, R18 ;  /* 0x000000ffff037224 */ /* 0x000fd800078e0012 */
[----:B------:R-:W0:Y:S08]  /*22330*/  @P0 LDC R5, c[0x0][0x42c] ;  /* 0x00010b00ff050b82 */ /* 0x000e300000000800 */
[----:B------:R-:W1:Y:S01]  /*22340*/  @P0 LDC R8, c[0x0][0x430] ;  /* 0x00010c00ff080b82 */ /* 0x000e620000000800 */
[----:B0-----:R-:W-:-:S05]  /*22350*/  @P0 IMAD.HI.U32 R5, R18, R5, RZ ;  /* 0x0000000512050227 */ /* 0x001fca00078e00ff */
[----:B-1----:R-:W-:Y:S02]  /*22360*/  @P0 SHF.R.U32.HI R3, RZ, R8, R5 ;  /* 0x00000008ff030219 */ /* 0x002fe40000011605 */
[----:B------:R-:W-:Y:S01]  /*22370*/  SEL R5, R19, RZ, !P1 ;  /* 0x000000ff13057207 */ /* 0x000fe20004800000 */
[----:B------:R-:W-:Y:S06]  /*22380*/  BRA.DIV UR4, `(.L_x_1635) ;  /* 0x0000005e04e87947 */ /* 0x000fec000b800000 */
.L_x_1794:
[----:B------:R-:W-:-:S03]  /*22390*/  UMOV UR4, 0xffffffff ;  /* 0xffffffff00047882 */ /* 0x000fc60000000000 */
[----:B------:R-:W-:Y:S05]  /*223a0*/  BRA.DIV UR4, `(.L_x_1636) ;  /* 0x0000006204147947 */ /* 0x000fea000b800000 */
[----:B------:R-:W-:-:S13]  /*223b0*/  ELECT P6, URZ, PT ;  /* 0x00000000003f782f */ /* 0x000fda00038c0000 */
.L_x_1797:
        /* <DEDUP_REMOVED lines=12> */
.L_x_1798:
[----:B------:R-:W-:Y:S05]  /*22480*/  BSYNC B1 ;  /* 0x0000000000017941 */ /* 0x000fea0003800000 */
.L_x_1637:
        /* <DEDUP_REMOVED lines=8> */
.L_x_1799:
        /* <DEDUP_REMOVED lines=11> */
.L_x_1642:
        /* <DEDUP_REMOVED lines=13> */
[----:B------:R-:W-:-:S04]  /*22690*/  IMAD R9, R7, 0x60, R4 ;  /* 0x0000006007097824 */ /* 0x000fc800078e0204 */
        /* <DEDUP_REMOVED lines=16> */
.L_x_1800:
        /* <DEDUP_REMOVED lines=8> */
.L_x_1644:
[----:B01----:R-:W2:Y:S01]  /*22820*/  LDL R10, [R1+0x4] ;  /* 0x00000400010a7983 */ /* 0x003ea20000100800 */
        /* <DEDUP_REMOVED lines=11> */
[----:B------:R-:W-:-:S13]  /*228e0*/  R2UR UR6, R8 ;  /* 0x00000000080672ca */ /* 0x000fda00000e0000 */
[----:B------:R-:W-:Y:S02]  /*228f0*/  UIADD3 UR8, UR6, 0x400, URZ ;  /* 0x0000040006087890 */ /* 0x000fe4000fffe03f */
[----:B------:R-:W-:-:S03]  /*22900*/  UIADD3 UR14, UR6, 0x3400, URZ ;  /* 0x00003400060e7890 */ /* 0x000fc6000fffe03f */
[----:B------:R-:W-:-:S04]  /*22910*/  UMOV UR6, 0x0 ;  /* 0x0000000000067882 */ /* 0x000fc80000000000 */
[----:B------:R0:W-:Y:S02]  /*22920*/  UTMALDG.4D [UR8], [UR4], desc[UR6] ;  /* 0x00000608040075b4 */ /* 0x0001e40008019000 */
[----:B0-----:R-:W-:Y:S01]  /*22930*/  UMOV UR8, UR14 ;  /* 0x0000000e00087c82 */ /* 0x001fe20008000000 */
[----:B------:R-:W-:Y:S02]  /*22940*/  UMOV UR10, UR15 ;  /* 0x0000000f000a7c82 */ /* 0x000fe40008000000 */
[----:B------:R1:W-:Y:S02]  /*22950*/  UTMALDG.4D [UR8], [UR4], desc[UR6] ;  /* 0x00000608040075b4 */ /* 0x0003e40008019000 */
[----:B-1----:R-:W-:Y:S01]  /*22960*/  NOP ;  /* 0x0000000000007918 */ /* 0x002fe20000000000 */
.L_x_1640:
[----:B------:R-:W-:Y:S05]  /*22970*/  BSYNC B1 ;  /* 0x0000000000017941 */ /* 0x000fea0003800000 */
.L_x_1639:
[----:B0-----:R-:W2:Y:S04]  /*22980*/  LDL.LU R8, [R1+0x4] ;  /* 0x0000040001087983 */ /* 0x001ea80000300800 */
[----:B------:R-:W3:Y:S01]  /*22990*/  LDL.LU R10, [R1+0x14] ;  /* 0x00001400010a7983 */ /* 0x000ee20000300800 */
[----:B------:R-:W-:Y:S01]  /*229a0*/  VIADD R7, R7, 0xfffffffe ;  /* 0xfffffffe07077836 */ /* 0x000fe20000000000 */
[----:B------:R-:W-:Y:S01]  /*229b0*/  PLOP3.LUT P2, PT, PT, PT, PT, 0x8, 0x0 ;  /* 0x000000000000781c */ /* 0x000fe20003f4e170 */
[----:B--2---:R-:W-:-:S05]  /*229c0*/  VIADD R8, R8, 0x1 ;  /* 0x0000000108087836 */ /* 0x004fca0000000000 */
[----:B------:R-:W-:-:S04]  /*229d0*/  ISETP.NE.AND P0, PT, R8, 0x2, PT ;  /* 0x000000020800780c */ /* 0x000fc80003f05270 */
[----:B------:R-:W-:Y:S02]  /*229e0*/  SEL R9, RZ, 0x1, P0 ;  /* 0x00000001ff097807 */ /* 0x000fe40000000000 */
[----:B------:R-:W-:Y:S02]  /*229f0*/  SEL R8, R8, RZ, P0 ;  /* 0x000000ff08087207 */ /* 0x000fe40000000000 */
[----:B---3--:R-:W-:Y:S02]  /*22a00*/  LOP3.LUT R10, R10, R9, RZ, 0x3c, !PT ;  /* 0x000000090a0a7212 */ /* 0x008fe400078e3cff */
[----:B------:R-:W-:-:S03]  /*22a10*/  ISETP.GE.AND P0, PT, R7, R2, PT ;  /* 0x000000020700720c */ /* 0x000fc60003f06270 */
[----:B------:R0:W-:Y:S04]  /*22a20*/  STL [R1+0x14], R10 ;  /* 0x0000140a01007387 */ /* 0x0001e80000100800 */
[----:B------:R0:W-:Y:S06]  /*22a30*/  STL [R1+0x4], R8 ;  /* 0x0000040801007387 */ /* 0x0001ec0000100800 */
[----:B------:R-:W-:Y:S05]  /*22a40*/  @!P0 BRA `(.L_x_1634) ;  /* 0x00000004006c8947 */ /* 0x000fea0003800000 */
.L_x_1651:
[----:B------:R-:W-:Y:S05]  /*22a50*/  YIELD ;  /* 0x0000000000007946 */ /* 0x000fea0003800000 */
[----:B------:R-:W-:Y:S04]  /*22a60*/  BSSY B1, `(.L_x_1645) ;  /* 0x000004d000017945 */ /* 0x000fe80003800000 */
[----:B-1----:R-:W-:Y:S05]  /*22a70*/  @!P6 BRA `(.L_x_1646) ;  /* 0x00000004002ce947 */ /* 0x002fea0003800000 */
[----:B0-----:R-:W2:Y:S04]  /*22a80*/  LDL R8, [R1+0x4] ;  /* 0x0000040001087983 */ /* 0x001ea80000100800 */
[----:B------:R-:W3:Y:S01]  /*22a90*/  LDL R9, [R1+0x14] ;  /* 0x0000140001097983 */ /* 0x000ee20000100800 */
[----:B--2---:R-:W-:Y:S01]  /*22aa0*/  IMAD R8, R8, 0x8, R11 ;  /* 0x0000000808087824 */ /* 0x004fe200078e020b */
[----:B---3--:R-:W-:-:S04]  /*22ab0*/  SHF.L.U32 R9, R9, 0x1f, RZ ;  /* 0x0000001f09097819 */ /* 0x008fc800000006ff */
[----:B------:R-:W0:Y:S02]  /*22ac0*/  SYNCS.PHASECHK.TRANS64.TRYWAIT P0, [R8+URZ+0x2a8a0], R9 ;  /* 0x02a8a009080075a7 */ /* 0x000e24000800017f */
[----:B0-----:R-:W-:Y:S05]  /*22ad0*/  @!P0 BRA `(.L_x_1647) ;  /* 0x0000005800a48947 */ /* 0x001fea0003800000 */
.L_x_1801:
        /* <DEDUP_REMOVED lines=11> */
.L_x_1648:
        /* <DEDUP_REMOVED lines=13> */
[----:B------:R-:W-:-:S05]  /*22c60*/  IMAD R10, R7, 0x60, R4 ;  /* 0x00000060070a7824 */ /* 0x000fca00078e0204 */
[----:B------:R-:W-:-:S07]  /*22c70*/  R2UR UR11, R10 ;  /* 0x000000000a0b72ca */ /* 0x000fce00000e0000 */
        /* <DEDUP_REMOVED lines=14> */
.L_x_1802:
        /* <DEDUP_REMOVED lines=8> */
.L_x_1650:
        /* <DEDUP_REMOVED lines=21> */
.L_x_1646:
[----:B------:R-:W-:Y:S05]  /*22f30*/  BSYNC B1 ;  /* 0x0000000000017941 */ /* 0x000fea0003800000 */
.L_x_1645:
[----:B0-----:R-:W2:Y:S04]  /*22f40*/  LDL.LU R8, [R1+0x4] ;  /* 0x0000040001087983 */ /* 0x001ea80000300800 */
[----:B------:R-:W3:Y:S01]  /*22f50*/  LDL.LU R10, [R1+0x14] ;  /* 0x00001400010a7983 */ /* 0x000ee20000300800 */
[----:B--2---:R-:W-:-:S05]  /*22f60*/  VIADD R8, R8, 0x1 ;  /* 0x0000000108087836 */ /* 0x004fca0000000000 */
[----:B------:R-:W-:-:S04]  /*22f70*/  ISETP.NE.AND P0, PT, R8, 0x2, PT ;  /* 0x000000020800780c */ /* 0x000fc80003f05270 */
[----:B------:R-:W-:Y:S02]  /*22f80*/  SEL R9, RZ, 0x1, P0 ;  /* 0x00000001ff097807 */ /* 0x000fe40000000000 */
[----:B------:R-:W-:Y:S02]  /*22f90*/  SEL R8, R8, RZ, P0 ;  /* 0x000000ff08087207 */ /* 0x000fe40000000000 */
[----:B---3--:R-:W-:Y:S02]  /*22fa0*/  LOP3.LUT R10, R10, R9, RZ, 0x3c, !PT ;  /* 0x000000090a0a7212 */ /* 0x008fe400078e3cff */
[C---:B------:R-:W-:Y:S01]  /*22fb0*/  ISETP.GT.AND P0, PT, R7.reuse, R2, PT ;  /* 0x000000020700720c */ /* 0x040fe20003f04270 */
[----:B------:R-:W-:Y:S02]  /*22fc0*/  VIADD R7, R7, 0xffffffff ;  /* 0xffffffff07077836 */ /* 0x000fe40000000000 */
[----:B------:R1:W-:Y:S04]  /*22fd0*/  STL [R1+0x14], R10 ;  /* 0x0000140a01007387 */ /* 0x0003e80000100800 */
[----:B------:R1:W-:Y:S06]  /*22fe0*/  STL [R1+0x4], R8 ;  /* 0x0000040801007387 */ /* 0x0003ec0000100800 */
[----:B------:R-:W-:Y:S05]  /*22ff0*/  @P0 BRA `(.L_x_1651) ;  /* 0xfffffff800940947 */ /* 0x000fea000383ffff */
.L_x_1634:
[----:B------:R-:W-:Y:S05]  /*23000*/  BSYNC B0 ;  /* 0x0000000000007941 */ /* 0x000fea0003800000 */
.L_x_1633:
[----:B------:R-:W2:Y:S01]  /*23010*/  LDC.64 R2, c[0x0][0x9e0] ;  /* 0x00027800ff027b82 */ /* 0x000ea20000000a00 */
[----:B------:R-:W-:Y:S07]  /*23020*/  @!P2 WARPSYNC.ALL ;  /* 0x000000000000a948 */ /* 0x000fee0003800000 */
[----:B------:R-:W-:Y:S01]  /*23030*/  @!P2 BAR.SYNC.DEFER_BLOCKING 0xc, 0x120 ;  /* 0x030480000000ab1d */ /* 0x000fe20000010000 */
[----:B--2---:R-:W-:Y:S01]  /*23040*/  ISETP.GE.AND P1, PT, R3, 0x1, PT ;  /* 0x000000010300780c */ /* 0x004fe20003f26270 */
        /* <DEDUP_REMOVED lines=8> */
[----:B------:R-:W2:Y:S02]  /*230d0*/  @P0 LDC.64 R4, c[0x0][0x9e8] ;  /* 0x00027a00ff040b82 */ /* 0x000ea40000000a00 */
[----:B--2---:R-:W-:-:S05]  /*230e0*/  @P0 IMAD.HI.U32 R4, R6, R4, RZ ;  /* 0x0000000406040227 */ /* 0x004fca00078e00ff */
[----:B------:R-:W-:-:S04]  /*230f0*/  @P0 SHF.R.U32.HI R6, RZ, R5, R4 ;  /* 0x00000005ff060219 */ /* 0x000fc80000011604 */
[----:B------:R-:W-:Y:S01]  /*23100*/  LOP3.LUT R7, RZ, R6, RZ, 0x33, !PT ;  /* 0x00000006ff077212 */ /* 0x000fe200078e33ff */
[----:B------:R-:W-:Y:S06]  /*23110*/  BRA `(.L_x_1655) ;  /* 0x0000000000107947 */ /* 0x000fec0003800000 */
.L_x_1654:
[----:B------:R-:W-:-:S13]  /*23120*/  ISETP.NE.AND P0, PT, R3, 0x1, PT ;  /* 0x000000010300780c */ /* 0x000fda0003f05270 */
[----:B------:R-:W2:Y:S02]  /*23130*/  @P0 LDC.64 R4, c[0x0][0x9e8] ;  /* 0x00027a00ff040b82 */ /* 0x000ea40000000a00 */
[----:B--2---:R-:W-:-:S05]  /*23140*/  @P0 IMAD.HI.U32 R4, R7, R4, RZ ;  /* 0x0000000407040227 */ /* 0x004fca00078e00ff */
[----:B------:R-:W-:-:S07]  /*23150*/  @P0 SHF.R.U32.HI R7, RZ, R5, R4 ;  /* 0x00000005ff070219 */ /* 0x000fce0000011604 */
.L_x_1655:
[----:B------:R-:W-:Y:S05]  /*23160*/  BSYNC B0 ;  /* 0x0000000000007941 */ /* 0x000fea0003800000 */
.L_x_1653:
[----:B------:R-:W-:-:S05]  /*23170*/  IMAD R7, R7, R3, R3 ;  /* 0x0000000307077224 */ /* 0x000fca00078e0203 */
[----:B------:R-:W-:-:S07]  /*23180*/  VIMNMX R2, R2, R7, PT ;  /* 0x0000000702027248 */ /* 0x000fce0003fe0100 */
.L_x_1652:
[----:B------:R-:W-:Y:S01]  /*23190*/  VIADD R2, R2, 0x5f ;  /* 0x0000005f02027836 */ /* 0x000fe20000000000 */
[----:B------:R-:W-:-:S03]  /*231a0*/  ULDC UR4, c[0x0][0x9dc] ;  /* 0x0002770000047ab9 */ /* 0x000fc60000000800 */
[----:B------:R-:W-:-:S05]  /*231b0*/  IMAD.HI R2, R2, 0x2aaaaaab, RZ ;  /* 0x2aaaaaab02027827 */ /* 0x000fca00078e02ff */
[----:B------:R-:W-:-:S04]  /*231c0*/  SHF.R.U32.HI R5, RZ, 0x1f, R2 ;  /* 0x0000001fff057819 */ /* 0x000fc80000011602 */
[----:B------:R-:W-:Y:S01]  /*231d0*/  LEA.HI.SX32 R5, R2, R5, 0x1c ;  /* 0x0000000502057211 */ /* 0x000fe200078fe2ff */
[----:B------:R-:W-:-:S03]  /*231e0*/  VIADD R2, R0, -UR4 ;  /* 0x8000000400027c36 */ /* 0x000fc60008000000 */
[----:B------:R-:W-:-:S05]  /*231f0*/  VIMNMX R6, R20, R5, PT ;  /* 0x0000000514067248 */ /* 0x000fca0003fe0100 */
[----:B------:R2:W-:Y:S01]  /*23200*/  STL [R1+0x24], R6 ;  /* 0x0000240601007387 */ /* 0x0005e20000100800 */
[----:B------:R-:W-:Y:S05]  /*23210*/  @!P1 BRA `(.L_x_1656) ;  /* 0x0000000000449947 */ /* 0x000fea0003800000 */
[----:B------:R-:W-:Y:S01]  /*23220*/  ISETP.GT.AND P0, PT, R0, -0x1, PT ;  /* 0xffffffff0000780c */ /* 0x000fe20003f04270 */
[----:B------:R-:W-:-:S12]  /*23230*/  BSSY B0, `(.L_x_1657) ;  /* 0x000000d000007945 */ /* 0x000fd80003800000 */
[----:B------:R-:W-:Y:S05]  /*23240*/  @P0 BRA `(.L_x_1658) ;  /* 0x00000000001c0947 */ /* 0x000fea0003800000 */
[----:B------:R-:W-:Y:S02]  /*23250*/  ISETP.NE.AND P0, PT, R3, 0x1, PT ;  /* 0x000000010300780c */ /* 0x000fe40003f05270 */
[----:B------:R-:W-:-:S11]  /*23260*/  LOP3.LUT R7, RZ, R0, RZ, 0x33, !PT ;  /* 0x00000000ff077212 */ /* 0x000fd600078e33ff */
[----:B------:R-:W3:Y:S02]  /*23270*/  @P0 LDC.64 R4, c[0x0][0x9e8] ;  /* 0x00027a00ff040b82 */ /* 0x000ee40000000a00 */
[----:B---3--:R-:W-:-:S05]  /*23280*/  @P0 IMAD.HI.U32 R4, R7, R4, RZ ;  /* 0x0000000407040227 */ /* 0x008fca00078e00ff */
[----:B------:R-:W-:-:S04]  /*23290*/  @P0 SHF.R.U32.HI R7, RZ, R5, R4 ;  /* 0x00000005ff070219 */ /* 0x000fc80000011604 */
[----:B------:R-:W-:Y:S01]  /*232a0*/  LOP3.LUT R0, RZ, R7, RZ, 0x33, !PT ;  /* 0x00000007ff007212 */ /* 0x000fe200078e33ff */
[----:B------:R-:W-:Y:S06]  /*232b0*/  BRA `(.L_x_1659) ;  /* 0x0000000000107947 */ /* 0x000fec0003800000 */
.L_x_1658:
[----:B------:R-:W-:-:S13]  /*232c0*/  ISETP.NE.AND P0, PT, R3, 0x1, PT ;  /* 0x000000010300780c */ /* 0x000fda0003f05270 */
[----:B------:R-:W3:Y:S02]  /*232d0*/  @P0 LDC.64 R4, c[0x0][0x9e8] ;  /* 0x00027a00ff040b82 */ /* 0x000ee40000000a00 */
[----:B---3--:R-:W-:-:S05]  /*232e0*/  @P0 IMAD.HI.U32 R4, R0, R4, RZ ;  /* 0x0000000400040227 */ /* 0x008fca00078e00ff */
[----:B------:R-:W-:-:S07]  /*232f0*/  @P0 SHF.R.U32.HI R0, RZ, R5, R4 ;  /* 0x00000005ff000219 */ /* 0x000fce0000011604 */
.L_x_1659:
[----:B------:R-:W-:Y:S05]  /*23300*/  BSYNC B0 ;  /* 0x0000000000007941 */ /* 0x000fea0003800000 */
.L_x_1657:
[----:B------:R-:W-:-:S05]  /*23310*/  IMAD R3, R0, R3, RZ ;  /* 0x0000000300037224 */ /* 0x000fca00078e02ff */
[----:B------:R-:W-:-:S07]  /*23320*/  VIMNMX R2, R2, R3, !PT ;  /* 0x0000000302027248 */ /* 0x000fce0007fe0100 */
.L_x_1656:
[----:B------:R-:W-:Y:S01]  /*23330*/  IMAD.HI R2, R2, 0x2aaaaaab, RZ ;  /* 0x2aaaaaab02027827 */ /* 0x000fe200078e02ff */
[----:B------:R-:W-:Y:S04]  /*23340*/  BSSY B6, `(.L_x_1660) ;  /* 0x0000318000067945 */ /* 0x000fe80003800000 */
[----:B------:R-:W-:-:S04]  /*23350*/  SHF.R.U32.HI R3, RZ, 0x1f, R2 ;  /* 0x0000001fff037819 */ /* 0x000fc80000011602 */
[----:B------:R-:W-:-:S04]  /*23360*/  LEA.HI.SX32 R3, R2, R3, 0x1c ;  /* 0x0000000302037211 */ /* 0x000fc800078fe2ff */
[----:B------:R-:W-:-:S04]  /*23370*/  VIMNMX R0, RZ, R3, !PT ;  /* 0x00000003ff007248 */ /* 0x000fc80007fe0100 */
[----:B------:R-:W-:Y:S01]  /*23380*/  ISETP.GT.AND P0, PT, R6, R0, PT ;  /* 0x000000000600720c */ /* 0x000fe20003f04270 */
[----:B------:R3:W-:-:S12]  /*23390*/  STL [R1+0x18], R0 ;  /* 0x0000180001007387 */ /* 0x0007d80000100800 */
[----:B---3--:R-:W-:Y:S05]  /*233a0*/  @P0 BRA `(.L_x_1661) ;  /* 0x0000000000480947 */ /* 0x008fea0003800000 */
[----:B------:R-:W3:Y:S02]  /*233b0*/  S2R R0, SR_TID.X ;  /* 0x0000000000007919 */ /* 0x000ee40000002100 */
[----:B---3--:R-:W-:-:S04]  /*233c0*/  LOP3.LUT R0, R0, 0x1f, RZ, 0xc0, !PT ;  /* 0x0000001f00007812 */ /* 0x008fc800078ec0ff */
[----:B------:R-:W-:-:S13]  /*233d0*/  ISETP.NE.AND P1, PT, R0, RZ, PT ;  /* 0x000000ff0000720c */ /* 0x000fda0003f25270 */
[----:B------:R-:W-:Y:S05]  /*233e0*/  @P1 BRA `(.L_x_1662) ;  /* 0x0000003000341947 */ /* 0x000fea0003800000 */
[----:B------:R-:W3:Y:S01]  /*233f0*/  S2R R7, SR_LANEID ;  /* 0x0000000000077919 */ /* 0x000ee20000000000 */
[----:B------:R-:W-:Y:S01]  /*23400*/  VOTEU.ANY UR4, UPT, PT ;  /* 0x0000000000047886 */ /* 0x000fe200038e0100 */
[----:B------:R-:W4:Y:S01]  /*23410*/  LDC.64 R2, c[0x0][0xc38] ;  /* 0x00030e00ff027b82 */ /* 0x000f220000000a00 */
[----:B------:R-:W3:Y:S01]  /*23420*/  FLO.U32 R0, UR4 ;  /* 0x0000000400007d00 */ /* 0x000ee200080e0000 */
[----:B------:R-:W-:-:S07]  /*23430*/  ULDC.64 UR6, c[0x0][0x208] ;  /* 0x0000820000067ab9 */ /* 0x000fce0000000a00 */
[----:B------:R-:W4:Y:S01]  /*23440*/  POPC R5, UR4 ;  /* 0x0000000400057d09 */ /* 0x000f220008000000 */
[----:B---3--:R-:W-:-:S13]  /*23450*/  ISETP.EQ.U32.AND P0, PT, R0, R7, PT ;  /* 0x000000070000720c */ /* 0x008fda0003f02070 */
[----:B----4-:R-:W3:Y:S01]  /*23460*/  @P0 ATOMG.E.ADD.STRONG.GPU PT, R3, desc[UR6][R2.64], R5 ;  /* 0x00000005020309a8 */ /* 0x010ee200081ee1c6 */
[----:B------:R-:W4:Y:S02]  /*23470*/  S2R R4, SR_LTMASK ;  /* 0x0000000000047919 */ /* 0x000f240000003900 */
[----:B----4-:R-:W-:-:S04]  /*23480*/  LOP3.LUT R4, R4, UR4, RZ, 0xc0, !PT ;  /* 0x0000000404047c12 */ /* 0x010fc8000f8ec0ff */
[----:B------:R-:W4:Y:S01]  /*23490*/  POPC R7, R4 ;  /* 0x0000000400077309 */ /* 0x000f220000000000 */
[----:B---3--:R-:W4:Y:S02]  /*234a0*/  SHFL.IDX PT, R0, R3, R0, 0x1f ;  /* 0x00001f0003007589 */ /* 0x008f2400000e0000 */
[----:B----4-:R-:W-:Y:S01]  /*234b0*/  IADD3 R16, R0, UR36, R7 ;  /* 0x0000002400107c10 */ /* 0x010fe2000fffe007 */
[----:B------:R-:W-:Y:S06]  /*234c0*/  BRA `(.L_x_1662) ;  /* 0x0000002c00fc7947 */ /* 0x000fec0003800000 */
.L_x_1661:
[----:B------:R-:W3:Y:S01]  /*234d0*/  S2R R3, SR_CgaCtaId ;  /* 0x0000000000037919 */ /* 0x000ee20000008800 */
[----:B------:R-:W-:-:S04]  /*234e0*/  MOV R0, 0x400 ;  /* 0x0000040000007802 */ /* 0x000fc80000000f00 */
[----:B---3--:R-:W-:-:S05]  /*234f0*/  LEA R2, R3, R0, 0x18 ;  /* 0x0000000003027211 */ /* 0x008fca00078ec0ff */
[----:B------:R3:W-:Y:S01]  /*23500*/  STL [R1+0x20], R2 ;  /* 0x0000200201007387 */ /* 0x0007e20000100800 */
[----:B------:R-:W-:-:S05]  /*23510*/  VIADD R0, R2, 0x18400 ;  /* 0x0001840002007836 */ /* 0x000fca0000000000 */
[----:B------:R-:W-:-:S13]  /*23520*/  LOP3.LUT P0, RZ, R0, 0x3ff, RZ, 0xc0, !PT ;  /* 0x000003ff00ff7812 */ /* 0x000fda000780c0ff */
[----:B---3--:R-:W-:Y:S05]  /*23530*/  @!P0 BRA `(.L_x_1663) ;  /* 0x0000000000408947 */ /* 0x008fea0003800000 */
[----:B------:R-:W-:Y:S01]  /*23540*/  MOV R2, 0x0 ;  /* 0x0000000000027802 */ /* 0x000fe20000000f00 */
[----:B------:R-:W-:Y:S01]  /*23550*/  ULDC.64 UR6, c[0x4][0x108] ;  /* 0x0100420000067ab9 */ /* 0x000fe20000000a00 */
[----:B------:R-:W-:Y:S01]  /*23560*/  ULDC.64 UR8, c[0x4][0x110] ;  /* 0x0100440000087ab9 */ /* 0x000fe20000000a00 */
[----:B------:R-:W-:Y:S01]  /*23570*/  ULDC.64 UR4, c[0x4][0x90] ;  /* 0x0100240000047ab9 */ /* 0x000fe20000000a00 */
[----:B------:R-:W-:Y:S02]  /*23580*/  IMAD.U32 R4, RZ, RZ, UR6 ;  /* 0x00000006ff047e24 */ /* 0x000fe4000f8e00ff */
[----:B------:R-:W3:Y:S01]  /*23590*/  LDC.64 R2, c[0x4][R2] ;  /* 0x0100000002027b82 */ /* 0x000ee20000000a00 */
[----:B------:R-:W-:Y:S02]  /*235a0*/  IMAD.U32 R5, RZ, RZ, UR7 ;  /* 0x00000007ff057e24 */ /* 0x000fe4000f8e00ff */
[----:B--2---:R-:W-:Y:S02]  /*235b0*/  IMAD.U32 R6, RZ, RZ, UR8 ;  /* 0x00000008ff067e24 */ /* 0x004fe4000f8e00ff */
[----:B------:R-:W-:-:S02]  /*235c0*/  IMAD.U32 R7, RZ, RZ, UR9 ;  /* 0x00000009ff077e24 */ /* 0x000fc4000f8e00ff */
[----:B01----:R-:W-:Y:S02]  /*235d0*/  IMAD.U32 R10, RZ, RZ, UR4 ;  /* 0x00000004ff0a7e24 */ /* 0x003fe4000f8e00ff */
[----:B------:R-:W-:Y:S02]  /*235e0*/  IMAD.U32 R11, RZ, RZ, UR5 ;  /* 0x00000005ff0b7e24 */ /* 0x000fe4000f8e00ff */
[----:B------:R-:W-:Y:S02]  /*235f0*/  IMAD.MOV.U32 R8, RZ, RZ, 0x70 ;  /* 0x00000070ff087424 */ /* 0x000fe400078e00ff */
[----:B------:R-:W-:Y:S02]  /*23600*/  IMAD.MOV.U32 R12, RZ, RZ, 0x1 ;  /* 0x00000001ff0c7424 */ /* 0x000fe400078e00ff */
[----:B------:R-:W-:-:S07]  /*23610*/  IMAD.MOV.U32 R13, RZ, RZ, RZ ;  /* 0x000000ffff0d7224 */ /* 0x000fce00078e00ff */
[----:B------:R-:W-:-:S07]  /*23620*/  LEPC R20, `(.L_x_1663) ;  /* 0x000000001014794e */ /* 0x000fce0000000000 */
[----:B---3--:R-:W-:Y:S05]  /*23630*/  CALL.ABS.NOINC R2 ;  /* 0x0000000002007343 */ /* 0x008fea0003c00000 */
.L_x_1663:
[----:B------:R-:W3:Y:S02]  /*23640*/  LDL R2, [R1+0x20] ;  /* 0x0000200001027983 */ /* 0x000ee40000100800 */
[----:B---3--:R-:W-:-:S05]  /*23650*/  VIADD R0, R2, 0x400 ;  /* 0x0000040002007836 */ /* 0x008fca0000000000 */
[----:B------:R-:W-:-:S13]  /*23660*/  LOP3.LUT P0, RZ, R0, 0x3ff, RZ, 0xc0, !PT ;  /* 0x000003ff00ff7812 */ /* 0x000fda000780c0ff */
[----:B------:R-:W-:Y:S05]  /*23670*/  @!P0 BRA `(.L_x_1664) ;  /* 0x0000000000808947 */ /* 0x000fea0003800000 */
[----:B------:R-:W-:Y:S01]  /*23680*/  MOV R0, 0x0 ;  /* 0x0000000000007802 */ /* 0x000fe20000000f00 */
[----:B------:R-:W-:Y:S01]  /*23690*/  ULDC.64 UR6, c[0x4][0x108] ;  /* 0x0100420000067ab9 */ /* 0x000fe20000000a00 */
[----:B------:R-:W-:Y:S01]  /*236a0*/  ULDC.64 UR8, c[0x4][0x110] ;  /* 0x0100440000087ab9 */ /* 0x000fe20000000a00 */
[----:B------:R-:W-:Y:S01]  /*236b0*/  ULDC.64 UR4, c[0x4][0x98] ;  /* 0x0100260000047ab9 */ /* 0x000fe20000000a00 */
[----:B------:R3:W4:Y:S01]  /*236c0*/  LDC.64 R2, c[0x4][R0] ;  /* 0x0100000000027b82 */ /* 0x0007220000000a00 */
[----:B------:R-:W-:Y:S02]  /*236d0*/  IMAD.U32 R4, RZ, RZ, UR6 ;  /* 0x00000006ff047e24 */ /* 0x000fe4000f8e00ff */
[----:B------:R-:W-:Y:S02]  /*236e0*/  IMAD.U32 R5, RZ, RZ, UR7 ;  /* 0x00000007ff057e24 */ /* 0x000fe4000f8e00ff */
[----:B--2---:R-:W-:Y:S02]  /*236f0*/  IMAD.U32 R6, RZ, RZ, UR8 ;  /* 0x00000008ff067e24 */ /* 0x004fe4000f8e00ff */
[----:B------:R-:W-:-:S02]  /*23700*/  IMAD.U32 R7, RZ, RZ, UR9 ;  /* 0x00000009ff077e24 */ /* 0x000fc4000f8e00ff */
[----:B01----:R-:W-:Y:S02]  /*23710*/  IMAD.U32 R10, RZ, RZ, UR4 ;  /* 0x00000004ff0a7e24 */ /* 0x003fe4000f8e00ff */
[----:B------:R-:W-:Y:S02]  /*23720*/  IMAD.U32 R11, RZ, RZ, UR5 ;  /* 0x00000005ff0b7e24 */ /* 0x000fe4000f8e00ff */
[----:B------:R-:W-:Y:S02]  /*23730*/  IMAD.MOV.U32 R8, RZ, RZ, 0x70 ;  /* 0x00000070ff087424 */ /* 0x000fe400078e00ff */
[----:B------:R-:W-:Y:S02]  /*23740*/  IMAD.MOV.U32 R12, RZ, RZ, 0x1 ;  /* 0x00000001ff0c7424 */ /* 0x000fe400078e00ff */
[----:B---3--:R-:W-:-:S07]  /*23750*/  IMAD.MOV.U32 R13, RZ, RZ, RZ ;  /* 0x000000ffff0d7224 */ /* 0x008fce00078e00ff */
[----:B------:R-:W-:-:S07]  /*23760*/  LEPC R20, `(.L_x_1665) ;  /* 0x000000001014794e */ /* 0x000fce0000000000 */
[----:B----4-:R-:W-:Y:S05]  /*23770*/  CALL.ABS.NOINC R2 ;  /* 0x0000000002007343 */ /* 0x010fea0003c00000 */
.L_x_1665:
        /* <DEDUP_REMOVED lines=16> */
.L_x_1664:
[----:B------:R-:W3:Y:S01]  /*23880*/  LDL.LU R4, [R1+0x2c] ;  /* 0x00002c0001047983 */ /* 0x000ee20000300800 */
[----:B------:R-:W4:Y:S01]  /*23890*/  LDC R0, c[0x0][0x428] ;  /* 0x00010a00ff007b82 */ /* 0x000f220000000800 */
[----:B------:R-:W-:Y:S01]  /*238a0*/  ULDC.64 UR4, c[0x0][0x9f8] ;  /* 0x00027e0000047ab9 */ /* 0x000fe20000000a00 */
[----:B------:R-:W-:Y:S01]  /*238b0*/  ULDC.64 UR6, c[0x0][0x208] ;  /* 0x0000820000067ab9 */ /* 0x000fe20000000a00 */
[----:B------:R-:W0:Y:S01]  /*238c0*/  S2R R5, SR_TID.X ;  /* 0x0000000000057919 */ /* 0x000e220000002100 */
[----:B----4-:R-:W-:Y:S01]  /*238d0*/  ISETP.NE.AND P0, PT, R0, 0x1, PT ;  /* 0x000000010000780c */ /* 0x010fe20003f05270 */
[----:B------:R-:W-:Y:S01]  /*238e0*/  IMAD.MOV.U32 R0, RZ, RZ, R18 ;  /* 0x000000ffff007224 */ /* 0x000fe200078e0012 */
[----:B0-----:R-:W-:-:S11]  /*238f0*/  LOP3.LUT R5, R5, 0x1f, RZ, 0xc0, !PT ;  /* 0x0000001f05057812 */ /* 0x001fd600078ec0ff */
[----:B------:R-:W0:Y:S08]  /*23900*/  @P0 LDC R3, c[0x0][0x42c] ;  /* 0x00010b00ff030b82 */ /* 0x000e300000000800 */
[----:B------:R-:W4:Y:S01]  /*23910*/  @P0 LDC R2, c[0x0][0x430] ;  /* 0x00010c00ff020b82 */ /* 0x000f220000000800 */
[----:B0-----:R-:W-:-:S05]  /*23920*/  @P0 IMAD.HI.U32 R3, R18, R3, RZ ;  /* 0x0000000312030227 */ /* 0x001fca00078e00ff */
[----:B----4-:R-:W-:Y:S02]  /*23930*/  @P0 SHF.R.U32.HI R0, RZ, R2, R3 ;  /* 0x00000002ff000219 */ /* 0x010fe40000011603 */
[----:B------:R-:W-:-:S04]  /*23940*/  ISETP.NE.U32.AND P0, PT, RZ, UR4, PT ;  /* 0x00000004ff007c0c */ /* 0x000fc8000bf05070 */
[----:B------:R-:W-:Y:S01]  /*23950*/  ISETP.NE.AND.EX P0, PT, RZ, UR5, PT, P0 ;  /* 0x00000005ff007c0c */ /* 0x000fe2000bf05300 */
[----:B------:R-:W-:-:S12]  /*23960*/  ULDC.64 UR4, c[0x0][0xa00] ;  /* 0x0002800000047ab9 */ /* 0x000fd80000000a00 */
[----:B--2---:R-:W0:Y:S01]  /*23970*/  @P0 LDC.64 R6, c[0x0][0x9f8] ;  /* 0x00027e00ff060b82 */ /* 0x004e220000000a00 */
[----:B------:R-:W-:-:S04]  /*23980*/  ISETP.NE.AND P6, PT, R5, RZ, PT ;  /* 0x000000ff0500720c */ /* 0x000fc80003fc5270 */
[----:B------:R-:W-:-:S09]  /*23990*/  PLOP3.LUT P1, PT, P6, PT, PT, 0x8, 0x0 ;  /* 0x000000000000781c */ /* 0x000fd2000372e170 */
[----:B------:R-:W-:Y:S01]  /*239a0*/  VOTEU.ALL UP1, P6 ;  /* 0x00000000003f7886 */ /* 0x000fe20003020000 */
[----:B0-----:R-:W-:-:S04]  /*239b0*/  @P0 IMAD.WIDE R6, R19, 0x4, R6 ;  /* 0x0000000413060825 */ /* 0x001fc800078e0206 */
[----:B------:R-:W-:-:S04]  /*239c0*/  @!UP1 UIADD3 UR8, UP0, UR38, 0x270, URZ ;  /* 0x0000027026089890 */ /* 0x000fc8000ff1e03f */
[----:B------:R-:W-:-:S03]  /*239d0*/  @!UP1 UIADD3.X UR9, URZ, UR39, URZ, UP0, !UPT ;  /* 0x000000273f099290 */ /* 0x000fc600087fe43f */
[----:B------:R-:W-:Y:S01]  /*239e0*/  VOTEU.ALL UP0, P6 ;  /* 0x00000000003f7886 */ /* 0x000fe20003000000 */
[----:B---3--:R-:W-:Y:S02]  /*239f0*/  IMAD R3, R17, 0x80, R4 ;  /* 0x0000008011037824 */ /* 0x008fe400078e0204 */
[----:B------:R-:W-:-:S06]  /*23a00*/  IMAD.MOV.U32 R4, RZ, RZ, R19 ;  /* 0x000000ffff047224 */ /* 0x000fcc00078e0013 */
[----:B------:R0:W5:Y:S01]  /*23a10*/  @P0 LDG.E R4, desc[UR6][R6.64] ;  /* 0x0000000606040981 */ /* 0x000162000c1e1900 */
[----:B------:R-:W-:-:S04]  /*23a20*/  ISETP.NE.U32.AND P0, PT, RZ, UR4, PT ;  /* 0x00000004ff007c0c */ /* 0x000fc8000bf05070 */
[----:B------:R-:W-:-:S04]  /*23a30*/  ISETP.NE.AND.EX P0, PT, RZ, UR5, PT, P0 ;  /* 0x00000005ff007c0c */ /* 0x000fc8000bf05300 */
[----:B------:R-:W-:-:S09]  /*23a40*/  SEL R2, R19, RZ, !P0 ;  /* 0x000000ff13027207 */ /* 0x000fd20004000000 */
.L_x_1666:
        /* <DEDUP_REMOVED lines=9> */
[----:B--2---:R-:W-:Y:S05]  /*23ae0*/  @P1 BRA.U.ANY `(.L_x_1666) ;  /* 0xfffffffd00d81947 */ /* 0x004fea000393ffff */
[----:B------:R-:W2:Y:S01]  /*23af0*/  S2R R5, SR_TID.X ;  /* 0x0000000000057919 */ /* 0x000ea20000002100 */
[----:B------:R-:W-:Y:S01]  /*23b00*/  UMOV UR4, 0x40 ;  /* 0x0000004000047882 */ /* 0x000fe20000000000 */
[----:B--2---:R-:W-:-:S04]  /*23b10*/  LOP3.LUT R5, R5, 0x1f, RZ, 0xc0, !PT ;  /* 0x0000001f05057812 */ /* 0x004fc800078ec0ff */
[----:B------:R-:W-:-:S04]  /*23b20*/  ISETP.NE.AND P2, PT, R5, RZ, PT ;  /* 0x000000ff0500720c */ /* 0x000fc80003f45270 */
[----:B------:R-:W-:-:S09]  /*23b30*/  PLOP3.LUT P1, PT, P2, PT, PT, 0x8, 0x0 ;  /* 0x000000000000781c */ /* 0x000fd2000172e170 */
[----:B------:R-:W-:-:S05]  /*23b40*/  VOTEU.ALL UP0, P2 ;  /* 0x00000000003f7886 */ /* 0x000fca0001000000 */
.L_x_1667:
        /* <DEDUP_REMOVED lines=15> */
.L_x_1668:
        /* <DEDUP_REMOVED lines=9> */
[----:B------:R-:W2:Y:S01]  /*23cd0*/  LDL R5, [R1+0x24] ;  /* 0x0000240001057983 */ /* 0x000ea20000100800 */
[----:B-1----:R-:W1:Y:S01]  /*23ce0*/  LDC.64 R8, c[0x0][0x3f8] ;  /* 0x0000fe00ff087b82 */ /* 0x002e620000000a00 */
[----:B------:R-:W-:Y:S02]  /*23cf0*/  ULDC.64 UR4, c[0x0][0xa08] ;  /* 0x0002820000047ab9 */ /* 0x000fe40000000a00 */
[----:B-1----:R-:W-:Y:S01]  /*23d00*/  LOP3.LUT P0, RZ, R8, UR4, RZ, 0xfc, !PT ;  /* 0x0000000408ff7c12 */ /* 0x002fe2000f80fcff */
[----:B------:R-:W-:-:S03]  /*23d10*/  UMOV UR4, 0xffffffff ;  /* 0xffffffff00047882 */ /* 0x000fc60000000000 */
[----:B------:R-:W-:-:S04]  /*23d20*/  LOP3.LUT P0, RZ, R9, UR5, RZ, 0xfc, P0 ;  /* 0x0000000509ff7c12 */ /* 0x000fc8000800fcff */
[----:B0----5:R-:W-:Y:S01]  /*23d30*/  SEL R6, R4, RZ, !P0 ;  /* 0x000000ff04067207 */ /* 0x021fe20004000000 */
[----:B--2---:R-:W-:Y:S01]  /*23d40*/  VIADD R5, R5, 0xffffffff ;  /* 0xffffffff05057836 */ /* 0x004fe20000000000 */
[----:B------:R-:W-:Y:S07]  /*23d50*/  BRA.DIV UR4, `(.L_x_1669) ;  /* 0x0000004a042c7947 */ /* 0x000fee000b800000 */
.L_x_1805:
[----:B------:R-:W-:Y:S01]  /*23d60*/  UMOV UR4, 0xffffffff ;  /* 0xffffffff00047882 */ /* 0x000fe20000000000 */
[----:B------:R-:W-:Y:S02]  /*23d70*/  SHF.R.S32.HI R17, RZ, 0x1f, R4 ;  /* 0x0000001fff117819 */ /* 0x000fe40000011404 */
[----:B------:R-:W-:Y:S05]  /*23d80*/  BRA.DIV UR4, `(.L_x_1670) ;  /* 0x0000004a04547947 */ /* 0x000fea000b800000 */
[----:B------:R-:W-:-:S13]  /*23d90*/  ELECT P6, URZ, PT ;  /* 0x00000000003f782f */ /* 0x000fda00038c0000 */
.L_x_1808:
[----:B------:R-:W-:Y:S05]  /*23da0*/  @!P6 BRA `(.L_x_1671) ;  /* 0x000000040028e947 */ /* 0x000fea0003800000 */
[----:B------:R-:W-:-:S04]  /*23db0*/  ISETP.NE.U32.AND P0, PT, R8, RZ, PT ;  /* 0x000000ff0800720c */ /* 0x000fc80003f05070 */
        /* <DEDUP_REMOVED lines=17> */
[----:B------:R-:W-:-:S04]  /*23ed0*/  LEA R10, P0, R6, R8, 0x2 ;  /* 0x00000008060a7211 */ /* 0x000fc800078010ff */
[----:B------:R-:W-:-:S05]  /*23ee0*/  LEA.HI.X R11, R6, R9, R7, 0x2, P0 ;  /* 0x00000009060b7211 */ /* 0x000fca00000f1407 */
[----:B------:R0:W5:Y:S04]  /*23ef0*/  LDG.E R6, desc[UR6][R10.64] ;  /* 0x000000060a067981 */ /* 0x000168000c1e1900 */
.L_x_1672:
        /* <DEDUP_REMOVED lines=9> */
.L_x_1809:
        /* <DEDUP_REMOVED lines=11> */
.L_x_1674:
        /* <DEDUP_REMOVED lines=33> */
.L_x_1671:
        /* <DEDUP_REMOVED lines=47> */
.L_x_1810:
[----:B------:R-:W-:Y:S05]  /*24540*/  BSYNC B0 ;  /* 0x0000000000007941 */ /* 0x000fea0003800000 */
.L_x_1675:
[----:B0-----:R-:W2:Y:S04]  /*24550*/  LDL R3, [R1+0x24] ;  /* 0x0000240001037983 */ /* 0x001ea80000100800 */
[----:B------:R-:W3:Y:S01]  /*24560*/  LDL R10, [R1+0x18] ;  /* 0x00001800010a7983 */ /* 0x000ee20000100800 */
[----:B------:R-:W-:Y:S01]  /*24570*/  BSSY B0, `(.L_x_1677) ;  /* 0x00001a3000007945 */ /* 0x000fe20003800000 */
[----:B--2---:R-:W-:-:S05]  /*24580*/  VIADD R7, R3, 0xfffffffe ;  /* 0xfffffffe03077836 */ /* 0x004fca0000000000 */
[----:B---3--:R-:W-:-:S13]  /*24590*/  ISETP.GE.AND P0, PT, R7, R10, PT ;  /* 0x0000000a0700720c */ /* 0x008fda0003f06270 */
[----:B------:R-:W-:Y:S05]  /*245a0*/  @!P0 BRA `(.L_x_1678) ;  /* 0x00000018007c8947 */ /* 0x000fea0003800000 */
[----:B------:R-:W-:Y:S01]  /*245b0*/  IMAD.MOV R13, RZ, RZ, -R3 ;  /* 0x000000ffff0d7224 */ /* 0x000fe200078e0a03 */
[----:B------:R-:W-:Y:S01]  /*245c0*/  LOP3.LUT R2, RZ, R10, RZ, 0x33, !PT ;  /* 0x0000000aff027212 */ /* 0x000fe200078e33ff */
[----:B------:R-:W-:Y:S03]  /*245d0*/  BSSY B1, `(.L_x_1679) ;  /* 0x000008c000017945 */ /* 0x000fe60003800000 */
        /* <DEDUP_REMOVED lines=36> */
.L_x_1683:
[----:B0-----:R-:W0:Y:S01]  /*24820*/  S2R R8, SR_CgaCtaId ;  /* 0x0000000000087919 */ /* 0x001e220000008800 */
[----:B------:R-:W-:-:S04]  /*24830*/  MOV R3, 0x400 ;  /* 0x0000040000037802 */ /* 0x000fc80000000f00 */
[----:B0-----:R-:W-:Y:S02]  /*24840*/  LEA R3, R8, R3, 0x18 ;  /* 0x0000000308037211 */ /* 0x001fe400078ec0ff */
[----:B------:R-:W-:-:S03]  /*24850*/  SHF.L.U32 R8, R14, 0x1f, RZ ;  /* 0x0000001f0e087819 */ /* 0x000fc600000006ff */
[----:B------:R-:W-:-:S04]  /*24860*/  IMAD R3, R12, 0x8, R3 ;  /* 0x000000080c037824 */ /* 0x000fc800078e0203 */
[----:B------:R-:W0:Y:S02]  /*24870*/  SYNCS.PHASECHK.TRANS64.TRYWAIT P0, [R3+URZ+0x2a840], R8 ;  /* 0x02a84008030075a7 */ /* 0x000e24000800017f */
[----:B0-----:R-:W-:Y:S05]  /*24880*/  @!P0 BRA `(.L_x_1684) ;  /* 0x0000003c00e88947 */ /* 0x001fea0003800000 */
.L_x_1811:
        /* <DEDUP_REMOVED lines=11> */
.L_x_1685:
        /* <DEDUP_REMOVED lines=37> */
.L_x_1812:
[----:B------:R-:W1:Y:S01]  /*24b90*/  S2R R9, SR_TID.X ;  /* 0x0000000000097919 */ /* 0x000e620000002100 */
[----:B------:R-:W-:-:S04]  /*24ba0*/  UPRMT UR4, UR37, 0x9910, URZ ;  /* 0x0000991025047896 */ /* 0x000fc8000800003f */
[----:B------:R-:W-:Y:S01]  /*24bb0*/  UISETP.NE.AND UP0, UPT, UR4, 0x2, UPT ;  /* 0x000000020400788c */ /* 0x000fe2000bf05270 */
[----:B-1----:R-:W-:-:S04]  /*24bc0*/  LOP3.LUT R9, R9, 0x7f, RZ, 0xc0, !PT ;  /* 0x0000007f09097812 */ /* 0x002fc800078ec0ff */
[----:B------:R-:W-:-:S13]  /*24bd0*/  ISETP.NE.AND P0, PT, R9, RZ, PT ;  /* 0x000000ff0900720c */ /* 0x000fda0003f05270 */
[----:B0-----:R-:W-:-:S04]  /*24be0*/  @!P0 IMAD.MOV.U32 R8, RZ, RZ, 0x6000 ;  /* 0x00006000ff088424 */ /* 0x001fc800078e00ff */
[----:B------:R0:W-:Y:S01]  /*24bf0*/  @!P0 SYNCS.ARRIVE.TRANS64 RZ, [R3+URZ+0x2a850], R8 ;  /* 0x02a8500803ff89a7 */ /* 0x0001e2000800003f */
[----:B------:R-:W-:-:S13]  /*24c00*/  PLOP3.LUT P0, PT, PT, PT, UP0, 0x40, 0x0 ;  /* 0x000000000000781c */ /* 0x000fda0003f0e808 */
[----:B0-----:R-:W-:Y:S05]  /*24c10*/  @!P0 BRA `(.L_x_1687) ;  /* 0x0000000000048947 */ /* 0x001fea0003800000 */
[----:B------:R-:W-:Y:S01]  /*24c20*/  BPT.TRAP 0x1 ;  /* 0x000000040000795c */ /* 0x000fe20000300000 */
.L_x_1687:
[----:B------:R-:W2:Y:S02]  /*24c30*/  LDL R8, [R1+0x8] ;  /* 0x0000080001087983 */ /* 0x000ea40000100800 */
[----:B--2---:R-:W-:-:S13]  /*24c40*/  LOP3.LUT P0, RZ, R8, 0x40, RZ, 0xc0, !PT ;  /* 0x0000004008ff7812 */ /* 0x004fda000780c0ff */
[----:B------:R-:W-:Y:S05]  /*24c50*/  @P0 BRA `(.L_x_1688) ;  /* 0x0000000000040947 */ /* 0x000fea0003800000 */
[----:B------:R-:W-:Y:S01]  /*24c60*/  BPT.TRAP 0x1 ;  /* 0x000000040000795c */ /* 0x000fe20000300000 */
.L_x_1688:
[----:B------:R-:W2:Y:S01]  /*24c70*/  LDL.LU R9, [R1] ;  /* 0x0000000001097983 */ /* 0x000ea20000300800 */
        /* <DEDUP_REMOVED lines=22> */
[----:B------:R0:W-:Y:S01]  /*24de0*/  UTMALDG.4D [UR8], [UR4], desc[UR6] ;  /* 0x00000608040075b4 */ /* 0x0001e20008019000 */
[----:B------:R-:W-:Y:S01]  /*24df0*/  IMAD.MOV.U32 R5, RZ, RZ, R7 ;  /* 0x000000ffff057224 */ /* 0x000fe200078e0007 */
[----:B0-----:R-:W-:Y:S01]  /*24e00*/  UMOV UR8, UR14 ;  /* 0x0000000e00087c82 */ /* 0x001fe20008000000 */
[----:B------:R-:W-:Y:S02]  /*24e10*/  UMOV UR10, UR15 ;  /* 0x0000000f000a7c82 */ /* 0x000fe40008000000 */
[----:B------:R0:W-:Y:S02]  /*24e20*/  UTMALDG.4D [UR8], [UR4], desc[UR6] ;  /* 0x00000608040075b4 */ /* 0x0001e40008019000 */
[----:B0-----:R-:W-:Y:S01]  /*24e30*/  NOP ;  /* 0x0000000000007918 */ /* 0x001fe20000000000 */
.L_x_1682:
[----:B------:R-:W-:Y:S05]  /*24e40*/  BSYNC B2 ;  /* 0x0000000000027941 */ /* 0x000fea0003800000 */
.L_x_1681:
[----:B------:R-:W2:Y:S04]  /*24e50*/  LDL R2, [R1+0x24] ;  /* 0x0000240001027983 */ /* 0x000ea80000100800 */
[----:B------:R0:W-:Y:S04]  /*24e60*/  STL [R1+0x10], R14 ;  /* 0x0000100e01007387 */ /* 0x0001e80000100800 */
[----:B------:R0:W-:Y:S02]  /*24e70*/  STL [R1], R12 ;  /* 0x0000000c01007387 */ /* 0x0001e40000100800 */
[----:B0-2---:R-:W-:-:S07]  /*24e80*/  VIADD R7, R2, 0xfffffffd ;  /* 0xfffffffd02077836 */ /* 0x005fce0000000000 */
.L_x_1680:
[----:B------:R-:W-:Y:S05]  /*24e90*/  BSYNC B1 ;  /* 0x0000000000017941 */ /* 0x000fea0003800000 */
.L_x_1679:
[----:B------:R-:W2:Y:S01]  /*24ea0*/  LDL.LU R2, [R1+0x24] ;  /* 0x0000240001027983 */ /* 0x000ea20000300800 */
[----:B------:R-:W-:Y:S01]  /*24eb0*/  VIADD R13, R13, 0xfffffffe ;  /* 0xfffffffe0d0d7836 */ /* 0x000fe20000000000 */
[----:B--2---:R-:W-:-:S04]  /*24ec0*/  LOP3.LUT R2, RZ, R2, RZ, 0x33, !PT ;  /* 0x00000002ff027212 */ /* 0x004fc800078e33ff */
[----:B------:R-:W-:-:S13]  /*24ed0*/  ISETP.NE.AND P0, PT, R13, R2, PT ;  /* 0x000000020d00720c */ /* 0x000fda0003f05270 */
[----:B------:R-:W-:Y:S05]  /*24ee0*/  @!P0 BRA `(.L_x_1678) ;  /* 0x00000010002c8947 */ /* 0x000fea0003800000 */
[----:B------:R-:W-:-:S07]  /*24ef0*/  IMAD.MOV.U32 R13, RZ, RZ, R6 ;  /* 0x000000ffff0d7224 */ /* 0x000fce00078e0006 */
.L_x_1705:
        /* <DEDUP_REMOVED lines=24> */
[--C-:B------:R-:W-:Y:S01]  /*25080*/  SHF.R.S32.HI R3, RZ, 0x1f, R2.reuse ;  /* 0x0000001fff037819 */ /* 0x100fe20000011402 */
[----:B------:R-:W-:Y:S02]  /*25090*/  IMAD.MOV R12, RZ, RZ, -R2 ;  /* 0x000000ffff0c7224 */ /* 0x000fe400078e0a02 */
[C---:B------:R-:W-:Y:S02]  /*250a0*/  IMAD R10, R4.reuse, UR7, R10 ;  /* 0x00000007040a7c24 */ /* 0x040fe4000f8e020a */
[----:B------:R-:W-:-:S04]  /*250b0*/  IMAD.WIDE.U32 R2, R4, UR6, R2 ;  /* 0x0000000604027c25 */ /* 0x000fc8000f8e0002 */
[----:B------:R-:W-:Y:S01]  /*250c0*/  IMAD.IADD R3, R10, 0x1, R3 ;  /* 0x000000010a037824 */ /* 0x000fe200078e0203 */
[----:B------:R-:W-:Y:S01]  /*250d0*/  LEA R10, P0, R2, UR4, 0x2 ;  /* 0x00000004020a7c11 */ /* 0x000fe2000f8010ff */
[----:B------:R-:W-:-:S03]  /*250e0*/  IMAD R12, R11, R12, R7 ;  /* 0x0000000c0b0c7224 */ /* 0x000fc600078e0207 */
[----:B------:R-:W-:-:S05]  /*250f0*/  LEA.HI.X R11, R2, UR5, R3, 0x2, P0 ;  /* 0x00000005020b7c11 */ /* 0x000fca00080f1403 */
[----:B------:R0:W5:Y:S04]  /*25100*/  LDG.E R13, desc[UR8][R10.64] ;  /* 0x000000080a0d7981 */ /* 0x000168000c1e1900 */
.L_x_1691:
[----:B------:R-:W1:Y:S01]  /*25110*/  S2R R3, SR_CgaCtaId ;  /* 0x0000000000037919 */ /* 0x000e620000008800 */
[----:B------:R-:W-:-:S04]  /*25120*/  MOV R2, 0x400 ;  /* 0x0000040000027802 */ /* 0x000fc80000000f00 */
[----:B-1----:R-:W-:Y:S02]  /*25130*/  LEA R2, R3, R2, 0x18 ;  /* 0x0000000203027211 */ /* 0x002fe400078ec0ff */
[----:B------:R-:W-:-:S03]  /*25140*/  SHF.L.U32 R3, R9, 0x1f, RZ ;  /* 0x0000001f09037819 */ /* 0x000fc600000006ff */
[----:B------:R-:W-:-:S04]  /*25150*/  IMAD R2, R8, 0x8, R2 ;  /* 0x0000000808027824 */ /* 0x000fc800078e0202 */
[----:B------:R-:W1:Y:S02]  /*25160*/  SYNCS.PHASECHK.TRANS64.TRYWAIT P0, [R2+URZ+0x2a840], R3 ;  /* 0x02a84003020075a7 */ /* 0x000e64000800017f */
[----:B-1----:R-:W-:Y:S05]  /*25170*/  @!P0 BRA `(.L_x_1692) ;  /* 0x0000003400d48947 */ /* 0x002fea0003800000 */
.L_x_1813:
        /* <DEDUP_REMOVED lines=11> */
.L_x_1693:
        /* <DEDUP_REMOVED lines=37> */
.L_x_1814:
        /* <DEDUP_REMOVED lines=10> */
.L_x_1695:
[----:B------:R-:W2:Y:S02]  /*25520*/  LDL R3, [R1+0x8] ;  /* 0x0000080001037983 */ /* 0x000ea40000100800 */
[----:B--2---:R-:W-:-:S13]  /*25530*/  LOP3.LUT P0, RZ, R3, 0x40, RZ, 0xc0, !PT ;  /* 0x0000004003ff7812 */ /* 0x004fda000780c0ff */
[----:B------:R-:W-:Y:S05]  /*25540*/  @P0 BRA `(.L_x_1696) ;  /* 0x0000000000040947 */ /* 0x000fea0003800000 */
[----:B------:R-:W-:Y:S01]  /*25550*/  BPT.TRAP 0x1 ;  /* 0x000000040000795c */ /* 0x000fe20000300000 */
.L_x_1696:
        /* <DEDUP_REMOVED lines=29> */
.L_x_1690:
[----:B------:R-:W-:Y:S05]  /*25730*/  BSYNC B1 ;  /* 0x0000000000017941 */ /* 0x000fea0003800000 */
.L_x_1689:
        /* <DEDUP_REMOVED lines=31> */
[----:B------:R-:W-:-:S06]  /*25930*/  LEA.HI.X R13, R2, UR5, R3, 0x2, P0 ;  /* 0x00000005020d7c11 */ /* 0x000fcc00080f1403 */
[----:B------:R1:W5:Y:S03]  /*25940*/  LDG.E R13, desc[UR8][R12.64] ;  /* 0x000000080c0d7981 */ /* 0x000366000c1e1900 */
.L_x_1699:
[----:B------:R-:W2:Y:S01]  /*25950*/  S2R R3, SR_CgaCtaId ;  /* 0x0000000000037919 */ /* 0x000ea20000008800 */
[----:B------:R-:W-:-:S04]  /*25960*/  MOV R2, 0x400 ;  /* 0x0000040000027802 */ /* 0x000fc80000000f00 */
[----:B--2---:R-:W-:Y:S02]  /*25970*/  LEA R2, R3, R2, 0x18 ;  /* 0x0000000203027211 */ /* 0x004fe400078ec0ff */
[----:B------:R-:W-:-:S03]  /*25980*/  SHF.L.U32 R3, R14, 0x1f, RZ ;  /* 0x0000001f0e037819 */ /* 0x000fc600000006ff */
[----:B------:R-:W-:-:S04]  /*25990*/  IMAD R2, R15, 0x8, R2 ;  /* 0x000000080f027824 */ /* 0x000fc800078e0202 */
[----:B------:R-:W2:Y:S02]  /*259a0*/  SYNCS.PHASECHK.TRANS64.TRYWAIT P0, [R2+URZ+0x2a840], R3 ;  /* 0x02a84003020075a7 */ /* 0x000ea4000800017f */
[----:B--2---:R-:W-:Y:S05]  /*259b0*/  @!P0 BRA `(.L_x_1700) ;  /* 0x0000002c00ec8947 */ /* 0x004fea0003800000 */
.L_x_1815:
        /* <DEDUP_REMOVED lines=11> */
.L_x_1701:
        /* <DEDUP_REMOVED lines=21> */
[----:B------:R-:W-:-:S04]  /*25bc0*/  UIMAD UR11, UR11, 0x60, UR5 ;  /* 0x000000600b0b78a4 */ /* 0x000fc8000f8e0205 */
        /* <DEDUP_REMOVED lines=14> */
.L_x_1816:
[----:B------:R-:W1:Y:S01]  /*25cb0*/  S2R R3, SR_TID.X ;  /* 0x0000000000037919 */ /* 0x000e620000002100 */
[----:B------:R-:W-:-:S04]  /*25cc0*/  UPRMT UR4, UR37, 0x9910, URZ ;  /* 0x0000991025047896 */ /* 0x000fc8000800003f */
[----:B------:R-:W-:Y:S01]  /*25cd0*/  UISETP.NE.AND UP0, UPT, UR4, 0x2, UPT ;  /* 0x000000020400788c */ /* 0x000fe2000bf05270 */
[----:B-1----:R-:W-:-:S04]  /*25ce0*/  LOP3.LUT R3, R3, 0x7f, RZ, 0xc0, !PT ;  /* 0x0000007f03037812 */ /* 0x002fc800078ec0ff */
[----:B------:R-:W-:-:S13]  /*25cf0*/  ISETP.NE.AND P0, PT, R3, RZ, PT ;  /* 0x000000ff0300720c */ /* 0x000fda0003f05270 */
[----:B------:R-:W-:-:S04]  /*25d00*/  @!P0 IMAD.MOV.U32 R3, RZ, RZ, 0x6000 ;  /* 0x00006000ff038424 */ /* 0x000fc800078e00ff */
[----:B------:R1:W-:Y:S01]  /*25d10*/  @!P0 SYNCS.ARRIVE.TRANS64 RZ, [R2+URZ+0x2a850], R3 ;  /* 0x02a8500302ff89a7 */ /* 0x0003e2000800003f */
[----:B------:R-:W-:-:S13]  /*25d20*/  PLOP3.LUT P0, PT, PT, PT, UP0, 0x40, 0x0 ;  /* 0x000000000000781c */ /* 0x000fda0003f0e808 */
[----:B-1----:R-:W-:Y:S05]  /*25d30*/  @!P0 BRA `(.L_x_1703) ;  /* 0x0000000000048947 */ /* 0x002fea0003800000 */
[----:B------:R-:W-:Y:S01]  /*25d40*/  BPT.TRAP 0x1 ;  /* 0x000000040000795c */ /* 0x000fe20000300000 */
.L_x_1703:
[----:B------:R-:W2:Y:S02]  /*25d50*/  LDL R3, [R1+0x8] ;  /* 0x0000080001037983 */ /* 0x000ea40000100800 */
[----:B--2---:R-:W-:-:S13]  /*25d60*/  LOP3.LUT P0, RZ, R3, 0x40, RZ, 0xc0, !PT ;  /* 0x0000004003ff7812 */ /* 0x004fda000780c0ff */
[----:B------:R-:W-:Y:S05]  /*25d70*/  @P0 BRA `(.L_x_1704) ;  /* 0x0000000000040947 */ /* 0x000fea0003800000 */
[----:B------:R-:W-:Y:S01]  /*25d80*/  BPT.TRAP 0x1 ;  /* 0x000000040000795c */ /* 0x000fe20000300000 */
.L_x_1704:
[----:B------:R-:W2:Y:S01]  /*25d90*/  LDL R3, [R1+0xc] ;  /* 0x00000c0001037983 */ /* 0x000ea20000100800 */
        /* <DEDUP_REMOVED lines=27> */
.L_x_1698:
[----:B------:R-:W-:Y:S05]  /*25f50*/  BSYNC B1 ;  /* 0x0000000000017941 */ /* 0x000fea0003800000 */
.L_x_1697:
[----:B------:R-:W2:Y:S01]  /*25f60*/  LDL R2, [R1+0x18] ;  /* 0x0000180001027983 */ /* 0x000ea20000100800 */
[----:B------:R-:W-:Y:S01]  /*25f70*/  VIADD R7, R7, 0xfffffffe ;  /* 0xfffffffe07077836 */ /* 0x000fe20000000000 */
[----:B--2---:R-:W-:-:S13]  /*25f80*/  ISETP.GT.AND P0, PT, R11, R2, PT ;  /* 0x000000020b00720c */ /* 0x004fda0003f04270 */
[----:B------:R-:W-:Y:S05]  /*25f90*/  @P0 BRA `(.L_x_1705) ;  /* 0xffffffec00d80947 */ /* 0x000fea000383ffff */
.L_x_1678:
[----:B------:R-:W-:Y:S05]  /*25fa0*/  BSYNC B0 ;  /* 0x0000000000007941 */ /* 0x000fea0003800000 */
.L_x_1677:
        /* <DEDUP_REMOVED lines=9> */
[----:B------:R-:W-:Y:S01]  /*26040*/  ULDC.64 UR6, c[0x0][0x208] ;  /* 0x0000820000067ab9 */ /* 0x000fe20000000a00 */
        /* <DEDUP_REMOVED lines=8> */
.L_x_1707:
[----:B------:R-:W-:Y:S05]  /*260d0*/  BSYNC B0 ;  /* 0x0000000000007941 */ /* 0x000fea0003800000 */
.L_x_1706:
        /* <DEDUP_REMOVED lines=11> */
.L_x_1817:
[----:B------:R-:W2:Y:S01]  /*26190*/  S2R R4, SR_TID.X ;  /* 0x0000000000047919 */ /* 0x000ea20000002100 */
[----:B------:R-:W-:-:S04]  /*261a0*/  UPRMT UR4, UR37, 0x9910, URZ ;  /* 0x0000991025047896 */ /* 0x000fc8000800003f */
[----:B------:R-:W-:Y:S01]  /*261b0*/  UISETP.NE.AND UP0, UPT, UR4, 0x2, UPT ;  /* 0x000000020400788c */ /* 0x000fe2000bf05270 */
[----:B--2---:R-:W-:-:S04]  /*261c0*/  LOP3.LUT R4, R4, 0x7f, RZ, 0xc0, !PT ;  /* 0x0000007f04047812 */ /* 0x004fc800078ec0ff */
[----:B------:R-:W-:-:S13]  /*261d0*/  ISETP.NE.AND P0, PT, R4, RZ, PT ;  /* 0x000000ff0400720c */ /* 0x000fda0003f05270 */
[----:B-1----:R-:W-:-:S04]  /*261e0*/  @!P0 IMAD.MOV.U32 R2, RZ, RZ, 0x6000 ;  /* 0x00006000ff028424 */ /* 0x002fc800078e00ff */
[----:B------:R1:W-:Y:S01]  /*261f0*/  @!P0 SYNCS.ARRIVE.TRANS64 RZ, [R3+URZ+0x2a850], R2 ;  /* 0x02a8500203ff89a7 */ /* 0x0003e2000800003f */
[----:B------:R-:W-:-:S13]  /*26200*/  PLOP3.LUT P0, PT, PT, PT, UP0, 0x40, 0x0 ;  /* 0x000000000000781c */ /* 0x000fda0003f0e808 */
[----:B-1----:R-:W-:Y:S05]  /*26210*/  @!P0 BRA `(.L_x_1711) ;  /* 0x0000000000048947 */ /* 0x002fea0003800000 */
[----:B------:R-:W-:Y:S01]  /*26220*/  BPT.TRAP 0x1 ;  /* 0x000000040000795c */ /* 0x000fe20000300000 */
.L_x_1711:
[----:B------:R-:W2:Y:S02]  /*26230*/  LDL R2, [R1+0x8] ;  /* 0x0000080001027983 */ /* 0x000ea40000100800 */
[----:B--2---:R-:W-:-:S13]  /*26240*/  LOP3.LUT P0, RZ, R2, 0x40, RZ, 0xc0, !PT ;  /* 0x0000004002ff7812 */ /* 0x004fda000780c0ff */
[----:B------:R-:W-:Y:S05]  /*26250*/  @P0 BRA `(.L_x_1712) ;  /* 0x0000000000040947 */ /* 0x000fea0003800000 */
[----:B------:R-:W-:Y:S01]  /*26260*/  BPT.TRAP 0x1 ;  /* 0x000000040000795c */ /* 0x000fe20000300000 */
.L_x_1712:
[----:B------:R-:W2:Y:S01]  /*26270*/  LDL R2, [R1] ;  /* 0x0000000001027983 */ /* 0x000ea20000100800 */
        /* <DEDUP_REMOVED lines=26> */
.L_x_1709:
[----:B------:R-:W-:Y:S05]  /*26420*/  BSYNC B0 ;  /* 0x0000000000007941 */ /* 0x000fea0003800000 */
.L_x_1708:
        /* <DEDUP_REMOVED lines=9> */
.L_x_1662:
[----:B------:R-:W-:Y:S05]  /*264c0*/  BSYNC B6 ;  /* 0x0000000000067941 */ /* 0x000fea0003800000 */
.L_x_1660:
[----:B------:R-:W-:-:S03]  /*264d0*/  UMOV UR4, 0xffffffff ;  /* 0xffffffff00047882 */ /* 0x000fc60000000000 */
[----:B------:R-:W-:Y:S05]  /*264e0*/  BRA.DIV UR4, `(.L_x_1713) ;  /* 0x00000026045c7947 */ /* 0x000fea000b800000 */
[----:B------:R3:W4:Y:S04]  /*264f0*/  SHFL.IDX PT, R4, R16, RZ, 0x1f ;  /* 0x00001fff10047589 */ /* 0x00072800000e0000 */
[----:B------:R-:W0:Y:S02]  /*26500*/  SHFL.IDX PT, R16, R16, 0x1, 0x1f ;  /* 0x00201f0010107f89 */ /* 0x000e2400000e0000 */
.L_x_1821:
[----:B------:R-:W5:Y:S01]  /*26510*/  S2R R7, SR_TID.X ;  /* 0x0000000000077919 */ /* 0x000f620000002100 */
[----:B------:R-:W-:Y:S01]  /*26520*/  ULDC UR4, c[0x0][0xc14] ;  /* 0x0003050000047ab9 */ /* 0x000fe20000000800 */
[----:B------:R-:W-:Y:S01]  /*26530*/  BSSY B0, `(.L_x_1714) ;  /* 0x000000c000007945 */ /* 0x000fe20003800000 */
[----:B-1----:R-:W-:Y:S02]  /*26540*/  IMAD.U32 R0, RZ, RZ, UR4 ;  /* 0x00000004ff007e24 */ /* 0x002fe4000f8e00ff */
[----:B------:R-:W-:Y:S01]  /*26550*/  IMAD.MOV.U32 R17, RZ, RZ, RZ ;  /* 0x000000ffff117224 */ /* 0x000fe200078e00ff */
[----:B-----5:R-:W-:-:S04]  /*26560*/  LOP3.LUT R7, R7, 0x1f, RZ, 0xc0, !PT ;  /* 0x0000001f07077812 */ /* 0x020fc800078ec0ff */
[C---:B------:R-:W-:Y:S01]  /*26570*/  ISETP.NE.AND P0, PT, R7.reuse, 0x1f, PT ;  /* 0x0000001f0700780c */ /* 0x040fe20003f05270 */
[----:B------:R-:W-:-:S05]  /*26580*/  IMAD.IADD R5, R7, 0x1, R19 ;  /* 0x0000000107057824 */ /* 0x000fca00078e0213 */
[----:B------:R-:W-:-:S13]  /*26590*/  ISETP.GE.OR P0, PT, R5, R0, !P0 ;  /* 0x000000000500720c */ /* 0x000fda0004706670 */
[----:B------:R-:W-:Y:S05]  /*265a0*/  @P0 BRA `(.L_x_1715) ;  /* 0x0000000000100947 */ /* 0x000fea0003800000 */
[----:B------:R-:W1:Y:S01]  /*265b0*/  LDC.64 R2, c[0x0][0xc58] ;  /* 0x00031600ff027b82 */ /* 0x000e620000000a00 */
[----:B------:R-:W-:Y:S01]  /*265c0*/  ULDC.64 UR4, c[0x0][0x208] ;  /* 0x0000820000047ab9 */ /* 0x000fe20000000a00 */
[----:B-1----:R-:W-:-:S05]  /*265d0*/  IMAD.WIDE R2, R5, 0x4, R2 ;  /* 0x0000000405027825 */ /* 0x002fca00078e0202 */
[----:B------:R1:W5:Y:S02]  /*265e0*/  LDG.E R17, desc[UR4][R2.64] ;  /* 0x0000000402117981 */ /* 0x000364000c1e1900 */
.L_x_1715:
[----:B------:R-:W-:Y:S05]  /*265f0*/  BSYNC B0 ;  /* 0x0000000000007941 */ /* 0x000fea0003800000 */
.L_x_1714:
[----:B------:R-:W-:-:S03]  /*26600*/  UMOV UR4, 0xffffffff ;  /* 0xffffffff00047882 */ /* 0x000fc60000000000 */
[----:B------:R-:W-:Y:S05]  /*26610*/  BRA.DIV UR4, `(.L_x_1716) ;  /* 0x00000026045c7947 */ /* 0x000fea000b800000 */
        /* <DEDUP_REMOVED lines=9> */
[----:B-1----:R-:W-:-:S05]  /*266b0*/  IMAD.IADD R3, R13, 0x1, R14 ;  /* 0x000000010d037824 */ /* 0x002fca00078e020e */
[----:B------:R-:W0:Y:S02]  /*266c0*/  SHFL.UP PT, R14, R3, 0x4, RZ ;  /* 0x04800000030e7989 */ /* 0x000e2400000e00ff */
[----:B0-----:R-:W-:Y:S02]  /*266d0*/  SEL R14, R14, RZ, P0 ;  /* 0x000000ff0e0e7207 */ /* 0x001fe40000000000 */
[----:B------:R-:W-:-:S03]  /*266e0*/  ISETP.GE.U32.AND P0, PT, R7, 0x10, PT ;  /* 0x000000100700780c */ /* 0x000fc60003f06070 */
[----:B------:R-:W-:-:S05]  /*266f0*/  IMAD.IADD R5, R3, 0x1, R14 ;  /* 0x0000000103057824 */ /* 0x000fca00078e020e */
[----:B------:R-:W2:Y:S02]  /*26700*/  SHFL.UP PT, R14, R5, 0x8, RZ ;  /* 0x05000000050e7989 */ /* 0x000ea400000e00ff */
[----:B--2---:R-:W-:-:S05]  /*26710*/  SEL R6, R14, RZ, P1 ;  /* 0x000000ff0e067207 */ /* 0x004fca0000800000 */
[----:B------:R-:W-:-:S05]  /*26720*/  IMAD.IADD R6, R5, 0x1, R6 ;  /* 0x0000000105067824 */ /* 0x000fca00078e0206 */
[----:B------:R-:W0:Y:S02]  /*26730*/  SHFL.UP PT, R14, R6, 0x10, RZ ;  /* 0x06000000060e7989 */ /* 0x000e2400000e00ff */
[----:B0-----:R-:W-:-:S05]  /*26740*/  SEL R7, R14, RZ, P0 ;  /* 0x000000ff0e077207 */ /* 0x001fca0000000000 */
[----:B------:R-:W-:-:S05]  /*26750*/  IMAD.IADD R2, R6, 0x1, R7 ;  /* 0x0000000106027824 */ /* 0x000fca00078e0207 */
[----:B------:R0:W1:Y:S02]  /*26760*/  SHFL.IDX PT, R14, R2, 0x1f, 0x1f ;  /* 0x03e01f00020e7f89 */ /* 0x00006400000e0000 */
.L_x_1829:
[----:B------:R-:W-:Y:S02]  /*26770*/  ULDC UR4, c[0x0][0xc10] ;  /* 0x0003040000047ab9 */ /* 0x000fe40000000800 */
[----:B------:R-:W-:-:S04]  /*26780*/  IMAD.U32 R5, RZ, RZ, UR4 ;  /* 0x00000004ff057e24 */ /* 0x000fc8000f8e00ff */
[----:B-1----:R-:W-:-:S04]  /*26790*/  IMAD R3, R14, R5, RZ ;  /* 0x000000050e037224 */ /* 0x002fc800078e02ff */
[----:B---3--:R-:W-:-:S05]  /*267a0*/  IMAD.IADD R16, R16, 0x1, R3 ;  /* 0x0000000110107824 */ /* 0x008fca00078e0203 */
[----:B----4-:R-:W-:-:S13]  /*267b0*/  ISETP.GT.AND P0, PT, R16, R4, PT ;  /* 0x000000041000720c */ /* 0x010fda0003f04270 */
[----:B------:R-:W-:Y:S05]  /*267c0*/  @P0 BRA `(.L_x_1717) ;  /* 0x0000000000b80947 */ /* 0x000fea0003800000 */
[----:B------:R-:W1:Y:S02]  /*267d0*/  LDC R0, c[0x0][0xc14] ;  /* 0x00030500ff007b82 */ /* 0x000e640000000800 */
.L_x_1722:
        /* <DEDUP_REMOVED lines=11> */
[----:B0-----:R-:W0:Y:S01]  /*26890*/  LDC.64 R2, c[0x0][0xc58] ;  /* 0x00031600ff027b82 */ /* 0x001e220000000a00 */
[----:B------:R-:W-:Y:S01]  /*268a0*/  ULDC.64 UR4, c[0x0][0x208] ;  /* 0x0000820000047ab9 */ /* 0x000fe20000000a00 */
[----:B0-----:R-:W-:-:S05]  /*268b0*/  IMAD.WIDE R2, R5, 0x4, R2 ;  /* 0x0000000405027825 */ /* 0x001fca00078e0202 */
[----:B------:R1:W5:Y:S02]  /*268c0*/  LDG.E R17, desc[UR4][R2.64] ;  /* 0x0000000402117981 */ /* 0x000364000c1e1900 */
.L_x_1720:
[----:B------:R-:W-:Y:S05]  /*268d0*/  BSYNC B0 ;  /* 0x0000000000007941 */ /* 0x000fea0003800000 */
.L_x_1719:
[----:B------:R-:W-:-:S03]  /*268e0*/  UMOV UR4, 0xffffffff ;  /* 0xffffffff00047882 */ /* 0x000fc60000000000 */
[----:B------:R-:W-:Y:S05]  /*268f0*/  BRA.DIV UR4, `(.L_x_1721) ;  /* 0x0000002604747947 */ /* 0x000fea000b800000 */
[----:B-----5:R-:W2:Y:S01]  /*26900*/  SHFL.UP PT, R14, R17, 0x1, RZ ;  /* 0x04200000110e7989 */ /* 0x020ea200000e00ff */
[C---:B------:R-:W-:Y:S02]  /*26910*/  ISETP.NE.AND P0, PT, R7.reuse, RZ, PT ;  /* 0x000000ff0700720c */ /* 0x040fe40003f05270 */
[C---:B------:R-:W-:Y:S02]  /*26920*/  ISETP.GE.U32.AND P1, PT, R7.reuse, 0x2, PT ;  /* 0x000000020700780c */ /* 0x040fe40003f26070 */
[----:B--2---:R-:W-:Y:S02]  /*26930*/  SEL R14, R14, RZ, P0 ;  /* 0x000000ff0e0e7207 */ /* 0x004fe40000000000 */
[----:B------:R-:W-:-:S03]  /*26940*/  ISETP.GE.U32.AND P0, PT, R7, 0x4, PT ;  /* 0x000000040700780c */ /* 0x000fc60003f06070 */
[----:B------:R-:W-:-:S05]  /*26950*/  IMAD.IADD R13, R17, 0x1, R14 ;  /* 0x00000001110d7824 */ /* 0x000fca00078e020e */
[----:B------:R-:W2:Y:S02]  /*26960*/  SHFL.UP PT, R14, R13, 0x2, RZ ;  /* 0x044000000d0e7989 */ /* 0x000ea400000e00ff */
[----:B--2---:R-:W-:Y:S02]  /*26970*/  SEL R14, R14, RZ, P1 ;  /* 0x000000ff0e0e7207 */ /* 0x004fe40000800000 */
[----:B------:R-:W-:-:S03]  /*26980*/  ISETP.GE.U32.AND P1, PT, R7, 0x8, PT ;  /* 0x000000080700780c */ /* 0x000fc60003f26070 */
[----:B-1----:R-:W-:-:S05]  /*26990*/  IMAD.IADD R3, R13, 0x1, R14 ;  /* 0x000000010d037824 */ /* 0x002fca00078e020e */
        /* <DEDUP_REMOVED lines=11> */
.L_x_1837:
[----:B------:R-:W-:Y:S02]  /*26a50*/  ULDC UR4, c[0x0][0xc10] ;  /* 0x0003040000047ab9 */ /* 0x000fe40000000800 */
[----:B------:R-:W-:-:S04]  /*26a60*/  IMAD.U32 R5, RZ, RZ, UR4 ;  /* 0x00000004ff057e24 */ /* 0x000fc8000f8e00ff */
[----:B-1----:R-:W-:-:S04]  /*26a70*/  IMAD R3, R14, R5, RZ ;  /* 0x000000050e037224 */ /* 0x002fc800078e02ff */
[----:B------:R-:W-:-:S05]  /*26a80*/  IMAD.IADD R16, R3, 0x1, R16 ;  /* 0x0000000103107824 */ /* 0x000fca00078e0210 */
[----:B------:R-:W-:-:S13]  /*26a90*/  ISETP.GT.AND P0, PT, R16, R4, PT ;  /* 0x000000041000720c */ /* 0x000fda0003f04270 */
[----:B------:R-:W-:Y:S05]  /*26aa0*/  @!P0 BRA `(.L_x_1722) ;  /* 0xfffffffc004c8947 */ /* 0x000fea000383ffff */
.L_x_1717:
        /* <DEDUP_REMOVED lines=8> */
.L_x_1841:
[----:B------:R-:W-:Y:S01]  /*26b30*/  ISETP.NE.AND P0, PT, R3, RZ, PT ;  /* 0x000000ff0300720c */ /* 0x000fe20003f05270 */
[----:B------:R-:W-:-:S12]  /*26b40*/  IMAD.MOV.U32 R7, RZ, RZ, RZ ;  /* 0x000000ffff077224 */ /* 0x000fd800078e00ff */
[----:B------:R-:W-:Y:S05]  /*26b50*/  @!P0 BRA `(.L_x_1724) ;  /* 0x0000000000108947 */ /* 0x000fea0003800000 */
[----:B------:R-:W-:Y:S01]  /*26b60*/  UMOV UR4, 0xffffffff ;  /* 0xffffffff00047882 */ /* 0x000fe20000000000 */
[----:B------:R-:W-:Y:S02]  /*26b70*/  VIADD R12, R6, 0xffffffff ;  /* 0xffffffff060c7836 */ /* 0x000fe40000000000 */
[----:B------:R-:W-:Y:S05]  /*26b80*/  BRA.DIV UR4, `(.L_x_1725) ;  /* 0x0000002604e87947 */ /* 0x000fea000b800000 */
[----:B------:R3:W4:Y:S02]  /*26b90*/  SHFL.IDX PT, R7, R2, R12, 0x1f ;  /* 0x00001f0c02077589 */ /* 0x00072400000e0000 */
.L_x_1724:
[----:B0--3--:R-:W0:Y:S01]  /*26ba0*/  LDC.64 R2, c[0x0][0xc68] ;  /* 0x00031a00ff027b82 */ /* 0x009e220000000a00 */
[----:B------:R-:W-:Y:S01]  /*26bb0*/  IMAD.IADD R19, R6, 0x1, R19 ;  /* 0x0000000106137824 */ /* 0x000fe200078e0213 */
[----:B------:R-:W-:-:S03]  /*26bc0*/  ULDC.64 UR4, c[0x0][0x208] ;  /* 0x0000820000047ab9 */ /* 0x000fc60000000a00 */
[----:B0-----:R-:W-:-:S05]  /*26bd0*/  IMAD.WIDE R2, R19, 0x4, R2 ;  /* 0x0000000413027825 */ /* 0x001fca00078e0202 */
[----:B------:R-:W1:Y:S01]  /*26be0*/  LDG.E R9, desc[UR4][R2.64] ;  /* 0x0000000402097981 */ /* 0x000e62000c1e1900 */
[----:B----4-:R-:W-:-:S04]  /*26bf0*/  IMAD R16, R7, R5, R16 ;  /* 0x0000000507107224 */ /* 0x010fc800078e0210 */
[----:B------:R-:W-:Y:S02]  /*26c00*/  IMAD.IADD R7, R4, 0x1, -R16 ;  /* 0x0000000104077824 */ /* 0x000fe400078e0a10 */
[----:B-12---:R-:W-:-:S05]  /*26c10*/  IMAD R6, R17, R9, RZ ;  /* 0x0000000911067224 */ /* 0x006fca00078e02ff */
[----:B------:R-:W-:-:S04]  /*26c20*/  IABS R8, R6 ;  /* 0x0000000600087213 */ /* 0x000fc80000000000 */
[----:B------:R-:W0:Y:S08]  /*26c30*/  I2F.RP R11, R8 ;  /* 0x00000008000b7306 */ /* 0x000e300000209400 */
[----:B0-----:R-:W0:Y:S02]  /*26c40*/  MUFU.RCP R11, R11 ;  /* 0x0000000b000b7308 */ /* 0x001e240000001000 */
[----:B0-----:R-:W-:-:S06]  /*26c50*/  VIADD R12, R11, 0xffffffe ;  /* 0x0ffffffe0b0c7836 */ /* 0x001fcc0000000000 */
[----:B------:R-:W0:Y:S02]  /*26c60*/  F2I.FTZ.U32.TRUNC.NTZ R3, R12 ;  /* 0x0000000c00037305 */ /* 0x000e24000021f000 */
[----:B0-----:R-:W-:-:S04]  /*26c70*/  IMAD.MOV R2, RZ, RZ, -R3 ;  /* 0x000000ffff027224 */ /* 0x001fc800078e0a03 */
[----:B------:R-:W-:Y:S02]  /*26c80*/  IMAD R10, R2, R8, RZ ;  /* 0x00000008020a7224 */ /* 0x000fe400078e02ff */
[----:B------:R-:W-:-:S04]  /*26c90*/  IMAD.MOV.U32 R2, RZ, RZ, RZ ;  /* 0x000000ffff027224 */ /* 0x000fc800078e00ff */
[----:B------:R-:W-:Y:S01]  /*26ca0*/  IMAD.HI.U32 R10, R3, R10, R2 ;  /* 0x0000000a030a7227 */ /* 0x000fe200078e0002 */
[----:B------:R-:W-:Y:S02]  /*26cb0*/  IABS R3, R7 ;  /* 0x0000000700037213 */ /* 0x000fe40000000000 */
[----:B------:R-:W-:-:S03]  /*26cc0*/  IABS R2, R6 ;  /* 0x0000000600027213 */ /* 0x000fc60000000000 */
[----:B------:R-:W-:-:S04]  /*26cd0*/  IMAD.HI.U32 R10, R10, R3, RZ ;  /* 0x000000030a0a7227 */ /* 0x000fc800078e00ff */
[----:B------:R-:W-:-:S04]  /*26ce0*/  IMAD.MOV R2, RZ, RZ, -R2 ;  /* 0x000000ffff027224 */ /* 0x000fc800078e0a02 */
[----:B------:R-:W-:-:S05]  /*26cf0*/  IMAD R3, R10, R2, R3 ;  /* 0x000000020a037224 */ /* 0x000fca00078e0203 */
[----:B------:R-:W-:-:S13]  /*26d00*/  ISETP.GT.U32.AND P0, PT, R8, R3, PT ;  /* 0x000000030800720c */ /* 0x000fda0003f04070 */
[----:B------:R-:W-:Y:S02]  /*26d10*/  @!P0 IMAD.IADD R3, R3, 0x1, -R8 ;  /* 0x0000000103038824 */ /* 0x000fe400078e0a08 */
[----:B------:R-:W-:-:S03]  /*26d20*/  @!P0 VIADD R10, R10, 0x1 ;  /* 0x000000010a0a8836 */ /* 0x000fc60000000000 */
[----:B------:R-:W-:Y:S02]  /*26d30*/  ISETP.GE.U32.AND P0, PT, R3, R8, PT ;  /* 0x000000080300720c */ /* 0x000fe40003f06070 */
[----:B------:R-:W-:-:S11]  /*26d40*/  LOP3.LUT R3, R7, R6, RZ, 0x3c, !PT ;  /* 0x0000000607037212 */ /* 0x000fd600078e3cff */
        /* <DEDUP_REMOVED lines=10> */
[----:B------:R-:W-:-:S04]  /*26df0*/  VIADDMNMX R9, R8, R5, R9, PT ;  /* 0x0000000508097246 */ /* 0x000fc80003800109 */
        /* <DEDUP_REMOVED lines=13> */
[----:B------:R-:W-:Y:S01]  /*26ed0*/  IMAD R8, R2, R8, R3 ;  /* 0x0000000802087224 */ /* 0x000fe200078e0203 */
[----:B------:R-:W-:-:S04]  /*26ee0*/  LOP3.LUT R3, R6, R9, RZ, 0x3c, !PT ;  /* 0x0000000906037212 */ /* 0x000fc800078e3cff */
[----:B------:R-:W-:-:S13]  /*26ef0*/  ISETP.GT.U32.AND P0, PT, R5, R8, PT ;  /* 0x000000080500720c */ /* 0x000fda0003f04070 */
[----:B------:R-:W-:Y:S02]  /*26f00*/  @!P0 IMAD.IADD R8, R8, 0x1, -R5 ;  /* 0x0000000108088824 */ /* 0x000fe400078e0a05 */
[----:B------:R-:W-:-:S03]  /*26f10*/  @!P0 VIADD R2, R2, 0x1 ;  /* 0x0000000102028836 */ /* 0x000fc60000000000 */
[----:B------:R-:W-:-:S13]  /*26f20*/  ISETP.GE.U32.AND P0, PT, R8, R5, PT ;  /* 0x000000050800720c */ /* 0x000fda0003f06070 */
[----:B------:R-:W-:Y:S01]  /*26f30*/  @P0 VIADD R2, R2, 0x1 ;  /* 0x0000000102020836 */ /* 0x000fe20000000000 */
[----:B------:R-:W-:Y:S01]  /*26f40*/  ISETP.GE.AND P0, PT, R3, RZ, PT ;  /* 0x000000ff0300720c */ /* 0x000fe20003f06270 */
[----:B------:R-:W-:-:S12]  /*26f50*/  IMAD.IADD R3, R6, 0x1, R4 ;  /* 0x0000000106037824 */ /* 0x000fd800078e0204 */
        /* <DEDUP_REMOVED lines=8> */
.L_x_1718:
[----:B------:R-:W-:Y:S01]  /*26fe0*/  UMOV UR4, URZ ;  /* 0x0000003f00047c82 */ /* 0x000fe20008000000 */
[----:B------:R-:W-:Y:S01]  /*26ff0*/  UMOV UR5, URZ ;  /* 0x0000003f00057c82 */ /* 0x000fe20008000000 */
[----:B------:R-:W-:Y:S01]  /*27000*/  ULDC UR6, c[0x0][0xc14] ;  /* 0x0003050000067ab9 */ /* 0x000fe20000000800 */
[----:B------:R-:W-:Y:S02]  /*27010*/  IMAD.MOV.U32 R16, RZ, RZ, R4 ;  /* 0x000000ffff107224 */ /* 0x000fe400078e0004 */
[----:B------:R-:W-:Y:S02]  /*27020*/  IMAD.U32 R17, RZ, RZ, UR4 ;  /* 0x00000004ff117e24 */ /* 0x000fe4000f8e00ff */
[----:B------:R-:W-:Y:S02]  /*27030*/  IMAD.U32 R18, RZ, RZ, UR5 ;  /* 0x00000005ff127e24 */ /* 0x000fe4000f8e00ff */
[----:B------:R-:W-:-:S07]  /*27040*/  IMAD.U32 R19, RZ, RZ, UR6 ;  /* 0x00000006ff137e24 */ /* 0x000fce000f8e00ff */
.L_x_1726:
        /* <DEDUP_REMOVED lines=12> */
.L_x_1621:
        /* <DEDUP_REMOVED lines=12> */
.L_x_1844:
[----:B------:R-:W-:Y:S05]  /*271d0*/  BSYNC B0 ;  /* 0x0000000000007941 */ /* 0x000fea0003800000 */
.L_x_1728:
[----:B------:R-:W-:-:S03]  /*271e0*/  UMOV UR4, 0xffffffff ;  /* 0xffffffff00047882 */ /* 0x000fc60000000000 */
[----:B------:R-:W-:Y:S05]  /*271f0*/  BRA.DIV UR4, `(.L_x_1730) ;  /* 0x0000002204887947 */ /* 0x000fea000b800000 */
[----:B------:R-:W2:Y:S02]  /*27200*/  S2R R2, SR_TID.X ;  /* 0x0000000000027919 */ /* 0x000ea40000002100 */
[----:B--2---:R-:W-:-:S04]  /*27210*/  SHF.R.U32.HI R2, RZ, 0x5, R2 ;  /* 0x00000005ff027819 */ /* 0x004fc80000011602 */
[----:B------:R-:W-:-:S05]  /*27220*/  LOP3.LUT R2, R2, 0x3, RZ, 0xc0, !PT ;  /* 0x0000000302027812 */ /* 0x000fca00078ec0ff */
[----:B------:R2:W3:Y:S02]  /*27230*/  SHFL.IDX PT, R14, R2, RZ, 0x1f ;  /* 0x00001fff020e7589 */ /* 0x0004e400000e0000 */
.L_x_1847:
[----:B---3--:R-:W-:-:S13]  /*27240*/  ISETP.NE.AND P0, PT, R14, RZ, PT ;  /* 0x000000ff0e00720c */ /* 0x008fda0003f05270 */
[----:B------:R-:W-:Y:S05]  /*27250*/  @P0 BRA `(.L_x_1315) ;  /* 0x0000000000940947 */ /* 0x000fea0003800000 */
[----:B------:R-:W-:-:S03]  /*27260*/  UMOV UR4, 0xffffffff ;  /* 0xffffffff00047882 */ /* 0x000fc60000000000 */
[----:B------:R-:W-:Y:S05]  /*27270*/  BRA.DIV UR4, `(.L_x_1731) ;  /* 0x00000022049c7947 */ /* 0x000fea000b800000 */
[----:B------:R-:W-:-:S13]  /*27280*/  ELECT P6, URZ, PT ;  /* 0x00000000003f782f */ /* 0x000fda00038c0000 */
.L_x_1850:
[----:B------:R-:W-:Y:S05]  /*27290*/  @!P6 BRA `(.L_x_1315) ;  /* 0x000000000084e947 */ /* 0x000fea0003800000 */
[----:B------:R-:W-:-:S06]  /*272a0*/  ULOP3.LUT UR4, UR60, 0x2, URZ, 0xfc, !UPT ;  /* 0x000000023c047892 */ /* 0x000fcc000f8efc3f */
[----:B--2---:R-:W-:-:S05]  /*272b0*/  IMAD.U32 R2, RZ, RZ, UR4 ;  /* 0x00000004ff027e24 */ /* 0x004fca000f8e00ff */
[----:B------:R-:W-:-:S13]  /*272c0*/  ISETP.NE.AND P2, PT, R2, 0x3, PT ;  /* 0x000000030200780c */ /* 0x000fda0003f45270 */
[----:B------:R-:W-:Y:S05]  /*272d0*/  @!P2 BRA `(.L_x_1732) ;  /* 0x000000000004a947 */ /* 0x000fea0003800000 */
[----:B------:R-:W-:Y:S01]  /*272e0*/  BPT.TRAP 0x1 ;  /* 0x000000040000795c */ /* 0x000fe20000300000 */
.L_x_1732:
        /* <DEDUP_REMOVED lines=14> */
.L_x_1851:
[----:B------:R-:W2:Y:S02]  /*273d0*/  SYNCS.PHASECHK.TRANS64.TRYWAIT P0, [R7+URZ], R2 ;  /* 0x00000002070075a7 */ /* 0x000ea4000800017f */
[----:B--2---:R-:W-:Y:S05]  /*273e0*/  @!P0 BRA `(.L_x_1734) ;  /* 0x0000002000748947 */ /* 0x004fea0003800000 */
.L_x_1852:
[----:B------:R-:W-:Y:S05]  /*273f0*/  @!P2 BRA `(.L_x_1735) ;  /* 0x000000000004a947 */ /* 0x000fea0003800000 */
[----:B------:R-:W-:Y:S01]  /*27400*/  BPT.TRAP 0x1 ;  /* 0x000000040000795c */ /* 0x000fe20000300000 */
.L_x_1735:
[----:B------:R-:W3:Y:S01]  /*27410*/  LDL.LU R4, [R1] ;  /* 0x0000000001047983 */ /* 0x000ee20000300800 */
[----:B------:R-:W-:-:S04]  /*27420*/  VIADD R0, R0, 0x2a860 ;  /* 0x0002a86000007836 */ /* 0x000fc80000000000 */
[----:B---3--:R-:W-:-:S04]  /*27430*/  IMAD R4, R4, 0x8, R0 ;  /* 0x0000000804047824 */ /* 0x008fc800078e0200 */
[----:B------:R-:W3:Y:S02]  /*27440*/  SYNCS.PHASECHK.TRANS64.TRYWAIT P0, [R4+URZ], R5 ;  /* 0x00000005040075a7 */ /* 0x000ee4000800017f */
[----:B---3--:R-:W-:Y:S05]  /*27450*/  @!P0 BRA `(.L_x_1736) ;  /* 0x00000020006c8947 */ /* 0x008fea0003800000 */
.L_x_1853:
[----:B------:R-:W-:-:S07]  /*27460*/  IMAD R3, R3, 0x8, R0 ;  /* 0x0000000803037824 */ /* 0x000fce00078e0200 */
.L_x_1737:
[----:B----4-:R4:W0:Y:S02]  /*27470*/  SYNCS.PHASECHK.TRANS64.TRYWAIT P0, [R3+URZ], R2 ;  /* 0x00000002030075a7 */ /* 0x010824000800017f */
[----:B0-----:R-:W-:Y:S05]  /*27480*/  @!P0 NANOSLEEP.SYNCS 0x989680 ;  /* 0x009896800000895d */ /* 0x001fea0003900000 */
[----:B------:R-:W0:Y:S02]  /*27490*/  @!P0 SYNCS.PHASECHK.TRANS64 P0, [R3+URZ], R2 ;  /* 0x00000002030085a7 */ /* 0x000e24000800007f */
[----:B0-----:R-:W-:Y:S05]  /*274a0*/  @!P0 BRA `(.L_x_1737) ;  /* 0xfffffffc00f08947 */ /* 0x001fea000383ffff */
.L_x_1315:
[----:B------:R-:W-:Y:S05]  /*274b0*/  BSYNC B7 ;  /* 0x0000000000077941 */ /* 0x000fea0003800000 */
.L_x_1312:
[----:B------:R-:W-:Y:S05]  /*274c0*/  EXIT ;  /* 0x000000000000794d */ /* 0x000fea0003800000 */
.L_x_1341:
[----:B0-----:R0:W1:Y:S02]  /*274d0*/  SYNCS.PHASECHK.TRANS64.TRYWAIT P5, [R4+URZ+0x2a890], R3 ;  /* 0x02a89003040075a7 */ /* 0x00106400080a017f */
[----:B-1----:R-:W-:Y:S05]  /*274e0*/  @!P5 NANOSLEEP.SYNCS 0x989680 ;  /* 0x009896800000d95d */ /* 0x002fea0003900000 */
[----:B------:R-:W1:Y:S02]  /*274f0*/  @!P5 SYNCS.PHASECHK.TRANS64 P5, [R4+URZ+0x2a890], R3 ;  /* 0x02a890030400d5a7 */ /* 0x000e6400080a007f */
[----:B-1----:R-:W-:Y:S05]  /*27500*/  @!P5 BRA `(.L_x_1341) ;  /* 0xfffffffc00f0d947 */ /* 0x002fea000383ffff */
[----:B------:R-:W-:Y:S05]  /*27510*/  BRA `(.L_x_1738) ;  /* 0xfffffdc400787947 */ /* 0x000fea000383ffff */
.L_x_1395:
[----:B-1----:R1:W3:Y:S02]  /*27520*/  SYNCS.PHASECHK.TRANS64.TRYWAIT P5, [R4+URZ+0x2a890], R3 ;  /* 0x02a89003040075a7 */ /* 0x0022e400080a017f */
[----:B---3--:R-:W-:Y:S05]  /*27530*/  @!P5 NANOSLEEP.SYNCS 0x989680 ;  /* 0x009896800000d95d */ /* 0x008fea0003900000 */
[----:B------:R-:W3:Y:S02]  /*27540*/  @!P5 SYNCS.PHASECHK.TRANS64 P5, [R4+URZ+0x2a890], R3 ;  /* 0x02a890030400d5a7 */ /* 0x000ee400080a007f */
[----:B---3--:R-:W-:Y:S05]  /*27550*/  @!P5 BRA `(.L_x_1395) ;  /* 0xfffffffc00f0d947 */ /* 0x008fea000383ffff */
[----:B------:R-:W-:Y:S05]  /*27560*/  BRA `(.L_x_1739) ;  /* 0xfffffdfc00647947 */ /* 0x000fea000383ffff */
.L_x_1420:
[----:B-1----:R1:W2:Y:S02]  /*27570*/  SYNCS.PHASECHK.TRANS64.TRYWAIT P4, [R4+URZ+0x2a890], R3 ;  /* 0x02a89003040075a7 */ /* 0x0022a4000808017f */
[----:B--2---:R-:W-:Y:S05]  /*27580*/  @!P4 NANOSLEEP.SYNCS 0x989680 ;  /* 0x009896800000c95d */ /* 0x004fea0003900000 */
[----:B------:R-:W2:Y:S02]  /*27590*/  @!P4 SYNCS.PHASECHK.TRANS64 P4, [R4+URZ+0x2a890], R3 ;  /* 0x02a890030400c5a7 */ /* 0x000ea4000808007f */
[----:B--2---:R-:W-:Y:S05]  /*275a0*/  @!P4 BRA `(.L_x_1420) ;  /* 0xfffffffc00f0c947 */ /* 0x004fea000383ffff */
[----:B------:R-:W-:Y:S05]  /*275b0*/  BRA `(.L_x_1740) ;  /* 0xfffffe3000087947 */ /* 0x000fea000383ffff */
.L_x_1426:
[----:B0-----:R0:W1:Y:S02]  /*275c0*/  SYNCS.PHASECHK.TRANS64.TRYWAIT P4, [R4+URZ+0x2a8b0], R3 ;  /* 0x02a8b003040075a7 */ /* 0x001064000808017f */
[----:B-1----:R-:W-:Y:S05]  /*275d0*/  @!P4 NANOSLEEP.SYNCS 0x989680 ;  /* 0x009896800000c95d */ /* 0x002fea0003900000 */
[----:B------:R-:W1:Y:S02]  /*275e0*/  @!P4 SYNCS.PHASECHK.TRANS64 P4, [R4+URZ+0x2a8b0], R3 ;  /* 0x02a8b0030400c5a7 */ /* 0x000e64000808007f */
[----:B-1----:R-:W-:Y:S05]  /*275f0*/  @!P4 BRA `(.L_x_1426) ;  /* 0xfffffffc00f0c947 */ /* 0x002fea000383ffff */
[----:B------:R-:W-:Y:S05]  /*27600*/  BRA `(.L_x_1741) ;  /* 0xfffffe3400147947 */ /* 0x000fea000383ffff */
.L_x_1456:
        /* <DEDUP_REMOVED lines=8> */
.L_x_1743:
[----:B------:R-:W-:Y:S05]  /*27690*/  BSYNC B1 ;  /* 0x0000000000017941 */ /* 0x000fea0003800000 */
.L_x_1742:
[----:B------:R-:W-:Y:S05]  /*276a0*/  BRA `(.L_x_1744) ;  /* 0xfffffe5400007947 */ /* 0x000fea000383ffff */
.L_x_1457:
        /* <DEDUP_REMOVED lines=8> */
.L_x_1746:
[----:B------:R-:W-:Y:S05]  /*27730*/  BSYNC B1 ;  /* 0x0000000000017941 */ /* 0x000fea0003800000 */
.L_x_1745:
[----:B------:R-:W-:Y:S05]  /*27740*/  BRA `(.L_x_1747) ;  /* 0xfffffe5000e07947 */ /* 0x000fea000383ffff */
.L_x_1458:
        /* <DEDUP_REMOVED lines=8> */
.L_x_1749:
[----:B------:R-:W-:Y:S05]  /*277d0*/  BSYNC B1 ;  /* 0x0000000000017941 */ /* 0x000fea0003800000 */
.L_x_1748:
[----:B------:R-:W-:Y:S05]  /*277e0*/  BRA `(.L_x_1750) ;  /* 0xfffffe5000c07947 */ /* 0x000fea000383ffff */
.L_x_1459:
        /* <DEDUP_REMOVED lines=8> */
.L_x_1752:
[----:B------:R-:W-:Y:S05]  /*27870*/  BSYNC B1 ;  /* 0x0000000000017941 */ /* 0x000fea0003800000 */
.L_x_1751:
[----:B------:R-:W-:Y:S05]  /*27880*/  BRA `(.L_x_1753) ;  /* 0xfffffe5000a07947 */ /* 0x000fea000383ffff */
.L_x_1460:
[----:B------:R-:W-:Y:S01]  /*27890*/  BSSY B1, `(.L_x_1754) ;  /* 0x0000008000017945 */ /* 0x000fe20003800000 */
[----:B------:R-:W-:Y:S02]  /*278a0*/  IMAD.MOV.U32 R13, RZ, RZ, R5 ;  /* 0x000000ffff0d7224 */ /* 0x000fe400078e0005 */
[----:B------:R-:W-:Y:S02]  /*278b0*/  IMAD.MOV.U32 R12, RZ, RZ, 0x1 ;  /* 0x00000001ff0c7424 */ /* 0x000fe400078e00ff */
[----:B------:R-:W-:Y:S02]  /*278c0*/  IMAD.MOV.U32 R11, RZ, RZ, 0x1c1f ;  /* 0x00001c1fff0b7424 */ /* 0x000fe400078e00ff */
[----:B------:R-:W-:-:S07]  /*278d0*/  IMAD.MOV.U32 R15, RZ, RZ, -0x1 ;  /* 0xffffffffff0f7424 */ /* 0x000fce00078e00ff */
[----:B------:R-:W-:Y:S05]  /*278e0*/  WARPSYNC.COLLECTIVE R15, `(.L_x_1755) ;  /* 0x000000000f087348 */ /* 0x000fea0003c00000 */
[----:B------:R0:W1:Y:S02]  /*278f0*/  SHFL.IDX P6, R14, R13, R12, R11 ;  /* 0x0000000c0d0e7389 */ /* 0x00006400000c000b */
[----:B01----:R-:W-:Y:S01]  /*27900*/  ENDCOLLECTIVE ;  /* 0x000000000000791b */ /* 0x003fe20003800000 */
.L_x_1755:
[----:B------:R-:W-:Y:S05]  /*27910*/  BSYNC B1 ;  /* 0x0000000000017941 */ /* 0x000fea0003800000 */
.L_x_1754:
[----:B------:R-:W-:Y:S05]  /*27920*/  BRA `(.L_x_1756) ;  /* 0xfffffe5000807947 */ /* 0x000fea000383ffff */
.L_x_1461:
        /* <DEDUP_REMOVED lines=8> */
.L_x_1758:
[----:B------:R-:W-:Y:S05]  /*279b0*/  BSYNC B1 ;  /* 0x0000000000017941 */ /* 0x000fea0003800000 */
.L_x_1757:
[----:B------:R-:W-:Y:S05]  /*279c0*/  BRA `(.L_x_1759) ;  /* 0xfffffe5000647947 */ /* 0x000fea000383ffff */
.L_x_1462:
        /* <DEDUP_REMOVED lines=8> */
.L_x_1761:
[----:B------:R-:W-:Y:S05]  /*27a50*/  BSYNC B1 ;  /* 0x0000000000017941 */ /* 0x000fea0003800000 */
.L_x_1760:
[----:B------:R-:W-:Y:S05]  /*27a60*/  BRA `(.L_x_1762) ;  /* 0xfffffe5000487947 */ /* 0x000fea000383ffff */
.L_x_1463:
        /* <DEDUP_REMOVED lines=8> */
.L_x_1764:
[----:B------:R-:W-:Y:S05]  /*27af0*/  BSYNC B1 ;  /* 0x0000000000017941 */ /* 0x000fea0003800000 */
.L_x_1763:
[----:B------:R-:W-:Y:S05]  /*27b00*/  BRA `(.L_x_1765) ;  /* 0xfffffe50002c7947 */ /* 0x000fea000383ffff */
.L_x_1465:
[----:B0-----:R0:W1:Y:S02]  /*27b10*/  SYNCS.PHASECHK.TRANS64.TRYWAIT P2, [R18+URZ+0x2a800], R5 ;  /* 0x02a80005120075a7 */ /* 0x001064000804017f */
[----:B-1----:R-:W-:Y:S05]  /*27b20*/  @!P2 NANOSLEEP.SYNCS 0x989680 ;  /* 0x009896800000a95d */ /* 0x002fea0003900000 */
[----:B------:R-:W1:Y:S02]  /*27b30*/  @!P2 SYNCS.PHASECHK.TRANS64 P2, [R18+URZ+0x2a800], R5 ;  /* 0x02a800051200a5a7 */ /* 0x000e64000804007f */
[----:B-1----:R-:W-:Y:S05]  /*27b40*/  @!P2 BRA `(.L_x_1465) ;  /* 0xfffffffc00f0a947 */ /* 0x002fea000383ffff */
[----:B------:R-:W-:Y:S05]  /*27b50*/  BRA `(.L_x_1766) ;  /* 0xfffffe5000a47947 */ /* 0x000fea000383ffff */
.L_x_1493:
        /* <DEDUP_REMOVED lines=8> */
.L_x_1768:
[----:B------:R-:W-:Y:S05]  /*27be0*/  BSYNC B1 ;  /* 0x0000000000017941 */ /* 0x000fea0003800000 */
.L_x_1767:
[----:B------:R-:W-:Y:S05]  /*27bf0*/  BRA `(.L_x_1769) ;  /* 0xfffffe84000c7947 */ /* 0x000fea000383ffff */
.L_x_1494:
        /* <DEDUP_REMOVED lines=8> */
.L_x_1771:
[----:B------:R-:W-:Y:S05]  /*27c80*/  BSYNC B1 ;  /* 0x0000000000017941 */ /* 0x000fea0003800000 */
.L_x_1770:
[----:B------:R-:W-:Y:S05]  /*27c90*/  BRA `(.L_x_1772) ;  /* 0xfffffe8000ec7947 */ /* 0x000fea000383ffff */
.L_x_1495:
        /* <DEDUP_REMOVED lines=8> */
.L_x_1774:
[----:B------:R-:W-:Y:S05]  /*27d20*/  BSYNC B1 ;  /* 0x0000000000017941 */ /* 0x000fea0003800000 */
.L_x_1773:
[----:B------:R-:W-:Y:S05]  /*27d30*/  BRA `(.L_x_1775) ;  /* 0xfffffe8000cc7947 */ /* 0x000fea000383ffff */
.L_x_1496:
        /* <DEDUP_REMOVED lines=8> */
.L_x_1777:
[----:B------:R-:W-:Y:S05]  /*27dc0*/  BSYNC B1 ;  /* 0x0000000000017941 */ /* 0x000fea0003800000 */
.L_x_1776:
[----:B------:R-:W-:Y:S05]  /*27dd0*/  BRA `(.L_x_1778) ;  /* 0xfffffe8000ac7947 */ /* 0x000fea000383ffff */
.L_x_1497:
        /* <DEDUP_REMOVED lines=8> */
.L_x_1780:
[----:B------:R-:W-:Y:S05]  /*27e60*/  BSYNC B1 ;  /* 0x0000000000017941 */ /* 0x000fea0003800000 */
.L_x_1779:
[----:B------:R-:W-:Y:S05]  /*27e70*/  BRA `(.L_x_1781) ;  /* 0xfffffe80008c7947 */ /* 0x000fea000383ffff */
.L_x_1498:
        /* <DEDUP_REMOVED lines=8> */
.L_x_1783:
[----:B------:R-:W-:Y:S05]  /*27f00*/  BSYNC B1 ;  /* 0x0000000000017941 */ /* 0x000fea0003800000 */
.L_x_1782:
[----:B------:R-:W-:Y:S05]  /*27f10*/  BRA `(.L_x_1784) ;  /* 0xfffffe8000707947 */ /* 0x000fea000383ffff */
.L_x_1499:
        /* <DEDUP_REMOVED lines=8> */
.L_x_1786:
[----:B------:R-:W-:Y:S05]  /*27fa0*/  BSYNC B1 ;  /* 0x0000000000017941 */ /* 0x000fea0003800000 */
.L_x_1785:
[----:B------:R-:W-:Y:S05]  /*27fb0*/  BRA `(.L_x_1787) ;  /* 0xfffffe8000547947 */ /* 0x000fea000383ffff */
.L_x_1500:
        /* <DEDUP_REMOVED lines=8> */
.L_x_1789:
[----:B------:R-:W-:Y:S05]  /*28040*/  BSYNC B1 ;  /* 0x0000000000017941 */ /* 0x000fea0003800000 */
.L_x_1788:
[----:B------:R-:W-:Y:S05]  /*28050*/  BRA `(.L_x_1790) ;  /* 0xfffffe8000387947 */ /* 0x000fea000383ffff */
.L_x_1502:
[----:B0-----:R0:W1:Y:S02]  /*28060*/  SYNCS.PHASECHK.TRANS64.TRYWAIT P2, [R18+URZ+0x2a800], R9 ;  /* 0x02a80009120075a7 */ /* 0x001064000804017f */
[----:B-1----:R-:W-:Y:S05]  /*28070*/  @!P2 NANOSLEEP.SYNCS 0x989680 ;  /* 0x009896800000a95d */ /* 0x002fea0003900000 */
[----:B------:R-:W1:Y:S02]  /*28080*/  @!P2 SYNCS.PHASECHK.TRANS64 P2, [R18+URZ+0x2a800], R9 ;  /* 0x02a800091200a5a7 */ /* 0x000e64000804007f */
[----:B-1----:R-:W-:Y:S05]  /*28090*/  @!P2 BRA `(.L_x_1502) ;  /* 0xfffffffc00f0a947 */ /* 0x002fea000383ffff */
[----:B------:R-:W-:Y:S05]  /*280a0*/  BRA `(.L_x_1791) ;  /* 0xfffffe8000b87947 */ /* 0x000fea000383ffff */
.L_x_1516:
[----:B-1----:R1:W2:Y:S02]  /*280b0*/  SYNCS.PHASECHK.TRANS64.TRYWAIT P2, [R3+URZ+0x2a830], R0 ;  /* 0x02a83000030075a7 */ /* 0x0022a4000804017f */
[----:B--2---:R-:W-:Y:S05]  /*280c0*/  @!P2 NANOSLEEP.SYNCS 0x989680 ;  /* 0x009896800000a95d */ /* 0x004fea0003900000 */
[----:B------:R-:W2:Y:S02]  /*280d0*/  @!P2 SYNCS.PHASECHK.TRANS64 P2, [R3+URZ+0x2a830], R0 ;  /* 0x02a830000300a5a7 */ /* 0x000ea4000804007f */
[----:B--2---:R-:W-:Y:S05]  /*280e0*/  @!P2 BRA `(.L_x_1516) ;  /* 0xfffffffc00f0a947 */ /* 0x004fea000383ffff */
[----:B------:R-:W-:Y:S05]  /*280f0*/  BRA `(.L_x_1515) ;  /* 0xfffffeac001c7947 */ /* 0x000fea000383ffff */
.L_x_1536:
[----:B-1----:R1:W2:Y:S02]  /*28100*/  SYNCS.PHASECHK.TRANS64.TRYWAIT P2, [R7+URZ+0x2a830], R14 ;  /* 0x02a8300e070075a7 */ /* 0x0022a4000804017f */
[----:B--2---:R-:W-:Y:S05]  /*28110*/  @!P2 NANOSLEEP.SYNCS 0x989680 ;  /* 0x009896800000a95d */ /* 0x004fea0003900000 */
[----:B------:R-:W2:Y:S02]  /*28120*/  @!P2 SYNCS.PHASECHK.TRANS64 P2, [R7+URZ+0x2a830], R14 ;  /* 0x02a8300e0700a5a7 */ /* 0x000ea4000804007f */
[----:B--2---:R-:W-:Y:S05]  /*28130*/  @!P2 BRA `(.L_x_1536) ;  /* 0xfffffffc00f0a947 */ /* 0x004fea000383ffff */
[----:B------:R-:W-:Y:S05]  /*28140*/  BRA `(.L_x_1535) ;  /* 0xfffffed800a87947 */ /* 0x000fea000383ffff */
.L_x_1541:
[----:B-1----:R1:W2:Y:S02]  /*28150*/  SYNCS.PHASECHK.TRANS64.TRYWAIT P2, [R14+URZ+0x2a850], R9 ;  /* 0x02a850090e0075a7 */ /* 0x0022a4000804017f */
[----:B--2---:R-:W-:Y:S05]  /*28160*/  @!P2 NANOSLEEP.SYNCS 0x989680 ;  /* 0x009896800000a95d */ /* 0x004fea0003900000 */
[----:B------:R-:W2:Y:S02]  /*28170*/  @!P2 SYNCS.PHASECHK.TRANS64 P2, [R14+URZ+0x2a850], R9 ;  /* 0x02a850090e00a5a7 */ /* 0x000ea4000804007f */
[----:B--2---:R-:W-:Y:S05]  /*28180*/  @!P2 BRA `(.L_x_1541) ;  /* 0xfffffffc00f0a947 */ /* 0x004fea000383ffff */
[----:B------:R-:W-:Y:S05]  /*28190*/  BRA `(.L_x_1540) ;  /* 0xfffffee4009c7947 */ /* 0x000fea000383ffff */
.L_x_1561:
[----:B-1----:R1:W2:Y:S02]  /*281a0*/  SYNCS.PHASECHK.TRANS64.TRYWAIT P2, [R3+URZ+0x2a830], R4 ;  /* 0x02a83004030075a7 */ /* 0x0022a4000804017f */
[----:B--2---:R-:W-:Y:S05]  /*281b0*/  @!P2 NANOSLEEP.SYNCS 0x989680 ;  /* 0x009896800000a95d */ /* 0x004fea0003900000 */
[----:B------:R-:W2:Y:S02]  /*281c0*/  @!P2 SYNCS.PHASECHK.TRANS64 P2, [R3+URZ+0x2a830], R4 ;  /* 0x02a830040300a5a7 */ /* 0x000ea4000804007f */
[----:B--2---:R-:W-:Y:S05]  /*281d0*/  @!P2 BRA `(.L_x_1561) ;  /* 0xfffffffc00f0a947 */ /* 0x004fea000383ffff */
[----:B------:R-:W-:Y:S05]  /*281e0*/  BRA `(.L_x_1560) ;  /* 0xffffff0c00487947 */ /* 0x000fea000383ffff */
.L_x_1566:
[----:B-1----:R1:W2:Y:S02]  /*281f0*/  SYNCS.PHASECHK.TRANS64.TRYWAIT P2, [R170+URZ+0x2a850], R3 ;  /* 0x02a85003aa0075a7 */ /* 0x0022a4000804017f */
[----:B--2---:R-:W-:Y:S05]  /*28200*/  @!P2 NANOSLEEP.SYNCS 0x989680 ;  /* 0x009896800000a95d */ /* 0x004fea0003900000 */
[----:B------:R-:W2:Y:S02]  /*28210*/  @!P2 SYNCS.PHASECHK.TRANS64 P2, [R170+URZ+0x2a850], R3 ;  /* 0x02a85003aa00a5a7 */ /* 0x000ea4000804007f */
[----:B--2---:R-:W-:Y:S05]  /*28220*/  @!P2 BRA `(.L_x_1566) ;  /* 0xfffffffc00f0a947 */ /* 0x004fea000383ffff */
[----:B------:R-:W-:Y:S05]  /*28230*/  BRA `(.L_x_1565) ;  /* 0xffffff1800287947 */ /* 0x000fea000383ffff */
.L_x_1574:
[----:B-1----:R1:W2:Y:S02]  /*28240*/  SYNCS.PHASECHK.TRANS64.TRYWAIT P2, [R4+URZ+0x2a830], R3 ;  /* 0x02a83003040075a7 */ /* 0x0022a4000804017f */
[----:B--2---:R-:W-:Y:S05]  /*28250*/  @!P2 NANOSLEEP.SYNCS 0x989680 ;  /* 0x009896800000a95d */ /* 0x004fea0003900000 */
[----:B------:R-:W2:Y:S02]  /*28260*/  @!P2 SYNCS.PHASECHK.TRANS64 P2, [R4+URZ+0x2a830], R3 ;  /* 0x02a830030400a5a7 */ /* 0x000ea4000804007f */
[----:B--2---:R-:W-:Y:S05]  /*28270*/  @!P2 BRA `(.L_x_1574) ;  /* 0xfffffffc00f0a947 */ /* 0x004fea000383ffff */
[----:B------:R-:W-:Y:S05]  /*28280*/  BRA `(.L_x_1573) ;  /* 0xffffff2c00247947 */ /* 0x000fea000383ffff */
.L_x_1579:
[----:B-1----:R1:W2:Y:S02]  /*28290*/  SYNCS.PHASECHK.TRANS64.TRYWAIT P2, [R12+URZ+0x2a850], R3 ;  /* 0x02a850030c0075a7 */ /* 0x0022a4000804017f */
[----:B--2---:R-:W-:Y:S05]  /*282a0*/  @!P2 NANOSLEEP.SYNCS 0x989680 ;  /* 0x009896800000a95d */ /* 0x004fea0003900000 */
[----:B------:R-:W2:Y:S02]  /*282b0*/  @!P2 SYNCS.PHASECHK.TRANS64 P2, [R12+URZ+0x2a850], R3 ;  /* 0x02a850030c00a5a7 */ /* 0x000ea4000804007f */
[----:B--2---:R-:W-:Y:S05]  /*282c0*/  @!P2 BRA `(.L_x_1579) ;  /* 0xfffffffc00f0a947 */ /* 0x004fea000383ffff */
[----:B------:R-:W-:Y:S05]  /*282d0*/  BRA `(.L_x_1578) ;  /* 0xffffff3800187947 */ /* 0x000fea000383ffff */
.L_x_1593:
[----:B-1----:R1:W2:Y:S02]  /*282e0*/  SYNCS.PHASECHK.TRANS64.TRYWAIT P0, [R13+URZ+0x2a850], R0 ;  /* 0x02a850000d0075a7 */ /* 0x0022a4000800017f */
[----:B--2---:R-:W-:Y:S05]  /*282f0*/  @!P0 NANOSLEEP.SYNCS 0x989680 ;  /* 0x009896800000895d */ /* 0x004fea0003900000 */
[----:B------:R-:W2:Y:S02]  /*28300*/  @!P0 SYNCS.PHASECHK.TRANS64 P0, [R13+URZ+0x2a850], R0 ;  /* 0x02a850000d0085a7 */ /* 0x000ea4000800007f */
[----:B--2---:R-:W-:Y:S05]  /*28310*/  @!P0 BRA `(.L_x_1593) ;  /* 0xfffffffc00f08947 */ /* 0x004fea000383ffff */
[----:B------:R-:W-:Y:S05]  /*28320*/  BRA `(.L_x_1592) ;  /* 0xffffff6000207947 */ /* 0x000fea000383ffff */
.L_x_1635:
        /* <DEDUP_REMOVED lines=11> */
.L_x_1793:
[----:B------:R-:W-:Y:S05]  /*283e0*/  BSYNC B1 ;  /* 0x0000000000017941 */ /* 0x000fea0003800000 */
.L_x_1792:
[----:B------:R-:W-:Y:S05]  /*283f0*/  BRA `(.L_x_1794) ;  /* 0xffffff9c00e47947 */ /* 0x000fea000383ffff */
.L_x_1636:
[----:B------:R-:W-:Y:S01]  /*28400*/  BSSY B1, `(.L_x_1795) ;  /* 0x0000006000017945 */ /* 0x000fe20003800000 */
[----:B------:R-:W-:-:S07]  /*28410*/  IMAD.MOV.U32 R15, RZ, RZ, -0x1 ;  /* 0xffffffffff0f7424 */ /* 0x000fce00078e00ff */
[----:B------:R-:W-:Y:S05]  /*28420*/  WARPSYNC.COLLECTIVE R15, `(.L_x_1796) ;  /* 0x000000000f0c7348 */ /* 0x000fea0003c00000 */
[----:B------:R-:W-:Y:S02]  /*28430*/  ELECT P6, UR62, PT ;  /* 0x00000000003e782f */ /* 0x000fe400038c0000 */
[----:B------:R-:W-:Y:S01]  /*28440*/  MOV R14, UR62 ;  /* 0x0000003e000e7c02 */ /* 0x000fe20008000f00 */
[----:B------:R-:W-:Y:S10]  /*28450*/  ENDCOLLECTIVE ;  /* 0x000000000000791b */ /* 0x000ff40003800000 */
.L_x_1796:
[----:B------:R-:W-:Y:S05]  /*28460*/  BSYNC B1 ;  /* 0x0000000000017941 */ /* 0x000fea0003800000 */
.L_x_1795:
[----:B------:R-:W-:Y:S05]  /*28470*/  BRA `(.L_x_1797) ;  /* 0xffffff9c00d07947 */ /* 0x000fea000383ffff */
.L_x_1638:
[----:B0-----:R0:W1:Y:S02]  /*28480*/  SYNCS.PHASECHK.TRANS64.TRYWAIT P0, [R11+URZ+0x2a820], R8 ;  /* 0x02a820080b0075a7 */ /* 0x001064000800017f */
[----:B-1----:R-:W-:Y:S05]  /*28490*/  @!P0 NANOSLEEP.SYNCS 0x989680 ;  /* 0x009896800000895d */ /* 0x002fea0003900000 */
[----:B------:R-:W1:Y:S02]  /*284a0*/  @!P0 SYNCS.PHASECHK.TRANS64 P0, [R11+URZ+0x2a820], R8 ;  /* 0x02a820080b0085a7 */ /* 0x000e64000800007f */
[----:B-1----:R-:W-:Y:S05]  /*284b0*/  @!P0 BRA `(.L_x_1638) ;  /* 0xfffffffc00f08947 */ /* 0x002fea000383ffff */
[----:B------:R-:W-:Y:S05]  /*284c0*/  BRA `(.L_x_1798) ;  /* 0xffffff9c00ec7947 */ /* 0x000fea000383ffff */
.L_x_1641:
[----:B0-----:R0:W1:Y:S02]  /*284d0*/  SYNCS.PHASECHK.TRANS64.TRYWAIT P0, [R8+URZ+0x2a8a0], R10 ;  /* 0x02a8a00a080075a7 */ /* 0x001064000800017f */
[----:B-1----:R-:W-:Y:S05]  /*284e0*/  @!P0 NANOSLEEP.SYNCS 0x989680 ;  /* 0x009896800000895d */ /* 0x002fea0003900000 */
[----:B------:R-:W1:Y:S02]  /*284f0*/  @!P0 SYNCS.PHASECHK.TRANS64 P0, [R8+URZ+0x2a8a0], R10 ;  /* 0x02a8a00a080085a7 */ /* 0x000e64000800007f */
[----:B-1----:R-:W-:Y:S05]  /*28500*/  @!P0 BRA `(.L_x_1641) ;  /* 0xfffffffc00f08947 */ /* 0x002fea000383ffff */
[----:B------:R-:W-:Y:S05]  /*28510*/  BRA `(.L_x_1799) ;  /* 0xffffff9c00fc7947 */ /* 0x000fea000383ffff */
.L_x_1643:
[----:B-1----:R1:W2:Y:S02]  /*28520*/  SYNCS.PHASECHK.TRANS64.TRYWAIT P0, [R8+URZ+0x2a8c0], R10 ;  /* 0x02a8c00a080075a7 */ /* 0x0022a4000800017f */
[----:B--2---:R-:W-:Y:S05]  /*28530*/  @!P0 NANOSLEEP.SYNCS 0x989680 ;  /* 0x009896800000895d */ /* 0x004fea0003900000 */
[----:B------:R-:W2:Y:S02]  /*28540*/  @!P0 SYNCS.PHASECHK.TRANS64 P0, [R8+URZ+0x2a8c0], R10 ;  /* 0x02a8c00a080085a7 */ /* 0x000ea4000800007f */
[----:B--2---:R-:W-:Y:S05]  /*28550*/  @!P0 BRA `(.L_x_1643) ;  /* 0xfffffffc00f08947 */ /* 0x004fea000383ffff */
[----:B------:R-:W-:Y:S05]  /*28560*/  BRA `(.L_x_1800) ;  /* 0xffffffa0008c7947 */ /* 0x000fea000383ffff */
.L_x_1647:
[----:B0-----:R0:W1:Y:S02]  /*28570*/  SYNCS.PHASECHK.TRANS64.TRYWAIT P0, [R8+URZ+0x2a8a0], R9 ;  /* 0x02a8a009080075a7 */ /* 0x001064000800017f */
[----:B-1----:R-:W-:Y:S05]  /*28580*/  @!P0 NANOSLEEP.SYNCS 0x989680 ;  /* 0x009896800000895d */ /* 0x002fea0003900000 */
[----:B------:R-:W1:Y:S02]  /*28590*/  @!P0 SYNCS.PHASECHK.TRANS64 P0, [R8+URZ+0x2a8a0], R9 ;  /* 0x02a8a009080085a7 */ /* 0x000e64000800007f */
[----:B-1----:R-:W-:Y:S05]  /*285a0*/  @!P0 BRA `(.L_x_1647) ;  /* 0xfffffffc00f08947 */ /* 0x002fea000383ffff */
[----:B------:R-:W-:Y:S05]  /*285b0*/  BRA `(.L_x_1801) ;  /* 0xffffffa400487947 */ /* 0x000fea000383ffff */
.L_x_1649:
[----:B-1----:R1:W2:Y:S02]  /*285c0*/  SYNCS.PHASECHK.TRANS64.TRYWAIT P1, [R8+URZ+0x2a8c0], R9 ;  /* 0x02a8c009080075a7 */ /* 0x0022a4000802017f */
[----:B--2---:R-:W-:Y:S05]  /*285d0*/  @!P1 NANOSLEEP.SYNCS 0x989680 ;  /* 0x009896800000995d */ /* 0x004fea0003900000 */
[----:B------:R-:W2:Y:S02]  /*285e0*/  @!P1 SYNCS.PHASECHK.TRANS64 P1, [R8+URZ+0x2a8c0], R9 ;  /* 0x02a8c009080095a7 */ /* 0x000ea4000802007f */
[----:B--2---:R-:W-:Y:S05]  /*285f0*/  @!P1 BRA `(.L_x_1649) ;  /* 0xfffffffc00f09947 */ /* 0x004fea000383ffff */
[----:B------:R-:W-:Y:S05]  /*28600*/  BRA `(.L_x_1802) ;  /* 0xffffffa400d47947 */ /* 0x000fea000383ffff */
.L_x_1669:
        /* <DEDUP_REMOVED lines=11> */
.L_x_1804:
[----:B------:R-:W-:Y:S05]  /*286c0*/  BSYNC B0 ;  /* 0x0000000000007941 */ /* 0x000fea0003800000 */
.L_x_1803:
[----:B------:R-:W-:Y:S05]  /*286d0*/  BRA `(.L_x_1805) ;  /* 0xffffffb400a07947 */ /* 0x000fea000383ffff */
.L_x_1670:
[----:B------:R-:W-:Y:S01]  /*286e0*/  BSSY B0, `(.L_x_1806) ;  /* 0x0000006000007945 */ /* 0x000fe20003800000 */
[----:B------:R-:W-:-:S07]  /*286f0*/  IMAD.MOV.U32 R15, RZ, RZ, -0x1 ;  /* 0xffffffffff0f7424 */ /* 0x000fce00078e00ff */
[----:B------:R-:W-:Y:S05]  /*28700*/  WARPSYNC.COLLECTIVE R15, `(.L_x_1807) ;  /* 0x000000000f0c7348 */ /* 0x000fea0003c00000 */
[----:B------:R-:W-:Y:S02]  /*28710*/  ELECT P6, UR62, PT ;  /* 0x00000000003e782f */ /* 0x000fe400038c0000 */
[----:B------:R-:W-:Y:S01]  /*28720*/  MOV R14, UR62 ;  /* 0x0000003e000e7c02 */ /* 0x000fe20008000f00 */
[----:B------:R-:W-:Y:S10]  /*28730*/  ENDCOLLECTIVE ;  /* 0x000000000000791b */ /* 0x000ff40003800000 */
.L_x_1807:
[----:B------:R-:W-:Y:S05]  /*28740*/  BSYNC B0 ;  /* 0x0000000000007941 */ /* 0x000fea0003800000 */
.L_x_1806:
[----:B------:R-:W-:Y:S05]  /*28750*/  BRA `(.L_x_1808) ;  /* 0xffffffb400907947 */ /* 0x000fea000383ffff */
.L_x_1673:
[----:B0-----:R0:W1:Y:S02]  /*28760*/  SYNCS.PHASECHK.TRANS64.TRYWAIT P0, [R7+URZ+0x2a840], R10 ;  /* 0x02a8400a070075a7 */ /* 0x001064000800017f */
[----:B-1----:R-:W-:Y:S05]  /*28770*/  @!P0 NANOSLEEP.SYNCS 0x989680 ;  /* 0x009896800000895d */ /* 0x002fea0003900000 */
[----:B------:R-:W1:Y:S02]  /*28780*/  @!P0 SYNCS.PHASECHK.TRANS64 P0, [R7+URZ+0x2a840], R10 ;  /* 0x02a8400a070085a7 */ /* 0x000e64000800007f */
[----:B-1----:R-:W-:Y:S05]  /*28790*/  @!P0 BRA `(.L_x_1673) ;  /* 0xfffffffc00f08947 */ /* 0x002fea000383ffff */
[----:B------:R-:W-:Y:S05]  /*287a0*/  BRA `(.L_x_1809) ;  /* 0xffffffb400f87947 */ /* 0x000fea000383ffff */
.L_x_1676:
        /* <DEDUP_REMOVED lines=8> */
.L_x_1684:
[----:B0-----:R0:W1:Y:S02]  /*28830*/  SYNCS.PHASECHK.TRANS64.TRYWAIT P0, [R3+URZ+0x2a840], R8 ;  /* 0x02a84008030075a7 */ /* 0x001064000800017f */
[----:B-1----:R-:W-:Y:S05]  /*28840*/  @!P0 NANOSLEEP.SYNCS 0x989680 ;  /* 0x009896800000895d */ /* 0x002fea0003900000 */
[----:B------:R-:W1:Y:S02]  /*28850*/  @!P0 SYNCS.PHASECHK.TRANS64 P0, [R3+URZ+0x2a840], R8 ;  /* 0x02a84008030085a7 */ /* 0x000e64000800007f */
[----:B-1----:R-:W-:Y:S05]  /*28860*/  @!P0 BRA `(.L_x_1684) ;  /* 0xfffffffc00f08947 */ /* 0x002fea000383ffff */
[----:B------:R-:W-:Y:S05]  /*28870*/  BRA `(.L_x_1811) ;  /* 0xffffffc000047947 */ /* 0x000fea000383ffff */
.L_x_1686:
[----:B0-----:R0:W1:Y:S02]  /*28880*/  SYNCS.PHASECHK.TRANS64.TRYWAIT P0, [R3+URZ+0x2a860], R8 ;  /* 0x02a86008030075a7 */ /* 0x001064000800017f */
[----:B-1----:R-:W-:Y:S05]  /*28890*/  @!P0 NANOSLEEP.SYNCS 0x989680 ;  /* 0x009896800000895d */ /* 0x002fea0003900000 */
[----:B------:R-:W1:Y:S02]  /*288a0*/  @!P0 SYNCS.PHASECHK.TRANS64 P0, [R3+URZ+0x2a860], R8 ;  /* 0x02a86008030085a7 */ /* 0x000e64000800007f */
[----:B-1----:R-:W-:Y:S05]  /*288b0*/  @!P0 BRA `(.L_x_1686) ;  /* 0xfffffffc00f08947 */ /* 0x002fea000383ffff */
[----:B------:R-:W-:Y:S05]  /*288c0*/  BRA `(.L_x_1812) ;  /* 0xffffffc000b07947 */ /* 0x000fea000383ffff */
.L_x_1692:
[----:B-1----:R1:W2:Y:S02]  /*288d0*/  SYNCS.PHASECHK.TRANS64.TRYWAIT P0, [R2+URZ+0x2a840], R3 ;  /* 0x02a84003020075a7 */ /* 0x0022a4000800017f */
[----:B--2---:R-:W-:Y:S05]  /*288e0*/  @!P0 NANOSLEEP.SYNCS 0x989680 ;  /* 0x009896800000895d */ /* 0x004fea0003900000 */
[----:B------:R-:W2:Y:S02]  /*288f0*/  @!P0 SYNCS.PHASECHK.TRANS64 P0, [R2+URZ+0x2a840], R3 ;  /* 0x02a84003020085a7 */ /* 0x000ea4000800007f */
[----:B--2---:R-:W-:Y:S05]  /*28900*/  @!P0 BRA `(.L_x_1692) ;  /* 0xfffffffc00f08947 */ /* 0x004fea000383ffff */
[----:B------:R-:W-:Y:S05]  /*28910*/  BRA `(.L_x_1813) ;  /* 0xffffffc800187947 */ /* 0x000fea000383ffff */
.L_x_1694:
[----:B0-----:R0:W1:Y:S02]  /*28920*/  SYNCS.PHASECHK.TRANS64.TRYWAIT P0, [R2+URZ+0x2a860], R3 ;  /* 0x02a86003020075a7 */ /* 0x001064000800017f */
[----:B-1----:R-:W-:Y:S05]  /*28930*/  @!P0 NANOSLEEP.SYNCS 0x989680 ;  /* 0x009896800000895d */ /* 0x002fea0003900000 */
[----:B------:R-:W1:Y:S02]  /*28940*/  @!P0 SYNCS.PHASECHK.TRANS64 P0, [R2+URZ+0x2a860], R3 ;  /* 0x02a86003020085a7 */ /* 0x000e64000800007f */
[----:B-1----:R-:W-:Y:S05]  /*28950*/  @!P0 BRA `(.L_x_1694) ;  /* 0xfffffffc00f08947 */ /* 0x002fea000383ffff */
[----:B------:R-:W-:Y:S05]  /*28960*/  BRA `(.L_x_1814) ;  /* 0xffffffc800c47947 */ /* 0x000fea000383ffff */
.L_x_1700:
[----:B--2---:R2:W3:Y:S02]  /*28970*/  SYNCS.PHASECHK.TRANS64.TRYWAIT P0, [R2+URZ+0x2a840], R3 ;  /* 0x02a84003020075a7 */ /* 0x0044e4000800017f */
[----:B---3--:R-:W-:Y:S05]  /*28980*/  @!P0 NANOSLEEP.SYNCS 0x989680 ;  /* 0x009896800000895d */ /* 0x008fea0003900000 */
[----:B------:R-:W3:Y:S02]  /*28990*/  @!P0 SYNCS.PHASECHK.TRANS64 P0, [R2+URZ+0x2a840], R3 ;  /* 0x02a84003020085a7 */ /* 0x000ee4000800007f */
[----:B---3--:R-:W-:Y:S05]  /*289a0*/  @!P0 BRA `(.L_x_1700) ;  /* 0xfffffffc00f08947 */ /* 0x008fea000383ffff */
[----:B------:R-:W-:Y:S05]  /*289b0*/  BRA `(.L_x_1815) ;  /* 0xffffffd000007947 */ /* 0x000fea000383ffff */
.L_x_1702:
[----:B0-----:R0:W1:Y:S02]  /*289c0*/  SYNCS.PHASECHK.TRANS64.TRYWAIT P0, [R2+URZ+0x2a860], R9 ;  /* 0x02a86009020075a7 */ /* 0x001064000800017f */
[----:B-1----:R-:W-:Y:S05]  /*289d0*/  @!P0 NANOSLEEP.SYNCS 0x989680 ;  /* 0x009896800000895d */ /* 0x002fea0003900000 */
[----:B------:R-:W1:Y:S02]  /*289e0*/  @!P0 SYNCS.PHASECHK.TRANS64 P0, [R2+URZ+0x2a860], R9 ;  /* 0x02a86009020085a7 */ /* 0x000e64000800007f */
[----:B-1----:R-:W-:Y:S05]  /*289f0*/  @!P0 BRA `(.L_x_1702) ;  /* 0xfffffffc00f08947 */ /* 0x002fea000383ffff */
[----:B------:R-:W-:Y:S05]  /*28a00*/  BRA `(.L_x_1816) ;  /* 0xffffffd000a87947 */ /* 0x000fea000383ffff */
.L_x_1710:
[----:B-1----:R1:W2:Y:S02]  /*28a10*/  SYNCS.PHASECHK.TRANS64.TRYWAIT P0, [R3+URZ+0x2a860], R2 ;  /* 0x02a86002030075a7 */ /* 0x0022a4000800017f */
[----:B--2---:R-:W-:Y:S05]  /*28a20*/  @!P0 NANOSLEEP.SYNCS 0x989680 ;  /* 0x009896800000895d */ /* 0x004fea0003900000 */
[----:B------:R-:W2:Y:S02]  /*28a30*/  @!P0 SYNCS.PHASECHK.TRANS64 P0, [R3+URZ+0x2a860], R2 ;  /* 0x02a86002030085a7 */ /* 0x000ea4000800007f */
[----:B--2---:R-:W-:Y:S05]  /*28a40*/  @!P0 BRA `(.L_x_1710) ;  /* 0xfffffffc00f08947 */ /* 0x004fea000383ffff */
[----:B------:R-:W-:Y:S05]  /*28a50*/  BRA `(.L_x_1817) ;  /* 0xffffffd400cc7947 */ /* 0x000fea000383ffff */
.L_x_1713:
[----:B------:R-:W-:Y:S01]  /*28a60*/  BSSY B0, `(.L_x_1818) ;  /* 0x0000008000007945 */ /* 0x000fe20003800000 */
[----:B------:R-:W-:Y:S02]  /*28a70*/  IMAD.MOV.U32 R13, RZ, RZ, R16 ;  /* 0x000000ffff0d7224 */ /* 0x000fe400078e0010 */
[----:B------:R-:W-:Y:S02]  /*28a80*/  IMAD.MOV.U32 R12, RZ, RZ, RZ ;  /* 0x000000ffff0c7224 */ /* 0x000fe400078e00ff */
[----:B------:R-:W-:Y:S02]  /*28a90*/  IMAD.MOV.U32 R11, RZ, RZ, 0x1f ;  /* 0x0000001fff0b7424 */ /* 0x000fe400078e00ff */
[----:B0-----:R-:W-:-:S07]  /*28aa0*/  IMAD.MOV.U32 R15, RZ, RZ, -0x1 ;  /* 0xffffffffff0f7424 */ /* 0x001fce00078e00ff */
[----:B-12---:R-:W-:Y:S05]  /*28ab0*/  WARPSYNC.COLLECTIVE R15, `(.L_x_1819) ;  /* 0x000000000f087348 */ /* 0x006fea0003c00000 */
[----:B------:R0:W3:Y:S02]  /*28ac0*/  SHFL.IDX P6, R14, R13, R12, R11 ;  /* 0x0000000c0d0e7389 */ /* 0x0000e400000c000b */
[----:B0123--:R-:W-:Y:S01]  /*28ad0*/  ENDCOLLECTIVE ;  /* 0x000000000000791b */ /* 0x00ffe20003800000 */
.L_x_1819:
[----:B------:R-:W-:Y:S05]  /*28ae0*/  BSYNC B0 ;  /* 0x0000000000007941 */ /* 0x000fea0003800000 */
.L_x_1818:
        /* <DEDUP_REMOVED lines=8> */
.L_x_1820:
[----:B------:R-:W-:Y:S01]  /*28b70*/  IMAD.MOV.U32 R16, RZ, RZ, R14 ;  /* 0x000000ffff107224 */ /* 0x000fe200078e000e */
[----:B------:R-:W-:Y:S06]  /*28b80*/  BRA `(.L_x_1821) ;  /* 0xffffffd800607947 */ /* 0x000fec000383ffff */
.L_x_1716:
[----:B------:R-:W-:Y:S01]  /*28b90*/  BSSY B0, `(.L_x_1822) ;  /* 0x0000008000007945 */ /* 0x000fe20003800000 */
[----:B-----5:R-:W-:Y:S02]  /*28ba0*/  IMAD.MOV.U32 R13, RZ, RZ, R17 ;  /* 0x000000ffff0d7224 */ /* 0x020fe400078e0011 */
[----:B------:R-:W-:Y:S02]  /*28bb0*/  IMAD.MOV.U32 R12, RZ, RZ, 0x1 ;  /* 0x00000001ff0c7424 */ /* 0x000fe400078e00ff */
[----:B------:R-:W-:Y:S02]  /*28bc0*/  IMAD.MOV.U32 R11, RZ, RZ, RZ ;  /* 0x000000ffff0b7224 */ /* 0x000fe400078e00ff */
[----:B0-----:R-:W-:-:S07]  /*28bd0*/  IMAD.MOV.U32 R15, RZ, RZ, -0x1 ;  /* 0xffffffffff0f7424 */ /* 0x001fce00078e00ff */
[----:B-1234-:R-:W-:Y:S05]  /*28be0*/  WARPSYNC.COLLECTIVE R15, `(.L_x_1823) ;  /* 0x000000000f087348 */ /* 0x01efea0003c00000 */
[----:B------:R0:W0:Y:S02]  /*28bf0*/  SHFL.UP P6, R14, R13, R12, R11 ;  /* 0x0400000c0d0e7389 */ /* 0x00002400000c000b */
[----:B01234-:R-:W-:Y:S01]  /*28c00*/  ENDCOLLECTIVE ;  /* 0x000000000000791b */ /* 0x01ffe20003800000 */
.L_x_1823:
[----:B------:R-:W-:Y:S05]  /*28c10*/  BSYNC B0 ;  /* 0x0000000000007941 */ /* 0x000fea0003800000 */
.L_x_1822:
        /* <DEDUP_REMOVED lines=10> */
.L_x_1824:
        /* <DEDUP_REMOVED lines=8> */
.L_x_1825:
        /* <DEDUP_REMOVED lines=8> */
.L_x_1826:
        /* <DEDUP_REMOVED lines=8> */
.L_x_1827:
        /* <DEDUP_REMOVED lines=8> */
.L_x_1828:
[----:B------:R-:W-:Y:S05]  /*28ec0*/  BRA `(.L_x_1829) ;  /* 0xffffffd800287947 */ /* 0x000fea000383ffff */
.L_x_1721:
        /* <DEDUP_REMOVED lines=8> */
.L_x_1831:
[----:B------:R-:W-:Y:S05]  /*28f50*/  BSYNC B0 ;  /* 0x0000000000007941 */ /* 0x000fea0003800000 */
.L_x_1830:
        /* <DEDUP_REMOVED lines=10> */
.L_x_1832:
        /* <DEDUP_REMOVED lines=8> */
.L_x_1833:
        /* <DEDUP_REMOVED lines=8> */
.L_x_1834:
        /* <DEDUP_REMOVED lines=8> */
.L_x_1835:
        /* <DEDUP_REMOVED lines=8> */
.L_x_1836:
[----:B------:R-:W-:Y:S05]  /*29200*/  BRA `(.L_x_1837) ;  /* 0xffffffd800107947 */ /* 0x000fea000383ffff */
.L_x_1723:
[----:B------:R-:W-:Y:S01]  /*29210*/  BSSY B0, `(.L_x_1838) ;  /* 0x0000006000007945 */ /* 0x000fe20003800000 */
[----:B------:R-:W-:Y:S01]  /*29220*/  PLOP3.LUT P6, PT, P6, PT, PT, 0x8, 0x0 ;  /* 0x000000000000781c */ /* 0x000fe200037ce170 */
[----:B------:R-:W-:-:S12]  /*29230*/  IMAD.MOV.U32 R15, RZ, RZ, -0x1 ;  /* 0xffffffffff0f7424 */ /* 0x000fd800078e00ff */
[----:B0-----:R-:W-:Y:S05]  /*29240*/  WARPSYNC.COLLECTIVE R15, `(.L_x_1839) ;  /* 0x000000000f087348 */ /* 0x001fea0003c00000 */
[----:B------:R-:W-:Y:S01]  /*29250*/  VOTE.ANY R14, PT, P6 ;  /* 0x00000000000e7806 */ /* 0x000fe200030e0100 */
[----:B0-----:R-:W-:Y:S06]  /*29260*/  ENDCOLLECTIVE ;  /* 0x000000000000791b */ /* 0x001fec0003800000 */
.L_x_1839:
[----:B------:R-:W-:Y:S05]  /*29270*/  BSYNC B0 ;  /* 0x0000000000007941 */ /* 0x000fea0003800000 */
.L_x_1838:
        /* <DEDUP_REMOVED lines=9> */
.L_x_1840:
[----:B------:R-:W-:Y:S01]  /*29310*/  IMAD.MOV.U32 R17, RZ, RZ, R14 ;  /* 0x000000ffff117224 */ /* 0x000fe200078e000e */
[----:B------:R-:W-:Y:S06]  /*29320*/  BRA `(.L_x_1841) ;  /* 0xffffffd800007947 */ /* 0x000fec000383ffff */
.L_x_1725:
[----:B------:R-:W-:Y:S01]  /*29330*/  BSSY B0, `(.L_x_1842) ;  /* 0x0000007000007945 */ /* 0x000fe20003800000 */
[----:B------:R-:W-:Y:S02]  /*29340*/  IMAD.MOV.U32 R13, RZ, RZ, R2 ;  /* 0x000000ffff0d7224 */ /* 0x000fe400078e0002 */
[----:B------:R-:W-:Y:S02]  /*29350*/  IMAD.MOV.U32 R11, RZ, RZ, 0x1f ;  /* 0x0000001fff0b7424 */ /* 0x000fe400078e00ff */
[----:B------:R-:W-:-:S07]  /*29360*/  IMAD.MOV.U32 R15, RZ, RZ, -0x1 ;  /* 0xffffffffff0f7424 */ /* 0x000fce00078e00ff */
[----:B012---:R-:W-:Y:S05]  /*29370*/  WARPSYNC.COLLECTIVE R15, `(.L_x_1843) ;  /* 0x000000000f087348 */ /* 0x007fea0003c00000 */
[----:B------:R3:W4:Y:S02]  /*29380*/  SHFL.IDX P6, R14, R13, R12, R11 ;  /* 0x0000000c0d0e7389 */ /* 0x00072400000c000b */
[----:B01234-:R-:W-:Y:S01]  /*29390*/  ENDCOLLECTIVE ;  /* 0x000000000000791b */ /* 0x01ffe20003800000 */
.L_x_1843:
[----:B------:R-:W-:Y:S05]  /*293a0*/  BSYNC B0 ;  /* 0x0000000000007941 */ /* 0x000fea0003800000 */
.L_x_1842:
[----:B------:R-:W-:Y:S01]  /*293b0*/  IMAD.MOV.U32 R7, RZ, RZ, R14 ;  /* 0x000000ffff077224 */ /* 0x000fe200078e000e */
[----:B------:R-:W-:Y:S06]  /*293c0*/  BRA `(.L_x_1724) ;  /* 0xffffffd400f47947 */ /* 0x000fec000383ffff */
.L_x_1729:
[----:B-1----:R1:W2:Y:S02]  /*293d0*/  SYNCS.PHASECHK.TRANS64.TRYWAIT P0, [R0+URZ+0x2a820], R3 ;  /* 0x02a82003000075a7 */ /* 0x0022a4000800017f */
[----:B--2---:R-:W-:Y:S05]  /*293e0*/  @!P0 NANOSLEEP.SYNCS 0x989680 ;  /* 0x009896800000895d */ /* 0x004fea0003900000 */
[----:B------:R-:W2:Y:S02]  /*293f0*/  @!P0 SYNCS.PHASECHK.TRANS64 P0, [R0+URZ+0x2a820], R3 ;  /* 0x02a82003000085a7 */ /* 0x000ea4000800007f */
[----:B--2---:R-:W-:Y:S05]  /*29400*/  @!P0 BRA `(.L_x_1729) ;  /* 0xfffffffc00f08947 */ /* 0x004fea000383ffff */
[----:B------:R-:W-:Y:S05]  /*29410*/  BRA `(.L_x_1844) ;  /* 0xffffffdc006c7947 */ /* 0x000fea000383ffff */
.L_x_1730:
        /* <DEDUP_REMOVED lines=11> */
.L_x_1846:
[----:B------:R-:W-:Y:S05]  /*294d0*/  BSYNC B0 ;  /* 0x0000000000007941 */ /* 0x000fea0003800000 */
.L_x_1845:
[----:B------:R-:W-:Y:S05]  /*294e0*/  BRA `(.L_x_1847) ;  /* 0xffffffdc00547947 */ /* 0x000fea000383ffff */
.L_x_1731:
[----:B------:R-:W-:Y:S01]  /*294f0*/  BSSY B0, `(.L_x_1848) ;  /* 0x0000006000007945 */ /* 0x000fe20003800000 */
[----:B------:R-:W-:-:S07]  /*29500*/  IMAD.MOV.U32 R15, RZ, RZ, -0x1 ;  /* 0xffffffffff0f7424 */ /* 0x000fce00078e00ff */
[----:B012---:R-:W-:Y:S05]  /*29510*/  WARPSYNC.COLLECTIVE R15, `(.L_x_1849) ;  /* 0x000000000f0c7348 */ /* 0x007fea0003c00000 */
[----:B------:R-:W-:Y:S02]  /*29520*/  ELECT P6, UR62, PT ;  /* 0x00000000003e782f */ /* 0x000fe400038c0000 */
[----:B------:R-:W-:Y:S01]  /*29530*/  MOV R14, UR62 ;  /* 0x0000003e000e7c02 */ /* 0x000fe20008000f00 */
[----:B012---:R-:W-:Y:S10]  /*29540*/  ENDCOLLECTIVE ;  /* 0x000000000000791b */ /* 0x007ff40003800000 */
.L_x_1849:
[----:B------:R-:W-:Y:S05]  /*29550*/  BSYNC B0 ;  /* 0x0000000000007941 */ /* 0x000fea0003800000 */
.L_x_1848:
[----:B------:R-:W-:Y:S05]  /*29560*/  BRA `(.L_x_1850) ;  /* 0xffffffdc00487947 */ /* 0x000fea000383ffff */
.L_x_1733:
[----:B-1----:R1:W2:Y:S02]  /*29570*/  SYNCS.PHASECHK.TRANS64.TRYWAIT P0, [R6+URZ], R5 ;  /* 0x00000005060075a7 */ /* 0x0022a4000800017f */
[----:B--2---:R-:W-:Y:S05]  /*29580*/  @!P0 NANOSLEEP.SYNCS 0x989680 ;  /* 0x009896800000895d */ /* 0x004fea0003900000 */
[----:B------:R-:W2:Y:S02]  /*29590*/  @!P0 SYNCS.PHASECHK.TRANS64 P0, [R6+URZ], R5 ;  /* 0x00000005060085a7 */ /* 0x000ea4000800007f */
[----:B--2---:R-:W-:Y:S05]  /*295a0*/  @!P0 BRA `(.L_x_1733) ;  /* 0xfffffffc00f08947 */ /* 0x004fea000383ffff */
[----:B------:R-:W-:Y:S05]  /*295b0*/  BRA `(.L_x_1851) ;  /* 0xffffffdc00847947 */ /* 0x000fea000383ffff */
.L_x_1734:
[----:B--2---:R2:W3:Y:S02]  /*295c0*/  SYNCS.PHASECHK.TRANS64.TRYWAIT P0, [R7+URZ], R2 ;  /* 0x00000002070075a7 */ /* 0x0044e4000800017f */
[----:B---3--:R-:W-:Y:S05]  /*295d0*/  @!P0 NANOSLEEP.SYNCS 0x989680 ;  /* 0x009896800000895d */ /* 0x008fea0003900000 */
[----:B------:R-:W3:Y:S02]  /*295e0*/  @!P0 SYNCS.PHASECHK.TRANS64 P0, [R7+URZ], R2 ;  /* 0x00000002070085a7 */ /* 0x000ee4000800007f */
[----:B---3--:R-:W-:Y:S05]  /*295f0*/  @!P0 BRA `(.L_x_1734) ;  /* 0xfffffffc00f08947 */ /* 0x008fea000383ffff */
[----:B------:R-:W-:Y:S05]  /*29600*/  BRA `(.L_x_1852) ;  /* 0xffffffdc00787947 */ /* 0x000fea000383ffff */
.L_x_1736:
[----:B---3--:R3:W4:Y:S02]  /*29610*/  SYNCS.PHASECHK.TRANS64.TRYWAIT P0, [R4+URZ], R5 ;  /* 0x00000005040075a7 */ /* 0x008724000800017f */
[----:B----4-:R-:W-:Y:S05]  /*29620*/  @!P0 NANOSLEEP.SYNCS 0x989680 ;  /* 0x009896800000895d */ /* 0x010fea0003900000 */
[----:B------:R-:W4:Y:S02]  /*29630*/  @!P0 SYNCS.PHASECHK.TRANS64 P0, [R4+URZ], R5 ;  /* 0x00000005040085a7 */ /* 0x000f24000800007f */
[----:B----4-:R-:W-:Y:S05]  /*29640*/  @!P0 BRA `(.L_x_1736) ;  /* 0xfffffffc00f08947 */ /* 0x010fea000383ffff */
[----:B------:R-:W-:Y:S05]  /*29650*/  BRA `(.L_x_1853) ;  /* 0xffffffdc00807947 */ /* 0x000fea000383ffff */
.L_x_1854:
        /* <DEDUP_REMOVED lines=10> */
.L_x_11936:


//--------------------- .text._ZN7cutlass13device_kernelIN5flash11enable_sm90INS1_16FlashAttnFwdSm90INS1_25CollectiveMainloopFwdSm90ILi2EN4cute5tupleIJNS5_1CILi1EEES8_S8_EEENS6_IJNS7_ILi128EEESA_NS7_ILi192EEEEEELi128ENS_10bfloat16_tEfNS_4arch4Sm90ELb1ELb0ELb0ELb0ELb0ELb0ELb0ELb1ELb1ELb0ELb0ELb0EEENS1_21CollectiveEpilogueFwdINS6_IJSA_SA_SA_EEES9_SD_SF_Li256ELb0ELb0ELb0ELb0EEENS1_30DynamicPersistentTileSchedulerILi256ELi32ELb0ELb0ELb1EEEEEEEEEvNT_6ParamsE --------------------------
	.section	.text._ZN7cutlass13device_kernelIN5flash11enable_sm90INS1_16FlashAttnFwdSm90INS1_25CollectiveMainloopFwdSm90ILi2EN4cute5tupleIJNS5_1CILi1EEES8_S8_EEENS6_IJNS7_ILi128EEESA_NS7_ILi192EEEEEELi128ENS_10bfloat16_tEfNS_4arch4Sm90ELb1ELb0ELb0ELb0ELb0ELb0ELb0ELb1ELb1ELb0ELb0ELb0EEENS1_21CollectiveEpilogueFwdINS6_IJSA_SA_SA_EEES9_SD_SF_Li256ELb0ELb0ELb0ELb0EEENS1_30DynamicPersistentTileSchedulerILi256ELi32ELb0ELb0ELb1EEEEEEEEEvNT_6ParamsE,"ax",@progbits
	.align	128
.text._ZN7cutlass13device_kernelIN5flash11enable_sm90INS1_16FlashAttnFwdSm90INS1_25CollectiveMainloopFwdSm90ILi2EN4cute5tupleIJNS5_1CILi1EEES8_S8_EEENS6_IJNS7_ILi128EEESA_NS7_ILi192EEEEEELi128ENS_10bfloat16_tEfNS_4arch4Sm90ELb1ELb0ELb0ELb0ELb0ELb0ELb0ELb1ELb1ELb0ELb0ELb0EEENS1_21CollectiveEpilogueFwdINS6_IJSA_SA_SA_EEES9_SD_SF_Li256ELb0ELb0ELb0ELb0EEENS1_30DynamicPersistentTileSchedulerILi256ELi32ELb0ELb0ELb1EEEEEEEEEvNT_6ParamsE:
        .type           _ZN7cutlass13device_kernelIN5flash11enable_sm90INS1_16FlashAttnFwdSm90INS1_25CollectiveMainloopFwdSm90ILi2EN4cute5tupleIJNS5_1CILi1EEES8_S8_EEENS6_IJNS7_ILi128EEESA_NS7_ILi192EEEEEELi128ENS_10bfloat16_tEfNS_4arch4Sm90ELb1ELb0ELb0ELb0ELb0ELb0ELb0ELb1ELb1ELb0ELb0ELb0EEENS1_21CollectiveEpilogueFwdINS6_IJSA_SA_SA_EEES9_SD_SF_Li256ELb0ELb0ELb0ELb0EEENS1_30DynamicPersistentTileSchedulerILi256ELi32ELb0ELb0ELb1EEEEEEEEEvNT_6ParamsE,@function
        .size           _ZN7cutlass13device_kernelIN5flash11enable_sm90INS1_16FlashAttnFwdSm90INS1_25CollectiveMainloopFwdSm90ILi2EN4cute5tupleIJNS5_1CILi1EEES8_S8_EEENS6_IJNS7_ILi128EEESA_NS7_ILi192EEEEEELi128ENS_10bfloat16_tEfNS_4arch4Sm90ELb1ELb0ELb0ELb0ELb0ELb0ELb0ELb1ELb1ELb0ELb0ELb0EEENS1_21CollectiveEpilogueFwdINS6_IJSA_SA_SA_EEES9_SD_SF_Li256ELb0ELb0ELb0ELb0EEENS1_30DynamicPersistentTileSchedulerILi256ELi32ELb0ELb0ELb1EEEEEEEEEvNT_6ParamsE,(.L_x_11937 - _ZN7cutlass13device_kernelIN5flash11enable_sm90INS1_16FlashAttnFwdSm90INS1_25CollectiveMainloopFwdSm90ILi2EN4cute5tupleIJNS5_1CILi1EEES8_S8_EEENS6_IJNS7_ILi128EEESA_NS7_ILi192EEEEEELi128ENS_10bfloat16_tEfNS_4arch4Sm90ELb1ELb0ELb0ELb0ELb0ELb0ELb0ELb1ELb1ELb0ELb0ELb0EEENS1_21CollectiveEpilogueFwdINS6_IJSA_SA_SA_EEES9_SD_SF_Li256ELb0ELb0ELb0ELb0EEENS1_30DynamicPersistentTileSchedulerILi256ELi32ELb0ELb0ELb1EEEEEEEEEvNT_6ParamsE)
        .other          _ZN7cutlass13device_kernelIN5flash11enable_sm90INS1_16FlashAttnFwdSm90INS1_25CollectiveMainloopFwdSm90ILi2EN4cute5tupleIJNS5_1CILi1EEES8_S8_EEENS6_IJNS7_ILi128EEESA_NS7_ILi192EEEEEELi128ENS_10bfloat16_tEfNS_4arch4Sm90ELb1ELb0ELb0ELb0ELb0ELb0ELb0ELb1ELb1ELb0ELb0ELb0EEENS1_21CollectiveEpilogueFwdINS6_IJSA_SA_SA_EEES9_SD_SF_Li256ELb0ELb0ELb0ELb0EEENS1_30DynamicPersistentTileSchedulerILi256ELi32ELb0ELb0ELb1EEEEEEEEEvNT_6ParamsE,@"STO_CUDA_ENTRY STV_DEFAULT"
_ZN7cutlass13device_kernelIN5flash11enable_sm90INS1_16FlashAttnFwdSm90INS1_25CollectiveMainloopFwdSm90ILi2EN4cute5tupleIJNS5_1CILi1EEES8_S8_EEENS6_IJNS7_ILi128EEESA_NS7_ILi192EEEEEELi128ENS_10bfloat16_tEfNS_4arch4Sm90ELb1ELb0ELb0ELb0ELb0ELb0ELb0ELb1ELb1ELb0ELb0ELb0EEENS1_21CollectiveEpilogueFwdINS6_IJSA_SA_SA_EEES9_SD_SF_Li256ELb0ELb0ELb0ELb0EEENS1_30DynamicPersistentTileSchedulerILi256ELi32ELb0ELb0ELb1EEEEEEEEEvNT_6ParamsE:
        /* <DEDUP_REMOVED lines=24> */
.L_x_1856:
[----:B------:R-:W-:Y:S05]  /*0180*/  BSYNC B0 ;  /* 0x0000000000007941 */ /* 0x000fea0003800000 */
.L_x_1855:
        /* <DEDUP_REMOVED lines=37> */
.L_x_1857:
        /* <DEDUP_REMOVED lines=22> */
.L_x_1858:
        /* <DEDUP_REMOVED lines=18> */
.L_x_1859:
        /* <DEDUP_REMOVED lines=22> */
.L_x_1860:
        /* <DEDUP_REMOVED lines=22> */
.L_x_1861:
        /* <DEDUP_REMOVED lines=9> */
.L_x_1863:
        /* <DEDUP_REMOVED lines=13> */
[----:B------:R-:W-:Y:S01]  /*0a80*/  UMOV UR46, URZ ;  /* 0x0000003f002e7c82 */ /* 0x000fe20008000000 */
[----:B-1----:R-:W1:Y:S01]  /*0a90*/  S2R R2, SR_TID.X ;  /* 0x0000000000027919 */ /* 0x002e620000002100 */
[----:B------:R-:W-:-:S04]  /*0aa0*/  UMOV UR36, URZ ;  /* 0x0000003f00247c82 */ /* 0x000fc80008000000 */
[----:B------:R-:W4:Y:S01]  /*0ab0*/  S2UR UR6, SR_SWINHI ;  /* 0x00000000000679c3 */ /* 0x000f220000002f00 */
[----:B---3--:R-:W-:-:S07]  /*0ac0*/  ULEA UR37, UR4, UR37, 0x18 ;  /* 0x0000002504257291 */ /* 0x008fce000f8ec03f */
[----:B------:R-:W-:Y:S01]  /*0ad0*/  UMOV UR4, UR37 ;  /* 0x0000002500047c82 */ /* 0x000fe20008000000 */
[----:B----4-:R-:W-:Y:S02]  /*0ae0*/  UMOV UR5, UR6 ;  /* 0x0000000600057c82 */ /* 0x010fe40008000000 */
[----:B------:R-:W-:Y:S02]  /*0af0*/  IMAD.U32 R17, RZ, RZ, UR5 ;  /* 0x00000005ff117e24 */ /* 0x000fe4000f8e00ff */
[----:B-1----:R-:W-:Y:S02]  /*0b00*/  VIADD R191, R2, 0xffffff80 ;  /* 0xffffff8002bf7836 */ /* 0x002fe40000000000 */
[----:B------:R-:W-:Y:S01]  /*0b10*/  IMAD.U32 R16, RZ, RZ, UR4 ;  /* 0x00000004ff107e24 */ /* 0x000fe2000f8e00ff */
[----:B------:R-:W-:Y:S02]  /*0b20*/  UMOV UR4, UR7 ;  /* 0x0000000700047c82 */ /* 0x000fe40008000000 */
        /* <DEDUP_REMOVED lines=26> */
[----:B------:R-:W-:Y:S01]  /*0cd0*/  UMOV UR5, URZ ;  /* 0x0000003f00057c82 */ /* 0x000fe20008000000 */
[----:B------:R-:W-:Y:S01]  /*0ce0*/  LEA.HI R6, R6, R187, RZ, 0x5 ;  /* 0x000000bb06067211 */ /* 0x000fe200078f28ff */
[----:B------:R-:W-:Y:S01]  /*0cf0*/  IMAD.SHL.U32 R18, R2, 0x8, RZ ;  /* 0x0000000802127824 */ /* 0x000fe200078e00ff */
[--C-:B------:R-:W-:Y:S01]  /*0d00*/  SHF.R.S32.HI R5, RZ, 0x2, R7.reuse ;  /* 0x00000002ff057819 */ /* 0x100fe20000011407 */
[----:B------:R-:W-:Y:S01]  /*0d10*/  IMAD.U32 R186, RZ, RZ, UR5 ;  /* 0x00000005ffba7e24 */ /* 0x000fe2000f8e00ff */
[----:B------:R-:W-:Y:S02]  /*0d20*/  SHF.R.S32.HI R8, RZ, 0x1f, R7 ;  /* 0x0000001fff087819 */ /* 0x000fe40000011407 */
[----:B------:R-:W-:Y:S02]  /*0d30*/  SHF.R.S32.HI R6, RZ, 0x5, R6 ;  /* 0x00000005ff067819 */ /* 0x000fe40000011406 */
[----:B------:R-:W-:-:S02]  /*0d40*/  LEA.HI R8, R8, R5, RZ, 0x3 ;  /* 0x0000000508087211 */ /* 0x000fc400078f18ff */
[----:B------:R-:W-:Y:S02]  /*0d50*/  LOP3.LUT R22, R7, 0x7ffffffc, RZ, 0xc0, !PT ;  /* 0x7ffffffc07167812 */ /* 0x000fe400078ec0ff */
[----:B------:R-:W-:-:S03]  /*0d60*/  LOP3.LUT R8, R8, 0xfffffff8, RZ, 0xc0, !PT ;  /* 0xfffffff808087812 */ /* 0x000fc600078ec0ff */
[----:B------:R-:W-:Y:S02]  /*0d70*/  IMAD.IADD R22, R187, 0x1, -R22 ;  /* 0x00000001bb167824 */ /* 0x000fe400078e0a16 */
[----:B------:R-:W-:Y:S01]  /*0d80*/  IMAD.IADD R9, R5, 0x1, -R8 ;  /* 0x0000000105097824 */ /* 0x000fe200078e0a08 */
[----:B------:R-:W-:Y:S01]  /*0d90*/  LOP3.LUT R5, R3, 0x3fffffe, RZ, 0xc0, !PT ;  /* 0x03fffffe03057812 */ /* 0x000fe200078ec0ff */
[----:B------:R-:W-:Y:S02]  /*0da0*/  IMAD.SHL.U32 R3, R4, 0x8, RZ ;  /* 0x0000000804037824 */ /* 0x000fe400078e00ff */
[----:B------:R-:W-:Y:S02]  /*0db0*/  IMAD R6, R6, 0x10, R9 ;  /* 0x0000001006067824 */ /* 0x000fe400078e0209 */
[----:B------:R-:W-:Y:S02]  /*0dc0*/  IMAD.IADD R5, R188, 0x1, -R5 ;  /* 0x00000001bc057824 */ /* 0x000fe400078e0a05 */
[----:B------:R-:W-:-:S04]  /*0dd0*/  IMAD.WIDE R16, R3, 0x2, R16 ;  /* 0x0000000203107825 */ /* 0x000fc800078e0210 */
[----:B------:R-:W-:-:S07]  /*0de0*/  IMAD R23, R5, 0x40, R6 ;  /* 0x0000004005177824 */ /* 0x000fce00078e0206 */
.L_x_1910:
        /* <DEDUP_REMOVED lines=20> */
.L_x_1864:
[----:B------:R-:W-:Y:S01]  /*0f30*/  ULDC UR6, c[0x0][0xdc4] ;  /* 0x0003710000067ab9 */ /* 0x000fe20000000800 */
[----:B------:R-:W-:Y:S01]  /*0f40*/  UMOV UR47, UR7 ;  /* 0x00000007002f7c82 */ /* 0x000fe20008000000 */
[----:B------:R-:W-:-:S11]  /*0f50*/  UISETP.NE.AND UP0, UPT, UR6, 0x1, UPT ;  /* 0x000000010600788c */ /* 0x000fd6000bf05270 */
[----:B------:R-:W-:Y:S02]  /*0f60*/  @UP0 ULDC.64 UR10, c[0x0][0xdc8] ;  /* 0x00037200000a0ab9 */ /* 0x000fe40000000a00 */
[----:B------:R-:W-:-:S04]  /*0f70*/  UIMAD.WIDE.U32 UR4, UR7, UR10, URZ ;  /* 0x0000000a070472a5 */ /* 0x000fc8000f8e003f */
[----:B------:R-:W-:-:S04]  /*0f80*/  @UP0 USHF.R.U32.HI UR47, URZ, UR11, UR5 ;  /* 0x0000000b3f2f0299 */ /* 0x000fc80008011605 */
[----:B------:R-:W-:-:S12]  /*0f90*/  UIMAD UR4, UR47, UR6, URZ ;  /* 0x000000062f0472a4 */ /* 0x000fd8000f8e023f */
.L_x_1865:
[----:B------:R-:W-:Y:S01]  /*0fa0*/  ULOP3.LUT UR5, URZ, UR47, URZ, 0x33, !UPT ;  /* 0x0000002f3f057292 */ /* 0x000fe2000f8e333f */
[----:B------:R-:W-:Y:S01]  /*0fb0*/  PLOP3.LUT P0, PT, PT, PT, PT, 0x80, 0x0 ;  /* 0x000000000000781c */ /* 0x000fe20003f0f070 */
[----:B------:R-:W-:Y:S01]  /*0fc0*/  ULDC.64 UR10, c[0x0][0x3f8] ;  /* 0x0000fe00000a7ab9 */ /* 0x000fe20000000a00 */
[----:B------:R-:W-:Y:S01]  /*0fd0*/  ULDC UR6, c[0x0][0xdac] ;  /* 0x00036b0000067ab9 */ /* 0x000fe20000000800 */
[----:B------:R-:W-:Y:S01]  /*0fe0*/  UISETP.NE.U32.AND UP0, UPT, UR10, URZ, UPT ;  /* 0x0000003f0a00728c */ /* 0x000fe2000bf05070 */
[----:B------:R-:W-:Y:S01]  /*0ff0*/  CS2R R2, SRZ ;  /* 0x0000000000027805 */ /* 0x000fe2000001ff00 */
[----:B------:R-:W-:Y:S01]  /*1000*/  UIADD3 UR5, UR5, UR6, URZ ;  /* 0x0000000605057290 */ /* 0x000fe2000fffe03f */
[----:B------:R-:W-:Y:S01]  /*1010*/  CS2R R86, SRZ ;  /* 0x0000000000567805 */ /* 0x000fe2000001ff00 */
[----:B------:R-:W-:Y:S01]  /*1020*/  UISETP.NE.AND.EX UP0, UPT, UR11, URZ, UPT, UP0 ;  /* 0x0000003f0b00728c */ /* 0x000fe2000bf05300 */
[----:B------:R-:W-:Y:S01]  /*1030*/  CS2R R84, SRZ ;  /* 0x0000000000547805 */ /* 0x000fe2000001ff00 */
[----:B------:R-:W-:Y:S01]  /*1040*/  USHF.L.U32 UR42, UR5, 0x7, URZ ;  /* 0x00000007052a7899 */ /* 0x000fe2000800063f */
[----:B------:R-:W-:Y:S01]  /*1050*/  CS2R R82, SRZ ;  /* 0x0000000000527805 */ /* 0x000fe2000001ff00 */
[----:B------:R-:W-:Y:S01]  /*1060*/  ULDC UR39, c[0x0][0x404] ;  /* 0x0001010000277ab9 */ /* 0x000fe20000000800 */
[----:B------:R-:W-:Y:S01]  /*1070*/  ULDC UR9, c[0x0][0x288] ;  /* 0x0000a20000097ab9 */ /* 0x000fe20000000800 */
[----:B------:R-:W-:Y:S01]  /*1080*/  UIADD3 UR4, UR7, -UR4, URZ ;  /* 0x8000000407047290 */ /* 0x000fe2000fffe03f */
[----:B------:R-:W-:Y:S01]  /*1090*/  CS2R R80, SRZ ;  /* 0x0000000000507805 */ /* 0x000fe2000001ff00 */
[----:B------:R-:W-:Y:S01]  /*10a0*/  USEL UR39, UR39, 0x1, UP0 ;  /* 0x0000000127277887 */ /* 0x000fe20008000000 */
[----:B------:R-:W-:Y:S01]  /*10b0*/  CS2R R78, SRZ ;  /* 0x00000000004e7805 */ /* 0x000fe2000001ff00 */
[----:B------:R-:W-:Y:S01]  /*10c0*/  UIADD3 UR5, UR42, 0xff, -UR9 ;  /* 0x000000ff2a057890 */ /* 0x000fe2000fffe809 */
[----:B------:R-:W-:Y:S01]  /*10d0*/  CS2R R76, SRZ ;  /* 0x00000000004c7805 */ /* 0x000fe2000001ff00 */
[----:B------:R-:W-:Y:S01]  /*10e0*/  ULDC UR10, c[0x0][0xdc4] ;  /* 0x00037100000a7ab9 */ /* 0x000fe20000000800 */
[----:B------:R-:W-:Y:S01]  /*10f0*/  ULDC UR7, c[0x0][0x2e0] ;  /* 0x0000b80000077ab9 */ /* 0x000fe20000000800 */
[----:B------:R-:W-:Y:S01]  /*1100*/  UIMAD UR10, UR8, UR10, UR4 ;  /* 0x0000000a080a72a4 */ /* 0x000fe2000f8e0204 */
[----:B------:R-:W-:Y:S01]  /*1110*/  CS2R R74, SRZ ;  /* 0x00000000004a7805 */ /* 0x000fe2000001ff00 */
[----:B------:R-:W-:Y:S01]  /*1120*/  UIMAD UR4, UR39, UR7, 0x7f ;  /* 0x0000007f270474a4 */ /* 0x000fe2000f8e0207 */
[----:B------:R-:W-:Y:S01]  /*1130*/  CS2R R72, SRZ ;  /* 0x0000000000487805 */ /* 0x000fe2000001ff00 */
[----:B------:R-:W-:Y:S01]  /*1140*/  UIMAD UR6, UR39, UR7, UR5 ;  /* 0x00000007270672a4 */ /* 0x000fe2000f8e0205 */
[----:B------:R-:W-:Y:S01]  /*1150*/  CS2R R70, SRZ ;  /* 0x0000000000467805 */ /* 0x000fe2000001ff00 */
[----:B------:R-:W-:Y:S01]  /*1160*/  USHF.R.S32.HI UR5, URZ, 0x1f, UR4 ;  /* 0x0000001f3f057899 */ /* 0x000fe20008011404 */
[----:B------:R-:W-:Y:S01]  /*1170*/  CS2R R68, SRZ ;  /* 0x0000000000447805 */ /* 0x000fe2000001ff00 */
[----:B------:R-:W-:Y:S01]  /*1180*/  USHF.R.S32.HI UR7, URZ, 0x1f, UR6 ;  /* 0x0000001f3f077899 */ /* 0x000fe20008011406 */
[----:B------:R-:W-:Y:S01]  /*1190*/  CS2R R66, SRZ ;  /* 0x0000000000427805 */ /* 0x000fe2000001ff00 */
[----:B------:R-:W-:Y:S01]  /*11a0*/  ULEA.HI UR5, UR5, UR4, URZ, 0x7 ;  /* 0x0000000405057291 */ /* 0x000fe2000f8f383f */
[----:B------:R-:W-:Y:S01]  /*11b0*/  CS2R R64, SRZ ;  /* 0x0000000000407805 */ /* 0x000fe2000001ff00 */
[----:B------:R-:W-:Y:S01]  /*11c0*/  ULEA.HI UR7, UR7, UR6, URZ, 0x7 ;  /* 0x0000000607077291 */ /* 0x000fe2000f8f383f */
[----:B------:R-:W-:Y:S01]  /*11d0*/  CS2R R62, SRZ ;  /* 0x00000000003e7805 */ /* 0x000fe2000001ff00 */
[----:B------:R-:W-:Y:S01]  /*11e0*/  USHF.R.S32.HI UR40, URZ, 0x7, UR5 ;  /* 0x000000073f287899 */ /* 0x000fe20008011405 */
[----:B------:R-:W-:Y:S01]  /*11f0*/  CS2R R60, SRZ ;  /* 0x00000000003c7805 */ /* 0x000fe2000001ff00 */
[----:B------:R-:W-:Y:S01]  /*1200*/  USHF.R.S32.HI UR7, URZ, 0x7, UR7 ;  /* 0x000000073f077899 */ /* 0x000fe20008011407 */
[----:B------:R-:W-:Y:S01]  /*1210*/  CS2R R58, SRZ ;  /* 0x00000000003a7805 */ /* 0x000fe2000001ff00 */
[----:B------:R-:W-:Y:S01]  /*1220*/  ULDC UR43, c[0x0][0xdb8] ;  /* 0x00036e00002b7ab9 */ /* 0x000fe20000000800 */
[----:B------:R-:W-:Y:S01]  /*1230*/  UMOV UR44, UR10 ;  /* 0x0000000a002c7c82 */ /* 0x000fe20008000000 */
[----:B------:R-:W-:Y:S01]  /*1240*/  UISETP.LT.AND UP0, UPT, UR40, UR7, UPT ;  /* 0x000000072800728c */ /* 0x000fe2000bf01270 */
[----:B------:R-:W-:Y:S01]  /*1250*/  CS2R R56, SRZ ;  /* 0x0000000000387805 */ /* 0x000fe2000001ff00 */
[----:B------:R-:W-:Y:S01]  /*1260*/  UISETP.NE.AND UP1, UPT, UR43, 0x1, UPT ;  /* 0x000000012b00788c */ /* 0x000fe2000bf25270 */
[----:B------:R-:W-:Y:S01]  /*1270*/  CS2R R54, SRZ ;  /* 0x0000000000367805 */ /* 0x000fe2000001ff00 */
[----:B------:R-:W-:Y:S01]  /*1280*/  USEL UR40, UR40, UR7, UP0 ;  /* 0x0000000728287287 */ /* 0x000fe20008000000 */
[----:B------:R-:W-:-:S02]  /*1290*/  CS2R R52, SRZ ;  /* 0x0000000000347805 */ /* 0x000fc4000001ff00 */
[----:B------:R-:W-:Y:S02]  /*12a0*/  CS2R R50, SRZ ;  /* 0x0000000000327805 */ /* 0x000fe4000001ff00 */
[----:B------:R-:W-:Y:S01]  /*12b0*/  CS2R R48, SRZ ;  /* 0x0000000000307805 */ /* 0x000fe2000001ff00 */
[----:B------:R-:W-:Y:S01]  /*12c0*/  UISETP.GE.AND UP0, UPT, UR40, 0x1, UPT ;  /* 0x000000012800788c */ /* 0x000fe2000bf06270 */
[----:B------:R-:W-:Y:S02]  /*12d0*/  CS2R R46, SRZ ;  /* 0x00000000002e7805 */ /* 0x000fe4000001ff00 */
[----:B------:R-:W-:Y:S02]  /*12e0*/  CS2R R44, SRZ ;  /* 0x00000000002c7805 */ /* 0x000fe4000001ff00 */
[----:B------:R-:W-:Y:S02]  /*12f0*/  CS2R R42, SRZ ;  /* 0x00000000002a7805 */ /* 0x000fe4000001ff00 */
[----:B------:R-:W-:Y:S01]  /*1300*/  CS2R R40, SRZ ;  /* 0x0000000000287805 */ /* 0x000fe2000001ff00 */
[----:B------:R-:W-:Y:S01]  /*1310*/  @UP1 ULDC UR8, c[0x0][0xdbc] ;  /* 0x00036f0000081ab9 */ /* 0x000fe20000000800 */
[----:B------:R-:W-:Y:S01]  /*1320*/  PLOP3.LUT P1, PT, PT, PT, UP0, 0x80, 0x0 ;  /* 0x000000000000781c */ /* 0x000fe20003f2f008 */
[----:B------:R-:W-:Y:S01]  /*1330*/  UIMAD.WIDE.U32 UR4, UR10, UR8, URZ ;  /* 0x000000080a0472a5 */ /* 0x000fe2000f8e003f */
[----:B------:R-:W-:Y:S01]  /*1340*/  CS2R R38, SRZ ;  /* 0x0000000000267805 */ /* 0x000fe2000001ff00 */
[----:B------:R-:W-:Y:S01]  /*1350*/  @UP1 ULDC UR6, c[0x0][0xdc0] ;  /* 0x0003700000061ab9 */ /* 0x000fe20000000800 */
[----:B------:R-:W-:Y:S01]  /*1360*/  CS2R R36, SRZ ;  /* 0x0000000000247805 */ /* 0x000fe2000001ff00 */
[----:B------:R-:W-:Y:S01]  /*1370*/  @UP1 USHF.R.U32.HI UR44, URZ, UR6, UR5 ;  /* 0x000000063f2c1299 */ /* 0x000fe20008011605 */
[----:B------:R-:W-:-:S02]  /*1380*/  CS2R R34, SRZ ;  /* 0x0000000000227805 */ /* 0x000fc4000001ff00 */
[----:B------:R-:W-:Y:S02]  /*1390*/  CS2R R32, SRZ ;  /* 0x0000000000207805 */ /* 0x000fe4000001ff00 */
[----:B------:R-:W-:Y:S01]  /*13a0*/  CS2R R6, SRZ ;  /* 0x0000000000067805 */ /* 0x000fe2000001ff00 */
[----:B------:R-:W-:Y:S01]  /*13b0*/  UIADD3 UR4, -UR44, URZ, URZ ;  /* 0x0000003f2c047290 */ /* 0x000fe2000fffe13f */
[----:B------:R-:W-:Y:S01]  /*13c0*/  IMAD.MOV.U32 R30, RZ, RZ, RZ ;  /* 0x000000ffff1e7224 */ /* 0x000fe200078e00ff */
[----:B------:R-:W-:Y:S01]  /*13d0*/  CS2R R8, SRZ ;  /* 0x0000000000087805 */ /* 0x000fe2000001ff00 */
[----:B------:R-:W-:Y:S01]  /*13e0*/  IMAD.MOV.U32 R0, RZ, RZ, RZ ;  /* 0x000000ffff007224 */ /* 0x000fe200078e00ff */
[----:B------:R-:W-:Y:S01]  /*13f0*/  UIMAD UR43, UR43, UR4, UR10 ;  /* 0x000000042b2b72a4 */ /* 0x000fe2000f8e020a */
[----:B------:R-:W-:Y:S02]  /*1400*/  IMAD.MOV.U32 R11, RZ, RZ, RZ ;  /* 0x000000ffff0b7224 */ /* 0x000fe400078e00ff */
[----:B------:R-:W-:Y:S01]  /*1410*/  IMAD.MOV.U32 R25, RZ, RZ, RZ ;  /* 0x000000ffff197224 */ /* 0x000fe200078e00ff */
[----:B------:R-:W-:Y:S08]  /*1420*/  @!P1 BRA `(.L_x_1866) ;  /* 0x0000008400789947 */ /* 0x000ff00003800000 */
        /* <DEDUP_REMOVED lines=28> */
.L_x_1867:
[----:B------:R-:W-:Y:S02]  /*15f0*/  R2UR UR6, R186 ;  /* 0x00000000ba0672ca */ /* 0x000fe400000e0000 */
[----:B------:R-:W-:-:S11]  /*1600*/  R2UR UR5, R190 ;  /* 0x00000000be0572ca */ /* 0x000fd600000e0000 */
[----:B------:R-:W-:Y:S02]  /*1610*/  ULEA.HI UR4, UR6, UR6, URZ, 0x1 ;  /* 0x0000000606047291 */ /* 0x000fe4000f8f083f */
[----:B------:R-:W-:Y:S02]  /*1620*/  IMAD.U32 R2, RZ, RZ, UR5 ;  /* 0x00000005ff027e24 */ /* 0x000fe4000f8e00ff */
[----:B------:R-:W-:-:S03]  /*1630*/  ULOP3.LUT UR4, UR4, 0xfffffffe, URZ, 0xc0, !UPT ;  /* 0xfffffffe04047892 */ /* 0x000fc6000f8ec03f */
[----:B------:R-:W-:Y:S01]  /*1640*/  ISETP.NE.AND P0, PT, R2, 0x3, PT ;  /* 0x000000030200780c */ /* 0x000fe20003f05270 */
[----:B------:R-:W-:-:S06]  /*1650*/  UIADD3 UR4, UR6, -UR4, URZ ;  /* 0x8000000406047290 */ /* 0x000fcc000fffe03f */
[----:B------:R-:W-:-:S05]  /*1660*/  IMAD.U32 R0, RZ, RZ, UR4 ;  /* 0x00000004ff007e24 */ /* 0x000fca000f8e00ff */
[----:B------:R-:W-:-:S04]  /*1670*/  SHF.L.U32 R0, R0, 0x1f, RZ ;  /* 0x0000001f00007819 */ /* 0x000fc800000006ff */
[----:B------:R-:W1:Y:S02]  /*1680*/  SYNCS.PHASECHK.TRANS64.TRYWAIT P1, [UR37+0x34800], R0 ;  /* 0x03480000ff0075a7 */ /* 0x000e640008020165 */
[----:B-1----:R-:W-:Y:S05]  /*1690*/  @!P1 BRA `(.L_x_1868) ;  /* 0x000000c400589947 */ /* 0x002fea0003800000 */
.L_x_1969:
[----:B------:R-:W-:Y:S05]  /*16a0*/  @!P0 BRA `(.L_x_1869) ;  /* 0x0000000000048947 */ /* 0x000fea0003800000 */
[----:B------:R-:W-:Y:S01]  /*16b0*/  BPT.TRAP 0x1 ;  /* 0x000000040000795c */ /* 0x000fe20000300000 */
.L_x_1869:
[----:B------:R-:W-:Y:S02]  /*16c0*/  IMAD.U32 R2, RZ, RZ, UR36 ;  /* 0x00000024ff027e24 */ /* 0x000fe4000f8e00ff */
[----:B-1----:R-:W-:-:S03]  /*16d0*/  IMAD.U32 R3, RZ, RZ, UR46 ;  /* 0x0000002eff037e24 */ /* 0x002fc6000f8e00ff */
[----:B------:R-:W-:Y:S02]  /*16e0*/  LEA R2, R2, UR37, 0x3 ;  /* 0x0000002502027c11 */ /* 0x000fe4000f8e18ff */
[----:B------:R-:W-:-:S04]  /*16f0*/  SHF.L.U32 R3, R3, 0x1f, RZ ;  /* 0x0000001f03037819 */ /* 0x000fc800000006ff */
[----:B------:R1:W2:Y:S01]  /*1700*/  SYNCS.PHASECHK.TRANS64.TRYWAIT P2, [R2+URZ+0x34830], R3 ;  /* 0x03483003020075a7 */ /* 0x0002a2000804017f */
[----:B------:R-:W-:Y:S05]  /*1710*/  @!P0 BRA `(.L_x_1870) ;  /* 0x0000000000048947 */ /* 0x000fea0003800000 */
[----:B------:R-:W-:Y:S01]  /*1720*/  BPT.TRAP 0x1 ;  /* 0x000000040000795c */ /* 0x000fe20000300000 */
.L_x_1870:
[----:B------:R-:W3:Y:S01]  /*1730*/  S2R R0, SR_TID.X ;  /* 0x0000000000007919 */ /* 0x000ee20000002100 */
[----:B------:R-:W-:Y:S01]  /*1740*/  IMAD.MOV.U32 R151, RZ, RZ, RZ ;  /* 0x000000ffff977224 */ /* 0x000fe200078e00ff */
[----:B---3--:R-:W-:Y:S01]  /*1750*/  LOP3.LUT P1, RZ, R0, 0x7f, RZ, 0xc0, !PT ;  /* 0x0000007f00ff7812 */ /* 0x008fe2000782c0ff */
[----:B--2---:R-:W-:-:S12]  /*1760*/  @P2 BRA `(.L_x_1871) ;  /* 0x0000000000082947 */ /* 0x004fd80003800000 */
[----:B------:R-:W2:Y:S02]  /*1770*/  SYNCS.PHASECHK.TRANS64.TRYWAIT P2, [R2+URZ+0x34830], R3 ;  /* 0x03483003020075a7 */ /* 0x000ea4000804017f */
[----:B--2---:R-:W-:Y:S05]  /*1780*/  @!P2 BRA `(.L_x_1872) ;  /* 0x000000c40034a947 */ /* 0x004fea0003800000 */
.L_x_1871:
        /* <DEDUP_REMOVED lines=10> */
[----:B-12---:R-:W-:Y:S01]  /*1830*/  @!P1 VIADD R2, R2, 0x34840 ;  /* 0x0003484002029836 */ /* 0x006fe20000000000 */
[----:B------:R-:W-:Y:S01]  /*1840*/  UMOV UR17, 0x40000040 ;  /* 0x4000004000117882 */ /* 0x000fe20000000000 */
[----:B------:R-:W-:Y:S01]  /*1850*/  UMOV UR19, 0x40000040 ;  /* 0x4000004000137882 */ /* 0x000fe20000000000 */
[----:B------:R-:W-:Y:S01]  /*1860*/  ULOP3.LUT UR38, UR4, 0x10000, URZ, 0xfc, !UPT ;  /* 0x0001000004267892 */ /* 0x000fe2000f8efc3f */
[--C-:B------:R-:W-:Y:S01]  /*1870*/  IMAD.MOV.U32 R150, RZ, RZ, R151.reuse ;  /* 0x000000ffff967224 */ /* 0x100fe200078e0097 */
[----:B------:R-:W-:Y:S01]  /*1880*/  ULOP3.LUT UR4, UR41, 0x10000, URZ, 0xfc, !UPT ;  /* 0x0001000029047892 */ /* 0x000fe2000f8efc3f */
[----:B------:R-:W-:Y:S01]  /*1890*/  @!P1 PRMT R2, RZ, 0x654, R2 ;  /* 0x00000654ff029816 */ /* 0x000fe20000000002 */
[----:B------:R-:W-:Y:S01]  /*18a0*/  UIMAD UR5, UR36, 0xc00, UR38 ;  /* 0x00000c00240578a4 */ /* 0x000fe2000f8e0226 */
[--C-:B------:R-:W-:Y:S01]  /*18b0*/  IMAD.MOV.U32 R149, RZ, RZ, R151.reuse ;  /* 0x000000ffff957224 */ /* 0x100fe200078e0097 */
[----:B------:R-:W-:Y:S01]  /*18c0*/  UIADD3 UR6, UR4, 0x2, URZ ;  /* 0x0000000204067890 */ /* 0x000fe2000fffe03f */
[--C-:B------:R-:W-:Y:S01]  /*18d0*/  IMAD.MOV.U32 R148, RZ, RZ, R151.reuse ;  /* 0x000000ffff947224 */ /* 0x100fe200078e0097 */
[----:B------:R-:W-:Y:S01]  /*18e0*/  UIADD3 UR7, UR5, 0x2, URZ ;  /* 0x0000000205077890 */ /* 0x000fe2000fffe03f */
[--C-:B------:R-:W-:Y:S01]  /*18f0*/  IMAD.MOV.U32 R147, RZ, RZ, R151.reuse ;  /* 0x000000ffff937224 */ /* 0x100fe200078e0097 */
[----:B------:R-:W-:Y:S01]  /*1900*/  UMOV UR8, UR4 ;  /* 0x0000000400087c82 */ /* 0x000fe20008000000 */
[----:B------:R-:W-:Y:S01]  /*1910*/  UMOV UR10, UR5 ;  /* 0x00000005000a7c82 */ /* 0x000fe20008000000 */
[----:B------:R-:W-:Y:S01]  /*1920*/  IMAD.U32 R12, RZ, RZ, UR8 ;  /* 0x00000008ff0c7e24 */ /* 0x000fe2000f8e00ff */
[----:B------:R-:W-:Y:S01]  /*1930*/  HGMMA.64x128x16.F32.BF16 R24, gdesc[UR8], RZ, !UPT, gsb0 ;  /* 0x01e00000081879f0 */ /* 0x000fe2000c0018ff */
[----:B------:R-:W-:Y:S01]  /*1940*/  UMOV UR8, UR6 ;  /* 0x0000000600087c82 */ /* 0x000fe20008000000 */
[----:B------:R-:W-:Y:S01]  /*1950*/  UMOV UR9, 0x40000040 ;  /* 0x4000004000097882 */ /* 0x000fe20000000000 */
[----:B------:R-:W-:Y:S01]  /*1960*/  UMOV UR10, UR7 ;  /* 0x00000007000a7c82 */ /* 0x000fe20008000000 */
[----:B------:R-:W-:Y:S01]  /*1970*/  UMOV UR11, 0x40000040 ;  /* 0x40000040000b7882 */ /* 0x000fe20000000000 */
[----:B------:R-:W-:Y:S01]  /*1980*/  IMAD.U32 R10, RZ, RZ, UR8 ;  /* 0x00000008ff0a7e24 */ /* 0x000fe2000f8e00ff */
[----:B------:R-:W-:Y:S01]  /*1990*/  UIADD3 UR12, UR4, 0x6, URZ ;  /* 0x00000006040c7890 */ /* 0x000fe2000fffe03f */
[----:B------:R-:W-:Y:S01]  /*19a0*/  IMAD.U32 R11, RZ, RZ, UR9 ;  /* 0x00000009ff0b7e24 */ /* 0x000fe2000f8e00ff */
[----:B------:R-:W-:Y:S01]  /*19b0*/  UIADD3 UR14, UR5, 0x6, URZ ;  /* 0x00000006050e7890 */ /* 0x000fe2000fffe03f */
[--C-:B------:R-:W-:Y:S01]  /*19c0*/  IMAD.MOV.U32 R146, RZ, RZ, R151.reuse ;  /* 0x000000ffff927224 */ /* 0x100fe200078e0097 */
        /* <DEDUP_REMOVED lines=40> */
[----:B------:R-:W-:Y:S01]  /*1c50*/  UMOV UR57, 0x40000040 ;  /* 0x4000004000397882 */ /* 0x000fe20000000000 */
[----:B------:R-:W-:Y:S01]  /*1c60*/  UMOV UR59, 0x40000040 ;  /* 0x40000040003b7882 */ /* 0x000fe20000000000 */
[----:B------:R-:W-:Y:S01]  /*1c70*/  ULDC UR7, c[0x0][0x288] ;  /* 0x0000a20000077ab9 */ /* 0x000fe20000000800 */
        /* <DEDUP_REMOVED lines=26> */
[----:B------:R-:W-:Y:S02]  /*1e20*/  UIADD3 UR8, UR4, 0x4, URZ ;  /* 0x0000000404087890 */ /* 0x000fe4000fffe03f */
[----:B------:R-:W-:Y:S01]  /*1e30*/  UIADD3 UR10, UR5, 0x4, URZ ;  /* 0x00000004050a7890 */ /* 0x000fe2000fffe03f */
[----:B------:R-:W-:Y:S01]  /*1e40*/  UMOV UR9, 0x40000040 ;  /* 0x4000004000097882 */ /* 0x000fe20000000000 */
[----:B------:R-:W-:Y:S01]  /*1e50*/  UMOV UR11, 0x40000040 ;  /* 0x40000040000b7882 */ /* 0x000fe20000000000 */
[----:B------:R-:W-:Y:S02]  /*1e60*/  UIADD3 UR4, UR4, 0x806, URZ ;  /* 0x0000080604047890 */ /* 0x000fe4000fffe03f */
[----:B------:R-:W-:-:S05]  /*1e70*/  UIADD3 UR5, UR5, 0x806, URZ ;  /* 0x0000080605057890 */ /* 0x000fca000fffe03f */
[----:B------:R-:W-:Y:S01]  /*1e80*/  UMOV UR56, UR4 ;  /* 0x0000000400387c82 */ /* 0x000fe20008000000 */
[----:B------:R-:W-:Y:S01]  /*1e90*/  UMOV UR4, 0xffffff80 ;  /* 0xffffff8000047882 */ /* 0x000fe20000000000 */
[----:B------:R-:W-:Y:S01]  /*1ea0*/  UMOV UR58, UR5 ;  /* 0x00000005003a7c82 */ /* 0x000fe20008000000 */
[----:B------:R-:W-:Y:S01]  /*1eb0*/  UIMAD UR4, UR40, UR4, 0x80 ;  /* 0x00000080280474a4 */ /* 0x000fe2000f8e0204 */
[----:B------:R-:W-:Y:S01]  /*1ec0*/  IMAD.U32 R8, RZ, RZ, UR56 ;  /* 0x00000038ff087e24 */ /* 0x000fe2000f8e00ff */
[----:B------:R-:W-:Y:S02]  /*1ed0*/  ULDC UR5, c[0x0][0x2e0] ;  /* 0x0000b80000057ab9 */ /* 0x000fe40000000800 */
[----:B------:R-:W-:Y:S02]  /*1ee0*/  UIMAD UR4, UR39, UR5, UR4 ;  /* 0x00000005270472a4 */ /* 0x000fe4000f8e0204 */
[----:B------:R-:W-:Y:S02]  /*1ef0*/  UIMAD UR39, UR39, UR5, -UR7 ;  /* 0x00000005272772a4 */ /* 0x000fe4000f8e0a07 */
[----:B------:R-:W-:-:S02]  /*1f00*/  UIADD3 UR6, UR4, 0x1, -UR7 ;  /* 0x0000000104067890 */ /* 0x000fc4000fffe807 */
[----:B------:R-:W-:Y:S01]  /*1f10*/  IMAD.U32 R3, RZ, RZ, UR4 ;  /* 0x00000004ff037e24 */ /* 0x000fe2000f8e00ff */
[----:B------:R-:W-:Y:S01]  /*1f20*/  ULDC UR4, c[0x0][0x988] ;  /* 0x0002620000047ab9 */ /* 0x000fe20000000800 */
[----:B------:R-:W-:Y:S02]  /*1f30*/  UIADD3 UR39, UR42, UR39, URZ ;  /* 0x000000272a277290 */ /* 0x000fe4000fffe03f */
[----:B------:R-:W-:Y:S01]  /*1f40*/  IMAD.U32 R5, RZ, RZ, UR6 ;  /* 0x00000006ff057e24 */ /* 0x000fe2000f8e00ff */
[----:B------:R-:W-:Y:S01]  /*1f50*/  UIADD3 UR6, UR40, -0x2, URZ ;  /* 0xfffffffe28067890 */ /* 0x000fe2000fffe03f */
[C---:B------:R-:W-:Y:S02]  /*1f60*/  IMAD R3, R22.reuse, -0x2, R3 ;  /* 0xfffffffe16037824 */ /* 0x040fe400078e0203 */
[----:B------:R-:W-:Y:S02]  /*1f70*/  IMAD R4, R22, -0x2, R5 ;  /* 0xfffffffe16047824 */ /* 0x000fe400078e0205 */
[----:B------:R-:W-:-:S05]  /*1f80*/  VIADD R5, R23, UR42 ;  /* 0x0000002a17057c36 */ /* 0x000fca0008000000 */
[----:B------:R-:W-:-:S04]  /*1f90*/  IADD3 R0, R4, 0x8, R5 ;  /* 0x0000000804007810 */ /* 0x000fc80007ffe005 */
[----:B------:R-:W-:Y:S02]  /*1fa0*/  VIMNMX R0, R3, R0, PT ;  /* 0x0000000003007248 */ /* 0x000fe40003fe0100 */
[----:B------:R-:W-:Y:S02]  /*1fb0*/  VIADDMNMX R3, R5, R4, R3, PT ;  /* 0x0000000405037246 */ /* 0x000fe40003800103 */
[C---:B------:R-:W-:Y:S02]  /*1fc0*/  ISETP.GT.AND P2, PT, R0.reuse, RZ, PT ;  /* 0x000000ff0000720c */ /* 0x040fe40003f44270 */
[C---:B------:R-:W-:Y:S02]  /*1fd0*/  ISETP.GT.AND P3, PT, R0.reuse, 0x1, PT ;  /* 0x000000010000780c */ /* 0x040fe40003f64270 */
[----:B------:R-:W-:Y:S01]  /*1fe0*/  ISETP.GT.AND P4, PT, R0, 0x8, PT ;  /* 0x000000080000780c */ /* 0x000fe20003f84270 */
        /* <DEDUP_REMOVED lines=31> */
[----:B------:R-:W-:Y:S01]  /*21e0*/  FSEL R15, R26, -INF , P2 ;  /* 0xff8000001a0f7808 */ /* 0x000fe20001000000 */
[----:B------:R1:W-:Y:S01]  /*21f0*/  @!P1 SYNCS.ARRIVE.TRANS64.RED.A1T0 RZ, [R2+URZ], RZ ;  /* 0x000000ff02ff99a7 */ /* 0x0003e2000810043f */
[----:B------:R-:W-:Y:S02]  /*2200*/  FSEL R27, R27, -INF , P3 ;  /* 0xff8000001b1b7808 */ /* 0x000fe40001800000 */
[----:B------:R-:W-:Y:S02]  /*2210*/  ISETP.GT.AND P2, PT, R0, 0x9, PT ;  /* 0x000000090000780c */ /* 0x000fe40003f44270 */
[----:B------:R-:W-:-:S02]  /*2220*/  FSEL R21, R30, -INF , P4 ;  /* 0xff8000001e157808 */ /* 0x000fc40002000000 */
[----:B------:R-:W-:Y:S02]  /*2230*/  FMNMX.FTZ R6, R15, R27, !PT ;  /* 0x0000001b0f067209 */ /* 0x000fe40007810000 */
[C---:B------:R-:W-:Y:S02]  /*2240*/  ISETP.GT.AND P3, PT, R0.reuse, 0x10, PT ;  /* 0x000000100000780c */ /* 0x040fe40003f64270 */
[----:B------:R-:W-:Y:S02]  /*2250*/  FSEL R31, R31, -INF , P2 ;  /* 0xff8000001f1f7808 */ /* 0x000fe40001000000 */
[----:B------:R-:W-:Y:S02]  /*2260*/  FMNMX.FTZ R6, R21, R6, !PT ;  /* 0x0000000615067209 */ /* 0x000fe40007810000 */
        /* <DEDUP_REMOVED lines=78> */
[----:B------:R-:W-:Y:S01]  /*2750*/  ISETP.GT.AND P2, PT, R0, 0x79, PT ;  /* 0x000000790000780c */ /* 0x000fe20003f44270 */
[----:B------:R-:W-:Y:S01]  /*2760*/  IMAD.U32 R0, RZ, RZ, UR4 ;  /* 0x00000004ff007e24 */ /* 0x000fe2000f8e00ff */
[----:B------:R-:W-:Y:S01]  /*2770*/  FSEL R131, R86, -INF , P3 ;  /* 0xff80000056837808 */ /* 0x000fe20001800000 */
[----:B------:R-:W-:Y:S01]  /*2780*/  USHF.R.S32.HI UR4, URZ, 0x1f, UR39 ;  /* 0x0000001f3f047899 */ /* 0x000fe20008011427 */
[----:B------:R-:W-:-:S02]  /*2790*/  FMNMX.FTZ R6, R83, R6, !PT ;  /* 0x0000000653067209 */ /* 0x000fc40007810000 */
[----:B------:R-:W-:Y:S01]  /*27a0*/  FSEL R87, R87, -INF , P2 ;  /* 0xff80000057577808 */ /* 0x000fe20001000000 */
[----:B------:R-:W-:Y:S01]  /*27b0*/  ULEA.HI UR4, UR4, UR39, URZ, 0x7 ;  /* 0x0000002704047291 */ /* 0x000fe2000f8f383f */
[----:B------:R-:W-:Y:S02]  /*27c0*/  FMNMX.FTZ R6, R131, R6, !PT ;  /* 0x0000000683067209 */ /* 0x000fe40007810000 */
[----:B------:R-:W-:Y:S01]  /*27d0*/  ISETP.GT.AND P3, PT, R3, 0x1, PT ;  /* 0x000000010300780c */ /* 0x000fe20003f64270 */
[----:B------:R-:W-:Y:S01]  /*27e0*/  USHF.R.S32.HI UR4, URZ, 0x7, UR4 ;  /* 0x000000073f047899 */ /* 0x000fe20008011404 */
[----:B------:R-:W-:Y:S02]  /*27f0*/  FMNMX.FTZ R6, R87, R6, !PT ;  /* 0x0000000657067209 */ /* 0x000fe40007810000 */
[----:B------:R-:W-:Y:S01]  /*2800*/  ISETP.GT.AND P4, PT, R3, 0x8, PT ;  /* 0x000000080300780c */ /* 0x000fe20003f84270 */
[----:B------:R-:W-:Y:S01]  /*2810*/  UISETP.LT.AND UP0, UPT, URZ, UR4, UPT ;  /* 0x000000043f00728c */ /* 0x000fe2000bf01270 */
[----:B------:R-:W-:Y:S01]  /*2820*/  FSEL R25, R25, -INF , P3 ;  /* 0xff80000019197808 */ /* 0x000fe20001800000 */
[----:B------:R-:W2:Y:S01]  /*2830*/  SHFL.BFLY PT, R7, R6, 0x2, 0x1f ;  /* 0x0c401f0006077f89 */ /* 0x000ea200000e0000 */
[----:B------:R-:W-:Y:S01]  /*2840*/  ISETP.GT.AND P3, PT, R3, 0x10, PT ;  /* 0x000000100300780c */ /* 0x000fe20003f64270 */
[----:B------:R-:W-:-:S04]  /*2850*/  USEL UR45, URZ, UR4, !UP0 ;  /* 0x000000043f2d7287 */ /* 0x000fc8000c000000 */
[----:B------:R-:W-:Y:S01]  /*2860*/  UISETP.GE.AND UP0, UPT, UR6, UR45, UPT ;  /* 0x0000002d0600728c */ /* 0x000fe2000bf06270 */
[----:B--2---:R-:W-:-:S05]  /*2870*/  FMNMX.FTZ R14, R6, R7, !PT ;  /* 0x00000007060e7209 */ /* 0x004fca0007810000 */
[----:B------:R-:W2:Y:S02]  /*2880*/  SHFL.BFLY PT, R7, R14, 0x1, 0x1f ;  /* 0x0c201f000e077f89 */ /* 0x000ea400000e0000 */
[----:B--2---:R-:W-:-:S04]  /*2890*/  FMNMX.FTZ R7, R14, R7, !PT ;  /* 0x000000070e077209 */ /* 0x004fc80007810000 */
[C---:B------:R-:W-:Y:S01]  /*28a0*/  FSETP.NEU.FTZ.AND P2, PT, R7.reuse, -INF , PT ;  /* 0xff8000000700780b */ /* 0x040fe20003f5d000 */
[----:B------:R-:W-:-:S05]  /*28b0*/  FMUL.FTZ R20, R7, R0 ;  /* 0x0000000007147220 */ /* 0x000fca0000410000 */
[----:B------:R-:W-:Y:S02]  /*28c0*/  FSEL R46, R20, RZ, P2 ;  /* 0x000000ff142e7208 */ /* 0x000fe40001000000 */
[----:B------:R-:W-:-:S03]  /*28d0*/  ISETP.GT.AND P2, PT, R3, RZ, PT ;  /* 0x000000ff0300720c */ /* 0x000fc60003f44270 */
[-CC-:B------:R-:W-:Y:S01]  /*28e0*/  FFMA.FTZ R181, R15, R0.reuse, -R46.reuse ;  /* 0x000000000fb57223 */ /* 0x180fe2000001082e */
[----:B------:R-:W-:Y:S01]  /*28f0*/  FSEL R5, R24, -INF , P2 ;  /* 0xff80000018057808 */ /* 0x000fe20001000000 */
[-CC-:B------:R-:W-:Y:S01]  /*2900*/  FFMA.FTZ R183, R21, R0.reuse, -R46.reuse ;  /* 0x0000000015b77223 */ /* 0x180fe2000001082e */
[----:B------:R-:W-:Y:S01]  /*2910*/  ISETP.GT.AND P2, PT, R3, 0x9, PT ;  /* 0x000000090300780c */ /* 0x000fe20003f44270 */
[-CC-:B------:R-:W-:Y:S01]  /*2920*/  FFMA.FTZ R6, R27, R0.reuse, -R46.reuse ;  /* 0x000000001b067223 */ /* 0x180fe2000001082e */
[----:B------:R-:W-:Y:S01]  /*2930*/  FSEL R15, R28, -INF , P4 ;  /* 0xff8000001c0f7808 */ /* 0x000fe20002000000 */
[-CC-:B------:R-:W-:Y:S01]  /*2940*/  FFMA.FTZ R14, R31, R0.reuse, -R46.reuse ;  /* 0x000000001f0e7223 */ /* 0x180fe2000001082e */
[----:B------:R-:W-:Y:S01]  /*2950*/  FMNMX.FTZ R4, R5, R25, !PT ;  /* 0x0000001905047209 */ /* 0x000fe20007810000 */
[-CC-:B------:R-:W-:Y:S01]  /*2960*/  FFMA.FTZ R20, R35, R0.reuse, -R46.reuse ;  /* 0x0000000023147223 */ /* 0x180fe2000001082e */
[----:B------:R-:W-:Y:S01]  /*2970*/  FSEL R29, R29, -INF , P2 ;  /* 0xff8000001d1d7808 */ /* 0x000fe20001000000 */
[--C-:B------:R-:W-:Y:S01]  /*2980*/  FFMA.FTZ R24, R39, R0, -R46.reuse ;  /* 0x0000000027187223 */ /* 0x100fe2000001082e */
[----:B------:R-:W-:Y:S01]  /*2990*/  FMNMX.FTZ R4, R15, R4, !PT ;  /* 0x000000040f047209 */ /* 0x000fe20007810000 */
[-CC-:B------:R-:W-:Y:S01]  /*29a0*/  FFMA.FTZ R177, R89, R0.reuse, -R46.reuse ;  /* 0x0000000059b17223 */ /* 0x180fe2000001082e */
[----:B------:R-:W-:Y:S01]  /*29b0*/  ISETP.GT.AND P2, PT, R3, 0x11, PT ;  /* 0x000000110300780c */ /* 0x000fe20003f44270 */
[----:B------:R-:W-:Y:S01]  /*29c0*/  MUFU.EX2 R181, R181 ;  /* 0x000000b500b57308 */ /* 0x000fe20000000800 */
[----:B------:R-:W-:Y:S01]  /*29d0*/  FSEL R21, R32, -INF , P3 ;  /* 0xff80000020157808 */ /* 0x000fe20001800000 */
[--C-:B------:R-:W-:Y:S01]  /*29e0*/  FFMA.FTZ R179, R91, R0, -R46.reuse ;  /* 0x000000005bb37223 */ /* 0x100fe2000001082e */
[----:B------:R-:W-:Y:S01]  /*29f0*/  FMNMX.FTZ R4, R29, R4, !PT ;  /* 0x000000041d047209 */ /* 0x000fe20007810000 */
[-CC-:B------:R-:W-:Y:S01]  /*2a00*/  FFMA.FTZ R173, R93, R0.reuse, -R46.reuse ;  /* 0x000000005dad7223 */ /* 0x180fe2000001082e */
[----:B------:R-:W-:Y:S01]  /*2a10*/  ISETP.GT.AND P3, PT, R3, 0x18, PT ;  /* 0x000000180300780c */ /* 0x000fe20003f64270 */
[--C-:B------:R-:W-:Y:S01]  /*2a20*/  FFMA.FTZ R26, R95, R0, -R46.reuse ;  /* 0x000000005f1a7223 */ /* 0x100fe2000001082e */
[----:B------:R-:W-:Y:S01]  /*2a30*/  FSEL R33, R33, -INF , P2 ;  /* 0xff80000021217808 */ /* 0x000fe20001000000 */
[----:B------:R-:W2:Y:S01]  /*2a40*/  MUFU.EX2 R6, R6 ;  /* 0x0000000600067308 */ /* 0x000ea20000000800 */
[----:B------:R-:W-:Y:S01]  /*2a50*/  FMNMX.FTZ R4, R21, R4, !PT ;  /* 0x0000000415047209 */ /* 0x000fe20007810000 */
[-CC-:B------:R-:W-:Y:S01]  /*2a60*/  FFMA.FTZ R175, R97, R0.reuse, -R46.reuse ;  /* 0x0000000061af7223 */ /* 0x180fe2000001082e */
[----:B------:R-:W-:Y:S01]  /*2a70*/  ISETP.GT.AND P2, PT, R3, 0x19, PT ;  /* 0x000000190300780c */ /* 0x000fe20003f44270 */
[-CC-:B------:R-:W-:Y:S01]  /*2a80*/  FFMA.FTZ R28, R99, R0.reuse, -R46.reuse ;  /* 0x00000000631c7223 */ /* 0x180fe2000001082e */
[----:B------:R-:W-:Y:S01]  /*2a90*/  FSEL R27, R36, -INF , P3 ;  /* 0xff800000241b7808 */ /* 0x000fe20001800000 */
[--C-:B------:R-:W-:Y:S01]  /*2aa0*/  FFMA.FTZ R169, R101, R0, -R46.reuse ;  /* 0x0000000065a97223 */ /* 0x100fe2000001082e */
[----:B------:R-:W-:Y:S01]  /*2ab0*/  FMNMX.FTZ R4, R33, R4, !PT ;  /* 0x0000000421047209 */ /* 0x000fe20007810000 */
[----:B------:R-:W-:Y:S01]  /*2ac0*/  MUFU.EX2 R183, R183 ;  /* 0x000000b700b77308 */ /* 0x000fe20000000800 */
[----:B------:R-:W-:Y:S01]  /*2ad0*/  ISETP.GT.AND P3, PT, R3, 0x20, PT ;  /* 0x000000200300780c */ /* 0x000fe20003f64270 */
        /* <DEDUP_REMOVED lines=14> */
[----:B------:R-:W-:Y:S01]  /*2bc0*/  MUFU.EX2 R177, R177 ;  /* 0x000000b100b17308 */ /* 0x000fe20000000800 */
        /* <DEDUP_REMOVED lines=27> */
[----:B------:R-:W-:Y:S01]  /*2d80*/  FFMA.FTZ R83, R83, R0, -R46 ;  /* 0x0000000053537223 */ /* 0x000fe2000001082e */
[----:B------:R-:W-:Y:S01]  /*2d90*/  FSEL R43, R52, -INF , P3 ;  /* 0xff800000342b7808 */ /* 0x000fe20001800000 */
[----:B--2---:R-:W-:Y:S01]  /*2da0*/  FADD.FTZ R52, R181, R6 ;  /* 0x00000006b5347221 */ /* 0x004fe20000010000 */
[----:B------:R-:W-:Y:S01]  /*2db0*/  FMNMX.FTZ R4, R49, R4, !PT ;  /* 0x0000000431047209 */ /* 0x000fe20007810000 */
[----:B------:R-:W-:Y:S01]  /*2dc0*/  MUFU.EX2 R173, R173 ;  /* 0x000000ad00ad7308 */ /* 0x000fe20000000800 */
[----:B------:R-:W-:Y:S01]  /*2dd0*/  ISETP.GT.AND P3, PT, R3, 0x40, PT ;  /* 0x000000400300780c */ /* 0x000fe20003f64270 */
[-CC-:B------:R-:W-:Y:S01]  /*2de0*/  FFMA.FTZ R131, R131, R0.reuse, -R46.reuse ;  /* 0x0000000083837223 */ /* 0x180fe2000001082e */
[----:B------:R-:W-:Y:S01]  /*2df0*/  FSEL R53, R53, -INF , P2 ;  /* 0xff80000035357808 */ /* 0x000fe20001000000 */
[----:B------:R-:W-:Y:S01]  /*2e00*/  FFMA.FTZ R46, R87, R0, -R46 ;  /* 0x00000000572e7223 */ /* 0x000fe2000001082e */
[----:B------:R-:W-:Y:S01]  /*2e10*/  FMNMX.FTZ R4, R43, R4, !PT ;  /* 0x000000042b047209 */ /* 0x000fe20007810000 */
[--C-:B------:R-:W-:Y:S01]  /*2e20*/  IMAD.MOV.U32 R125, RZ, RZ, R151.reuse ;  /* 0x000000ffff7d7224 */ /* 0x100fe200078e0097 */
[----:B------:R-:W-:Y:S01]  /*2e30*/  ISETP.GT.AND P2, PT, R3, 0x41, PT ;  /* 0x000000410300780c */ /* 0x000fe20003f44270 */
[----:B------:R-:W-:Y:S01]  /*2e40*/  MUFU.EX2 R26, R26 ;  /* 0x0000001a001a7308 */ /* 0x000fe20000000800 */
[----:B------:R-:W-:Y:S01]  /*2e50*/  FSEL R47, R56, -INF , P3 ;  /* 0xff800000382f7808 */ /* 0x000fe20001800000 */
[--C-:B------:R-:W-:Y:S01]  /*2e60*/  IMAD.MOV.U32 R123, RZ, RZ, R151.reuse ;  /* 0x000000ffff7b7224 */ /* 0x100fe200078e0097 */
[----:B------:R-:W-:Y:S01]  /*2e70*/  FMNMX.FTZ R4, R53, R4, !PT ;  /* 0x0000000435047209 */ /* 0x000fe20007810000 */
[--C-:B------:R-:W-:Y:S01]  /*2e80*/  IMAD.MOV.U32 R121, RZ, RZ, R151.reuse ;  /* 0x000000ffff797224 */ /* 0x100fe200078e0097 */
[----:B------:R-:W-:Y:S01]  /*2e90*/  ISETP.GT.AND P3, PT, R3, 0x48, PT ;  /* 0x000000480300780c */ /* 0x000fe20003f64270 */
[--C-:B------:R-:W-:Y:S01]  /*2ea0*/  IMAD.MOV.U32 R119, RZ, RZ, R151.reuse ;  /* 0x000000ffff777224 */ /* 0x100fe200078e0097 */
[----:B------:R-:W-:Y:S01]  /*2eb0*/  FSEL R57, R57, -INF , P2 ;  /* 0xff80000039397808 */ /* 0x000fe20001000000 */
[----:B------:R-:W-:Y:S01]  /*2ec0*/  MUFU.EX2 R175, R175 ;  /* 0x000000af00af7308 */ /* 0x000fe20000000800 */
[----:B------:R-:W-:Y:S01]  /*2ed0*/  FMNMX.FTZ R4, R47, R4, !PT ;  /* 0x000000042f047209 */ /* 0x000fe20007810000 */
[--C-:B------:R-:W-:Y:S01]  /*2ee0*/  IMAD.MOV.U32 R117, RZ, RZ, R151.reuse ;  /* 0x000000ffff757224 */ /* 0x100fe200078e0097 */
[----:B------:R-:W-:Y:S01]  /*2ef0*/  ISETP.GT.AND P2, PT, R3, 0x49, PT ;  /* 0x000000490300780c */ /* 0x000fe20003f44270 */
[--C-:B------:R-:W-:Y:S01]  /*2f00*/  IMAD.MOV.U32 R115, RZ, RZ, R151.reuse ;  /* 0x000000ffff737224 */ /* 0x100fe200078e0097 */
[----:B------:R-:W-:Y:S01]  /*2f10*/  FSEL R51, R60, -INF , P3 ;  /* 0xff8000003c337808 */ /* 0x000fe20001800000 */
[--C-:B------:R-:W-:Y:S01]  /*2f20*/  IMAD.MOV.U32 R113, RZ, RZ, R151.reuse ;  /* 0x000000ffff717224 */ /* 0x100fe200078e0097 */
[----:B------:R-:W-:Y:S01]  /*2f30*/  FMNMX.FTZ R4, R57, R4, !PT ;  /* 0x0000000439047209 */ /* 0x000fe20007810000 */
[----:B------:R-:W-:Y:S01]  /*2f40*/  MUFU.EX2 R28, R28 ;  /* 0x0000001c001c7308 */ /* 0x000fe20000000800 */
[----:B------:R-:W-:Y:S01]  /*2f50*/  ISETP.GT.AND P3, PT, R3, 0x50, PT ;  /* 0x000000500300780c */ /* 0x000fe20003f64270 */
[--C-:B------:R-:W-:Y:S01]  /*2f60*/  IMAD.MOV.U32 R111, RZ, RZ, R151.reuse ;  /* 0x000000ffff6f7224 */ /* 0x100fe200078e0097 */
[----:B------:R-:W-:Y:S01]  /*2f70*/  FSEL R61, R61, -INF , P2 ;  /* 0xff8000003d3d7808 */ /* 0x000fe20001000000 */
[--C-:B------:R-:W-:Y:S01]  /*2f80*/  IMAD.MOV.U32 R109, RZ, RZ, R151.reuse ;  /* 0x000000ffff6d7224 */ /* 0x100fe200078e0097 */
        /* <DEDUP_REMOVED lines=23> */
[----:B------:R-:W-:Y:S01]  /*3100*/  IMAD.MOV.U32 R91, RZ, RZ, R151 ;  /* 0x000000ffff5b7224 */ /* 0x000fe200078e0097 */
[----:B------:R-:W-:-:S02]  /*3110*/  FMNMX.FTZ R4, R59, R4, !PT ;  /* 0x000000043b047209 */ /* 0x000fc40007810000 */
[----:B------:R-:W-:Y:S01]  /*3120*/  ISETP.GT.AND P2, PT, R3, 0x61, PT ;  /* 0x000000610300780c */ /* 0x000fe20003f44270 */
[----:B------:R-:W-:Y:S01]  /*3130*/  MUFU.EX2 R32, R32 ;  /* 0x0000002000207308 */ /* 0x000fe20000000800 */
[----:B------:R-:W-:Y:S02]  /*3140*/  FSEL R63, R72, -INF , P3 ;  /* 0xff800000483f7808 */ /* 0x000fe40001800000 */
[----:B------:R-:W-:Y:S02]  /*3150*/  FMNMX.FTZ R4, R69, R4, !PT ;  /* 0x0000000445047209 */ /* 0x000fe40007810000 */
[----:B------:R-:W-:Y:S02]  /*3160*/  ISETP.GT.AND P3, PT, R3, 0x68, PT ;  /* 0x000000680300780c */ /* 0x000fe40003f64270 */
[----:B------:R-:W-:Y:S01]  /*3170*/  FSEL R73, R73, -INF , P2 ;  /* 0xff80000049497808 */ /* 0x000fe20001000000 */
[----:B------:R-:W-:Y:S01]  /*3180*/  MUFU.EX2 R165, R165 ;  /* 0x000000a500a57308 */ /* 0x000fe20000000800 */
[----:B------:R-:W-:-:S02]  /*3190*/  FMNMX.FTZ R4, R63, R4, !PT ;  /* 0x000000043f047209 */ /* 0x000fc40007810000 */
[----:B------:R-:W-:Y:S02]  /*31a0*/  ISETP.GT.AND P2, PT, R3, 0x69, PT ;  /* 0x000000690300780c */ /* 0x000fe40003f44270 */
[----:B------:R-:W-:Y:S02]  /*31b0*/  FSEL R67, R76, -INF , P3 ;  /* 0xff8000004c437808 */ /* 0x000fe40001800000 */
[----:B------:R-:W-:Y:S01]  /*31c0*/  FMNMX.FTZ R4, R73, R4, !PT ;  /* 0x0000000449047209 */ /* 0x000fe20007810000 */
[----:B------:R-:W-:Y:S01]  /*31d0*/  MUFU.EX2 R34, R34 ;  /* 0x0000002200227308 */ /* 0x000fe20000000800 */
[----:B------:R-:W-:Y:S02]  /*31e0*/  ISETP.GT.AND P3, PT, R3, 0x70, PT ;  /* 0x000000700300780c */ /* 0x000fe40003f64270 */
[----:B------:R-:W-:Y:S02]  /*31f0*/  FSEL R77, R77, -INF , P2 ;  /* 0xff8000004d4d7808 */ /* 0x000fe40001000000 */
        /* <DEDUP_REMOVED lines=13> */
[----:B------:R-:W-:Y:S02]  /*32d0*/  FSEL R85, R85, -INF , P2 ;  /* 0xff80000055557808 */ /* 0x000fe40001000000 */
[----:B------:R-:W-:Y:S02]  /*32e0*/  FMNMX.FTZ R4, R3, R4, !PT ;  /* 0x0000000403047209 */ /* 0x000fe40007810000 */
[----:B------:R-:W-:-:S02]  /*32f0*/  F2FP.BF16.F32.PACK_AB R181, R6, R181 ;  /* 0x000000b506b5723e */ /* 0x000fc400000010ff */
[----:B------:R-:W-:Y:S01]  /*3300*/  FMNMX.FTZ R4, R85, R4, !PT ;  /* 0x0000000455047209 */ /* 0x000fe20007810000 */
[----:B------:R-:W-:Y:S04]  /*3310*/  MUFU.EX2 R38, R38 ;  /* 0x0000002600267308 */ /* 0x000fe80000000800 */
[----:B------:R-:W2:Y:S04]  /*3320*/  SHFL.BFLY PT, R89, R4, 0x2, 0x1f ;  /* 0x0c401f0004597f89 */ /* 0x000ea800000e0000 */
[----:B------:R-:W-:Y:S08]  /*3330*/  MUFU.EX2 R163, R163 ;  /* 0x000000a300a37308 */ /* 0x000ff00000000800 */
[----:B------:R-:W-:Y:S08]  /*3340*/  MUFU.EX2 R40, R40 ;  /* 0x0000002800287308 */ /* 0x000ff00000000800 */
[----:B------:R-:W-:Y:S01]  /*3350*/  MUFU.EX2 R157, R157 ;  /* 0x0000009d009d7308 */ /* 0x000fe20000000800 */
[----:B--2---:R-:W-:-:S07]  /*3360*/  FMNMX.FTZ R89, R4, R89, !PT ;  /* 0x0000005904597209 */ /* 0x004fce0007810000 */
[----:B------:R-:W-:Y:S01]  /*3370*/  MUFU.EX2 R44, R75 ;  /* 0x0000004b002c7308 */ /* 0x000fe20000000800 */
[----:B------:R-:W2:Y:S07]  /*3380*/  SHFL.BFLY PT, R4, R89, 0x1, 0x1f ;  /* 0x0c201f0059047f89 */ /* 0x000eae00000e0000 */
[----:B------:R-:W-:Y:S08]  /*3390*/  MUFU.EX2 R127, R127 ;  /* 0x0000007f007f7308 */ /* 0x000ff00000000800 */
[----:B------:R-:W3:Y:S08]  /*33a0*/  MUFU.EX2 R48, R79 ;  /* 0x0000004f00307308 */ /* 0x000ef00000000800 */
[----:B------:R-:W-:Y:S01]  /*33b0*/  MUFU.EX2 R129, R129 ;  /* 0x0000008100817308 */ /* 0x000fe20000000800 */
[----:B--2---:R-:W-:Y:S01]  /*33c0*/  FMNMX.FTZ R4, R89, R4, !PT ;  /* 0x0000000459047209 */ /* 0x004fe20007810000 */
[----:B------:R-:W-:-:S03]  /*33d0*/  IMAD.MOV.U32 R89, RZ, RZ, R151 ;  /* 0x000000ffff597224 */ /* 0x000fc600078e0097 */
[C---:B------:R-:W-:Y:S01]  /*33e0*/  FSETP.NEU.FTZ.AND P2, PT, R4.reuse, -INF , PT ;  /* 0xff8000000400780b */ /* 0x040fe20003f5d000 */
[----:B------:R-:W-:Y:S02]  /*33f0*/  FMUL.FTZ R42, R4, R0 ;  /* 0x00000000042a7220 */ /* 0x000fe40000410000 */
[----:B------:R-:W-:Y:S01]  /*3400*/  MUFU.EX2 R50, R83 ;  /* 0x0000005300327308 */ /* 0x000fe20000000800 */
[----:B---3--:R-:W-:Y:S02]  /*3410*/  F2FP.BF16.F32.PACK_AB R159, R48, R127 ;  /* 0x0000007f309f723e */ /* 0x008fe400000010ff */
[----:B------:R-:W-:Y:S02]  /*3420*/  FSEL R42, R42, RZ, P2 ;  /* 0x000000ff2a2a7208 */ /* 0x000fe40001000000 */
[----:B------:R-:W-:-:S03]  /*3430*/  PLOP3.LUT P2, PT, PT, PT, UP0, 0x80, 0x0 ;  /* 0x000000000000781c */ /* 0x000fc60003f4f008 */
        /* <DEDUP_REMOVED lines=12> */
[-C--:B------:R-:W-:Y:S01]  /*3500*/  FFMA.FTZ R45, R45, R0.reuse, -R42 ;  /* 0x000000002d2d7223 */ /* 0x080fe2000001082a */
[----:B------:R-:W3:Y:S01]  /*3510*/  MUFU.EX2 R25, R25 ;  /* 0x0000001900197308 */ /* 0x000ee20000000800 */
        /* <DEDUP_REMOVED lines=14> */
[-C--:B------:R-:W-:Y:S01]  /*3600*/  FFMA.FTZ R65, R65, R0.reuse, -R42 ;  /* 0x0000000041417223 */ /* 0x080fe2000001082a */
[----:B------:R4:W5:Y:S01]  /*3610*/  MUFU.EX2 R182, R29 ;  /* 0x0000001d00b67308 */ /* 0x0009620000000800 */
[----:B------:R-:W-:Y:S01]  /*3620*/  FADD.FTZ R5, R179, R52 ;  /* 0x00000034b3057221 */ /* 0x000fe20000010000 */
[----:B---3--:R-:W-:Y:S01]  /*3630*/  FADD.FTZ R52, R180, R25 ;  /* 0x00000019b4347221 */ /* 0x008fe20000010000 */
[-CC-:B------:R-:W-:Y:S01]  /*3640*/  FFMA.FTZ R59, R59, R0.reuse, -R42.reuse ;  /* 0x000000003b3b7223 */ /* 0x180fe2000001082a */
[-CC-:B------:R-:W-:Y:S01]  /*3650*/  FFMA.FTZ R69, R69, R0.reuse, -R42.reuse ;  /* 0x0000000045457223 */ /* 0x180fe2000001082a */
[----:B------:R-:W-:Y:S01]  /*3660*/  FADD.FTZ R54, R24, R5 ;  /* 0x0000000518367221 */ /* 0x000fe20000010000 */
[-CC-:B------:R-:W-:Y:S01]  /*3670*/  FFMA.FTZ R63, R63, R0.reuse, -R42.reuse ;  /* 0x000000003f3f7223 */ /* 0x180fe2000001082a */
[-C--:B------:R-:W-:Y:S01]  /*3680*/  FFMA.FTZ R73, R73, R0.reuse, -R42 ;  /* 0x0000000049497223 */ /* 0x080fe2000001082a */
[----:B------:R-:W3:Y:S01]  /*3690*/  MUFU.EX2 R21, R21 ;  /* 0x0000001500157308 */ /* 0x000ee20000000800 */
[----:B--2---:R-:W-:Y:S01]  /*36a0*/  FADD.FTZ R5, R15, R52 ;  /* 0x000000340f057221 */ /* 0x004fe20000010000 */
[----:B----4-:R-:W-:Y:S01]  /*36b0*/  FADD.FTZ R29, R173, R54 ;  /* 0x00000036ad1d7221 */ /* 0x010fe20000010000 */
[-CC-:B------:R-:W-:Y:S01]  /*36c0*/  FFMA.FTZ R67, R67, R0.reuse, -R42.reuse ;  /* 0x0000000043437223 */ /* 0x180fe2000001082a */
[-CC-:B------:R-:W-:Y:S01]  /*36d0*/  FFMA.FTZ R77, R77, R0.reuse, -R42.reuse ;  /* 0x000000004d4d7223 */ /* 0x180fe2000001082a */
[-CC-:B------:R-:W-:Y:S01]  /*36e0*/  FFMA.FTZ R71, R71, R0.reuse, -R42.reuse ;  /* 0x0000000047477223 */ /* 0x180fe2000001082a */
[----:B------:R-:W-:Y:S01]  /*36f0*/  FADD.FTZ R54, R26, R29 ;  /* 0x0000001d1a367221 */ /* 0x000fe20000010000 */
[-C--:B------:R-:W-:Y:S01]  /*3700*/  FFMA.FTZ R81, R81, R0.reuse, -R42 ;  /* 0x0000000051517223 */ /* 0x080fe2000001082a */
[----:B------:R-:W2:Y:S01]  /*3710*/  MUFU.EX2 R176, R33 ;  /* 0x0000002100b07308 */ /* 0x000ea20000000800 */
[----:B-----5:R-:W-:Y:S01]  /*3720*/  FADD.FTZ R52, R182, R5 ;  /* 0x00000005b6347221 */ /* 0x020fe20000010000 */
[----:B------:R-:W-:Y:S01]  /*3730*/  FADD.FTZ R29, R175, R54 ;  /* 0x00000036af1d7221 */ /* 0x000fe20000010000 */
[-CC-:B------:R-:W-:Y:S01]  /*3740*/  FFMA.FTZ R3, R3, R0.reuse, -R42.reuse ;  /* 0x0000000003037223 */ /* 0x180fe2000001082a */
[----:B------:R-:W-:Y:S01]  /*3750*/  FFMA.FTZ R42, R85, R0, -R42 ;  /* 0x00000000552a7223 */ /* 0x000fe2000001082a */
[----:B------:R-:W-:Y:S01]  /*3760*/  F2FP.BF16.F32.PACK_AB R180, R25, R180 ;  /* 0x000000b419b4723e */ /* 0x000fe200000010ff */
[----:B------:R-:W-:Y:S01]  /*3770*/  FADD.FTZ R54, R28, R29 ;  /* 0x0000001d1c367221 */ /* 0x000fe20000010000 */
[----:B------:R-:W-:Y:S01]  /*3780*/  F2FP.BF16.F32.PACK_AB R182, R182, R15 ;  /* 0x0000000fb6b6723e */ /* 0x000fe200000010ff */
[----:B------:R-:W4:Y:S01]  /*3790*/  MUFU.EX2 R27, R27 ;  /* 0x0000001b001b7308 */ /* 0x000f220000000800 */
[----:B---3--:R-:W-:Y:S01]  /*37a0*/  FADD.FTZ R5, R21, R52 ;  /* 0x0000003415057221 */ /* 0x008fe20000010000 */
[----:B------:R-:W-:Y:S01]  /*37b0*/  FADD.FTZ R29, R169, R54 ;  /* 0x00000036a91d7221 */ /* 0x000fe20000010000 */
[----:B------:R-:W-:-:S02]  /*37c0*/  F2FP.BF16.F32.PACK_AB R153, R50, R129 ;  /* 0x000000813299723e */ /* 0x000fc400000010ff */
[----:B------:R-:W-:Y:S01]  /*37d0*/  F2FP.BF16.F32.PACK_AB R183, R14, R183 ;  /* 0x000000b70eb7723e */ /* 0x000fe200000010ff */
[----:B------:R-:W-:Y:S01]  /*37e0*/  FADD.FTZ R54, R30, R29 ;  /* 0x0000001d1e367221 */ /* 0x000fe20000010000 */
[----:B------:R-:W-:Y:S01]  /*37f0*/  F2FP.BF16.F32.PACK_AB R177, R20, R177 ;  /* 0x000000b114b1723e */ /* 0x000fe200000010ff */
[----:B------:R-:W3:Y:S01]  /*3800*/  MUFU.EX2 R178, R37 ;  /* 0x0000002500b27308 */ /* 0x000ee20000000800 */
[----:B--2---:R-:W-:Y:S01]  /*3810*/  FADD.FTZ R52, R176, R5 ;  /* 0x00000005b0347221 */ /* 0x004fe20000010000 */
[----:B------:R-:W-:Y:S01]  /*3820*/  FADD.FTZ R29, R171, R54 ;  /* 0x00000036ab1d7221 */ /* 0x000fe20000010000 */
[----:B------:R-:W-:Y:S02]  /*3830*/  F2FP.BF16.F32.PACK_AB R179, R24, R179 ;  /* 0x000000b318b3723e */ /* 0x000fe400000010ff */
[----:B------:R-:W-:Y:S02]  /*3840*/  F2FP.BF16.F32.PACK_AB R173, R26, R173 ;  /* 0x000000ad1aad723e */ /* 0x000fe400000010ff */
[----:B------:R-:W-:Y:S01]  /*3850*/  F2FP.BF16.F32.PACK_AB R175, R28, R175 ;  /* 0x000000af1caf723e */ /* 0x000fe200000010ff */
[----:B------:R-:W2:Y:S01]  /*3860*/  MUFU.EX2 R31, R31 ;  /* 0x0000001f001f7308 */ /* 0x000ea20000000800 */
[----:B----4-:R-:W-:Y:S01]  /*3870*/  FADD.FTZ R5, R27, R52 ;  /* 0x000000341b057221 */ /* 0x010fe20000010000 */
[----:B------:R-:W-:-:S02]  /*3880*/  F2FP.BF16.F32.PACK_AB R169, R30, R169 ;  /* 0x000000a91ea9723e */ /* 0x000fc400000010ff */
[----:B------:R-:W-:Y:S02]  /*3890*/  F2FP.BF16.F32.PACK_AB R171, R32, R171 ;  /* 0x000000ab20ab723e */ /* 0x000fe400000010ff */
[----:B------:R-:W-:Y:S02]  /*38a0*/  F2FP.BF16.F32.PACK_AB R176, R176, R21 ;  /* 0x00000015b0b0723e */ /* 0x000fe400000010ff */
[----:B------:R-:W1:Y:S01]  /*38b0*/  MUFU.EX2 R172, R41 ;  /* 0x0000002900ac7308 */ /* 0x000e620000000800 */
[C---:B---3--:R-:W-:Y:S01]  /*38c0*/  FADD.FTZ R52, R178.reuse, R5 ;  /* 0x00000005b2347221 */ /* 0x048fe20000010000 */
[----:B------:R-:W-:-:S06]  /*38d0*/  F2FP.BF16.F32.PACK_AB R178, R178, R27 ;  /* 0x0000001bb2b2723e */ /* 0x000fcc00000010ff */
[----:B------:R-:W3:Y:S01]  /*38e0*/  MUFU.EX2 R35, R35 ;  /* 0x0000002300237308 */ /* 0x000ee20000000800 */
[----:B--2---:R-:W-:Y:S01]  /*38f0*/  FADD.FTZ R5, R31, R52 ;  /* 0x000000341f057221 */ /* 0x004fe20000010000 */
[----:B------:R-:W-:-:S04]  /*3900*/  FADD.FTZ R52, R32, R29 ;  /* 0x0000001d20347221 */ /* 0x000fc80000010000 */
[----:B------:R-:W-:Y:S01]  /*3910*/  FADD.FTZ R29, R165, R52 ;  /* 0x00000034a51d7221 */ /* 0x000fe20000010000 */
[----:B------:R-:W-:Y:S01]  /*3920*/  F2FP.BF16.F32.PACK_AB R165, R34, R165 ;  /* 0x000000a522a5723e */ /* 0x000fe200000010ff */
[----:B------:R-:W2:Y:S01]  /*3930*/  MUFU.EX2 R174, R45 ;  /* 0x0000002d00ae7308 */ /* 0x000ea20000000800 */
[----:B-1----:R-:W-:Y:S01]  /*3940*/  FADD.FTZ R2, R172, R5 ;  /* 0x00000005ac027221 */ /* 0x002fe20000010000 */
[----:B------:R-:W-:Y:S01]  /*3950*/  FADD.FTZ R52, R34, R29 ;  /* 0x0000001d22347221 */ /* 0x000fe20000010000 */
[----:B------:R-:W-:-:S03]  /*3960*/  F2FP.BF16.F32.PACK_AB R172, R172, R31 ;  /* 0x0000001facac723e */ /* 0x000fc600000010ff */
[----:B------:R-:W-:Y:S01]  /*3970*/  FADD.FTZ R29, R167, R52 ;  /* 0x00000034a71d7221 */ /* 0x000fe20000010000 */
[C---:B------:R-:W-:Y:S01]  /*3980*/  F2FP.BF16.F32.PACK_AB R167, R36.reuse, R167 ;  /* 0x000000a724a7723e */ /* 0x040fe200000010ff */
[----:B------:R-:W1:Y:S01]  /*3990*/  MUFU.EX2 R39, R39 ;  /* 0x0000002700277308 */ /* 0x000e620000000800 */
[----:B---3--:R-:W-:Y:S01]  /*39a0*/  FADD.FTZ R5, R35, R2 ;  /* 0x0000000223057221 */ /* 0x008fe20000010000 */
[----:B------:R-:W-:-:S04]  /*39b0*/  FADD.FTZ R52, R36, R29 ;  /* 0x0000001d24347221 */ /* 0x000fc80000010000 */
[----:B------:R-:W-:Y:S01]  /*39c0*/  FADD.FTZ R29, R161, R52 ;  /* 0x00000034a11d7221 */ /* 0x000fe20000010000 */
[----:B------:R-:W-:Y:S01]  /*39d0*/  F2FP.BF16.F32.PACK_AB R161, R38, R161 ;  /* 0x000000a126a1723e */ /* 0x000fe200000010ff */
[----:B------:R-:W3:Y:S01]  /*39e0*/  MUFU.EX2 R168, R49 ;  /* 0x0000003100a87308 */ /* 0x000ee20000000800 */
[----:B--2---:R-:W-:Y:S01]  /*39f0*/  FADD.FTZ R2, R174, R5 ;  /* 0x00000005ae027221 */ /* 0x004fe20000010000 */
[----:B------:R-:W-:Y:S01]  /*3a00*/  FADD.FTZ R52, R38, R29 ;  /* 0x0000001d26347221 */ /* 0x000fe20000010000 */
[----:B------:R-:W-:-:S03]  /*3a10*/  F2FP.BF16.F32.PACK_AB R174, R174, R35 ;  /* 0x00000023aeae723e */ /* 0x000fc600000010ff */
[----:B------:R-:W-:Y:S01]  /*3a20*/  FADD.FTZ R29, R163, R52 ;  /* 0x00000034a31d7221 */ /* 0x000fe20000010000 */
[C---:B------:R-:W-:Y:S01]  /*3a30*/  F2FP.BF16.F32.PACK_AB R163, R40.reuse, R163 ;  /* 0x000000a328a3723e */ /* 0x040fe200000010ff */
[----:B------:R-:W2:Y:S01]  /*3a40*/  MUFU.EX2 R43, R43 ;  /* 0x0000002b002b7308 */ /* 0x000ea20000000800 */
[----:B-1----:R-:W-:Y:S01]  /*3a50*/  FADD.FTZ R5, R39, R2 ;  /* 0x0000000227057221 */ /* 0x002fe20000010000 */
[----:B------:R-:W-:-:S04]  /*3a60*/  FADD.FTZ R6, R40, R29 ;  /* 0x0000001d28067221 */ /* 0x000fc80000010000 */
[----:B------:R-:W-:Y:S01]  /*3a70*/  FADD.FTZ R29, R157, R6 ;  /* 0x000000069d1d7221 */ /* 0x000fe20000010000 */
[----:B------:R-:W-:Y:S01]  /*3a80*/  F2FP.BF16.F32.PACK_AB R157, R44, R157 ;  /* 0x0000009d2c9d723e */ /* 0x000fe200000010ff */
[----:B------:R-:W1:Y:S01]  /*3a90*/  MUFU.EX2 R170, R53 ;  /* 0x0000003500aa7308 */ /* 0x000e620000000800 */
[----:B---3--:R-:W-:Y:S01]  /*3aa0*/  FADD.FTZ R2, R168, R5 ;  /* 0x00000005a8027221 */ /* 0x008fe20000010000 */
[----:B------:R-:W-:Y:S01]  /*3ab0*/  FADD.FTZ R6, R44, R29 ;  /* 0x0000001d2c067221 */ /* 0x000fe20000010000 */
[----:B------:R-:W-:-:S03]  /*3ac0*/  F2FP.BF16.F32.PACK_AB R168, R168, R39 ;  /* 0x00000027a8a8723e */ /* 0x000fc600000010ff */
[----:B------:R-:W-:Y:S01]  /*3ad0*/  FADD.FTZ R29, R127, R6 ;  /* 0x000000067f1d7221 */ /* 0x000fe20000010000 */
[----:B------:R-:W-:Y:S01]  /*3ae0*/  IMAD.MOV.U32 R127, RZ, RZ, R151 ;  /* 0x000000ffff7f7224 */ /* 0x000fe200078e0097 */
[----:B------:R-:W3:Y:S01]  /*3af0*/  MUFU.EX2 R47, R47 ;  /* 0x0000002f002f7308 */ /* 0x000ee20000000800 */
[----:B--2---:R-:W-:Y:S01]  /*3b00*/  FADD.FTZ R5, R43, R2 ;  /* 0x000000022b057221 */ /* 0x004fe20000010000 */
[----:B------:R-:W-:-:S04]  /*3b10*/  FADD.FTZ R6, R48, R29 ;  /* 0x0000001d30067221 */ /* 0x000fc80000010000 */
[----:B------:R-:W-:Y:S01]  /*3b20*/  FADD.FTZ R29, R129, R6 ;  /* 0x00000006811d7221 */ /* 0x000fe20000010000 */
[----:B------:R-:W-:Y:S01]  /*3b30*/  IMAD.MOV.U32 R129, RZ, RZ, R151 ;  /* 0x000000ffff817224 */ /* 0x000fe200078e0097 */
[----:B------:R-:W2:Y:S01]  /*3b40*/  MUFU.EX2 R164, R57 ;  /* 0x0000003900a47308 */ /* 0x000ea20000000800 */
[----:B-1----:R-:W-:Y:S01]  /*3b50*/  FADD.FTZ R2, R170, R5 ;  /* 0x00000005aa027221 */ /* 0x002fe20000010000 */
[----:B------:R-:W-:Y:S01]  /*3b60*/  FADD.FTZ R6, R50, R29 ;  /* 0x0000001d32067221 */ /* 0x000fe20000010000 */
[----:B------:R-:W-:-:S05]  /*3b70*/  F2FP.BF16.F32.PACK_AB R170, R170, R43 ;  /* 0x0000002baaaa723e */ /* 0x000fca00000010ff */
[----:B------:R-:W1:Y:S01]  /*3b80*/  MUFU.EX2 R51, R51 ;  /* 0x0000003300337308 */ /* 0x000e620000000800 */
[----:B---3--:R-:W-:-:S07]  /*3b90*/  FADD.FTZ R5, R47, R2 ;  /* 0x000000022f057221 */ /* 0x008fce0000010000 */
[----:B------:R-:W3:Y:S01]  /*3ba0*/  MUFU.EX2 R166, R61 ;  /* 0x0000003d00a67308 */ /* 0x000ee20000000800 */
[C---:B--2---:R-:W-:Y:S01]  /*3bb0*/  FADD.FTZ R2, R164.reuse, R5 ;  /* 0x00000005a4027221 */ /* 0x044fe20000010000 */
[----:B------:R-:W-:-:S06]  /*3bc0*/  F2FP.BF16.F32.PACK_AB R164, R164, R47 ;  /* 0x0000002fa4a4723e */ /* 0x000fcc00000010ff */
[----:B------:R-:W2:Y:S01]  /*3bd0*/  MUFU.EX2 R55, R55 ;  /* 0x0000003700377308 */ /* 0x000ea20000000800 */
[----:B-1----:R-:W-:-:S07]  /*3be0*/  FADD.FTZ R5, R51, R2 ;  /* 0x0000000233057221 */ /* 0x002fce0000010000 */
[----:B------:R-:W1:Y:S01]  /*3bf0*/  MUFU.EX2 R160, R65 ;  /* 0x0000004100a07308 */ /* 0x000e620000000800 */
[C---:B---3--:R-:W-:Y:S01]  /*3c00*/  FADD.FTZ R2, R166.reuse, R5 ;  /* 0x00000005a6027221 */ /* 0x048fe20000010000 */
[----:B------:R-:W-:-:S06]  /*3c10*/  F2FP.BF16.F32.PACK_AB R166, R166, R51 ;  /* 0x00000033a6a6723e */ /* 0x000fcc00000010ff */
[----:B------:R-:W3:Y:S01]  /*3c20*/  MUFU.EX2 R59, R59 ;  /* 0x0000003b003b7308 */ /* 0x000ee20000000800 */
[----:B--2---:R-:W-:-:S07]  /*3c30*/  FADD.FTZ R5, R55, R2 ;  /* 0x0000000237057221 */ /* 0x004fce0000010000 */
[----:B------:R-:W2:Y:S01]  /*3c40*/  MUFU.EX2 R162, R69 ;  /* 0x0000004500a27308 */ /* 0x000ea20000000800 */
[C---:B-1----:R-:W-:Y:S01]  /*3c50*/  FADD.FTZ R2, R160.reuse, R5 ;  /* 0x00000005a0027221 */ /* 0x042fe20000010000 */
[----:B------:R-:W-:-:S06]  /*3c60*/  F2FP.BF16.F32.PACK_AB R160, R160, R55 ;  /* 0x00000037a0a0723e */ /* 0x000fcc00000010ff */
        /* <DEDUP_REMOVED lines=23> */
[----:B---3--:R-:W-:Y:S01]  /*3de0*/  FADD.FTZ R15, R3, R2 ;  /* 0x00000002030f7221 */ /* 0x008fe20000010000 */
[----:B------:R-:W-:Y:S02]  /*3df0*/  MOV R2, 0x3f800000 ;  /* 0x3f80000000027802 */ /* 0x000fe40000000f00 */
[C---:B--2---:R-:W-:Y:S01]  /*3e00*/  F2FP.BF16.F32.PACK_AB R155, R46.reuse, R131 ;  /* 0x000000832e9b723e */ /* 0x044fe200000010ff */
[----:B------:R-:W-:Y:S01]  /*3e10*/  FADD.FTZ R5, R46, R29 ;  /* 0x0000001d2e057221 */ /* 0x000fe20000010000 */
[----:B------:R-:W-:Y:S01]  /*3e20*/  IMAD.MOV.U32 R131, RZ, RZ, R151 ;  /* 0x000000ffff837224 */ /* 0x000fe200078e0097 */
[C---:B-1----:R-:W-:Y:S01]  /*3e30*/  F2FP.BF16.F32.PACK_AB R154, R42.reuse, R3 ;  /* 0x000000032a9a723e */ /* 0x042fe200000010ff */
[----:B------:R-:W-:Y:S01]  /*3e40*/  FADD.FTZ R6, R42, R15 ;  /* 0x0000000f2a067221 */ /* 0x000fe20000010000 */
[----:B------:R-:W-:Y:S01]  /*3e50*/  IMAD.MOV.U32 R3, RZ, RZ, 0x3f800000 ;  /* 0x3f800000ff037424 */ /* 0x000fe200078e00ff */
[----:B------:R-:W-:Y:S06]  /*3e60*/  @!P2 BRA `(.L_x_1873) ;  /* 0x0000002c001ca947 */ /* 0x000fec0003800000 */
[----:B------:R-:W-:Y:S01]  /*3e70*/  IMAD.MOV.U32 R15, RZ, RZ, R7 ;  /* 0x000000ffff0f7224 */ /* 0x000fe200078e0007 */
[----:B------:R-:W-:Y:S01]  /*3e80*/  CS2R R150, SRZ ;  /* 0x0000000000967805 */ /* 0x000fe2000001ff00 */
[----:B------:R-:W-:Y:S01]  /*3e90*/  IMAD.MOV.U32 R14, RZ, RZ, R4 ;  /* 0x000000ffff0e7224 */ /* 0x000fe200078e0004 */
[----:B------:R-:W-:Y:S01]  /*3ea0*/  CS2R R146, SRZ ;  /* 0x0000000000927805 */ /* 0x000fe2000001ff00 */
[----:B------:R-:W-:Y:S01]  /*3eb0*/  IMAD.MOV.U32 R2, RZ, RZ, 0x3f800000 ;  /* 0x3f800000ff027424 */ /* 0x000fe200078e00ff */
        /* <DEDUP_REMOVED lines=31> */
[----:B------:R-:W-:Y:S01]  /*40b0*/  UMOV UR4, UR36 ;  /* 0x0000002400047c82 */ /* 0x000fe20008000000 */
[----:B------:R-:W-:-:S05]  /*40c0*/  ULDC.64 UR40, c[0x0][0x3f8] ;  /* 0x0000fe0000287ab9 */ /* 0x000fca0000000a00 */
.L_x_1882:
[----:B------:R-:W-:-:S04]  /*40d0*/  UIADD3 UR5, UR4, 0x1, URZ ;  /* 0x0000000104057890 */ /* 0x000fc8000fffe03f */
[----:B------:R-:W-:-:S04]  /*40e0*/  UISETP.NE.AND UP0, UPT, UR5, 0x2, UPT ;  /* 0x000000020500788c */ /* 0x000fc8000bf05270 */
[----:B------:R-:W-:Y:S02]  /*40f0*/  USEL UR46, URZ, 0x1, UP0 ;  /* 0x000000013f2e7887 */ /* 0x000fe40008000000 */
[----:B------:R-:W-:Y:S02]  /*4100*/  USEL UR36, UR5, URZ, UP0 ;  /* 0x0000003f05247287 */ /* 0x000fe40008000000 */
[----:B------:R-:W-:Y:S01]  /*4110*/  ULOP3.LUT UR46, UR39, UR46, URZ, 0x3c, !UPT ;  /* 0x0000002e272e7292 */ /* 0x000fe2000f8e3c3f */
[----:B------:R-:W-:Y:S11]  /*4120*/  @!P0 BRA `(.L_x_1874) ;  /* 0x0000000000048947 */ /* 0x000ff60003800000 */
[----:B------:R-:W-:Y:S01]  /*4130*/  BPT.TRAP 0x1 ;  /* 0x000000040000795c */ /* 0x000fe20000300000 */
.L_x_1874:
[----:B------:R-:W-:Y:S01]  /*4140*/  ULEA UR7, UR36, UR37, 0x3 ;  /* 0x0000002524077291 */ /* 0x000fe2000f8e183f */
[----:B------:R-:W-:-:S05]  /*4150*/  IMAD.U32 R0, RZ, RZ, UR46 ;  /* 0x0000002eff007e24 */ /* 0x000fca000f8e00ff */
[----:B------:R-:W-:-:S04]  /*4160*/  SHF.L.U32 R0, R0, 0x1f, RZ ;  /* 0x0000001f00007819 */ /* 0x000fc800000006ff */
[----:B------:R1:W2:Y:S01]  /*4170*/  SYNCS.PHASECHK.TRANS64.TRYWAIT P2, [UR7+0x34830], R0 ;  /* 0x03483000ff0075a7 */ /* 0x0002a20008040147 */
[----:B------:R-:W-:Y:S05]  /*4180*/  @!P0 BRA `(.L_x_1875) ;  /* 0x0000000000048947 */ /* 0x000fea0003800000 */
[----:B------:R-:W-:Y:S01]  /*4190*/  BPT.TRAP 0x1 ;  /* 0x000000040000795c */ /* 0x000fe20000300000 */
.L_x_1875:
[----:B--2---:R-:W-:Y:S05]  /*41a0*/  @P2 BRA `(.L_x_1876) ;  /* 0x0000000000082947 */ /* 0x004fea0003800000 */
[----:B------:R-:W2:Y:S02]  /*41b0*/  SYNCS.PHASECHK.TRANS64.TRYWAIT P2, [UR7+0x34830], R0 ;  /* 0x03483000ff0075a7 */ /* 0x000ea40008040147 */
[----:B--2---:R-:W-:Y:S05]  /*41c0*/  @!P2 BRA `(.L_x_1877) ;  /* 0x0000009800b8a947 */ /* 0x004fea0003800000 */
.L_x_1876:
        /* <DEDUP_REMOVED lines=16> */
[----:B------:R-:W-:Y:S01]  /*42d0*/  R2UR UR56, R10 ;  /* 0x000000000a3872ca */ /* 0x000fe200000e0000 */
[----:B------:R-:W-:Y:S01]  /*42e0*/  UIADD3 UR58, UR5, 0x2, URZ ;  /* 0x00000002053a7890 */ /* 0x000fe2000fffe03f */
[----:B------:R-:W-:Y:S01]  /*42f0*/  R2UR UR57, R11 ;  /* 0x000000000b3972ca */ /* 0x000fe200000e0000 */
        /* <DEDUP_REMOVED lines=77> */
[----:B------:R-:W-:Y:S01]  /*47d0*/  R2UR UR56, R8 ;  /* 0x00000000083872ca */ /* 0x000fe200000e0000 */
[----:B------:R-:W-:Y:S01]  /*47e0*/  UIADD3 UR58, UR5, 0x806, URZ ;  /* 0x00000806053a7890 */ /* 0x000fe2000fffe03f */
[----:B------:R-:W-:Y:S01]  /*47f0*/  R2UR UR57, R9 ;  /* 0x00000000093972ca */ /* 0x000fe200000e0000 */
        /* <DEDUP_REMOVED lines=34> */
.L_x_1878:
[----:B------:R-:W-:Y:S01]  /*4a20*/  ULEA UR5, UR4, UR37, 0x3 ;  /* 0x0000002504057291 */ /* 0x000fe2000f8e183f */
[----:B-12---:R-:W-:-:S05]  /*4a30*/  IMAD.U32 R0, RZ, RZ, UR39 ;  /* 0x00000027ff007e24 */ /* 0x006fca000f8e00ff */
[----:B------:R-:W-:-:S04]  /*4a40*/  SHF.L.U32 R0, R0, 0x1f, RZ ;  /* 0x0000001f00007819 */ /* 0x000fc800000006ff */
[----:B------:R1:W2:Y:S01]  /*4a50*/  SYNCS.PHASECHK.TRANS64.TRYWAIT P2, [UR5+0x34850], R0 ;  /* 0x03485000ff0075a7 */ /* 0x0002a20008040145 */
[----:B------:R-:W-:Y:S05]  /*4a60*/  @!P0 BRA `(.L_x_1879) ;  /* 0x0000000000048947 */ /* 0x000fea0003800000 */
[----:B------:R-:W-:Y:S01]  /*4a70*/  BPT.TRAP 0x1 ;  /* 0x000000040000795c */ /* 0x000fe20000300000 */
.L_x_1879:
[----:B--2---:R-:W-:Y:S05]  /*4a80*/  @P2 BRA `(.L_x_1880) ;  /* 0x0000000000082947 */ /* 0x004fea0003800000 */
[----:B------:R-:W2:Y:S02]  /*4a90*/  SYNCS.PHASECHK.TRANS64.TRYWAIT P2, [UR5+0x34850], R0 ;  /* 0x03485000ff0075a7 */ /* 0x000ea40008040145 */
[----:B--2---:R-:W-:Y:S05]  /*4aa0*/  @!P2 BRA `(.L_x_1881) ;  /* 0x000000900098a947 */ /* 0x004fea0003800000 */
.L_x_1880:
[----:B------:R-:W-:Y:S01]  /*4ab0*/  UIADD3 UR10, UR37, 0x400, URZ ;  /* 0x00000400250a7890 */ /* 0x000fe2000fffe03f */
[----:B------:R-:W-:Y:S01]  /*4ac0*/  WARPGROUP.ARRIVE ;  /* 0x00000000000079c5 */ /* 0x000fe20000000000 */
[----:B------:R-:W-:Y:S01]  /*4ad0*/  UMOV UR11, 0x40000040 ;  /* 0x40000040000b7882 */ /* 0x000fe20000000000 */
[----:B------:R-:W-:Y:S02]  /*4ae0*/  UISETP.NE.U32.AND UP0, UPT, UR40, URZ, UPT ;  /* 0x0000003f2800728c */ /* 0x000fe4000bf05070 */
[----:B------:R-:W-:Y:S02]  /*4af0*/  USHF.R.U32.HI UR10, URZ, 0x4, UR10 ;  /* 0x000000043f0a7899 */ /* 0x000fe4000801160a */
[----:B------:R-:W-:Y:S02]  /*4b00*/  UISETP.NE.AND.EX UP0, UPT, UR41, URZ, UPT, UP0 ;  /* 0x0000003f2900728c */ /* 0x000fe4000bf05300 */
[----:B------:R-:W-:Y:S01]  /*4b10*/  ULOP3.LUT UR10, UR10, 0x3fff, URZ, 0xc0, !UPT ;  /* 0x00003fff0a0a7892 */ /* 0x000fe2000f8ec03f */
[----:B------:R-:W-:Y:S01]  /*4b20*/  ULDC UR18, c[0x0][0x404] ;  /* 0x0001010000127ab9 */ /* 0x000fe20000000800 */
[----:B------:R-:W-:-:S02]  /*4b30*/  ULDC UR15, c[0x0][0x2e0] ;  /* 0x0000b800000f7ab9 */ /* 0x000fc40000000800 */
[----:B------:R-:W-:Y:S01]  /*4b40*/  ULOP3.LUT UR10, UR10, 0x4000000, URZ, 0xfc, !UPT ;  /* 0x040000000a0a7892 */ /* 0x000fe2000f8efc3f */
[----:B------:R-:W-:Y:S01]  /*4b50*/  ULDC UR14, c[0x0][0x288] ;  /* 0x0000a200000e7ab9 */ /* 0x000fe20000000800 */
[----:B------:R-:W-:Y:S02]  /*4b60*/  UMOV UR39, UR46 ;  /* 0x0000002e00277c82 */ /* 0x000fe40008000000 */
        /* <DEDUP_REMOVED lines=8> */
[----:B------:R-:W-:Y:S01]  /*4bf0*/  UMOV UR10, 0xffffff80 ;  /* 0xffffff80000a7882 */ /* 0x000fe20000000000 */
[----:B------:R-:W-:Y:S02]  /*4c00*/  USEL UR11, UR18, 0x1, UP0 ;  /* 0x00000001120b7887 */ /* 0x000fe40008000000 */
[----:B------:R-:W-:Y:S02]  /*4c10*/  UIMAD UR10, UR6, UR10, 0x1 ;  /* 0x00000001060a74a4 */ /* 0x000fe4000f8e020a */
[----:B------:R-:W-:Y:S02]  /*4c20*/  UISETP.GT.AND UP0, UPT, UR6, UR45, UPT ;  /* 0x0000002d0600728c */ /* 0x000fe4000bf04270 */
[----:B------:R-:W-:Y:S02]  /*4c30*/  UIADD3 UR10, UR42, UR10, URZ ;  /* 0x0000000a2a0a7290 */ /* 0x000fe4000fffe03f */
[----:B------:R-:W-:-:S02]  /*4c40*/  UIADD3 UR6, UR6, -0x1, URZ ;  /* 0xffffffff06067890 */ /* 0x000fc4000fffe03f */
[----:B------:R-:W-:-:S03]  /*4c50*/  UIMAD UR10, UR11, UR15, UR10 ;  /* 0x0000000f0b0a72a4 */ /* 0x000fc6000f8e020a */
[----:B------:R-:W-:Y:S01]  /*4c60*/  UMOV UR11, 0x40000040 ;  /* 0x40000040000b7882 */ /* 0x000fe20000000000 */
[----:B------:R-:W-:-:S06]  /*4c70*/  UIADD3 UR10, UR10, -UR14, URZ ;  /* 0x8000000e0a0a7290 */ /* 0x000fcc000fffe03f */
[----:B--2---:R-:W-:Y:S01]  /*4c80*/  IMAD.U32 R3, RZ, RZ, UR10 ;  /* 0x0000000aff037e24 */ /* 0x004fe2000f8e00ff */
[----:B------:R-:W-:-:S03]  /*4c90*/  UIADD3 UR10, UR4, 0x100, URZ ;  /* 0x00000100040a7890 */ /* 0x000fc6000fffe03f */
[----:B------:R-:W-:-:S04]  /*4ca0*/  IMAD R20, R22, -0x2, R3 ;  /* 0xfffffffe16147824 */ /* 0x000fc800078e0203 */
[----:B------:R-:W-:-:S05]  /*4cb0*/  IMAD.IADD R20, R23, 0x1, R20 ;  /* 0x0000000117147824 */ /* 0x000fca00078e0214 */
[C---:B------:R-:W-:Y:S02]  /*4cc0*/  ISETP.GT.AND P2, PT, R20.reuse, RZ, PT ;  /* 0x000000ff1400720c */ /* 0x040fe40003f44270 */
[----:B------:R-:W-:Y:S02]  /*4cd0*/  ISETP.GT.AND P3, PT, R20, 0x1, PT ;  /* 0x000000011400780c */ /* 0x000fe40003f64270 */
[----:B------:R-:W-:Y:S02]  /*4ce0*/  FSEL R203, R24, -INF , P2 ;  /* 0xff80000018cb7808 */ /* 0x000fe40001000000 */
[----:B------:R-:W-:Y:S02]  /*4cf0*/  ISETP.GT.AND P2, PT, R20, 0x8, PT ;  /* 0x000000081400780c */ /* 0x000fe40003f44270 */
[----:B------:R-:W-:Y:S02]  /*4d00*/  FSEL R207, R25, -INF , P3 ;  /* 0xff80000019cf7808 */ /* 0x000fe40001800000 */
[----:B-1----:R-:W-:-:S02]  /*4d10*/  FMNMX.FTZ R0, R203, R14, !PT ;  /* 0x0000000ecb007209 */ /* 0x002fc40007810000 */
[----:B------:R-:W-:Y:S02]  /*4d20*/  ISETP.GT.AND P3, PT, R20, 0x9, PT ;  /* 0x000000091400780c */ /* 0x000fe40003f64270 */
[----:B------:R-:W-:Y:S02]  /*4d30*/  FSEL R199, R28, -INF , P2 ;  /* 0xff8000001cc77808 */ /* 0x000fe40001000000 */
[----:B------:R-:W-:Y:S02]  /*4d40*/  FMNMX.FTZ R0, R207, R0, !PT ;  /* 0x00000000cf007209 */ /* 0x000fe40007810000 */
[----:B------:R-:W-:Y:S02]  /*4d50*/  ISETP.GT.AND P2, PT, R20, 0x10, PT ;  /* 0x000000101400780c */ /* 0x000fe40003f44270 */
        /* <DEDUP_REMOVED lines=21> */
[----:B------:R-:W-:Y:S01]  /*4eb0*/  FMNMX.FTZ R0, R181, R0, !PT ;  /* 0x00000000b5007209 */ /* 0x000fe20007810000 */
[----:B------:R-:W-:Y:S02]  /*4ec0*/  WARPGROUP.DEPBAR.LE gsb0, 0x0 ;  /* 0x00008000000079c5 */ /* 0x000fe40000010000 */
[----:B------:R-:W-:Y:S01]  /*4ed0*/  WARPGROUP.ARRIVE ;  /* 0x00000000000079c5 */ /* 0x000fe20000000000 */
[----:B------:R-:W-:Y:S02]  /*4ee0*/  FSEL R179, R44, -INF , P2 ;  /* 0xff8000002cb37808 */ /* 0x000fe40001000000 */
[C---:B------:R-:W-:Y:S02]  /*4ef0*/  ISETP.GT.AND P2, PT, R20.reuse, 0x30, PT ;  /* 0x000000301400780c */ /* 0x040fe40003f44270 */
[----:B------:R-:W-:Y:S01]  /*4f00*/  FSEL R177, R45, -INF , P3 ;  /* 0xff8000002db17808 */ /* 0x000fe20001800000 */
[----:B------:R-:W-:Y:S01]  /*4f10*/  HGMMA.64x128x16.F32.BF16 R88, R172, gdesc[UR8].tnspB, R88, gsb0 ;  /* 0x41e00008ac587df0 */ /* 0x000fe20008001858 */
[----:B------:R-:W-:Y:S01]  /*4f20*/  UIADD3 UR10, UR4, 0x180, URZ ;  /* 0x00000180040a7890 */ /* 0x000fe2000fffe03f */
[----:B------:R-:W-:Y:S01]  /*4f30*/  FMNMX.FTZ R0, R179, R0, !PT ;  /* 0x00000000b3007209 */ /* 0x000fe20007810000 */
[----:B------:R-:W-:Y:S01]  /*4f40*/  UMOV UR11, 0x40000040 ;  /* 0x40000040000b7882 */ /* 0x000fe20000000000 */
[----:B------:R-:W-:-:S02]  /*4f50*/  ISETP.GT.AND P3, PT, R20, 0x31, PT ;  /* 0x000000311400780c */ /* 0x000fc40003f64270 */
[----:B------:R-:W-:Y:S01]  /*4f60*/  FMNMX.FTZ R0, R177, R0, !PT ;  /* 0x00000000b1007209 */ /* 0x000fe20007810000 */
[----:B------:R-:W-:Y:S02]  /*4f70*/  WARPGROUP.DEPBAR.LE gsb0, 0x0 ;  /* 0x00008000000079c5 */ /* 0x000fe40000010000 */
[----:B------:R-:W-:Y:S01]  /*4f80*/  WARPGROUP.ARRIVE ;  /* 0x00000000000079c5 */ /* 0x000fe20000000000 */
[----:B------:R-:W-:Y:S02]  /*4f90*/  FSEL R175, R48, -INF , P2 ;  /* 0xff80000030af7808 */ /* 0x000fe40001000000 */
[C---:B------:R-:W-:Y:S02]  /*4fa0*/  ISETP.GT.AND P2, PT, R20.reuse, 0x38, PT ;  /* 0x000000381400780c */ /* 0x040fe40003f44270 */
[----:B------:R-:W-:Y:S01]  /*4fb0*/  FSEL R173, R49, -INF , P3 ;  /* 0xff80000031ad7808 */ /* 0x000fe20001800000 */
[----:B------:R-:W-:Y:S01]  /*4fc0*/  HGMMA.64x128x16.F32.BF16 R88, R168, gdesc[UR8].tnspB, R88, gsb0 ;  /* 0x41e00008a8587df0 */ /* 0x000fe20008001858 */
[----:B------:R-:W-:Y:S01]  /*4fd0*/  FMNMX.FTZ R0, R175, R0, !PT ;  /* 0x00000000af007209 */ /* 0x000fe20007810000 */
[----:B------:R-:W-:Y:S01]  /*4fe0*/  UIADD3 UR10, UR4, 0x200, URZ ;  /* 0x00000200040a7890 */ /* 0x000fe2000fffe03f */
[----:B------:R-:W-:Y:S01]  /*4ff0*/  ISETP.GT.AND P3, PT, R20, 0x39, PT ;  /* 0x000000391400780c */ /* 0x000fe20003f64270 */
[----:B------:R-:W-:Y:S01]  /*5000*/  UMOV UR11, 0x40000040 ;  /* 0x40000040000b7882 */ /* 0x000fe20000000000 */
        /* <DEDUP_REMOVED lines=47> */
[C---:B------:R-:W-:Y:S01]  /*5300*/  ISETP.GT.AND P3, PT, R20.reuse, 0x79, PT ;  /* 0x000000791400780c */ /* 0x040fe20003f64270 */
[----:B------:R-:W-:Y:S01]  /*5310*/  VIADD R20, R20, 0x8 ;  /* 0x0000000814147836 */ /* 0x000fe20000000000 */
[----:B------:R-:W-:-:S02]  /*5320*/  FSEL R41, R84, -INF , P2 ;  /* 0xff80000054297808 */ /* 0x000fc40001000000 */
[----:B------:R-:W-:Y:S02]  /*5330*/  FMNMX.FTZ R0, R81, R0, !PT ;  /* 0x0000000051007209 */ /* 0x000fe40007810000 */
[----:B------:R-:W-:Y:S02]  /*5340*/  FSEL R85, R85, -INF , P3 ;  /* 0xff80000055557808 */ /* 0x000fe40001800000 */
[----:B------:R-:W-:Y:S02]  /*5350*/  FMNMX.FTZ R0, R41, R0, !PT ;  /* 0x0000000029007209 */ /* 0x000fe40007810000 */
[C---:B------:R-:W-:Y:S02]  /*5360*/  ISETP.GT.AND P5, PT, R20.reuse, RZ, PT ;  /* 0x000000ff1400720c */ /* 0x040fe40003fa4270 */
[----:B------:R-:W-:Y:S02]  /*5370*/  FMNMX.FTZ R24, R85, R0, !PT ;  /* 0x0000000055187209 */ /* 0x000fe40007810000 */
[----:B------:R-:W1:Y:S01]  /*5380*/  LDC R0, c[0x0][0x988] ;  /* 0x00026200ff007b82 */ /* 0x000e620000000800 */
[----:B------:R-:W-:-:S02]  /*5390*/  ISETP.GT.AND P6, PT, R20, 0x1, PT ;  /* 0x000000011400780c */ /* 0x000fc40003fc4270 */
[----:B------:R-:W2:Y:S01]  /*53a0*/  SHFL.BFLY PT, R37, R24, 0x2, 0x1f ;  /* 0x0c401f0018257f89 */ /* 0x000ea200000e0000 */
[----:B------:R-:W-:Y:S02]  /*53b0*/  FSEL R26, R26, -INF , P5 ;  /* 0xff8000001a1a7808 */ /* 0x000fe40002800000 */
[C---:B------:R-:W-:Y:S02]  /*53c0*/  ISETP.GT.AND P3, PT, R20.reuse, 0x8, PT ;  /* 0x000000081400780c */ /* 0x040fe40003f64270 */
[C---:B------:R-:W-:Y:S02]  /*53d0*/  ISETP.GT.AND P4, PT, R20.reuse, 0x9, PT ;  /* 0x000000091400780c */ /* 0x040fe40003f84270 */
[----:B------:R-:W-:Y:S02]  /*53e0*/  ISETP.GT.AND P5, PT, R20, 0x10, PT ;  /* 0x000000101400780c */ /* 0x000fe40003fa4270 */
[----:B--2---:R-:W-:Y:S01]  /*53f0*/  FMNMX.FTZ R28, R24, R37, !PT ;  /* 0x00000025181c7209 */ /* 0x004fe20007810000 */
[----:B------:R-:W-:-:S02]  /*5400*/  WARPGROUP.DEPBAR.LE gsb0, 0x0 ;  /* 0x00008000000079c5 */ /* 0x000fc40000010000 */
[----:B------:R-:W-:Y:S02]  /*5410*/  WARPGROUP.ARRIVE ;  /* 0x00000000000079c5 */ /* 0x000fe40000000000 */
[----:B------:R-:W2:Y:S01]  /*5420*/  SHFL.BFLY PT, R37, R28, 0x1, 0x1f ;  /* 0x0c201f001c257f89 */ /* 0x000ea200000e0000 */
[----:B------:R-:W-:Y:S02]  /*5430*/  FMNMX.FTZ R24, R26, R15, !PT ;  /* 0x0000000f1a187209 */ /* 0x000fe40007810000 */
[----:B------:R-:W-:Y:S01]  /*5440*/  FSEL R169, R31, -INF , P4 ;  /* 0xff8000001fa97808 */ /* 0x000fe20002000000 */
[----:B------:R-:W-:Y:S01]  /*5450*/  HGMMA.64x128x16.F32.BF16 R88, R164, gdesc[UR8].tnspB, R88, gsb0 ;  /* 0x41e00008a4587df0 */ /* 0x000fe20008001858 */
[----:B------:R-:W-:Y:S01]  /*5460*/  UIADD3 UR10, UR4, 0x280, URZ ;  /* 0x00000280040a7890 */ /* 0x000fe2000fffe03f */
[----:B------:R-:W-:Y:S01]  /*5470*/  FSEL R171, R34, -INF , P5 ;  /* 0xff80000022ab7808 */ /* 0x000fe20002800000 */
[----:B------:R-:W-:Y:S01]  /*5480*/  UMOV UR11, 0x40000040 ;  /* 0x40000040000b7882 */ /* 0x000fe20000000000 */
[----:B------:R-:W-:-:S02]  /*5490*/  ISETP.GT.AND P4, PT, R20, 0x19, PT ;  /* 0x000000191400780c */ /* 0x000fc40003f84270 */
[----:B------:R-:W-:Y:S02]  /*54a0*/  ISETP.GT.AND P5, PT, R20, 0x20, PT ;  /* 0x000000201400780c */ /* 0x000fe40003fa4270 */
[----:B--2---:R-:W-:-:S04]  /*54b0*/  FMNMX.FTZ R4, R28, R37, !PT ;  /* 0x000000251c047209 */ /* 0x004fc80007810000 */
[C---:B------:R-:W-:Y:S01]  /*54c0*/  FSETP.NEU.FTZ.AND P2, PT, R4.reuse, -INF , PT ;  /* 0xff8000000400780b */ /* 0x040fe20003f5d000 */
[----:B-1----:R-:W-:-:S05]  /*54d0*/  FMUL.FTZ R2, R4, R0 ;  /* 0x0000000004027220 */ /* 0x002fca0000410000 */
[----:B------:R-:W-:-:S05]  /*54e0*/  FSEL R2, R2, RZ, P2 ;  /* 0x000000ff02027208 */ /* 0x000fca0001000000 */
[-CC-:B------:R-:W-:Y:S01]  /*54f0*/  FFMA.FTZ R176, R183, R0.reuse, -R2.reuse ;  /* 0x00000000b7b07223 */ /* 0x180fe20000010802 */
[-CC-:B------:R-:W-:Y:S01]  /*5500*/  FFMA.FTZ R31, R193, R0.reuse, -R2.reuse ;  /* 0x00000000c11f7223 */ /* 0x180fe20000010802 */
[-CC-:B------:R-:W-:Y:S01]  /*5510*/  FFMA.FTZ R178, R197, R0.reuse, -R2.reuse ;  /* 0x00000000c5b27223 */ /* 0x180fe20000010802 */
[----:B------:R-:W-:Y:S01]  /*5520*/  FSEL R197, R39, -INF , P4 ;  /* 0xff80000027c57808 */ /* 0x000fe20002000000 */
[-CC-:B------:R-:W-:Y:S01]  /*5530*/  FFMA.FTZ R182, R199, R0.reuse, -R2.reuse ;  /* 0x00000000c7b67223 */ /* 0x180fe20000010802 */
[----:B------:R-:W-:Y:S01]  /*5540*/  FSEL R199, R42, -INF , P5 ;  /* 0xff8000002ac77808 */ /* 0x000fe20002800000 */
[-CC-:B------:R-:W-:Y:S01]  /*5550*/  FFMA.FTZ R180, R203, R0.reuse, -R2.reuse ;  /* 0x00000000cbb47223 */ /* 0x180fe20000010802 */
[C---:B------:R-:W-:Y:S01]  /*5560*/  ISETP.GT.AND P4, PT, R20.reuse, 0x29, PT ;  /* 0x000000291400780c */ /* 0x040fe20003f84270 */
[-CC-:B------:R-:W-:Y:S01]  /*5570*/  FFMA.FTZ R172, R195, R0.reuse, -R2.reuse ;  /* 0x00000000c3ac7223 */ /* 0x180fe20000010802 */
[----:B------:R-:W-:Y:S01]  /*5580*/  ISETP.GT.AND P5, PT, R20, 0x30, PT ;  /* 0x000000301400780c */ /* 0x000fe20003fa4270 */
        /* <DEDUP_REMOVED lines=9> */
[-CC-:B------:R-:W-:Y:S01]  /*5620*/  FFMA.FTZ R170, R49, R0.reuse, -R2.reuse ;  /* 0x0000000031aa7223 */ /* 0x180fe20000010802 */
[-CC-:B------:R-:W-:Y:S01]  /*5630*/  FFMA.FTZ R49, R53, R0.reuse, -R2.reuse ;  /* 0x0000000035317223 */ /* 0x180fe20000010802 */
[----:B------:R-:W-:Y:S01]  /*5640*/  FSEL R179, R58, -INF , P5 ;  /* 0xff8000003ab37808 */ /* 0x000fe20002800000 */
[----:B------:R-:W-:Y:S01]  /*5650*/  MUFU.EX2 R180, R180 ;  /* 0x000000b400b47308 */ /* 0x000fe20000000800 */
[----:B------:R-:W-:Y:S01]  /*5660*/  ISETP.GT.AND P5, PT, R20, 0x50, PT ;  /* 0x000000501400780c */ /* 0x000fe20003fa4270 */
[-CC-:B------:R-:W-:Y:S01]  /*5670*/  FFMA.FTZ R28, R33, R0.reuse, -R2.reuse ;  /* 0x00000000211c7223 */ /* 0x180fe20000010802 */
[-CC-:B------:R-:W-:Y:S01]  /*5680*/  FFMA.FTZ R32, R41, R0.reuse, -R2.reuse ;  /* 0x0000000029207223 */ /* 0x180fe20000010802 */
[-CC-:B------:R-:W-:Y:S01]  /*5690*/  FFMA.FTZ R33, R81, R0.reuse, -R2.reuse ;  /* 0x0000000051217223 */ /* 0x180fe20000010802 */
[----:B------:R-:W-:Y:S01]  /*56a0*/  FSEL R175, R66, -INF , P5 ;  /* 0xff80000042af7808 */ /* 0x000fe20002800000 */
[----:B------:R-:W-:Y:S01]  /*56b0*/  FFMA.FTZ R41, R85, R0, -R2 ;  /* 0x0000000055297223 */ /* 0x000fe20000010802 */
[----:B------:R-:W-:Y:S01]  /*56c0*/  ISETP.GT.AND P5, PT, R20, 0x60, PT ;  /* 0x000000601400780c */ /* 0x000fe20003fa4270 */
[----:B------:R-:W-:Y:S03]  /*56d0*/  MUFU.EX2 R37, R37 ;  /* 0x0000002500257308 */ /* 0x000fe60000000800 */
[----:B------:R-:W-:-:S02]  /*56e0*/  FSEL R207, R74, -INF , P5 ;  /* 0xff8000004acf7808 */ /* 0x000fc40002800000 */
[----:B------:R-:W-:-:S03]  /*56f0*/  ISETP.GT.AND P5, PT, R20, 0x70, PT ;  /* 0x000000701400780c */ /* 0x000fc60003fa4270 */
[----:B------:R-:W-:Y:S01]  /*5700*/  MUFU.EX2 R182, R182 ;  /* 0x000000b600b67308 */ /* 0x000fe20000000800 */
[----:B------:R-:W-:-:S07]  /*5710*/  FSEL R209, R82, -INF , P5 ;  /* 0xff80000052d17808 */ /* 0x000fce0002800000 */
        /* <DEDUP_REMOVED lines=10> */
[----:B------:R-:W-:Y:S01]  /*57c0*/  FSEL R167, R27, -INF , P6 ;  /* 0xff8000001ba77808 */ /* 0x000fe20003000000 */
[--C-:B------:R-:W-:Y:S01]  /*57d0*/  FFMA.FTZ R166, R3, R0, -R2.reuse ;  /* 0x0000000003a67223 */ /* 0x100fe20000010802 */
[----:B------:R-:W-:Y:S02]  /*57e0*/  FSEL R165, R30, -INF , P3 ;  /* 0xff8000001ea57808 */ /* 0x000fe40001800000 */
[----:B------:R1:W-:Y:S01]  /*57f0*/  MUFU.EX2 R27, R205 ;  /* 0x000000cd001b7308 */ /* 0x0003e20000000800 */
[----:B------:R-:W-:Y:S01]  /*5800*/  FMNMX.FTZ R24, R167, R24, !PT ;  /* 0x00000018a7187209 */ /* 0x000fe20007810000 */
[----:B------:R-:W-:Y:S01]  /*5810*/  HGMMA.64x128x16.F32.BF16 R88, R160, gdesc[UR8].tnspB, R88, gsb0 ;  /* 0x41e00008a0587df0 */ /* 0x000fe20008001858 */
[C---:B------:R-:W-:Y:S01]  /*5820*/  ISETP.GT.AND P6, PT, R20.reuse, 0x11, PT ;  /* 0x000000111400780c */ /* 0x040fe20003fc4270 */
[----:B------:R-:W-:Y:S01]  /*5830*/  UIADD3 UR10, UR4, 0x300, URZ ;  /* 0x00000300040a7890 */ /* 0x000fe2000fffe03f */
[----:B------:R-:W-:Y:S01]  /*5840*/  FMNMX.FTZ R24, R165, R24, !PT ;  /* 0x00000018a5187209 */ /* 0x000fe20007810000 */
[----:B------:R-:W-:Y:S01]  /*5850*/  UMOV UR11, 0x40000040 ;  /* 0x40000040000b7882 */ /* 0x000fe20000000000 */
[----:B------:R-:W-:Y:S01]  /*5860*/  ISETP.GT.AND P3, PT, R20, 0x18, PT ;  /* 0x000000181400780c */ /* 0x000fe20003f64270 */
        /* <DEDUP_REMOVED lines=8> */
[----:B------:R-:W-:Y:S01]  /*58f0*/  FFMA.FTZ R61, R65, R0, -R2 ;  /* 0x00000000413d7223 */ /* 0x000fe20000010802 */
[----:B------:R-:W-:Y:S01]  /*5900*/  FMNMX.FTZ R24, R183, R24, !PT ;  /* 0x00000018b7187209 */ /* 0x000fe20007810000 */
[----:B------:R-:W-:Y:S01]  /*5910*/  MUFU.EX2 R35, R35 ;  /* 0x0000002300237308 */ /* 0x000fe20000000800 */
[----:B------:R-:W-:-:S02]  /*5920*/  ISETP.GT.AND P6, PT, R20, 0x21, PT ;  /* 0x000000211400780c */ /* 0x000fc40003fc4270 */
[----:B------:R-:W-:Y:S02]  /*5930*/  FMNMX.FTZ R24, R193, R24, !PT ;  /* 0x00000018c1187209 */ /* 0x000fe40007810000 */
[----:B------:R-:W-:Y:S02]  /*5940*/  ISETP.GT.AND P3, PT, R20, 0x28, PT ;  /* 0x000000281400780c */ /* 0x000fe40003f64270 */
[----:B------:R-:W-:Y:S01]  /*5950*/  FMNMX.FTZ R24, R197, R24, !PT ;  /* 0x00000018c5187209 */ /* 0x000fe20007810000 */
[----:B------:R-:W-:Y:S01]  /*5960*/  MUFU.EX2 R49, R49 ;  /* 0x0000003100317308 */ /* 0x000fe20000000800 */
[----:B------:R-:W-:Y:S01]  /*5970*/  FSEL R201, R43, -INF , P6 ;  /* 0xff8000002bc97808 */ /* 0x000fe20003000000 */
[----:B------:R-:W-:Y:S01]  /*5980*/  FFMA.FTZ R43, R177, R0, -R2 ;  /* 0x00000000b12b7223 */ /* 0x000fe20000010802 */
[----:B------:R-:W-:Y:S02]  /*5990*/  FMNMX.FTZ R24, R199, R24, !PT ;  /* 0x00000018c7187209 */ /* 0x000fe40007810000 */
[----:B------:R-:W-:-:S02]  /*59a0*/  FSEL R203, R46, -INF , P3 ;  /* 0xff8000002ecb7808 */ /* 0x000fc40001800000 */
[----:B------:R-:W-:Y:S01]  /*59b0*/  FMNMX.FTZ R24, R201, R24, !PT ;  /* 0x00000018c9187209 */ /* 0x000fe20007810000 */
[----:B------:R-:W-:Y:S01]  /*59c0*/  MUFU.EX2 R43, R43 ;  /* 0x0000002b002b7308 */ /* 0x000fe20000000800 */
[C---:B------:R-:W-:Y:S02]  /*59d0*/  ISETP.GT.AND P6, PT, R20.reuse, 0x31, PT ;  /* 0x000000311400780c */ /* 0x040fe40003fc4270 */
[----:B------:R-:W-:Y:S02]  /*59e0*/  FMNMX.FTZ R24, R203, R24, !PT ;  /* 0x00000018cb187209 */ /* 0x000fe40007810000 */
[----:B------:R-:W-:Y:S02]  /*59f0*/  ISETP.GT.AND P3, PT, R20, 0x38, PT ;  /* 0x000000381400780c */ /* 0x000fe40003f64270 */
[----:B------:R-:W-:Y:S01]  /*5a00*/  FMNMX.FTZ R24, R47, R24, !PT ;  /* 0x000000182f187209 */ /* 0x000fe20007810000 */
[----:B------:R-:W-:Y:S01]  /*5a10*/  MUFU.EX2 R164, R164 ;  /* 0x000000a400a47308 */ /* 0x000fe20000000800 */
[----:B------:R-:W-:-:S02]  /*5a20*/  FSEL R51, R51, -INF , P6 ;  /* 0xff80000033337808 */ /* 0x000fc40003000000 */
[----:B------:R-:W-:Y:S02]  /*5a30*/  FMNMX.FTZ R24, R195, R24, !PT ;  /* 0x00000018c3187209 */ /* 0x000fe40007810000 */
[----:B------:R-:W-:Y:S01]  /*5a40*/  FSEL R181, R54, -INF , P3 ;  /* 0xff80000036b57808 */ /* 0x000fe20001800000 */
[----:B------:R-:W-:Y:S01]  /*5a50*/  IMAD.U32 R54, RZ, RZ, UR5 ;  /* 0x00000005ff367e24 */ /* 0x000fe2000f8e00ff */
[----:B------:R-:W-:Y:S01]  /*5a60*/  FMNMX.FTZ R24, R51, R24, !PT ;  /* 0x0000001833187209 */ /* 0x000fe20007810000 */
[----:B------:R-:W-:Y:S01]  /*5a70*/  MUFU.EX2 R45, R45 ;  /* 0x0000002d002d7308 */ /* 0x000fe20000000800 */
[----:B-1----:R-:W-:Y:S01]  /*5a80*/  FSEL R205, R55, -INF , P4 ;  /* 0xff80000037cd7808 */ /* 0x002fe20002000000 */
[----:B------:R-:W-:Y:S01]  /*5a90*/  FFMA.FTZ R55, R173, R0, -R2 ;  /* 0x00000000ad377223 */ /* 0x000fe20000010802 */
[----:B------:R-:W-:Y:S01]  /*5aa0*/  FMNMX.FTZ R24, R181, R24, !PT ;  /* 0x00000018b5187209 */ /* 0x000fe20007810000 */
[----:B------:R-:W-:Y:S01]  /*5ab0*/  @!P1 VIADD R54, R54, 0x34860 ;  /* 0x0003486036369836 */ /* 0x000fe20000000000 */
[----:B------:R-:W-:-:S02]  /*5ac0*/  ISETP.GT.AND P6, PT, R20, 0x41, PT ;  /* 0x000000411400780c */ /* 0x000fc40003fc4270 */
[----:B------:R-:W-:Y:S01]  /*5ad0*/  FMNMX.FTZ R24, R205, R24, !PT ;  /* 0x00000018cd187209 */ /* 0x000fe20007810000 */
[----:B------:R-:W-:Y:S01]  /*5ae0*/  MUFU.EX2 R55, R55 ;  /* 0x0000003700377308 */ /* 0x000fe20000000800 */
[C---:B------:R-:W-:Y:S02]  /*5af0*/  ISETP.GT.AND P3, PT, R20.reuse, 0x48, PT ;  /* 0x000000481400780c */ /* 0x040fe40003f64270 */
[----:B------:R-:W-:Y:S02]  /*5b00*/  FSEL R59, R59, -INF , P6 ;  /* 0xff8000003b3b7808 */ /* 0x000fe40003000000 */
[----:B------:R-:W-:Y:S02]  /*5b10*/  FMNMX.FTZ R24, R179, R24, !PT ;  /* 0x00000018b3187209 */ /* 0x000fe40007810000 */
[----:B------:R-:W-:Y:S01]  /*5b20*/  ISETP.GT.AND P4, PT, R20, 0x49, PT ;  /* 0x000000491400780c */ /* 0x000fe20003f84270 */
[----:B------:R-:W-:Y:S01]  /*5b30*/  MUFU.EX2 R166, R166 ;  /* 0x000000a600a67308 */ /* 0x000fe20000000800 */
[----:B------:R-:W-:-:S02]  /*5b40*/  FSEL R177, R62, -INF , P3 ;  /* 0xff8000003eb17808 */ /* 0x000fc40001800000 */
[----:B------:R-:W-:Y:S02]  /*5b50*/  FMNMX.FTZ R24, R59, R24, !PT ;  /* 0x000000183b187209 */ /* 0x000fe40007810000 */
[----:B------:R-:W-:Y:S02]  /*5b60*/  FSEL R63, R63, -INF , P4 ;  /* 0xff8000003f3f7808 */ /* 0x000fe40002000000 */
[----:B------:R-:W-:Y:S01]  /*5b70*/  FMNMX.FTZ R24, R177, R24, !PT ;  /* 0x00000018b1187209 */ /* 0x000fe20007810000 */
[----:B------:R-:W-:Y:S01]  /*5b80*/  MUFU.EX2 R57, R57 ;  /* 0x0000003900397308 */ /* 0x000fe20000000800 */
[C---:B------:R-:W-:Y:S02]  /*5b90*/  ISETP.GT.AND P6, PT, R20.reuse, 0x51, PT ;  /* 0x000000511400780c */ /* 0x040fe40003fc4270 */
[----:B------:R-:W-:Y:S02]  /*5ba0*/  FMNMX.FTZ R24, R63, R24, !PT ;  /* 0x000000183f187209 */ /* 0x000fe40007810000 */
[----:B------:R-:W-:-:S02]  /*5bb0*/  ISETP.GT.AND P3, PT, R20, 0x58, PT ;  /* 0x000000581400780c */ /* 0x000fc40003f64270 */
[----:B------:R-:W-:Y:S01]  /*5bc0*/  FSEL R67, R67, -INF , P6 ;  /* 0xff80000043437808 */ /* 0x000fe20003000000 */
[----:B------:R-:W-:Y:S01]  /*5bd0*/  MUFU.EX2 R61, R61 ;  /* 0x0000003d003d7308 */ /* 0x000fe20000000800 */
[----:B------:R-:W-:Y:S02]  /*5be0*/  FMNMX.FTZ R24, R175, R24, !PT ;  /* 0x00000018af187209 */ /* 0x000fe40007810000 */
[----:B------:R-:W-:Y:S02]  /*5bf0*/  ISETP.GT.AND P4, PT, R20, 0x59, PT ;  /* 0x000000591400780c */ /* 0x000fe40003f84270 */
[----:B------:R-:W-:Y:S02]  /*5c00*/  FSEL R173, R70, -INF , P3 ;  /* 0xff80000046ad7808 */ /* 0x000fe40001800000 */
[----:B------:R-:W-:Y:S01]  /*5c10*/  FMNMX.FTZ R24, R67, R24, !PT ;  /* 0x0000001843187209 */ /* 0x000fe20007810000 */
[----:B------:R-:W-:Y:S01]  /*5c20*/  MUFU.EX2 R28, R28 ;  /* 0x0000001c001c7308 */ /* 0x000fe20000000800 */
[----:B------:R-:W-:-:S02]  /*5c30*/  FSEL R71, R71, -INF , P4 ;  /* 0xff80000047477808 */ /* 0x000fc40002000000 */
[----:B------:R-:W-:Y:S02]  /*5c40*/  FMNMX.FTZ R24, R173, R24, !PT ;  /* 0x00000018ad187209 */ /* 0x000fe40007810000 */
[C---:B------:R-:W-:Y:S02]  /*5c50*/  ISETP.GT.AND P6, PT, R20.reuse, 0x61, PT ;  /* 0x000000611400780c */ /* 0x040fe40003fc4270 */
        /* <DEDUP_REMOVED lines=9> */
[----:B------:R-:W-:Y:S02]  /*5cf0*/  FSEL R79, R79, -INF , P4 ;  /* 0xff8000004f4f7808 */ /* 0x000fe40002000000 */
[----:B------:R-:W-:Y:S02]  /*5d00*/  FMNMX.FTZ R24, R53, R24, !PT ;  /* 0x0000001835187209 */ /* 0x000fe40007810000 */
[----:B------:R-:W-:-:S02]  /*5d10*/  ISETP.GT.AND P6, PT, R20, 0x71, PT ;  /* 0x000000711400780c */ /* 0x000fc40003fc4270 */
[----:B------:R-:W-:Y:S02]  /*5d20*/  FMNMX.FTZ R24, R79, R24, !PT ;  /* 0x000000184f187209 */ /* 0x000fe40007810000 */
[C---:B------:R-:W-:Y:S02]  /*5d30*/  ISETP.GT.AND P3, PT, R20.reuse, 0x78, PT ;  /* 0x000000781400780c */ /* 0x040fe40003f64270 */
[----:B------:R-:W-:Y:S02]  /*5d40*/  FSEL R83, R83, -INF , P6 ;  /* 0xff80000053537808 */ /* 0x000fe40003000000 */
[----:B------:R-:W-:Y:S02]  /*5d50*/  FMNMX.FTZ R24, R209, R24, !PT ;  /* 0x00000018d1187209 */ /* 0x000fe40007810000 */
[----:B------:R-:W-:Y:S01]  /*5d60*/  ISETP.GT.AND P4, PT, R20, 0x79, PT ;  /* 0x000000791400780c */ /* 0x000fe20003f84270 */
[--C-:B------:R-:W-:Y:S01]  /*5d70*/  FFMA.FTZ R20, R25, R0, -R2.reuse ;  /* 0x0000000019147223 */ /* 0x100fe20000010802 */
[----:B------:R-:W-:Y:S01]  /*5d80*/  FMNMX.FTZ R24, R83, R24, !PT ;  /* 0x0000001853187209 */ /* 0x000fe20007810000 */
[----:B------:R-:W-:Y:S01]  /*5d90*/  FFMA.FTZ R25, R73, R0, -R2 ;  /* 0x0000000049197223 */ /* 0x000fe20000010802 */
[----:B------:R-:W-:-:S02]  /*5da0*/  FSEL R87, R87, -INF , P4 ;  /* 0xff80000057577808 */ /* 0x000fc40002000000 */
[----:B------:R-:W-:Y:S01]  /*5db0*/  @!P1 PRMT R54, RZ, 0x654, R54 ;  /* 0x00000654ff369816 */ /* 0x000fe20000000036 */
[----:B------:R-:W-:Y:S08]  /*5dc0*/  MUFU.EX2 R20, R20 ;  /* 0x0000001400147308 */ /* 0x000ff00000000800 */
[----:B------:R-:W-:Y:S01]  /*5dd0*/  MUFU.EX2 R25, R25 ;  /* 0x0000001900197308 */ /* 0x000fe20000000800 */
[----:B------:R-:W-:-:S02]  /*5de0*/  WARPGROUP.DEPBAR.LE gsb0, 0x0 ;  /* 0x00008000000079c5 */ /* 0x000fc40000010000 */
[----:B------:R-:W-:Y:S01]  /*5df0*/  WARPGROUP.ARRIVE ;  /* 0x00000000000079c5 */ /* 0x000fe20000000000 */
[----:B------:R-:W-:Y:S01]  /*5e00*/  FSEL R161, R86, -INF , P3 ;  /* 0xff80000056a17808 */ /* 0x000fe20001800000 */
[-CC-:B------:R-:W-:Y:S01]  /*5e10*/  FFMA.FTZ R160, R7, R0.reuse, -R2.reuse ;  /* 0x0000000007a07223 */ /* 0x180fe20000010802 */
[-CC-:B------:R-:W-:Y:S01]  /*5e20*/  FFMA.FTZ R162, R21, R0.reuse, -R2.reuse ;  /* 0x0000000015a27223 */ /* 0x180fe20000010802 */
[----:B------:R-:W-:Y:S01]  /*5e30*/  FFMA.FTZ R21, R69, R0, -R2 ;  /* 0x0000000045157223 */ /* 0x000fe20000010802 */
[----:B------:R-:W-:Y:S01]  /*5e40*/  FMNMX.FTZ R24, R161, R24, !PT ;  /* 0x00000018a1187209 */ /* 0x000fe20007810000 */
[----:B------:R-:W-:Y:S01]  /*5e50*/  HGMMA.64x128x16.F32.BF16 R88, R156, gdesc[UR8].tnspB, R88, gsb0 ;  /* 0x41e000089c587df0 */ /* 0x000fe20008001858 */
[----:B------:R-:W-:Y:S01]  /*5e60*/  UIADD3 UR10, UR4, 0x380, URZ ;  /* 0x00000380040a7890 */ /* 0x000fe2000fffe03f */
[----:B------:R-:W-:Y:S01]  /*5e70*/  MUFU.EX2 R160, R160 ;  /* 0x000000a000a07308 */ /* 0x000fe20000000800 */
[----:B------:R-:W-:Y:S01]  /*5e80*/  FMNMX.FTZ R24, R87, R24, !PT ;  /* 0x0000001857187209 */ /* 0x000fe20007810000 */
[----:B------:R-:W-:Y:S01]  /*5e90*/  UMOV UR11, 0x40000040 ;  /* 0x40000040000b7882 */ /* 0x000fe20000000000 */
[----:B------:R-:W-:-:S03]  /*5ea0*/  UMOV UR4, UR36 ;  /* 0x0000002400047c82 */ /* 0x000fc60008000000 */
[----:B------:R-:W1:Y:S02]  /*5eb0*/  SHFL.BFLY PT, R3, R24, 0x2, 0x1f ;  /* 0x0c401f0018037f89 */ /* 0x000e6400000e0000 */
[----:B------:R-:W-:Y:S08]  /*5ec0*/  MUFU.EX2 R162, R162 ;  /* 0x000000a200a27308 */ /* 0x000ff00000000800 */
[----:B------:R-:W-:Y:S01]  /*5ed0*/  MUFU.EX2 R21, R21 ;  /* 0x0000001500157308 */ /* 0x000fe20000000800 */
[----:B-1----:R-:W-:Y:S01]  /*5ee0*/  FMNMX.FTZ R3, R24, R3, !PT ;  /* 0x0000000318037209 */ /* 0x002fe20007810000 */
[-CC-:B------:R-:W-:Y:S01]  /*5ef0*/  FFMA.FTZ R24, R29, R0.reuse, -R2.reuse ;  /* 0x000000001d187223 */ /* 0x180fe20000010802 */
[----:B------:R-:W-:-:S03]  /*5f00*/  FFMA.FTZ R29, R77, R0, -R2 ;  /* 0x000000004d1d7223 */ /* 0x000fc60000010802 */
[----:B------:R-:W1:Y:S02]  /*5f10*/  SHFL.BFLY PT, R30, R3, 0x1, 0x1f ;  /* 0x0c201f00031e7f89 */ /* 0x000e6400000e0000 */
[----:B------:R-:W-:Y:S08]  /*5f20*/  MUFU.EX2 R24, R24 ;  /* 0x0000001800187308 */ /* 0x000ff00000000800 */
[----:B------:R-:W-:Y:S01]  /*5f30*/  MUFU.EX2 R29, R29 ;  /* 0x0000001d001d7308 */ /* 0x000fe20000000800 */
[----:B-1----:R-:W-:-:S02]  /*5f40*/  FMNMX.FTZ R7, R3, R30, !PT ;  /* 0x0000001e03077209 */ /* 0x002fc40007810000 */
[----:B------:R-:W-:-:S05]  /*5f50*/  FSEL R3, R4, RZ, P2 ;  /* 0x000000ff04037208 */ /* 0x000fca0001000000 */
[----:B------:R1:W-:Y:S01]  /*5f60*/  MUFU.EX2 R30, R32 ;  /* 0x00000020001e7308 */ /* 0x0003e20000000800 */
[C---:B------:R-:W-:Y:S01]  /*5f70*/  FSETP.NEU.FTZ.AND P2, PT, R7.reuse, -INF , PT ;  /* 0xff8000000700780b */ /* 0x040fe20003f5d000 */
[-C--:B------:R-:W-:Y:S01]  /*5f80*/  FMUL.FTZ R34, R7, R0.reuse ;  /* 0x0000000007227220 */ /* 0x080fe20000410000 */
[----:B------:R-:W-:Y:S02]  /*5f90*/  FADD.FTZ R3, -R3, R14 ;  /* 0x0000000e03037221 */ /* 0x000fe40000010100 */
[----:B------:R-:W-:Y:S02]  /*5fa0*/  FSEL R2, R7, RZ, P2 ;  /* 0x000000ff07027208 */ /* 0x000fe40001000000 */
[----:B------:R-:W-:Y:S01]  /*5fb0*/  FSEL R34, R34, RZ, P2 ;  /* 0x000000ff22227208 */ /* 0x000fe20001000000 */
[----:B------:R-:W-:Y:S01]  /*5fc0*/  FMUL.FTZ R3, R3, R0 ;  /* 0x0000000003037220 */ /* 0x000fe20000410000 */
[----:B------:R-:W-:Y:S01]  /*5fd0*/  PLOP3.LUT P2, PT, PT, PT, UP0, 0x80, 0x0 ;  /* 0x000000000000781c */ /* 0x000fe20003f4f008 */
[----:B------:R-:W-:-:S02]  /*5fe0*/  FADD.FTZ R15, -R2, R15 ;  /* 0x0000000f020f7221 */ /* 0x000fc40000010100 */
[-CC-:B------:R-:W-:Y:S01]  /*5ff0*/  FFMA.FTZ R65, R26, R0.reuse, -R34.reuse ;  /* 0x000000001a417223 */ /* 0x180fe20000010822 */
[-CC-:B------:R-:W-:Y:S01]  /*6000*/  FFMA.FTZ R42, R51, R0.reuse, -R34.reuse ;  /* 0x00000000332a7223 */ /* 0x180fe20000010822 */
[----:B------:R-:W2:Y:S01]  /*6010*/  MUFU.EX2 R3, R3 ;  /* 0x0000000300037308 */ /* 0x000ea20000000800 */
[-C--:B------:R-:W-:Y:S01]  /*6020*/  FMUL.FTZ R15, R15, R0.reuse ;  /* 0x000000000f0f7220 */ /* 0x080fe20000410000 */
[-CC-:B------:R-:W-:Y:S01]  /*6030*/  FFMA.FTZ R14, R167, R0.reuse, -R34.reuse ;  /* 0x00000000a70e7223 */ /* 0x180fe20000010822 */
[-CC-:B------:R-:W-:Y:S01]  /*6040*/  FFMA.FTZ R26, R165, R0.reuse, -R34.reuse ;  /* 0x00000000a51a7223 */ /* 0x180fe20000010822 */
[-CC-:B------:R-:W-:Y:S01]  /*6050*/  FFMA.FTZ R69, R169, R0.reuse, -R34.reuse ;  /* 0x00000000a9457223 */ /* 0x180fe20000010822 */
[-CC-:B-1----:R-:W-:Y:S01]  /*6060*/  FFMA.FTZ R32, R171, R0.reuse, -R34.reuse ;  /* 0x00000000ab207223 */ /* 0x182fe20000010822 */
        /* <DEDUP_REMOVED lines=10> */
[----:B------:R-:W1:Y:S01]  /*6110*/  MUFU.EX2 R2, R15 ;  /* 0x0000000f00027308 */ /* 0x000e620000000800 */
[----:B--2---:R-:W-:Y:S01]  /*6120*/  FFMA.FTZ R6, R3, R6, R180 ;  /* 0x0000000603067223 */ /* 0x004fe200000100b4 */
        /* <DEDUP_REMOVED lines=8> */
[--C-:B------:R-:W-:Y:S01]  /*61b0*/  FFMA.FTZ R163, R173, R0, -R34.reuse ;  /* 0x00000000ada37223 */ /* 0x100fe20000010822 */
[----:B------:R-:W-:Y:S01]  /*61c0*/  F2FP.BF16.F32.PACK_AB R182, R27, R182 ;  /* 0x000000b61bb6723e */ /* 0x000fe200000010ff */
[-C--:B------:R-:W-:Y:S01]  /*61d0*/  FFMA.FTZ R71, R71, R0.reuse, -R34 ;  /* 0x0000000047477223 */ /* 0x080fe20000010822 */
[----:B------:R-:W-:Y:S01]  /*61e0*/  FADD.FTZ R51, R27, R6 ;  /* 0x000000061b337221 */ /* 0x000fe20000010000 */
[-CC-:B------:R-:W-:Y:S01]  /*61f0*/  FFMA.FTZ R207, R207, R0.reuse, -R34.reuse ;  /* 0x00000000cfcf7223 */ /* 0x180fe20000010822 */
[-CC-:B------:R-:W-:Y:S01]  /*6200*/  FFMA.FTZ R75, R75, R0.reuse, -R34.reuse ;  /* 0x000000004b4b7223 */ /* 0x180fe20000010822 */
[----:B------:R-:W3:Y:S01]  /*6210*/  MUFU.EX2 R26, R26 ;  /* 0x0000001a001a7308 */ /* 0x000ee20000000800 */
[----:B------:R-:W-:Y:S01]  /*6220*/  FADD.FTZ R6, R176, R51 ;  /* 0x00000033b0067221 */ /* 0x000fe20000010000 */
[----:B-1----:R-:W-:Y:S01]  /*6230*/  FFMA.FTZ R5, R2, R5, R65 ;  /* 0x0000000502057223 */ /* 0x002fe20000010041 */
[-CC-:B------:R-:W-:Y:S01]  /*6240*/  FFMA.FTZ R53, R53, R0.reuse, -R34.reuse ;  /* 0x0000000035357223 */ /* 0x180fe20000010822 */
[-C--:B------:R-:W-:Y:S01]  /*6250*/  FFMA.FTZ R79, R79, R0.reuse, -R34 ;  /* 0x000000004f4f7223 */ /* 0x080fe20000010822 */
[----:B------:R-:W-:Y:S01]  /*6260*/  FADD.FTZ R51, R31, R6 ;  /* 0x000000061f337221 */ /* 0x000fe20000010000 */
[-CC-:B------:R-:W-:Y:S01]  /*6270*/  FFMA.FTZ R209, R209, R0.reuse, -R34.reuse ;  /* 0x00000000d1d17223 */ /* 0x180fe20000010822 */
[-CC-:B------:R-:W-:Y:S01]  /*6280*/  FFMA.FTZ R83, R83, R0.reuse, -R34.reuse ;  /* 0x0000000053537223 */ /* 0x180fe20000010822 */
[----:B------:R-:W1:Y:S01]  /*6290*/  MUFU.EX2 R69, R69 ;  /* 0x0000004500457308 */ /* 0x000e620000000800 */
[----:B------:R-:W-:Y:S01]  /*62a0*/  FADD.FTZ R6, R178, R51 ;  /* 0x00000033b2067221 */ /* 0x000fe20000010000 */
[C---:B--2---:R-:W-:Y:S01]  /*62b0*/  FADD.FTZ R15, R14.reuse, R5 ;  /* 0x000000050e0f7221 */ /* 0x044fe20000010000 */
[----:B------:R-:W-:Y:S01]  /*62c0*/  FFMA.FTZ R161, R161, R0, -R34 ;  /* 0x00000000a1a17223 */ /* 0x000fe20000010822 */
[----:B------:R-:W-:Y:S01]  /*62d0*/  F2FP.BF16.F32.PACK_AB R181, R14, R65 ;  /* 0x000000410eb5723e */ /* 0x000fe200000010ff */
[----:B------:R-:W-:Y:S01]  /*62e0*/  FADD.FTZ R51, R35, R6 ;  /* 0x0000000623337221 */ /* 0x000fe20000010000 */
[----:B------:R-:W-:Y:S01]  /*62f0*/  IMAD.U32 R6, RZ, RZ, UR7 ;  /* 0x00000007ff067e24 */ /* 0x000fe2000f8e00ff */
[----:B------:R-:W-:Y:S01]  /*6300*/  F2FP.BF16.F32.PACK_AB R180, R37, R180 ;  /* 0x000000b425b4723e */ /* 0x000fe200000010ff */
[----:B------:R-:W2:Y:S01]  /*6310*/  MUFU.EX2 R32, R32 ;  /* 0x0000002000207308 */ /* 0x000ea20000000800 */
[----:B------:R-:W-:Y:S01]  /*6320*/  FADD.FTZ R50, R172, R51 ;  /* 0x00000033ac327221 */ /* 0x000fe20000010000 */
[----:B------:R-:W-:-:S02]  /*6330*/  @!P1 VIADD R5, R6, 0x34840 ;  /* 0x0003484006059836 */ /* 0x000fc40000000000 */
[----:B---3--:R-:W-:Y:S01]  /*6340*/  FADD.FTZ R6, R26, R15 ;  /* 0x0000000f1a067221 */ /* 0x008fe20000010000 */
[----:B------:R-:W-:Y:S01]  /*6350*/  F2FP.BF16.F32.PACK_AB R176, R31, R176 ;  /* 0x000000b01fb0723e */ /* 0x000fe200000010ff */
[----:B------:R-:W-:Y:S01]  /*6360*/  FADD.FTZ R51, R39, R50 ;  /* 0x0000003227337221 */ /* 0x000fe20000010000 */
[----:B------:R-:W-:Y:S01]  /*6370*/  F2FP.BF16.F32.PACK_AB R178, R35, R178 ;  /* 0x000000b223b2723e */ /* 0x000fe200000010ff */
[----:B------:R-:W3:Y:S01]  /*6380*/  MUFU.EX2 R73, R73 ;  /* 0x0000004900497308 */ /* 0x000ee20000000800 */
[----:B-1----:R-:W-:Y:S01]  /*6390*/  FADD.FTZ R15, R69, R6 ;  /* 0x00000006450f7221 */ /* 0x002fe20000010000 */
[----:B------:R-:W-:Y:S01]  /*63a0*/  FADD.FTZ R50, R174, R51 ;  /* 0x00000033ae327221 */ /* 0x000fe20000010000 */
[----:B------:R-:W-:Y:S02]  /*63b0*/  @!P1 PRMT R5, RZ, 0x654, R5 ;  /* 0x00000654ff059816 */ /* 0x000fe40000000005 */
[----:B------:R-:W-:Y:S01]  /*63c0*/  F2FP.BF16.F32.PACK_AB R172, R39, R172 ;  /* 0x000000ac27ac723e */ /* 0x000fe200000010ff */
[----:B------:R-:W-:Y:S01]  /*63d0*/  FADD.FTZ R51, R43, R50 ;  /* 0x000000322b337221 */ /* 0x000fe20000010000 */
[----:B------:R-:W-:Y:S01]  /*63e0*/  FFMA.FTZ R50, R67, R0, -R34 ;  /* 0x0000000043327223 */ /* 0x000fe20000010822 */
[----:B------:R-:W-:-:S02]  /*63f0*/  WARPGROUP.DEPBAR.LE gsb0, 0x0 ;  /* 0x00008000000079c5 */ /* 0x000fc40000010000 */
[----:B------:R-:W-:Y:S01]  /*6400*/  WARPGROUP.ARRIVE ;  /* 0x00000000000079c5 */ /* 0x000fe20000000000 */
[----:B------:R-:W1:Y:S01]  /*6410*/  MUFU.EX2 R36, R36 ;  /* 0x0000002400247308 */ /* 0x000e620000000800 */
[----:B--2---:R-:W-:Y:S01]  /*6420*/  FADD.FTZ R6, R32, R15 ;  /* 0x0000000f20067221 */ /* 0x004fe20000010000 */
[----:B------:R-:W-:Y:S01]  /*6430*/  FADD.FTZ R52, R168, R51 ;  /* 0x00000033a8347221 */ /* 0x000fe20000010000 */
[----:B------:R-:W-:Y:S02]  /*6440*/  F2FP.BF16.F32.PACK_AB R156, R25, R20 ;  /* 0x00000014199c723e */ /* 0x000fe400000010ff */
[----:B------:R-:W-:Y:S01]  /*6450*/  HGMMA.64x128x16.F32.BF16 R88, R152, gdesc[UR8].tnspB, R88, gsb0 ;  /* 0x41e0000898587df0 */ /* 0x000fe20008001858 */
[----:B---3--:R-:W-:Y:S01]  /*6460*/  FADD.FTZ R15, R73, R6 ;  /* 0x00000006490f7221 */ /* 0x008fe20000010000 */
[----:B------:R-:W-:Y:S01]  /*6470*/  FADD.FTZ R51, R55, R52 ;  /* 0x0000003437337221 */ /* 0x000fe20000010000 */
[----:B------:R-:W2:Y:S01]  /*6480*/  MUFU.EX2 R77, R77 ;  /* 0x0000004d004d7308 */ /* 0x000ea20000000800 */
[----:B------:R-:W-:-:S02]  /*6490*/  F2FP.BF16.F32.PACK_AB R174, R43, R174 ;  /* 0x000000ae2bae723e */ /* 0x000fc400000010ff */
[----:B------:R-:W-:Y:S01]  /*64a0*/  FADD.FTZ R52, R170, R51 ;  /* 0x00000033aa347221 */ /* 0x000fe20000010000 */
[----:B------:R-:W-:Y:S02]  /*64b0*/  F2FP.BF16.F32.PACK_AB R168, R55, R168 ;  /* 0x000000a837a8723e */ /* 0x000fe400000010ff */
[C---:B------:R-:W-:Y:S01]  /*64c0*/  F2FP.BF16.F32.PACK_AB R170, R49.reuse, R170 ;  /* 0x000000aa31aa723e */ /* 0x040fe200000010ff */
[----:B------:R-:W-:Y:S01]  /*64d0*/  FADD.FTZ R51, R49, R52 ;  /* 0x0000003431337221 */ /* 0x000fe20000010000 */
[----:B------:R-:W3:Y:S01]  /*64e0*/  MUFU.EX2 R38, R38 ;  /* 0x0000002600267308 */ /* 0x000ee20000000800 */
[----:B-1----:R-:W-:Y:S01]  /*64f0*/  FADD.FTZ R6, R36, R15 ;  /* 0x0000000f24067221 */ /* 0x002fe20000010000 */
[----:B------:R-:W-:Y:S01]  /*6500*/  F2FP.BF16.F32.PACK_AB R158, R29, R24 ;  /* 0x000000181d9e723e */ /* 0x000fe200000010ff */
[----:B------:R-:W-:Y:S01]  /*6510*/  FADD.FTZ R52, R164, R51 ;  /* 0x00000033a4347221 */ /* 0x000fe20000010000 */
[----:B------:R-:W-:Y:S02]  /*6520*/  F2FP.BF16.F32.PACK_AB R164, R45, R164 ;  /* 0x000000a42da4723e */ /* 0x000fe400000010ff */
[----:B------:R-:W-:-:S02]  /*6530*/  F2FP.BF16.F32.PACK_AB R183, R69, R26 ;  /* 0x0000001a45b7723e */ /* 0x000fc400000010ff */
[----:B------:R-:W1:Y:S01]  /*6540*/  MUFU.EX2 R81, R81 ;  /* 0x0000005100517308 */ /* 0x000e620000000800 */
[----:B--2---:R-:W-:Y:S01]  /*6550*/  FADD.FTZ R15, R77, R6 ;  /* 0x000000064d0f7221 */ /* 0x004fe20000010000 */
[----:B------:R-:W-:Y:S02]  /*6560*/  F2FP.BF16.F32.PACK_AB R177, R73, R32 ;  /* 0x0000002049b1723e */ /* 0x000fe400000010ff */
[----:B------:R-:W-:-:S04]  /*6570*/  F2FP.BF16.F32.PACK_AB R179, R77, R36 ;  /* 0x000000244db3723e */ /* 0x000fc800000010ff */
[----:B------:R-:W2:Y:S01]  /*6580*/  MUFU.EX2 R40, R40 ;  /* 0x0000002800287308 */ /* 0x000ea20000000800 */
[----:B---3--:R-:W-:-:S07]  /*6590*/  FADD.FTZ R6, R38, R15 ;  /* 0x0000000f26067221 */ /* 0x008fce0000010000 */
[----:B------:R-:W3:Y:S01]  /*65a0*/  MUFU.EX2 R47, R47 ;  /* 0x0000002f002f7308 */ /* 0x000ee20000000800 */
[C---:B-1----:R-:W-:Y:S01]  /*65b0*/  FADD.FTZ R15, R81.reuse, R6 ;  /* 0x00000006510f7221 */ /* 0x042fe20000010000 */
[----:B------:R-:W-:-:S06]  /*65c0*/  F2FP.BF16.F32.PACK_AB R173, R81, R38 ;  /* 0x0000002651ad723e */ /* 0x000fcc00000010ff */
[----:B------:R-:W1:Y:S01]  /*65d0*/  MUFU.EX2 R169, R169 ;  /* 0x000000a900a97308 */ /* 0x000e620000000800 */
[----:B--2---:R-:W-:Y:S01]  /*65e0*/  FADD.FTZ R6, R40, R15 ;  /* 0x0000000f28067221 */ /* 0x004fe20000010000 */
[----:B------:R-:W-:-:S04]  /*65f0*/  FADD.FTZ R15, R45, R52 ;  /* 0x000000342d0f7221 */ /* 0x000fc80000010000 */
[----:B------:R-:W-:Y:S01]  /*6600*/  FADD.FTZ R52, R166, R15 ;  /* 0x0000000fa6347221 */ /* 0x000fe20000010000 */
[----:B------:R-:W-:Y:S01]  /*6610*/  F2FP.BF16.F32.PACK_AB R166, R57, R166 ;  /* 0x000000a639a6723e */ /* 0x000fe200000010ff */
[----:B------:R-:W2:Y:S01]  /*6620*/  MUFU.EX2 R42, R42 ;  /* 0x0000002a002a7308 */ /* 0x000ea20000000800 */
[----:B---3--:R-:W-:Y:S01]  /*6630*/  FADD.FTZ R6, R47, R6 ;  /* 0x000000062f067221 */ /* 0x008fe20000010000 */
[----:B------:R-:W-:-:S04]  /*6640*/  FADD.FTZ R51, R57, R52 ;  /* 0x0000003439337221 */ /* 0x000fc80000010000 */
        /* <DEDUP_REMOVED lines=10> */
[----:B------:R-:W-:-:S03]  /*66f0*/  F2FP.BF16.F32.PACK_AB R169, R42, R169 ;  /* 0x000000a92aa9723e */ /* 0x000fc600000010ff */
[----:B------:R-:W-:Y:S02]  /*6700*/  FADD.FTZ R52, R20, R27 ;  /* 0x0000001b14347221 */ /* 0x000fe40000010000 */
[----:B------:R-:W2:Y:S01]  /*6710*/  MUFU.EX2 R165, R165 ;  /* 0x000000a500a57308 */ /* 0x000ea20000000800 */
[----:B---3--:R-:W-:Y:S01]  /*6720*/  FADD.FTZ R15, R171, R6 ;  /* 0x00000006ab0f7221 */ /* 0x008fe20000010000 */
[----:B------:R-:W-:-:S04]  /*6730*/  FADD.FTZ R27, R25, R52 ;  /* 0x00000034191b7221 */ /* 0x000fc80000010000 */
[----:B------:R-:W-:Y:S02]  /*6740*/  FADD.FTZ R52, R24, R27 ;  /* 0x0000001b18347221 */ /* 0x000fe40000010000 */
[----:B------:R-:W3:Y:S01]  /*6750*/  MUFU.EX2 R46, R46 ;  /* 0x0000002e002e7308 */ /* 0x000ee20000000800 */
[C---:B-1----:R-:W-:Y:S01]  /*6760*/  FADD.FTZ R6, R44.reuse, R15 ;  /* 0x0000000f2c067221 */ /* 0x042fe20000010000 */
[----:B------:R-:W-:Y:S01]  /*6770*/  FADD.FTZ R27, R29, R52 ;  /* 0x000000341d1b7221 */ /* 0x000fe20000010000 */
[----:B------:R-:W-:-:S03]  /*6780*/  F2FP.BF16.F32.PACK_AB R171, R44, R171 ;  /* 0x000000ab2cab723e */ /* 0x000fc600000010ff */
[----:B------:R-:W-:Y:S02]  /*6790*/  FADD.FTZ R52, R28, R27 ;  /* 0x0000001b1c347221 */ /* 0x000fe40000010000 */
[----:B------:R-:W1:Y:S01]  /*67a0*/  MUFU.EX2 R167, R167 ;  /* 0x000000a700a77308 */ /* 0x000e620000000800 */
[----:B--2---:R-:W-:-:S07]  /*67b0*/  FADD.FTZ R15, R165, R6 ;  /* 0x00000006a50f7221 */ /* 0x004fce0000010000 */
[----:B------:R-:W2:Y:S01]  /*67c0*/  MUFU.EX2 R48, R48 ;  /* 0x0000003000307308 */ /* 0x000ea20000000800 */
[C---:B---3--:R-:W-:Y:S01]  /*67d0*/  FADD.FTZ R6, R46.reuse, R15 ;  /* 0x0000000f2e067221 */ /* 0x048fe20000010000 */
[----:B------:R-:W-:-:S06]  /*67e0*/  F2FP.BF16.F32.PACK_AB R165, R46, R165 ;  /* 0x000000a52ea5723e */ /* 0x000fcc00000010ff */
[----:B------:R-:W-:Y:S01]  /*67f0*/  MUFU.EX2 R50, R50 ;  /* 0x0000003200327308 */ /* 0x000fe20000000800 */
[----:B-1----:R-:W-:-:S07]  /*6800*/  FADD.FTZ R15, R167, R6 ;  /* 0x00000006a70f7221 */ /* 0x002fce0000010000 */
[----:B------:R-:W-:Y:S01]  /*6810*/  MUFU.EX2 R163, R163 ;  /* 0x000000a300a37308 */ /* 0x000fe20000000800 */
[C---:B--2---:R-:W-:Y:S01]  /*6820*/  FADD.FTZ R6, R48.reuse, R15 ;  /* 0x0000000f30067221 */ /* 0x044fe20000010000 */
[----:B------:R-:W-:-:S06]  /*6830*/  F2FP.BF16.F32.PACK_AB R167, R48, R167 ;  /* 0x000000a730a7723e */ /* 0x000fcc00000010ff */
[----:B------:R-:W-:Y:S08]  /*6840*/  MUFU.EX2 R71, R71 ;  /* 0x0000004700477308 */ /* 0x000ff00000000800 */
[----:B------:R-:W-:Y:S08]  /*6850*/  MUFU.EX2 R157, R207 ;  /* 0x000000cf009d7308 */ /* 0x000ff00000000800 */
[----:B------:R-:W-:Y:S01]  /*6860*/  MUFU.EX2 R56, R53 ;  /* 0x0000003500387308 */ /* 0x000fe20000000800 */
[----:B------:R-:W-:-:S02]  /*6870*/  WARPGROUP.DEPBAR.LE gsb0, 0x0 ;  /* 0x00008000000079c5 */ /* 0x000fc40000010000 */
[----:B------:R1:W-:Y:S01]  /*6880*/  @!P1 SYNCS.ARRIVE.TRANS64.RED.A1T0 RZ, [R5+URZ], RZ ;  /* 0x000000ff05ff99a7 */ /* 0x0003e2000810043f */
[----:B------:R-:W-:-:S04]  /*6890*/  F2FP.BF16.F32.PACK_AB R152, R33, R28 ;  /* 0x0000001c2198723e */ /* 0x000fc800000010ff */
[----:B------:R-:W2:Y:S01]  /*68a0*/  MUFU.EX2 R79, R79 ;  /* 0x0000004f004f7308 */ /* 0x000ea20000000800 */
[----:B------:R-:W-:Y:S01]  /*68b0*/  F2FP.BF16.F32.PACK_AB R154, R41, R30 ;  /* 0x0000001e299a723e */ /* 0x000fe200000010ff */
[-CC-:B-1----:R-:W-:Y:S01]  /*68c0*/  FFMA.FTZ R5, R175, R0.reuse, -R34.reuse ;  /* 0x00000000af057223 */ /* 0x182fe20000010822 */
[----:B------:R1:W-:Y:S01]  /*68d0*/  @!P1 SYNCS.ARRIVE.TRANS64.RED.A1T0 RZ, [R54+URZ], RZ ;  /* 0x000000ff36ff99a7 */ /* 0x0003e2000810043f */
[----:B------:R-:W-:-:S04]  /*68e0*/  FFMA.FTZ R34, R87, R0, -R34 ;  /* 0x0000000057227223 */ /* 0x000fc80000010822 */
[----:B------:R-:W-:Y:S01]  /*68f0*/  MUFU.EX2 R58, R209 ;  /* 0x000000d1003a7308 */ /* 0x000fe20000000800 */
[----:B------:R-:W-:-:S07]  /*6900*/  F2FP.BF16.F32.PACK_AB R175, R47, R40 ;  /* 0x000000282faf723e */ /* 0x000fce00000010ff */
[----:B------:R-:W3:Y:S01]  /*6910*/  MUFU.EX2 R5, R5 ;  /* 0x0000000500057308 */ /* 0x000ee20000000800 */
[----:B--2---:R-:W-:-:S07]  /*6920*/  F2FP.BF16.F32.PACK_AB R159, R79, R56 ;  /* 0x000000384f9f723e */ /* 0x004fce00000010ff */
[----:B-1----:R-:W1:Y:S08]  /*6930*/  MUFU.EX2 R54, R75 ;  /* 0x0000004b00367308 */ /* 0x002e700000000800 */
[----:B------:R-:W2:Y:S01]  /*6940*/  MUFU.EX2 R83, R83 ;  /* 0x0000005300537308 */ /* 0x000ea20000000800 */
[----:B---3--:R-:W-:-:S04]  /*6950*/  FADD.FTZ R15, R5, R6 ;  /* 0x00000006050f7221 */ /* 0x008fc80000010000 */
[----:B------:R-:W-:Y:S01]  /*6960*/  FADD.FTZ R6, R50, R15 ;  /* 0x0000000f32067221 */ /* 0x000fe20000010000 */
[----:B------:R-:W-:Y:S02]  /*6970*/  FADD.FTZ R15, R33, R52 ;  /* 0x00000034210f7221 */ /* 0x000fe40000010000 */
[----:B------:R3:W-:Y:S01]  /*6980*/  MUFU.EX2 R14, R161 ;  /* 0x000000a1000e7308 */ /* 0x0007e20000000800 */
[----:B------:R-:W-:Y:S01]  /*6990*/  FADD.FTZ R6, R163, R6 ;  /* 0x00000006a3067221 */ /* 0x000fe20000010000 */
[----:B------:R-:W-:Y:S01]  /*69a0*/  FADD.FTZ R20, R30, R15 ;  /* 0x0000000f1e147221 */ /* 0x000fe20000010000 */
[C---:B------:R-:W-:Y:S02]  /*69b0*/  F2FP.BF16.F32.PACK_AB R163, R71.reuse, R163 ;  /* 0x000000a347a3723e */ /* 0x040fe400000010ff */
[----:B------:R-:W-:-:S03]  /*69c0*/  FADD.FTZ R6, R71, R6 ;  /* 0x0000000647067221 */ /* 0x000fc60000010000 */
[----:B------:R-:W4:Y:S01]  /*69d0*/  MUFU.EX2 R34, R34 ;  /* 0x0000002200227308 */ /* 0x000f220000000800 */
[----:B------:R-:W-:Y:S01]  /*69e0*/  FADD.FTZ R15, R157, R6 ;  /* 0x000000069d0f7221 */ /* 0x000fe20000010000 */
[----:B---3--:R-:W-:Y:S01]  /*69f0*/  F2FP.BF16.F32.PACK_AB R161, R50, R5 ;  /* 0x0000000532a1723e */ /* 0x008fe200000010ff */
[----:B------:R-:W-:Y:S01]  /*6a00*/  FADD.FTZ R6, R41, R20 ;  /* 0x0000001429067221 */ /* 0x000fe20000010000 */
[C---:B-1----:R-:W-:Y:S01]  /*6a10*/  F2FP.BF16.F32.PACK_AB R157, R54.reuse, R157 ;  /* 0x0000009d369d723e */ /* 0x042fe200000010ff */
[----:B------:R-:W-:Y:S01]  /*6a20*/  FADD.FTZ R15, R54, R15 ;  /* 0x0000000f360f7221 */ /* 0x000fe20000010000 */
[----:B--2---:R-:W-:-:S03]  /*6a30*/  F2FP.BF16.F32.PACK_AB R153, R83, R58 ;  /* 0x0000003a5399723e */ /* 0x004fc600000010ff */
[----:B------:R-:W-:-:S04]  /*6a40*/  FADD.FTZ R15, R56, R15 ;  /* 0x0000000f380f7221 */ /* 0x000fc80000010000 */
[----:B------:R-:W-:-:S04]  /*6a50*/  FADD.FTZ R15, R79, R15 ;  /* 0x0000000f4f0f7221 */ /* 0x000fc80000010000 */
[----:B------:R-:W-:Y:S01]  /*6a60*/  FADD.FTZ R15, R58, R15 ;  /* 0x0000000f3a0f7221 */ /* 0x000fe20000010000 */
[----:B----4-:R-:W-:-:S03]  /*6a70*/  F2FP.BF16.F32.PACK_AB R155, R34, R14 ;  /* 0x0000000e229b723e */ /* 0x010fc600000010ff */
[----:B------:R-:W-:-:S04]  /*6a80*/  FADD.FTZ R15, R83, R15 ;  /* 0x0000000f530f7221 */ /* 0x000fc80000010000 */
[----:B------:R-:W-:Y:S01]  /*6a90*/  FADD.FTZ R15, R14, R15 ;  /* 0x0000000f0e0f7221 */ /* 0x000fe20000010000 */
[----:B------:R-:W-:-:S03]  /*6aa0*/  IMAD.MOV.U32 R14, RZ, RZ, R4 ;  /* 0x000000ffff0e7224 */ /* 0x000fc600078e0004 */
[----:B------:R-:W-:Y:S01]  /*6ab0*/  FADD.FTZ R5, R34, R15 ;  /* 0x0000000f22057221 */ /* 0x000fe20000010000 */
[----:B------:R-:W-:Y:S01]  /*6ac0*/  IMAD.MOV.U32 R15, RZ, RZ, R7 ;  /* 0x000000ffff0f7224 */ /* 0x000fe200078e0007 */
[----:B------:R-:W-:Y:S06]  /*6ad0*/  @P2 BRA `(.L_x_1882) ;  /* 0xffffffd4007c2947 */ /* 0x000fec000383ffff */
.L_x_1873:
[----:B------:R-:W-:-:S13]  /*6ae0*/  ISETP.LE.AND P2, PT, RZ, UR6, PT ;  /* 0x00000006ff007c0c */ /* 0x000fda000bf43270 */
[----:B------:R-:W-:Y:S05]  /*6af0*/  @!P2 BRA `(.L_x_1883) ;  /* 0x000000200048a947 */ /* 0x000fea0003800000 */
[----:B------:R-:W-:Y:S01]  /*6b00*/  IMAD.MOV.U32 R14, RZ, RZ, R7 ;  /* 0x000000ffff0e7224 */ /* 0x000fe200078e0007 */
[----:B------:R-:W-:Y:S01]  /*6b10*/  UMOV UR7, UR46 ;  /* 0x0000002e00077c82 */ /* 0x000fe20008000000 */
[----:B------:R-:W-:Y:S01]  /*6b20*/  IMAD.MOV.U32 R15, RZ, RZ, R4 ;  /* 0x000000ffff0f7224 */ /* 0x000fe200078e0004 */
[----:B------:R-:W-:-:S06]  /*6b30*/  UMOV UR4, UR36 ;  /* 0x0000002400047c82 */ /* 0x000fcc0008000000 */
.L_x_1892:
[----:B------:R-:W-:-:S04]  /*6b40*/  UIADD3 UR36, UR4, 0x1, URZ ;  /* 0x0000000104247890 */ /* 0x000fc8000fffe03f */
[----:B------:R-:W-:-:S04]  /*6b50*/  UISETP.NE.AND UP0, UPT, UR36, 0x2, UPT ;  /* 0x000000022400788c */ /* 0x000fc8000bf05270 */
[----:B------:R-:W-:Y:S02]  /*6b60*/  USEL UR46, URZ, 0x1, UP0 ;  /* 0x000000013f2e7887 */ /* 0x000fe40008000000 */
[----:B------:R-:W-:Y:S02]  /*6b70*/  USEL UR36, UR36, URZ, UP0 ;  /* 0x0000003f24247287 */ /* 0x000fe40008000000 */
[----:B------:R-:W-:Y:S01]  /*6b80*/  ULOP3.LUT UR46, UR7, UR46, URZ, 0x3c, !UPT ;  /* 0x0000002e072e7292 */ /* 0x000fe2000f8e3c3f */
[----:B------:R-:W-:Y:S11]  /*6b90*/  @!P0 BRA `(.L_x_1884) ;  /* 0x0000000000048947 */ /* 0x000ff60003800000 */
[----:B------:R-:W-:Y:S01]  /*6ba0*/  BPT.TRAP 0x1 ;  /* 0x000000040000795c */ /* 0x000fe20000300000 */
.L_x_1884:
[----:B------:R-:W-:Y:S01]  /*6bb0*/  ULEA UR5, UR36, UR37, 0x3 ;  /* 0x0000002524057291 */ /* 0x000fe2000f8e183f */
[----:B------:R-:W-:-:S05]  /*6bc0*/  IMAD.U32 R0, RZ, RZ, UR46 ;  /* 0x0000002eff007e24 */ /* 0x000fca000f8e00ff */
[----:B------:R-:W-:-:S04]  /*6bd0*/  SHF.L.U32 R0, R0, 0x1f, RZ ;  /* 0x0000001f00007819 */ /* 0x000fc800000006ff */
[----:B------:R1:W2:Y:S01]  /*6be0*/  SYNCS.PHASECHK.TRANS64.TRYWAIT P2, [UR5+0x34830], R0 ;  /* 0x03483000ff0075a7 */ /* 0x0002a20008040145 */
[----:B------:R-:W-:Y:S05]  /*6bf0*/  @!P0 BRA `(.L_x_1885) ;  /* 0x0000000000048947 */ /* 0x000fea0003800000 */
[----:B------:R-:W-:Y:S01]  /*6c00*/  BPT.TRAP 0x1 ;  /* 0x000000040000795c */ /* 0x000fe20000300000 */
.L_x_1885:
[----:B--2---:R-:W-:Y:S05]  /*6c10*/  @P2 BRA `(.L_x_1886) ;  /* 0x0000000000082947 */ /* 0x004fea0003800000 */
[----:B------:R-:W2:Y:S02]  /*6c20*/  SYNCS.PHASECHK.TRANS64.TRYWAIT P2, [UR5+0x34830], R0 ;  /* 0x03483000ff0075a7 */ /* 0x000ea40008040145 */
[----:B--2---:R-:W-:Y:S05]  /*6c30*/  @!P2 BRA `(.L_x_1887) ;  /* 0x00000070004ca947 */ /* 0x004fea0003800000 */
.L_x_1886:
        /* <DEDUP_REMOVED lines=133> */
.L_x_1888:
[----:B------:R-:W-:Y:S01]  /*7490*/  ULEA UR5, UR4, UR37, 0x3 ;  /* 0x0000002504057291 */ /* 0x000fe2000f8e183f */
[----:B-12---:R-:W-:-:S05]  /*74a0*/  IMAD.U32 R0, RZ, RZ, UR7 ;  /* 0x00000007ff007e24 */ /* 0x006fca000f8e00ff */
[----:B------:R-:W-:-:S04]  /*74b0*/  SHF.L.U32 R0, R0, 0x1f, RZ ;  /* 0x0000001f00007819 */ /* 0x000fc800000006ff */
[----:B------:R1:W2:Y:S01]  /*74c0*/  SYNCS.PHASECHK.TRANS64.TRYWAIT P2, [UR5+0x34850], R0 ;  /* 0x03485000ff0075a7 */ /* 0x0002a20008040145 */
[----:B------:R-:W-:Y:S05]  /*74d0*/  @!P0 BRA `(.L_x_1889) ;  /* 0x0000000000048947 */ /* 0x000fea0003800000 */
[----:B------:R-:W-:Y:S01]  /*74e0*/  BPT.TRAP 0x1 ;  /* 0x000000040000795c */ /* 0x000fe20000300000 */
.L_x_1889:
[----:B--2---:R-:W-:Y:S05]  /*74f0*/  @P2 BRA `(.L_x_1890) ;  /* 0x0000000000082947 */ /* 0x004fea0003800000 */
[----:B------:R-:W2:Y:S02]  /*7500*/  SYNCS.PHASECHK.TRANS64.TRYWAIT P2, [UR5+0x34850], R0 ;  /* 0x03485000ff0075a7 */ /* 0x000ea40008040145 */
[----:B--2---:R-:W-:Y:S05]  /*7510*/  @!P2 BRA `(.L_x_1891) ;  /* 0x00000068002ca947 */ /* 0x004fea0003800000 */
.L_x_1890:
[----:B------:R-:W-:Y:S01]  /*7520*/  UIADD3 UR7, UR37, 0x400, URZ ;  /* 0x0000040025077890 */ /* 0x000fe2000fffe03f */
[----:B------:R-:W-:Y:S01]  /*7530*/  WARPGROUP.ARRIVE ;  /* 0x00000000000079c5 */ /* 0x000fe20000000000 */
[----:B------:R-:W-:Y:S01]  /*7540*/  UMOV UR11, 0x40000040 ;  /* 0x40000040000b7882 */ /* 0x000fe20000000000 */
[----:B-12---:R-:W-:Y:S01]  /*7550*/  FMNMX.FTZ R0, R24, R15, !PT ;  /* 0x0000000f18007209 */ /* 0x006fe20007810000 */
[----:B------:R-:W-:Y:S01]  /*7560*/  USHF.R.U32.HI UR7, URZ, 0x4, UR7 ;  /* 0x000000043f077899 */ /* 0x000fe20008011607 */
[----:B------:R-:W-:Y:S02]  /*7570*/  ISETP.LT.AND P2, PT, RZ, UR6, PT ;  /* 0x00000006ff007c0c */ /* 0x000fe4000bf41270 */
[----:B------:R-:W-:Y:S01]  /*7580*/  FMNMX.FTZ R3, R25, R0, !PT ;  /* 0x0000000019037209 */ /* 0x000fe20007810000 */
[----:B------:R-:W-:-:S03]  /*7590*/  ULOP3.LUT UR7, UR7, 0x3fff, URZ, 0xc0, !UPT ;  /* 0x00003fff07077892 */ /* 0x000fc6000f8ec03f */
[----:B------:R-:W-:Y:S01]  /*75a0*/  FMNMX.FTZ R0, R28, R3, !PT ;  /* 0x000000031c007209 */ /* 0x000fe20007810000 */
[----:B------:R-:W-:-:S03]  /*75b0*/  ULOP3.LUT UR7, UR7, 0x4000000, URZ, 0xfc, !UPT ;  /* 0x0400000007077892 */ /* 0x000fc6000f8efc3f */
[----:B------:R-:W-:Y:S01]  /*75c0*/  FMNMX.FTZ R3, R29, R0, !PT ;  /* 0x000000001d037209 */ /* 0x000fe20007810000 */
[----:B------:R-:W-:-:S03]  /*75d0*/  ULEA UR4, UR4, UR7, 0xb ;  /* 0x0000000704047291 */ /* 0x000fc6000f8e583f */
[----:B------:R-:W-:Y:S01]  /*75e0*/  FMNMX.FTZ R0, R32, R3, !PT ;  /* 0x0000000320007209 */ /* 0x000fe20007810000 */
[----:B------:R-:W-:-:S03]  /*75f0*/  UMOV UR7, UR46 ;  /* 0x0000002e00077c82 */ /* 0x000fc60008000000 */
[----:B------:R-:W-:Y:S01]  /*7600*/  UMOV UR10, UR4 ;  /* 0x00000004000a7c82 */ /* 0x000fe20008000000 */
        /* <DEDUP_REMOVED lines=29> */
[----:B------:R-:W-:Y:S02]  /*77e0*/  FMNMX.FTZ R2, R85, R0, !PT ;  /* 0x0000000055027209 */ /* 0x000fe40007810000 */
[----:B------:R-:W1:Y:S03]  /*77f0*/  LDC R0, c[0x0][0x988] ;  /* 0x00026200ff007b82 */ /* 0x000e660000000800 */
[----:B------:R-:W2:Y:S02]  /*7800*/  SHFL.BFLY PT, R3, R2, 0x2, 0x1f ;  /* 0x0c401f0002037f89 */ /* 0x000ea400000e0000 */
[----:B--2---:R-:W-:Y:S02]  /*7810*/  FMNMX.FTZ R7, R2, R3, !PT ;  /* 0x0000000302077209 */ /* 0x004fe40007810000 */
[----:B------:R-:W-:-:S03]  /*7820*/  FMNMX.FTZ R2, R26, R14, !PT ;  /* 0x0000000e1a027209 */ /* 0x000fc60007810000 */
        /* <DEDUP_REMOVED lines=10> */
[----:B-1----:R-:W-:Y:S01]  /*78d0*/  FMUL.FTZ R3, R3, R0 ;  /* 0x0000000003037220 */ /* 0x002fe20000410000 */
[----:B------:R-:W-:-:S04]  /*78e0*/  FMNMX.FTZ R7, R31, R2, !PT ;  /* 0x000000021f077209 */ /* 0x000fc80007810000 */
[----:B------:R-:W-:Y:S01]  /*78f0*/  FMNMX.FTZ R2, R34, R7, !PT ;  /* 0x0000000722027209 */ /* 0x000fe20007810000 */
[----:B------:R-:W-:Y:S03]  /*7900*/  MUFU.EX2 R3, R3 ;  /* 0x0000000300037308 */ /* 0x000fe60000000800 */
        /* <DEDUP_REMOVED lines=27> */
[----:B------:R-:W1:Y:S01]  /*7ac0*/  SHFL.BFLY PT, R7, R2, 0x2, 0x1f ;  /* 0x0c401f0002077f89 */ /* 0x000e6200000e0000 */
        /* <DEDUP_REMOVED lines=16> */
[----:B-1----:R-:W-:Y:S01]  /*7bd0*/  FMNMX.FTZ R36, R2, R7, !PT ;  /* 0x0000000702247209 */ /* 0x002fe20007810000 */
[----:B------:R-:W-:Y:S01]  /*7be0*/  UMOV UR11, 0x40000040 ;  /* 0x40000040000b7882 */ /* 0x000fe20000000000 */
[-CC-:B------:R-:W-:Y:S01]  /*7bf0*/  FFMA.FTZ R15, R25, R0.reuse, -R169.reuse ;  /* 0x00000000190f7223 */ /* 0x180fe200000108a9 */
[-CC-:B------:R-:W-:Y:S01]  /*7c00*/  FFMA.FTZ R25, R33, R0.reuse, -R169.reuse ;  /* 0x0000000021197223 */ /* 0x180fe200000108a9 */
[-CC-:B------:R-:W-:Y:S01]  /*7c10*/  FFMA.FTZ R33, R41, R0.reuse, -R169.reuse ;  /* 0x0000000029217223 */ /* 0x180fe200000108a9 */
[----:B------:R-:W1:Y:S01]  /*7c20*/  SHFL.BFLY PT, R7, R36, 0x1, 0x1f ;  /* 0x0c201f0024077f89 */ /* 0x000e6200000e0000 */
        /* <DEDUP_REMOVED lines=23> */
[----:B-1----:R-:W-:Y:S01]  /*7da0*/  FMNMX.FTZ R7, R36, R7, !PT ;  /* 0x0000000724077209 */ /* 0x002fe20007810000 */
[----:B------:R-:W-:Y:S01]  /*7db0*/  MUFU.EX2 R182, R182 ;  /* 0x000000b600b67308 */ /* 0x000fe20000000800 */
[-CC-:B------:R-:W-:Y:S01]  /*7dc0*/  FFMA.FTZ R28, R80, R0.reuse, -R169.reuse ;  /* 0x00000000501c7223 */ /* 0x180fe200000108a9 */
[-CC-:B------:R-:W-:Y:S01]  /*7dd0*/  FFMA.FTZ R32, R84, R0.reuse, -R169.reuse ;  /* 0x0000000054207223 */ /* 0x180fe200000108a9 */
[----:B------:R-:W-:Y:S01]  /*7de0*/  FFMA.FTZ R77, R85, R0, -R169 ;  /* 0x00000000554d7223 */ /* 0x000fe200000108a9 */
[----:B------:R-:W-:-:S04]  /*7df0*/  FADD.FTZ R81, -R7, R14 ;  /* 0x0000000e07517221 */ /* 0x000fc80000010100 */
[-C--:B------:R-:W-:Y:S01]  /*7e00*/  FMUL.FTZ R2, R81, R0.reuse ;  /* 0x0000000051027220 */ /* 0x080fe20000410000 */
[----:B------:R-:W-:Y:S01]  /*7e10*/  FMUL.FTZ R81, R7, R0 ;  /* 0x0000000007517220 */ /* 0x000fe20000410000 */
[----:B------:R-:W-:Y:S01]  /*7e20*/  MUFU.EX2 R21, R21 ;  /* 0x0000001500157308 */ /* 0x000fe20000000800 */
[----:B--2---:R-:W-:Y:S01]  /*7e30*/  FFMA.FTZ R6, R3, R6, R180 ;  /* 0x0000000603067223 */ /* 0x004fe200000100b4 */
[----:B------:R-:W-:Y:S01]  /*7e40*/  F2FP.BF16.F32.PACK_AB R180, R15, R180 ;  /* 0x000000b40fb4723e */ /* 0x000fe200000010ff */
[-CC-:B------:R-:W-:Y:S01]  /*7e50*/  FFMA.FTZ R181, R26, R0.reuse, -R81.reuse ;  /* 0x000000001ab57223 */ /* 0x180fe20000010851 */
[-CC-:B------:R-:W-:Y:S01]  /*7e60*/  FFMA.FTZ R14, R27, R0.reuse, -R81.reuse ;  /* 0x000000001b0e7223 */ /* 0x180fe20000010851 */
[----:B------:R-:W-:Y:S02]  /*7e70*/  IMAD.U32 R27, RZ, RZ, UR36 ;  /* 0x00000024ff1b7e24 */ /* 0x000fe4000f8e00ff */
[-CC-:B------:R-:W-:Y:S01]  /*7e80*/  FFMA.FTZ R183, R30, R0.reuse, -R81.reuse ;  /* 0x000000001eb77223 */ /* 0x180fe20000010851 */
[-CC-:B------:R-:W-:Y:S01]  /*7e90*/  FFMA.FTZ R26, R31, R0.reuse, -R81.reuse ;  /* 0x000000001f1a7223 */ /* 0x180fe20000010851 */
[----:B------:R-:W-:Y:S01]  /*7ea0*/  MUFU.EX2 R2, R2 ;  /* 0x0000000200027308 */ /* 0x000fe20000000800 */
[----:B------:R-:W-:Y:S01]  /*7eb0*/  FFMA.FTZ R177, R34, R0, -R81 ;  /* 0x0000000022b17223 */ /* 0x000fe20000010851 */
[----:B------:R-:W-:Y:S01]  /*7ec0*/  @!P1 LEA R27, R27, UR37, 0x3 ;  /* 0x000000251b1b9c11 */ /* 0x000fe2000f8e18ff */
[----:B------:R-:W-:-:S02]  /*7ed0*/  IMAD.U32 R31, RZ, RZ, UR5 ;  /* 0x00000005ff1f7e24 */ /* 0x000fc4000f8e00ff */
[-CC-:B------:R-:W-:Y:S01]  /*7ee0*/  FFMA.FTZ R30, R35, R0.reuse, -R81.reuse ;  /* 0x00000000231e7223 */ /* 0x180fe20000010851 */
[-CC-:B------:R-:W-:Y:S01]  /*7ef0*/  FFMA.FTZ R179, R38, R0.reuse, -R81.reuse ;  /* 0x0000000026b37223 */ /* 0x180fe20000010851 */
[----:B------:R-:W-:Y:S01]  /*7f00*/  @!P1 IADD3 R27, R27, 0x34840, RZ ;  /* 0x000348401b1b9810 */ /* 0x000fe20007ffe0ff */
[-CC-:B------:R-:W-:Y:S01]  /*7f10*/  FFMA.FTZ R175, R46, R0.reuse, -R81.reuse ;  /* 0x000000002eaf7223 */ /* 0x180fe20000010851 */
[----:B------:R-:W1:Y:S01]  /*7f20*/  MUFU.EX2 R181, R181 ;  /* 0x000000b500b57308 */ /* 0x000e620000000800 */
[-C--:B------:R-:W-:Y:S01]  /*7f30*/  FFMA.FTZ R34, R39, R0.reuse, -R81 ;  /* 0x0000000027227223 */ /* 0x080fe20000010851 */
[----:B------:R-:W-:Y:S01]  /*7f40*/  @!P1 PRMT R27, RZ, 0x654, R27 ;  /* 0x00000654ff1b9816 */ /* 0x000fe2000000001b */
        /* <DEDUP_REMOVED lines=20> */
[----:B------:R-:W-:Y:S01]  /*8090*/  FFMA.FTZ R86, R86, R0, -R81 ;  /* 0x0000000056567223 */ /* 0x000fe20000010851 */
[----:B------:R-:W1:Y:S01]  /*80a0*/  MUFU.EX2 R26, R26 ;  /* 0x0000001a001a7308 */ /* 0x000e620000000800 */
[C---:B--2---:R-:W-:Y:S01]  /*80b0*/  FADD.FTZ R46, R14.reuse, R5 ;  /* 0x000000050e2e7221 */ /* 0x044fe20000010000 */
[----:B------:R-:W-:-:S06]  /*80c0*/  F2FP.BF16.F32.PACK_AB R181, R14, R181 ;  /* 0x000000b50eb5723e */ /* 0x000fcc00000010ff */
[----:B------:R-:W-:Y:S01]  /*80d0*/  MUFU.EX2 R176, R176 ;  /* 0x000000b000b07308 */ /* 0x000fe20000000800 */
[----:B---3--:R-:W-:-:S07]  /*80e0*/  FADD.FTZ R5, R183, R46 ;  /* 0x0000002eb7057221 */ /* 0x008fce0000010000 */
[----:B------:R-:W2:Y:S01]  /*80f0*/  MUFU.EX2 R177, R177 ;  /* 0x000000b100b17308 */ /* 0x000ea20000000800 */
[C---:B-1----:R-:W-:Y:S01]  /*8100*/  FADD.FTZ R46, R26.reuse, R5 ;  /* 0x000000051a2e7221 */ /* 0x042fe20000010000 */
[----:B------:R-:W-:-:S06]  /*8110*/  F2FP.BF16.F32.PACK_AB R183, R26, R183 ;  /* 0x000000b71ab7723e */ /* 0x000fcc00000010ff */
[----:B------:R-:W-:Y:S08]  /*8120*/  MUFU.EX2 R25, R25 ;  /* 0x0000001900197308 */ /* 0x000ff00000000800 */
[----:B------:R-:W1:Y:S01]  /*8130*/  MUFU.EX2 R30, R30 ;  /* 0x0000001e001e7308 */ /* 0x000e620000000800 */
[----:B--2---:R-:W-:-:S07]  /*8140*/  FADD.FTZ R5, R177, R46 ;  /* 0x0000002eb1057221 */ /* 0x004fce0000010000 */
[----:B------:R-:W-:Y:S08]  /*8150*/  MUFU.EX2 R178, R178 ;  /* 0x000000b200b27308 */ /* 0x000ff00000000800 */
[----:B------:R-:W2:Y:S01]  /*8160*/  MUFU.EX2 R179, R179 ;  /* 0x000000b300b37308 */ /* 0x000ea20000000800 */
[C---:B-1----:R-:W-:Y:S01]  /*8170*/  FADD.FTZ R46, R30.reuse, R5 ;  /* 0x000000051e2e7221 */ /* 0x042fe20000010000 */
[----:B------:R-:W-:-:S06]  /*8180*/  F2FP.BF16.F32.PACK_AB R177, R30, R177 ;  /* 0x000000b11eb1723e */ /* 0x000fcc00000010ff */
[----:B------:R-:W-:Y:S01]  /*8190*/  MUFU.EX2 R29, R29 ;  /* 0x0000001d001d7308 */ /* 0x000fe20000000800 */
[----:B------:R-:W-:Y:S02]  /*81a0*/  WARPGROUP.DEPBAR.LE gsb0, 0x0 ;  /* 0x00008000000079c5 */ /* 0x000fe40000010000 */
[----:B------:R-:W-:Y:S01]  /*81b0*/  WARPGROUP.ARRIVE ;  /* 0x00000000000079c5 */ /* 0x000fe20000000000 */
[----:B------:R-:W-:-:S04]  /*81c0*/  FFMA.FTZ R164, R56, R0, -R169 ;  /* 0x0000000038a47223 */ /* 0x000fc800000108a9 */
[----:B------:R-:W1:Y:S01]  /*81d0*/  MUFU.EX2 R34, R34 ;  /* 0x0000002200227308 */ /* 0x000e620000000800 */
[-C--:B------:R-:W-:Y:S01]  /*81e0*/  FFMA.FTZ R166, R60, R0.reuse, -R169 ;  /* 0x000000003ca67223 */ /* 0x080fe200000108a9 */
[----:B--2---:R-:W-:Y:S01]  /*81f0*/  FADD.FTZ R5, R179, R46 ;  /* 0x0000002eb3057221 */ /* 0x004fe20000010000 */
[-CC-:B------:R-:W-:Y:S01]  /*8200*/  FFMA.FTZ R165, R58, R0.reuse, -R81.reuse ;  /* 0x000000003aa57223 */ /* 0x180fe20000010851 */
[----:B------:R-:W-:Y:S01]  /*8210*/  HGMMA.64x128x16.F32.BF16 R88, R160, gdesc[UR8].tnspB, R88, gsb0 ;  /* 0x41e00008a0587df0 */ /* 0x000fe20008001858 */
[----:B------:R-:W-:Y:S01]  /*8220*/  UIADD3 UR10, UR4, 0x300, URZ ;  /* 0x00000300040a7890 */ /* 0x000fe2000fffe03f */
[----:B------:R-:W-:Y:S01]  /*8230*/  FFMA.FTZ R167, R62, R0, -R81 ;  /* 0x000000003ea77223 */ /* 0x000fe20000010851 */
[----:B------:R-:W-:Y:S01]  /*8240*/  UMOV UR11, 0x40000040 ;  /* 0x40000040000b7882 */ /* 0x000fe20000000000 */
[----:B------:R-:W-:Y:S01]  /*8250*/  UIADD3 UR4, UR4, 0x380, URZ ;  /* 0x0000038004047890 */ /* 0x000fe2000fffe03f */
[----:B------:R-:W-:Y:S08]  /*8260*/  MUFU.EX2 R172, R172 ;  /* 0x000000ac00ac7308 */ /* 0x000ff00000000800 */
        /* <DEDUP_REMOVED lines=14> */
[----:B------:R-:W-:Y:S01]  /*8350*/  MUFU.EX2 R41, R41 ;  /* 0x0000002900297308 */ /* 0x000fe20000000800 */
[C---:B-1----:R-:W-:Y:S01]  /*8360*/  FADD.FTZ R46, R38.reuse, R5 ;  /* 0x00000005262e7221 */ /* 0x042fe20000010000 */
[----:B------:R-:W-:-:S06]  /*8370*/  F2FP.BF16.F32.PACK_AB R175, R38, R175 ;  /* 0x000000af26af723e */ /* 0x000fcc00000010ff */
        /* <DEDUP_REMOVED lines=12> */
[----:B------:R-:W-:Y:S02]  /*8440*/  FFMA.FTZ R169, R50, R0, -R81 ;  /* 0x0000000032a97223 */ /* 0x000fe40000010851 */
[----:B------:R-:W-:Y:S01]  /*8450*/  MUFU.EX2 R44, R44 ;  /* 0x0000002c002c7308 */ /* 0x000fe20000000800 */
[----:B------:R-:W-:Y:S01]  /*8460*/  HGMMA.64x128x16.F32.BF16 R88, R156, gdesc[UR8].tnspB, R88, gsb0 ;  /* 0x41e000089c587df0 */ /* 0x000fe20008001858 */
[----:B------:R-:W-:Y:S01]  /*8470*/  UMOV UR10, UR4 ;  /* 0x00000004000a7c82 */ /* 0x000fe20008000000 */
[----:B------:R-:W-:Y:S01]  /*8480*/  UMOV UR11, 0x40000040 ;  /* 0x40000040000b7882 */ /* 0x000fe20000000000 */
[----:B------:R-:W-:-:S04]  /*8490*/  UIADD3 UR4, UR6, -0x1, URZ ;  /* 0xffffffff06047890 */ /* 0x000fc8000fffe03f */
[----:B------:R-:W1:Y:S03]  /*84a0*/  MUFU.EX2 R169, R169 ;  /* 0x000000a900a97308 */ /* 0x000e660000000800 */
[----:B------:R-:W-:Y:S01]  /*84b0*/  UMOV UR6, UR4 ;  /* 0x0000000400067c82 */ /* 0x000fe20008000000 */
[----:B------:R-:W-:-:S04]  /*84c0*/  UMOV UR4, UR36 ;  /* 0x0000002400047c82 */ /* 0x000fc80008000000 */
[----:B------:R-:W-:Y:S08]  /*84d0*/  MUFU.EX2 R166, R166 ;  /* 0x000000a600a67308 */ /* 0x000ff00000000800 */
[----:B------:R-:W2:Y:S01]  /*84e0*/  MUFU.EX2 R167, R167 ;  /* 0x000000a700a77308 */ /* 0x000ea20000000800 */
[----:B-1----:R-:W-:Y:S01]  /*84f0*/  FADD.FTZ R5, R169, R46 ;  /* 0x0000002ea9057221 */ /* 0x002fe20000010000 */
[----:B------:R-:W-:-:S03]  /*8500*/  F2FP.BF16.F32.PACK_AB R169, R40, R169 ;  /* 0x000000a928a9723e */ /* 0x000fc600000010ff */
[----:B------:R-:W-:-:S03]  /*8510*/  FADD.FTZ R14, R40, R5 ;  /* 0x00000005280e7221 */ /* 0x000fc60000010000 */
[----:B------:R-:W-:Y:S01]  /*8520*/  MUFU.EX2 R53, R53 ;  /* 0x0000003500357308 */ /* 0x000fe20000000800 */
[----:B------:R-:W-:Y:S01]  /*8530*/  FADD.FTZ R5, R171, R14 ;  /* 0x0000000eab057221 */ /* 0x000fe20000010000 */
[----:B------:R-:W-:-:S03]  /*8540*/  F2FP.BF16.F32.PACK_AB R171, R42, R171 ;  /* 0x000000ab2aab723e */ /* 0x000fc600000010ff */
[----:B------:R-:W-:-:S03]  /*8550*/  FADD.FTZ R14, R42, R5 ;  /* 0x000000052a0e7221 */ /* 0x000fc60000010000 */
[----:B------:R-:W-:Y:S01]  /*8560*/  MUFU.EX2 R160, R160 ;  /* 0x000000a000a07308 */ /* 0x000fe20000000800 */
[----:B------:R-:W-:Y:S01]  /*8570*/  FADD.FTZ R5, R165, R14 ;  /* 0x0000000ea5057221 */ /* 0x000fe20000010000 */
[----:B------:R-:W-:-:S03]  /*8580*/  F2FP.BF16.F32.PACK_AB R165, R44, R165 ;  /* 0x000000a52ca5723e */ /* 0x000fc600000010ff */
[----:B------:R-:W-:-:S03]  /*8590*/  FADD.FTZ R14, R44, R5 ;  /* 0x000000052c0e7221 */ /* 0x000fc60000010000 */
[----:B------:R-:W-:Y:S01]  /*85a0*/  MUFU.EX2 R66, R66 ;  /* 0x0000004200427308 */ /* 0x000fe20000000800 */
[----:B--2---:R-:W-:-:S07]  /*85b0*/  FADD.FTZ R5, R167, R14 ;  /* 0x0000000ea7057221 */ /* 0x004fce0000010000 */
[----:B------:R-:W-:Y:S08]  /*85c0*/  MUFU.EX2 R57, R57 ;  /* 0x0000003900397308 */ /* 0x000ff00000000800 */
[----:B------:R-:W1:Y:S08]  /*85d0*/  MUFU.EX2 R67, R67 ;  /* 0x0000004300437308 */ /* 0x000e700000000800 */
[----:B------:R-:W-:Y:S08]  /*85e0*/  MUFU.EX2 R162, R162 ;  /* 0x000000a200a27308 */ /* 0x000ff00000000800 */
[----:B------:R-:W-:Y:S01]  /*85f0*/  MUFU.EX2 R70, R70 ;  /* 0x0000004600467308 */ /* 0x000fe20000000800 */
[----:B-1----:R-:W-:-:S07]  /*8600*/  F2FP.BF16.F32.PACK_AB R161, R67, R66 ;  /* 0x0000004243a1723e */ /* 0x002fce00000010ff */
[----:B------:R-:W-:Y:S08]  /*8610*/  MUFU.EX2 R61, R61 ;  /* 0x0000003d003d7308 */ /* 0x000ff00000000800 */
[----:B------:R-:W1:Y:S08]  /*8620*/  MUFU.EX2 R71, R71 ;  /* 0x0000004700477308 */ /* 0x000e700000000800 */
[----:B------:R-:W-:Y:S08]  /*8630*/  MUFU.EX2 R20, R20 ;  /* 0x0000001400147308 */ /* 0x000ff00000000800 */
[----:B------:R-:W-:Y:S01]  /*8640*/  MUFU.EX2 R74, R74 ;  /* 0x0000004a004a7308 */ /* 0x000fe20000000800 */
[----:B-1----:R-:W-:-:S07]  /*8650*/  F2FP.BF16.F32.PACK_AB R163, R71, R70 ;  /* 0x0000004647a3723e */ /* 0x002fce00000010ff */
[----:B------:R-:W1:Y:S08]  /*8660*/  MUFU.EX2 R65, R65 ;  /* 0x0000004100417308 */ /* 0x000e700000000800 */
[----:B------:R-:W2:Y:S08]  /*8670*/  MUFU.EX2 R75, R75 ;  /* 0x0000004b004b7308 */ /* 0x000eb00000000800 */
[----:B------:R-:W-:Y:S01]  /*8680*/  MUFU.EX2 R24, R24 ;  /* 0x0000001800187308 */ /* 0x000fe20000000800 */
[----:B------:R-:W-:-:S02]  /*8690*/  WARPGROUP.DEPBAR.LE gsb0, 0x0 ;  /* 0x00008000000079c5 */ /* 0x000fc40000010000 */
[----:B------:R-:W-:-:S05]  /*86a0*/  WARPGROUP.ARRIVE ;  /* 0x00000000000079c5 */ /* 0x000fca0000000000 */
[----:B------:R-:W-:Y:S01]  /*86b0*/  MUFU.EX2 R78, R78 ;  /* 0x0000004e004e7308 */ /* 0x000fe20000000800 */
[----:B-1----:R-:W-:Y:S02]  /*86c0*/  F2FP.BF16.F32.PACK_AB R156, R65, R20 ;  /* 0x00000014419c723e */ /* 0x002fe400000010ff */
[----:B--2---:R-:W-:Y:S01]  /*86d0*/  F2FP.BF16.F32.PACK_AB R157, R75, R74 ;  /* 0x0000004a4b9d723e */ /* 0x004fe200000010ff */
[----:B------:R-:W-:Y:S04]  /*86e0*/  HGMMA.64x128x16.F32.BF16 R88, R152, gdesc[UR8].tnspB, R88, gsb0 ;  /* 0x41e0000898587df0 */ /* 0x000fe80008001858 */
[----:B------:R-:W1:Y:S08]  /*86f0*/  MUFU.EX2 R69, R69 ;  /* 0x0000004500457308 */ /* 0x000e700000000800 */
[----:B------:R-:W2:Y:S08]  /*8700*/  MUFU.EX2 R79, R79 ;  /* 0x0000004f004f7308 */ /* 0x000eb00000000800 */
[----:B------:R-:W-:Y:S01]  /*8710*/  MUFU.EX2 R28, R28 ;  /* 0x0000001c001c7308 */ /* 0x000fe20000000800 */
[----:B-1----:R-:W-:-:S07]  /*8720*/  F2FP.BF16.F32.PACK_AB R158, R69, R24 ;  /* 0x00000018459e723e */ /* 0x002fce00000010ff */
[----:B------:R-:W-:Y:S01]  /*8730*/  MUFU.EX2 R82, R82 ;  /* 0x0000005200527308 */ /* 0x000fe20000000800 */
[----:B--2---:R-:W-:-:S07]  /*8740*/  F2FP.BF16.F32.PACK_AB R159, R79, R78 ;  /* 0x0000004e4f9f723e */ /* 0x004fce00000010ff */
[----:B------:R-:W1:Y:S08]  /*8750*/  MUFU.EX2 R73, R73 ;  /* 0x0000004900497308 */ /* 0x000e700000000800 */
[----:B------:R-:W2:Y:S08]  /*8760*/  MUFU.EX2 R83, R83 ;  /* 0x0000005300537308 */ /* 0x000eb00000000800 */
[----:B------:R-:W-:Y:S08]  /*8770*/  MUFU.EX2 R32, R32 ;  /* 0x0000002000207308 */ /* 0x000ff00000000800 */
[----:B------:R-:W-:Y:S08]  /*8780*/  MUFU.EX2 R86, R86 ;  /* 0x0000005600567308 */ /* 0x000ff00000000800 */
[----:B------:R-:W3:Y:S01]  /*8790*/  MUFU.EX2 R77, R77 ;  /* 0x0000004d004d7308 */ /* 0x000ee20000000800 */
[----:B------:R-:W-:-:S02]  /*87a0*/  WARPGROUP.DEPBAR.LE gsb0, 0x0 ;  /* 0x00008000000079c5 */ /* 0x000fc40000010000 */
[----:B------:R4:W-:Y:S01]  /*87b0*/  @!P1 SYNCS.ARRIVE.TRANS64.RED.A1T0 RZ, [R27+URZ], RZ ;  /* 0x000000ff1bff99a7 */ /* 0x0009e2000810043f */
[----:B-1----:R-:W-:Y:S02]  /*87c0*/  F2FP.BF16.F32.PACK_AB R152, R73, R28 ;  /* 0x0000001c4998723e */ /* 0x002fe400000010ff */
[----:B--2---:R-:W-:Y:S02]  /*87d0*/  F2FP.BF16.F32.PACK_AB R153, R83, R82 ;  /* 0x000000525399723e */ /* 0x004fe400000010ff */
[----:B---3--:R-:W-:Y:S01]  /*87e0*/  F2FP.BF16.F32.PACK_AB R154, R77, R32 ;  /* 0x000000204d9a723e */ /* 0x008fe200000010ff */
[----:B----4-:R-:W-:-:S05]  /*87f0*/  @!P1 VIADD R27, R31, 0x34860 ;  /* 0x000348601f1b9836 */ /* 0x010fca0000000000 */
[----:B------:R-:W-:Y:S01]  /*8800*/  @!P1 PRMT R31, RZ, 0x654, R27 ;  /* 0x00000654ff1f9816 */ /* 0x000fe2000000001b */
[----:B------:R-:W-:Y:S01]  /*8810*/  FADD.FTZ R27, R15, R6 ;  /* 0x000000060f1b7221 */ /* 0x000fe20000010000 */
[-CC-:B------:R-:W-:Y:S01]  /*8820*/  FFMA.FTZ R6, R63, R0.reuse, -R81.reuse ;  /* 0x000000003f067223 */ /* 0x180fe20000010851 */
[----:B------:R-:W-:Y:S01]  /*8830*/  FFMA.FTZ R81, R87, R0, -R81 ;  /* 0x0000000057517223 */ /* 0x000fe20000010851 */
[----:B------:R1:W-:Y:S01]  /*8840*/  @!P1 SYNCS.ARRIVE.TRANS64.RED.A1T0 RZ, [R31+URZ], RZ ;  /* 0x000000ff1fff99a7 */ /* 0x0003e2000810043f */
[----:B------:R-:W-:Y:S01]  /*8850*/  FADD.FTZ R48, R182, R27 ;  /* 0x0000001bb6307221 */ /* 0x000fe20000010000 */
[C---:B------:R-:W-:Y:S02]  /*8860*/  F2FP.BF16.F32.PACK_AB R182, R21.reuse, R182 ;  /* 0x000000b615b6723e */ /* 0x040fe400000010ff */
[----:B------:R-:W2:Y:S01]  /*8870*/  MUFU.EX2 R6, R6 ;  /* 0x0000000600067308 */ /* 0x000ea20000000800 */
[----:B------:R-:W-:-:S04]  /*8880*/  FADD.FTZ R27, R21, R48 ;  /* 0x00000030151b7221 */ /* 0x000fc80000010000 */
[----:B------:R-:W-:Y:S01]  /*8890*/  FADD.FTZ R48, R176, R27 ;  /* 0x0000001bb0307221 */ /* 0x000fe20000010000 */
[C---:B------:R-:W-:Y:S02]  /*88a0*/  F2FP.BF16.F32.PACK_AB R176, R25.reuse, R176 ;  /* 0x000000b019b0723e */ /* 0x040fe400000010ff */
[----:B------:R-:W3:Y:S01]  /*88b0*/  MUFU.EX2 R81, R81 ;  /* 0x0000005100517308 */ /* 0x000ee20000000800 */
[----:B------:R-:W-:-:S04]  /*88c0*/  FADD.FTZ R27, R25, R48 ;  /* 0x00000030191b7221 */ /* 0x000fc80000010000 */
[----:B------:R-:W-:Y:S01]  /*88d0*/  FADD.FTZ R48, R178, R27 ;  /* 0x0000001bb2307221 */ /* 0x000fe20000010000 */
[----:B------:R-:W-:-:S03]  /*88e0*/  F2FP.BF16.F32.PACK_AB R178, R29, R178 ;  /* 0x000000b21db2723e */ /* 0x000fc600000010ff */
[----:B------:R-:W-:Y:S01]  /*88f0*/  FADD.FTZ R27, R29, R48 ;  /* 0x000000301d1b7221 */ /* 0x000fe20000010000 */
[C---:B--2---:R-:W-:Y:S01]  /*8900*/  FADD.FTZ R5, R6.reuse, R5 ;  /* 0x0000000506057221 */ /* 0x044fe20000010000 */
[----:B------:R-:W-:Y:S02]  /*8910*/  F2FP.BF16.F32.PACK_AB R167, R6, R167 ;  /* 0x000000a706a7723e */ /* 0x000fe400000010ff */
[----:B------:R-:W-:Y:S01]  /*8920*/  FADD.FTZ R48, R172, R27 ;  /* 0x0000001bac307221 */ /* 0x000fe20000010000 */
[----:B------:R-:W-:Y:S01]  /*8930*/  FADD.FTZ R5, R66, R5 ;  /* 0x0000000542057221 */ /* 0x000fe20000010000 */
[C---:B------:R-:W-:Y:S02]  /*8940*/  F2FP.BF16.F32.PACK_AB R172, R33.reuse, R172 ;  /* 0x000000ac21ac723e */ /* 0x040fe400000010ff */
[----:B------:R-:W-:Y:S01]  /*8950*/  FADD.FTZ R27, R33, R48 ;  /* 0x00000030211b7221 */ /* 0x000fe20000010000 */
[----:B------:R-:W-:Y:S01]  /*8960*/  FADD.FTZ R5, R67, R5 ;  /* 0x0000000543057221 */ /* 0x000fe20000010000 */
[----:B---3--:R-:W-:-:S02]  /*8970*/  F2FP.BF16.F32.PACK_AB R155, R81, R86 ;  /* 0x00000056519b723e */ /* 0x008fc400000010ff */
[----:B------:R-:W-:Y:S01]  /*8980*/  FADD.FTZ R48, R174, R27 ;  /* 0x0000001bae307221 */ /* 0x000fe20000010000 */
[----:B------:R-:W-:Y:S01]  /*8990*/  FADD.FTZ R5, R70, R5 ;  /* 0x0000000546057221 */ /* 0x000fe20000010000 */
[C---:B------:R-:W-:Y:S02]  /*89a0*/  F2FP.BF16.F32.PACK_AB R174, R37.reuse, R174 ;  /* 0x000000ae25ae723e */ /* 0x040fe400000010ff */
[----:B------:R-:W-:Y:S01]  /*89b0*/  FADD.FTZ R15, R37, R48 ;  /* 0x00000030250f7221 */ /* 0x000fe20000010000 */
[----:B------:R-:W-:-:S03]  /*89c0*/  FADD.FTZ R5, R71, R5 ;  /* 0x0000000547057221 */ /* 0x000fc60000010000 */
        /* <DEDUP_REMOVED lines=21> */
[----:B------:R-:W-:-:S03]  /*8b20*/  F2FP.BF16.F32.PACK_AB R160, R57, R160 ;  /* 0x000000a039a0723e */ /* 0x000fc600000010ff */
[----:B------:R-:W-:-:S04]  /*8b30*/  FADD.FTZ R15, R57, R14 ;  /* 0x0000000e390f7221 */ /* 0x000fc80000010000 */
[----:B------:R-:W-:Y:S01]  /*8b40*/  FADD.FTZ R14, R162, R15 ;  /* 0x0000000fa20e7221 */ /* 0x000fe20000010000 */
[----:B------:R-:W-:-:S03]  /*8b50*/  F2FP.BF16.F32.PACK_AB R162, R61, R162 ;  /* 0x000000a23da2723e */ /* 0x000fc600000010ff */
[----:B------:R-:W-:Y:S01]  /*8b60*/  FADD.FTZ R15, R61, R14 ;  /* 0x0000000e3d0f7221 */ /* 0x000fe20000010000 */
[----:B------:R-:W-:-:S03]  /*8b70*/  IMAD.MOV.U32 R14, RZ, RZ, R7 ;  /* 0x000000ffff0e7224 */ /* 0x000fc600078e0007 */
[----:B------:R-:W-:-:S04]  /*8b80*/  FADD.FTZ R6, R20, R15 ;  /* 0x0000000f14067221 */ /* 0x000fc80000010000 */
[----:B------:R-:W-:-:S04]  /*8b90*/  FADD.FTZ R15, R65, R6 ;  /* 0x00000006410f7221 */ /* 0x000fc80000010000 */
[----:B------:R-:W-:-:S04]  /*8ba0*/  FADD.FTZ R6, R24, R15 ;  /* 0x0000000f18067221 */ /* 0x000fc80000010000 */
[----:B------:R-:W-:-:S04]  /*8bb0*/  FADD.FTZ R15, R69, R6 ;  /* 0x00000006450f7221 */ /* 0x000fc80000010000 */
[----:B------:R-:W-:-:S04]  /*8bc0*/  FADD.FTZ R6, R28, R15 ;  /* 0x0000000f1c067221 */ /* 0x000fc80000010000 */
[----:B------:R-:W-:-:S04]  /*8bd0*/  FADD.FTZ R15, R73, R6 ;  /* 0x00000006490f7221 */ /* 0x000fc80000010000 */
[----:B------:R-:W-:Y:S01]  /*8be0*/  FADD.FTZ R6, R32, R15 ;  /* 0x0000000f20067221 */ /* 0x000fe20000010000 */
[----:B------:R-:W-:-:S03]  /*8bf0*/  IMAD.MOV.U32 R15, RZ, RZ, R4 ;  /* 0x000000ffff0f7224 */ /* 0x000fc600078e0004 */
[----:B------:R-:W-:Y:S01]  /*8c00*/  FADD.FTZ R6, R77, R6 ;  /* 0x000000064d067221 */ /* 0x000fe20000010000 */
[----:B-1----:R-:W-:Y:S06]  /*8c10*/  @P2 BRA `(.L_x_1892) ;  /* 0xffffffdc00c82947 */ /* 0x002fec000383ffff */
.L_x_1883:
        /* <DEDUP_REMOVED lines=67> */
.L_x_1893:
[----:B------:R-:W-:Y:S01]  /*9050*/  ULEA UR5, UR36, UR37, 0x3 ;  /* 0x0000002524057291 */ /* 0x000fe2000f8e183f */
[----:B------:R-:W-:-:S05]  /*9060*/  IMAD.U32 R2, RZ, RZ, UR46 ;  /* 0x0000002eff027e24 */ /* 0x000fca000f8e00ff */
[----:B------:R-:W-:-:S04]  /*9070*/  SHF.L.U32 R2, R2, 0x1f, RZ ;  /* 0x0000001f02027819 */ /* 0x000fc800000006ff */
[----:B------:R1:W2:Y:S01]  /*9080*/  SYNCS.PHASECHK.TRANS64.TRYWAIT P2, [UR5+0x34850], R2 ;  /* 0x03485002ff0075a7 */ /* 0x0002a20008040145 */
[----:B------:R-:W-:Y:S05]  /*9090*/  @!P0 BRA `(.L_x_1894) ;  /* 0x0000000000048947 */ /* 0x000fea0003800000 */
[----:B------:R-:W-:Y:S01]  /*90a0*/  BPT.TRAP 0x1 ;  /* 0x000000040000795c */ /* 0x000fe20000300000 */
.L_x_1894:
[----:B--2---:R-:W-:Y:S05]  /*90b0*/  @P2 BRA `(.L_x_1895) ;  /* 0x0000000000082947 */ /* 0x004fea0003800000 */
[----:B------:R-:W2:Y:S02]  /*90c0*/  SYNCS.PHASECHK.TRANS64.TRYWAIT P0, [UR5+0x34850], R2 ;  /* 0x03485002ff0075a7 */ /* 0x000ea40008000145 */
[----:B--2---:R-:W-:Y:S05]  /*90d0*/  @!P0 BRA `(.L_x_1896) ;  /* 0x0000004c00548947 */ /* 0x004fea0003800000 */
.L_x_1895:
[----:B------:R-:W-:Y:S01]  /*90e0*/  UIADD3 UR37, UR37, 0x400, URZ ;  /* 0x0000040025257890 */ /* 0x000fe2000fffe03f */
[----:B------:R-:W-:Y:S01]  /*90f0*/  WARPGROUP.ARRIVE ;  /* 0x00000000000079c5 */ /* 0x000fe20000000000 */
[----:B------:R-:W-:Y:S01]  /*9100*/  UMOV UR7, 0x40000040 ;  /* 0x4000004000077882 */ /* 0x000fe20000000000 */
[----:B--2---:R-:W2:Y:S01]  /*9110*/  SHFL.BFLY PT, R3, R6, 0x2, 0x1f ;  /* 0x0c401f0006037f89 */ /* 0x004ea200000e0000 */
[----:B------:R-:W-:Y:S01]  /*9120*/  USHF.R.U32.HI UR37, URZ, 0x4, UR37 ;  /* 0x000000043f257899 */ /* 0x000fe20008011625 */
[----:B------:R-:W-:Y:S01]  /*9130*/  IMAD.MOV.U32 R12, RZ, RZ, RZ ;  /* 0x000000ffff0c7224 */ /* 0x000fe200078e00ff */
[----:B------:R-:W-:Y:S01]  /*9140*/  R2UR UR8, R186 ;  /* 0x00000000ba0872ca */ /* 0x000fe200000e0000 */
[----:B-1----:R-:W1:Y:S01]  /*9150*/  SHFL.BFLY PT, R2, R5, 0x2, 0x1f ;  /* 0x0c401f0005027f89 */ /* 0x002e6200000e0000 */
[----:B------:R-:W-:-:S04]  /*9160*/  ULOP3.LUT UR37, UR37, 0x3fff, URZ, 0xc0, !UPT ;  /* 0x00003fff25257892 */ /* 0x000fc8000f8ec03f */
[----:B------:R-:W-:-:S04]  /*9170*/  ULOP3.LUT UR4, UR37, 0x4000000, URZ, 0xfc, !UPT ;  /* 0x0400000025047892 */ /* 0x000fc8000f8efc3f */
[----:B------:R-:W-:Y:S02]  /*9180*/  ULEA UR4, UR36, UR4, 0xb ;  /* 0x0000000424047291 */ /* 0x000fe4000f8e583f */
[----:B------:R-:W-:Y:S02]  /*9190*/  UIADD3 UR36, UR36, 0x1, URZ ;  /* 0x0000000124247890 */ /* 0x000fe4000fffe03f */
[----:B------:R-:W-:Y:S02]  /*91a0*/  UIADD3 UR8, UR8, 0x1, URZ ;  /* 0x0000000108087890 */ /* 0x000fe4000fffe03f */
[----:B------:R-:W-:Y:S01]  /*91b0*/  UISETP.NE.AND UP0, UPT, UR36, 0x2, UPT ;  /* 0x000000022400788c */ /* 0x000fe2000bf05270 */
[----:B------:R-:W-:Y:S02]  /*91c0*/  UMOV UR6, UR4 ;  /* 0x0000000400067c82 */ /* 0x000fe40008000000 */
[----:B------:R-:W-:Y:S01]  /*91d0*/  HGMMA.64x128x16.F32.BF16 R24, R180, gdesc[UR4].tnspB, R24, gsb0 ;  /* 0x41e00004b4187df0 */ /* 0x000fe20008001818 */
[----:B------:R-:W-:Y:S01]  /*91e0*/  UIADD3 UR6, UR4, 0x80, URZ ;  /* 0x0000008004067890 */ /* 0x000fe2000fffe03f */
[----:B--2---:R-:W-:Y:S01]  /*91f0*/  FADD.FTZ R3, R3, R6 ;  /* 0x0000000603037221 */ /* 0x004fe20000010000 */
[----:B------:R-:W-:Y:S01]  /*9200*/  UMOV UR7, 0x40000040 ;  /* 0x4000004000077882 */ /* 0x000fe20000000000 */
[----:B------:R-:W-:-:S02]  /*9210*/  IMAD.U32 R186, RZ, RZ, UR8 ;  /* 0x00000008ffba7e24 */ /* 0x000fc4000f8e00ff */
[----:B-1----:R-:W-:Y:S01]  /*9220*/  FADD.FTZ R8, R2, R5 ;  /* 0x0000000502087221 */ /* 0x002fe20000010000 */
[----:B------:R-:W-:Y:S01]  /*9230*/  IMAD.MOV.U32 R5, RZ, RZ, RZ ;  /* 0x000000ffff057224 */ /* 0x000fe200078e00ff */
[----:B------:R-:W1:Y:S01]  /*9240*/  SHFL.BFLY PT, R2, R3, 0x1, 0x1f ;  /* 0x0c201f0003027f89 */ /* 0x000e6200000e0000 */
[----:B------:R-:W-:-:S03]  /*9250*/  USEL UR36, UR36, URZ, UP0 ;  /* 0x0000003f24247287 */ /* 0x000fc60008000000 */
[----:B------:R-:W2:Y:S01]  /*9260*/  SHFL.BFLY PT, R9, R8, 0x1, 0x1f ;  /* 0x0c201f0008097f89 */ /* 0x000ea200000e0000 */
[----:B-1----:R-:W-:Y:S01]  /*9270*/  FADD.FTZ R11, R3, R2 ;  /* 0x00000002030b7221 */ /* 0x002fe20000010000 */
[----:B------:R-:W-:Y:S02]  /*9280*/  IMAD.MOV.U32 R3, RZ, RZ, -0x800000 ;  /* 0xff800000ff037424 */ /* 0x000fe400078e00ff */
[----:B------:R-:W-:Y:S02]  /*9290*/  IMAD.MOV.U32 R2, RZ, RZ, -0x800000 ;  /* 0xff800000ff027424 */ /* 0x000fe400078e00ff */
[----:B--2---:R-:W-:Y:S01]  /*92a0*/  FADD.FTZ R13, R8, R9 ;  /* 0x00000009080d7221 */ /* 0x004fe20000010000 */
[----:B------:R-:W-:Y:S01]  /*92b0*/  FSETP.NE.FTZ.AND P0, PT, R11, RZ, PT ;  /* 0x000000ff0b00720b */ /* 0x000fe20003f15000 */
[----:B------:R-:W-:-:S03]  /*92c0*/  IMAD.U32 R8, RZ, RZ, UR5 ;  /* 0x00000005ff087e24 */ /* 0x000fc6000f8e00ff */
[----:B------:R-:W-:-:S09]  /*92d0*/  FSETP.NE.FTZ.AND P2, PT, R13, RZ, PT ;  /* 0x000000ff0d00720b */ /* 0x000fd20003f55000 */
[----:B------:R-:W1:Y:S01]  /*92e0*/  @P0 MUFU.LG2 R10, R11 ;  /* 0x0000000b000a0308 */ /* 0x000e620000000c00 */
[----:B------:R-:W-:-:S03]  /*92f0*/  @P0 FMUL.FTZ R9, R0, 0.69314718246459960938 ;  /* 0x3f31721800090820 */ /* 0x000fc60000410000 */
[----:B------:R-:W-:Y:S01]  /*9300*/  @P2 FMUL.FTZ R15, R0, 0.69314718246459960938 ;  /* 0x3f317218000f2820 */ /* 0x000fe20000410000 */
[----:B------:R-:W-:-:S03]  /*9310*/  @!P1 VIADD R0, R8, 0x34860 ;  /* 0x0003486008009836 */ /* 0x000fc60000000000 */
[----:B------:R-:W2:Y:S02]  /*9320*/  @P2 MUFU.LG2 R6, R13 ;  /* 0x0000000d00062308 */ /* 0x000ea40000000c00 */
[----:B------:R-:W-:-:S06]  /*9330*/  @!P1 PRMT R0, RZ, 0x654, R0 ;  /* 0x00000654ff009816 */ /* 0x000fcc0000000000 */
[----:B------:R-:W3:Y:S01]  /*9340*/  @P0 MUFU.RCP R5, R11 ;  /* 0x0000000b00050308 */ /* 0x000ee20000001000 */
[----:B-1----:R-:W-:-:S04]  /*9350*/  @P0 FMUL.FTZ R10, R10, 0.69314718246459960938 ;  /* 0x3f3172180a0a0820 */ /* 0x002fc80000410000 */
[----:B------:R-:W-:Y:S01]  /*9360*/  @P0 FFMA.FTZ R3, R9, R4, R10 ;  /* 0x0000000409030223 */ /* 0x000fe2000001000a */
[----:B------:R-:W-:Y:S02]  /*9370*/  PLOP3.LUT P0, PT, PT, PT, PT, 0x8, 0x0 ;  /* 0x000000000000781c */ /* 0x000fe40003f0e170 */
[----:B------:R-:W1:Y:S01]  /*9380*/  @P2 MUFU.RCP R12, R13 ;  /* 0x0000000d000c2308 */ /* 0x000e620000001000 */
        /* <DEDUP_REMOVED lines=39> */
[----:B------:R2:W-:Y:S01]  /*9600*/  @!P1 SYNCS.ARRIVE.TRANS64.RED.A1T0 RZ, [R0+URZ], RZ ;  /* 0x000000ff00ff99a7 */ /* 0x0005e2000810043f */
[-C--:B---3--:R-:W-:Y:S01]  /*9610*/  FMUL.FTZ R8, R24, R5.reuse ;  /* 0x0000000518087220 */ /* 0x088fe20000410000 */
        /* <DEDUP_REMOVED lines=63> */
.L_x_1866:
        /* <DEDUP_REMOVED lines=9> */
[C---:B------:R-:W-:Y:S01]  /*9aa0*/  IADD3 R27, P2, R16.reuse, 0x20, RZ ;  /* 0x00000020101b7810 */ /* 0x040fe20007f5e0ff */
[----:B------:R-:W-:Y:S01]  /*9ab0*/  ULDC UR10, c[0x0][0xa88] ;  /* 0x0002a200000a7ab9 */ /* 0x000fe20000000800 */
[C---:B------:R-:W-:Y:S01]  /*9ac0*/  IADD3 R15, P4, R16.reuse, 0x4000, RZ ;  /* 0x00004000100f7810 */ /* 0x040fe20007f9e0ff */
[----:B------:R-:W-:Y:S01]  /*9ad0*/  VIADD R4, R91, 0x8 ;  /* 0x000000085b047836 */ /* 0x000fe20000000000 */
[C---:B------:R-:W-:Y:S01]  /*9ae0*/  LOP3.LUT R5, R16.reuse, 0x380, RZ, 0xc0, !PT ;  /* 0x0000038010057812 */ /* 0x040fe200078ec0ff */
[----:B------:R-:W1:Y:S01]  /*9af0*/  LDC.64 R88, c[0x0][0xb78] ;  /* 0x0002de00ff587b82 */ /* 0x000e620000000a00 */
[----:B------:R-:W-:Y:S01]  /*9b00*/  LOP3.LUT R26, R27, 0x380, RZ, 0xc0, !PT ;  /* 0x000003801b1a7812 */ /* 0x000fe200078ec0ff */
[----:B------:R-:W-:Y:S01]  /*9b10*/  USHF.R.S32.HI UR5, URZ, 0x1f, UR43 ;  /* 0x0000001f3f057899 */ /* 0x000fe2000801142b */
[----:B------:R-:W-:Y:S01]  /*9b20*/  LOP3.LUT P0, RZ, R187, 0x3, RZ, 0xc0, !PT ;  /* 0x00000003bbff7812 */ /* 0x000fe2000780c0ff */
[----:B------:R-:W-:Y:S01]  /*9b30*/  ULDC.64 UR8, c[0x0][0xb70] ;  /* 0x0002dc0000087ab9 */ /* 0x000fe20000000a00 */
[C---:B------:R-:W-:Y:S01]  /*9b40*/  IADD3 R13, P6, R16.reuse, 0x40, RZ ;  /* 0x00000040100d7810 */ /* 0x040fe20007fde0ff */
[----:B------:R-:W-:Y:S01]  /*9b50*/  UIMAD UR5, UR5, UR8, URZ ;  /* 0x00000008050572a4 */ /* 0x000fe2000f8e023f */
[----:B------:R-:W-:Y:S01]  /*9b60*/  LOP3.LUT R14, R15, 0x380, RZ, 0xc0, !PT ;  /* 0x000003800f0e7812 */ /* 0x000fe200078ec0ff */
[----:B------:R-:W-:Y:S01]  /*9b70*/  UIMAD.WIDE.U32 UR6, UR43, UR8, URZ ;  /* 0x000000082b0672a5 */ /* 0x000fe2000f8e003f */
[----:B------:R-:W-:Y:S01]  /*9b80*/  IADD3 R21, P5, R16, 0x60, RZ ;  /* 0x0000006010157810 */ /* 0x000fe20007fbe0ff */
[----:B------:R-:W-:Y:S01]  /*9b90*/  USHF.R.S32.HI UR8, URZ, 0x1f, UR44 ;  /* 0x0000001f3f087899 */ /* 0x000fe2000801142c */
[----:B------:R-:W-:Y:S01]  /*9ba0*/  SHF.R.U64 R5, R5, 0x3, RZ ;  /* 0x0000000305057819 */ /* 0x000fe200000012ff */
[----:B------:R-:W-:Y:S01]  /*9bb0*/  UIMAD UR5, UR43, UR9, UR5 ;  /* 0x000000092b0572a4 */ /* 0x000fe2000f8e0205 */
[----:B------:R-:W-:-:S02]  /*9bc0*/  SHF.R.U64 R26, R26, 0x3, RZ ;  /* 0x000000031a1a7819 */ /* 0x000fc400000012ff */
[----:B------:R-:W-:Y:S01]  /*9bd0*/  ISETP.GE.OR P1, PT, R4, UR10, P0 ;  /* 0x0000000a04007c0c */ /* 0x000fe20008726670 */
[----:B------:R-:W-:Y:S01]  /*9be0*/  UIADD3 UR5, UR7, UR5, URZ ;  /* 0x0000000507057290 */ /* 0x000fe2000fffe03f */
[----:B------:R-:W-:Y:S02]  /*9bf0*/  LOP3.LUT R24, R13, 0x380, RZ, 0xc0, !PT ;  /* 0x000003800d187812 */ /* 0x000fe400078ec0ff */
[----:B------:R-:W-:Y:S02]  /*9c00*/  SHF.R.U64 R14, R14, 0x3, RZ ;  /* 0x000000030e0e7819 */ /* 0x000fe400000012ff */
[----:B------:R-:W-:Y:S02]  /*9c10*/  LOP3.LUT R20, R21, 0x380, RZ, 0xc0, !PT ;  /* 0x0000038015147812 */ /* 0x000fe400078ec0ff */
[----:B------:R-:W-:Y:S01]  /*9c20*/  LOP3.LUT R4, R5, R16, RZ, 0x3c, !PT ;  /* 0x0000001005047212 */ /* 0x000fe200078e3cff */
[--C-:B------:R-:W-:Y:S01]  /*9c30*/  IMAD.MOV.U32 R5, RZ, RZ, R17.reuse ;  /* 0x000000ffff057224 */ /* 0x100fe200078e0011 */
[----:B------:R-:W-:Y:S01]  /*9c40*/  LOP3.LUT R26, R26, R27, RZ, 0x3c, !PT ;  /* 0x0000001b1a1a7212 */ /* 0x000fe200078e3cff */
[----:B------:R-:W-:Y:S01]  /*9c50*/  IMAD.X R27, RZ, RZ, R17, P2 ;  /* 0x000000ffff1b7224 */ /* 0x000fe200010e0611 */
[----:B------:R-:W-:-:S02]  /*9c60*/  SHF.R.U64 R24, R24, 0x3, RZ ;  /* 0x0000000318187819 */ /* 0x000fc400000012ff */
[----:B------:R-:W-:Y:S02]  /*9c70*/  LOP3.LUT R14, R14, R15, RZ, 0x3c, !PT ;  /* 0x0000000f0e0e7212 */ /* 0x000fe400078e3cff */
[----:B------:R-:W-:Y:S02]  /*9c80*/  SHF.R.U64 R20, R20, 0x3, RZ ;  /* 0x0000000314147819 */ /* 0x000fe400000012ff */
[----:B------:R-:W-:Y:S02]  /*9c90*/  IADD3 R15, P2, R16, 0x4040, RZ ;  /* 0x00004040100f7810 */ /* 0x000fe40007f5e0ff */
[----:B------:R-:W-:Y:S02]  /*9ca0*/  MOV R31, R4 ;  /* 0x00000004001f7202 */ /* 0x000fe40000000f00 */
[----:B------:R-:W-:Y:S02]  /*9cb0*/  LOP3.LUT R24, R24, R13, RZ, 0x3c, !PT ;  /* 0x0000000d18187212 */ /* 0x000fe400078e3cff */
[----:B------:R-:W-:Y:S01]  /*9cc0*/  F2FP.BF16.F32.PACK_AB R4, R25, R8 ;  /* 0x000000081904723e */ /* 0x000fe200000010ff */
[----:B------:R-:W-:Y:S01]  /*9cd0*/  IMAD.X R25, RZ, RZ, R17, P6 ;  /* 0x000000ffff197224 */ /* 0x000fe200030e0611 */
[----:B------:R-:W-:-:S02]  /*9ce0*/  LOP3.LUT R20, R20, R21, RZ, 0x3c, !PT ;  /* 0x0000001514147212 */ /* 0x000fc400078e3cff */
[C---:B------:R-:W-:Y:S02]  /*9cf0*/  IADD3 R13, P3, R16.reuse, 0x4020, RZ ;  /* 0x00004020100d7810 */ /* 0x040fe40007f7e0ff */
[----:B------:R-:W-:Y:S02]  /*9d00*/  LOP3.LUT R10, R15, 0x380, RZ, 0xc0, !PT ;  /* 0x000003800f0a7812 */ /* 0x000fe400078ec0ff */
[----:B------:R-:W-:Y:S02]  /*9d10*/  IADD3 R21, P6, R16, 0x4060, RZ ;  /* 0x0000406010157810 */ /* 0x000fe40007fde0ff */
[----:B------:R-:W-:Y:S02]  /*9d20*/  LOP3.LUT R12, R13, 0x380, RZ, 0xc0, !PT ;  /* 0x000003800d0c7812 */ /* 0x000fe400078ec0ff */
[----:B------:R-:W-:Y:S02]  /*9d30*/  SHF.R.U64 R10, R10, 0x3, RZ ;  /* 0x000000030a0a7819 */ /* 0x000fe400000012ff */
[----:B------:R-:W-:-:S02]  /*9d40*/  LOP3.LUT R8, R21, 0x380, RZ, 0xc0, !PT ;  /* 0x0000038015087812 */ /* 0x000fc400078ec0ff */
[----:B------:R-:W-:Y:S01]  /*9d50*/  F2FP.BF16.F32.PACK_AB R5, R0, R11 ;  /* 0x0000000b0005723e */ /* 0x000fe200000010ff */
[--C-:B------:R-:W-:Y:S01]  /*9d60*/  IMAD.X R11, RZ, RZ, R17.reuse, P2 ;  /* 0x000000ffff0b7224 */ /* 0x100fe200010e0611 */
[----:B------:R-:W-:Y:S01]  /*9d70*/  F2FP.BF16.F32.PACK_AB R6, R6, R9 ;  /* 0x000000090606723e */ /* 0x000fe200000010ff */
[--C-:B------:R-:W-:Y:S01]  /*9d80*/  IMAD.X R9, RZ, RZ, R17.reuse, P6 ;  /* 0x000000ffff097224 */ /* 0x100fe200030e0611 */
[----:B------:R-:W-:Y:S02]  /*9d90*/  SHF.R.U64 R12, R12, 0x3, RZ ;  /* 0x000000030c0c7819 */ /* 0x000fe400000012ff */
[----:B------:R-:W-:Y:S01]  /*9da0*/  F2FP.BF16.F32.PACK_AB R7, R7, R30 ;  /* 0x0000001e0707723e */ /* 0x000fe200000010ff */
[----:B------:R-:W-:Y:S01]  /*9db0*/  BAR.SYNC.DEFER_BLOCKING 0x1, 0x100 ;  /* 0x0044000000007b1d */ /* 0x000fe20000010000 */
[----:B------:R-:W-:Y:S01]  /*9dc0*/  LOP3.LUT R10, R10, R15, RZ, 0x3c, !PT ;  /* 0x0000000f0a0a7212 */ /* 0x000fe200078e3cff */
[----:B------:R-:W-:Y:S01]  /*9dd0*/  IMAD.X R15, RZ, RZ, R17, P4 ;  /* 0x000000ffff0f7224 */ /* 0x000fe200020e0611 */
[----:B------:R-:W-:-:S02]  /*9de0*/  SHF.R.U64 R8, R8, 0x3, RZ ;  /* 0x0000000308087819 */ /* 0x000fc400000012ff */
[----:B------:R-:W-:Y:S02]  /*9df0*/  MOV R28, R24 ;  /* 0x00000018001c7202 */ /* 0x000fe40000000f00 */
[----:B------:R-:W-:Y:S01]  /*9e00*/  LOP3.LUT R12, R12, R13, RZ, 0x3c, !PT ;  /* 0x0000000d0c0c7212 */ /* 0x000fe200078e3cff */
[--C-:B------:R-:W-:Y:S01]  /*9e10*/  IMAD.X R13, RZ, RZ, R17.reuse, P3 ;  /* 0x000000ffff0d7224 */ /* 0x100fe200018e0611 */
[----:B------:R-:W-:Y:S01]  /*9e20*/  MOV R24, R10 ;  /* 0x0000000a00187202 */ /* 0x000fe20000000f00 */
[----:B-1----:R-:W-:Y:S01]  /*9e30*/  IMAD R10, R88, UR8, RZ ;  /* 0x00000008580a7c24 */ /* 0x002fe2000f8e02ff */
[----:B------:R-:W-:Y:S01]  /*9e40*/  LOP3.LUT R8, R8, R21, RZ, 0x3c, !PT ;  /* 0x0000001508087212 */ /* 0x000fe200078e3cff */
[----:B------:R-:W-:Y:S01]  /*9e50*/  IMAD.X R21, RZ, RZ, R17, P5 ;  /* 0x000000ffff157224 */ /* 0x000fe200028e0611 */
[----:B------:R-:W-:Y:S01]  /*9e60*/  MOV R29, R26 ;  /* 0x0000001a001d7202 */ /* 0x000fe20000000f00 */
[----:B------:R-:W-:Y:S01]  /*9e70*/  IMAD R30, R89, UR44, R10 ;  /* 0x0000002c591e7c24 */ /* 0x000fe2000f8e020a */
[----:B------:R-:W-:-:S02]  /*9e80*/  MOV R0, R8 ;  /* 0x0000000800007202 */ /* 0x000fc40000000f00 */
[----:B------:R-:W-:Y:S02]  /*9e90*/  MOV R26, R14 ;  /* 0x0000000e001a7202 */ /* 0x000fe40000000f00 */
[----:B------:R-:W-:Y:S02]  /*9ea0*/  MOV R25, R12 ;  /* 0x0000000c00197202 */ /* 0x000fe40000000f00 */
[----:B------:R-:W-:Y:S02]  /*9eb0*/  F2FP.BF16.F32.PACK_AB R8, R41, R40 ;  /* 0x000000282908723e */ /* 0x000fe400000010ff */
[----:B------:R-:W-:Y:S01]  /*9ec0*/  F2FP.BF16.F32.PACK_AB R9, R43, R42 ;  /* 0x0000002a2b09723e */ /* 0x000fe200000010ff */
[----:B------:R1:W-:Y:S01]  /*9ed0*/  STSM.16.M88.4 [R31], R4 ;  /* 0x000000041f007844 */ /* 0x0003e20000000200 */
[----:B------:R-:W-:Y:S02]  /*9ee0*/  F2FP.BF16.F32.PACK_AB R10, R45, R44 ;  /* 0x0000002c2d0a723e */ /* 0x000fe400000010ff */
[----:B------:R-:W-:-:S02]  /*9ef0*/  F2FP.BF16.F32.PACK_AB R11, R47, R46 ;  /* 0x0000002e2f0b723e */ /* 0x000fc400000010ff */
[----:B------:R-:W-:Y:S01]  /*9f00*/  MOV R27, R20 ;  /* 0x00000014001b7202 */ /* 0x000fe20000000f00 */
[----:B------:R-:W-:Y:S01]  /*9f10*/  IMAD.U32 R21, RZ, RZ, UR7 ;  /* 0x00000007ff157e24 */ /* 0x000fe2000f8e00ff */
[----:B------:R-:W-:Y:S01]  /*9f20*/  F2FP.BF16.F32.PACK_AB R12, R49, R48 ;  /* 0x00000030310c723e */ /* 0x000fe200000010ff */
[----:B------:R-:W-:Y:S01]  /*9f30*/  IMAD.U32 R20, RZ, RZ, UR6 ;  /* 0x00000006ff147e24 */ /* 0x000fe2000f8e00ff */
[----:B------:R-:W-:Y:S01]  /*9f40*/  F2FP.BF16.F32.PACK_AB R13, R51, R50 ;  /* 0x00000032330d723e */ /* 0x000fe200000010ff */
[----:B------:R-:W-:Y:S01]  /*9f50*/  IMAD.U32 R21, RZ, RZ, UR5 ;  /* 0x00000005ff157e24 */ /* 0x000fe2000f8e00ff */
[----:B------:R-:W-:Y:S01]  /*9f60*/  F2FP.BF16.F32.PACK_AB R14, R53, R52 ;  /* 0x00000034350e723e */ /* 0x000fe200000010ff */
[----:B------:R-:W-:Y:S01]  /*9f70*/  ULDC.64 UR6, c[0x0][0xb40] ;  /* 0x0002d00000067ab9 */ /* 0x000fe20000000a00 */
[----:B------:R-:W-:Y:S01]  /*9f80*/  F2FP.BF16.F32.PACK_AB R15, R55, R54 ;  /* 0x00000036370f723e */ /* 0x000fe200000010ff */
[----:B------:R-:W-:Y:S01]  /*9f90*/  IMAD.WIDE.U32 R20, R88, UR44, R20 ;  /* 0x0000002c58147c25 */ /* 0x000fe2000f8e0014 */
[----:B------:R-:W-:-:S02]  /*9fa0*/  F2FP.BF16.F32.PACK_AB R64, R65, R64 ;  /* 0x000000404140723e */ /* 0x000fc400000010ff */
[----:B-1----:R-:W-:Y:S02]  /*9fb0*/  F2FP.BF16.F32.PACK_AB R4, R33, R32 ;  /* 0x000000202104723e */ /* 0x002fe400000010ff */
[----:B------:R-:W-:Y:S02]  /*9fc0*/  F2FP.BF16.F32.PACK_AB R5, R35, R34 ;  /* 0x000000222305723e */ /* 0x000fe400000010ff */
[----:B------:R-:W-:Y:S02]  /*9fd0*/  F2FP.BF16.F32.PACK_AB R6, R37, R36 ;  /* 0x000000242506723e */ /* 0x000fe400000010ff */
[----:B------:R-:W-:Y:S02]  /*9fe0*/  F2FP.BF16.F32.PACK_AB R7, R39, R38 ;  /* 0x000000262707723e */ /* 0x000fe400000010ff */
[----:B------:R-:W-:Y:S02]  /*9ff0*/  F2FP.BF16.F32.PACK_AB R65, R67, R66 ;  /* 0x000000424341723e */ /* 0x000fe400000010ff */
[----:B------:R-:W-:Y:S01]  /*a000*/  F2FP.BF16.F32.PACK_AB R72, R73, R72 ;  /* 0x000000484948723e */ /* 0x000fe200000010ff */
[----:B------:R1:W-:Y:S01]  /*a010*/  STSM.16.M88.4 [R29], R4 ;  /* 0x000000041d007844 */ /* 0x0003e20000000200 */
[----:B------:R-:W-:-:S02]  /*a020*/  F2FP.BF16.F32.PACK_AB R66, R69, R68 ;  /* 0x000000444542723e */ /* 0x000fc400000010ff */
[----:B------:R-:W-:Y:S01]  /*a030*/  F2FP.BF16.F32.PACK_AB R67, R71, R70 ;  /* 0x000000464743723e */ /* 0x000fe200000010ff */
[----:B------:R-:W-:Y:S01]  /*a040*/  STSM.16.M88.4 [R28], R8 ;  /* 0x000000081c007844 */ /* 0x000fe20000000200 */
[----:B------:R-:W-:Y:S02]  /*a050*/  F2FP.BF16.F32.PACK_AB R73, R75, R74 ;  /* 0x0000004a4b49723e */ /* 0x000fe400000010ff */
[----:B------:R-:W-:Y:S01]  /*a060*/  F2FP.BF16.F32.PACK_AB R80, R81, R80 ;  /* 0x000000505150723e */ /* 0x000fe200000010ff */
[----:B------:R-:W-:Y:S01]  /*a070*/  STSM.16.M88.4 [R27], R12 ;  /* 0x0000000c1b007844 */ /* 0x000fe20000000200 */
[----:B------:R-:W-:Y:S02]  /*a080*/  F2FP.BF16.F32.PACK_AB R74, R77, R76 ;  /* 0x0000004c4d4a723e */ /* 0x000fe400000010ff */
        /* <DEDUP_REMOVED lines=8> */
[----:B------:R-:W-:Y:S01]  /*a110*/  SHF.R.S32.HI R29, RZ, 0x1f, R91 ;  /* 0x0000001fff1d7819 */ /* 0x000fe2000001145b */
[----:B------:R1:W-:Y:S01]  /*a120*/  STSM.16.M88.4 [R26], R4 ;  /* 0x000000041a007844 */ /* 0x0003e20000000200 */
[C---:B------:R-:W-:Y:S02]  /*a130*/  IADD3 R20, P2, R91.reuse, R20, RZ ;  /* 0x000000145b147210 */ /* 0x040fe40007f5e0ff */
[----:B------:R-:W-:Y:S01]  /*a140*/  ISETP.GE.OR P0, PT, R91, UR10, P0 ;  /* 0x0000000a5b007c0c */ /* 0x000fe20008706670 */
[----:B------:R-:W-:Y:S01]  /*a150*/  STSM.16.M88.4 [R25], R64 ;  /* 0x0000004019007844 */ /* 0x000fe20000000200 */
[----:B------:R-:W-:-:S03]  /*a160*/  IADD3.X R29, R29, R21, R30, P2, !PT ;  /* 0x000000151d1d7210 */ /* 0x000fc600017fe41e */
[----:B------:R-:W-:Y:S04]  /*a170*/  STSM.16.M88.4 [R24], R72 ;  /* 0x0000004818007844 */ /* 0x000fe80000000200 */
[----:B------:R-:W-:Y:S01]  /*a180*/  STSM.16.M88.4 [R0], R80 ;  /* 0x0000005000007844 */ /* 0x000fe20000000200 */
        /* <DEDUP_REMOVED lines=8> */
[----:B------:R-:W1:Y:S03]  /*a210*/  SHFL.IDX PT, R6, R189, RZ, 0x1f ;  /* 0x00001fffbd067589 */ /* 0x000e6600000e0000 */
[----:B------:R-:W-:-:S05]  /*a220*/  LEA.HI.X R5, R20, UR7, R29, 0x2, P2 ;  /* 0x0000000714057c11 */ /* 0x000fca00090f141d */
[----:B------:R2:W-:Y:S04]  /*a230*/  @!P1 STG.E desc[UR60][R4.64+0x20], R2 ;  /* 0x0000200204009986 */ /* 0x0005e8000c10193c */
        /* <DEDUP_REMOVED lines=24> */
.L_x_1900:
[----:B------:R-:W-:Y:S05]  /*a3c0*/  BSYNC B0 ;  /* 0x0000000000007941 */ /* 0x000fea0003800000 */
.L_x_1899:
[----:B------:R-:W-:Y:S05]  /*a3d0*/  BRA `(.L_x_1898) ;  /* 0x00000008001c7947 */ /* 0x000fea0003800000 */
.L_x_1897:
        /* <DEDUP_REMOVED lines=10> */
[----:B------:R-:W-:Y:S01]  /*a480*/  IMAD.U32 R2, RZ, RZ, UR42 ;  /* 0x0000002aff027e24 */ /* 0x000fe2000f8e00ff */
[----:B------:R-:W-:-:S04]  /*a490*/  ULDC UR5, c[0x0][0xa88] ;  /* 0x0002a20000057ab9 */ /* 0x000fc80000000800 */
        /* <DEDUP_REMOVED lines=19> */
.L_x_1902:
[----:B------:R-:W-:Y:S05]  /*a5d0*/  BSYNC B0 ;  /* 0x0000000000007941 */ /* 0x000fea0003800000 */
.L_x_1901:
        /* <DEDUP_REMOVED lines=39> */
.L_x_1904:
[----:B------:R-:W-:Y:S05]  /*a850*/  BSYNC B0 ;  /* 0x0000000000007941 */ /* 0x000fea0003800000 */
.L_x_1903:
[----:B------:R-:W-:Y:S04]  /*a860*/  BSSY B0, `(.L_x_1905) ;  /* 0x0000014000007945 */ /* 0x000fe80003800000 */
[----:B------:R-:W-:Y:S05]  /*a870*/  @P4 BRA `(.L_x_1906) ;  /* 0x0000000000484947 */ /* 0x000fea0003800000 */
[----:B-1----:R-:W-:Y:S01]  /*a880*/  IADD3 R9, P2, R4, 0x20, RZ ;  /* 0x0000002004097810 */ /* 0x002fe20007f5e0ff */
[----:B------:R-:W-:Y:S01]  /*a890*/  ULDC.64 UR6, c[0x0][0xad8] ;  /* 0x0002b60000067ab9 */ /* 0x000fe20000000a00 */
[----:B------:R-:W-:Y:S01]  /*a8a0*/  MOV R2, R6 ;  /* 0x0000000600027202 */ /* 0x000fe20000000f00 */
[----:B------:R-:W-:Y:S01]  /*a8b0*/  IMAD.MOV.U32 R3, RZ, RZ, R11 ;  /* 0x000000ffff037224 */ /* 0x000fe200078e000b */
[----:B------:R-:W-:Y:S01]  /*a8c0*/  ULDC UR5, c[0x0][0xa8c] ;  /* 0x0002a30000057ab9 */ /* 0x000fe20000000800 */
[----:B------:R-:W-:Y:S01]  /*a8d0*/  IMAD.X R0, RZ, RZ, R5, P2 ;  /* 0x000000ffff007224 */ /* 0x000fe200010e0605 */
[C---:B------:R-:W-:Y:S01]  /*a8e0*/  ISETP.GE.AND P3, PT, R18.reuse, UR5, PT ;  /* 0x0000000512007c0c */ /* 0x040fe2000bf66270 */
[----:B------:R-:W-:Y:S02]  /*a8f0*/  VIADD R8, R18, 0x40 ;  /* 0x0000004012087836 */ /* 0x000fe40000000000 */
[----:B------:R-:W-:Y:S02]  /*a900*/  IMAD R0, R0, UR6, RZ ;  /* 0x0000000600007c24 */ /* 0x000fe4000f8e02ff */
        /* <DEDUP_REMOVED lines=9> */
.L_x_1906:
[----:B------:R-:W-:Y:S05]  /*a9a0*/  BSYNC B0 ;  /* 0x0000000000007941 */ /* 0x000fea0003800000 */
.L_x_1905:
        /* <DEDUP_REMOVED lines=20> */
.L_x_1908:
[----:B------:R-:W-:Y:S05]  /*aaf0*/  BSYNC B0 ;  /* 0x0000000000007941 */ /* 0x000fea0003800000 */
.L_x_1907:
        /* <DEDUP_REMOVED lines=20> */
.L_x_1909:
[----:B------:R-:W-:Y:S05]  /*ac40*/  BSYNC B0 ;  /* 0x0000000000007941 */ /* 0x000fea0003800000 */
.L_x_1898:
[----:B------:R-:W5:Y:S02]  /*ac50*/  LDC R0, c[0x0][0xda8] ;  /* 0x00036a00ff007b82 */ /* 0x000f640000000800 */
[----:B-----5:R-:W-:-:S13]  /*ac60*/  ISETP.LE.AND P0, PT, R0, UR4, PT ;  /* 0x0000000400007c0c */ /* 0x020fda000bf03270 */
[----:B------:R-:W-:Y:S05]  /*ac70*/  @!P0 BRA `(.L_x_1910) ;  /* 0xffffff60005c8947 */ /* 0x000fea000383ffff */
[----:B------:R-:W-:Y:S05]  /*ac80*/  EXIT ;  /* 0x000000000000794d */ /* 0x000fea0003800000 */
.L_x_1862:
        /* <DEDUP_REMOVED lines=8> */
[----:B------:R-:W-:Y:S02]  /*ad10*/  IMAD.MOV.U32 R17, RZ, RZ, 0x1 ;  /* 0x00000001ff117424 */ /* 0x000fe400078e00ff */
[----:B------:R-:W-:-:S04]  /*ad20*/  IMAD.MOV.U32 R16, RZ, RZ, RZ ;  /* 0x000000ffff107224 */ /* 0x000fc800078e00ff */
[----:B------:R-:W1:Y:S02]  /*ad30*/  LDC R0, c[0x0][0xda8] ;  /* 0x00036a00ff007b82 */ /* 0x000e640000000800 */
[----:B-1----:R-:W-:-:S13]  /*ad40*/  ISETP.LE.AND P0, PT, R0, UR4, PT ;  /* 0x0000000400007c0c */ /* 0x002fda000bf03270 */
[----:B------:R-:W-:Y:S05]  /*ad50*/  @P0 BRA `(.L_x_1911) ;  /* 0x0000002800d00947 */ /* 0x000fea0003800000 */
[----:B------:R-:W1:Y:S01]  /*ad60*/  S2R R2, SR_TID.X ;  /* 0x0000000000027919 */ /* 0x000e620000002100 */
[----:B------:R-:W-:Y:S01]  /*ad70*/  IMAD.U32 R18, RZ, RZ, UR4 ;  /* 0x00000004ff127e24 */ /* 0x000fe2000f8e00ff */
[----:B------:R-:W-:Y:S01]  /*ad80*/  ULDC UR48, c[0x0][0xc] ;  /* 0x0000030000307ab9 */ /* 0x000fe20000000800 */
[----:B------:R-:W-:Y:S01]  /*ad90*/  IMAD.MOV.U32 R16, RZ, RZ, RZ ;  /* 0x000000ffff107224 */ /* 0x000fe200078e00ff */
[----:B------:R-:W-:Y:S01]  /*ada0*/  ULDC.64 UR44, c[0x0][0x198] ;  /* 0x00006600002c7ab9 */ /* 0x000fe20000000a00 */
[----:B------:R-:W-:Y:S01]  /*adb0*/  IMAD.MOV.U32 R17, RZ, RZ, 0x1 ;  /* 0x00000001ff117424 */ /* 0x000fe200078e00ff */
[----:B------:R-:W-:Y:S01]  /*adc0*/  UMOV UR47, URZ ;  /* 0x0000003f002f7c82 */ /* 0x000fe20008000000 */
[----:B-1----:R-:W-:-:S07]  /*add0*/  LOP3.LUT R19, R2, 0x1f, RZ, 0xc0, !PT ;  /* 0x0000001f02137812 */ /* 0x002fce00078ec0ff */
.L_x_1959:
        /* <DEDUP_REMOVED lines=21> */
.L_x_1912:
[----:B------:R-:W-:Y:S01]  /*af30*/  ULDC UR9, c[0x0][0xdc4] ;  /* 0x0003710000097ab9 */ /* 0x000fe20000000800 */
[----:B------:R-:W-:Y:S01]  /*af40*/  UMOV UR7, UR8 ;  /* 0x0000000800077c82 */ /* 0x000fe20008000000 */
[----:B------:R-:W-:-:S11]  /*af50*/  UISETP.NE.AND UP0, UPT, UR9, 0x1, UPT ;  /* 0x000000010900788c */ /* 0x000fd6000bf05270 */
[----:B------:R-:W-:Y:S02]  /*af60*/  @UP0 ULDC.64 UR10, c[0x0][0xdc8] ;  /* 0x00037200000a0ab9 */ /* 0x000fe40000000a00 */
[----:B------:R-:W-:-:S04]  /*af70*/  UIMAD.WIDE.U32 UR4, UR8, UR10, URZ ;  /* 0x0000000a080472a5 */ /* 0x000fc8000f8e003f */
[----:B------:R-:W-:-:S04]  /*af80*/  @UP0 USHF.R.U32.HI UR7, URZ, UR11, UR5 ;  /* 0x0000000b3f070299 */ /* 0x000fc80008011605 */
[----:B------:R-:W-:-:S12]  /*af90*/  UIMAD UR4, UR7, UR9, URZ ;  /* 0x00000009070472a4 */ /* 0x000fd8000f8e023f */
.L_x_1913:
[----:B------:R-:W-:Y:S01]  /*afa0*/  ULOP3.LUT UR5, URZ, UR7, URZ, 0x33, !UPT ;  /* 0x000000073f057292 */ /* 0x000fe2000f8e333f */
[----:B------:R-:W-:Y:S01]  /*afb0*/  BSSY B6, `(.L_x_1914) ;  /* 0x000027f000067945 */ /* 0x000fe20003800000 */
[----:B------:R-:W-:Y:S01]  /*afc0*/  ULDC.64 UR10, c[0x0][0x3f8] ;  /* 0x0000fe00000a7ab9 */ /* 0x000fe20000000a00 */
[----:B------:R-:W-:Y:S01]  /*afd0*/  ULDC UR7, c[0x0][0xdac] ;  /* 0x00036b0000077ab9 */ /* 0x000fe20000000800 */
[----:B------:R-:W-:Y:S02]  /*afe0*/  UISETP.NE.U32.AND UP0, UPT, UR10, URZ, UPT ;  /* 0x0000003f0a00728c */ /* 0x000fe4000bf05070 */
[----:B------:R-:W-:Y:S02]  /*aff0*/  UIADD3 UR5, UR5, UR7, URZ ;  /* 0x0000000705057290 */ /* 0x000fe4000fffe03f */
[----:B------:R-:W-:Y:S02]  /*b000*/  UISETP.NE.AND.EX UP0, UPT, UR11, URZ, UPT, UP0 ;  /* 0x0000003f0b00728c */ /* 0x000fe4000bf05300 */
[----:B------:R-:W-:Y:S01]  /*b010*/  USHF.L.U32 UR41, UR5, 0x7, URZ ;  /* 0x0000000705297899 */ /* 0x000fe2000800063f */
[----:B------:R-:W-:Y:S01]  /*b020*/  ULDC UR7, c[0x0][0x404] ;  /* 0x0001010000077ab9 */ /* 0x000fe20000000800 */
[----:B------:R-:W-:Y:S01]  /*b030*/  ULDC UR10, c[0x0][0x288] ;  /* 0x0000a200000a7ab9 */ /* 0x000fe20000000800 */
[----:B------:R-:W-:-:S02]  /*b040*/  USEL UR7, UR7, 0x1, UP0 ;  /* 0x0000000107077887 */ /* 0x000fc40008000000 */
[----:B------:R-:W-:Y:S01]  /*b050*/  UIADD3 UR5, UR41, 0xff, -UR10 ;  /* 0x000000ff29057890 */ /* 0x000fe2000fffe80a */
[----:B------:R-:W-:Y:S02]  /*b060*/  ULDC UR9, c[0x0][0xdb8] ;  /* 0x00036e0000097ab9 */ /* 0x000fe40000000800 */
[----:B------:R-:W-:Y:S01]  /*b070*/  ULDC UR10, c[0x0][0x2e0] ;  /* 0x0000b800000a7ab9 */ /* 0x000fe20000000800 */
[----:B------:R-:W-:Y:S02]  /*b080*/  UISETP.NE.AND UP1, UPT, UR9, 0x1, UPT ;  /* 0x000000010900788c */ /* 0x000fe4000bf25270 */
[----:B------:R-:W-:Y:S02]  /*b090*/  UIMAD UR11, UR7, UR10, 0x7f ;  /* 0x0000007f070b74a4 */ /* 0x000fe4000f8e020a */
[----:B------:R-:W-:Y:S02]  /*b0a0*/  UIMAD UR5, UR7, UR10, UR5 ;  /* 0x0000000a070572a4 */ /* 0x000fe4000f8e0205 */
[----:B------:R-:W-:-:S02]  /*b0b0*/  USHF.R.S32.HI UR10, URZ, 0x1f, UR11 ;  /* 0x0000001f3f0a7899 */ /* 0x000fc4000801140b */
[----:B------:R-:W-:Y:S02]  /*b0c0*/  USHF.R.S32.HI UR7, URZ, 0x1f, UR5 ;  /* 0x0000001f3f077899 */ /* 0x000fe40008011405 */
[----:B------:R-:W-:Y:S02]  /*b0d0*/  ULEA.HI UR10, UR10, UR11, URZ, 0x7 ;  /* 0x0000000b0a0a7291 */ /* 0x000fe4000f8f383f */
[----:B------:R-:W-:Y:S02]  /*b0e0*/  ULEA.HI UR7, UR7, UR5, URZ, 0x7 ;  /* 0x0000000507077291 */ /* 0x000fe4000f8f383f */
[----:B------:R-:W-:Y:S02]  /*b0f0*/  USHF.R.S32.HI UR10, URZ, 0x7, UR10 ;  /* 0x000000073f0a7899 */ /* 0x000fe4000801140a */
[----:B------:R-:W-:Y:S02]  /*b100*/  USHF.R.S32.HI UR7, URZ, 0x7, UR7 ;  /* 0x000000073f077899 */ /* 0x000fe40008011407 */
[----:B------:R-:W-:-:S02]  /*b110*/  UIADD3 UR4, UR8, -UR4, URZ ;  /* 0x8000000408047290 */ /* 0x000fc4000fffe03f */
[----:B------:R-:W-:Y:S01]  /*b120*/  UISETP.LT.AND UP0, UPT, UR10, UR7, UPT ;  /* 0x000000070a00728c */ /* 0x000fe2000bf01270 */
[----:B------:R-:W-:-:S03]  /*b130*/  ULDC UR8, c[0x0][0xdc4] ;  /* 0x0003710000087ab9 */ /* 0x000fc60000000800 */
[----:B------:R-:W-:Y:S02]  /*b140*/  USEL UR39, UR10, UR7, UP0 ;  /* 0x000000070a277287 */ /* 0x000fe40008000000 */
[----:B------:R-:W-:-:S03]  /*b150*/  UIMAD UR6, UR6, UR8, UR4 ;  /* 0x00000008060672a4 */ /* 0x000fc6000f8e0204 */
[----:B------:R-:W-:Y:S01]  /*b160*/  @UP1 ULDC UR4, c[0x0][0xdbc] ;  /* 0x00036f0000041ab9 */ /* 0x000fe20000000800 */
[----:B------:R-:W-:Y:S01]  /*b170*/  ISETP.LT.AND P0, PT, RZ, UR39, PT ;  /* 0x00000027ff007c0c */ /* 0x000fe2000bf01270 */
[----:B------:R-:W-:Y:S01]  /*b180*/  UIMAD.WIDE.U32 UR4, UR6, UR4, URZ ;  /* 0x00000004060472a5 */ /* 0x000fe2000f8e003f */
[----:B------:R-:W-:Y:S01]  /*b190*/  @UP1 ULDC UR8, c[0x0][0xdc0] ;  /* 0x0003700000081ab9 */ /* 0x000fe20000000800 */
[----:B------:R-:W-:Y:S02]  /*b1a0*/  UMOV UR43, UR6 ;  /* 0x00000006002b7c82 */ /* 0x000fe40008000000 */
[----:B------:R-:W-:-:S04]  /*b1b0*/  @UP1 USHF.R.U32.HI UR43, URZ, UR8, UR5 ;  /* 0x000000083f2b1299 */ /* 0x000fc80008011605 */
[----:B------:R-:W-:-:S04]  /*b1c0*/  UIADD3 UR42, -UR43, URZ, URZ ;  /* 0x0000003f2b2a7290 */ /* 0x000fc8000fffe13f */
[----:B------:R-:W-:Y:S01]  /*b1d0*/  UIMAD UR42, UR9, UR42, UR6 ;  /* 0x0000002a092a72a4 */ /* 0x000fe2000f8e0206 */
[----:B------:R-:W-:Y:S11]  /*b1e0*/  @P0 BRA `(.L_x_1915) ;  /* 0x0000000000400947 */ /* 0x000ff60003800000 */
[----:B------:R-:W-:Y:S01]  /*b1f0*/  ISETP.NE.AND P0, PT, R19, RZ, PT ;  /* 0x000000ff1300720c */ /* 0x000fe20003f05270 */
[----:B------:R-:W-:-:S12]  /*b200*/  IMAD.MOV.U32 R13, RZ, RZ, R18 ;  /* 0x000000ffff0d7224 */ /* 0x000fd800078e0012 */
        /* <DEDUP_REMOVED lines=14> */
.L_x_1915:
        /* <DEDUP_REMOVED lines=23> */
.L_x_1917:
        /* <DEDUP_REMOVED lines=20> */
.L_x_1919:
[----:B------:R-:W-:Y:S01]  /*b5a0*/  MOV R2, 0x0 ;  /* 0x0000000000027802 */ /* 0x000fe20000000f00 */
[----:B------:R-:W-:Y:S01]  /*b5b0*/  ULDC.64 UR6, c[0x4][0x108] ;  /* 0x0100420000067ab9 */ /* 0x000fe20000000a00 */
[----:B------:R-:W-:Y:S01]  /*b5c0*/  ULDC.64 UR8, c[0x4][0x110] ;  /* 0x0100440000087ab9 */ /* 0x000fe20000000a00 */
[----:B------:R-:W-:Y:S01]  /*b5d0*/  ULDC.64 UR4, c[0x4][0x70] ;  /* 0x01001c0000047ab9 */ /* 0x000fe20000000a00 */
[----:B------:R-:W-:Y:S01]  /*b5e0*/  IMAD.U32 R4, RZ, RZ, UR6 ;  /* 0x00000006ff047e24 */ /* 0x000fe2000f8e00ff */
[----:B------:R-:W-:Y:S01]  /*b5f0*/  MOV R10, UR4 ;  /* 0x00000004000a7c02 */ /* 0x000fe20008000f00 */
[----:B------:R-:W1:Y:S01]  /*b600*/  LDC.64 R2, c[0x4][R2] ;  /* 0x0100000002027b82 */ /* 0x000e620000000a00 */
        /* <DEDUP_REMOVED lines=9> */
.L_x_1918:
[----:B------:R-:W-:Y:S01]  /*b6a0*/  ULDC.64 UR4, c[0x0][0x9f8] ;  /* 0x00027e0000047ab9 */ /* 0x000fe20000000a00 */
[----:B------:R-:W-:Y:S01]  /*b6b0*/  IMAD.U32 R5, RZ, RZ, UR43 ;  /* 0x0000002bff057e24 */ /* 0x000fe2000f8e00ff */
[----:B------:R-:W-:Y:S01]  /*b6c0*/  ISETP.NE.U32.AND P0, PT, RZ, UR4, PT ;  /* 0x00000004ff007c0c */ /* 0x000fe2000bf05070 */
[----:B------:R-:W-:Y:S01]  /*b6d0*/  IMAD.U32 R0, RZ, RZ, UR43 ;  /* 0x0000002bff007e24 */ /* 0x000fe2000f8e00ff */
[----:B------:R-:W1:Y:S02]  /*b6e0*/  LDC R4, c[0x0][0x428] ;  /* 0x00010a00ff047b82 */ /* 0x000e640000000800 */
[----:B------:R-:W-:-:S13]  /*b6f0*/  ISETP.NE.AND.EX P0, PT, RZ, UR5, PT, P0 ;  /* 0x00000005ff007c0c */ /* 0x000fda000bf05300 */
[----:B------:R-:W2:Y:S02]  /*b700*/  @P0 LDC.64 R2, c[0x0][0x9f8] ;  /* 0x00027e00ff020b82 */ /* 0x000ea40000000a00 */
[----:B--2---:R-:W-:-:S05]  /*b710*/  @P0 IMAD.WIDE R2, R5, 0x4, R2 ;  /* 0x0000000405020825 */ /* 0x004fca00078e0202 */
[----:B------:R2:W3:Y:S01]  /*b720*/  @P0 LDG.E R0, desc[UR60][R2.64] ;  /* 0x0000003c02000981 */ /* 0x0004e2000c1e1900 */
[----:B-1----:R-:W-:Y:S01]  /*b730*/  ISETP.NE.AND P0, PT, R4, 0x1, PT ;  /* 0x000000010400780c */ /* 0x002fe20003f05270 */
[----:B------:R-:W-:Y:S01]  /*b740*/  IMAD.U32 R4, RZ, RZ, UR42 ;  /* 0x0000002aff047e24 */ /* 0x000fe2000f8e00ff */
[----:B------:R-:W-:Y:S01]  /*b750*/  ISETP.NE.AND P1, PT, R19, RZ, PT ;  /* 0x000000ff1300720c */ /* 0x000fe20003f25270 */
[----:B------:R-:W-:Y:S01]  /*b760*/  UMOV UR40, URZ ;  /* 0x0000003f00287c82 */ /* 0x000fe20008000000 */
[----:B------:R-:W-:Y:S01]  /*b770*/  UMOV UR8, 0x40 ;  /* 0x0000004000087882 */ /* 0x000fe20000000000 */
[----:B------:R-:W-:Y:S01]  /*b780*/  UMOV UR9, UR41 ;  /* 0x0000002900097c82 */ /* 0x000fe20008000000 */
[----:B------:R-:W-:Y:S01]  /*b790*/  UMOV UR10, UR42 ;  /* 0x0000002a000a7c82 */ /* 0x000fe20008000000 */
[----:B------:R-:W-:Y:S01]  /*b7a0*/  UMOV UR11, UR43 ;  /* 0x0000002b000b7c82 */ /* 0x000fe20008000000 */
[----:B------:R-:W-:Y:S01]  /*b7b0*/  UMOV UR12, 0x80 ;  /* 0x00000080000c7882 */ /* 0x000fe20000000000 */
[----:B--2---:R-:W1:Y:S01]  /*b7c0*/  LDC.64 R2, c[0x0][0x3f8] ;  /* 0x0000fe00ff027b82 */ /* 0x004e620000000a00 */
[----:B------:R-:W-:Y:S01]  /*b7d0*/  UMOV UR13, UR41 ;  /* 0x00000029000d7c82 */ /* 0x000fe20008000000 */
[----:B------:R-:W-:Y:S01]  /*b7e0*/  UMOV UR14, UR42 ;  /* 0x0000002a000e7c82 */ /* 0x000fe20008000000 */
[----:B------:R-:W-:Y:S01]  /*b7f0*/  UMOV UR15, UR43 ;  /* 0x0000002b000f7c82 */ /* 0x000fe20008000000 */
[----:B------:R-:W-:-:S02]  /*b800*/  UMOV UR6, 0xffffffff ;  /* 0xffffffff00067882 */ /* 0x000fc40000000000 */
[----:B------:R-:W-:Y:S02]  /*b810*/  VOTEU.ALL UP1, P1 ;  /* 0x00000000003f7886 */ /* 0x000fe40000820000 */
[----:B------:R-:W2:Y:S03]  /*b820*/  @P0 LDC R5, c[0x0][0x42c] ;  /* 0x00010b00ff050b82 */ /* 0x000ea60000000800 */
[----:B------:R-:W-:-:S04]  /*b830*/  @!UP1 UIADD3 UR4, UP0, UR44, 0x270, URZ ;  /* 0x000002702c049890 */ /* 0x000fc8000ff1e03f */
[----:B------:R-:W-:Y:S01]  /*b840*/  @!UP1 UIADD3.X UR5, URZ, UR45, URZ, UP0, !UPT ;  /* 0x0000002d3f059290 */ /* 0x000fe200087fe43f */
[----:B------:R-:W4:Y:S08]  /*b850*/  @P0 LDC R6, c[0x0][0x430] ;  /* 0x00010c00ff060b82 */ /* 0x000f300000000800 */
[----:B------:R1:W-:Y:S01]  /*b860*/  @!UP1 UTMAPF.L2.4D [UR40], [UR4] ;  /* 0x00000028040095b8 */ /* 0x0003e20008018000 */
[----:B--2---:R-:W-:Y:S01]  /*b870*/  @P0 IMAD.HI.U32 R5, R5, UR42, RZ ;  /* 0x0000002a05050c27 */ /* 0x004fe2000f8e00ff */
[----:B------:R2:W-:Y:S04]  /*b880*/  @!UP1 UTMAPF.L2.4D [UR8], [UR4] ;  /* 0x00000008040095b8 */ /* 0x0005e80008018000 */
[----:B----4-:R-:W-:Y:S01]  /*b890*/  @P0 SHF.R.U32.HI R4, RZ, R6, R5 ;  /* 0x00000006ff040219 */ /* 0x010fe20000011605 */
[----:B------:R-:W-:Y:S01]  /*b8a0*/  IMAD.U32 R5, RZ, RZ, UR39 ;  /* 0x00000027ff057e24 */ /* 0x000fe2000f8e00ff */
[----:B-1----:R-:W-:Y:S01]  /*b8b0*/  ISETP.NE.U32.AND P0, PT, R2, RZ, PT ;  /* 0x000000ff0200720c */ /* 0x002fe20003f05070 */
[----:B------:R2:W-:Y:S02]  /*b8c0*/  @!UP1 UTMAPF.L2.4D [UR12], [UR4] ;  /* 0x0000000c040095b8 */ /* 0x0005e40008018000 */
[----:B------:R-:W-:Y:S01]  /*b8d0*/  VIADD R5, R5, 0xffffffff ;  /* 0xffffffff05057836 */ /* 0x000fe20000000000 */
[----:B------:R-:W-:-:S04]  /*b8e0*/  ISETP.NE.AND.EX P0, PT, R3, RZ, PT, P0 ;  /* 0x000000ff0300720c */ /* 0x000fc80003f05300 */
[----:B---3--:R-:W-:Y:S01]  /*b8f0*/  SEL R6, R0, RZ, !P0 ;  /* 0x000000ff00067207 */ /* 0x008fe20004000000 */
[----:B--2---:R-:W-:Y:S08]  /*b900*/  BRA.DIV UR6, `(.L_x_1920) ;  /* 0x0000002606607947 */ /* 0x004ff0000b800000 */
.L_x_1971:
[----:B------:R-:W-:Y:S01]  /*b910*/  UMOV UR4, 0xffffffff ;  /* 0xffffffff00047882 */ /* 0x000fe20000000000 */
[----:B------:R-:W-:Y:S02]  /*b920*/  SHF.R.S32.HI R12, RZ, 0x1f, R0 ;  /* 0x0000001fff0c7819 */ /* 0x000fe40000011400 */
[----:B------:R-:W-:Y:S05]  /*b930*/  BRA.DIV UR4, `(.L_x_1921) ;  /* 0x0000002604807947 */ /* 0x000fea000b800000 */
[----:B------:R-:W-:-:S13]  /*b940*/  ELECT P6, URZ, PT ;  /* 0x00000000003f782f */ /* 0x000fda00038c0000 */
.L_x_1974:
        /* <DEDUP_REMOVED lines=21> */
.L_x_1923:
[----:B------:R-:W2:Y:S01]  /*baa0*/  S2R R7, SR_TID.X ;  /* 0x0000000000077919 */ /* 0x000ea20000002100 */
[----:B-1----:R-:W-:Y:S02]  /*bab0*/  LEA R8, R16, UR38, 0x3 ;  /* 0x0000002610087c11 */ /* 0x002fe4000f8e18ff */
[----:B--2---:R-:W-:Y:S02]  /*bac0*/  LOP3.LUT R9, R7, 0x7f, RZ, 0xc0, !PT ;  /* 0x0000007f07097812 */ /* 0x004fe400078ec0ff */
[----:B------:R-:W-:Y:S02]  /*bad0*/  SHF.L.U32 R7, R17, 0x1f, RZ ;  /* 0x0000001f11077819 */ /* 0x000fe400000006ff */
[----:B------:R-:W-:Y:S02]  /*bae0*/  ISETP.NE.AND P3, PT, R9, RZ, PT ;  /* 0x000000ff0900720c */ /* 0x000fe40003f65270 */
[----:B------:R-:W1:Y:S02]  /*baf0*/  SYNCS.PHASECHK.TRANS64.TRYWAIT P2, [R8+URZ+0x34840], R7 ;  /* 0x03484007080075a7 */ /* 0x000e64000804017f */
[----:B-1----:R-:W-:Y:S09]  /*bb00*/  @!P2 BRA `(.L_x_1924) ;  /* 0x00000024002ca947 */ /* 0x002ff20003800000 */
.L_x_1975:
[----:B------:R-:W-:Y:S05]  /*bb10*/  @P3 BRA `(.L_x_1925) ;  /* 0x0000000000143947 */ /* 0x000fea0003800000 */
[----:B------:R-:W-:Y:S01]  /*bb20*/  ISETP.NE.AND P2, PT, R19, RZ, PT ;  /* 0x000000ff1300720c */ /* 0x000fe20003f45270 */
[----:B-1----:R-:W-:-:S04]  /*bb30*/  IMAD.MOV.U32 R7, RZ, RZ, 0xc000 ;  /* 0x0000c000ff077424 */ /* 0x002fc800078e00ff */
[----:B------:R2:W-:Y:S08]  /*bb40*/  SYNCS.ARRIVE.TRANS64 RZ, [R8+URZ+0x34830], R7 ;  /* 0x0348300708ff79a7 */ /* 0x0005f0000800003f */
[----:B------:R-:W-:Y:S05]  /*bb50*/  @!P2 BRA `(.L_x_1925) ;  /* 0x000000000004a947 */ /* 0x000fea0003800000 */
[----:B------:R-:W-:Y:S01]  /*bb60*/  BPT.TRAP 0x1 ;  /* 0x000000040000795c */ /* 0x000fe20000300000 */
.L_x_1925:
        /* <DEDUP_REMOVED lines=13> */
[----:B------:R-:W-:Y:S02]  /*bc40*/  USHF.L.U32 UR11, UR11, 0x7, URZ ;  /* 0x000000070b0b7899 */ /* 0x000fe4000800063f */
[----:B------:R-:W-:Y:S02]  /*bc50*/  UIADD3 UR14, UR8, 0x1c400, URZ ;  /* 0x0001c400080e7890 */ /* 0x000fe4000fffe03f */
[----:B------:R-:W-:Y:S02]  /*bc60*/  UIADD3 UR15, UR8, 0x20400, URZ ;  /* 0x00020400080f7890 */ /* 0x000fe4000fffe03f */
[----:B------:R-:W-:-:S03]  /*bc70*/  UIADD3 UR17, UR8, 0x24400, URZ ;  /* 0x0002440008117890 */ /* 0x000fc6000fffe03f */
[----:B------:R-:W-:Y:S01]  /*bc80*/  UMOV UR8, UR14 ;  /* 0x0000000e00087c82 */ /* 0x000fe20008000000 */
[----:B------:R-:W-:Y:S01]  /*bc90*/  UMOV UR14, 0x80 ;  /* 0x00000080000e7882 */ /* 0x000fe20000000000 */
[----:B------:R3:W-:Y:S02]  /*bca0*/  UTMALDG.4D [UR8], [UR4], desc[UR6] ;  /* 0x00000608040075b4 */ /* 0x0007e40008019000 */
[----:B---3--:R-:W-:Y:S01]  /*bcb0*/  UMOV UR8, UR15 ;  /* 0x0000000f00087c82 */ /* 0x008fe20008000000 */
[----:B------:R-:W-:Y:S02]  /*bcc0*/  UMOV UR10, UR16 ;  /* 0x00000010000a7c82 */ /* 0x000fe40008000000 */
[----:B------:R3:W-:Y:S02]  /*bcd0*/  UTMALDG.4D [UR8], [UR4], desc[UR6] ;  /* 0x00000608040075b4 */ /* 0x0007e40008019000 */
[----:B---3--:R-:W-:Y:S01]  /*bce0*/  UMOV UR8, UR17 ;  /* 0x0000001100087c82 */ /* 0x008fe20008000000 */
[----:B------:R-:W-:-:S02]  /*bcf0*/  UMOV UR10, UR14 ;  /* 0x0000000e000a7c82 */ /* 0x000fc40008000000 */
[----:B------:R3:W-:Y:S02]  /*bd00*/  UTMALDG.4D [UR8], [UR4], desc[UR6] ;  /* 0x00000608040075b4 */ /* 0x0007e40008019000 */
[----:B---3--:R-:W-:Y:S01]  /*bd10*/  NOP ;  /* 0x0000000000007918 */ /* 0x008fe20000000000 */
.L_x_1922:
        /* <DEDUP_REMOVED lines=9> */
[----:B-12---:R-:W-:Y:S01]  /*bdb0*/  @P2 IMAD.MOV.U32 R7, RZ, RZ, 0xc000 ;  /* 0x0000c000ff072424 */ /* 0x006fe200078e00ff */
        /* <DEDUP_REMOVED lines=28> */
.L_x_1976:
[----:B------:R-:W-:-:S06]  /*bf80*/  UISETP.GE.AND UP0, UPT, UR39, 0x2, UPT ;  /* 0x000000022700788c */ /* 0x000fcc000bf06270 */
[----:B------:R-:W-:-:S13]  /*bf90*/  PLOP3.LUT P2, PT, PT, PT, UP0, 0x80, 0x0 ;  /* 0x000000000000781c */ /* 0x000fda0003f4f008 */
[----:B------:R-:W-:Y:S05]  /*bfa0*/  @!P2 BRA `(.L_x_1927) ;  /* 0x000000140014a947 */ /* 0x000fea0003800000 */
[----:B------:R-:W-:Y:S02]  /*bfb0*/  ULOP3.LUT UR4, UR39, 0x1, URZ, 0xc0, !UPT ;  /* 0x0000000127047892 */ /* 0x000fe4000f8ec03f */
[----:B------:R-:W-:Y:S02]  /*bfc0*/  UIADD3 UR46, UR39, -0x2, URZ ;  /* 0xfffffffe272e7890 */ /* 0x000fe4000fffe03f */
[----:B------:R-:W-:Y:S01]  /*bfd0*/  UISETP.NE.U32.AND UP0, UPT, UR4, 0x1, UPT ;  /* 0x000000010400788c */ /* 0x000fe2000bf05070 */
[----:B------:R-:W-:-:S03]  /*bfe0*/  ULDC.64 UR36, c[0x0][0x408] ;  /* 0x0001020000247ab9 */ /* 0x000fc60000000a00 */
[----:B-1----:R-:W-:Y:S02]  /*bff0*/  IMAD.U32 R7, RZ, RZ, UR46 ;  /* 0x0000002eff077e24 */ /* 0x002fe4000f8e00ff */
[----:B------:R-:W-:-:S13]  /*c000*/  PLOP3.LUT P2, PT, PT, PT, UP0, 0x80, 0x0 ;  /* 0x000000000000781c */ /* 0x000fda0003f4f008 */
[----:B------:R-:W-:Y:S05]  /*c010*/  @!P2 BRA `(.L_x_1928) ;  /* 0x0000000400b4a947 */ /* 0x000fea0003800000 */
[----:B------:R-:W-:Y:S01]  /*c020*/  VIADD R7, R16, 0x1 ;  /* 0x0000000110077836 */ /* 0x000fe20000000000 */
[----:B------:R-:W-:Y:S04]  /*c030*/  BSSY B0, `(.L_x_1929) ;  /* 0x0000067000007945 */ /* 0x000fe80003800000 */
[----:B------:R-:W-:-:S04]  /*c040*/  ISETP.NE.AND P2, PT, R7, 0x2, PT ;  /* 0x000000020700780c */ /* 0x000fc80003f45270 */
[----:B------:R-:W-:Y:S02]  /*c050*/  SEL R10, RZ, 0x1, P2 ;  /* 0x00000001ff0a7807 */ /* 0x000fe40001000000 */
[----:B------:R-:W-:Y:S02]  /*c060*/  SEL R7, R7, RZ, P2 ;  /* 0x000000ff07077207 */ /* 0x000fe40001000000 */
[----:B------:R-:W-:Y:S01]  /*c070*/  LOP3.LUT R10, R17, R10, RZ, 0x3c, !PT ;  /* 0x0000000a110a7212 */ /* 0x000fe200078e3cff */
[----:B------:R-:W-:Y:S06]  /*c080*/  @!P6 BRA `(.L_x_1930) ;  /* 0x000000040084e947 */ /* 0x000fec0003800000 */
[----:B------:R-:W-:Y:S02]  /*c090*/  IMAD.MOV.U32 R9, RZ, RZ, R6 ;  /* 0x000000ffff097224 */ /* 0x000fe400078e0006 */
[----:B------:R-:W-:Y:S01]  /*c0a0*/  IMAD.U32 R8, RZ, RZ, UR46 ;  /* 0x0000002eff087e24 */ /* 0x000fe2000f8e00ff */
[----:B------:R-:W-:Y:S06]  /*c0b0*/  @!P0 BRA `(.L_x_1931) ;  /* 0x0000000000508947 */ /* 0x000fec0003800000 */
[----:B------:R-:W-:Y:S01]  /*c0c0*/  ULDC UR7, c[0x0][0x41c] ;  /* 0x0001070000077ab9 */ /* 0x000fe20000000800 */
[----:B------:R-:W-:Y:S01]  /*c0d0*/  UMOV UR6, UR46 ;  /* 0x0000002e00067c82 */ /* 0x000fe20008000000 */
[----:B------:R-:W-:-:S11]  /*c0e0*/  UISETP.NE.AND UP0, UPT, UR7, 0x1, UPT ;  /* 0x000000010700788c */ /* 0x000fd6000bf05270 */
[----:B------:R-:W-:Y:S02]  /*c0f0*/  @UP0 ULDC.64 UR8, c[0x0][0x420] ;  /* 0x0001080000080ab9 */ /* 0x000fe40000000a00 */
[----:B------:R-:W-:-:S04]  /*c100*/  UIMAD.WIDE.U32 UR4, UR46, UR8, URZ ;  /* 0x000000082e0472a5 */ /* 0x000fc8000f8e003f */
[----:B------:R-:W-:-:S03]  /*c110*/  @UP0 USHF.R.U32.HI UR6, URZ, UR9, UR5 ;  /* 0x000000093f060299 */ /* 0x000fc60008011605 */
[----:B------:R-:W-:Y:S01]  /*c120*/  ULDC.64 UR8, c[0x0][0x408] ;  /* 0x0001020000087ab9 */ /* 0x000fe20000000a00 */
[----:B------:R-:W-:Y:S01]  /*c130*/  USHF.R.S32.HI UR4, URZ, 0x1f, UR6 ;  /* 0x0000001f3f047899 */ /* 0x000fe20008011406 */
[----:B------:R-:W-:Y:S02]  /*c140*/  IMAD R11, R12, UR8, RZ ;  /* 0x000000080c0b7c24 */ /* 0x000fe4000f8e02ff */
[----:B------:R-:W-:Y:S02]  /*c150*/  IMAD.U32 R8, RZ, RZ, UR6 ;  /* 0x00000006ff087e24 */ /* 0x000fe4000f8e00ff */
[C---:B------:R-:W-:Y:S02]  /*c160*/  IMAD R11, R0.reuse, UR9, R11 ;  /* 0x00000009000b7c24 */ /* 0x040fe4000f8e020b */
[----:B------:R-:W-:Y:S02]  /*c170*/  IMAD.U32 R9, RZ, RZ, UR4 ;  /* 0x00000004ff097e24 */ /* 0x000fe4000f8e00ff */
[----:B------:R-:W-:-:S04]  /*c180*/  IMAD.WIDE.U32 R8, R0, UR8, R8 ;  /* 0x0000000800087c25 */ /* 0x000fc8000f8e0008 */
[----:B------:R-:W-:Y:S01]  /*c190*/  IMAD.IADD R9, R11, 0x1, R9 ;  /* 0x000000010b097824 */ /* 0x000fe200078e0209 */
[----:B------:R-:W-:-:S04]  /*c1a0*/  LEA R2, P2, R8, R2, 0x2 ;  /* 0x0000000208027211 */ /* 0x000fc800078410ff */
[----:B------:R-:W-:-:S05]  /*c1b0*/  LEA.HI.X R3, R8, R3, R9, 0x2, P2 ;  /* 0x0000000308037211 */ /* 0x000fca00010f1409 */
[----:B------:R1:W5:Y:S01]  /*c1c0*/  LDG.E R9, desc[UR60][R2.64] ;  /* 0x0000003c02097981 */ /* 0x000362000c1e1900 */
[----:B------:R-:W-:-:S04]  /*c1d0*/  UIADD3 UR4, -UR6, URZ, URZ ;  /* 0x0000003f06047290 */ /* 0x000fc8000fffe13f */
[----:B------:R-:W-:-:S06]  /*c1e0*/  UIMAD UR4, UR7, UR4, UR46 ;  /* 0x00000004070472a4 */ /* 0x000fcc000f8e022e */
[----:B-1----:R-:W-:-:S07]  /*c1f0*/  IMAD.U32 R8, RZ, RZ, UR4 ;  /* 0x00000004ff087e24 */ /* 0x002fce000f8e00ff */
.L_x_1931:
[----:B------:R-:W1:Y:S01]  /*c200*/  S2R R2, SR_TID.X ;  /* 0x0000000000027919 */ /* 0x000e620000002100 */
[----:B------:R-:W-:Y:S02]  /*c210*/  LEA R3, R7, UR38, 0x3 ;  /* 0x0000002607037c11 */ /* 0x000fe4000f8e18ff */
[----:B-1----:R-:W-:Y:S02]  /*c220*/  LOP3.LUT R11, R2, 0x7f, RZ, 0xc0, !PT ;  /* 0x0000007f020b7812 */ /* 0x002fe400078ec0ff */
[----:B------:R-:W-:Y:S02]  /*c230*/  SHF.L.U32 R2, R10, 0x1f, RZ ;  /* 0x0000001f0a027819 */ /* 0x000fe400000006ff */
[----:B------:R-:W-:Y:S02]  /*c240*/  ISETP.NE.AND P2, PT, R11, RZ, PT ;  /* 0x000000ff0b00720c */ /* 0x000fe40003f45270 */
[----:B------:R-:W1:Y:S02]  /*c250*/  SYNCS.PHASECHK.TRANS64.TRYWAIT P3, [R3+URZ+0x34840], R2 ;  /* 0x03484002030075a7 */ /* 0x000e64000806017f */
[----:B-1----:R-:W-:Y:S09]  /*c260*/  @!P3 BRA `(.L_x_1932) ;  /* 0x0000001c0080b947 */ /* 0x002ff20003800000 */
.L_x_1977:
[----:B------:R-:W-:Y:S05]  /*c270*/  @P2 BRA `(.L_x_1933) ;  /* 0x0000000000142947 */ /* 0x000fea0003800000 */
[----:B------:R-:W-:Y:S01]  /*c280*/  ISETP.NE.AND P3, PT, R19, RZ, PT ;  /* 0x000000ff1300720c */ /* 0x000fe20003f65270 */
[----:B-1----:R-:W-:-:S04]  /*c290*/  IMAD.MOV.U32 R2, RZ, RZ, 0xc000 ;  /* 0x0000c000ff027424 */ /* 0x002fc800078e00ff */
[----:B------:R2:W-:Y:S08]  /*c2a0*/  SYNCS.ARRIVE.TRANS64 RZ, [R3+URZ+0x34830], R2 ;  /* 0x0348300203ff79a7 */ /* 0x0005f0000800003f */
[----:B------:R-:W-:Y:S05]  /*c2b0*/  @!P3 BRA `(.L_x_1933) ;  /* 0x000000000004b947 */ /* 0x000fea0003800000 */
[----:B------:R-:W-:Y:S01]  /*c2c0*/  BPT.TRAP 0x1 ;  /* 0x000000040000795c */ /* 0x000fe20000300000 */
.L_x_1933:
        /* <DEDUP_REMOVED lines=14> */
[----:B-12---:R-:W-:Y:S01]  /*c3b0*/  SHF.L.U32 R3, R17, 0x1f, RZ ;  /* 0x0000001f11037819 */ /* 0x006fe200000006ff */
[----:B------:R-:W-:Y:S01]  /*c3c0*/  UIADD3 UR9, UR9, 0x34830, URZ ;  /* 0x0003483009097890 */ /* 0x000fe2000fffe03f */
[----:B------:R-:W-:Y:S01]  /*c3d0*/  LEA R2, R16, UR19, 0x3 ;  /* 0x0000001310027c11 */ /* 0x000fe2000f8e18ff */
[----:B------:R-:W-:-:S02]  /*c3e0*/  USHF.L.U32 UR11, UR11, 0x7, URZ ;  /* 0x000000070b0b7899 */ /* 0x000fc4000800063f */
        /* <DEDUP_REMOVED lines=13> */
.L_x_1978:
[----:B------:R-:W-:Y:S05]  /*c4c0*/  @P2 BRA `(.L_x_1935) ;  /* 0x0000000000182947 */ /* 0x000fea0003800000 */
[----:B------:R-:W-:Y:S01]  /*c4d0*/  ISETP.NE.AND P2, PT, R19, RZ, PT ;  /* 0x000000ff1300720c */ /* 0x000fe20003f45270 */
[----:B-1----:R-:W-:Y:S01]  /*c4e0*/  IMAD.MOV.U32 R3, RZ, RZ, 0x8000 ;  /* 0x00008000ff037424 */ /* 0x002fe200078e00ff */
[----:B------:R-:W-:-:S04]  /*c4f0*/  LEA R2, R16, UR38, 0x3 ;  /* 0x0000002610027c11 */ /* 0x000fc8000f8e18ff */
[----:B------:R2:W-:Y:S07]  /*c500*/  SYNCS.ARRIVE.TRANS64 RZ, [R2+URZ+0x34850], R3 ;  /* 0x0348500302ff79a7 */ /* 0x0005ee000800003f */
[----:B------:R-:W-:Y:S05]  /*c510*/  @!P2 BRA `(.L_x_1935) ;  /* 0x000000000004a947 */ /* 0x000fea0003800000 */
[----:B------:R-:W-:Y:S01]  /*c520*/  BPT.TRAP 0x1 ;  /* 0x000000040000795c */ /* 0x000fe20000300000 */
.L_x_1935:
        /* <DEDUP_REMOVED lines=11> */
[----:B------:R-:W-:Y:S02]  /*c5e0*/  ULEA UR6, UR9, UR38, 0xf ;  /* 0x0000002609067291 */ /* 0x000fe4000f8e783f */
[----:B------:R-:W-:Y:S02]  /*c5f0*/  ULEA UR9, UR9, UR38, 0x3 ;  /* 0x0000002609097291 */ /* 0x000fe4000f8e183f */
[----:B------:R-:W-:Y:S02]  /*c600*/  USHF.L.U32 UR11, UR11, 0x7, URZ ;  /* 0x000000070b0b7899 */ /* 0x000fe4000800063f */
[----:B------:R-:W-:Y:S02]  /*c610*/  UIADD3 UR8, UR6, 0x400, URZ ;  /* 0x0000040006087890 */ /* 0x000fe4000fffe03f */
[----:B------:R-:W-:Y:S02]  /*c620*/  UIADD3 UR9, UR9, 0x34850, URZ ;  /* 0x0003485009097890 */ /* 0x000fe4000fffe03f */
[----:B------:R-:W-:-:S03]  /*c630*/  UIADD3 UR14, UR6, 0x4400, URZ ;  /* 0x00004400060e7890 */ /* 0x000fc6000fffe03f */
[----:B------:R-:W-:-:S04]  /*c640*/  UMOV UR6, 0x0 ;  /* 0x0000000000067882 */ /* 0x000fc80000000000 */
[----:B------:R3:W-:Y:S02]  /*c650*/  UTMALDG.4D [UR8], [UR4], desc[UR6] ;  /* 0x00000608040075b4 */ /* 0x0007e40008019000 */
[----:B---3--:R-:W-:Y:S01]  /*c660*/  UMOV UR8, UR14 ;  /* 0x0000000e00087c82 */ /* 0x008fe20008000000 */
[----:B------:R-:W-:Y:S02]  /*c670*/  UMOV UR10, UR15 ;  /* 0x0000000f000a7c82 */ /* 0x000fe40008000000 */
[----:B------:R3:W-:Y:S02]  /*c680*/  UTMALDG.4D [UR8], [UR4], desc[UR6] ;  /* 0x00000608040075b4 */ /* 0x0007e40008019000 */
[----:B---3--:R-:W-:Y:S01]  /*c690*/  NOP ;  /* 0x0000000000007918 */ /* 0x008fe20000000000 */
.L_x_1930:
[----:B------:R-:W-:Y:S05]  /*c6a0*/  BSYNC B0 ;  /* 0x0000000000007941 */ /* 0x000fea0003800000 */
.L_x_1929:
[----:B------:R-:W-:Y:S01]  /*c6b0*/  UIADD3 UR4, UR39, -0x3, URZ ;  /* 0xfffffffd27047890 */ /* 0x000fe2000fffe03f */
[----:B------:R-:W-:Y:S02]  /*c6c0*/  IMAD.MOV.U32 R16, RZ, RZ, R7 ;  /* 0x000000ffff107224 */ /* 0x000fe400078e0007 */
[----:B------:R-:W-:-:S03]  /*c6d0*/  IMAD.MOV.U32 R17, RZ, RZ, R10 ;  /* 0x000000ffff117224 */ /* 0x000fc600078e000a */
[----:B------:R-:W-:-:S07]  /*c6e0*/  IMAD.U32 R7, RZ, RZ, UR4 ;  /* 0x00000004ff077e24 */ /* 0x000fce000f8e00ff */
.L_x_1928:
[----:B------:R-:W-:Y:S01]  /*c6f0*/  ISETP.NE.AND P2, PT, RZ, UR46, PT ;  /* 0x0000002eff007c0c */ /* 0x000fe2000bf45270 */
[----:B------:R-:W-:-:S12]  /*c700*/  BSSY B0, `(.L_x_1927) ;  /* 0x00000cf000007945 */ /* 0x000fd80003800000 */
[----:B------:R-:W-:Y:S05]  /*c710*/  @!P2 BRA `(.L_x_1936) ;  /* 0x0000000c0034a947 */ /* 0x000fea0003800000 */
[----:B------:R-:W-:-:S07]  /*c720*/  IMAD.MOV.U32 R8, RZ, RZ, R6 ;  /* 0x000000ffff087224 */ /* 0x000fce00078e0006 */
.L_x_1951:
[----:B------:R-:W-:Y:S01]  /*c730*/  VIADD R10, R16, 0x1 ;  /* 0x00000001100a7836 */ /* 0x000fe20000000000 */
[----:B------:R-:W-:Y:S05]  /*c740*/  YIELD ;  /* 0x0000000000007946 */ /* 0x000fea0003800000 */
[----:B------:R-:W-:Y:S01]  /*c750*/  ISETP.NE.AND P2, PT, R10, 0x2, PT ;  /* 0x000000020a00780c */ /* 0x000fe20003f45270 */
[----:B------:R-:W-:Y:S03]  /*c760*/  BSSY B1, `(.L_x_1937) ;  /* 0x0000061000017945 */ /* 0x000fe60003800000 */
[----:B-12---:R-:W-:-:S02]  /*c770*/  SEL R2, RZ, 0x1, P2 ;  /* 0x00000001ff027807 */ /* 0x006fc40001000000 */
        /* <DEDUP_REMOVED lines=22> */
.L_x_1939:
[----:B------:R-:W1:Y:S01]  /*c8e0*/  S2R R2, SR_TID.X ;  /* 0x0000000000027919 */ /* 0x000e620000002100 */
[----:B------:R-:W-:Y:S02]  /*c8f0*/  LEA R3, R10, UR38, 0x3 ;  /* 0x000000260a037c11 */ /* 0x000fe4000f8e18ff */
[----:B-1----:R-:W-:Y:S02]  /*c900*/  LOP3.LUT R9, R2, 0x7f, RZ, 0xc0, !PT ;  /* 0x0000007f02097812 */ /* 0x002fe400078ec0ff */
[----:B------:R-:W-:Y:S02]  /*c910*/  SHF.L.U32 R2, R11, 0x1f, RZ ;  /* 0x0000001f0b027819 */ /* 0x000fe400000006ff */
[----:B------:R-:W-:Y:S02]  /*c920*/  ISETP.NE.AND P2, PT, R9, RZ, PT ;  /* 0x000000ff0900720c */ /* 0x000fe40003f45270 */
[----:B------:R-:W1:Y:S02]  /*c930*/  SYNCS.PHASECHK.TRANS64.TRYWAIT P3, [R3+URZ+0x34840], R2 ;  /* 0x03484002030075a7 */ /* 0x000e64000806017f */
[----:B-1----:R-:W-:Y:S09]  /*c940*/  @!P3 BRA `(.L_x_1940) ;  /* 0x0000001400f0b947 */ /* 0x002ff20003800000 */
.L_x_1979:
[----:B------:R-:W-:Y:S05]  /*c950*/  @P2 BRA `(.L_x_1941) ;  /* 0x0000000000142947 */ /* 0x000fea0003800000 */
[----:B------:R-:W-:Y:S01]  /*c960*/  ISETP.NE.AND P3, PT, R19, RZ, PT ;  /* 0x000000ff1300720c */ /* 0x000fe20003f65270 */
[----:B-1----:R-:W-:-:S04]  /*c970*/  IMAD.MOV.U32 R2, RZ, RZ, 0xc000 ;  /* 0x0000c000ff027424 */ /* 0x002fc800078e00ff */
[----:B------:R2:W-:Y:S08]  /*c980*/  SYNCS.ARRIVE.TRANS64 RZ, [R3+URZ+0x34830], R2 ;  /* 0x0348300203ff79a7 */ /* 0x0005f0000800003f */
[----:B------:R-:W-:Y:S05]  /*c990*/  @!P3 BRA `(.L_x_1941) ;  /* 0x000000000004b947 */ /* 0x000fea0003800000 */
[----:B------:R-:W-:Y:S01]  /*c9a0*/  BPT.TRAP 0x1 ;  /* 0x000000040000795c */ /* 0x000fe20000300000 */
.L_x_1941:
        /* <DEDUP_REMOVED lines=16> */
[----:B-12---:R-:W-:Y:S01]  /*cab0*/  LEA R2, R16, UR19, 0x3 ;  /* 0x0000001310027c11 */ /* 0x006fe2000f8e18ff */
        /* <DEDUP_REMOVED lines=14> */
.L_x_1980:
[----:B------:R-:W-:Y:S05]  /*cba0*/  @P2 BRA `(.L_x_1943) ;  /* 0x0000000000142947 */ /* 0x000fea0003800000 */
[----:B------:R-:W-:Y:S01]  /*cbb0*/  ISETP.NE.AND P2, PT, R19, RZ, PT ;  /* 0x000000ff1300720c */ /* 0x000fe20003f45270 */
[----:B------:R-:W-:-:S04]  /*cbc0*/  IMAD.MOV.U32 R3, RZ, RZ, 0x8000 ;  /* 0x00008000ff037424 */ /* 0x000fc800078e00ff */
[----:B------:R2:W-:Y:S08]  /*cbd0*/  SYNCS.ARRIVE.TRANS64 RZ, [R2+URZ+0x50], R3 ;  /* 0x0000500302ff79a7 */ /* 0x0005f0000800003f */
[----:B------:R-:W-:Y:S05]  /*cbe0*/  @!P2 BRA `(.L_x_1943) ;  /* 0x000000000004a947 */ /* 0x000fea0003800000 */
[----:B------:R-:W-:Y:S01]  /*cbf0*/  BPT.TRAP 0x1 ;  /* 0x000000040000795c */ /* 0x000fe20000300000 */
.L_x_1943:
        /* <DEDUP_REMOVED lines=10> */
[----:B------:R-:W-:Y:S01]  /*cca0*/  MOV R5, R13 ;  /* 0x0000000d00057202 */ /* 0x000fe20000000f00 */
[----:B------:R-:W-:-:S02]  /*ccb0*/  IMAD.MOV.U32 R6, RZ, RZ, R8 ;  /* 0x000000ffff067224 */ /* 0x000fc400078e0008 */
        /* <DEDUP_REMOVED lines=11> */
.L_x_1938:
[----:B------:R-:W-:Y:S05]  /*cd70*/  BSYNC B1 ;  /* 0x0000000000017941 */ /* 0x000fea0003800000 */
.L_x_1937:
[----:B------:R-:W-:Y:S01]  /*cd80*/  VIADD R16, R10, 0x1 ;  /* 0x000000010a107836 */ /* 0x000fe20000000000 */
[----:B------:R-:W-:Y:S04]  /*cd90*/  BSSY B1, `(.L_x_1944) ;  /* 0x0000062000017945 */ /* 0x000fe80003800000 */
[----:B------:R-:W-:-:S04]  /*cda0*/  ISETP.NE.AND P2, PT, R16, 0x2, PT ;  /* 0x000000021000780c */ /* 0x000fc80003f45270 */
[----:B-12---:R-:W-:Y:S02]  /*cdb0*/  SEL R2, RZ, 0x1, P2 ;  /* 0x00000001ff027807 */ /* 0x006fe40001000000 */
[----:B------:R-:W-:Y:S02]  /*cdc0*/  SEL R16, R16, RZ, P2 ;  /* 0x000000ff10107207 */ /* 0x000fe40001000000 */
[----:B------:R-:W-:Y:S01]  /*cdd0*/  LOP3.LUT R17, R11, R2, RZ, 0x3c, !PT ;  /* 0x000000020b117212 */ /* 0x000fe200078e3cff */
[----:B------:R-:W-:Y:S06]  /*cde0*/  @!P6 BRA `(.L_x_1945) ;  /* 0x000000040070e947 */ /* 0x000fec0003800000 */
[----:B------:R-:W-:Y:S01]  /*cdf0*/  VIADD R13, R7, 0xffffffff ;  /* 0xffffffff070d7836 */ /* 0x000fe20000000000 */
        /* <DEDUP_REMOVED lines=18> */
.L_x_1946:
[----:B------:R-:W1:Y:S01]  /*cf20*/  S2R R2, SR_TID.X ;  /* 0x0000000000027919 */ /* 0x000e620000002100 */
[----:B------:R-:W-:Y:S02]  /*cf30*/  SHF.L.U32 R3, R17, 0x1f, RZ ;  /* 0x0000001f11037819 */ /* 0x000fe400000006ff */
[----:B-1----:R-:W-:Y:S02]  /*cf40*/  LOP3.LUT R9, R2, 0x7f, RZ, 0xc0, !PT ;  /* 0x0000007f02097812 */ /* 0x002fe400078ec0ff */
[----:B------:R-:W-:Y:S02]  /*cf50*/  LEA R2, R16, UR38, 0x3 ;  /* 0x0000002610027c11 */ /* 0x000fe4000f8e18ff */
[----:B------:R-:W-:Y:S02]  /*cf60*/  ISETP.NE.AND P2, PT, R9, RZ, PT ;  /* 0x000000ff0900720c */ /* 0x000fe40003f45270 */
[----:B------:R-:W1:Y:S02]  /*cf70*/  SYNCS.PHASECHK.TRANS64.TRYWAIT P3, [R2+URZ+0x34840], R3 ;  /* 0x03484003020075a7 */ /* 0x000e64000806017f */
[----:B-1----:R-:W-:Y:S09]  /*cf80*/  @!P3 BRA `(.L_x_1947) ;  /* 0x000000100088b947 */ /* 0x002ff20003800000 */
.L_x_1981:
[----:B------:R-:W-:Y:S05]  /*cf90*/  @P2 BRA `(.L_x_1948) ;  /* 0x0000000000142947 */ /* 0x000fea0003800000 */
[----:B------:R-:W-:Y:S01]  /*cfa0*/  ISETP.NE.AND P3, PT, R19, RZ, PT ;  /* 0x000000ff1300720c */ /* 0x000fe20003f65270 */
[----:B-1----:R-:W-:-:S04]  /*cfb0*/  IMAD.MOV.U32 R3, RZ, RZ, 0xc000 ;  /* 0x0000c000ff037424 */ /* 0x002fc800078e00ff */
[----:B------:R2:W-:Y:S08]  /*cfc0*/  SYNCS.ARRIVE.TRANS64 RZ, [R2+URZ+0x34830], R3 ;  /* 0x0348300302ff79a7 */ /* 0x0005f0000800003f */
[----:B------:R-:W-:Y:S05]  /*cfd0*/  @!P3 BRA `(.L_x_1948) ;  /* 0x000000000004b947 */ /* 0x000fea0003800000 */
[----:B------:R-:W-:Y:S01]  /*cfe0*/  BPT.TRAP 0x1 ;  /* 0x000000040000795c */ /* 0x000fe20000300000 */
.L_x_1948:
        /* <DEDUP_REMOVED lines=14> */
[----:B-12---:R-:W-:Y:S01]  /*d0d0*/  LEA R2, R10, UR19, 0x3 ;  /* 0x000000130a027c11 */ /* 0x006fe2000f8e18ff */
[----:B------:R-:W-:-:S02]  /*d0e0*/  ULEA UR9, UR9, UR19, 0x3 ;  /* 0x0000001309097291 */ /* 0x000fc4000f8e183f */
[----:B------:R-:W-:Y:S02]  /*d0f0*/  USHF.L.U32 UR11, UR11, 0x7, URZ ;  /* 0x000000070b0b7899 */ /* 0x000fe4000800063f */
        /* <DEDUP_REMOVED lines=14> */
.L_x_1982:
[----:B------:R-:W-:Y:S05]  /*d1e0*/  @P2 BRA `(.L_x_1950) ;  /* 0x0000000000142947 */ /* 0x000fea0003800000 */
[----:B------:R-:W-:Y:S01]  /*d1f0*/  ISETP.NE.AND P2, PT, R19, RZ, PT ;  /* 0x000000ff1300720c */ /* 0x000fe20003f45270 */
[----:B------:R-:W-:-:S04]  /*d200*/  IMAD.MOV.U32 R3, RZ, RZ, 0x8000 ;  /* 0x00008000ff037424 */ /* 0x000fc800078e00ff */
[----:B------:R2:W-:Y:S08]  /*d210*/  SYNCS.ARRIVE.TRANS64 RZ, [R2+URZ+0x50], R3 ;  /* 0x0000500302ff79a7 */ /* 0x0005f0000800003f */
[----:B------:R-:W-:Y:S05]  /*d220*/  @!P2 BRA `(.L_x_1950) ;  /* 0x000000000004a947 */ /* 0x000fea0003800000 */
[----:B------:R-:W-:Y:S01]  /*d230*/  BPT.TRAP 0x1 ;  /* 0x000000040000795c */ /* 0x000fe20000300000 */
.L_x_1950:
        /* <DEDUP_REMOVED lines=23> */
.L_x_1945:
[----:B------:R-:W-:Y:S05]  /*d3b0*/  BSYNC B1 ;  /* 0x0000000000017941 */ /* 0x000fea0003800000 */
.L_x_1944:
[C---:B------:R-:W-:Y:S01]  /*d3c0*/  ISETP.GT.AND P2, PT, R7.reuse, 0x1, PT ;  /* 0x000000010700780c */ /* 0x040fe20003f44270 */
[----:B------:R-:W-:-:S12]  /*d3d0*/  VIADD R7, R7, 0xfffffffe ;  /* 0xfffffffe07077836 */ /* 0x000fd80000000000 */
[----:B------:R-:W-:Y:S05]  /*d3e0*/  @P2 BRA `(.L_x_1951) ;  /* 0xfffffff000d02947 */ /* 0x000fea000383ffff */
.L_x_1936:
[----:B------:R-:W-:Y:S05]  /*d3f0*/  BSYNC B0 ;  /* 0x0000000000007941 */ /* 0x000fea0003800000 */
.L_x_1927:
[----:B------:R-:W-:Y:S04]  /*d400*/  BSSY B0, `(.L_x_1952) ;  /* 0x000000e000007945 */ /* 0x000fe80003800000 */
[----:B------:R-:W-:Y:S05]  /*d410*/  @P1 BRA `(.L_x_1953) ;  /* 0x0000000000301947 */ /* 0x000fea0003800000 */
[----:B-1----:R-:W1:Y:S01]  /*d420*/  S2R R7, SR_LANEID ;  /* 0x0000000000077919 */ /* 0x002e620000000000 */
[----:B------:R-:W-:Y:S01]  /*d430*/  VOTEU.ANY UR4, UPT, PT ;  /* 0x0000000000047886 */ /* 0x000fe200038e0100 */
[----:B--2---:R-:W2:Y:S01]  /*d440*/  LDC.64 R2, c[0x0][0xdf0] ;  /* 0x00037c00ff027b82 */ /* 0x004ea20000000a00 */
        /* <DEDUP_REMOVED lines=9> */
.L_x_1953:
[----:B------:R-:W-:Y:S05]  /*d4e0*/  BSYNC B0 ;  /* 0x0000000000007941 */ /* 0x000fea0003800000 */
.L_x_1952:
[----:B------:R-:W-:Y:S04]  /*d4f0*/  BSSY B0, `(.L_x_1954) ;  /* 0x0000024000007945 */ /* 0x000fe80003800000 */
[----:B------:R-:W-:Y:S05]  /*d500*/  @!P6 BRA `(.L_x_1955) ;  /* 0x000000000088e947 */ /* 0x000fea0003800000 */
[----:B------:R-:W3:Y:S01]  /*d510*/  S2R R0, SR_TID.X ;  /* 0x0000000000007919 */ /* 0x000ee20000002100 */
[----:B-12---:R-:W-:Y:S02]  /*d520*/  LEA R3, R16, UR38, 0x3 ;  /* 0x0000002610037c11 */ /* 0x006fe4000f8e18ff */
[----:B---3--:R-:W-:Y:S02]  /*d530*/  LOP3.LUT R2, R0, 0x7f, RZ, 0xc0, !PT ;  /* 0x0000007f00027812 */ /* 0x008fe400078ec0ff */
[----:B------:R-:W-:Y:S02]  /*d540*/  SHF.L.U32 R0, R17, 0x1f, RZ ;  /* 0x0000001f11007819 */ /* 0x000fe400000006ff */
[----:B------:R-:W-:Y:S02]  /*d550*/  ISETP.NE.AND P1, PT, R2, RZ, PT ;  /* 0x000000ff0200720c */ /* 0x000fe40003f25270 */
[----:B------:R-:W1:Y:S02]  /*d560*/  SYNCS.PHASECHK.TRANS64.TRYWAIT P0, [R3+URZ+0x34860], R0 ;  /* 0x03486000030075a7 */ /* 0x000e64000800017f */
[----:B-1----:R-:W-:Y:S09]  /*d570*/  @!P0 BRA `(.L_x_1956) ;  /* 0x0000000c00348947 */ /* 0x002ff20003800000 */
.L_x_1983:
[----:B------:R-:W-:Y:S05]  /*d580*/  @P1 BRA `(.L_x_1957) ;  /* 0x0000000000141947 */ /* 0x000fea0003800000 */
[----:B------:R-:W-:Y:S01]  /*d590*/  ISETP.NE.AND P0, PT, R19, RZ, PT ;  /* 0x000000ff1300720c */ /* 0x000fe20003f05270 */
[----:B-1----:R-:W-:-:S04]  /*d5a0*/  IMAD.MOV.U32 R0, RZ, RZ, 0x8000 ;  /* 0x00008000ff007424 */ /* 0x002fc800078e00ff */
[----:B------:R2:W-:Y:S08]  /*d5b0*/  SYNCS.ARRIVE.TRANS64 RZ, [R3+URZ+0x34850], R0 ;  /* 0x0348500003ff79a7 */ /* 0x0005f0000800003f */
[----:B------:R-:W-:Y:S05]  /*d5c0*/  @!P0 BRA `(.L_x_1957) ;  /* 0x0000000000048947 */ /* 0x000fea0003800000 */
[----:B------:R-:W-:Y:S01]  /*d5d0*/  BPT.TRAP 0x1 ;  /* 0x000000040000795c */ /* 0x000fe20000300000 */
.L_x_1957:
        /* <DEDUP_REMOVED lines=21> */
.L_x_1955:
[----:B------:R-:W-:Y:S05]  /*d730*/  BSYNC B0 ;  /* 0x0000000000007941 */ /* 0x000fea0003800000 */
.L_x_1954:
[----:B------:R-:W-:Y:S02]  /*d740*/  VIADD R16, R16, 0x1 ;  /* 0x0000000110107836 */ /* 0x000fe40000000000 */
[----:B------:R-:W-:-:S03]  /*d750*/  IMAD.MOV.U32 R13, RZ, RZ, R18 ;  /* 0x000000ffff0d7224 */ /* 0x000fc600078e0012 */
[----:B------:R-:W-:-:S04]  /*d760*/  ISETP.NE.AND P0, PT, R16, 0x2, PT ;  /* 0x000000021000780c */ /* 0x000fc80003f05270 */
[----:B-12---:R-:W-:Y:S02]  /*d770*/  SEL R0, RZ, 0x1, P0 ;  /* 0x00000001ff007807 */ /* 0x006fe40000000000 */
[----:B------:R-:W-:Y:S02]  /*d780*/  SEL R16, R16, RZ, P0 ;  /* 0x000000ff10107207 */ /* 0x000fe40000000000 */
[----:B------:R-:W-:-:S07]  /*d790*/  LOP3.LUT R17, R17, R0, RZ, 0x3c, !PT ;  /* 0x0000000011117212 */ /* 0x000fce00078e3cff */
.L_x_1916:
[----:B------:R-:W-:Y:S05]  /*d7a0*/  BSYNC B6 ;  /* 0x0000000000067941 */ /* 0x000fea0003800000 */
.L_x_1914:
[----:B------:R-:W-:-:S03]  /*d7b0*/  UMOV UR4, 0xffffffff ;  /* 0xffffffff00047882 */ /* 0x000fc60000000000 */
[----:B------:R-:W-:Y:S05]  /*d7c0*/  BRA.DIV UR4, `(.L_x_1958) ;  /* 0x0000000a04b47947 */ /* 0x000fea000b800000 */
[----:B------:R1:W2:Y:S02]  /*d7d0*/  SHFL.IDX PT, R14, R13, RZ, 0x1f ;  /* 0x00001fff0d0e7589 */ /* 0x0002a400000e0000 */
.L_x_1986:
[----:B------:R-:W-:Y:S01]  /*d7e0*/  ISETP.NE.AND P0, PT, R19, RZ, PT ;  /* 0x000000ff1300720c */ /* 0x000fe20003f05270 */
[----:B------:R-:W-:Y:S05]  /*d7f0*/  WARPSYNC.ALL ;  /* 0x0000000000007948 */ /* 0x000fea0003800000 */
[----:B------:R-:W-:Y:S01]  /*d800*/  BAR.SYNC.DEFER_BLOCKING 0x4, 0x120 ;  /* 0x0104800000007b1d */ /* 0x000fe20000010000 */
[----:B--2---:R-:W-:-:S05]  /*d810*/  IMAD.MOV.U32 R18, RZ, RZ, R14 ;  /* 0x000000ffff127224 */ /* 0x004fca00078e000e */
[----:B------:R-:W-:Y:S01]  /*d820*/  ULDC UR4, c[0x0][0xda8] ;  /* 0x00036a0000047ab9 */ /* 0x000fe20000000800 */
[----:B------:R-:W-:Y:S01]  /*d830*/  @!P0 MOV R0, 0x400 ;  /* 0x0000040000008802 */ /* 0x000fe20000000f00 */
[----:B------:R-:W2:Y:S03]  /*d840*/  @!P0 S2R R3, SR_CgaCtaId ;  /* 0x0000000000038919 */ /* 0x000ea60000008800 */
[----:B--2---:R-:W-:-:S05]  /*d850*/  @!P0 LEA R0, R3, R0, 0x18 ;  /* 0x0000000003008211 */ /* 0x004fca00078ec0ff */
[----:B------:R2:W-:Y:S01]  /*d860*/  @!P0 STS [R0+0x348d0], R13 ;  /* 0x0348d00d00008388 */ /* 0x0005e20000000800 */
[----:B------:R-:W-:Y:S06]  /*d870*/  BAR.ARV 0x5, 0x120 ;  /* 0x0144800000007b1d */ /* 0x000fec0000002000 */
[----:B------:R-:W-:-:S13]  /*d880*/  ISETP.GE.AND P0, PT, R18, UR4, PT ;  /* 0x0000000412007c0c */ /* 0x000fda000bf06270 */
[----:B--2---:R-:W-:Y:S05]  /*d890*/  @!P0 BRA `(.L_x_1959) ;  /* 0xffffffd400508947 */ /* 0x004fea000383ffff */
.L_x_1911:
        /* <DEDUP_REMOVED lines=11> */
.L_x_1987:
        /* <DEDUP_REMOVED lines=16> */
.L_x_1963:
        /* <DEDUP_REMOVED lines=12> */
.L_x_1988:
[----:B------:R-:W3:Y:S02]  /*db10*/  SYNCS.PHASECHK.TRANS64.TRYWAIT P0, [R3+URZ], R0 ;  /* 0x00000000030075a7 */ /* 0x000ee4000800017f */
[----:B---3--:R-:W-:Y:S05]  /*db20*/  @!P0 BRA `(.L_x_1965) ;  /* 0x0000000800288947 */ /* 0x008fea0003800000 */
.L_x_1989:
[----:B------:R-:W-:Y:S05]  /*db30*/  @!P2 BRA `(.L_x_1966) ;  /* 0x000000000004a947 */ /* 0x000fea0003800000 */
[----:B------:R-:W-:Y:S01]  /*db40*/  BPT.TRAP 0x1 ;  /* 0x000000040000795c */ /* 0x000fe20000300000 */
.L_x_1966:
[----:B---3--:R-:W-:-:S04]  /*db50*/  VIADD R3, R7, 0x34860 ;  /* 0x0003486007037836 */ /* 0x008fc80000000000 */
[----:B--2---:R-:W-:-:S04]  /*db60*/  IMAD R5, R16, 0x8, R3 ;  /* 0x0000000810057824 */ /* 0x004fc800078e0203 */
[----:B------:R-:W2:Y:S02]  /*db70*/  SYNCS.PHASECHK.TRANS64.TRYWAIT P0, [R5+URZ], R4 ;  /* 0x00000004050075a7 */ /* 0x000ea4000800017f */
[----:B--2---:R-:W-:Y:S05]  /*db80*/  @!P0 BRA `(.L_x_1967) ;  /* 0x0000000800248947 */ /* 0x004fea0003800000 */
.L_x_1990:
[----:B------:R-:W-:-:S07]  /*db90*/  IMAD R3, R2, 0x8, R3 ;  /* 0x0000000802037824 */ /* 0x000fce00078e0203 */
.L_x_1968:
[----:B---3--:R3:W4:Y:S02]  /*dba0*/  SYNCS.PHASECHK.TRANS64.TRYWAIT P0, [R3+URZ], R0 ;  /* 0x00000000030075a7 */ /* 0x008724000800017f */
[----:B----4-:R-:W-:Y:S05]  /*dbb0*/  @!P0 NANOSLEEP.SYNCS 0x989680 ;  /* 0x009896800000895d */ /* 0x010fea0003900000 */
[----:B------:R-:W4:Y:S02]  /*dbc0*/  @!P0 SYNCS.PHASECHK.TRANS64 P0, [R3+URZ], R0 ;  /* 0x00000000030085a7 */ /* 0x000f24000800007f */
[----:B----4-:R-:W-:Y:S05]  /*dbd0*/  @!P0 BRA `(.L_x_1968) ;  /* 0xfffffffc00f08947 */ /* 0x010fea000383ffff */
.L_x_1962:
[----:B------:R-:W-:Y:S05]  /*dbe0*/  BSYNC B0 ;  /* 0x0000000000007941 */ /* 0x000fea0003800000 */
.L_x_1961:
[----:B------:R-:W-:Y:S05]  /*dbf0*/  EXIT ;  /* 0x000000000000794d */ /* 0x000fea0003800000 */
.L_x_1868:
[----:B-1----:R-:W-:-:S04]  /*dc00*/  IMAD.U32 R3, RZ, RZ, UR37 ;  /* 0x00000025ff037e24 */ /* 0x002fc8000f8e00ff */
[----:B------:R1:W2:Y:S03]  /*dc10*/  SYNCS.PHASECHK.TRANS64.TRYWAIT P1, [R3+URZ+0x34800], R0 ;  /* 0x03480000030075a7 */ /* 0x0002a6000802017f */
[----:B--2---:R-:W-:Y:S05]  /*dc20*/  @!P1 NANOSLEEP.SYNCS 0x989680 ;  /* 0x009896800000995d */ /* 0x004fea0003900000 */
[----:B------:R-:W2:Y:S02]  /*dc30*/  @!P1 SYNCS.PHASECHK.TRANS64 P1, [R3+URZ+0x34800], R0 ;  /* 0x03480000030095a7 */ /* 0x000ea4000802007f */
[----:B--2---:R-:W-:Y:S05]  /*dc40*/  @!P1 BRA `(.L_x_1868) ;  /* 0xfffffffc00ec9947 */ /* 0x004fea000383ffff */
[----:B------:R-:W-:Y:S05]  /*dc50*/  BRA `(.L_x_1969) ;  /* 0xffffff3800907947 */ /* 0x000fea000383ffff */
.L_x_1872:
[----:B--2---:R2:W3:Y:S02]  /*dc60*/  SYNCS.PHASECHK.TRANS64.TRYWAIT P2, [R2+URZ+0x34830], R3 ;  /* 0x03483003020075a7 */ /* 0x0044e4000804017f */
[----:B---3--:R-:W-:Y:S05]  /*dc70*/  @!P2 NANOSLEEP.SYNCS 0x989680 ;  /* 0x009896800000a95d */ /* 0x008fea0003900000 */
[----:B------:R-:W3:Y:S02]  /*dc80*/  @!P2 SYNCS.PHASECHK.TRANS64 P2, [R2+URZ+0x34830], R3 ;  /* 0x034830030200a5a7 */ /* 0x000ee4000804007f */
[----:B---3--:R-:W-:Y:S05]  /*dc90*/  @!P2 BRA `(.L_x_1872) ;  /* 0xfffffffc00f0a947 */ /* 0x008fea000383ffff */
[----:B------:R-:W-:Y:S05]  /*dca0*/  BRA `(.L_x_1871) ;  /* 0xffffff3800b87947 */ /* 0x000fea000383ffff */
.L_x_1877:
[----:B--2---:R-:W-:-:S04]  /*dcb0*/  IMAD.U32 R7, RZ, RZ, UR7 ;  /* 0x00000007ff077e24 */ /* 0x004fc8000f8e00ff */
[----:B------:R2:W3:Y:S03]  /*dcc0*/  SYNCS.PHASECHK.TRANS64.TRYWAIT P2, [R7+URZ+0x34830], R0 ;  /* 0x03483000070075a7 */ /* 0x0004e6000804017f */
[----:B---3--:R-:W-:Y:S05]  /*dcd0*/  @!P2 NANOSLEEP.SYNCS 0x989680 ;  /* 0x009896800000a95d */ /* 0x008fea0003900000 */
[----:B------:R-:W3:Y:S02]  /*dce0*/  @!P2 SYNCS.PHASECHK.TRANS64 P2, [R7+URZ+0x34830], R0 ;  /* 0x034830000700a5a7 */ /* 0x000ee4000804007f */
[----:B---3--:R-:W-:Y:S05]  /*dcf0*/  @!P2 BRA `(.L_x_1877) ;  /* 0xfffffffc00eca947 */ /* 0x008fea000383ffff */
[----:B------:R-:W-:Y:S05]  /*dd00*/  BRA `(.L_x_1876) ;  /* 0xffffff6400307947 */ /* 0x000fea000383ffff */
.L_x_1881:
[----:B--2---:R-:W-:-:S04]  /*dd10*/  IMAD.U32 R3, RZ, RZ, UR5 ;  /* 0x00000005ff037e24 */ /* 0x004fc8000f8e00ff */
[----:B------:R2:W3:Y:S03]  /*dd20*/  SYNCS.PHASECHK.TRANS64.TRYWAIT P2, [R3+URZ+0x34850], R0 ;  /* 0x03485000030075a7 */ /* 0x0004e6000804017f */
[----:B---3--:R-:W-:Y:S05]  /*dd30*/  @!P2 NANOSLEEP.SYNCS 0x989680 ;  /* 0x009896800000a95d */ /* 0x008fea0003900000 */
[----:B------:R-:W3:Y:S02]  /*dd40*/  @!P2 SYNCS.PHASECHK.TRANS64 P2, [R3+URZ+0x34850], R0 ;  /* 0x034850000300a5a7 */ /* 0x000ee4000804007f */
[----:B---3--:R-:W-:Y:S05]  /*dd50*/  @!P2 BRA `(.L_x_1881) ;  /* 0xfffffffc00eca947 */ /* 0x008fea000383ffff */
[----:B------:R-:W-:Y:S05]  /*dd60*/  BRA `(.L_x_1880) ;  /* 0xffffff6c00507947 */ /* 0x000fea000383ffff */
.L_x_1887:
[----:B--2---:R-:W-:-:S04]  /*dd70*/  IMAD.U32 R7, RZ, RZ, UR5 ;  /* 0x00000005ff077e24 */ /* 0x004fc8000f8e00ff */
[----:B------:R2:W3:Y:S03]  /*dd80*/  SYNCS.PHASECHK.TRANS64.TRYWAIT P2, [R7+URZ+0x34830], R0 ;  /* 0x03483000070075a7 */ /* 0x0004e6000804017f */
[----:B---3--:R-:W-:Y:S05]  /*dd90*/  @!P2 NANOSLEEP.SYNCS 0x989680 ;  /* 0x009896800000a95d */ /* 0x008fea0003900000 */
[----:B------:R-:W3:Y:S02]  /*dda0*/  @!P2 SYNCS.PHASECHK.TRANS64 P2, [R7+URZ+0x34830], R0 ;  /* 0x034830000700a5a7 */ /* 0x000ee4000804007f */
[----:B---3--:R-:W-:Y:S05]  /*ddb0*/  @!P2 BRA `(.L_x_1887) ;  /* 0xfffffffc00eca947 */ /* 0x008fea000383ffff */
[----:B------:R-:W-:Y:S05]  /*ddc0*/  BRA `(.L_x_1886) ;  /* 0xffffff8c009c7947 */ /* 0x000fea000383ffff */
.L_x_1891:
[----:B--2---:R-:W-:-:S04]  /*ddd0*/  IMAD.U32 R3, RZ, RZ, UR5 ;  /* 0x00000005ff037e24 */ /* 0x004fc8000f8e00ff */
[----:B------:R2:W3:Y:S03]  /*dde0*/  SYNCS.PHASECHK.TRANS64.TRYWAIT P2, [R3+URZ+0x34850], R0 ;  /* 0x03485000030075a7 */ /* 0x0004e6000804017f */
[----:B---3--:R-:W-:Y:S05]  /*ddf0*/  @!P2 NANOSLEEP.SYNCS 0x989680 ;  /* 0x009896800000a95d */ /* 0x008fea0003900000 */
[----:B------:R-:W3:Y:S02]  /*de00*/  @!P2 SYNCS.PHASECHK.TRANS64 P2, [R3+URZ+0x34850], R0 ;  /* 0x034850000300a5a7 */ /* 0x000ee4000804007f */
[----:B---3--:R-:W-:Y:S05]  /*de10*/  @!P2 BRA `(.L_x_1891) ;  /* 0xfffffffc00eca947 */ /* 0x008fea000383ffff */
[----:B------:R-:W-:Y:S05]  /*de20*/  BRA `(.L_x_1890) ;  /* 0xffffff9400bc7947 */ /* 0x000fea000383ffff */
.L_x_1896:
[----:B--2---:R-:W-:-:S04]  /*de30*/  IMAD.U32 R3, RZ, RZ, UR5 ;  /* 0x00000005ff037e24 */ /* 0x004fc8000f8e00ff */
[----:B------:R2:W3:Y:S03]  /*de40*/  SYNCS.PHASECHK.TRANS64.TRYWAIT P0, [R3+URZ+0x34850], R2 ;  /* 0x03485002030075a7 */ /* 0x0004e6000800017f */
[----:B---3--:R-:W-:Y:S05]  /*de50*/  @!P0 NANOSLEEP.SYNCS 0x989680 ;  /* 0x009896800000895d */ /* 0x008fea0003900000 */
[----:B------:R-:W3:Y:S02]  /*de60*/  @!P0 SYNCS.PHASECHK.TRANS64 P0, [R3+URZ+0x34850], R2 ;  /* 0x03485002030085a7 */ /* 0x000ee4000800007f */
[----:B---3--:R-:W-:Y:S05]  /*de70*/  @!P0 BRA `(.L_x_1896) ;  /* 0xfffffffc00ec8947 */ /* 0x008fea000383ffff */
[----:B------:R-:W-:Y:S05]  /*de80*/  BRA `(.L_x_1895) ;  /* 0xffffffb000947947 */ /* 0x000fea000383ffff */
.L_x_1920:
        /* <DEDUP_REMOVED lines=10> */
.L_x_1970:
[----:B------:R-:W-:Y:S05]  /*df30*/  BRA `(.L_x_1971) ;  /* 0xffffffd800747947 */ /* 0x000fea000383ffff */
.L_x_1921:
[----:B------:R-:W-:Y:S01]  /*df40*/  BSSY B0, `(.L_x_1972) ;  /* 0x0000006000007945 */ /* 0x000fe20003800000 */
[----:B------:R-:W-:-:S07]  /*df50*/  IMAD.MOV.U32 R15, RZ, RZ, -0x1 ;  /* 0xffffffffff0f7424 */ /* 0x000fce00078e00ff */
[----:B------:R-:W-:Y:S05]  /*df60*/  WARPSYNC.COLLECTIVE R15, `(.L_x_1973) ;  /* 0x000000000f0c7348 */ /* 0x000fea0003c00000 */
[----:B------:R-:W-:Y:S02]  /*df70*/  ELECT P6, UR62, PT ;  /* 0x00000000003e782f */ /* 0x000fe400038c0000 */
[----:B------:R-:W-:Y:S01]  /*df80*/  MOV R14, UR62 ;  /* 0x0000003e000e7c02 */ /* 0x000fe20008000f00 */
[----:B------:R-:W-:Y:S10]  /*df90*/  ENDCOLLECTIVE ;  /* 0x000000000000791b */ /* 0x000ff40003800000 */
.L_x_1973:
[----:B------:R-:W-:Y:S05]  /*dfa0*/  BSYNC B0 ;  /* 0x0000000000007941 */ /* 0x000fea0003800000 */
.L_x_1972:
[----:B------:R-:W-:Y:S05]  /*dfb0*/  BRA `(.L_x_1974) ;  /* 0xffffffd800647947 */ /* 0x000fea000383ffff */
.L_x_1924:
[----:B-1----:R1:W2:Y:S02]  /*dfc0*/  SYNCS.PHASECHK.TRANS64.TRYWAIT P2, [R8+URZ+0x34840], R7 ;  /* 0x03484007080075a7 */ /* 0x0022a4000804017f */
[----:B--2---:R-:W-:Y:S05]  /*dfd0*/  @!P2 NANOSLEEP.SYNCS 0x989680 ;  /* 0x009896800000a95d */ /* 0x004fea0003900000 */
[----:B------:R-:W2:Y:S02]  /*dfe0*/  @!P2 SYNCS.PHASECHK.TRANS64 P2, [R8+URZ+0x34840], R7 ;  /* 0x034840070800a5a7 */ /* 0x000ea4000804007f */
[----:B--2---:R-:W-:Y:S05]  /*dff0*/  @!P2 BRA `(.L_x_1924) ;  /* 0xfffffffc00f0a947 */ /* 0x004fea000383ffff */
[----:B------:R-:W-:Y:S05]  /*e000*/  BRA `(.L_x_1975) ;  /* 0xffffffd800c07947 */ /* 0x000fea000383ffff */
.L_x_1926:
[----:B-1----:R-:W-:-:S04]  /*e010*/  IMAD.U32 R8, RZ, RZ, UR38 ;  /* 0x00000026ff087e24 */ /* 0x002fc8000f8e00ff */
[----:B------:R1:W2:Y:S03]  /*e020*/  SYNCS.PHASECHK.TRANS64.TRYWAIT P2, [R8+URZ+0x34820], R7 ;  /* 0x03482007080075a7 */ /* 0x0002a6000804017f */
[----:B--2---:R-:W-:Y:S05]  /*e030*/  @!P2 NANOSLEEP.SYNCS 0x989680 ;  /* 0x009896800000a95d */ /* 0x004fea0003900000 */
[----:B------:R-:W2:Y:S02]  /*e040*/  @!P2 SYNCS.PHASECHK.TRANS64 P2, [R8+URZ+0x34820], R7 ;  /* 0x034820070800a5a7 */ /* 0x000ea4000804007f */
[----:B--2---:R-:W-:Y:S05]  /*e050*/  @!P2 BRA `(.L_x_1926) ;  /* 0xfffffffc00eca947 */ /* 0x004fea000383ffff */
[----:B------:R-:W-:Y:S05]  /*e060*/  BRA `(.L_x_1976) ;  /* 0xffffffdc00c47947 */ /* 0x000fea000383ffff */
.L_x_1932:
[----:B-1----:R1:W2:Y:S02]  /*e070*/  SYNCS.PHASECHK.TRANS64.TRYWAIT P3, [R3+URZ+0x34840], R2 ;  /* 0x03484002030075a7 */ /* 0x0022a4000806017f */
[----:B--2---:R-:W-:Y:S05]  /*e080*/  @!P3 NANOSLEEP.SYNCS 0x989680 ;  /* 0x009896800000b95d */ /* 0x004fea0003900000 */
[----:B------:R-:W2:Y:S02]  /*e090*/  @!P3 SYNCS.PHASECHK.TRANS64 P3, [R3+URZ+0x34840], R2 ;  /* 0x034840020300b5a7 */ /* 0x000ea4000806007f */
[----:B--2---:R-:W-:Y:S05]  /*e0a0*/  @!P3 BRA `(.L_x_1932) ;  /* 0xfffffffc00f0b947 */ /* 0x004fea000383ffff */
[----:B------:R-:W-:Y:S05]  /*e0b0*/  BRA `(.L_x_1977) ;  /* 0xffffffe0006c7947 */ /* 0x000fea000383ffff */
.L_x_1934:
[----:B-1----:R1:W2:Y:S02]  /*e0c0*/  SYNCS.PHASECHK.TRANS64.TRYWAIT P3, [R2+URZ+0x60], R3 ;  /* 0x00006003020075a7 */ /* 0x0022a4000806017f */
[----:B--2---:R-:W-:Y:S05]  /*e0d0*/  @!P3 NANOSLEEP.SYNCS 0x989680 ;  /* 0x009896800000b95d */ /* 0x004fea0003900000 */
[----:B------:R-:W2:Y:S02]  /*e0e0*/  @!P3 SYNCS.PHASECHK.TRANS64 P3, [R2+URZ+0x60], R3 ;  /* 0x000060030200b5a7 */ /* 0x000ea4000806007f */
[----:B--2---:R-:W-:Y:S05]  /*e0f0*/  @!P3 BRA `(.L_x_1934) ;  /* 0xfffffffc00f0b947 */ /* 0x004fea000383ffff */
[----:B------:R-:W-:Y:S05]  /*e100*/  BRA `(.L_x_1978) ;  /* 0xffffffe000ec7947 */ /* 0x000fea000383ffff */
.L_x_1940:
[----:B-1----:R1:W2:Y:S02]  /*e110*/  SYNCS.PHASECHK.TRANS64.TRYWAIT P3, [R3+URZ+0x34840], R2 ;  /* 0x03484002030075a7 */ /* 0x0022a4000806017f */
[----:B--2---:R-:W-:Y:S05]  /*e120*/  @!P3 NANOSLEEP.SYNCS 0x989680 ;  /* 0x009896800000b95d */ /* 0x004fea0003900000 */
[----:B------:R-:W2:Y:S02]  /*e130*/  @!P3 SYNCS.PHASECHK.TRANS64 P3, [R3+URZ+0x34840], R2 ;  /* 0x034840020300b5a7 */ /* 0x000ea4000806007f */
[----:B--2---:R-:W-:Y:S05]  /*e140*/  @!P3 BRA `(.L_x_1940) ;  /* 0xfffffffc00f0b947 */ /* 0x004fea000383ffff */
[----:B------:R-:W-:Y:S05]  /*e150*/  BRA `(.L_x_1979) ;  /* 0xffffffe400fc7947 */ /* 0x000fea000383ffff */
.L_x_1942:
[----:B-1----:R1:W2:Y:S02]  /*e160*/  SYNCS.PHASECHK.TRANS64.TRYWAIT P3, [R2+URZ+0x60], R17 ;  /* 0x00006011020075a7 */ /* 0x0022a4000806017f */
[----:B--2---:R-:W-:Y:S05]  /*e170*/  @!P3 NANOSLEEP.SYNCS 0x989680 ;  /* 0x009896800000b95d */ /* 0x004fea0003900000 */
[----:B------:R-:W2:Y:S02]  /*e180*/  @!P3 SYNCS.PHASECHK.TRANS64 P3, [R2+URZ+0x60], R17 ;  /* 0x000060110200b5a7 */ /* 0x000ea4000806007f */
[----:B--2---:R-:W-:Y:S05]  /*e190*/  @!P3 BRA `(.L_x_1942) ;  /* 0xfffffffc00f0b947 */ /* 0x004fea000383ffff */
[----:B------:R-:W-:Y:S05]  /*e1a0*/  BRA `(.L_x_1980) ;  /* 0xffffffe8007c7947 */ /* 0x000fea000383ffff */
.L_x_1947:
[----:B-1----:R1:W2:Y:S02]  /*e1b0*/  SYNCS.PHASECHK.TRANS64.TRYWAIT P3, [R2+URZ+0x34840], R3 ;  /* 0x03484003020075a7 */ /* 0x0022a4000806017f */
[----:B--2---:R-:W-:Y:S05]  /*e1c0*/  @!P3 NANOSLEEP.SYNCS 0x989680 ;  /* 0x009896800000b95d */ /* 0x004fea0003900000 */
[----:B------:R-:W2:Y:S02]  /*e1d0*/  @!P3 SYNCS.PHASECHK.TRANS64 P3, [R2+URZ+0x34840], R3 ;  /* 0x034840030200b5a7 */ /* 0x000ea4000806007f */
[----:B--2---:R-:W-:Y:S05]  /*e1e0*/  @!P3 BRA `(.L_x_1947) ;  /* 0xfffffffc00f0b947 */ /* 0x004fea000383ffff */
[----:B------:R-:W-:Y:S05]  /*e1f0*/  BRA `(.L_x_1981) ;  /* 0xffffffec00647947 */ /* 0x000fea000383ffff */
.L_x_1949:
[----:B-1----:R1:W2:Y:S02]  /*e200*/  SYNCS.PHASECHK.TRANS64.TRYWAIT P3, [R2+URZ+0x60], R11 ;  /* 0x0000600b020075a7 */ /* 0x0022a4000806017f */
[----:B--2---:R-:W-:Y:S05]  /*e210*/  @!P3 NANOSLEEP.SYNCS 0x989680 ;  /* 0x009896800000b95d */ /* 0x004fea0003900000 */
[----:B------:R-:W2:Y:S02]  /*e220*/  @!P3 SYNCS.PHASECHK.TRANS64 P3, [R2+URZ+0x60], R11 ;  /* 0x0000600b0200b5a7 */ /* 0x000ea4000806007f */
[----:B--2---:R-:W-:Y:S05]  /*e230*/  @!P3 BRA `(.L_x_1949) ;  /* 0xfffffffc00f0b947 */ /* 0x004fea000383ffff */
[----:B------:R-:W-:Y:S05]  /*e240*/  BRA `(.L_x_1982) ;  /* 0xffffffec00e47947 */ /* 0x000fea000383ffff */
.L_x_1956:
[----:B-1----:R1:W2:Y:S02]  /*e250*/  SYNCS.PHASECHK.TRANS64.TRYWAIT P0, [R3+URZ+0x34860], R0 ;  /* 0x03486000030075a7 */ /* 0x0022a4000800017f */
[----:B--2---:R-:W-:Y:S05]  /*e260*/  @!P0 NANOSLEEP.SYNCS 0x989680 ;  /* 0x009896800000895d */ /* 0x004fea0003900000 */
[----:B------:R-:W2:Y:S02]  /*e270*/  @!P0 SYNCS.PHASECHK.TRANS64 P0, [R3+URZ+0x34860], R0 ;  /* 0x03486000030085a7 */ /* 0x000ea4000800007f */
[----:B--2---:R-:W-:Y:S05]  /*e280*/  @!P0 BRA `(.L_x_1956) ;  /* 0xfffffffc00f08947 */ /* 0x004fea000383ffff */
[----:B------:R-:W-:Y:S05]  /*e290*/  BRA `(.L_x_1983) ;  /* 0xfffffff000b87947 */ /* 0x000fea000383ffff */
.L_x_1958:
[----:B------:R-:W-:Y:S01]  /*e2a0*/  BSSY B0, `(.L_x_1984) ;  /* 0x0000007000007945 */ /* 0x000fe20003800000 */
[----:B------:R-:W-:Y:S02]  /*e2b0*/  IMAD.MOV.U32 R12, RZ, RZ, RZ ;  /* 0x000000ffff0c7224 */ /* 0x000fe400078e00ff */
[----:B------:R-:W-:Y:S02]  /*e2c0*/  IMAD.MOV.U32 R11, RZ, RZ, 0x1f ;  /* 0x0000001fff0b7424 */ /* 0x000fe400078e00ff */
[----:B------:R-:W-:-:S07]  /*e2d0*/  IMAD.MOV.U32 R15, RZ, RZ, -0x1 ;  /* 0xffffffffff0f7424 */ /* 0x000fce00078e00ff */
[----:B------:R-:W-:Y:S05]  /*e2e0*/  WARPSYNC.COLLECTIVE R15, `(.L_x_1985) ;  /* 0x000000000f087348 */ /* 0x000fea0003c00000 */
[----:B------:R1:W2:Y:S02]  /*e2f0*/  SHFL.IDX P6, R14, R13, R12, R11 ;  /* 0x0000000c0d0e7389 */ /* 0x0002a400000c000b */
[----:B-12---:R-:W-:Y:S01]  /*e300*/  ENDCOLLECTIVE ;  /* 0x000000000000791b */ /* 0x006fe20003800000 */
.L_x_1985:
[----:B------:R-:W-:Y:S05]  /*e310*/  BSYNC B0 ;  /* 0x0000000000007941 */ /* 0x000fea0003800000 */
.L_x_1984:
[----:B------:R-:W-:Y:S05]  /*e320*/  BRA `(.L_x_1986) ;  /* 0xfffffff4002c7947 */ /* 0x000fea000383ffff */
.L_x_1960:
[----:B--2---:R2:W3:Y:S02]  /*e330*/  SYNCS.PHASECHK.TRANS64.TRYWAIT P0, [R7+URZ+0x34820], R0 ;  /* 0x03482000070075a7 */ /* 0x0044e4000800017f */
[----:B---3--:R-:W-:Y:S05]  /*e340*/  @!P0 NANOSLEEP.SYNCS 0x989680 ;  /* 0x009896800000895d */ /* 0x008fea0003900000 */
[----:B------:R-:W3:Y:S02]  /*e350*/  @!P0 SYNCS.PHASECHK.TRANS64 P0, [R7+URZ+0x34820], R0 ;  /* 0x03482000070085a7 */ /* 0x000ee4000800007f */
[----:B---3--:R-:W-:Y:S05]  /*e360*/  @!P0 BRA `(.L_x_1960) ;  /* 0xfffffffc00f08947 */ /* 0x008fea000383ffff */
[----:B------:R-:W-:Y:S05]  /*e370*/  BRA `(.L_x_1987) ;  /* 0xfffffff400747947 */ /* 0x000fea000383ffff */
.L_x_1964:
[----:B--2---:R2:W3:Y:S02]  /*e380*/  SYNCS.PHASECHK.TRANS64.TRYWAIT P0, [R5+URZ], R4 ;  /* 0x00000004050075a7 */ /* 0x0044e4000800017f */
[----:B---3--:R-:W-:Y:S05]  /*e390*/  @!P0 NANOSLEEP.SYNCS 0x989680 ;  /* 0x009896800000895d */ /* 0x008fea0003900000 */
[----:B------:R-:W3:Y:S02]  /*e3a0*/  @!P0 SYNCS.PHASECHK.TRANS64 P0, [R5+URZ], R4 ;  /* 0x00000004050085a7 */ /* 0x000ee4000800007f */
[----:B---3--:R-:W-:Y:S05]  /*e3b0*/  @!P0 BRA `(.L_x_1964) ;  /* 0xfffffffc00f08947 */ /* 0x008fea000383ffff */
[----:B------:R-:W-:Y:S05]  /*e3c0*/  BRA `(.L_x_1988) ;  /* 0xfffffff400d07947 */ /* 0x000fea000383ffff */
.L_x_1965:
[----:B---3--:R3:W4:Y:S02]  /*e3d0*/  SYNCS.PHASECHK.TRANS64.TRYWAIT P0, [R3+URZ], R0 ;  /* 0x00000000030075a7 */ /* 0x008724000800017f */
[----:B----4-:R-:W-:Y:S05]  /*e3e0*/  @!P0 NANOSLEEP.SYNCS 0x989680 ;  /* 0x009896800000895d */ /* 0x010fea0003900000 */
[----:B------:R-:W4:Y:S02]  /*e3f0*/  @!P0 SYNCS.PHASECHK.TRANS64 P0, [R3+URZ], R0 ;  /* 0x00000000030085a7 */ /* 0x000f24000800007f */
[----:B----4-:R-:W-:Y:S05]  /*e400*/  @!P0 BRA `(.L_x_1965) ;  /* 0xfffffffc00f08947 */ /* 0x010fea000383ffff */
[----:B------:R-:W-:Y:S05]  /*e410*/  BRA `(.L_x_1989) ;  /* 0xfffffff400c47947 */ /* 0x000fea000383ffff */
.L_x_1967:
[----:B--2---:R2:W3:Y:S02]  /*e420*/  SYNCS.PHASECHK.TRANS64.TRYWAIT P0, [R5+URZ], R4 ;  /* 0x00000004050075a7 */ /* 0x0044e4000800017f */
[----:B---3--:R-:W-:Y:S05]  /*e430*/  @!P0 NANOSLEEP.SYNCS 0x989680 ;  /* 0x009896800000895d */ /* 0x008fea0003900000 */
[----:B------:R-:W3:Y:S02]  /*e440*/  @!P0 SYNCS.PHASECHK.TRANS64 P0, [R5+URZ], R4 ;  /* 0x00000004050085a7 */ /* 0x000ee4000800007f */
[----:B---3--:R-:W-:Y:S05]  /*e450*/  @!P0 BRA `(.L_x_1967) ;  /* 0xfffffffc00f08947 */ /* 0x008fea000383ffff */
[----:B------:R-:W-:Y:S05]  /*e460*/  BRA `(.L_x_1990) ;  /* 0xfffffff400c87947 */ /* 0x000fea000383ffff */
.L_x_1991:
        /* <DEDUP_REMOVED lines=9> */
.L_x_11937:


//--------------------- .text._ZN7cutlass13device_kernelIN5flash11enable_sm90INS1_16FlashAttnFwdSm90INS1_25CollectiveMainloopFwdSm90ILi2EN4cute5tupleIJNS5_1CILi1EEES8_S8_EEENS6_IJNS7_ILi128EEESA_NS7_ILi192EEEEEELi128ENS_10bfloat16_tEfNS_4arch4Sm90ELb1ELb0ELb0ELb1ELb0ELb0ELb0ELb1ELb1ELb0ELb0ELb0EEENS1_21CollectiveEpilogueFwdINS6_IJSA_SA_SA_EEES9_SD_SF_Li256ELb1ELb0ELb0ELb0EEENS1_36VarlenDynamicPersistentTileSchedulerILi128ELi128ELi256ELi32ELb0ELb0ELb1ELb1ELb1ELb1EEEEEEEEEvNT_6ParamsE --------------------------
	.section	.text._ZN7cutlass13device_kernelIN5flash11enable_sm90INS1_16FlashAttnFwdSm90INS1_25CollectiveMainloopFwdSm90ILi2EN4cute5tupleIJNS5_1CILi1EEES8_S8_EEENS6_IJNS7_ILi128EEESA_NS7_ILi192EEEEEELi128ENS_10bfloat16_tEfNS_4arch4Sm90ELb1ELb0ELb0ELb1ELb0ELb0ELb0ELb1ELb1ELb0ELb0ELb0EEENS1_21CollectiveEpilogueFwdINS6_IJSA_SA_SA_EEES9_SD_SF_Li256ELb1ELb0ELb0ELb0EEENS1_36VarlenDynamicPersistentTileSchedulerILi128ELi128ELi256ELi32ELb0ELb0ELb1ELb1ELb1ELb1EEEEEEEEEvNT_6ParamsE,"ax",@progbits
	.align	128
.text._ZN7cutlass13device_kernelIN5flash11enable_sm90INS1_16FlashAttnFwdSm90INS1_25CollectiveMainloopFwdSm90ILi2EN4cute5tupleIJNS5_1CILi1EEES8_S8_EEENS6_IJNS7_ILi128EEESA_NS7_ILi192EEEEEELi128ENS_10bfloat16_tEfNS_4arch4Sm90ELb1ELb0ELb0ELb1ELb0ELb0ELb0ELb1ELb1ELb0ELb0ELb0EEENS1_21CollectiveEpilogueFwdINS6_IJSA_SA_SA_EEES9_SD_SF_Li256ELb1ELb0ELb0ELb0EEENS1_36VarlenDynamicPersistentTileSchedulerILi128ELi128ELi256ELi32ELb0ELb0ELb1ELb1ELb1ELb1EEEEEEEEEvNT_6ParamsE:
        .type           _ZN7cutlass13device_kernelIN5flash11enable_sm90INS1_16FlashAttnFwdSm90INS1_25CollectiveMainloopFwdSm90ILi2EN4cute5tupleIJNS5_1CILi1EEES8_S8_EEENS6_IJNS7_ILi128EEESA_NS7_ILi192EEEEEELi128ENS_10bfloat16_tEfNS_4arch4Sm90ELb1ELb0ELb0ELb1ELb0ELb0ELb0ELb1ELb1ELb0ELb0ELb0EEENS1_21CollectiveEpilogueFwdINS6_IJSA_SA_SA_EEES9_SD_SF_Li256ELb1ELb0ELb0ELb0EEENS1_36VarlenDynamicPersistentTileSchedulerILi128ELi128ELi256ELi32ELb0ELb0ELb1ELb1ELb1ELb1EEEEEEEEEvNT_6ParamsE,@function
        .size           _ZN7cutlass13device_kernelIN5flash11enable_sm90INS1_16FlashAttnFwdSm90INS1_25CollectiveMainloopFwdSm90ILi2EN4cute5tupleIJNS5_1CILi1EEES8_S8_EEENS6_IJNS7_ILi128EEESA_NS7_ILi192EEEEEELi128ENS_10bfloat16_tEfNS_4arch4Sm90ELb1ELb0ELb0ELb1ELb0ELb0ELb0ELb1ELb1ELb0ELb0ELb0EEENS1_21CollectiveEpilogueFwdINS6_IJSA_SA_SA_EEES9_SD_SF_Li256ELb1ELb0ELb0ELb0EEENS1_36VarlenDynamicPersistentTileSchedulerILi128ELi128ELi256ELi32ELb0ELb0ELb1ELb1ELb1ELb1EEEEEEEEEvNT_6ParamsE,(.L_x_11938 - _ZN7cutlass13device_kernelIN5flash11enable_sm90INS1_16FlashAttnFwdSm90INS1_25CollectiveMainloopFwdSm90ILi2EN4cute5tupleIJNS5_1CILi1EEES8_S8_EEENS6_IJNS7_ILi128EEESA_NS7_ILi192EEEEEELi128ENS_10bfloat16_tEfNS_4arch4Sm90ELb1ELb0ELb0ELb1ELb0ELb0ELb0ELb1ELb1ELb0ELb0ELb0EEENS1_21CollectiveEpilogueFwdINS6_IJSA_SA_SA_EEES9_SD_SF_Li256ELb1ELb0ELb0ELb0EEENS1_36VarlenDynamicPersistentTileSchedulerILi128ELi128ELi256ELi32ELb0ELb0ELb1ELb1ELb1ELb1EEEEEEEEEvNT_6ParamsE)
        .other          _ZN7cutlass13device_kernelIN5flash11enable_sm90INS1_16FlashAttnFwdSm90INS1_25CollectiveMainloopFwdSm90ILi2EN4cute5tupleIJNS5_1CILi1EEES8_S8_EEENS6_IJNS7_ILi128EEESA_NS7_ILi192EEEEEELi128ENS_10bfloat16_tEfNS_4arch4Sm90ELb1ELb0ELb0ELb1ELb0ELb0ELb0ELb1ELb1ELb0ELb0ELb0EEENS1_21CollectiveEpilogueFwdINS6_IJSA_SA_SA_EEES9_SD_SF_Li256ELb1ELb0ELb0ELb0EEENS1_36VarlenDynamicPersistentTileSchedulerILi128ELi128ELi256ELi32ELb0ELb0ELb1ELb1ELb1ELb1EEEEEEEEEvNT_6ParamsE,@"STO_CUDA_ENTRY STV_DEFAULT"
_ZN7cutlass13device_kernelIN5flash11enable_sm90INS1_16FlashAttnFwdSm90INS1_25CollectiveMainloopFwdSm90ILi2EN4cute5tupleIJNS5_1CILi1EEES8_S8_EEENS6_IJNS7_ILi128EEESA_NS7_ILi192EEEEEELi128ENS_10bfloat16_tEfNS_4arch4Sm90ELb1ELb0ELb0ELb1ELb0ELb0ELb0ELb1ELb1ELb0ELb0ELb0EEENS1_21CollectiveEpilogueFwdINS6_IJSA_SA_SA_EEES9_SD_SF_Li256ELb1ELb0ELb0ELb0EEENS1_36VarlenDynamicPersistentTileSchedulerILi128ELi128ELi256ELi32ELb0ELb0ELb1ELb1ELb1ELb1EEEEEEEEEvNT_6ParamsE:
        /* <DEDUP_REMOVED lines=21> */
.L_x_1993:
[----:B------:R-:W-:Y:S05]  /*0150*/  BSYNC B0 ;  /* 0x0000000000007941 */ /* 0x000fea0003800000 */
.L_x_1992:
        /* <DEDUP_REMOVED lines=41> */
.L_x_1994:
        /* <DEDUP_REMOVED lines=22> */
.L_x_1995:
        /* <DEDUP_REMOVED lines=18> */
.L_x_1996:
        /* <DEDUP_REMOVED lines=22> */
.L_x_1997:
        /* <DEDUP_REMOVED lines=22> */
.L_x_1998:
        /* <DEDUP_REMOVED lines=8> */
.L_x_2000:
        /* <DEDUP_REMOVED lines=16> */
[----:B------:R-:W-:Y:S01]  /*0ab0*/  UMOV UR37, URZ ;  /* 0x0000003f00257c82 */ /* 0x000fe20008000000 */
[----:B------:R-:W-:Y:S01]  /*0ac0*/  UMOV UR36, URZ ;  /* 0x0000003f00247c82 */ /* 0x000fe20008000000 */
[----:B------:R-:W0:Y:S10]  /*0ad0*/  S2R R0, SR_TID.X ;  /* 0x0000000000007919 */ /* 0x000e340000002100 */
[----:B------:R-:W-:Y:S01]  /*0ae0*/  IMAD.U32 R16, RZ, RZ, UR5 ;  /* 0x00000005ff107e24 */ /* 0x000fe2000f8e00ff */
[----:B------:R-:W-:Y:S01]  /*0af0*/  R2UR UR5, R46 ;  /* 0x000000002e0572ca */ /* 0x000fe200000e0000 */
[----:B0-----:R-:W-:-:S05]  /*0b00*/  VIADD R193, R0, 0xffffff80 ;  /* 0xffffff8000c17836 */ /* 0x001fca0000000000 */
[----:B------:R-:W-:-:S04]  /*0b10*/  SHF.R.S32.HI R0, RZ, 0x1f, R193 ;  /* 0x0000001fff007819 */ /* 0x000fc800000114c1 */
[CC--:B------:R-:W-:Y:S02]  /*0b20*/  LEA.HI R3, R0.reuse, R193.reuse, RZ, 0x7 ;  /* 0x000000c100037211 */ /* 0x0c0fe400078f38ff */
[----:B------:R-:W-:Y:S02]  /*0b30*/  LEA.HI R4, R0, R193, RZ, 0x5 ;  /* 0x000000c100047211 */ /* 0x000fe400078f28ff */
[----:B------:R-:W-:Y:S02]  /*0b40*/  SHF.R.S32.HI R190, RZ, 0x7, R3 ;  /* 0x00000007ffbe7819 */ /* 0x000fe40000011403 */
[----:B--2---:R-:W-:Y:S02]  /*0b50*/  R2UR UR4, R2 ;  /* 0x00000000020472ca */ /* 0x004fe400000e0000 */
[C---:B------:R-:W-:Y:S02]  /*0b60*/  LOP3.LUT R2, R3.reuse, 0xffffff80, RZ, 0xc0, !PT ;  /* 0xffffff8003027812 */ /* 0x040fe400078ec0ff */
[----:B------:R-:W-:-:S03]  /*0b70*/  LEA.HI R3, R3, R190, RZ, 0x1 ;  /* 0x000000be03037211 */ /* 0x000fc600078f08ff */
[----:B------:R-:W-:Y:S01]  /*0b80*/  IMAD.IADD R189, R193, 0x1, -R2 ;  /* 0x00000001c1bd7824 */ /* 0x000fe200078e0a02 */
[----:B------:R-:W-:-:S04]  /*0b90*/  LOP3.LUT R3, R3, 0x3fffffe, RZ, 0xc0, !PT ;  /* 0x03fffffe03037812 */ /* 0x000fc800078ec0ff */
[----:B------:R-:W-:Y:S01]  /*0ba0*/  SHF.R.S32.HI R8, RZ, 0x1f, R189 ;  /* 0x0000001fff087819 */ /* 0x000fe200000114bd */
[----:B------:R-:W-:Y:S01]  /*0bb0*/  ULOP3.LUT UR4, UR4, 0x1, URZ, 0xfc, !UPT ;  /* 0x0000000104047892 */ /* 0x000fe2000f8efc3f */
[----:B------:R-:W-:Y:S02]  /*0bc0*/  IMAD.IADD R3, R190, 0x1, -R3 ;  /* 0x00000001be037824 */ /* 0x000fe400078e0a03 */
[CC--:B------:R-:W-:Y:S02]  /*0bd0*/  LEA.HI R9, R8.reuse, R189.reuse, RZ, 0x2 ;  /* 0x000000bd08097211 */ /* 0x0c0fe400078f10ff */
[----:B------:R-:W-:Y:S01]  /*0be0*/  LEA.HI R8, R8, R189, RZ, 0x5 ;  /* 0x000000bd08087211 */ /* 0x000fe200078f28ff */
[----:B------:R-:W-:Y:S01]  /*0bf0*/  IMAD.U32 R192, RZ, RZ, UR4 ;  /* 0x00000004ffc07e24 */ /* 0x000fe2000f8e00ff */
[--C-:B------:R-:W-:Y:S01]  /*0c00*/  SHF.R.S32.HI R5, RZ, 0x2, R9.reuse ;  /* 0x00000002ff057819 */ /* 0x100fe20000011409 */
[----:B------:R-:W-:Y:S01]  /*0c10*/  UMOV UR4, URZ ;  /* 0x0000003f00047c82 */ /* 0x000fe20008000000 */
[----:B------:R-:W-:Y:S01]  /*0c20*/  SHF.R.S32.HI R2, RZ, 0x1f, R9 ;  /* 0x0000001fff027819 */ /* 0x000fe20000011409 */
[----:B------:R-:W-:Y:S01]  /*0c30*/  IMAD.U32 R188, RZ, RZ, UR4 ;  /* 0x00000004ffbc7e24 */ /* 0x000fe2000f8e00ff */
[----:B------:R-:W-:-:S02]  /*0c40*/  SHF.R.S32.HI R8, RZ, 0x5, R8 ;  /* 0x00000005ff087819 */ /* 0x000fc40000011408 */
[----:B------:R-:W-:Y:S02]  /*0c50*/  LEA.HI R2, R2, R5, RZ, 0x3 ;  /* 0x0000000502027211 */ /* 0x000fe400078f18ff */
[----:B------:R-:W-:Y:S02]  /*0c60*/  LOP3.LUT R22, R9, 0x7ffffffc, RZ, 0xc0, !PT ;  /* 0x7ffffffc09167812 */ /* 0x000fe400078ec0ff */
[----:B------:R-:W-:Y:S02]  /*0c70*/  LOP3.LUT R6, R2, 0xfffffff8, RZ, 0xc0, !PT ;  /* 0xfffffff802067812 */ /* 0x000fe400078ec0ff */
[CC--:B------:R-:W-:Y:S01]  /*0c80*/  LEA.HI R2, R0.reuse, R193.reuse, RZ, 0x4 ;  /* 0x000000c100027211 */ /* 0x0c0fe200078f20ff */
[----:B------:R-:W-:Y:S01]  /*0c90*/  IMAD.IADD R22, R189, 0x1, -R22 ;  /* 0x00000001bd167824 */ /* 0x000fe200078e0a16 */
[----:B------:R-:W-:Y:S01]  /*0ca0*/  LEA.HI R0, R0, R193, RZ, 0x3 ;  /* 0x000000c100007211 */ /* 0x000fe200078f18ff */
[----:B------:R-:W-:Y:S01]  /*0cb0*/  IMAD.IADD R11, R5, 0x1, -R6 ;  /* 0x00000001050b7824 */ /* 0x000fe200078e0a06 */
[----:B------:R-:W-:Y:S01]  /*0cc0*/  SHF.R.S32.HI R5, RZ, 0x4, R2 ;  /* 0x00000004ff057819 */ /* 0x000fe20000011402 */
[----:B------:R-:W-:Y:S01]  /*0cd0*/  IMAD.SHL.U32 R6, R4, 0x20, RZ ;  /* 0x0000002004067824 */ /* 0x000fe200078e00ff */
[----:B------:R-:W-:Y:S01]  /*0ce0*/  LOP3.LUT R4, R2, 0x3fffff0, RZ, 0xc0, !PT ;  /* 0x03fffff002047812 */ /* 0x000fe200078ec0ff */
[----:B------:R-:W-:Y:S01]  /*0cf0*/  IMAD R8, R8, 0x10, R11 ;  /* 0x0000001008087824 */ /* 0x000fe200078e020b */
[----:B------:R-:W-:-:S02]  /*0d00*/  LEA.HI R2, R2, R5, RZ, 0x1 ;  /* 0x0000000502027211 */ /* 0x000fc400078f08ff */
[----:B------:R-:W-:Y:S01]  /*0d10*/  LOP3.LUT R7, R6, 0xfffffc00, RZ, 0xc0, !PT ;  /* 0xfffffc0006077812 */ /* 0x000fe200078ec0ff */
[----:B------:R-:W-:Y:S01]  /*0d20*/  IMAD.IADD R4, R193, 0x1, -R4 ;  /* 0x00000001c1047824 */ /* 0x000fe200078e0a04 */
[----:B------:R-:W-:Y:S01]  /*0d30*/  LOP3.LUT R2, R2, 0x1ffffffe, RZ, 0xc0, !PT ;  /* 0x1ffffffe02027812 */ /* 0x000fe200078ec0ff */
[----:B------:R-:W-:Y:S01]  /*0d40*/  IMAD R23, R3, 0x40, R8 ;  /* 0x0000004003177824 */ /* 0x000fe200078e0208 */
[----:B------:R-:W-:Y:S01]  /*0d50*/  SHF.R.S32.HI R18, RZ, 0x3, R0 ;  /* 0x00000003ff127819 */ /* 0x000fe20000011400 */
[----:B------:R-:W-:Y:S02]  /*0d60*/  IMAD R7, R4, 0x40, R7 ;  /* 0x0000004004077824 */ /* 0x000fe400078e0207 */
[----:B------:R-:W-:-:S04]  /*0d70*/  IMAD.IADD R2, R5, 0x1, -R2 ;  /* 0x0000000105027824 */ /* 0x000fc800078e0a02 */
[----:B------:R-:W-:Y:S01]  /*0d80*/  IMAD R191, R2, 0x8, R7 ;  /* 0x0000000802bf7824 */ /* 0x000fe200078e0207 */
[----:B------:R-:W-:-:S05]  /*0d90*/  LOP3.LUT R2, R0, 0x1ffffff8, RZ, 0xc0, !PT ;  /* 0x1ffffff800027812 */ /* 0x000fca00078ec0ff */
[----:B------:R-:W-:-:S04]  /*0da0*/  IMAD.IADD R2, R193, 0x1, -R2 ;  /* 0x00000001c1027824 */ /* 0x000fc800078e0a02 */
[----:B------:R-:W-:-:S07]  /*0db0*/  IMAD.SHL.U32 R17, R2, 0x8, RZ ;  /* 0x0000000802117824 */ /* 0x000fce00078e00ff */
.L_x_2054:
[----:B0-----:R-:W0:Y:S01]  /*0dc0*/  LDC.64 R2, c[0x0][0xc60] ;  /* 0x00031800ff027b82 */ /* 0x001e220000000a00 */
        /* <DEDUP_REMOVED lines=13> */
[----:B------:R-:W-:Y:S01]  /*0ea0*/  IMAD.U32 R184, RZ, RZ, UR4 ;  /* 0x00000004ffb87e24 */ /* 0x000fe2000f8e00ff */
[----:B------:R-:W-:-:S04]  /*0eb0*/  @UP0 ULEA UR6, UP2, UR4, UR6, 0x2 ;  /* 0x0000000604060291 */ /* 0x000fc8000f84103f */
[----:B------:R-:W-:Y:S02]  /*0ec0*/  @UP0 ULEA.HI.X UR7, UR4, UR7, UR12, 0x2, UP2 ;  /* 0x0000000704070291 */ /* 0x000fe400090f140c */
[----:B------:R-:W-:Y:S01]  /*0ed0*/  IMAD.U32 R186, RZ, RZ, UR12 ;  /* 0x0000000cffba7e24 */ /* 0x000fe2000f8e00ff */
[----:B------:R-:W-:Y:S01]  /*0ee0*/  @UP1 ULEA UR8, UP0, UR4, UR8, 0x2 ;  /* 0x0000000804081291 */ /* 0x000fe2000f80103f */
[----:B------:R-:W-:-:S03]  /*0ef0*/  IMAD.U32 R2, RZ, RZ, UR6 ;  /* 0x00000006ff027e24 */ /* 0x000fc6000f8e00ff */
[----:B------:R-:W-:Y:S01]  /*0f00*/  @UP1 ULEA.HI.X UR9, UR4, UR9, UR12, 0x2, UP0 ;  /* 0x0000000904091291 */ /* 0x000fe200080f140c */
[----:B------:R-:W-:Y:S01]  /*0f10*/  IMAD.U32 R3, RZ, RZ, UR7 ;  /* 0x00000007ff037e24 */ /* 0x000fe2000f8e00ff */
[----:B------:R-:W-:Y:S01]  /*0f20*/  ULDC.64 UR6, c[0x0][0x3f8] ;  /* 0x0000fe0000067ab9 */ /* 0x000fe20000000a00 */
[----:B---345:R-:W-:Y:S01]  /*0f30*/  IMAD.U32 R4, RZ, RZ, UR8 ;  /* 0x00000008ff047e24 */ /* 0x038fe2000f8e00ff */
[----:B------:R-:W-:Y:S02]  /*0f40*/  ULDC UR4, c[0x0][0x404] ;  /* 0x0001010000047ab9 */ /* 0x000fe40000000800 */
[----:B------:R-:W-:Y:S01]  /*0f50*/  IMAD.U32 R5, RZ, RZ, UR9 ;  /* 0x00000009ff057e24 */ /* 0x000fe2000f8e00ff */
[----:B------:R-:W2:Y:S01]  /*0f60*/  @P0 LDG.E R2, desc[UR10][R2.64] ;  /* 0x0000000a02020981 */ /* 0x000ea2000c1e1900 */
[----:B------:R-:W-:Y:S01]  /*0f70*/  UISETP.NE.U32.AND UP0, UPT, UR6, URZ, UPT ;  /* 0x0000003f0600728c */ /* 0x000fe2000bf05070 */
[----:B------:R-:W-:Y:S02]  /*0f80*/  ULDC.64 UR8, c[0x0][0xa20] ;  /* 0x0002880000087ab9 */ /* 0x000fe40000000a00 */
[----:B------:R-:W3:Y:S01]  /*0f90*/  @P2 LDG.E R4, desc[UR10][R4.64] ;  /* 0x0000000a04042981 */ /* 0x000ee2000c1e1900 */
[----:B------:R-:W-:Y:S01]  /*0fa0*/  UISETP.NE.AND.EX UP0, UPT, UR7, URZ, UPT, UP0 ;  /* 0x0000003f0700728c */ /* 0x000fe2000bf05300 */
[----:B------:R-:W-:Y:S01]  /*0fb0*/  ISETP.NE.U32.AND P1, PT, RZ, UR8, PT ;  /* 0x00000008ff007c0c */ /* 0x000fe2000bf25070 */
[----:B------:R-:W-:Y:S01]  /*0fc0*/  ULDC UR6, c[0x0][0x2e0] ;  /* 0x0000b80000067ab9 */ /* 0x000fe20000000800 */
[----:B------:R-:W-:Y:S01]  /*0fd0*/  UMOV UR61, URZ ;  /* 0x0000003f003d7c82 */ /* 0x000fe20008000000 */
[----:B------:R-:W-:Y:S01]  /*0fe0*/  USEL UR4, UR4, 0x1, UP0 ;  /* 0x0000000104047887 */ /* 0x000fe20008000000 */
[----:B------:R-:W-:Y:S01]  /*0ff0*/  ISETP.NE.AND.EX P1, PT, RZ, UR9, PT, P1 ;  /* 0x00000009ff007c0c */ /* 0x000fe2000bf25310 */
[----:B------:R-:W-:Y:S01]  /*1000*/  ULDC UR60, c[0x0][0x288] ;  /* 0x0000a200003c7ab9 */ /* 0x000fe20000000800 */
[----:B------:R-:W-:Y:S01]  /*1010*/  IMAD.U32 R185, RZ, RZ, UR5 ;  /* 0x00000005ffb97e24 */ /* 0x000fe2000f8e00ff */
[----:B------:R-:W-:Y:S01]  /*1020*/  UIMAD UR6, UR4, UR6, URZ ;  /* 0x00000006040672a4 */ /* 0x000fe2000f8e023f */
[----:B--2---:R-:W-:-:S02]  /*1030*/  @P0 R2UR UR61, R2 ;  /* 0x00000000023d02ca */ /* 0x004fc400000e0000 */
[----:B---3--:R-:W-:Y:S01]  /*1040*/  @P2 R2UR UR60, R4 ;  /* 0x00000000043c22ca */ /* 0x008fe200000e0000 */
[----:B-1----:R-:W-:-:S14]  /*1050*/  @P2 BRA `(.L_x_2001) ;  /* 0x00000000003c2947 */ /* 0x002fdc0003800000 */
[----:B------:R-:W-:Y:S02]  /*1060*/  ULDC.64 UR4, c[0x0][0xa00] ;  /* 0x0002800000047ab9 */ /* 0x000fe40000000a00 */
[----:B------:R-:W-:-:S04]  /*1070*/  ISETP.NE.U32.AND P0, PT, RZ, UR4, PT ;  /* 0x00000004ff007c0c */ /* 0x000fc8000bf05070 */
[----:B------:R-:W-:-:S13]  /*1080*/  ISETP.NE.AND.EX P0, PT, RZ, UR5, PT, P0 ;  /* 0x00000005ff007c0c */ /* 0x000fda000bf05300 */
[----:B------:R-:W-:Y:S05]  /*1090*/  @!P0 BRA `(.L_x_2001) ;  /* 0x00000000002c8947 */ /* 0x000fea0003800000 */
[----:B------:R-:W-:Y:S01]  /*10a0*/  R2UR UR7, R184 ;  /* 0x00000000b80772ca */ /* 0x000fe200000e0000 */
[----:B------:R-:W-:Y:S01]  /*10b0*/  ULDC.64 UR4, c[0x0][0xa00] ;  /* 0x0002800000047ab9 */ /* 0x000fe20000000a00 */
[----:B------:R-:W-:-:S11]  /*10c0*/  ULDC.64 UR10, c[0x0][0x208] ;  /* 0x00008200000a7ab9 */ /* 0x000fd60000000a00 */
        /* <DEDUP_REMOVED lines=8> */
.L_x_2001:
[----:B------:R-:W-:-:S13]  /*1150*/  R2UR UR4, R16 ;  /* 0x00000000100472ca */ /* 0x000fda00000e0000 */
[----:B------:R-:W-:Y:S01]  /*1160*/  IMAD.U32 R187, RZ, RZ, UR4 ;  /* 0x00000004ffbb7e24 */ /* 0x000fe2000f8e00ff */
[----:B------:R-:W-:Y:S06]  /*1170*/  @!P1 BRA `(.L_x_2002) ;  /* 0x0000000000289947 */ /* 0x000fec0003800000 */
[----:B------:R-:W-:Y:S01]  /*1180*/  R2UR UR5, R184 ;  /* 0x00000000b80572ca */ /* 0x000fe200000e0000 */
[----:B------:R-:W-:Y:S01]  /*1190*/  ULDC.64 UR6, c[0x0][0x208] ;  /* 0x0000820000067ab9 */ /* 0x000fe20000000a00 */
[----:B------:R-:W-:-:S11]  /*11a0*/  R2UR UR10, R186 ;  /* 0x00000000ba0a72ca */ /* 0x000fd600000e0000 */
[----:B------:R-:W-:-:S04]  /*11b0*/  ULEA UR4, UP0, UR5, UR8, 0x2 ;  /* 0x0000000805047291 */ /* 0x000fc8000f80103f */
[----:B------:R-:W-:Y:S02]  /*11c0*/  ULEA.HI.X UR5, UR5, UR9, UR10, 0x2, UP0 ;  /* 0x0000000905057291 */ /* 0x000fe400080f140a */
[----:B------:R-:W-:-:S04]  /*11d0*/  IMAD.U32 R2, RZ, RZ, UR4 ;  /* 0x00000004ff027e24 */ /* 0x000fc8000f8e00ff */
[----:B------:R-:W-:-:S05]  /*11e0*/  IMAD.U32 R3, RZ, RZ, UR5 ;  /* 0x00000005ff037e24 */ /* 0x000fca000f8e00ff */
[----:B------:R-:W2:Y:S02]  /*11f0*/  LDG.E R2, desc[UR6][R2.64] ;  /* 0x0000000602027981 */ /* 0x000ea4000c1e1900 */
[----:B--2---:R-:W-:Y:S01]  /*1200*/  R2UR UR6, R2 ;  /* 0x00000000020672ca */ /* 0x004fe200000e0000 */
[----:B------:R-:W-:-:S14]  /*1210*/  BRA `(.L_x_2003) ;  /* 0x00000000003c7947 */ /* 0x000fdc0003800000 */
.L_x_2002:
        /* <DEDUP_REMOVED lines=15> */
.L_x_2003:
[----:B------:R-:W-:Y:S01]  /*1310*/  R2UR UR4, R16 ;  /* 0x00000000100472ca */ /* 0x000fe200000e0000 */
[----:B------:R-:W-:Y:S01]  /*1320*/  UIADD3 UR61, -UR61, UR6, URZ ;  /* 0x000000063d3d7290 */ /* 0x000fe2000fffe13f */
[----:B------:R-:W-:Y:S02]  /*1330*/  PLOP3.LUT P0, PT, PT, PT, PT, 0x80, 0x0 ;  /* 0x000000000000781c */ /* 0x000fe40003f0f070 */
        /* <DEDUP_REMOVED lines=10> */
[----:B------:R-:W-:Y:S01]  /*13e0*/  ULEA UR5, UR4, 0xff, 0x7 ;  /* 0x000000ff04057891 */ /* 0x000fe2000f8e383f */
[----:B------:R-:W-:Y:S01]  /*13f0*/  CS2R R68, SRZ ;  /* 0x0000000000447805 */ /* 0x000fe2000001ff00 */
[----:B------:R-:W-:Y:S01]  /*1400*/  UIADD3 UR4, UR61, 0x7f, URZ ;  /* 0x0000007f3d047890 */ /* 0x000fe2000fffe03f */
[----:B------:R-:W-:Y:S01]  /*1410*/  CS2R R66, SRZ ;  /* 0x0000000000427805 */ /* 0x000fe2000001ff00 */
[----:B------:R-:W-:Y:S01]  /*1420*/  UIADD3 UR6, UR61, UR5, -UR60 ;  /* 0x000000053d067290 */ /* 0x000fe2000fffe83c */
        /* <DEDUP_REMOVED lines=12> */
[----:B------:R-:W-:-:S02]  /*14f0*/  CS2R R52, SRZ ;  /* 0x0000000000347805 */ /* 0x000fc4000001ff00 */
[----:B------:R-:W-:Y:S02]  /*1500*/  CS2R R50, SRZ ;  /* 0x0000000000327805 */ /* 0x000fe4000001ff00 */
[----:B------:R-:W-:Y:S01]  /*1510*/  CS2R R48, SRZ ;  /* 0x0000000000307805 */ /* 0x000fe2000001ff00 */
[----:B------:R-:W-:Y:S01]  /*1520*/  UISETP.LT.AND UP0, UPT, UR5, UR7, UPT ;  /* 0x000000070500728c */ /* 0x000fe2000bf01270 */
[----:B------:R-:W-:Y:S02]  /*1530*/  CS2R R30, SRZ ;  /* 0x00000000001e7805 */ /* 0x000fe4000001ff00 */
[----:B------:R-:W-:Y:S02]  /*1540*/  CS2R R32, SRZ ;  /* 0x0000000000207805 */ /* 0x000fe4000001ff00 */
[----:B------:R-:W-:Y:S01]  /*1550*/  CS2R R42, SRZ ;  /* 0x00000000002a7805 */ /* 0x000fe2000001ff00 */
[----:B------:R-:W-:Y:S01]  /*1560*/  USEL UR8, UR5, UR7, UP0 ;  /* 0x0000000705087287 */ /* 0x000fe20008000000 */
[----:B------:R-:W-:-:S02]  /*1570*/  CS2R R40, SRZ ;  /* 0x0000000000287805 */ /* 0x000fc4000001ff00 */
[----:B------:R-:W-:Y:S02]  /*1580*/  CS2R R38, SRZ ;  /* 0x0000000000267805 */ /* 0x000fe4000001ff00 */
[----:B------:R-:W-:Y:S01]  /*1590*/  CS2R R36, SRZ ;  /* 0x0000000000247805 */ /* 0x000fe2000001ff00 */
[----:B------:R-:W-:Y:S01]  /*15a0*/  UISETP.GE.AND UP0, UPT, UR8, 0x1, UPT ;  /* 0x000000010800788c */ /* 0x000fe2000bf06270 */
[----:B------:R-:W-:Y:S01]  /*15b0*/  CS2R R34, SRZ ;  /* 0x0000000000227805 */ /* 0x000fe2000001ff00 */
[----:B------:R-:W-:Y:S01]  /*15c0*/  IMAD.U32 R90, RZ, RZ, UR8 ;  /* 0x00000008ff5a7e24 */ /* 0x000fe2000f8e00ff */
[----:B------:R-:W-:Y:S02]  /*15d0*/  CS2R R88, SRZ ;  /* 0x0000000000587805 */ /* 0x000fe4000001ff00 */
[----:B------:R-:W-:Y:S01]  /*15e0*/  CS2R R6, SRZ ;  /* 0x0000000000067805 */ /* 0x000fe2000001ff00 */
[----:B------:R-:W-:Y:S01]  /*15f0*/  IMAD.MOV.U32 R8, RZ, RZ, RZ ;  /* 0x000000ffff087224 */ /* 0x000fe200078e00ff */
[----:B------:R-:W-:Y:S01]  /*1600*/  PLOP3.LUT P1, PT, PT, PT, UP0, 0x80, 0x0 ;  /* 0x000000000000781c */ /* 0x000fe20003f2f008 */
[----:B------:R-:W-:-:S02]  /*1610*/  IMAD.MOV.U32 R91, RZ, RZ, RZ ;  /* 0x000000ffff5b7224 */ /* 0x000fc400078e00ff */
[----:B------:R-:W-:Y:S02]  /*1620*/  IMAD.MOV.U32 R12, RZ, RZ, RZ ;  /* 0x000000ffff0c7224 */ /* 0x000fe400078e00ff */
[----:B------:R-:W-:Y:S02]  /*1630*/  IMAD.MOV.U32 R93, RZ, RZ, RZ ;  /* 0x000000ffff5d7224 */ /* 0x000fe400078e00ff */
[----:B------:R-:W-:Y:S02]  /*1640*/  IMAD.MOV.U32 R14, RZ, RZ, RZ ;  /* 0x000000ffff0e7224 */ /* 0x000fe400078e00ff */
[----:B------:R-:W-:-:S04]  /*1650*/  IMAD.MOV.U32 R95, RZ, RZ, RZ ;  /* 0x000000ffff5f7224 */ /* 0x000fc800078e00ff */
[----:B------:R-:W-:Y:S05]  /*1660*/  @!P1 BRA `(.L_x_2004) ;  /* 0x00000084008c9947 */ /* 0x000fea0003800000 */
        /* <DEDUP_REMOVED lines=31> */
.L_x_2005:
        /* <DEDUP_REMOVED lines=9> */
[----:B------:R-:W0:Y:S02]  /*18f0*/  SYNCS.PHASECHK.TRANS64.TRYWAIT P1, [UR38+0x34800], R0 ;  /* 0x03480000ff0075a7 */ /* 0x000e240008020166 */
[----:B0-----:R-:W-:Y:S05]  /*1900*/  @!P1 BRA `(.L_x_2006) ;  /* 0x000000f8000c9947 */ /* 0x001fea0003800000 */
.L_x_2142:
[----:B------:R-:W-:Y:S05]  /*1910*/  @!P0 BRA `(.L_x_2007) ;  /* 0x0000000000048947 */ /* 0x000fea0003800000 */
[----:B------:R-:W-:Y:S01]  /*1920*/  BPT.TRAP 0x1 ;  /* 0x000000040000795c */ /* 0x000fe20000300000 */
.L_x_2007:
[----:B------:R-:W-:Y:S02]  /*1930*/  IMAD.U32 R2, RZ, RZ, UR36 ;  /* 0x00000024ff027e24 */ /* 0x000fe4000f8e00ff */
[----:B0-----:R-:W-:-:S03]  /*1940*/  IMAD.U32 R3, RZ, RZ, UR37 ;  /* 0x00000025ff037e24 */ /* 0x001fc6000f8e00ff */
[----:B------:R-:W-:Y:S02]  /*1950*/  LEA R2, R2, UR38, 0x3 ;  /* 0x0000002602027c11 */ /* 0x000fe4000f8e18ff */
[----:B------:R-:W-:-:S04]  /*1960*/  SHF.L.U32 R3, R3, 0x1f, RZ ;  /* 0x0000001f03037819 */ /* 0x000fc800000006ff */
[----:B------:R0:W1:Y:S01]  /*1970*/  SYNCS.PHASECHK.TRANS64.TRYWAIT P2, [R2+URZ+0x34830], R3 ;  /* 0x03483003020075a7 */ /* 0x000062000804017f */
[----:B------:R-:W-:Y:S05]  /*1980*/  @!P0 BRA `(.L_x_2008) ;  /* 0x0000000000048947 */ /* 0x000fea0003800000 */
[----:B------:R-:W-:Y:S01]  /*1990*/  BPT.TRAP 0x1 ;  /* 0x000000040000795c */ /* 0x000fe20000300000 */
.L_x_2008:
[----:B------:R-:W2:Y:S01]  /*19a0*/  S2R R0, SR_TID.X ;  /* 0x0000000000007919 */ /* 0x000ea20000002100 */
[----:B------:R-:W-:Y:S01]  /*19b0*/  IMAD.MOV.U32 R151, RZ, RZ, RZ ;  /* 0x000000ffff977224 */ /* 0x000fe200078e00ff */
[----:B--2---:R-:W-:Y:S01]  /*19c0*/  LOP3.LUT P1, RZ, R0, 0x7f, RZ, 0xc0, !PT ;  /* 0x0000007f00ff7812 */ /* 0x004fe2000782c0ff */
[----:B-1----:R-:W-:-:S12]  /*19d0*/  @P2 BRA `(.L_x_2009) ;  /* 0x0000000000082947 */ /* 0x002fd80003800000 */
[----:B------:R-:W1:Y:S02]  /*19e0*/  SYNCS.PHASECHK.TRANS64.TRYWAIT P2, [R2+URZ+0x34830], R3 ;  /* 0x03483003020075a7 */ /* 0x000e64000804017f */
[----:B-1----:R-:W-:Y:S05]  /*19f0*/  @!P2 BRA `(.L_x_2010) ;  /* 0x000000f400e8a947 */ /* 0x002fea0003800000 */
.L_x_2009:
        /* <DEDUP_REMOVED lines=10> */
[----:B------:R-:W-:Y:S01]  /*1aa0*/  R2UR UR7, R90 ;  /* 0x000000005a0772ca */ /* 0x000fe200000e0000 */
[----:B------:R-:W-:Y:S01]  /*1ab0*/  UMOV UR53, 0x40000040 ;  /* 0x4000004000357882 */ /* 0x000fe20000000000 */
[----:B------:R-:W-:Y:S01]  /*1ac0*/  UMOV UR55, 0x40000040 ;  /* 0x4000004000377882 */ /* 0x000fe20000000000 */
[----:B------:R-:W-:Y:S01]  /*1ad0*/  ULOP3.LUT UR39, UR4, 0x10000, URZ, 0xfc, !UPT ;  /* 0x0001000004277892 */ /* 0x000fe2000f8efc3f */
[----:B------:R-:W-:Y:S01]  /*1ae0*/  R2UR UR6, R16 ;  /* 0x00000000100672ca */ /* 0x000fe200000e0000 */
[----:B------:R-:W-:Y:S01]  /*1af0*/  ULOP3.LUT UR4, UR40, 0x10000, URZ, 0xfc, !UPT ;  /* 0x0001000028047892 */ /* 0x000fe2000f8efc3f */
[----:B01----:R-:W-:Y:S01]  /*1b00*/  @!P1 VIADD R2, R2, 0x34840 ;  /* 0x0003484002029836 */ /* 0x003fe20000000000 */
[----:B------:R-:W-:Y:S01]  /*1b10*/  UIMAD UR5, UR36, 0xc00, UR39 ;  /* 0x00000c00240578a4 */ /* 0x000fe2000f8e0227 */
[--C-:B------:R-:W-:Y:S01]  /*1b20*/  IMAD.MOV.U32 R150, RZ, RZ, R151.reuse ;  /* 0x000000ffff967224 */ /* 0x100fe200078e0097 */
[----:B------:R-:W-:Y:S01]  /*1b30*/  UIADD3 UR56, UR4, 0x2, URZ ;  /* 0x0000000204387890 */ /* 0x000fe2000fffe03f */
[--C-:B------:R-:W-:Y:S01]  /*1b40*/  IMAD.MOV.U32 R149, RZ, RZ, R151.reuse ;  /* 0x000000ffff957224 */ /* 0x100fe200078e0097 */
[----:B------:R-:W-:Y:S01]  /*1b50*/  UIADD3 UR58, UR5, 0x2, URZ ;  /* 0x00000002053a7890 */ /* 0x000fe2000fffe03f */
[----:B------:R-:W-:Y:S01]  /*1b60*/  @!P1 PRMT R2, RZ, 0x654, R2 ;  /* 0x00000654ff029816 */ /* 0x000fe20000000002 */
[----:B------:R-:W-:Y:S01]  /*1b70*/  UMOV UR8, UR4 ;  /* 0x0000000400087c82 */ /* 0x000fe20008000000 */
[----:B------:R-:W-:Y:S01]  /*1b80*/  UMOV UR10, UR5 ;  /* 0x00000005000a7c82 */ /* 0x000fe20008000000 */
[----:B------:R-:W-:Y:S01]  /*1b90*/  UIADD3 UR52, UR4, 0x4, URZ ;  /* 0x0000000404347890 */ /* 0x000fe2000fffe03f */
[----:B------:R-:W-:Y:S01]  /*1ba0*/  HGMMA.64x128x16.F32.BF16 R24, gdesc[UR8], RZ, !UPT, gsb0 ;  /* 0x01e00000081879f0 */ /* 0x000fe2000c0018ff */
[----:B------:R-:W-:Y:S01]  /*1bb0*/  UIADD3 UR54, UR5, 0x4, URZ ;  /* 0x0000000405367890 */ /* 0x000fe2000fffe03f */
[----:B------:R-:W-:Y:S01]  /*1bc0*/  IMAD.U32 R8, RZ, RZ, UR8 ;  /* 0x00000008ff087e24 */ /* 0x000fe2000f8e00ff */
[----:B------:R-:W-:Y:S01]  /*1bd0*/  UIADD3 UR48, UR4, 0x6, URZ ;  /* 0x0000000604307890 */ /* 0x000fe2000fffe03f */
[----:B------:R-:W-:Y:S01]  /*1be0*/  IMAD.U32 R0, RZ, RZ, UR6 ;  /* 0x00000006ff007e24 */ /* 0x000fe2000f8e00ff */
        /* <DEDUP_REMOVED lines=53> */
[--C-:B------:R-:W-:Y:S01]  /*1f40*/  IMAD.MOV.U32 R131, RZ, RZ, R151.reuse ;  /* 0x000000ffff837224 */ /* 0x100fe200078e0097 */
[----:B------:R-:W-:Y:S01]  /*1f50*/  UIMAD UR4, UR7, UR4, 0x80 ;  /* 0x00000080070474a4 */ /* 0x000fe2000f8e0204 */
[----:B------:R-:W-:-:S02]  /*1f60*/  IMAD.MOV.U32 R130, RZ, RZ, R151 ;  /* 0x000000ffff827224 */ /* 0x000fc400078e0097 */
[--C-:B------:R-:W-:Y:S01]  /*1f70*/  IMAD.MOV.U32 R129, RZ, RZ, R151.reuse ;  /* 0x000000ffff817224 */ /* 0x100fe200078e0097 */
[----:B------:R-:W-:Y:S01]  /*1f80*/  UIADD3 UR4, UR61, UR4, URZ ;  /* 0x000000043d047290 */ /* 0x000fe2000fffe03f */
[--C-:B------:R-:W-:Y:S02]  /*1f90*/  IMAD.MOV.U32 R128, RZ, RZ, R151.reuse ;  /* 0x000000ffff807224 */ /* 0x100fe400078e0097 */
[--C-:B------:R-:W-:Y:S01]  /*1fa0*/  IMAD.MOV.U32 R127, RZ, RZ, R151.reuse ;  /* 0x000000ffff7f7224 */ /* 0x100fe200078e0097 */
[----:B------:R-:W-:Y:S01]  /*1fb0*/  UIADD3 UR5, -UR60, 0x1, UR4 ;  /* 0x000000013c057890 */ /* 0x000fe2000fffe104 */
[--C-:B------:R-:W-:Y:S02]  /*1fc0*/  IMAD.MOV.U32 R126, RZ, RZ, R151.reuse ;  /* 0x000000ffff7e7224 */ /* 0x100fe400078e0097 */
[----:B------:R-:W-:Y:S01]  /*1fd0*/  IMAD.U32 R3, RZ, RZ, UR4 ;  /* 0x00000004ff037e24 */ /* 0x000fe2000f8e00ff */
[----:B------:R-:W-:Y:S01]  /*1fe0*/  ULDC UR4, c[0x0][0x988] ;  /* 0x0002620000047ab9 */ /* 0x000fe20000000800 */
[----:B------:R-:W-:-:S02]  /*1ff0*/  IMAD.MOV.U32 R125, RZ, RZ, R151 ;  /* 0x000000ffff7d7224 */ /* 0x000fc400078e0097 */
[----:B------:R-:W-:Y:S01]  /*2000*/  IMAD.U32 R5, RZ, RZ, UR5 ;  /* 0x00000005ff057e24 */ /* 0x000fe2000f8e00ff */
[----:B------:R-:W-:Y:S01]  /*2010*/  UIADD3 UR5, UR61, -UR60, URZ ;  /* 0x8000003c3d057290 */ /* 0x000fe2000fffe03f */
[C---:B------:R-:W-:Y:S02]  /*2020*/  IMAD R3, R22.reuse, -0x2, R3 ;  /* 0xfffffffe16037824 */ /* 0x040fe400078e0203 */
[----:B------:R-:W-:Y:S01]  /*2030*/  IMAD R4, R22, -0x2, R5 ;  /* 0xfffffffe16047824 */ /* 0x000fe200078e0205 */
[----:B------:R-:W-:Y:S01]  /*2040*/  ULEA UR5, UR6, UR5, 0x7 ;  /* 0x0000000506057291 */ /* 0x000fe2000f8e383f */
[----:B------:R-:W-:Y:S02]  /*2050*/  IMAD R5, R0, 0x80, R23 ;  /* 0x0000008000057824 */ /* 0x000fe400078e0217 */
[--C-:B------:R-:W-:Y:S01]  /*2060*/  IMAD.MOV.U32 R124, RZ, RZ, R151.reuse ;  /* 0x000000ffff7c7224 */ /* 0x100fe200078e0097 */
[----:B------:R-:W-:Y:S01]  /*2070*/  USHF.R.S32.HI UR6, URZ, 0x1f, UR5 ;  /* 0x0000001f3f067899 */ /* 0x000fe20008011405 */
[----:B------:R-:W-:Y:S01]  /*2080*/  IMAD.MOV.U32 R123, RZ, RZ, R151 ;  /* 0x000000ffff7b7224 */ /* 0x000fe200078e0097 */
[----:B------:R-:W-:Y:S01]  /*2090*/  IADD3 R0, R4, 0x8, R5 ;  /* 0x0000000804007810 */ /* 0x000fe20007ffe005 */
[--C-:B------:R-:W-:Y:S01]  /*20a0*/  IMAD.MOV.U32 R122, RZ, RZ, R151.reuse ;  /* 0x000000ffff7a7224 */ /* 0x100fe200078e0097 */
[----:B------:R-:W-:Y:S01]  /*20b0*/  ULEA.HI UR6, UR6, UR5, URZ, 0x7 ;  /* 0x0000000506067291 */ /* 0x000fe2000f8f383f */
[--C-:B------:R-:W-:Y:S01]  /*20c0*/  IMAD.MOV.U32 R120, RZ, RZ, R151.reuse ;  /* 0x000000ffff787224 */ /* 0x100fe200078e0097 */
[----:B------:R-:W-:Y:S01]  /*20d0*/  VIMNMX R0, R3, R0, PT ;  /* 0x0000000003007248 */ /* 0x000fe20003fe0100 */
[----:B------:R-:W-:Y:S01]  /*20e0*/  IMAD.MOV.U32 R118, RZ, RZ, R151 ;  /* 0x000000ffff767224 */ /* 0x000fe200078e0097 */
[----:B------:R-:W-:Y:S01]  /*20f0*/  VIADDMNMX R3, R5, R4, R3, PT ;  /* 0x0000000405037246 */ /* 0x000fe20003800103 */
[----:B------:R-:W-:Y:S01]  /*2100*/  USHF.R.S32.HI UR6, URZ, 0x7, UR6 ;  /* 0x000000073f067899 */ /* 0x000fe20008011406 */
[C---:B------:R-:W-:Y:S01]  /*2110*/  ISETP.GT.AND P2, PT, R0.reuse, RZ, PT ;  /* 0x000000ff0000720c */ /* 0x040fe20003f44270 */
[--C-:B------:R-:W-:Y:S01]  /*2120*/  IMAD.MOV.U32 R116, RZ, RZ, R151.reuse ;  /* 0x000000ffff747224 */ /* 0x100fe200078e0097 */
[C---:B------:R-:W-:Y:S01]  /*2130*/  ISETP.GT.AND P3, PT, R0.reuse, 0x1, PT ;  /* 0x000000010000780c */ /* 0x040fe20003f64270 */
[----:B------:R-:W-:Y:S01]  /*2140*/  UISETP.LT.AND UP0, UPT, URZ, UR6, UPT ;  /* 0x000000063f00728c */ /* 0x000fe2000bf01270 */
        /* <DEDUP_REMOVED lines=30> */
[----:B------:R-:W-:Y:S02]  /*2330*/  USEL UR11, URZ, UR6, !UP0 ;  /* 0x000000063f0b7287 */ /* 0x000fe4000c000000 */
        /* <DEDUP_REMOVED lines=109> */
[----:B------:R-:W-:Y:S01]  /*2a10*/  UIADD3 UR4, UR7, -0x2, URZ ;  /* 0xfffffffe07047890 */ /* 0x000fe2000fffe03f */
[----:B------:R-:W-:-:S02]  /*2a20*/  FMNMX.FTZ R6, R83, R6, !PT ;  /* 0x0000000653067209 */ /* 0x000fc40007810000 */
[----:B------:R-:W-:Y:S01]  /*2a30*/  FSEL R87, R87, -INF , P2 ;  /* 0xff80000057577808 */ /* 0x000fe20001000000 */
[----:B------:R-:W-:Y:S01]  /*2a40*/  UISETP.GE.AND UP0, UPT, UR4, UR11, UPT ;  /* 0x0000000b0400728c */ /* 0x000fe2000bf06270 */
[----:B------:R-:W-:Y:S02]  /*2a50*/  FMNMX.FTZ R6, R121, R6, !PT ;  /* 0x0000000679067209 */ /* 0x000fe40007810000 */
[----:B------:R-:W-:Y:S02]  /*2a60*/  ISETP.GT.AND P3, PT, R3, 0x1, PT ;  /* 0x000000010300780c */ /* 0x000fe40003f64270 */
[----:B------:R-:W-:Y:S02]  /*2a70*/  FMNMX.FTZ R6, R87, R6, !PT ;  /* 0x0000000657067209 */ /* 0x000fe40007810000 */
[----:B------:R-:W-:Y:S02]  /*2a80*/  ISETP.GT.AND P4, PT, R3, 0x8, PT ;  /* 0x000000080300780c */ /* 0x000fe40003f84270 */
[----:B------:R-:W-:Y:S01]  /*2a90*/  FSEL R25, R25, -INF , P3 ;  /* 0xff80000019197808 */ /* 0x000fe20001800000 */
[----:B------:R-:W1:Y:S01]  /*2aa0*/  SHFL.BFLY PT, R7, R6, 0x2, 0x1f ;  /* 0x0c401f0006077f89 */ /* 0x000e6200000e0000 */
[----:B------:R-:W-:-:S02]  /*2ab0*/  ISETP.GT.AND P3, PT, R3, 0x10, PT ;  /* 0x000000100300780c */ /* 0x000fc40003f64270 */
[----:B-1----:R-:W-:-:S05]  /*2ac0*/  FMNMX.FTZ R10, R6, R7, !PT ;  /* 0x00000007060a7209 */ /* 0x002fca0007810000 */
[----:B------:R-:W1:Y:S02]  /*2ad0*/  SHFL.BFLY PT, R7, R10, 0x1, 0x1f ;  /* 0x0c201f000a077f89 */ /* 0x000e6400000e0000 */
[----:B-1----:R-:W-:-:S04]  /*2ae0*/  FMNMX.FTZ R7, R10, R7, !PT ;  /* 0x000000070a077209 */ /* 0x002fc80007810000 */
        /* <DEDUP_REMOVED lines=32> */
[----:B------:R-:W1:Y:S01]  /*2cf0*/  MUFU.EX2 R6, R6 ;  /* 0x0000000600067308 */ /* 0x000e620000000800 */
        /* <DEDUP_REMOVED lines=33> */
[----:B------:R-:W-:Y:S01]  /*2f10*/  FFMA.FTZ R75, R75, R0, -R38 ;  /* 0x000000004b4b7223 */ /* 0x000fe20000010826 */
[----:B------:R-:W-:Y:S01]  /*2f20*/  FSEL R31, R48, -INF , P3 ;  /* 0xff800000301f7808 */ /* 0x000fe20001800000 */
[----:B-1----:R-:W-:Y:S01]  /*2f30*/  FADD.FTZ R48, R181, R6 ;  /* 0x00000006b5307221 */ /* 0x002fe20000010000 */
        /* <DEDUP_REMOVED lines=87> */
[----:B------:R-:W-:Y:S02]  /*34b0*/  FSEL R85, R85, -INF , P2 ;  /* 0xff80000055557808 */ /* 0x000fe40001000000 */
[----:B------:R-:W-:Y:S02]  /*34c0*/  FMNMX.FTZ R4, R3, R4, !PT ;  /* 0x0000000403047209 */ /* 0x000fe40007810000 */
[----:B------:R-:W-:Y:S01]  /*34d0*/  F2FP.BF16.F32.PACK_AB R181, R6, R181 ;  /* 0x000000b506b5723e */ /* 0x000fe200000010ff */
[----:B------:R-:W-:Y:S01]  /*34e0*/  MUFU.EX2 R161, R161 ;  /* 0x000000a100a17308 */ /* 0x000fe20000000800 */
[----:B------:R-:W-:-:S05]  /*34f0*/  FMNMX.FTZ R4, R85, R4, !PT ;  /* 0x0000000455047209 */ /* 0x000fca0007810000 */
[----:B------:R-:W1:Y:S02]  /*3500*/  SHFL.BFLY PT, R89, R4, 0x2, 0x1f ;  /* 0x0c401f0004597f89 */ /* 0x000e6400000e0000 */
[----:B------:R-:W-:Y:S08]  /*3510*/  MUFU.EX2 R36, R67 ;  /* 0x0000004300247308 */ /* 0x000ff00000000800 */
[----:B------:R-:W-:Y:S08]  /*3520*/  MUFU.EX2 R163, R163 ;  /* 0x000000a300a37308 */ /* 0x000ff00000000800 */
[----:B------:R-:W-:Y:S01]  /*3530*/  MUFU.EX2 R40, R71 ;  /* 0x0000004700287308 */ /* 0x000fe20000000800 */
[----:B-1----:R-:W-:-:S07]  /*3540*/  FMNMX.FTZ R89, R4, R89, !PT ;  /* 0x0000005904597209 */ /* 0x002fce0007810000 */
[----:B------:R-:W-:Y:S01]  /*3550*/  MUFU.EX2 R115, R115 ;  /* 0x0000007300737308 */ /* 0x000fe20000000800 */
[----:B------:R-:W1:Y:S07]  /*3560*/  SHFL.BFLY PT, R4, R89, 0x1, 0x1f ;  /* 0x0c201f0059047f89 */ /* 0x000e6e00000e0000 */
[----:B------:R-:W2:Y:S08]  /*3570*/  MUFU.EX2 R42, R75 ;  /* 0x0000004b002a7308 */ /* 0x000eb00000000800 */
[----:B------:R-:W-:Y:S08]  /*3580*/  MUFU.EX2 R117, R117 ;  /* 0x0000007500757308 */ /* 0x000ff00000000800 */
[----:B------:R-:W-:Y:S01]  /*3590*/  MUFU.EX2 R44, R79 ;  /* 0x0000004f002c7308 */ /* 0x000fe20000000800 */
[----:B--2---:R-:W-:-:S02]  /*35a0*/  F2FP.BF16.F32.PACK_AB R157, R42, R115 ;  /* 0x000000732a9d723e */ /* 0x004fc400000010ff */
[----:B-1----:R-:W-:Y:S01]  /*35b0*/  FMNMX.FTZ R4, R89, R4, !PT ;  /* 0x0000000459047209 */ /* 0x002fe20007810000 */
[----:B------:R-:W-:-:S03]  /*35c0*/  IMAD.MOV.U32 R89, RZ, RZ, R151 ;  /* 0x000000ffff597224 */ /* 0x000fc600078e0097 */
[C---:B------:R-:W-:Y:S01]  /*35d0*/  FSETP.NEU.FTZ.AND P2, PT, R4.reuse, -INF , PT ;  /* 0xff8000000400780b */ /* 0x040fe20003f5d000 */
[-C--:B------:R-:W-:Y:S01]  /*35e0*/  FMUL.FTZ R34, R4, R0.reuse ;  /* 0x0000000004227220 */ /* 0x080fe20000410000 */
[----:B------:R-:W-:Y:S04]  /*35f0*/  MUFU.EX2 R119, R119 ;  /* 0x0000007700777308 */ /* 0x000fe80000000800 */
[----:B------:R-:W-:Y:S02]  /*3600*/  FSEL R34, R34, RZ, P2 ;  /* 0x000000ff22227208 */ /* 0x000fe40001000000 */
[----:B------:R-:W-:Y:S02]  /*3610*/  PLOP3.LUT P2, PT, PT, PT, UP0, 0x80, 0x0 ;  /* 0x000000000000781c */ /* 0x000fe40003f4f008 */
        /* <DEDUP_REMOVED lines=32> */
[----:B------:R3:W4:Y:S01]  /*3820*/  MUFU.EX2 R182, R29 ;  /* 0x0000001d00b67308 */ /* 0x0007220000000800 */
[----:B------:R-:W-:Y:S01]  /*3830*/  FADD.FTZ R5, R179, R48 ;  /* 0x00000030b3057221 */ /* 0x000fe20000010000 */
[----:B--2---:R-:W-:Y:S01]  /*3840*/  FADD.FTZ R48, R180, R25 ;  /* 0x00000019b4307221 */ /* 0x004fe20000010000 */
[-CC-:B------:R-:W-:Y:S01]  /*3850*/  FFMA.FTZ R55, R55, R0.reuse, -R34.reuse ;  /* 0x0000000037377223 */ /* 0x180fe20000010822 */
[-CC-:B------:R-:W-:Y:S01]  /*3860*/  FFMA.FTZ R73, R73, R0.reuse, -R34.reuse ;  /* 0x0000000049497223 */ /* 0x180fe20000010822 */
[----:B------:R-:W-:Y:S01]  /*3870*/  FADD.FTZ R50, R14, R5 ;  /* 0x000000050e327221 */ /* 0x000fe20000010000 */
[-CC-:B------:R-:W-:Y:S01]  /*3880*/  FFMA.FTZ R59, R59, R0.reuse, -R34.reuse ;  /* 0x000000003b3b7223 */ /* 0x180fe20000010822 */
[-C--:B------:R-:W-:Y:S01]  /*3890*/  FFMA.FTZ R77, R77, R0.reuse, -R34 ;  /* 0x000000004d4d7223 */ /* 0x080fe20000010822 */
[----:B------:R-:W2:Y:S01]  /*38a0*/  MUFU.EX2 R13, R13 ;  /* 0x0000000d000d7308 */ /* 0x000ea20000000800 */
[----:B-1----:R-:W-:Y:S01]  /*38b0*/  FADD.FTZ R5, R11, R48 ;  /* 0x000000300b057221 */ /* 0x002fe20000010000 */
[----:B---3--:R-:W-:Y:S01]  /*38c0*/  FADD.FTZ R29, R173, R50 ;  /* 0x00000032ad1d7221 */ /* 0x008fe20000010000 */
[-CC-:B------:R-:W-:Y:S01]  /*38d0*/  FFMA.FTZ R63, R63, R0.reuse, -R34.reuse ;  /* 0x000000003f3f7223 */ /* 0x180fe20000010822 */
[-CC-:B------:R-:W-:Y:S01]  /*38e0*/  FFMA.FTZ R81, R81, R0.reuse, -R34.reuse ;  /* 0x0000000051517223 */ /* 0x180fe20000010822 */
[-CC-:B------:R-:W-:Y:S01]  /*38f0*/  FFMA.FTZ R3, R3, R0.reuse, -R34.reuse ;  /* 0x0000000003037223 */ /* 0x180fe20000010822 */
[----:B------:R-:W-:Y:S01]  /*3900*/  FADD.FTZ R50, R20, R29 ;  /* 0x0000001d14327221 */ /* 0x000fe20000010000 */
[----:B------:R-:W-:Y:S01]  /*3910*/  FFMA.FTZ R34, R85, R0, -R34 ;  /* 0x0000000055227223 */ /* 0x000fe20000010822 */
[----:B------:R-:W1:Y:S01]  /*3920*/  MUFU.EX2 R176, R33 ;  /* 0x0000002100b07308 */ /* 0x000e620000000800 */
[C---:B----4-:R-:W-:Y:S01]  /*3930*/  FADD.FTZ R48, R182.reuse, R5 ;  /* 0x00000005b6307221 */ /* 0x050fe20000010000 */
        /* <DEDUP_REMOVED lines=9> */
[----:B------:R-:W-:Y:S01]  /*39d0*/  F2FP.BF16.F32.PACK_AB R177, R12, R177 ;  /* 0x000000b10cb1723e */ /* 0x000fe200000010ff */
[----:B------:R-:W-:Y:S01]  /*39e0*/  FADD.FTZ R50, R26, R29 ;  /* 0x0000001d1a327221 */ /* 0x000fe20000010000 */
[----:B------:R-:W-:Y:S01]  /*39f0*/  F2FP.BF16.F32.PACK_AB R179, R14, R179 ;  /* 0x000000b30eb3723e */ /* 0x000fe200000010ff */
[----:B------:R-:W2:Y:S01]  /*3a00*/  MUFU.EX2 R178, R37 ;  /* 0x0000002500b27308 */ /* 0x000ea20000000800 */
[----:B-1----:R-:W-:Y:S01]  /*3a10*/  FADD.FTZ R48, R176, R5 ;  /* 0x00000005b0307221 */ /* 0x002fe20000010000 */
[----:B------:R-:W-:Y:S01]  /*3a20*/  FADD.FTZ R29, R171, R50 ;  /* 0x00000032ab1d7221 */ /* 0x000fe20000010000 */
[----:B------:R-:W-:-:S02]  /*3a30*/  F2FP.BF16.F32.PACK_AB R173, R20, R173 ;  /* 0x000000ad14ad723e */ /* 0x000fc400000010ff */
[----:B------:R-:W-:Y:S02]  /*3a40*/  F2FP.BF16.F32.PACK_AB R175, R24, R175 ;  /* 0x000000af18af723e */ /* 0x000fe400000010ff */
[----:B------:R-:W-:Y:S01]  /*3a50*/  F2FP.BF16.F32.PACK_AB R169, R26, R169 ;  /* 0x000000a91aa9723e */ /* 0x000fe200000010ff */
[----:B------:R-:W1:Y:S01]  /*3a60*/  MUFU.EX2 R21, R21 ;  /* 0x0000001500157308 */ /* 0x000e620000000800 */
[----:B---3--:R-:W-:Y:S01]  /*3a70*/  FADD.FTZ R5, R15, R48 ;  /* 0x000000300f057221 */ /* 0x008fe20000010000 */
[----:B------:R-:W-:Y:S02]  /*3a80*/  F2FP.BF16.F32.PACK_AB R171, R28, R171 ;  /* 0x000000ab1cab723e */ /* 0x000fe400000010ff */
[----:B------:R-:W-:Y:S02]  /*3a90*/  F2FP.BF16.F32.PACK_AB R180, R25, R180 ;  /* 0x000000b419b4723e */ /* 0x000fe400000010ff */
[----:B------:R-:W-:Y:S02]  /*3aa0*/  F2FP.BF16.F32.PACK_AB R176, R176, R13 ;  /* 0x0000000db0b0723e */ /* 0x000fe400000010ff */
[----:B------:R-:W0:Y:S01]  /*3ab0*/  MUFU.EX2 R172, R41 ;  /* 0x0000002900ac7308 */ /* 0x000e220000000800 */
[C---:B--2---:R-:W-:Y:S01]  /*3ac0*/  FADD.FTZ R48, R178.reuse, R5 ;  /* 0x00000005b2307221 */ /* 0x044fe20000010000 */
[----:B------:R-:W-:-:S06]  /*3ad0*/  F2FP.BF16.F32.PACK_AB R178, R178, R15 ;  /* 0x0000000fb2b2723e */ /* 0x000fcc00000010ff */
[----:B------:R-:W2:Y:S01]  /*3ae0*/  MUFU.EX2 R27, R27 ;  /* 0x0000001b001b7308 */ /* 0x000ea20000000800 */
[----:B-1----:R-:W-:Y:S01]  /*3af0*/  FADD.FTZ R5, R21, R48 ;  /* 0x0000003015057221 */ /* 0x002fe20000010000 */
[----:B------:R-:W-:-:S04]  /*3b00*/  FADD.FTZ R48, R28, R29 ;  /* 0x0000001d1c307221 */ /* 0x000fc80000010000 */
[----:B------:R-:W-:Y:S01]  /*3b10*/  FADD.FTZ R29, R165, R48 ;  /* 0x00000030a51d7221 */ /* 0x000fe20000010000 */
[----:B------:R-:W-:Y:S01]  /*3b20*/  F2FP.BF16.F32.PACK_AB R165, R30, R165 ;  /* 0x000000a51ea5723e */ /* 0x000fe200000010ff */
[----:B------:R-:W1:Y:S01]  /*3b30*/  MUFU.EX2 R174, R45 ;  /* 0x0000002d00ae7308 */ /* 0x000e620000000800 */
[----:B0-----:R-:W-:Y:S01]  /*3b40*/  FADD.FTZ R2, R172, R5 ;  /* 0x00000005ac027221 */ /* 0x001fe20000010000 */
[----:B------:R-:W-:Y:S01]  /*3b50*/  FADD.FTZ R48, R30, R29 ;  /* 0x0000001d1e307221 */ /* 0x000fe20000010000 */
[----:B------:R-:W-:-:S03]  /*3b60*/  F2FP.BF16.F32.PACK_AB R172, R172, R21 ;  /* 0x00000015acac723e */ /* 0x000fc600000010ff */
[----:B------:R-:W-:Y:S01]  /*3b70*/  FADD.FTZ R29, R167, R48 ;  /* 0x00000030a71d7221 */ /* 0x000fe20000010000 */
[C---:B------:R-:W-:Y:S01]  /*3b80*/  F2FP.BF16.F32.PACK_AB R167, R32.reuse, R167 ;  /* 0x000000a720a7723e */ /* 0x040fe200000010ff */
[----:B------:R-:W0:Y:S01]  /*3b90*/  MUFU.EX2 R31, R31 ;  /* 0x0000001f001f7308 */ /* 0x000e220000000800 */
        /* <DEDUP_REMOVED lines=11> */
[----:B0-----:R-:W-:Y:S01]  /*3c50*/  FADD.FTZ R5, R31, R2 ;  /* 0x000000021f057221 */ /* 0x001fe20000010000 */
[----:B------:R-:W-:-:S04]  /*3c60*/  FADD.FTZ R6, R40, R29 ;  /* 0x0000001d28067221 */ /* 0x000fc80000010000 */
[----:B------:R-:W-:Y:S01]  /*3c70*/  FADD.FTZ R29, R115, R6 ;  /* 0x00000006731d7221 */ /* 0x000fe20000010000 */
[----:B------:R-:W-:Y:S01]  /*3c80*/  IMAD.MOV.U32 R115, RZ, RZ, R151 ;  /* 0x000000ffff737224 */ /* 0x000fe200078e0097 */
[----:B------:R-:W0:Y:S01]  /*3c90*/  MUFU.EX2 R170, R53 ;  /* 0x0000003500aa7308 */ /* 0x000e220000000800 */
[----:B--2---:R-:W-:Y:S01]  /*3ca0*/  FADD.FTZ R2, R168, R5 ;  /* 0x00000005a8027221 */ /* 0x004fe20000010000 */
[----:B------:R-:W-:Y:S01]  /*3cb0*/  FADD.FTZ R6, R42, R29 ;  /* 0x0000001d2a067221 */ /* 0x000fe20000010000 */
[----:B------:R-:W-:-:S03]  /*3cc0*/  F2FP.BF16.F32.PACK_AB R168, R168, R31 ;  /* 0x0000001fa8a8723e */ /* 0x000fc600000010ff */
[----:B------:R-:W-:Y:S01]  /*3cd0*/  FADD.FTZ R29, R117, R6 ;  /* 0x00000006751d7221 */ /* 0x000fe20000010000 */
[----:B------:R-:W-:Y:S01]  /*3ce0*/  IMAD.MOV.U32 R117, RZ, RZ, R151 ;  /* 0x000000ffff757224 */ /* 0x000fe200078e0097 */
[----:B------:R-:W2:Y:S01]  /*3cf0*/  MUFU.EX2 R39, R39 ;  /* 0x0000002700277308 */ /* 0x000ea20000000800 */
[----:B-1----:R-:W-:Y:S01]  /*3d00*/  FADD.FTZ R5, R35, R2 ;  /* 0x0000000223057221 */ /* 0x002fe20000010000 */
[----:B------:R-:W-:-:S04]  /*3d10*/  FADD.FTZ R6, R44, R29 ;  /* 0x0000001d2c067221 */ /* 0x000fc80000010000 */
[----:B------:R-:W-:Y:S01]  /*3d20*/  FADD.FTZ R29, R119, R6 ;  /* 0x00000006771d7221 */ /* 0x000fe20000010000 */
[----:B------:R-:W-:Y:S01]  /*3d30*/  IMAD.MOV.U32 R119, RZ, RZ, R151 ;  /* 0x000000ffff777224 */ /* 0x000fe200078e0097 */
[----:B------:R-:W1:Y:S01]  /*3d40*/  MUFU.EX2 R164, R57 ;  /* 0x0000003900a47308 */ /* 0x000e620000000800 */
[----:B0-----:R-:W-:Y:S01]  /*3d50*/  FADD.FTZ R2, R170, R5 ;  /* 0x00000005aa027221 */ /* 0x001fe20000010000 */
[----:B------:R-:W-:Y:S01]  /*3d60*/  FADD.FTZ R6, R46, R29 ;  /* 0x0000001d2e067221 */ /* 0x000fe20000010000 */
[----:B------:R-:W-:-:S05]  /*3d70*/  F2FP.BF16.F32.PACK_AB R170, R170, R35 ;  /* 0x00000023aaaa723e */ /* 0x000fca00000010ff */
[----:B------:R-:W0:Y:S01]  /*3d80*/  MUFU.EX2 R43, R43 ;  /* 0x0000002b002b7308 */ /* 0x000e220000000800 */
[----:B--2---:R-:W-:-:S07]  /*3d90*/  FADD.FTZ R5, R39, R2 ;  /* 0x0000000227057221 */ /* 0x004fce0000010000 */
[----:B------:R-:W2:Y:S01]  /*3da0*/  MUFU.EX2 R166, R61 ;  /* 0x0000003d00a67308 */ /* 0x000ea20000000800 */
[C---:B-1----:R-:W-:Y:S01]  /*3db0*/  FADD.FTZ R2, R164.reuse, R5 ;  /* 0x00000005a4027221 */ /* 0x042fe20000010000 */
[----:B------:R-:W-:-:S06]  /*3dc0*/  F2FP.BF16.F32.PACK_AB R164, R164, R39 ;  /* 0x00000027a4a4723e */ /* 0x000fcc00000010ff */
[----:B------:R-:W1:Y:S01]  /*3dd0*/  MUFU.EX2 R47, R47 ;  /* 0x0000002f002f7308 */ /* 0x000e620000000800 */
[----:B0-----:R-:W-:-:S07]  /*3de0*/  FADD.FTZ R5, R43, R2 ;  /* 0x000000022b057221 */ /* 0x001fce0000010000 */
        /* <DEDUP_REMOVED lines=31> */
[----:B--2---:R-:W-:Y:S01]  /*3fe0*/  FADD.FTZ R11, R3, R2 ;  /* 0x00000002030b7221 */ /* 0x004fe20000010000 */
[----:B------:R-:W-:Y:S01]  /*3ff0*/  IMAD.MOV.U32 R2, RZ, RZ, 0x3f800000 ;  /* 0x3f800000ff027424 */ /* 0x000fe200078e00ff */
[C---:B-1----:R-:W-:Y:S01]  /*4000*/  F2FP.BF16.F32.PACK_AB R155, R38.reuse, R121 ;  /* 0x00000079269b723e */ /* 0x042fe200000010ff */
[----:B------:R-:W-:Y:S01]  /*4010*/  FADD.FTZ R5, R38, R29 ;  /* 0x0000001d26057221 */ /* 0x000fe20000010000 */
[----:B------:R-:W-:Y:S01]  /*4020*/  IMAD.MOV.U32 R121, RZ, RZ, R151 ;  /* 0x000000ffff797224 */ /* 0x000fe200078e0097 */
[C---:B0-----:R-:W-:Y:S01]  /*4030*/  F2FP.BF16.F32.PACK_AB R154, R34.reuse, R3 ;  /* 0x00000003229a723e */ /* 0x041fe200000010ff */
        /* <DEDUP_REMOVED lines=40> */
.L_x_2020:
[----:B------:R-:W-:-:S04]  /*42c0*/  UIADD3 UR7, UR6, 0x1, URZ ;  /* 0x0000000106077890 */ /* 0x000fc8000fffe03f */
[----:B------:R-:W-:-:S04]  /*42d0*/  UISETP.NE.AND UP0, UPT, UR7, 0x2, UPT ;  /* 0x000000020700788c */ /* 0x000fc8000bf05270 */
[----:B------:R-:W-:Y:S02]  /*42e0*/  USEL UR37, URZ, 0x1, UP0 ;  /* 0x000000013f257887 */ /* 0x000fe40008000000 */
[----:B------:R-:W-:Y:S02]  /*42f0*/  USEL UR36, UR7, URZ, UP0 ;  /* 0x0000003f07247287 */ /* 0x000fe40008000000 */
[----:B------:R-:W-:Y:S01]  /*4300*/  ULOP3.LUT UR37, UR5, UR37, URZ, 0x3c, !UPT ;  /* 0x0000002505257292 */ /* 0x000fe2000f8e3c3f */
[----:B------:R-:W-:Y:S11]  /*4310*/  @!P0 BRA `(.L_x_2012) ;  /* 0x0000000000048947 */ /* 0x000ff60003800000 */
[----:B------:R-:W-:Y:S01]  /*4320*/  BPT.TRAP 0x1 ;  /* 0x000000040000795c */ /* 0x000fe20000300000 */
.L_x_2012:
[----:B------:R-:W-:Y:S01]  /*4330*/  ULEA UR7, UR36, UR38, 0x3 ;  /* 0x0000002624077291 */ /* 0x000fe2000f8e183f */
[----:B------:R-:W-:-:S05]  /*4340*/  IMAD.U32 R0, RZ, RZ, UR37 ;  /* 0x00000025ff007e24 */ /* 0x000fca000f8e00ff */
[----:B------:R-:W-:-:S04]  /*4350*/  SHF.L.U32 R0, R0, 0x1f, RZ ;  /* 0x0000001f00007819 */ /* 0x000fc800000006ff */
[----:B------:R0:W1:Y:S01]  /*4360*/  SYNCS.PHASECHK.TRANS64.TRYWAIT P2, [UR7+0x34830], R0 ;  /* 0x03483000ff0075a7 */ /* 0x0000620008040147 */
[----:B------:R-:W-:Y:S05]  /*4370*/  @!P0 BRA `(.L_x_2013) ;  /* 0x0000000000048947 */ /* 0x000fea0003800000 */
[----:B------:R-:W-:Y:S01]  /*4380*/  BPT.TRAP 0x1 ;  /* 0x000000040000795c */ /* 0x000fe20000300000 */
.L_x_2013:
[----:B-1----:R-:W-:Y:S05]  /*4390*/  @P2 BRA `(.L_x_2014) ;  /* 0x0000000000082947 */ /* 0x002fea0003800000 */
[----:B------:R-:W1:Y:S02]  /*43a0*/  SYNCS.PHASECHK.TRANS64.TRYWAIT P2, [UR7+0x34830], R0 ;  /* 0x03483000ff0075a7 */ /* 0x000e640008040147 */
[----:B-1----:R-:W-:Y:S05]  /*43b0*/  @!P2 BRA `(.L_x_2015) ;  /* 0x000000cc008ca947 */ /* 0x002fea0003800000 */
.L_x_2014:
        /* <DEDUP_REMOVED lines=141> */
.L_x_2016:
[----:B------:R-:W-:Y:S01]  /*4c90*/  ULEA UR10, UR6, UR38, 0x3 ;  /* 0x00000026060a7291 */ /* 0x000fe2000f8e183f */
[----:B01----:R-:W-:-:S05]  /*4ca0*/  IMAD.U32 R0, RZ, RZ, UR5 ;  /* 0x00000005ff007e24 */ /* 0x003fca000f8e00ff */
[----:B------:R-:W-:-:S04]  /*4cb0*/  SHF.L.U32 R0, R0, 0x1f, RZ ;  /* 0x0000001f00007819 */ /* 0x000fc800000006ff */
[----:B------:R0:W1:Y:S01]  /*4cc0*/  SYNCS.PHASECHK.TRANS64.TRYWAIT P2, [UR10+0x34850], R0 ;  /* 0x03485000ff0075a7 */ /* 0x000062000804014a */
[----:B------:R-:W-:Y:S05]  /*4cd0*/  @!P0 BRA `(.L_x_2017) ;  /* 0x0000000000048947 */ /* 0x000fea0003800000 */
[----:B------:R-:W-:Y:S01]  /*4ce0*/  BPT.TRAP 0x1 ;  /* 0x000000040000795c */ /* 0x000fe20000300000 */
.L_x_2017:
[----:B-1----:R-:W-:Y:S05]  /*4cf0*/  @P2 BRA `(.L_x_2018) ;  /* 0x0000000000082947 */ /* 0x002fea0003800000 */
[----:B------:R-:W1:Y:S02]  /*4d00*/  SYNCS.PHASECHK.TRANS64.TRYWAIT P2, [UR10+0x34850], R0 ;  /* 0x03485000ff0075a7 */ /* 0x000e64000804014a */
[----:B-1----:R-:W-:Y:S05]  /*4d10*/  @!P2 BRA `(.L_x_2019) ;  /* 0x000000c4004ca947 */ /* 0x002fea0003800000 */
.L_x_2018:
[----:B------:R-:W-:Y:S01]  /*4d20*/  UIADD3 UR5, UR38, 0x400, URZ ;  /* 0x0000040026057890 */ /* 0x000fe2000fffe03f */
[----:B------:R-:W-:Y:S01]  /*4d30*/  WARPGROUP.ARRIVE ;  /* 0x00000000000079c5 */ /* 0x000fe20000000000 */
[----:B------:R-:W-:Y:S01]  /*4d40*/  UMOV UR15, 0x40000040 ;  /* 0x40000040000f7882 */ /* 0x000fe20000000000 */
[----:B------:R-:W-:Y:S01]  /*4d50*/  R2UR UR18, R16 ;  /* 0x00000000101272ca */ /* 0x000fe200000e0000 */
[----:B------:R-:W-:Y:S02]  /*4d60*/  USHF.R.U32.HI UR5, URZ, 0x4, UR5 ;  /* 0x000000043f057899 */ /* 0x000fe40008011605 */
[----:B------:R-:W-:Y:S02]  /*4d70*/  UISETP.GT.AND UP0, UPT, UR4, UR11, UPT ;  /* 0x0000000b0400728c */ /* 0x000fe4000bf04270 */
[----:B------:R-:W-:-:S04]  /*4d80*/  ULOP3.LUT UR5, UR5, 0x3fff, URZ, 0xc0, !UPT ;  /* 0x00003fff05057892 */ /* 0x000fc8000f8ec03f */
[----:B------:R-:W-:-:S04]  /*4d90*/  ULOP3.LUT UR5, UR5, 0x4000000, URZ, 0xfc, !UPT ;  /* 0x0400000005057892 */ /* 0x000fc8000f8efc3f */
[----:B------:R-:W-:-:S03]  /*4da0*/  ULEA UR5, UR6, UR5, 0xb ;  /* 0x0000000506057291 */ /* 0x000fc6000f8e583f */
[----:B------:R-:W-:Y:S02]  /*4db0*/  UMOV UR6, 0xffffff80 ;  /* 0xffffff8000067882 */ /* 0x000fe40000000000 */
[----:B------:R-:W-:Y:S02]  /*4dc0*/  UIMAD UR6, UR4, UR6, 0x1 ;  /* 0x00000001040674a4 */ /* 0x000fe4000f8e0206 */
[----:B------:R-:W-:Y:S01]  /*4dd0*/  UMOV UR14, UR5 ;  /* 0x00000005000e7c82 */ /* 0x000fe20008000000 */
[----:B------:R-:W-:Y:S01]  /*4de0*/  UIADD3 UR4, UR4, -0x1, URZ ;  /* 0xffffffff04047890 */ /* 0x000fe2000fffe03f */
[----:B------:R-:W-:Y:S01]  /*4df0*/  HGMMA.64x128x16.F32.BF16 R88, R180, gdesc[UR12].tnspB, R88, gsb0 ;  /* 0x41e0000cb4587df0 */ /* 0x000fe20008001858 */
[----:B------:R-:W-:Y:S01]  /*4e00*/  UIADD3 UR14, UR5, 0x80, URZ ;  /* 0x00000080050e7890 */ /* 0x000fe2000fffe03f */
[----:B------:R-:W-:Y:S01]  /*4e10*/  UMOV UR15, 0x40000040 ;  /* 0x40000040000f7882 */ /* 0x000fe20000000000 */
[----:B------:R-:W-:-:S04]  /*4e20*/  ULEA UR6, UR18, UR6, 0x7 ;  /* 0x0000000612067291 */ /* 0x000fc8000f8e383f */
[----:B------:R-:W-:-:S06]  /*4e30*/  UIADD3 UR6, -UR60, UR6, UR61 ;  /* 0x000000063c067290 */ /* 0x000fcc000fffe13d */
[----:B-1----:R-:W-:Y:S01]  /*4e40*/  IMAD.U32 R3, RZ, RZ, UR6 ;  /* 0x00000006ff037e24 */ /* 0x002fe2000f8e00ff */
[----:B------:R-:W-:-:S03]  /*4e50*/  UMOV UR6, UR36 ;  /* 0x0000002400067c82 */ /* 0x000fc60008000000 */
[----:B------:R-:W-:-:S04]  /*4e60*/  IMAD R12, R22, -0x2, R3 ;  /* 0xfffffffe160c7824 */ /* 0x000fc800078e0203 */
[----:B------:R-:W-:-:S05]  /*4e70*/  IMAD.IADD R12, R23, 0x1, R12 ;  /* 0x00000001170c7824 */ /* 0x000fca00078e020c */
[C---:B------:R-:W-:Y:S02]  /*4e80*/  ISETP.GT.AND P2, PT, R12.reuse, RZ, PT ;  /* 0x000000ff0c00720c */ /* 0x040fe40003f44270 */
[----:B------:R-:W-:Y:S02]  /*4e90*/  ISETP.GT.AND P3, PT, R12, 0x1, PT ;  /* 0x000000010c00780c */ /* 0x000fe40003f64270 */
[----:B------:R-:W-:Y:S02]  /*4ea0*/  FSEL R203, R24, -INF , P2 ;  /* 0xff80000018cb7808 */ /* 0x000fe40001000000 */
[----:B------:R-:W-:Y:S02]  /*4eb0*/  ISETP.GT.AND P2, PT, R12, 0x8, PT ;  /* 0x000000080c00780c */ /* 0x000fe40003f44270 */
[----:B------:R-:W-:Y:S02]  /*4ec0*/  FSEL R207, R25, -INF , P3 ;  /* 0xff80000019cf7808 */ /* 0x000fe40001800000 */
[----:B0-----:R-:W-:-:S02]  /*4ed0*/  FMNMX.FTZ R0, R203, R10, !PT ;  /* 0x0000000acb007209 */ /* 0x001fc40007810000 */
[----:B------:R-:W-:Y:S02]  /*4ee0*/  ISETP.GT.AND P3, PT, R12, 0x9, PT ;  /* 0x000000090c00780c */ /* 0x000fe40003f64270 */
[----:B------:R-:W-:Y:S02]  /*4ef0*/  FSEL R201, R28, -INF , P2 ;  /* 0xff8000001cc97808 */ /* 0x000fe40001000000 */
[----:B------:R-:W-:Y:S02]  /*4f00*/  FMNMX.FTZ R0, R207, R0, !PT ;  /* 0x00000000cf007209 */ /* 0x000fe40007810000 */
[----:B------:R-:W-:Y:S02]  /*4f10*/  ISETP.GT.AND P2, PT, R12, 0x10, PT ;  /* 0x000000100c00780c */ /* 0x000fe40003f44270 */
[----:B------:R-:W-:Y:S02]  /*4f20*/  FSEL R205, R29, -INF , P3 ;  /* 0xff8000001dcd7808 */ /* 0x000fe40001800000 */
[----:B------:R-:W-:-:S02]  /*4f30*/  FMNMX.FTZ R0, R201, R0, !PT ;  /* 0x00000000c9007209 */ /* 0x000fc40007810000 */
[C---:B------:R-:W-:Y:S02]  /*4f40*/  ISETP.GT.AND P3, PT, R12.reuse, 0x11, PT ;  /* 0x000000110c00780c */ /* 0x040fe40003f64270 */
[----:B------:R-:W-:Y:S02]  /*4f50*/  FMNMX.FTZ R0, R205, R0, !PT ;  /* 0x00000000cd007209 */ /* 0x000fe40007810000 */
[----:B------:R-:W-:Y:S02]  /*4f60*/  FSEL R199, R33, -INF , P3 ;  /* 0xff80000021c77808 */ /* 0x000fe40001800000 */
[----:B------:R-:W-:-:S04]  /*4f70*/  ISETP.GT.AND P3, PT, R12, 0x19, PT ;  /* 0x000000190c00780c */ /* 0x000fc80003f64270 */
[----:B------:R-:W-:Y:S02]  /*4f80*/  FSEL R33, R37, -INF , P3 ;  /* 0xff80000025217808 */ /* 0x000fe40001800000 */
[----:B------:R-:W-:Y:S01]  /*4f90*/  ISETP.GT.AND P3, PT, R12, 0x21, PT ;  /* 0x000000210c00780c */ /* 0x000fe20003f64270 */
[----:B------:R-:W-:Y:S02]  /*4fa0*/  WARPGROUP.DEPBAR.LE gsb0, 0x0 ;  /* 0x00008000000079c5 */ /* 0x000fe40000010000 */
[----:B------:R-:W-:Y:S01]  /*4fb0*/  WARPGROUP.ARRIVE ;  /* 0x00000000000079c5 */ /* 0x000fe20000000000 */
[----:B------:R-:W-:Y:S02]  /*4fc0*/  FSEL R183, R32, -INF , P2 ;  /* 0xff80000020b77808 */ /* 0x000fe40001000000 */
[----:B------:R-:W-:Y:S02]  /*4fd0*/  ISETP.GT.AND P2, PT, R12, 0x18, PT ;  /* 0x000000180c00780c */ /* 0x000fe40003f44270 */
[----:B------:R-:W-:Y:S01]  /*4fe0*/  FMNMX.FTZ R0, R183, R0, !PT ;  /* 0x00000000b7007209 */ /* 0x000fe20007810000 */
[----:B------:R-:W-:Y:S01]  /*4ff0*/  HGMMA.64x128x16.F32.BF16 R88, R176, gdesc[UR12].tnspB, R88, gsb0 ;  /* 0x41e0000cb0587df0 */ /* 0x000fe20008001858 */
[----:B------:R-:W-:Y:S01]  /*5000*/  UIADD3 UR14, UR5, 0x100, URZ ;  /* 0x00000100050e7890 */ /* 0x000fe2000fffe03f */
[----:B------:R-:W-:Y:S01]  /*5010*/  FSEL R197, R36, -INF , P2 ;  /* 0xff80000024c57808 */ /* 0x000fe20001000000 */
[----:B------:R-:W-:Y:S01]  /*5020*/  UMOV UR15, 0x40000040 ;  /* 0x40000040000f7882 */ /* 0x000fe20000000000 */
[----:B------:R-:W-:-:S02]  /*5030*/  FMNMX.FTZ R0, R199, R0, !PT ;  /* 0x00000000c7007209 */ /* 0x000fc40007810000 */
[----:B------:R-:W-:Y:S02]  /*5040*/  ISETP.GT.AND P2, PT, R12, 0x20, PT ;  /* 0x000000200c00780c */ /* 0x000fe40003f44270 */
[----:B------:R-:W-:Y:S02]  /*5050*/  FMNMX.FTZ R0, R197, R0, !PT ;  /* 0x00000000c5007209 */ /* 0x000fe40007810000 */
[----:B------:R-:W-:Y:S02]  /*5060*/  FSEL R195, R40, -INF , P2 ;  /* 0xff80000028c37808 */ /* 0x000fe40001000000 */
[----:B------:R-:W-:Y:S02]  /*5070*/  FMNMX.FTZ R0, R33, R0, !PT ;  /* 0x0000000021007209 */ /* 0x000fe40007810000 */
[----:B------:R-:W-:Y:S02]  /*5080*/  ISETP.GT.AND P2, PT, R12, 0x28, PT ;  /* 0x000000280c00780c */ /* 0x000fe40003f44270 */
[----:B------:R-:W-:-:S02]  /*5090*/  FSEL R181, R41, -INF , P3 ;  /* 0xff80000029b57808 */ /* 0x000fc40001800000 */
[----:B------:R-:W-:Y:S02]  /*50a0*/  FMNMX.FTZ R0, R195, R0, !PT ;  /* 0x00000000c3007209 */ /* 0x000fe40007810000 */
[----:B------:R-:W-:Y:S02]  /*50b0*/  ISETP.GT.AND P3, PT, R12, 0x29, PT ;  /* 0x000000290c00780c */ /* 0x000fe40003f64270 */
[----:B------:R-:W-:Y:S01]  /*50c0*/  FMNMX.FTZ R0, R181, R0, !PT ;  /* 0x00000000b5007209 */ /* 0x000fe20007810000 */
[----:B------:R-:W-:Y:S02]  /*50d0*/  WARPGROUP.DEPBAR.LE gsb0, 0x0 ;  /* 0x00008000000079c5 */ /* 0x000fe40000010000 */
[----:B------:R-:W-:Y:S01]  /*50e0*/  WARPGROUP.ARRIVE ;  /* 0x00000000000079c5 */ /* 0x000fe20000000000 */
[----:B------:R-:W-:Y:S02]  /*50f0*/  FSEL R179, R44, -INF , P2 ;  /* 0xff8000002cb37808 */ /* 0x000fe40001000000 */
[----:B------:R-:W-:-:S02]  /*5100*/  ISETP.GT.AND P2, PT, R12, 0x30, PT ;  /* 0x000000300c00780c */ /* 0x000fc40003f44270 */
[----:B------:R-:W-:Y:S01]  /*5110*/  FSEL R177, R45, -INF , P3 ;  /* 0xff8000002db17808 */ /* 0x000fe20001800000 */
[----:B------:R-:W-:Y:S01]  /*5120*/  HGMMA.64x128x16.F32.BF16 R88, R172, gdesc[UR12].tnspB, R88, gsb0 ;  /* 0x41e0000cac587df0 */ /* 0x000fe20008001858 */
[----:B------:R-:W-:Y:S01]  /*5130*/  UIADD3 UR14, UR5, 0x180, URZ ;  /* 0x00000180050e7890 */ /* 0x000fe2000fffe03f */
[----:B------:R-:W-:Y:S01]  /*5140*/  FMNMX.FTZ R0, R179, R0, !PT ;  /* 0x00000000b3007209 */ /* 0x000fe20007810000 */
[----:B------:R-:W-:Y:S01]  /*5150*/  UMOV UR15, 0x40000040 ;  /* 0x40000040000f7882 */ /* 0x000fe20000000000 */
[----:B------:R-:W-:Y:S02]  /*5160*/  ISETP.GT.AND P3, PT, R12, 0x31, PT ;  /* 0x000000310c00780c */ /* 0x000fe40003f64270 */
[----:B------:R-:W-:Y:S01]  /*5170*/  FMNMX.FTZ R0, R177, R0, !PT ;  /* 0x00000000b1007209 */ /* 0x000fe20007810000 */
[----:B------:R-:W-:Y:S02]  /*5180*/  WARPGROUP.DEPBAR.LE gsb0, 0x0 ;  /* 0x00008000000079c5 */ /* 0x000fe40000010000 */
[----:B------:R-:W-:Y:S01]  /*5190*/  WARPGROUP.ARRIVE ;  /* 0x00000000000079c5 */ /* 0x000fe20000000000 */
[----:B------:R-:W-:-:S02]  /*51a0*/  FSEL R175, R48, -INF , P2 ;  /* 0xff80000030af7808 */ /* 0x000fc40001000000 */
[C---:B------:R-:W-:Y:S02]  /*51b0*/  ISETP.GT.AND P2, PT, R12.reuse, 0x38, PT ;  /* 0x000000380c00780c */ /* 0x040fe40003f44270 */
[----:B------:R-:W-:Y:S01]  /*51c0*/  FSEL R173, R49, -INF , P3 ;  /* 0xff80000031ad7808 */ /* 0x000fe20001800000 */
[----:B------:R-:W-:Y:S01]  /*51d0*/  HGMMA.64x128x16.F32.BF16 R88, R168, gdesc[UR12].tnspB, R88, gsb0 ;  /* 0x41e0000ca8587df0 */ /* 0x000fe20008001858 */
[----:B------:R-:W-:Y:S01]  /*51e0*/  FMNMX.FTZ R0, R175, R0, !PT ;  /* 0x00000000af007209 */ /* 0x000fe20007810000 */
[----:B------:R-:W-:Y:S01]  /*51f0*/  UIADD3 UR14, UR5, 0x200, URZ ;  /* 0x00000200050e7890 */ /* 0x000fe2000fffe03f */
[----:B------:R-:W-:Y:S01]  /*5200*/  ISETP.GT.AND P3, PT, R12, 0x39, PT ;  /* 0x000000390c00780c */ /* 0x000fe20003f64270 */
[----:B------:R-:W-:Y:S01]  /*5210*/  UMOV UR15, 0x40000040 ;  /* 0x40000040000f7882 */ /* 0x000fe20000000000 */
[----:B------:R-:W-:Y:S02]  /*5220*/  FSEL R45, R52, -INF , P2 ;  /* 0xff800000342d7808 */ /* 0x000fe40001000000 */
[----:B------:R-:W-:-:S02]  /*5230*/  FMNMX.FTZ R0, R173, R0, !PT ;  /* 0x00000000ad007209 */ /* 0x000fc40007810000 */
[C---:B------:R-:W-:Y:S02]  /*5240*/  ISETP.GT.AND P2, PT, R12.reuse, 0x40, PT ;  /* 0x000000400c00780c */ /* 0x040fe40003f44270 */
[----:B------:R-:W-:Y:S02]  /*5250*/  FSEL R53, R53, -INF , P3 ;  /* 0xff80000035357808 */ /* 0x000fe40001800000 */
[----:B------:R-:W-:Y:S02]  /*5260*/  FMNMX.FTZ R0, R45, R0, !PT ;  /* 0x000000002d007209 */ /* 0x000fe40007810000 */
[----:B------:R-:W-:Y:S02]  /*5270*/  ISETP.GT.AND P3, PT, R12, 0x41, PT ;  /* 0x000000410c00780c */ /* 0x000fe40003f64270 */
        /* <DEDUP_REMOVED lines=41> */
[C---:B------:R-:W-:Y:S01]  /*5510*/  ISETP.GT.AND P3, PT, R12.reuse, 0x79, PT ;  /* 0x000000790c00780c */ /* 0x040fe20003f64270 */
[----:B------:R-:W-:Y:S01]  /*5520*/  VIADD R12, R12, 0x8 ;  /* 0x000000080c0c7836 */ /* 0x000fe20000000000 */
[----:B------:R-:W-:Y:S02]  /*5530*/  FSEL R37, R84, -INF , P2 ;  /* 0xff80000054257808 */ /* 0x000fe40001000000 */
[----:B------:R-:W-:-:S02]  /*5540*/  FMNMX.FTZ R0, R81, R0, !PT ;  /* 0x0000000051007209 */ /* 0x000fc40007810000 */
[----:B------:R-:W-:Y:S02]  /*5550*/  FSEL R85, R85, -INF , P3 ;  /* 0xff80000055557808 */ /* 0x000fe40001800000 */
[----:B------:R-:W-:Y:S02]  /*5560*/  FMNMX.FTZ R0, R37, R0, !PT ;  /* 0x0000000025007209 */ /* 0x000fe40007810000 */
[C---:B------:R-:W-:Y:S02]  /*5570*/  ISETP.GT.AND P5, PT, R12.reuse, RZ, PT ;  /* 0x000000ff0c00720c */ /* 0x040fe40003fa4270 */
[----:B------:R-:W-:Y:S02]  /*5580*/  FMNMX.FTZ R14, R85, R0, !PT ;  /* 0x00000000550e7209 */ /* 0x000fe40007810000 */
[----:B------:R-:W0:Y:S01]  /*5590*/  LDC R0, c[0x0][0x988] ;  /* 0x00026200ff007b82 */ /* 0x000e220000000800 */
[----:B------:R-:W-:Y:S02]  /*55a0*/  ISETP.GT.AND P6, PT, R12, 0x1, PT ;  /* 0x000000010c00780c */ /* 0x000fe40003fc4270 */
[----:B------:R-:W1:Y:S01]  /*55b0*/  SHFL.BFLY PT, R29, R14, 0x2, 0x1f ;  /* 0x0c401f000e1d7f89 */ /* 0x000e6200000e0000 */
[----:B------:R-:W-:-:S02]  /*55c0*/  FSEL R26, R26, -INF , P5 ;  /* 0xff8000001a1a7808 */ /* 0x000fc40002800000 */
[C---:B------:R-:W-:Y:S02]  /*55d0*/  ISETP.GT.AND P3, PT, R12.reuse, 0x8, PT ;  /* 0x000000080c00780c */ /* 0x040fe40003f64270 */
[----:B------:R-:W-:Y:S02]  /*55e0*/  ISETP.GT.AND P4, PT, R12, 0x9, PT ;  /* 0x000000090c00780c */ /* 0x000fe40003f84270 */
[----:B------:R-:W-:Y:S02]  /*55f0*/  FSEL R49, R30, -INF , P3 ;  /* 0xff8000001e317808 */ /* 0x000fe40001800000 */
[C---:B------:R-:W-:Y:S02]  /*5600*/  ISETP.GT.AND P5, PT, R12.reuse, 0x10, PT ;  /* 0x000000100c00780c */ /* 0x040fe40003fa4270 */
[----:B------:R-:W-:Y:S02]  /*5610*/  ISETP.GT.AND P3, PT, R12, 0x18, PT ;  /* 0x000000180c00780c */ /* 0x000fe40003f64270 */
[----:B-1----:R-:W-:Y:S01]  /*5620*/  FMNMX.FTZ R20, R14, R29, !PT ;  /* 0x0000001d0e147209 */ /* 0x002fe20007810000 */
[----:B------:R-:W-:-:S02]  /*5630*/  WARPGROUP.DEPBAR.LE gsb0, 0x0 ;  /* 0x00008000000079c5 */ /* 0x000fc40000010000 */
[----:B------:R-:W-:Y:S02]  /*5640*/  WARPGROUP.ARRIVE ;  /* 0x00000000000079c5 */ /* 0x000fe40000000000 */
[----:B------:R-:W1:Y:S01]  /*5650*/  SHFL.BFLY PT, R29, R20, 0x1, 0x1f ;  /* 0x0c201f00141d7f89 */ /* 0x000e6200000e0000 */
[----:B------:R-:W-:Y:S02]  /*5660*/  FMNMX.FTZ R14, R26, R11, !PT ;  /* 0x0000000b1a0e7209 */ /* 0x000fe40007810000 */
[----:B------:R-:W-:Y:S01]  /*5670*/  FSEL R169, R34, -INF , P5 ;  /* 0xff80000022a97808 */ /* 0x000fe20002800000 */
[----:B------:R-:W-:Y:S01]  /*5680*/  HGMMA.64x128x16.F32.BF16 R88, R164, gdesc[UR12].tnspB, R88, gsb0 ;  /* 0x41e0000ca4587df0 */ /* 0x000fe20008001858 */
[----:B------:R-:W-:Y:S01]  /*5690*/  UIADD3 UR14, UR5, 0x280, URZ ;  /* 0x00000280050e7890 */ /* 0x000fe2000fffe03f */
[----:B------:R-:W-:Y:S01]  /*56a0*/  ISETP.GT.AND P5, PT, R12, 0x20, PT ;  /* 0x000000200c00780c */ /* 0x000fe20003fa4270 */
[----:B------:R-:W-:Y:S01]  /*56b0*/  UMOV UR15, 0x40000040 ;  /* 0x40000040000f7882 */ /* 0x000fe20000000000 */
[----:B-1----:R-:W-:-:S04]  /*56c0*/  FMNMX.FTZ R4, R20, R29, !PT ;  /* 0x0000001d14047209 */ /* 0x002fc80007810000 */
[C---:B------:R-:W-:Y:S01]  /*56d0*/  FSETP.NEU.FTZ.AND P2, PT, R4.reuse, -INF , PT ;  /* 0xff8000000400780b */ /* 0x040fe20003f5d000 */
[----:B0-----:R-:W-:-:S05]  /*56e0*/  FMUL.FTZ R2, R4, R0 ;  /* 0x0000000004027220 */ /* 0x001fca0000410000 */
[----:B------:R-:W-:-:S05]  /*56f0*/  FSEL R2, R2, RZ, P2 ;  /* 0x000000ff02027208 */ /* 0x000fca0001000000 */
        /* <DEDUP_REMOVED lines=26> */
[-CC-:B------:R-:W-:Y:S01]  /*58a0*/  FFMA.FTZ R25, R81, R0.reuse, -R2.reuse ;  /* 0x0000000051197223 */ /* 0x180fe20000010802 */
[----:B------:R-:W-:Y:S01]  /*58b0*/  ISETP.GT.AND P5, PT, R12, 0x60, PT ;  /* 0x000000600c00780c */ /* 0x000fe20003fa4270 */
[----:B------:R-:W-:Y:S01]  /*58c0*/  MUFU.EX2 R29, R29 ;  /* 0x0000001d001d7308 */ /* 0x000fe20000000800 */
[----:B------:R-:W-:Y:S01]  /*58d0*/  FFMA.FTZ R37, R85, R0, -R2 ;  /* 0x0000000055257223 */ /* 0x000fe20000010802 */
[----:B------:R-:W-:-:S04]  /*58e0*/  IMAD.U32 R50, RZ, RZ, UR10 ;  /* 0x0000000aff327e24 */ /* 0x000fc8000f8e00ff */
[----:B------:R-:W-:Y:S02]  /*58f0*/  @!P1 VIADD R50, R50, 0x34860 ;  /* 0x0003486032329836 */ /* 0x000fe40000000000 */
[----:B------:R-:W-:Y:S03]  /*5900*/  MUFU.EX2 R182, R182 ;  /* 0x000000b600b67308 */ /* 0x000fe60000000800 */
[----:B------:R-:W-:-:S05]  /*5910*/  @!P1 PRMT R50, RZ, 0x654, R50 ;  /* 0x00000654ff329816 */ /* 0x000fca0000000032 */
        /* <DEDUP_REMOVED lines=11> */
[-CC-:B------:R-:W-:Y:S01]  /*59d0*/  FFMA.FTZ R166, R3, R0.reuse, -R2.reuse ;  /* 0x0000000003a67223 */ /* 0x180fe20000010802 */
[----:B------:R-:W-:Y:S01]  /*59e0*/  FSEL R167, R31, -INF , P4 ;  /* 0xff8000001fa77808 */ /* 0x000fe20002000000 */
[--C-:B------:R-:W-:Y:S01]  /*59f0*/  FFMA.FTZ R31, R199, R0, -R2.reuse ;  /* 0x00000000c71f7223 */ /* 0x100fe20000010802 */
[----:B------:R-:W-:Y:S01]  /*5a00*/  FMNMX.FTZ R14, R165, R14, !PT ;  /* 0x0000000ea50e7209 */ /* 0x000fe20007810000 */
[----:B------:R-:W-:Y:S01]  /*5a10*/  HGMMA.64x128x16.F32.BF16 R88, R160, gdesc[UR12].tnspB, R88, gsb0 ;  /* 0x41e0000ca0587df0 */ /* 0x000fe20008001858 */
[C---:B------:R-:W-:Y:S01]  /*5a20*/  ISETP.GT.AND P6, PT, R12.reuse, 0x11, PT ;  /* 0x000000110c00780c */ /* 0x040fe20003fc4270 */
[----:B------:R-:W-:Y:S01]  /*5a30*/  UIADD3 UR14, UR5, 0x300, URZ ;  /* 0x00000300050e7890 */ /* 0x000fe2000fffe03f */
[----:B------:R-:W-:Y:S01]  /*5a40*/  FMNMX.FTZ R14, R49, R14, !PT ;  /* 0x0000000e310e7209 */ /* 0x000fe20007810000 */
[----:B------:R0:W-:Y:S01]  /*5a50*/  MUFU.EX2 R27, R205 ;  /* 0x000000cd001b7308 */ /* 0x0001e20000000800 */
[----:B------:R-:W-:Y:S01]  /*5a60*/  FSEL R171, R35, -INF , P6 ;  /* 0xff80000023ab7808 */ /* 0x000fe20003000000 */
[--C-:B------:R-:W-:Y:S01]  /*5a70*/  FFMA.FTZ R35, R181, R0, -R2.reuse ;  /* 0x00000000b5237223 */ /* 0x100fe20000010802 */
[----:B------:R-:W-:Y:S01]  /*5a80*/  FMNMX.FTZ R14, R167, R14, !PT ;  /* 0x0000000ea70e7209 */ /* 0x000fe20007810000 */
[----:B------:R-:W-:Y:S01]  /*5a90*/  UMOV UR15, 0x40000040 ;  /* 0x40000040000f7882 */ /* 0x000fe20000000000 */
[C---:B------:R-:W-:Y:S01]  /*5aa0*/  ISETP.GT.AND P4, PT, R12.reuse, 0x19, PT ;  /* 0x000000190c00780c */ /* 0x040fe20003f84270 */
[--C-:B------:R-:W-:Y:S01]  /*5ab0*/  FFMA.FTZ R164, R41, R0, -R2.reuse ;  /* 0x0000000029a47223 */ /* 0x100fe20000010802 */
[----:B------:R-:W-:Y:S01]  /*5ac0*/  FMNMX.FTZ R14, R169, R14, !PT ;  /* 0x0000000ea90e7209 */ /* 0x000fe20007810000 */
[-CC-:B------:R-:W-:Y:S01]  /*5ad0*/  FFMA.FTZ R41, R57, R0.reuse, -R2.reuse ;  /* 0x0000000039297223 */ /* 0x180fe20000010802 */
[----:B------:R-:W-:Y:S01]  /*5ae0*/  FSEL R39, R39, -INF , P4 ;  /* 0xff80000027277808 */ /* 0x000fe20002000000 */
[--C-:B------:R-:W-:Y:S01]  /*5af0*/  FFMA.FTZ R57, R61, R0, -R2.reuse ;  /* 0x000000003d397223 */ /* 0x100fe20000010802 */
[----:B------:R-:W-:Y:S01]  /*5b00*/  FMNMX.FTZ R14, R171, R14, !PT ;  /* 0x0000000eab0e7209 */ /* 0x000fe20007810000 */
[----:B------:R-:W-:Y:S01]  /*5b10*/  FFMA.FTZ R61, R65, R0, -R2 ;  /* 0x00000000413d7223 */ /* 0x000fe20000010802 */
[----:B------:R-:W-:Y:S01]  /*5b20*/  ISETP.GT.AND P6, PT, R12, 0x21, PT ;  /* 0x000000210c00780c */ /* 0x000fe20003fc4270 */
[----:B------:R-:W-:Y:S01]  /*5b30*/  MUFU.EX2 R31, R31 ;  /* 0x0000001f001f7308 */ /* 0x000fe20000000800 */
[----:B------:R-:W-:-:S02]  /*5b40*/  FMNMX.FTZ R14, R183, R14, !PT ;  /* 0x0000000eb70e7209 */ /* 0x000fc40007810000 */
[----:B------:R-:W-:Y:S01]  /*5b50*/  FSEL R199, R43, -INF , P6 ;  /* 0xff8000002bc77808 */ /* 0x000fe20003000000 */
[----:B------:R-:W-:Y:S01]  /*5b60*/  FFMA.FTZ R43, R177, R0, -R2 ;  /* 0x00000000b12b7223 */ /* 0x000fe20000010802 */
[----:B------:R-:W-:Y:S02]  /*5b70*/  FMNMX.FTZ R14, R39, R14, !PT ;  /* 0x0000000e270e7209 */ /* 0x000fe40007810000 */
[----:B------:R-:W-:Y:S01]  /*5b80*/  ISETP.GT.AND P4, PT, R12, 0x29, PT ;  /* 0x000000290c00780c */ /* 0x000fe20003f84270 */
[----:B------:R-:W-:Y:S01]  /*5b90*/  MUFU.EX2 R35, R35 ;  /* 0x0000002300237308 */ /* 0x000fe20000000800 */
[----:B------:R-:W-:Y:S02]  /*5ba0*/  FMNMX.FTZ R14, R197, R14, !PT ;  /* 0x0000000ec50e7209 */ /* 0x000fe40007810000 */
[----:B------:R-:W-:Y:S02]  /*5bb0*/  FSEL R47, R47, -INF , P4 ;  /* 0xff8000002f2f7808 */ /* 0x000fe40002000000 */
[----:B------:R-:W-:-:S02]  /*5bc0*/  FMNMX.FTZ R14, R199, R14, !PT ;  /* 0x0000000ec70e7209 */ /* 0x000fc40007810000 */
[C---:B------:R-:W-:Y:S01]  /*5bd0*/  ISETP.GT.AND P6, PT, R12.reuse, 0x31, PT ;  /* 0x000000310c00780c */ /* 0x040fe20003fc4270 */
[----:B------:R-:W-:Y:S01]  /*5be0*/  MUFU.EX2 R43, R43 ;  /* 0x0000002b002b7308 */ /* 0x000fe20000000800 */
[----:B------:R-:W-:Y:S02]  /*5bf0*/  FMNMX.FTZ R14, R201, R14, !PT ;  /* 0x0000000ec90e7209 */ /* 0x000fe40007810000 */
[----:B------:R-:W-:Y:S02]  /*5c00*/  FSEL R51, R51, -INF , P6 ;  /* 0xff80000033337808 */ /* 0x000fe40003000000 */
[----:B------:R-:W-:Y:S02]  /*5c10*/  FMNMX.FTZ R14, R47, R14, !PT ;  /* 0x0000000e2f0e7209 */ /* 0x000fe40007810000 */
[----:B------:R-:W-:Y:S01]  /*5c20*/  ISETP.GT.AND P4, PT, R12, 0x39, PT ;  /* 0x000000390c00780c */ /* 0x000fe20003f84270 */
[----:B------:R-:W-:Y:S01]  /*5c30*/  MUFU.EX2 R164, R164 ;  /* 0x000000a400a47308 */ /* 0x000fe20000000800 */
[----:B------:R-:W-:-:S02]  /*5c40*/  FMNMX.FTZ R14, R195, R14, !PT ;  /* 0x0000000ec30e7209 */ /* 0x000fc40007810000 */
[----:B------:R-:W-:Y:S02]  /*5c50*/  FSEL R181, R54, -INF , P3 ;  /* 0xff80000036b57808 */ /* 0x000fe40001800000 */
[----:B------:R-:W-:Y:S02]  /*5c60*/  FMNMX.FTZ R14, R51, R14, !PT ;  /* 0x0000000e330e7209 */ /* 0x000fe40007810000 */
[----:B------:R-:W-:Y:S01]  /*5c70*/  FSEL R203, R55, -INF , P4 ;  /* 0xff80000037cb7808 */ /* 0x000fe20002000000 */
[----:B------:R-:W-:Y:S01]  /*5c80*/  FFMA.FTZ R55, R173, R0, -R2 ;  /* 0x00000000ad377223 */ /* 0x000fe20000010802 */
[----:B------:R-:W-:Y:S01]  /*5c90*/  FMNMX.FTZ R14, R181, R14, !PT ;  /* 0x0000000eb50e7209 */ /* 0x000fe20007810000 */
[----:B------:R-:W-:Y:S01]  /*5ca0*/  MUFU.EX2 R41, R41 ;  /* 0x0000002900297308 */ /* 0x000fe20000000800 */
[----:B------:R-:W-:Y:S02]  /*5cb0*/  ISETP.GT.AND P6, PT, R12, 0x41, PT ;  /* 0x000000410c00780c */ /* 0x000fe40003fc4270 */
[----:B------:R-:W-:-:S02]  /*5cc0*/  FMNMX.FTZ R14, R203, R14, !PT ;  /* 0x0000000ecb0e7209 */ /* 0x000fc40007810000 */
[C---:B------:R-:W-:Y:S02]  /*5cd0*/  ISETP.GT.AND P3, PT, R12.reuse, 0x48, PT ;  /* 0x000000480c00780c */ /* 0x040fe40003f64270 */
        /* <DEDUP_REMOVED lines=20> */
[----:B------:R-:W-:Y:S01]  /*5e20*/  FMNMX.FTZ R14, R173, R14, !PT ;  /* 0x0000000ead0e7209 */ /* 0x000fe20007810000 */
[----:B------:R-:W-:Y:S01]  /*5e30*/  MUFU.EX2 R20, R20 ;  /* 0x0000001400147308 */ /* 0x000fe20000000800 */
[----:B------:R-:W-:-:S02]  /*5e40*/  ISETP.GT.AND P6, PT, R12, 0x61, PT ;  /* 0x000000610c00780c */ /* 0x000fc40003fc4270 */
[----:B0-----:R-:W-:Y:S02]  /*5e50*/  FSEL R205, R74, -INF , P5 ;  /* 0xff8000004acd7808 */ /* 0x001fe40002800000 */
[----:B------:R-:W-:Y:S02]  /*5e60*/  FMNMX.FTZ R14, R71, R14, !PT ;  /* 0x0000000e470e7209 */ /* 0x000fe40007810000 */
[C---:B------:R-:W-:Y:S01]  /*5e70*/  ISETP.GT.AND P3, PT, R12.reuse, 0x68, PT ;  /* 0x000000680c00780c */ /* 0x040fe20003f64270 */
[----:B------:R-:W-:Y:S01]  /*5e80*/  MUFU.EX2 R25, R25 ;  /* 0x0000001900197308 */ /* 0x000fe20000000800 */
[----:B------:R-:W-:Y:S02]  /*5e90*/  FSEL R75, R75, -INF , P6 ;  /* 0xff8000004b4b7808 */ /* 0x000fe40003000000 */
[----:B------:R-:W-:Y:S02]  /*5ea0*/  FMNMX.FTZ R14, R205, R14, !PT ;  /* 0x0000000ecd0e7209 */ /* 0x000fe40007810000 */
[----:B------:R-:W-:-:S02]  /*5eb0*/  ISETP.GT.AND P4, PT, R12, 0x69, PT ;  /* 0x000000690c00780c */ /* 0x000fc40003f84270 */
[----:B------:R-:W-:Y:S01]  /*5ec0*/  FSEL R53, R78, -INF , P3 ;  /* 0xff8000004e357808 */ /* 0x000fe20001800000 */
[----:B------:R-:W-:Y:S01]  /*5ed0*/  MUFU.EX2 R37, R37 ;  /* 0x0000002500257308 */ /* 0x000fe20000000800 */
[----:B------:R-:W-:Y:S02]  /*5ee0*/  FMNMX.FTZ R14, R75, R14, !PT ;  /* 0x0000000e4b0e7209 */ /* 0x000fe40007810000 */
[C---:B------:R-:W-:Y:S02]  /*5ef0*/  ISETP.GT.AND P5, PT, R12.reuse, 0x70, PT ;  /* 0x000000700c00780c */ /* 0x040fe40003fa4270 */
[----:B------:R-:W-:Y:S02]  /*5f00*/  FSEL R79, R79, -INF , P4 ;  /* 0xff8000004f4f7808 */ /* 0x000fe40002000000 */
[----:B------:R-:W-:Y:S02]  /*5f10*/  FMNMX.FTZ R14, R53, R14, !PT ;  /* 0x0000000e350e7209 */ /* 0x000fe40007810000 */
[----:B------:R-:W-:-:S02]  /*5f20*/  ISETP.GT.AND P6, PT, R12, 0x71, PT ;  /* 0x000000710c00780c */ /* 0x000fc40003fc4270 */
[----:B------:R-:W-:Y:S02]  /*5f30*/  FSEL R207, R82, -INF , P5 ;  /* 0xff80000052cf7808 */ /* 0x000fe40002800000 */
        /* <DEDUP_REMOVED lines=8> */
[----:B------:R-:W-:-:S03]  /*5fc0*/  FSEL R87, R87, -INF , P4 ;  /* 0xff80000057577808 */ /* 0x000fc60002000000 */
[----:B------:R-:W-:Y:S01]  /*5fd0*/  MUFU.EX2 R12, R12 ;  /* 0x0000000c000c7308 */ /* 0x000fe20000000800 */
[----:B------:R-:W-:Y:S02]  /*5fe0*/  WARPGROUP.DEPBAR.LE gsb0, 0x0 ;  /* 0x00008000000079c5 */ /* 0x000fe40000010000 */
        /* <DEDUP_REMOVED lines=12> */
[----:B------:R-:W0:Y:S02]  /*60b0*/  SHFL.BFLY PT, R3, R14, 0x2, 0x1f ;  /* 0x0c401f000e037f89 */ /* 0x000e2400000e0000 */
[----:B------:R-:W-:Y:S08]  /*60c0*/  MUFU.EX2 R162, R162 ;  /* 0x000000a200a27308 */ /* 0x000ff00000000800 */
[----:B------:R-:W-:Y:S08]  /*60d0*/  MUFU.EX2 R13, R13 ;  /* 0x0000000d000d7308 */ /* 0x000ff00000000800 */
[----:B------:R-:W-:Y:S01]  /*60e0*/  MUFU.EX2 R15, R15 ;  /* 0x0000000f000f7308 */ /* 0x000fe20000000800 */
[----:B0-----:R-:W-:Y:S01]  /*60f0*/  FMNMX.FTZ R3, R14, R3, !PT ;  /* 0x000000030e037209 */ /* 0x001fe20007810000 */
[-CC-:B------:R-:W-:Y:S01]  /*6100*/  FFMA.FTZ R14, R21, R0.reuse, -R2.reuse ;  /* 0x00000000150e7223 */ /* 0x180fe20000010802 */
[----:B------:R-:W-:-:S03]  /*6110*/  FFMA.FTZ R21, R77, R0, -R2 ;  /* 0x000000004d157223 */ /* 0x000fc60000010802 */
[----:B------:R-:W0:Y:S02]  /*6120*/  SHFL.BFLY PT, R24, R3, 0x1, 0x1f ;  /* 0x0c201f0003187f89 */ /* 0x000e2400000e0000 */
[----:B------:R-:W-:Y:S08]  /*6130*/  MUFU.EX2 R14, R14 ;  /* 0x0000000e000e7308 */ /* 0x000ff00000000800 */
[----:B------:R-:W-:Y:S01]  /*6140*/  MUFU.EX2 R21, R21 ;  /* 0x0000001500157308 */ /* 0x000fe20000000800 */
[----:B0-----:R-:W-:-:S02]  /*6150*/  FMNMX.FTZ R7, R3, R24, !PT ;  /* 0x0000001803077209 */ /* 0x001fc40007810000 */
        /* <DEDUP_REMOVED lines=12> */
[----:B------:R-:W1:Y:S01]  /*6220*/  MUFU.EX2 R3, R3 ;  /* 0x0000000300037308 */ /* 0x000e620000000800 */
[-C--:B------:R-:W-:Y:S01]  /*6230*/  FMUL.FTZ R11, R11, R0.reuse ;  /* 0x000000000b0b7220 */ /* 0x080fe20000410000 */
[-CC-:B------:R-:W-:Y:S01]  /*6240*/  FFMA.FTZ R10, R165, R0.reuse, -R30.reuse ;  /* 0x00000000a50a7223 */ /* 0x180fe2000001081e */
[-CC-:B------:R-:W-:Y:S01]  /*6250*/  FFMA.FTZ R26, R49, R0.reuse, -R30.reuse ;  /* 0x00000000311a7223 */ /* 0x180fe2000001081e */
[-CC-:B------:R-:W-:Y:S01]  /*6260*/  FFMA.FTZ R49, R167, R0.reuse, -R30.reuse ;  /* 0x00000000a7317223 */ /* 0x180fe2000001081e */
[-CC-:B0-----:R-:W-:Y:S01]  /*6270*/  FFMA.FTZ R28, R169, R0.reuse, -R30.reuse ;  /* 0x00000000a91c7223 */ /* 0x181fe2000001081e */
        /* <DEDUP_REMOVED lines=10> */
[----:B------:R-:W0:Y:S01]  /*6320*/  MUFU.EX2 R2, R11 ;  /* 0x0000000b00027308 */ /* 0x000e220000000800 */
[----:B-1----:R-:W-:Y:S01]  /*6330*/  FFMA.FTZ R6, R3, R6, R180 ;  /* 0x0000000603067223 */ /* 0x002fe200000100b4 */
[-CC-:B------:R-:W-:Y:S01]  /*6340*/  FFMA.FTZ R40, R203, R0.reuse, -R30.reuse ;  /* 0x00000000cb287223 */ /* 0x180fe2000001081e */
[-CC-:B------:R-:W-:Y:S01]  /*6350*/  FFMA.FTZ R165, R179, R0.reuse, -R30.reuse ;  /* 0x00000000b3a57223 */ /* 0x180fe2000001081e */
[-C--:B------:R-:W-:Y:S01]  /*6360*/  FFMA.FTZ R42, R59, R0.reuse, -R30 ;  /* 0x000000003b2a7223 */ /* 0x080fe2000001081e */
[----:B------:R-:W-:Y:S01]  /*6370*/  FADD.FTZ R51, R29, R6 ;  /* 0x000000061d337221 */ /* 0x000fe20000010000 */
[-CC-:B------:R-:W-:Y:S01]  /*6380*/  FFMA.FTZ R167, R177, R0.reuse, -R30.reuse ;  /* 0x00000000b1a77223 */ /* 0x180fe2000001081e */
[-CC-:B------:R-:W-:Y:S01]  /*6390*/  FFMA.FTZ R44, R63, R0.reuse, -R30.reuse ;  /* 0x000000003f2c7223 */ /* 0x180fe2000001081e */
[----:B------:R-:W1:Y:S01]  /*63a0*/  MUFU.EX2 R10, R10 ;  /* 0x0000000a000a7308 */ /* 0x000e620000000800 */
[----:B------:R-:W-:Y:S01]  /*63b0*/  FADD.FTZ R6, R182, R51 ;  /* 0x00000033b6067221 */ /* 0x000fe20000010000 */
[-CC-:B------:R-:W-:Y:S01]  /*63c0*/  FFMA.FTZ R173, R173, R0.reuse, -R30.reuse ;  /* 0x00000000adad7223 */ /* 0x180fe2000001081e */
[-CC-:B------:R-:W-:Y:S01]  /*63d0*/  FFMA.FTZ R71, R71, R0.reuse, -R30.reuse ;  /* 0x0000000047477223 */ /* 0x180fe2000001081e */
[----:B------:R-:W-:Y:S01]  /*63e0*/  FFMA.FTZ R205, R205, R0, -R30 ;  /* 0x00000000cdcd7223 */ /* 0x000fe2000001081e */
[C---:B------:R-:W-:Y:S01]  /*63f0*/  FADD.FTZ R51, R27.reuse, R6 ;  /* 0x000000061b337221 */ /* 0x040fe20000010000 */
[----:B------:R-:W-:Y:S01]  /*6400*/  F2FP.BF16.F32.PACK_AB R182, R27, R182 ;  /* 0x000000b61bb6723e */ /* 0x000fe200000010ff */
[-CC-:B------:R-:W-:Y:S01]  /*6410*/  FFMA.FTZ R75, R75, R0.reuse, -R30.reuse ;  /* 0x000000004b4b7223 */ /* 0x180fe2000001081e */
[----:B------:R-:W2:Y:S01]  /*6420*/  MUFU.EX2 R26, R26 ;  /* 0x0000001a001a7308 */ /* 0x000ea20000000800 */
[----:B------:R-:W-:Y:S01]  /*6430*/  FADD.FTZ R6, R176, R51 ;  /* 0x00000033b0067221 */ /* 0x000fe20000010000 */
[----:B0-----:R-:W-:Y:S01]  /*6440*/  FFMA.FTZ R5, R2, R5, R65 ;  /* 0x0000000502057223 */ /* 0x001fe20000010041 */
[-CC-:B------:R-:W-:Y:S01]  /*6450*/  FFMA.FTZ R53, R53, R0.reuse, -R30.reuse ;  /* 0x0000000035357223 */ /* 0x180fe2000001081e */
[-C--:B------:R-:W-:Y:S01]  /*6460*/  FFMA.FTZ R79, R79, R0.reuse, -R30 ;  /* 0x000000004f4f7223 */ /* 0x080fe2000001081e */
[----:B------:R-:W-:Y:S01]  /*6470*/  FADD.FTZ R51, R31, R6 ;  /* 0x000000061f337221 */ /* 0x000fe20000010000 */
[-CC-:B------:R-:W-:Y:S01]  /*6480*/  FFMA.FTZ R207, R207, R0.reuse, -R30.reuse ;  /* 0x00000000cfcf7223 */ /* 0x180fe2000001081e */
[-CC-:B------:R-:W-:Y:S01]  /*6490*/  FFMA.FTZ R83, R83, R0.reuse, -R30.reuse ;  /* 0x0000000053537223 */ /* 0x180fe2000001081e */
[----:B------:R-:W0:Y:S01]  /*64a0*/  MUFU.EX2 R49, R49 ;  /* 0x0000003100317308 */ /* 0x000e220000000800 */
[----:B------:R-:W-:Y:S01]  /*64b0*/  FADD.FTZ R6, R178, R51 ;  /* 0x00000033b2067221 */ /* 0x000fe20000010000 */
[C---:B-1----:R-:W-:Y:S01]  /*64c0*/  FADD.FTZ R11, R10.reuse, R5 ;  /* 0x000000050a0b7221 */ /* 0x042fe20000010000 */
[----:B------:R-:W-:Y:S01]  /*64d0*/  FFMA.FTZ R161, R161, R0, -R30 ;  /* 0x00000000a1a17223 */ /* 0x000fe2000001081e */
[----:B------:R-:W-:Y:S01]  /*64e0*/  F2FP.BF16.F32.PACK_AB R181, R10, R65 ;  /* 0x000000410ab5723e */ /* 0x000fe200000010ff */
[----:B------:R-:W-:Y:S01]  /*64f0*/  FADD.FTZ R51, R33, R6 ;  /* 0x0000000621337221 */ /* 0x000fe20000010000 */
[----:B------:R-:W-:Y:S01]  /*6500*/  IMAD.U32 R6, RZ, RZ, UR7 ;  /* 0x00000007ff067e24 */ /* 0x000fe2000f8e00ff */
[----:B------:R-:W-:Y:S01]  /*6510*/  F2FP.BF16.F32.PACK_AB R180, R29, R180 ;  /* 0x000000b41db4723e */ /* 0x000fe200000010ff */
[----:B------:R-:W1:Y:S01]  /*6520*/  MUFU.EX2 R28, R28 ;  /* 0x0000001c001c7308 */ /* 0x000e620000000800 */
[----:B------:R-:W-:Y:S01]  /*6530*/  FADD.FTZ R46, R172, R51 ;  /* 0x00000033ac2e7221 */ /* 0x000fe20000010000 */
[----:B------:R-:W-:-:S02]  /*6540*/  @!P1 VIADD R5, R6, 0x34840 ;  /* 0x0003484006059836 */ /* 0x000fc40000000000 */
[----:B--2---:R-:W-:Y:S01]  /*6550*/  FADD.FTZ R6, R26, R11 ;  /* 0x0000000b1a067221 */ /* 0x004fe20000010000 */
[----:B------:R-:W-:Y:S01]  /*6560*/  F2FP.BF16.F32.PACK_AB R176, R31, R176 ;  /* 0x000000b01fb0723e */ /* 0x000fe200000010ff */
[----:B------:R-:W-:Y:S01]  /*6570*/  FADD.FTZ R51, R35, R46 ;  /* 0x0000002e23337221 */ /* 0x000fe20000010000 */
[----:B------:R-:W-:Y:S01]  /*6580*/  F2FP.BF16.F32.PACK_AB R178, R33, R178 ;  /* 0x000000b221b2723e */ /* 0x000fe200000010ff */
[----:B------:R-:W2:Y:S01]  /*6590*/  MUFU.EX2 R69, R69 ;  /* 0x0000004500457308 */ /* 0x000ea20000000800 */
[----:B0-----:R-:W-:Y:S01]  /*65a0*/  FADD.FTZ R11, R49, R6 ;  /* 0x00000006310b7221 */ /* 0x001fe20000010000 */
[----:B------:R-:W-:Y:S01]  /*65b0*/  FADD.FTZ R46, R174, R51 ;  /* 0x00000033ae2e7221 */ /* 0x000fe20000010000 */
[----:B------:R-:W-:Y:S02]  /*65c0*/  @!P1 PRMT R5, RZ, 0x654, R5 ;  /* 0x00000654ff059816 */ /* 0x000fe40000000005 */
[----:B------:R-:W-:Y:S01]  /*65d0*/  F2FP.BF16.F32.PACK_AB R172, R35, R172 ;  /* 0x000000ac23ac723e */ /* 0x000fe200000010ff */
[----:B------:R-:W-:Y:S01]  /*65e0*/  FADD.FTZ R51, R43, R46 ;  /* 0x0000002e2b337221 */ /* 0x000fe20000010000 */
[----:B------:R-:W-:Y:S01]  /*65f0*/  FFMA.FTZ R46, R67, R0, -R30 ;  /* 0x00000000432e7223 */ /* 0x000fe2000001081e */
[----:B------:R-:W-:-:S02]  /*6600*/  WARPGROUP.DEPBAR.LE gsb0, 0x0 ;  /* 0x00008000000079c5 */ /* 0x000fc40000010000 */
[----:B------:R-:W-:Y:S01]  /*6610*/  WARPGROUP.ARRIVE ;  /* 0x00000000000079c5 */ /* 0x000fe20000000000 */
[----:B------:R-:W0:Y:S01]  /*6620*/  MUFU.EX2 R32, R32 ;  /* 0x0000002000207308 */ /* 0x000e220000000800 */
[----:B-1----:R-:W-:Y:S01]  /*6630*/  FADD.FTZ R6, R28, R11 ;  /* 0x0000000b1c067221 */ /* 0x002fe20000010000 */
[----:B------:R-:W-:Y:S01]  /*6640*/  FADD.FTZ R48, R168, R51 ;  /* 0x00000033a8307221 */ /* 0x000fe20000010000 */
[----:B------:R-:W-:Y:S02]  /*6650*/  F2FP.BF16.F32.PACK_AB R174, R43, R174 ;  /* 0x000000ae2bae723e */ /* 0x000fe400000010ff */
[----:B------:R-:W-:Y:S01]  /*6660*/  HGMMA.64x128x16.F32.BF16 R88, R152, gdesc[UR12].tnspB, R88, gsb0 ;  /* 0x41e0000c98587df0 */ /* 0x000fe20008001858 */
[----:B--2---:R-:W-:Y:S01]  /*6670*/  FADD.FTZ R11, R69, R6 ;  /* 0x00000006450b7221 */ /* 0x004fe20000010000 */
[C---:B------:R-:W-:Y:S01]  /*6680*/  FADD.FTZ R51, R55.reuse, R48 ;  /* 0x0000003037337221 */ /* 0x040fe20000010000 */
[----:B------:R-:W1:Y:S01]  /*6690*/  MUFU.EX2 R39, R39 ;  /* 0x0000002700277308 */ /* 0x000e620000000800 */
[----:B------:R-:W-:-:S02]  /*66a0*/  F2FP.BF16.F32.PACK_AB R168, R55, R168 ;  /* 0x000000a837a8723e */ /* 0x000fc400000010ff */
[----:B------:R-:W-:Y:S01]  /*66b0*/  FADD.FTZ R48, R170, R51 ;  /* 0x00000033aa307221 */ /* 0x000fe20000010000 */
[----:B------:R-:W-:Y:S02]  /*66c0*/  F2FP.BF16.F32.PACK_AB R170, R45, R170 ;  /* 0x000000aa2daa723e */ /* 0x000fe400000010ff */
[----:B------:R-:W-:Y:S01]  /*66d0*/  F2FP.BF16.F32.PACK_AB R156, R15, R12 ;  /* 0x0000000c0f9c723e */ /* 0x000fe200000010ff */
[----:B------:R-:W-:Y:S01]  /*66e0*/  FADD.FTZ R51, R45, R48 ;  /* 0x000000302d337221 */ /* 0x000fe20000010000 */
[----:B------:R-:W2:Y:S01]  /*66f0*/  MUFU.EX2 R34, R34 ;  /* 0x0000002200227308 */ /* 0x000ea20000000800 */
[----:B0-----:R-:W-:Y:S01]  /*6700*/  FADD.FTZ R6, R32, R11 ;  /* 0x0000000b20067221 */ /* 0x001fe20000010000 */
[----:B------:R-:W-:Y:S01]  /*6710*/  F2FP.BF16.F32.PACK_AB R158, R21, R14 ;  /* 0x0000000e159e723e */ /* 0x000fe200000010ff */
[----:B------:R-:W-:Y:S01]  /*6720*/  FADD.FTZ R48, R164, R51 ;  /* 0x00000033a4307221 */ /* 0x000fe20000010000 */
[----:B------:R-:W-:Y:S02]  /*6730*/  F2FP.BF16.F32.PACK_AB R164, R41, R164 ;  /* 0x000000a429a4723e */ /* 0x000fe400000010ff */
[----:B------:R-:W-:-:S02]  /*6740*/  F2FP.BF16.F32.PACK_AB R183, R49, R26 ;  /* 0x0000001a31b7723e */ /* 0x000fc400000010ff */
[----:B------:R-:W0:Y:S01]  /*6750*/  MUFU.EX2 R73, R73 ;  /* 0x0000004900497308 */ /* 0x000e220000000800 */
[----:B-1----:R-:W-:Y:S01]  /*6760*/  FADD.FTZ R11, R39, R6 ;  /* 0x00000006270b7221 */ /* 0x002fe20000010000 */
[----:B------:R-:W-:Y:S02]  /*6770*/  F2FP.BF16.F32.PACK_AB R177, R69, R28 ;  /* 0x0000001c45b1723e */ /* 0x000fe400000010ff */
[----:B------:R-:W-:-:S04]  /*6780*/  F2FP.BF16.F32.PACK_AB R179, R39, R32 ;  /* 0x0000002027b3723e */ /* 0x000fc800000010ff */
[----:B------:R-:W1:Y:S01]  /*6790*/  MUFU.EX2 R36, R36 ;  /* 0x0000002400247308 */ /* 0x000e620000000800 */
[----:B--2---:R-:W-:-:S07]  /*67a0*/  FADD.FTZ R6, R34, R11 ;  /* 0x0000000b22067221 */ /* 0x004fce0000010000 */
[----:B------:R-:W2:Y:S01]  /*67b0*/  MUFU.EX2 R47, R47 ;  /* 0x0000002f002f7308 */ /* 0x000ea20000000800 */
[----:B0-----:R-:W-:-:S07]  /*67c0*/  FADD.FTZ R11, R73, R6 ;  /* 0x00000006490b7221 */ /* 0x001fce0000010000 */
[----:B------:R-:W0:Y:S01]  /*67d0*/  MUFU.EX2 R169, R169 ;  /* 0x000000a900a97308 */ /* 0x000e220000000800 */
[----:B-1----:R-:W-:Y:S01]  /*67e0*/  FADD.FTZ R6, R36, R11 ;  /* 0x0000000b24067221 */ /* 0x002fe20000010000 */
[----:B------:R-:W-:-:S04]  /*67f0*/  FADD.FTZ R11, R41, R48 ;  /* 0x00000030290b7221 */ /* 0x000fc80000010000 */
[----:B------:R-:W-:Y:S01]  /*6800*/  FADD.FTZ R48, R166, R11 ;  /* 0x0000000ba6307221 */ /* 0x000fe20000010000 */
[----:B------:R-:W-:Y:S01]  /*6810*/  F2FP.BF16.F32.PACK_AB R166, R57, R166 ;  /* 0x000000a639a6723e */ /* 0x000fe200000010ff */
[----:B------:R-:W1:Y:S01]  /*6820*/  MUFU.EX2 R38, R38 ;  /* 0x0000002600267308 */ /* 0x000e620000000800 */
[----:B--2---:R-:W-:Y:S01]  /*6830*/  FADD.FTZ R6, R47, R6 ;  /* 0x000000062f067221 */ /* 0x004fe20000010000 */
[----:B------:R-:W-:-:S04]  /*6840*/  FADD.FTZ R51, R57, R48 ;  /* 0x0000003039337221 */ /* 0x000fc80000010000 */
[----:B------:R-:W-:Y:S01]  /*6850*/  FADD.FTZ R48, R160, R51 ;  /* 0x00000033a0307221 */ /* 0x000fe20000010000 */
[----:B------:R-:W-:Y:S01]  /*6860*/  F2FP.BF16.F32.PACK_AB R160, R61, R160 ;  /* 0x000000a03da0723e */ /* 0x000fe200000010ff */
[----:B------:R-:W2:Y:S01]  /*6870*/  MUFU.EX2 R171, R171 ;  /* 0x000000ab00ab7308 */ /* 0x000ea20000000800 */
[----:B0-----:R-:W-:Y:S01]  /*6880*/  FADD.FTZ R11, R169, R6 ;  /* 0x00000006a90b7221 */ /* 0x001fe20000010000 */
[----:B------:R-:W-:-:S04]  /*6890*/  FADD.FTZ R51, R61, R48 ;  /* 0x000000303d337221 */ /* 0x000fc80000010000 */
[----:B------:R-:W-:Y:S01]  /*68a0*/  FADD.FTZ R48, R162, R51 ;  /* 0x00000033a2307221 */ /* 0x000fe20000010000 */
[C---:B------:R-:W-:Y:S01]  /*68b0*/  F2FP.BF16.F32.PACK_AB R162, R13.reuse, R162 ;  /* 0x000000a20da2723e */ /* 0x040fe200000010ff */
[----:B------:R-:W0:Y:S01]  /*68c0*/  MUFU.EX2 R40, R40 ;  /* 0x0000002800287308 */ /* 0x000e220000000800 */
[C---:B-1----:R-:W-:Y:S01]  /*68d0*/  FADD.FTZ R6, R38.reuse, R11 ;  /* 0x0000000b26067221 */ /* 0x042fe20000010000 */
[----:B------:R-:W-:Y:S01]  /*68e0*/  FADD.FTZ R27, R13, R48 ;  /* 0x000000300d1b7221 */ /* 0x000fe20000010000 */
[----:B------:R-:W-:-:S03]  /*68f0*/  F2FP.BF16.F32.PACK_AB R169, R38, R169 ;  /* 0x000000a926a9723e */ /* 0x000fc600000010ff */
[----:B------:R-:W-:Y:S02]  /*6900*/  FADD.FTZ R48, R12, R27 ;  /* 0x0000001b0c307221 */ /* 0x000fe40000010000 */
[----:B------:R-:W1:Y:S01]  /*6910*/  MUFU.EX2 R165, R165 ;  /* 0x000000a500a57308 */ /* 0x000e620000000800 */
[----:B--2---:R-:W-:Y:S01]  /*6920*/  FADD.FTZ R11, R171, R6 ;  /* 0x00000006ab0b7221 */ /* 0x004fe20000010000 */
[----:B------:R-:W-:-:S04]  /*6930*/  FADD.FTZ R27, R15, R48 ;  /* 0x000000300f1b7221 */ /* 0x000fc80000010000 */
[----:B------:R-:W-:Y:S02]  /*6940*/  FADD.FTZ R48, R14, R27 ;  /* 0x0000001b0e307221 */ /* 0x000fe40000010000 */
[----:B------:R-:W2:Y:S01]  /*6950*/  MUFU.EX2 R42, R42 ;  /* 0x0000002a002a7308 */ /* 0x000ea20000000800 */
[C---:B0-----:R-:W-:Y:S01]  /*6960*/  FADD.FTZ R6, R40.reuse, R11 ;  /* 0x0000000b28067221 */ /* 0x041fe20000010000 */
[----:B------:R-:W-:Y:S01]  /*6970*/  FADD.FTZ R27, R21, R48 ;  /* 0x00000030151b7221 */ /* 0x000fe20000010000 */
[----:B------:R-:W-:-:S05]  /*6980*/  F2FP.BF16.F32.PACK_AB R171, R40, R171 ;  /* 0x000000ab28ab723e */ /* 0x000fca00000010ff */
[----:B------:R-:W0:Y:S01]  /*6990*/  MUFU.EX2 R167, R167 ;  /* 0x000000a700a77308 */ /* 0x000e220000000800 */
[----:B-1----:R-:W-:-:S07]  /*69a0*/  FADD.FTZ R11, R165, R6 ;  /* 0x00000006a50b7221 */ /* 0x002fce0000010000 */
[----:B------:R-:W1:Y:S01]  /*69b0*/  MUFU.EX2 R44, R44 ;  /* 0x0000002c002c7308 */ /* 0x000e620000000800 */
[C---:B--2---:R-:W-:Y:S01]  /*69c0*/  FADD.FTZ R6, R42.reuse, R11 ;  /* 0x0000000b2a067221 */ /* 0x044fe20000010000 */
[----:B------:R-:W-:-:S06]  /*69d0*/  F2FP.BF16.F32.PACK_AB R165, R42, R165 ;  /* 0x000000a52aa5723e */ /* 0x000fcc00000010ff */
[----:B------:R-:W-:Y:S01]  /*69e0*/  MUFU.EX2 R46, R46 ;  /* 0x0000002e002e7308 */ /* 0x000fe20000000800 */
[----:B0-----:R-:W-:-:S07]  /*69f0*/  FADD.FTZ R11, R167, R6 ;  /* 0x00000006a70b7221 */ /* 0x001fce0000010000 */
[----:B------:R-:W-:Y:S01]  /*6a00*/  MUFU.EX2 R71, R71 ;  /* 0x0000004700477308 */ /* 0x000fe20000000800 */
[C---:B-1----:R-:W-:Y:S01]  /*6a10*/  FADD.FTZ R6, R44.reuse, R11 ;  /* 0x0000000b2c067221 */ /* 0x042fe20000010000 */
[----:B------:R-:W-:-:S06]  /*6a20*/  F2FP.BF16.F32.PACK_AB R167, R44, R167 ;  /* 0x000000a72ca7723e */ /* 0x000fcc00000010ff */
[----:B------:R-:W-:Y:S08]  /*6a30*/  MUFU.EX2 R52, R205 ;  /* 0x000000cd00347308 */ /* 0x000ff00000000800 */
[----:B------:R-:W0:Y:S08]  /*6a40*/  MUFU.EX2 R75, R75 ;  /* 0x0000004b004b7308 */ /* 0x000e300000000800 */
[----:B------:R-:W-:Y:S01]  /*6a50*/  MUFU.EX2 R54, R53 ;  /* 0x0000003500367308 */ /* 0x000fe20000000800 */
[----:B------:R-:W-:-:S02]  /*6a60*/  WARPGROUP.DEPBAR.LE gsb0, 0x0 ;  /* 0x00008000000079c5 */ /* 0x000fc40000010000 */
[----:B------:R1:W-:Y:S01]  /*6a70*/  @!P1 SYNCS.ARRIVE.TRANS64.RED.A1T0 RZ, [R5+URZ], RZ ;  /* 0x000000ff05ff99a7 */ /* 0x0003e2000810043f */
[----:B------:R-:W-:-:S04]  /*6a80*/  F2FP.BF16.F32.PACK_AB R152, R25, R20 ;  /* 0x000000141998723e */ /* 0x000fc800000010ff */
[----:B------:R-:W2:Y:S01]  /*6a90*/  MUFU.EX2 R79, R79 ;  /* 0x0000004f004f7308 */ /* 0x000ea20000000800 */
[----:B------:R-:W-:Y:S02]  /*6aa0*/  F2FP.BF16.F32.PACK_AB R154, R37, R24 ;  /* 0x00000018259a723e */ /* 0x000fe400000010ff */
[----:B0-----:R-:W-:Y:S01]  /*6ab0*/  F2FP.BF16.F32.PACK_AB R157, R75, R52 ;  /* 0x000000344b9d723e */ /* 0x001fe200000010ff */
[-CC-:B-1----:R-:W-:Y:S01]  /*6ac0*/  FFMA.FTZ R5, R175, R0.reuse, -R30.reuse ;  /* 0x00000000af057223 */ /* 0x182fe2000001081e */
[----:B------:R0:W-:Y:S01]  /*6ad0*/  @!P1 SYNCS.ARRIVE.TRANS64.RED.A1T0 RZ, [R50+URZ], RZ ;  /* 0x000000ff32ff99a7 */ /* 0x0001e2000810043f */
[----:B------:R-:W-:Y:S02]  /*6ae0*/  FFMA.FTZ R30, R87, R0, -R30 ;  /* 0x00000000571e7223 */ /* 0x000fe4000001081e */
[----:B------:R-:W-:Y:S01]  /*6af0*/  MUFU.EX2 R48, R207 ;  /* 0x000000cf00307308 */ /* 0x000fe20000000800 */
[----:B------:R-:W-:-:S07]  /*6b00*/  F2FP.BF16.F32.PACK_AB R175, R47, R36 ;  /* 0x000000242faf723e */ /* 0x000fce00000010ff */
[----:B------:R-:W1:Y:S01]  /*6b10*/  MUFU.EX2 R5, R5 ;  /* 0x0000000500057308 */ /* 0x000e620000000800 */
[----:B--2---:R-:W-:-:S07]  /*6b20*/  F2FP.BF16.F32.PACK_AB R159, R79, R54 ;  /* 0x000000364f9f723e */ /* 0x004fce00000010ff */
[----:B0-----:R0:W2:Y:S08]  /*6b30*/  MUFU.EX2 R50, R173 ;  /* 0x000000ad00327308 */ /* 0x0010b00000000800 */
[----:B------:R-:W3:Y:S01]  /*6b40*/  MUFU.EX2 R83, R83 ;  /* 0x0000005300537308 */ /* 0x000ee20000000800 */
[----:B-1----:R-:W-:Y:S01]  /*6b50*/  FADD.FTZ R11, R5, R6 ;  /* 0x00000006050b7221 */ /* 0x002fe20000010000 */
[----:B------:R-:W-:Y:S01]  /*6b60*/  FADD.FTZ R6, R20, R27 ;  /* 0x0000001b14067221 */ /* 0x000fe20000010000 */
[----:B0-----:R-:W-:-:S02]  /*6b70*/  F2FP.BF16.F32.PACK_AB R173, R73, R34 ;  /* 0x0000002249ad723e */ /* 0x001fc400000010ff */
[----:B------:R-:W-:Y:S01]  /*6b80*/  FADD.FTZ R11, R46, R11 ;  /* 0x0000000b2e0b7221 */ /* 0x000fe20000010000 */
[----:B------:R-:W-:Y:S02]  /*6b90*/  FADD.FTZ R13, R25, R6 ;  /* 0x00000006190d7221 */ /* 0x000fe40000010000 */
[----:B------:R0:W-:Y:S01]  /*6ba0*/  MUFU.EX2 R10, R161 ;  /* 0x000000a1000a7308 */ /* 0x0001e20000000800 */
[----:B--2---:R-:W-:Y:S01]  /*6bb0*/  FADD.FTZ R11, R50, R11 ;  /* 0x0000000b320b7221 */ /* 0x004fe20000010000 */
[----:B------:R-:W-:Y:S01]  /*6bc0*/  FADD.FTZ R6, R24, R13 ;  /* 0x0000000d18067221 */ /* 0x000fe20000010000 */
[C---:B------:R-:W-:Y:S02]  /*6bd0*/  F2FP.BF16.F32.PACK_AB R163, R71.reuse, R50 ;  /* 0x0000003247a3723e */ /* 0x040fe400000010ff */
[----:B------:R-:W-:Y:S01]  /*6be0*/  FADD.FTZ R11, R71, R11 ;  /* 0x0000000b470b7221 */ /* 0x000fe20000010000 */
[----:B------:R-:W-:Y:S02]  /*6bf0*/  FADD.FTZ R6, R37, R6 ;  /* 0x0000000625067221 */ /* 0x000fe40000010000 */
[----:B------:R-:W1:Y:S01]  /*6c00*/  MUFU.EX2 R30, R30 ;  /* 0x0000001e001e7308 */ /* 0x000e620000000800 */
[----:B------:R-:W-:Y:S01]  /*6c10*/  FADD.FTZ R11, R52, R11 ;  /* 0x0000000b340b7221 */ /* 0x000fe20000010000 */
[----:B0-----:R-:W-:-:S02]  /*6c20*/  F2FP.BF16.F32.PACK_AB R161, R46, R5 ;  /* 0x000000052ea1723e */ /* 0x001fc400000010ff */
[----:B---3--:R-:W-:Y:S01]  /*6c30*/  F2FP.BF16.F32.PACK_AB R153, R83, R48 ;  /* 0x000000305399723e */ /* 0x008fe200000010ff */
[----:B------:R-:W-:-:S04]  /*6c40*/  FADD.FTZ R11, R75, R11 ;  /* 0x0000000b4b0b7221 */ /* 0x000fc80000010000 */
[----:B------:R-:W-:-:S04]  /*6c50*/  FADD.FTZ R11, R54, R11 ;  /* 0x0000000b360b7221 */ /* 0x000fc80000010000 */
[----:B------:R-:W-:-:S04]  /*6c60*/  FADD.FTZ R11, R79, R11 ;  /* 0x0000000b4f0b7221 */ /* 0x000fc80000010000 */
[----:B------:R-:W-:Y:S01]  /*6c70*/  FADD.FTZ R11, R48, R11 ;  /* 0x0000000b300b7221 */ /* 0x000fe20000010000 */
[----:B-1----:R-:W-:-:S03]  /*6c80*/  F2FP.BF16.F32.PACK_AB R155, R30, R10 ;  /* 0x0000000a1e9b723e */ /* 0x002fc600000010ff */
[----:B------:R-:W-:-:S04]  /*6c90*/  FADD.FTZ R11, R83, R11 ;  /* 0x0000000b530b7221 */ /* 0x000fc80000010000 */
[----:B------:R-:W-:Y:S01]  /*6ca0*/  FADD.FTZ R11, R10, R11 ;  /* 0x0000000b0a0b7221 */ /* 0x000fe20000010000 */
[----:B------:R-:W-:-:S03]  /*6cb0*/  IMAD.MOV.U32 R10, RZ, RZ, R4 ;  /* 0x000000ffff0a7224 */ /* 0x000fc600078e0004 */
[----:B------:R-:W-:Y:S01]  /*6cc0*/  FADD.FTZ R5, R30, R11 ;  /* 0x0000000b1e057221 */ /* 0x000fe20000010000 */
[----:B------:R-:W-:Y:S01]  /*6cd0*/  IMAD.MOV.U32 R11, RZ, RZ, R7 ;  /* 0x000000ffff0b7224 */ /* 0x000fe200078e0007 */
[----:B------:R-:W-:Y:S06]  /*6ce0*/  @P2 BRA `(.L_x_2020) ;  /* 0xffffffd400742947 */ /* 0x000fec000383ffff */
.L_x_2011:
[----:B------:R-:W-:-:S13]  /*6cf0*/  ISETP.LE.AND P2, PT, RZ, UR4, PT ;  /* 0x00000004ff007c0c */ /* 0x000fda000bf43270 */
[----:B------:R-:W-:Y:S05]  /*6d00*/  @!P2 BRA `(.L_x_2021) ;  /* 0x000000200068a947 */ /* 0x000fea0003800000 */
[----:B------:R-:W-:Y:S01]  /*6d10*/  IMAD.MOV.U32 R10, RZ, RZ, R7 ;  /* 0x000000ffff0a7224 */ /* 0x000fe200078e0007 */
[----:B------:R-:W-:Y:S01]  /*6d20*/  UMOV UR5, UR37 ;  /* 0x0000002500057c82 */ /* 0x000fe20008000000 */
[----:B------:R-:W-:Y:S01]  /*6d30*/  IMAD.MOV.U32 R11, RZ, RZ, R4 ;  /* 0x000000ffff0b7224 */ /* 0x000fe200078e0004 */
[----:B------:R-:W-:-:S06]  /*6d40*/  UMOV UR6, UR36 ;  /* 0x0000002400067c82 */ /* 0x000fcc0008000000 */
.L_x_2030:
[----:B------:R-:W-:-:S04]  /*6d50*/  UIADD3 UR10, UR6, 0x1, URZ ;  /* 0x00000001060a7890 */ /* 0x000fc8000fffe03f */
[----:B------:R-:W-:-:S04]  /*6d60*/  UISETP.NE.AND UP0, UPT, UR10, 0x2, UPT ;  /* 0x000000020a00788c */ /* 0x000fc8000bf05270 */
[----:B------:R-:W-:Y:S02]  /*6d70*/  USEL UR10, UR10, URZ, UP0 ;  /* 0x0000003f0a0a7287 */ /* 0x000fe40008000000 */
[----:B------:R-:W-:-:S04]  /*6d80*/  USEL UR37, URZ, 0x1, UP0 ;  /* 0x000000013f257887 */ /* 0x000fc80008000000 */
[----:B------:R-:W-:Y:S01]  /*6d90*/  ULOP3.LUT UR37, UR5, UR37, URZ, 0x3c, !UPT ;  /* 0x0000002505257292 */ /* 0x000fe2000f8e3c3f */
[----:B------:R-:W-:Y:S01]  /*6da0*/  UMOV UR36, UR10 ;  /* 0x0000000a00247c82 */ /* 0x000fe20008000000 */
[----:B------:R-:W-:Y:S10]  /*6db0*/  @!P0 BRA `(.L_x_2022) ;  /* 0x0000000000048947 */ /* 0x000ff40003800000 */
[----:B------:R-:W-:Y:S01]  /*6dc0*/  BPT.TRAP 0x1 ;  /* 0x000000040000795c */ /* 0x000fe20000300000 */
.L_x_2022:
[----:B------:R-:W-:Y:S01]  /*6dd0*/  ULEA UR7, UR36, UR38, 0x3 ;  /* 0x0000002624077291 */ /* 0x000fe2000f8e183f */
[----:B------:R-:W-:-:S05]  /*6de0*/  IMAD.U32 R0, RZ, RZ, UR37 ;  /* 0x00000025ff007e24 */ /* 0x000fca000f8e00ff */
[----:B------:R-:W-:-:S04]  /*6df0*/  SHF.L.U32 R0, R0, 0x1f, RZ ;  /* 0x0000001f00007819 */ /* 0x000fc800000006ff */
[----:B------:R0:W1:Y:S01]  /*6e00*/  SYNCS.PHASECHK.TRANS64.TRYWAIT P2, [UR7+0x34830], R0 ;  /* 0x03483000ff0075a7 */ /* 0x0000620008040147 */
[----:B------:R-:W-:Y:S05]  /*6e10*/  @!P0 BRA `(.L_x_2023) ;  /* 0x0000000000048947 */ /* 0x000fea0003800000 */
[----:B------:R-:W-:Y:S01]  /*6e20*/  BPT.TRAP 0x1 ;  /* 0x000000040000795c */ /* 0x000fe20000300000 */
.L_x_2023:
[----:B-1----:R-:W-:Y:S05]  /*6e30*/  @P2 BRA `(.L_x_2024) ;  /* 0x0000000000082947 */ /* 0x002fea0003800000 */
[----:B------:R-:W1:Y:S02]  /*6e40*/  SYNCS.PHASECHK.TRANS64.TRYWAIT P2, [UR7+0x34830], R0 ;  /* 0x03483000ff0075a7 */ /* 0x000e640008040147 */
[----:B-1----:R-:W-:Y:S05]  /*6e50*/  @!P2 BRA `(.L_x_2025) ;  /* 0x000000a40014a947 */ /* 0x002fea0003800000 */
.L_x_2024:
        /* <DEDUP_REMOVED lines=141> */
.L_x_2026:
[----:B------:R-:W-:Y:S01]  /*7730*/  ULEA UR11, UR6, UR38, 0x3 ;  /* 0x00000026060b7291 */ /* 0x000fe2000f8e183f */
[----:B01----:R-:W-:-:S05]  /*7740*/  IMAD.U32 R0, RZ, RZ, UR5 ;  /* 0x00000005ff007e24 */ /* 0x003fca000f8e00ff */
[----:B------:R-:W-:-:S04]  /*7750*/  SHF.L.U32 R0, R0, 0x1f, RZ ;  /* 0x0000001f00007819 */ /* 0x000fc800000006ff */
[----:B------:R0:W1:Y:S01]  /*7760*/  SYNCS.PHASECHK.TRANS64.TRYWAIT P2, [UR11+0x34850], R0 ;  /* 0x03485000ff0075a7 */ /* 0x000062000804014b */
[----:B------:R-:W-:Y:S05]  /*7770*/  @!P0 BRA `(.L_x_2027) ;  /* 0x0000000000048947 */ /* 0x000fea0003800000 */
[----:B------:R-:W-:Y:S01]  /*7780*/  BPT.TRAP 0x1 ;  /* 0x000000040000795c */ /* 0x000fe20000300000 */
.L_x_2027:
[----:B-1----:R-:W-:Y:S05]  /*7790*/  @P2 BRA `(.L_x_2028) ;  /* 0x0000000000082947 */ /* 0x002fea0003800000 */
[----:B------:R-:W1:Y:S02]  /*77a0*/  SYNCS.PHASECHK.TRANS64.TRYWAIT P2, [UR11+0x34850], R0 ;  /* 0x03485000ff0075a7 */ /* 0x000e64000804014b */
[----:B-1----:R-:W-:Y:S05]  /*77b0*/  @!P2 BRA `(.L_x_2029) ;  /* 0x0000009800d4a947 */ /* 0x002fea0003800000 */
.L_x_2028:
[----:B------:R-:W-:Y:S01]  /*77c0*/  UIADD3 UR5, UR38, 0x400, URZ ;  /* 0x0000040026057890 */ /* 0x000fe2000fffe03f */
[----:B------:R-:W-:Y:S01]  /*77d0*/  WARPGROUP.ARRIVE ;  /* 0x00000000000079c5 */ /* 0x000fe20000000000 */
[----:B------:R-:W-:Y:S01]  /*77e0*/  UMOV UR7, 0x40000040 ;  /* 0x4000004000077882 */ /* 0x000fe20000000000 */
[----:B01----:R-:W-:Y:S01]  /*77f0*/  FMNMX.FTZ R0, R24, R11, !PT ;  /* 0x0000000b18007209 */ /* 0x003fe20007810000 */
        /* <DEDUP_REMOVED lines=8> */
[----:B------:R-:W-:-:S04]  /*7880*/  FMNMX.FTZ R0, R32, R3, !PT ;  /* 0x0000000320007209 */ /* 0x000fc80007810000 */
        /* <DEDUP_REMOVED lines=31> */
[----:B------:R-:W0:Y:S03]  /*7a80*/  LDC R0, c[0x0][0x988] ;  /* 0x00026200ff007b82 */ /* 0x000e260000000800 */
[----:B------:R-:W1:Y:S02]  /*7a90*/  SHFL.BFLY PT, R3, R2, 0x2, 0x1f ;  /* 0x0c401f0002037f89 */ /* 0x000e6400000e0000 */
[----:B-1----:R-:W-:Y:S02]  /*7aa0*/  FMNMX.FTZ R7, R2, R3, !PT ;  /* 0x0000000302077209 */ /* 0x002fe40007810000 */
[----:B------:R-:W-:-:S03]  /*7ab0*/  FMNMX.FTZ R2, R26, R10, !PT ;  /* 0x0000000a1a027209 */ /* 0x000fc60007810000 */
[----:B------:R-:W1:Y:S01]  /*7ac0*/  SHFL.BFLY PT, R4, R7, 0x1, 0x1f ;  /* 0x0c201f0007047f89 */ /* 0x000e6200000e0000 */
[----:B------:R-:W-:Y:S02]  /*7ad0*/  WARPGROUP.DEPBAR.LE gsb0, 0x0 ;  /* 0x00008000000079c5 */ /* 0x000fe40000010000 */
[----:B------:R-:W-:-:S06]  /*7ae0*/  WARPGROUP.ARRIVE ;  /* 0x00000000000079c5 */ /* 0x000fcc0000000000 */
[----:B------:R-:W-:Y:S01]  /*7af0*/  HGMMA.64x128x16.F32.BF16 R88, R176, gdesc[UR4].tnspB, R88, gsb0 ;  /* 0x41e00004b0587df0 */ /* 0x000fe20008001858 */
[----:B------:R-:W-:Y:S01]  /*7b00*/  UIADD3 UR6, UR5, 0x100, URZ ;  /* 0x0000010005067890 */ /* 0x000fe2000fffe03f */
[----:B------:R-:W-:Y:S01]  /*7b10*/  UMOV UR7, 0x40000040 ;  /* 0x4000004000077882 */ /* 0x000fe20000000000 */
[----:B-1----:R-:W-:Y:S02]  /*7b20*/  FMNMX.FTZ R4, R7, R4, !PT ;  /* 0x0000000407047209 */ /* 0x002fe40007810000 */
[----:B------:R-:W-:-:S03]  /*7b30*/  FMNMX.FTZ R7, R27, R2, !PT ;  /* 0x000000021b077209 */ /* 0x000fc60007810000 */
[----:B------:R-:W-:Y:S01]  /*7b40*/  FADD.FTZ R3, -R4, R11 ;  /* 0x0000000b04037221 */ /* 0x000fe20000010100 */
[----:B------:R-:W-:-:S03]  /*7b50*/  FMNMX.FTZ R2, R30, R7, !PT ;  /* 0x000000071e027209 */ /* 0x000fc60007810000 */
[----:B0-----:R-:W-:Y:S01]  /*7b60*/  FMUL.FTZ R3, R3, R0 ;  /* 0x0000000003037220 */ /* 0x001fe20000410000 */
        /* <DEDUP_REMOVED lines=30> */
[----:B------:R-:W0:Y:S01]  /*7d50*/  SHFL.BFLY PT, R7, R2, 0x2, 0x1f ;  /* 0x0c401f0002077f89 */ /* 0x000e2200000e0000 */
        /* <DEDUP_REMOVED lines=16> */
[----:B0-----:R-:W-:Y:S01]  /*7e60*/  FMNMX.FTZ R24, R2, R7, !PT ;  /* 0x0000000702187209 */ /* 0x001fe20007810000 */
[----:B------:R-:W-:Y:S01]  /*7e70*/  UMOV UR7, 0x40000040 ;  /* 0x4000004000077882 */ /* 0x000fe20000000000 */
[-CC-:B------:R-:W-:Y:S01]  /*7e80*/  FFMA.FTZ R11, R25, R0.reuse, -R169.reuse ;  /* 0x00000000190b7223 */ /* 0x180fe200000108a9 */
[-CC-:B------:R-:W-:Y:S01]  /*7e90*/  FFMA.FTZ R25, R41, R0.reuse, -R169.reuse ;  /* 0x0000000029197223 */ /* 0x180fe200000108a9 */
[-CC-:B------:R-:W-:Y:S01]  /*7ea0*/  FFMA.FTZ R41, R57, R0.reuse, -R169.reuse ;  /* 0x0000000039297223 */ /* 0x180fe200000108a9 */
[----:B------:R-:W0:Y:S01]  /*7eb0*/  SHFL.BFLY PT, R7, R24, 0x1, 0x1f ;  /* 0x0c201f0018077f89 */ /* 0x000e2200000e0000 */
[-CC-:B------:R-:W-:Y:S01]  /*7ec0*/  FFMA.FTZ R57, R73, R0.reuse, -R169.reuse ;  /* 0x0000000049397223 */ /* 0x180fe200000108a9 */
[----:B------:R-:W1:Y:S01]  /*7ed0*/  MUFU.EX2 R180, R180 ;  /* 0x000000b400b47308 */ /* 0x000e620000000800 */
        /* <DEDUP_REMOVED lines=14> */
[--C-:B------:R-:W-:Y:S01]  /*7fc0*/  FFMA.FTZ R53, R69, R0, -R169.reuse ;  /* 0x0000000045357223 */ /* 0x100fe200000108a9 */
[----:B------:R-:W-:Y:S01]  /*7fd0*/  MUFU.EX2 R182, R182 ;  /* 0x000000b600b67308 */ /* 0x000fe20000000800 */
[----:B-1----:R-:W-:Y:S01]  /*7fe0*/  FFMA.FTZ R6, R3, R6, R180 ;  /* 0x0000000603067223 */ /* 0x002fe200000100b4 */
[-CC-:B------:R-:W-:Y:S01]  /*7ff0*/  FFMA.FTZ R168, R48, R0.reuse, -R169.reuse ;  /* 0x0000000030a87223 */ /* 0x180fe200000108a9 */
[-CC-:B------:R-:W-:Y:S01]  /*8000*/  FFMA.FTZ R170, R52, R0.reuse, -R169.reuse ;  /* 0x0000000034aa7223 */ /* 0x180fe200000108a9 */
[-CC-:B------:R-:W-:Y:S01]  /*8010*/  FFMA.FTZ R12, R72, R0.reuse, -R169.reuse ;  /* 0x00000000480c7223 */ /* 0x180fe200000108a9 */
[-CC-:B------:R-:W-:Y:S01]  /*8020*/  FFMA.FTZ R14, R76, R0.reuse, -R169.reuse ;  /* 0x000000004c0e7223 */ /* 0x180fe200000108a9 */
[----:B0-----:R-:W-:Y:S01]  /*8030*/  FMNMX.FTZ R7, R24, R7, !PT ;  /* 0x0000000718077209 */ /* 0x001fe20007810000 */
[-CC-:B------:R-:W-:Y:S01]  /*8040*/  FFMA.FTZ R61, R77, R0.reuse, -R169.reuse ;  /* 0x000000004d3d7223 */ /* 0x180fe200000108a9 */
[----:B------:R-:W-:Y:S01]  /*8050*/  MUFU.EX2 R13, R13 ;  /* 0x0000000d000d7308 */ /* 0x000fe20000000800 */
[-CC-:B------:R-:W-:Y:S01]  /*8060*/  FFMA.FTZ R16, R80, R0.reuse, -R169.reuse ;  /* 0x0000000050107223 */ /* 0x180fe200000108a9 */
[-CC-:B------:R-:W-:Y:S01]  /*8070*/  FFMA.FTZ R65, R81, R0.reuse, -R169.reuse ;  /* 0x0000000051417223 */ /* 0x180fe200000108a9 */
[----:B------:R-:W-:Y:S01]  /*8080*/  FADD.FTZ R73, -R7, R10 ;  /* 0x0000000a07497221 */ /* 0x000fe20000010100 */
[-CC-:B------:R-:W-:Y:S01]  /*8090*/  FFMA.FTZ R20, R84, R0.reuse, -R169.reuse ;  /* 0x0000000054147223 */ /* 0x180fe200000108a9 */
[----:B------:R-:W-:Y:S01]  /*80a0*/  FFMA.FTZ R69, R85, R0, -R169 ;  /* 0x0000000055457223 */ /* 0x000fe200000108a9 */
[----:B--2---:R-:W-:Y:S01]  /*80b0*/  F2FP.BF16.F32.PACK_AB R180, R11, R180 ;  /* 0x000000b40bb4723e */ /* 0x004fe200000010ff */
[-C--:B------:R-:W-:Y:S01]  /*80c0*/  FMUL.FTZ R2, R73, R0.reuse ;  /* 0x0000000049027220 */ /* 0x080fe20000410000 */
[-C--:B------:R-:W-:Y:S01]  /*80d0*/  FMUL.FTZ R73, R7, R0.reuse ;  /* 0x0000000007497220 */ /* 0x080fe20000410000 */
[----:B------:R-:W-:Y:S03]  /*80e0*/  MUFU.EX2 R176, R176 ;  /* 0x000000b000b07308 */ /* 0x000fe60000000800 */
[-CC-:B------:R-:W-:Y:S01]  /*80f0*/  FFMA.FTZ R10, R27, R0.reuse, -R73.reuse ;  /* 0x000000001b0a7223 */ /* 0x180fe20000010849 */
[----:B------:R-:W-:Y:S01]  /*8100*/  FFMA.FTZ R181, R26, R0, -R73 ;  /* 0x000000001ab57223 */ /* 0x000fe20000010849 */
[----:B------:R-:W-:-:S02]  /*8110*/  IMAD.U32 R27, RZ, RZ, UR10 ;  /* 0x0000000aff1b7e24 */ /* 0x000fc4000f8e00ff */
[-CC-:B------:R-:W-:Y:S01]  /*8120*/  FFMA.FTZ R183, R30, R0.reuse, -R73.reuse ;  /* 0x000000001eb77223 */ /* 0x180fe20000010849 */
[-CC-:B------:R-:W-:Y:S01]  /*8130*/  FFMA.FTZ R28, R31, R0.reuse, -R73.reuse ;  /* 0x000000001f1c7223 */ /* 0x180fe20000010849 */
[----:B------:R-:W-:Y:S01]  /*8140*/  MUFU.EX2 R2, R2 ;  /* 0x0000000200027308 */ /* 0x000fe20000000800 */
[-CC-:B------:R-:W-:Y:S01]  /*8150*/  FFMA.FTZ R177, R34, R0.reuse, -R73.reuse ;  /* 0x0000000022b17223 */ /* 0x180fe20000010849 */
[----:B------:R-:W-:Y:S01]  /*8160*/  @!P1 LEA R27, R27, UR38, 0x3 ;  /* 0x000000261b1b9c11 */ /* 0x000fe2000f8e18ff */
[----:B------:R-:W-:Y:S02]  /*8170*/  IMAD.U32 R31, RZ, RZ, UR11 ;  /* 0x0000000bff1f7e24 */ /* 0x000fe4000f8e00ff */
[-CC-:B------:R-:W-:Y:S01]  /*8180*/  FFMA.FTZ R36, R35, R0.reuse, -R73.reuse ;  /* 0x0000000023247223 */ /* 0x180fe20000010849 */
[-CC-:B------:R-:W-:Y:S01]  /*8190*/  FFMA.FTZ R179, R38, R0.reuse, -R73.reuse ;  /* 0x0000000026b37223 */ /* 0x180fe20000010849 */
[-CC-:B------:R-:W-:Y:S01]  /*81a0*/  FFMA.FTZ R32, R39, R0.reuse, -R73.reuse ;  /* 0x0000000027207223 */ /* 0x180fe20000010849 */
[----:B------:R-:W-:Y:S01]  /*81b0*/  @!P1 VIADD R27, R27, 0x34840 ;  /* 0x000348401b1b9836 */ /* 0x000fe20000000000 */
[----:B------:R-:W0:Y:S01]  /*81c0*/  MUFU.EX2 R181, R181 ;  /* 0x000000b500b57308 */ /* 0x000e220000000800 */
[-CC-:B------:R-:W-:Y:S01]  /*81d0*/  FFMA.FTZ R173, R42, R0.reuse, -R73.reuse ;  /* 0x000000002aad7223 */ /* 0x180fe20000010849 */
[-CC-:B------:R-:W-:Y:S01]  /*81e0*/  FFMA.FTZ R34, R43, R0.reuse, -R73.reuse ;  /* 0x000000002b227223 */ /* 0x180fe20000010849 */
[-C--:B------:R-:W-:Y:S01]  /*81f0*/  FFMA.FTZ R175, R46, R0.reuse, -R73 ;  /* 0x000000002eaf7223 */ /* 0x080fe20000010849 */
[----:B------:R-:W-:Y:S01]  /*8200*/  @!P1 PRMT R27, RZ, 0x654, R27 ;  /* 0x00000654ff1b9816 */ /* 0x000fe2000000001b */
[-CC-:B------:R-:W-:Y:S01]  /*8210*/  FFMA.FTZ R30, R47, R0.reuse, -R73.reuse ;  /* 0x000000002f1e7223 */ /* 0x180fe20000010849 */
[-CC-:B------:R-:W-:Y:S01]  /*8220*/  FFMA.FTZ R24, R51, R0.reuse, -R73.reuse ;  /* 0x0000000033187223 */ /* 0x180fe20000010849 */
        /* <DEDUP_REMOVED lines=8> */
[-C--:B------:R-:W-:Y:S01]  /*82b0*/  FFMA.FTZ R71, R71, R0.reuse, -R73 ;  /* 0x0000000047477223 */ /* 0x080fe20000010849 */
[----:B------:R-:W-:Y:S01]  /*82c0*/  MUFU.EX2 R183, R183 ;  /* 0x000000b700b77308 */ /* 0x000fe20000000800 */
[----:B0-----:R-:W-:Y:S01]  /*82d0*/  FFMA.FTZ R5, R2, R5, R181 ;  /* 0x0000000502057223 */ /* 0x001fe200000100b5 */
[-CC-:B------:R-:W-:Y:S01]  /*82e0*/  FFMA.FTZ R74, R74, R0.reuse, -R73.reuse ;  /* 0x000000004a4a7223 */ /* 0x180fe20000010849 */
[-CC-:B------:R-:W-:Y:S01]  /*82f0*/  FFMA.FTZ R75, R75, R0.reuse, -R73.reuse ;  /* 0x000000004b4b7223 */ /* 0x180fe20000010849 */
[-CC-:B------:R-:W-:Y:S01]  /*8300*/  FFMA.FTZ R78, R78, R0.reuse, -R73.reuse ;  /* 0x000000004e4e7223 */ /* 0x180fe20000010849 */
[-CC-:B------:R-:W-:Y:S01]  /*8310*/  FFMA.FTZ R79, R79, R0.reuse, -R73.reuse ;  /* 0x000000004f4f7223 */ /* 0x180fe20000010849 */
[-CC-:B------:R-:W-:Y:S01]  /*8320*/  FFMA.FTZ R82, R82, R0.reuse, -R73.reuse ;  /* 0x0000000052527223 */ /* 0x180fe20000010849 */
[-CC-:B------:R-:W-:Y:S01]  /*8330*/  FFMA.FTZ R83, R83, R0.reuse, -R73.reuse ;  /* 0x0000000053537223 */ /* 0x180fe20000010849 */
[----:B------:R-:W-:Y:S01]  /*8340*/  MUFU.EX2 R28, R28 ;  /* 0x0000001c001c7308 */ /* 0x000fe20000000800 */
[----:B-1----:R-:W-:Y:S01]  /*8350*/  F2FP.BF16.F32.PACK_AB R181, R10, R181 ;  /* 0x000000b50ab5723e */ /* 0x002fe200000010ff */
[----:B------:R-:W-:-:S06]  /*8360*/  FFMA.FTZ R86, R86, R0, -R73 ;  /* 0x0000000056567223 */ /* 0x000fcc0000010849 */
        /* <DEDUP_REMOVED lines=9> */
[----:B------:R-:W-:-:S04]  /*8400*/  FFMA.FTZ R164, R56, R0, -R169 ;  /* 0x0000000038a47223 */ /* 0x000fc800000108a9 */
[----:B------:R-:W-:Y:S01]  /*8410*/  MUFU.EX2 R172, R172 ;  /* 0x000000ac00ac7308 */ /* 0x000fe20000000800 */
[-C--:B------:R-:W-:Y:S01]  /*8420*/  FFMA.FTZ R166, R60, R0.reuse, -R169 ;  /* 0x000000003ca67223 */ /* 0x080fe200000108a9 */
[-CC-:B------:R-:W-:Y:S01]  /*8430*/  FFMA.FTZ R165, R58, R0.reuse, -R73.reuse ;  /* 0x000000003aa57223 */ /* 0x180fe20000010849 */
[----:B------:R-:W-:Y:S01]  /*8440*/  FFMA.FTZ R167, R62, R0, -R73 ;  /* 0x000000003ea77223 */ /* 0x000fe20000010849 */
[----:B------:R-:W-:Y:S01]  /*8450*/  HGMMA.64x128x16.F32.BF16 R88, R160, gdesc[UR4].tnspB, R88, gsb0 ;  /* 0x41e00004a0587df0 */ /* 0x000fe20008001858 */
[----:B------:R-:W-:Y:S01]  /*8460*/  UIADD3 UR6, UR5, 0x300, URZ ;  /* 0x0000030005067890 */ /* 0x000fe2000fffe03f */
[----:B------:R-:W-:Y:S02]  /*8470*/  UMOV UR7, 0x40000040 ;  /* 0x4000004000077882 */ /* 0x000fe40000000000 */
        /* <DEDUP_REMOVED lines=22> */
[-CC-:B------:R-:W-:Y:S02]  /*85e0*/  FFMA.FTZ R169, R50, R0.reuse, -R73.reuse ;  /* 0x0000000032a97223 */ /* 0x180fe40000010849 */
[----:B------:R-:W-:Y:S01]  /*85f0*/  MUFU.EX2 R166, R166 ;  /* 0x000000a600a67308 */ /* 0x000fe20000000800 */
[----:B------:R-:W-:Y:S01]  /*8600*/  FFMA.FTZ R73, R87, R0, -R73 ;  /* 0x0000000057497223 */ /* 0x000fe20000010849 */
[----:B------:R-:W-:Y:S01]  /*8610*/  HGMMA.64x128x16.F32.BF16 R88, R156, gdesc[UR4].tnspB, R88, gsb0 ;  /* 0x41e000049c587df0 */ /* 0x000fe20008001858 */
[----:B------:R-:W-:Y:S01]  /*8620*/  UIADD3 UR6, UR5, 0x380, URZ ;  /* 0x0000038005067890 */ /* 0x000fe2000fffe03f */
[----:B------:R-:W-:Y:S02]  /*8630*/  UMOV UR7, 0x40000040 ;  /* 0x4000004000077882 */ /* 0x000fe40000000000 */
[----:B------:R-:W-:-:S02]  /*8640*/  UMOV UR5, UR37 ;  /* 0x0000002500057c82 */ /* 0x000fc40008000000 */
        /* <DEDUP_REMOVED lines=13> */
[----:B------:R-:W0:Y:S08]  /*8720*/  MUFU.EX2 R57, R57 ;  /* 0x0000003900397308 */ /* 0x000e300000000800 */
[----:B------:R-:W-:Y:S08]  /*8730*/  MUFU.EX2 R75, R75 ;  /* 0x0000004b004b7308 */ /* 0x000ff00000000800 */
[----:B------:R-:W-:Y:S08]  /*8740*/  MUFU.EX2 R14, R14 ;  /* 0x0000000e000e7308 */ /* 0x000ff00000000800 */
[----:B------:R-:W1:Y:S01]  /*8750*/  MUFU.EX2 R61, R61 ;  /* 0x0000003d003d7308 */ /* 0x000e620000000800 */
[----:B------:R-:W-:-:S02]  /*8760*/  WARPGROUP.DEPBAR.LE gsb0, 0x0 ;  /* 0x00008000000079c5 */ /* 0x000fc40000010000 */
[----:B------:R-:W-:-:S05]  /*8770*/  WARPGROUP.ARRIVE ;  /* 0x00000000000079c5 */ /* 0x000fca0000000000 */
[----:B------:R-:W-:Y:S01]  /*8780*/  MUFU.EX2 R157, R74 ;  /* 0x0000004a009d7308 */ /* 0x000fe20000000800 */
[----:B0-----:R-:W-:Y:S01]  /*8790*/  F2FP.BF16.F32.PACK_AB R156, R57, R12 ;  /* 0x0000000c399c723e */ /* 0x001fe200000010ff */
[----:B------:R-:W-:Y:S01]  /*87a0*/  HGMMA.64x128x16.F32.BF16 R88, R152, gdesc[UR4].tnspB, R88, gsb0 ;  /* 0x41e0000498587df0 */ /* 0x000fe20008001858 */
[----:B------:R-:W-:Y:S01]  /*87b0*/  UIADD3 UR6, UR4, -0x1, URZ ;  /* 0xffffffff04067890 */ /* 0x000fe2000fffe03f */
[----:B-1----:R-:W-:-:S04]  /*87c0*/  F2FP.BF16.F32.PACK_AB R158, R61, R14 ;  /* 0x0000000e3d9e723e */ /* 0x002fc800000010ff */
[----:B------:R-:W-:Y:S02]  /*87d0*/  MUFU.EX2 R159, R78 ;  /* 0x0000004e009f7308 */ /* 0x000fe40000000800 */
[----:B------:R-:W-:Y:S01]  /*87e0*/  UMOV UR4, UR6 ;  /* 0x0000000600047c82 */ /* 0x000fe20008000000 */
[----:B------:R-:W-:-:S05]  /*87f0*/  UMOV UR6, UR36 ;  /* 0x0000002400067c82 */ /* 0x000fca0008000000 */
[----:B------:R-:W-:Y:S08]  /*8800*/  MUFU.EX2 R79, R79 ;  /* 0x0000004f004f7308 */ /* 0x000ff00000000800 */
[----:B------:R-:W-:Y:S08]  /*8810*/  MUFU.EX2 R16, R16 ;  /* 0x0000001000107308 */ /* 0x000ff00000000800 */
[----:B------:R-:W0:Y:S08]  /*8820*/  MUFU.EX2 R65, R65 ;  /* 0x0000004100417308 */ /* 0x000e300000000800 */
[----:B------:R-:W-:Y:S08]  /*8830*/  MUFU.EX2 R83, R83 ;  /* 0x0000005300537308 */ /* 0x000ff00000000800 */
[----:B------:R-:W-:Y:S08]  /*8840*/  MUFU.EX2 R20, R20 ;  /* 0x0000001400147308 */ /* 0x000ff00000000800 */
[----:B------:R-:W1:Y:S01]  /*8850*/  MUFU.EX2 R69, R69 ;  /* 0x0000004500457308 */ /* 0x000e620000000800 */
[----:B------:R-:W-:-:S02]  /*8860*/  WARPGROUP.DEPBAR.LE gsb0, 0x0 ;  /* 0x00008000000079c5 */ /* 0x000fc40000010000 */
[----:B------:R2:W-:Y:S05]  /*8870*/  @!P1 SYNCS.ARRIVE.TRANS64.RED.A1T0 RZ, [R27+URZ], RZ ;  /* 0x000000ff1bff99a7 */ /* 0x0005ea000810043f */
[----:B------:R-:W3:Y:S01]  /*8880*/  MUFU.EX2 R153, R82 ;  /* 0x0000005200997308 */ /* 0x000ee20000000800 */
[----:B0-----:R-:W-:Y:S02]  /*8890*/  F2FP.BF16.F32.PACK_AB R152, R65, R16 ;  /* 0x000000104198723e */ /* 0x001fe400000010ff */
[----:B-1----:R-:W-:Y:S01]  /*88a0*/  F2FP.BF16.F32.PACK_AB R154, R69, R20 ;  /* 0x00000014459a723e */ /* 0x002fe200000010ff */
[----:B--2---:R-:W-:-:S04]  /*88b0*/  @!P1 VIADD R27, R31, 0x34860 ;  /* 0x000348601f1b9836 */ /* 0x004fc80000000000 */
[----:B------:R-:W0:Y:S01]  /*88c0*/  MUFU.EX2 R155, R86 ;  /* 0x00000056009b7308 */ /* 0x000e220000000800 */
[----:B------:R-:W-:Y:S01]  /*88d0*/  @!P1 PRMT R31, RZ, 0x654, R27 ;  /* 0x00000654ff1f9816 */ /* 0x000fe2000000001b */
[----:B------:R-:W-:Y:S01]  /*88e0*/  FADD.FTZ R27, R11, R6 ;  /* 0x000000060b1b7221 */ /* 0x000fe20000010000 */
[----:B------:R-:W-:Y:S02]  /*88f0*/  FADD.FTZ R6, R10, R5 ;  /* 0x000000050a067221 */ /* 0x000fe40000010000 */
[----:B------:R1:W-:Y:S01]  /*8900*/  @!P1 SYNCS.ARRIVE.TRANS64.RED.A1T0 RZ, [R31+URZ], RZ ;  /* 0x000000ff1fff99a7 */ /* 0x0003e2000810043f */
        /* <DEDUP_REMOVED lines=69> */
[----:B------:R-:W2:Y:S01]  /*8d60*/  MUFU.EX2 R12, R73 ;  /* 0x00000049000c7308 */ /* 0x000ea20000000800 */
        /* <DEDUP_REMOVED lines=9> */
[----:B---3--:R-:W-:Y:S01]  /*8e00*/  FADD.FTZ R6, R153, R6 ;  /* 0x0000000699067221 */ /* 0x008fe20000010000 */
[----:B------:R-:W-:Y:S02]  /*8e10*/  F2FP.BF16.F32.PACK_AB R153, R83, R153 ;  /* 0x000000995399723e */ /* 0x000fe400000010ff */
[----:B------:R-:W-:Y:S01]  /*8e20*/  FADD.FTZ R5, R65, R10 ;  /* 0x0000000a41057221 */ /* 0x000fe20000010000 */
[----:B------:R-:W-:-:S03]  /*8e30*/  FADD.FTZ R6, R83, R6 ;  /* 0x0000000653067221 */ /* 0x000fc60000010000 */
[----:B------:R-:W-:Y:S01]  /*8e40*/  FADD.FTZ R10, R20, R5 ;  /* 0x00000005140a7221 */ /* 0x000fe20000010000 */
[----:B0-----:R-:W-:Y:S01]  /*8e50*/  FADD.FTZ R5, R155, R6 ;  /* 0x000000069b057221 */ /* 0x001fe20000010000 */
[C---:B--2---:R-:W-:Y:S02]  /*8e60*/  F2FP.BF16.F32.PACK_AB R155, R12.reuse, R155 ;  /* 0x0000009b0c9b723e */ /* 0x044fe400000010ff */
[----:B------:R-:W-:Y:S01]  /*8e70*/  FADD.FTZ R6, R69, R10 ;  /* 0x0000000a45067221 */ /* 0x000fe20000010000 */
[----:B------:R-:W-:Y:S01]  /*8e80*/  FADD.FTZ R5, R12, R5 ;  /* 0x000000050c057221 */ /* 0x000fe20000010000 */
[----:B------:R-:W-:Y:S01]  /*8e90*/  IMAD.MOV.U32 R10, RZ, RZ, R7 ;  /* 0x000000ffff0a7224 */ /* 0x000fe200078e0007 */
[----:B-1----:R-:W-:Y:S06]  /*8ea0*/  @P2 BRA `(.L_x_2030) ;  /* 0xffffffdc00a82947 */ /* 0x002fec000383ffff */
.L_x_2021:
        /* <DEDUP_REMOVED lines=67> */
.L_x_2031:
[----:B------:R-:W-:Y:S01]  /*92e0*/  ULEA UR5, UR36, UR38, 0x3 ;  /* 0x0000002624057291 */ /* 0x000fe2000f8e183f */
[----:B------:R-:W-:-:S05]  /*92f0*/  IMAD.U32 R2, RZ, RZ, UR37 ;  /* 0x00000025ff027e24 */ /* 0x000fca000f8e00ff */
[----:B------:R-:W-:-:S04]  /*9300*/  SHF.L.U32 R2, R2, 0x1f, RZ ;  /* 0x0000001f02027819 */ /* 0x000fc800000006ff */
[----:B------:R0:W1:Y:S01]  /*9310*/  SYNCS.PHASECHK.TRANS64.TRYWAIT P2, [UR5+0x34850], R2 ;  /* 0x03485002ff0075a7 */ /* 0x0000620008040145 */
[----:B------:R-:W-:Y:S05]  /*9320*/  @!P0 BRA `(.L_x_2032) ;  /* 0x0000000000048947 */ /* 0x000fea0003800000 */
[----:B------:R-:W-:Y:S01]  /*9330*/  BPT.TRAP 0x1 ;  /* 0x000000040000795c */ /* 0x000fe20000300000 */
.L_x_2032:
[----:B-1----:R-:W-:Y:S05]  /*9340*/  @P2 BRA `(.L_x_2033) ;  /* 0x0000000000082947 */ /* 0x002fea0003800000 */
[----:B------:R-:W1:Y:S02]  /*9350*/  SYNCS.PHASECHK.TRANS64.TRYWAIT P0, [UR5+0x34850], R2 ;  /* 0x03485002ff0075a7 */ /* 0x000e640008000145 */
[----:B-1----:R-:W-:Y:S05]  /*9360*/  @!P0 BRA `(.L_x_2034) ;  /* 0x0000008000008947 */ /* 0x002fea0003800000 */
.L_x_2033:
[----:B------:R-:W-:Y:S01]  /*9370*/  UIADD3 UR38, UR38, 0x400, URZ ;  /* 0x0000040026267890 */ /* 0x000fe2000fffe03f */
[----:B------:R-:W-:Y:S01]  /*9380*/  WARPGROUP.ARRIVE ;  /* 0x00000000000079c5 */ /* 0x000fe20000000000 */
[----:B------:R-:W-:Y:S01]  /*9390*/  UMOV UR7, 0x40000040 ;  /* 0x4000004000077882 */ /* 0x000fe20000000000 */
[----:B-1----:R-:W1:Y:S01]  /*93a0*/  SHFL.BFLY PT, R3, R6, 0x2, 0x1f ;  /* 0x0c401f0006037f89 */ /* 0x002e6200000e0000 */
[----:B------:R-:W-:Y:S01]  /*93b0*/  USHF.R.U32.HI UR38, URZ, 0x4, UR38 ;  /* 0x000000043f267899 */ /* 0x000fe20008011626 */
[----:B------:R-:W-:Y:S01]  /*93c0*/  IMAD.MOV.U32 R11, RZ, RZ, RZ ;  /* 0x000000ffff0b7224 */ /* 0x000fe200078e00ff */
[----:B------:R-:W-:Y:S01]  /*93d0*/  R2UR UR8, R188 ;  /* 0x00000000bc0872ca */ /* 0x000fe200000e0000 */
[----:B0-----:R-:W0:Y:S01]  /*93e0*/  SHFL.BFLY PT, R2, R5, 0x2, 0x1f ;  /* 0x0c401f0005027f89 */ /* 0x001e2200000e0000 */
        /* <DEDUP_REMOVED lines=9> */
[----:B-1----:R-:W-:Y:S01]  /*9480*/  FADD.FTZ R3, R3, R6 ;  /* 0x0000000603037221 */ /* 0x002fe20000010000 */
[----:B------:R-:W-:Y:S01]  /*9490*/  UMOV UR7, 0x40000040 ;  /* 0x4000004000077882 */ /* 0x000fe20000000000 */
[----:B------:R-:W-:-:S02]  /*94a0*/  IMAD.U32 R188, RZ, RZ, UR8 ;  /* 0x00000008ffbc7e24 */ /* 0x000fc4000f8e00ff */
[----:B0-----:R-:W-:Y:S01]  /*94b0*/  FADD.FTZ R8, R2, R5 ;  /* 0x0000000502087221 */ /* 0x001fe20000010000 */
[----:B------:R-:W-:Y:S01]  /*94c0*/  IMAD.MOV.U32 R5, RZ, RZ, RZ ;  /* 0x000000ffff057224 */ /* 0x000fe200078e00ff */
[----:B------:R-:W0:Y:S01]  /*94d0*/  SHFL.BFLY PT, R2, R3, 0x1, 0x1f ;  /* 0x0c201f0003027f89 */ /* 0x000e2200000e0000 */
[----:B------:R-:W-:-:S03]  /*94e0*/  USEL UR36, UR36, URZ, UP0 ;  /* 0x0000003f24247287 */ /* 0x000fc60008000000 */
[----:B------:R-:W1:Y:S01]  /*94f0*/  SHFL.BFLY PT, R9, R8, 0x1, 0x1f ;  /* 0x0c201f0008097f89 */ /* 0x000e6200000e0000 */
[----:B0-----:R-:W-:Y:S01]  /*9500*/  FADD.FTZ R12, R3, R2 ;  /* 0x00000002030c7221 */ /* 0x001fe20000010000 */
[----:B------:R-:W-:Y:S02]  /*9510*/  IMAD.MOV.U32 R2, RZ, RZ, -0x800000 ;  /* 0xff800000ff027424 */ /* 0x000fe400078e00ff */
[----:B------:R-:W-:Y:S02]  /*9520*/  IMAD.MOV.U32 R3, RZ, RZ, -0x800000 ;  /* 0xff800000ff037424 */ /* 0x000fe400078e00ff */
[----:B-1----:R-:W-:Y:S01]  /*9530*/  FADD.FTZ R13, R8, R9 ;  /* 0x00000009080d7221 */ /* 0x002fe20000010000 */
[----:B------:R-:W-:Y:S01]  /*9540*/  FSETP.NE.FTZ.AND P0, PT, R12, RZ, PT ;  /* 0x000000ff0c00720b */ /* 0x000fe20003f15000 */
[----:B------:R-:W-:-:S03]  /*9550*/  IMAD.U32 R8, RZ, RZ, UR5 ;  /* 0x00000005ff087e24 */ /* 0x000fc6000f8e00ff */
[----:B------:R-:W-:-:S09]  /*9560*/  FSETP.NE.FTZ.AND P2, PT, R13, RZ, PT ;  /* 0x000000ff0d00720b */ /* 0x000fd20003f55000 */
[C---:B------:R-:W-:Y:S01]  /*9570*/  @P0 FMUL.FTZ R9, R0.reuse, 0.69314718246459960938 ;  /* 0x3f31721800090820 */ /* 0x040fe20000410000 */
[----:B------:R-:W0:Y:S03]  /*9580*/  @P0 MUFU.LG2 R10, R12 ;  /* 0x0000000c000a0308 */ /* 0x000e260000000c00 */
[----:B------:R-:W-:Y:S01]  /*9590*/  @P2 FMUL.FTZ R15, R0, 0.69314718246459960938 ;  /* 0x3f317218000f2820 */ /* 0x000fe20000410000 */
[----:B------:R-:W-:-:S04]  /*95a0*/  @!P1 VIADD R0, R8, 0x34860 ;  /* 0x0003486008009836 */ /* 0x000fc80000000000 */
[----:B------:R-:W1:Y:S01]  /*95b0*/  @P2 MUFU.LG2 R6, R13 ;  /* 0x0000000d00062308 */ /* 0x000e620000000c00 */
[----:B------:R-:W-:-:S07]  /*95c0*/  @!P1 PRMT R0, RZ, 0x654, R0 ;  /* 0x00000654ff009816 */ /* 0x000fce0000000000 */
        /* <DEDUP_REMOVED lines=45> */
[-C--:B--2---:R-:W-:Y:S01]  /*98a0*/  FMUL.FTZ R89, R32, R5.reuse ;  /* 0x0000000520597220 */ /* 0x084fe20000410000 */
[----:B------:R-:W-:Y:S01]  /*98b0*/  FMUL.FTZ R88, R33, R5 ;  /* 0x0000000521587220 */ /* 0x000fe20000410000 */
[-C--:B0-----:R-:W-:Y:S01]  /*98c0*/  FMUL.FTZ R8, R30, R11.reuse ;  /* 0x0000000b1e087220 */ /* 0x081fe20000410000 */
        /* <DEDUP_REMOVED lines=60> */
[----:B-1----:R-:W-:-:S07]  /*9c90*/  FMUL.FTZ R87, R87, R11 ;  /* 0x0000000b57577220 */ /* 0x002fce0000410000 */
.L_x_2004:
[----:B------:R-:W0:Y:S01]  /*9ca0*/  S2R R5, SR_CgaCtaId ;  /* 0x0000000000057919 */ /* 0x000e220000008800 */
[----:B------:R-:W-:Y:S01]  /*9cb0*/  MOV R0, 0x400 ;  /* 0x0000040000007802 */ /* 0x000fe20000000f00 */
[----:B------:R-:W-:Y:S01]  /*9cc0*/  BSSY B0, `(.L_x_2035) ;  /* 0x0000218000007945 */ /* 0x000fe20003800000 */
[----:B------:R-:W-:Y:S02]  /*9cd0*/  BAR.SYNC.DEFER_BLOCKING 0x5, 0x120 ;  /* 0x0144800000007b1d */ /* 0x000fe40000010000 */
[----:B0-----:R-:W-:-:S05]  /*9ce0*/  LEA R0, R5, R0, 0x18 ;  /* 0x0000000005007211 */ /* 0x001fca00078ec0ff */
[----:B------:R-:W0:Y:S02]  /*9cf0*/  LDS.128 R44, [R0+0x348d0] ;  /* 0x0348d000002c7984 */ /* 0x000e240000000c00 */
[----:B0-----:R-:W-:Y:S02]  /*9d00*/  R2UR UR4, R45 ;  /* 0x000000002d0472ca */ /* 0x001fe400000e0000 */
[----:B------:R-:W-:-:S11]  /*9d10*/  R2UR UR5, R46 ;  /* 0x000000002e0572ca */ /* 0x000fd600000e0000 */
[----:B------:R-:W-:Y:S01]  /*9d20*/  IMAD.U32 R16, RZ, RZ, UR4 ;  /* 0x00000004ff107e24 */ /* 0x000fe2000f8e00ff */
[----:B------:R-:W-:Y:S06]  /*9d30*/  BAR.ARV 0x4, 0x120 ;  /* 0x0104800000007b1d */ /* 0x000fec0000002000 */
[----:B------:R-:W-:Y:S05]  /*9d40*/  @P0 BRA `(.L_x_2036) ;  /* 0x0000001400400947 */ /* 0x000fea0003800000 */
[----:B------:R-:W0:Y:S01]  /*9d50*/  S2R R5, SR_SWINHI ;  /* 0x0000000000057919 */ /* 0x000e220000002f00 */
[----:B------:R-:W-:Y:S01]  /*9d60*/  F2FP.BF16.F32.PACK_AB R7, R7, R8 ;  /* 0x000000080707723e */ /* 0x000fe200000010ff */
[----:B------:R-:W-:Y:S01]  /*9d70*/  ULDC.64 UR8, c[0x0][0xbe0] ;  /* 0x0002f80000087ab9 */ /* 0x000fe20000000a00 */
[----:B------:R-:W-:Y:S01]  /*9d80*/  F2FP.BF16.F32.PACK_AB R6, R6, R91 ;  /* 0x0000005b0606723e */ /* 0x000fe200000010ff */
[----:B------:R-:W-:Y:S01]  /*9d90*/  UISETP.NE.U32.AND UP0, UPT, UR8, URZ, UPT ;  /* 0x0000003f0800728c */ /* 0x000fe2000bf05070 */
[----:B------:R-:W-:Y:S01]  /*9da0*/  R2UR UR6, R186 ;  /* 0x00000000ba0672ca */ /* 0x000fe200000e0000 */
[----:B------:R-:W-:Y:S01]  /*9db0*/  ULDC.64 UR12, c[0x0][0x208] ;  /* 0x00008200000c7ab9 */ /* 0x000fe20000000a00 */
[----:B------:R-:W-:Y:S01]  /*9dc0*/  R2UR UR4, R184 ;  /* 0x00000000b80472ca */ /* 0x000fe200000e0000 */
[----:B------:R-:W-:Y:S01]  /*9dd0*/  UISETP.NE.AND.EX UP0, UPT, UR9, URZ, UPT, UP0 ;  /* 0x0000003f0900728c */ /* 0x000fe2000bf05300 */
[----:B------:R-:W-:Y:S02]  /*9de0*/  F2FP.BF16.F32.PACK_AB R64, R65, R64 ;  /* 0x000000404140723e */ /* 0x000fe400000010ff */
[----:B------:R-:W-:-:S02]  /*9df0*/  F2FP.BF16.F32.PACK_AB R65, R67, R66 ;  /* 0x000000424341723e */ /* 0x000fc400000010ff */
[----:B------:R-:W-:Y:S02]  /*9e00*/  F2FP.BF16.F32.PACK_AB R72, R73, R72 ;  /* 0x000000484948723e */ /* 0x000fe400000010ff */
[----:B------:R-:W-:Y:S02]  /*9e10*/  F2FP.BF16.F32.PACK_AB R66, R69, R68 ;  /* 0x000000444542723e */ /* 0x000fe400000010ff */
[----:B------:R-:W-:Y:S02]  /*9e20*/  F2FP.BF16.F32.PACK_AB R67, R71, R70 ;  /* 0x000000464743723e */ /* 0x000fe400000010ff */
[----:B------:R-:W-:Y:S01]  /*9e30*/  F2FP.BF16.F32.PACK_AB R73, R75, R74 ;  /* 0x0000004a4b49723e */ /* 0x000fe200000010ff */
[----:B------:R-:W-:Y:S01]  /*9e40*/  USHF.L.U64.HI UR11, UR4, 0x2, UR6 ;  /* 0x00000002040b7899 */ /* 0x000fe20008010206 */
[----:B------:R-:W-:Y:S01]  /*9e50*/  F2FP.BF16.F32.PACK_AB R80, R81, R80 ;  /* 0x000000505150723e */ /* 0x000fe200000010ff */
[----:B------:R-:W-:Y:S01]  /*9e60*/  USHF.L.U32 UR10, UR4, 0x2, URZ ;  /* 0x00000002040a7899 */ /* 0x000fe2000800063f */
[----:B------:R-:W-:Y:S01]  /*9e70*/  F2FP.BF16.F32.PACK_AB R74, R77, R76 ;  /* 0x0000004c4d4a723e */ /* 0x000fe200000010ff */
[----:B------:R-:W-:Y:S01]  /*9e80*/  ULDC.64 UR6, c[0x0][0xbd8] ;  /* 0x0002f60000067ab9 */ /* 0x000fe20000000a00 */
[----:B------:R-:W-:Y:S01]  /*9e90*/  F2FP.BF16.F32.PACK_AB R75, R79, R78 ;  /* 0x0000004e4f4b723e */ /* 0x000fe200000010ff */
[----:B------:R-:W-:Y:S01]  /*9ea0*/  UISETP.NE.U32.AND UP1, UPT, UR6, URZ, UPT ;  /* 0x0000003f0600728c */ /* 0x000fe2000bf25070 */
[----:B------:R-:W-:Y:S01]  /*9eb0*/  F2FP.BF16.F32.PACK_AB R81, R83, R82 ;  /* 0x000000525351723e */ /* 0x000fe200000010ff */
[----:B------:R-:W-:Y:S01]  /*9ec0*/  UIADD3 UR4, UP2, UR10, UR6, URZ ;  /* 0x000000060a047290 */ /* 0x000fe2000ff5e03f */
[----:B------:R-:W-:Y:S01]  /*9ed0*/  F2FP.BF16.F32.PACK_AB R82, R85, R84 ;  /* 0x000000545552723e */ /* 0x000fe200000010ff */
[----:B------:R-:W-:Y:S01]  /*9ee0*/  UISETP.NE.AND.EX UP1, UPT, UR7, URZ, UPT, UP1 ;  /* 0x0000003f0700728c */ /* 0x000fe2000bf25310 */
[----:B------:R-:W-:Y:S01]  /*9ef0*/  F2FP.BF16.F32.PACK_AB R83, R87, R86 ;  /* 0x000000565753723e */ /* 0x000fe200000010ff */
[----:B------:R-:W-:Y:S01]  /*9f00*/  @UP0 UIADD3 UR6, UP3, UR10, UR8, URZ ;  /* 0x000000080a060290 */ /* 0x000fe2000ff7e03f */
[----:B------:R-:W-:-:S02]  /*9f10*/  MOV R20, R0 ;  /* 0x0000000000147202 */ /* 0x000fc40000000f00 */
[----:B0-----:R-:W-:Y:S01]  /*9f20*/  MOV R21, R5 ;  /* 0x0000000500157202 */ /* 0x001fe20000000f00 */
[----:B------:R-:W-:Y:S02]  /*9f30*/  UIADD3.X UR8, UR11, UR7, URZ, UP2, !UPT ;  /* 0x000000070b087290 */ /* 0x000fe400097fe43f */
[----:B------:R-:W-:Y:S01]  /*9f40*/  @UP0 UIADD3.X UR7, UR11, UR9, URZ, UP3, !UPT ;  /* 0x000000090b070290 */ /* 0x000fe20009ffe43f */
[----:B------:R-:W-:-:S03]  /*9f50*/  IMAD.WIDE R4, R191, 0x2, R20 ;  /* 0x00000002bf047825 */ /* 0x000fc600078e0214 */
[C---:B------:R-:W-:Y:S02]  /*9f60*/  IADD3 R45, P6, R4.reuse, 0x20, RZ ;  /* 0x00000020042d7810 */ /* 0x040fe40007fde0ff */
[C---:B------:R-:W-:Y:S02]  /*9f70*/  LOP3.LUT R9, R4.reuse, 0x380, RZ, 0xc0, !PT ;  /* 0x0000038004097812 */ /* 0x040fe400078ec0ff */
[----:B------:R-:W-:Y:S01]  /*9f80*/  IADD3 R99, P4, R4, 0x60, RZ ;  /* 0x0000006004637810 */ /* 0x000fe20007f9e0ff */
[--C-:B------:R-:W-:Y:S01]  /*9f90*/  IMAD.X R29, RZ, RZ, R5.reuse, P6 ;  /* 0x000000ffff1d7224 */ /* 0x100fe200030e0605 */
[----:B------:R-:W-:Y:S02]  /*9fa0*/  LOP3.LUT R10, R45, 0x380, RZ, 0xc0, !PT ;  /* 0x000003802d0a7812 */ /* 0x000fe400078ec0ff */
[----:B------:R-:W-:Y:S01]  /*9fb0*/  SHF.R.U64 R9, R9, 0x3, RZ ;  /* 0x0000000309097819 */ /* 0x000fe200000012ff */
[----:B------:R-:W-:Y:S01]  /*9fc0*/  IMAD.X R11, RZ, RZ, R5, P4 ;  /* 0x000000ffff0b7224 */ /* 0x000fe200020e0605 */
[----:B------:R-:W-:-:S02]  /*9fd0*/  LOP3.LUT R44, R99, 0x380, RZ, 0xc0, !PT ;  /* 0x00000380632c7812 */ /* 0x000fc400078ec0ff */
[C---:B------:R-:W-:Y:S02]  /*9fe0*/  IADD3 R97, P5, R4.reuse, 0x40, RZ ;  /* 0x0000004004617810 */ /* 0x040fe40007fbe0ff */
[C---:B------:R-:W-:Y:S02]  /*9ff0*/  IADD3 R101, P3, R4.reuse, 0x4000, RZ ;  /* 0x0000400004657810 */ /* 0x040fe40007f7e0ff */
[C---:B------:R-:W-:Y:S01]  /*a000*/  IADD3 R103, P2, R4.reuse, 0x4020, RZ ;  /* 0x0000402004677810 */ /* 0x040fe20007f5e0ff */
[--C-:B------:R-:W-:Y:S01]  /*a010*/  IMAD.X R27, RZ, RZ, R5.reuse, P5 ;  /* 0x000000ffff1b7224 */ /* 0x100fe200028e0605 */
[C---:B------:R-:W-:Y:S01]  /*a020*/  IADD3 R105, P1, R4.reuse, 0x4040, RZ ;  /* 0x0000404004697810 */ /* 0x040fe20007f3e0ff */
[--C-:B------:R-:W-:Y:S01]  /*a030*/  IMAD.X R25, RZ, RZ, R5.reuse, P3 ;  /* 0x000000ffff197224 */ /* 0x100fe200018e0605 */
[----:B------:R-:W-:Y:S01]  /*a040*/  BAR.SYNC.DEFER_BLOCKING 0x1, 0x100 ;  /* 0x0044000000007b1d */ /* 0x000fe20000010000 */
[----:B------:R-:W-:Y:S02]  /*a050*/  IADD3 R107, P0, R4, 0x4060, RZ ;  /* 0x00004060046b7810 */ /* 0x000fe40007f1e0ff */
[----:B------:R-:W-:Y:S01]  /*a060*/  SHF.R.U64 R10, R10, 0x3, RZ ;  /* 0x000000030a0a7819 */ /* 0x000fe200000012ff */
[--C-:B------:R-:W-:Y:S01]  /*a070*/  IMAD.X R15, RZ, RZ, R5.reuse, P1 ;  /* 0x000000ffff0f7224 */ /* 0x100fe200008e0605 */
[----:B------:R-:W-:Y:S01]  /*a080*/  LOP3.LUT R4, R9, R4, RZ, 0x3c, !PT ;  /* 0x0000000409047212 */ /* 0x000fe200078e3cff */
[--C-:B------:R-:W-:Y:S01]  /*a090*/  IMAD.X R9, RZ, RZ, R5.reuse, P2 ;  /* 0x000000ffff097224 */ /* 0x100fe200010e0605 */
[----:B------:R-:W-:Y:S01]  /*a0a0*/  SHF.R.U64 R44, R44, 0x3, RZ ;  /* 0x000000032c2c7819 */ /* 0x000fe200000012ff */
[----:B------:R-:W-:Y:S01]  /*a0b0*/  IMAD.X R13, RZ, RZ, R5, P0 ;  /* 0x000000ffff0d7224 */ /* 0x000fe200000e0605 */
[----:B------:R-:W-:-:S02]  /*a0c0*/  LOP3.LUT R28, R10, R45, RZ, 0x3c, !PT ;  /* 0x0000002d0a1c7212 */ /* 0x000fc400078e3cff */
[----:B------:R-:W-:Y:S02]  /*a0d0*/  MOV R45, R4 ;  /* 0x00000004002d7202 */ /* 0x000fe40000000f00 */
[----:B------:R-:W-:Y:S02]  /*a0e0*/  LOP3.LUT R24, R97, 0x380, RZ, 0xc0, !PT ;  /* 0x0000038061187812 */ /* 0x000fe400078ec0ff */
[----:B------:R-:W-:Y:S02]  /*a0f0*/  F2FP.BF16.F32.PACK_AB R5, R12, R93 ;  /* 0x0000005d0c05723e */ /* 0x000fe400000010ff */
[----:B------:R-:W-:Y:S02]  /*a100*/  LOP3.LUT R10, R44, R99, RZ, 0x3c, !PT ;  /* 0x000000632c0a7212 */ /* 0x000fe400078e3cff */
[----:B------:R-:W-:Y:S02]  /*a110*/  LOP3.LUT R12, R103, 0x380, RZ, 0xc0, !PT ;  /* 0x00000380670c7812 */ /* 0x000fe400078ec0ff */
[----:B------:R-:W-:-:S02]  /*a120*/  LOP3.LUT R44, R107, 0x380, RZ, 0xc0, !PT ;  /* 0x000003806b2c7812 */ /* 0x000fc400078ec0ff */
[----:B------:R-:W-:Y:S02]  /*a130*/  SHF.R.U64 R24, R24, 0x3, RZ ;  /* 0x0000000318187819 */ /* 0x000fe400000012ff */
[----:B------:R-:W-:Y:S02]  /*a140*/  LOP3.LUT R46, R101, 0x380, RZ, 0xc0, !PT ;  /* 0x00000380652e7812 */ /* 0x000fe400078ec0ff */
[----:B------:R-:W-:Y:S02]  /*a150*/  F2FP.BF16.F32.PACK_AB R4, R14, R95 ;  /* 0x0000005f0e04723e */ /* 0x000fe400000010ff */
[----:B------:R-:W-:Y:S02]  /*a160*/  SHF.R.U64 R12, R12, 0x3, RZ ;  /* 0x000000030c0c7819 */ /* 0x000fe400000012ff */
[----:B------:R-:W-:Y:S01]  /*a170*/  LOP3.LUT R14, R105, 0x380, RZ, 0xc0, !PT ;  /* 0x00000380690e7812 */ /* 0x000fe200078ec0ff */
[----:B------:R0:W-:Y:S01]  /*a180*/  STSM.16.M88.4 [R45], R4 ;  /* 0x000000042d007844 */ /* 0x0001e20000000200 */
[----:B------:R-:W-:-:S02]  /*a190*/  SHF.R.U64 R44, R44, 0x3, RZ ;  /* 0x000000032c2c7819 */ /* 0x000fc400000012ff */
[----:B------:R-:W-:Y:S02]  /*a1a0*/  LOP3.LUT R26, R24, R97, RZ, 0x3c, !PT ;  /* 0x00000061181a7212 */ /* 0x000fe400078e3cff */
[----:B------:R-:W-:Y:S02]  /*a1b0*/  SHF.R.U64 R46, R46, 0x3, RZ ;  /* 0x000000032e2e7819 */ /* 0x000fe400000012ff */
[----:B------:R-:W-:Y:S02]  /*a1c0*/  LOP3.LUT R8, R12, R103, RZ, 0x3c, !PT ;  /* 0x000000670c087212 */ /* 0x000fe400078e3cff */
[----:B------:R-:W-:Y:S02]  /*a1d0*/  SHF.R.U64 R14, R14, 0x3, RZ ;  /* 0x000000030e0e7819 */ /* 0x000fe400000012ff */
[----:B------:R-:W-:Y:S02]  /*a1e0*/  LOP3.LUT R12, R44, R107, RZ, 0x3c, !PT ;  /* 0x0000006b2c0c7212 */ /* 0x000fe400078e3cff */
[----:B------:R-:W-:-:S02]  /*a1f0*/  MOV R44, R28 ;  /* 0x0000001c002c7202 */ /* 0x000fc40000000f00 */
[----:B------:R-:W-:Y:S02]  /*a200*/  MOV R29, R26 ;  /* 0x0000001a001d7202 */ /* 0x000fe40000000f00 */
[----:B------:R-:W-:Y:S02]  /*a210*/  LOP3.LUT R24, R46, R101, RZ, 0x3c, !PT ;  /* 0x000000652e187212 */ /* 0x000fe400078e3cff */
[----:B------:R-:W-:Y:S02]  /*a220*/  MOV R28, R10 ;  /* 0x0000000a001c7202 */ /* 0x000fe40000000f00 */
[----:B------:R-:W-:Y:S02]  /*a230*/  MOV R26, R8 ;  /* 0x00000008001a7202 */ /* 0x000fe40000000f00 */
[----:B------:R-:W-:Y:S02]  /*a240*/  LOP3.LUT R14, R14, R105, RZ, 0x3c, !PT ;  /* 0x000000690e0e7212 */ /* 0x000fe400078e3cff */
[----:B------:R-:W-:-:S02]  /*a250*/  F2FP.BF16.F32.PACK_AB R8, R88, R89 ;  /* 0x000000595808723e */ /* 0x000fc400000010ff */
[----:B------:R-:W-:Y:S02]  /*a260*/  F2FP.BF16.F32.PACK_AB R9, R35, R34 ;  /* 0x000000222309723e */ /* 0x000fe400000010ff */
[----:B------:R-:W-:Y:S02]  /*a270*/  F2FP.BF16.F32.PACK_AB R10, R37, R36 ;  /* 0x00000024250a723e */ /* 0x000fe400000010ff */
[----:B------:R-:W-:Y:S02]  /*a280*/  F2FP.BF16.F32.PACK_AB R11, R39, R38 ;  /* 0x00000026270b723e */ /* 0x000fe400000010ff */
[----:B------:R-:W-:Y:S02]  /*a290*/  MOV R27, R24 ;  /* 0x00000018001b7202 */ /* 0x000fe40000000f00 */
[----:B------:R-:W-:Y:S01]  /*a2a0*/  MOV R25, R14 ;  /* 0x0000000e00197202 */ /* 0x000fe20000000f00 */
[----:B------:R1:W-:Y:S01]  /*a2b0*/  STSM.16.M88.4 [R44], R8 ;  /* 0x000000082c007844 */ /* 0x0003e20000000200 */
[----:B------:R-:W-:-:S02]  /*a2c0*/  MOV R24, R12 ;  /* 0x0000000c00187202 */ /* 0x000fc40000000f00 */
[----:B0-----:R-:W-:Y:S02]  /*a2d0*/  F2FP.BF16.F32.PACK_AB R4, R41, R40 ;  /* 0x000000282904723e */ /* 0x001fe400000010ff */
        /* <DEDUP_REMOVED lines=8> */
[----:B-1----:R-:W-:Y:S02]  /*a360*/  F2FP.BF16.F32.PACK_AB R8, R57, R56 ;  /* 0x000000383908723e */ /* 0x002fe400000010ff */
[----:B------:R-:W-:Y:S01]  /*a370*/  F2FP.BF16.F32.PACK_AB R9, R59, R58 ;  /* 0x0000003a3b09723e */ /* 0x000fe200000010ff */
[----:B------:R-:W-:Y:S01]  /*a380*/  STSM.16.M88.4 [R28], R12 ;  /* 0x0000000c1c007844 */ /* 0x000fe20000000200 */
[----:B------:R-:W-:Y:S02]  /*a390*/  F2FP.BF16.F32.PACK_AB R10, R61, R60 ;  /* 0x0000003c3d0a723e */ /* 0x000fe400000010ff */
[----:B------:R-:W-:Y:S02]  /*a3a0*/  F2FP.BF16.F32.PACK_AB R11, R63, R62 ;  /* 0x0000003e3f0b723e */ /* 0x000fe400000010ff */
[----:B------:R-:W-:-:S02]  /*a3b0*/  PLOP3.LUT P0, PT, PT, PT, UP1, 0x80, 0x0 ;  /* 0x000000000000781c */ /* 0x000fc40003f0f018 */
[----:B------:R-:W-:Y:S01]  /*a3c0*/  PLOP3.LUT P2, PT, PT, PT, UP0, 0x80, 0x0 ;  /* 0x000000000000781c */ /* 0x000fe20003f4f008 */
[----:B------:R1:W-:Y:S01]  /*a3d0*/  STSM.16.M88.4 [R27], R8 ;  /* 0x000000081b007844 */ /* 0x0003e20000000200 */
[----:B0-----:R-:W-:Y:S02]  /*a3e0*/  IMAD.U32 R4, RZ, RZ, UR4 ;  /* 0x00000004ff047e24 */ /* 0x001fe4000f8e00ff */
[----:B------:R-:W-:Y:S01]  /*a3f0*/  IMAD.U32 R5, RZ, RZ, UR8 ;  /* 0x00000008ff057e24 */ /* 0x000fe2000f8e00ff */
[----:B------:R0:W-:Y:S04]  /*a400*/  STSM.16.M88.4 [R26], R64 ;  /* 0x000000401a007844 */ /* 0x0001e80000000200 */
[----:B------:R0:W-:Y:S04]  /*a410*/  STSM.16.M88.4 [R25], R72 ;  /* 0x0000004819007844 */ /* 0x0001e80000000200 */
[----:B------:R0:W-:Y:S01]  /*a420*/  STSM.16.M88.4 [R24], R80 ;  /* 0x0000005018007844 */ /* 0x0001e20000000200 */
[----:B------:R-:W-:Y:S01]  /*a430*/  BAR.SYNC.DEFER_BLOCKING 0x1, 0x100 ;  /* 0x0044000000007b1d */ /* 0x000fe20000010000 */
[----:B------:R-:W-:-:S02]  /*a440*/  IMAD.U32 R6, RZ, RZ, UR6 ;  /* 0x00000006ff067e24 */ /* 0x000fc4000f8e00ff */
[----:B------:R-:W-:-:S03]  /*a450*/  IMAD.U32 R7, RZ, RZ, UR7 ;  /* 0x00000007ff077e24 */ /* 0x000fc6000f8e00ff */
[----:B-1----:R-:W2:Y:S04]  /*a460*/  @P0 LDG.E R8, desc[UR12][R4.64] ;  /* 0x0000000c04080981 */ /* 0x002ea8000c1e1900 */
[----:B------:R-:W3:Y:S01]  /*a470*/  @P2 LDG.E R6, desc[UR12][R6.64] ;  /* 0x0000000c06062981 */ /* 0x000ee2000c1e1900 */
[----:B------:R-:W-:Y:S01]  /*a480*/  IMAD R9, R18, 0x40, R17 ;  /* 0x0000004012097824 */ /* 0x000fe200078e0211 */
[----:B------:R-:W-:Y:S01]  /*a490*/  UMOV UR4, URZ ;  /* 0x0000003f00047c82 */ /* 0x000fe20008000000 */
[----:B------:R-:W-:Y:S02]  /*a4a0*/  ULDC UR10, c[0x0][0xa88] ;  /* 0x0002a200000a7ab9 */ /* 0x000fe40000000800 */
[----:B------:R-:W-:-:S03]  /*a4b0*/  IMAD.WIDE R20, R9, 0x2, R20 ;  /* 0x0000000209147825 */ /* 0x000fc600078e0214 */
[----:B------:R-:W-:Y:S02]  /*a4c0*/  IADD3 R29, P1, R20, 0x1000, RZ ;  /* 0x00001000141d7810 */ /* 0x000fe40007f3e0ff */
[----:B--2---:R-:W-:Y:S02]  /*a4d0*/  @P0 R2UR UR4, R8 ;  /* 0x00000000080402ca */ /* 0x004fe400000e0000 */
[----:B---3--:R-:W-:Y:S01]  /*a4e0*/  @P2 R2UR UR10, R6 ;  /* 0x00000000060a22ca */ /* 0x008fe200000e0000 */
[----:B0-----:R-:W-:-:S14]  /*a4f0*/  @P2 BRA `(.L_x_2037) ;  /* 0x00000000001c2947 */ /* 0x001fdc0003800000 */
[----:B------:R-:W-:Y:S05]  /*a500*/  @!P0 BRA `(.L_x_2037) ;  /* 0x0000000000188947 */ /* 0x000fea0003800000 */
[----:B------:R-:W-:Y:S02]  /*a510*/  ULDC.64 UR6, c[0x0][0x208] ;  /* 0x0000820000067ab9 */ /* 0x000fe40000000a00 */
[----:B------:R-:W2:Y:S04]  /*a520*/  LDG.E R7, desc[UR6][R4.64] ;  /* 0x0000000604077981 */ /* 0x000ea8000c1e1900 */
[----:B------:R-:W3:Y:S01]  /*a530*/  LDG.E R6, desc[UR6][R4.64+0x4] ;  /* 0x0000040604067981 */ /* 0x000ee2000c1e1900 */
[----:B--2---:R-:W-:Y:S02]  /*a540*/  R2UR UR6, R7 ;  /* 0x00000000070672ca */ /* 0x004fe400000e0000 */
[----:B---3--:R-:W-:-:S13]  /*a550*/  R2UR UR10, R6 ;  /* 0x00000000060a72ca */ /* 0x008fda00000e0000 */
[----:B------:R-:W-:-:S12]  /*a560*/  UIADD3 UR10, -UR6, UR10, URZ ;  /* 0x0000000a060a7290 */ /* 0x000fd8000fffe13f */
.L_x_2037:
[----:B------:R-:W-:Y:S01]  /*a570*/  R2UR UR18, R185 ;  /* 0x00000000b91272ca */ /* 0x000fe200000e0000 */
[----:B------:R-:W-:Y:S01]  /*a580*/  ULDC.64 UR12, c[0x0][0xb70] ;  /* 0x0002dc00000c7ab9 */ /* 0x000fe20000000a00 */
[----:B------:R-:W-:Y:S01]  /*a590*/  R2UR UR16, R186 ;  /* 0x00000000ba1072ca */ /* 0x000fe200000e0000 */
[----:B------:R-:W-:Y:S01]  /*a5a0*/  USHF.R.S32.HI UR9, URZ, 0x1f, UR4 ;  /* 0x0000001f3f097899 */ /* 0x000fe20008011404 */
[----:B------:R-:W-:Y:S01]  /*a5b0*/  R2UR UR15, R184 ;  /* 0x00000000b80f72ca */ /* 0x000fe200000e0000 */
[----:B------:R-:W-:Y:S01]  /*a5c0*/  UMOV UR8, UR4 ;  /* 0x0000000400087c82 */ /* 0x000fe20008000000 */
[----:B------:R-:W-:Y:S01]  /*a5d0*/  R2UR UR17, R187 ;  /* 0x00000000bb1172ca */ /* 0x000fe200000e0000 */
[----:B------:R-:W-:Y:S01]  /*a5e0*/  ULDC.64 UR20, c[0x0][0x208] ;  /* 0x0000820000147ab9 */ /* 0x000fe20000000a00 */
[C---:B------:R-:W-:Y:S02]  /*a5f0*/  IADD3 R13, P2, R20.reuse, 0x2000, RZ ;  /* 0x00002000140d7810 */ /* 0x040fe40007f5e0ff */
[----:B------:R-:W-:-:S02]  /*a600*/  IADD3 R7, P6, R20, 0x3000, RZ ;  /* 0x0000300014077810 */ /* 0x000fc40007fde0ff */
[----:B------:R-:W-:Y:S01]  /*a610*/  LOP3.LUT R12, R13, 0x380, RZ, 0xc0, !PT ;  /* 0x000003800d0c7812 */ /* 0x000fe200078ec0ff */
[----:B------:R-:W-:Y:S01]  /*a620*/  USHF.R.S32.HI UR14, URZ, 0x1f, UR18 ;  /* 0x0000001f3f0e7899 */ /* 0x000fe20008011412 */
[----:B------:R-:W-:Y:S01]  /*a630*/  LOP3.LUT R4, R7, 0x380, RZ, 0xc0, !PT ;  /* 0x0000038007047812 */ /* 0x000fe200078ec0ff */
[----:B------:R-:W-:Y:S01]  /*a640*/  USEL UR16, UR16, URZ, !UP1 ;  /* 0x0000003f10107287 */ /* 0x000fe2000c800000 */
[----:B------:R-:W-:Y:S01]  /*a650*/  LOP3.LUT R28, R29, 0x380, RZ, 0xc0, !PT ;  /* 0x000003801d1c7812 */ /* 0x000fe200078ec0ff */
[----:B------:R-:W-:Y:S01]  /*a660*/  UIMAD UR11, UR14, UR12, URZ ;  /* 0x0000000c0e0b72a4 */ /* 0x000fe2000f8e023f */
[----:B------:R-:W-:Y:S01]  /*a670*/  SHF.R.U64 R12, R12, 0x3, RZ ;  /* 0x000000030c0c7819 */ /* 0x000fe200000012ff */
[----:B------:R-:W-:Y:S01]  /*a680*/  UIMAD.WIDE.U32 UR6, UR18, UR12, UR8 ;  /* 0x0000000c120672a5 */ /* 0x000fe2000f8e0008 */
[----:B------:R-:W-:Y:S01]  /*a690*/  IMAD.U32 R8, RZ, RZ, UR17 ;  /* 0x00000011ff087e24 */ /* 0x000fe2000f8e00ff */
[----:B------:R-:W-:Y:S01]  /*a6a0*/  UIMAD UR11, UR18, UR13, UR11 ;  /* 0x0000000d120b72a4 */ /* 0x000fe2000f8e020b */
[----:B------:R-:W-:Y:S01]  /*a6b0*/  SHF.R.U64 R4, R4, 0x3, RZ ;  /* 0x0000000304047819 */ /* 0x000fe200000012ff */
[----:B------:R-:W-:Y:S01]  /*a6c0*/  USEL UR15, UR15, URZ, !UP1 ;  /* 0x0000003f0f0f7287 */ /* 0x000fe2000c800000 */
[----:B------:R-:W-:Y:S01]  /*a6d0*/  IMAD R8, R8, 0x80, R23 ;  /* 0x0000008008087824 */ /* 0x000fe200078e0217 */
[----:B------:R-:W-:Y:S01]  /*a6e0*/  ULDC.64 UR12, c[0x0][0xb78] ;  /* 0x0002de00000c7ab9 */ /* 0x000fe20000000a00 */
[----:B------:R-:W-:Y:S01]  /*a6f0*/  UIADD3 UR7, UR7, UR11, URZ ;  /* 0x0000000b07077290 */ /* 0x000fe2000fffe03f */
[----:B------:R-:W-:Y:S01]  /*a700*/  SHF.R.U64 R28, R28, 0x3, RZ ;  /* 0x000000031c1c7819 */ /* 0x000fe200000012ff */
[----:B------:R-:W-:Y:S01]  /*a710*/  UIMAD UR8, UR16, UR12, URZ ;  /* 0x0000000c100872a4 */ /* 0x000fe2000f8e023f */
[----:B------:R-:W-:Y:S01]  /*a720*/  SHF.R.S32.HI R5, RZ, 0x1f, R8 ;  /* 0x0000001fff057819 */ /* 0x000fe20000011408 */
[----:B------:R-:W-:Y:S01]  /*a730*/  UIMAD.WIDE.U32 UR6, UR15, UR12, UR6 ;  /* 0x0000000c0f0672a5 */ /* 0x000fe2000f8e0006 */
[----:B------:R-:W-:Y:S01]  /*a740*/  LOP3.LUT R12, R12, R13, RZ, 0x3c, !PT ;  /* 0x0000000d0c0c7212 */ /* 0x000fe200078e3cff */
[----:B------:R-:W-:Y:S01]  /*a750*/  UIMAD UR8, UR15, UR13, UR8 ;  /* 0x0000000d0f0872a4 */ /* 0x000fe2000f8e0208 */
[----:B------:R-:W-:Y:S01]  /*a760*/  IADD3 R37, P5, R20, 0x4000, RZ ;  /* 0x0000400014257810 */ /* 0x000fe20007fbe0ff */
[----:B------:R-:W-:Y:S01]  /*a770*/  IMAD.X R13, RZ, RZ, R21, P2 ;  /* 0x000000ffff0d7224 */ /* 0x000fe200010e0615 */
[----:B------:R-:W-:Y:S01]  /*a780*/  LOP3.LUT R4, R4, R7, RZ, 0x3c, !PT ;  /* 0x0000000704047212 */ /* 0x000fe200078e3cff */
[----:B------:R-:W-:Y:S01]  /*a790*/  ULDC.64 UR12, c[0x0][0xaa0] ;  /* 0x0002a800000c7ab9 */ /* 0x000fe20000000a00 */
[----:B------:R-:W-:Y:S01]  /*a7a0*/  IADD3 R6, P0, R8, UR6, RZ ;  /* 0x0000000608067c10 */ /* 0x000fe2000ff1e0ff */
[----:B------:R-:W-:Y:S01]  /*a7b0*/  IMAD.U32 R10, RZ, RZ, UR8 ;  /* 0x00000008ff0a7e24 */ /* 0x000fe2000f8e00ff */
[----:B------:R-:W-:-:S02]  /*a7c0*/  IADD3 R41, P4, R20, 0x5000, RZ ;  /* 0x0000500014297810 */ /* 0x000fc40007f9e0ff */
[----:B------:R-:W-:Y:S02]  /*a7d0*/  IADD3 R25, P3, R20, 0x6000, RZ ;  /* 0x0000600014197810 */ /* 0x000fe40007f7e0ff */
[----:B------:R-:W-:Y:S01]  /*a7e0*/  IADD3.X R5, R5, UR7, R10, P0, !PT ;  /* 0x0000000705057c10 */ /* 0x000fe200087fe40a */
[----:B------:R-:W-:Y:S01]  /*a7f0*/  ULDC.64 UR6, c[0x0][0xb40] ;  /* 0x0002d00000067ab9 */ /* 0x000fe20000000a00 */
[----:B------:R-:W-:Y:S01]  /*a800*/  LOP3.LUT R28, R28, R29, RZ, 0x3c, !PT ;  /* 0x0000001d1c1c7212 */ /* 0x000fe200078e3cff */
[----:B------:R-:W-:Y:S01]  /*a810*/  IMAD.X R29, RZ, RZ, R21, P1 ;  /* 0x000000ffff1d7224 */ /* 0x000fe200008e0615 */
[----:B------:R-:W-:Y:S02]  /*a820*/  LEA R48, P0, R6, UR6, 0x2 ;  /* 0x0000000606307c11 */ /* 0x000fe4000f8010ff */
[----:B------:R-:W-:Y:S02]  /*a830*/  IADD3 R7, P2, R20, 0x7000, RZ ;  /* 0x0000700014077810 */ /* 0x000fe40007f5e0ff */
[----:B------:R-:W-:Y:S01]  /*a840*/  LEA.HI.X R49, R6, UR7, R5, 0x2, P0 ;  /* 0x0000000706317c11 */ /* 0x000fe200080f1405 */
[----:B------:R-:W-:Y:S01]  /*a850*/  VIADD R5, R8, 0x8 ;  /* 0x0000000808057836 */ /* 0x000fe20000000000 */
[----:B------:R-:W-:-:S02]  /*a860*/  LOP3.LUT P0, RZ, R189, 0x3, RZ, 0xc0, !PT ;  /* 0x00000003bdff7812 */ /* 0x000fc4000780c0ff */
[----:B------:R-:W-:Y:S02]  /*a870*/  LOP3.LUT R36, R37, 0x380, RZ, 0xc0, !PT ;  /* 0x0000038025247812 */ /* 0x000fe400078ec0ff */
[----:B------:R-:W-:Y:S02]  /*a880*/  ISETP.GE.OR P1, PT, R8, UR10, P0 ;  /* 0x0000000a08007c0c */ /* 0x000fe40008726670 */
[----:B------:R-:W-:Y:S02]  /*a890*/  LOP3.LUT R40, R41, 0x380, RZ, 0xc0, !PT ;  /* 0x0000038029287812 */ /* 0x000fe400078ec0ff */
[----:B------:R-:W-:Y:S02]  /*a8a0*/  LOP3.LUT R24, R25, 0x380, RZ, 0xc0, !PT ;  /* 0x0000038019187812 */ /* 0x000fe400078ec0ff */
[----:B------:R-:W-:Y:S02]  /*a8b0*/  LOP3.LUT R9, R20, 0x380, RZ, 0xc0, !PT ;  /* 0x0000038014097812 */ /* 0x000fe400078ec0ff */
[----:B------:R-:W-:Y:S01]  /*a8c0*/  ISETP.GE.OR P0, PT, R5, UR10, P0 ;  /* 0x0000000a05007c0c */ /* 0x000fe20008706670 */
[----:B------:R-:W-:Y:S01]  /*a8d0*/  IMAD.X R5, RZ, RZ, R21, P6 ;  /* 0x000000ffff057224 */ /* 0x000fe200030e0615 */
[----:B------:R-:W-:-:S02]  /*a8e0*/  LOP3.LUT R6, R7, 0x380, RZ, 0xc0, !PT ;  /* 0x0000038007067812 */ /* 0x000fc400078ec0ff */
[----:B------:R-:W-:Y:S01]  /*a8f0*/  SHF.R.U64 R36, R36, 0x3, RZ ;  /* 0x0000000324247819 */ /* 0x000fe200000012ff */
[----:B------:R-:W-:Y:S01]  /*a900*/  UIMAD UR6, UR9, UR12, URZ ;  /* 0x0000000c090672a4 */ /* 0x000fe2000f8e023f */
[----:B------:R-:W-:Y:S01]  /*a910*/  SHF.R.U64 R40, R40, 0x3, RZ ;  /* 0x0000000328287819 */ /* 0x000fe200000012ff */
[----:B------:R0:W-:Y:S01]  /*a920*/  @!P1 STG.E desc[UR20][R48.64], R3 ;  /* 0x0000000330009986 */ /* 0x0001e2000c101914 */
[----:B------:R-:W-:Y:S01]  /*a930*/  SHF.R.U64 R24, R24, 0x3, RZ ;  /* 0x0000000318187819 */ /* 0x000fe200000012ff */
[----:B------:R-:W-:Y:S01]  /*a940*/  IMAD.MOV.U32 R44, RZ, RZ, R17 ;  /* 0x000000ffff2c7224 */ /* 0x000fe200078e0011 */
[----:B------:R-:W-:Y:S01]  /*a950*/  SHF.R.U64 R9, R9, 0x3, RZ ;  /* 0x0000000309097819 */ /* 0x000fe200000012ff */
[----:B------:R-:W-:Y:S01]  /*a960*/  ULDC.64 UR8, c[0x0][0xae0] ;  /* 0x0002b80000087ab9 */ /* 0x000fe20000000a00 */
        /* <DEDUP_REMOVED lines=11> */
[----:B0-----:R-:W-:Y:S01]  /*aa20*/  IMAD.U32 R3, RZ, RZ, UR12 ;  /* 0x0000000cff037e24 */ /* 0x001fe2000f8e00ff */
[----:B------:R-:W-:Y:S01]  /*aa30*/  SHF.R.S32.HI R45, RZ, 0x1f, R17 ;  /* 0x0000001fff2d7819 */ /* 0x000fe20000011411 */
[----:B------:R0:W5:Y:S01]  /*aa40*/  LD.E.128 R32, desc[UR20][R20.64] ;  /* 0x0000001414207980 */ /* 0x000162000c101d00 */
[----:B------:R-:W-:-:S03]  /*aa50*/  UIMAD UR6, UR4, UR13, UR6 ;  /* 0x0000000d040672a4 */ /* 0x000fc6000f8e0206 */
[----:B------:R-:W5:Y:S01]  /*aa60*/  LD.E.128 R28, desc[UR20][R28.64] ;  /* 0x000000141c1c7980 */ /* 0x000f62000c101d00 */
[----:B-1----:R-:W-:-:S03]  /*aa70*/  IMAD.WIDE.U32 R2, R3, UR4, R44 ;  /* 0x0000000403027c25 */ /* 0x002fc6000f8e002c */
[----:B------:R-:W5:Y:S04]  /*aa80*/  LD.E.128 R12, desc[UR20][R12.64] ;  /* 0x000000140c0c7980 */ /* 0x000f68000c101d00 */
[----:B------:R-:W5:Y:S04]  /*aa90*/  LD.E.128 R4, desc[UR20][R4.64] ;  /* 0x0000001404047980 */ /* 0x000f68000c101d00 */
[----:B------:R-:W5:Y:S04]  /*aaa0*/  LD.E.128 R36, desc[UR20][R36.64] ;  /* 0x0000001424247980 */ /* 0x000f68000c101d00 */
[----:B------:R-:W5:Y:S04]  /*aab0*/  LD.E.128 R40, desc[UR20][R40.64] ;  /* 0x0000001428287980 */ /* 0x000f68000c101d00 */
[----:B------:R-:W5:Y:S04]  /*aac0*/  LD.E.128 R24, desc[UR20][R24.64] ;  /* 0x0000001418187980 */ /* 0x000f68000c101d00 */
[----:B------:R-:W5:Y:S01]  /*aad0*/  LD.E.128 R8, desc[UR20][R8.64] ;  /* 0x0000001408087980 */ /* 0x000f62000c101d00 */
[----:B------:R-:W-:Y:S01]  /*aae0*/  UIMAD UR4, UR14, UR8, URZ ;  /* 0x000000080e0472a4 */ /* 0x000fe2000f8e023f */
[----:B------:R-:W-:Y:S01]  /*aaf0*/  VIADD R3, R3, UR6 ;  /* 0x0000000603037c36 */ /* 0x000fe20008000000 */
[----:B------:R-:W-:Y:S01]  /*ab00*/  UIMAD UR10, UR17, -0x80, UR10 ;  /* 0xffffff80110a78a4 */ /* 0x000fe2000f8e020a */
        /* <DEDUP_REMOVED lines=8> */
[----:B------:R-:W-:Y:S01]  /*ab90*/  VIADD R0, R0, 0x34820 ;  /* 0x0003482000007836 */ /* 0x000fe20000000000 */
[----:B------:R-:W-:Y:S01]  /*aba0*/  ULDC.64 UR6, c[0x0][0xae8] ;  /* 0x0002ba0000067ab9 */ /* 0x000fe20000000a00 */
[----:B------:R-:W-:Y:S01]  /*abb0*/  IMAD.WIDE.U32 R2, R19, UR18, R2 ;  /* 0x0000001213027c25 */ /* 0x000fe2000f8e0002 */
[C---:B------:R-:W-:Y:S01]  /*abc0*/  ISETP.GE.AND P2, PT, R18.reuse, UR10, PT ;  /* 0x0000000a12007c0c */ /* 0x040fe2000bf46270 */
[----:B------:R-:W-:Y:S01]  /*abd0*/  BSSY B1, `(.L_x_2038) ;  /* 0x0000024000017945 */ /* 0x000fe20003800000 */
[----:B------:R-:W-:Y:S01]  /*abe0*/  PRMT R0, RZ, 0x654, R0 ;  /* 0x00000654ff007816 */ /* 0x000fe20000000000 */
[----:B------:R-:W-:Y:S01]  /*abf0*/  VIADD R3, R3, UR4 ;  /* 0x0000000403037c36 */ /* 0x000fe20008000000 */
[----:B------:R-:W-:Y:S01]  /*ac00*/  UIMAD UR4, UR16, UR6, URZ ;  /* 0x00000006100472a4 */ /* 0x000fe2000f8e023f */
[----:B------:R-:W-:-:S02]  /*ac10*/  VIADD R19, R18, 0x20 ;  /* 0x0000002012137836 */ /* 0x000fc40000000000 */
[----:B------:R-:W-:Y:S01]  /*ac20*/  IMAD.U32 R45, RZ, RZ, UR6 ;  /* 0x00000006ff2d7e24 */ /* 0x000fe2000f8e00ff */
[----:B------:R-:W-:Y:S01]  /*ac30*/  UIMAD UR4, UR15, UR7, UR4 ;  /* 0x000000070f0472a4 */ /* 0x000fe2000f8e0204 */
[C---:B0-----:R-:W-:Y:S01]  /*ac40*/  VIADD R21, R18.reuse, 0x60 ;  /* 0x0000006012157836 */ /* 0x041fe20000000000 */
[----:B------:R-:W-:Y:S01]  /*ac50*/  ISETP.GE.AND P4, PT, R19, UR10, PT ;  /* 0x0000000a13007c0c */ /* 0x000fe2000bf86270 */
[----:B------:R-:W-:Y:S01]  /*ac60*/  IMAD.WIDE.U32 R44, R45, UR15, R2 ;  /* 0x0000000f2d2c7c25 */ /* 0x000fe2000f8e0002 */
[--C-:B------:R-:W-:Y:S02]  /*ac70*/  SHF.R.S32.HI R19, RZ, 0x1f, R18.reuse ;  /* 0x0000001fff137819 */ /* 0x100fe40000011412 */
[----:B------:R-:W-:Y:S01]  /*ac80*/  ISETP.GE.AND P1, PT, R21, UR10, PT ;  /* 0x0000000a15007c0c */ /* 0x000fe2000bf26270 */
[----:B------:R-:W-:Y:S02]  /*ac90*/  VIADD R20, R18, 0x40 ;  /* 0x0000004012147836 */ /* 0x000fe40000000000 */
[----:B------:R-:W-:Y:S01]  /*aca0*/  IMAD.U32 R21, RZ, RZ, UR17 ;  /* 0x00000011ff157e24 */ /* 0x000fe2000f8e00ff */
[----:B-1----:R0:W-:Y:S01]  /*acb0*/  SYNCS.ARRIVE.TRANS64.RED.A1T0 RZ, [R0+URZ], RZ ;  /* 0x000000ff00ff79a7 */ /* 0x0021e2000810043f */
[----:B------:R-:W-:Y:S01]  /*acc0*/  VIADD R51, R45, UR4 ;  /* 0x000000042d337c36 */ /* 0x000fe20008000000 */
[----:B------:R-:W-:Y:S01]  /*acd0*/  ISETP.GE.AND P0, PT, R20, UR10, PT ;  /* 0x0000000a14007c0c */ /* 0x000fe2000bf06270 */
[----:B------:R-:W-:Y:S01]  /*ace0*/  IMAD.WIDE R20, R21, 0x80, R18 ;  /* 0x0000008015147825 */ /* 0x000fe200078e0212 */
[----:B------:R-:W-:Y:S11]  /*acf0*/  @P2 BRA `(.L_x_2039) ;  /* 0x0000000000442947 */ /* 0x000ff60003800000 */
[----:B------:R-:W-:Y:S01]  /*ad00*/  ULDC.64 UR6, c[0x0][0xad8] ;  /* 0x0002b60000067ab9 */ /* 0x000fe20000000a00 */
[----:B0-----:R-:W-:Y:S01]  /*ad10*/  VIADD R0, R17, 0x40 ;  /* 0x0000004011007836 */ /* 0x001fe20000000000 */
        /* <DEDUP_REMOVED lines=15> */
.L_x_2039:
[----:B------:R-:W-:Y:S05]  /*ae10*/  BSYNC B1 ;  /* 0x0000000000017941 */ /* 0x000fea0003800000 */
.L_x_2038:
[----:B------:R-:W-:Y:S04]  /*ae20*/  BSSY B1, `(.L_x_2040) ;  /* 0x0000015000017945 */ /* 0x000fe80003800000 */
[----:B------:R-:W-:Y:S05]  /*ae30*/  @P4 BRA `(.L_x_2041) ;  /* 0x00000000004c4947 */ /* 0x000fea0003800000 */
[----:B-1---5:R-:W-:Y:S01]  /*ae40*/  IADD3 R33, P2, R20, 0x20, RZ ;  /* 0x0000002014217810 */ /* 0x022fe20007f5e0ff */
[----:B------:R-:W-:Y:S01]  /*ae50*/  ULDC.64 UR6, c[0x0][0xad8] ;  /* 0x0002b60000067ab9 */ /* 0x000fe20000000a00 */
[----:B------:R-:W-:Y:S01]  /*ae60*/  IMAD.MOV.U32 R2, RZ, RZ, R44 ;  /* 0x000000ffff027224 */ /* 0x000fe200078e002c */
[----:B------:R-:W-:Y:S01]  /*ae70*/  ULDC UR4, c[0x0][0xa8c] ;  /* 0x0002a30000047ab9 */ /* 0x000fe20000000800 */
[----:B------:R-:W-:Y:S01]  /*ae80*/  IMAD.MOV.U32 R3, RZ, RZ, R51 ;  /* 0x000000ffff037224 */ /* 0x000fe200078e0033 */
[C---:B------:R-:W-:Y:S01]  /*ae90*/  ISETP.GE.AND P3, PT, R17.reuse, UR4, PT ;  /* 0x0000000411007c0c */ /* 0x040fe2000bf66270 */
[----:B0-----:R-:W-:Y:S01]  /*aea0*/  IMAD.X R0, RZ, RZ, R21, P2 ;  /* 0x000000ffff007224 */ /* 0x001fe200010e0615 */
        /* <DEDUP_REMOVED lines=12> */
.L_x_2041:
[----:B------:R-:W-:Y:S05]  /*af70*/  BSYNC B1 ;  /* 0x0000000000017941 */ /* 0x000fea0003800000 */
.L_x_2040:
        /* <DEDUP_REMOVED lines=21> */
.L_x_2043:
[----:B------:R-:W-:Y:S05]  /*b0d0*/  BSYNC B1 ;  /* 0x0000000000017941 */ /* 0x000fea0003800000 */
.L_x_2042:
[----:B------:R-:W-:Y:S05]  /*b0e0*/  @P1 BRA `(.L_x_2044) ;  /* 0x0000000c00541947 */ /* 0x000fea0003800000 */
[----:B---3-5:R-:W-:Y:S01]  /*b0f0*/  IADD3 R13, P0, R20, 0x60, RZ ;  /* 0x00000060140d7810 */ /* 0x028fe20007f1e0ff */
        /* <DEDUP_REMOVED lines=9> */
[----:B0-----:R-:W-:Y:S02]  /*b190*/  VIADD R0, R17, 0x40 ;  /* 0x0000004011007836 */ /* 0x001fe40000000000 */
        /* <DEDUP_REMOVED lines=11> */
.L_x_2036:
[----:B------:R-:W-:Y:S01]  /*b250*/  R2UR UR8, R186 ;  /* 0x00000000ba0872ca */ /* 0x000fe200000e0000 */
[----:B------:R-:W-:Y:S01]  /*b260*/  ULDC.64 UR6, c[0x0][0xbe0] ;  /* 0x0002f80000067ab9 */ /* 0x000fe20000000a00 */
[----:B------:R-:W-:Y:S01]  /*b270*/  R2UR UR4, R184 ;  /* 0x00000000b80472ca */ /* 0x000fe200000e0000 */
[----:B------:R-:W-:Y:S01]  /*b280*/  UISETP.NE.U32.AND UP0, UPT, UR6, URZ, UPT ;  /* 0x0000003f0600728c */ /* 0x000fe2000bf05070 */
[----:B------:R-:W-:-:S03]  /*b290*/  ULDC.64 UR12, c[0x0][0x208] ;  /* 0x00008200000c7ab9 */ /* 0x000fc60000000a00 */
[----:B------:R-:W-:-:S06]  /*b2a0*/  UISETP.NE.AND.EX UP1, UPT, UR7, URZ, UPT, UP0 ;  /* 0x0000003f0700728c */ /* 0x000fcc000bf25300 */
[----:B------:R-:W-:Y:S02]  /*b2b0*/  PLOP3.LUT P2, PT, PT, PT, UP1, 0x80, 0x0 ;  /* 0x000000000000781c */ /* 0x000fe40003f4f018 */
[----:B------:R-:W-:Y:S02]  /*b2c0*/  USHF.L.U64.HI UR10, UR4, 0x2, UR8 ;  /* 0x00000002040a7899 */ /* 0x000fe40008010208 */
[----:B------:R-:W-:Y:S01]  /*b2d0*/  USHF.L.U32 UR4, UR4, 0x2, URZ ;  /* 0x0000000204047899 */ /* 0x000fe2000800063f */
[----:B------:R-:W-:-:S03]  /*b2e0*/  ULDC.64 UR8, c[0x0][0xbd8] ;  /* 0x0002f60000087ab9 */ /* 0x000fc60000000a00 */
[----:B------:R-:W-:Y:S02]  /*b2f0*/  @UP1 UIADD3 UR6, UP2, UR4, UR6, URZ ;  /* 0x0000000604061290 */ /* 0x000fe4000ff5e03f */
[----:B------:R-:W-:Y:S02]  /*b300*/  UISETP.NE.U32.AND UP0, UPT, UR8, URZ, UPT ;  /* 0x0000003f0800728c */ /* 0x000fe4000bf05070 */
[----:B------:R-:W-:Y:S02]  /*b310*/  @UP1 UIADD3.X UR7, UR10, UR7, URZ, UP2, !UPT ;  /* 0x000000070a071290 */ /* 0x000fe400097fe43f */
[----:B------:R-:W-:Y:S01]  /*b320*/  IMAD.U32 R4, RZ, RZ, UR6 ;  /* 0x00000006ff047e24 */ /* 0x000fe2000f8e00ff */
[----:B------:R-:W-:Y:S02]  /*b330*/  UISETP.NE.AND.EX UP0, UPT, UR9, URZ, UPT, UP0 ;  /* 0x0000003f0900728c */ /* 0x000fe4000bf05300 */
[----:B------:R-:W-:Y:S01]  /*b340*/  UIADD3 UR4, UP1, UR4, UR8, URZ ;  /* 0x0000000804047290 */ /* 0x000fe2000ff3e03f */
[----:B------:R-:W-:-:S03]  /*b350*/  IMAD.U32 R5, RZ, RZ, UR7 ;  /* 0x00000007ff057e24 */ /* 0x000fc6000f8e00ff */
[----:B------:R-:W-:Y:S01]  /*b360*/  PLOP3.LUT P1, PT, PT, PT, UP0, 0x80, 0x0 ;  /* 0x000000000000781c */ /* 0x000fe20003f2f008 */
[----:B------:R-:W-:Y:S01]  /*b370*/  UIADD3.X UR6, UR10, UR9, URZ, UP1, !UPT ;  /* 0x000000090a067290 */ /* 0x000fe20008ffe43f */
[----:B------:R-:W2:Y:S01]  /*b380*/  @P2 LDG.E R4, desc[UR12][R4.64] ;  /* 0x0000000c04042981 */ /* 0x000ea2000c1e1900 */
[----:B------:R-:W-:Y:S02]  /*b390*/  IMAD.MOV.U32 R7, RZ, RZ, RZ ;  /* 0x000000ffff077224 */ /* 0x000fe400078e00ff */
[----:B------:R-:W-:Y:S02]  /*b3a0*/  IMAD.U32 R2, RZ, RZ, UR4 ;  /* 0x00000004ff027e24 */ /* 0x000fe4000f8e00ff */
[----:B------:R-:W-:Y:S01]  /*b3b0*/  IMAD.U32 R3, RZ, RZ, UR6 ;  /* 0x00000006ff037e24 */ /* 0x000fe2000f8e00ff */
[----:B------:R-:W-:Y:S01]  /*b3c0*/  ULDC UR4, c[0x0][0xa88] ;  /* 0x0002a20000047ab9 */ /* 0x000fe20000000800 */
[----:B------:R-:W-:-:S04]  /*b3d0*/  ISETP.GT.AND P0, PT, R193, 0x7f, PT ;  /* 0x0000007fc100780c */ /* 0x000fc80003f04270 */
[----:B------:R0:W5:Y:S01]  /*b3e0*/  @P1 LDG.E R7, desc[UR12][R2.64] ;  /* 0x0000000c02071981 */ /* 0x000162000c1e1900 */
[----:B--2---:R-:W-:Y:S01]  /*b3f0*/  @P2 R2UR UR4, R4 ;  /* 0x00000000040422ca */ /* 0x004fe200000e0000 */
        /* <DEDUP_REMOVED lines=8> */
.L_x_2045:
[----:B------:R-:W-:Y:S01]  /*b480*/  R2UR UR8, R185 ;  /* 0x00000000b90872ca */ /* 0x000fe200000e0000 */
[----:B------:R-:W-:Y:S01]  /*b490*/  BSSY B1, `(.L_x_2046) ;  /* 0x0000025000017945 */ /* 0x000fe20003800000 */
[----:B------:R-:W-:Y:S02]  /*b4a0*/  R2UR UR7, R184 ;  /* 0x00000000b80772ca */ /* 0x000fe400000e0000 */
[----:B------:R-:W-:Y:S02]  /*b4b0*/  R2UR UR6, R186 ;  /* 0x00000000ba0672ca */ /* 0x000fe400000e0000 */
[----:B------:R-:W-:Y:S02]  /*b4c0*/  SHF.R.S32.HI R8, RZ, 0x1f, R17 ;  /* 0x0000001fff087819 */ /* 0x000fe40000011411 */
[----:B-----5:R-:W-:-:S05]  /*b4d0*/  SHF.R.S32.HI R6, RZ, 0x1f, R7 ;  /* 0x0000001fff067819 */ /* 0x020fca0000011407 */
[----:B------:R-:W-:Y:S02]  /*b4e0*/  USHF.R.S32.HI UR8, URZ, 0x1f, UR8 ;  /* 0x0000001f3f087899 */ /* 0x000fe40008011408 */
[----:B------:R-:W-:Y:S02]  /*b4f0*/  USEL UR9, UR7, URZ, !UP0 ;  /* 0x0000003f07097287 */ /* 0x000fe4000c000000 */
[----:B------:R-:W-:Y:S01]  /*b500*/  USEL UR10, UR6, URZ, !UP0 ;  /* 0x0000003f060a7287 */ /* 0x000fe2000c000000 */
[----:B------:R-:W-:Y:S11]  /*b510*/  @P0 BRA `(.L_x_2047) ;  /* 0x0000000000700947 */ /* 0x000ff60003800000 */
[----:B------:R-:W0:Y:S01]  /*b520*/  S2R R2, SR_TID.X ;  /* 0x0000000000027919 */ /* 0x000e220000002100 */
[----:B------:R-:W-:-:S13]  /*b530*/  R2UR UR6, R187 ;  /* 0x00000000bb0672ca */ /* 0x000fda00000e0000 */
[----:B------:R-:W-:-:S04]  /*b540*/  IMAD.U32 R0, RZ, RZ, UR6 ;  /* 0x00000006ff007e24 */ /* 0x000fc8000f8e00ff */
[----:B0-----:R-:W-:-:S04]  /*b550*/  IMAD R0, R0, 0x80, R2 ;  /* 0x0000008000007824 */ /* 0x001fc800078e0202 */
[----:B------:R-:W-:-:S05]  /*b560*/  VIADD R0, R0, 0xffffff80 ;  /* 0xffffff8000007836 */ /* 0x000fca0000000000 */
[----:B------:R-:W-:-:S13]  /*b570*/  ISETP.GE.AND P0, PT, R0, UR4, PT ;  /* 0x0000000400007c0c */ /* 0x000fda000bf06270 */
[----:B------:R-:W-:Y:S05]  /*b580*/  @P0 BRA `(.L_x_2047) ;  /* 0x0000000000540947 */ /* 0x000fea0003800000 */
[----:B------:R-:W-:Y:S01]  /*b590*/  R2UR UR7, R185 ;  /* 0x00000000b90772ca */ /* 0x000fe200000e0000 */
[----:B------:R-:W-:Y:S01]  /*b5a0*/  ULDC.64 UR12, c[0x0][0xb70] ;  /* 0x0002dc00000c7ab9 */ /* 0x000fe20000000a00 */
[C---:B------:R-:W-:Y:S01]  /*b5b0*/  IADD3 R2, P0, R0.reuse, R7, RZ ;  /* 0x0000000700027210 */ /* 0x040fe20007f1e0ff */
        /* <DEDUP_REMOVED lines=18> */
.L_x_2047:
[----:B------:R-:W-:Y:S05]  /*b6e0*/  BSYNC B1 ;  /* 0x0000000000017941 */ /* 0x000fea0003800000 */
.L_x_2046:
[----:B------:R-:W-:Y:S01]  /*b6f0*/  R2UR UR11, R187 ;  /* 0x00000000bb0b72ca */ /* 0x000fe200000e0000 */
[----:B------:R-:W-:Y:S01]  /*b700*/  ULDC.64 UR6, c[0x0][0xaa0] ;  /* 0x0002a80000067ab9 */ /* 0x000fe20000000a00 */
[----:B------:R-:W-:Y:S01]  /*b710*/  R2UR UR14, R185 ;  /* 0x00000000b90e72ca */ /* 0x000fe200000e0000 */
[----:B------:R-:W-:Y:S01]  /*b720*/  IMAD.MOV.U32 R2, RZ, RZ, R17 ;  /* 0x000000ffff027224 */ /* 0x000fe200078e0011 */
[----:B------:R-:W-:Y:S01]  /*b730*/  ULDC.64 UR12, c[0x0][0xae0] ;  /* 0x0002b800000c7ab9 */ /* 0x000fe20000000a00 */
[----:B0-----:R-:W-:Y:S01]  /*b740*/  IMAD.MOV.U32 R3, RZ, RZ, R8 ;  /* 0x000000ffff037224 */ /* 0x001fe200078e0008 */
[----:B------:R-:W-:Y:S01]  /*b750*/  BSSY B1, `(.L_x_2048) ;  /* 0x000002e000017945 */ /* 0x000fe20003800000 */
[----:B------:R-:W-:Y:S02]  /*b760*/  IMAD R0, R6, UR6, RZ ;  /* 0x0000000606007c24 */ /* 0x000fe4000f8e02ff */
[----:B------:R-:W-:Y:S01]  /*b770*/  IMAD.WIDE.U32 R2, R7, UR6, R2 ;  /* 0x0000000607027c25 */ /* 0x000fe2000f8e0002 */
[----:B------:R-:W-:-:S03]  /*b780*/  UIMAD UR6, UR8, UR12, URZ ;  /* 0x0000000c080672a4 */ /* 0x000fc6000f8e023f */
[----:B------:R-:W-:Y:S01]  /*b790*/  IMAD R7, R7, UR7, R0 ;  /* 0x0000000707077c24 */ /* 0x000fe2000f8e0200 */
[----:B------:R-:W-:Y:S01]  /*b7a0*/  UIMAD UR7, UR11, -0x80, UR4 ;  /* 0xffffff800b0778a4 */ /* 0x000fe2000f8e0204 */
[----:B------:R-:W-:Y:S01]  /*b7b0*/  IMAD.U32 R5, RZ, RZ, UR12 ;  /* 0x0000000cff057e24 */ /* 0x000fe2000f8e00ff */
[----:B------:R-:W-:Y:S01]  /*b7c0*/  UIMAD UR6, UR14, UR13, UR6 ;  /* 0x0000000d0e0672a4 */ /* 0x000fe2000f8e0206 */
[----:B------:R-:W-:Y:S01]  /*b7d0*/  IMAD.IADD R3, R3, 0x1, R7 ;  /* 0x0000000103037824 */ /* 0x000fe200078e0207 */
[----:B------:R-:W-:Y:S01]  /*b7e0*/  SHF.R.S32.HI R7, RZ, 0x1f, R18 ;  /* 0x0000001fff077819 */ /* 0x000fe20000011412 */
[----:B------:R-:W-:Y:S01]  /*b7f0*/  ULDC.64 UR12, c[0x0][0xae8] ;  /* 0x0002ba00000c7ab9 */ /* 0x000fe20000000a00 */
[----:B------:R-:W-:Y:S01]  /*b800*/  ISETP.GE.AND P2, PT, R18, UR7, PT ;  /* 0x0000000712007c0c */ /* 0x000fe2000bf46270 */
[----:B------:R-:W-:Y:S01]  /*b810*/  IMAD.WIDE.U32 R2, R5, UR14, R2 ;  /* 0x0000000e05027c25 */ /* 0x000fe2000f8e0002 */
[----:B------:R-:W-:-:S03]  /*b820*/  UIMAD UR4, UR10, UR12, URZ ;  /* 0x0000000c0a0472a4 */ /* 0x000fc6000f8e023f */
[C---:B------:R-:W-:Y:S01]  /*b830*/  VIADD R4, R18.reuse, 0x60 ;  /* 0x0000006012047836 */ /* 0x040fe20000000000 */
[----:B------:R-:W-:Y:S01]  /*b840*/  UIMAD UR4, UR9, UR13, UR4 ;  /* 0x0000000d090472a4 */ /* 0x000fe2000f8e0204 */
[----:B------:R-:W-:Y:S02]  /*b850*/  VIADD R0, R18, 0x20 ;  /* 0x0000002012007836 */ /* 0x000fe40000000000 */
[----:B------:R-:W-:Y:S01]  /*b860*/  VIADD R3, R3, UR6 ;  /* 0x0000000603037c36 */ /* 0x000fe20008000000 */
[----:B------:R-:W-:Y:S01]  /*b870*/  ISETP.GE.AND P0, PT, R4, UR7, PT ;  /* 0x0000000704007c0c */ /* 0x000fe2000bf06270 */
[----:B------:R-:W-:Y:S01]  /*b880*/  IMAD.U32 R5, RZ, RZ, UR12 ;  /* 0x0000000cff057e24 */ /* 0x000fe2000f8e00ff */
[----:B------:R-:W-:Y:S01]  /*b890*/  ISETP.GE.AND P3, PT, R0, UR7, PT ;  /* 0x0000000700007c0c */ /* 0x000fe2000bf66270 */
[----:B------:R-:W-:Y:S02]  /*b8a0*/  VIADD R0, R18, 0x40 ;  /* 0x0000004012007836 */ /* 0x000fe40000000000 */
[----:B------:R-:W-:-:S03]  /*b8b0*/  IMAD.WIDE.U32 R4, R5, UR9, R2 ;  /* 0x0000000905047c25 */ /* 0x000fc6000f8e0002 */
[----:B------:R-:W-:Y:S01]  /*b8c0*/  ISETP.GE.AND P1, PT, R0, UR7, PT ;  /* 0x0000000700007c0c */ /* 0x000fe2000bf26270 */
[----:B------:R-:W-:Y:S02]  /*b8d0*/  IMAD.U32 R9, RZ, RZ, UR11 ;  /* 0x0000000bff097e24 */ /* 0x000fe4000f8e00ff */
[----:B------:R-:W-:Y:S02]  /*b8e0*/  IMAD.MOV.U32 R6, RZ, RZ, R18 ;  /* 0x000000ffff067224 */ /* 0x000fe400078e0012 */
[----:B------:R-:W-:Y:S02]  /*b8f0*/  VIADD R11, R5, UR4 ;  /* 0x00000004050b7c36 */ /* 0x000fe40008000000 */
[----:B------:R-:W-:Y:S01]  /*b900*/  IMAD.WIDE R6, R9, 0x80, R6 ;  /* 0x0000008009067825 */ /* 0x000fe200078e0206 */
[----:B------:R-:W-:Y:S06]  /*b910*/  @P2 BRA `(.L_x_2049) ;  /* 0x0000000000442947 */ /* 0x000fec0003800000 */
        /* <DEDUP_REMOVED lines=17> */
.L_x_2049:
[----:B------:R-:W-:Y:S05]  /*ba30*/  BSYNC B1 ;  /* 0x0000000000017941 */ /* 0x000fea0003800000 */
.L_x_2048:
        /* <DEDUP_REMOVED lines=21> */
.L_x_2051:
[----:B------:R-:W-:Y:S05]  /*bb90*/  BSYNC B1 ;  /* 0x0000000000017941 */ /* 0x000fea0003800000 */
.L_x_2050:
[----:B------:R-:W-:Y:S04]  /*bba0*/  BSSY B1, `(.L_x_2052) ;  /* 0x0000015000017945 */ /* 0x000fe80003800000 */
[----:B------:R-:W-:Y:S05]  /*bbb0*/  @P1 BRA `(.L_x_2053) ;  /* 0x00000000004c1947 */ /* 0x000fea0003800000 */
[----:B01----:R-:W-:Y:S01]  /*bbc0*/  IADD3 R9, P1, R6, 0x40, RZ ;  /* 0x0000004006097810 */ /* 0x003fe20007f3e0ff */
        /* <DEDUP_REMOVED lines=18> */
.L_x_2053:
[----:B------:R-:W-:Y:S05]  /*bcf0*/  BSYNC B1 ;  /* 0x0000000000017941 */ /* 0x000fea0003800000 */
.L_x_2052:
        /* <DEDUP_REMOVED lines=20> */
.L_x_2044:
[----:B------:R-:W-:Y:S05]  /*be40*/  BSYNC B0 ;  /* 0x0000000000007941 */ /* 0x000fea0003800000 */
.L_x_2035:
[----:B------:R-:W-:Y:S02]  /*be50*/  ULDC UR4, c[0x0][0xc14] ;  /* 0x0003050000047ab9 */ /* 0x000fe40000000800 */
[----:B------:R-:W-:-:S13]  /*be60*/  ISETP.GE.AND P0, PT, R47, UR4, PT ;  /* 0x000000042f007c0c */ /* 0x000fda000bf06270 */
[----:B------:R-:W-:Y:S05]  /*be70*/  @!P0 BRA `(.L_x_2054) ;  /* 0xffffff4c00d08947 */ /* 0x000fea000383ffff */
[----:B------:R-:W-:Y:S05]  /*be80*/  EXIT ;  /* 0x000000000000794d */ /* 0x000fea0003800000 */
.L_x_1999:
        /* <DEDUP_REMOVED lines=38> */
[----:B-1----:R-:W-:Y:S01]  /*c0f0*/  SEL R3, R6, RZ, P0 ;  /* 0x000000ff06037207 */ /* 0x002fe20000000000 */
[----:B------:R-:W-:Y:S01]  /*c100*/  IMAD.MOV.U32 R6, RZ, RZ, RZ ;  /* 0x000000ffff067224 */ /* 0x000fe200078e00ff */
        /* <DEDUP_REMOVED lines=22> */
.L_x_2059:
[----:B------:R-:W-:Y:S02]  /*c270*/  VIADD R6, R6, 0x1f ;  /* 0x0000001f06067836 */ /* 0x000fe40000000000 */
[----:B------:R-:W-:-:S03]  /*c280*/  IMAD.U32 R19, RZ, RZ, UR7 ;  /* 0x00000007ff137e24 */ /* 0x000fc6000f8e00ff */
[----:B------:R-:W-:-:S13]  /*c290*/  ISETP.GE.AND P0, PT, R6, UR5, PT ;  /* 0x0000000506007c0c */ /* 0x000fda000bf06270 */
[----:B------:R-:W-:Y:S05]  /*c2a0*/  @P0 BRA `(.L_x_2056) ;  /* 0x0000000400cc0947 */ /* 0x000fea0003800000 */
[----:B------:R-:W0:Y:S01]  /*c2b0*/  S2R R2, SR_TID.X ;  /* 0x0000000000027919 */ /* 0x000e220000002100 */
        /* <DEDUP_REMOVED lines=11> */
.L_x_2058:
[----:B------:R-:W-:Y:S05]  /*c370*/  BSYNC B0 ;  /* 0x0000000000007941 */ /* 0x000fea0003800000 */
.L_x_2057:
        /* <DEDUP_REMOVED lines=25> */
.L_x_2055:
        /* <DEDUP_REMOVED lines=21> */
.L_x_2060:
[----:B-1----:R-:W-:Y:S01]  /*c660*/  IMAD.MOV R2, RZ, RZ, -R3 ;  /* 0x000000ffff027224 */ /* 0x002fe200078e0a03 */
[----:B--2---:R-:W-:Y:S01]  /*c670*/  IABS R4, R6 ;  /* 0x0000000600047213 */ /* 0x004fe20000000000 */
[----:B---3--:R-:W-:Y:S02]  /*c680*/  IMAD R16, R16, UR4, R7 ;  /* 0x0000000410107c24 */ /* 0x008fe4000f8e0207 */
[----:B------:R-:W-:Y:S02]  /*c690*/  IMAD R5, R2, R11, RZ ;  /* 0x0000000b02057224 */ /* 0x000fe400078e02ff */
[----:B------:R-:W-:Y:S02]  /*c6a0*/  IMAD.MOV.U32 R2, RZ, RZ, RZ ;  /* 0x000000ffff027224 */ /* 0x000fe400078e00ff */
[----:B------:R-:W-:Y:S02]  /*c6b0*/  IMAD.MOV R4, RZ, RZ, -R4 ;  /* 0x000000ffff047224 */ /* 0x000fe400078e0a04 */
[----:B------:R-:W-:Y:S01]  /*c6c0*/  IMAD.HI.U32 R2, R3, R5, R2 ;  /* 0x0000000503027227 */ /* 0x000fe200078e0002 */
[----:B------:R-:W-:-:S04]  /*c6d0*/  IADD3 R5, -R16, UR6, RZ ;  /* 0x0000000610057c10 */ /* 0x000fc8000fffe1ff */
        /* <DEDUP_REMOVED lines=18> */
[----:B------:R-:W-:-:S03]  /*c800*/  IMAD.IADD R4, R5, 0x1, R4 ;  /* 0x0000000105047824 */ /* 0x000fc600078e0204 */
[----:B------:R-:W-:-:S04]  /*c810*/  IABS R7, R8 ;  /* 0x0000000800077213 */ /* 0x000fc80000000000 */
[----:B------:R-:W1:Y:S08]  /*c820*/  I2F.RP R10, R7 ;  /* 0x00000007000a7306 */ /* 0x000e700000209400 */
[----:B-1----:R-:W1:Y:S02]  /*c830*/  MUFU.RCP R10, R10 ;  /* 0x0000000a000a7308 */ /* 0x002e640000001000 */
[----:B-1----:R-:W-:-:S06]  /*c840*/  VIADD R2, R10, 0xffffffe ;  /* 0x0ffffffe0a027836 */ /* 0x002fcc0000000000 */
[----:B------:R1:W2:Y:S02]  /*c850*/  F2I.FTZ.U32.TRUNC.NTZ R3, R2 ;  /* 0x0000000200037305 */ /* 0x0002a4000021f000 */
[----:B-1----:R-:W-:Y:S02]  /*c860*/  IMAD.MOV.U32 R2, RZ, RZ, RZ ;  /* 0x000000ffff027224 */ /* 0x002fe400078e00ff */
[----:B--2---:R-:W-:-:S04]  /*c870*/  IMAD.MOV R6, RZ, RZ, -R3 ;  /* 0x000000ffff067224 */ /* 0x004fc800078e0a03 */
        /* <DEDUP_REMOVED lines=22> */
.L_x_2056:
[----:B------:R-:W-:Y:S02]  /*c9e0*/  IMAD.MOV.U32 R17, RZ, RZ, RZ ;  /* 0x000000ffff117224 */ /* 0x000fe400078e00ff */
[----:B------:R-:W-:Y:S02]  /*c9f0*/  IMAD.U32 R16, RZ, RZ, UR6 ;  /* 0x00000006ff107e24 */ /* 0x000fe4000f8e00ff */
[----:B------:R-:W-:-:S07]  /*ca00*/  IMAD.MOV.U32 R18, RZ, RZ, RZ ;  /* 0x000000ffff127224 */ /* 0x000fce00078e00ff */
.L_x_2061:
[----:B------:R-:W1:Y:S01]  /*ca10*/  S2R R2, SR_TID.X ;  /* 0x0000000000027919 */ /* 0x000e620000002100 */
[----:B------:R-:W-:Y:S01]  /*ca20*/  STL [R1+0x20], RZ ;  /* 0x000020ff01007387 */ /* 0x000fe20000100800 */
        /* <DEDUP_REMOVED lines=10> */
[----:B------:R1:W-:Y:S03]  /*cad0*/  STL [R1], RZ ;  /* 0x000000ff01007387 */ /* 0x0003e60000100800 */
[----:B------:R-:W-:Y:S05]  /*cae0*/  @P0 BRA `(.L_x_2062) ;  /* 0x0000004000980947 */ /* 0x000fea0003800000 */
[----:B-1----:R-:W-:Y:S01]  /*caf0*/  IMAD.MOV.U32 R0, RZ, RZ, 0x1 ;  /* 0x00000001ff007424 */ /* 0x002fe200078e00ff */
[----:B------:R1:W-:Y:S01]  /*cb00*/  STL [R1], RZ ;  /* 0x000000ff01007387 */ /* 0x0003e20000100800 */
[----:B------:R-:W-:Y:S01]  /*cb10*/  ULDC UR38, c[0x0][0xc] ;  /* 0x0000030000267ab9 */ /* 0x000fe20000000800 */
[----:B------:R-:W-:Y:S02]  /*cb20*/  ULDC.64 UR36, c[0x0][0x198] ;  /* 0x0000660000247ab9 */ /* 0x000fe40000000a00 */
[----:B------:R1:W-:Y:S04]  /*cb30*/  STL [R1+0x8], R0 ;  /* 0x0000080001007387 */ /* 0x0003e80000100800 */
[----:B------:R1:W-:Y:S02]  /*cb40*/  STL [R1+0x20], RZ ;  /* 0x000020ff01007387 */ /* 0x0003e40000100800 */
.L_x_2129:
[----:B--2---:R-:W2:Y:S01]  /*cb50*/  LDC.64 R2, c[0x0][0xc60] ;  /* 0x00031800ff027b82 */ /* 0x004ea20000000a00 */
[----:B------:R-:W-:Y:S01]  /*cb60*/  ULDC.64 UR4, c[0x0][0x208] ;  /* 0x0000820000047ab9 */ /* 0x000fe20000000a00 */
[----:B--2---:R-:W-:-:S05]  /*cb70*/  IMAD.WIDE R2, R19, 0x4, R2 ;  /* 0x0000000413027825 */ /* 0x004fca00078e0202 */
[----:B------:R-:W2:Y:S01]  /*cb80*/  LDG.E R5, desc[UR4][R2.64] ;  /* 0x0000000402057981 */ /* 0x000ea2000c1e1900 */
[----:B------:R-:W-:Y:S05]  /*cb90*/  YIELD ;  /* 0x0000000000007946 */ /* 0x000fea0003800000 */
[----:B------:R-:W-:Y:S01]  /*cba0*/  ULDC.64 UR4, c[0x0][0xa28] ;  /* 0x00028a0000047ab9 */ /* 0x000fe20000000a00 */
[----:B-1----:R-:W-:Y:S01]  /*cbb0*/  IMAD.MOV.U32 R0, RZ, RZ, RZ ;  /* 0x000000ffff007224 */ /* 0x002fe200078e00ff */
[----:B------:R-:W-:Y:S01]  /*cbc0*/  ISETP.NE.U32.AND P0, PT, RZ, UR4, PT ;  /* 0x00000004ff007c0c */ /* 0x000fe2000bf05070 */
[----:B------:R-:W-:Y:S01]  /*cbd0*/  ULDC.64 UR8, c[0x0][0x208] ;  /* 0x0000820000087ab9 */ /* 0x000fe20000000a00 */
[----:B------:R-:W-:Y:S01]  /*cbe0*/  IMAD.MOV.U32 R6, RZ, RZ, RZ ;  /* 0x000000ffff067224 */ /* 0x000fe200078e00ff */
[----:B------:R-:W-:Y:S01]  /*cbf0*/  ULDC.64 UR6, c[0x0][0xa08] ;  /* 0x0002820000067ab9 */ /* 0x000fe20000000a00 */
[----:B------:R-:W-:-:S02]  /*cc00*/  ISETP.NE.AND.EX P0, PT, RZ, UR5, PT, P0 ;  /* 0x00000005ff007c0c */ /* 0x000fc4000bf05300 */
[----:B--2---:R-:W-:Y:S01]  /*cc10*/  SHF.R.S32.HI R4, RZ, 0x1f, R5 ;  /* 0x0000001fff047819 */ /* 0x004fe20000011405 */
[----:B------:R-:W-:-:S10]  /*cc20*/  IMAD.SHL.U32 R11, R5, 0x4, RZ ;  /* 0x00000004050b7824 */ /* 0x000fd400078e00ff */
[C---:B------:R-:W-:Y:S01]  /*cc30*/  @P0 LEA R2, P1, R5.reuse, UR4, 0x2 ;  /* 0x0000000405020c11 */ /* 0x040fe2000f8210ff */
[----:B------:R1:W-:Y:S03]  /*cc40*/  STL [R1+0x10], R5 ;  /* 0x0000100501007387 */ /* 0x0003e60000100800 */
[C-C-:B------:R-:W-:Y:S01]  /*cc50*/  @P0 LEA.HI.X R3, R5.reuse, UR5, R4.reuse, 0x2, P1 ;  /* 0x0000000505030c11 */ /* 0x140fe200088f1404 */
[----:B------:R-:W-:Y:S02]  /*cc60*/  ULDC.64 UR4, c[0x0][0xa18] ;  /* 0x0002860000047ab9 */ /* 0x000fe40000000a00 */
[----:B------:R-:W-:Y:S02]  /*cc70*/  ISETP.NE.U32.AND P1, PT, RZ, UR4, PT ;  /* 0x00000004ff007c0c */ /* 0x000fe4000bf25070 */
[----:B------:R2:W5:Y:S01]  /*cc80*/  @P0 LDG.E R0, desc[UR8][R2.64] ;  /* 0x0000000802000981 */ /* 0x000562000c1e1900 */
[----:B------:R-:W-:-:S02]  /*cc90*/  SHF.L.U64.HI R10, R5, 0x2, R4 ;  /* 0x00000002050a7819 */ /* 0x000fc40000010204 */
[----:B------:R-:W-:Y:S01]  /*cca0*/  ISETP.NE.AND.EX P1, PT, RZ, UR5, PT, P1 ;  /* 0x00000005ff007c0c */ /* 0x000fe2000bf25310 */
[----:B------:R-:W-:Y:S04]  /*ccb0*/  STL [R1+0x18], R11 ;  /* 0x0000180b01007387 */ /* 0x000fe80000100800 */
[----:B------:R-:W-:Y:S08]  /*ccc0*/  STL [R1+0x1c], R10 ;  /* 0x00001c0a01007387 */ /* 0x000ff00000100800 */
[----:B------:R-:W-:-:S04]  /*ccd0*/  @P1 IADD3 R8, P0, R11, UR4, RZ ;  /* 0x000000040b081c10 */ /* 0x000fc8000ff1e0ff */
[C---:B------:R-:W-:Y:S01]  /*cce0*/  @P1 IADD3.X R9, R10.reuse, UR5, RZ, P0, !PT ;  /* 0x000000050a091c10 */ /* 0x040fe200087fe4ff */
[----:B------:R-:W-:Y:S02]  /*ccf0*/  ULDC.64 UR4, c[0x0][0xa00] ;  /* 0x0002800000047ab9 */ /* 0x000fe40000000a00 */
[----:B------:R-:W-:Y:S02]  /*cd00*/  ISETP.NE.U32.AND P2, PT, RZ, UR4, PT ;  /* 0x00000004ff007c0c */ /* 0x000fe4000bf45070 */
[C---:B--2---:R-:W-:Y:S02]  /*cd10*/  IADD3 R2, P0, R11.reuse, UR4, RZ ;  /* 0x000000040b027c10 */ /* 0x044fe4000ff1e0ff */
[----:B------:R-:W-:Y:S02]  /*cd20*/  ISETP.NE.AND.EX P2, PT, RZ, UR5, PT, P2 ;  /* 0x00000005ff007c0c */ /* 0x000fe4000bf45320 */
[----:B------:R-:W-:Y:S01]  /*cd30*/  IADD3.X R3, R10, UR5, RZ, P0, !PT ;  /* 0x000000050a037c10 */ /* 0x000fe200087fe4ff */
[----:B------:R-:W-:Y:S01]  /*cd40*/  ULDC UR4, c[0x0][0x288] ;  /* 0x0000a20000047ab9 */ /* 0x000fe20000000800 */
[----:B------:R-:W-:-:S04]  /*cd50*/  IADD3 R4, P0, R11, UR6, RZ ;  /* 0x000000060b047c10 */ /* 0x000fc8000ff1e0ff */
[----:B-1----:R-:W-:-:S05]  /*cd60*/  IADD3.X R5, R10, UR7, RZ, P0, !PT ;  /* 0x000000070a057c10 */ /* 0x002fca00087fe4ff */
[----:B------:R-:W2:Y:S01]  /*cd70*/  @P2 LDG.E R6, desc[UR8][R2.64] ;  /* 0x0000000802062981 */ /* 0x000ea2000c1e1900 */
[----:B------:R-:W-:-:S04]  /*cd80*/  ISETP.NE.U32.AND P0, PT, RZ, UR6, PT ;  /* 0x00000006ff007c0c */ /* 0x000fc8000bf05070 */
[----:B------:R-:W-:Y:S01]  /*cd90*/  ISETP.NE.AND.EX P0, PT, RZ, UR7, PT, P0 ;  /* 0x00000007ff007c0c */ /* 0x000fe2000bf05300 */
[----:B--2---:R1:W-:Y:S02]  /*cda0*/  STL [R1+0x24], R6 ;  /* 0x0000240601007387 */ /* 0x0043e40000100800 */
[----:B-1----:R-:W-:Y:S01]  /*cdb0*/  IMAD.U32 R6, RZ, RZ, UR4 ;  /* 0x00000004ff067e24 */ /* 0x002fe2000f8e00ff */
[----:B------:R-:W-:Y:S02]  /*cdc0*/  ULDC.64 UR4, c[0x0][0x3f8] ;  /* 0x0000fe0000047ab9 */ /* 0x000fe40000000a00 */
[----:B------:R-:W-:-:S03]  /*cdd0*/  UISETP.NE.U32.AND UP0, UPT, UR4, URZ, UPT ;  /* 0x0000003f0400728c */ /* 0x000fc6000bf05070 */
[----:B------:R-:W-:Y:S01]  /*cde0*/  ULDC UR4, c[0x0][0x404] ;  /* 0x0001010000047ab9 */ /* 0x000fe20000000800 */
[----:B------:R-:W-:Y:S01]  /*cdf0*/  UISETP.NE.AND.EX UP0, UPT, UR5, URZ, UPT, UP0 ;  /* 0x0000003f0500728c */ /* 0x000fe2000bf05300 */
[----:B------:R1:W5:Y:S02]  /*ce00*/  @P1 LDG.E R6, desc[UR8][R8.64] ;  /* 0x0000000808061981 */ /* 0x000364000c1e1900 */
[----:B------:R-:W-:Y:S01]  /*ce10*/  ULDC UR5, c[0x0][0x2e0] ;  /* 0x0000b80000057ab9 */ /* 0x000fe20000000800 */
[----:B------:R-:W-:-:S04]  /*ce20*/  USEL UR4, UR4, 0x1, UP0 ;  /* 0x0000000104047887 */ /* 0x000fc80008000000 */
[----:B------:R-:W-:-:S06]  /*ce30*/  UIMAD UR4, UR4, UR5, URZ ;  /* 0x00000005040472a4 */ /* 0x000fcc000f8e023f */
[----:B------:R-:W-:Y:S01]  /*ce40*/  IMAD.U32 R7, RZ, RZ, UR4 ;  /* 0x00000004ff077e24 */ /* 0x000fe2000f8e00ff */
[----:B-1----:R-:W-:Y:S06]  /*ce50*/  @P1 BRA `(.L_x_2063) ;  /* 0x0000000000141947 */ /* 0x002fec0003800000 */
[----:B------:R-:W-:Y:S05]  /*ce60*/  @!P2 BRA `(.L_x_2063) ;  /* 0x000000000010a947 */ /* 0x000fea0003800000 */
[----:B------:R-:W-:Y:S02]  /*ce70*/  ULDC.64 UR4, c[0x0][0x208] ;  /* 0x0000820000047ab9 */ /* 0x000fe40000000a00 */
[----:B-----5:R-:W2:Y:S04]  /*ce80*/  LDG.E R6, desc[UR4][R2.64] ;  /* 0x0000000402067981 */ /* 0x020ea8000c1e1900 */
[----:B------:R-:W2:Y:S02]  /*ce90*/  LDG.E R9, desc[UR4][R2.64+0x4] ;  /* 0x0000040402097981 */ /* 0x000ea4000c1e1900 */
[----:B--2---:R-:W-:-:S07]  /*cea0*/  IMAD.IADD R6, R9, 0x1, -R6 ;  /* 0x0000000109067824 */ /* 0x004fce00078e0a06 */
.L_x_2063:
[----:B------:R-:W-:Y:S01]  /*ceb0*/  IMAD.MOV.U32 R3, RZ, RZ, RZ ;  /* 0x000000ffff037224 */ /* 0x000fe200078e00ff */
[----:B------:R-:W-:-:S05]  /*cec0*/  ULDC.64 UR4, c[0x0][0x208] ;  /* 0x0000820000047ab9 */ /* 0x000fca0000000a00 */
[----:B------:R-:W2:Y:S01]  /*ced0*/  @P0 LDG.E R3, desc[UR4][R4.64] ;  /* 0x0000000404030981 */ /* 0x000ea2000c1e1900 */
[----:B------:R-:W-:Y:S02]  /*cee0*/  ULDC.64 UR4, c[0x0][0xa20] ;  /* 0x0002880000047ab9 */ /* 0x000fe40000000a00 */
[----:B------:R-:W-:-:S04]  /*cef0*/  ISETP.NE.U32.AND P1, PT, RZ, UR4, PT ;  /* 0x00000004ff007c0c */ /* 0x000fc8000bf25070 */
[----:B------:R-:W-:Y:S01]  /*cf00*/  ISETP.NE.AND.EX P1, PT, RZ, UR5, PT, P1 ;  /* 0x00000005ff007c0c */ /* 0x000fe2000bf25310 */
[----:B--2--5:R-:W-:-:S05]  /*cf10*/  IMAD.IADD R2, R3, 0x1, R0 ;  /* 0x0000000103027824 */ /* 0x024fca00078e0200 */
[----:B------:R1:W-:Y:S07]  /*cf20*/  STL [R1+0x4], R2 ;  /* 0x0000040201007387 */ /* 0x0003ee0000100800 */
[----:B------:R-:W-:Y:S05]  /*cf30*/  @!P1 BRA `(.L_x_2064) ;  /* 0x0000000000149947 */ /* 0x000fea0003800000 */
[----:B-1----:R-:W-:Y:S01]  /*cf40*/  IADD3 R2, P0, R11, UR4, RZ ;  /* 0x000000040b027c10 */ /* 0x002fe2000ff1e0ff */
[----:B------:R-:W-:-:S03]  /*cf50*/  ULDC.64 UR6, c[0x0][0x208] ;  /* 0x0000820000067ab9 */ /* 0x000fc60000000a00 */
[----:B------:R-:W-:-:S05]  /*cf60*/  IADD3.X R3, R10, UR5, RZ, P0, !PT ;  /* 0x000000050a037c10 */ /* 0x000fca00087fe4ff */
[----:B------:R1:W5:Y:S01]  /*cf70*/  LDG.E R7, desc[UR6][R2.64] ;  /* 0x0000000602077981 */ /* 0x000362000c1e1900 */
[----:B------:R-:W-:Y:S05]  /*cf80*/  BRA `(.L_x_2065) ;  /* 0x0000000000147947 */ /* 0x000fea0003800000 */
.L_x_2064:
[----:B------:R-:W-:Y:S05]  /*cf90*/  @!P0 BRA `(.L_x_2065) ;  /* 0x0000000000108947 */ /* 0x000fea0003800000 */
[----:B------:R-:W-:Y:S02]  /*cfa0*/  ULDC.64 UR4, c[0x0][0x208] ;  /* 0x0000820000047ab9 */ /* 0x000fe40000000a00 */
[----:B------:R-:W2:Y:S04]  /*cfb0*/  LDG.E R7, desc[UR4][R4.64] ;  /* 0x0000000404077981 */ /* 0x000ea8000c1e1900 */
[----:B-1----:R-:W2:Y:S02]  /*cfc0*/  LDG.E R2, desc[UR4][R4.64+0x4] ;  /* 0x0000040404027981 */ /* 0x002ea4000c1e1900 */
[----:B--2---:R-:W-:-:S07]  /*cfd0*/  IMAD.IADD R7, R2, 0x1, -R7 ;  /* 0x0000000102077824 */ /* 0x004fce00078e0a07 */
.L_x_2065:
[----:B-----5:R-:W-:Y:S01]  /*cfe0*/  IMAD.IADD R7, R7, 0x1, -R0 ;  /* 0x0000000107077824 */ /* 0x020fe200078e0a00 */
[----:B------:R-:W-:Y:S01]  /*cff0*/  LEA R0, R17, 0xff, 0x7 ;  /* 0x000000ff11007811 */ /* 0x000fe200078e38ff */
[----:B------:R-:W-:Y:S03]  /*d000*/  BSSY B6, `(.L_x_2066) ;  /* 0x0000310000067945 */ /* 0x000fe60003800000 */
[C---:B------:R-:W-:Y:S01]  /*d010*/  IADD3 R6, R7.reuse, R0, -R6 ;  /* 0x0000000007067210 */ /* 0x040fe20007ffe806 */
[----:B------:R-:W-:-:S03]  /*d020*/  VIADD R7, R7, 0x7f ;  /* 0x0000007f07077836 */ /* 0x000fc60000000000 */
[----:B-1----:R-:W-:Y:S02]  /*d030*/  SHF.R.S32.HI R3, RZ, 0x1f, R6 ;  /* 0x0000001fff037819 */ /* 0x002fe40000011406 */
[----:B------:R-:W-:Y:S02]  /*d040*/  SHF.R.S32.HI R0, RZ, 0x1f, R7 ;  /* 0x0000001fff007819 */ /* 0x000fe40000011407 */
[----:B------:R-:W-:Y:S02]  /*d050*/  LEA.HI R3, R3, R6, RZ, 0x7 ;  /* 0x0000000603037211 */ /* 0x000fe400078f38ff */
[----:B------:R-:W-:Y:S02]  /*d060*/  LEA.HI R0, R0, R7, RZ, 0x7 ;  /* 0x0000000700007211 */ /* 0x000fe400078f38ff */
[----:B------:R-:W-:Y:S02]  /*d070*/  SHF.R.S32.HI R3, RZ, 0x7, R3 ;  /* 0x00000007ff037819 */ /* 0x000fe40000011403 */
[----:B------:R-:W-:-:S04]  /*d080*/  SHF.R.S32.HI R0, RZ, 0x7, R0 ;  /* 0x00000007ff007819 */ /* 0x000fc80000011400 */
[----:B------:R-:W-:-:S04]  /*d090*/  VIMNMX R2, R0, R3, PT ;  /* 0x0000000300027248 */ /* 0x000fc80003fe0100 */
[----:B------:R-:W-:Y:S01]  /*d0a0*/  ISETP.GT.AND P0, PT, R2, RZ, PT ;  /* 0x000000ff0200720c */ /* 0x000fe20003f04270 */
[----:B------:R1:W-:-:S12]  /*d0b0*/  STL [R1+0x14], R2 ;  /* 0x0000140201007387 */ /* 0x0003d80000100800 */
[----:B-1----:R-:W-:Y:S05]  /*d0c0*/  @P0 BRA `(.L_x_2067) ;  /* 0x0000000000480947 */ /* 0x002fea0003800000 */
[----:B------:R-:W1:Y:S02]  /*d0d0*/  S2R R2, SR_TID.X ;  /* 0x0000000000027919 */ /* 0x000e640000002100 */
        /* <DEDUP_REMOVED lines=15> */
[----:B-1----:R-:W-:Y:S01]  /*d1d0*/  IADD3 R16, R0, UR38, R7 ;  /* 0x0000002600107c10 */ /* 0x002fe2000fffe007 */
[----:B------:R-:W-:Y:S06]  /*d1e0*/  BRA `(.L_x_2068) ;  /* 0x0000002c00c47947 */ /* 0x000fec0003800000 */
.L_x_2067:
        /* <DEDUP_REMOVED lines=23> */
.L_x_2069:
        /* <DEDUP_REMOVED lines=17> */
[----:B01----:R-:W-:-:S07]  /*d470*/  IMAD.MOV.U32 R13, RZ, RZ, RZ ;  /* 0x000000ffff0d7224 */ /* 0x003fce00078e00ff */
[----:B------:R-:W-:-:S07]  /*d480*/  LEPC R20, `(.L_x_2071) ;  /* 0x000000001014794e */ /* 0x000fce0000000000 */
[----:B--2---:R-:W-:Y:S05]  /*d490*/  CALL.ABS.NOINC R2 ;  /* 0x0000000002007343 */ /* 0x004fea0003c00000 */
.L_x_2071:
        /* <DEDUP_REMOVED lines=16> */
.L_x_2070:
        /* <DEDUP_REMOVED lines=18> */
[----:B------:R-:W1:Y:S01]  /*d6c0*/  LDC R0, c[0x0][0x428] ;  /* 0x00010a00ff007b82 */ /* 0x000e620000000800 */
[----:B----4-:R-:W-:-:S06]  /*d6d0*/  IMAD.MOV.U32 R4, RZ, RZ, R7 ;  /* 0x000000ffff047224 */ /* 0x010fcc00078e0007 */
[----:B------:R2:W5:Y:S01]  /*d6e0*/  @P0 LDG.E R4, desc[UR6][R2.64] ;  /* 0x0000000602040981 */ /* 0x000562000c1e1900 */
[----:B------:R-:W-:Y:S01]  /*d6f0*/  IMAD R17, R17, 0x80, R8 ;  /* 0x0000008011117824 */ /* 0x000fe200078e0208 */
[----:B------:R-:W-:Y:S02]  /*d700*/  PLOP3.LUT P1, PT, P6, PT, PT, 0x8, 0x0 ;  /* 0x000000000000781c */ /* 0x000fe4000372e170 */
[----:B-1----:R-:W-:Y:S01]  /*d710*/  ISETP.NE.AND P0, PT, R0, 0x1, PT ;  /* 0x000000010000780c */ /* 0x002fe20003f05270 */
[----:B------:R-:W-:-:S12]  /*d720*/  IMAD.MOV.U32 R0, RZ, RZ, R18 ;  /* 0x000000ffff007224 */ /* 0x000fd800078e0012 */
[----:B------:R-:W1:Y:S08]  /*d730*/  @P0 LDC R5, c[0x0][0x42c] ;  /* 0x00010b00ff050b82 */ /* 0x000e700000000800 */
[----:B------:R-:W3:Y:S01]  /*d740*/  @P0 LDC R6, c[0x0][0x430] ;  /* 0x00010c00ff060b82 */ /* 0x000ee20000000800 */
[----:B-1----:R-:W-:-:S05]  /*d750*/  @P0 IMAD.HI.U32 R5, R18, R5, RZ ;  /* 0x0000000512050227 */ /* 0x002fca00078e00ff */
[----:B---3--:R-:W-:Y:S02]  /*d760*/  @P0 SHF.R.U32.HI R0, RZ, R6, R5 ;  /* 0x00000006ff000219 */ /* 0x008fe40000011605 */
[----:B------:R-:W-:-:S04]  /*d770*/  ISETP.NE.U32.AND P0, PT, RZ, UR4, PT ;  /* 0x00000004ff007c0c */ /* 0x000fc8000bf05070 */
[----:B------:R-:W-:-:S04]  /*d780*/  ISETP.NE.AND.EX P0, PT, RZ, UR5, PT, P0 ;  /* 0x00000005ff007c0c */ /* 0x000fc8000bf05300 */
[----:B--2---:R-:W-:-:S09]  /*d790*/  SEL R7, R7, RZ, !P0 ;  /* 0x000000ff07077207 */ /* 0x004fd20004000000 */
.L_x_2072:
        /* <DEDUP_REMOVED lines=16> */
.L_x_2073:
        /* <DEDUP_REMOVED lines=15> */
.L_x_2074:
        /* <DEDUP_REMOVED lines=18> */
.L_x_2145:
[----:B------:R-:W-:Y:S01]  /*dab0*/  UMOV UR4, 0xffffffff ;  /* 0xffffffff00047882 */ /* 0x000fe20000000000 */
[----:B0-----:R-:W-:Y:S02]  /*dac0*/  SHF.R.S32.HI R13, RZ, 0x1f, R4 ;  /* 0x0000001fff0d7819 */ /* 0x001fe40000011404 */
[----:B------:R-:W-:Y:S05]  /*dad0*/  BRA.DIV UR4, `(.L_x_2076) ;  /* 0x0000003a04707947 */ /* 0x000fea000b800000 */
[----:B------:R-:W-:-:S13]  /*dae0*/  ELECT P6, URZ, PT ;  /* 0x00000000003f782f */ /* 0x000fda00038c0000 */
.L_x_2148:
[----:B------:R-:W-:Y:S05]  /*daf0*/  @!P6 BRA `(.L_x_2077) ;  /* 0x00000004002ce947 */ /* 0x000fea0003800000 */
[----:B------:R-:W-:-:S04]  /*db00*/  ISETP.NE.U32.AND P0, PT, R2, RZ, PT ;  /* 0x000000ff0200720c */ /* 0x000fc80003f05070 */
[----:B------:R-:W-:-:S13]  /*db10*/  ISETP.NE.AND.EX P0, PT, R3, RZ, PT, P0 ;  /* 0x000000ff0300720c */ /* 0x000fda0003f05300 */
[----:B------:R-:W-:Y:S05]  /*db20*/  @!P0 BRA `(.L_x_2078) ;  /* 0x00000000004c8947 */ /* 0x000fea0003800000 */
[----:B------:R-:W0:Y:S01]  /*db30*/  LDC R10, c[0x0][0x41c] ;  /* 0x00010700ff0a7b82 */ /* 0x000e220000000800 */
[----:B------:R-:W-:Y:S01]  /*db40*/  IMAD.MOV.U32 R6, RZ, RZ, R5 ;  /* 0x000000ffff067224 */ /* 0x000fe200078e0005 */
[----:B------:R-:W-:Y:S01]  /*db50*/  ULDC.64 UR4, c[0x0][0x408] ;  /* 0x0001020000047ab9 */ /* 0x000fe20000000a00 */
[----:B------:R-:W-:Y:S01]  /*db60*/  ULDC.64 UR6, c[0x0][0x208] ;  /* 0x0000820000067ab9 */ /* 0x000fe20000000a00 */
[----:B0-----:R-:W-:-:S13]  /*db70*/  ISETP.NE.AND P0, PT, R10, 0x1, PT ;  /* 0x000000010a00780c */ /* 0x001fda0003f05270 */
[----:B------:R-:W0:Y:S02]  /*db80*/  @P0 LDC.64 R8, c[0x0][0x420] ;  /* 0x00010800ff080b82 */ /* 0x000e240000000a00 */
[----:B0-----:R-:W-:-:S05]  /*db90*/  @P0 IMAD.HI.U32 R8, R5, R8, RZ ;  /* 0x0000000805080227 */ /* 0x001fca00078e00ff */
[----:B------:R-:W-:-:S04]  /*dba0*/  @P0 SHF.R.U32.HI R6, RZ, R9, R8 ;  /* 0x00000009ff060219 */ /* 0x000fc80000011608 */
[--C-:B------:R-:W-:Y:S01]  /*dbb0*/  SHF.R.S32.HI R9, RZ, 0x1f, R6.reuse ;  /* 0x0000001fff097819 */ /* 0x100fe20000011406 */
[----:B------:R-:W-:-:S04]  /*dbc0*/  IMAD.MOV R8, RZ, RZ, -R6 ;  /* 0x000000ffff087224 */ /* 0x000fc800078e0a06 */
[----:B------:R-:W-:Y:S02]  /*dbd0*/  IMAD R5, R10, R8, R5 ;  /* 0x000000080a057224 */ /* 0x000fe400078e0205 */
[----:B------:R-:W-:-:S04]  /*dbe0*/  IMAD R8, R13, UR4, RZ ;  /* 0x000000040d087c24 */ /* 0x000fc8000f8e02ff */
[----:B------:R-:W-:Y:S02]  /*dbf0*/  IMAD R10, R4, UR5, R8 ;  /* 0x00000005040a7c24 */ /* 0x000fe4000f8e0208 */
[----:B------:R-:W-:-:S04]  /*dc00*/  IMAD.MOV.U32 R8, RZ, RZ, R6 ;  /* 0x000000ffff087224 */ /* 0x000fc800078e0006 */
[----:B------:R-:W-:-:S04]  /*dc10*/  IMAD.WIDE.U32 R8, R4, UR4, R8 ;  /* 0x0000000404087c25 */ /* 0x000fc8000f8e0008 */
[----:B------:R-:W-:Y:S01]  /*dc20*/  IMAD.IADD R6, R9, 0x1, R10 ;  /* 0x0000000109067824 */ /* 0x000fe200078e020a */
[----:B------:R-:W-:-:S04]  /*dc30*/  LEA R10, P0, R8, R2, 0x2 ;  /* 0x00000002080a7211 */ /* 0x000fc800078010ff */
[----:B------:R-:W-:-:S05]  /*dc40*/  LEA.HI.X R11, R8, R3, R6, 0x2, P0 ;  /* 0x00000003080b7211 */ /* 0x000fca00000f1406 */
[----:B------:R0:W5:Y:S04]  /*dc50*/  LDG.E R6, desc[UR6][R10.64] ;  /* 0x000000060a067981 */ /* 0x000168000c1e1900 */
.L_x_2078:
        /* <DEDUP_REMOVED lines=9> */
.L_x_2149:
        /* <DEDUP_REMOVED lines=11> */
.L_x_2080:
        /* <DEDUP_REMOVED lines=18> */
[----:B------:R-:W-:-:S04]  /*dec0*/  ULEA UR11, UR11, UR5, 0x7 ;  /* 0x000000050b0b7291 */ /* 0x000fc8000f8e383f */
        /* <DEDUP_REMOVED lines=14> */
.L_x_2077:
[----:B------:R-:W2:Y:S01]  /*dfb0*/  LDL.LU R11, [R1+0x20] ;  /* 0x00002000010b7983 */ /* 0x000ea20000300800 */
[----:B------:R-:W-:Y:S01]  /*dfc0*/  MOV R9, 0x400 ;  /* 0x0000040000097802 */ /* 0x000fe20000000f00 */
[----:B------:R-:W-:Y:S05]  /*dfd0*/  WARPSYNC.ALL ;  /* 0x0000000000007948 */ /* 0x000fea0003800000 */
[----:B------:R-:W0:Y:S01]  /*dfe0*/  S2R R10, SR_CgaCtaId ;  /* 0x00000000000a7919 */ /* 0x000e220000008800 */
[----:B------:R-:W-:-:S13]  /*dff0*/  ELECT P0, URZ, PT ;  /* 0x00000000003f782f */ /* 0x000fda0003800000 */
[----:B------:R-:W-:Y:S01]  /*e000*/  @P0 R2UR UR13, R7 ;  /* 0x00000000070d02ca */ /* 0x000fe200000e0000 */
[----:B------:R-:W-:Y:S01]  /*e010*/  UIADD3 UR4, UP0, UR36, 0x270, URZ ;  /* 0x0000027024047890 */ /* 0x000fe2000ff1e03f */
[C---:B------:R-:W-:Y:S01]  /*e020*/  @P0 R2UR UR12, R18.reuse ;  /* 0x00000000120c02ca */ /* 0x040fe200000e0000 */
[----:B------:R-:W-:Y:S01]  /*e030*/  UMOV UR6, 0x0 ;  /* 0x0000000000067882 */ /* 0x000fe20000000000 */
[----:B------:R-:W-:Y:S01]  /*e040*/  @P0 R2UR UR11, R17 ;  /* 0x00000000110b02ca */ /* 0x000fe200000e0000 */
        /* <DEDUP_REMOVED lines=37> */
.L_x_2150:
[----:B------:R-:W-:Y:S05]  /*e2a0*/  BSYNC B0 ;  /* 0x0000000000007941 */ /* 0x000fea0003800000 */
.L_x_2081:
[----:B0-----:R-:W2:Y:S01]  /*e2b0*/  LDL R8, [R1+0x14] ;  /* 0x0000140001087983 */ /* 0x001ea20000100800 */
[----:B------:R-:W-:Y:S01]  /*e2c0*/  BSSY B0, `(.L_x_2083) ;  /* 0x0000195000007945 */ /* 0x000fe20003800000 */
[----:B--2---:R-:W-:-:S13]  /*e2d0*/  ISETP.GE.AND P0, PT, R8, 0x2, PT ;  /* 0x000000020800780c */ /* 0x004fda0003f06270 */
[----:B------:R-:W-:Y:S05]  /*e2e0*/  @!P0 BRA `(.L_x_2084) ;  /* 0x0000001800488947 */ /* 0x000fea0003800000 */
[C---:B------:R-:W-:Y:S01]  /*e2f0*/  LOP3.LUT R7, R8.reuse, 0x1, RZ, 0xc0, !PT ;  /* 0x0000000108077812 */ /* 0x040fe200078ec0ff */
[----:B------:R-:W-:Y:S01]  /*e300*/  VIADD R10, R8, 0xfffffffe ;  /* 0xfffffffe080a7836 */ /* 0x000fe20000000000 */
[----:B------:R-:W-:Y:S02]  /*e310*/  BSSY B1, `(.L_x_2085) ;  /* 0x000008d000017945 */ /* 0x000fe40003800000 */
[----:B------:R-:W-:Y:S01]  /*e320*/  ISETP.NE.U32.AND P0, PT, R7, 0x1, PT ;  /* 0x000000010700780c */ /* 0x000fe20003f05070 */
[----:B------:R-:W-:-:S12]  /*e330*/  IMAD.MOV.U32 R7, RZ, RZ, R10 ;  /* 0x000000ffff077224 */ /* 0x000fd800078e000a */
[----:B------:R-:W-:Y:S05]  /*e340*/  @!P0 BRA `(.L_x_2086) ;  /* 0x0000000800248947 */ /* 0x000fea0003800000 */
        /* <DEDUP_REMOVED lines=10> */
[----:B------:R-:W-:Y:S02]  /*e3f0*/  IMAD.MOV.U32 R8, RZ, RZ, R6 ;  /* 0x000000ffff087224 */ /* 0x000fe400078e0006 */
[----:B------:R-:W-:Y:S01]  /*e400*/  IMAD.MOV.U32 R7, RZ, RZ, R10 ;  /* 0x000000ffff077224 */ /* 0x000fe200078e000a */
        /* <DEDUP_REMOVED lines=9> */
[----:B------:R-:W-:Y:S01]  /*e4a0*/  @P0 SHF.R.U32.HI R7, RZ, R9, R8 ;  /* 0x00000009ff070219 */ /* 0x000fe20000011608 */
[----:B------:R-:W-:-:S03]  /*e4b0*/  IMAD R8, R13, UR4, RZ ;  /* 0x000000040d087c24 */ /* 0x000fc6000f8e02ff */
[--C-:B------:R-:W-:Y:S01]  /*e4c0*/  SHF.R.S32.HI R9, RZ, 0x1f, R7.reuse ;  /* 0x0000001fff097819 */ /* 0x100fe20000011407 */
[C---:B------:R-:W-:Y:S02]  /*e4d0*/  IMAD R14, R4.reuse, UR5, R8 ;  /* 0x00000005040e7c24 */ /* 0x040fe4000f8e0208 */
        /* <DEDUP_REMOVED lines=8> */
.L_x_2089:
[----:B0-----:R-:W0:Y:S01]  /*e560*/  S2R R3, SR_CgaCtaId ;  /* 0x0000000000037919 */ /* 0x001e220000008800 */
[----:B------:R-:W-:-:S04]  /*e570*/  MOV R2, 0x400 ;  /* 0x0000040000027802 */ /* 0x000fc80000000f00 */
[----:B0-----:R-:W-:Y:S02]  /*e580*/  LEA R2, R3, R2, 0x18 ;  /* 0x0000000203027211 */ /* 0x001fe400078ec0ff */
[----:B------:R-:W-:-:S03]  /*e590*/  SHF.L.U32 R3, R12, 0x1f, RZ ;  /* 0x0000001f0c037819 */ /* 0x000fc600000006ff */
[----:B------:R-:W-:-:S04]  /*e5a0*/  IMAD R2, R11, 0x8, R2 ;  /* 0x000000080b027824 */ /* 0x000fc800078e0202 */
[----:B------:R-:W0:Y:S02]  /*e5b0*/  SYNCS.PHASECHK.TRANS64.TRYWAIT P0, [R2+URZ+0x34840], R3 ;  /* 0x03484003020075a7 */ /* 0x000e24000800017f */
[----:B0-----:R-:W-:Y:S05]  /*e5c0*/  @!P0 BRA `(.L_x_2090) ;  /* 0x0000003000088947 */ /* 0x001fea0003800000 */
.L_x_2151:
        /* <DEDUP_REMOVED lines=11> */
.L_x_2091:
        /* <DEDUP_REMOVED lines=37> */
.L_x_2152:
        /* <DEDUP_REMOVED lines=13> */
.L_x_2093:
        /* <DEDUP_REMOVED lines=31> */
.L_x_2088:
[----:B------:R-:W-:Y:S05]  /*eb90*/  BSYNC B2 ;  /* 0x0000000000027941 */ /* 0x000fea0003800000 */
.L_x_2087:
[----:B------:R-:W2:Y:S04]  /*eba0*/  LDL.LU R2, [R1+0x14] ;  /* 0x0000140001027983 */ /* 0x000ea80000300800 */
[----:B------:R0:W-:Y:S04]  /*ebb0*/  STL [R1], R11 ;  /* 0x0000000b01007387 */ /* 0x0001e80000100800 */
[----:B------:R0:W-:Y:S02]  /*ebc0*/  STL [R1+0x8], R12 ;  /* 0x0000080c01007387 */ /* 0x0001e40000100800 */
[----:B0-2---:R-:W-:-:S07]  /*ebd0*/  VIADD R7, R2, 0xfffffffd ;  /* 0xfffffffd02077836 */ /* 0x005fce0000000000 */
.L_x_2086:
[----:B------:R-:W-:Y:S05]  /*ebe0*/  BSYNC B1 ;  /* 0x0000000000017941 */ /* 0x000fea0003800000 */
.L_x_2085:
[----:B------:R-:W-:-:S13]  /*ebf0*/  ISETP.NE.AND P0, PT, R10, RZ, PT ;  /* 0x000000ff0a00720c */ /* 0x000fda0003f05270 */
[----:B------:R-:W-:Y:S05]  /*ec00*/  @!P0 BRA `(.L_x_2084) ;  /* 0x0000001000008947 */ /* 0x000fea0003800000 */
[----:B------:R-:W-:-:S07]  /*ec10*/  IMAD.MOV.U32 R10, RZ, RZ, R6 ;  /* 0x000000ffff0a7224 */ /* 0x000fce00078e0006 */
.L_x_2108:
        /* <DEDUP_REMOVED lines=33> */
.L_x_2096:
[----:B------:R-:W1:Y:S01]  /*ee30*/  S2R R3, SR_CgaCtaId ;  /* 0x0000000000037919 */ /* 0x000e620000008800 */
[----:B------:R-:W-:-:S04]  /*ee40*/  MOV R2, 0x400 ;  /* 0x0000040000027802 */ /* 0x000fc80000000f00 */
[----:B-1----:R-:W-:Y:S02]  /*ee50*/  LEA R2, R3, R2, 0x18 ;  /* 0x0000000203027211 */ /* 0x002fe400078ec0ff */
[----:B------:R-:W-:-:S03]  /*ee60*/  SHF.L.U32 R3, R9, 0x1f, RZ ;  /* 0x0000001f09037819 */ /* 0x000fc600000006ff */
[----:B------:R-:W-:-:S04]  /*ee70*/  IMAD R2, R8, 0x8, R2 ;  /* 0x0000000808027824 */ /* 0x000fc800078e0202 */
[----:B------:R-:W1:Y:S02]  /*ee80*/  SYNCS.PHASECHK.TRANS64.TRYWAIT P0, [R2+URZ+0x34840], R3 ;  /* 0x03484003020075a7 */ /* 0x000e64000800017f */
[----:B-1----:R-:W-:Y:S05]  /*ee90*/  @!P0 BRA `(.L_x_2097) ;  /* 0x0000002400fc8947 */ /* 0x002fea0003800000 */
.L_x_2153:
        /* <DEDUP_REMOVED lines=11> */
.L_x_2098:
        /* <DEDUP_REMOVED lines=37> */
.L_x_2154:
        /* <DEDUP_REMOVED lines=8> */
.L_x_2100:
        /* <DEDUP_REMOVED lines=19> */
[----:B------:R-:W-:-:S04]  /*f350*/  ULEA UR11, UR11, UR5, 0x7 ;  /* 0x000000050b0b7291 */ /* 0x000fc8000f8e383f */
        /* <DEDUP_REMOVED lines=9> */
.L_x_2095:
[----:B------:R-:W-:Y:S05]  /*f3f0*/  BSYNC B1 ;  /* 0x0000000000017941 */ /* 0x000fea0003800000 */
.L_x_2094:
        /* <DEDUP_REMOVED lines=32> */
.L_x_2103:
[----:B------:R-:W2:Y:S01]  /*f600*/  S2R R3, SR_CgaCtaId ;  /* 0x0000000000037919 */ /* 0x000ea20000008800 */
[----:B------:R-:W-:-:S04]  /*f610*/  MOV R2, 0x400 ;  /* 0x0000040000027802 */ /* 0x000fc80000000f00 */
[----:B--2---:R-:W-:Y:S02]  /*f620*/  LEA R2, R3, R2, 0x18 ;  /* 0x0000000203027211 */ /* 0x004fe400078ec0ff */
[----:B------:R-:W-:-:S03]  /*f630*/  SHF.L.U32 R3, R14, 0x1f, RZ ;  /* 0x0000001f0e037819 */ /* 0x000fc600000006ff */
[----:B------:R-:W-:-:S04]  /*f640*/  IMAD R2, R15, 0x8, R2 ;  /* 0x000000080f027824 */ /* 0x000fc800078e0202 */
[----:B------:R-:W2:Y:S02]  /*f650*/  SYNCS.PHASECHK.TRANS64.TRYWAIT P0, [R2+URZ+0x34840], R3 ;  /* 0x03484003020075a7 */ /* 0x000ea4000800017f */
[----:B--2---:R-:W-:Y:S05]  /*f660*/  @!P0 BRA `(.L_x_2104) ;  /* 0x0000002000308947 */ /* 0x004fea0003800000 */
.L_x_2155:
        /* <DEDUP_REMOVED lines=11> */
.L_x_2105:
        /* <DEDUP_REMOVED lines=38> */
.L_x_2156:
        /* <DEDUP_REMOVED lines=8> */
.L_x_2107:
        /* <DEDUP_REMOVED lines=21> */
[----:B------:R-:W-:Y:S02]  /*fb50*/  ULEA UR11, UR11, UR5, 0x7 ;  /* 0x000000050b0b7291 */ /* 0x000fe4000f8e383f */
[----:B------:R-:W-:-:S09]  /*fb60*/  UIADD3.X UR5, URZ, UR37, URZ, UP0, !UPT ;  /* 0x000000253f057290 */ /* 0x000fd200087fe43f */
[----:B------:R0:W-:Y:S02]  /*fb70*/  UTMALDG.4D [UR8], [UR4], desc[UR6] ;  /* 0x00000608040075b4 */ /* 0x0001e40008019000 */
[----:B0-----:R-:W-:Y:S01]  /*fb80*/  UMOV UR8, UR14 ;  /* 0x0000000e00087c82 */ /* 0x001fe20008000000 */
[----:B------:R-:W-:Y:S02]  /*fb90*/  UMOV UR10, UR15 ;  /* 0x0000000f000a7c82 */ /* 0x000fe40008000000 */
[----:B------:R1:W-:Y:S02]  /*fba0*/  UTMALDG.4D [UR8], [UR4], desc[UR6] ;  /* 0x00000608040075b4 */ /* 0x0003e40008019000 */
[----:B-1----:R-:W-:Y:S01]  /*fbb0*/  NOP ;  /* 0x0000000000007918 */ /* 0x002fe20000000000 */
.L_x_2102:
[----:B------:R-:W-:Y:S05]  /*fbc0*/  BSYNC B1 ;  /* 0x0000000000017941 */ /* 0x000fea0003800000 */
.L_x_2101:
[C---:B------:R-:W-:Y:S01]  /*fbd0*/  ISETP.GT.AND P0, PT, R7.reuse, 0x1, PT ;  /* 0x000000010700780c */ /* 0x040fe20003f04270 */
[----:B------:R-:W-:-:S04]  /*fbe0*/  VIADD R2, R7, 0xfffffffe ;  /* 0xfffffffe07027836 */ /* 0x000fc80000000000 */
[----:B------:R-:W-:-:S08]  /*fbf0*/  IMAD.MOV.U32 R7, RZ, RZ, R2 ;  /* 0x000000ffff077224 */ /* 0x000fd000078e0002 */
[----:B------:R-:W-:Y:S05]  /*fc00*/  @P0 BRA `(.L_x_2108) ;  /* 0xfffffff000040947 */ /* 0x000fea000383ffff */
.L_x_2084:
[----:B------:R-:W-:Y:S05]  /*fc10*/  BSYNC B0 ;  /* 0x0000000000007941 */ /* 0x000fea0003800000 */
.L_x_2083:
        /* <DEDUP_REMOVED lines=18> */
.L_x_2110:
[----:B------:R-:W-:Y:S05]  /*fd40*/  BSYNC B0 ;  /* 0x0000000000007941 */ /* 0x000fea0003800000 */
.L_x_2109:
        /* <DEDUP_REMOVED lines=11> */
.L_x_2157:
        /* <DEDUP_REMOVED lines=11> */
.L_x_2114:
[----:B------:R-:W2:Y:S01]  /*feb0*/  LDL.LU R8, [R1+0x4] ;  /* 0x0000040001087983 */ /* 0x000ea20000300800 */
[----:B------:R-:W-:-:S03]  /*fec0*/  MOV R4, 0x400 ;  /* 0x0000040000047802 */ /* 0x000fc60000000f00 */
[----:B-1----:R-:W3:Y:S01]  /*fed0*/  LDL R2, [R1] ;  /* 0x0000000001027983 */ /* 0x002ee20000100800 */
        /* <DEDUP_REMOVED lines=11> */
[----:B--2---:R-:W-:Y:S01]  /*ff90*/  R2UR UR5, R8 ;  /* 0x00000000080572ca */ /* 0x004fe200000e0000 */
[----:B---3--:R-:W-:-:S05]  /*ffa0*/  IMAD R2, R2, 0x8000, R4 ;  /* 0x0000800002027824 */ /* 0x008fca00078e0204 */
[----:B------:R-:W-:-:S07]  /*ffb0*/  R2UR UR6, R2 ;  /* 0x00000000020672ca */ /* 0x000fce00000e0000 */
[----:B------:R-:W-:Y:S02]  /*ffc0*/  ULEA UR11, UR11, UR5, 0x7 ;  /* 0x000000050b0b7291 */ /* 0x000fe4000f8e383f */
[----:B------:R-:W-:-:S04]  /*ffd0*/  UIADD3.X UR5, URZ, UR37, URZ, UP0, !UPT ;  /* 0x000000253f057290 */ /* 0x000fc800087fe43f */
        /* <DEDUP_REMOVED lines=8> */
.L_x_2112:
[----:B------:R-:W-:Y:S05]  /*10060*/  BSYNC B0 ;  /* 0x0000000000007941 */ /* 0x000fea0003800000 */
.L_x_2111:
        /* <DEDUP_REMOVED lines=9> */
.L_x_2068:
[----:B------:R-:W-:Y:S05]  /*10100*/  BSYNC B6 ;  /* 0x0000000000067941 */ /* 0x000fea0003800000 */
.L_x_2066:
[----:B------:R-:W-:-:S03]  /*10110*/  UMOV UR4, 0xffffffff ;  /* 0xffffffff00047882 */ /* 0x000fc60000000000 */
[----:B------:R-:W-:Y:S05]  /*10120*/  BRA.DIV UR4, `(.L_x_2115) ;  /* 0x0000001604bc7947 */ /* 0x000fea000b800000 */
[----:B------:R2:W3:Y:S04]  /*10130*/  SHFL.IDX PT, R4, R16, RZ, 0x1f ;  /* 0x00001fff10047589 */ /* 0x0004e800000e0000 */
[----:B------:R-:W4:Y:S02]  /*10140*/  SHFL.IDX PT, R16, R16, 0x1, 0x1f ;  /* 0x00201f0010107f89 */ /* 0x000f2400000e0000 */
.L_x_2161:
        /* <DEDUP_REMOVED lines=14> */
.L_x_2117:
[----:B------:R-:W-:Y:S05]  /*10230*/  BSYNC B0 ;  /* 0x0000000000007941 */ /* 0x000fea0003800000 */
.L_x_2116:
        /* <DEDUP_REMOVED lines=23> */
.L_x_2169:
[----:B------:R-:W-:Y:S02]  /*103b0*/  ULDC UR4, c[0x0][0xc10] ;  /* 0x0003040000047ab9 */ /* 0x000fe40000000800 */
[----:B------:R-:W-:-:S04]  /*103c0*/  IMAD.U32 R5, RZ, RZ, UR4 ;  /* 0x00000004ff057e24 */ /* 0x000fc8000f8e00ff */
[----:B-1----:R-:W-:-:S04]  /*103d0*/  IMAD R3, R14, R5, RZ ;  /* 0x000000050e037224 */ /* 0x002fc800078e02ff */
[----:B--2-4-:R-:W-:-:S05]  /*103e0*/  IMAD.IADD R16, R16, 0x1, R3 ;  /* 0x0000000110107824 */ /* 0x014fca00078e0203 */
[----:B---3--:R-:W-:-:S13]  /*103f0*/  ISETP.GT.AND P0, PT, R16, R4, PT ;  /* 0x000000041000720c */ /* 0x008fda0003f04270 */
[----:B------:R-:W-:Y:S05]  /*10400*/  @P0 BRA `(.L_x_2119) ;  /* 0x0000000000b80947 */ /* 0x000fea0003800000 */
[----:B------:R-:W1:Y:S02]  /*10410*/  LDC R0, c[0x0][0xc14] ;  /* 0x00030500ff007b82 */ /* 0x000e640000000800 */
.L_x_2124:
        /* <DEDUP_REMOVED lines=13> */
[----:B0-----:R-:W-:-:S05]  /*104f0*/  IMAD.WIDE R2, R5, 0x4, R2 ;  /* 0x0000000405027825 */ /* 0x001fca00078e0202 */
[----:B------:R0:W5:Y:S02]  /*10500*/  LDG.E R17, desc[UR4][R2.64] ;  /* 0x0000000402117981 */ /* 0x000164000c1e1900 */
.L_x_2122:
[----:B------:R-:W-:Y:S05]  /*10510*/  BSYNC B0 ;  /* 0x0000000000007941 */ /* 0x000fea0003800000 */
.L_x_2121:
        /* <DEDUP_REMOVED lines=23> */
.L_x_2177:
[----:B------:R-:W-:Y:S02]  /*10690*/  ULDC UR4, c[0x0][0xc10] ;  /* 0x0003040000047ab9 */ /* 0x000fe40000000800 */
[----:B------:R-:W-:-:S04]  /*106a0*/  IMAD.U32 R5, RZ, RZ, UR4 ;  /* 0x00000004ff057e24 */ /* 0x000fc8000f8e00ff */
[----:B-1----:R-:W-:-:S04]  /*106b0*/  IMAD R3, R14, R5, RZ ;  /* 0x000000050e037224 */ /* 0x002fc800078e02ff */
[----:B------:R-:W-:-:S05]  /*106c0*/  IMAD.IADD R16, R3, 0x1, R16 ;  /* 0x0000000103107824 */ /* 0x000fca00078e0210 */
[----:B------:R-:W-:-:S13]  /*106d0*/  ISETP.GT.AND P0, PT, R16, R4, PT ;  /* 0x000000041000720c */ /* 0x000fda0003f04270 */
[----:B------:R-:W-:Y:S05]  /*106e0*/  @!P0 BRA `(.L_x_2124) ;  /* 0xfffffffc004c8947 */ /* 0x000fea000383ffff */
.L_x_2119:
        /* <DEDUP_REMOVED lines=8> */
.L_x_2181:
[----:B------:R-:W-:Y:S01]  /*10770*/  ISETP.NE.AND P0, PT, R3, RZ, PT ;  /* 0x000000ff0300720c */ /* 0x000fe20003f05270 */
[----:B------:R-:W-:-:S12]  /*10780*/  IMAD.MOV.U32 R7, RZ, RZ, RZ ;  /* 0x000000ffff077224 */ /* 0x000fd800078e00ff */
[----:B------:R-:W-:Y:S05]  /*10790*/  @!P0 BRA `(.L_x_2126) ;  /* 0x0000000000108947 */ /* 0x000fea0003800000 */
[----:B------:R-:W-:Y:S01]  /*107a0*/  UMOV UR4, 0xffffffff ;  /* 0xffffffff00047882 */ /* 0x000fe20000000000 */
[----:B------:R-:W-:Y:S02]  /*107b0*/  VIADD R12, R6, 0xffffffff ;  /* 0xffffffff060c7836 */ /* 0x000fe40000000000 */
[----:B------:R-:W-:Y:S05]  /*107c0*/  BRA.DIV UR4, `(.L_x_2127) ;  /* 0x0000001a04487947 */ /* 0x000fea000b800000 */
[----:B------:R3:W4:Y:S02]  /*107d0*/  SHFL.IDX PT, R7, R2, R12, 0x1f ;  /* 0x00001f0c02077589 */ /* 0x00072400000e0000 */
.L_x_2126:
[----:B0--3--:R-:W0:Y:S01]  /*107e0*/  LDC.64 R2, c[0x0][0xc68] ;  /* 0x00031a00ff027b82 */ /* 0x009e220000000a00 */
[----:B------:R-:W-:Y:S01]  /*107f0*/  IMAD.IADD R19, R6, 0x1, R19 ;  /* 0x0000000106137824 */ /* 0x000fe200078e0213 */
[----:B------:R-:W-:-:S03]  /*10800*/  ULDC.64 UR4, c[0x0][0x208] ;  /* 0x0000820000047ab9 */ /* 0x000fc60000000a00 */
        /* <DEDUP_REMOVED lines=65> */
.L_x_2120:
[----:B------:R-:W-:Y:S01]  /*10c20*/  UMOV UR4, URZ ;  /* 0x0000003f00047c82 */ /* 0x000fe20008000000 */
[----:B------:R-:W-:Y:S01]  /*10c30*/  UMOV UR5, URZ ;  /* 0x0000003f00057c82 */ /* 0x000fe20008000000 */
[----:B------:R-:W-:Y:S01]  /*10c40*/  ULDC UR6, c[0x0][0xc14] ;  /* 0x0003050000067ab9 */ /* 0x000fe20000000800 */
[----:B------:R-:W-:Y:S02]  /*10c50*/  IMAD.MOV.U32 R16, RZ, RZ, R4 ;  /* 0x000000ffff107224 */ /* 0x000fe400078e0004 */
[----:B------:R-:W-:Y:S02]  /*10c60*/  IMAD.U32 R17, RZ, RZ, UR4 ;  /* 0x00000004ff117e24 */ /* 0x000fe4000f8e00ff */
[----:B------:R-:W-:Y:S02]  /*10c70*/  IMAD.U32 R18, RZ, RZ, UR5 ;  /* 0x00000005ff127e24 */ /* 0x000fe4000f8e00ff */
[----:B------:R-:W-:-:S07]  /*10c80*/  IMAD.U32 R19, RZ, RZ, UR6 ;  /* 0x00000006ff137e24 */ /* 0x000fce000f8e00ff */
.L_x_2128:
        /* <DEDUP_REMOVED lines=12> */
.L_x_2062:
        /* <DEDUP_REMOVED lines=12> */
.L_x_2184:
[----:B------:R-:W-:Y:S05]  /*10e10*/  BSYNC B0 ;  /* 0x0000000000007941 */ /* 0x000fea0003800000 */
.L_x_2130:
[----:B------:R-:W-:-:S03]  /*10e20*/  UMOV UR4, 0xffffffff ;  /* 0xffffffff00047882 */ /* 0x000fc60000000000 */
[----:B------:R-:W-:Y:S05]  /*10e30*/  BRA.DIV UR4, `(.L_x_2132) ;  /* 0x0000001204e87947 */ /* 0x000fea000b800000 */
[----:B------:R-:W2:Y:S02]  /*10e40*/  S2R R2, SR_TID.X ;  /* 0x0000000000027919 */ /* 0x000ea40000002100 */
[----:B--2---:R-:W-:-:S04]  /*10e50*/  SHF.R.U32.HI R2, RZ, 0x5, R2 ;  /* 0x00000005ff027819 */ /* 0x004fc80000011602 */
[----:B------:R-:W-:-:S05]  /*10e60*/  LOP3.LUT R2, R2, 0x3, RZ, 0xc0, !PT ;  /* 0x0000000302027812 */ /* 0x000fca00078ec0ff */
[----:B------:R2:W3:Y:S02]  /*10e70*/  SHFL.IDX PT, R14, R2, RZ, 0x1f ;  /* 0x00001fff020e7589 */ /* 0x0004e400000e0000 */
.L_x_2187:
[----:B---3--:R-:W-:Y:S01]  /*10e80*/  ISETP.NE.AND P0, PT, R14, RZ, PT ;  /* 0x000000ff0e00720c */ /* 0x008fe20003f05270 */
[----:B------:R-:W-:-:S12]  /*10e90*/  BSSY B0, `(.L_x_2133) ;  /* 0x0000029000007945 */ /* 0x000fd80003800000 */
[----:B------:R-:W-:Y:S05]  /*10ea0*/  @P0 BRA `(.L_x_2134) ;  /* 0x00000000009c0947 */ /* 0x000fea0003800000 */
[----:B------:R-:W-:-:S03]  /*10eb0*/  UMOV UR4, 0xffffffff ;  /* 0xffffffff00047882 */ /* 0x000fc60000000000 */
[----:B------:R-:W-:Y:S05]  /*10ec0*/  BRA.DIV UR4, `(.L_x_2135) ;  /* 0x0000001204f87947 */ /* 0x000fea000b800000 */
[----:B------:R-:W-:-:S13]  /*10ed0*/  ELECT P6, URZ, PT ;  /* 0x00000000003f782f */ /* 0x000fda00038c0000 */
.L_x_2190:
        /* <DEDUP_REMOVED lines=8> */
.L_x_2136:
        /* <DEDUP_REMOVED lines=14> */
.L_x_2191:
[----:B------:R-:W2:Y:S02]  /*11040*/  SYNCS.PHASECHK.TRANS64.TRYWAIT P0, [R7+URZ], R2 ;  /* 0x00000002070075a7 */ /* 0x000ea4000800017f */
[----:B--2---:R-:W-:Y:S05]  /*11050*/  @!P0 BRA `(.L_x_2138) ;  /* 0x0000001000c88947 */ /* 0x004fea0003800000 */
.L_x_2192:
[----:B------:R-:W-:Y:S05]  /*11060*/  @!P2 BRA `(.L_x_2139) ;  /* 0x000000000004a947 */ /* 0x000fea0003800000 */
[----:B------:R-:W-:Y:S01]  /*11070*/  BPT.TRAP 0x1 ;  /* 0x000000040000795c */ /* 0x000fe20000300000 */
.L_x_2139:
[----:B------:R-:W3:Y:S01]  /*11080*/  LDL.LU R4, [R1] ;  /* 0x0000000001047983 */ /* 0x000ee20000300800 */
[----:B------:R-:W-:-:S04]  /*11090*/  VIADD R0, R0, 0x34860 ;  /* 0x0003486000007836 */ /* 0x000fc80000000000 */
[----:B---3--:R-:W-:-:S04]  /*110a0*/  IMAD R4, R4, 0x8, R0 ;  /* 0x0000000804047824 */ /* 0x008fc800078e0200 */
[----:B------:R-:W3:Y:S02]  /*110b0*/  SYNCS.PHASECHK.TRANS64.TRYWAIT P0, [R4+URZ], R5 ;  /* 0x00000005040075a7 */ /* 0x000ee4000800017f */
[----:B---3--:R-:W-:Y:S05]  /*110c0*/  @!P0 BRA `(.L_x_2140) ;  /* 0x0000001000c08947 */ /* 0x008fea0003800000 */
.L_x_2193:
[----:B------:R-:W-:-:S07]  /*110d0*/  IMAD R3, R3, 0x8, R0 ;  /* 0x0000000803037824 */ /* 0x000fce00078e0200 */
.L_x_2141:
[----:B----4-:R4:W0:Y:S02]  /*110e0*/  SYNCS.PHASECHK.TRANS64.TRYWAIT P0, [R3+URZ], R2 ;  /* 0x00000002030075a7 */ /* 0x010824000800017f */
[----:B0-----:R-:W-:Y:S05]  /*110f0*/  @!P0 NANOSLEEP.SYNCS 0x989680 ;  /* 0x009896800000895d */ /* 0x001fea0003900000 */
[----:B------:R-:W0:Y:S02]  /*11100*/  @!P0 SYNCS.PHASECHK.TRANS64 P0, [R3+URZ], R2 ;  /* 0x00000002030085a7 */ /* 0x000e24000800007f */
[----:B0-----:R-:W-:Y:S05]  /*11110*/  @!P0 BRA `(.L_x_2141) ;  /* 0xfffffffc00f08947 */ /* 0x001fea000383ffff */
.L_x_2134:
[----:B------:R-:W-:Y:S05]  /*11120*/  BSYNC B0 ;  /* 0x0000000000007941 */ /* 0x000fea0003800000 */
.L_x_2133:
[----:B------:R-:W-:Y:S05]  /*11130*/  EXIT ;  /* 0x000000000000794d */ /* 0x000fea0003800000 */
.L_x_2006:
[----:B0-----:R-:W-:-:S04]  /*11140*/  IMAD.U32 R3, RZ, RZ, UR38 ;  /* 0x00000026ff037e24 */ /* 0x001fc8000f8e00ff */
[----:B------:R0:W1:Y:S03]  /*11150*/  SYNCS.PHASECHK.TRANS64.TRYWAIT P1, [R3+URZ+0x34800], R0 ;  /* 0x03480000030075a7 */ /* 0x000066000802017f */
[----:B-1----:R-:W-:Y:S05]  /*11160*/  @!P1 NANOSLEEP.SYNCS 0x989680 ;  /* 0x009896800000995d */ /* 0x002fea0003900000 */
[----:B------:R-:W1:Y:S02]  /*11170*/  @!P1 SYNCS.PHASECHK.TRANS64 P1, [R3+URZ+0x34800], R0 ;  /* 0x03480000030095a7 */ /* 0x000e64000802007f */
[----:B-1----:R-:W-:Y:S05]  /*11180*/  @!P1 BRA `(.L_x_2006) ;  /* 0xfffffffc00ec9947 */ /* 0x002fea000383ffff */
[----:B------:R-:W-:Y:S05]  /*11190*/  BRA `(.L_x_2142) ;  /* 0xffffff0400dc7947 */ /* 0x000fea000383ffff */
.L_x_2010:
[----:B-1----:R1:W2:Y:S02]  /*111a0*/  SYNCS.PHASECHK.TRANS64.TRYWAIT P2, [R2+URZ+0x34830], R3 ;  /* 0x03483003020075a7 */ /* 0x0022a4000804017f */
[----:B--2---:R-:W-:Y:S05]  /*111b0*/  @!P2 NANOSLEEP.SYNCS 0x989680 ;  /* 0x009896800000a95d */ /* 0x004fea0003900000 */
[----:B------:R-:W2:Y:S02]  /*111c0*/  @!P2 SYNCS.PHASECHK.TRANS64 P2, [R2+URZ+0x34830], R3 ;  /* 0x034830030200a5a7 */ /* 0x000ea4000804007f */
[----:B--2---:R-:W-:Y:S05]  /*111d0*/  @!P2 BRA `(.L_x_2010) ;  /* 0xfffffffc00f0a947 */ /* 0x004fea000383ffff */
[----:B------:R-:W-:Y:S05]  /*111e0*/  BRA `(.L_x_2009) ;  /* 0xffffff0800047947 */ /* 0x000fea000383ffff */
.L_x_2015:
[----:B-1----:R-:W-:-:S04]  /*111f0*/  IMAD.U32 R7, RZ, RZ, UR7 ;  /* 0x00000007ff077e24 */ /* 0x002fc8000f8e00ff */
[----:B------:R1:W2:Y:S03]  /*11200*/  SYNCS.PHASECHK.TRANS64.TRYWAIT P2, [R7+URZ+0x34830], R0 ;  /* 0x03483000070075a7 */ /* 0x0002a6000804017f */
[----:B--2---:R-:W-:Y:S05]  /*11210*/  @!P2 NANOSLEEP.SYNCS 0x989680 ;  /* 0x009896800000a95d */ /* 0x004fea0003900000 */
[----:B------:R-:W2:Y:S02]  /*11220*/  @!P2 SYNCS.PHASECHK.TRANS64 P2, [R7+URZ+0x34830], R0 ;  /* 0x034830000700a5a7 */ /* 0x000ea4000804007f */
[----:B--2---:R-:W-:Y:S05]  /*11230*/  @!P2 BRA `(.L_x_2015) ;  /* 0xfffffffc00eca947 */ /* 0x004fea000383ffff */
[----:B------:R-:W-:Y:S05]  /*11240*/  BRA `(.L_x_2014) ;  /* 0xffffff30005c7947 */ /* 0x000fea000383ffff */
.L_x_2019:
[----:B-1----:R-:W-:-:S04]  /*11250*/  IMAD.U32 R3, RZ, RZ, UR10 ;  /* 0x0000000aff037e24 */ /* 0x002fc8000f8e00ff */
[----:B------:R1:W2:Y:S03]  /*11260*/  SYNCS.PHASECHK.TRANS64.TRYWAIT P2, [R3+URZ+0x34850], R0 ;  /* 0x03485000030075a7 */ /* 0x0002a6000804017f */
[----:B--2---:R-:W-:Y:S05]  /*11270*/  @!P2 NANOSLEEP.SYNCS 0x989680 ;  /* 0x009896800000a95d */ /* 0x004fea0003900000 */
[----:B------:R-:W2:Y:S02]  /*11280*/  @!P2 SYNCS.PHASECHK.TRANS64 P2, [R3+URZ+0x34850], R0 ;  /* 0x034850000300a5a7 */ /* 0x000ea4000804007f */
[----:B--2---:R-:W-:Y:S05]  /*11290*/  @!P2 BRA `(.L_x_2019) ;  /* 0xfffffffc00eca947 */ /* 0x004fea000383ffff */
[----:B------:R-:W-:Y:S05]  /*112a0*/  BRA `(.L_x_2018) ;  /* 0xffffff38009c7947 */ /* 0x000fea000383ffff */
.L_x_2025:
[----:B-1----:R-:W-:-:S04]  /*112b0*/  IMAD.U32 R7, RZ, RZ, UR7 ;  /* 0x00000007ff077e24 */ /* 0x002fc8000f8e00ff */
[----:B------:R1:W2:Y:S03]  /*112c0*/  SYNCS.PHASECHK.TRANS64.TRYWAIT P2, [R7+URZ+0x34830], R0 ;  /* 0x03483000070075a7 */ /* 0x0002a6000804017f */
[----:B--2---:R-:W-:Y:S05]  /*112d0*/  @!P2 NANOSLEEP.SYNCS 0x989680 ;  /* 0x009896800000a95d */ /* 0x004fea0003900000 */
[----:B------:R-:W2:Y:S02]  /*112e0*/  @!P2 SYNCS.PHASECHK.TRANS64 P2, [R7+URZ+0x34830], R0 ;  /* 0x034830000700a5a7 */ /* 0x000ea4000804007f */
[----:B--2---:R-:W-:Y:S05]  /*112f0*/  @!P2 BRA `(.L_x_2025) ;  /* 0xfffffffc00eca947 */ /* 0x004fea000383ffff */
[----:B------:R-:W-:Y:S05]  /*11300*/  BRA `(.L_x_2024) ;  /* 0xffffff5800d47947 */ /* 0x000fea000383ffff */
.L_x_2029:
[----:B-1----:R-:W-:-:S04]  /*11310*/  IMAD.U32 R3, RZ, RZ, UR11 ;  /* 0x0000000bff037e24 */ /* 0x002fc8000f8e00ff */
[----:B------:R1:W2:Y:S03]  /*11320*/  SYNCS.PHASECHK.TRANS64.TRYWAIT P2, [R3+URZ+0x34850], R0 ;  /* 0x03485000030075a7 */ /* 0x0002a6000804017f */
[----:B--2---:R-:W-:Y:S05]  /*11330*/  @!P2 NANOSLEEP.SYNCS 0x989680 ;  /* 0x009896800000a95d */ /* 0x004fea0003900000 */
[----:B------:R-:W2:Y:S02]  /*11340*/  @!P2 SYNCS.PHASECHK.TRANS64 P2, [R3+URZ+0x34850], R0 ;  /* 0x034850000300a5a7 */ /* 0x000ea4000804007f */
[----:B--2---:R-:W-:Y:S05]  /*11350*/  @!P2 BRA `(.L_x_2029) ;  /* 0xfffffffc00eca947 */ /* 0x004fea000383ffff */
[----:B------:R-:W-:Y:S05]  /*11360*/  BRA `(.L_x_2028) ;  /* 0xffffff6400147947 */ /* 0x000fea000383ffff */
.L_x_2034:
[----:B-1----:R-:W-:-:S04]  /*11370*/  IMAD.U32 R3, RZ, RZ, UR5 ;  /* 0x00000005ff037e24 */ /* 0x002fc8000f8e00ff */
[----:B------:R1:W2:Y:S03]  /*11380*/  SYNCS.PHASECHK.TRANS64.TRYWAIT P0, [R3+URZ+0x34850], R2 ;  /* 0x03485002030075a7 */ /* 0x0002a6000800017f */
[----:B--2---:R-:W-:Y:S05]  /*11390*/  @!P0 NANOSLEEP.SYNCS 0x989680 ;  /* 0x009896800000895d */ /* 0x004fea0003900000 */
[----:B------:R-:W2:Y:S02]  /*113a0*/  @!P0 SYNCS.PHASECHK.TRANS64 P0, [R3+URZ+0x34850], R2 ;  /* 0x03485002030085a7 */ /* 0x000ea4000800007f */
[----:B--2---:R-:W-:Y:S05]  /*113b0*/  @!P0 BRA `(.L_x_2034) ;  /* 0xfffffffc00ec8947 */ /* 0x004fea000383ffff */
[----:B------:R-:W-:Y:S05]  /*113c0*/  BRA `(.L_x_2033) ;  /* 0xffffff7c00e87947 */ /* 0x000fea000383ffff */
.L_x_2075:
[----:B------:R-:W1:Y:S01]  /*113d0*/  S2R R8, SR_TID.X ;  /* 0x0000000000087919 */ /* 0x000e620000002100 */
[----:B------:R-:W-:Y:S01]  /*113e0*/  BSSY B0, `(.L_x_2143) ;  /* 0x000000a000007945 */ /* 0x000fe20003800000 */
[----:B------:R-:W-:Y:S02]  /*113f0*/  IMAD.MOV.U32 R12, RZ, RZ, RZ ;  /* 0x000000ffff0c7224 */ /* 0x000fe400078e00ff */
[----:B------:R-:W-:Y:S02]  /*11400*/  IMAD.MOV.U32 R11, RZ, RZ, 0x1f ;  /* 0x0000001fff0b7424 */ /* 0x000fe400078e00ff */
[----:B------:R-:W-:Y:S01]  /*11410*/  IMAD.MOV.U32 R15, RZ, RZ, -0x1 ;  /* 0xffffffffff0f7424 */ /* 0x000fe200078e00ff */
[----:B-1----:R-:W-:-:S04]  /*11420*/  SHF.R.U32.HI R8, RZ, 0x5, R8 ;  /* 0x00000005ff087819 */ /* 0x002fc80000011608 */
[----:B------:R-:W-:-:S05]  /*11430*/  LOP3.LUT R8, R8, 0x3, RZ, 0xc0, !PT ;  /* 0x0000000308087812 */ /* 0x000fca00078ec0ff */
[----:B0-----:R-:W-:-:S07]  /*11440*/  IMAD.MOV.U32 R13, RZ, RZ, R8 ;  /* 0x000000ffff0d7224 */ /* 0x001fce00078e0008 */
[----:B------:R-:W-:Y:S05]  /*11450*/  WARPSYNC.COLLECTIVE R15, `(.L_x_2144) ;  /* 0x000000000f087348 */ /* 0x000fea0003c00000 */
[----:B------:R0:W1:Y:S02]  /*11460*/  SHFL.IDX P6, R14, R13, R12, R11 ;  /* 0x0000000c0d0e7389 */ /* 0x00006400000c000b */
[----:B01----:R-:W-:Y:S01]  /*11470*/  ENDCOLLECTIVE ;  /* 0x000000000000791b */ /* 0x003fe20003800000 */
.L_x_2144:
[----:B------:R-:W-:Y:S05]  /*11480*/  BSYNC B0 ;  /* 0x0000000000007941 */ /* 0x000fea0003800000 */
.L_x_2143:
[----:B------:R-:W-:Y:S05]  /*11490*/  BRA `(.L_x_2145) ;  /* 0xffffffc400847947 */ /* 0x000fea000383ffff */
.L_x_2076:
[----:B------:R-:W-:Y:S01]  /*114a0*/  BSSY B0, `(.L_x_2146) ;  /* 0x0000006000007945 */ /* 0x000fe20003800000 */
[----:B------:R-:W-:-:S07]  /*114b0*/  IMAD.MOV.U32 R15, RZ, RZ, -0x1 ;  /* 0xffffffffff0f7424 */ /* 0x000fce00078e00ff */
[----:B------:R-:W-:Y:S05]  /*114c0*/  WARPSYNC.COLLECTIVE R15, `(.L_x_2147) ;  /* 0x000000000f0c7348 */ /* 0x000fea0003c00000 */
[----:B------:R-:W-:Y:S02]  /*114d0*/  ELECT P6, UR62, PT ;  /* 0x00000000003e782f */ /* 0x000fe400038c0000 */
[----:B------:R-:W-:Y:S01]  /*114e0*/  MOV R14, UR62 ;  /* 0x0000003e000e7c02 */ /* 0x000fe20008000f00 */
[----:B------:R-:W-:Y:S10]  /*114f0*/  ENDCOLLECTIVE ;  /* 0x000000000000791b */ /* 0x000ff40003800000 */
.L_x_2147:
[----:B------:R-:W-:Y:S05]  /*11500*/  BSYNC B0 ;  /* 0x0000000000007941 */ /* 0x000fea0003800000 */
.L_x_2146:
[----:B------:R-:W-:Y:S05]  /*11510*/  BRA `(.L_x_2148) ;  /* 0xffffffc400747947 */ /* 0x000fea000383ffff */
.L_x_2079:
[----:B0-----:R0:W1:Y:S02]  /*11520*/  SYNCS.PHASECHK.TRANS64.TRYWAIT P0, [R8+URZ+0x34840], R9 ;  /* 0x03484009080075a7 */ /* 0x001064000800017f */
[----:B-1----:R-:W-:Y:S05]  /*11530*/  @!P0 NANOSLEEP.SYNCS 0x989680 ;  /* 0x009896800000895d */ /* 0x002fea0003900000 */
[----:B------:R-:W1:Y:S02]  /*11540*/  @!P0 SYNCS.PHASECHK.TRANS64 P0, [R8+URZ+0x34840], R9 ;  /* 0x03484009080085a7 */ /* 0x000e64000800007f */
[----:B-1----:R-:W-:Y:S05]  /*11550*/  @!P0 BRA `(.L_x_2079) ;  /* 0xfffffffc00f08947 */ /* 0x002fea000383ffff */
[----:B------:R-:W-:Y:S05]  /*11560*/  BRA `(.L_x_2149) ;  /* 0xffffffc400e07947 */ /* 0x000fea000383ffff */
.L_x_2082:
        /* <DEDUP_REMOVED lines=8> */
.L_x_2090:
[----:B0-----:R0:W1:Y:S02]  /*115f0*/  SYNCS.PHASECHK.TRANS64.TRYWAIT P0, [R2+URZ+0x34840], R3 ;  /* 0x03484003020075a7 */ /* 0x001064000800017f */
[----:B-1----:R-:W-:Y:S05]  /*11600*/  @!P0 NANOSLEEP.SYNCS 0x989680 ;  /* 0x009896800000895d */ /* 0x002fea0003900000 */
[----:B------:R-:W1:Y:S02]  /*11610*/  @!P0 SYNCS.PHASECHK.TRANS64 P0, [R2+URZ+0x34840], R3 ;  /* 0x03484003020085a7 */ /* 0x000e64000800007f */
[----:B-1----:R-:W-:Y:S05]  /*11620*/  @!P0 BRA `(.L_x_2090) ;  /* 0xfffffffc00f08947 */ /* 0x002fea000383ffff */
[----:B------:R-:W-:Y:S05]  /*11630*/  BRA `(.L_x_2151) ;  /* 0xffffffcc00e47947 */ /* 0x000fea000383ffff */
.L_x_2092:
[----:B0-----:R0:W1:Y:S02]  /*11640*/  SYNCS.PHASECHK.TRANS64.TRYWAIT P0, [R3+URZ+0x60], R2 ;  /* 0x00006002030075a7 */ /* 0x001064000800017f */
[----:B-1----:R-:W-:Y:S05]  /*11650*/  @!P0 NANOSLEEP.SYNCS 0x989680 ;  /* 0x009896800000895d */ /* 0x002fea0003900000 */
[----:B------:R-:W1:Y:S02]  /*11660*/  @!P0 SYNCS.PHASECHK.TRANS64 P0, [R3+URZ+0x60], R2 ;  /* 0x00006002030085a7 */ /* 0x000e64000800007f */
[----:B-1----:R-:W-:Y:S05]  /*11670*/  @!P0 BRA `(.L_x_2092) ;  /* 0xfffffffc00f08947 */ /* 0x002fea000383ffff */
[----:B------:R-:W-:Y:S05]  /*11680*/  BRA `(.L_x_2152) ;  /* 0xffffffd000907947 */ /* 0x000fea000383ffff */
.L_x_2097:
[----:B-1----:R1:W2:Y:S02]  /*11690*/  SYNCS.PHASECHK.TRANS64.TRYWAIT P0, [R2+URZ+0x34840], R3 ;  /* 0x03484003020075a7 */ /* 0x0022a4000800017f */
[----:B--2---:R-:W-:Y:S05]  /*116a0*/  @!P0 NANOSLEEP.SYNCS 0x989680 ;  /* 0x009896800000895d */ /* 0x004fea0003900000 */
[----:B------:R-:W2:Y:S02]  /*116b0*/  @!P0 SYNCS.PHASECHK.TRANS64 P0, [R2+URZ+0x34840], R3 ;  /* 0x03484003020085a7 */ /* 0x000ea4000800007f */
[----:B--2---:R-:W-:Y:S05]  /*116c0*/  @!P0 BRA `(.L_x_2097) ;  /* 0xfffffffc00f08947 */ /* 0x004fea000383ffff */
[----:B------:R-:W-:Y:S05]  /*116d0*/  BRA `(.L_x_2153) ;  /* 0xffffffd400f07947 */ /* 0x000fea000383ffff */
.L_x_2099:
[----:B0-----:R0:W1:Y:S02]  /*116e0*/  SYNCS.PHASECHK.TRANS64.TRYWAIT P1, [R3+URZ+0x60], R2 ;  /* 0x00006002030075a7 */ /* 0x001064000802017f */
[----:B-1----:R-:W-:Y:S05]  /*116f0*/  @!P1 NANOSLEEP.SYNCS 0x989680 ;  /* 0x009896800000995d */ /* 0x002fea0003900000 */
[----:B------:R-:W1:Y:S02]  /*11700*/  @!P1 SYNCS.PHASECHK.TRANS64 P1, [R3+URZ+0x60], R2 ;  /* 0x00006002030095a7 */ /* 0x000e64000802007f */
[----:B-1----:R-:W-:Y:S05]  /*11710*/  @!P1 BRA `(.L_x_2099) ;  /* 0xfffffffc00f09947 */ /* 0x002fea000383ffff */
[----:B------:R-:W-:Y:S05]  /*11720*/  BRA `(.L_x_2154) ;  /* 0xffffffd8009c7947 */ /* 0x000fea000383ffff */
.L_x_2104:
[----:B--2---:R2:W3:Y:S02]  /*11730*/  SYNCS.PHASECHK.TRANS64.TRYWAIT P0, [R2+URZ+0x34840], R3 ;  /* 0x03484003020075a7 */ /* 0x0044e4000800017f */
[----:B---3--:R-:W-:Y:S05]  /*11740*/  @!P0 NANOSLEEP.SYNCS 0x989680 ;  /* 0x009896800000895d */ /* 0x008fea0003900000 */
[----:B------:R-:W3:Y:S02]  /*11750*/  @!P0 SYNCS.PHASECHK.TRANS64 P0, [R2+URZ+0x34840], R3 ;  /* 0x03484003020085a7 */ /* 0x000ee4000800007f */
[----:B---3--:R-:W-:Y:S05]  /*11760*/  @!P0 BRA `(.L_x_2104) ;  /* 0xfffffffc00f08947 */ /* 0x008fea000383ffff */
[----:B------:R-:W-:Y:S05]  /*11770*/  BRA `(.L_x_2155) ;  /* 0xffffffdc00bc7947 */ /* 0x000fea000383ffff */
.L_x_2106:
[----:B0-----:R0:W1:Y:S02]  /*11780*/  SYNCS.PHASECHK.TRANS64.TRYWAIT P1, [R2+URZ+0x60], R9 ;  /* 0x00006009020075a7 */ /* 0x001064000802017f */
[----:B-1----:R-:W-:Y:S05]  /*11790*/  @!P1 NANOSLEEP.SYNCS 0x989680 ;  /* 0x009896800000995d */ /* 0x002fea0003900000 */
[----:B------:R-:W1:Y:S02]  /*117a0*/  @!P1 SYNCS.PHASECHK.TRANS64 P1, [R2+URZ+0x60], R9 ;  /* 0x00006009020095a7 */ /* 0x000e64000802007f */
[----:B-1----:R-:W-:Y:S05]  /*117b0*/  @!P1 BRA `(.L_x_2106) ;  /* 0xfffffffc00f09947 */ /* 0x002fea000383ffff */
[----:B------:R-:W-:Y:S05]  /*117c0*/  BRA `(.L_x_2156) ;  /* 0xffffffe0006c7947 */ /* 0x000fea000383ffff */
.L_x_2113:
[----:B-1----:R1:W2:Y:S02]  /*117d0*/  SYNCS.PHASECHK.TRANS64.TRYWAIT P0, [R3+URZ+0x34860], R2 ;  /* 0x03486002030075a7 */ /* 0x0022a4000800017f */
[----:B--2---:R-:W-:Y:S05]  /*117e0*/  @!P0 NANOSLEEP.SYNCS 0x989680 ;  /* 0x009896800000895d */ /* 0x004fea0003900000 */
[----:B------:R-:W2:Y:S02]  /*117f0*/  @!P0 SYNCS.PHASECHK.TRANS64 P0, [R3+URZ+0x34860], R2 ;  /* 0x03486002030085a7 */ /* 0x000ea4000800007f */
[----:B--2---:R-:W-:Y:S05]  /*11800*/  @!P0 BRA `(.L_x_2113) ;  /* 0xfffffffc00f08947 */ /* 0x004fea000383ffff */
[----:B------:R-:W-:Y:S05]  /*11810*/  BRA `(.L_x_2157) ;  /* 0xffffffe400787947 */ /* 0x000fea000383ffff */
.L_x_2115:
        /* <DEDUP_REMOVED lines=8> */
.L_x_2159:
[----:B------:R-:W-:Y:S05]  /*118a0*/  BSYNC B0 ;  /* 0x0000000000007941 */ /* 0x000fea0003800000 */
.L_x_2158:
        /* <DEDUP_REMOVED lines=8> */
.L_x_2160:
[----:B------:R-:W-:Y:S01]  /*11930*/  IMAD.MOV.U32 R16, RZ, RZ, R14 ;  /* 0x000000ffff107224 */ /* 0x000fe200078e000e */
[----:B------:R-:W-:Y:S06]  /*11940*/  BRA `(.L_x_2161) ;  /* 0xffffffe800007947 */ /* 0x000fec000383ffff */
.L_x_2118:
[----:B------:R-:W-:Y:S01]  /*11950*/  BSSY B0, `(.L_x_2162) ;  /* 0x0000008000007945 */ /* 0x000fe20003800000 */
[----:B0----5:R-:W-:Y:S02]  /*11960*/  IMAD.MOV.U32 R13, RZ, RZ, R17 ;  /* 0x000000ffff0d7224 */ /* 0x021fe400078e0011 */
[----:B------:R-:W-:Y:S02]  /*11970*/  IMAD.MOV.U32 R12, RZ, RZ, 0x1 ;  /* 0x00000001ff0c7424 */ /* 0x000fe400078e00ff */
[----:B------:R-:W-:Y:S02]  /*11980*/  IMAD.MOV.U32 R11, RZ, RZ, RZ ;  /* 0x000000ffff0b7224 */ /* 0x000fe400078e00ff */
[----:B------:R-:W-:-:S07]  /*11990*/  IMAD.MOV.U32 R15, RZ, RZ, -0x1 ;  /* 0xffffffffff0f7424 */ /* 0x000fce00078e00ff */
[----:B-1234-:R-:W-:Y:S05]  /*119a0*/  WARPSYNC.COLLECTIVE R15, `(.L_x_2163) ;  /* 0x000000000f087348 */ /* 0x01efea0003c00000 */
[----:B------:R0:W0:Y:S02]  /*119b0*/  SHFL.UP P6, R14, R13, R12, R11 ;  /* 0x0400000c0d0e7389 */ /* 0x00002400000c000b */
[----:B01234-:R-:W-:Y:S01]  /*119c0*/  ENDCOLLECTIVE ;  /* 0x000000000000791b */ /* 0x01ffe20003800000 */
.L_x_2163:
[----:B------:R-:W-:Y:S05]  /*119d0*/  BSYNC B0 ;  /* 0x0000000000007941 */ /* 0x000fea0003800000 */
.L_x_2162:
        /* <DEDUP_REMOVED lines=10> */
.L_x_2164:
        /* <DEDUP_REMOVED lines=8> */
.L_x_2165:
        /* <DEDUP_REMOVED lines=8> */
.L_x_2166:
        /* <DEDUP_REMOVED lines=8> */
.L_x_2167:
        /* <DEDUP_REMOVED lines=8> */
.L_x_2168:
[----:B------:R-:W-:Y:S05]  /*11c80*/  BRA `(.L_x_2169) ;  /* 0xffffffe400c87947 */ /* 0x000fea000383ffff */
.L_x_2123:
        /* <DEDUP_REMOVED lines=8> */
.L_x_2171:
[----:B------:R-:W-:Y:S05]  /*11d10*/  BSYNC B0 ;  /* 0x0000000000007941 */ /* 0x000fea0003800000 */
.L_x_2170:
        /* <DEDUP_REMOVED lines=10> */
.L_x_2172:
        /* <DEDUP_REMOVED lines=8> */
.L_x_2173:
        /* <DEDUP_REMOVED lines=8> */
.L_x_2174:
        /* <DEDUP_REMOVED lines=8> */
.L_x_2175:
        /* <DEDUP_REMOVED lines=8> */
.L_x_2176:
[----:B------:R-:W-:Y:S05]  /*11fc0*/  BRA `(.L_x_2177) ;  /* 0xffffffe400b07947 */ /* 0x000fea000383ffff */
.L_x_2125:
[----:B------:R-:W-:Y:S01]  /*11fd0*/  BSSY B0, `(.L_x_2178) ;  /* 0x0000006000007945 */ /* 0x000fe20003800000 */
[----:B------:R-:W-:Y:S01]  /*11fe0*/  PLOP3.LUT P6, PT, P6, PT, PT, 0x8, 0x0 ;  /* 0x000000000000781c */ /* 0x000fe200037ce170 */
[----:B------:R-:W-:-:S12]  /*11ff0*/  IMAD.MOV.U32 R15, RZ, RZ, -0x1 ;  /* 0xffffffffff0f7424 */ /* 0x000fd800078e00ff */
[----:B0-----:R-:W-:Y:S05]  /*12000*/  WARPSYNC.COLLECTIVE R15, `(.L_x_2179) ;  /* 0x000000000f087348 */ /* 0x001fea0003c00000 */
[----:B------:R-:W-:Y:S01]  /*12010*/  VOTE.ANY R14, PT, P6 ;  /* 0x00000000000e7806 */ /* 0x000fe200030e0100 */
[----:B0-----:R-:W-:Y:S06]  /*12020*/  ENDCOLLECTIVE ;  /* 0x000000000000791b */ /* 0x001fec0003800000 */
.L_x_2179:
[----:B------:R-:W-:Y:S05]  /*12030*/  BSYNC B0 ;  /* 0x0000000000007941 */ /* 0x000fea0003800000 */
.L_x_2178:
        /* <DEDUP_REMOVED lines=9> */
.L_x_2180:
[----:B------:R-:W-:Y:S01]  /*120d0*/  IMAD.MOV.U32 R17, RZ, RZ, R14 ;  /* 0x000000ffff117224 */ /* 0x000fe200078e000e */
[----:B------:R-:W-:Y:S06]  /*120e0*/  BRA `(.L_x_2181) ;  /* 0xffffffe400a07947 */ /* 0x000fec000383ffff */
.L_x_2127:
[----:B------:R-:W-:Y:S01]  /*120f0*/  BSSY B0, `(.L_x_2182) ;  /* 0x0000007000007945 */ /* 0x000fe20003800000 */
[----:B------:R-:W-:Y:S02]  /*12100*/  IMAD.MOV.U32 R13, RZ, RZ, R2 ;  /* 0x000000ffff0d7224 */ /* 0x000fe400078e0002 */
[----:B------:R-:W-:Y:S02]  /*12110*/  IMAD.MOV.U32 R11, RZ, RZ, 0x1f ;  /* 0x0000001fff0b7424 */ /* 0x000fe400078e00ff */
[----:B------:R-:W-:-:S07]  /*12120*/  IMAD.MOV.U32 R15, RZ, RZ, -0x1 ;  /* 0xffffffffff0f7424 */ /* 0x000fce00078e00ff */
[----:B012---:R-:W-:Y:S05]  /*12130*/  WARPSYNC.COLLECTIVE R15, `(.L_x_2183) ;  /* 0x000000000f087348 */ /* 0x007fea0003c00000 */
[----:B------:R3:W4:Y:S02]  /*12140*/  SHFL.IDX P6, R14, R13, R12, R11 ;  /* 0x0000000c0d0e7389 */ /* 0x00072400000c000b */
[----:B01234-:R-:W-:Y:S01]  /*12150*/  ENDCOLLECTIVE ;  /* 0x000000000000791b */ /* 0x01ffe20003800000 */
.L_x_2183:
[----:B------:R-:W-:Y:S05]  /*12160*/  BSYNC B0 ;  /* 0x0000000000007941 */ /* 0x000fea0003800000 */
.L_x_2182:
[----:B------:R-:W-:Y:S01]  /*12170*/  IMAD.MOV.U32 R7, RZ, RZ, R14 ;  /* 0x000000ffff077224 */ /* 0x000fe200078e000e */
[----:B------:R-:W-:Y:S06]  /*12180*/  BRA `(.L_x_2126) ;  /* 0xffffffe400947947 */ /* 0x000fec000383ffff */
.L_x_2131:
[----:B-1----:R1:W2:Y:S02]  /*12190*/  SYNCS.PHASECHK.TRANS64.TRYWAIT P0, [R0+URZ+0x34820], R3 ;  /* 0x03482003000075a7 */ /* 0x0022a4000800017f */
[----:B--2---:R-:W-:Y:S05]  /*121a0*/  @!P0 NANOSLEEP.SYNCS 0x989680 ;  /* 0x009896800000895d */ /* 0x004fea0003900000 */
[----:B------:R-:W2:Y:S02]  /*121b0*/  @!P0 SYNCS.PHASECHK.TRANS64 P0, [R0+URZ+0x34820], R3 ;  /* 0x03482003000085a7 */ /* 0x000ea4000800007f */
[----:B--2---:R-:W-:Y:S05]  /*121c0*/  @!P0 BRA `(.L_x_2131) ;  /* 0xfffffffc00f08947 */ /* 0x004fea000383ffff */
[----:B------:R-:W-:Y:S05]  /*121d0*/  BRA `(.L_x_2184) ;  /* 0xffffffec000c7947 */ /* 0x000fea000383ffff */
.L_x_2132:
[----:B------:R-:W2:Y:S01]  /*121e0*/  S2R R2, SR_TID.X ;  /* 0x0000000000027919 */ /* 0x000ea20000002100 */
[----:B------:R-:W-:Y:S01]  /*121f0*/  BSSY B0, `(.L_x_2185) ;  /* 0x000000a000007945 */ /* 0x000fe20003800000 */
[----:B------:R-:W-:Y:S02]  /*12200*/  IMAD.MOV.U32 R12, RZ, RZ, RZ ;  /* 0x000000ffff0c7224 */ /* 0x000fe400078e00ff */
[----:B------:R-:W-:Y:S02]  /*12210*/  IMAD.MOV.U32 R11, RZ, RZ, 0x1f ;  /* 0x0000001fff0b7424 */ /* 0x000fe400078e00ff */
[----:B------:R-:W-:Y:S01]  /*12220*/  IMAD.MOV.U32 R15, RZ, RZ, -0x1 ;  /* 0xffffffffff0f7424 */ /* 0x000fe200078e00ff */
[----:B--2---:R-:W-:-:S04]  /*12230*/  SHF.R.U32.HI R2, RZ, 0x5, R2 ;  /* 0x00000005ff027819 */ /* 0x004fc80000011602 */
[----:B------:R-:W-:-:S05]  /*12240*/  LOP3.LUT R2, R2, 0x3, RZ, 0xc0, !PT ;  /* 0x0000000302027812 */ /* 0x000fca00078ec0ff */
[----:B0-----:R-:W-:-:S07]  /*12250*/  IMAD.MOV.U32 R13, RZ, RZ, R2 ;  /* 0x000000ffff0d7224 */ /* 0x001fce00078e0002 */
[----:B-1----:R-:W-:Y:S05]  /*12260*/  WARPSYNC.COLLECTIVE R15, `(.L_x_2186) ;  /* 0x000000000f087348 */ /* 0x002fea0003c00000 */
[----:B------:R0:W2:Y:S02]  /*12270*/  SHFL.IDX P6, R14, R13, R12, R11 ;  /* 0x0000000c0d0e7389 */ /* 0x0000a400000c000b */
[----:B012---:R-:W-:Y:S01]  /*12280*/  ENDCOLLECTIVE ;  /* 0x000000000000791b */ /* 0x007fe20003800000 */
.L_x_2186:
[----:B------:R-:W-:Y:S05]  /*12290*/  BSYNC B0 ;  /* 0x0000000000007941 */ /* 0x000fea0003800000 */
.L_x_2185:
[----:B------:R-:W-:Y:S05]  /*122a0*/  BRA `(.L_x_2187) ;  /* 0xffffffe800f47947 */ /* 0x000fea000383ffff */
.L_x_2135:
[----:B------:R-:W-:Y:S01]  /*122b0*/  BSSY B1, `(.L_x_2188) ;  /* 0x0000006000017945 */ /* 0x000fe20003800000 */
[----:B------:R-:W-:-:S07]  /*122c0*/  IMAD.MOV.U32 R15, RZ, RZ, -0x1 ;  /* 0xffffffffff0f7424 */ /* 0x000fce00078e00ff */
[----:B012---:R-:W-:Y:S05]  /*122d0*/  WARPSYNC.COLLECTIVE R15, `(.L_x_2189) ;  /* 0x000000000f0c7348 */ /* 0x007fea0003c00000 */
[----:B------:R-:W-:Y:S02]  /*122e0*/  ELECT P6, UR62, PT ;  /* 0x00000000003e782f */ /* 0x000fe400038c0000 */
[----:B------:R-:W-:Y:S01]  /*122f0*/  MOV R14, UR62 ;  /* 0x0000003e000e7c02 */ /* 0x000fe20008000f00 */
[----:B012---:R-:W-:Y:S10]  /*12300*/  ENDCOLLECTIVE ;  /* 0x000000000000791b */ /* 0x007ff40003800000 */
.L_x_2189:
[----:B------:R-:W-:Y:S05]  /*12310*/  BSYNC B1 ;  /* 0x0000000000017941 */ /* 0x000fea0003800000 */
.L_x_2188:
[----:B------:R-:W-:Y:S05]  /*12320*/  BRA `(.L_x_2190) ;  /* 0xffffffe800ec7947 */ /* 0x000fea000383ffff */
.L_x_2137:
[----:B-1----:R1:W2:Y:S02]  /*12330*/  SYNCS.PHASECHK.TRANS64.TRYWAIT P0, [R6+URZ], R5 ;  /* 0x00000005060075a7 */ /* 0x0022a4000800017f */
[----:B--2---:R-:W-:Y:S05]  /*12340*/  @!P0 NANOSLEEP.SYNCS 0x989680 ;  /* 0x009896800000895d */ /* 0x004fea0003900000 */
[----:B------:R-:W2:Y:S02]  /*12350*/  @!P0 SYNCS.PHASECHK.TRANS64 P0, [R6+URZ], R5 ;  /* 0x00000005060085a7 */ /* 0x000ea4000800007f */
[----:B--2---:R-:W-:Y:S05]  /*12360*/  @!P0 BRA `(.L_x_2137) ;  /* 0xfffffffc00f08947 */ /* 0x004fea000383ffff */
[----:B------:R-:W-:Y:S05]  /*12370*/  BRA `(.L_x_2191) ;  /* 0xffffffec00307947 */ /* 0x000fea000383ffff */
.L_x_2138:
[----:B--2---:R2:W3:Y:S02]  /*12380*/  SYNCS.PHASECHK.TRANS64.TRYWAIT P0, [R7+URZ], R2 ;  /* 0x00000002070075a7 */ /* 0x0044e4000800017f */
[----:B---3--:R-:W-:Y:S05]  /*12390*/  @!P0 NANOSLEEP.SYNCS 0x989680 ;  /* 0x009896800000895d */ /* 0x008fea0003900000 */
[----:B------:R-:W3:Y:S02]  /*123a0*/  @!P0 SYNCS.PHASECHK.TRANS64 P0, [R7+URZ], R2 ;  /* 0x00000002070085a7 */ /* 0x000ee4000800007f */
[----:B---3--:R-:W-:Y:S05]  /*123b0*/  @!P0 BRA `(.L_x_2138) ;  /* 0xfffffffc00f08947 */ /* 0x008fea000383ffff */
[----:B------:R-:W-:Y:S05]  /*123c0*/  BRA `(.L_x_2192) ;  /* 0xffffffec00247947 */ /* 0x000fea000383ffff */
.L_x_2140:
[----:B---3--:R3:W4:Y:S02]  /*123d0*/  SYNCS.PHASECHK.TRANS64.TRYWAIT P0, [R4+URZ], R5 ;  /* 0x00000005040075a7 */ /* 0x008724000800017f */
[----:B----4-:R-:W-:Y:S05]  /*123e0*/  @!P0 NANOSLEEP.SYNCS 0x989680 ;  /* 0x009896800000895d */ /* 0x010fea0003900000 */
[----:B------:R-:W4:Y:S02]  /*123f0*/  @!P0 SYNCS.PHASECHK.TRANS64 P0, [R4+URZ], R5 ;  /* 0x00000005040085a7 */ /* 0x000f24000800007f */
[----:B----4-:R-:W-:Y:S05]  /*12400*/  @!P0 BRA `(.L_x_2140) ;  /* 0xfffffffc00f08947 */ /* 0x010fea000383ffff */
[----:B------:R-:W-:Y:S05]  /*12410*/  BRA `(.L_x_2193) ;  /* 0xffffffec002c7947 */ /* 0x000fea000383ffff */
.L_x_2194:
        /* <DEDUP_REMOVED lines=14> */
.L_x_11938:


//--------------------- .text._ZN7cutlass13device_kernelIN5flash11enable_sm90INS1_16FlashAttnFwdSm90INS1_25CollectiveMainloopFwdSm90ILi2EN4cute5tupleIJNS5_1CILi1EEES8_S8_EEENS6_IJNS7_ILi128EEESA_NS7_ILi192EEEEEELi128ENS_10bfloat16_tEfNS_4arch4Sm90ELb1ELb0ELb0ELb1ELb0ELb1ELb0ELb1ELb1ELb0ELb0ELb0EEENS1_21CollectiveEpilogueFwdINS6_IJSA_SA_SA_EEES9_SD_SF_Li256ELb1ELb0ELb0ELb0EEENS1_36VarlenDynamicPersistentTileSchedulerILi128ELi128ELi256ELi32ELb0ELb0ELb1ELb1ELb1ELb1EEEEEEEEEvNT_6ParamsE --------------------------
	.section	.text._ZN7cutlass13device_kernelIN5flash11enable_sm90INS1_16FlashAttnFwdSm90INS1_25CollectiveMainloopFwdSm90ILi2EN4cute5tupleIJNS5_1CILi1EEES8_S8_EEENS6_IJNS7_ILi128EEESA_NS7_ILi192EEEEEELi128ENS_10bfloat16_tEfNS_4arch4Sm90ELb1ELb0ELb0ELb1ELb0ELb1ELb0ELb1ELb1ELb0ELb0ELb0EEENS1_21CollectiveEpilogueFwdINS6_IJSA_SA_SA_EEES9_SD_SF_Li256ELb1ELb0ELb0ELb0EEENS1_36VarlenDynamicPersistentTileSchedulerILi128ELi128ELi256ELi32ELb0ELb0ELb1ELb1ELb1ELb1EEEEEEEEEvNT_6ParamsE,"ax",@progbits
	.align	128
.text._ZN7cutlass13device_kernelIN5flash11enable_sm90INS1_16FlashAttnFwdSm90INS1_25CollectiveMainloopFwdSm90ILi2EN4cute5tupleIJNS5_1CILi1EEES8_S8_EEENS6_IJNS7_ILi128EEESA_NS7_ILi192EEEEEELi128ENS_10bfloat16_tEfNS_4arch4Sm90ELb1ELb0ELb0ELb1ELb0ELb1ELb0ELb1ELb1ELb0ELb0ELb0EEENS1_21CollectiveEpilogueFwdINS6_IJSA_SA_SA_EEES9_SD_SF_Li256ELb1ELb0ELb0ELb0EEENS1_36VarlenDynamicPersistentTileSchedulerILi128ELi128ELi256ELi32ELb0ELb0ELb1ELb1ELb1ELb1EEEEEEEEEvNT_6ParamsE:
        .type           _ZN7cutlass13device_kernelIN5flash11enable_sm90INS1_16FlashAttnFwdSm90INS1_25CollectiveMainloopFwdSm90ILi2EN4cute5tupleIJNS5_1CILi1EEES8_S8_EEENS6_IJNS7_ILi128EEESA_NS7_ILi192EEEEEELi128ENS_10bfloat16_tEfNS_4arch4Sm90ELb1ELb0ELb0ELb1ELb0ELb1ELb0ELb1ELb1ELb0ELb0ELb0EEENS1_21CollectiveEpilogueFwdINS6_IJSA_SA_SA_EEES9_SD_SF_Li256ELb1ELb0ELb0ELb0EEENS1_36VarlenDynamicPersistentTileSchedulerILi128ELi128ELi256ELi32ELb0ELb0ELb1ELb1ELb1ELb1EEEEEEEEEvNT_6ParamsE,@function
        .size           _ZN7cutlass13device_kernelIN5flash11enable_sm90INS1_16FlashAttnFwdSm90INS1_25CollectiveMainloopFwdSm90ILi2EN4cute5tupleIJNS5_1CILi1EEES8_S8_EEENS6_IJNS7_ILi128EEESA_NS7_ILi192EEEEEELi128ENS_10bfloat16_tEfNS_4arch4Sm90ELb1ELb0ELb0ELb1ELb0ELb1ELb0ELb1ELb1ELb0ELb0ELb0EEENS1_21CollectiveEpilogueFwdINS6_IJSA_SA_SA_EEES9_SD_SF_Li256ELb1ELb0ELb0ELb0EEENS1_36VarlenDynamicPersistentTileSchedulerILi128ELi128ELi256ELi32ELb0ELb0ELb1ELb1ELb1ELb1EEEEEEEEEvNT_6ParamsE,(.L_x_11939 - _ZN7cutlass13device_kernelIN5flash11enable_sm90INS1_16FlashAttnFwdSm90INS1_25CollectiveMainloopFwdSm90ILi2EN4cute5tupleIJNS5_1CILi1EEES8_S8_EEENS6_IJNS7_ILi128EEESA_NS7_ILi192EEEEEELi128ENS_10bfloat16_tEfNS_4arch4Sm90ELb1ELb0ELb0ELb1ELb0ELb1ELb0ELb1ELb1ELb0ELb0ELb0EEENS1_21CollectiveEpilogueFwdINS6_IJSA_SA_SA_EEES9_SD_SF_Li256ELb1ELb0ELb0ELb0EEENS1_36VarlenDynamicPersistentTileSchedulerILi128ELi128ELi256ELi32ELb0ELb0ELb1ELb1ELb1ELb1EEEEEEEEEvNT_6ParamsE)
        .other          _ZN7cutlass13device_kernelIN5flash11enable_sm90INS1_16FlashAttnFwdSm90INS1_25CollectiveMainloopFwdSm90ILi2EN4cute5tupleIJNS5_1CILi1EEES8_S8_EEENS6_IJNS7_ILi128EEESA_NS7_ILi192EEEEEELi128ENS_10bfloat16_tEfNS_4arch4Sm90ELb1ELb0ELb0ELb1ELb0ELb1ELb0ELb1ELb1ELb0ELb0ELb0EEENS1_21CollectiveEpilogueFwdINS6_IJSA_SA_SA_EEES9_SD_SF_Li256ELb1ELb0ELb0ELb0EEENS1_36VarlenDynamicPersistentTileSchedulerILi128ELi128ELi256ELi32ELb0ELb0ELb1ELb1ELb1ELb1EEEEEEEEEvNT_6ParamsE,@"STO_CUDA_ENTRY STV_DEFAULT"
_ZN7cutlass13device_kernelIN5flash11enable_sm90INS1_16FlashAttnFwdSm90INS1_25CollectiveMainloopFwdSm90ILi2EN4cute5tupleIJNS5_1CILi1EEES8_S8_EEENS6_IJNS7_ILi128EEESA_NS7_ILi192EEEEEELi128ENS_10bfloat16_tEfNS_4arch4Sm90ELb1ELb0ELb0ELb1ELb0ELb1ELb0ELb1ELb1ELb0ELb0ELb0EEENS1_21CollectiveEpilogueFwdINS6_IJSA_SA_SA_EEES9_SD_SF_Li256ELb1ELb0ELb0ELb0EEENS1_36VarlenDynamicPersistentTileSchedulerILi128ELi128ELi256ELi32ELb0ELb0ELb1ELb1ELb1ELb1EEEEEEEEEvNT_6ParamsE:
        /* <DEDUP_REMOVED lines=27> */
.L_x_2196:
[----:B------:R-:W-:Y:S05]  /*01b0*/  BSYNC B0 ;  /* 0x0000000000007941 */ /* 0x000fea0003800000 */
.L_x_2195:
        /* <DEDUP_REMOVED lines=41> */
.L_x_2197:
        /* <DEDUP_REMOVED lines=22> */
.L_x_2198:
        /* <DEDUP_REMOVED lines=18> */
.L_x_2199:
        /* <DEDUP_REMOVED lines=22> */
.L_x_2200:
        /* <DEDUP_REMOVED lines=22> */
.L_x_2201:
[----:B0-----:R-:W-:Y:S01]  /*0990*/  UMOV UR4, 0x1 ;  /* 0x0000000100047882 */ /* 0x001fe20000000000 */
[----:B------:R-:W-:Y:S01]  /*09a0*/  PLOP3.LUT P0, PT, PT, PT, UP0, 0x80, 0x0 ;  /* 0x000000000000781c */ /* 0x000fe20003f0f008 */
[----:B------:R-:W-:Y:S01]  /*09b0*/  USEL UR4, UR4, 0x2, !UP0 ;  /* 0x0000000204047887 */ /* 0x000fe2000c000000 */
[----:B------:R-:W-:Y:S01]  /*09c0*/  NOP ;  /* 0x0000000000007918 */ /* 0x000fe20000000000 */
[----:B------:R-:W-:Y:S01]  /*09d0*/  ULDC.64 UR56, c[0x0][0x208] ;  /* 0x0000820000387ab9 */ /* 0x000fe20000000a00 */
[----:B------:R-:W-:Y:S03]  /*09e0*/  BSSY B7, `(.L_x_2202) ;  /* 0x000229b000077945 */ /* 0x000fe60003800000 */
[----:B------:R-:W-:-:S05]  /*09f0*/  IMAD.U32 R2, RZ, RZ, UR4 ;  /* 0x00000004ff027e24 */ /* 0x000fca000f8e00ff */
[----:B------:R0:W-:Y:S01]  /*0a00*/  STL [R1+0x44], R2 ;  /* 0x0000440201007387 */ /* 0x0001e20000100800 */
[----:B-12-4-:R-:W-:Y:S06]  /*0a10*/  BAR.SYNC.DEFER_BLOCKING 0x0 ;  /* 0x0000000000007b1d */ /* 0x016fec0000010000 */
[----:B------:R-:W-:Y:S05]  /*0a20*/  @!P0 BRA `(.L_x_2203) ;  /* 0x000001c400a88947 */ /* 0x000fea0003800000 */
.L_x_2204:
        /* <DEDUP_REMOVED lines=9> */
[----:B------:R-:W-:Y:S01]  /*0ac0*/  IMAD.U32 R18, RZ, RZ, UR4 ;  /* 0x00000004ff127e24 */ /* 0x000fe2000f8e00ff */
[----:B------:R-:W-:-:S04]  /*0ad0*/  ULDC UR4, c[0x0][0xc14] ;  /* 0x0003050000047ab9 */ /* 0x000fc80000000800 */
[----:B------:R-:W1:Y:S01]  /*0ae0*/  LDS.128 R192, [R18+0x348d0] ;  /* 0x0348d00012c07984 */ /* 0x000e620000000c00 */
[----:B------:R-:W-:Y:S06]  /*0af0*/  BAR.ARV 0x4, 0x120 ;  /* 0x0104800000007b1d */ /* 0x000fec0000002000 */
[----:B-1----:R-:W-:-:S13]  /*0b00*/  ISETP.GE.AND P0, PT, R195, UR4, PT ;  /* 0x00000004c3007c0c */ /* 0x002fda000bf06270 */
[----:B------:R-:W-:Y:S05]  /*0b10*/  @P0 BRA `(.L_x_2205) ;  /* 0x00000228001c0947 */ /* 0x000fea0003800000 */
[----:B------:R-:W2:Y:S01]  /*0b20*/  LDL R0, [R1+0x44] ;  /* 0x0000440001007983 */ /* 0x000ea20000100800 */
[----:B------:R-:W-:Y:S01]  /*0b30*/  VIADD R226, R4, 0xffffff80 ;  /* 0xffffff8004e27836 */ /* 0x000fe20000000000 */
[----:B------:R-:W-:Y:S01]  /*0b40*/  R2UR UR4, R18 ;  /* 0x00000000120472ca */ /* 0x000fe200000e0000 */
[----:B------:R-:W-:Y:S01]  /*0b50*/  IMAD.MOV.U32 R208, RZ, RZ, RZ ;  /* 0x000000ffffd07224 */ /* 0x000fe200078e00ff */
[----:B------:R-:W-:Y:S01]  /*0b60*/  CS2R R188, SRZ ;  /* 0x0000000000bc7805 */ /* 0x000fe2000001ff00 */
[----:B------:R-:W-:Y:S01]  /*0b70*/  IMAD.MOV.U32 R19, RZ, RZ, RZ ;  /* 0x000000ffff137224 */ /* 0x000fe200078e00ff */
[----:B------:R-:W-:Y:S01]  /*0b80*/  SHF.R.S32.HI R3, RZ, 0x1f, R226 ;  /* 0x0000001fff037819 */ /* 0x000fe200000114e2 */
[----:B------:R-:W-:-:S03]  /*0b90*/  IMAD.MOV.U32 R185, RZ, RZ, RZ ;  /* 0x000000ffffb97224 */ /* 0x000fc600078e00ff */
[CC--:B------:R-:W-:Y:S02]  /*0ba0*/  LEA.HI R5, R3.reuse, R226.reuse, RZ, 0x7 ;  /* 0x000000e203057211 */ /* 0x0c0fe400078f38ff */
[----:B------:R-:W-:Y:S02]  /*0bb0*/  LEA.HI R196, R3, R226, RZ, 0x5 ;  /* 0x000000e203c47211 */ /* 0x000fe400078f28ff */
[----:B------:R-:W-:Y:S01]  /*0bc0*/  LOP3.LUT R7, R5, 0xffffff80, RZ, 0xc0, !PT ;  /* 0xffffff8005077812 */ /* 0x000fe200078ec0ff */
[----:B------:R-:W-:Y:S01]  /*0bd0*/  UIADD3 UR4, UR4, 0x10400, URZ ;  /* 0x0001040004047890 */ /* 0x000fe2000fffe03f */
[----:B------:R-:W-:Y:S02]  /*0be0*/  SHF.R.S32.HI R196, RZ, 0x5, R196 ;  /* 0x00000005ffc47819 */ /* 0x000fe400000114c4 */
[----:B------:R-:W-:Y:S01]  /*0bf0*/  SHF.R.S32.HI R224, RZ, 0x7, R5 ;  /* 0x00000007ffe07819 */ /* 0x000fe20000011405 */
[----:B------:R-:W-:-:S03]  /*0c00*/  IMAD.IADD R216, R226, 0x1, -R7 ;  /* 0x00000001e2d87824 */ /* 0x000fc600078e0a07 */
[----:B------:R-:W-:Y:S02]  /*0c10*/  LEA.HI R5, R5, R224, RZ, 0x1 ;  /* 0x000000e005057211 */ /* 0x000fe400078f08ff */
[----:B------:R-:W-:Y:S02]  /*0c20*/  SHF.R.S32.HI R11, RZ, 0x1f, R216 ;  /* 0x0000001fff0b7819 */ /* 0x000fe400000114d8 */
[----:B------:R-:W-:Y:S02]  /*0c30*/  LOP3.LUT R5, R5, 0x3fffffe, RZ, 0xc0, !PT ;  /* 0x03fffffe05057812 */ /* 0x000fe400078ec0ff */
[CC--:B0-----:R-:W-:Y:S02]  /*0c40*/  LEA.HI R2, R11.reuse, R216.reuse, RZ, 0x2 ;  /* 0x000000d80b027211 */ /* 0x0c1fe400078f10ff */
        /* <DEDUP_REMOVED lines=11> */
[----:B------:R-:W-:-:S04]  /*0d00*/  LEA.HI R0, R3, R226, RZ, 0x4 ;  /* 0x000000e203007211 */ /* 0x000fc800078f20ff */
[----:B------:R-:W-:Y:S02]  /*0d10*/  SHF.R.S32.HI R9, RZ, 0x4, R0 ;  /* 0x00000004ff097819 */ /* 0x000fe40000011400 */
[C---:B------:R-:W-:Y:S02]  /*0d20*/  LOP3.LUT R7, R0.reuse, 0x3fffff0, RZ, 0xc0, !PT ;  /* 0x03fffff000077812 */ /* 0x040fe400078ec0ff */
[----:B------:R-:W-:-:S03]  /*0d30*/  LEA.HI R0, R0, R9, RZ, 0x1 ;  /* 0x0000000900007211 */ /* 0x000fc600078f08ff */
[----:B------:R-:W-:Y:S01]  /*0d40*/  IMAD.IADD R7, R226, 0x1, -R7 ;  /* 0x00000001e2077824 */ /* 0x000fe200078e0a07 */
[----:B------:R-:W-:Y:S01]  /*0d50*/  LOP3.LUT R0, R0, 0x1ffffffe, RZ, 0xc0, !PT ;  /* 0x1ffffffe00007812 */ /* 0x000fe200078ec0ff */
[----:B------:R-:W-:Y:S02]  /*0d60*/  ULOP3.LUT UR5, UR5, 0x1, URZ, 0xfc, !UPT ;  /* 0x0000000105057892 */ /* 0x000fe4000f8efc3f */
[----:B------:R-:W-:Y:S02]  /*0d70*/  IMAD R7, R196, 0x10, R7 ;  /* 0x00000010c4077824 */ /* 0x000fe400078e0207 */
[----:B------:R-:W-:Y:S02]  /*0d80*/  IMAD.IADD R0, R9, 0x1, -R0 ;  /* 0x0000000109007824 */ /* 0x000fe400078e0a00 */
[----:B------:R-:W-:Y:S02]  /*0d90*/  IMAD.U32 R4, RZ, RZ, UR5 ;  /* 0x00000005ff047e24 */ /* 0x000fe4000f8e00ff */
[----:B------:R-:W-:Y:S01]  /*0da0*/  IMAD R225, R7, 0x8, R0 ;  /* 0x0000000807e17824 */ /* 0x000fe200078e0200 */
[----:B------:R-:W-:-:S02]  /*0db0*/  LEA.HI R0, R3, R226, RZ, 0x2 ;  /* 0x000000e203007211 */ /* 0x000fc400078f10ff */
[----:B------:R0:W-:Y:S01]  /*0dc0*/  STL [R1+0x14], R4 ;  /* 0x0000140401007387 */ /* 0x0001e20000100800 */
[----:B------:R-:W-:Y:S01]  /*0dd0*/  LEA.HI R3, R3, R226, RZ, 0x3 ;  /* 0x000000e203037211 */ /* 0x000fe200078f18ff */
[----:B------:R-:W-:Y:S01]  /*0de0*/  IMAD.SHL.U32 R225, R225, 0x8, RZ ;  /* 0x00000008e1e17824 */ /* 0x000fe200078e00ff */
[----:B------:R-:W-:Y:S02]  /*0df0*/  LOP3.LUT R7, R0, 0xfffffffc, RZ, 0xc0, !PT ;  /* 0xfffffffc00077812 */ /* 0x000fe400078ec0ff */
[--C-:B------:R-:W-:Y:S02]  /*0e00*/  SHF.R.S32.HI R184, RZ, 0x2, R0.reuse ;  /* 0x00000002ffb87819 */ /* 0x100fe40000011400 */
[----:B------:R-:W-:Y:S01]  /*0e10*/  SHF.R.S32.HI R9, RZ, 0x1f, R0 ;  /* 0x0000001fff097819 */ /* 0x000fe20000011400 */
[----:B------:R-:W-:Y:S01]  /*0e20*/  IMAD.IADD R212, R226, 0x1, -R7 ;  /* 0x00000001e2d47824 */ /* 0x000fe200078e0a07 */
[----:B------:R-:W-:Y:S01]  /*0e30*/  LOP3.LUT R5, R3, 0x1ffffff8, RZ, 0xc0, !PT ;  /* 0x1ffffff803057812 */ /* 0x000fe200078ec0ff */
[----:B------:R-:W-:Y:S01]  /*0e40*/  VIADD R209, R184, 0x40 ;  /* 0x00000040b8d17836 */ /* 0x000fe20000000000 */
[----:B------:R-:W-:Y:S01]  /*0e50*/  LEA.HI R9, R9, R184, RZ, 0x3 ;  /* 0x000000b809097211 */ /* 0x000fe200078f18ff */
[----:B------:R-:W-:Y:S01]  /*0e60*/  IMAD.SHL.U32 R22, R212, 0x8, RZ ;  /* 0x00000008d4167824 */ /* 0x000fe200078e00ff */
[----:B------:R-:W-:Y:S01]  /*0e70*/  SHF.R.S32.HI R200, RZ, 0x3, R3 ;  /* 0x00000003ffc87819 */ /* 0x000fe20000011403 */
[----:B------:R-:W-:Y:S01]  /*0e80*/  IMAD.SHL.U32 R190, R209, 0x40, RZ ;  /* 0x00000040d1be7824 */ /* 0x000fe200078e00ff */
[----:B------:R-:W-:Y:S01]  /*0e90*/  LOP3.LUT R9, R9, 0xfffffff8, RZ, 0xc0, !PT ;  /* 0xfffffff809097812 */ /* 0x000fe200078ec0ff */
[C---:B------:R-:W-:Y:S01]  /*0ea0*/  VIADD R186, R22.reuse, 0x20 ;  /* 0x0000002016ba7836 */ /* 0x040fe20000000000 */
[----:B------:R-:W-:Y:S01]  /*0eb0*/  SHF.R.S32.HI R0, RZ, 0x1f, R209 ;  /* 0x0000001fff007819 */ /* 0x000fe200000114d1 */
[----:B------:R-:W-:Y:S01]  /*0ec0*/  VIADD R187, R22, 0x40 ;  /* 0x0000004016bb7836 */ /* 0x000fe20000000000 */
[----:B------:R-:W-:Y:S01]  /*0ed0*/  LOP3.LUT R190, R190, 0x1c0, RZ, 0xc0, !PT ;  /* 0x000001c0bebe7812 */ /* 0x000fe200078ec0ff */
[----:B------:R-:W-:Y:S01]  /*0ee0*/  IMAD.IADD R215, R184, 0x1, -R9 ;  /* 0x00000001b8d77824 */ /* 0x000fe200078e0a09 */
[----:B------:R-:W-:Y:S01]  /*0ef0*/  SHF.R.S32.HI R7, RZ, 0x1f, R186 ;  /* 0x0000001fff077819 */ /* 0x000fe200000114ba */
[----:B0-----:R-:W-:Y:S01]  /*0f00*/  IMAD.U32 R4, RZ, RZ, UR4 ;  /* 0x00000004ff047e24 */ /* 0x001fe2000f8e00ff */
[----:B------:R-:W-:Y:S01]  /*0f10*/  SHF.R.S32.HI R6, RZ, 0x1f, R187 ;  /* 0x0000001fff067819 */ /* 0x000fe200000114bb */
[----:B------:R-:W-:Y:S01]  /*0f20*/  IMAD.SHL.U32 R191, R215, 0x40, RZ ;  /* 0x00000040d7bf7824 */ /* 0x000fe200078e00ff */
[----:B------:R-:W-:Y:S01]  /*0f30*/  LEA.HI R0, R0, R209, RZ, 0x3 ;  /* 0x000000d100007211 */ /* 0x000fe200078f18ff */
[----:B------:R-:W-:Y:S01]  /*0f40*/  IMAD.IADD R5, R226, 0x1, -R5 ;  /* 0x00000001e2057824 */ /* 0x000fe200078e0a05 */
[CC--:B------:R-:W-:Y:S01]  /*0f50*/  LEA.HI R214, R7.reuse, R186.reuse, RZ, 0x3 ;  /* 0x000000ba07d67211 */ /* 0x0c0fe200078f18ff */
[----:B------:R0:W-:Y:S01]  /*0f60*/  STL [R1+0x40], R4 ;  /* 0x0000400401007387 */ /* 0x0001e20000100800 */
[----:B------:R-:W-:Y:S01]  /*0f70*/  LEA.HI R7, R7, R186, RZ, 0x6 ;  /* 0x000000ba07077211 */ /* 0x000fe200078f30ff */
[----:B------:R-:W-:Y:S01]  /*0f80*/  IMAD.SHL.U32 R0, R0, 0x40, RZ ;  /* 0x0000004000007824 */ /* 0x000fe200078e00ff */
[CC--:B------:R-:W-:Y:S01]  /*0f90*/  LEA.HI R8, R6.reuse, R187.reuse, RZ, 0x6 ;  /* 0x000000bb06087211 */ /* 0x0c0fe200078f30ff */
[----:B------:R-:W-:Y:S01]  /*0fa0*/  IMAD.SHL.U32 R199, R5, 0x8, RZ ;  /* 0x0000000805c77824 */ /* 0x000fe200078e00ff */
[----:B------:R-:W-:Y:S01]  /*0fb0*/  LEA.HI R6, R6, R187, RZ, 0x3 ;  /* 0x000000bb06067211 */ /* 0x000fe200078f18ff */
[----:B------:R-:W-:Y:S01]  /*0fc0*/  IMAD.SHL.U32 R7, R7, 0x80, RZ ;  /* 0x0000008007077824 */ /* 0x000fe200078e00ff */
[----:B------:R-:W-:Y:S01]  /*0fd0*/  SHF.R.U32.HI R223, RZ, 0x3, R190 ;  /* 0x00000003ffdf7819 */ /* 0x000fe200000116be */
[----:B------:R-:W-:Y:S01]  /*0fe0*/  IMAD.SHL.U32 R9, R8, 0x80, RZ ;  /* 0x0000008008097824 */ /* 0x000fe200078e00ff */
[----:B------:R-:W-:Y:S01]  /*0ff0*/  LOP3.LUT R191, R191, 0x1c0, RZ, 0xc0, !PT ;  /* 0x000001c0bfbf7812 */ /* 0x000fe200078ec0ff */
[----:B------:R-:W-:Y:S01]  /*1000*/  IMAD.SHL.U32 R16, R212, 0x4, RZ ;  /* 0x00000004d4107824 */ /* 0x000fe200078e00ff */
[----:B------:R-:W-:-:S02]  /*1010*/  LOP3.LUT R10, R190, 0x38, R214, 0xf8, !PT ;  /* 0x00000038be0a7812 */ /* 0x000fc400078ef8d6 */
[----:B------:R-:W-:Y:S02]  /*1020*/  LOP3.LUT R12, R190, 0x38, R6, 0xf8, !PT ;  /* 0x00000038be0c7812 */ /* 0x000fe400078ef806 */
[----:B------:R-:W-:Y:S02]  /*1030*/  LOP3.LUT R198, R0, 0xfffffe00, RZ, 0xc0, !PT ;  /* 0xfffffe0000c67812 */ /* 0x000fe400078ec0ff */
[----:B------:R-:W-:Y:S02]  /*1040*/  SHF.R.U32.HI R197, RZ, 0x3, R191 ;  /* 0x00000003ffc57819 */ /* 0x000fe400000116bf */
[C---:B------:R-:W-:Y:S02]  /*1050*/  LOP3.LUT R0, R191.reuse, 0x38, R214, 0xf8, !PT ;  /* 0x00000038bf007812 */ /* 0x040fe400078ef8d6 */
[----:B------:R-:W-:Y:S02]  /*1060*/  LOP3.LUT R8, R191, 0x38, R6, 0xf8, !PT ;  /* 0x00000038bf087812 */ /* 0x000fe400078ef806 */
[----:B------:R-:W-:-:S02]  /*1070*/  LOP3.LUT R7, R7, 0xffffe000, RZ, 0xc0, !PT ;  /* 0xffffe00007077812 */ /* 0x000fc400078ec0ff */
[-C--:B------:R-:W-:Y:S02]  /*1080*/  LOP3.LUT R10, R10, R223.reuse, RZ, 0x3c, !PT ;  /* 0x000000df0a0a7212 */ /* 0x080fe400078e3cff */
[----:B------:R-:W-:Y:S02]  /*1090*/  LOP3.LUT R9, R9, 0xffffe000, RZ, 0xc0, !PT ;  /* 0xffffe00009097812 */ /* 0x000fe400078ec0ff */
[----:B------:R-:W-:Y:S02]  /*10a0*/  LOP3.LUT R12, R12, R223, RZ, 0x3c, !PT ;  /* 0x000000df0c0c7212 */ /* 0x000fe400078e3cff */
[-C--:B------:R-:W-:Y:S02]  /*10b0*/  LOP3.LUT R0, R0, R197.reuse, RZ, 0x3c, !PT ;  /* 0x000000c500007212 */ /* 0x080fe400078e3cff */
[----:B------:R-:W-:Y:S02]  /*10c0*/  LOP3.LUT R8, R8, R197, RZ, 0x3c, !PT ;  /* 0x000000c508087212 */ /* 0x000fe400078e3cff */
[--C-:B------:R-:W-:Y:S01]  /*10d0*/  IADD3 R10, R10, R7, R198.reuse ;  /* 0x000000070a0a7210 */ /* 0x100fe20007ffe0c6 */
[----:B------:R-:W-:Y:S01]  /*10e0*/  IMAD R7, R196, 0x200, R7 ;  /* 0x00000200c4077824 */ /* 0x000fe200078e0207 */
[----:B------:R-:W-:Y:S01]  /*10f0*/  IADD3 R12, R12, R9, R198 ;  /* 0x000000090c0c7210 */ /* 0x000fe20007ffe0c6 */
[----:B------:R-:W-:Y:S01]  /*1100*/  IMAD R9, R196, 0x200, R9 ;  /* 0x00000200c4097824 */ /* 0x000fe200078e0209 */
[----:B------:R-:W-:Y:S01]  /*1110*/  LOP3.LUT R3, R2, 0x7ffffffc, RZ, 0xc0, !PT ;  /* 0x7ffffffc02037812 */ /* 0x000fe200078ec0ff */
[----:B------:R-:W-:Y:S01]  /*1120*/  IMAD.IADD R0, R7, 0x1, R0 ;  /* 0x0000000107007824 */ /* 0x000fe200078e0200 */
[----:B------:R-:W-:Y:S01]  /*1130*/  LOP3.LUT R2, R190, 0x38, R22, 0xf8, !PT ;  /* 0x00000038be027812 */ /* 0x000fe200078ef816 */
[----:B------:R-:W-:Y:S01]  /*1140*/  IMAD.IADD R8, R9, 0x1, R8 ;  /* 0x0000000109087824 */ /* 0x000fe200078e0208 */
[----:B------:R-:W-:Y:S01]  /*1150*/  SHF.R.S32.HI R210, RZ, 0x1f, R184 ;  /* 0x0000001fffd27819 */ /* 0x000fe200000114b8 */
[----:B------:R-:W-:Y:S01]  /*1160*/  IMAD.IADD R202, R216, 0x1, -R3 ;  /* 0x00000001d8ca7824 */ /* 0x000fe200078e0a03 */
[----:B------:R-:W-:-:S02]  /*1170*/  LOP3.LUT R2, R198, R2, R223, 0xf6, !PT ;  /* 0x00000002c6027212 */ /* 0x000fc400078ef6df */
[----:B------:R-:W-:Y:S02]  /*1180*/  SHF.R.S32.HI R214, RZ, 0x3, R214 ;  /* 0x00000003ffd67819 */ /* 0x000fe400000114d6 */
[----:B------:R-:W-:Y:S02]  /*1190*/  SHF.R.S32.HI R220, RZ, 0x3, R6 ;  /* 0x00000003ffdc7819 */ /* 0x000fe40000011406 */
[----:B------:R-:W-:Y:S02]  /*11a0*/  LEA R221, R2, UR4, 0x1 ;  /* 0x0000000402dd7c11 */ /* 0x000fe4000f8e08ff */
[----:B------:R-:W-:Y:S02]  /*11b0*/  LEA R218, R10, UR4, 0x1 ;  /* 0x000000040ada7c11 */ /* 0x000fe4000f8e08ff */
[----:B------:R-:W-:Y:S02]  /*11c0*/  LEA R217, R12, UR4, 0x1 ;  /* 0x000000040cd97c11 */ /* 0x000fe4000f8e08ff */
[----:B------:R-:W-:-:S02]  /*11d0*/  LEA R222, R0, UR4, 0x1 ;  /* 0x0000000400de7c11 */ /* 0x000fc4000f8e08ff */
[----:B0-----:R-:W-:-:S07]  /*11e0*/  LEA R219, R8, UR4, 0x1 ;  /* 0x0000000408db7c11 */ /* 0x001fce000f8e08ff */
.L_x_2441:
[----:B0-----:R-:W0:Y:S01]  /*11f0*/  LDC.64 R2, c[0x0][0xc60] ;  /* 0x00031800ff027b82 */ /* 0x001e220000000a00 */
[----:B------:R-:W-:Y:S01]  /*1200*/  ULDC.64 UR4, c[0x0][0xa28] ;  /* 0x00028a0000047ab9 */ /* 0x000fe20000000a00 */
[----:B------:R-:W-:Y:S01]  /*1210*/  ULDC.64 UR8, c[0x0][0xa18] ;  /* 0x0002860000087ab9 */ /* 0x000fe20000000a00 */
[----:B------:R-:W-:Y:S01]  /*1220*/  ULDC.64 UR6, c[0x0][0xa08] ;  /* 0x0002820000067ab9 */ /* 0x000fe20000000a00 */
[----:B0-----:R-:W-:-:S05]  /*1230*/  IMAD.WIDE R2, R195, 0x4, R2 ;  /* 0x00000004c3027825 */ /* 0x001fca00078e0202 */
[----:B--2---:R-:W2:Y:S01]  /*1240*/  LDG.E R207, desc[UR56][R2.64] ;  /* 0x0000003802cf7981 */ /* 0x004ea2000c1e1900 */
[----:B------:R-:W-:Y:S01]  /*1250*/  ISETP.NE.U32.AND P2, PT, RZ, UR4, PT ;  /* 0x00000004ff007c0c */ /* 0x000fe2000bf45070 */
[----:B---345:R-:W-:Y:S01]  /*1260*/  IMAD.MOV.U32 R9, RZ, RZ, RZ ;  /* 0x000000ffff097224 */ /* 0x038fe200078e00ff */
        /* <DEDUP_REMOVED lines=12> */
[----:B------:R-:W-:-:S03]  /*1330*/  IADD3 R6, P4, R205, UR6, RZ ;  /* 0x00000006cd067c10 */ /* 0x000fc6000ff9e0ff */
[----:B------:R0:W5:Y:S01]  /*1340*/  @P2 LDG.E R9, desc[UR56][R2.64] ;  /* 0x0000003802092981 */ /* 0x000162000c1e1900 */
[----:B------:R-:W-:Y:S01]  /*1350*/  @P1 IADD3 R4, P2, R205, UR8, RZ ;  /* 0x00000008cd041c10 */ /* 0x000fe2000ff5e0ff */
        /* <DEDUP_REMOVED lines=29> */
.L_x_2206:
[----:B------:R-:W-:Y:S02]  /*1530*/  IMAD.U32 R24, RZ, RZ, UR5 ;  /* 0x00000005ff187e24 */ /* 0x000fe4000f8e00ff */
[----:B------:R-:W-:Y:S01]  /*1540*/  IMAD.U32 R26, RZ, RZ, UR4 ;  /* 0x00000004ff1a7e24 */ /* 0x000fe2000f8e00ff */
[----:B------:R-:W-:Y:S06]  /*1550*/  @!P2 BRA `(.L_x_2207) ;  /* 0x000000000010a947 */ /* 0x000fec0003800000 */
[----:B------:R-:W-:-:S04]  /*1560*/  IADD3 R2, P0, R205, UR8, RZ ;  /* 0x00000008cd027c10 */ /* 0x000fc8000ff1e0ff */
[----:B------:R-:W-:-:S05]  /*1570*/  IADD3.X R3, R206, UR9, RZ, P0, !PT ;  /* 0x00000009ce037c10 */ /* 0x000fca00087fe4ff */
[----:B------:R0:W5:Y:S01]  /*1580*/  LDG.E R26, desc[UR56][R2.64] ;  /* 0x00000038021a7981 */ /* 0x000162000c1e1900 */
[----:B------:R-:W-:Y:S05]  /*1590*/  BRA `(.L_x_2208) ;  /* 0x0000000000107947 */ /* 0x000fea0003800000 */
.L_x_2207:
[----:B------:R-:W-:Y:S05]  /*15a0*/  @!P0 BRA `(.L_x_2208) ;  /* 0x00000000000c8947 */ /* 0x000fea0003800000 */
[----:B------:R-:W2:Y:S04]  /*15b0*/  LDG.E R3, desc[UR56][R6.64] ;  /* 0x0000003806037981 */ /* 0x000ea8000c1e1900 */
[----:B------:R-:W2:Y:S02]  /*15c0*/  LDG.E R26, desc[UR56][R6.64+0x4] ;  /* 0x00000438061a7981 */ /* 0x000ea4000c1e1900 */
[----:B--2---:R-:W-:-:S07]  /*15d0*/  IMAD.IADD R26, R26, 0x1, -R3 ;  /* 0x000000011a1a7824 */ /* 0x004fce00078e0a03 */
.L_x_2208:
        /* <DEDUP_REMOVED lines=8> */
[----:B------:R0:W2:Y:S01]  /*1660*/  @P0 LDG.E R7, desc[UR56][R2.64+0x4] ;  /* 0x0000043802070981 */ /* 0x0000a2000c1e1900 */
[----:B------:R-:W-:Y:S01]  /*1670*/  IMAD.MOV R119, RZ, RZ, -R9 ;  /* 0x000000ffff777224 */ /* 0x000fe200078e0a09 */
[----:B------:R-:W-:Y:S01]  /*1680*/  ISETP.NE.U32.AND P1, PT, RZ, UR4, PT ;  /* 0x00000004ff007c0c */ /* 0x000fe2000bf25070 */
[----:B------:R-:W-:Y:S01]  /*1690*/  IMAD.MOV.U32 R144, RZ, RZ, R26 ;  /* 0x000000ffff907224 */ /* 0x000fe200078e001a */
[----:B0-----:R-:W-:Y:S02]  /*16a0*/  LEA R2, R193, 0xff, 0x7 ;  /* 0x000000ffc1027811 */ /* 0x001fe400078e38ff */
[----:B------:R-:W-:-:S02]  /*16b0*/  VIMNMX R119, RZ, R119, !PT ;  /* 0x00000077ff777248 */ /* 0x000fc40007fe0100 */
[----:B------:R-:W-:-:S13]  /*16c0*/  ISETP.NE.AND.EX P1, PT, RZ, UR5, PT, P1 ;  /* 0x00000005ff007c0c */ /* 0x000fda000bf25310 */
[----:B------:R-:W-:-:S04]  /*16d0*/  @P1 IADD3 R4, P2, R205, UR4, RZ ;  /* 0x00000004cd041c10 */ /* 0x000fc8000ff5e0ff */
[----:B------:R-:W-:-:S05]  /*16e0*/  @P1 IADD3.X R5, R206, UR5, RZ, P2, !PT ;  /* 0x00000005ce051c10 */ /* 0x000fca00097fe4ff */
[----:B------:R0:W5:Y:S01]  /*16f0*/  @P1 LDG.E R144, desc[UR56][R4.64] ;  /* 0x0000003804901981 */ /* 0x000162000c1e1900 */
[----:B--2---:R-:W-:-:S04]  /*1700*/  @P0 IMAD.IADD R24, R7, 0x1, -R0 ;  /* 0x0000000107180824 */ /* 0x004fc800078e0a00 */
[----:B------:R-:W-:-:S04]  /*1710*/  IMAD.IADD R195, R9, 0x1, R24 ;  /* 0x0000000109c37824 */ /* 0x000fc800078e0218 */
[C---:B------:R-:W-:Y:S01]  /*1720*/  VIADD R0, R195.reuse, 0x7f ;  /* 0x0000007fc3007836 */ /* 0x040fe20000000000 */
[----:B------:R-:W-:-:S04]  /*1730*/  IADD3 R2, R195, R2, -R192 ;  /* 0x00000002c3027210 */ /* 0x000fc80007ffe8c0 */
[----:B------:R-:W-:Y:S02]  /*1740*/  SHF.R.S32.HI R3, RZ, 0x1f, R0 ;  /* 0x0000001fff037819 */ /* 0x000fe40000011400 */
[----:B------:R-:W-:Y:S02]  /*1750*/  SHF.R.S32.HI R7, RZ, 0x1f, R2 ;  /* 0x0000001fff077819 */ /* 0x000fe40000011402 */
[----:B------:R-:W-:Y:S02]  /*1760*/  LEA.HI R3, R3, R0, RZ, 0x7 ;  /* 0x0000000003037211 */ /* 0x000fe400078f38ff */
[----:B------:R-:W-:Y:S02]  /*1770*/  LEA.HI R7, R7, R2, RZ, 0x7 ;  /* 0x0000000207077211 */ /* 0x000fe400078f38ff */
[----:B------:R-:W-:Y:S02]  /*1780*/  SHF.R.S32.HI R3, RZ, 0x7, R3 ;  /* 0x00000007ff037819 */ /* 0x000fe40000011403 */
[----:B------:R-:W-:-:S04]  /*1790*/  SHF.R.S32.HI R148, RZ, 0x7, R7 ;  /* 0x00000007ff947819 */ /* 0x000fc80000011407 */
[----:B------:R-:W-:-:S05]  /*17a0*/  VIMNMX R148, R3, R148, PT ;  /* 0x0000009403947248 */ /* 0x000fca0003fe0100 */
[----:B------:R-:W-:-:S05]  /*17b0*/  IMAD R3, R148, 0x80, -R9 ;  /* 0x0000008094037824 */ /* 0x000fca00078e0a09 */
[----:B------:R-:W-:-:S04]  /*17c0*/  VIMNMX R0, R3, R24, PT ;  /* 0x0000001803007248 */ /* 0x000fc80003fe0100 */
        /* <DEDUP_REMOVED lines=30> */
.L_x_2211:
[----:B------:R-:W-:Y:S05]  /*19b0*/  BSYNC B6 ;  /* 0x0000000000067941 */ /* 0x000fea0003800000 */
.L_x_2210:
        /* <DEDUP_REMOVED lines=20> */
.L_x_2213:
[----:B------:R-:W-:Y:S05]  /*1b00*/  BSYNC B6 ;  /* 0x0000000000067941 */ /* 0x000fea0003800000 */
.L_x_2212:
[----:B------:R-:W-:Y:S01]  /*1b10*/  ULDC.64 UR4, c[0x0][0x9f8] ;  /* 0x00027e0000047ab9 */ /* 0x000fe20000000a00 */
[----:B------:R-:W2:Y:S01]  /*1b20*/  LDL.LU R20, [R1+0x10] ;  /* 0x0000100001147983 */ /* 0x000ea20000300800 */
[----:B------:R-:W-:Y:S01]  /*1b30*/  ISETP.NE.U32.AND P0, PT, RZ, UR4, PT ;  /* 0x00000004ff007c0c */ /* 0x000fe2000bf05070 */
[----:B------:R-:W0:Y:S01]  /*1b40*/  LDC R0, c[0x0][0x428] ;  /* 0x00010a00ff007b82 */ /* 0x000e220000000800 */
[----:B------:R-:W-:-:S07]  /*1b50*/  VIADD R108, R22, 0x60 ;  /* 0x00000060166c7836 */ /* 0x000fce0000000000 */
[----:B------:R-:W1:Y:S01]  /*1b60*/  LDC.64 R124, c[0x0][0x2f0] ;  /* 0x0000bc00ff7c7b82 */ /* 0x000e620000000a00 */
[----:B------:R-:W-:Y:S01]  /*1b70*/  ISETP.NE.AND.EX P0, PT, RZ, UR5, PT, P0 ;  /* 0x00000005ff007c0c */ /* 0x000fe2000bf05300 */
[----:B------:R-:W-:Y:S01]  /*1b80*/  IMAD.IADD R27, R27, 0x1, R26 ;  /* 0x000000011b1b7824 */ /* 0x000fe200078e021a */
[----:B------:R-:W-:Y:S01]  /*1b90*/  SHF.R.S32.HI R23, RZ, 0x1f, R22 ;  /* 0x0000001fff177819 */ /* 0x000fe20000011416 */
[----:B------:R-:W-:-:S04]  /*1ba0*/  ULDC.64 UR6, c[0x0][0xa08] ;  /* 0x0002820000067ab9 */ /* 0x000fc80000000a00 */
[----:B------:R-:W3:Y:S06]  /*1bb0*/  LDC R41, c[0x0][0x3d4] ;  /* 0x0000f500ff297b82 */ /* 0x000eec0000000800 */
[----:B------:R-:W-:Y:S01]  /*1bc0*/  @P0 IADD3 R4, P1, R205, UR4, RZ ;  /* 0x00000004cd040c10 */ /* 0x000fe2000ff3e0ff */
[----:B------:R-:W-:Y:S01]  /*1bd0*/  ULDC UR4, c[0x0][0x2e4] ;  /* 0x0000b90000047ab9 */ /* 0x000fe20000000800 */
[----:B------:R-:W4:Y:S02]  /*1be0*/  LDC.64 R30, c[0x0][0x3d8] ;  /* 0x0000f600ff1e7b82 */ /* 0x000f240000000a00 */
[----:B------:R-:W-:-:S05]  /*1bf0*/  @P0 IADD3.X R5, R206, UR5, RZ, P1, !PT ;  /* 0x00000005ce050c10 */ /* 0x000fca0008ffe4ff */
[----:B------:R1:W2:Y:S01]  /*1c00*/  @P0 LDG.E R25, desc[UR56][R4.64] ;  /* 0x0000003804190981 */ /* 0x0002a2000c1e1900 */
[----:B0-----:R-:W-:Y:S01]  /*1c10*/  ISETP.NE.AND P0, PT, R0, 0x1, PT ;  /* 0x000000010000780c */ /* 0x001fe20003f05270 */
[----:B------:R-:W-:Y:S01]  /*1c20*/  IMAD.MOV.U32 R121, RZ, RZ, 0x20 ;  /* 0x00000020ff797424 */ /* 0x000fe200078e00ff */
[----:B------:R-:W-:Y:S01]  /*1c30*/  ISETP.GE.AND P2, PT, R186, UR4, PT ;  /* 0x00000004ba007c0c */ /* 0x000fe2000bf46270 */
[----:B------:R-:W0:Y:S01]  /*1c40*/  S2R R149, SR_TID.X ;  /* 0x0000000000957919 */ /* 0x000e220000002100 */
[----:B------:R-:W-:Y:S01]  /*1c50*/  ISETP.GE.AND P1, PT, R22, UR4, PT ;  /* 0x0000000416007c0c */ /* 0x000fe2000bf26270 */
[C---:B-1----:R-:W-:Y:S01]  /*1c60*/  IMAD.SHL.U32 R92, R124.reuse, 0x80, RZ ;  /* 0x000000807c5c7824 */ /* 0x042fe200078e00ff */
[----:B------:R-:W-:Y:S01]  /*1c70*/  SEL R3, RZ, 0xffffffff, P2 ;  /* 0xffffffffff037807 */ /* 0x000fe20001000000 */
[----:B------:R-:W-:Y:S01]  /*1c80*/  IMAD.SHL.U32 R130, R124, 0x40, RZ ;  /* 0x000000407c827824 */ /* 0x000fe200078e00ff */
[----:B------:R-:W-:Y:S01]  /*1c90*/  SEL R0, RZ, 0x1, P1 ;  /* 0x00000001ff007807 */ /* 0x000fe20000800000 */
[----:B------:R-:W-:Y:S01]  /*1ca0*/  VIADD R5, R22, 0x80 ;  /* 0x0000008016057836 */ /* 0x000fe20000000000 */
[----:B------:R-:W-:Y:S01]  /*1cb0*/  ISETP.GE.AND P1, PT, R187, UR4, PT ;  /* 0x00000004bb007c0c */ /* 0x000fe2000bf26270 */
[----:B------:R-:W-:Y:S01]  /*1cc0*/  IMAD.SHL.U32 R3, R3, 0x2, RZ ;  /* 0x0000000203037824 */ /* 0x000fe200078e00ff */
[----:B------:R-:W-:Y:S01]  /*1cd0*/  ISETP.GE.AND P2, PT, R108, UR4, PT ;  /* 0x000000046c007c0c */ /* 0x000fe2000bf46270 */
[----:B------:R-:W1:Y:S01]  /*1ce0*/  @P0 LDC R7, c[0x0][0x42c] ;  /* 0x00010b00ff070b82 */ /* 0x000e620000000800 */
[----:B------:R-:W-:Y:S01]  /*1cf0*/  SHF.R.S32.HI R37, RZ, 0x1f, R27 ;  /* 0x0000001fff257819 */ /* 0x000fe2000001141b */
[----:B---3--:R-:W-:Y:S01]  /*1d00*/  IMAD.SHL.U32 R118, R41, 0x2, RZ ;  /* 0x0000000229767824 */ /* 0x008fe200078e00ff */
[----:B------:R-:W-:Y:S01]  /*1d10*/  LOP3.LUT R0, R3, 0x2, R0, 0xe2, !PT ;  /* 0x0000000203007812 */ /* 0x000fe200078ee200 */
[----:B----4-:R-:W-:Y:S01]  /*1d20*/  IMAD.WIDE.U32 R106, R184, R30, R22 ;  /* 0x0000001eb86a7225 */ /* 0x010fe200078e0016 */
[----:B------:R-:W-:-:S02]  /*1d30*/  SEL R3, RZ, 0x4, P1 ;  /* 0x00000004ff037807 */ /* 0x000fc40000800000 */
[----:B------:R-:W-:Y:S01]  /*1d40*/  SEL R4, RZ, 0x8, P2 ;  /* 0x00000008ff047807 */ /* 0x000fe20001000000 */
[----:B------:R-:W3:Y:S01]  /*1d50*/  @P0 LDC R9, c[0x0][0x430] ;  /* 0x00010c00ff090b82 */ /* 0x000ee20000000800 */
[----:B------:R-:W-:Y:S01]  /*1d60*/  ISETP.GE.AND P1, PT, R5, UR4, PT ;  /* 0x0000000405007c0c */ /* 0x000fe2000bf26270 */
[----:B------:R-:W-:Y:S01]  /*1d70*/  VIADD R5, R22, 0xa0 ;  /* 0x000000a016057836 */ /* 0x000fe20000000000 */
[----:B------:R-:W-:Y:S02]  /*1d80*/  LOP3.LUT R3, R4, R0, R3, 0xfe, !PT ;  /* 0x0000000004037212 */ /* 0x000fe400078efe03 */
[----:B------:R-:W-:Y:S02]  /*1d90*/  SEL R4, RZ, 0x10, P1 ;  /* 0x00000010ff047807 */ /* 0x000fe40000800000 */
[----:B------:R-:W-:Y:S01]  /*1da0*/  ISETP.GE.AND P1, PT, R5, UR4, PT ;  /* 0x0000000405007c0c */ /* 0x000fe2000bf26270 */
[----:B------:R-:W-:Y:S01]  /*1db0*/  ULDC.64 UR4, c[0x0][0x320] ;  /* 0x0000c80000047ab9 */ /* 0x000fe20000000a00 */
[----:B------:R-:W-:Y:S01]  /*1dc0*/  LOP3.LUT R3, R3, R4, RZ, 0xfc, !PT ;  /* 0x0000000403037212 */ /* 0x000fe200078efcff */
[----:B------:R-:W-:Y:S01]  /*1dd0*/  IMAD R4, R37, R124, RZ ;  /* 0x0000007c25047224 */ /* 0x000fe200078e02ff */
[----:B------:R-:W-:-:S02]  /*1de0*/  ISETP.GE.AND P3, PT, R22, R41, PT ;  /* 0x000000291600720c */ /* 0x000fc40003f66270 */
[----:B------:R-:W-:Y:S01]  /*1df0*/  ISETP.GE.AND P4, PT, R187, R41, PT ;  /* 0x00000029bb00720c */ /* 0x000fe20003f86270 */
[C---:B------:R-:W-:Y:S01]  /*1e00*/  IMAD R11, R27.reuse, R125, R4 ;  /* 0x0000007d1b0b7224 */ /* 0x040fe200078e0204 */
[----:B------:R-:W-:Y:S01]  /*1e10*/  ISETP.GE.AND P2, PT, R186, R41, PT ;  /* 0x00000029ba00720c */ /* 0x000fe20003f46270 */
[----:B-1----:R-:W-:Y:S01]  /*1e20*/  @P0 IMAD.HI.U32 R0, R194, R7, RZ ;  /* 0x00000007c2000227 */ /* 0x002fe200078e00ff */
[----:B------:R-:W1:Y:S01]  /*1e30*/  LDC.64 R4, c[0x0][0x3e8] ;  /* 0x0000fa00ff047b82 */ /* 0x000e620000000a00 */
[----:B------:R-:W-:Y:S02]  /*1e40*/  SHF.R.S32.HI R17, RZ, 0x1f, R16 ;  /* 0x0000001fff117819 */ /* 0x000fe40000011410 */
[----:B------:R-:W-:Y:S01]  /*1e50*/  IMAD.WIDE.U32 R6, R27, R124, RZ ;  /* 0x0000007c1b067225 */ /* 0x000fe200078e00ff */
[----:B------:R-:W-:Y:S02]  /*1e60*/  SHF.L.U64.HI R122, R124, 0x7, R125 ;  /* 0x000000077c7a7819 */ /* 0x000fe4000001027d */
[----:B------:R-:W-:Y:S01]  /*1e70*/  SHF.L.U64.HI R123, R30, 0x7, R31 ;  /* 0x000000071e7b7819 */ /* 0x000fe2000001021f */
[----:B------:R-:W-:Y:S01]  /*1e80*/  IMAD.IADD R7, R7, 0x1, R11 ;  /* 0x0000000107077824 */ /* 0x000fe200078e020b */
[----:B---3--:R-:W-:Y:S01]  /*1e90*/  @P0 SHF.R.U32.HI R194, RZ, R9, R0 ;  /* 0x00000009ffc20219 */ /* 0x008fe20000011600 */
[----:B------:R-:W-:Y:S01]  /*1ea0*/  IMAD.WIDE.U32 R104, R184, R30, R16 ;  /* 0x0000001eb8687225 */ /* 0x000fe200078e0010 */
[----:B------:R-:W-:-:S02]  /*1eb0*/  ISETP.NE.U32.AND P0, PT, RZ, UR6, PT ;  /* 0x00000006ff007c0c */ /* 0x000fc4000bf05070 */
[----:B------:R-:W-:Y:S01]  /*1ec0*/  SHF.R.S32.HI R0, RZ, 0x1f, R194 ;  /* 0x0000001fff007819 */ /* 0x000fe200000114c2 */
[----:B------:R-:W-:Y:S01]  /*1ed0*/  IMAD.WIDE.U32 R8, R194, UR4, R22 ;  /* 0x00000004c2087c25 */ /* 0x000fe2000f8e0016 */
[----:B------:R-:W-:Y:S02]  /*1ee0*/  ISETP.NE.AND.EX P0, PT, RZ, UR7, PT, P0 ;  /* 0x00000007ff007c0c */ /* 0x000fe4000bf05300 */
[----:B------:R-:W-:Y:S01]  /*1ef0*/  SHF.L.U64.HI R32, R30, 0x6, R31 ;  /* 0x000000061e207819 */ /* 0x000fe2000001021f */
[----:B------:R-:W-:Y:S01]  /*1f00*/  IMAD R13, R0, UR4, RZ ;  /* 0x00000004000d7c24 */ /* 0x000fe2000f8e02ff */
[----:B------:R-:W-:Y:S02]  /*1f10*/  SHF.R.S32.HI R145, RZ, 0x1f, R209 ;  /* 0x0000001fff917819 */ /* 0x000fe400000114d1 */
[----:B0-----:R-:W-:Y:S01]  /*1f20*/  LEA.HI R149, R149, 0x8, RZ, 0x19 ;  /* 0x0000000895957811 */ /* 0x001fe200078fc8ff */
[----:B------:R-:W-:Y:S01]  /*1f30*/  IMAD R13, R194, UR5, R13 ;  /* 0x00000005c20d7c24 */ /* 0x000fe2000f8e020d */
[----:B------:R-:W-:-:S02]  /*1f40*/  ULDC.64 UR4, c[0x0][0x2f8] ;  /* 0x0000be0000047ab9 */ /* 0x000fc40000000a00 */
[----:B------:R-:W-:Y:S01]  /*1f50*/  IMAD R11, R0, UR4, RZ ;  /* 0x00000004000b7c24 */ /* 0x000fe2000f8e02ff */
[----:B-1----:R-:W-:Y:S01]  /*1f60*/  SHF.L.U64.HI R35, R4, 0x6, R5 ;  /* 0x0000000604237819 */ /* 0x002fe20000010205 */
[----:B------:R-:W-:-:S04]  /*1f70*/  IMAD.WIDE.U32 R6, R194, UR4, R6 ;  /* 0x00000004c2067c25 */ /* 0x000fc8000f8e0006 */
[----:B------:R-:W-:Y:S01]  /*1f80*/  IMAD R11, R194, UR5, R11 ;  /* 0x00000005c20b7c24 */ /* 0x000fe2000f8e020b */
[----:B------:R-:W-:Y:S01]  /*1f90*/  ULDC.64 UR4, c[0x0][0x300] ;  /* 0x0000c00000047ab9 */ /* 0x000fe20000000a00 */
[----:B------:R-:W-:Y:S02]  /*1fa0*/  IMAD.IADD R9, R9, 0x1, R13 ;  /* 0x0000000109097824 */ /* 0x000fe400078e020d */
[----:B------:R-:W-:Y:S02]  /*1fb0*/  IMAD.IADD R7, R7, 0x1, R11 ;  /* 0x0000000107077824 */ /* 0x000fe400078e020b */
[-C--:B------:R-:W-:Y:S02]  /*1fc0*/  IMAD R10, R210, R4.reuse, RZ ;  /* 0x00000004d20a7224 */ /* 0x080fe400078e02ff */
[----:B------:R-:W-:-:S04]  /*1fd0*/  IMAD.WIDE.U32 R100, R184, R4, R16 ;  /* 0x00000004b8647225 */ /* 0x000fc800078e0010 */
        /* <DEDUP_REMOVED lines=17> */
[----:B------:R-:W-:Y:S01]  /*20f0*/  IMAD R93, R184, R125, R6 ;  /* 0x0000007db85d7224 */ /* 0x000fe200078e0206 */
[----:B------:R-:W-:Y:S01]  /*2100*/  SHF.L.U64.HI R125, R124, 0x6, R125 ;  /* 0x000000067c7d7819 */ /* 0x000fe2000001027d */
[----:B------:R-:W-:Y:S01]  /*2110*/  IMAD R95, R11, UR5, R12 ;  /* 0x000000050b5f7c24 */ /* 0x000fe2000f8e020c */
[----:B------:R-:W-:Y:S01]  /*2120*/  ULDC.64 UR4, c[0x0][0x328] ;  /* 0x0000ca0000047ab9 */ /* 0x000fe20000000a00 */
[----:B------:R-:W-:Y:S01]  /*2130*/  IMAD.WIDE.U32 R6, R184, R124, R22 ;  /* 0x0000007cb8067225 */ /* 0x000fe200078e0016 */
[----:B------:R-:W-:-:S03]  /*2140*/  SHF.L.U64.HI R124, R4, 0x7, R5 ;  /* 0x00000007047c7819 */ /* 0x000fc60000010205 */
[----:B------:R-:W-:Y:S01]  /*2150*/  IMAD R0, R0, UR4, RZ ;  /* 0x0000000400007c24 */ /* 0x000fe2000f8e02ff */
[----:B------:R-:W-:Y:S01]  /*2160*/  IADD3 R94, P0, R96, R6, RZ ;  /* 0x00000006605e7210 */ /* 0x000fe20007f1e0ff */
[----:B------:R-:W-:Y:S02]  /*2170*/  IMAD.IADD R95, R97, 0x1, R95 ;  /* 0x00000001615f7824 */ /* 0x000fe400078e025f */
[----:B------:R-:W-:Y:S02]  /*2180*/  IMAD R39, R11, UR5, R0 ;  /* 0x000000050b277c24 */ /* 0x000fe4000f8e0200 */
[-C--:B------:R-:W-:Y:S01]  /*2190*/  IMAD R0, R210, R30.reuse, RZ ;  /* 0x0000001ed2007224 */ /* 0x080fe200078e02ff */
[----:B------:R-:W-:Y:S01]  /*21a0*/  IADD3.X R93, R95, R7, R93, P0, !PT ;  /* 0x000000075f5d7210 */ /* 0x000fe200007fe45d */
[----:B------:R-:W-:Y:S01]  /*21b0*/  IMAD.WIDE.U32 R98, R11, UR4, R8 ;  /* 0x000000040b627c25 */ /* 0x000fe2000f8e0008 */
[C---:B------:R-:W-:Y:S02]  /*21c0*/  SEL R7, R41.reuse, RZ, P3 ;  /* 0x000000ff29077207 */ /* 0x040fe40001800000 */
[C---:B------:R-:W-:Y:S01]  /*21d0*/  SEL R9, R41.reuse, RZ, P2 ;  /* 0x000000ff29097207 */ /* 0x040fe20001000000 */
[----:B------:R-:W-:Y:S01]  /*21e0*/  IMAD R11, R184, R31, R0 ;  /* 0x0000001fb80b7224 */ /* 0x000fe200078e0200 */
[----:B------:R-:W-:Y:S01]  /*21f0*/  SEL R0, R41, RZ, P4 ;  /* 0x000000ff29007207 */ /* 0x000fe20002000000 */
[----:B------:R-:W-:Y:S01]  /*2200*/  IMAD.IADD R7, R22, 0x1, R7 ;  /* 0x0000000116077824 */ /* 0x000fe200078e0207 */
[----:B------:R-:W-:Y:S01]  /*2210*/  LOP3.LUT P0, RZ, R215, 0x4, RZ, 0xc0, !PT ;  /* 0x00000004d7ff7812 */ /* 0x000fe2000780c0ff */
[----:B------:R-:W-:Y:S01]  /*2220*/  IMAD.IADD R9, R186, 0x1, R9 ;  /* 0x00000001ba097824 */ /* 0x000fe200078e0209 */
[----:B------:R-:W-:Y:S01]  /*2230*/  IADD3 R114, P4, R184, R27, RZ ;  /* 0x0000001bb8727210 */ /* 0x000fe20007f9e0ff */
[----:B------:R-:W-:Y:S01]  /*2240*/  IMAD.IADD R8, R187, 0x1, R0 ;  /* 0x00000001bb087824 */ /* 0x000fe200078e0200 */
[----:B------:R-:W-:Y:S01]  /*2250*/  SHF.R.S32.HI R0, RZ, 0x1f, R7 ;  /* 0x0000001fff007819 */ /* 0x000fe20000011407 */
[----:B------:R-:W-:Y:S01]  /*2260*/  IMAD.IADD R105, R105, 0x1, R11 ;  /* 0x0000000169697824 */ /* 0x000fe200078e020b */
[----:B------:R-:W-:Y:S01]  /*2270*/  SHF.R.S32.HI R6, RZ, 0x1f, R9 ;  /* 0x0000001fff067819 */ /* 0x000fe20000011409 */
[----:B------:R-:W-:Y:S01]  /*2280*/  IMAD.IADD R107, R11, 0x1, R107 ;  /* 0x000000010b6b7824 */ /* 0x000fe200078e026b */
[-C--:B------:R-:W-:Y:S01]  /*2290*/  LEA.HI R21, R0, R7.reuse, RZ, 0x3 ;  /* 0x0000000700157211 */ /* 0x080fe200078f18ff */
[----:B------:R-:W-:Y:S01]  /*22a0*/  IMAD.WIDE.U32 R104, R144, R30, R104 ;  /* 0x0000001e90687225 */ /* 0x000fe200078e0068 */
[----:B------:R-:W-:-:S02]  /*22b0*/  LEA.HI R0, R0, R7, RZ, 0x6 ;  /* 0x0000000700007211 */ /* 0x000fc400078f30ff */
[-C--:B0-----:R-:W-:Y:S01]  /*22c0*/  LEA.HI R20, R6, R9.reuse, RZ, 0x3 ;  /* 0x0000000906147211 */ /* 0x081fe200078f18ff */
[----:B------:R-:W-:Y:S01]  /*22d0*/  IMAD.WIDE.U32 R106, R144, R30, R106 ;  /* 0x0000001e906a7225 */ /* 0x000fe200078e006a */
[----:B------:R-:W-:Y:S02]  /*22e0*/  LEA.HI R9, R6, R9, RZ, 0x6 ;  /* 0x0000000906097211 */ /* 0x000fe400078f30ff */
[--C-:B------:R-:W-:Y:S01]  /*22f0*/  LOP3.LUT R10, R190, 0x38, R21.reuse, 0xf8, !PT ;  /* 0x00000038be0a7812 */ /* 0x100fe200078ef815 */
[----:B------:R-:W-:Y:S01]  /*2300*/  IMAD.SHL.U32 R6, R0, 0x80, RZ ;  /* 0x0000008000067824 */ /* 0x000fe200078e00ff */
[----:B------:R-:W-:Y:S01]  /*2310*/  LOP3.LUT R0, R191, 0x38, R21, 0xf8, !PT ;  /* 0x00000038bf007812 */ /* 0x000fe200078ef815 */
[----:B------:R-:W-:Y:S01]  /*2320*/  IMAD.SHL.U32 R9, R9, 0x80, RZ ;  /* 0x0000008009097824 */ /* 0x000fe200078e00ff */
[----:B------:R-:W-:Y:S01]  /*2330*/  LOP3.LUT R10, R10, R223, RZ, 0x3c, !PT ;  /* 0x000000df0a0a7212 */ /* 0x000fe200078e3cff */
[----:B------:R-:W-:Y:S01]  /*2340*/  IMAD.X R115, R210, 0x1, R37, P4 ;  /* 0x00000001d2737824 */ /* 0x000fe200020e0625 */
[----:B------:R-:W-:-:S02]  /*2350*/  LOP3.LUT R7, R6, 0xffffe000, RZ, 0xc0, !PT ;  /* 0xffffe00006077812 */ /* 0x000fc400078ec0ff */
[----:B------:R-:W-:Y:S02]  /*2360*/  SHF.R.S32.HI R11, RZ, 0x1f, R8 ;  /* 0x0000001fff0b7819 */ /* 0x000fe40000011408 */
[----:B------:R-:W-:Y:S01]  /*2370*/  LOP3.LUT R0, R0, R197, RZ, 0x3c, !PT ;  /* 0x000000c500007212 */ /* 0x000fe200078e3cff */
[----:B------:R-:W-:Y:S01]  /*2380*/  IMAD R143, R196, 0x200, R7 ;  /* 0x00000200c48f7824 */ /* 0x000fe200078e0207 */
[----:B------:R-:W-:Y:S02]  /*2390*/  IADD3 R137, R10, R7, R198 ;  /* 0x000000070a897210 */ /* 0x000fe40007ffe0c6 */
[----:B------:R-:W-:Y:S01]  /*23a0*/  LOP3.LUT R14, R190, 0x38, R20, 0xf8, !PT ;  /* 0x00000038be0e7812 */ /* 0x000fe200078ef814 */
[----:B------:R-:W-:Y:S01]  /*23b0*/  IMAD.IADD R143, R143, 0x1, R0 ;  /* 0x000000018f8f7824 */ /* 0x000fe200078e0200 */
[----:B------:R-:W-:Y:S02]  /*23c0*/  SHF.R.S32.HI R7, RZ, 0x1f, R144 ;  /* 0x0000001fff077819 */ /* 0x000fe40000011490 */
[----:B------:R-:W-:-:S02]  /*23d0*/  LEA.HI R15, R11, R8, RZ, 0x3 ;  /* 0x000000080b0f7211 */ /* 0x000fc400078f18ff */
[----:B------:R-:W-:Y:S01]  /*23e0*/  LEA.HI R8, R11, R8, RZ, 0x6 ;  /* 0x000000080b087211 */ /* 0x000fe200078f30ff */
[----:B------:R-:W-:Y:S01]  /*23f0*/  IMAD R0, R7, R4, RZ ;  /* 0x0000000407007224 */ /* 0x000fe200078e02ff */
[----:B------:R-:W-:Y:S01]  /*2400*/  LOP3.LUT R9, R9, 0xffffe000, RZ, 0xc0, !PT ;  /* 0xffffe00009097812 */ /* 0x000fe200078ec0ff */
[----:B------:R-:W-:Y:S01]  /*2410*/  IMAD R7, R7, R30, RZ ;  /* 0x0000001e07077224 */ /* 0x000fe200078e02ff */
[----:B------:R-:W-:Y:S01]  /*2420*/  LOP3.LUT R14, R14, R223, RZ, 0x3c, !PT ;  /* 0x000000df0e0e7212 */ /* 0x000fe200078e3cff */
[----:B------:R-:W-:Y:S01]  /*2430*/  IMAD.SHL.U32 R13, R8, 0x80, RZ ;  /* 0x00000080080d7824 */ /* 0x000fe200078e00ff */
[C---:B------:R-:W-:Y:S01]  /*2440*/  LOP3.LUT R12, R191.reuse, 0x38, R15, 0xf8, !PT ;  /* 0x00000038bf0c7812 */ /* 0x040fe200078ef80f */
[----:B------:R-:W-:Y:S01]  /*2450*/  IMAD R142, R196, 0x200, R9 ;  /* 0x00000200c48e7824 */ /* 0x000fe200078e0209 */
[----:B------:R-:W-:Y:S01]  /*2460*/  IADD3 R133, R14, R9, R198 ;  /* 0x000000090e857210 */ /* 0x000fe20007ffe0c6 */
[C---:B------:R-:W-:Y:S01]  /*2470*/  IMAD R9, R144.reuse, R5, R0 ;  /* 0x0000000590097224 */ /* 0x040fe200078e0200 */
[----:B------:R-:W-:Y:S01]  /*2480*/  LOP3.LUT R0, R191, 0x18, R22, 0xf8, !PT ;  /* 0x00000018bf007812 */ /* 0x000fe200078ef816 */
[----:B------:R-:W-:Y:S01]  /*2490*/  IMAD R7, R144, R31, R7 ;  /* 0x0000001f90077224 */ /* 0x000fe200078e0207 */
[----:B------:R-:W-:Y:S01]  /*24a0*/  LOP3.LUT R13, R13, 0xffffe000, RZ, 0xc0, !PT ;  /* 0xffffe0000d0d7812 */ /* 0x000fe200078ec0ff */
[----:B------:R-:W-:Y:S01]  /*24b0*/  IMAD.SHL.U32 R31, R30, 0x80, RZ ;  /* 0x000000801e1f7824 */ /* 0x000fe200078e00ff */
[--C-:B------:R-:W-:Y:S01]  /*24c0*/  LOP3.LUT R8, R191, 0x38, R20.reuse, 0xf8, !PT ;  /* 0x00000038bf087812 */ /* 0x100fe200078ef814 */
[----:B------:R-:W-:Y:S01]  /*24d0*/  IMAD.IADD R28, R101, 0x1, R9 ;  /* 0x00000001651c7824 */ /* 0x000fe200078e0209 */
[----:B------:R-:W-:Y:S01]  /*24e0*/  LOP3.LUT R26, R190, 0x38, R15, 0xf8, !PT ;  /* 0x00000038be1a7812 */ /* 0x000fe200078ef80f */
[----:B------:R-:W-:Y:S01]  /*24f0*/  IMAD R136, R196, 0x200, R13 ;  /* 0x00000200c4887824 */ /* 0x000fe200078e020d */
[-C--:B------:R-:W-:Y:S01]  /*2500*/  LOP3.LUT R29, R0, R197.reuse, RZ, 0x3c, !PT ;  /* 0x000000c5001d7212 */ /* 0x080fe200078e3cff */
[----:B------:R-:W-:Y:S01]  /*2510*/  IMAD.IADD R27, R9, 0x1, R103 ;  /* 0x00000001091b7824 */ /* 0x000fe200078e0267 */
[----:B------:R-:W-:Y:S01]  /*2520*/  SEL R0, RZ, 0x20, P1 ;  /* 0x00000020ff007807 */ /* 0x000fe20000800000 */
[----:B------:R-:W-:Y:S01]  /*2530*/  IMAD.SHL.U32 R30, R30, 0x40, RZ ;  /* 0x000000401e1e7824 */ /* 0x000fe200078e00ff */
[-C--:B------:R-:W-:Y:S01]  /*2540*/  LOP3.LUT R25, R12, R197.reuse, RZ, 0x3c, !PT ;  /* 0x000000c50c197212 */ /* 0x080fe200078e3cff */
[----:B------:R-:W-:Y:S01]  /*2550*/  IMAD R29, R196, 0x200, R29 ;  /* 0x00000200c41d7824 */ /* 0x000fe200078e021d */
[----:B------:R-:W-:Y:S01]  /*2560*/  LOP3.LUT R11, R8, R197, RZ, 0x3c, !PT ;  /* 0x000000c5080b7212 */ /* 0x000fe200078e3cff */
[----:B------:R-:W-:Y:S01]  /*2570*/  IMAD.IADD R5, R99, 0x1, R39 ;  /* 0x0000000163057824 */ /* 0x000fe200078e0227 */
[----:B------:R-:W-:Y:S01]  /*2580*/  LOP3.LUT R26, R26, R223, RZ, 0x3c, !PT ;  /* 0x000000df1a1a7212 */ /* 0x000fe200078e3cff */
[----:B------:R-:W-:Y:S01]  /*2590*/  IMAD.IADD R136, R136, 0x1, R25 ;  /* 0x0000000188887824 */ /* 0x000fe200078e0219 */
[----:B------:R-:W-:Y:S01]  /*25a0*/  SEL R121, R121, 0xffffffe0, !P0 ;  /* 0xffffffe079797807 */ /* 0x000fe20004000000 */
[----:B------:R-:W-:Y:S01]  /*25b0*/  IMAD.IADD R142, R142, 0x1, R11 ;  /* 0x000000018e8e7824 */ /* 0x000fe200078e020b */
[----:B------:R-:W-:Y:S01]  /*25c0*/  SHF.R.S32.HI R111, RZ, 0x3, R21 ;  /* 0x00000003ff6f7819 */ /* 0x000fe20000011415 */
[----:B------:R-:W-:Y:S01]  /*25d0*/  IMAD.IADD R25, R7, 0x1, R107 ;  /* 0x0000000107197824 */ /* 0x000fe200078e026b */
[----:B------:R-:W-:Y:S01]  /*25e0*/  SHF.R.S32.HI R110, RZ, 0x3, R20 ;  /* 0x00000003ff6e7819 */ /* 0x000fe20000011414 */
[----:B------:R-:W-:Y:S01]  /*25f0*/  IMAD.IADD R131, R121, 0x1, R29 ;  /* 0x0000000179837824 */ /* 0x000fe200078e021d */
[----:B------:R-:W-:-:S02]  /*2600*/  SHF.R.S32.HI R109, RZ, 0x3, R15 ;  /* 0x00000003ff6d7819 */ /* 0x000fc4000001140f */
[----:B------:R-:W-:Y:S02]  /*2610*/  LOP3.LUT R21, R21, 0xfffffff8, RZ, 0xc0, !PT ;  /* 0xfffffff815157812 */ /* 0x000fe400078ec0ff */
[----:B------:R-:W-:Y:S02]  /*2620*/  LOP3.LUT R20, R20, 0xfffffff8, RZ, 0xc0, !PT ;  /* 0xfffffff814147812 */ /* 0x000fe400078ec0ff */
[----:B------:R-:W-:Y:S02]  /*2630*/  LOP3.LUT R15, R15, 0xfffffff8, RZ, 0xc0, !PT ;  /* 0xfffffff80f0f7812 */ /* 0x000fe400078ec0ff */
[----:B------:R-:W-:Y:S02]  /*2640*/  LOP3.LUT R0, R3, R0, RZ, 0xfc, !PT ;  /* 0x0000000003007212 */ /* 0x000fe400078efcff */
[----:B------:R-:W-:Y:S01]  /*2650*/  IADD3 R132, R26, R13, R198 ;  /* 0x0000000d1a847210 */ /* 0x000fe20007ffe0c6 */
[----:B------:R-:W-:Y:S01]  /*2660*/  IMAD.IADD R26, R105, 0x1, R7 ;  /* 0x00000001691a7824 */ /* 0x000fe200078e0207 */
[----:B------:R-:W-:-:S02]  /*2670*/  LOP3.LUT R14, R3, 0x1, RZ, 0xc0, !PT ;  /* 0x00000001030e7812 */ /* 0x000fc400078ec0ff */
[----:B------:R-:W-:Y:S02]  /*2680*/  SHF.R.S32.HI R13, RZ, 0x1f, R21 ;  /* 0x0000001fff0d7819 */ /* 0x000fe40000011415 */
[----:B------:R-:W-:Y:S02]  /*2690*/  SHF.R.S32.HI R12, RZ, 0x1f, R20 ;  /* 0x0000001fff0c7819 */ /* 0x000fe40000011414 */
[----:B------:R-:W-:Y:S02]  /*26a0*/  SHF.R.S32.HI R11, RZ, 0x1f, R15 ;  /* 0x0000001fff0b7819 */ /* 0x000fe4000001140f */
[C---:B------:R-:W-:Y:S02]  /*26b0*/  LOP3.LUT R10, R0.reuse, 0x2, RZ, 0xc0, !PT ;  /* 0x00000002000a7812 */ /* 0x040fe400078ec0ff */
[C---:B------:R-:W-:Y:S02]  /*26c0*/  LOP3.LUT R9, R0.reuse, 0x4, RZ, 0xc0, !PT ;  /* 0x0000000400097812 */ /* 0x040fe400078ec0ff */
[----:B------:R-:W-:-:S02]  /*26d0*/  LOP3.LUT R8, R0, 0x8, RZ, 0xc0, !PT ;  /* 0x0000000800087812 */ /* 0x000fc400078ec0ff */
[C---:B------:R-:W-:Y:S02]  /*26e0*/  LOP3.LUT R7, R0.reuse, 0x10, RZ, 0xc0, !PT ;  /* 0x0000001000077812 */ /* 0x040fe400078ec0ff */
[----:B------:R-:W-:-:S07]  /*26f0*/  LOP3.LUT R6, R0, 0x20, RZ, 0xc0, !PT ;  /* 0x0000002000067812 */ /* 0x000fce00078ec0ff */
.L_x_2313:
[----:B0-2---:R-:W2:Y:S01]  /*2700*/  LDL.LU R38, [R1+0x10] ;  /* 0x0000100001267983 */ /* 0x005ea20000300800 */
        /* <DEDUP_REMOVED lines=10> */
[-C--:B------:R-:W-:Y:S01]  /*27b0*/  IADD3 R0, P1, P4, R94, R128.reuse, R130 ;  /* 0x000000805e007210 */ /* 0x080fe20007c3e082 */
[----:B------:R-:W-:Y:S01]  /*27c0*/  IMAD R46, R46, 0x2, R113 ;  /* 0x000000022e2e7824 */ /* 0x000fe200078e0271 */
[----:B------:R-:W-:Y:S01]  /*27d0*/  IADD3 R3, P5, R94, R128, RZ ;  /* 0x000000805e037210 */ /* 0x000fe20007fbe0ff */
[----:B------:R-:W-:-:S04]  /*27e0*/  IMAD.IADD R88, R129, 0x1, R37 ;  /* 0x0000000181587824 */ /* 0x000fc800078e0225 */
[----:B------:R-:W-:Y:S01]  /*27f0*/  IMAD.X R4, R88, 0x1, R93, P5 ;  /* 0x0000000158047824 */ /* 0x000fe200028e065d */
[----:B------:R-:W-:Y:S02]  /*2800*/  IADD3.X R2, R93, R88, R125, P1, P4 ;  /* 0x000000585d027210 */ /* 0x000fe40000fe847d */
[----:B------:R-:W-:Y:S02]  /*2810*/  ISETP.GT.AND P1, PT, R39, R119, PT ;  /* 0x000000772700720c */ /* 0x000fe40003f24270 */
[CC--:B0-----:R-:W-:Y:S02]  /*2820*/  LEA R48, P0, R3.reuse, R116.reuse, 0x1 ;  /* 0x0000007403307211 */ /* 0x0c1fe400078008ff */
[----:B------:R-:W-:Y:S02]  /*2830*/  LEA R44, P5, R0, R116, 0x1 ;  /* 0x00000074002c7211 */ /* 0x000fe400078a08ff */
[----:B------:R-:W-:Y:S02]  /*2840*/  LEA.HI.X R49, R3, R117, R4, 0x1, P0 ;  /* 0x0000007503317211 */ /* 0x000fe400000f0c04 */
[----:B-1----:R-:W-:-:S02]  /*2850*/  ISETP.GE.AND P0, PT, R120, 0x1, PT ;  /* 0x000000017800780c */ /* 0x002fc40003f06270 */
[----:B------:R-:W-:Y:S01]  /*2860*/  LEA.HI.X R45, R0, R117, R2, 0x1, P5 ;  /* 0x00000075002d7211 */ /* 0x000fe200028f0c02 */
[----:B------:R-:W-:Y:S02]  /*2870*/  IMAD R0, R19, 0x6000, R29 ;  /* 0x0000600013007824 */ /* 0x000fe400078e021d */
[----:B------:R-:W-:Y:S02]  /*2880*/  IMAD.MOV.U32 R2, RZ, RZ, R39 ;  /* 0x000000ffff027224 */ /* 0x000fe400078e0027 */
        /* <DEDUP_REMOVED lines=8> */
[----:B------:R-:W-:Y:S02]  /*2910*/  IMAD R37, R124, R39, RZ ;  /* 0x000000277c257224 */ /* 0x000fe400078e02ff */
        /* <DEDUP_REMOVED lines=31> */
[----:B0-----:R-:W-:Y:S01]  /*2b10*/  IMAD.X R38, R0, 0x1, R26, P4 ;  /* 0x0000000100267824 */ /* 0x001fe200020e061a */
        /* <DEDUP_REMOVED lines=38> */
.L_x_2218:
[----:B------:R-:W-:Y:S05]  /*2d80*/  BSYNC B1 ;  /* 0x0000000000017941 */ /* 0x000fea0003800000 */
.L_x_2217:
        /* <DEDUP_REMOVED lines=22> */
[----:B------:R-:W-:-:S04]  /*2ef0*/  IADD3 R84, P1, P5, R100, R84, R33 ;  /* 0x0000005464547210 */ /* 0x000fc80007d3e021 */
[----:B------:R-:W-:Y:S02]  /*2f00*/  IADD3.X R3, R28, R3, R35, P1, P5 ;  /* 0x000000031c037210 */ /* 0x000fe40000fea423 */
[----:B------:R-:W-:-:S04]  /*2f10*/  LEA R36, P1, R86, UR4, 0x1 ;  /* 0x0000000456247c11 */ /* 0x000fc8000f8208ff */
[----:B------:R-:W-:Y:S02]  /*2f20*/  LEA.HI.X R37, R86, UR5, R37, 0x1, P1 ;  /* 0x0000000556257c11 */ /* 0x000fe400088f0c25 */
[----:B0-----:R-:W-:-:S04]  /*2f30*/  LEA R38, P1, R84, UR6, 0x1 ;  /* 0x0000000654267c11 */ /* 0x001fc8000f8208ff */
        /* <DEDUP_REMOVED lines=34> */
.L_x_2220:
[----:B------:R-:W-:Y:S05]  /*3160*/  BSYNC B1 ;  /* 0x0000000000017941 */ /* 0x000fea0003800000 */
.L_x_2219:
[----:B------:R-:W3:Y:S01]  /*3170*/  LDL R0, [R1+0x14] ;  /* 0x0000140001007983 */ /* 0x000ee20000100800 */
[----:B------:R-:W-:Y:S01]  /*3180*/  IMAD.MOV.U32 R3, RZ, RZ, R75 ;  /* 0x000000ffff037224 */ /* 0x000fe200078e004b */
[----:B------:R-:W-:Y:S01]  /*3190*/  PRMT R162, R134, 0x7610, R162 ;  /* 0x0000761086a27816 */ /* 0x000fe200000000a2 */
[----:B-12---:R-:W-:Y:S01]  /*31a0*/  IMAD.MOV.U32 R36, RZ, RZ, R78 ;  /* 0x000000ffff247224 */ /* 0x006fe200078e004e */
        /* <DEDUP_REMOVED lines=61> */
[----:B------:R-:W-:Y:S01]  /*3580*/  PRMT R140, R3, 0x7610, R140 ;  /* 0x00007610038c7816 */ /* 0x000fe2000000008c */
[----:B------:R-:W-:Y:S01]  /*3590*/  IMAD.MOV.U32 R3, RZ, RZ, R68 ;  /* 0x000000ffff037224 */ /* 0x000fe200078e0044 */
[----:B------:R-:W-:Y:S01]  /*35a0*/  PRMT R151, R36, 0x7610, R151 ;  /* 0x0000761024977816 */ /* 0x000fe20000000097 */
[----:B------:R-:W-:-:S03]  /*35b0*/  IMAD.MOV.U32 R36, RZ, RZ, R65 ;  /* 0x000000ffff247224 */ /* 0x000fc600078e0041 */
[----:B------:R-:W-:Y:S02]  /*35c0*/  PRMT R160, R3, 0x7610, R160 ;  /* 0x0000761003a07816 */ /* 0x000fe400000000a0 */
[----:B------:R-:W-:Y:S02]  /*35d0*/  PRMT R157, R36, 0x7610, R157 ;  /* 0x00007610249d7816 */ /* 0x000fe4000000009d */
[----:B---3--:R-:W-:Y:S01]  /*35e0*/  R2UR UR4, R0 ;  /* 0x00000000000472ca */ /* 0x008fe200000e0000 */
[----:B------:R-:W-:-:S05]  /*35f0*/  IMAD.MOV.U32 R0, RZ, RZ, R74 ;  /* 0x000000ffff007224 */ /* 0x000fca00078e004a */
[----:B------:R-:W-:Y:S01]  /*3600*/  PRMT R166, R0, 0x7610, R166 ;  /* 0x0000761000a67816 */ /* 0x000fe200000000a6 */
[----:B------:R-:W-:-:S05]  /*3610*/  IMAD.MOV.U32 R0, RZ, RZ, R79 ;  /* 0x000000ffff007224 */ /* 0x000fca00078e004f */
[----:B------:R-:W-:Y:S01]  /*3620*/  PRMT R181, R0, 0x7610, R181 ;  /* 0x0000761000b57816 */ /* 0x000fe200000000b5 */
[----:B------:R-:W-:Y:S01]  /*3630*/  IMAD.MOV.U32 R0, RZ, RZ, R91 ;  /* 0x000000ffff007224 */ /* 0x000fe200078e005b */
[----:B------:R-:W-:-:S04]  /*3640*/  UISETP.NE.AND UP0, UPT, UR4, 0x3, UPT ;  /* 0x000000030400788c */ /* 0x000fc8000bf05270 */
[----:B------:R-:W-:Y:S01]  /*3650*/  PRMT R227, R0, 0x7610, R227 ;  /* 0x0000761000e37816 */ /* 0x000fe200000000e3 */
[----:B------:R-:W-:Y:S01]  /*3660*/  IMAD.MOV.U32 R0, RZ, RZ, R73 ;  /* 0x000000ffff007224 */ /* 0x000fe200078e0049 */
[----:B------:R-:W-:-:S04]  /*3670*/  PLOP3.LUT P1, PT, PT, PT, UP0, 0x80, 0x0 ;  /* 0x000000000000781c */ /* 0x000fc80003f2f008 */
[----:B------:R-:W-:Y:S01]  /*3680*/  PRMT R165, R0, 0x7610, R165 ;  /* 0x0000761000a57816 */ /* 0x000fe200000000a5 */
[----:B------:R-:W-:-:S05]  /*3690*/  IMAD.MOV.U32 R0, RZ, RZ, R81 ;  /* 0x000000ffff007224 */ /* 0x000fca00078e0051 */
        /* <DEDUP_REMOVED lines=15> */
[----:B------:R-:W-:Y:S06]  /*3790*/  @!P1 BRA `(.L_x_2221) ;  /* 0x0000000000049947 */ /* 0x000fec0003800000 */
[----:B------:R-:W-:Y:S01]  /*37a0*/  BPT.TRAP 0x1 ;  /* 0x000000040000795c */ /* 0x000fe20000300000 */
.L_x_2221:
[----:B------:R-:W-:Y:S01]  /*37b0*/  IMAD R3, R19, 0x8, R18 ;  /* 0x0000000813037824 */ /* 0x000fe200078e0212 */
[----:B------:R-:W-:Y:S01]  /*37c0*/  SHF.L.U32 R0, R189, 0x1f, RZ ;  /* 0x0000001fbd007819 */ /* 0x000fe200000006ff */
[----:B------:R-:W-:Y:S03]  /*37d0*/  BSSY B1, `(.L_x_2222) ;  /* 0x0000003000017945 */ /* 0x000fe60003800000 */
[----:B------:R-:W1:Y:S02]  /*37e0*/  SYNCS.PHASECHK.TRANS64.TRYWAIT P5, [R3+URZ+0x34890], R0 ;  /* 0x03489000030075a7 */ /* 0x000e6400080a017f */
[----:B-1----:R-:W-:Y:S05]  /*37f0*/  @!P5 BRA `(.L_x_2223) ;  /* 0x000001f800ecd947 */ /* 0x002fea0003800000 */
.L_x_2550:
[----:B------:R-:W-:Y:S05]  /*3800*/  BSYNC B1 ;  /* 0x0000000000017941 */ /* 0x000fea0003800000 */
.L_x_2222:
[----:B------:R-:W-:Y:S04]  /*3810*/  BSSY B1, `(.L_x_2224) ;  /* 0x000014f000017945 */ /* 0x000fe80003800000 */
[----:B------:R-:W-:Y:S05]  /*3820*/  @P0 BRA `(.L_x_2225) ;  /* 0x0000001400340947 */ /* 0x000fea0003800000 */
[----:B------:R-:W-:Y:S01]  /*3830*/  ISETP.NE.AND P0, PT, R14, RZ, PT ;  /* 0x000000ff0e00720c */ /* 0x000fe20003f05270 */
[----:B------:R-:W-:-:S12]  /*3840*/  BSSY B2, `(.L_x_2226) ;  /* 0x0000035000027945 */ /* 0x000fd80003800000 */
[----:B------:R-:W-:Y:S05]  /*3850*/  @!P0 BRA `(.L_x_2227) ;  /* 0x0000000000cc8947 */ /* 0x000fea0003800000 */
[----:B0-----:R0:W2:Y:S01]  /*3860*/  LDS.128 R36, [R47] ;  /* 0x000000002f247984 */ /* 0x0010a20000000c00 */
[----:B------:R-:W-:Y:S01]  /*3870*/  ISETP.GE.AND P0, PT, R16, R120, PT ;  /* 0x000000781000720c */ /* 0x000fe20003f06270 */
[----:B------:R-:W-:-:S12]  /*3880*/  BSSY B3, `(.L_x_2228) ;  /* 0x000002f000037945 */ /* 0x000fd80003800000 */
[----:B0-----:R-:W-:Y:S05]  /*3890*/  @P0 BRA `(.L_x_2229) ;  /* 0x0000000000b40947 */ /* 0x001fea0003800000 */
        /* <DEDUP_REMOVED lines=45> */
.L_x_2229:
[----:B------:R-:W-:Y:S05]  /*3b70*/  BSYNC B3 ;  /* 0x0000000000037941 */ /* 0x000fea0003800000 */
.L_x_2228:
[----:B--2---:R2:W-:Y:S02]  /*3b80*/  STG.E.128 desc[UR56][R48.64], R36 ;  /* 0x0000002430007986 */ /* 0x0045e4000c101d38 */
.L_x_2227:
[----:B------:R-:W-:Y:S05]  /*3b90*/  BSYNC B2 ;  /* 0x0000000000027941 */ /* 0x000fea0003800000 */
.L_x_2226:
[----:B------:R-:W-:Y:S01]  /*3ba0*/  ISETP.NE.AND P0, PT, R10, RZ, PT ;  /* 0x000000ff0a00720c */ /* 0x000fe20003f05270 */
[----:B------:R-:W-:-:S12]  /*3bb0*/  BSSY B2, `(.L_x_2230) ;  /* 0x0000036000027945 */ /* 0x000fd80003800000 */
[----:B------:R-:W-:Y:S05]  /*3bc0*/  @!P0 BRA `(.L_x_2231) ;  /* 0x0000000000d08947 */ /* 0x000fea0003800000 */
[----:B0-2---:R0:W2:Y:S01]  /*3bd0*/  LDS.128 R36, [R46] ;  /* 0x000000002e247984 */ /* 0x0050a20000000c00 */
[----:B------:R-:W-:Y:S01]  /*3be0*/  VIADD R127, R16, 0x10 ;  /* 0x00000010107f7836 */ /* 0x000fe20000000000 */
[----:B------:R-:W-:Y:S04]  /*3bf0*/  BSSY B3, `(.L_x_2232) ;  /* 0x0000030000037945 */ /* 0x000fe80003800000 */
[----:B------:R-:W-:-:S13]  /*3c00*/  ISETP.GE.AND P0, PT, R127, R120, PT ;  /* 0x000000787f00720c */ /* 0x000fda0003f06270 */
[----:B0-----:R-:W-:Y:S05]  /*3c10*/  @P0 BRA `(.L_x_2233) ;  /* 0x0000000000b40947 */ /* 0x001fea0003800000 */
        /* <DEDUP_REMOVED lines=45> */
.L_x_2233:
[----:B------:R-:W-:Y:S05]  /*3ef0*/  BSYNC B3 ;  /* 0x0000000000037941 */ /* 0x000fea0003800000 */
.L_x_2232:
[----:B--2---:R3:W-:Y:S02]  /*3f00*/  STG.E.128 desc[UR56][R48.64+0x40], R36 ;  /* 0x0000402430007986 */ /* 0x0047e4000c101d38 */
.L_x_2231:
[----:B------:R-:W-:Y:S05]  /*3f10*/  BSYNC B2 ;  /* 0x0000000000027941 */ /* 0x000fea0003800000 */
.L_x_2230:
[----:B------:R-:W-:Y:S01]  /*3f20*/  ISETP.NE.AND P0, PT, R9, RZ, PT ;  /* 0x000000ff0900720c */ /* 0x000fe20003f05270 */
[----:B------:R-:W-:-:S12]  /*3f30*/  BSSY B2, `(.L_x_2234) ;  /* 0x0000035000027945 */ /* 0x000fd80003800000 */
[----:B------:R-:W-:Y:S05]  /*3f40*/  @!P0 BRA `(.L_x_2235) ;  /* 0x0000000000cc8947 */ /* 0x000fea0003800000 */
[----:B0-23--:R0:W2:Y:S01]  /*3f50*/  LDS.128 R36, [R47+0x4000] ;  /* 0x004000002f247984 */ /* 0x00d0a20000000c00 */
        /* <DEDUP_REMOVED lines=48> */
.L_x_2237:
[----:B------:R-:W-:Y:S05]  /*4260*/  BSYNC B3 ;  /* 0x0000000000037941 */ /* 0x000fea0003800000 */
.L_x_2236:
[----:B--2---:R4:W-:Y:S02]  /*4270*/  STG.E.128 desc[UR56][R48.64+0x80], R36 ;  /* 0x0000802430007986 */ /* 0x0049e4000c101d38 */
.L_x_2235:
[----:B------:R-:W-:Y:S05]  /*4280*/  BSYNC B2 ;  /* 0x0000000000027941 */ /* 0x000fea0003800000 */
.L_x_2234:
[----:B------:R-:W-:Y:S01]  /*4290*/  ISETP.NE.AND P0, PT, R8, RZ, PT ;  /* 0x000000ff0800720c */ /* 0x000fe20003f05270 */
[----:B------:R-:W-:-:S12]  /*42a0*/  BSSY B2, `(.L_x_2238) ;  /* 0x0000036000027945 */ /* 0x000fd80003800000 */
[----:B------:R-:W-:Y:S05]  /*42b0*/  @!P0 BRA `(.L_x_2239) ;  /* 0x0000000000d08947 */ /* 0x000fea0003800000 */
[----:B0-234-:R0:W2:Y:S01]  /*42c0*/  LDS.128 R36, [R46+0x4000] ;  /* 0x004000002e247984 */ /* 0x01d0a20000000c00 */
[----:B------:R-:W-:Y:S01]  /*42d0*/  VIADD R83, R16, 0x30 ;  /* 0x0000003010537836 */ /* 0x000fe20000000000 */
[----:B------:R-:W-:Y:S04]  /*42e0*/  BSSY B3, `(.L_x_2240) ;  /* 0x0000030000037945 */ /* 0x000fe80003800000 */
[----:B------:R-:W-:-:S13]  /*42f0*/  ISETP.GE.AND P0, PT, R83, R120, PT ;  /* 0x000000785300720c */ /* 0x000fda0003f06270 */
[----:B0-----:R-:W-:Y:S05]  /*4300*/  @P0 BRA `(.L_x_2241) ;  /* 0x0000000000b40947 */ /* 0x001fea0003800000 */
        /* <DEDUP_REMOVED lines=45> */
.L_x_2241:
[----:B------:R-:W-:Y:S05]  /*45e0*/  BSYNC B3 ;  /* 0x0000000000037941 */ /* 0x000fea0003800000 */
.L_x_2240:
[----:B--2---:R0:W-:Y:S02]  /*45f0*/  STG.E.128 desc[UR56][R48.64+0xc0], R36 ;  /* 0x0000c02430007986 */ /* 0x0041e4000c101d38 */
.L_x_2239:
[----:B------:R-:W-:Y:S05]  /*4600*/  BSYNC B2 ;  /* 0x0000000000027941 */ /* 0x000fea0003800000 */
.L_x_2238:
        /* <DEDUP_REMOVED lines=8> */
[--C-:B------:R-:W-:Y:S01]  /*4690*/  SHF.R.U64 R79, R74, 0x10, R75.reuse ;  /* 0x000000104a4f7819 */ /* 0x100fe2000000124b */
[----:B--2---:R-:W-:Y:S01]  /*46a0*/  IMAD.U32 R74, R38, 0x10000, RZ ;  /* 0x00010000264a7824 */ /* 0x004fe200078e00ff */
[----:B------:R-:W-:Y:S02]  /*46b0*/  SHF.R.U32.HI R78, RZ, 0x10, R75 ;  /* 0x00000010ff4e7819 */ /* 0x000fe4000001164b */
[--C-:B------:R-:W-:Y:S02]  /*46c0*/  SHF.R.U64 R75, R76, 0x10, R77.reuse ;  /* 0x000000104c4b7819 */ /* 0x100fe4000000124d */
[----:B------:R-:W-:Y:S02]  /*46d0*/  SHF.R.U32.HI R76, RZ, 0x10, R77 ;  /* 0x00000010ff4c7819 */ /* 0x000fe4000001164d */
[----:B------:R-:W-:Y:S01]  /*46e0*/  PRMT R178, R178, 0x5410, R75 ;  /* 0x00005410b2b27816 */ /* 0x000fe2000000004b */
[----:B------:R-:W-:Y:S01]  /*46f0*/  IMAD.U32 R75, R37, 0x10000, RZ ;  /* 0x00010000254b7824 */ /* 0x000fe200078e00ff */
[----:B------:R-:W-:-:S02]  /*4700*/  PRMT R166, R166, 0x5410, R79 ;  /* 0x00005410a6a67816 */ /* 0x000fc4000000004f */
[----:B------:R-:W-:Y:S02]  /*4710*/  PRMT R179, R179, 0x5410, R76 ;  /* 0x00005410b3b37816 */ /* 0x000fe4000000004c */
        /* <DEDUP_REMOVED lines=17> */
[C---:B------:R-:W-:Y:S01]  /*4830*/  FFMA.FTZ R82, R75.reuse, R78, -R82 ;  /* 0x0000004e4b527223 */ /* 0x040fe20000010852 */
[----:B------:R-:W-:Y:S02]  /*4840*/  IMAD.U32 R166, R166, 0x10000, RZ ;  /* 0x00010000a6a67824 */ /* 0x000fe400078e00ff */
[----:B------:R-:W-:Y:S01]  /*4850*/  FFMA.FTZ R83, R75, R80, R83 ;  /* 0x000000504b537223 */ /* 0x000fe20000010053 */
[----:B------:R-:W-:Y:S01]  /*4860*/  FFMA.FTZ R89, R74, R79, -R89 ;  /* 0x0000004f4a597223 */ /* 0x000fe20000010859 */
[C---:B------:R-:W-:Y:S01]  /*4870*/  FMUL.FTZ R76, R38.reuse, R179 ;  /* 0x000000b3264c7220 */ /* 0x040fe20000410000 */
[----:B------:R-:W-:Y:S01]  /*4880*/  FMUL.FTZ R78, R38, R177 ;  /* 0x000000b1264e7220 */ /* 0x000fe20000410000 */
[----:B------:R-:W-:Y:S02]  /*4890*/  IMAD.U32 R39, R39, 0x10000, RZ ;  /* 0x0001000027277824 */ /* 0x000fe400078e00ff */
        /* <DEDUP_REMOVED lines=12> */
.L_x_2245:
[----:B------:R-:W-:Y:S05]  /*4960*/  BSYNC B3 ;  /* 0x0000000000037941 */ /* 0x000fea0003800000 */
.L_x_2244:
[----:B--2---:R0:W-:Y:S02]  /*4970*/  STG.E.128 desc[UR56][R48.64+0x100], R36 ;  /* 0x0001002430007986 */ /* 0x0041e4000c101d38 */
.L_x_2243:
[----:B------:R-:W-:Y:S05]  /*4980*/  BSYNC B2 ;  /* 0x0000000000027941 */ /* 0x000fea0003800000 */
.L_x_2242:
[----:B------:R-:W-:-:S13]  /*4990*/  ISETP.NE.AND P0, PT, R6, RZ, PT ;  /* 0x000000ff0600720c */ /* 0x000fda0003f05270 */
[----:B------:R-:W-:Y:S05]  /*49a0*/  @!P0 BRA `(.L_x_2225) ;  /* 0x0000000000d48947 */ /* 0x000fea0003800000 */
[----:B0-234-:R0:W2:Y:S01]  /*49b0*/  LDS.128 R36, [R46+0x8000] ;  /* 0x008000002e247984 */ /* 0x01d0a20000000c00 */
[----:B------:R-:W-:Y:S01]  /*49c0*/  VIADD R75, R16, 0x50 ;  /* 0x00000050104b7836 */ /* 0x000fe20000000000 */
[----:B------:R-:W-:Y:S04]  /*49d0*/  BSSY B2, `(.L_x_2246) ;  /* 0x0000031000027945 */ /* 0x000fe80003800000 */
[----:B------:R-:W-:-:S13]  /*49e0*/  ISETP.GE.AND P0, PT, R75, R120, PT ;  /* 0x000000784b00720c */ /* 0x000fda0003f06270 */
[----:B0-----:R-:W-:Y:S05]  /*49f0*/  @P0 BRA `(.L_x_2247) ;  /* 0x0000000000b80947 */ /* 0x001fea0003800000 */
        /* <DEDUP_REMOVED lines=46> */
.L_x_2247:
[----:B------:R-:W-:Y:S05]  /*4ce0*/  BSYNC B2 ;  /* 0x0000000000027941 */ /* 0x000fea0003800000 */
.L_x_2246:
[----:B--2---:R0:W-:Y:S02]  /*4cf0*/  STG.E.128 desc[UR56][R48.64+0x140], R36 ;  /* 0x0001402430007986 */ /* 0x0041e4000c101d38 */
.L_x_2225:
[----:B------:R-:W-:Y:S05]  /*4d00*/  BSYNC B1 ;  /* 0x0000000000017941 */ /* 0x000fea0003800000 */
.L_x_2224:
[----:B------:R-:W-:Y:S05]  /*4d10*/  @P4 BRA `(.L_x_2248) ;  /* 0x0000005400c44947 */ /* 0x000fea0003800000 */
[----:B------:R-:W-:Y:S01]  /*4d20*/  ISETP.NE.AND P0, PT, R14, RZ, PT ;  /* 0x000000ff0e00720c */ /* 0x000fe20003f05270 */
[----:B------:R-:W-:-:S12]  /*4d30*/  BSSY B1, `(.L_x_2249) ;  /* 0x0000036000017945 */ /* 0x000fd80003800000 */
[----:B------:R-:W-:Y:S05]  /*4d40*/  @!P0 BRA `(.L_x_2250) ;  /* 0x0000000000d08947 */ /* 0x000fea0003800000 */
[----:B0-234-:R0:W2:Y:S01]  /*4d50*/  LDS.128 R36, [R47+0x2000] ;  /* 0x002000002f247984 */ /* 0x01d0a20000000c00 */
[----:B------:R-:W-:Y:S01]  /*4d60*/  ISETP.GE.AND P0, PT, R16, R120, PT ;  /* 0x000000781000720c */ /* 0x000fe20003f06270 */
[----:B------:R-:W-:-:S12]  /*4d70*/  BSSY B2, `(.L_x_2251) ;  /* 0x0000030000027945 */ /* 0x000fd80003800000 */
[----:B0-----:R-:W-:Y:S05]  /*4d80*/  @P0 BRA `(.L_x_2252) ;  /* 0x0000000000b80947 */ /* 0x001fea0003800000 */
        /* <DEDUP_REMOVED lines=46> */
.L_x_2252:
[----:B------:R-:W-:Y:S05]  /*5070*/  BSYNC B2 ;  /* 0x0000000000027941 */ /* 0x000fea0003800000 */
.L_x_2251:
[----:B--2---:R0:W-:Y:S02]  /*5080*/  STG.E.128 desc[UR56][R44.64], R36 ;  /* 0x000000242c007986 */ /* 0x0041e4000c101d38 */
.L_x_2250:
[----:B------:R-:W-:Y:S05]  /*5090*/  BSYNC B1 ;  /* 0x0000000000017941 */ /* 0x000fea0003800000 */
.L_x_2249:
        /* <DEDUP_REMOVED lines=54> */
.L_x_2256:
[----:B------:R-:W-:Y:S05]  /*5400*/  BSYNC B2 ;  /* 0x0000000000027941 */ /* 0x000fea0003800000 */
.L_x_2255:
[----:B--2---:R0:W-:Y:S02]  /*5410*/  STG.E.128 desc[UR56][R44.64+0x40], R36 ;  /* 0x000040242c007986 */ /* 0x0041e4000c101d38 */
.L_x_2254:
[----:B------:R-:W-:Y:S05]  /*5420*/  BSYNC B1 ;  /* 0x0000000000017941 */ /* 0x000fea0003800000 */
.L_x_2253:
        /* <DEDUP_REMOVED lines=54> */
.L_x_2260:
[----:B------:R-:W-:Y:S05]  /*5790*/  BSYNC B2 ;  /* 0x0000000000027941 */ /* 0x000fea0003800000 */
.L_x_2259:
[----:B--2---:R0:W-:Y:S02]  /*57a0*/  STG.E.128 desc[UR56][R44.64+0x80], R36 ;  /* 0x000080242c007986 */ /* 0x0041e4000c101d38 */
.L_x_2258:
[----:B------:R-:W-:Y:S05]  /*57b0*/  BSYNC B1 ;  /* 0x0000000000017941 */ /* 0x000fea0003800000 */
.L_x_2257:
        /* <DEDUP_REMOVED lines=54> */
.L_x_2264:
[----:B------:R-:W-:Y:S05]  /*5b20*/  BSYNC B2 ;  /* 0x0000000000027941 */ /* 0x000fea0003800000 */
.L_x_2263:
[----:B--2---:R0:W-:Y:S02]  /*5b30*/  STG.E.128 desc[UR56][R44.64+0xc0], R36 ;  /* 0x0000c0242c007986 */ /* 0x0041e4000c101d38 */
.L_x_2262:
[----:B------:R-:W-:Y:S05]  /*5b40*/  BSYNC B1 ;  /* 0x0000000000017941 */ /* 0x000fea0003800000 */
.L_x_2261:
        /* <DEDUP_REMOVED lines=54> */
.L_x_2268:
[----:B------:R-:W-:Y:S05]  /*5eb0*/  BSYNC B2 ;  /* 0x0000000000027941 */ /* 0x000fea0003800000 */
.L_x_2267:
[----:B--2---:R0:W-:Y:S02]  /*5ec0*/  STG.E.128 desc[UR56][R44.64+0x100], R36 ;  /* 0x000100242c007986 */ /* 0x0041e4000c101d38 */
.L_x_2266:
[----:B------:R-:W-:Y:S05]  /*5ed0*/  BSYNC B1 ;  /* 0x0000000000017941 */ /* 0x000fea0003800000 */
.L_x_2265:
        /* <DEDUP_REMOVED lines=53> */
.L_x_2270:
[----:B------:R-:W-:Y:S05]  /*6230*/  BSYNC B1 ;  /* 0x0000000000017941 */ /* 0x000fea0003800000 */
.L_x_2269:
[----:B--2---:R0:W-:Y:S01]  /*6240*/  STG.E.128 desc[UR56][R44.64+0x140], R36 ;  /* 0x000140242c007986 */ /* 0x0041e2000c101d38 */
[----:B------:R-:W-:Y:S05]  /*6250*/  BRA `(.L_x_2248) ;  /* 0x0000004000747947 */ /* 0x000fea0003800000 */
.L_x_2216:
[----:B------:R-:W-:Y:S01]  /*6260*/  ISETP.GE.AND P4, PT, R184, R4, PT ;  /* 0x00000004b800720c */ /* 0x000fe20003f86270 */
[----:B------:R-:W-:Y:S01]  /*6270*/  BSSY B1, `(.L_x_2271) ;  /* 0x000002e000017945 */ /* 0x000fe20003800000 */
[----:B------:R-:W-:Y:S02]  /*6280*/  CS2R R62, SRZ ;  /* 0x00000000003e7805 */ /* 0x000fe4000001ff00 */
[----:B0-----:R-:W-:Y:S02]  /*6290*/  CS2R R38, SRZ ;  /* 0x0000000000267805 */ /* 0x001fe4000001ff00 */
        /* <DEDUP_REMOVED lines=43> */
.L_x_2272:
[----:B------:R-:W-:Y:S05]  /*6550*/  BSYNC B1 ;  /* 0x0000000000017941 */ /* 0x000fea0003800000 */
.L_x_2271:
        /* <DEDUP_REMOVED lines=47> */
.L_x_2274:
[----:B------:R-:W-:Y:S05]  /*6850*/  BSYNC B1 ;  /* 0x0000000000017941 */ /* 0x000fea0003800000 */
.L_x_2273:
[----:B------:R-:W2:Y:S01]  /*6860*/  LDL R0, [R1+0x14] ;  /* 0x0000140001007983 */ /* 0x000ea20000100800 */
        /* <DEDUP_REMOVED lines=32> */
[----:B------:R-:W-:-:S03]  /*6a70*/  IMAD.MOV.U32 R84, RZ, RZ, R57 ;  /* 0x000000ffff547224 */ /* 0x000fc600078e0039 */
        /* <DEDUP_REMOVED lines=24> */
[----:B------:R-:W-:Y:S02]  /*6c00*/  PRMT R227, R3, 0x7610, R227 ;  /* 0x0000761003e37816 */ /* 0x000fe400000000e3 */
[----:B------:R-:W-:Y:S02]  /*6c10*/  PRMT R194, R84, 0x7610, R194 ;  /* 0x0000761054c27816 */ /* 0x000fe400000000c2 */
[----:B--2---:R-:W-:Y:S01]  /*6c20*/  R2UR UR4, R0 ;  /* 0x00000000000472ca */ /* 0x004fe200000e0000 */
[----:B------:R-:W-:-:S05]  /*6c30*/  IMAD.MOV.U32 R0, RZ, RZ, R36 ;  /* 0x000000ffff007224 */ /* 0x000fca00078e0024 */
[----:B------:R-:W-:Y:S01]  /*6c40*/  PRMT R231, R0, 0x7610, R231 ;  /* 0x0000761000e77816 */ /* 0x000fe200000000e7 */
[----:B------:R-:W-:-:S05]  /*6c50*/  IMAD.MOV.U32 R0, RZ, RZ, R43 ;  /* 0x000000ffff007224 */ /* 0x000fca00078e002b */
[----:B------:R-:W-:Y:S01]  /*6c60*/  PRMT R150, R150, 0x5410, R0 ;  /* 0x0000541096967816 */ /* 0x000fe20000000000 */
[----:B------:R-:W-:Y:S01]  /*6c70*/  IMAD.MOV.U32 R0, RZ, RZ, R47 ;  /* 0x000000ffff007224 */ /* 0x000fe200078e002f */
[----:B------:R-:W-:Y:S02]  /*6c80*/  UISETP.NE.AND UP0, UPT, UR4, 0x3, UPT ;  /* 0x000000030400788c */ /* 0x000fe4000bf05270 */
[----:B------:R-:W-:Y:S01]  /*6c90*/  PRMT R150, R85, 0x7610, R150 ;  /* 0x0000761055967816 */ /* 0x000fe20000000096 */
[----:B------:R-:W-:Y:S01]  /*6ca0*/  IMAD.MOV.U32 R85, RZ, RZ, R66 ;  /* 0x000000ffff557224 */ /* 0x000fe200078e0042 */
[----:B------:R-:W-:Y:S01]  /*6cb0*/  PRMT R178, R0, 0x7610, R178 ;  /* 0x0000761000b27816 */ /* 0x000fe200000000b2 */
[----:B------:R-:W-:Y:S01]  /*6cc0*/  IMAD.MOV.U32 R0, RZ, RZ, R51 ;  /* 0x000000ffff007224 */ /* 0x000fe200078e0033 */
[----:B------:R-:W-:Y:S02]  /*6cd0*/  PLOP3.LUT P1, PT, PT, PT, UP0, 0x80, 0x0 ;  /* 0x000000000000781c */ /* 0x000fe40003f2f008 */
        /* <DEDUP_REMOVED lines=28> */
.L_x_2275:
[----:B------:R-:W-:Y:S01]  /*6ea0*/  IMAD R3, R19, 0x8, R18 ;  /* 0x0000000813037824 */ /* 0x000fe200078e0212 */
[----:B------:R-:W-:Y:S01]  /*6eb0*/  SHF.L.U32 R0, R189, 0x1f, RZ ;  /* 0x0000001fbd007819 */ /* 0x000fe200000006ff */
[----:B------:R-:W0:Y:S01]  /*6ec0*/  LDC R146, c[0x0][0x2e4] ;  /* 0x0000b900ff927b82 */ /* 0x000e220000000800 */
[----:B------:R-:W-:Y:S02]  /*6ed0*/  BSSY B1, `(.L_x_2276) ;  /* 0x0000004000017945 */ /* 0x000fe40003800000 */
[----:B------:R-:W1:Y:S05]  /*6ee0*/  SYNCS.PHASECHK.TRANS64.TRYWAIT P5, [R3+URZ+0x34890], R0 ;  /* 0x03489000030075a7 */ /* 0x000e6a00080a017f */
[----:B------:R-:W2:Y:S01]  /*6ef0*/  LDC.64 R126, c[0x0][0x2f0] ;  /* 0x0000bc00ff7e7b82 */ /* 0x000ea20000000a00 */
[----:B-1----:R-:W-:Y:S05]  /*6f00*/  @!P5 BRA `(.L_x_2277) ;  /* 0x000001c4003cd947 */ /* 0x002fea0003800000 */
.L_x_2551:
[----:B------:R-:W-:Y:S05]  /*6f10*/  BSYNC B1 ;  /* 0x0000000000017941 */ /* 0x000fea0003800000 */
.L_x_2276:
        /* <DEDUP_REMOVED lines=45> */
[--C-:B------:R-:W-:Y:S01]  /*71f0*/  SHF.R.U32.HI R168, RZ, 0x10, R45.reuse ;  /* 0x00000010ffa87819 */ /* 0x100fe2000001162d */
[----:B0-----:R-:W-:Y:S01]  /*7200*/  IMAD.U32 R169, R85, 0x10000, RZ ;  /* 0x0001000055a97824 */ /* 0x001fe200078e00ff */
[----:B------:R-:W-:Y:S02]  /*7210*/  PRMT R172, R161, 0x5432, R172 ;  /* 0x00005432a1ac7816 */ /* 0x000fe400000000ac */
[----:B------:R-:W-:Y:S02]  /*7220*/  PRMT R173, R173, 0x5410, R168 ;  /* 0x00005410adad7816 */ /* 0x000fe400000000a8 */
[----:B------:R-:W-:Y:S01]  /*7230*/  SHF.R.U64 R44, R44, 0x10, R45 ;  /* 0x000000102c2c7819 */ /* 0x000fe2000000122d */
[----:B------:R-:W-:Y:S01]  /*7240*/  IMAD.U32 R170, R172, 0x10000, RZ ;  /* 0x00010000acaa7824 */ /* 0x000fe200078e00ff */
[----:B------:R-:W-:Y:S01]  /*7250*/  LOP3.LUT R171, R89, 0xffff0000, RZ, 0xc0, !PT ;  /* 0xffff000059ab7812 */ /* 0x000fe200078ec0ff */
[----:B------:R-:W-:Y:S01]  /*7260*/  IMAD.U32 R168, R173, 0x10000, RZ ;  /* 0x00010000ada87824 */ /* 0x000fe200078e00ff */
[----:B------:R-:W-:Y:S01]  /*7270*/  SHF.R.U64 R45, R46, 0x10, R47 ;  /* 0x000000102e2d7819 */ /* 0x000fe2000000122f */
[C---:B------:R-:W-:Y:S01]  /*7280*/  FMUL.FTZ R174, R175.reuse, R170 ;  /* 0x000000aaafae7220 */ /* 0x040fe20000410000 */
[----:B------:R-:W-:Y:S01]  /*7290*/  SHF.R.U64 R46, R56, 0x10, R57 ;  /* 0x00000010382e7819 */ /* 0x000fe20000001239 */
[-C--:B------:R-:W-:Y:S01]  /*72a0*/  FMUL.FTZ R89, R175, R168.reuse ;  /* 0x000000a8af597220 */ /* 0x080fe20000410000 */
[----:B------:R-:W-:Y:S01]  /*72b0*/  SHF.R.U64 R56, R58, 0x10, R59 ;  /* 0x000000103a387819 */ /* 0x000fe2000000123b */
[C---:B------:R-:W-:Y:S01]  /*72c0*/  FFMA.FTZ R168, R169.reuse, R168, -R174 ;  /* 0x000000a8a9a87223 */ /* 0x040fe200000108ae */
[----:B------:R-:W-:Y:S01]  /*72d0*/  LOP3.LUT R172, R172, 0xffff0000, RZ, 0xc0, !PT ;  /* 0xffff0000acac7812 */ /* 0x000fe200078ec0ff */
[----:B------:R-:W-:Y:S01]  /*72e0*/  FFMA.FTZ R89, R169, R170, R89 ;  /* 0x000000aaa9597223 */ /* 0x000fe20000010059 */
[----:B------:R-:W-:Y:S01]  /*72f0*/  LOP3.LUT R174, R173, 0xffff0000, RZ, 0xc0, !PT ;  /* 0xffff0000adae7812 */ /* 0x000fe200078ec0ff */
[----:B------:R-:W-:Y:S01]  /*7300*/  IMAD.U32 R170, R87, 0x10000, RZ ;  /* 0x0001000057aa7824 */ /* 0x000fe200078e00ff */
[----:B------:R-:W-:Y:S01]  /*7310*/  SHF.R.U32.HI R58, RZ, 0x10, R59 ;  /* 0x00000010ff3a7819 */ /* 0x000fe2000001163b */
[C---:B------:R-:W-:Y:S01]  /*7320*/  FMUL.FTZ R176, R171.reuse, R172 ;  /* 0x000000acabb07220 */ /* 0x040fe20000410000 */
[----:B------:R-:W-:Y:S01]  /*7330*/  SHF.R.U32.HI R47, RZ, 0x10, R47 ;  /* 0x00000010ff2f7819 */ /* 0x000fe2000001162f */
[-C--:B------:R-:W-:Y:S01]  /*7340*/  FMUL.FTZ R173, R171, R174.reuse ;  /* 0x000000aeabad7220 */ /* 0x080fe20000410000 */
[----:B------:R-:W-:Y:S01]  /*7350*/  LOP3.LUT R59, R85, 0xffff0000, RZ, 0xc0, !PT ;  /* 0xffff0000553b7812 */ /* 0x000fe200078ec0ff */
[----:B------:R-:W-:Y:S01]  /*7360*/  IMAD.U32 R85, R88, 0x10000, RZ ;  /* 0x0001000058557824 */ /* 0x000fe200078e00ff */
[----:B------:R-:W-:Y:S01]  /*7370*/  PRMT R58, R159, 0x5432, R58 ;  /* 0x000054329f3a7816 */ /* 0x000fe2000000003a */
[----:B------:R-:W-:Y:S01]  /*7380*/  IMAD.U32 R57, R84, 0x10000, RZ ;  /* 0x0001000054397824 */ /* 0x000fe200078e00ff */
[----:B------:R-:W-:Y:S01]  /*7390*/  PRMT R47, R178, 0x5410, R47 ;  /* 0x00005410b22f7816 */ /* 0x000fe2000000002f */
[C---:B------:R-:W-:Y:S01]  /*73a0*/  FFMA.FTZ R171, R59.reuse, R174, -R176 ;  /* 0x000000ae3bab7223 */ /* 0x040fe200000108b0 */
[----:B------:R-:W-:Y:S01]  /*73b0*/  FFMA.FTZ R172, R59, R172, R173 ;  /* 0x000000ac3bac7223 */ /* 0x000fe200000100ad */
[----:B------:R-:W-:Y:S01]  /*73c0*/  IMAD.U32 R173, R91, 0x10000, RZ ;  /* 0x000100005bad7824 */ /* 0x000fe200078e00ff */
[----:B------:R-:W-:Y:S01]  /*73d0*/  PRMT R45, R177, 0x5410, R45 ;  /* 0x00005410b12d7816 */ /* 0x000fe2000000002d */
[----:B------:R-:W-:Y:S01]  /*73e0*/  IMAD.U32 R174, R58, 0x10000, RZ ;  /* 0x000100003aae7824 */ /* 0x000fe200078e00ff */
[----:B------:R-:W-:Y:S01]  /*73f0*/  PRMT R46, R160, 0x5432, R46 ;  /* 0x00005432a02e7816 */ /* 0x000fe2000000002e */
[----:B------:R-:W-:Y:S01]  /*7400*/  IMAD.U32 R175, R47, 0x10000, RZ ;  /* 0x000100002faf7824 */ /* 0x000fe200078e00ff */
[----:B------:R-:W-:Y:S01]  /*7410*/  LOP3.LUT R91, R91, 0xffff0000, RZ, 0xc0, !PT ;  /* 0xffff00005b5b7812 */ /* 0x000fe200078ec0ff */
[-C--:B------:R-:W-:Y:S01]  /*7420*/  FMUL.FTZ R177, R173, R174.reuse ;  /* 0x000000aeadb17220 */ /* 0x080fe20000410000 */
[----:B------:R-:W-:Y:S01]  /*7430*/  PRMT R44, R153, 0x5432, R44 ;  /* 0x00005432992c7816 */ /* 0x000fe2000000002c */
[-C--:B------:R-:W-:Y:S01]  /*7440*/  FMUL.FTZ R173, R173, R175.reuse ;  /* 0x000000afadad7220 */ /* 0x080fe20000410000 */
[----:B------:R-:W-:Y:S01]  /*7450*/  LOP3.LUT R58, R58, 0xffff0000, RZ, 0xc0, !PT ;  /* 0xffff00003a3a7812 */ /* 0x000fe200078ec0ff */
[C---:B------:R-:W-:Y:S01]  /*7460*/  FFMA.FTZ R177, R170.reuse, R175, -R177 ;  /* 0x000000afaab17223 */ /* 0x040fe200000108b1 */
[----:B------:R-:W-:Y:S01]  /*7470*/  LOP3.LUT R176, R47, 0xffff0000, RZ, 0xc0, !PT ;  /* 0xffff00002fb07812 */ /* 0x000fe200078ec0ff */
[----:B------:R-:W-:Y:S01]  /*7480*/  FFMA.FTZ R173, R170, R174, R173 ;  /* 0x000000aeaaad7223 */ /* 0x000fe200000100ad */
[----:B------:R-:W-:Y:S01]  /*7490*/  LOP3.LUT R87, R87, 0xffff0000, RZ, 0xc0, !PT ;  /* 0xffff000057577812 */ /* 0x000fe200078ec0ff */
[----:B------:R-:W-:Y:S01]  /*74a0*/  IMAD.U32 R174, R46, 0x10000, RZ ;  /* 0x000100002eae7824 */ /* 0x000fe200078e00ff */
[----:B------:R-:W-:Y:S01]  /*74b0*/  LOP3.LUT R88, R88, 0xffff0000, RZ, 0xc0, !PT ;  /* 0xffff000058587812 */ /* 0x000fe200078ec0ff */
[----:B------:R-:W-:Y:S01]  /*74c0*/  FMUL.FTZ R178, R91, R58 ;  /* 0x0000003a5bb27220 */ /* 0x000fe20000410000 */
[----:B------:R-:W-:-:S02]  /*74d0*/  IMAD.U32 R170, R44, 0x10000, RZ ;  /* 0x000100002caa7824 */ /* 0x000fc400078e00ff */
[-C--:B------:R-:W-:Y:S01]  /*74e0*/  FMUL.FTZ R180, R91, R176.reuse ;  /* 0x000000b05bb47220 */ /* 0x080fe20000410000 */
[----:B------:R-:W-:Y:S01]  /*74f0*/  LOP3.LUT R47, R46, 0xffff0000, RZ, 0xc0, !PT ;  /* 0xffff00002e2f7812 */ /* 0x000fe200078ec0ff */
[----:B------:R-:W-:Y:S01]  /*7500*/  FFMA.FTZ R178, R87, R176, -R178 ;  /* 0x000000b057b27223 */ /* 0x000fe200000108b2 */
[----:B------:R-:W-:Y:S01]  /*7510*/  LOP3.LUT R91, R44, 0xffff0000, RZ, 0xc0, !PT ;  /* 0xffff00002c5b7812 */ /* 0x000fe200078ec0ff */
[C---:B------:R-:W-:Y:S01]  /*7520*/  FMUL.FTZ R44, R85.reuse, R174 ;  /* 0x000000ae552c7220 */ /* 0x040fe20000410000 */
[----:B------:R-:W-:Y:S01]  /*7530*/  LOP3.LUT R84, R84, 0xffff0000, RZ, 0xc0, !PT ;  /* 0xffff000054547812 */ /* 0x000fe200078ec0ff */
[----:B------:R-:W-:Y:S01]  /*7540*/  FMUL.FTZ R85, R85, R170 ;  /* 0x000000aa55557220 */ /* 0x000fe20000410000 */
[----:B------:R-:W-:Y:S01]  /*7550*/  FFMA.FTZ R180, R87, R58, R180 ;  /* 0x0000003a57b47223 */ /* 0x000fe200000100b4 */
[----:B------:R-:W-:Y:S01]  /*7560*/  FMUL.FTZ R87, R88, R47 ;  /* 0x0000002f58577220 */ /* 0x000fe20000410000 */
[----:B------:R-:W-:Y:S01]  /*7570*/  PRMT R56, R158, 0x5432, R56 ;  /* 0x000054329e387816 */ /* 0x000fe20000000038 */
[C---:B------:R-:W-:Y:S01]  /*7580*/  FFMA.FTZ R44, R57.reuse, R170, -R44 ;  /* 0x000000aa392c7223 */ /* 0x040fe2000001082c */
[----:B------:R-:W-:Y:S01]  /*7590*/  FFMA.FTZ R85, R57, R174, R85 ;  /* 0x000000ae39557223 */ /* 0x000fe20000010055 */
[----:B------:R-:W-:-:S02]  /*75a0*/  IMAD.U32 R59, R90, 0x10000, RZ ;  /* 0x000100005a3b7824 */ /* 0x000fc400078e00ff */
[-C--:B------:R-:W-:Y:S01]  /*75b0*/  FMUL.FTZ R57, R88, R91.reuse ;  /* 0x0000005b58397220 */ /* 0x080fe20000410000 */
[----:B------:R-:W-:Y:S01]  /*75c0*/  FFMA.FTZ R87, R84, R91, -R87 ;  /* 0x0000005b54577223 */ /* 0x000fe20000010857 */
[----:B------:R-:W-:Y:S01]  /*75d0*/  LOP3.LUT R90, R90, 0xffff0000, RZ, 0xc0, !PT ;  /* 0xffff00005a5a7812 */ /* 0x000fe200078ec0ff */
[C---:B------:R-:W-:Y:S01]  /*75e0*/  IMAD.U32 R58, R45.reuse, 0x10000, RZ ;  /* 0x000100002d3a7824 */ /* 0x040fe200078e00ff */
[C---:B------:R-:W-:Y:S01]  /*75f0*/  LOP3.LUT R91, R56.reuse, 0xffff0000, RZ, 0xc0, !PT ;  /* 0xffff0000385b7812 */ /* 0x040fe200078ec0ff */
[----:B------:R-:W-:Y:S01]  /*7600*/  IMAD.U32 R46, R56, 0x10000, RZ ;  /* 0x00010000382e7824 */ /* 0x000fe200078e00ff */
[----:B------:R-:W-:Y:S01]  /*7610*/  LOP3.LUT R45, R45, 0xffff0000, RZ, 0xc0, !PT ;  /* 0xffff00002d2d7812 */ /* 0x000fe200078ec0ff */
[----:B------:R-:W-:Y:S02]  /*7620*/  IMAD.U32 R169, R86, 0x10000, RZ ;  /* 0x0001000056a97824 */ /* 0x000fe400078e00ff */
[----:B------:R-:W-:Y:S01]  /*7630*/  FFMA.FTZ R84, R84, R47, R57 ;  /* 0x0000002f54547223 */ /* 0x000fe20000010039 */
[----:B------:R-:W-:Y:S01]  /*7640*/  LOP3.LUT R86, R86, 0xffff0000, RZ, 0xc0, !PT ;  /* 0xffff000056567812 */ /* 0x000fe200078ec0ff */
[C---:B------:R-:W-:Y:S01]  /*7650*/  FMUL.FTZ R56, R59.reuse, R46 ;  /* 0x0000002e3b387220 */ /* 0x040fe20000410000 */
[C---:B------:R-:W-:Y:S01]  /*7660*/  FMUL.FTZ R47, R90.reuse, R91 ;  /* 0x0000005b5a2f7220 */ /* 0x040fe20000410000 */
[----:B------:R-:W-:Y:S01]  /*7670*/  FMUL.FTZ R59, R59, R58 ;  /* 0x0000003a3b3b7220 */ /* 0x000fe20000410000 */
[-C--:B------:R-:W-:Y:S01]  /*7680*/  FMUL.FTZ R90, R90, R45.reuse ;  /* 0x0000002d5a5a7220 */ /* 0x080fe20000410000 */
[----:B------:R-:W-:Y:S01]  /*7690*/  F2FP.BF16.F32.PACK_AB R87, R87, R44 ;  /* 0x0000002c5757723e */ /* 0x000fe200000010ff */
        /* <DEDUP_REMOVED lines=10> */
[----:B------:R-:W-:Y:S01]  /*7740*/  F2FP.BF16.F32.PACK_AB R91, R180, R173 ;  /* 0x000000adb45b723e */ /* 0x000fe200000010ff */
[----:B------:R-:W-:Y:S01]  /*7750*/  IMAD.MOV.U32 R87, RZ, RZ, R177 ;  /* 0x000000ffff577224 */ /* 0x000fe200078e00b1 */
[----:B------:R-:W-:Y:S02]  /*7760*/  F2FP.BF16.F32.PACK_AB R86, R47, R56 ;  /* 0x000000382f56723e */ /* 0x000fe400000010ff */
[----:B------:R-:W-:-:S07]  /*7770*/  F2FP.BF16.F32.PACK_AB R90, R90, R59 ;  /* 0x0000003b5a5a723e */ /* 0x000fce00000010ff */
.L_x_2283:
[----:B------:R-:W-:Y:S05]  /*7780*/  BSYNC B3 ;  /* 0x0000000000037941 */ /* 0x000fea0003800000 */
.L_x_2282:
[----:B0-----:R0:W-:Y:S04]  /*7790*/  STG.E.128 desc[UR56][R138.64], R84 ;  /* 0x000000548a007986 */ /* 0x0011e8000c101d38 */
[----:B--2---:R0:W-:Y:S02]  /*77a0*/  @!P4 STG.E.128 desc[UR56][R140.64], R88 ;  /* 0x000000588c00c986 */ /* 0x0041e4000c101d38 */
.L_x_2281:
[----:B------:R-:W-:Y:S05]  /*77b0*/  BSYNC B2 ;  /* 0x0000000000027941 */ /* 0x000fea0003800000 */
.L_x_2280:
        /* <DEDUP_REMOVED lines=127> */
.L_x_2287:
[----:B------:R-:W-:Y:S05]  /*7fb0*/  BSYNC B3 ;  /* 0x0000000000037941 */ /* 0x000fea0003800000 */
.L_x_2286:
[----:B0-----:R3:W-:Y:S04]  /*7fc0*/  STG.E.128 desc[UR56][R84.64], R44 ;  /* 0x0000002c54007986 */ /* 0x0017e8000c101d38 */
[----:B--2---:R3:W-:Y:S02]  /*7fd0*/  @!P4 STG.E.128 desc[UR56][R86.64], R56 ;  /* 0x000000385600c986 */ /* 0x0047e4000c101d38 */
.L_x_2285:
[----:B------:R-:W-:Y:S05]  /*7fe0*/  BSYNC B2 ;  /* 0x0000000000027941 */ /* 0x000fea0003800000 */
.L_x_2284:
        /* <DEDUP_REMOVED lines=17> */
[-C--:B------:R-:W-:Y:S02]  /*8100*/  LEA.HI.X R53, R43, R117.reuse, R44, 0x1, P5 ;  /* 0x000000752b357211 */ /* 0x080fe400028f0c2c */
[----:B------:R-:W-:Y:S02]  /*8110*/  SHF.R.S32.HI R43, RZ, 0x1f, R40 ;  /* 0x0000001fff2b7819 */ /* 0x000fe40000011428 */
[C---:B------:R-:W-:Y:S02]  /*8120*/  @!P4 LEA R54, P5, R134.reuse, R116, 0x1 ;  /* 0x000000748636c211 */ /* 0x040fe400078a08ff */
[----:B------:R-:W-:Y:S02]  /*8130*/  LEA.HI R43, R43, R40, RZ, 0x3 ;  /* 0x000000282b2b7211 */ /* 0x000fe400078f18ff */
[----:B------:R-:W-:Y:S01]  /*8140*/  LOP3.LUT R40, R191, 0x38, R41, 0xf8, !PT ;  /* 0x00000038bf287812 */ /* 0x000fe200078ef829 */
[----:B------:R-:W-:Y:S01]  /*8150*/  IMAD R41, R19, 0x6000, R136 ;  /* 0x0000600013297824 */ /* 0x000fe200078e0288 */
[----:B------:R-:W-:Y:S01]  /*8160*/  @!P4 LEA.HI.X R55, R134, R117, R42, 0x1, P5 ;  /* 0x000000758637c211 */ /* 0x000fe200028f0c2a */
[----:B------:R-:W-:Y:S01]  /*8170*/  IMAD.SHL.U32 R43, R43, 0x400, RZ ;  /* 0x000004002b2b7824 */ /* 0x000fe200078e00ff */
[----:B------:R-:W-:Y:S01]  /*8180*/  LOP3.LUT R40, R40, R197, RZ, 0x3c, !PT ;  /* 0x000000c528287212 */ /* 0x000fe200078e3cff */
[----:B------:R-:W-:Y:S01]  /*8190*/  IMAD R41, R41, 0x2, R18 ;  /* 0x0000000229297824 */ /* 0x000fe200078e0212 */
[----:B------:R-:W-:-:S02]  /*81a0*/  ISETP.GE.AND P5, PT, R187, R120, PT ;  /* 0x00000078bb00720c */ /* 0x000fc40003fa6270 */
[----:B------:R-:W-:-:S05]  /*81b0*/  LOP3.LUT R43, R43, 0x7fffe000, RZ, 0xc0, !PT ;  /* 0x7fffe0002b2b7812 */ /* 0x000fca00078ec0ff */
[----:B------:R-:W-:-:S04]  /*81c0*/  IMAD R43, R196, 0x200, R43 ;  /* 0x00000200c42b7824 */ /* 0x000fc800078e022b */
[----:B------:R-:W-:-:S04]  /*81d0*/  IMAD.IADD R40, R43, 0x1, R40 ;  /* 0x000000012b287824 */ /* 0x000fc800078e0228 */
[----:B------:R-:W-:-:S04]  /*81e0*/  IMAD R43, R19, 0x6000, R40 ;  /* 0x00006000132b7824 */ /* 0x000fc800078e0228 */
[----:B------:R-:W-:Y:S02]  /*81f0*/  IMAD R44, R43, 0x2, R18 ;  /* 0x000000022b2c7824 */ /* 0x000fe400078e0212 */
        /* <DEDUP_REMOVED lines=95> */
.L_x_2289:
[----:B------:R-:W-:Y:S05]  /*87f0*/  BSYNC B2 ;  /* 0x0000000000027941 */ /* 0x000fea0003800000 */
.L_x_2288:
[----:B--2---:R4:W-:Y:S04]  /*8800*/  STG.E.128 desc[UR56][R52.64], R40 ;  /* 0x0000002834007986 */ /* 0x0049e8000c101d38 */
[----:B---3--:R4:W-:Y:S02]  /*8810*/  @!P4 STG.E.128 desc[UR56][R54.64], R44 ;  /* 0x0000002c3600c986 */ /* 0x0089e4000c101d38 */
.L_x_2279:
[----:B------:R-:W-:Y:S05]  /*8820*/  BSYNC B1 ;  /* 0x0000000000017941 */ /* 0x000fea0003800000 */
.L_x_2278:
        /* <DEDUP_REMOVED lines=19> */
[----:B------:R-:W-:Y:S01]  /*8960*/  LOP3.LUT R36, R190, 0x38, R37, 0xf8, !PT ;  /* 0x00000038be247812 */ /* 0x000fe200078ef825 */
[----:B------:R-:W-:-:S10]  /*8970*/  IMAD.SHL.U32 R39, R39, 0x400, RZ ;  /* 0x0000040027277824 */ /* 0x000fd400078e00ff */
[--C-:B------:R-:W-:Y:S02]  /*8980*/  @!P0 SHF.R.S32.HI R41, RZ, 0x1f, R37.reuse ;  /* 0x0000001fff298819 */ /* 0x100fe40000011425 */
[----:B------:R-:W-:Y:S02]  /*8990*/  @!P0 IADD3 R38, P4, P5, R96, R128, R37 ;  /* 0x0000008060268210 */ /* 0x000fe40007d9e025 */
[----:B------:R-:W-:Y:S02]  /*89a0*/  LOP3.LUT R37, R36, R223, RZ, 0x3c, !PT ;  /* 0x000000df24257212 */ /* 0x000fe400078e3cff */
[----:B------:R-:W-:Y:S02]  /*89b0*/  LOP3.LUT R36, R39, 0x7fffe000, RZ, 0xc0, !PT ;  /* 0x7fffe00027247812 */ /* 0x000fe400078ec0ff */
[----:B------:R-:W-:Y:S02]  /*89c0*/  @!P0 IADD3.X R41, R95, R48, R41, P4, P5 ;  /* 0x000000305f298210 */ /* 0x000fe400027ea429 */
[----:B------:R-:W-:Y:S01]  /*89d0*/  IADD3 R36, R37, R36, R198 ;  /* 0x0000002425247210 */ /* 0x000fe20007ffe0c6 */
[----:B------:R-:W-:Y:S01]  /*89e0*/  IMAD R37, R19, 0x6000, R137 ;  /* 0x0000600013257824 */ /* 0x000fe200078e0289 */
[----:B---3--:R-:W-:-:S03]  /*89f0*/  LEA R44, P4, R40, R116, 0x1 ;  /* 0x00000074282c7211 */ /* 0x008fc600078808ff */
[----:B------:R-:W-:Y:S01]  /*8a00*/  IMAD R39, R19, 0x6000, R36 ;  /* 0x0000600013277824 */ /* 0x000fe200078e0224 */
[----:B------:R-:W-:Y:S01]  /*8a10*/  LEA.HI.X R45, R40, R117, R42, 0x1, P4 ;  /* 0x00000075282d7211 */ /* 0x000fe200020f0c2a */
[--C-:B------:R-:W-:Y:S01]  /*8a20*/  IMAD R37, R37, 0x2, R18.reuse ;  /* 0x0000000225257824 */ /* 0x100fe200078e0212 */
[----:B------:R-:W-:Y:S01]  /*8a30*/  @!P0 LEA R46, P4, R38, R116, 0x1 ;  /* 0x00000074262e8211 */ /* 0x000fe200078808ff */
[----:B------:R-:W-:-:S03]  /*8a40*/  IMAD R40, R39, 0x2, R18 ;  /* 0x0000000227287824 */ /* 0x000fc600078e0212 */
[----:B------:R-:W-:Y:S02]  /*8a50*/  @!P0 LEA.HI.X R47, R38, R117, R41, 0x1, P4 ;  /* 0x00000075262f8211 */ /* 0x000fe400020f0c29 */
[----:B------:R-:W2:Y:S01]  /*8a60*/  LDS.128 R36, [R37+0x1c400] ;  /* 0x01c4000025247984 */ /* 0x000ea20000000c00 */
[----:B------:R-:W-:-:S03]  /*8a70*/  ISETP.GE.AND P4, PT, R22, R120, PT ;  /* 0x000000781600720c */ /* 0x000fc60003f86270 */
[----:B------:R-:W3:Y:S10]  /*8a80*/  LDS.128 R40, [R40+0x1c400] ;  /* 0x01c4000028287984 */ /* 0x000ef40000000c00 */
[----:B------:R-:W-:Y:S05]  /*8a90*/  @P4 BRA `(.L_x_2293) ;  /* 0x00000004006c4947 */ /* 0x000fea0003800000 */
[--C-:B------:R-:W-:Y:S01]  /*8aa0*/  SHF.R.U64 R58, R80, 0x10, R81.reuse ;  /* 0x00000010503a7819 */ /* 0x100fe20000001251 */
[----:B---3--:R-:W-:Y:S01]  /*8ab0*/  IMAD.U32 R57, R41, 0x10000, RZ ;  /* 0x0001000029397824 */ /* 0x008fe200078e00ff */
[----:B------:R-:W-:Y:S01]  /*8ac0*/  SHF.R.U32.HI R81, RZ, 0x10, R81 ;  /* 0x00000010ff517819 */ /* 0x000fe20000011651 */
[----:B--2---:R-:W-:Y:S01]  /*8ad0*/  IMAD.U32 R51, R37, 0x10000, RZ ;  /* 0x0001000025337824 */ /* 0x004fe200078e00ff */
[--C-:B0-----:R-:W-:Y:S01]  /*8ae0*/  SHF.R.U64 R86, R68, 0x10, R69.reuse ;  /* 0x0000001044567819 */ /* 0x101fe20000001245 */
        /* <DEDUP_REMOVED lines=8> */
[--C-:B------:R-:W-:Y:S02]  /*8b70*/  SHF.R.U64 R70, R82, 0x10, R83.reuse ;  /* 0x0000001052467819 */ /* 0x100fe40000001253 */
[----:B------:R-:W-:Y:S01]  /*8b80*/  PRMT R167, R167, 0x5410, R68 ;  /* 0x00005410a7a77816 */ /* 0x000fe20000000044 */
[----:B------:R-:W-:Y:S01]  /*8b90*/  IMAD.U32 R68, R228, 0x10000, RZ ;  /* 0x00010000e4447824 */ /* 0x000fe200078e00ff */
[----:B------:R-:W-:Y:S02]  /*8ba0*/  SHF.R.U32.HI R83, RZ, 0x10, R83 ;  /* 0x00000010ff537819 */ /* 0x000fe40000011653 */
[----:B------:R-:W-:Y:S01]  /*8bb0*/  PRMT R227, R227, 0x5410, R58 ;  /* 0x00005410e3e37816 */ /* 0x000fe2000000003a */
[----:B------:R-:W-:Y:S01]  /*8bc0*/  IMAD.U32 R58, R182, 0x10000, RZ ;  /* 0x00010000b63a7824 */ /* 0x000fe200078e00ff */
[----:B------:R-:W-:-:S02]  /*8bd0*/  PRMT R179, R179, 0x5410, R84 ;  /* 0x00005410b3b37816 */ /* 0x000fc40000000054 */
        /* <DEDUP_REMOVED lines=10> */
[----:B------:R-:W-:Y:S01]  /*8c80*/  LOP3.LUT R54, R43, 0xffff0000, RZ, 0xc0, !PT ;  /* 0xffff00002b367812 */ /* 0x000fe200078ec0ff */
[----:B------:R-:W-:Y:S01]  /*8c90*/  FFMA.FTZ R43, R51, R58, -R70 ;  /* 0x0000003a332b7223 */ /* 0x000fe20000010846 */
[----:B------:R-:W-:Y:S01]  /*8ca0*/  LOP3.LUT R53, R37, 0xffff0000, RZ, 0xc0, !PT ;  /* 0xffff000025357812 */ /* 0x000fe200078ec0ff */
[----:B------:R-:W-:Y:S01]  /*8cb0*/  FMUL.FTZ R70, R52, R228 ;  /* 0x000000e434467220 */ /* 0x000fe20000410000 */
[----:B------:R-:W-:-:S02]  /*8cc0*/  IMAD.U32 R58, R194, 0x10000, RZ ;  /* 0x00010000c23a7824 */ /* 0x000fc400078e00ff */
[----:B------:R-:W-:Y:S01]  /*8cd0*/  FFMA.FTZ R51, R51, R68, R80 ;  /* 0x0000004433337223 */ /* 0x000fe20000010050 */
[-C--:B------:R-:W-:Y:S01]  /*8ce0*/  FMUL.FTZ R68, R52, R182.reuse ;  /* 0x000000b634447220 */ /* 0x080fe20000410000 */
[----:B------:R-:W-:Y:S01]  /*8cf0*/  PRMT R181, R181, 0x5410, R86 ;  /* 0x00005410b5b57816 */ /* 0x000fe20000000056 */
[C---:B------:R-:W-:Y:S01]  /*8d00*/  FFMA.FTZ R52, R53.reuse, R182, -R70 ;  /* 0x000000b635347223 */ /* 0x040fe20000010846 */
[----:B------:R-:W-:Y:S01]  /*8d10*/  FMUL.FTZ R70, R56, R58 ;  /* 0x0000003a38467220 */ /* 0x000fe20000410000 */
[----:B------:R-:W-:Y:S01]  /*8d20*/  LOP3.LUT R59, R194, 0xffff0000, RZ, 0xc0, !PT ;  /* 0xffff0000c23b7812 */ /* 0x000fe200078ec0ff */
[----:B------:R-:W-:Y:S01]  /*8d30*/  FFMA.FTZ R56, R53, R228, R68 ;  /* 0x000000e435387223 */ /* 0x000fe20000010044 */
[----:B------:R-:W-:Y:S01]  /*8d40*/  LOP3.LUT R179, R179, 0xffff0000, RZ, 0xc0, !PT ;  /* 0xffff0000b3b37812 */ /* 0x000fe200078ec0ff */
[----:B------:R-:W-:Y:S01]  /*8d50*/  FFMA.FTZ R69, R55, R58, R69 ;  /* 0x0000003a37457223 */ /* 0x000fe20000010045 */
[----:B------:R-:W-:Y:S02]  /*8d60*/  IMAD.U32 R68, R227, 0x10000, RZ ;  /* 0x00010000e3447824 */ /* 0x000fe400078e00ff */
[----:B------:R-:W-:Y:S01]  /*8d70*/  FFMA.FTZ R53, R55, R57, -R70 ;  /* 0x0000003937357223 */ /* 0x000fe20000010846 */
[----:B------:R-:W-:-:S02]  /*8d80*/  IMAD.U32 R58, R181, 0x10000, RZ ;  /* 0x00010000b53a7824 */ /* 0x000fc400078e00ff */
[C---:B------:R-:W-:Y:S01]  /*8d90*/  FMUL.FTZ R55, R54.reuse, R59 ;  /* 0x0000003b36377220 */ /* 0x040fe20000410000 */
[-C--:B------:R-:W-:Y:S01]  /*8da0*/  FMUL.FTZ R57, R54, R179.reuse ;  /* 0x000000b336397220 */ /* 0x080fe20000410000 */
[C---:B------:R-:W-:Y:S01]  /*8db0*/  FMUL.FTZ R54, R41.reuse, R68 ;  /* 0x0000004429367220 */ /* 0x040fe20000410000 */
[-C--:B------:R-:W-:Y:S01]  /*8dc0*/  FMUL.FTZ R41, R41, R58.reuse ;  /* 0x0000003a29297220 */ /* 0x080fe20000410000 */
[----:B------:R-:W-:Y:S01]  /*8dd0*/  LOP3.LUT R50, R39, 0xffff0000, RZ, 0xc0, !PT ;  /* 0xffff000027327812 */ /* 0x000fe200078ec0ff */
[----:B------:R-:W-:Y:S01]  /*8de0*/  IMAD.U32 R37, R38, 0x10000, RZ ;  /* 0x0001000026257824 */ /* 0x000fe200078e00ff */
[----:B------:R-:W-:Y:S01]  /*8df0*/  LOP3.LUT R40, R40, 0xffff0000, RZ, 0xc0, !PT ;  /* 0xffff000028287812 */ /* 0x000fe200078ec0ff */
[----:B------:R-:W-:Y:S01]  /*8e00*/  FFMA.FTZ R54, R49, R58, -R54 ;  /* 0x0000003a31367223 */ /* 0x000fe20000010836 */
[----:B------:R-:W-:Y:S01]  /*8e10*/  LOP3.LUT R227, R227, 0xffff0000, RZ, 0xc0, !PT ;  /* 0xffff0000e3e37812 */ /* 0x000fe200078ec0ff */
[----:B------:R-:W-:Y:S01]  /*8e20*/  FFMA.FTZ R49, R49, R68, R41 ;  /* 0x0000004431317223 */ /* 0x000fe20000010029 */
[----:B------:R-:W-:Y:S01]  /*8e30*/  LOP3.LUT R181, R181, 0xffff0000, RZ, 0xc0, !PT ;  /* 0xffff0000b5b57812 */ /* 0x000fe200078ec0ff */
[C---:B------:R-:W-:Y:S01]  /*8e40*/  IMAD.U32 R41, R183.reuse, 0x10000, RZ ;  /* 0x00010000b7297824 */ /* 0x040fe200078e00ff */
[----:B------:R-:W-:Y:S01]  /*8e50*/  LOP3.LUT R39, R38, 0xffff0000, RZ, 0xc0, !PT ;  /* 0xffff000026277812 */ /* 0x000fe200078ec0ff */
[C---:B------:R-:W-:Y:S01]  /*8e60*/  IMAD.U32 R38, R42.reuse, 0x10000, RZ ;  /* 0x000100002a267824 */ /* 0x040fe200078e00ff */
[----:B------:R-:W-:Y:S01]  /*8e70*/  LOP3.LUT R42, R42, 0xffff0000, RZ, 0xc0, !PT ;  /* 0xffff00002a2a7812 */ /* 0x000fe200078ec0ff */
[C---:B------:R-:W-:Y:S01]  /*8e80*/  FFMA.FTZ R70, R50.reuse, R179, -R55 ;  /* 0x000000b332467223 */ /* 0x040fe20000010837 */
[----:B------:R-:W-:Y:S01]  /*8e90*/  FFMA.FTZ R80, R50, R59, R57 ;  /* 0x0000003b32507223 */ /* 0x000fe20000010039 */
[----:B------:R-:W-:Y:S01]  /*8ea0*/  LOP3.LUT R183, R183, 0xffff0000, RZ, 0xc0, !PT ;  /* 0xffff0000b7b77812 */ /* 0x000fe200078ec0ff */
[C---:B------:R-:W-:Y:S01]  /*8eb0*/  FMUL.FTZ R55, R40.reuse, R227 ;  /* 0x000000e328377220 */ /* 0x040fe20000410000 */
[----:B------:R-:W-:Y:S01]  /*8ec0*/  FMUL.FTZ R57, R40, R181 ;  /* 0x000000b528397220 */ /* 0x000fe20000410000 */
[C---:B------:R-:W-:Y:S01]  /*8ed0*/  IMAD.U32 R40, R167.reuse, 0x10000, RZ ;  /* 0x00010000a7287824 */ /* 0x040fe200078e00ff */
[----:B------:R-:W-:Y:S01]  /*8ee0*/  LOP3.LUT R167, R167, 0xffff0000, RZ, 0xc0, !PT ;  /* 0xffff0000a7a77812 */ /* 0x000fe200078ec0ff */
[----:B------:R-:W-:Y:S01]  /*8ef0*/  FMUL.FTZ R50, R38, R41 ;  /* 0x0000002926327220 */ /* 0x000fe20000410000 */
[----:B------:R-:W-:Y:S01]  /*8f00*/  LOP3.LUT R36, R36, 0xffff0000, RZ, 0xc0, !PT ;  /* 0xffff000024247812 */ /* 0x000fe200078ec0ff */
[----:B------:R-:W-:Y:S01]  /*8f10*/  FMUL.FTZ R58, R42, R183 ;  /* 0x000000b72a3a7220 */ /* 0x000fe20000410000 */
[-C--:B------:R-:W-:Y:S01]  /*8f20*/  FMUL.FTZ R38, R38, R40.reuse ;  /* 0x0000002826267220 */ /* 0x080fe20000410000 */
[----:B------:R-:W-:Y:S01]  /*8f30*/  FMUL.FTZ R42, R42, R167 ;  /* 0x000000a72a2a7220 */ /* 0x000fe20000410000 */
[----:B------:R-:W-:Y:S01]  /*8f40*/  FFMA.FTZ R50, R37, R40, -R50 ;  /* 0x0000002825327223 */ /* 0x000fe20000010832 */
        /* <DEDUP_REMOVED lines=15> */
[----:B------:R-:W-:-:S07]  /*9040*/  F2FP.BF16.F32.PACK_AB R43, R80, R69 ;  /* 0x00000045502b723e */ /* 0x000fce00000010ff */
.L_x_2293:
[----:B------:R-:W-:Y:S05]  /*9050*/  BSYNC B2 ;  /* 0x0000000000027941 */ /* 0x000fea0003800000 */
.L_x_2292:
[----:B--2---:R2:W-:Y:S04]  /*9060*/  STG.E.128 desc[UR56][R44.64], R36 ;  /* 0x000000242c007986 */ /* 0x0045e8000c101d38 */
[----:B---3--:R2:W-:Y:S02]  /*9070*/  @!P0 STG.E.128 desc[UR56][R46.64], R40 ;  /* 0x000000282e008986 */ /* 0x0085e4000c101d38 */
.L_x_2291:
[----:B------:R-:W-:Y:S05]  /*9080*/  BSYNC B1 ;  /* 0x0000000000017941 */ /* 0x000fea0003800000 */
.L_x_2290:
        /* <DEDUP_REMOVED lines=14> */
[----:B------:R-:W-:-:S11]  /*9170*/  LOP3.LUT R36, R190, 0x38, R39, 0xf8, !PT ;  /* 0x00000038be247812 */ /* 0x000fd600078ef827 */
[--C-:B------:R-:W-:Y:S02]  /*9180*/  @!P0 SHF.R.S32.HI R41, RZ, 0x1f, R39.reuse ;  /* 0x0000001fff298819 */ /* 0x100fe40000011427 */
[----:B------:R-:W-:Y:S01]  /*9190*/  @!P0 IADD3 R38, P4, P5, R96, R128, R39 ;  /* 0x0000008060268210 */ /* 0x000fe20007d9e027 */
[----:B------:R-:W-:Y:S01]  /*91a0*/  IMAD.SHL.U32 R39, R37, 0x400, RZ ;  /* 0x0000040025277824 */ /* 0x000fe200078e00ff */
[----:B------:R-:W-:Y:S02]  /*91b0*/  LOP3.LUT R37, R36, R223, RZ, 0x3c, !PT ;  /* 0x000000df24257212 */ /* 0x000fe400078e3cff */
[----:B------:R-:W-:Y:S02]  /*91c0*/  @!P0 IADD3.X R41, R95, R48, R41, P4, P5 ;  /* 0x000000305f298210 */ /* 0x000fe400027ea429 */
[----:B------:R-:W-:Y:S02]  /*91d0*/  LOP3.LUT R36, R39, 0x7fffe000, RZ, 0xc0, !PT ;  /* 0x7fffe00027247812 */ /* 0x000fe400078ec0ff */
[----:B---3--:R-:W-:-:S02]  /*91e0*/  LEA R44, P4, R40, R116, 0x1 ;  /* 0x00000074282c7211 */ /* 0x008fc400078808ff */
[----:B------:R-:W-:Y:S01]  /*91f0*/  IADD3 R36, R37, R36, R198 ;  /* 0x0000002425247210 */ /* 0x000fe20007ffe0c6 */
[C---:B------:R-:W-:Y:S01]  /*9200*/  IMAD R37, R19.reuse, 0x6000, R133 ;  /* 0x0000600013257824 */ /* 0x040fe200078e0285 */
[-C--:B------:R-:W-:Y:S02]  /*9210*/  LEA.HI.X R45, R40, R117.reuse, R42, 0x1, P4 ;  /* 0x00000075282d7211 */ /* 0x080fe400020f0c2a */
        /* <DEDUP_REMOVED lines=99> */
.L_x_2297:
[----:B------:R-:W-:Y:S05]  /*9850*/  BSYNC B2 ;  /* 0x0000000000027941 */ /* 0x000fea0003800000 */
.L_x_2296:
[----:B--2---:R2:W-:Y:S04]  /*9860*/  STG.E.128 desc[UR56][R44.64], R36 ;  /* 0x000000242c007986 */ /* 0x0045e8000c101d38 */
[----:B---3--:R2:W-:Y:S02]  /*9870*/  @!P0 STG.E.128 desc[UR56][R46.64], R40 ;  /* 0x000000282e008986 */ /* 0x0085e4000c101d38 */
.L_x_2295:
[----:B------:R-:W-:Y:S05]  /*9880*/  BSYNC B1 ;  /* 0x0000000000017941 */ /* 0x000fea0003800000 */
.L_x_2294:
        /* <DEDUP_REMOVED lines=12> */
[C---:B------:R-:W-:Y:S02]  /*9950*/  LEA R44, P0, R45.reuse, R116, 0x1 ;  /* 0x000000742d2c7211 */ /* 0x040fe400078008ff */
[----:B------:R-:W-:Y:S01]  /*9960*/  SHF.R.S32.HI R37, RZ, 0x1f, R36 ;  /* 0x0000001fff257819 */ /* 0x000fe20000011424 */
[----:B------:R-:W-:Y:S01]  /*9970*/  IMAD.SHL.U32 R47, R36, 0x8, RZ ;  /* 0x00000008242f7824 */ /* 0x000fe200078e00ff */
[----:B------:R-:W-:Y:S02]  /*9980*/  LEA.HI.X R45, R45, R117, R46, 0x1, P0 ;  /* 0x000000752d2d7211 */ /* 0x000fe400000f0c2e */
[----:B------:R-:W-:Y:S02]  /*9990*/  LEA.HI R37, R37, R36, RZ, 0x3 ;  /* 0x0000002425257211 */ /* 0x000fe400078f18ff */
[----:B------:R-:W-:-:S03]  /*99a0*/  LOP3.LUT R36, R190, 0x38, R47, 0xf8, !PT ;  /* 0x00000038be247812 */ /* 0x000fc600078ef82f */
[----:B------:R-:W-:Y:S01]  /*99b0*/  IMAD.SHL.U32 R38, R37, 0x400, RZ ;  /* 0x0000040025267824 */ /* 0x000fe200078e00ff */
[----:B------:R-:W-:-:S04]  /*99c0*/  LOP3.LUT R37, R36, R223, RZ, 0x3c, !PT ;  /* 0x000000df24257212 */ /* 0x000fc800078e3cff */
[----:B------:R-:W-:-:S04]  /*99d0*/  LOP3.LUT R36, R38, 0x7fffe000, RZ, 0xc0, !PT ;  /* 0x7fffe00026247812 */ /* 0x000fc800078ec0ff */
[----:B------:R-:W-:Y:S01]  /*99e0*/  IADD3 R36, R37, R36, R198 ;  /* 0x0000002425247210 */ /* 0x000fe20007ffe0c6 */
[----:B------:R-:W-:-:S04]  /*99f0*/  IMAD R37, R19, 0x6000, R132 ;  /* 0x0000600013257824 */ /* 0x000fc800078e0284 */
        /* <DEDUP_REMOVED lines=20> */
[----:B------:R-:W-:Y:S01]  /*9b40*/  PRMT R156, R156, 0x5410, R57 ;  /* 0x000054109c9c7816 */ /* 0x000fe20000000039 */
[----:B------:R-:W-:Y:S01]  /*9b50*/  IMAD.U32 R57, R153, 0x10000, RZ ;  /* 0x0001000099397824 */ /* 0x000fe200078e00ff */
[----:B------:R-:W-:Y:S02]  /*9b60*/  SHF.R.U32.HI R74, RZ, 0x10, R75 ;  /* 0x00000010ff4a7819 */ /* 0x000fe4000001164b */
[----:B------:R-:W-:Y:S01]  /*9b70*/  SHF.R.U32.HI R62, RZ, 0x10, R63 ;  /* 0x00000010ff3e7819 */ /* 0x000fe2000001163f */
[----:B------:R-:W-:Y:S01]  /*9b80*/  FMUL.FTZ R63, R52, R57 ;  /* 0x00000039343f7220 */ /* 0x000fe20000410000 */
[----:B------:R-:W-:Y:S01]  /*9b90*/  PRMT R154, R154, 0x5410, R61 ;  /* 0x000054109a9a7816 */ /* 0x000fe2000000003d */
[-C--:B------:R-:W-:Y:S01]  /*9ba0*/  FMUL.FTZ R61, R52, R59.reuse ;  /* 0x0000003b343d7220 */ /* 0x080fe20000410000 */
[----:B------:R-:W-:Y:S01]  /*9bb0*/  LOP3.LUT R53, R41, 0xffff0000, RZ, 0xc0, !PT ;  /* 0xffff000029357812 */ /* 0x000fe200078ec0ff */
[C---:B------:R-:W-:Y:S01]  /*9bc0*/  FFMA.FTZ R63, R46.reuse, R59, R63 ;  /* 0x0000003b2e3f7223 */ /* 0x040fe2000001003f */
[----:B------:R-:W-:Y:S01]  /*9bd0*/  PRMT R155, R155, 0x5410, R74 ;  /* 0x000054109b9b7816 */ /* 0x000fe2000000004a */
[----:B------:R-:W-:Y:S01]  /*9be0*/  FFMA.FTZ R58, R46, R57, -R61 ;  /* 0x000000392e3a7223 */ /* 0x000fe2000001083d */
[----:B------:R-:W-:-:S02]  /*9bf0*/  LOP3.LUT R56, R157, 0xffff0000, RZ, 0xc0, !PT ;  /* 0xffff00009d387812 */ /* 0x000fc400078ec0ff */
        /* <DEDUP_REMOVED lines=8> */
[C---:B------:R-:W-:Y:S01]  /*9c80*/  FMUL.FTZ R59, R54.reuse, R61 ;  /* 0x0000003d363b7220 */ /* 0x040fe20000410000 */
[----:B------:R-:W-:Y:S01]  /*9c90*/  FFMA.FTZ R53, R49, R52, -R60 ;  /* 0x0000003431357223 */ /* 0x000fe2000001083c */
[----:B------:R-:W-:Y:S01]  /*9ca0*/  IMAD.U32 R40, R39, 0x10000, RZ ;  /* 0x0001000027287824 */ /* 0x000fe200078e00ff */
[----:B------:R-:W-:Y:S01]  /*9cb0*/  LOP3.LUT R55, R43, 0xffff0000, RZ, 0xc0, !PT ;  /* 0xffff00002b377812 */ /* 0x000fe200078ec0ff */
[----:B------:R-:W-:Y:S01]  /*9cc0*/  FMUL.FTZ R54, R54, R57 ;  /* 0x0000003936367220 */ /* 0x000fe20000410000 */
[----:B------:R-:W-:Y:S01]  /*9cd0*/  LOP3.LUT R52, R155, 0xffff0000, RZ, 0xc0, !PT ;  /* 0xffff00009b347812 */ /* 0x000fe200078ec0ff */
[----:B------:R-:W-:Y:S01]  /*9ce0*/  FFMA.FTZ R56, R49, R56, R46 ;  /* 0x0000003831387223 */ /* 0x000fe2000001002e */
[----:B------:R-:W-:Y:S01]  /*9cf0*/  PRMT R152, R152, 0x5410, R65 ;  /* 0x0000541098987816 */ /* 0x000fe20000000041 */
[C---:B------:R-:W-:Y:S01]  /*9d00*/  FFMA.FTZ R61, R40.reuse, R61, R54 ;  /* 0x0000003d283d7223 */ /* 0x040fe20000010036 */
[----:B------:R-:W-:Y:S01]  /*9d10*/  LOP3.LUT R46, R151, 0xffff0000, RZ, 0xc0, !PT ;  /* 0xffff0000972e7812 */ /* 0x000fe200078ec0ff */
[----:B------:R-:W-:Y:S01]  /*9d20*/  FFMA.FTZ R59, R40, R57, -R59 ;  /* 0x00000039283b7223 */ /* 0x000fe2000001083b */
[----:B------:R-:W-:Y:S01]  /*9d30*/  LOP3.LUT R41, R39, 0xffff0000, RZ, 0xc0, !PT ;  /* 0xffff000027297812 */ /* 0x000fe200078ec0ff */
[----:B------:R-:W-:Y:S01]  /*9d40*/  FMUL.FTZ R54, R55, R52 ;  /* 0x0000003437367220 */ /* 0x000fe20000410000 */
[----:B------:R-:W-:-:S02]  /*9d50*/  IMAD.U32 R49, R156, 0x10000, RZ ;  /* 0x000100009c317824 */ /* 0x000fc400078e00ff */
[-C--:B------:R-:W-:Y:S01]  /*9d60*/  FMUL.FTZ R62, R55, R46.reuse ;  /* 0x0000002e373e7220 */ /* 0x080fe20000410000 */
[----:B------:R-:W-:Y:S01]  /*9d70*/  IMAD.U32 R40, R152, 0x10000, RZ ;  /* 0x0001000098287824 */ /* 0x000fe200078e00ff */
[----:B------:R-:W-:Y:S01]  /*9d80*/  LOP3.LUT R156, R156, 0xffff0000, RZ, 0xc0, !PT ;  /* 0xffff00009c9c7812 */ /* 0x000fe200078ec0ff */
[C---:B------:R-:W-:Y:S02]  /*9d90*/  IMAD.U32 R37, R36.reuse, 0x10000, RZ ;  /* 0x0001000024257824 */ /* 0x040fe400078e00ff */
[C---:B------:R-:W-:Y:S01]  /*9da0*/  FFMA.FTZ R60, R41.reuse, R46, -R54 ;  /* 0x0000002e293c7223 */ /* 0x040fe20000010836 */
[----:B------:R-:W-:Y:S01]  /*9db0*/  LOP3.LUT R36, R36, 0xffff0000, RZ, 0xc0, !PT ;  /* 0xffff000024247812 */ /* 0x000fe200078ec0ff */
[----:B------:R-:W-:Y:S01]  /*9dc0*/  FMUL.FTZ R54, R50, R40 ;  /* 0x0000002832367220 */ /* 0x000fe20000410000 */
[----:B------:R-:W-:Y:S01]  /*9dd0*/  LOP3.LUT R152, R152, 0xffff0000, RZ, 0xc0, !PT ;  /* 0xffff000098987812 */ /* 0x000fe200078ec0ff */
[----:B------:R-:W-:Y:S01]  /*9de0*/  FFMA.FTZ R62, R41, R52, R62 ;  /* 0x00000034293e7223 */ /* 0x000fe2000001003e */
[----:B------:R-:W-:Y:S01]  /*9df0*/  FMUL.FTZ R41, R51, R156 ;  /* 0x0000009c33297220 */ /* 0x000fe20000410000 */
[-C--:B------:R-:W-:Y:S01]  /*9e00*/  FMUL.FTZ R46, R50, R49.reuse ;  /* 0x00000031322e7220 */ /* 0x080fe20000410000 */
[----:B------:R-:W-:Y:S01]  /*9e10*/  FFMA.FTZ R54, R37, R49, R54 ;  /* 0x0000003125367223 */ /* 0x000fe20000010036 */
[----:B------:R-:W-:-:S02]  /*9e20*/  IMAD.U32 R43, R42, 0x10000, RZ ;  /* 0x000100002a2b7824 */ /* 0x000fc400078e00ff */
[----:B------:R-:W-:Y:S01]  /*9e30*/  FFMA.FTZ R49, R36, R152, -R41 ;  /* 0x0000009824317223 */ /* 0x000fe20000010829 */
[----:B------:R-:W-:Y:S01]  /*9e40*/  LOP3.LUT R42, R42, 0xffff0000, RZ, 0xc0, !PT ;  /* 0xffff00002a2a7812 */ /* 0x000fe200078ec0ff */
[----:B------:R-:W-:Y:S01]  /*9e50*/  FFMA.FTZ R50, R37, R40, -R46 ;  /* 0x0000002825327223 */ /* 0x000fe2000001082e */
[----:B------:R-:W-:Y:S01]  /*9e60*/  FMUL.FTZ R51, R51, R152 ;  /* 0x0000009833337220 */ /* 0x000fe20000410000 */
[C---:B------:R-:W-:Y:S01]  /*9e70*/  LOP3.LUT R41, R154.reuse, 0xffff0000, RZ, 0xc0, !PT ;  /* 0xffff00009a297812 */ /* 0x040fe200078ec0ff */
[----:B------:R-:W-:Y:S01]  /*9e80*/  IMAD.U32 R46, R154, 0x10000, RZ ;  /* 0x000100009a2e7824 */ /* 0x000fe200078e00ff */
[C---:B------:R-:W-:Y:S01]  /*9e90*/  LOP3.LUT R37, R150.reuse, 0xffff0000, RZ, 0xc0, !PT ;  /* 0xffff000096257812 */ /* 0x040fe200078ec0ff */
[----:B------:R-:W-:Y:S02]  /*9ea0*/  IMAD.U32 R40, R150, 0x10000, RZ ;  /* 0x0001000096287824 */ /* 0x000fe400078e00ff */
        /* <DEDUP_REMOVED lines=21> */
.L_x_2299:
[----:B------:R-:W-:Y:S05]  /*a000*/  BSYNC B1 ;  /* 0x0000000000017941 */ /* 0x000fea0003800000 */
.L_x_2298:
        /* <DEDUP_REMOVED lines=10> */
.L_x_2215:
[----:B------:R-:W2:Y:S02]  /*a0b0*/  LDL R36, [R1+0x14] ;  /* 0x0000140001247983 */ /* 0x000ea40000100800 */
[----:B--2---:R-:W-:-:S13]  /*a0c0*/  R2UR UR4, R36 ;  /* 0x00000000240472ca */ /* 0x004fda00000e0000 */
[----:B------:R-:W-:-:S06]  /*a0d0*/  UISETP.NE.AND UP0, UPT, UR4, 0x3, UPT ;  /* 0x000000030400788c */ /* 0x000fcc000bf05270 */
[----:B------:R-:W-:-:S13]  /*a0e0*/  PLOP3.LUT P1, PT, PT, PT, UP0, 0x80, 0x0 ;  /* 0x000000000000781c */ /* 0x000fda0003f2f008 */
[----:B------:R-:W-:Y:S05]  /*a0f0*/  @!P1 BRA `(.L_x_2300) ;  /* 0x0000000000049947 */ /* 0x000fea0003800000 */
[----:B------:R-:W-:Y:S01]  /*a100*/  BPT.TRAP 0x1 ;  /* 0x000000040000795c */ /* 0x000fe20000300000 */
.L_x_2300:
        /* <DEDUP_REMOVED lines=8> */
.L_x_2552:
[----:B------:R-:W-:Y:S05]  /*a190*/  BSYNC B1 ;  /* 0x0000000000017941 */ /* 0x000fea0003800000 */
.L_x_2301:
[----:B------:R-:W-:Y:S04]  /*a1a0*/  BSSY B1, `(.L_x_2303) ;  /* 0x0000014000017945 */ /* 0x000fe80003800000 */
[----:B------:R-:W-:Y:S05]  /*a1b0*/  @P0 BRA `(.L_x_2304) ;  /* 0x0000000000480947 */ /* 0x000fea0003800000 */
[----:B------:R-:W-:Y:S02]  /*a1c0*/  ISETP.NE.AND P4, PT, R14, RZ, PT ;  /* 0x000000ff0e00720c */ /* 0x000fe40003f85270 */
        /* <DEDUP_REMOVED lines=17> */
.L_x_2304:
[----:B------:R-:W-:Y:S05]  /*a2e0*/  BSYNC B1 ;  /* 0x0000000000017941 */ /* 0x000fea0003800000 */
.L_x_2303:
[----:B------:R-:W-:-:S13]  /*a2f0*/  ISETP.GE.AND P0, PT, R209, R4, PT ;  /* 0x00000004d100720c */ /* 0x000fda0003f06270 */
[----:B------:R-:W-:Y:S05]  /*a300*/  @P0 BRA `(.L_x_2248) ;  /* 0x0000000000480947 */ /* 0x000fea0003800000 */
[----:B------:R-:W-:Y:S02]  /*a310*/  ISETP.NE.AND P4, PT, R14, RZ, PT ;  /* 0x000000ff0e00720c */ /* 0x000fe40003f85270 */
        /* <DEDUP_REMOVED lines=17> */
.L_x_2248:
[----:B------:R-:W-:Y:S05]  /*a430*/  BSYNC B0 ;  /* 0x0000000000007941 */ /* 0x000fea0003800000 */
.L_x_2214:
[----:B0-234-:R-:W0:Y:S01]  /*a440*/  S2R R36, SR_TID.X ;  /* 0x0000000000247919 */ /* 0x01de220000002100 */
        /* <DEDUP_REMOVED lines=8> */
[----:B0-----:R-:W-:Y:S01]  /*a4d0*/  LOP3.LUT R36, R36, 0x7f, RZ, 0xc0, !PT ;  /* 0x0000007f24247812 */ /* 0x001fe200078ec0ff */
[----:B--2---:R0:W-:Y:S03]  /*a4e0*/  BAR.SYNC.DEFER_BLOCKING R149, 0x80 ;  /* 0x000200950000751d */ /* 0x0041e60000010000 */
[----:B------:R-:W-:-:S13]  /*a4f0*/  ISETP.NE.AND P0, PT, R36, RZ, PT ;  /* 0x000000ff2400720c */ /* 0x000fda0003f05270 */
[----:B------:R-:W-:-:S05]  /*a500*/  @!P0 VIADD R36, R3, 0x348a0 ;  /* 0x000348a003248836 */ /* 0x000fca0000000000 */
[----:B------:R-:W-:-:S04]  /*a510*/  @!P0 PRMT R36, RZ, 0x654, R36 ;  /* 0x00000654ff248816 */ /* 0x000fc80000000024 */
[----:B------:R0:W-:Y:S01]  /*a520*/  @!P0 SYNCS.ARRIVE.TRANS64.RED.A1T0 RZ, [R36+URZ], RZ ;  /* 0x000000ff24ff89a7 */ /* 0x0001e2000810043f */
[----:B------:R-:W-:Y:S05]  /*a530*/  @!P1 BRA `(.L_x_2306) ;  /* 0x0000000000049947 */ /* 0x000fea0003800000 */
[----:B------:R-:W-:Y:S01]  /*a540*/  BPT.TRAP 0x1 ;  /* 0x000000040000795c */ /* 0x000fe20000300000 */
.L_x_2306:
[----:B------:R-:W-:Y:S05]  /*a550*/  BSYNC B0 ;  /* 0x0000000000007941 */ /* 0x000fea0003800000 */
.L_x_2305:
[----:B------:R-:W2:Y:S01]  /*a560*/  SYNCS.PHASECHK.TRANS64.TRYWAIT P4, [R3+URZ+0x348b0], R0 ;  /* 0x0348b000030075a7 */ /* 0x000ea2000808017f */
[----:B0-----:R-:W-:Y:S01]  /*a570*/  IMAD R36, R19, 0x4000, R29 ;  /* 0x0000400013247824 */ /* 0x001fe200078e021d */
[----:B------:R-:W-:Y:S01]  /*a580*/  ULDC.64 UR60, c[0x0][0x318] ;  /* 0x0000c600003c7ab9 */ /* 0x000fe20000000a00 */
[----:B------:R-:W-:Y:S01]  /*a590*/  ULDC.64 UR58, c[0x0][0x308] ;  /* 0x0000c200003a7ab9 */ /* 0x000fe20000000a00 */
[----:B------:R-:W-:Y:S01]  /*a5a0*/  BSSY B0, `(.L_x_2307) ;  /* 0x0000004000007945 */ /* 0x000fe20003800000 */
[----:B------:R-:W-:Y:S01]  /*a5b0*/  ISETP.GE.AND P1, PT, R184, R4, PT ;  /* 0x00000004b800720c */ /* 0x000fe20003f26270 */
[----:B------:R-:W-:Y:S02]  /*a5c0*/  IMAD.IADD R37, R121, 0x1, R36 ;  /* 0x0000000179257824 */ /* 0x000fe400078e0224 */
[----:B--2---:R-:W-:Y:S10]  /*a5d0*/  @!P4 BRA `(.L_x_2308) ;  /* 0x0000018c00b0c947 */ /* 0x004ff40003800000 */
.L_x_2553:
[----:B------:R-:W-:Y:S05]  /*a5e0*/  BSYNC B0 ;  /* 0x0000000000007941 */ /* 0x000fea0003800000 */
.L_x_2307:
[----:B------:R-:W-:Y:S01]  /*a5f0*/  BSSY B0, `(.L_x_2309) ;  /* 0x000001a000007945 */ /* 0x000fe20003800000 */
[----:B01----:R-:W-:Y:S02]  /*a600*/  IMAD R0, R36, 0x2, R112 ;  /* 0x0000000224007824 */ /* 0x003fe400078e0270 */
[----:B------:R-:W-:-:S04]  /*a610*/  IMAD.WIDE R44, R2, 0x80, R114 ;  /* 0x00000080022c7825 */ /* 0x000fc800078e0272 */
[----:B------:R-:W-:Y:S01]  /*a620*/  IMAD R48, R37, 0x2, R112 ;  /* 0x0000000225307824 */ /* 0x000fe200078e0270 */
[----:B------:R-:W-:Y:S06]  /*a630*/  @P1 BRA `(.L_x_2310) ;  /* 0x0000000000541947 */ /* 0x000fec0003800000 */
[----:B------:R-:W-:Y:S01]  /*a640*/  IMAD R39, R45, UR60, RZ ;  /* 0x0000003c2d277c24 */ /* 0x000fe2000f8e02ff */
[----:B------:R-:W-:Y:S01]  /*a650*/  ULDC UR4, c[0x0][0x310] ;  /* 0x0000c40000047ab9 */ /* 0x000fe20000000800 */
[----:B------:R-:W-:Y:S01]  /*a660*/  IMAD.MOV.U32 R36, RZ, RZ, R98 ;  /* 0x000000ffff247224 */ /* 0x000fe200078e0062 */
        /* <DEDUP_REMOVED lines=18> */
.L_x_2310:
[----:B------:R-:W-:Y:S05]  /*a790*/  BSYNC B0 ;  /* 0x0000000000007941 */ /* 0x000fea0003800000 */
.L_x_2309:
        /* <DEDUP_REMOVED lines=25> */
.L_x_2312:
[----:B------:R-:W-:Y:S05]  /*a930*/  BSYNC B0 ;  /* 0x0000000000007941 */ /* 0x000fea0003800000 */
.L_x_2311:
[----:B------:R-:W3:Y:S01]  /*a940*/  LDL R0, [R1+0x10] ;  /* 0x0000100001007983 */ /* 0x000ee20000100800 */
[----:B------:R-:W-:Y:S02]  /*a950*/  VIADD R19, R19, 0x1 ;  /* 0x0000000113137836 */ /* 0x000fe40000000000 */
[----:B------:R-:W-:Y:S01]  /*a960*/  @!P0 VIADD R3, R3, 0x348c0 ;  /* 0x000348c003038836 */ /* 0x000fe20000000000 */
[----:B------:R-:W-:Y:S01]  /*a970*/  @!PT LDS RZ, [RZ] ;  /* 0x00000000fffff984 */ /* 0x000fe20000000800 */
[----:B------:R-:W-:Y:S01]  /*a980*/  @!PT LDS RZ, [RZ] ;  /* 0x00000000fffff984 */ /* 0x000fe20000000800 */
[----:B------:R-:W-:Y:S01]  /*a990*/  @!PT LDS RZ, [RZ] ;  /* 0x00000000fffff984 */ /* 0x000fe20000000800 */
[----:B------:R-:W-:Y:S01]  /*a9a0*/  @!PT LDS RZ, [RZ] ;  /* 0x00000000fffff984 */ /* 0x000fe20000000800 */
[----:B------:R1:W-:Y:S06]  /*a9b0*/  MEMBAR.ALL.CTA ;  /* 0x0000000000007992 */ /* 0x0003ec0000008000 */
[----:B-1----:R-:W1:Y:S02]  /*a9c0*/  FENCE.VIEW.ASYNC.S ;  /* 0x00000000000073c6 */ /* 0x002e640000000000 */
[----:B-1----:R1:W-:Y:S01]  /*a9d0*/  BAR.SYNC.DEFER_BLOCKING R149, 0x80 ;  /* 0x000200950000751d */ /* 0x0023e20000010000 */
[----:B------:R-:W-:-:S02]  /*a9e0*/  ISETP.NE.AND P1, PT, R19, 0x2, PT ;  /* 0x000000021300780c */ /* 0x000fc40003f25270 */
[----:B------:R-:W-:Y:S02]  /*a9f0*/  @!P0 PRMT R3, RZ, 0x654, R3 ;  /* 0x00000654ff038816 */ /* 0x000fe40000000003 */
[----:B------:R-:W-:Y:S02]  /*aa00*/  SEL R19, R19, RZ, P1 ;  /* 0x000000ff13137207 */ /* 0x000fe40000800000 */
[----:B------:R1:W-:Y:S01]  /*aa10*/  @!P0 SYNCS.ARRIVE.TRANS64.RED.A1T0 RZ, [R3+URZ], RZ ;  /* 0x000000ff03ff89a7 */ /* 0x0003e2000810043f */
[----:B------:R-:W-:Y:S02]  /*aa20*/  PLOP3.LUT P0, PT, PT, PT, PT, 0x8, 0x0 ;  /* 0x000000000000781c */ /* 0x000fe40003f0e170 */
[----:B---3--:R-:W-:Y:S02]  /*aa30*/  LOP3.LUT P4, RZ, R0, 0x2, RZ, 0xc0, !PT ;  /* 0x0000000200ff7812 */ /* 0x008fe4000788c0ff */
[----:B------:R-:W-:-:S04]  /*aa40*/  SEL R0, RZ, 0x1, P1 ;  /* 0x00000001ff007807 */ /* 0x000fc80000800000 */
[----:B------:R-:W-:-:S07]  /*aa50*/  LOP3.LUT R189, R189, R0, RZ, 0x3c, !PT ;  /* 0x00000000bdbd7212 */ /* 0x000fce00078e3cff */
[----:B-1----:R-:W-:Y:S05]  /*aa60*/  @P4 BRA `(.L_x_2313) ;  /* 0xffffff7c00244947 */ /* 0x002fea000383ffff */
.L_x_2209:
        /* <DEDUP_REMOVED lines=27> */
[----:B0-----:R-:W-:Y:S02]  /*ac20*/  CS2R R46, SRZ ;  /* 0x00000000002e7805 */ /* 0x001fe4000001ff00 */
[----:B--2---:R-:W-:-:S02]  /*ac30*/  CS2R R44, SRZ ;  /* 0x00000000002c7805 */ /* 0x004fc4000001ff00 */
        /* <DEDUP_REMOVED lines=8> */
[----:B------:R-:W-:Y:S02]  /*acc0*/  IMAD.MOV.U32 R89, RZ, RZ, RZ ;  /* 0x000000ffff597224 */ /* 0x000fe400078e00ff */
[----:B------:R-:W-:Y:S02]  /*acd0*/  IMAD.MOV.U32 R10, RZ, RZ, RZ ;  /* 0x000000ffff0a7224 */ /* 0x000fe400078e00ff */
[----:B------:R-:W-:Y:S02]  /*ace0*/  IMAD.MOV.U32 R28, RZ, RZ, RZ ;  /* 0x000000ffff1c7224 */ /* 0x000fe400078e00ff */
[----:B------:R-:W-:Y:S01]  /*acf0*/  IMAD.MOV.U32 R95, RZ, RZ, RZ ;  /* 0x000000ffff5f7224 */ /* 0x000fe200078e00ff */
[----:B------:R-:W-:Y:S06]  /*ad00*/  @P0 BRA `(.L_x_2315) ;  /* 0x0000000000080947 */ /* 0x000fec0003800000 */
[----:B------:R-:W0:Y:S02]  /*ad10*/  FENCE.VIEW.ASYNC.G ;  /* 0x00000000000073c6 */ /* 0x000e240000000100 */
[----:B0-----:R-:W-:Y:S06]  /*ad20*/  BAR.ARV 0xc, 0x120 ;  /* 0x0304800000007b1d */ /* 0x001fec0000002000 */
.L_x_2315:
[----:B------:R-:W-:Y:S05]  /*ad30*/  BSYNC B0 ;  /* 0x0000000000007941 */ /* 0x000fea0003800000 */
.L_x_2314:
        /* <DEDUP_REMOVED lines=9> */
[----:B------:R-:W-:Y:S01]  /*add0*/  IMAD.U32 R0, RZ, RZ, UR4 ;  /* 0x00000004ff007e24 */ /* 0x000fe2000f8e00ff */
[----:B------:R-:W-:-:S04]  /*ade0*/  LEA R3, R3, UR4, 0xd ;  /* 0x0000000403037c11 */ /* 0x000fc8000f8e68ff */
[----:B------:R-:W-:Y:S02]  /*adf0*/  LOP3.LUT P0, RZ, R0, 0x3ff, RZ, 0xc0, !PT ;  /* 0x000003ff00ff7812 */ /* 0x000fe4000780c0ff */
[----:B------:R-:W-:Y:S02]  /*ae00*/  SHF.R.U32.HI R2, RZ, 0x4, R3 ;  /* 0x00000004ff027819 */ /* 0x000fe40000011603 */
[----:B------:R-:W-:Y:S02]  /*ae10*/  P2R R24, PR, RZ, 0x1 ;  /* 0x00000001ff187803 */ /* 0x000fe40000000000 */
[----:B------:R-:W-:-:S07]  /*ae20*/  LOP3.LUT R2, R2, 0x3fff, RZ, 0xc0, !PT ;  /* 0x00003fff02027812 */ /* 0x000fce00078ec0ff */
        /* <DEDUP_REMOVED lines=17> */
.L_x_2317:
        /* <DEDUP_REMOVED lines=12> */
.L_x_2321:
[----:B-1----:R1:W2:Y:S02]  /*b000*/  SYNCS.PHASECHK.TRANS64.TRYWAIT P0, [R18+URZ+0x34800], R3 ;  /* 0x03480003120075a7 */ /* 0x0022a4000800017f */
[----:B--2---:R-:W-:Y:S05]  /*b010*/  @!P0 NANOSLEEP.SYNCS 0x989680 ;  /* 0x009896800000895d */ /* 0x004fea0003900000 */
[----:B------:R-:W2:Y:S02]  /*b020*/  @!P0 SYNCS.PHASECHK.TRANS64 P0, [R18+URZ+0x34800], R3 ;  /* 0x03480003120085a7 */ /* 0x000ea4000800007f */
[----:B--2---:R-:W-:Y:S05]  /*b030*/  @!P0 BRA `(.L_x_2321) ;  /* 0xfffffffc00f08947 */ /* 0x004fea000383ffff */
.L_x_2320:
[----:B------:R-:W-:Y:S05]  /*b040*/  BSYNC B0 ;  /* 0x0000000000007941 */ /* 0x000fea0003800000 */
.L_x_2319:
[----:B------:R-:W-:Y:S05]  /*b050*/  BRA `(.L_x_2322) ;  /* 0x0000007400147947 */ /* 0x000fea0003800000 */
.L_x_2318:
[----:B------:R-:W0:Y:S01]  /*b060*/  LDC.64 R72, c[0x0][0x3d8] ;  /* 0x0000f600ff487b82 */ /* 0x000e220000000a00 */
[----:B-----5:R-:W-:Y:S01]  /*b070*/  SHF.R.S32.HI R3, RZ, 0x1f, R144 ;  /* 0x0000001fff037819 */ /* 0x020fe20000011490 */
[----:B------:R-:W-:Y:S01]  /*b080*/  IMAD.MOV.U32 R4, RZ, RZ, R16 ;  /* 0x000000ffff047224 */ /* 0x000fe200078e0010 */
[----:B------:R-:W-:Y:S01]  /*b090*/  ISETP.NE.AND P4, PT, R24, RZ, PT ;  /* 0x000000ff1800720c */ /* 0x000fe20003f85270 */
[----:B------:R-:W-:Y:S01]  /*b0a0*/  IMAD.MOV.U32 R8, RZ, RZ, R22 ;  /* 0x000000ffff087224 */ /* 0x000fe200078e0016 */
[----:B------:R-:W-:Y:S02]  /*b0b0*/  SHF.R.S32.HI R5, RZ, 0x1f, R16 ;  /* 0x0000001fff057819 */ /* 0x000fe40000011410 */
[----:B------:R-:W-:Y:S01]  /*b0c0*/  SHF.R.S32.HI R9, RZ, 0x1f, R22 ;  /* 0x0000001fff097819 */ /* 0x000fe20000011416 */
[----:B------:R-:W1:Y:S01]  /*b0d0*/  LDC.64 R12, c[0x0][0x3e8] ;  /* 0x0000fa00ff0c7b82 */ /* 0x000e620000000a00 */
[-C--:B0-----:R-:W-:Y:S02]  /*b0e0*/  IMAD R0, R3, R72.reuse, RZ ;  /* 0x0000004803007224 */ /* 0x081fe400078e02ff */
[----:B------:R-:W-:-:S02]  /*b0f0*/  IMAD R6, R210, R72, RZ ;  /* 0x00000048d2067224 */ /* 0x000fc400078e02ff */
[----:B------:R-:W-:-:S04]  /*b100*/  IMAD.WIDE.U32 R70, R144, R72, RZ ;  /* 0x0000004890467225 */ /* 0x000fc800078e00ff */
[----:B-1----:R-:W-:Y:S02]  /*b110*/  IMAD R3, R3, R12, RZ ;  /* 0x0000000c03037224 */ /* 0x002fe400078e02ff */
[-C--:B------:R-:W-:Y:S02]  /*b120*/  IMAD R78, R184, R73.reuse, R6 ;  /* 0x00000049b84e7224 */ /* 0x080fe400078e0206 */
[----:B------:R-:W-:Y:S01]  /*b130*/  IMAD R57, R144, R73, R0 ;  /* 0x0000004990397224 */ /* 0x000fe200078e0200 */
[----:B------:R-:W-:Y:S01]  /*b140*/  SHF.L.U64.HI R73, R72, 0x6, R73 ;  /* 0x0000000648497819 */ /* 0x000fe20000010249 */
[----:B------:R-:W-:Y:S02]  /*b150*/  IMAD R3, R144, R13, R3 ;  /* 0x0000000d90037224 */ /* 0x000fe400078e0203 */
[----:B------:R-:W-:-:S04]  /*b160*/  IMAD.WIDE.U32 R6, R184, R72, R4 ;  /* 0x00000048b8067225 */ /* 0x000fc800078e0004 */
[----:B------:R-:W-:Y:S01]  /*b170*/  IMAD.WIDE.U32 R10, R184, R72, R8 ;  /* 0x00000048b80a7225 */ /* 0x000fe200078e0008 */
[----:B------:R-:W-:-:S03]  /*b180*/  IADD3 R56, P0, R6, R70, RZ ;  /* 0x0000004606387210 */ /* 0x000fc60007f1e0ff */
[----:B------:R-:W-:Y:S01]  /*b190*/  IMAD R14, R210, R12, RZ ;  /* 0x0000000cd20e7224 */ /* 0x000fe200078e02ff */
[----:B------:R-:W-:Y:S01]  /*b1a0*/  IADD3 R68, P2, R10, R70, RZ ;  /* 0x000000460a447210 */ /* 0x000fe20007f5e0ff */
[----:B------:R-:W-:-:S04]  /*b1b0*/  IMAD.WIDE.U32 R144, R144, R12, RZ ;  /* 0x0000000c90907225 */ /* 0x000fc800078e00ff */
[----:B------:R-:W-:-:S04]  /*b1c0*/  IMAD.WIDE.U32 R4, R184, R12, R4 ;  /* 0x0000000cb8047225 */ /* 0x000fc800078e0004 */
[----:B------:R-:W-:Y:S01]  /*b1d0*/  IMAD.WIDE.U32 R8, R184, R12, R8 ;  /* 0x0000000cb8087225 */ /* 0x000fe200078e0008 */
[----:B------:R-:W-:-:S03]  /*b1e0*/  IADD3 R79, P1, R4, R144, RZ ;  /* 0x00000090044f7210 */ /* 0x000fc60007f3e0ff */
[----:B------:R-:W-:Y:S01]  /*b1f0*/  IMAD.IADD R57, R57, 0x1, R71 ;  /* 0x0000000139397824 */ /* 0x000fe200078e0247 */
[----:B------:R-:W-:Y:S01]  /*b200*/  IADD3 R69, P3, R8, R144, RZ ;  /* 0x0000009008457210 */ /* 0x000fe20007f7e0ff */
[----:B------:R-:W-:Y:S02]  /*b210*/  IMAD R14, R184, R13, R14 ;  /* 0x0000000db80e7224 */ /* 0x000fe400078e020e */
[----:B------:R-:W-:Y:S01]  /*b220*/  IMAD.IADD R77, R3, 0x1, R145 ;  /* 0x00000001034d7824 */ /* 0x000fe200078e0291 */
[C---:B------:R-:W-:Y:S01]  /*b230*/  IADD3.X R76, R57.reuse, R7, R78, P0, !PT ;  /* 0x00000007394c7210 */ /* 0x040fe200007fe44e */
[----:B------:R-:W-:Y:S01]  /*b240*/  IMAD.SHL.U32 R75, R72, 0x40, RZ ;  /* 0x00000040484b7824 */ /* 0x000fe200078e00ff */
[----:B------:R-:W-:Y:S01]  /*b250*/  IADD3.X R78, R57, R78, R11, P2, !PT ;  /* 0x0000004e394e7210 */ /* 0x000fe200017fe40b */
[----:B------:R-:W-:Y:S01]  /*b260*/  IMAD.SHL.U32 R74, R12, 0x40, RZ ;  /* 0x000000400c4a7824 */ /* 0x000fe200078e00ff */
[C---:B------:R-:W-:Y:S02]  /*b270*/  IADD3.X R81, R77.reuse, R5, R14, P1, !PT ;  /* 0x000000054d517210 */ /* 0x040fe40000ffe40e */
[----:B------:R-:W-:-:S02]  /*b280*/  IADD3.X R83, R77, R14, R9, P3, !PT ;  /* 0x0000000e4d537210 */ /* 0x000fc40001ffe409 */
[----:B------:R-:W-:Y:S01]  /*b290*/  SHF.L.U64.HI R72, R12, 0x6, R13 ;  /* 0x000000060c487819 */ /* 0x000fe2000001020d */
        /* <DEDUP_REMOVED lines=17> */
.L_x_2323:
        /* <DEDUP_REMOVED lines=84> */
.L_x_2327:
[----:B------:R-:W-:Y:S05]  /*b8f0*/  BSYNC B1 ;  /* 0x0000000000017941 */ /* 0x000fea0003800000 */
.L_x_2326:
        /* <DEDUP_REMOVED lines=21> */
[----:B------:R-:W-:Y:S01]  /*ba50*/  VIADD R5, R16, 0x20 ;  /* 0x0000002010057836 */ /* 0x000fe20000000000 */
        /* <DEDUP_REMOVED lines=11> */
[C---:B------:R-:W-:Y:S01]  /*bb10*/  VIADD R8, R16.reuse, 0x40 ;  /* 0x0000004010087836 */ /* 0x040fe20000000000 */
[----:B------:R-:W-:Y:S01]  /*bb20*/  LEA.HI.X R5, R75, UR7, R0, 0x1, P3 ;  /* 0x000000074b057c11 */ /* 0x000fe200098f0c00 */
[----:B------:R-:W-:Y:S01]  /*bb30*/  VIADD R0, R16, 0x50 ;  /* 0x0000005010007836 */ /* 0x000fe20000000000 */
[----:B------:R-:W-:-:S02]  /*bb40*/  ISETP.GE.AND P3, PT, R7, UR4, PT ;  /* 0x0000000407007c0c */ /* 0x000fc4000bf66270 */
[----:B------:R-:W-:Y:S01]  /*bb50*/  LEA.HI.X R7, R74, UR9, R3, 0x1, P6 ;  /* 0x000000094a077c11 */ /* 0x000fe2000b0f0c03 */
        /* <DEDUP_REMOVED lines=24> */
.L_x_2329:
[----:B------:R-:W-:Y:S05]  /*bce0*/  BSYNC B1 ;  /* 0x0000000000017941 */ /* 0x000fea0003800000 */
.L_x_2328:
[----:B------:R-:W-:Y:S01]  /*bcf0*/  LOP3.LUT P2, RZ, R215, 0x4, RZ, 0xc0, !PT ;  /* 0x00000004d7ff7812 */ /* 0x000fe2000784c0ff */
[----:B------:R-:W-:Y:S01]  /*bd00*/  IMAD R11, R196, 0x200, R11 ;  /* 0x00000200c40b7824 */ /* 0x000fe200078e020b */
        /* <DEDUP_REMOVED lines=36> */
[----:B------:R-:W-:Y:S01]  /*bf50*/  IMAD.MOV.U32 R4, RZ, RZ, R63 ;  /* 0x000000ffff047224 */ /* 0x000fe200078e003f */
[----:B------:R-:W-:Y:S01]  /*bf60*/  PRMT R108, R11, 0x7610, R108 ;  /* 0x000076100b6c7816 */ /* 0x000fe2000000006c */
[----:B------:R-:W-:Y:S02]  /*bf70*/  IMAD.MOV.U32 R3, RZ, RZ, R62 ;  /* 0x000000ffff037224 */ /* 0x000fe400078e003e */
[----:B------:R-:W-:Y:S01]  /*bf80*/  IMAD.MOV.U32 R7, RZ, RZ, R57 ;  /* 0x000000ffff077224 */ /* 0x000fe200078e0039 */
[----:B------:R-:W-:Y:S01]  /*bf90*/  PRMT R104, R4, 0x7610, R104 ;  /* 0x0000761004687816 */ /* 0x000fe20000000068 */
[----:B------:R-:W-:Y:S01]  /*bfa0*/  IMAD.MOV.U32 R4, RZ, RZ, R59 ;  /* 0x000000ffff047224 */ /* 0x000fe200078e003b */
[----:B------:R-:W-:Y:S01]  /*bfb0*/  PRMT R105, R3, 0x7610, R105 ;  /* 0x0000761003697816 */ /* 0x000fe20000000069 */
[----:B------:R-:W-:-:S02]  /*bfc0*/  IMAD R3, R193, 0x80, R184 ;  /* 0x00000080c1037824 */ /* 0x000fc400078e02b8 */
[----:B------:R-:W-:Y:S01]  /*bfd0*/  IMAD.MOV.U32 R57, RZ, RZ, R55 ;  /* 0x000000ffff397224 */ /* 0x000fe200078e0037 */
[----:B------:R-:W-:Y:S01]  /*bfe0*/  PRMT R101, R4, 0x7610, R101 ;  /* 0x0000761004657816 */ /* 0x000fe20000000065 */
[----:B------:R-:W-:Y:S02]  /*bff0*/  IMAD R3, R212, 0x40, R3 ;  /* 0x00000040d4037824 */ /* 0x000fe400078e0203 */
[----:B------:R-:W-:Y:S01]  /*c000*/  IMAD.MOV.U32 R4, RZ, RZ, R48 ;  /* 0x000000ffff047224 */ /* 0x000fe200078e0030 */
[----:B------:R-:W-:Y:S01]  /*c010*/  PRMT R97, R57, 0x7610, R97 ;  /* 0x0000761039617816 */ /* 0x000fe20000000061 */
[----:B------:R-:W-:Y:S02]  /*c020*/  IMAD.MOV.U32 R11, RZ, RZ, R58 ;  /* 0x000000ffff0b7224 */ /* 0x000fe400078e003a */
        /* <DEDUP_REMOVED lines=18> */
[----:B------:R-:W-:-:S02]  /*c150*/  IMAD.MOV.U32 R11, RZ, RZ, R44 ;  /* 0x000000ffff0b7224 */ /* 0x000fc400078e002c */
[C---:B------:R-:W-:Y:S02]  /*c160*/  IMAD R0, R5.reuse, R14, RZ ;  /* 0x0000000e05007224 */ /* 0x040fe400078e02ff */
[----:B------:R-:W-:Y:S01]  /*c170*/  IMAD R4, R5, R12, RZ ;  /* 0x0000000c05047224 */ /* 0x000fe200078e02ff */
[----:B------:R-:W-:Y:S01]  /*c180*/  PRMT R82, R11, 0x7610, R82 ;  /* 0x000076100b527816 */ /* 0x000fe20000000052 */
[----:B------:R-:W-:-:S04]  /*c190*/  IMAD.WIDE.U32 R6, R3, R14, R6 ;  /* 0x0000000e03067225 */ /* 0x000fc800078e0006 */
[----:B------:R-:W-:-:S04]  /*c1a0*/  IMAD.WIDE.U32 R72, R3, R12, R72 ;  /* 0x0000000c03487225 */ /* 0x000fc800078e0048 */
[C---:B------:R-:W-:Y:S01]  /*c1b0*/  IMAD R5, R3.reuse, R15, R0 ;  /* 0x0000000f03057224 */ /* 0x040fe200078e0200 */
[----:B------:R-:W-:Y:S01]  /*c1c0*/  LEA R0, P3, R72, UR6, 0x1 ;  /* 0x0000000648007c11 */ /* 0x000fe2000f8608ff */
[----:B------:R-:W-:Y:S01]  /*c1d0*/  IMAD R3, R3, R13, R4 ;  /* 0x0000000d03037224 */ /* 0x000fe200078e0204 */
[C---:B------:R-:W-:Y:S01]  /*c1e0*/  LEA R4, P2, R6.reuse, UR4, 0x1 ;  /* 0x0000000406047c11 */ /* 0x040fe2000f8408ff */
[----:B------:R-:W-:Y:S01]  /*c1f0*/  IMAD.MOV.U32 R11, RZ, RZ, R36 ;  /* 0x000000ffff0b7224 */ /* 0x000fe200078e0024 */
[----:B------:R-:W-:Y:S01]  /*c200*/  UMOV UR4, 0xffffffff ;  /* 0xffffffff00047882 */ /* 0x000fe20000000000 */
[----:B------:R-:W-:Y:S02]  /*c210*/  IMAD.IADD R5, R7, 0x1, R5 ;  /* 0x0000000107057824 */ /* 0x000fe400078e0205 */
        /* <DEDUP_REMOVED lines=12> */
.L_x_2556:
[----:B------:R-:W-:-:S03]  /*c2e0*/  UMOV UR4, 0xffffffff ;  /* 0xffffffff00047882 */ /* 0x000fc60000000000 */
[----:B------:R-:W-:Y:S05]  /*c2f0*/  BRA.DIV UR4, `(.L_x_2331) ;  /* 0x0000017204a47947 */ /* 0x000fea000b800000 */
.L_x_2559:
[----:B------:R-:W-:-:S03]  /*c300*/  UMOV UR4, 0xffffffff ;  /* 0xffffffff00047882 */ /* 0x000fc60000000000 */
[----:B------:R-:W-:Y:S05]  /*c310*/  BRA.DIV UR4, `(.L_x_2332) ;  /* 0x0000017204c47947 */ /* 0x000fea000b800000 */
.L_x_2562:
[----:B------:R-:W-:-:S03]  /*c320*/  UMOV UR4, 0xffffffff ;  /* 0xffffffff00047882 */ /* 0x000fc60000000000 */
[----:B------:R-:W-:Y:S05]  /*c330*/  BRA.DIV UR4, `(.L_x_2333) ;  /* 0x0000017204e47947 */ /* 0x000fea000b800000 */
.L_x_2565:
[----:B------:R-:W-:-:S03]  /*c340*/  UMOV UR4, 0xffffffff ;  /* 0xffffffff00047882 */ /* 0x000fc60000000000 */
[----:B------:R-:W-:Y:S05]  /*c350*/  BRA.DIV UR4, `(.L_x_2334) ;  /* 0x0000017604047947 */ /* 0x000fea000b800000 */
.L_x_2568:
[----:B------:R-:W-:Y:S01]  /*c360*/  UMOV UR4, 0xffffffff ;  /* 0xffffffff00047882 */ /* 0x000fe20000000000 */
[----:B------:R-:W-:Y:S02]  /*c370*/  LOP3.LUT R5, R6, 0xfffffffe, RZ, 0xc0, !PT ;  /* 0xfffffffe06057812 */ /* 0x000fe400078ec0ff */
[----:B------:R-:W-:Y:S05]  /*c380*/  BRA.DIV UR4, `(.L_x_2335) ;  /* 0x0000017604207947 */ /* 0x000fea000b800000 */
.L_x_2571:
[----:B------:R-:W-:Y:S01]  /*c390*/  UMOV UR4, 0xffffffff ;  /* 0xffffffff00047882 */ /* 0x000fe20000000000 */
[----:B------:R-:W-:Y:S02]  /*c3a0*/  IMAD.IADD R5, R208, 0x1, -R5 ;  /* 0x00000001d0057824 */ /* 0x000fe400078e0a05 */
[----:B------:R-:W-:Y:S05]  /*c3b0*/  BRA.DIV UR4, `(.L_x_2336) ;  /* 0x00000176043c7947 */ /* 0x000fea000b800000 */
.L_x_2574:
[----:B------:R-:W-:Y:S01]  /*c3c0*/  UMOV UR4, 0xffffffff ;  /* 0xffffffff00047882 */ /* 0x000fe20000000000 */
[----:B------:R-:W-:Y:S02]  /*c3d0*/  SHF.L.U32 R5, R5, 0x1f, RZ ;  /* 0x0000001f05057819 */ /* 0x000fe400000006ff */
[----:B------:R-:W-:Y:S05]  /*c3e0*/  BRA.DIV UR4, `(.L_x_2337) ;  /* 0x0000017604587947 */ /* 0x000fea000b800000 */
.L_x_2577:
        /* <DEDUP_REMOVED lines=35> */
.L_x_2578:
[----:B------:R-:W-:Y:S05]  /*c620*/  BSYNC B1 ;  /* 0x0000000000017941 */ /* 0x000fea0003800000 */
.L_x_2338:
        /* <DEDUP_REMOVED lines=19> */
[--C-:B------:R-:W-:Y:S02]  /*c760*/  SHF.R.U64 R66, R66, 0x10, R67.reuse ;  /* 0x0000001042427819 */ /* 0x100fe40000001243 */
[----:B------:R-:W-:Y:S02]  /*c770*/  SHF.R.U32.HI R111, RZ, 0x10, R67 ;  /* 0x00000010ff6f7819 */ /* 0x000fe40000011643 */
[--C-:B------:R-:W-:Y:S02]  /*c780*/  SHF.R.U64 R67, R68, 0x10, R69.reuse ;  /* 0x0000001044437819 */ /* 0x100fe40000001245 */
        /* <DEDUP_REMOVED lines=14> */
[----:B------:R-:W-:Y:S01]  /*c870*/  FMUL.FTZ R113, R67, R111 ;  /* 0x0000006f43717220 */ /* 0x000fe20000410000 */
[C---:B------:R-:W-:Y:S01]  /*c880*/  FMUL.FTZ R67, R69.reuse, R107 ;  /* 0x0000006b45437220 */ /* 0x040fe20000410000 */
[----:B------:R-:W-:Y:S02]  /*c890*/  IMAD.U32 R6, R4, 0x10000, RZ ;  /* 0x0001000004067824 */ /* 0x000fe400078e00ff */
[C---:B------:R-:W-:Y:S01]  /*c8a0*/  FFMA.FTZ R112, R66.reuse, R111, R112 ;  /* 0x0000006f42707223 */ /* 0x040fe20000010070 */
[----:B------:R-:W-:Y:S01]  /*c8b0*/  FMUL.FTZ R111, R69, R108 ;  /* 0x0000006c456f7220 */ /* 0x000fe20000410000 */
[C---:B------:R-:W-:Y:S02]  /*c8c0*/  IMAD.U32 R7, R5.reuse, 0x10000, RZ ;  /* 0x0001000005077824 */ /* 0x040fe400078e00ff */
[----:B------:R-:W-:Y:S01]  /*c8d0*/  FFMA.FTZ R113, R66, R106, -R113 ;  /* 0x0000006a42717223 */ /* 0x000fe20000010871 */
[----:B------:R-:W-:Y:S01]  /*c8e0*/  IMAD.U32 R69, R110, 0x10000, RZ ;  /* 0x000100006e457824 */ /* 0x000fe200078e00ff */
[----:B------:R-:W-:Y:S01]  /*c8f0*/  LOP3.LUT R4, R4, 0xffff0000, RZ, 0xc0, !PT ;  /* 0xffff000004047812 */ /* 0x000fe200078ec0ff */
[----:B------:R-:W-:Y:S01]  /*c900*/  FFMA.FTZ R108, R68, R108, -R67 ;  /* 0x0000006c446c7223 */ /* 0x000fe20000010843 */
[----:B------:R-:W-:Y:S01]  /*c910*/  LOP3.LUT R5, R5, 0xffff0000, RZ, 0xc0, !PT ;  /* 0xffff000005057812 */ /* 0x000fe200078ec0ff */
[C---:B------:R-:W-:Y:S01]  /*c920*/  IMAD.U32 R67, R109.reuse, 0x10000, RZ ;  /* 0x000100006d437824 */ /* 0x040fe200078e00ff */
[----:B------:R-:W-:Y:S01]  /*c930*/  LOP3.LUT R110, R110, 0xffff0000, RZ, 0xc0, !PT ;  /* 0xffff00006e6e7812 */ /* 0x000fe200078ec0ff */
[----:B------:R-:W-:Y:S01]  /*c940*/  FFMA.FTZ R111, R68, R107, R111 ;  /* 0x0000006b446f7223 */ /* 0x000fe2000001006f */
[----:B------:R-:W-:Y:S01]  /*c950*/  LOP3.LUT R66, R109, 0xffff0000, RZ, 0xc0, !PT ;  /* 0xffff00006d427812 */ /* 0x000fe200078ec0ff */
[C---:B------:R-:W-:Y:S01]  /*c960*/  FMUL.FTZ R107, R4.reuse, R69 ;  /* 0x00000045046b7220 */ /* 0x040fe20000410000 */
[----:B------:R-:W-:Y:S01]  /*c970*/  FMUL.FTZ R68, R4, R67 ;  /* 0x0000004304447220 */ /* 0x000fe20000410000 */
[----:B------:R-:W-:-:S02]  /*c980*/  FMUL.FTZ R106, R5, R110 ;  /* 0x0000006e056a7220 */ /* 0x000fc40000410000 */
[-C--:B------:R-:W-:Y:S01]  /*c990*/  FMUL.FTZ R109, R5, R66.reuse ;  /* 0x00000042056d7220 */ /* 0x080fe20000410000 */
[C---:B------:R-:W-:Y:S01]  /*c9a0*/  FFMA.FTZ R4, R6.reuse, R67, -R107 ;  /* 0x0000004306047223 */ /* 0x040fe2000001086b */
[----:B------:R-:W-:Y:S01]  /*c9b0*/  FFMA.FTZ R69, R6, R69, R68 ;  /* 0x0000004506457223 */ /* 0x000fe20000010044 */
[C---:B------:R-:W-:Y:S01]  /*c9c0*/  FFMA.FTZ R5, R7.reuse, R66, -R106 ;  /* 0x0000004207057223 */ /* 0x040fe2000001086a */
[----:B------:R-:W-:Y:S01]  /*c9d0*/  FFMA.FTZ R110, R7, R110, R109 ;  /* 0x0000006e076e7223 */ /* 0x000fe2000001006d */
[----:B------:R-:W-:Y:S02]  /*c9e0*/  F2FP.BF16.F32.PACK_AB R6, R112, R113 ;  /* 0x000000717006723e */ /* 0x000fe400000010ff */
[----:B------:R-:W-:Y:S02]  /*c9f0*/  F2FP.BF16.F32.PACK_AB R7, R111, R108 ;  /* 0x0000006c6f07723e */ /* 0x000fe400000010ff */
[----:B------:R-:W-:Y:S02]  /*ca00*/  F2FP.BF16.F32.PACK_AB R4, R69, R4 ;  /* 0x000000044504723e */ /* 0x000fe400000010ff */
[----:B------:R-:W-:-:S05]  /*ca10*/  F2FP.BF16.F32.PACK_AB R5, R110, R5 ;  /* 0x000000056e05723e */ /* 0x000fca00000010ff */
[----:B------:R0:W-:Y:S02]  /*ca20*/  STS.128 [R56+0x10400], R4 ;  /* 0x0104000438007388 */ /* 0x0001e40000000c00 */
.L_x_2343:
[----:B------:R-:W-:Y:S05]  /*ca30*/  BSYNC B2 ;  /* 0x0000000000027941 */ /* 0x000fea0003800000 */
.L_x_2342:
[----:B------:R-:W-:Y:S04]  /*ca40*/  BSSY B2, `(.L_x_2344) ;  /* 0x0000030000027945 */ /* 0x000fe80003800000 */
[----:B------:R-:W-:Y:S05]  /*ca50*/  @P2 BRA `(.L_x_2345) ;  /* 0x0000000000b82947 */ /* 0x000fea0003800000 */
[----:B0-----:R-:W0:Y:S01]  /*ca60*/  LDS.128 R4, [R10] ;  /* 0x000000000a047984 */ /* 0x001e220000000c00 */
        /* <DEDUP_REMOVED lines=45> */
.L_x_2345:
[----:B------:R-:W-:Y:S05]  /*cd40*/  BSYNC B2 ;  /* 0x0000000000027941 */ /* 0x000fea0003800000 */
.L_x_2344:
[----:B------:R-:W-:Y:S04]  /*cd50*/  BSSY B2, `(.L_x_2346) ;  /* 0x0000030000027945 */ /* 0x000fe80003800000 */
[----:B------:R-:W-:Y:S05]  /*cd60*/  @P3 BRA `(.L_x_2347) ;  /* 0x0000000000b83947 */ /* 0x000fea0003800000 */
[----:B01----:R-:W0:Y:S01]  /*cd70*/  LDS.128 R4, [R56+0x14400] ;  /* 0x0144000038047984 */ /* 0x003e220000000c00 */
        /* <DEDUP_REMOVED lines=45> */
.L_x_2347:
[----:B------:R-:W-:Y:S05]  /*d050*/  BSYNC B2 ;  /* 0x0000000000027941 */ /* 0x000fea0003800000 */
.L_x_2346:
[----:B------:R-:W-:Y:S04]  /*d060*/  BSSY B2, `(.L_x_2348) ;  /* 0x0000030000027945 */ /* 0x000fe80003800000 */
[----:B------:R-:W-:Y:S05]  /*d070*/  @P4 BRA `(.L_x_2349) ;  /* 0x0000000000b84947 */ /* 0x000fea0003800000 */
[----:B012---:R-:W0:Y:S01]  /*d080*/  LDS.128 R4, [R10+0x4000] ;  /* 0x004000000a047984 */ /* 0x007e220000000c00 */
        /* <DEDUP_REMOVED lines=45> */
.L_x_2349:
[----:B------:R-:W-:Y:S05]  /*d360*/  BSYNC B2 ;  /* 0x0000000000027941 */ /* 0x000fea0003800000 */
.L_x_2348:
[----:B------:R-:W-:Y:S04]  /*d370*/  BSSY B2, `(.L_x_2350) ;  /* 0x0000030000027945 */ /* 0x000fe80003800000 */
[----:B------:R-:W-:Y:S05]  /*d380*/  @P5 BRA `(.L_x_2351) ;  /* 0x0000000000b85947 */ /* 0x000fea0003800000 */
[----:B0123--:R-:W0:Y:S01]  /*d390*/  LDS.128 R4, [R56+0x18400] ;  /* 0x0184000038047984 */ /* 0x00fe220000000c00 */
        /* <DEDUP_REMOVED lines=45> */
.L_x_2351:
[----:B------:R-:W-:Y:S05]  /*d670*/  BSYNC B2 ;  /* 0x0000000000027941 */ /* 0x000fea0003800000 */
.L_x_2350:
[----:B------:R-:W-:Y:S05]  /*d680*/  @P6 BRA `(.L_x_2341) ;  /* 0x0000000000b86947 */ /* 0x000fea0003800000 */
[----:B01234-:R-:W0:Y:S01]  /*d690*/  LDS.128 R4, [R10+0x8000] ;  /* 0x008000000a047984 */ /* 0x01fe220000000c00 */
        /* <DEDUP_REMOVED lines=45> */
.L_x_2341:
[----:B------:R-:W-:Y:S05]  /*d970*/  BSYNC B1 ;  /* 0x0000000000017941 */ /* 0x000fea0003800000 */
.L_x_2340:
        /* <DEDUP_REMOVED lines=61> */
.L_x_2354:
[----:B------:R-:W-:Y:S05]  /*dd50*/  BSYNC B1 ;  /* 0x0000000000017941 */ /* 0x000fea0003800000 */
.L_x_2353:
[----:B------:R-:W-:Y:S04]  /*dd60*/  BSSY B1, `(.L_x_2355) ;  /* 0x0000030000017945 */ /* 0x000fe80003800000 */
[----:B------:R-:W-:Y:S05]  /*dd70*/  @P1 BRA `(.L_x_2356) ;  /* 0x0000000000b81947 */ /* 0x000fea0003800000 */
[----:B0-----:R-:W0:Y:S01]  /*dd80*/  LDS.128 R4, [R10+0x2000] ;  /* 0x002000000a047984 */ /* 0x001e220000000c00 */
        /* <DEDUP_REMOVED lines=45> */
.L_x_2356:
[----:B------:R-:W-:Y:S05]  /*e060*/  BSYNC B1 ;  /* 0x0000000000017941 */ /* 0x000fea0003800000 */
.L_x_2355:
        /* <DEDUP_REMOVED lines=21> */
[C---:B------:R-:W-:Y:S01]  /*e1c0*/  FMUL.FTZ R33, R35.reuse, R70 ;  /* 0x0000004623217220 */ /* 0x040fe20000410000 */
[----:B------:R-:W-:Y:S02]  /*e1d0*/  IMAD.U32 R6, R4, 0x10000, RZ ;  /* 0x0001000004067824 */ /* 0x000fe400078e00ff */
[----:B------:R-:W-:Y:S01]  /*e1e0*/  FFMA.FTZ R41, R32, R37, R40 ;  /* 0x0000002520297223 */ /* 0x000fe20000010028 */
[-C--:B------:R-:W-:Y:S01]  /*e1f0*/  FMUL.FTZ R37, R35, R81.reuse ;  /* 0x0000005123257220 */ /* 0x080fe20000410000 */
[----:B------:R-:W-:Y:S01]  /*e200*/  FFMA.FTZ R81, R34, R81, -R33 ;  /* 0x0000005122517223 */ /* 0x000fe20000010821 */
[----:B------:R-:W-:Y:S02]  /*e210*/  IMAD.U32 R7, R5, 0x10000, RZ ;  /* 0x0001000005077824 */ /* 0x000fe400078e00ff */
        /* <DEDUP_REMOVED lines=9> */
[----:B------:R-:W-:-:S02]  /*e2b0*/  FMUL.FTZ R34, R4, R33 ;  /* 0x0000002104227220 */ /* 0x000fc40000410000 */
[C---:B------:R-:W-:Y:S01]  /*e2c0*/  FMUL.FTZ R36, R5.reuse, R32 ;  /* 0x0000002005247220 */ /* 0x040fe20000410000 */
[C---:B------:R-:W-:Y:S01]  /*e2d0*/  FFMA.FTZ R4, R6.reuse, R33, -R37 ;  /* 0x0000002106047223 */ /* 0x040fe20000010825 */
[-C--:B------:R-:W-:Y:S01]  /*e2e0*/  FMUL.FTZ R39, R5, R80.reuse ;  /* 0x0000005005277220 */ /* 0x080fe20000410000 */
[----:B------:R-:W-:Y:S01]  /*e2f0*/  FFMA.FTZ R35, R6, R35, R34 ;  /* 0x0000002306237223 */ /* 0x000fe20000010022 */
[----:B------:R-:W-:Y:S01]  /*e300*/  FFMA.FTZ R5, R7, R80, -R36 ;  /* 0x0000005007057223 */ /* 0x000fe20000010824 */
[----:B------:R-:W-:Y:S01]  /*e310*/  F2FP.BF16.F32.PACK_AB R6, R41, R38 ;  /* 0x000000262906723e */ /* 0x000fe200000010ff */
[----:B------:R-:W-:Y:S01]  /*e320*/  FFMA.FTZ R32, R7, R32, R39 ;  /* 0x0000002007207223 */ /* 0x000fe20000010027 */
[----:B------:R-:W-:Y:S02]  /*e330*/  F2FP.BF16.F32.PACK_AB R7, R70, R81 ;  /* 0x000000514607723e */ /* 0x000fe400000010ff */
[----:B------:R-:W-:Y:S02]  /*e340*/  F2FP.BF16.F32.PACK_AB R4, R35, R4 ;  /* 0x000000042304723e */ /* 0x000fe400000010ff */
[----:B------:R-:W-:-:S05]  /*e350*/  F2FP.BF16.F32.PACK_AB R5, R32, R5 ;  /* 0x000000052005723e */ /* 0x000fca00000010ff */
[----:B------:R2:W-:Y:S02]  /*e360*/  STS.128 [R56+0x16400], R4 ;  /* 0x0164000438007388 */ /* 0x0005e40000000c00 */
.L_x_2358:
[----:B------:R-:W-:Y:S05]  /*e370*/  BSYNC B1 ;  /* 0x0000000000017941 */ /* 0x000fea0003800000 */
.L_x_2357:
        /* <DEDUP_REMOVED lines=48> */
.L_x_2360:
[----:B------:R-:W-:Y:S05]  /*e680*/  BSYNC B1 ;  /* 0x0000000000017941 */ /* 0x000fea0003800000 */
.L_x_2359:
        /* <DEDUP_REMOVED lines=48> */
.L_x_2362:
[----:B------:R-:W-:Y:S05]  /*e990*/  BSYNC B1 ;  /* 0x0000000000017941 */ /* 0x000fea0003800000 */
.L_x_2361:
        /* <DEDUP_REMOVED lines=48> */
.L_x_2325:
[----:B------:R-:W-:Y:S01]  /*eca0*/  IMAD.MOV.U32 R9, RZ, RZ, R77 ;  /* 0x000000ffff097224 */ /* 0x000fe200078e004d */
[-C--:B------:R-:W-:Y:S01]  /*ecb0*/  ISETP.GE.AND P0, PT, R184, R8.reuse, PT ;  /* 0x00000008b800720c */ /* 0x080fe20003f06270 */
[----:B------:R-:W0:Y:S01]  /*ecc0*/  LDC R77, c[0x0][0x428] ;  /* 0x00010a00ff4d7b82 */ /* 0x000e220000000800 */
[----:B------:R-:W-:Y:S01]  /*ecd0*/  BSSY B1, `(.L_x_2363) ;  /* 0x000003d000017945 */ /* 0x000fe20003800000 */
[----:B------:R-:W-:Y:S01]  /*ece0*/  ISETP.GE.AND P1, PT, R209, R8, PT ;  /* 0x00000008d100720c */ /* 0x000fe20003f26270 */
        /* <DEDUP_REMOVED lines=59> */
.L_x_2364:
[----:B------:R-:W-:Y:S05]  /*f0a0*/  BSYNC B1 ;  /* 0x0000000000017941 */ /* 0x000fea0003800000 */
.L_x_2363:
        /* <DEDUP_REMOVED lines=38> */
.L_x_2366:
[----:B------:R-:W-:Y:S05]  /*f310*/  BSYNC B1 ;  /* 0x0000000000017941 */ /* 0x000fea0003800000 */
.L_x_2365:
        /* <DEDUP_REMOVED lines=38> */
[----:B------:R-:W-:Y:S01]  /*f580*/  ULDC.64 UR6, c[0x0][0x3e0] ;  /* 0x0000f80000067ab9 */ /* 0x000fe20000000a00 */
        /* <DEDUP_REMOVED lines=18> */
[----:B------:R-:W-:Y:S01]  /*f6b0*/  PRMT R108, R71, 0x7610, R108 ;  /* 0x00007610476c7816 */ /* 0x000fe2000000006c */
[----:B------:R-:W-:Y:S01]  /*f6c0*/  IMAD.MOV.U32 R69, RZ, RZ, R43 ;  /* 0x000000ffff457224 */ /* 0x000fe200078e002b */
[----:B------:R-:W-:Y:S01]  /*f6d0*/  SHF.R.S32.HI R21, RZ, 0x1f, R3 ;  /* 0x0000001fff157819 */ /* 0x000fe20000011403 */
[-C--:B------:R-:W-:Y:S01]  /*f6e0*/  IMAD.WIDE.U32 R10, R3, R14.reuse, R10 ;  /* 0x0000000e030a7225 */ /* 0x080fe200078e000a */
[----:B------:R-:W-:Y:S02]  /*f6f0*/  PRMT R74, R0, 0x7610, R74 ;  /* 0x00007610004a7816 */ /* 0x000fe4000000004a */
[----:B------:R-:W-:Y:S01]  /*f700*/  PRMT R75, R20, 0x7610, R75 ;  /* 0x00007610144b7816 */ /* 0x000fe2000000004b */
[----:B------:R-:W-:Y:S01]  /*f710*/  IMAD R0, R21, R14, RZ ;  /* 0x0000000e15007224 */ /* 0x000fe200078e02ff */
[----:B------:R-:W-:Y:S01]  /*f720*/  PRMT R77, R69, 0x7610, R77 ;  /* 0x00007610454d7816 */ /* 0x000fe2000000004d */
[----:B------:R-:W-:-:S02]  /*f730*/  IMAD R68, R21, R12, RZ ;  /* 0x0000000c15447224 */ /* 0x000fc400078e02ff */
[C---:B------:R-:W-:Y:S01]  /*f740*/  IMAD.WIDE.U32 R20, R3.reuse, R12, R8 ;  /* 0x0000000c03147225 */ /* 0x040fe200078e0008 */
[----:B------:R-:W-:Y:S01]  /*f750*/  LEA R8, P2, R10, UR4, 0x1 ;  /* 0x000000040a087c11 */ /* 0x000fe2000f8408ff */
[----:B------:R-:W-:Y:S02]  /*f760*/  UMOV UR4, 0xffffffff ;  /* 0xffffffff00047882 */ /* 0x000fe40000000000 */
[C---:B------:R-:W-:Y:S01]  /*f770*/  IMAD R9, R3.reuse, R15, R0 ;  /* 0x0000000f03097224 */ /* 0x040fe200078e0200 */
[----:B------:R-:W-:Y:S01]  /*f780*/  LEA R0, P3, R20, UR6, 0x1 ;  /* 0x0000000614007c11 */ /* 0x000fe2000f8608ff */
[----:B------:R-:W-:Y:S02]  /*f790*/  IMAD R3, R3, R13, R68 ;  /* 0x0000000d03037224 */ /* 0x000fe400078e0244 */
[----:B------:R-:W-:Y:S02]  /*f7a0*/  IMAD.IADD R9, R11, 0x1, R9 ;  /* 0x000000010b097824 */ /* 0x000fe400078e0209 */
[----:B------:R-:W-:-:S02]  /*f7b0*/  IMAD.IADD R3, R21, 0x1, R3 ;  /* 0x0000000115037824 */ /* 0x000fc400078e0203 */
[----:B------:R-:W-:Y:S01]  /*f7c0*/  IMAD.MOV.U32 R12, RZ, RZ, R44 ;  /* 0x000000ffff0c7224 */ /* 0x000fe200078e002c */
[----:B------:R-:W-:Y:S01]  /*f7d0*/  LEA.HI.X R9, R10, UR5, R9, 0x1, P2 ;  /* 0x000000050a097c11 */ /* 0x000fe200090f0c09 */
[----:B------:R-:W-:Y:S01]  /*f7e0*/  IMAD.MOV.U32 R13, RZ, RZ, R45 ;  /* 0x000000ffff0d7224 */ /* 0x000fe200078e002d */
[----:B------:R-:W-:Y:S02]  /*f7f0*/  LEA.HI.X R3, R20, UR7, R3, 0x1, P3 ;  /* 0x0000000714037c11 */ /* 0x000fe400098f0c03 */
[----:B------:R-:W-:Y:S02]  /*f800*/  PRMT R72, R12, 0x7610, R72 ;  /* 0x000076100c487816 */ /* 0x000fe40000000048 */
[----:B------:R-:W-:Y:S02]  /*f810*/  PRMT R73, R13, 0x7610, R73 ;  /* 0x000076100d497816 */ /* 0x000fe40000000049 */
[----:B------:R-:W-:Y:S01]  /*f820*/  LEA.HI R10, R208, R208, RZ, 0x1 ;  /* 0x000000d0d00a7211 */ /* 0x000fe200078f08ff */
[----:B------:R-:W-:Y:S06]  /*f830*/  BRA.DIV UR4, `(.L_x_2367) ;  /* 0x0000014204807947 */ /* 0x000fec000b800000 */
.L_x_2581:
[----:B------:R-:W-:-:S03]  /*f840*/  UMOV UR4, 0xffffffff ;  /* 0xffffffff00047882 */ /* 0x000fc60000000000 */
[----:B------:R-:W-:Y:S05]  /*f850*/  BRA.DIV UR4, `(.L_x_2368) ;  /* 0x0000014204a07947 */ /* 0x000fea000b800000 */
.L_x_2584:
[----:B------:R-:W-:-:S03]  /*f860*/  UMOV UR4, 0xffffffff ;  /* 0xffffffff00047882 */ /* 0x000fc60000000000 */
[----:B------:R-:W-:Y:S05]  /*f870*/  BRA.DIV UR4, `(.L_x_2369) ;  /* 0x0000014204c07947 */ /* 0x000fea000b800000 */
.L_x_2587:
[----:B------:R-:W-:-:S03]  /*f880*/  UMOV UR4, 0xffffffff ;  /* 0xffffffff00047882 */ /* 0x000fc60000000000 */
[----:B------:R-:W-:Y:S05]  /*f890*/  BRA.DIV UR4, `(.L_x_2370) ;  /* 0x0000014204e07947 */ /* 0x000fea000b800000 */
.L_x_2590:
[----:B------:R-:W-:-:S03]  /*f8a0*/  UMOV UR4, 0xffffffff ;  /* 0xffffffff00047882 */ /* 0x000fc60000000000 */
[----:B------:R-:W-:Y:S05]  /*f8b0*/  BRA.DIV UR4, `(.L_x_2371) ;  /* 0x0000014604007947 */ /* 0x000fea000b800000 */
.L_x_2593:
[----:B------:R-:W-:Y:S01]  /*f8c0*/  UMOV UR4, 0xffffffff ;  /* 0xffffffff00047882 */ /* 0x000fe20000000000 */
[----:B------:R-:W-:Y:S02]  /*f8d0*/  LOP3.LUT R9, R10, 0xfffffffe, RZ, 0xc0, !PT ;  /* 0xfffffffe0a097812 */ /* 0x000fe400078ec0ff */
[----:B------:R-:W-:Y:S05]  /*f8e0*/  BRA.DIV UR4, `(.L_x_2372) ;  /* 0x00000146041c7947 */ /* 0x000fea000b800000 */
.L_x_2596:
[----:B------:R-:W-:Y:S01]  /*f8f0*/  UMOV UR4, 0xffffffff ;  /* 0xffffffff00047882 */ /* 0x000fe20000000000 */
[----:B------:R-:W-:Y:S02]  /*f900*/  IMAD.IADD R9, R208, 0x1, -R9 ;  /* 0x00000001d0097824 */ /* 0x000fe400078e0a09 */
[----:B------:R-:W-:Y:S05]  /*f910*/  BRA.DIV UR4, `(.L_x_2373) ;  /* 0x0000014604387947 */ /* 0x000fea000b800000 */
.L_x_2599:
[----:B------:R-:W-:Y:S01]  /*f920*/  UMOV UR4, 0xffffffff ;  /* 0xffffffff00047882 */ /* 0x000fe20000000000 */
[----:B------:R-:W-:Y:S02]  /*f930*/  SHF.L.U32 R9, R9, 0x1f, RZ ;  /* 0x0000001f09097819 */ /* 0x000fe400000006ff */
[----:B------:R-:W-:Y:S05]  /*f940*/  BRA.DIV UR4, `(.L_x_2374) ;  /* 0x0000014604547947 */ /* 0x000fea000b800000 */
.L_x_2602:
        /* <DEDUP_REMOVED lines=37> */
.L_x_2603:
[----:B------:R-:W-:Y:S05]  /*fba0*/  BSYNC B1 ;  /* 0x0000000000017941 */ /* 0x000fea0003800000 */
.L_x_2375:
        /* <DEDUP_REMOVED lines=10> */
[----:B0-----:R-:W-:Y:S02]  /*fc50*/  LEA.HI R9, R105, R212, RZ, 0x1d ;  /* 0x000000d469097211 */ /* 0x001fe400078fe8ff */
[----:B------:R-:W-:Y:S02]  /*fc60*/  LOP3.LUT R8, R191, 0x38, R22, 0xf8, !PT ;  /* 0x00000038bf087812 */ /* 0x000fe400078ef816 */
[----:B------:R-:W-:Y:S02]  /*fc70*/  SHF.R.S32.HI R10, RZ, 0x1f, R9 ;  /* 0x0000001fff0a7819 */ /* 0x000fe40000011409 */
[----:B------:R-:W-:Y:S02]  /*fc80*/  SHF.R.U64 R116, R32, 0x10, R33 ;  /* 0x0000001020747819 */ /* 0x000fe40000001221 */
[----:B------:R-:W-:Y:S01]  /*fc90*/  LEA.HI R11, R10, R9, RZ, 0x3 ;  /* 0x000000090a0b7211 */ /* 0x000fe200078f18ff */
[----:B------:R-:W-:Y:S01]  /*fca0*/  IMAD.SHL.U32 R10, R9, 0x8, RZ ;  /* 0x00000008090a7824 */ /* 0x000fe200078e00ff */
[----:B------:R-:W-:-:S02]  /*fcb0*/  LOP3.LUT R9, R8, R197, RZ, 0x3c, !PT ;  /* 0x000000c508097212 */ /* 0x000fc400078e3cff */
[----:B------:R-:W-:Y:S01]  /*fcc0*/  SHF.R.U64 R32, R4, 0x10, R5 ;  /* 0x0000001004207819 */ /* 0x000fe20000001205 */
[----:B------:R-:W-:Y:S01]  /*fcd0*/  IMAD.SHL.U32 R11, R11, 0x400, RZ ;  /* 0x000004000b0b7824 */ /* 0x000fe200078e00ff */
[----:B------:R-:W-:Y:S01]  /*fce0*/  LOP3.LUT R10, R191, 0x38, R10, 0xf8, !PT ;  /* 0x00000038bf0a7812 */ /* 0x000fe200078ef80a */
[----:B------:R-:W-:Y:S01]  /*fcf0*/  IMAD R9, R196, 0x200, R9 ;  /* 0x00000200c4097824 */ /* 0x000fe200078e0209 */
[----:B------:R-:W-:Y:S02]  /*fd00*/  SHF.R.U32.HI R5, RZ, 0x10, R5 ;  /* 0x00000010ff057819 */ /* 0x000fe40000011605 */
[----:B------:R-:W-:Y:S01]  /*fd10*/  LOP3.LUT R11, R11, 0x7fffe000, RZ, 0xc0, !PT ;  /* 0x7fffe0000b0b7812 */ /* 0x000fe200078ec0ff */
[----:B------:R-:W-:Y:S01]  /*fd20*/  IMAD R104, R9, 0x2, R18 ;  /* 0x0000000209687824 */ /* 0x000fe200078e0212 */
[----:B------:R-:W-:Y:S02]  /*fd30*/  LOP3.LUT R10, R10, R197, RZ, 0x3c, !PT ;  /* 0x000000c50a0a7212 */ /* 0x000fe400078e3cff */
[----:B------:R-:W-:Y:S01]  /*fd40*/  SHF.R.U64 R4, R6, 0x10, R7 ;  /* 0x0000001006047819 */ /* 0x000fe20000001207 */
[----:B------:R-:W-:Y:S01]  /*fd50*/  IMAD R11, R196, 0x200, R11 ;  /* 0x00000200c40b7824 */ /* 0x000fe200078e020b */
[----:B------:R-:W-:-:S02]  /*fd60*/  SHF.R.U32.HI R7, RZ, 0x10, R7 ;  /* 0x00000010ff077819 */ /* 0x000fc40000011607 */
[----:B------:R-:W-:Y:S01]  /*fd70*/  PRMT R111, R111, 0x5410, R116 ;  /* 0x000054106f6f7816 */ /* 0x000fe20000000074 */
[----:B------:R-:W-:Y:S01]  /*fd80*/  IMAD.IADD R13, R11, 0x1, R10 ;  /* 0x000000010b0d7824 */ /* 0x000fe200078e020a */
[----:B------:R-:W-:Y:S01]  /*fd90*/  PRMT R115, R107, 0x5410, R32 ;  /* 0x000054106b737816 */ /* 0x000fe20000000020 */
[----:B------:R-:W0:Y:S01]  /*fda0*/  LDS.128 R8, [R104+0x10400] ;  /* 0x0104000068087984 */ /* 0x000e220000000c00 */
[----:B------:R-:W-:Y:S01]  /*fdb0*/  PRMT R116, R108, 0x5410, R5 ;  /* 0x000054106c747816 */ /* 0x000fe20000000005 */
[----:B------:R-:W-:Y:S01]  /*fdc0*/  IMAD R106, R13, 0x2, R18 ;  /* 0x000000020d6a7824 */ /* 0x000fe200078e0212 */
[----:B------:R-:W-:Y:S01]  /*fdd0*/  PRMT R117, R109, 0x5410, R4 ;  /* 0x000054106d757816 */ /* 0x000fe20000000004 */
[----:B------:R-:W-:Y:S01]  /*fde0*/  IMAD.U32 R108, R115, 0x10000, RZ ;  /* 0x00010000736c7824 */ /* 0x000fe200078e00ff */
[----:B------:R-:W-:Y:S01]  /*fdf0*/  PRMT R110, R110, 0x5410, R7 ;  /* 0x000054106e6e7816 */ /* 0x000fe20000000007 */
[----:B------:R-:W-:Y:S01]  /*fe00*/  IMAD.U32 R107, R111, 0x10000, RZ ;  /* 0x000100006f6b7824 */ /* 0x000fe200078e00ff */
[----:B------:R-:W1:Y:S01]  /*fe10*/  LDS.128 R12, [R106+0x10400] ;  /* 0x010400006a0c7984 */ /* 0x000e620000000c00 */
[----:B------:R-:W-:Y:S01]  /*fe20*/  SHF.R.U32.HI R33, RZ, 0x10, R33 ;  /* 0x00000010ff217819 */ /* 0x000fe20000011621 */
[----:B------:R-:W-:Y:S01]  /*fe30*/  IMAD.U32 R109, R116, 0x10000, RZ ;  /* 0x00010000746d7824 */ /* 0x000fe200078e00ff */
[----:B------:R-:W-:-:S02]  /*fe40*/  SHF.R.U64 R34, R34, 0x10, R35 ;  /* 0x0000001022227819 */ /* 0x000fc40000001223 */
[----:B------:R-:W-:Y:S02]  /*fe50*/  SHF.R.U32.HI R35, RZ, 0x10, R35 ;  /* 0x00000010ff237819 */ /* 0x000fe40000011623 */
[----:B------:R-:W-:Y:S02]  /*fe60*/  PRMT R112, R112, 0x5410, R33 ;  /* 0x0000541070707816 */ /* 0x000fe40000000021 */
[----:B------:R-:W-:Y:S02]  /*fe70*/  PRMT R114, R114, 0x5410, R35 ;  /* 0x0000541072727816 */ /* 0x000fe40000000023 */
[----:B------:R-:W-:Y:S02]  /*fe80*/  LOP3.LUT R115, R115, 0xffff0000, RZ, 0xc0, !PT ;  /* 0xffff000073737812 */ /* 0x000fe400078ec0ff */
[----:B------:R-:W-:Y:S02]  /*fe90*/  LOP3.LUT R111, R111, 0xffff0000, RZ, 0xc0, !PT ;  /* 0xffff00006f6f7812 */ /* 0x000fe400078ec0ff */
[----:B------:R-:W-:-:S02]  /*fea0*/  PRMT R113, R113, 0x5410, R34 ;  /* 0x0000541071717816 */ /* 0x000fc40000000022 */
        /* <DEDUP_REMOVED lines=29> */
[----:B------:R-:W-:Y:S01]  /*10080*/  FMUL.FTZ R4, R12, R115 ;  /* 0x000000730c047220 */ /* 0x000fe20000410000 */
[----:B------:R-:W-:Y:S02]  /*10090*/  IMAD.U32 R6, R117, 0x10000, RZ ;  /* 0x0001000075067824 */ /* 0x000fe400078e00ff */
[----:B------:R-:W-:Y:S01]  /*100a0*/  FFMA.FTZ R107, R32, R107, R108 ;  /* 0x0000006b206b7223 */ /* 0x000fe2000001006c */
[-C--:B------:R-:W-:Y:S01]  /*100b0*/  FMUL.FTZ R32, R12, R111.reuse ;  /* 0x0000006f0c207220 */ /* 0x080fe20000410000 */
[----:B------:R-:W-:Y:S01]  /*100c0*/  FFMA.FTZ R12, R5, R111, -R4 ;  /* 0x0000006f050c7223 */ /* 0x000fe20000010804 */
[----:B------:R-:W-:Y:S01]  /*100d0*/  LOP3.LUT R14, R14, 0xffff0000, RZ, 0xc0, !PT ;  /* 0xffff00000e0e7812 */ /* 0x000fe200078ec0ff */
[----:B------:R-:W-:Y:S01]  /*100e0*/  IMAD.U32 R4, R113, 0x10000, RZ ;  /* 0x0001000071047824 */ /* 0x000fe200078e00ff */
[----:B------:R-:W-:Y:S01]  /*100f0*/  LOP3.LUT R15, R15, 0xffff0000, RZ, 0xc0, !PT ;  /* 0xffff00000f0f7812 */ /* 0x000fe200078ec0ff */
[----:B------:R-:W-:Y:S01]  /*10100*/  FMUL.FTZ R108, R34, R6 ;  /* 0x00000006226c7220 */ /* 0x000fe20000410000 */
[----:B------:R-:W-:Y:S01]  /*10110*/  LOP3.LUT R117, R117, 0xffff0000, RZ, 0xc0, !PT ;  /* 0xffff000075757812 */ /* 0x000fe200078ec0ff */
[----:B------:R-:W-:Y:S01]  /*10120*/  FFMA.FTZ R32, R5, R115, R32 ;  /* 0x0000007305207223 */ /* 0x000fe20000010020 */
[----:B------:R-:W-:Y:S01]  /*10130*/  LOP3.LUT R110, R110, 0xffff0000, RZ, 0xc0, !PT ;  /* 0xffff00006e6e7812 */ /* 0x000fe200078ec0ff */
[-C--:B------:R-:W-:Y:S01]  /*10140*/  FMUL.FTZ R34, R34, R4.reuse ;  /* 0x0000000422227220 */ /* 0x080fe20000410000 */
[----:B------:R-:W-:Y:S01]  /*10150*/  LOP3.LUT R112, R112, 0xffff0000, RZ, 0xc0, !PT ;  /* 0xffff000070707812 */ /* 0x000fe200078ec0ff */
[----:B------:R-:W-:Y:S01]  /*10160*/  FFMA.FTZ R108, R7, R4, -R108 ;  /* 0x00000004076c7223 */ /* 0x000fe2000001086c */
[----:B------:R-:W-:Y:S01]  /*10170*/  LOP3.LUT R113, R113, 0xffff0000, RZ, 0xc0, !PT ;  /* 0xffff000071717812 */ /* 0x000fe200078ec0ff */
[----:B------:R-:W-:Y:S01]  /*10180*/  FMUL.FTZ R11, R13, R116 ;  /* 0x000000740d0b7220 */ /* 0x000fe20000410000 */
[----:B------:R-:W-:Y:S01]  /*10190*/  LOP3.LUT R114, R114, 0xffff0000, RZ, 0xc0, !PT ;  /* 0xffff000072727812 */ /* 0x000fe200078ec0ff */
[C---:B------:R-:W-:Y:S01]  /*101a0*/  FMUL.FTZ R4, R14.reuse, R117 ;  /* 0x000000750e047220 */ /* 0x040fe20000410000 */
[----:B------:R-:W-:Y:S01]  /*101b0*/  FMUL.FTZ R5, R15, R110 ;  /* 0x0000006e0f057220 */ /* 0x000fe20000410000 */
[----:B------:R-:W-:Y:S01]  /*101c0*/  FMUL.FTZ R13, R13, R112 ;  /* 0x000000700d0d7220 */ /* 0x000fe20000410000 */
[-C--:B------:R-:W-:Y:S01]  /*101d0*/  FMUL.FTZ R14, R14, R113.reuse ;  /* 0x000000710e0e7220 */ /* 0x080fe20000410000 */
[----:B------:R-:W-:Y:S01]  /*101e0*/  FMUL.FTZ R15, R15, R114 ;  /* 0x000000720f0f7220 */ /* 0x000fe20000410000 */
[----:B------:R-:W-:Y:S01]  /*101f0*/  FFMA.FTZ R112, R8, R112, -R11 ;  /* 0x0000007008707223 */ /* 0x000fe2000001080b */
[----:B------:R-:W-:Y:S01]  /*10200*/  FFMA.FTZ R113, R9, R113, -R4 ;  /* 0x0000007109717223 */ /* 0x000fe20000010804 */
[----:B------:R-:W-:Y:S01]  /*10210*/  FFMA.FTZ R114, R10, R114, -R5 ;  /* 0x000000720a727223 */ /* 0x000fe20000010805 */
[----:B------:R-:W-:Y:S01]  /*10220*/  FFMA.FTZ R116, R8, R116, R13 ;  /* 0x0000007408747223 */ /* 0x000fe2000001000d */
        /* <DEDUP_REMOVED lines=9> */
[----:B------:R1:W-:Y:S01]  /*102c0*/  STS.128 [R104+0x10400], R4 ;  /* 0x0104000468007388 */ /* 0x0003e20000000c00 */
[----:B------:R-:W-:-:S02]  /*102d0*/  F2FP.BF16.F32.PACK_AB R10, R117, R34 ;  /* 0x00000022750a723e */ /* 0x000fc400000010ff */
[----:B------:R-:W-:-:S05]  /*102e0*/  F2FP.BF16.F32.PACK_AB R11, R110, R107 ;  /* 0x0000006b6e0b723e */ /* 0x000fca00000010ff */
[----:B------:R1:W-:Y:S02]  /*102f0*/  STS.128 [R106+0x10400], R8 ;  /* 0x010400086a007388 */ /* 0x0003e40000000c00 */
.L_x_2380:
[----:B------:R-:W-:Y:S05]  /*10300*/  BSYNC B2 ;  /* 0x0000000000027941 */ /* 0x000fea0003800000 */
.L_x_2379:
[----:B------:R-:W-:Y:S04]  /*10310*/  BSSY B2, `(.L_x_2381) ;  /* 0x0000069000027945 */ /* 0x000fe80003800000 */
[----:B------:R-:W-:Y:S05]  /*10320*/  @P2 BRA `(.L_x_2382) ;  /* 0x00000004009c2947 */ /* 0x000fea0003800000 */
[----:B-1----:R-:W-:Y:S02]  /*10330*/  LEA.HI R4, R105, R214, RZ, 0x1d ;  /* 0x000000d669047211 */ /* 0x002fe400078fe8ff */
[----:B------:R-:W-:Y:S02]  /*10340*/  SHF.R.U64 R35, R36, 0x10, R37 ;  /* 0x0000001024237819 */ /* 0x000fe40000001225 */
[----:B------:R-:W-:Y:S02]  /*10350*/  SHF.R.S32.HI R5, RZ, 0x1f, R4 ;  /* 0x0000001fff057819 */ /* 0x000fe40000011404 */
[----:B------:R-:W-:Y:S02]  /*10360*/  SHF.R.U64 R15, R24, 0x10, R25 ;  /* 0x00000010180f7819 */ /* 0x000fe40000001219 */
[----:B------:R-:W-:Y:S01]  /*10370*/  LEA.HI R5, R5, R4, RZ, 0x3 ;  /* 0x0000000405057211 */ /* 0x000fe200078f18ff */
[----:B------:R-:W-:Y:S01]  /*10380*/  IMAD.SHL.U32 R4, R4, 0x8, RZ ;  /* 0x0000000804047824 */ /* 0x000fe200078e00ff */
[----:B------:R-:W-:-:S02]  /*10390*/  SHF.R.U32.HI R36, RZ, 0x10, R37 ;  /* 0x00000010ff247819 */ /* 0x000fc40000011625 */
[----:B------:R-:W-:Y:S01]  /*103a0*/  PRMT R100, R100, 0x5410, R35 ;  /* 0x0000541064647816 */ /* 0x000fe20000000023 */
[----:B------:R-:W-:Y:S01]  /*103b0*/  IMAD.SHL.U32 R5, R5, 0x400, RZ ;  /* 0x0000040005057824 */ /* 0x000fe200078e00ff */
[----:B------:R-:W-:Y:S02]  /*103c0*/  LOP3.LUT R4, R191, 0x38, R4, 0xf8, !PT ;  /* 0x00000038bf047812 */ /* 0x000fe400078ef804 */
[----:B------:R-:W-:Y:S01]  /*103d0*/  PRMT R96, R96, 0x5410, R15 ;  /* 0x0000541060607816 */ /* 0x000fe2000000000f */
[----:B------:R-:W-:Y:S01]  /*103e0*/  IMAD.U32 R34, R100, 0x10000, RZ ;  /* 0x0001000064227824 */ /* 0x000fe200078e00ff */
[----:B------:R-:W-:Y:S02]  /*103f0*/  LOP3.LUT R5, R5, 0x7fffe000, RZ, 0xc0, !PT ;  /* 0x7fffe00005057812 */ /* 0x000fe400078ec0ff */
[----:B------:R-:W-:Y:S02]  /*10400*/  LOP3.LUT R4, R4, R197, RZ, 0x3c, !PT ;  /* 0x000000c504047212 */ /* 0x000fe400078e3cff */
[----:B------:R-:W-:Y:S01]  /*10410*/  SHF.R.U64 R13, R26, 0x10, R27 ;  /* 0x000000101a0d7819 */ /* 0x000fe2000000121b */
[----:B------:R-:W-:Y:S01]  /*10420*/  IMAD R5, R196, 0x200, R5 ;  /* 0x00000200c4057824 */ /* 0x000fe200078e0205 */
[----:B------:R-:W-:-:S02]  /*10430*/  SHF.R.U32.HI R24, RZ, 0x10, R25 ;  /* 0x00000010ff187819 */ /* 0x000fc40000011619 */
[----:B------:R-:W-:Y:S01]  /*10440*/  SHF.R.U32.HI R26, RZ, 0x10, R27 ;  /* 0x00000010ff1a7819 */ /* 0x000fe2000001161b */
[----:B0-----:R-:W-:Y:S01]  /*10450*/  IMAD.IADD R9, R5, 0x1, R4 ;  /* 0x0000000105097824 */ /* 0x001fe200078e0204 */
[--C-:B------:R-:W-:Y:S01]  /*10460*/  SHF.R.U64 R33, R38, 0x10, R39.reuse ;  /* 0x0000001026217819 */ /* 0x100fe20000001227 */
[----:B------:R-:W0:Y:S01]  /*10470*/  LDS.128 R4, [R222] ;  /* 0x00000000de047984 */ /* 0x000e220000000c00 */
[----:B------:R-:W-:Y:S01]  /*10480*/  SHF.R.U32.HI R38, RZ, 0x10, R39 ;  /* 0x00000010ff267819 */ /* 0x000fe20000011627 */
[----:B------:R-:W-:Y:S01]  /*10490*/  IMAD R12, R9, 0x2, R18 ;  /* 0x00000002090c7824 */ /* 0x000fe200078e0212 */
[----:B------:R-:W-:Y:S01]  /*104a0*/  PRMT R101, R101, 0x5410, R36 ;  /* 0x0000541065657816 */ /* 0x000fe20000000024 */
[----:B------:R-:W-:Y:S01]  /*104b0*/  IMAD.U32 R36, R96, 0x10000, RZ ;  /* 0x0001000060247824 */ /* 0x000fe200078e00ff */
[----:B------:R-:W-:Y:S02]  /*104c0*/  PRMT R97, R97, 0x5410, R24 ;  /* 0x0000541061617816 */ /* 0x000fe40000000018 */
[----:B------:R-:W1:Y:S01]  /*104d0*/  LDS.128 R8, [R12+0x10400] ;  /* 0x010400000c087984 */ /* 0x000e620000000c00 */
[----:B------:R-:W-:-:S02]  /*104e0*/  PRMT R99, R99, 0x5410, R26 ;  /* 0x0000541063637816 */ /* 0x000fc4000000001a */
[----:B------:R-:W-:Y:S02]  /*104f0*/  PRMT R103, R103, 0x5410, R38 ;  /* 0x0000541067677816 */ /* 0x000fe40000000026 */
[----:B------:R-:W-:Y:S01]  /*10500*/  PRMT R98, R98, 0x5410, R13 ;  /* 0x0000541062627816 */ /* 0x000fe2000000000d */
[----:B------:R-:W-:Y:S01]  /*10510*/  IMAD.U32 R35, R99, 0x10000, RZ ;  /* 0x0001000063237824 */ /* 0x000fe200078e00ff */
[----:B------:R-:W-:Y:S01]  /*10520*/  PRMT R102, R102, 0x5410, R33 ;  /* 0x0000541066667816 */ /* 0x000fe20000000021 */
[----:B------:R-:W-:Y:S02]  /*10530*/  IMAD.U32 R33, R97, 0x10000, RZ ;  /* 0x0001000061217824 */ /* 0x000fe400078e00ff */
        /* <DEDUP_REMOVED lines=18> */
[----:B------:R-:W-:Y:S02]  /*10660*/  IMAD.U32 R13, R103, 0x10000, RZ ;  /* 0x00010000670d7824 */ /* 0x000fe400078e00ff */
[C---:B------:R-:W-:Y:S01]  /*10670*/  FMUL.FTZ R107, R32.reuse, R35 ;  /* 0x00000023206b7220 */ /* 0x040fe20000410000 */
[----:B------:R-:W-:Y:S01]  /*10680*/  IMAD.U32 R25, R101, 0x10000, RZ ;  /* 0x0001000065197824 */ /* 0x000fe200078e00ff */
[----:B------:R-:W-:Y:S01]  /*10690*/  LOP3.LUT R11, R11, 0xffff0000, RZ, 0xc0, !PT ;  /* 0xffff00000b0b7812 */ /* 0x000fe200078ec0ff */
[-C--:B------:R-:W-:Y:S01]  /*106a0*/  FMUL.FTZ R32, R32, R13.reuse ;  /* 0x0000000d20207220 */ /* 0x080fe20000410000 */
[----:B------:R-:W-:Y:S01]  /*106b0*/  FFMA.FTZ R107, R24, R13, -R107 ;  /* 0x0000000d186b7223 */ /* 0x000fe2000001086b */
[-C--:B------:R-:W-:Y:S01]  /*106c0*/  FMUL.FTZ R39, R26, R25.reuse ;  /* 0x000000191a277220 */ /* 0x080fe20000410000 */
[----:B------:R-:W-:Y:S01]  /*106d0*/  FFMA.FTZ R37, R14, R25, -R37 ;  /* 0x000000190e257223 */ /* 0x000fe20000010825 */
[----:B------:R-:W-:Y:S01]  /*106e0*/  LOP3.LUT R25, R96, 0xffff0000, RZ, 0xc0, !PT ;  /* 0xffff000060197812 */ /* 0x000fe200078ec0ff */
[----:B------:R-:W-:Y:S01]  /*106f0*/  FFMA.FTZ R34, R24, R35, R32 ;  /* 0x0000002318227223 */ /* 0x000fe20000010020 */
[----:B------:R-:W-:Y:S01]  /*10700*/  LOP3.LUT R13, R100, 0xffff0000, RZ, 0xc0, !PT ;  /* 0xffff0000640d7812 */ /* 0x000fe200078ec0ff */
[----:B------:R-:W-:Y:S01]  /*10710*/  FFMA.FTZ R39, R14, R33, R39 ;  /* 0x000000210e277223 */ /* 0x000fe20000010027 */
[----:B------:R-:W-:Y:S01]  /*10720*/  LOP3.LUT R24, R97, 0xffff0000, RZ, 0xc0, !PT ;  /* 0xffff000061187812 */ /* 0x000fe200078ec0ff */
[C---:B------:R-:W-:Y:S01]  /*10730*/  FMUL.FTZ R33, R8.reuse, R25 ;  /* 0x0000001908217220 */ /* 0x040fe20000410000 */
[----:B------:R-:W-:Y:S01]  /*10740*/  LOP3.LUT R14, R101, 0xffff0000, RZ, 0xc0, !PT ;  /* 0xffff0000650e7812 */ /* 0x000fe200078ec0ff */
[----:B------:R-:W-:Y:S01]  /*10750*/  FMUL.FTZ R35, R8, R13 ;  /* 0x0000000d08237220 */ /* 0x000fe20000410000 */
[----:B------:R-:W-:-:S02]  /*10760*/  IMAD.U32 R27, R10, 0x10000, RZ ;  /* 0x000100000a1b7824 */ /* 0x000fc400078e00ff */
[C---:B------:R-:W-:Y:S01]  /*10770*/  FMUL.FTZ R32, R9.reuse, R24 ;  /* 0x0000001809207220 */ /* 0x040fe20000410000 */
[----:B------:R-:W-:Y:S02]  /*10780*/  IMAD.U32 R26, R98, 0x10000, RZ ;  /* 0x00010000621a7824 */ /* 0x000fe400078e00ff */
[C---:B------:R-:W-:Y:S01]  /*10790*/  FFMA.FTZ R33, R4.reuse, R13, -R33 ;  /* 0x0000000d04217223 */ /* 0x040fe20000010821 */
[----:B------:R-:W-:Y:S01]  /*107a0*/  FMUL.FTZ R9, R9, R14 ;  /* 0x0000000e09097220 */ /* 0x000fe20000410000 */
[----:B------:R-:W-:Y:S01]  /*107b0*/  FFMA.FTZ R35, R4, R25, R35 ;  /* 0x0000001904237223 */ /* 0x000fe20000010023 */
[----:B------:R-:W-:Y:S02]  /*107c0*/  IMAD.U32 R8, R102, 0x10000, RZ ;  /* 0x0001000066087824 */ /* 0x000fe400078e00ff */
[----:B------:R-:W-:Y:S01]  /*107d0*/  FMUL.FTZ R4, R27, R26 ;  /* 0x0000001a1b047220 */ /* 0x000fe20000410000 */
[C---:B------:R-:W-:Y:S01]  /*107e0*/  FFMA.FTZ R32, R5.reuse, R14, -R32 ;  /* 0x0000000e05207223 */ /* 0x040fe20000010820 */
[----:B------:R-:W-:Y:S01]  /*107f0*/  FFMA.FTZ R24, R5, R24, R9 ;  /* 0x0000001805187223 */ /* 0x000fe20000010009 */
[----:B------:R-:W-:Y:S01]  /*10800*/  LOP3.LUT R10, R10, 0xffff0000, RZ, 0xc0, !PT ;  /* 0xffff00000a0a7812 */ /* 0x000fe200078ec0ff */
[-C--:B------:R-:W-:Y:S01]  /*10810*/  FMUL.FTZ R14, R27, R8.reuse ;  /* 0x000000081b0e7220 */ /* 0x080fe20000410000 */
[----:B------:R-:W-:Y:S01]  /*10820*/  FFMA.FTZ R13, R15, R8, -R4 ;  /* 0x000000080f0d7223 */ /* 0x000fe20000010804 */
[----:B------:R-:W-:-:S02]  /*10830*/  LOP3.LUT R9, R98, 0xffff0000, RZ, 0xc0, !PT ;  /* 0xffff000062097812 */ /* 0x000fc400078ec0ff */
[----:B------:R-:W-:Y:S01]  /*10840*/  LOP3.LUT R5, R102, 0xffff0000, RZ, 0xc0, !PT ;  /* 0xffff000066057812 */ /* 0x000fe200078ec0ff */
[----:B------:R-:W-:Y:S01]  /*10850*/  FFMA.FTZ R14, R15, R26, R14 ;  /* 0x0000001a0f0e7223 */ /* 0x000fe2000001000e */
[----:B------:R-:W-:Y:S01]  /*10860*/  LOP3.LUT R8, R99, 0xffff0000, RZ, 0xc0, !PT ;  /* 0xffff000063087812 */ /* 0x000fe200078ec0ff */
[C---:B------:R-:W-:Y:S01]  /*10870*/  FMUL.FTZ R15, R10.reuse, R9 ;  /* 0x000000090a0f7220 */ /* 0x040fe20000410000 */
[----:B------:R-:W-:Y:S01]  /*10880*/  LOP3.LUT R4, R103, 0xffff0000, RZ, 0xc0, !PT ;  /* 0xffff000067047812 */ /* 0x000fe200078ec0ff */
[-C--:B------:R-:W-:Y:S02]  /*10890*/  FMUL.FTZ R26, R10, R5.reuse ;  /* 0x000000050a1a7220 */ /* 0x080fe40000410000 */
[C---:B------:R-:W-:Y:S01]  /*108a0*/  FMUL.FTZ R36, R11.reuse, R8 ;  /* 0x000000080b247220 */ /* 0x040fe20000410000 */
[C---:B------:R-:W-:Y:S01]  /*108b0*/  FFMA.FTZ R10, R6.reuse, R5, -R15 ;  /* 0x00000005060a7223 */ /* 0x040fe2000001080f */
[-C--:B------:R-:W-:Y:S01]  /*108c0*/  FMUL.FTZ R25, R11, R4.reuse ;  /* 0x000000040b197220 */ /* 0x080fe20000410000 */
[----:B------:R-:W-:Y:S01]  /*108d0*/  FFMA.FTZ R11, R6, R9, R26 ;  /* 0x00000009060b7223 */ /* 0x000fe2000001001a */
[----:B------:R-:W-:Y:S01]  /*108e0*/  FFMA.FTZ R36, R7, R4, -R36 ;  /* 0x0000000407247223 */ /* 0x000fe20000010824 */
[----:B------:R-:W-:Y:S01]  /*108f0*/  F2FP.BF16.F32.PACK_AB R4, R33, R38 ;  /* 0x000000262104723e */ /* 0x000fe200000010ff */
        /* <DEDUP_REMOVED lines=8> */
[----:B------:R-:W-:-:S05]  /*10980*/  F2FP.BF16.F32.PACK_AB R11, R25, R34 ;  /* 0x00000022190b723e */ /* 0x000fca00000010ff */
[----:B------:R2:W-:Y:S02]  /*10990*/  STS.128 [R12+0x10400], R8 ;  /* 0x010400080c007388 */ /* 0x0005e40000000c00 */
.L_x_2382:
[----:B------:R-:W-:Y:S05]  /*109a0*/  BSYNC B2 ;  /* 0x0000000000027941 */ /* 0x000fea0003800000 */
.L_x_2381:
[----:B------:R-:W-:Y:S05]  /*109b0*/  @P3 BRA `(.L_x_2378) ;  /* 0x00000004009c3947 */ /* 0x000fea0003800000 */
[----:B------:R-:W-:Y:S02]  /*109c0*/  LEA.HI R105, R105, R220, RZ, 0x1d ;  /* 0x000000dc69697211 */ /* 0x000fe400078fe8ff */
[----:B------:R-:W-:Y:S02]  /*109d0*/  SHF.R.U64 R27, R60, 0x10, R61 ;  /* 0x000000103c1b7819 */ /* 0x000fe4000000123d */
[----:B-12---:R-:W-:Y:S02]  /*109e0*/  SHF.R.S32.HI R4, RZ, 0x1f, R105 ;  /* 0x0000001fff047819 */ /* 0x006fe40000011469 */
[----:B------:R-:W-:Y:S02]  /*109f0*/  SHF.R.U64 R15, R28, 0x10, R29 ;  /* 0x000000101c0f7819 */ /* 0x000fe4000000121d */
[----:B------:R-:W-:Y:S01]  /*10a00*/  LEA.HI R5, R4, R105, RZ, 0x3 ;  /* 0x0000006904057211 */ /* 0x000fe200078f18ff */
[----:B------:R-:W-:Y:S01]  /*10a10*/  IMAD.SHL.U32 R4, R105, 0x8, RZ ;  /* 0x0000000869047824 */ /* 0x000fe200078e00ff */
[----:B------:R-:W-:-:S02]  /*10a20*/  SHF.R.U64 R13, R30, 0x10, R31 ;  /* 0x000000101e0d7819 */ /* 0x000fc4000000121f */
[----:B------:R-:W-:Y:S01]  /*10a30*/  SHF.R.U64 R25, R62, 0x10, R63 ;  /* 0x000000103e197819 */ /* 0x000fe2000000123f */
[----:B------:R-:W-:Y:S01]  /*10a40*/  IMAD.SHL.U32 R5, R5, 0x400, RZ ;  /* 0x0000040005057824 */ /* 0x000fe200078e00ff */
[----:B------:R-:W-:Y:S02]  /*10a50*/  LOP3.LUT R4, R191, 0x38, R4, 0xf8, !PT ;  /* 0x00000038bf047812 */ /* 0x000fe400078ef804 */
[----:B------:R-:W-:Y:S02]  /*10a60*/  SHF.R.U32.HI R30, RZ, 0x10, R31 ;  /* 0x00000010ff1e7819 */ /* 0x000fe4000001161f */
[----:B------:R-:W-:Y:S02]  /*10a70*/  LOP3.LUT R5, R5, 0x7fffe000, RZ, 0xc0, !PT ;  /* 0x7fffe00005057812 */ /* 0x000fe400078ec0ff */
[----:B------:R-:W-:Y:S02]  /*10a80*/  LOP3.LUT R4, R4, R197, RZ, 0x3c, !PT ;  /* 0x000000c504047212 */ /* 0x000fe400078e3cff */
[----:B------:R-:W-:Y:S01]  /*10a90*/  PRMT R88, R88, 0x5410, R27 ;  /* 0x0000541058587816 */ /* 0x000fe2000000001b */
[----:B------:R-:W-:Y:S01]  /*10aa0*/  IMAD R5, R196, 0x200, R5 ;  /* 0x00000200c4057824 */ /* 0x000fe200078e0205 */
[----:B------:R-:W-:-:S02]  /*10ab0*/  PRMT R84, R84, 0x5410, R15 ;  /* 0x0000541054547816 */ /* 0x000fc4000000000f */
[----:B------:R-:W-:Y:S01]  /*10ac0*/  SHF.R.U32.HI R28, RZ, 0x10, R29 ;  /* 0x00000010ff1c7819 */ /* 0x000fe2000001161d */
[----:B0-----:R-:W-:Y:S01]  /*10ad0*/  IMAD.IADD R9, R5, 0x1, R4 ;  /* 0x0000000105097824 */ /* 0x001fe200078e0204 */
[----:B------:R-:W-:Y:S01]  /*10ae0*/  PRMT R90, R90, 0x5410, R25 ;  /* 0x000054105a5a7816 */ /* 0x000fe20000000019 */
[----:B------:R-:W0:Y:S01]  /*10af0*/  LDS.128 R4, [R219] ;  /* 0x00000000db047984 */ /* 0x000e220000000c00 */
[----:B------:R-:W-:Y:S01]  /*10b00*/  PRMT R87, R87, 0x5410, R30 ;  /* 0x0000541057577816 */ /* 0x000fe2000000001e */
[----:B------:R-:W-:Y:S01]  /*10b10*/  IMAD R12, R9, 0x2, R18 ;  /* 0x00000002090c7824 */ /* 0x000fe200078e0212 */
[----:B------:R-:W-:Y:S01]  /*10b20*/  SHF.R.U32.HI R62, RZ, 0x10, R63 ;  /* 0x00000010ff3e7819 */ /* 0x000fe2000001163f */
[----:B------:R-:W-:Y:S01]  /*10b30*/  IMAD.U32 R32, R84, 0x10000, RZ ;  /* 0x0001000054207824 */ /* 0x000fe200078e00ff */
[----:B------:R-:W-:Y:S01]  /*10b40*/  SHF.R.U32.HI R60, RZ, 0x10, R61 ;  /* 0x00000010ff3c7819 */ /* 0x000fe2000001163d */
[----:B------:R-:W-:Y:S01]  /*10b50*/  IMAD.U32 R30, R88, 0x10000, RZ ;  /* 0x00010000581e7824 */ /* 0x000fe200078e00ff */
[----:B------:R-:W1:Y:S01]  /*10b60*/  LDS.128 R8, [R12+0x10400] ;  /* 0x010400000c087984 */ /* 0x000e620000000c00 */
[----:B------:R-:W-:Y:S01]  /*10b70*/  PRMT R85, R85, 0x5410, R28 ;  /* 0x0000541055557816 */ /* 0x000fe2000000001c */
[----:B------:R-:W-:Y:S01]  /*10b80*/  IMAD.U32 R31, R87, 0x10000, RZ ;  /* 0x00010000571f7824 */ /* 0x000fe200078e00ff */
[----:B------:R-:W-:-:S02]  /*10b90*/  PRMT R86, R86, 0x5410, R13 ;  /* 0x0000541056567816 */ /* 0x000fc4000000000d */
[----:B------:R-:W-:Y:S01]  /*10ba0*/  PRMT R91, R91, 0x5410, R62 ;  /* 0x000054105b5b7816 */ /* 0x000fe2000000003e */
[----:B------:R-:W-:Y:S01]  /*10bb0*/  IMAD.U32 R29, R85, 0x10000, RZ ;  /* 0x00010000551d7824 */ /* 0x000fe200078e00ff */
[----:B------:R-:W-:Y:S01]  /*10bc0*/  PRMT R89, R89, 0x5410, R60 ;  /* 0x0000541059597816 */ /* 0x000fe2000000003c */
        /* <DEDUP_REMOVED lines=70> */
.L_x_2378:
[----:B------:R-:W-:Y:S05]  /*11030*/  BSYNC B1 ;  /* 0x0000000000017941 */ /* 0x000fea0003800000 */
.L_x_2377:
[----:B------:R-:W-:Y:S05]  /*11040*/  @P1 BRA `(.L_x_2352) ;  /* 0x0000001000f41947 */ /* 0x000fea0003800000 */
[----:B------:R-:W4:Y:S01]  /*11050*/  LDC R13, c[0x0][0x3d4] ;  /* 0x0000f500ff0d7b82 */ /* 0x000f220000000800 */
[----:B------:R-:W-:Y:S01]  /*11060*/  BSSY B1, `(.L_x_2383) ;  /* 0x000006b000017945 */ /* 0x000fe20003800000 */
[-C--:B----4-:R-:W-:Y:S02]  /*11070*/  ISETP.GE.AND P0, PT, R22, R13.reuse, PT ;  /* 0x0000000d1600720c */ /* 0x090fe40003f06270 */
[-C--:B------:R-:W-:Y:S02]  /*11080*/  ISETP.GE.AND P1, PT, R186, R13.reuse, PT ;  /* 0x0000000dba00720c */ /* 0x080fe40003f26270 */
[----:B------:R-:W-:-:S09]  /*11090*/  ISETP.GE.AND P2, PT, R187, R13, PT ;  /* 0x0000000dbb00720c */ /* 0x000fd20003f46270 */
        /* <DEDUP_REMOVED lines=21> */
[--C-:B------:R-:W-:Y:S02]  /*111f0*/  SHF.R.U64 R15, R42, 0x10, R43.reuse ;  /* 0x000000102a0f7819 */ /* 0x100fe4000000122b */
[----:B------:R-:W-:Y:S02]  /*11200*/  PRMT R75, R75, 0x5410, R40 ;  /* 0x000054104b4b7816 */ /* 0x000fe40000000028 */
[----:B------:R-:W1:Y:S01]  /*11210*/  LDS.128 R8, [R12+0x10400] ;  /* 0x010400000c087984 */ /* 0x000e620000000c00 */
[----:B------:R-:W-:-:S02]  /*11220*/  SHF.R.U32.HI R42, RZ, 0x10, R43 ;  /* 0x00000010ff2a7819 */ /* 0x000fc4000001162b */
[----:B------:R-:W-:Y:S01]  /*11230*/  SHF.R.U32.HI R54, RZ, 0x10, R55 ;  /* 0x00000010ff367819 */ /* 0x000fe20000011637 */
[----:B------:R-:W-:Y:S01]  /*11240*/  IMAD.U32 R30, R75, 0x10000, RZ ;  /* 0x000100004b1e7824 */ /* 0x000fe200078e00ff */
[----:B------:R-:W-:Y:S02]  /*11250*/  PRMT R93, R93, 0x5410, R52 ;  /* 0x000054105d5d7816 */ /* 0x000fe40000000034 */
[----:B------:R-:W-:Y:S02]  /*11260*/  PRMT R94, R94, 0x5410, R27 ;  /* 0x000054105e5e7816 */ /* 0x000fe4000000001b */
[----:B------:R-:W-:Y:S02]  /*11270*/  PRMT R77, R77, 0x5410, R42 ;  /* 0x000054104d4d7816 */ /* 0x000fe4000000002a */
[----:B------:R-:W-:Y:S02]  /*11280*/  PRMT R95, R95, 0x5410, R54 ;  /* 0x000054105f5f7816 */ /* 0x000fe40000000036 */
[----:B------:R-:W-:Y:S01]  /*11290*/  PRMT R76, R76, 0x5410, R15 ;  /* 0x000054104c4c7816 */ /* 0x000fe2000000000f */
[----:B------:R-:W-:-:S02]  /*112a0*/  IMAD.U32 R32, R77, 0x10000, RZ ;  /* 0x000100004d207824 */ /* 0x000fc400078e00ff */
        /* <DEDUP_REMOVED lines=23> */
[----:B------:R-:W-:Y:S01]  /*11420*/  LOP3.LUT R27, R74, 0xffff0000, RZ, 0xc0, !PT ;  /* 0xffff00004a1b7812 */ /* 0x000fe200078ec0ff */
[----:B------:R-:W-:Y:S01]  /*11430*/  FMUL.FTZ R29, R29, R14 ;  /* 0x0000000e1d1d7220 */ /* 0x000fe20000410000 */
[----:B------:R-:W-:Y:S01]  /*11440*/  FFMA.FTZ R36, R15, R30, R36 ;  /* 0x0000001e0f247223 */ /* 0x000fe20000010024 */
[C---:B------:R-:W-:Y:S01]  /*11450*/  FFMA.FTZ R38, R25.reuse, R14, -R26 ;  /* 0x0000000e19267223 */ /* 0x040fe2000001081a */
        /* <DEDUP_REMOVED lines=8> */
[----:B------:R-:W-:Y:S01]  /*114e0*/  FFMA.FTZ R30, R4, R15, -R25 ;  /* 0x0000000f041e7223 */ /* 0x000fe20000010819 */
[-C--:B------:R-:W-:Y:S01]  /*114f0*/  FMUL.FTZ R9, R9, R14.reuse ;  /* 0x0000000e09097220 */ /* 0x080fe20000410000 */
[----:B------:R-:W-:Y:S02]  /*11500*/  IMAD.U32 R25, R76, 0x10000, RZ ;  /* 0x000100004c197824 */ /* 0x000fe400078e00ff */
[----:B------:R-:W-:Y:S01]  /*11510*/  FFMA.FTZ R32, R4, R27, R29 ;  /* 0x0000001b04207223 */ /* 0x000fe2000001001d */
[----:B------:R-:W-:Y:S02]  /*11520*/  IMAD.U32 R15, R94, 0x10000, RZ ;  /* 0x000100005e0f7824 */ /* 0x000fe400078e00ff */
[C---:B------:R-:W-:Y:S01]  /*11530*/  FFMA.FTZ R27, R5.reuse, R14, -R8 ;  /* 0x0000000e051b7223 */ /* 0x040fe20000010808 */
[----:B------:R-:W-:Y:S01]  /*11540*/  FFMA.FTZ R29, R5, R26, R9 ;  /* 0x0000001a051d7223 */ /* 0x000fe20000010009 */
[----:B------:R-:W-:Y:S01]  /*11550*/  LOP3.LUT R10, R10, 0xffff0000, RZ, 0xc0, !PT ;  /* 0xffff00000a0a7812 */ /* 0x000fe200078ec0ff */
[C---:B------:R-:W-:Y:S01]  /*11560*/  FMUL.FTZ R31, R28.reuse, R25 ;  /* 0x000000191c1f7220 */ /* 0x040fe20000410000 */
        /* <DEDUP_REMOVED lines=10> */
[-C--:B------:R-:W-:Y:S01]  /*11610*/  FMUL.FTZ R14, R10, R5.reuse ;  /* 0x000000050a0e7220 */ /* 0x080fe20000410000 */
[C---:B------:R-:W-:Y:S01]  /*11620*/  FFMA.FTZ R10, R6.reuse, R5, -R15 ;  /* 0x00000005060a7223 */ /* 0x040fe2000001080f */
[-C--:B------:R-:W-:Y:S01]  /*11630*/  FMUL.FTZ R25, R11, R4.reuse ;  /* 0x000000040b197220 */ /* 0x080fe20000410000 */
[C---:B------:R-:W-:Y:S01]  /*11640*/  FFMA.FTZ R11, R7.reuse, R4, -R24 ;  /* 0x00000004070b7223 */ /* 0x040fe20000010818 */
[----:B------:R-:W-:Y:S01]  /*11650*/  FFMA.FTZ R14, R6, R9, R14 ;  /* 0x00000009060e7223 */ /* 0x000fe2000001000e */
[----:B------:R-:W-:Y:S01]  /*11660*/  F2FP.BF16.F32.PACK_AB R4, R30, R35 ;  /* 0x000000231e04723e */ /* 0x000fe200000010ff */
[----:B------:R-:W-:Y:S01]  /*11670*/  FFMA.FTZ R24, R7, R8, R25 ;  /* 0x0000000807187223 */ /* 0x000fe20000010019 */
        /* <DEDUP_REMOVED lines=9> */
.L_x_2384:
[----:B------:R-:W-:Y:S05]  /*11710*/  BSYNC B1 ;  /* 0x0000000000017941 */ /* 0x000fea0003800000 */
.L_x_2383:
[----:B------:R-:W-:Y:S04]  /*11720*/  BSSY B1, `(.L_x_2385) ;  /* 0x0000068000017945 */ /* 0x000fe80003800000 */
[----:B------:R-:W-:Y:S05]  /*11730*/  @P1 BRA `(.L_x_2386) ;  /* 0x0000000400981947 */ /* 0x000fea0003800000 */
[----:B-1234-:R-:W-:Y:S02]  /*11740*/  LEA.HI R4, R13, R214, RZ, 0x1d ;  /* 0x000000d60d047211 */ /* 0x01efe400078fe8ff */
        /* <DEDUP_REMOVED lines=101> */
.L_x_2386:
[----:B------:R-:W-:Y:S05]  /*11da0*/  BSYNC B1 ;  /* 0x0000000000017941 */ /* 0x000fea0003800000 */
.L_x_2385:
[----:B------:R-:W-:Y:S05]  /*11db0*/  @P2 BRA `(.L_x_2352) ;  /* 0x0000000400982947 */ /* 0x000fea0003800000 */
[----:B------:R-:W-:Y:S02]  /*11dc0*/  LEA.HI R13, R13, R220, RZ, 0x1d ;  /* 0x000000dc0d0d7211 */ /* 0x000fe400078fe8ff */
[----:B------:R-:W-:Y:S02]  /*11dd0*/  SHF.R.U64 R15, R48, 0x10, R49 ;  /* 0x00000010300f7819 */ /* 0x000fe40000001231 */
[----:B01234-:R-:W-:Y:S01]  /*11de0*/  SHF.R.S32.HI R4, RZ, 0x1f, R13 ;  /* 0x0000001fff047819 */ /* 0x01ffe2000001140d */
        /* <DEDUP_REMOVED lines=9> */
[----:B------:R-:W-:Y:S02]  /*11e80*/  SHF.R.U64 R25, R66, 0x10, R67 ;  /* 0x0000001042197819 */ /* 0x000fe40000001243 */
[----:B------:R-:W-:-:S02]  /*11e90*/  IADD3 R9, R5, R9, R198 ;  /* 0x0000000905097210 */ /* 0x000fc40007ffe0c6 */
[----:B------:R-:W0:Y:S01]  /*11ea0*/  LDS.128 R4, [R217] ;  /* 0x00000000d9047984 */ /* 0x000e220000000c00 */
[----:B------:R-:W-:Y:S01]  /*11eb0*/  PRMT R68, R68, 0x5410, R27 ;  /* 0x0000541044447816 */ /* 0x000fe2000000001b */
[----:B------:R-:W-:Y:S01]  /*11ec0*/  IMAD.U32 R27, R26, 0x10000, RZ ;  /* 0x000100001a1b7824 */ /* 0x000fe200078e00ff */
[----:B------:R-:W-:Y:S01]  /*11ed0*/  SHF.R.U32.HI R64, RZ, 0x10, R65 ;  /* 0x00000010ff407819 */ /* 0x000fe20000011641 */
[----:B------:R-:W-:Y:S01]  /*11ee0*/  IMAD R12, R9, 0x2, R18 ;  /* 0x00000002090c7824 */ /* 0x000fe200078e0212 */
[--C-:B------:R-:W-:Y:S02]  /*11ef0*/  SHF.R.U64 R13, R50, 0x10, R51.reuse ;  /* 0x00000010320d7819 */ /* 0x100fe40000001233 */
[----:B------:R-:W-:Y:S02]  /*11f00*/  PRMT R28, R3, 0x5410, R28 ;  /* 0x00005410031c7816 */ /* 0x000fe4000000001c */
[----:B------:R-:W1:Y:S01]  /*11f10*/  LDS.128 R8, [R12+0x10400] ;  /* 0x010400000c087984 */ /* 0x000e620000000c00 */
[----:B------:R-:W-:-:S02]  /*11f20*/  SHF.R.U32.HI R50, RZ, 0x10, R51 ;  /* 0x00000010ff327819 */ /* 0x000fc40000011633 */
[----:B------:R-:W-:Y:S01]  /*11f30*/  SHF.R.U32.HI R66, RZ, 0x10, R67 ;  /* 0x00000010ff427819 */ /* 0x000fe20000011643 */
[----:B------:R-:W-:Y:S01]  /*11f40*/  IMAD.U32 R29, R28, 0x10000, RZ ;  /* 0x000100001c1d7824 */ /* 0x000fe200078e00ff */
[----:B------:R-:W-:Y:S01]  /*11f50*/  PRMT R70, R70, 0x5410, R25 ;  /* 0x0000541046467816 */ /* 0x000fe20000000019 */
[----:B------:R-:W-:Y:S01]  /*11f60*/  IMAD.U32 R25, R68, 0x10000, RZ ;  /* 0x0001000044197824 */ /* 0x000fe200078e00ff */
[----:B------:R-:W-:Y:S02]  /*11f70*/  PRMT R69, R69, 0x5410, R64 ;  /* 0x0000541045457816 */ /* 0x000fe40000000040 */
[----:B------:R-:W-:Y:S02]  /*11f80*/  PRMT R30, R20, 0x5410, R13 ;  /* 0x00005410141e7816 */ /* 0x000fe4000000000d */
[----:B------:R-:W-:Y:S02]  /*11f90*/  PRMT R31, R21, 0x5410, R50 ;  /* 0x00005410151f7816 */ /* 0x000fe40000000032 */
[----:B------:R-:W-:-:S02]  /*11fa0*/  PRMT R71, R71, 0x5410, R66 ;  /* 0x0000541047477816 */ /* 0x000fc40000000042 */
        /* <DEDUP_REMOVED lines=26> */
[C---:B------:R-:W-:Y:S01]  /*12150*/  FMUL.FTZ R15, R24.reuse, R33 ;  /* 0x00000021180f7220 */ /* 0x040fe20000410000 */
        /* <DEDUP_REMOVED lines=11> */
[-C--:B------:R-:W-:Y:S01]  /*12210*/  FMUL.FTZ R9, R9, R69.reuse ;  /* 0x0000004509097220 */ /* 0x080fe20000410000 */
[----:B------:R-:W-:Y:S02]  /*12220*/  IMAD.U32 R0, R70, 0x10000, RZ ;  /* 0x0001000046007824 */ /* 0x000fe400078e00ff */
[----:B------:R-:W-:Y:S01]  /*12230*/  FMUL.FTZ R24, R21, R8 ;  /* 0x0000000815187220 */ /* 0x000fe20000410000 */
[----:B------:R-:W-:Y:S01]  /*12240*/  FFMA.FTZ R14, R3, R26, R14 ;  /* 0x0000001a030e7223 */ /* 0x000fe2000001000e */
[----:B------:R-:W-:Y:S01]  /*12250*/  FFMA.FTZ R25, R4, R28, R9 ;  /* 0x0000001c04197223 */ /* 0x000fe20000010009 */
[----:B------:R-:W-:Y:S01]  /*12260*/  LOP3.LUT R10, R10, 0xffff0000, RZ, 0xc0, !PT ;  /* 0xffff00000a0a7812 */ /* 0x000fe200078ec0ff */
[----:B------:R-:W-:Y:S01]  /*12270*/  FFMA.FTZ R15, R4, R69, -R15 ;  /* 0x00000045040f7223 */ /* 0x000fe2000001080f */
[-C--:B------:R-:W-:Y:S01]  /*12280*/  FMUL.FTZ R26, R21, R0.reuse ;  /* 0x00000000151a7220 */ /* 0x080fe20000410000 */
[----:B------:R-:W-:Y:S01]  /*12290*/  LOP3.LUT R9, R30, 0xffff0000, RZ, 0xc0, !PT ;  /* 0xffff00001e097812 */ /* 0x000fe200078ec0ff */
[----:B------:R-:W-:Y:S01]  /*122a0*/  FFMA.FTZ R24, R5, R0, -R24 ;  /* 0x0000000005187223 */ /* 0x000fe20000010818 */
[----:B------:R-:W-:Y:S01]  /*122b0*/  LOP3.LUT R11, R11, 0xffff0000, RZ, 0xc0, !PT ;  /* 0xffff00000b0b7812 */ /* 0x000fe200078ec0ff */
[----:B------:R-:W-:Y:S01]  /*122c0*/  FFMA.FTZ R26, R5, R8, R26 ;  /* 0x00000008051a7223 */ /* 0x000fe2000001001a */
[----:B------:R-:W-:Y:S01]  /*122d0*/  LOP3.LUT R3, R70, 0xffff0000, RZ, 0xc0, !PT ;  /* 0xffff000046037812 */ /* 0x000fe200078ec0ff */
[----:B------:R-:W-:Y:S01]  /*122e0*/  FMUL.FTZ R5, R10, R9 ;  /* 0x000000090a057220 */ /* 0x000fe20000410000 */
[----:B------:R-:W-:-:S02]  /*122f0*/  LOP3.LUT R4, R31, 0xffff0000, RZ, 0xc0, !PT ;  /* 0xffff00001f047812 */ /* 0x000fc400078ec0ff */
[----:B------:R-:W-:Y:S01]  /*12300*/  LOP3.LUT R0, R71, 0xffff0000, RZ, 0xc0, !PT ;  /* 0xffff000047007812 */ /* 0x000fe200078ec0ff */
[-C--:B------:R-:W-:Y:S01]  /*12310*/  FMUL.FTZ R10, R10, R3.reuse ;  /* 0x000000030a0a7220 */ /* 0x080fe20000410000 */
[C---:B------:R-:W-:Y:S01]  /*12320*/  FFMA.FTZ R3, R6.reuse, R3, -R5 ;  /* 0x0000000306037223 */ /* 0x040fe20000010805 */
[----:B------:R-:W-:Y:S01]  /*12330*/  FMUL.FTZ R8, R11, R4 ;  /* 0x000000040b087220 */ /* 0x000fe20000410000 */
[----:B------:R-:W-:Y:S01]  /*12340*/  F2FP.BF16.F32.PACK_AB R5, R15, R34 ;  /* 0x000000220f05723e */ /* 0x000fe200000010ff */
        /* <DEDUP_REMOVED lines=13> */
.L_x_2352:
[----:B------:R-:W-:Y:S05]  /*12420*/  BSYNC B0 ;  /* 0x0000000000007941 */ /* 0x000fea0003800000 */
.L_x_2324:
        /* <DEDUP_REMOVED lines=8> */
.L_x_2322:
[----:B------:R-:W2:Y:S02]  /*124b0*/  LDL R0, [R1+0x14] ;  /* 0x0000140001007983 */ /* 0x000ea40000100800 */
[----:B--2---:R-:W-:-:S13]  /*124c0*/  R2UR UR4, R0 ;  /* 0x00000000000472ca */ /* 0x004fda00000e0000 */
[----:B------:R-:W-:-:S05]  /*124d0*/  IMAD.U32 R0, RZ, RZ, UR4 ;  /* 0x00000004ff007e24 */ /* 0x000fca000f8e00ff */
[----:B------:R-:W-:-:S13]  /*124e0*/  ISETP.NE.AND P0, PT, R0, 0x3, PT ;  /* 0x000000030000780c */ /* 0x000fda0003f05270 */
[----:B------:R-:W-:Y:S05]  /*124f0*/  @!P0 BRA `(.L_x_2387) ;  /* 0x0000000000048947 */ /* 0x000fea0003800000 */
[----:B------:R-:W-:Y:S01]  /*12500*/  BPT.TRAP 0x1 ;  /* 0x000000040000795c */ /* 0x000fe20000300000 */
.L_x_2387:
[----:B01----:R-:W-:Y:S01]  /*12510*/  IMAD R3, R185, 0x8, R18 ;  /* 0x00000008b9037824 */ /* 0x003fe200078e0212 */
[----:B------:R-:W-:-:S04]  /*12520*/  SHF.L.U32 R0, R188, 0x1f, RZ ;  /* 0x0000001fbc007819 */ /* 0x000fc800000006ff */
[----:B------:R0:W1:Y:S01]  /*12530*/  SYNCS.PHASECHK.TRANS64.TRYWAIT P2, [R3+URZ+0x34830], R0 ;  /* 0x03483000030075a7 */ /* 0x000062000804017f */
[----:B------:R-:W-:Y:S05]  /*12540*/  @!P0 BRA `(.L_x_2388) ;  /* 0x0000000000048947 */ /* 0x000fea0003800000 */
[----:B------:R-:W-:Y:S01]  /*12550*/  BPT.TRAP 0x1 ;  /* 0x000000040000795c */ /* 0x000fe20000300000 */
.L_x_2388:
[----:B---34-:R-:W2:Y:S01]  /*12560*/  S2R R4, SR_TID.X ;  /* 0x0000000000047919 */ /* 0x018ea20000002100 */
[----:B------:R-:W-:Y:S01]  /*12570*/  IMAD.MOV.U32 R151, RZ, RZ, RZ ;  /* 0x000000ffff977224 */ /* 0x000fe200078e00ff */
[----:B--2---:R-:W-:-:S04]  /*12580*/  LOP3.LUT R4, R4, 0x7f, RZ, 0xc0, !PT ;  /* 0x0000007f04047812 */ /* 0x004fc800078ec0ff */
[----:B------:R-:W-:Y:S01]  /*12590*/  ISETP.NE.AND P1, PT, R4, RZ, PT ;  /* 0x000000ff0400720c */ /* 0x000fe20003f25270 */
[----:B-1----:R-:W-:-:S12]  /*125a0*/  @P2 BRA `(.L_x_2389) ;  /* 0x0000000000082947 */ /* 0x002fd80003800000 */
[----:B------:R-:W1:Y:S02]  /*125b0*/  SYNCS.PHASECHK.TRANS64.TRYWAIT P2, [R3+URZ+0x34830], R0 ;  /* 0x03483000030075a7 */ /* 0x000e64000804017f */
[----:B-1----:R-:W-:Y:S05]  /*125c0*/  @!P2 BRA `(.L_x_2390) ;  /* 0x000001180070a947 */ /* 0x002fea0003800000 */
.L_x_2389:
        /* <DEDUP_REMOVED lines=27> */
[----:B------:R-:W-:Y:S01]  /*12780*/  IMAD.MOV.U32 R5, RZ, RZ, -0x80 ;  /* 0xffffff80ff057424 */ /* 0x000fe200078e00ff */
[----:B------:R-:W-:Y:S01]  /*12790*/  UIADD3 UR48, UR4, 0x800, URZ ;  /* 0x0000080004307890 */ /* 0x000fe2000fffe03f */
[----:B------:R-:W-:Y:S01]  /*127a0*/  @!P1 VIADD R3, R3, 0x34840 ;  /* 0x0003484003039836 */ /* 0x000fe20000000000 */
[----:B------:R0:W-:Y:S01]  /*127b0*/  STL.64 [R1+0x38], R10 ;  /* 0x0000380a01007387 */ /* 0x0001e20000100a00 */
[----:B------:R-:W-:Y:S01]  /*127c0*/  UIADD3 UR44, UR4, 0x802, URZ ;  /* 0x00000802042c7890 */ /* 0x000fe2000fffe03f */
[----:B------:R-:W-:Y:S01]  /*127d0*/  IMAD R0, R148, R5, 0x80 ;  /* 0x0000008094007424 */ /* 0x000fe200078e0205 */
[----:B------:R-:W-:Y:S01]  /*127e0*/  UIADD3 UR40, UR4, 0x804, URZ ;  /* 0x0000080404287890 */ /* 0x000fe2000fffe03f */
[----:B------:R-:W-:Y:S01]  /*127f0*/  @!P1 PRMT R3, RZ, 0x654, R3 ;  /* 0x00000654ff039816 */ /* 0x000fe20000000003 */
[----:B------:R-:W-:Y:S01]  /*12800*/  UIADD3 UR36, UR4, 0x806, URZ ;  /* 0x0000080604247890 */ /* 0x000fe2000fffe03f */
[----:B------:R-:W-:Y:S01]  /*12810*/  IMAD.IADD R5, R195, 0x1, R0 ;  /* 0x00000001c3057824 */ /* 0x000fe200078e0200 */
        /* <DEDUP_REMOVED lines=8> */
[----:B------:R-:W-:Y:S01]  /*128a0*/  BSSY B0, `(.L_x_2391) ;  /* 0x0000565000007945 */ /* 0x000fe20003800000 */
[----:B0-----:R-:W-:-:S02]  /*128b0*/  IMAD.U32 R10, RZ, RZ, UR8 ;  /* 0x00000008ff0a7e24 */ /* 0x001fc4000f8e00ff */
[----:B------:R-:W-:Y:S02]  /*128c0*/  IMAD.U32 R11, RZ, RZ, UR9 ;  /* 0x00000009ff0b7e24 */ /* 0x000fe4000f8e00ff */
[----:B------:R-:W-:Y:S02]  /*128d0*/  IMAD R2, R202, -0x2, R5 ;  /* 0xfffffffeca027824 */ /* 0x000fe400078e0205 */
[--C-:B------:R-:W-:Y:S01]  /*128e0*/  IMAD.MOV.U32 R150, RZ, RZ, R151.reuse ;  /* 0x000000ffff967224 */ /* 0x100fe200078e0097 */
[----:B------:R0:W-:Y:S01]  /*128f0*/  STL.64 [R1+0x30], R10 ;  /* 0x0000300a01007387 */ /* 0x0001e20000100a00 */
[--C-:B------:R-:W-:Y:S02]  /*12900*/  IMAD.MOV.U32 R149, RZ, RZ, R151.reuse ;  /* 0x000000ffff957224 */ /* 0x100fe400078e0097 */
[--C-:B------:R-:W-:Y:S02]  /*12910*/  IMAD.MOV.U32 R147, RZ, RZ, R151.reuse ;  /* 0x000000ffff937224 */ /* 0x100fe400078e0097 */
[----:B------:R-:W-:-:S02]  /*12920*/  IMAD.MOV.U32 R146, RZ, RZ, R151 ;  /* 0x000000ffff927224 */ /* 0x000fc400078e0097 */
[--C-:B------:R-:W-:Y:S02]  /*12930*/  IMAD.MOV.U32 R145, RZ, RZ, R151.reuse ;  /* 0x000000ffff917224 */ /* 0x100fe400078e0097 */
[--C-:B-----5:R-:W-:Y:S02]  /*12940*/  IMAD.MOV.U32 R144, RZ, RZ, R151.reuse ;  /* 0x000000ffff907224 */ /* 0x120fe400078e0097 */
        /* <DEDUP_REMOVED lines=125> */
[----:B------:R-:W-:Y:S01]  /*13120*/  IMAD R4, R193, 0x80, R203 ;  /* 0x00000080c1047824 */ /* 0x000fe200078e02cb */
[----:B------:R-:W-:-:S05]  /*13130*/  IADD3 R7, -R192, 0x1, R5 ;  /* 0x00000001c0077810 */ /* 0x000fca0007ffe105 */
[----:B------:R-:W-:-:S05]  /*13140*/  IMAD R89, R202, -0x2, R7 ;  /* 0xfffffffeca597824 */ /* 0x000fca00078e0207 */
[----:B------:R-:W-:Y:S02]  /*13150*/  IADD3 R5, R89, 0x8, R4 ;  /* 0x0000000859057810 */ /* 0x000fe40007ffe004 */
[----:B------:R-:W-:Y:S02]  /*13160*/  VIADDMNMX R4, R4, R89, R2, PT ;  /* 0x0000005904047246 */ /* 0x000fe40003800102 */
[----:B------:R-:W-:-:S04]  /*13170*/  VIMNMX R5, R2, R5, PT ;  /* 0x0000000502057248 */ /* 0x000fc80003fe0100 */
        /* <DEDUP_REMOVED lines=21> */
[----:B------:R-:W-:Y:S01]  /*132d0*/  ULDC UR38, c[0x0][0x988] ;  /* 0x0002620000267ab9 */ /* 0x000fe20000000800 */
[----:B------:R-:W-:Y:S01]  /*132e0*/  ULDC UR39, c[0x0][0x988] ;  /* 0x0002620000277ab9 */ /* 0x000fe20000000800 */
[----:B------:R-:W-:Y:S02]  /*132f0*/  WARPGROUP.DEPBAR.LE gsb0, 0x0 ;  /* 0x00008000000079c5 */ /* 0x000fe40000010000 */
[----:B------:R-:W-:Y:S01]  /*13300*/  FSEL R93, R26, -INF , P2 ;  /* 0xff8000001a5d7808 */ /* 0x000fe20001000000 */
[----:B------:R1:W-:Y:S01]  /*13310*/  @!P1 SYNCS.ARRIVE.TRANS64.RED.A1T0 RZ, [R3+URZ], RZ ;  /* 0x000000ff03ff99a7 */ /* 0x0003e2000810043f */
[----:B------:R-:W-:Y:S02]  /*13320*/  FSEL R95, R27, -INF , P3 ;  /* 0xff8000001b5f7808 */ /* 0x000fe40001800000 */
[----:B------:R-:W-:Y:S02]  /*13330*/  ISETP.GT.AND P2, PT, R5, 0x9, PT ;  /* 0x000000090500780c */ /* 0x000fe40003f44270 */
[----:B------:R-:W-:-:S02]  /*13340*/  FSEL R99, R30, -INF , P4 ;  /* 0xff8000001e637808 */ /* 0x000fc40002000000 */
[----:B------:R-:W-:Y:S02]  /*13350*/  FMNMX.FTZ R0, R93, R95, !PT ;  /* 0x0000005f5d007209 */ /* 0x000fe40007810000 */
[----:B------:R-:W-:Y:S02]  /*13360*/  ISETP.GT.AND P3, PT, R5, 0x10, PT ;  /* 0x000000100500780c */ /* 0x000fe40003f64270 */
[----:B------:R-:W-:Y:S02]  /*13370*/  FSEL R101, R31, -INF , P2 ;  /* 0xff8000001f657808 */ /* 0x000fe40001000000 */
[----:B------:R-:W-:Y:S02]  /*13380*/  FMNMX.FTZ R0, R99, R0, !PT ;  /* 0x0000000063007209 */ /* 0x000fe40007810000 */
        /* <DEDUP_REMOVED lines=25> */
[----:B------:R-:W-:Y:S01]  /*13520*/  FSEL R39, R50, -INF , P3 ;  /* 0xff80000032277808 */ /* 0x000fe20001800000 */
[----:B------:R-:W-:Y:S01]  /*13530*/  IMAD.IADD R50, R195, 0x1, -R192 ;  /* 0x00000001c3327824 */ /* 0x000fe200078e0ac0 */
[----:B------:R-:W-:-:S02]  /*13540*/  FMNMX.FTZ R0, R47, R0, !PT ;  /* 0x000000002f007209 */ /* 0x000fc40007810000 */
[----:B------:R-:W-:Y:S01]  /*13550*/  ISETP.GT.AND P3, PT, R5, 0x38, PT ;  /* 0x000000380500780c */ /* 0x000fe20003f64270 */
[----:B------:R-:W-:Y:S01]  /*13560*/  IMAD R50, R193, 0x80, R50 ;  /* 0x00000080c1327824 */ /* 0x000fe200078e0232 */
        /* <DEDUP_REMOVED lines=21> */
[----:B0-----:R-:W-:Y:S02]  /*136c0*/  FSEL R11, R66, -INF , P3 ;  /* 0xff800000420b7808 */ /* 0x001fe40001800000 */
        /* <DEDUP_REMOVED lines=32> */
[----:B------:R-:W-:Y:S02]  /*138d0*/  FMNMX.FTZ R0, R35, R0, !PT ;  /* 0x0000000023007209 */ /* 0x000fe40007810000 */
[C---:B------:R-:W-:Y:S02]  /*138e0*/  ISETP.GT.AND P3, PT, R4.reuse, 0x1, PT ;  /* 0x000000010400780c */ /* 0x040fe40003f64270 */
[----:B------:R-:W-:Y:S01]  /*138f0*/  FMNMX.FTZ R6, R87, R0, !PT ;  /* 0x0000000057067209 */ /* 0x000fe20007810000 */
[----:B------:R-:W-:Y:S01]  /*13900*/  IMAD.U32 R0, RZ, RZ, UR4 ;  /* 0x00000004ff007e24 */ /* 0x000fe2000f8e00ff */
[----:B------:R-:W-:Y:S02]  /*13910*/  ISETP.GT.AND P4, PT, R4, 0x8, PT ;  /* 0x000000080400780c */ /* 0x000fe40003f84270 */
[----:B------:R-:W-:Y:S01]  /*13920*/  FSEL R30, R25, -INF , P3 ;  /* 0xff800000191e7808 */ /* 0x000fe20001800000 */
[----:B------:R-:W0:Y:S01]  /*13930*/  SHFL.BFLY PT, R5, R6, 0x2, 0x1f ;  /* 0x0c401f0006057f89 */ /* 0x000e2200000e0000 */
[----:B------:R-:W-:-:S02]  /*13940*/  FSEL R25, R28, -INF , P4 ;  /* 0xff8000001c197808 */ /* 0x000fc40002000000 */
[----:B------:R-:W-:-:S04]  /*13950*/  ISETP.GT.AND P3, PT, R4, 0x10, PT ;  /* 0x000000100400780c */ /* 0x000fc80003f64270 */
[----:B------:R-:W-:Y:S02]  /*13960*/  FSEL R43, R32, -INF , P3 ;  /* 0xff800000202b7808 */ /* 0x000fe40001800000 */
[----:B------:R-:W-:Y:S02]  /*13970*/  ISETP.GT.AND P3, PT, R4, 0x18, PT ;  /* 0x000000180400780c */ /* 0x000fe40003f64270 */
[----:B0-----:R-:W-:-:S05]  /*13980*/  FMNMX.FTZ R10, R6, R5, !PT ;  /* 0x00000005060a7209 */ /* 0x001fca0007810000 */
[----:B------:R-:W0:Y:S02]  /*13990*/  SHFL.BFLY PT, R5, R10, 0x1, 0x1f ;  /* 0x0c201f000a057f89 */ /* 0x000e2400000e0000 */
[----:B0-----:R-:W-:-:S04]  /*139a0*/  FMNMX.FTZ R5, R10, R5, !PT ;  /* 0x000000050a057209 */ /* 0x001fc80007810000 */
[C---:B------:R-:W-:Y:S01]  /*139b0*/  FSETP.NEU.FTZ.AND P2, PT, R5.reuse, -INF , PT ;  /* 0xff8000000500780b */ /* 0x040fe20003f5d000 */
[----:B------:R-:W-:-:S05]  /*139c0*/  FMUL.FTZ R12, R5, R0 ;  /* 0x00000000050c7220 */ /* 0x000fca0000410000 */
[----:B------:R-:W-:Y:S02]  /*139d0*/  FSEL R12, R12, RZ, P2 ;  /* 0x000000ff0c0c7208 */ /* 0x000fe40001000000 */
[----:B------:R-:W-:-:S03]  /*139e0*/  ISETP.GT.AND P2, PT, R4, RZ, PT ;  /* 0x000000ff0400720c */ /* 0x000fc60003f44270 */
[-CC-:B------:R-:W-:Y:S01]  /*139f0*/  FFMA.FTZ R181, R93, R0.reuse, -R12.reuse ;  /* 0x000000005db57223 */ /* 0x180fe2000001080c */
[----:B------:R-:W-:Y:S01]  /*13a00*/  FSEL R89, R24, -INF , P2 ;  /* 0xff80000018597808 */ /* 0x000fe20001000000 */
[-CC-:B------:R-:W-:Y:S01]  /*13a10*/  FFMA.FTZ R95, R95, R0.reuse, -R12.reuse ;  /* 0x000000005f5f7223 */ /* 0x180fe2000001080c */
[C---:B------:R-:W-:Y:S01]  /*13a20*/  ISETP.GT.AND P2, PT, R4.reuse, 0x9, PT ;  /* 0x000000090400780c */ /* 0x040fe20003f44270 */
[--C-:B------:R-:W-:Y:S01]  /*13a30*/  FFMA.FTZ R183, R99, R0, -R12.reuse ;  /* 0x0000000063b77223 */ /* 0x100fe2000001080c */
[----:B------:R-:W-:Y:S01]  /*13a40*/  FMNMX.FTZ R10, R89, R30, !PT ;  /* 0x0000001e590a7209 */ /* 0x000fe20007810000 */
[----:B------:R0:W-:Y:S01]  /*13a50*/  MUFU.EX2 R2, R95 ;  /* 0x0000005f00027308 */ /* 0x0001e20000000800 */
[----:B------:R-:W-:Y:S01]  /*13a60*/  FSEL R29, R29, -INF , P2 ;  /* 0xff8000001d1d7808 */ /* 0x000fe20001000000 */
[--C-:B------:R-:W-:Y:S01]  /*13a70*/  FFMA.FTZ R6, R101, R0, -R12.reuse ;  /* 0x0000000065067223 */ /* 0x100fe2000001080c */
[----:B------:R-:W-:Y:S01]  /*13a80*/  FMNMX.FTZ R10, R25, R10, !PT ;  /* 0x0000000a190a7209 */ /* 0x000fe20007810000 */
[-CC-:B------:R-:W-:Y:S01]  /*13a90*/  FFMA.FTZ R177, R103, R0.reuse, -R12.reuse ;  /* 0x0000000067b17223 */ /* 0x180fe2000001080c */
[C---:B------:R-:W-:Y:S01]  /*13aa0*/  ISETP.GT.AND P2, PT, R4.reuse, 0x11, PT ;  /* 0x000000110400780c */ /* 0x040fe20003f44270 */
[--C-:B------:R-:W-:Y:S01]  /*13ab0*/  FFMA.FTZ R26, R97, R0, -R12.reuse ;  /* 0x00000000611a7223 */ /* 0x100fe2000001080c */
        /* <DEDUP_REMOVED lines=12> */
[C---:B------:R-:W-:Y:S01]  /*13b80*/  ISETP.GT.AND P3, PT, R4.reuse, 0x20, PT ;  /* 0x000000200400780c */ /* 0x040fe20003f64270 */
[-CC-:B------:R-:W-:Y:S01]  /*13b90*/  FFMA.FTZ R165, R9, R0.reuse, -R12.reuse ;  /* 0x0000000009a57223 */ /* 0x180fe2000001080c */
[----:B------:R-:W-:Y:S01]  /*13ba0*/  FSEL R37, R37, -INF , P2 ;  /* 0xff80000025257808 */ /* 0x000fe20001000000 */
[--C-:B------:R-:W-:Y:S01]  /*13bb0*/  FFMA.FTZ R167, R7, R0, -R12.reuse ;  /* 0x0000000007a77223 */ /* 0x100fe2000001080c */
[----:B------:R-:W-:Y:S01]  /*13bc0*/  FMNMX.FTZ R14, R93, R14, !PT ;  /* 0x0000000e5d0e7209 */ /* 0x000fe20007810000 */
[----:B------:R-:W2:Y:S01]  /*13bd0*/  MUFU.EX2 R181, R181 ;  /* 0x000000b500b57308 */ /* 0x000ea20000000800 */
[----:B------:R-:W-:Y:S01]  /*13be0*/  ISETP.GT.AND P2, PT, R4, 0x21, PT ;  /* 0x000000210400780c */ /* 0x000fe20003f44270 */
[-CC-:B------:R-:W-:Y:S01]  /*13bf0*/  FFMA.FTZ R105, R105, R0.reuse, -R12.reuse ;  /* 0x0000000069697223 */ /* 0x180fe2000001080c */
[----:B0-----:R-:W-:Y:S01]  /*13c00*/  FSEL R95, R40, -INF , P3 ;  /* 0xff800000285f7808 */ /* 0x001fe20001800000 */
[--C-:B------:R-:W-:Y:S01]  /*13c10*/  FFMA.FTZ R179, R107, R0, -R12.reuse ;  /* 0x000000006bb37223 */ /* 0x100fe2000001080c */
[----:B------:R-:W-:Y:S01]  /*13c20*/  FMNMX.FTZ R14, R37, R14, !PT ;  /* 0x0000000e250e7209 */ /* 0x000fe20007810000 */
[-CC-:B------:R-:W-:Y:S01]  /*13c30*/  FFMA.FTZ R109, R109, R0.reuse, -R12.reuse ;  /* 0x000000006d6d7223 */ /* 0x180fe2000001080c */
[C---:B------:R-:W-:Y:S01]  /*13c40*/  ISETP.GT.AND P3, PT, R4.reuse, 0x28, PT ;  /* 0x000000280400780c */ /* 0x040fe20003f64270 */
[----:B------:R-:W0:Y:S01]  /*13c50*/  MUFU.EX2 R183, R183 ;  /* 0x000000b700b77308 */ /* 0x000e220000000800 */
[----:B------:R-:W-:Y:S01]  /*13c60*/  FSEL R41, R41, -INF , P2 ;  /* 0xff80000029297808 */ /* 0x000fe20001000000 */
[--C-:B------:R-:W-:Y:S01]  /*13c70*/  FFMA.FTZ R161, R11, R0, -R12.reuse ;  /* 0x000000000ba17223 */ /* 0x100fe2000001080c */
[----:B------:R-:W-:Y:S01]  /*13c80*/  FMNMX.FTZ R14, R95, R14, !PT ;  /* 0x0000000e5f0e7209 */ /* 0x000fe20007810000 */
[-CC-:B------:R-:W-:Y:S01]  /*13c90*/  FFMA.FTZ R173, R111, R0.reuse, -R12.reuse ;  /* 0x000000006fad7223 */ /* 0x180fe2000001080c */
[----:B------:R-:W-:Y:S01]  /*13ca0*/  ISETP.GT.AND P2, PT, R4, 0x29, PT ;  /* 0x000000290400780c */ /* 0x000fe20003f44270 */
[--C-:B------:R-:W-:Y:S01]  /*13cb0*/  FFMA.FTZ R163, R13, R0, -R12.reuse ;  /* 0x000000000da37223 */ /* 0x100fe2000001080c */
[----:B------:R-:W-:Y:S01]  /*13cc0*/  FSEL R99, R44, -INF , P3 ;  /* 0xff8000002c637808 */ /* 0x000fe20001800000 */
[----:B------:R-:W3:Y:S01]  /*13cd0*/  MUFU.EX2 R6, R6 ;  /* 0x0000000600067308 */ /* 0x000ee20000000800 */
[----:B------:R-:W-:Y:S01]  /*13ce0*/  FMNMX.FTZ R20, R41, R14, !PT ;  /* 0x0000000e29147209 */ /* 0x000fe20007810000 */
[-CC-:B------:R-:W-:Y:S01]  /*13cf0*/  FFMA.FTZ R157, R15, R0.reuse, -R12.reuse ;  /* 0x000000000f9d7223 */ /* 0x180fe2000001080c */
[C---:B------:R-:W-:Y:S01]  /*13d00*/  ISETP.GT.AND P3, PT, R4.reuse, 0x30, PT ;  /* 0x000000300400780c */ /* 0x040fe20003f64270 */
[-CC-:B------:R-:W-:Y:S01]  /*13d10*/  FFMA.FTZ R159, R21, R0.reuse, -R12.reuse ;  /* 0x00000000159f7223 */ /* 0x180fe2000001080c */
[----:B------:R-:W-:Y:S01]  /*13d20*/  FSEL R45, R45, -INF , P2 ;  /* 0xff8000002d2d7808 */ /* 0x000fe20001000000 */
[--C-:B------:R-:W-:Y:S01]  /*13d30*/  FFMA.FTZ R59, R59, R0, -R12.reuse ;  /* 0x000000003b3b7223 */ /* 0x100fe2000001080c */
[----:B------:R-:W-:Y:S01]  /*13d40*/  FMNMX.FTZ R20, R99, R20, !PT ;  /* 0x0000001463147209 */ /* 0x000fe20007810000 */
[----:B------:R-:W4:Y:S01]  /*13d50*/  MUFU.EX2 R177, R177 ;  /* 0x000000b100b17308 */ /* 0x000f220000000800 */
[----:B------:R-:W-:Y:S01]  /*13d60*/  ISETP.GT.AND P2, PT, R4, 0x31, PT ;  /* 0x000000310400780c */ /* 0x000fe20003f44270 */
[-CC-:B------:R-:W-:Y:S01]  /*13d70*/  FFMA.FTZ R153, R31, R0.reuse, -R12.reuse ;  /* 0x000000001f997223 */ /* 0x180fe2000001080c */
[----:B------:R-:W-:Y:S01]  /*13d80*/  FSEL R101, R48, -INF , P3 ;  /* 0xff80000030657808 */ /* 0x000fe20001800000 */
[--C-:B------:R-:W-:Y:S01]  /*13d90*/  FFMA.FTZ R36, R67, R0, -R12.reuse ;  /* 0x0000000043247223 */ /* 0x100fe2000001080c */
[----:B------:R-:W-:Y:S01]  /*13da0*/  FMNMX.FTZ R20, R45, R20, !PT ;  /* 0x000000142d147209 */ /* 0x000fe20007810000 */
[-CC-:B------:R-:W-:Y:S01]  /*13db0*/  FFMA.FTZ R155, R35, R0.reuse, -R12.reuse ;  /* 0x00000000239b7223 */ /* 0x180fe2000001080c */
[C---:B------:R-:W-:Y:S01]  /*13dc0*/  ISETP.GT.AND P3, PT, R4.reuse, 0x38, PT ;  /* 0x000000380400780c */ /* 0x040fe20003f64270 */
[----:B------:R1:W4:Y:S01]  /*13dd0*/  MUFU.EX2 R10, R105 ;  /* 0x00000069000a7308 */ /* 0x0003220000000800 */
[----:B------:R-:W-:Y:S01]  /*13de0*/  FSEL R49, R49, -INF , P2 ;  /* 0xff80000031317808 */ /* 0x000fe20001000000 */
[--C-:B------:R-:W-:Y:S01]  /*13df0*/  FFMA.FTZ R38, R71, R0, -R12.reuse ;  /* 0x0000000047267223 */ /* 0x100fe2000001080c */
[----:B------:R-:W-:Y:S01]  /*13e00*/  FMNMX.FTZ R20, R101, R20, !PT ;  /* 0x0000001465147209 */ /* 0x000fe20007810000 */
[-CC-:B------:R-:W-:Y:S01]  /*13e10*/  FFMA.FTZ R40, R75, R0.reuse, -R12.reuse ;  /* 0x000000004b287223 */ /* 0x180fe2000001080c */
[----:B------:R-:W-:Y:S01]  /*13e20*/  ISETP.GT.AND P2, PT, R4, 0x39, PT ;  /* 0x000000390400780c */ /* 0x000fe20003f44270 */
[--C-:B------:R-:W-:Y:S01]  /*13e30*/  FFMA.FTZ R42, R79, R0, -R12.reuse ;  /* 0x000000004f2a7223 */ /* 0x100fe2000001080c */
[----:B------:R-:W-:Y:S01]  /*13e40*/  FSEL R103, R52, -INF , P3 ;  /* 0xff80000034677808 */ /* 0x000fe20001800000 */
[----:B------:R-:W4:Y:S01]  /*13e50*/  MUFU.EX2 R179, R179 ;  /* 0x000000b300b37308 */ /* 0x000f220000000800 */
[----:B------:R-:W-:Y:S01]  /*13e60*/  FMNMX.FTZ R24, R49, R20, !PT ;  /* 0x0000001431187209 */ /* 0x000fe20007810000 */
[----:B------:R-:W-:Y:S01]  /*13e70*/  FFMA.FTZ R44, R83, R0, -R12 ;  /* 0x00000000532c7223 */ /* 0x000fe2000001080c */
[C---:B------:R-:W-:Y:S01]  /*13e80*/  ISETP.GT.AND P3, PT, R4.reuse, 0x40, PT ;  /* 0x000000400400780c */ /* 0x040fe20003f64270 */
[--C-:B------:R-:W-:Y:S01]  /*13e90*/  IMAD.MOV.U32 R111, RZ, RZ, R151.reuse ;  /* 0x000000ffff6f7224 */ /* 0x100fe200078e0097 */
[----:B------:R-:W-:Y:S01]  /*13ea0*/  FSEL R53, R53, -INF , P2 ;  /* 0xff80000035357808 */ /* 0x000fe20001000000 */
[--C-:B------:R-:W-:Y:S01]  /*13eb0*/  IMAD.MOV.U32 R107, RZ, RZ, R151.reuse ;  /* 0x000000ffff6b7224 */ /* 0x100fe200078e0097 */
[----:B------:R-:W-:Y:S01]  /*13ec0*/  FMNMX.FTZ R24, R103, R24, !PT ;  /* 0x0000001867187209 */ /* 0x000fe20007810000 */
[----:B------:R2:W-:Y:S01]  /*13ed0*/  MUFU.EX2 R20, R26 ;  /* 0x0000001a00147308 */ /* 0x0005e20000000800 */
[----:B------:R-:W-:Y:S01]  /*13ee0*/  ISETP.GT.AND P2, PT, R4, 0x41, PT ;  /* 0x000000410400780c */ /* 0x000fe20003f44270 */
[----:B-1----:R-:W-:Y:S01]  /*13ef0*/  IMAD.MOV.U32 R105, RZ, RZ, R151 ;  /* 0x000000ffff697224 */ /* 0x002fe200078e0097 */
[----:B------:R-:W-:-:S02]  /*13f00*/  FSEL R97, R56, -INF , P3 ;  /* 0xff80000038617808 */ /* 0x000fc40001800000 */
[----:B------:R-:W-:Y:S02]  /*13f10*/  FMNMX.FTZ R24, R53, R24, !PT ;  /* 0x0000001835187209 */ /* 0x000fe40007810000 */
[C---:B------:R-:W-:Y:S01]  /*13f20*/  ISETP.GT.AND P3, PT, R4.reuse, 0x48, PT ;  /* 0x000000480400780c */ /* 0x040fe20003f64270 */
[----:B------:R1:W4:Y:S01]  /*13f30*/  MUFU.EX2 R14, R109 ;  /* 0x0000006d000e7308 */ /* 0x0003220000000800 */
[----:B------:R-:W-:Y:S02]  /*13f40*/  FSEL R57, R57, -INF , P2 ;  /* 0xff80000039397808 */ /* 0x000fe40001000000 */
[----:B------:R-:W-:Y:S02]  /*13f50*/  FMNMX.FTZ R24, R97, R24, !PT ;  /* 0x0000001861187209 */ /* 0x000fe40007810000 */
[----:B------:R-:W-:Y:S02]  /*13f60*/  ISETP.GT.AND P2, PT, R4, 0x49, PT ;  /* 0x000000490400780c */ /* 0x000fe40003f44270 */
[----:B------:R-:W-:Y:S01]  /*13f70*/  FSEL R91, R60, -INF , P3 ;  /* 0xff8000003c5b7808 */ /* 0x000fe20001800000 */
[----:B------:R-:W4:Y:S01]  /*13f80*/  MUFU.EX2 R173, R173 ;  /* 0x000000ad00ad7308 */ /* 0x000f220000000800 */
[----:B--2---:R-:W-:Y:S01]  /*13f90*/  FMNMX.FTZ R26, R57, R24, !PT ;  /* 0x00000018391a7209 */ /* 0x004fe20007810000 */
[----:B-1----:R-:W-:Y:S01]  /*13fa0*/  IMAD.MOV.U32 R109, RZ, RZ, R151 ;  /* 0x000000ffff6d7224 */ /* 0x002fe200078e0097 */
[----:B------:R-:W-:-:S02]  /*13fb0*/  ISETP.GT.AND P3, PT, R4, 0x50, PT ;  /* 0x000000500400780c */ /* 0x000fc40003f64270 */
[----:B------:R-:W-:Y:S02]  /*13fc0*/  FSEL R61, R61, -INF , P2 ;  /* 0xff8000003d3d7808 */ /* 0x000fe40001000000 */
[----:B------:R-:W-:Y:S01]  /*13fd0*/  FMNMX.FTZ R26, R91, R26, !PT ;  /* 0x0000001a5b1a7209 */ /* 0x000fe20007810000 */
[----:B------:R1:W-:Y:S01]  /*13fe0*/  MUFU.EX2 R24, R28 ;  /* 0x0000001c00187308 */ /* 0x0003e20000000800 */
[----:B------:R-:W-:Y:S02]  /*13ff0*/  ISETP.GT.AND P2, PT, R4, 0x51, PT ;  /* 0x000000510400780c */ /* 0x000fe40003f44270 */
[----:B------:R-:W-:Y:S02]  /*14000*/  FSEL R47, R64, -INF , P3 ;  /* 0xff800000402f7808 */ /* 0x000fe40001800000 */
[----:B------:R-:W-:Y:S02]  /*14010*/  FMNMX.FTZ R26, R61, R26, !PT ;  /* 0x0000001a3d1a7209 */ /* 0x000fe40007810000 */
[----:B------:R-:W-:Y:S01]  /*14020*/  ISETP.GT.AND P3, PT, R4, 0x58, PT ;  /* 0x000000580400780c */ /* 0x000fe20003f64270 */
[----:B------:R-:W-:Y:S01]  /*14030*/  MUFU.EX2 R175, R175 ;  /* 0x000000af00af7308 */ /* 0x000fe20000000800 */
[----:B------:R-:W-:-:S02]  /*14040*/  FSEL R65, R65, -INF , P2 ;  /* 0xff80000041417808 */ /* 0x000fc40001000000 */
[----:B------:R-:W-:Y:S02]  /*14050*/  FMNMX.FTZ R26, R47, R26, !PT ;  /* 0x0000001a2f1a7209 */ /* 0x000fe40007810000 */
[----:B------:R-:W-:Y:S02]  /*14060*/  ISETP.GT.AND P2, PT, R4, 0x59, PT ;  /* 0x000000590400780c */ /* 0x000fe40003f44270 */
[----:B------:R-:W-:Y:S01]  /*14070*/  FSEL R39, R68, -INF , P3 ;  /* 0xff80000044277808 */ /* 0x000fe20001800000 */
[----:B------:R-:W-:Y:S01]  /*14080*/  MUFU.EX2 R169, R169 ;  /* 0x000000a900a97308 */ /* 0x000fe20000000800 */
[----:B-1----:R-:W-:Y:S02]  /*14090*/  FMNMX.FTZ R28, R65, R26, !PT ;  /* 0x0000001a411c7209 */ /* 0x002fe40007810000 */
[----:B------:R-:W-:Y:S02]  /*140a0*/  ISETP.GT.AND P3, PT, R4, 0x60, PT ;  /* 0x000000600400780c */ /* 0x000fe40003f64270 */
[----:B------:R-:W-:-:S02]  /*140b0*/  FSEL R69, R69, -INF , P2 ;  /* 0xff80000045457808 */ /* 0x000fc40001000000 */
        /* <DEDUP_REMOVED lines=20> */
[C---:B------:R-:W-:Y:S01]  /*14200*/  ISETP.GT.AND P3, PT, R4.reuse, 0x78, PT ;  /* 0x000000780400780c */ /* 0x040fe20003f64270 */
[----:B------:R-:W-:Y:S01]  /*14210*/  MUFU.EX2 R167, R167 ;  /* 0x000000a700a77308 */ /* 0x000fe20000000800 */
[----:B------:R-:W-:Y:S01]  /*14220*/  FSEL R81, R81, -INF , P2 ;  /* 0xff80000051517808 */ /* 0x000fe20001000000 */
[--C-:B-1----:R-:W-:Y:S01]  /*14230*/  FFMA.FTZ R34, R63, R0, -R12.reuse ;  /* 0x000000003f227223 */ /* 0x102fe2000001080c */
[----:B------:R-:W-:Y:S01]  /*14240*/  FMNMX.FTZ R32, R55, R32, !PT ;  /* 0x0000002037207209 */ /* 0x000fe20007810000 */
[----:B------:R-:W-:Y:S01]  /*14250*/  FFMA.FTZ R12, R87, R0, -R12 ;  /* 0x00000000570c7223 */ /* 0x000fe2000001080c */
[----:B------:R-:W-:-:S02]  /*14260*/  ISETP.GT.AND P2, PT, R4, 0x79, PT ;  /* 0x000000790400780c */ /* 0x000fc40003f44270 */
[----:B------:R-:W-:Y:S01]  /*14270*/  FSEL R9, R84, -INF , P3 ;  /* 0xff80000054097808 */ /* 0x000fe20001800000 */
[----:B------:R-:W-:Y:S01]  /*14280*/  MUFU.EX2 R34, R34 ;  /* 0x0000002200227308 */ /* 0x000fe20000000800 */
[----:B------:R-:W-:Y:S02]  /*14290*/  FMNMX.FTZ R4, R81, R32, !PT ;  /* 0x0000002051047209 */ /* 0x000fe40007810000 */
[----:B------:R-:W-:Y:S02]  /*142a0*/  FSEL R85, R85, -INF , P2 ;  /* 0xff80000055557808 */ /* 0x000fe40001000000 */
[----:B------:R-:W-:-:S03]  /*142b0*/  FMNMX.FTZ R4, R9, R4, !PT ;  /* 0x0000000409047209 */ /* 0x000fc60007810000 */
        /* <DEDUP_REMOVED lines=12> */
[----:B-1----:R-:W-:-:S04]  /*14380*/  FMNMX.FTZ R4, R7, R4, !PT ;  /* 0x0000000407047209 */ /* 0x002fc80007810000 */
[C---:B------:R-:W-:Y:S01]  /*14390*/  FSETP.NEU.FTZ.AND P2, PT, R4.reuse, -INF , PT ;  /* 0xff8000000400780b */ /* 0x040fe20003f5d000 */
[----:B------:R-:W-:Y:S02]  /*143a0*/  FMUL.FTZ R7, R4, R0 ;  /* 0x0000000004077220 */ /* 0x000fe40000410000 */
[----:B------:R-:W-:Y:S03]  /*143b0*/  MUFU.EX2 R42, R42 ;  /* 0x0000002a002a7308 */ /* 0x000fe60000000800 */
[----:B------:R-:W-:-:S05]  /*143c0*/  FSEL R46, R7, RZ, P2 ;  /* 0x000000ff072e7208 */ /* 0x000fca0001000000 */
[----:B------:R-:W-:Y:S01]  /*143d0*/  MUFU.EX2 R153, R153 ;  /* 0x0000009900997308 */ /* 0x000fe20000000800 */
[-CC-:B------:R-:W-:Y:S01]  /*143e0*/  FFMA.FTZ R180, R89, R0.reuse, -R46.reuse ;  /* 0x0000000059b47223 */ /* 0x180fe2000001082e */
[-C--:B------:R-:W-:Y:S01]  /*143f0*/  FFMA.FTZ R7, R30, R0.reuse, -R46 ;  /* 0x000000001e077223 */ /* 0x080fe2000001082e */
[----:B------:R-:W-:Y:S01]  /*14400*/  FADD.FTZ R30, R181, R2 ;  /* 0x00000002b51e7221 */ /* 0x000fe20000010000 */
[-CC-:B------:R-:W-:Y:S01]  /*14410*/  FFMA.FTZ R182, R25, R0.reuse, -R46.reuse ;  /* 0x0000000019b67223 */ /* 0x180fe2000001082e */
[-CC-:B------:R-:W-:Y:S01]  /*14420*/  FFMA.FTZ R13, R29, R0.reuse, -R46.reuse ;  /* 0x000000001d0d7223 */ /* 0x180fe2000001082e */
[-C--:B------:R-:W-:Y:S01]  /*14430*/  FFMA.FTZ R176, R43, R0.reuse, -R46 ;  /* 0x000000002bb07223 */ /* 0x080fe2000001082e */
[----:B0-----:R-:W-:Y:S01]  /*14440*/  FADD.FTZ R11, R183, R30 ;  /* 0x0000001eb70b7221 */ /* 0x001fe20000010000 */
[----:B------:R-:W-:Y:S01]  /*14450*/  MUFU.EX2 R180, R180 ;  /* 0x000000b400b47308 */ /* 0x000fe20000000800 */
[-CC-:B------:R-:W-:Y:S01]  /*14460*/  FFMA.FTZ R15, R33, R0.reuse, -R46.reuse ;  /* 0x00000000210f7223 */ /* 0x180fe2000001082e */
[-CC-:B------:R-:W-:Y:S01]  /*14470*/  FFMA.FTZ R178, R93, R0.reuse, -R46.reuse ;  /* 0x000000005db27223 */ /* 0x180fe2000001082e */
[----:B---3--:R-:W-:Y:S01]  /*14480*/  FADD.FTZ R30, R6, R11 ;  /* 0x0000000b061e7221 */ /* 0x008fe20000010000 */
[-CC-:B------:R-:W-:Y:S01]  /*14490*/  FFMA.FTZ R21, R37, R0.reuse, -R46.reuse ;  /* 0x0000000025157223 */ /* 0x180fe2000001082e */
[-CC-:B------:R-:W-:Y:S01]  /*144a0*/  FFMA.FTZ R172, R95, R0.reuse, -R46.reuse ;  /* 0x000000005fac7223 */ /* 0x180fe2000001082e */
[-C--:B------:R-:W-:Y:S01]  /*144b0*/  FFMA.FTZ R25, R41, R0.reuse, -R46 ;  /* 0x0000000029197223 */ /* 0x080fe2000001082e */
[----:B----4-:R-:W-:Y:S01]  /*144c0*/  FADD.FTZ R11, R177, R30 ;  /* 0x0000001eb10b7221 */ /* 0x010fe20000010000 */
[----:B------:R-:W0:Y:S01]  /*144d0*/  MUFU.EX2 R7, R7 ;  /* 0x0000000700077308 */ /* 0x000e220000000800 */
[-CC-:B------:R-:W-:Y:S01]  /*144e0*/  FFMA.FTZ R174, R99, R0.reuse, -R46.reuse ;  /* 0x0000000063ae7223 */ /* 0x180fe2000001082e */
[-C--:B------:R-:W-:Y:S01]  /*144f0*/  FFMA.FTZ R29, R45, R0.reuse, -R46 ;  /* 0x000000002d1d7223 */ /* 0x080fe2000001082e */
[----:B------:R-:W-:Y:S01]  /*14500*/  FADD.FTZ R30, R10, R11 ;  /* 0x0000000b0a1e7221 */ /* 0x000fe20000010000 */
[----:B------:R-:W-:Y:S01]  /*14510*/  SHF.R.S32.HI R43, RZ, 0x1f, R50 ;  /* 0x0000001fff2b7819 */ /* 0x000fe20000011432 */
[-CC-:B------:R-:W-:Y:S01]  /*14520*/  FFMA.FTZ R168, R101, R0.reuse, -R46.reuse ;  /* 0x0000000065a87223 */ /* 0x180fe2000001082e */
[-C--:B------:R-:W-:Y:S01]  /*14530*/  FFMA.FTZ R31, R49, R0.reuse, -R46 ;  /* 0x00000000311f7223 */ /* 0x080fe2000001082e */
[----:B------:R-:W-:Y:S01]  /*14540*/  FADD.FTZ R37, R179, R30 ;  /* 0x0000001eb3257221 */ /* 0x000fe20000010000 */
[----:B------:R-:W1:Y:S01]  /*14550*/  MUFU.EX2 R182, R182 ;  /* 0x000000b600b67308 */ /* 0x000e620000000800 */
[-CC-:B------:R-:W-:Y:S01]  /*14560*/  FFMA.FTZ R170, R103, R0.reuse, -R46.reuse ;  /* 0x0000000067aa7223 */ /* 0x180fe2000001082e */
[-CC-:B------:R-:W-:Y:S01]  /*14570*/  FFMA.FTZ R33, R53, R0.reuse, -R46.reuse ;  /* 0x0000000035217223 */ /* 0x180fe2000001082e */
[----:B------:R-:W-:Y:S01]  /*14580*/  FADD.FTZ R48, R14, R37 ;  /* 0x000000250e307221 */ /* 0x000fe20000010000 */
[-CC-:B------:R-:W-:Y:S01]  /*14590*/  FFMA.FTZ R164, R97, R0.reuse, -R46.reuse ;  /* 0x0000000061a47223 */ /* 0x180fe2000001082e */
[-CC-:B------:R-:W-:Y:S01]  /*145a0*/  FFMA.FTZ R35, R57, R0.reuse, -R46.reuse ;  /* 0x0000000039237223 */ /* 0x180fe2000001082e */
[-C--:B------:R-:W-:Y:S01]  /*145b0*/  FFMA.FTZ R166, R91, R0.reuse, -R46 ;  /* 0x000000005ba67223 */ /* 0x080fe2000001082e */
[----:B------:R-:W-:Y:S01]  /*145c0*/  FADD.FTZ R41, R173, R48 ;  /* 0x00000030ad297221 */ /* 0x000fe20000010000 */
[----:B------:R-:W2:Y:S01]  /*145d0*/  MUFU.EX2 R13, R13 ;  /* 0x0000000d000d7308 */ /* 0x000ea20000000800 */
[----:B0-----:R-:W-:Y:S01]  /*145e0*/  FADD.FTZ R11, R180, R7 ;  /* 0x00000007b40b7221 */ /* 0x001fe20000010000 */
[-CC-:B------:R-:W-:Y:S01]  /*145f0*/  FFMA.FTZ R37, R61, R0.reuse, -R46.reuse ;  /* 0x000000003d257223 */ /* 0x180fe2000001082e */
[----:B------:R-:W-:Y:S01]  /*14600*/  FADD.FTZ R48, R20, R41 ;  /* 0x0000002914307221 */ /* 0x000fe20000010000 */
[-CC-:B------:R-:W-:Y:S01]  /*14610*/  FFMA.FTZ R160, R47, R0.reuse, -R46.reuse ;  /* 0x000000002fa07223 */ /* 0x180fe2000001082e */
[-CC-:B------:R-:W-:Y:S01]  /*14620*/  FFMA.FTZ R65, R65, R0.reuse, -R46.reuse ;  /* 0x0000000041417223 */ /* 0x180fe2000001082e */
[----:B------:R-:W-:Y:S01]  /*14630*/  F2FP.BF16.F32.PACK_AB R181, R2, R181 ;  /* 0x000000b502b5723e */ /* 0x000fe200000010ff */
[-CC-:B------:R-:W-:Y:S01]  /*14640*/  FFMA.FTZ R39, R39, R0.reuse, -R46.reuse ;  /* 0x0000000027277223 */ /* 0x180fe2000001082e */
[----:B------:R-:W0:Y:S01]  /*14650*/  MUFU.EX2 R176, R176 ;  /* 0x000000b000b07308 */ /* 0x000e220000000800 */
[----:B-1----:R-:W-:Y:S01]  /*14660*/  FADD.FTZ R30, R182, R11 ;  /* 0x0000000bb61e7221 */ /* 0x002fe20000010000 */
[----:B------:R-:W-:Y:S01]  /*14670*/  F2FP.BF16.F32.PACK_AB R183, R6, R183 ;  /* 0x000000b706b7723e */ /* 0x000fe200000010ff */
[-CC-:B------:R-:W-:Y:S01]  /*14680*/  FFMA.FTZ R69, R69, R0.reuse, -R46.reuse ;  /* 0x0000000045457223 */ /* 0x180fe2000001082e */
[-CC-:B------:R-:W-:Y:S01]  /*14690*/  FFMA.FTZ R51, R51, R0.reuse, -R46.reuse ;  /* 0x0000000033337223 */ /* 0x180fe2000001082e */
[-CC-:B------:R-:W-:Y:S01]  /*146a0*/  FFMA.FTZ R73, R73, R0.reuse, -R46.reuse ;  /* 0x0000000049497223 */ /* 0x180fe2000001082e */
[-CC-:B------:R-:W-:Y:S01]  /*146b0*/  FFMA.FTZ R27, R27, R0.reuse, -R46.reuse ;  /* 0x000000001b1b7223 */ /* 0x180fe2000001082e */
[-C--:B------:R-:W-:Y:S01]  /*146c0*/  FFMA.FTZ R77, R77, R0.reuse, -R46 ;  /* 0x000000004d4d7223 */ /* 0x080fe2000001082e */
[----:B------:R-:W1:Y:S01]  /*146d0*/  MUFU.EX2 R15, R15 ;  /* 0x0000000f000f7308 */ /* 0x000e620000000800 */
[----:B--2---:R-:W-:Y:S01]  /*146e0*/  FADD.FTZ R11, R13, R30 ;  /* 0x0000001e0d0b7221 */ /* 0x004fe20000010000 */
[-CC-:B------:R-:W-:Y:S01]  /*146f0*/  FFMA.FTZ R55, R55, R0.reuse, -R46.reuse ;  /* 0x0000000037377223 */ /* 0x180fe2000001082e */
[-CC-:B------:R-:W-:Y:S01]  /*14700*/  FFMA.FTZ R81, R81, R0.reuse, -R46.reuse ;  /* 0x0000000051517223 */ /* 0x180fe2000001082e */
[-CC-:B------:R-:W-:Y:S01]  /*14710*/  FFMA.FTZ R9, R9, R0.reuse, -R46.reuse ;  /* 0x0000000009097223 */ /* 0x180fe2000001082e */
[----:B------:R-:W-:Y:S01]  /*14720*/  FFMA.FTZ R46, R85, R0, -R46 ;  /* 0x00000000552e7223 */ /* 0x000fe2000001082e */
[----:B------:R-:W-:Y:S01]  /*14730*/  F2FP.BF16.F32.PACK_AB R180, R7, R180 ;  /* 0x000000b407b4723e */ /* 0x000fe200000010ff */
[----:B------:R-:W-:Y:S01]  /*14740*/  IMAD.MOV.U32 R103, RZ, RZ, R151 ;  /* 0x000000ffff677224 */ /* 0x000fe200078e0097 */
[----:B------:R-:W2:Y:S01]  /*14750*/  MUFU.EX2 R178, R178 ;  /* 0x000000b200b27308 */ /* 0x000ea20000000800 */
[----:B0-----:R-:W-:Y:S01]  /*14760*/  FADD.FTZ R30, R176, R11 ;  /* 0x0000000bb01e7221 */ /* 0x001fe20000010000 */
[----:B------:R-:W-:Y:S01]  /*14770*/  FADD.FTZ R11, R175, R48 ;  /* 0x00000030af0b7221 */ /* 0x000fe20000010000 */
[----:B------:R-:W-:Y:S01]  /*14780*/  F2FP.BF16.F32.PACK_AB R179, R14, R179 ;  /* 0x000000b30eb3723e */ /* 0x000fe200000010ff */
[----:B------:R-:W-:Y:S01]  /*14790*/  IMAD.MOV.U32 R101, RZ, RZ, R151 ;  /* 0x000000ffff657224 */ /* 0x000fe200078e0097 */
[----:B------:R-:W-:Y:S01]  /*147a0*/  F2FP.BF16.F32.PACK_AB R177, R10, R177 ;  /* 0x000000b10ab1723e */ /* 0x000fe200000010ff */
[----:B------:R-:W-:Y:S01]  /*147b0*/  FADD.FTZ R48, R24, R11 ;  /* 0x0000000b18307221 */ /* 0x000fe20000010000 */
[----:B------:R-:W-:Y:S01]  /*147c0*/  LEA.HI R11, R43, R50, RZ, 0x7 ;  /* 0x000000322b0b7211 */ /* 0x000fe200078f38ff */
[----:B------:R-:W0:Y:S01]  /*147d0*/  MUFU.EX2 R21, R21 ;  /* 0x0000001500157308 */ /* 0x000e220000000800 */
[----:B-1----:R-:W-:Y:S01]  /*147e0*/  FADD.FTZ R41, R15, R30 ;  /* 0x0000001e0f297221 */ /* 0x002fe20000010000 */
[----:B------:R-:W-:Y:S01]  /*147f0*/  FADD.FTZ R43, R169, R48 ;  /* 0x00000030a92b7221 */ /* 0x000fe20000010000 */
[----:B------:R-:W-:Y:S01]  /*14800*/  SHF.R.S32.HI R11, RZ, 0x7, R11 ;  /* 0x00000007ff0b7819 */ /* 0x000fe2000001140b */
[----:B------:R-:W-:Y:S01]  /*14810*/  IMAD.MOV.U32 R99, RZ, RZ, R151 ;  /* 0x000000ffff637224 */ /* 0x000fe200078e0097 */
[----:B------:R-:W-:Y:S01]  /*14820*/  F2FP.BF16.F32.PACK_AB R173, R20, R173 ;  /* 0x000000ad14ad723e */ /* 0x000fe200000010ff */
[----:B------:R-:W-:Y:S01]  /*14830*/  FADD.FTZ R48, R26, R43 ;  /* 0x0000002b1a307221 */ /* 0x000fe20000010000 */
[----:B------:R-:W-:Y:S01]  /*14840*/  VIMNMX R14, RZ, R11, !PT ;  /* 0x0000000bff0e7248 */ /* 0x000fe20007fe0100 */
[----:B------:R-:W1:Y:S01]  /*14850*/  MUFU.EX2 R172, R172 ;  /* 0x000000ac00ac7308 */ /* 0x000e620000000800 */
[----:B--2---:R-:W-:Y:S01]  /*14860*/  FADD.FTZ R30, R178, R41 ;  /* 0x00000029b21e7221 */ /* 0x004fe20000010000 */
[----:B------:R-:W-:Y:S01]  /*14870*/  F2FP.BF16.F32.PACK_AB R175, R24, R175 ;  /* 0x000000af18af723e */ /* 0x000fe200000010ff */
[--C-:B------:R-:W-:Y:S01]  /*14880*/  IMAD.MOV.U32 R97, RZ, RZ, R151.reuse ;  /* 0x000000ffff617224 */ /* 0x100fe200078e0097 */
[----:B------:R-:W-:Y:S01]  /*14890*/  F2FP.BF16.F32.PACK_AB R169, R26, R169 ;  /* 0x000000a91aa9723e */ /* 0x000fe200000010ff */
[--C-:B------:R-:W-:Y:S01]  /*148a0*/  IMAD.MOV.U32 R95, RZ, RZ, R151.reuse ;  /* 0x000000ffff5f7224 */ /* 0x100fe200078e0097 */
[----:B------:R-:W-:Y:S01]  /*148b0*/  F2FP.BF16.F32.PACK_AB R182, R13, R182 ;  /* 0x000000b60db6723e */ /* 0x000fe200000010ff */
[--C-:B------:R-:W-:Y:S01]  /*148c0*/  IMAD.MOV.U32 R93, RZ, RZ, R151.reuse ;  /* 0x000000ffff5d7224 */ /* 0x100fe200078e0097 */
[----:B------:R-:W2:Y:S01]  /*148d0*/  MUFU.EX2 R25, R25 ;  /* 0x0000001900197308 */ /* 0x000ea20000000800 */
[----:B0-----:R-:W-:Y:S01]  /*148e0*/  FADD.FTZ R41, R21, R30 ;  /* 0x0000001e15297221 */ /* 0x001fe20000010000 */
[----:B------:R-:W-:Y:S01]  /*148f0*/  F2FP.BF16.F32.PACK_AB R176, R15, R176 ;  /* 0x000000b00fb0723e */ /* 0x000fe200000010ff */
[--C-:B------:R-:W-:Y:S01]  /*14900*/  IMAD.MOV.U32 R91, RZ, RZ, R151.reuse ;  /* 0x000000ffff5b7224 */ /* 0x100fe200078e0097 */
[----:B------:R-:W-:Y:S01]  /*14910*/  F2FP.BF16.F32.PACK_AB R178, R21, R178 ;  /* 0x000000b215b2723e */ /* 0x000fe200000010ff */
[----:B------:R-:W-:-:S03]  /*14920*/  IMAD.MOV.U32 R89, RZ, RZ, R151 ;  /* 0x000000ffff597224 */ /* 0x000fc600078e0097 */
        /* <DEDUP_REMOVED lines=8> */
[C---:B------:R-:W-:Y:S02]  /*149b0*/  F2FP.BF16.F32.PACK_AB R165, R32.reuse, R165 ;  /* 0x000000a520a5723e */ /* 0x040fe400000010ff */
[----:B------:R-:W-:Y:S01]  /*149c0*/  F2FP.BF16.F32.PACK_AB R172, R25, R172 ;  /* 0x000000ac19ac723e */ /* 0x000fe200000010ff */
[----:B------:R-:W-:Y:S02]  /*149d0*/  FADD.FTZ R48, R32, R41 ;  /* 0x0000002920307221 */ /* 0x000fe40000010000 */
[----:B------:R-:W2:Y:S01]  /*149e0*/  MUFU.EX2 R168, R168 ;  /* 0x000000a800a87308 */ /* 0x000ea20000000800 */
[----:B0-----:R-:W-:Y:S01]  /*149f0*/  FADD.FTZ R30, R174, R3 ;  /* 0x00000003ae1e7221 */ /* 0x001fe20000010000 */
[----:B------:R-:W-:Y:S01]  /*14a00*/  FADD.FTZ R41, R167, R48 ;  /* 0x00000030a7297221 */ /* 0x000fe20000010000 */
[----:B------:R-:W-:-:S03]  /*14a10*/  F2FP.BF16.F32.PACK_AB R167, R34, R167 ;  /* 0x000000a722a7723e */ /* 0x000fc600000010ff */
[----:B------:R-:W-:Y:S02]  /*14a20*/  FADD.FTZ R48, R34, R41 ;  /* 0x0000002922307221 */ /* 0x000fe40000010000 */
[----:B------:R-:W0:Y:S01]  /*14a30*/  MUFU.EX2 R31, R31 ;  /* 0x0000001f001f7308 */ /* 0x000e220000000800 */
[----:B-1----:R-:W-:Y:S01]  /*14a40*/  FADD.FTZ R3, R29, R30 ;  /* 0x0000001e1d037221 */ /* 0x002fe20000010000 */
[----:B------:R-:W-:Y:S01]  /*14a50*/  FADD.FTZ R41, R161, R48 ;  /* 0x00000030a1297221 */ /* 0x000fe20000010000 */
[----:B------:R-:W-:Y:S02]  /*14a60*/  F2FP.BF16.F32.PACK_AB R161, R36, R161 ;  /* 0x000000a124a1723e */ /* 0x000fe400000010ff */
[----:B------:R-:W-:-:S03]  /*14a70*/  F2FP.BF16.F32.PACK_AB R174, R29, R174 ;  /* 0x000000ae1dae723e */ /* 0x000fc600000010ff */
        /* <DEDUP_REMOVED lines=9> */
[----:B------:R-:W-:Y:S01]  /*14b10*/  FADD.FTZ R30, R36, R41 ;  /* 0x00000029241e7221 */ /* 0x000fe20000010000 */
[----:B------:R-:W-:-:S03]  /*14b20*/  F2FP.BF16.F32.PACK_AB R170, R33, R170 ;  /* 0x000000aa21aa723e */ /* 0x000fc600000010ff */
        /* <DEDUP_REMOVED lines=10> */
[----:B------:R-:W-:-:S05]  /*14bd0*/  F2FP.BF16.F32.PACK_AB R164, R35, R164 ;  /* 0x000000a423a4723e */ /* 0x000fca00000010ff */
[----:B------:R-:W1:Y:S01]  /*14be0*/  MUFU.EX2 R160, R160 ;  /* 0x000000a000a07308 */ /* 0x000e620000000800 */
[----:B--2---:R-:W-:-:S07]  /*14bf0*/  FADD.FTZ R2, R166, R3 ;  /* 0x00000003a6027221 */ /* 0x004fce0000010000 */
        /* <DEDUP_REMOVED lines=31> */
[----:B------:R-:W-:Y:S01]  /*14df0*/  F2FP.BF16.F32.PACK_AB R152, R152, R55 ;  /* 0x000000379898723e */ /* 0x000fe200000010ff */
[----:B------:R-:W-:-:S05]  /*14e00*/  IMAD.MOV.U32 R3, RZ, RZ, 0x3f800000 ;  /* 0x3f800000ff037424 */ /* 0x000fca00078e00ff */
[----:B------:R-:W1:Y:S01]  /*14e10*/  MUFU.EX2 R44, R44 ;  /* 0x0000002c002c7308 */ /* 0x000e620000000800 */
[----:B--2---:R-:W-:Y:S01]  /*14e20*/  FADD.FTZ R7, R9, R2 ;  /* 0x0000000209077221 */ /* 0x004fe20000010000 */
[----:B------:R-:W-:-:S06]  /*14e30*/  IMAD.MOV.U32 R2, RZ, RZ, 0x3f800000 ;  /* 0x3f800000ff027424 */ /* 0x000fcc00078e00ff */
[----:B------:R-:W2:Y:S01]  /*14e40*/  MUFU.EX2 R155, R155 ;  /* 0x0000009b009b7308 */ /* 0x000ea20000000800 */
[----:B0-----:R-:W-:Y:S01]  /*14e50*/  F2FP.BF16.F32.PACK_AB R154, R46, R9 ;  /* 0x000000092e9a723e */ /* 0x001fe200000010ff */
[----:B------:R-:W-:Y:S02]  /*14e60*/  VIADD R9, R148, 0xfffffffe ;  /* 0xfffffffe94097836 */ /* 0x000fe40000000000 */
[----:B------:R-:W-:Y:S01]  /*14e70*/  FADD.FTZ R7, R46, R7 ;  /* 0x000000072e077221 */ /* 0x000fe20000010000 */
[----:B------:R-:W-:Y:S02]  /*14e80*/  IMAD.MOV.U32 R148, RZ, RZ, R151 ;  /* 0x000000ffff947224 */ /* 0x000fe400078e0097 */
[----:B------:R-:W-:Y:S01]  /*14e90*/  ISETP.GE.AND P2, PT, R9, R14, PT ;  /* 0x0000000e0900720c */ /* 0x000fe20003f46270 */
[----:B------:R-:W0:Y:S01]  /*14ea0*/  MUFU.EX2 R12, R12 ;  /* 0x0000000c000c7308 */ /* 0x000e220000000800 */
[C---:B-1----:R-:W-:Y:S01]  /*14eb0*/  FADD.FTZ R6, R44.reuse, R41 ;  /* 0x000000292c067221 */ /* 0x042fe20000010000 */
[----:B------:R-:W-:-:S03]  /*14ec0*/  F2FP.BF16.F32.PACK_AB R153, R44, R153 ;  /* 0x000000992c99723e */ /* 0x000fc600000010ff */
[----:B--2---:R-:W-:-:S04]  /*14ed0*/  FADD.FTZ R41, R155, R6 ;  /* 0x000000069b297221 */ /* 0x004fc80000010000 */
[C---:B0-----:R-:W-:Y:S01]  /*14ee0*/  FADD.FTZ R6, R12.reuse, R41 ;  /* 0x000000290c067221 */ /* 0x041fe20000010000 */
[----:B------:R-:W-:Y:S02]  /*14ef0*/  F2FP.BF16.F32.PACK_AB R155, R12, R155 ;  /* 0x0000009b0c9b723e */ /* 0x000fe400000010ff */
[----:B------:R-:W-:Y:S05]  /*14f00*/  @!P2 BRA `(.L_x_2392) ;  /* 0x0000002c00f8a947 */ /* 0x000fea0003800000 */
[----:B------:R-:W-:Y:S01]  /*14f10*/  BSSY B1, `(.L_x_2392) ;  /* 0x00002fd000017945 */ /* 0x000fe20003800000 */
        /* <DEDUP_REMOVED lines=36> */
[----:B------:R-:W-:-:S07]  /*15160*/  CS2R R88, SRZ ;  /* 0x0000000000587805 */ /* 0x000fce000001ff00 */
.L_x_2403:
[----:B------:R-:W-:-:S05]  /*15170*/  VIADD R0, R21, 0x1 ;  /* 0x0000000115007836 */ /* 0x000fca0000000000 */
[----:B------:R-:W-:-:S04]  /*15180*/  ISETP.NE.AND P2, PT, R0, 0x2, PT ;  /* 0x000000020000780c */ /* 0x000fc80003f45270 */
[----:B------:R-:W-:Y:S02]  /*15190*/  SEL R5, RZ, 0x1, P2 ;  /* 0x00000001ff057807 */ /* 0x000fe40001000000 */
[----:B------:R-:W-:Y:S02]  /*151a0*/  SEL R185, R0, RZ, P2 ;  /* 0x000000ff00b97207 */ /* 0x000fe40001000000 */
[----:B------:R-:W-:Y:S01]  /*151b0*/  LOP3.LUT R188, R20, R5, RZ, 0x3c, !PT ;  /* 0x0000000514bc7212 */ /* 0x000fe200078e3cff */
[----:B------:R-:W-:Y:S06]  /*151c0*/  @!P0 BRA `(.L_x_2393) ;  /* 0x0000000000048947 */ /* 0x000fec0003800000 */
[----:B------:R-:W-:Y:S01]  /*151d0*/  BPT.TRAP 0x1 ;  /* 0x000000040000795c */ /* 0x000fe20000300000 */
.L_x_2393:
[----:B------:R-:W-:Y:S01]  /*151e0*/  IMAD R15, R185, 0x8, R18 ;  /* 0x00000008b90f7824 */ /* 0x000fe200078e0212 */
[----:B------:R-:W-:-:S04]  /*151f0*/  SHF.L.U32 R0, R188, 0x1f, RZ ;  /* 0x0000001fbc007819 */ /* 0x000fc800000006ff */
[----:B------:R0:W1:Y:S01]  /*15200*/  SYNCS.PHASECHK.TRANS64.TRYWAIT P2, [R15+URZ+0x34830], R0 ;  /* 0x034830000f0075a7 */ /* 0x000062000804017f */
[----:B------:R-:W-:Y:S05]  /*15210*/  @!P0 BRA `(.L_x_2394) ;  /* 0x0000000000048947 */ /* 0x000fea0003800000 */
[----:B------:R-:W-:Y:S01]  /*15220*/  BPT.TRAP 0x1 ;  /* 0x000000040000795c */ /* 0x000fe20000300000 */
.L_x_2394:
[----:B------:R-:W-:Y:S01]  /*15230*/  BSSY B2, `(.L_x_2395) ;  /* 0x0000006000027945 */ /* 0x000fe20003800000 */
[----:B------:R-:W-:Y:S02]  /*15240*/  IMAD R4, R185, 0xc00, R8 ;  /* 0x00000c00b9047824 */ /* 0x000fe400078e0208 */
[----:B------:R-:W-:Y:S01]  /*15250*/  IMAD.MOV.U32 R5, RZ, RZ, 0x40000040 ;  /* 0x40000040ff057424 */ /* 0x000fe200078e00ff */
[----:B-1----:R-:W-:Y:S06]  /*15260*/  @P2 BRA `(.L_x_2396) ;  /* 0x0000000000082947 */ /* 0x002fec0003800000 */
[----:B------:R-:W1:Y:S02]  /*15270*/  SYNCS.PHASECHK.TRANS64.TRYWAIT P2, [R15+URZ+0x34830], R0 ;  /* 0x034830000f0075a7 */ /* 0x000e64000804017f */
[----:B-1----:R-:W-:Y:S05]  /*15280*/  @!P2 BRA `(.L_x_2397) ;  /* 0x000000ec0054a947 */ /* 0x002fea0003800000 */
.L_x_2396:
[----:B------:R-:W-:Y:S05]  /*15290*/  BSYNC B2 ;  /* 0x0000000000027941 */ /* 0x000fea0003800000 */
.L_x_2395:
        /* <DEDUP_REMOVED lines=18> */
[----:B------:R-:W2:Y:S01]  /*153c0*/  LDL.64 R230, [R1+0x8] ;  /* 0x0000080001e67983 */ /* 0x000ea20000100a00 */
        /* <DEDUP_REMOVED lines=8> */
[----:B------:R-:W-:Y:S01]  /*15450*/  VIADD R10, R4, 0x6 ;  /* 0x00000006040a7836 */ /* 0x000fe20000000000 */
[----:B------:R-:W3:Y:S01]  /*15460*/  LDL.64 R228, [R1] ;  /* 0x0000000001e47983 */ /* 0x000ee20000100a00 */
        /* <DEDUP_REMOVED lines=150> */
.L_x_2398:
[----:B01----:R-:W-:Y:S01]  /*15dd0*/  SHF.L.U32 R0, R20, 0x1f, RZ ;  /* 0x0000001f14007819 */ /* 0x003fe200000006ff */
[----:B------:R-:W-:-:S04]  /*15de0*/  IMAD R20, R21, 0x8, R18 ;  /* 0x0000000815147824 */ /* 0x000fc800078e0212 */
[----:B------:R0:W1:Y:S01]  /*15df0*/  SYNCS.PHASECHK.TRANS64.TRYWAIT P2, [R20+URZ+0x34850], R0 ;  /* 0x03485000140075a7 */ /* 0x000062000804017f */
[----:B------:R-:W-:Y:S05]  /*15e00*/  @!P0 BRA `(.L_x_2399) ;  /* 0x0000000000048947 */ /* 0x000fea0003800000 */
[----:B------:R-:W-:Y:S01]  /*15e10*/  BPT.TRAP 0x1 ;  /* 0x000000040000795c */ /* 0x000fe20000300000 */
.L_x_2399:
[----:B------:R-:W-:Y:S04]  /*15e20*/  BSSY B2, `(.L_x_2400) ;  /* 0x0000004000027945 */ /* 0x000fe80003800000 */
[----:B-1----:R-:W-:Y:S05]  /*15e30*/  @P2 BRA `(.L_x_2401) ;  /* 0x0000000000082947 */ /* 0x002fea0003800000 */
[----:B------:R-:W1:Y:S02]  /*15e40*/  SYNCS.PHASECHK.TRANS64.TRYWAIT P2, [R20+URZ+0x34850], R0 ;  /* 0x03485000140075a7 */ /* 0x000e64000804017f */
[----:B-1----:R-:W-:Y:S05]  /*15e50*/  @!P2 BRA `(.L_x_2402) ;  /* 0x000000e00074a947 */ /* 0x002fea0003800000 */
.L_x_2401:
[----:B------:R-:W-:Y:S05]  /*15e60*/  BSYNC B2 ;  /* 0x0000000000027941 */ /* 0x000fea0003800000 */
.L_x_2400:
[----:B01----:R-:W-:Y:S01]  /*15e70*/  VIADD R0, R18, 0x400 ;  /* 0x0000040012007836 */ /* 0x003fe20000000000 */
[----:B------:R-:W-:Y:S01]  /*15e80*/  WARPGROUP.ARRIVE ;  /* 0x00000000000079c5 */ /* 0x000fe20000000000 */
[----:B------:R-:W-:Y:S02]  /*15e90*/  IMAD.MOV.U32 R11, RZ, RZ, 0x40000040 ;  /* 0x40000040ff0b7424 */ /* 0x000fe400078e00ff */
[----:B------:R-:W-:Y:S01]  /*15ea0*/  IMAD.MOV.U32 R3, RZ, RZ, 0x40000040 ;  /* 0x40000040ff037424 */ /* 0x000fe200078e00ff */
[----:B------:R-:W-:Y:S01]  /*15eb0*/  SHF.R.U32.HI R0, RZ, 0x4, R0 ;  /* 0x00000004ff007819 */ /* 0x000fe20000011600 */
[----:B------:R-:W-:Y:S01]  /*15ec0*/  @!P1 VIADD R15, R15, 0x34840 ;  /* 0x000348400f0f9836 */ /* 0x000fe20000000000 */
[----:B------:R-:W-:Y:S02]  /*15ed0*/  R2UR UR7, R11 ;  /* 0x000000000b0772ca */ /* 0x000fe400000e0000 */
[----:B------:R-:W-:Y:S02]  /*15ee0*/  LOP3.LUT R0, R0, 0x3fff, RZ, 0xc0, !PT ;  /* 0x00003fff00007812 */ /* 0x000fe400078ec0ff */
[----:B------:R-:W-:-:S02]  /*15ef0*/  @!P1 PRMT R15, RZ, 0x654, R15 ;  /* 0x00000654ff0f9816 */ /* 0x000fc4000000000f */
[----:B------:R-:W-:-:S05]  /*15f00*/  LOP3.LUT R0, R0, 0x4000000, RZ, 0xfc, !PT ;  /* 0x0400000000007812 */ /* 0x000fca00078efcff */
[----:B------:R-:W-:Y:S02]  /*15f10*/  IMAD R10, R21, 0x800, R0 ;  /* 0x00000800150a7824 */ /* 0x000fe400078e0200 */
[----:B------:R-:W-:Y:S02]  /*15f20*/  IMAD.MOV.U32 R0, RZ, RZ, -0x80 ;  /* 0xffffff80ff007424 */ /* 0x000fe400078e00ff */
[C---:B------:R-:W-:Y:S01]  /*15f30*/  VIADD R2, R10.reuse, 0x80 ;  /* 0x000000800a027836 */ /* 0x040fe20000000000 */
[----:B------:R-:W-:Y:S01]  /*15f40*/  R2UR UR6, R10 ;  /* 0x000000000a0672ca */ /* 0x000fe200000e0000 */
[----:B------:R-:W-:-:S04]  /*15f50*/  IMAD R0, R9, R0, 0x1 ;  /* 0x0000000109007424 */ /* 0x000fc800078e0200 */
[----:B------:R-:W-:-:S08]  /*15f60*/  IMAD R0, R193, 0x80, R0 ;  /* 0x00000080c1007824 */ /* 0x000fd000078e0200 */
[----:B------:R-:W-:Y:S01]  /*15f70*/  HGMMA.64x128x16.F32.BF16 R88, R180, gdesc[UR4].tnspB, R88, gsb0 ;  /* 0x41e00004b4587df0 */ /* 0x000fe20008001858 */
[----:B------:R-:W-:Y:S01]  /*15f80*/  R2UR UR6, R2 ;  /* 0x00000000020672ca */ /* 0x000fe200000e0000 */
[----:B------:R-:W-:Y:S01]  /*15f90*/  VIADD R2, R10, 0x100 ;  /* 0x000001000a027836 */ /* 0x000fe20000000000 */
[----:B------:R-:W-:Y:S02]  /*15fa0*/  R2UR UR7, R3 ;  /* 0x00000000030772ca */ /* 0x000fe400000e0000 */
[----:B------:R-:W-:-:S05]  /*15fb0*/  IADD3 R3, -R192, R0, R195 ;  /* 0x00000000c0037210 */ /* 0x000fca0007ffe1c3 */
[----:B------:R-:W-:Y:S02]  /*15fc0*/  IMAD R0, R202, -0x2, R3 ;  /* 0xfffffffeca007824 */ /* 0x000fe400078e0203 */
[----:B------:R-:W-:Y:S02]  /*15fd0*/  IMAD.MOV.U32 R3, RZ, RZ, 0x40000040 ;  /* 0x40000040ff037424 */ /* 0x000fe400078e00ff */
[----:B------:R-:W-:-:S05]  /*15fe0*/  IMAD.IADD R5, R203, 0x1, R0 ;  /* 0x00000001cb057824 */ /* 0x000fca00078e0200 */
[C---:B------:R-:W-:Y:S02]  /*15ff0*/  ISETP.GT.AND P2, PT, R5.reuse, RZ, PT ;  /* 0x000000ff0500720c */ /* 0x040fe40003f44270 */
[C---:B------:R-:W-:Y:S02]  /*16000*/  ISETP.GT.AND P3, PT, R5.reuse, 0x1, PT ;  /* 0x000000010500780c */ /* 0x040fe40003f64270 */
[----:B------:R-:W-:Y:S02]  /*16010*/  FSEL R24, R24, -INF , P2 ;  /* 0xff80000018187808 */ /* 0x000fe40001000000 */
[----:B------:R-:W-:Y:S02]  /*16020*/  ISETP.GT.AND P2, PT, R5, 0x8, PT ;  /* 0x000000080500780c */ /* 0x000fe40003f44270 */
[----:B------:R-:W-:Y:S02]  /*16030*/  FSEL R25, R25, -INF , P3 ;  /* 0xff80000019197808 */ /* 0x000fe40001800000 */
[----:B------:R-:W-:-:S02]  /*16040*/  FMNMX.FTZ R0, R24, R12, !PT ;  /* 0x0000000c18007209 */ /* 0x000fc40007810000 */
[C---:B------:R-:W-:Y:S02]  /*16050*/  ISETP.GT.AND P3, PT, R5.reuse, 0x9, PT ;  /* 0x000000090500780c */ /* 0x040fe40003f64270 */
[----:B------:R-:W-:Y:S02]  /*16060*/  FSEL R28, R28, -INF , P2 ;  /* 0xff8000001c1c7808 */ /* 0x000fe40001000000 */
[----:B------:R-:W-:Y:S02]  /*16070*/  ISETP.GT.AND P2, PT, R5, 0x10, PT ;  /* 0x000000100500780c */ /* 0x000fe40003f44270 */
[----:B------:R-:W-:Y:S02]  /*16080*/  FSEL R29, R29, -INF , P3 ;  /* 0xff8000001d1d7808 */ /* 0x000fe40001800000 */
[----:B------:R-:W-:Y:S02]  /*16090*/  ISETP.GT.AND P3, PT, R5, 0x11, PT ;  /* 0x000000110500780c */ /* 0x000fe40003f64270 */
[----:B------:R-:W-:-:S02]  /*160a0*/  FSEL R32, R32, -INF , P2 ;  /* 0xff80000020207808 */ /* 0x000fc40001000000 */
[----:B------:R-:W-:Y:S02]  /*160b0*/  ISETP.GT.AND P2, PT, R5, 0x18, PT ;  /* 0x000000180500780c */ /* 0x000fe40003f44270 */
[----:B------:R-:W-:Y:S02]  /*160c0*/  FSEL R33, R33, -INF , P3 ;  /* 0xff80000021217808 */ /* 0x000fe40001800000 */
[C---:B------:R-:W-:Y:S02]  /*160d0*/  ISETP.GT.AND P3, PT, R5.reuse, 0x19, PT ;  /* 0x000000190500780c */ /* 0x040fe40003f64270 */
[----:B------:R-:W-:Y:S02]  /*160e0*/  FSEL R36, R36, -INF , P2 ;  /* 0xff80000024247808 */ /* 0x000fe40001000000 */
[----:B------:R-:W-:Y:S02]  /*160f0*/  ISETP.GT.AND P2, PT, R5, 0x20, PT ;  /* 0x000000200500780c */ /* 0x000fe40003f44270 */
[----:B------:R-:W-:-:S02]  /*16100*/  FSEL R37, R37, -INF , P3 ;  /* 0xff80000025257808 */ /* 0x000fc40001800000 */
        /* <DEDUP_REMOVED lines=28> */
[----:B------:R-:W-:Y:S02]  /*162d0*/  FSEL R68, R68, -INF , P2 ;  /* 0xff80000044447808 */ /* 0x000fe40001000000 */
[----:B------:R-:W-:-:S02]  /*162e0*/  ISETP.GT.AND P3, PT, R5, 0x59, PT ;  /* 0x000000590500780c */ /* 0x000fc40003f64270 */
        /* <DEDUP_REMOVED lines=13> */
[----:B------:R-:W-:Y:S01]  /*163c0*/  FSEL R81, R81, -INF , P3 ;  /* 0xff80000051517808 */ /* 0x000fe20001800000 */
[----:B------:R-:W-:Y:S02]  /*163d0*/  WARPGROUP.DEPBAR.LE gsb0, 0x0 ;  /* 0x00008000000079c5 */ /* 0x000fe40000010000 */
[----:B------:R-:W-:Y:S01]  /*163e0*/  WARPGROUP.ARRIVE ;  /* 0x00000000000079c5 */ /* 0x000fe20000000000 */
[C---:B------:R-:W-:Y:S01]  /*163f0*/  ISETP.GT.AND P3, PT, R5.reuse, 0x79, PT ;  /* 0x000000790500780c */ /* 0x040fe20003f64270 */
[----:B------:R-:W-:Y:S01]  /*16400*/  VIADD R5, R5, 0x8 ;  /* 0x0000000805057836 */ /* 0x000fe20000000000 */
[----:B------:R-:W-:Y:S02]  /*16410*/  FSEL R84, R84, -INF , P2 ;  /* 0xff80000054547808 */ /* 0x000fe40001000000 */
[----:B------:R-:W-:Y:S01]  /*16420*/  FSEL R85, R85, -INF , P3 ;  /* 0xff80000055557808 */ /* 0x000fe20001800000 */
[----:B------:R-:W-:Y:S01]  /*16430*/  HGMMA.64x128x16.F32.BF16 R88, R176, gdesc[UR4].tnspB, R88, gsb0 ;  /* 0x41e00004b0587df0 */ /* 0x000fe20008001858 */
[----:B------:R-:W-:Y:S01]  /*16440*/  R2UR UR6, R2 ;  /* 0x00000000020672ca */ /* 0x000fe200000e0000 */
[----:B------:R-:W-:Y:S01]  /*16450*/  VIADD R2, R10, 0x180 ;  /* 0x000001800a027836 */ /* 0x000fe20000000000 */
[----:B------:R-:W-:-:S02]  /*16460*/  R2UR UR7, R3 ;  /* 0x00000000030772ca */ /* 0x000fc400000e0000 */
[----:B------:R-:W-:Y:S02]  /*16470*/  FMNMX.FTZ R3, R25, R0, !PT ;  /* 0x0000000019037209 */ /* 0x000fe40007810000 */
[C---:B------:R-:W-:Y:S02]  /*16480*/  ISETP.GT.AND P5, PT, R5.reuse, RZ, PT ;  /* 0x000000ff0500720c */ /* 0x040fe40003fa4270 */
[----:B------:R-:W-:Y:S02]  /*16490*/  FMNMX.FTZ R0, R28, R3, !PT ;  /* 0x000000031c007209 */ /* 0x000fe40007810000 */
[----:B------:R-:W-:Y:S02]  /*164a0*/  ISETP.GT.AND P6, PT, R5, 0x1, PT ;  /* 0x000000010500780c */ /* 0x000fe40003fc4270 */
[----:B------:R-:W-:Y:S02]  /*164b0*/  FMNMX.FTZ R3, R29, R0, !PT ;  /* 0x000000001d037209 */ /* 0x000fe40007810000 */
[----:B------:R-:W-:-:S02]  /*164c0*/  FSEL R26, R26, -INF , P5 ;  /* 0xff8000001a1a7808 */ /* 0x000fc40002800000 */
[----:B------:R-:W-:Y:S02]  /*164d0*/  FMNMX.FTZ R0, R32, R3, !PT ;  /* 0x0000000320007209 */ /* 0x000fe40007810000 */
[----:B------:R-:W-:Y:S02]  /*164e0*/  ISETP.GT.AND P3, PT, R5, 0x8, PT ;  /* 0x000000080500780c */ /* 0x000fe40003f64270 */
[----:B------:R-:W-:Y:S02]  /*164f0*/  FMNMX.FTZ R3, R33, R0, !PT ;  /* 0x0000000021037209 */ /* 0x000fe40007810000 */
[----:B------:R-:W-:Y:S02]  /*16500*/  FSEL R27, R27, -INF , P6 ;  /* 0xff8000001b1b7808 */ /* 0x000fe40003000000 */
[----:B------:R-:W-:Y:S02]  /*16510*/  FMNMX.FTZ R0, R36, R3, !PT ;  /* 0x0000000324007209 */ /* 0x000fe40007810000 */
[----:B------:R-:W-:-:S02]  /*16520*/  ISETP.GT.AND P4, PT, R5, 0x9, PT ;  /* 0x000000090500780c */ /* 0x000fc40003f84270 */
[----:B------:R-:W-:Y:S02]  /*16530*/  FMNMX.FTZ R3, R37, R0, !PT ;  /* 0x0000000025037209 */ /* 0x000fe40007810000 */
[----:B------:R-:W-:Y:S02]  /*16540*/  FSEL R30, R30, -INF , P3 ;  /* 0xff8000001e1e7808 */ /* 0x000fe40001800000 */
        /* <DEDUP_REMOVED lines=28> */
[----:B------:R-:W-:Y:S01]  /*16710*/  FMNMX.FTZ R0, R68, R3, !PT ;  /* 0x0000000344007209 */ /* 0x000fe20007810000 */
[----:B------:R-:W-:Y:S01]  /*16720*/  IMAD.MOV.U32 R3, RZ, RZ, 0x40000040 ;  /* 0x40000040ff037424 */ /* 0x000fe200078e00ff */
[----:B------:R-:W-:Y:S02]  /*16730*/  ISETP.GT.AND P4, PT, R5, 0x29, PT ;  /* 0x000000290500780c */ /* 0x000fe40003f84270 */
[----:B------:R-:W-:Y:S02]  /*16740*/  FMNMX.FTZ R11, R69, R0, !PT ;  /* 0x00000000450b7209 */ /* 0x000fe40007810000 */
[----:B------:R-:W-:Y:S02]  /*16750*/  FSEL R46, R46, -INF , P3 ;  /* 0xff8000002e2e7808 */ /* 0x000fe40001800000 */
[----:B------:R-:W-:Y:S02]  /*16760*/  FMNMX.FTZ R0, R72, R11, !PT ;  /* 0x0000000b48007209 */ /* 0x000fe40007810000 */
[----:B------:R-:W-:-:S02]  /*16770*/  ISETP.GT.AND P5, PT, R5, 0x30, PT ;  /* 0x000000300500780c */ /* 0x000fc40003fa4270 */
[----:B------:R-:W-:Y:S02]  /*16780*/  FSEL R47, R47, -INF , P4 ;  /* 0xff8000002f2f7808 */ /* 0x000fe40002000000 */
[C---:B------:R-:W-:Y:S02]  /*16790*/  ISETP.GT.AND P6, PT, R5.reuse, 0x31, PT ;  /* 0x000000310500780c */ /* 0x040fe40003fc4270 */
[----:B------:R-:W-:Y:S02]  /*167a0*/  FSEL R50, R50, -INF , P5 ;  /* 0xff80000032327808 */ /* 0x000fe40002800000 */
[----:B------:R-:W-:Y:S02]  /*167b0*/  ISETP.GT.AND P3, PT, R5, 0x38, PT ;  /* 0x000000380500780c */ /* 0x000fe40003f64270 */
[----:B------:R-:W-:Y:S02]  /*167c0*/  FSEL R51, R51, -INF , P6 ;  /* 0xff80000033337808 */ /* 0x000fe40003000000 */
[----:B------:R-:W-:-:S02]  /*167d0*/  ISETP.GT.AND P4, PT, R5, 0x39, PT ;  /* 0x000000390500780c */ /* 0x000fc40003f84270 */
[----:B------:R-:W-:Y:S02]  /*167e0*/  FSEL R54, R54, -INF , P3 ;  /* 0xff80000036367808 */ /* 0x000fe40001800000 */
[----:B------:R-:W-:Y:S02]  /*167f0*/  ISETP.GT.AND P5, PT, R5, 0x40, PT ;  /* 0x000000400500780c */ /* 0x000fe40003fa4270 */
[----:B------:R-:W-:Y:S02]  /*16800*/  FSEL R55, R55, -INF , P4 ;  /* 0xff80000037377808 */ /* 0x000fe40002000000 */
[C---:B------:R-:W-:Y:S02]  /*16810*/  ISETP.GT.AND P6, PT, R5.reuse, 0x41, PT ;  /* 0x000000410500780c */ /* 0x040fe40003fc4270 */
[----:B------:R-:W-:Y:S02]  /*16820*/  FSEL R58, R58, -INF , P5 ;  /* 0xff8000003a3a7808 */ /* 0x000fe40002800000 */
        /* <DEDUP_REMOVED lines=9> */
[----:B------:R-:W-:Y:S01]  /*168c0*/  FSEL R67, R67, -INF , P6 ;  /* 0xff80000043437808 */ /* 0x000fe20003000000 */
[----:B------:R-:W-:Y:S02]  /*168d0*/  WARPGROUP.DEPBAR.LE gsb0, 0x0 ;  /* 0x00008000000079c5 */ /* 0x000fe40000010000 */
[----:B------:R-:W-:Y:S01]  /*168e0*/  WARPGROUP.ARRIVE ;  /* 0x00000000000079c5 */ /* 0x000fe20000000000 */
[----:B------:R-:W-:Y:S02]  /*168f0*/  ISETP.GT.AND P4, PT, R5, 0x59, PT ;  /* 0x000000590500780c */ /* 0x000fe40003f84270 */
[----:B------:R-:W-:-:S02]  /*16900*/  FSEL R70, R70, -INF , P3 ;  /* 0xff80000046467808 */ /* 0x000fc40001800000 */
[----:B------:R-:W-:Y:S01]  /*16910*/  ISETP.GT.AND P5, PT, R5, 0x60, PT ;  /* 0x000000600500780c */ /* 0x000fe20003fa4270 */
[----:B------:R-:W-:Y:S01]  /*16920*/  HGMMA.64x128x16.F32.BF16 R88, R172, gdesc[UR4].tnspB, R88, gsb0 ;  /* 0x41e00004ac587df0 */ /* 0x000fe20008001858 */
[----:B------:R-:W-:Y:S01]  /*16930*/  R2UR UR6, R2 ;  /* 0x00000000020672ca */ /* 0x000fe200000e0000 */
[----:B------:R-:W-:Y:S01]  /*16940*/  VIADD R2, R10, 0x200 ;  /* 0x000002000a027836 */ /* 0x000fe20000000000 */
[----:B------:R-:W-:Y:S02]  /*16950*/  R2UR UR7, R3 ;  /* 0x00000000030772ca */ /* 0x000fe400000e0000 */
[----:B------:R-:W-:Y:S02]  /*16960*/  FMNMX.FTZ R3, R73, R0, !PT ;  /* 0x0000000049037209 */ /* 0x000fe40007810000 */
[----:B------:R-:W-:Y:S02]  /*16970*/  FSEL R71, R71, -INF , P4 ;  /* 0xff80000047477808 */ /* 0x000fe40002000000 */
[----:B------:R-:W-:-:S02]  /*16980*/  FMNMX.FTZ R0, R76, R3, !PT ;  /* 0x000000034c007209 */ /* 0x000fc40007810000 */
[----:B------:R-:W-:Y:S02]  /*16990*/  ISETP.GT.AND P6, PT, R5, 0x61, PT ;  /* 0x000000610500780c */ /* 0x000fe40003fc4270 */
[----:B------:R-:W-:Y:S02]  /*169a0*/  FMNMX.FTZ R3, R77, R0, !PT ;  /* 0x000000004d037209 */ /* 0x000fe40007810000 */
[----:B------:R-:W-:Y:S02]  /*169b0*/  FSEL R74, R74, -INF , P5 ;  /* 0xff8000004a4a7808 */ /* 0x000fe40002800000 */
[----:B------:R-:W-:Y:S02]  /*169c0*/  FMNMX.FTZ R0, R80, R3, !PT ;  /* 0x0000000350007209 */ /* 0x000fe40007810000 */
[----:B------:R-:W-:Y:S02]  /*169d0*/  ISETP.GT.AND P3, PT, R5, 0x68, PT ;  /* 0x000000680500780c */ /* 0x000fe40003f64270 */
[----:B------:R-:W-:-:S02]  /*169e0*/  FMNMX.FTZ R3, R81, R0, !PT ;  /* 0x0000000051037209 */ /* 0x000fc40007810000 */
[----:B------:R-:W-:Y:S02]  /*169f0*/  FSEL R75, R75, -INF , P6 ;  /* 0xff8000004b4b7808 */ /* 0x000fe40003000000 */
[----:B------:R-:W-:Y:S02]  /*16a00*/  FMNMX.FTZ R0, R84, R3, !PT ;  /* 0x0000000354007209 */ /* 0x000fe40007810000 */
[----:B------:R-:W-:Y:S02]  /*16a10*/  FSEL R78, R78, -INF , P3 ;  /* 0xff8000004e4e7808 */ /* 0x000fe40001800000 */
[----:B------:R-:W-:Y:S02]  /*16a20*/  FMNMX.FTZ R21, R85, R0, !PT ;  /* 0x0000000055157209 */ /* 0x000fe40007810000 */
[C---:B------:R-:W-:Y:S02]  /*16a30*/  ISETP.GT.AND P4, PT, R5.reuse, 0x69, PT ;  /* 0x000000690500780c */ /* 0x040fe40003f84270 */
[----:B------:R-:W-:Y:S01]  /*16a40*/  ISETP.GT.AND P5, PT, R5, 0x70, PT ;  /* 0x000000700500780c */ /* 0x000fe20003fa4270 */
[----:B------:R-:W0:Y:S01]  /*16a50*/  SHFL.BFLY PT, R0, R21, 0x2, 0x1f ;  /* 0x0c401f0015007f89 */ /* 0x000e2200000e0000 */
[----:B------:R-:W-:-:S02]  /*16a60*/  FSEL R79, R79, -INF , P4 ;  /* 0xff8000004f4f7808 */ /* 0x000fc40002000000 */
[C---:B------:R-:W-:Y:S02]  /*16a70*/  ISETP.GT.AND P6, PT, R5.reuse, 0x71, PT ;  /* 0x000000710500780c */ /* 0x040fe40003fc4270 */
[C---:B------:R-:W-:Y:S02]  /*16a80*/  ISETP.GT.AND P3, PT, R5.reuse, 0x78, PT ;  /* 0x000000780500780c */ /* 0x040fe40003f64270 */
[----:B------:R-:W-:Y:S02]  /*16a90*/  ISETP.GT.AND P4, PT, R5, 0x79, PT ;  /* 0x000000790500780c */ /* 0x000fe40003f84270 */
[----:B------:R-:W-:Y:S02]  /*16aa0*/  FSEL R82, R82, -INF , P5 ;  /* 0xff80000052527808 */ /* 0x000fe40002800000 */
[----:B------:R-:W-:Y:S02]  /*16ab0*/  FSEL R83, R83, -INF , P6 ;  /* 0xff80000053537808 */ /* 0x000fe40003000000 */
[----:B------:R-:W-:-:S02]  /*16ac0*/  FSEL R86, R86, -INF , P3 ;  /* 0xff80000056567808 */ /* 0x000fc40001800000 */
[----:B------:R-:W-:Y:S01]  /*16ad0*/  FSEL R87, R87, -INF , P4 ;  /* 0xff80000057577808 */ /* 0x000fe20002000000 */
[----:B------:R-:W-:Y:S02]  /*16ae0*/  WARPGROUP.DEPBAR.LE gsb0, 0x0 ;  /* 0x00008000000079c5 */ /* 0x000fe40000010000 */
[----:B------:R-:W-:-:S06]  /*16af0*/  WARPGROUP.ARRIVE ;  /* 0x00000000000079c5 */ /* 0x000fcc0000000000 */
[----:B------:R-:W-:Y:S01]  /*16b00*/  HGMMA.64x128x16.F32.BF16 R88, R168, gdesc[UR4].tnspB, R88, gsb0 ;  /* 0x41e00004a8587df0 */ /* 0x000fe20008001858 */
[----:B------:R-:W-:Y:S01]  /*16b10*/  R2UR UR6, R2 ;  /* 0x00000000020672ca */ /* 0x000fe200000e0000 */
[----:B------:R-:W-:Y:S01]  /*16b20*/  VIADD R2, R10, 0x280 ;  /* 0x000002800a027836 */ /* 0x000fe20000000000 */
[----:B------:R-:W-:Y:S02]  /*16b30*/  WARPGROUP.DEPBAR.LE gsb0, 0x0 ;  /* 0x00008000000079c5 */ /* 0x000fe40000010000 */
[----:B0-----:R-:W-:Y:S01]  /*16b40*/  FMNMX.FTZ R168, R21, R0, !PT ;  /* 0x0000000015a87209 */ /* 0x001fe20007810000 */
[----:B------:R-:W-:Y:S01]  /*16b50*/  IMAD.U32 R0, RZ, RZ, UR39 ;  /* 0x00000027ff007e24 */ /* 0x000fe2000f8e00ff */
[----:B------:R-:W-:-:S03]  /*16b60*/  WARPGROUP.ARRIVE ;  /* 0x00000000000079c5 */ /* 0x000fc60000000000 */
[----:B------:R-:W0:Y:S02]  /*16b70*/  SHFL.BFLY PT, R3, R168, 0x1, 0x1f ;  /* 0x0c201f00a8037f89 */ /* 0x000e2400000e0000 */
[----:B0-----:R-:W-:Y:S01]  /*16b80*/  FMNMX.FTZ R4, R168, R3, !PT ;  /* 0x00000003a8047209 */ /* 0x001fe20007810000 */
[----:B------:R-:W-:-:S03]  /*16b90*/  IMAD.MOV.U32 R3, RZ, RZ, 0x40000040 ;  /* 0x40000040ff037424 */ /* 0x000fc600078e00ff */
[C---:B------:R-:W-:Y:S01]  /*16ba0*/  FSETP.NEU.FTZ.AND P2, PT, R4.reuse, -INF , PT ;  /* 0xff8000000400780b */ /* 0x040fe20003f5d000 */
[----:B------:R-:W-:Y:S01]  /*16bb0*/  FMUL.FTZ R11, R4, R0 ;  /* 0x00000000040b7220 */ /* 0x000fe20000410000 */
[----:B------:R-:W-:-:S04]  /*16bc0*/  R2UR UR7, R3 ;  /* 0x00000000030772ca */ /* 0x000fc800000e0000 */
[----:B------:R-:W-:-:S05]  /*16bd0*/  FSEL R11, R11, RZ, P2 ;  /* 0x000000ff0b0b7208 */ /* 0x000fca0001000000 */
[-CC-:B------:R-:W-:Y:S01]  /*16be0*/  FFMA.FTZ R182, R28, R0.reuse, -R11.reuse ;  /* 0x000000001cb67223 */ /* 0x180fe2000001080b */
[----:B------:R-:W-:Y:S01]  /*16bf0*/  FMNMX.FTZ R28, R26, R13, !PT ;  /* 0x0000000d1a1c7209 */ /* 0x000fe20007810000 */
[-CC-:B------:R-:W-:Y:S01]  /*16c00*/  FFMA.FTZ R176, R32, R0.reuse, -R11.reuse ;  /* 0x0000000020b07223 */ /* 0x180fe2000001080b */
[--C-:B------:R-:W-:Y:S01]  /*16c10*/  FFMA.FTZ R178, R36, R0, -R11.reuse ;  /* 0x0000000024b27223 */ /* 0x100fe2000001080b */
[----:B------:R-:W-:Y:S01]  /*16c20*/  HGMMA.64x128x16.F32.BF16 R88, R164, gdesc[UR4].tnspB, R88, gsb0 ;  /* 0x41e00004a4587df0 */ /* 0x000fe20008001858 */
[----:B------:R-:W-:Y:S01]  /*16c30*/  FMNMX.FTZ R3, R27, R28, !PT ;  /* 0x0000001c1b037209 */ /* 0x000fe20007810000 */
[-CC-:B------:R-:W-:Y:S01]  /*16c40*/  FFMA.FTZ R172, R40, R0.reuse, -R11.reuse ;  /* 0x0000000028ac7223 */ /* 0x180fe2000001080b */
[----:B------:R-:W-:Y:S01]  /*16c50*/  R2UR UR6, R2 ;  /* 0x00000000020672ca */ /* 0x000fe200000e0000 */
[-CC-:B------:R-:W-:Y:S01]  /*16c60*/  FFMA.FTZ R180, R24, R0.reuse, -R11.reuse ;  /* 0x0000000018b47223 */ /* 0x180fe2000001080b */
[----:B------:R-:W-:Y:S01]  /*16c70*/  FMNMX.FTZ R28, R30, R3, !PT ;  /* 0x000000031e1c7209 */ /* 0x000fe20007810000 */
[-CC-:B------:R-:W-:Y:S01]  /*16c80*/  FFMA.FTZ R21, R25, R0.reuse, -R11.reuse ;  /* 0x0000000019157223 */ /* 0x180fe2000001080b */
[-CC-:B------:R-:W-:Y:S01]  /*16c90*/  FFMA.FTZ R37, R37, R0.reuse, -R11.reuse ;  /* 0x0000000025257223 */ /* 0x180fe2000001080b */
[--C-:B------:R-:W-:Y:S01]  /*16ca0*/  FFMA.FTZ R45, R45, R0, -R11.reuse ;  /* 0x000000002d2d7223 */ /* 0x100fe2000001080b */
[----:B------:R-:W-:Y:S01]  /*16cb0*/  FMNMX.FTZ R3, R31, R28, !PT ;  /* 0x0000001c1f037209 */ /* 0x000fe20007810000 */
[----:B------:R-:W-:Y:S01]  /*16cc0*/  MUFU.EX2 R180, R180 ;  /* 0x000000b400b47308 */ /* 0x000fe20000000800 */
[-CC-:B------:R-:W-:Y:S01]  /*16cd0*/  FFMA.FTZ R53, R53, R0.reuse, -R11.reuse ;  /* 0x0000000035357223 */ /* 0x180fe2000001080b */
        /* <DEDUP_REMOVED lines=18> */
[----:B------:R-:W-:-:S03]  /*16e00*/  FFMA.FTZ R52, R77, R0, -R11 ;  /* 0x000000004d347223 */ /* 0x000fc6000001080b */
[----:B------:R-:W-:Y:S01]  /*16e10*/  FMNMX.FTZ R3, R43, R32, !PT ;  /* 0x000000202b037209 */ /* 0x000fe20007810000 */
[----:B------:R0:W-:Y:S03]  /*16e20*/  MUFU.EX2 R28, R37 ;  /* 0x00000025001c7308 */ /* 0x0001e60000000800 */
[----:B------:R-:W-:-:S04]  /*16e30*/  FMNMX.FTZ R32, R46, R3, !PT ;  /* 0x000000032e207209 */ /* 0x000fc80007810000 */
[----:B------:R-:W-:Y:S01]  /*16e40*/  FMNMX.FTZ R3, R47, R32, !PT ;  /* 0x000000202f037209 */ /* 0x000fe20007810000 */
[----:B------:R-:W-:Y:S01]  /*16e50*/  MUFU.EX2 R24, R24 ;  /* 0x0000001800187308 */ /* 0x000fe20000000800 */
[-CC-:B0-----:R-:W-:Y:S01]  /*16e60*/  FFMA.FTZ R37, R57, R0.reuse, -R11.reuse ;  /* 0x0000000039257223 */ /* 0x181fe2000001080b */
[----:B------:R-:W-:Y:S01]  /*16e70*/  FFMA.FTZ R57, R84, R0, -R11 ;  /* 0x0000000054397223 */ /* 0x000fe2000001080b */
        /* <DEDUP_REMOVED lines=12> */
[----:B0-----:R-:W-:Y:S02]  /*16f40*/  FFMA.FTZ R45, R72, R0, -R11 ;  /* 0x00000000482d7223 */ /* 0x001fe4000001080b */
        /* <DEDUP_REMOVED lines=9> */
[----:B------:R-:W-:Y:S01]  /*16fe0*/  FMNMX.FTZ R40, R78, R3, !PT ;  /* 0x000000034e287209 */ /* 0x000fe20007810000 */
[----:B------:R-:W-:-:S03]  /*16ff0*/  IMAD.MOV.U32 R3, RZ, RZ, 0x40000040 ;  /* 0x40000040ff037424 */ /* 0x000fc600078e00ff */
[----:B------:R-:W-:Y:S01]  /*17000*/  FMNMX.FTZ R5, R79, R40, !PT ;  /* 0x000000284f057209 */ /* 0x000fe20007810000 */
[----:B------:R-:W-:Y:S01]  /*17010*/  MUFU.EX2 R174, R174 ;  /* 0x000000ae00ae7308 */ /* 0x000fe20000000800 */
[----:B------:R-:W-:Y:S01]  /*17020*/  R2UR UR7, R3 ;  /* 0x00000000030772ca */ /* 0x000fe200000e0000 */
[----:B0-----:R-:W-:Y:S01]  /*17030*/  FFMA.FTZ R53, R80, R0, -R11 ;  /* 0x0000000050357223 */ /* 0x001fe2000001080b */
[----:B------:R-:W-:-:S04]  /*17040*/  FMNMX.FTZ R40, R82, R5, !PT ;  /* 0x0000000552287209 */ /* 0x000fc80007810000 */
[----:B------:R-:W-:Y:S01]  /*17050*/  FMNMX.FTZ R3, R83, R40, !PT ;  /* 0x0000002853037209 */ /* 0x000fe20007810000 */
[----:B------:R-:W-:Y:S01]  /*17060*/  FFMA.FTZ R40, R61, R0, -R11 ;  /* 0x000000003d287223 */ /* 0x000fe2000001080b */
[----:B------:R-:W-:Y:S02]  /*17070*/  MUFU.EX2 R168, R168 ;  /* 0x000000a800a87308 */ /* 0x000fe40000000800 */
[----:B------:R-:W-:-:S04]  /*17080*/  FMNMX.FTZ R2, R86, R3, !PT ;  /* 0x0000000356027209 */ /* 0x000fc80007810000 */
[----:B------:R-:W-:Y:S02]  /*17090*/  FMNMX.FTZ R2, R87, R2, !PT ;  /* 0x0000000257027209 */ /* 0x000fe40007810000 */
[----:B------:R-:W-:Y:S03]  /*170a0*/  MUFU.EX2 R33, R33 ;  /* 0x0000002100217308 */ /* 0x000fe60000000800 */
[----:B------:R-:W0:Y:S05]  /*170b0*/  SHFL.BFLY PT, R3, R2, 0x2, 0x1f ;  /* 0x0c401f0002037f89 */ /* 0x000e2a00000e0000 */
[----:B------:R-:W-:Y:S08]  /*170c0*/  MUFU.EX2 R170, R170 ;  /* 0x000000aa00aa7308 */ /* 0x000ff00000000800 */
[----:B------:R-:W-:Y:S01]  /*170d0*/  MUFU.EX2 R37, R37 ;  /* 0x0000002500257308 */ /* 0x000fe20000000800 */
[----:B------:R-:W-:-:S02]  /*170e0*/  WARPGROUP.DEPBAR.LE gsb0, 0x0 ;  /* 0x00008000000079c5 */ /* 0x000fc40000010000 */
[----:B------:R-:W-:Y:S01]  /*170f0*/  WARPGROUP.ARRIVE ;  /* 0x00000000000079c5 */ /* 0x000fe20000000000 */
[-CC-:B------:R-:W-:Y:S01]  /*17100*/  FFMA.FTZ R166, R60, R0.reuse, -R11.reuse ;  /* 0x000000003ca67223 */ /* 0x180fe2000001080b */
[-CC-:B------:R-:W-:Y:S01]  /*17110*/  FFMA.FTZ R164, R56, R0.reuse, -R11.reuse ;  /* 0x0000000038a47223 */ /* 0x180fe2000001080b */
[----:B------:R-:W-:Y:S02]  /*17120*/  FFMA.FTZ R56, R81, R0, -R11 ;  /* 0x0000000051387223 */ /* 0x000fe4000001080b */
[----:B------:R-:W-:Y:S01]  /*17130*/  MUFU.EX2 R40, R40 ;  /* 0x0000002800287308 */ /* 0x000fe20000000800 */
[----:B------:R-:W-:Y:S01]  /*17140*/  HGMMA.64x128x16.F32.BF16 R88, R160, gdesc[UR4].tnspB, R88, gsb0 ;  /* 0x41e00004a0587df0 */ /* 0x000fe20008001858 */
[----:B0-----:R-:W-:-:S05]  /*17150*/  FMNMX.FTZ R3, R2, R3, !PT ;  /* 0x0000000302037209 */ /* 0x001fca0007810000 */
[----:B------:R-:W0:Y:S01]  /*17160*/  SHFL.BFLY PT, R2, R3, 0x1, 0x1f ;  /* 0x0c201f0003027f89 */ /* 0x000e2200000e0000 */
[----:B------:R-:W-:Y:S08]  /*17170*/  MUFU.EX2 R164, R164 ;  /* 0x000000a400a47308 */ /* 0x000ff00000000800 */
[----:B------:R-:W-:Y:S08]  /*17180*/  MUFU.EX2 R166, R166 ;  /* 0x000000a600a67308 */ /* 0x000ff00000000800 */
[----:B------:R-:W-:Y:S01]  /*17190*/  MUFU.EX2 R41, R41 ;  /* 0x0000002900297308 */ /* 0x000fe20000000800 */
[----:B0-----:R-:W-:-:S07]  /*171a0*/  FMNMX.FTZ R5, R3, R2, !PT ;  /* 0x0000000203057209 */ /* 0x001fce0007810000 */
[----:B------:R-:W-:Y:S01]  /*171b0*/  MUFU.EX2 R44, R44 ;  /* 0x0000002c002c7308 */ /* 0x000fe20000000800 */
[----:B------:R-:W-:Y:S02]  /*171c0*/  FSEL R3, R4, RZ, P2 ;  /* 0x000000ff04037208 */ /* 0x000fe40001000000 */
[C---:B------:R-:W-:Y:S01]  /*171d0*/  FSETP.NEU.FTZ.AND P2, PT, R5.reuse, -INF , PT ;  /* 0xff8000000500780b */ /* 0x040fe20003f5d000 */
[-C--:B------:R-:W-:Y:S02]  /*171e0*/  FMUL.FTZ R61, R5, R0.reuse ;  /* 0x00000000053d7220 */ /* 0x080fe40000410000 */
[----:B------:R-:W-:Y:S01]  /*171f0*/  FADD.FTZ R3, -R3, R12 ;  /* 0x0000000c03037221 */ /* 0x000fe20000010100 */
[----:B------:R-:W-:Y:S01]  /*17200*/  FSEL R2, R5, RZ, P2 ;  /* 0x000000ff05027208 */ /* 0x000fe20001000000 */
[----:B------:R-:W-:Y:S01]  /*17210*/  MUFU.EX2 R45, R45 ;  /* 0x0000002d002d7308 */ /* 0x000fe20000000800 */
[----:B------:R-:W-:Y:S01]  /*17220*/  FSEL R61, R61, RZ, P2 ;  /* 0x000000ff3d3d7208 */ /* 0x000fe20001000000 */
[----:B------:R-:W-:Y:S01]  /*17230*/  FMUL.FTZ R3, R3, R0 ;  /* 0x0000000003037220 */ /* 0x000fe20000410000 */
[C---:B------:R-:W-:Y:S01]  /*17240*/  ISETP.GT.AND P2, PT, R9.reuse, R14, PT ;  /* 0x0000000e0900720c */ /* 0x040fe20003f44270 */
[----:B------:R-:W-:-:S02]  /*17250*/  VIADD R9, R9, 0xffffffff ;  /* 0xffffffff09097836 */ /* 0x000fc40000000000 */
[-CC-:B------:R-:W-:Y:S01]  /*17260*/  FFMA.FTZ R181, R26, R0.reuse, -R61.reuse ;  /* 0x000000001ab57223 */ /* 0x180fe2000001083d */
[-CC-:B------:R-:W-:Y:S01]  /*17270*/  FFMA.FTZ R60, R27, R0.reuse, -R61.reuse ;  /* 0x000000001b3c7223 */ /* 0x180fe2000001083d */
[----:B------:R-:W-:Y:S01]  /*17280*/  VIADD R26, R10, 0x300 ;  /* 0x000003000a1a7836 */ /* 0x000fe20000000000 */
[----:B------:R-:W0:Y:S01]  /*17290*/  MUFU.EX2 R3, R3 ;  /* 0x0000000300037308 */ /* 0x000e220000000800 */
[----:B------:R-:W-:Y:S02]  /*172a0*/  IMAD.MOV.U32 R27, RZ, RZ, 0x40000040 ;  /* 0x40000040ff1b7424 */ /* 0x000fe400078e00ff */
[-CC-:B------:R-:W-:Y:S01]  /*172b0*/  FFMA.FTZ R173, R42, R0.reuse, -R61.reuse ;  /* 0x000000002aad7223 */ /* 0x180fe2000001083d */
[----:B------:R-:W-:Y:S01]  /*172c0*/  VIADD R10, R10, 0x380 ;  /* 0x000003800a0a7836 */ /* 0x000fe20000000000 */
[----:B------:R-:W-:Y:S01]  /*172d0*/  R2UR UR6, R26 ;  /* 0x000000001a0672ca */ /* 0x000fe200000e0000 */
[-CC-:B------:R-:W-:Y:S01]  /*172e0*/  FFMA.FTZ R183, R30, R0.reuse, -R61.reuse ;  /* 0x000000001eb77223 */ /* 0x180fe2000001083d */
[----:B------:R-:W-:Y:S01]  /*172f0*/  R2UR UR7, R27 ;  /* 0x000000001b0772ca */ /* 0x000fe200000e0000 */
        /* <DEDUP_REMOVED lines=14> */
[----:B------:R-:W-:Y:S01]  /*173e0*/  FADD.FTZ R7, R21, R42 ;  /* 0x0000002a15077221 */ /* 0x000fe20000010000 */
[-CC-:B------:R-:W-:Y:S01]  /*173f0*/  FFMA.FTZ R38, R55, R0.reuse, -R61.reuse ;  /* 0x0000000037267223 */ /* 0x180fe2000001083d */
[-C--:B------:R-:W-:Y:S01]  /*17400*/  FFMA.FTZ R165, R58, R0.reuse, -R61 ;  /* 0x000000003aa57223 */ /* 0x080fe2000001083d */
[----:B------:R-:W-:Y:S01]  /*17410*/  MUFU.EX2 R183, R183 ;  /* 0x000000b700b77308 */ /* 0x000fe20000000800 */
[----:B------:R-:W-:Y:S01]  /*17420*/  FADD.FTZ R7, R182, R7 ;  /* 0x00000007b6077221 */ /* 0x000fe20000010000 */
[--C-:B------:R-:W-:Y:S01]  /*17430*/  FFMA.FTZ R167, R62, R0, -R61.reuse ;  /* 0x000000003ea77223 */ /* 0x100fe2000001083d */
[C---:B------:R-:W-:Y:S01]  /*17440*/  F2FP.BF16.F32.PACK_AB R182, R24.reuse, R182 ;  /* 0x000000b618b6723e */ /* 0x040fe200000010ff */
[-C--:B------:R-:W-:Y:S01]  /*17450*/  FFMA.FTZ R79, R79, R0.reuse, -R61 ;  /* 0x000000004f4f7223 */ /* 0x080fe2000001083d */
[----:B------:R-:W-:Y:S01]  /*17460*/  FADD.FTZ R7, R24, R7 ;  /* 0x0000000718077221 */ /* 0x000fe20000010000 */
[-CC-:B------:R-:W-:Y:S01]  /*17470*/  FFMA.FTZ R82, R82, R0.reuse, -R61.reuse ;  /* 0x0000000052527223 */ /* 0x180fe2000001083d */
[-C--:B------:R-:W-:Y:S01]  /*17480*/  FFMA.FTZ R83, R83, R0.reuse, -R61 ;  /* 0x0000000053537223 */ /* 0x080fe2000001083d */
[----:B------:R-:W-:Y:S01]  /*17490*/  MUFU.EX2 R26, R26 ;  /* 0x0000001a001a7308 */ /* 0x000fe20000000800 */
[----:B------:R-:W-:Y:S01]  /*174a0*/  FADD.FTZ R42, R176, R7 ;  /* 0x00000007b02a7221 */ /* 0x000fe20000010000 */
[----:B------:R-:W-:Y:S01]  /*174b0*/  FFMA.FTZ R86, R86, R0, -R61 ;  /* 0x0000000056567223 */ /* 0x000fe2000001083d */
[----:B------:R-:W-:Y:S01]  /*174c0*/  F2FP.BF16.F32.PACK_AB R180, R21, R180 ;  /* 0x000000b415b4723e */ /* 0x000fe200000010ff */
[----:B------:R-:W-:-:S02]  /*174d0*/  IMAD.MOV.U32 R21, RZ, RZ, R185 ;  /* 0x000000ffff157224 */ /* 0x000fc400078e00b9 */
[C---:B------:R-:W-:Y:S01]  /*174e0*/  FADD.FTZ R7, R25.reuse, R42 ;  /* 0x0000002a19077221 */ /* 0x040fe20000010000 */
[----:B------:R-:W-:Y:S01]  /*174f0*/  F2FP.BF16.F32.PACK_AB R176, R25, R176 ;  /* 0x000000b019b0723e */ /* 0x000fe200000010ff */
        /* <DEDUP_REMOVED lines=11> */
[-C--:B------:R-:W-:Y:S02]  /*175b0*/  FFMA.FTZ R11, R85, R0.reuse, -R11 ;  /* 0x00000000550b7223 */ /* 0x080fe4000001080b */
[----:B------:R-:W-:Y:S01]  /*175c0*/  MUFU.EX2 R34, R34 ;  /* 0x0000002200227308 */ /* 0x000fe20000000800 */
[-CC-:B------:R-:W-:Y:S01]  /*175d0*/  FFMA.FTZ R161, R66, R0.reuse, -R61.reuse ;  /* 0x0000000042a17223 */ /* 0x180fe2000001083d */
[----:B------:R-:W-:Y:S01]  /*175e0*/  HGMMA.64x128x16.F32.BF16 R88, R156, gdesc[UR4].tnspB, R88, gsb0 ;  /* 0x41e000049c587df0 */ /* 0x000fe20008001858 */
[----:B------:R-:W-:Y:S01]  /*175f0*/  R2UR UR6, R10 ;  /* 0x000000000a0672ca */ /* 0x000fe200000e0000 */
[-CC-:B------:R-:W-:Y:S01]  /*17600*/  FFMA.FTZ R10, R59, R0.reuse, -R61.reuse ;  /* 0x000000003b0a7223 */ /* 0x180fe2000001083d */
[----:B------:R-:W-:-:S03]  /*17610*/  FFMA.FTZ R163, R70, R0, -R61 ;  /* 0x0000000046a37223 */ /* 0x000fc6000001083d */
[----:B------:R0:W-:Y:S08]  /*17620*/  MUFU.EX2 R12, R11 ;  /* 0x0000000b000c7308 */ /* 0x0001f00000000800 */
[----:B------:R-:W-:Y:S01]  /*17630*/  MUFU.EX2 R169, R169 ;  /* 0x000000a900a97308 */ /* 0x000fe20000000800 */
[----:B0-----:R-:W-:Y:S01]  /*17640*/  FADD.FTZ R11, -R2, R13 ;  /* 0x0000000d020b7221 */ /* 0x001fe20000010100 */
[----:B------:R-:W-:-:S02]  /*17650*/  @!P1 VIADD R13, R20, 0x34860 ;  /* 0x00034860140d9836 */ /* 0x000fc40000000000 */
[-C--:B------:R-:W-:Y:S01]  /*17660*/  FFMA.FTZ R20, R67, R0.reuse, -R61 ;  /* 0x0000000043147223 */ /* 0x080fe2000001083d */
[----:B------:R-:W-:Y:S01]  /*17670*/  FMUL.FTZ R2, R11, R0 ;  /* 0x000000000b027220 */ /* 0x000fe20000410000 */
[----:B------:R-:W-:Y:S01]  /*17680*/  IMAD.MOV.U32 R11, RZ, RZ, 0x40000040 ;  /* 0x40000040ff0b7424 */ /* 0x000fe200078e00ff */
[----:B------:R-:W-:Y:S01]  /*17690*/  @!P1 PRMT R13, RZ, 0x654, R13 ;  /* 0x00000654ff0d9816 */ /* 0x000fe2000000000d */
[----:B------:R-:W-:Y:S03]  /*176a0*/  MUFU.EX2 R35, R35 ;  /* 0x0000002300237308 */ /* 0x000fe60000000800 */
[----:B------:R-:W-:Y:S01]  /*176b0*/  R2UR UR7, R11 ;  /* 0x000000000b0772ca */ /* 0x000fe200000e0000 */
[----:B------:R-:W-:Y:S01]  /*176c0*/  FADD.FTZ R11, R178, R7 ;  /* 0x00000007b20b7221 */ /* 0x000fe20000010000 */
[----:B------:R-:W-:-:S03]  /*176d0*/  F2FP.BF16.F32.PACK_AB R178, R28, R178 ;  /* 0x000000b21cb2723e */ /* 0x000fc600000010ff */
[----:B------:R-:W0:Y:S01]  /*176e0*/  MUFU.EX2 R2, R2 ;  /* 0x0000000200027308 */ /* 0x000e220000000800 */
[----:B------:R-:W-:-:S04]  /*176f0*/  FADD.FTZ R11, R28, R11 ;  /* 0x0000000b1c0b7221 */ /* 0x000fc80000010000 */
[----:B------:R-:W-:Y:S01]  /*17700*/  FADD.FTZ R46, R172, R11 ;  /* 0x0000000bac2e7221 */ /* 0x000fe20000010000 */
[C---:B------:R-:W-:Y:S02]  /*17710*/  F2FP.BF16.F32.PACK_AB R172, R29.reuse, R172 ;  /* 0x000000ac1dac723e */ /* 0x040fe400000010ff */
[----:B------:R-:W1:Y:S01]  /*17720*/  MUFU.EX2 R160, R160 ;  /* 0x000000a000a07308 */ /* 0x000e620000000800 */
[----:B------:R-:W-:-:S04]  /*17730*/  FADD.FTZ R11, R29, R46 ;  /* 0x0000002e1d0b7221 */ /* 0x000fc80000010000 */
[----:B------:R-:W-:Y:S01]  /*17740*/  FADD.FTZ R11, R174, R11 ;  /* 0x0000000bae0b7221 */ /* 0x000fe20000010000 */
[----:B------:R-:W-:Y:S02]  /*17750*/  F2FP.BF16.F32.PACK_AB R174, R32, R174 ;  /* 0x000000ae20ae723e */ /* 0x000fe400000010ff */
[----:B------:R-:W-:Y:S01]  /*17760*/  MUFU.EX2 R171, R171 ;  /* 0x000000ab00ab7308 */ /* 0x000fe20000000800 */
[----:B0-----:R-:W-:Y:S01]  /*17770*/  FFMA.FTZ R7, R2, R6, R181 ;  /* 0x0000000602077223 */ /* 0x001fe200000100b5 */
[----:B------:R-:W-:Y:S01]  /*17780*/  FADD.FTZ R11, R32, R11 ;  /* 0x0000000b200b7221 */ /* 0x000fe20000010000 */
[----:B------:R-:W-:Y:S01]  /*17790*/  FFMA.FTZ R6, R63, R0, -R61 ;  /* 0x000000003f067223 */ /* 0x000fe2000001083d */
[C---:B------:R-:W-:Y:S01]  /*177a0*/  F2FP.BF16.F32.PACK_AB R181, R60.reuse, R181 ;  /* 0x000000b53cb5723e */ /* 0x040fe200000010ff */
[----:B------:R-:W-:Y:S01]  /*177b0*/  FADD.FTZ R42, R60, R7 ;  /* 0x000000073c2a7221 */ /* 0x000fe20000010000 */
[----:B------:R-:W-:Y:S01]  /*177c0*/  FADD.FTZ R46, R168, R11 ;  /* 0x0000000ba82e7221 */ /* 0x000fe20000010000 */
[----:B------:R-:W-:Y:S01]  /*177d0*/  F2FP.BF16.F32.PACK_AB R168, R33, R168 ;  /* 0x000000a821a8723e */ /* 0x000fe200000010ff */
[----:B------:R-:W-:Y:S01]  /*177e0*/  MUFU.EX2 R38, R38 ;  /* 0x0000002600267308 */ /* 0x000fe20000000800 */
[----:B------:R-:W-:Y:S01]  /*177f0*/  FADD.FTZ R7, R183, R42 ;  /* 0x0000002ab7077221 */ /* 0x000fe20000010000 */
[----:B------:R-:W-:Y:S01]  /*17800*/  FADD.FTZ R11, R33, R46 ;  /* 0x0000002e210b7221 */ /* 0x000fe20000010000 */
[----:B------:R-:W-:-:S02]  /*17810*/  F2FP.BF16.F32.PACK_AB R183, R26, R183 ;  /* 0x000000b71ab7723e */ /* 0x000fc400000010ff */
[----:B------:R-:W-:Y:S01]  /*17820*/  FADD.FTZ R42, R26, R7 ;  /* 0x000000071a2a7221 */ /* 0x000fe20000010000 */
[----:B------:R-:W-:Y:S01]  /*17830*/  FADD.FTZ R11, R170, R11 ;  /* 0x0000000baa0b7221 */ /* 0x000fe20000010000 */
[C---:B------:R-:W-:Y:S01]  /*17840*/  F2FP.BF16.F32.PACK_AB R170, R36.reuse, R170 ;  /* 0x000000aa24aa723e */ /* 0x040fe200000010ff */
[----:B------:R-:W0:Y:S01]  /*17850*/  MUFU.EX2 R162, R162 ;  /* 0x000000a200a27308 */ /* 0x000e220000000800 */
[----:B------:R-:W-:Y:S01]  /*17860*/  FADD.FTZ R42, R177, R42 ;  /* 0x0000002ab12a7221 */ /* 0x000fe20000010000 */
[----:B------:R-:W-:Y:S01]  /*17870*/  FADD.FTZ R11, R36, R11 ;  /* 0x0000000b240b7221 */ /* 0x000fe20000010000 */
[C---:B------:R-:W-:Y:S02]  /*17880*/  F2FP.BF16.F32.PACK_AB R177, R27.reuse, R177 ;  /* 0x000000b11bb1723e */ /* 0x040fe400000010ff */
[----:B------:R-:W-:Y:S01]  /*17890*/  FADD.FTZ R42, R27, R42 ;  /* 0x0000002a1b2a7221 */ /* 0x000fe20000010000 */
[----:B------:R-:W-:Y:S01]  /*178a0*/  FADD.FTZ R54, R164, R11 ;  /* 0x0000000ba4367221 */ /* 0x000fe20000010000 */
[----:B------:R-:W-:Y:S01]  /*178b0*/  F2FP.BF16.F32.PACK_AB R164, R37, R164 ;  /* 0x000000a425a4723e */ /* 0x000fe200000010ff */
[----:B------:R-:W2:Y:S01]  /*178c0*/  MUFU.EX2 R165, R165 ;  /* 0x000000a500a57308 */ /* 0x000ea20000000800 */
[----:B------:R-:W-:Y:S01]  /*178d0*/  FADD.FTZ R7, R179, R42 ;  /* 0x0000002ab3077221 */ /* 0x000fe20000010000 */
[----:B------:R-:W-:Y:S01]  /*178e0*/  FADD.FTZ R11, R37, R54 ;  /* 0x00000036250b7221 */ /* 0x000fe20000010000 */
[----:B------:R-:W-:-:S02]  /*178f0*/  F2FP.BF16.F32.PACK_AB R179, R30, R179 ;  /* 0x000000b31eb3723e */ /* 0x000fc400000010ff */
[----:B------:R-:W-:Y:S01]  /*17900*/  FADD.FTZ R42, R30, R7 ;  /* 0x000000071e2a7221 */ /* 0x000fe20000010000 */
[----:B------:R-:W-:Y:S01]  /*17910*/  FADD.FTZ R11, R166, R11 ;  /* 0x0000000ba60b7221 */ /* 0x000fe20000010000 */
[C---:B------:R-:W-:Y:S01]  /*17920*/  F2FP.BF16.F32.PACK_AB R166, R40.reuse, R166 ;  /* 0x000000a628a6723e */ /* 0x040fe200000010ff */
[----:B------:R-:W3:Y:S01]  /*17930*/  MUFU.EX2 R10, R10 ;  /* 0x0000000a000a7308 */ /* 0x000ee20000000800 */
[----:B------:R-:W-:Y:S01]  /*17940*/  FADD.FTZ R46, R173, R42 ;  /* 0x0000002aad2e7221 */ /* 0x000fe20000010000 */
[----:B------:R-:W-:Y:S01]  /*17950*/  FADD.FTZ R11, R40, R11 ;  /* 0x0000000b280b7221 */ /* 0x000fe20000010000 */
[-C--:B------:R-:W-:Y:S01]  /*17960*/  FFMA.FTZ R42, R71, R0.reuse, -R61 ;  /* 0x00000000472a7223 */ /* 0x080fe2000001083d */
[C---:B------:R-:W-:Y:S01]  /*17970*/  F2FP.BF16.F32.PACK_AB R173, R31.reuse, R173 ;  /* 0x000000ad1fad723e */ /* 0x040fe200000010ff */
[----:B------:R-:W-:Y:S01]  /*17980*/  FADD.FTZ R50, R31, R46 ;  /* 0x0000002e1f327221 */ /* 0x000fe20000010000 */
[----:B-1----:R-:W-:Y:S01]  /*17990*/  FADD.FTZ R54, R160, R11 ;  /* 0x0000000ba0367221 */ /* 0x002fe20000010000 */
[----:B------:R-:W-:Y:S01]  /*179a0*/  FFMA.FTZ R46, R75, R0, -R61 ;  /* 0x000000004b2e7223 */ /* 0x000fe2000001083d */
[----:B------:R-:W1:Y:S01]  /*179b0*/  MUFU.EX2 R167, R167 ;  /* 0x000000a700a77308 */ /* 0x000e620000000800 */
[----:B------:R-:W-:Y:S01]  /*179c0*/  FADD.FTZ R7, R175, R50 ;  /* 0x00000032af077221 */ /* 0x000fe20000010000 */
[C---:B------:R-:W-:Y:S01]  /*179d0*/  FADD.FTZ R11, R41.reuse, R54 ;  /* 0x00000036290b7221 */ /* 0x040fe20000010000 */
[----:B------:R-:W-:-:S02]  /*179e0*/  F2FP.BF16.F32.PACK_AB R160, R41, R160 ;  /* 0x000000a029a0723e */ /* 0x000fc400000010ff */
[----:B------:R-:W-:Y:S01]  /*179f0*/  FADD.FTZ R50, R34, R7 ;  /* 0x0000000722327221 */ /* 0x000fe20000010000 */
[----:B0-----:R-:W-:Y:S01]  /*17a00*/  FADD.FTZ R11, R162, R11 ;  /* 0x0000000ba20b7221 */ /* 0x001fe20000010000 */
[----:B------:R-:W-:Y:S01]  /*17a10*/  F2FP.BF16.F32.PACK_AB R162, R44, R162 ;  /* 0x000000a22ca2723e */ /* 0x000fe200000010ff */
[----:B------:R-:W0:Y:S01]  /*17a20*/  MUFU.EX2 R48, R48 ;  /* 0x0000003000307308 */ /* 0x000e220000000800 */
[----:B------:R-:W-:Y:S01]  /*17a30*/  FADD.FTZ R50, R169, R50 ;  /* 0x00000032a9327221 */ /* 0x000fe20000010000 */
[----:B------:R-:W-:Y:S02]  /*17a40*/  F2FP.BF16.F32.PACK_AB R175, R34, R175 ;  /* 0x000000af22af723e */ /* 0x000fe400000010ff */
[C---:B------:R-:W-:Y:S01]  /*17a50*/  F2FP.BF16.F32.PACK_AB R169, R35.reuse, R169 ;  /* 0x000000a923a9723e */ /* 0x040fe200000010ff */
[----:B------:R-:W-:-:S03]  /*17a60*/  FADD.FTZ R50, R35, R50 ;  /* 0x0000003223327221 */ /* 0x000fc60000010000 */
[----:B------:R-:W4:Y:S01]  /*17a70*/  MUFU.EX2 R6, R6 ;  /* 0x0000000600067308 */ /* 0x000f220000000800 */
[----:B------:R-:W-:Y:S01]  /*17a80*/  FADD.FTZ R7, R171, R50 ;  /* 0x00000032ab077221 */ /* 0x000fe20000010000 */
[----:B------:R-:W-:-:S03]  /*17a90*/  F2FP.BF16.F32.PACK_AB R171, R38, R171 ;  /* 0x000000ab26ab723e */ /* 0x000fc600000010ff */
[----:B------:R-:W-:-:S03]  /*17aa0*/  FADD.FTZ R50, R38, R7 ;  /* 0x0000000726327221 */ /* 0x000fc60000010000 */
[----:B------:R-:W5:Y:S01]  /*17ab0*/  MUFU.EX2 R49, R49 ;  /* 0x0000003100317308 */ /* 0x000f620000000800 */
[----:B--2---:R-:W-:Y:S01]  /*17ac0*/  FADD.FTZ R7, R165, R50 ;  /* 0x00000032a5077221 */ /* 0x004fe20000010000 */
[----:B------:R-:W-:Y:S01]  /*17ad0*/  FADD.FTZ R50, R44, R11 ;  /* 0x0000000b2c327221 */ /* 0x000fe20000010000 */
[C---:B---3--:R-:W-:Y:S02]  /*17ae0*/  F2FP.BF16.F32.PACK_AB R165, R10.reuse, R165 ;  /* 0x000000a50aa5723e */ /* 0x048fe400000010ff */
[----:B------:R-:W-:Y:S01]  /*17af0*/  FADD.FTZ R24, R10, R7 ;  /* 0x000000070a187221 */ /* 0x000fe20000010000 */
[----:B------:R-:W-:Y:S02]  /*17b00*/  FADD.FTZ R11, R45, R50 ;  /* 0x000000322d0b7221 */ /* 0x000fe40000010000 */
[----:B------:R-:W2:Y:S01]  /*17b10*/  MUFU.EX2 R161, R161 ;  /* 0x000000a100a17308 */ /* 0x000ea20000000800 */
[----:B-1----:R-:W-:Y:S01]  /*17b20*/  FADD.FTZ R7, R167, R24 ;  /* 0x00000018a7077221 */ /* 0x002fe20000010000 */
[----:B0-----:R-:W-:Y:S01]  /*17b30*/  FADD.FTZ R32, R48, R11 ;  /* 0x0000000b30207221 */ /* 0x001fe20000010000 */
[----:B----4-:R-:W-:-:S02]  /*17b40*/  F2FP.BF16.F32.PACK_AB R167, R6, R167 ;  /* 0x000000a706a7723e */ /* 0x010fc400000010ff */
[----:B------:R-:W-:-:S03]  /*17b50*/  FADD.FTZ R28, R6, R7 ;  /* 0x00000007061c7221 */ /* 0x000fc60000010000 */
[----:B------:R-:W0:Y:S01]  /*17b60*/  MUFU.EX2 R52, R52 ;  /* 0x0000003400347308 */ /* 0x000e220000000800 */
[----:B-----5:R-:W-:-:S07]  /*17b70*/  FADD.FTZ R11, R49, R32 ;  /* 0x00000020310b7221 */ /* 0x020fce0000010000 */
[----:B------:R-:W1:Y:S01]  /*17b80*/  MUFU.EX2 R20, R20 ;  /* 0x0000001400147308 */ /* 0x000e620000000800 */
[----:B--2---:R-:W-:Y:S01]  /*17b90*/  FADD.FTZ R7, R161, R28 ;  /* 0x0000001ca1077221 */ /* 0x004fe20000010000 */
[----:B------:R-:W-:Y:S02]  /*17ba0*/  WARPGROUP.DEPBAR.LE gsb0, 0x0 ;  /* 0x00008000000079c5 */ /* 0x000fe40000010000 */
[----:B------:R-:W-:-:S04]  /*17bb0*/  WARPGROUP.ARRIVE ;  /* 0x00000000000079c5 */ /* 0x000fc80000000000 */
[----:B------:R-:W2:Y:S01]  /*17bc0*/  MUFU.EX2 R53, R53 ;  /* 0x0000003500357308 */ /* 0x000ea20000000800 */
[-CC-:B------:R-:W-:Y:S01]  /*17bd0*/  FFMA.FTZ R157, R74, R0.reuse, -R61.reuse ;  /* 0x000000004a9d7223 */ /* 0x180fe2000001083d */
[-C--:B------:R-:W-:Y:S01]  /*17be0*/  FFMA.FTZ R159, R78, R0.reuse, -R61 ;  /* 0x000000004e9f7223 */ /* 0x080fe2000001083d */
[----:B0-----:R-:W-:Y:S01]  /*17bf0*/  FADD.FTZ R32, R52, R11 ;  /* 0x0000000b34207221 */ /* 0x001fe20000010000 */
[----:B------:R-:W-:Y:S01]  /*17c00*/  FFMA.FTZ R61, R87, R0, -R61 ;  /* 0x00000000573d7223 */ /* 0x000fe2000001083d */
[----:B------:R-:W-:Y:S01]  /*17c10*/  HGMMA.64x128x16.F32.BF16 R88, R152, gdesc[UR4].tnspB, R88, gsb0 ;  /* 0x41e0000498587df0 */ /* 0x000fe20008001858 */
[C---:B-1----:R-:W-:Y:S01]  /*17c20*/  FADD.FTZ R28, R20.reuse, R7 ;  /* 0x00000007141c7221 */ /* 0x042fe20000010000 */
[----:B------:R-:W-:Y:S01]  /*17c30*/  F2FP.BF16.F32.PACK_AB R161, R20, R161 ;  /* 0x000000a114a1723e */ /* 0x000fe200000010ff */
[----:B------:R-:W0:Y:S01]  /*17c40*/  MUFU.EX2 R163, R163 ;  /* 0x000000a300a37308 */ /* 0x000e220000000800 */
[----:B------:R-:W-:Y:S01]  /*17c50*/  F2FP.BF16.F32.PACK_AB R156, R48, R45 ;  /* 0x0000002d309c723e */ /* 0x000fe200000010ff */
[----:B------:R-:W-:Y:S01]  /*17c60*/  IMAD.MOV.U32 R20, RZ, RZ, R188 ;  /* 0x000000ffff147224 */ /* 0x000fe200078e00bc */
[----:B------:R-:W-:-:S05]  /*17c70*/  F2FP.BF16.F32.PACK_AB R158, R52, R49 ;  /* 0x00000031349e723e */ /* 0x000fca00000010ff */
[----:B------:R-:W1:Y:S01]  /*17c80*/  MUFU.EX2 R56, R56 ;  /* 0x0000003800387308 */ /* 0x000e620000000800 */
[----:B--2---:R-:W-:-:S07]  /*17c90*/  FADD.FTZ R11, R53, R32 ;  /* 0x00000020350b7221 */ /* 0x004fce0000010000 */
        /* <DEDUP_REMOVED lines=8> */
[----:B0-----:R-:W-:-:S04]  /*17d20*/  FADD.FTZ R7, R57, R32 ;  /* 0x0000002039077221 */ /* 0x001fc80000010000 */
[----:B------:R-:W-:-:S03]  /*17d30*/  FADD.FTZ R7, R12, R7 ;  /* 0x000000070c077221 */ /* 0x000fc60000010000 */
[----:B------:R-:W0:Y:S01]  /*17d40*/  MUFU.EX2 R159, R159 ;  /* 0x0000009f009f7308 */ /* 0x000e220000000800 */
[----:B-1----:R-:W-:-:S07]  /*17d50*/  FADD.FTZ R11, R157, R28 ;  /* 0x0000001c9d0b7221 */ /* 0x002fce0000010000 */
[----:B------:R-:W1:Y:S01]  /*17d60*/  MUFU.EX2 R24, R79 ;  /* 0x0000004f00187308 */ /* 0x000e620000000800 */
[----:B--2---:R-:W-:-:S07]  /*17d70*/  F2FP.BF16.F32.PACK_AB R157, R46, R157 ;  /* 0x0000009d2e9d723e */ /* 0x004fce00000010ff */
[----:B------:R-:W-:Y:S08]  /*17d80*/  MUFU.EX2 R82, R82 ;  /* 0x0000005200527308 */ /* 0x000ff00000000800 */
[----:B------:R-:W2:Y:S08]  /*17d90*/  MUFU.EX2 R83, R83 ;  /* 0x0000005300537308 */ /* 0x000eb00000000800 */
[----:B------:R-:W-:Y:S08]  /*17da0*/  MUFU.EX2 R86, R86 ;  /* 0x0000005600567308 */ /* 0x000ff00000000800 */
[----:B------:R-:W3:Y:S01]  /*17db0*/  MUFU.EX2 R61, R61 ;  /* 0x0000003d003d7308 */ /* 0x000ee20000000800 */
[----:B------:R-:W-:-:S02]  /*17dc0*/  WARPGROUP.DEPBAR.LE gsb0, 0x0 ;  /* 0x00008000000079c5 */ /* 0x000fc40000010000 */
[----:B------:R-:W-:Y:S01]  /*17dd0*/  F2FP.BF16.F32.PACK_AB R154, R12, R57 ;  /* 0x000000390c9a723e */ /* 0x000fe200000010ff */
[----:B------:R-:W-:Y:S01]  /*17de0*/  FADD.FTZ R12, R46, R11 ;  /* 0x0000000b2e0c7221 */ /* 0x000fe20000010000 */
[----:B------:R-:W-:Y:S01]  /*17df0*/  @!P1 SYNCS.ARRIVE.TRANS64.RED.A1T0 RZ, [R15+URZ], RZ ;  /* 0x000000ff0fff99a7 */ /* 0x000fe2000810043f */
[----:B------:R-:W-:Y:S02]  /*17e00*/  F2FP.BF16.F32.PACK_AB R152, R56, R53 ;  /* 0x000000353898723e */ /* 0x000fe400000010ff */
[----:B0-----:R-:W-:Y:S01]  /*17e10*/  FADD.FTZ R11, R159, R12 ;  /* 0x0000000c9f0b7221 */ /* 0x001fe20000010000 */
[C---:B-1----:R-:W-:Y:S01]  /*17e20*/  F2FP.BF16.F32.PACK_AB R159, R24.reuse, R159 ;  /* 0x0000009f189f723e */ /* 0x042fe200000010ff */
[----:B------:R-:W-:Y:S01]  /*17e30*/  IMAD.MOV.U32 R12, RZ, RZ, R4 ;  /* 0x000000ffff0c7224 */ /* 0x000fe200078e0004 */
[----:B--2---:R-:W-:Y:S01]  /*17e40*/  F2FP.BF16.F32.PACK_AB R153, R83, R82 ;  /* 0x000000525399723e */ /* 0x004fe200000010ff */
[----:B------:R-:W-:Y:S01]  /*17e50*/  FADD.FTZ R11, R24, R11 ;  /* 0x0000000b180b7221 */ /* 0x000fe20000010000 */
[----:B------:R0:W-:Y:S01]  /*17e60*/  @!P1 SYNCS.ARRIVE.TRANS64.RED.A1T0 RZ, [R13+URZ], RZ ;  /* 0x000000ff0dff99a7 */ /* 0x0001e2000810043f */
[----:B---3--:R-:W-:-:S02]  /*17e70*/  F2FP.BF16.F32.PACK_AB R155, R61, R86 ;  /* 0x000000563d9b723e */ /* 0x008fc400000010ff */
[----:B------:R-:W-:-:S04]  /*17e80*/  FADD.FTZ R11, R82, R11 ;  /* 0x0000000b520b7221 */ /* 0x000fc80000010000 */
[----:B------:R-:W-:Y:S01]  /*17e90*/  FADD.FTZ R11, R83, R11 ;  /* 0x0000000b530b7221 */ /* 0x000fe20000010000 */
[----:B0-----:R-:W-:-:S03]  /*17ea0*/  IMAD.MOV.U32 R13, RZ, RZ, R5 ;  /* 0x000000ffff0d7224 */ /* 0x001fc600078e0005 */
[----:B------:R-:W-:-:S04]  /*17eb0*/  FADD.FTZ R11, R86, R11 ;  /* 0x0000000b560b7221 */ /* 0x000fc80000010000 */
[----:B------:R-:W-:Y:S01]  /*17ec0*/  FADD.FTZ R6, R61, R11 ;  /* 0x0000000b3d067221 */ /* 0x000fe20000010000 */
[----:B------:R-:W-:Y:S06]  /*17ed0*/  @P2 BRA `(.L_x_2403) ;  /* 0xffffffd000a42947 */ /* 0x000fec000383ffff */
[----:B------:R-:W-:Y:S05]  /*17ee0*/  BSYNC B1 ;  /* 0x0000000000017941 */ /* 0x000fea0003800000 */
.L_x_2392:
[----:B------:R-:W-:Y:S05]  /*17ef0*/  BSYNC B0 ;  /* 0x0000000000007941 */ /* 0x000fea0003800000 */
.L_x_2391:
[----:B------:R-:W-:Y:S01]  /*17f00*/  ISETP.GE.AND P2, PT, R9, RZ, PT ;  /* 0x000000ff0900720c */ /* 0x000fe20003f46270 */
[----:B------:R-:W-:-:S12]  /*17f10*/  BSSY B0, `(.L_x_2404) ;  /* 0x0000252000007945 */ /* 0x000fd80003800000 */
[----:B------:R-:W-:Y:S05]  /*17f20*/  @!P2 BRA `(.L_x_2405) ;  /* 0x000000240040a947 */ /* 0x000fea0003800000 */
[----:B------:R-:W-:Y:S02]  /*17f30*/  IMAD.MOV.U32 R13, RZ, RZ, R5 ;  /* 0x000000ffff0d7224 */ /* 0x000fe400078e0005 */
[----:B------:R-:W-:Y:S02]  /*17f40*/  IMAD.MOV.U32 R12, RZ, RZ, R4 ;  /* 0x000000ffff0c7224 */ /* 0x000fe400078e0004 */
[----:B------:R-:W-:Y:S02]  /*17f50*/  IMAD.MOV.U32 R15, RZ, RZ, R188 ;  /* 0x000000ffff0f7224 */ /* 0x000fe400078e00bc */
[----:B------:R-:W-:-:S07]  /*17f60*/  IMAD.MOV.U32 R20, RZ, RZ, R185 ;  /* 0x000000ffff147224 */ /* 0x000fce00078e00b9 */
.L_x_2416:
[----:B------:R-:W-:-:S05]  /*17f70*/  VIADD R14, R20, 0x1 ;  /* 0x00000001140e7836 */ /* 0x000fca0000000000 */
[----:B------:R-:W-:-:S04]  /*17f80*/  ISETP.NE.AND P2, PT, R14, 0x2, PT ;  /* 0x000000020e00780c */ /* 0x000fc80003f45270 */
[----:B------:R-:W-:Y:S02]  /*17f90*/  SEL R14, R14, RZ, P2 ;  /* 0x000000ff0e0e7207 */ /* 0x000fe40001000000 */
[----:B------:R-:W-:-:S03]  /*17fa0*/  SEL R188, RZ, 0x1, P2 ;  /* 0x00000001ffbc7807 */ /* 0x000fc60001000000 */
[----:B------:R-:W-:Y:S01]  /*17fb0*/  IMAD.MOV.U32 R185, RZ, RZ, R14 ;  /* 0x000000ffffb97224 */ /* 0x000fe200078e000e */
[----:B------:R-:W-:Y:S01]  /*17fc0*/  LOP3.LUT R188, R15, R188, RZ, 0x3c, !PT ;  /* 0x000000bc0fbc7212 */ /* 0x000fe200078e3cff */
[----:B------:R-:W-:Y:S06]  /*17fd0*/  @!P0 BRA `(.L_x_2406) ;  /* 0x0000000000048947 */ /* 0x000fec0003800000 */
[----:B------:R-:W-:Y:S01]  /*17fe0*/  BPT.TRAP 0x1 ;  /* 0x000000040000795c */ /* 0x000fe20000300000 */
.L_x_2406:
[----:B------:R-:W-:Y:S01]  /*17ff0*/  IMAD R0, R185, 0x8, R18 ;  /* 0x00000008b9007824 */ /* 0x000fe200078e0212 */
[----:B------:R-:W-:-:S04]  /*18000*/  SHF.L.U32 R11, R188, 0x1f, RZ ;  /* 0x0000001fbc0b7819 */ /* 0x000fc800000006ff */
[----:B------:R0:W1:Y:S01]  /*18010*/  SYNCS.PHASECHK.TRANS64.TRYWAIT P2, [R0+URZ+0x34830], R11 ;  /* 0x0348300b000075a7 */ /* 0x000062000804017f */
[----:B------:R-:W-:Y:S05]  /*18020*/  @!P0 BRA `(.L_x_2407) ;  /* 0x0000000000048947 */ /* 0x000fea0003800000 */
[----:B------:R-:W-:Y:S01]  /*18030*/  BPT.TRAP 0x1 ;  /* 0x000000040000795c */ /* 0x000fe20000300000 */
.L_x_2407:
[----:B------:R-:W-:Y:S01]  /*18040*/  BSSY B1, `(.L_x_2408) ;  /* 0x0000006000017945 */ /* 0x000fe20003800000 */
[----:B------:R-:W-:Y:S02]  /*18050*/  IMAD R4, R185, 0xc00, R8 ;  /* 0x00000c00b9047824 */ /* 0x000fe400078e0208 */
[----:B------:R-:W-:Y:S01]  /*18060*/  IMAD.MOV.U32 R5, RZ, RZ, 0x40000040 ;  /* 0x40000040ff057424 */ /* 0x000fe200078e00ff */
[----:B-1----:R-:W-:Y:S06]  /*18070*/  @P2 BRA `(.L_x_2409) ;  /* 0x0000000000082947 */ /* 0x002fec0003800000 */
[----:B------:R-:W1:Y:S02]  /*18080*/  SYNCS.PHASECHK.TRANS64.TRYWAIT P2, [R0+URZ+0x34830], R11 ;  /* 0x0348300b000075a7 */ /* 0x000e64000804017f */
[----:B-1----:R-:W-:Y:S05]  /*18090*/  @!P2 BRA `(.L_x_2410) ;  /* 0x000000bc00f8a947 */ /* 0x002fea0003800000 */
.L_x_2409:
[----:B------:R-:W-:Y:S05]  /*180a0*/  BSYNC B1 ;  /* 0x0000000000017941 */ /* 0x000fea0003800000 */
.L_x_2408:
[----:B------:R-:W2:Y:S04]  /*180b0*/  LDL.64 R24, [R1+0x38] ;  /* 0x0000380001187983 */ /* 0x000ea80000100a00 */
[----:B------:R-:W3:Y:S04]  /*180c0*/  LDL.64 R234, [R1+0x30] ;  /* 0x0000300001ea7983 */ /* 0x000ee80000100a00 */
[----:B------:R-:W4:Y:S01]  /*180d0*/  LDL.64 R232, [R1+0x28] ;  /* 0x0000280001e87983 */ /* 0x000f220000100a00 */
[C---:B------:R-:W-:Y:S02]  /*180e0*/  R2UR UR6, R4.reuse ;  /* 0x00000000040672ca */ /* 0x040fe400000e0000 */
[----:B------:R-:W-:Y:S01]  /*180f0*/  R2UR UR7, R5 ;  /* 0x00000000050772ca */ /* 0x000fe200000e0000 */
[----:B------:R-:W5:Y:S01]  /*18100*/  LDL.64 R230, [R1+0x20] ;  /* 0x0000200001e67983 */ /* 0x000f620000100a00 */
[----:B------:R-:W-:-:S02]  /*18110*/  VIADD R10, R4, 0x2 ;  /* 0x00000002040a7836 */ /* 0x000fc40000000000 */
[----:B01----:R-:W-:Y:S01]  /*18120*/  IMAD.MOV.U32 R11, RZ, RZ, 0x40000040 ;  /* 0x40000040ff0b7424 */ /* 0x003fe200078e00ff */
[----:B------:R-:W5:Y:S04]  /*18130*/  LDL.64 R228, [R1+0x18] ;  /* 0x0000180001e47983 */ /* 0x000f680000100a00 */
[----:B------:R-:W5:Y:S04]  /*18140*/  LDL.64 R194, [R1+0x8] ;  /* 0x0000080001c27983 */ /* 0x000f680000100a00 */
[----:B------:R-:W5:Y:S01]  /*18150*/  LDL.64 R192, [R1] ;  /* 0x0000000001c07983 */ /* 0x000f620000100a00 */
[----:B--2---:R-:W-:-:S02]  /*18160*/  R2UR UR4, R24 ;  /* 0x00000000180472ca */ /* 0x004fc400000e0000 */
[----:B------:R-:W-:Y:S02]  /*18170*/  R2UR UR5, R25 ;  /* 0x00000000190572ca */ /* 0x000fe400000e0000 */
[----:B------:R-:W-:-:S11]  /*18180*/  WARPGROUP.ARRIVE ;  /* 0x00000000000079c5 */ /* 0x000fd60000000000 */
[----:B------:R-:W-:Y:S01]  /*18190*/  HGMMA.64x128x16.F32.BF16 R24, gdesc[UR4], RZ, !UPT, gsb0 ;  /* 0x01e00000041879f0 */ /* 0x000fe2000c0018ff */
        /* <DEDUP_REMOVED lines=164> */
.L_x_2411:
[----:B------:R-:W-:Y:S01]  /*18be0*/  SHF.L.U32 R0, R15, 0x1f, RZ ;  /* 0x0000001f0f007819 */ /* 0x000fe200000006ff */
[----:B------:R-:W-:-:S04]  /*18bf0*/  IMAD R15, R20, 0x8, R18 ;  /* 0x00000008140f7824 */ /* 0x000fc800078e0212 */
[----:B------:R0:W1:Y:S01]  /*18c00*/  SYNCS.PHASECHK.TRANS64.TRYWAIT P2, [R15+URZ+0x34850], R0 ;  /* 0x034850000f0075a7 */ /* 0x000062000804017f */
[----:B------:R-:W-:Y:S05]  /*18c10*/  @!P0 BRA `(.L_x_2412) ;  /* 0x0000000000048947 */ /* 0x000fea0003800000 */
[----:B------:R-:W-:Y:S01]  /*18c20*/  BPT.TRAP 0x1 ;  /* 0x000000040000795c */ /* 0x000fe20000300000 */
.L_x_2412:
[----:B------:R-:W-:Y:S04]  /*18c30*/  BSSY B1, `(.L_x_2413) ;  /* 0x0000004000017945 */ /* 0x000fe80003800000 */
[----:B-1----:R-:W-:Y:S05]  /*18c40*/  @P2 BRA `(.L_x_2414) ;  /* 0x0000000000082947 */ /* 0x002fea0003800000 */
[----:B------:R-:W1:Y:S02]  /*18c50*/  SYNCS.PHASECHK.TRANS64.TRYWAIT P2, [R15+URZ+0x34850], R0 ;  /* 0x034850000f0075a7 */ /* 0x000e64000804017f */
[----:B-1----:R-:W-:Y:S05]  /*18c60*/  @!P2 BRA `(.L_x_2415) ;  /* 0x000000b40018a947 */ /* 0x002fea0003800000 */
.L_x_2414:
[----:B------:R-:W-:Y:S05]  /*18c70*/  BSYNC B1 ;  /* 0x0000000000017941 */ /* 0x000fea0003800000 */
.L_x_2413:
[----:B01----:R-:W-:Y:S01]  /*18c80*/  VIADD R0, R18, 0x400 ;  /* 0x0000040012007836 */ /* 0x003fe20000000000 */
[----:B------:R-:W-:Y:S01]  /*18c90*/  WARPGROUP.ARRIVE ;  /* 0x00000000000079c5 */ /* 0x000fe20000000000 */
[----:B------:R-:W-:Y:S01]  /*18ca0*/  IMAD.MOV.U32 R3, RZ, RZ, 0x40000040 ;  /* 0x40000040ff037424 */ /* 0x000fe200078e00ff */
[----:B------:R-:W-:Y:S01]  /*18cb0*/  ISETP.GT.AND P2, PT, R9, RZ, PT ;  /* 0x000000ff0900720c */ /* 0x000fe20003f44270 */
[----:B------:R-:W-:Y:S01]  /*18cc0*/  IMAD.MOV.U32 R21, RZ, RZ, 0x40000040 ;  /* 0x40000040ff157424 */ /* 0x000fe200078e00ff */
[----:B------:R-:W-:Y:S01]  /*18cd0*/  SHF.R.U32.HI R0, RZ, 0x4, R0 ;  /* 0x00000004ff007819 */ /* 0x000fe20000011600 */
[----:B------:R-:W-:Y:S02]  /*18ce0*/  @!P1 VIADD R15, R15, 0x34860 ;  /* 0x000348600f0f9836 */ /* 0x000fe40000000000 */
[----:B------:R-:W-:Y:S01]  /*18cf0*/  VIADD R9, R9, 0xffffffff ;  /* 0xffffffff09097836 */ /* 0x000fe20000000000 */
[----:B------:R-:W-:Y:S02]  /*18d00*/  LOP3.LUT R0, R0, 0x3fff, RZ, 0xc0, !PT ;  /* 0x00003fff00007812 */ /* 0x000fe400078ec0ff */
[----:B------:R-:W-:-:S02]  /*18d10*/  @!P1 PRMT R15, RZ, 0x654, R15 ;  /* 0x00000654ff0f9816 */ /* 0x000fc4000000000f */
[----:B------:R-:W-:Y:S02]  /*18d20*/  LOP3.LUT R11, R0, 0x4000000, RZ, 0xfc, !PT ;  /* 0x04000000000b7812 */ /* 0x000fe400078efcff */
[----:B------:R-:W-:-:S03]  /*18d30*/  FMNMX.FTZ R0, R24, R12, !PT ;  /* 0x0000000c18007209 */ /* 0x000fc60007810000 */
[----:B------:R-:W-:Y:S02]  /*18d40*/  IMAD R10, R20, 0x800, R11 ;  /* 0x00000800140a7824 */ /* 0x000fe400078e020b */
[----:B------:R-:W-:Y:S02]  /*18d50*/  IMAD.MOV.U32 R11, RZ, RZ, 0x40000040 ;  /* 0x40000040ff0b7424 */ /* 0x000fe400078e00ff */
[C---:B------:R-:W-:Y:S01]  /*18d60*/  VIADD R2, R10.reuse, 0x80 ;  /* 0x000000800a027836 */ /* 0x040fe20000000000 */
[C---:B------:R-:W-:Y:S01]  /*18d70*/  R2UR UR6, R10.reuse ;  /* 0x000000000a0672ca */ /* 0x040fe200000e0000 */
[----:B------:R-:W-:Y:S01]  /*18d80*/  VIADD R20, R10, 0x200 ;  /* 0x000002000a147836 */ /* 0x000fe20000000000 */
[----:B------:R-:W-:-:S13]  /*18d90*/  R2UR UR7, R11 ;  /* 0x000000000b0772ca */ /* 0x000fda00000e0000 */
[----:B------:R-:W-:Y:S01]  /*18da0*/  HGMMA.64x128x16.F32.BF16 R88, R180, gdesc[UR4].tnspB, R88, gsb0 ;  /* 0x41e00004b4587df0 */ /* 0x000fe20008001858 */
[----:B------:R-:W-:Y:S01]  /*18db0*/  R2UR UR6, R2 ;  /* 0x00000000020672ca */ /* 0x000fe200000e0000 */
[----:B------:R-:W-:Y:S01]  /*18dc0*/  VIADD R2, R10, 0x100 ;  /* 0x000001000a027836 */ /* 0x000fe20000000000 */
[----:B------:R-:W-:Y:S02]  /*18dd0*/  R2UR UR7, R3 ;  /* 0x00000000030772ca */ /* 0x000fe400000e0000 */
[----:B------:R-:W-:-:S04]  /*18de0*/  FMNMX.FTZ R3, R25, R0, !PT ;  /* 0x0000000019037209 */ /* 0x000fc80007810000 */
[----:B------:R-:W-:Y:S01]  /*18df0*/  FMNMX.FTZ R0, R28, R3, !PT ;  /* 0x000000031c007209 */ /* 0x000fe20007810000 */
[----:B------:R-:W-:-:S03]  /*18e00*/  IMAD.MOV.U32 R3, RZ, RZ, 0x40000040 ;  /* 0x40000040ff037424 */ /* 0x000fc600078e00ff */
[----:B------:R-:W-:-:S04]  /*18e10*/  FMNMX.FTZ R5, R29, R0, !PT ;  /* 0x000000001d057209 */ /* 0x000fc80007810000 */
[----:B------:R-:W-:Y:S01]  /*18e20*/  FMNMX.FTZ R0, R32, R5, !PT ;  /* 0x0000000520007209 */ /* 0x000fe20007810000 */
[----:B------:R-:W-:Y:S02]  /*18e30*/  WARPGROUP.DEPBAR.LE gsb0, 0x0 ;  /* 0x00008000000079c5 */ /* 0x000fe40000010000 */
[----:B------:R-:W-:-:S06]  /*18e40*/  WARPGROUP.ARRIVE ;  /* 0x00000000000079c5 */ /* 0x000fcc0000000000 */
        /* <DEDUP_REMOVED lines=32> */
[----:B------:R-:W-:Y:S02]  /*19050*/  R2UR UR6, R2 ;  /* 0x00000000020672ca */ /* 0x000fe400000e0000 */
[----:B------:R-:W-:Y:S02]  /*19060*/  R2UR UR7, R3 ;  /* 0x00000000030772ca */ /* 0x000fe400000e0000 */
[----:B------:R-:W-:-:S04]  /*19070*/  FMNMX.FTZ R3, R81, R0, !PT ;  /* 0x0000000051037209 */ /* 0x000fc80007810000 */
[----:B------:R-:W-:-:S04]  /*19080*/  FMNMX.FTZ R0, R84, R3, !PT ;  /* 0x0000000354007209 */ /* 0x000fc80007810000 */
[----:B------:R-:W-:Y:S01]  /*19090*/  FMNMX.FTZ R2, R85, R0, !PT ;  /* 0x0000000055027209 */ /* 0x000fe20007810000 */
[----:B------:R-:W-:-:S04]  /*190a0*/  IMAD.U32 R0, RZ, RZ, UR38 ;  /* 0x00000026ff007e24 */ /* 0x000fc8000f8e00ff */
[----:B------:R-:W0:Y:S02]  /*190b0*/  SHFL.BFLY PT, R3, R2, 0x2, 0x1f ;  /* 0x0c401f0002037f89 */ /* 0x000e2400000e0000 */
[----:B0-----:R-:W-:Y:S02]  /*190c0*/  FMNMX.FTZ R5, R2, R3, !PT ;  /* 0x0000000302057209 */ /* 0x001fe40007810000 */
[----:B------:R-:W-:-:S03]  /*190d0*/  FMNMX.FTZ R2, R26, R13, !PT ;  /* 0x0000000d1a027209 */ /* 0x000fc60007810000 */
[----:B------:R-:W0:Y:S02]  /*190e0*/  SHFL.BFLY PT, R4, R5, 0x1, 0x1f ;  /* 0x0c201f0005047f89 */ /* 0x000e2400000e0000 */
[----:B0-----:R-:W-:Y:S02]  /*190f0*/  FMNMX.FTZ R4, R5, R4, !PT ;  /* 0x0000000405047209 */ /* 0x001fe40007810000 */
[----:B------:R-:W-:-:S03]  /*19100*/  FMNMX.FTZ R5, R27, R2, !PT ;  /* 0x000000021b057209 */ /* 0x000fc60007810000 */
[-C--:B------:R-:W-:Y:S01]  /*19110*/  FMUL.FTZ R11, R4, R0.reuse ;  /* 0x00000000040b7220 */ /* 0x080fe20000410000 */
[----:B------:R-:W-:Y:S01]  /*19120*/  FMNMX.FTZ R2, R30, R5, !PT ;  /* 0x000000051e027209 */ /* 0x000fe20007810000 */
[----:B------:R-:W-:Y:S02]  /*19130*/  FADD.FTZ R3, -R4, R12 ;  /* 0x0000000c04037221 */ /* 0x000fe40000010100 */
        /* <DEDUP_REMOVED lines=23> */
[-C--:B------:R-:W-:Y:S01]  /*192b0*/  FFMA.FTZ R85, R85, R0.reuse, -R11 ;  /* 0x0000000055557223 */ /* 0x080fe2000001080b */
[----:B------:R-:W-:Y:S01]  /*192c0*/  FMUL.FTZ R3, R3, R0 ;  /* 0x0000000003037220 */ /* 0x000fe20000410000 */
[----:B------:R-:W-:Y:S01]  /*192d0*/  FMNMX.FTZ R5, R43, R2, !PT ;  /* 0x000000022b057209 */ /* 0x000fe20007810000 */
[----:B------:R-:W-:Y:S03]  /*192e0*/  MUFU.EX2 R180, R180 ;  /* 0x000000b400b47308 */ /* 0x000fe60000000800 */
[----:B------:R-:W-:-:S04]  /*192f0*/  FMNMX.FTZ R2, R46, R5, !PT ;  /* 0x000000052e027209 */ /* 0x000fc80007810000 */
[----:B------:R-:W-:Y:S01]  /*19300*/  FMNMX.FTZ R5, R47, R2, !PT ;  /* 0x000000022f057209 */ /* 0x000fe20007810000 */
[----:B------:R-:W0:Y:S03]  /*19310*/  MUFU.EX2 R3, R3 ;  /* 0x0000000300037308 */ /* 0x000e260000000800 */
[----:B------:R-:W-:-:S04]  /*19320*/  FMNMX.FTZ R2, R50, R5, !PT ;  /* 0x0000000532027209 */ /* 0x000fc80007810000 */
[----:B------:R-:W-:Y:S01]  /*19330*/  FMNMX.FTZ R5, R51, R2, !PT ;  /* 0x0000000233057209 */ /* 0x000fe20007810000 */
[----:B------:R-:W1:Y:S03]  /*19340*/  MUFU.EX2 R12, R12 ;  /* 0x0000000c000c7308 */ /* 0x000e660000000800 */
[----:B------:R-:W-:-:S04]  /*19350*/  FMNMX.FTZ R2, R54, R5, !PT ;  /* 0x0000000536027209 */ /* 0x000fc80007810000 */
[----:B------:R-:W-:Y:S01]  /*19360*/  FMNMX.FTZ R5, R55, R2, !PT ;  /* 0x0000000237057209 */ /* 0x000fe20007810000 */
[----:B------:R-:W2:Y:S01]  /*19370*/  MUFU.EX2 R182, R182 ;  /* 0x000000b600b67308 */ /* 0x000ea20000000800 */
[----:B0-----:R-:W-:Y:S02]  /*19380*/  FFMA.FTZ R7, R3, R7, R180 ;  /* 0x0000000703077223 */ /* 0x001fe400000100b4 */
[----:B------:R-:W-:-:S04]  /*19390*/  FMNMX.FTZ R2, R58, R5, !PT ;  /* 0x000000053a027209 */ /* 0x000fc80007810000 */
[----:B------:R-:W-:Y:S01]  /*193a0*/  FMNMX.FTZ R5, R59, R2, !PT ;  /* 0x000000023b057209 */ /* 0x000fe20007810000 */
[----:B------:R-:W0:Y:S01]  /*193b0*/  MUFU.EX2 R24, R24 ;  /* 0x0000001800187308 */ /* 0x000e220000000800 */
[C---:B-1----:R-:W-:Y:S01]  /*193c0*/  FADD.FTZ R7, R12.reuse, R7 ;  /* 0x000000070c077221 */ /* 0x042fe20000010000 */
[----:B------:R-:W-:Y:S01]  /*193d0*/  F2FP.BF16.F32.PACK_AB R180, R12, R180 ;  /* 0x000000b40cb4723e */ /* 0x000fe200000010ff */
[----:B------:R-:W-:Y:S02]  /*193e0*/  WARPGROUP.DEPBAR.LE gsb0, 0x0 ;  /* 0x00008000000079c5 */ /* 0x000fe40000010000 */
[----:B------:R-:W-:Y:S01]  /*193f0*/  WARPGROUP.ARRIVE ;  /* 0x00000000000079c5 */ /* 0x000fe20000000000 */
[----:B------:R-:W-:Y:S01]  /*19400*/  FMNMX.FTZ R2, R62, R5, !PT ;  /* 0x000000053e027209 */ /* 0x000fe20007810000 */
[-CC-:B------:R-:W-:Y:S01]  /*19410*/  FFMA.FTZ R172, R40, R0.reuse, -R11.reuse ;  /* 0x0000000028ac7223 */ /* 0x180fe2000001080b */
[-CC-:B------:R-:W-:Y:S01]  /*19420*/  FFMA.FTZ R174, R44, R0.reuse, -R11.reuse ;  /* 0x000000002cae7223 */ /* 0x180fe2000001080b */
[--C-:B------:R-:W-:Y:S01]  /*19430*/  FFMA.FTZ R40, R57, R0, -R11.reuse ;  /* 0x0000000039287223 */ /* 0x100fe2000001080b */
[----:B------:R-:W-:Y:S01]  /*19440*/  FMNMX.FTZ R5, R63, R2, !PT ;  /* 0x000000023f057209 */ /* 0x000fe20007810000 */
[----:B------:R-:W-:Y:S01]  /*19450*/  HGMMA.64x128x16.F32.BF16 R88, R168, gdesc[UR4].tnspB, R88, gsb0 ;  /* 0x41e00004a8587df0 */ /* 0x000fe20008001858 */
[----:B------:R-:W-:Y:S01]  /*19460*/  R2UR UR6, R20 ;  /* 0x00000000140672ca */ /* 0x000fe200000e0000 */
[----:B------:R-:W-:Y:S01]  /*19470*/  VIADD R20, R10, 0x280 ;  /* 0x000002800a147836 */ /* 0x000fe20000000000 */
[----:B------:R-:W-:Y:S01]  /*19480*/  R2UR UR7, R21 ;  /* 0x00000000150772ca */ /* 0x000fe200000e0000 */
[----:B------:R-:W-:Y:S01]  /*19490*/  IMAD.MOV.U32 R21, RZ, RZ, 0x40000040 ;  /* 0x40000040ff157424 */ /* 0x000fe200078e00ff */
[----:B------:R-:W-:Y:S01]  /*194a0*/  FMNMX.FTZ R2, R66, R5, !PT ;  /* 0x0000000542027209 */ /* 0x000fe20007810000 */
[-CC-:B------:R-:W-:Y:S01]  /*194b0*/  FFMA.FTZ R44, R73, R0.reuse, -R11.reuse ;  /* 0x00000000492c7223 */ /* 0x180fe2000001080b */
[----:B------:R-:W-:Y:S01]  /*194c0*/  FFMA.FTZ R57, R84, R0, -R11 ;  /* 0x0000000054397223 */ /* 0x000fe2000001080b */
[----:B------:R-:W1:Y:S01]  /*194d0*/  MUFU.EX2 R176, R176 ;  /* 0x000000b000b07308 */ /* 0x000e620000000800 */
[----:B------:R-:W-:Y:S01]  /*194e0*/  FMNMX.FTZ R5, R67, R2, !PT ;  /* 0x0000000243057209 */ /* 0x000fe20007810000 */
[----:B--2---:R-:W-:Y:S01]  /*194f0*/  FADD.FTZ R7, R182, R7 ;  /* 0x00000007b6077221 */ /* 0x004fe20000010000 */
[----:B0-----:R-:W-:-:S02]  /*19500*/  F2FP.BF16.F32.PACK_AB R182, R24, R182 ;  /* 0x000000b618b6723e */ /* 0x001fc400000010ff */
[----:B------:R-:W-:Y:S01]  /*19510*/  FMNMX.FTZ R2, R70, R5, !PT ;  /* 0x0000000546027209 */ /* 0x000fe20007810000 */
[----:B------:R-:W-:Y:S02]  /*19520*/  FADD.FTZ R7, R24, R7 ;  /* 0x0000000718077221 */ /* 0x000fe40000010000 */
[----:B------:R-:W0:Y:S01]  /*19530*/  MUFU.EX2 R25, R25 ;  /* 0x0000001900197308 */ /* 0x000e220000000800 */
        /* <DEDUP_REMOVED lines=12> */
[----:B------:R-:W-:-:S05]  /*19600*/  FMNMX.FTZ R2, R87, R2, !PT ;  /* 0x0000000257027209 */ /* 0x000fca0007810000 */
[----:B------:R-:W2:Y:S02]  /*19610*/  SHFL.BFLY PT, R5, R2, 0x2, 0x1f ;  /* 0x0c401f0002057f89 */ /* 0x000ea400000e0000 */
[----:B------:R-:W-:Y:S08]  /*19620*/  MUFU.EX2 R174, R174 ;  /* 0x000000ae00ae7308 */ /* 0x000ff00000000800 */
[----:B------:R-:W-:Y:S08]  /*19630*/  MUFU.EX2 R28, R28 ;  /* 0x0000001c001c7308 */ /* 0x000ff00000000800 */
[----:B------:R-:W-:Y:S01]  /*19640*/  MUFU.EX2 R32, R32 ;  /* 0x0000002000207308 */ /* 0x000fe20000000800 */
[----:B--2---:R-:W-:-:S07]  /*19650*/  FMNMX.FTZ R5, R2, R5, !PT ;  /* 0x0000000502057209 */ /* 0x004fce0007810000 */
[----:B------:R-:W-:Y:S01]  /*19660*/  MUFU.EX2 R36, R36 ;  /* 0x0000002400247308 */ /* 0x000fe20000000800 */
[----:B------:R-:W2:Y:S07]  /*19670*/  SHFL.BFLY PT, R2, R5, 0x1, 0x1f ;  /* 0x0c201f0005027f89 */ /* 0x000eae00000e0000 */
[----:B------:R-:W-:Y:S08]  /*19680*/  MUFU.EX2 R40, R40 ;  /* 0x0000002800287308 */ /* 0x000ff00000000800 */
[----:B------:R-:W-:Y:S08]  /*19690*/  MUFU.EX2 R45, R45 ;  /* 0x0000002d002d7308 */ /* 0x000ff00000000800 */
[----:B------:R-:W-:Y:S01]  /*196a0*/  MUFU.EX2 R41, R41 ;  /* 0x0000002900297308 */ /* 0x000fe20000000800 */
[----:B--2---:R-:W-:-:S07]  /*196b0*/  FMNMX.FTZ R5, R5, R2, !PT ;  /* 0x0000000205057209 */ /* 0x004fce0007810000 */
[----:B------:R-:W-:Y:S08]  /*196c0*/  MUFU.EX2 R37, R37 ;  /* 0x0000002500257308 */ /* 0x000ff00000000800 */
[----:B------:R-:W2:Y:S08]  /*196d0*/  MUFU.EX2 R44, R44 ;  /* 0x0000002c002c7308 */ /* 0x000eb00000000800 */
        /* <DEDUP_REMOVED lines=12> */
[----:B------:R-:W-:Y:S01]  /*197a0*/  R2UR UR7, R21 ;  /* 0x00000000150772ca */ /* 0x000fe200000e0000 */
[----:B------:R-:W-:-:S02]  /*197b0*/  IMAD.MOV.U32 R21, RZ, RZ, 0x40000040 ;  /* 0x40000040ff157424 */ /* 0x000fc400078e00ff */
[----:B------:R-:W-:Y:S01]  /*197c0*/  VIADD R10, R10, 0x380 ;  /* 0x000003800a0a7836 */ /* 0x000fe20000000000 */
[----:B------:R-:W-:Y:S08]  /*197d0*/  MUFU.EX2 R168, R168 ;  /* 0x000000a800a87308 */ /* 0x000ff00000000800 */
[----:B------:R-:W-:Y:S08]  /*197e0*/  MUFU.EX2 R170, R170 ;  /* 0x000000aa00aa7308 */ /* 0x000ff00000000800 */
[----:B------:R-:W-:Y:S08]  /*197f0*/  MUFU.EX2 R48, R48 ;  /* 0x0000003000307308 */ /* 0x000ff00000000800 */
[----:B------:R-:W3:Y:S01]  /*19800*/  MUFU.EX2 R52, R52 ;  /* 0x0000003400347308 */ /* 0x000ee20000000800 */
[----:B------:R-:W-:-:S02]  /*19810*/  WARPGROUP.DEPBAR.LE gsb0, 0x0 ;  /* 0x00008000000079c5 */ /* 0x000fc40000010000 */
[----:B------:R-:W-:Y:S01]  /*19820*/  WARPGROUP.ARRIVE ;  /* 0x00000000000079c5 */ /* 0x000fe20000000000 */
[-CC-:B------:R-:W-:Y:S01]  /*19830*/  FFMA.FTZ R164, R56, R0.reuse, -R11.reuse ;  /* 0x0000000038a47223 */ /* 0x180fe2000001080b */
[-CC-:B------:R-:W-:Y:S01]  /*19840*/  FFMA.FTZ R166, R60, R0.reuse, -R11.reuse ;  /* 0x000000003ca67223 */ /* 0x180fe2000001080b */
[----:B------:R-:W-:-:S03]  /*19850*/  FFMA.FTZ R56, R81, R0, -R11 ;  /* 0x0000000051387223 */ /* 0x000fc6000001080b */
[----:B------:R-:W-:Y:S01]  /*19860*/  HGMMA.64x128x16.F32.BF16 R88, R160, gdesc[UR4].tnspB, R88, gsb0 ;  /* 0x41e00004a0587df0 */ /* 0x000fe20008001858 */
[----:B------:R-:W-:Y:S01]  /*19870*/  R2UR UR6, R20 ;  /* 0x00000000140672ca */ /* 0x000fe200000e0000 */
[----:B------:R-:W-:Y:S01]  /*19880*/  MUFU.EX2 R164, R164 ;  /* 0x000000a400a47308 */ /* 0x000fe20000000800 */
[----:B------:R-:W-:Y:S01]  /*19890*/  R2UR UR7, R21 ;  /* 0x00000000150772ca */ /* 0x000fe200000e0000 */
        /* <DEDUP_REMOVED lines=13> */
[-C--:B------:R-:W-:Y:S01]  /*19970*/  FFMA.FTZ R171, R54, R0.reuse, -R21 ;  /* 0x0000000036ab7223 */ /* 0x080fe20000010815 */
[----:B-1----:R-:W-:Y:S01]  /*19980*/  FADD.FTZ R54, R176, R7 ;  /* 0x00000007b0367221 */ /* 0x002fe20000010000 */
        /* <DEDUP_REMOVED lines=14> */
[----:B------:R-:W-:Y:S01]  /*19a70*/  FFMA.FTZ R86, R86, R0, -R21 ;  /* 0x0000000056567223 */ /* 0x000fe20000010815 */
[----:B0-----:R-:W-:Y:S01]  /*19a80*/  F2FP.BF16.F32.PACK_AB R176, R25, R176 ;  /* 0x000000b019b0723e */ /* 0x001fe200000010ff */
        /* <DEDUP_REMOVED lines=17> */
[----:B------:R-:W-:Y:S02]  /*19ba0*/  FADD.FTZ R11, -R5, R13 ;  /* 0x0000000d050b7221 */ /* 0x000fe40000010100 */
[----:B------:R-:W-:Y:S01]  /*19bb0*/  MUFU.EX2 R165, R165 ;  /* 0x000000a500a57308 */ /* 0x000fe20000000800 */
[-C--:B------:R-:W-:Y:S01]  /*19bc0*/  FFMA.FTZ R161, R66, R0.reuse, -R21 ;  /* 0x0000000042a17223 */ /* 0x080fe20000010815 */
[----:B------:R-:W-:Y:S01]  /*19bd0*/  HGMMA.64x128x16.F32.BF16 R88, R156, gdesc[UR4].tnspB, R88, gsb0 ;  /* 0x41e000049c587df0 */ /* 0x000fe20008001858 */
[----:B------:R-:W-:Y:S01]  /*19be0*/  FMUL.FTZ R11, R11, R0 ;  /* 0x000000000b0b7220 */ /* 0x000fe20000410000 */
[----:B------:R-:W-:Y:S01]  /*19bf0*/  R2UR UR6, R10 ;  /* 0x000000000a0672ca */ /* 0x000fe200000e0000 */
[----:B------:R-:W-:-:S02]  /*19c00*/  @!P1 IMAD R10, R14, 0x8, R18 ;  /* 0x000000080e0a9824 */ /* 0x000fc400078e0212 */
[----:B------:R-:W-:Y:S01]  /*19c10*/  FFMA.FTZ R163, R70, R0, -R21 ;  /* 0x0000000046a37223 */ /* 0x000fe20000010815 */
[----:B------:R0:W-:Y:S01]  /*19c20*/  MUFU.EX2 R2, R11 ;  /* 0x0000000b00027308 */ /* 0x0001e20000000800 */
[----:B------:R-:W-:-:S07]  /*19c30*/  @!P1 VIADD R10, R10, 0x34840 ;  /* 0x000348400a0a9836 */ /* 0x000fce0000000000 */
[----:B------:R-:W-:Y:S01]  /*19c40*/  MUFU.EX2 R166, R166 ;  /* 0x000000a600a67308 */ /* 0x000fe20000000800 */
[----:B0-----:R-:W-:-:S05]  /*19c50*/  IMAD.MOV.U32 R11, RZ, RZ, 0x40000040 ;  /* 0x40000040ff0b7424 */ /* 0x001fca00078e00ff */
[----:B------:R-:W-:Y:S02]  /*19c60*/  R2UR UR7, R11 ;  /* 0x000000000b0772ca */ /* 0x000fe400000e0000 */
[----:B------:R-:W-:Y:S01]  /*19c70*/  @!P1 PRMT R11, RZ, 0x654, R10 ;  /* 0x00000654ff0b9816 */ /* 0x000fe2000000000a */
        /* <DEDUP_REMOVED lines=10> */
[----:B------:R-:W-:Y:S08]  /*19d20*/  MUFU.EX2 R83, R83 ;  /* 0x0000005300537308 */ /* 0x000ff00000000800 */
[----:B------:R-:W-:Y:S08]  /*19d30*/  MUFU.EX2 R86, R86 ;  /* 0x0000005600567308 */ /* 0x000ff00000000800 */
[----:B------:R-:W1:Y:S01]  /*19d40*/  MUFU.EX2 R13, R85 ;  /* 0x00000055000d7308 */ /* 0x000e620000000800 */
[----:B------:R-:W-:-:S02]  /*19d50*/  WARPGROUP.DEPBAR.LE gsb0, 0x0 ;  /* 0x00008000000079c5 */ /* 0x000fc40000010000 */
[----:B------:R-:W-:Y:S01]  /*19d60*/  WARPGROUP.ARRIVE ;  /* 0x00000000000079c5 */ /* 0x000fe20000000000 */
[----:B------:R-:W-:Y:S01]  /*19d70*/  FFMA.FTZ R157, R74, R0, -R21 ;  /* 0x000000004a9d7223 */ /* 0x000fe20000010815 */
[----:B--2---:R-:W-:Y:S02]  /*19d80*/  F2FP.BF16.F32.PACK_AB R156, R44, R37 ;  /* 0x000000252c9c723e */ /* 0x004fe400000010ff */
[----:B---3--:R-:W-:Y:S02]  /*19d90*/  F2FP.BF16.F32.PACK_AB R158, R52, R49 ;  /* 0x00000031349e723e */ /* 0x008fe400000010ff */
[----:B------:R-:W-:Y:S01]  /*19da0*/  HGMMA.64x128x16.F32.BF16 R88, R152, gdesc[UR4].tnspB, R88, gsb0 ;  /* 0x41e0000498587df0 */ /* 0x000fe20008001858 */
[----:B------:R-:W-:Y:S01]  /*19db0*/  MUFU.EX2 R157, R157 ;  /* 0x0000009d009d7308 */ /* 0x000fe20000000800 */
[----:B0-----:R-:W-:Y:S01]  /*19dc0*/  F2FP.BF16.F32.PACK_AB R159, R79, R78 ;  /* 0x0000004e4f9f723e */ /* 0x001fe200000010ff */
[----:B------:R-:W-:Y:S02]  /*19dd0*/  WARPGROUP.DEPBAR.LE gsb0, 0x0 ;  /* 0x00008000000079c5 */ /* 0x000fe40000010000 */
[----:B------:R0:W-:Y:S01]  /*19de0*/  @!P1 SYNCS.ARRIVE.TRANS64.RED.A1T0 RZ, [R11+URZ], RZ ;  /* 0x000000ff0bff99a7 */ /* 0x0001e2000810043f */
[----:B-1----:R-:W-:-:S02]  /*19df0*/  F2FP.BF16.F32.PACK_AB R154, R13, R57 ;  /* 0x000000390d9a723e */ /* 0x002fc400000010ff */
[----:B------:R-:W-:Y:S02]  /*19e00*/  F2FP.BF16.F32.PACK_AB R152, R56, R53 ;  /* 0x000000353898723e */ /* 0x000fe400000010ff */
[----:B------:R-:W-:Y:S01]  /*19e10*/  F2FP.BF16.F32.PACK_AB R153, R83, R82 ;  /* 0x000000525399723e */ /* 0x000fe200000010ff */
[----:B0-----:R-:W-:Y:S01]  /*19e20*/  FFMA.FTZ R11, R2, R6, R181 ;  /* 0x00000006020b7223 */ /* 0x001fe200000100b5 */
[----:B------:R-:W-:Y:S01]  /*19e30*/  FFMA.FTZ R6, R63, R0, -R21 ;  /* 0x000000003f067223 */ /* 0x000fe20000010815 */
[C---:B------:R-:W-:Y:S01]  /*19e40*/  F2FP.BF16.F32.PACK_AB R181, R20.reuse, R181 ;  /* 0x000000b514b5723e */ /* 0x040fe200000010ff */
[----:B------:R0:W-:Y:S01]  /*19e50*/  @!P1 SYNCS.ARRIVE.TRANS64.RED.A1T0 RZ, [R15+URZ], RZ ;  /* 0x000000ff0fff99a7 */ /* 0x0001e2000810043f */
[----:B------:R-:W-:-:S03]  /*19e60*/  FADD.FTZ R14, R20, R11 ;  /* 0x0000000b140e7221 */ /* 0x000fc60000010000 */
[----:B------:R-:W1:Y:S01]  /*19e70*/  MUFU.EX2 R6, R6 ;  /* 0x0000000600067308 */ /* 0x000e620000000800 */
[----:B------:R-:W-:Y:S01]  /*19e80*/  FADD.FTZ R11, R183, R14 ;  /* 0x0000000eb70b7221 */ /* 0x000fe20000010000 */
[-C--:B------:R-:W-:Y:S01]  /*19e90*/  FFMA.FTZ R14, R67, R0.reuse, -R21 ;  /* 0x00000000430e7223 */ /* 0x080fe20000010815 */
[C---:B------:R-:W-:Y:S01]  /*19ea0*/  F2FP.BF16.F32.PACK_AB R183, R60.reuse, R183 ;  /* 0x000000b73cb7723e */ /* 0x040fe200000010ff */
[----:B0-----:R-:W-:Y:S02]  /*19eb0*/  IMAD.MOV.U32 R15, RZ, RZ, R188 ;  /* 0x000000ffff0f7224 */ /* 0x001fe400078e00bc */
[----:B------:R-:W-:Y:S01]  /*19ec0*/  FADD.FTZ R50, R60, R11 ;  /* 0x0000000b3c327221 */ /* 0x000fe20000010000 */
[----:B------:R-:W-:Y:S01]  /*19ed0*/  FADD.FTZ R11, R25, R54 ;  /* 0x00000036190b7221 */ /* 0x000fe20000010000 */
[----:B------:R-:W0:Y:S02]  /*19ee0*/  MUFU.EX2 R14, R14 ;  /* 0x0000000e000e7308 */ /* 0x000e240000000800 */
[----:B------:R-:W-:Y:S01]  /*19ef0*/  FADD.FTZ R7, R177, R50 ;  /* 0x00000032b1077221 */ /* 0x000fe20000010000 */
[----:B------:R-:W-:Y:S01]  /*19f00*/  FADD.FTZ R58, R178, R11 ;  /* 0x0000000bb23a7221 */ /* 0x000fe20000010000 */
[-CC-:B------:R-:W-:Y:S01]  /*19f10*/  FFMA.FTZ R50, R71, R0.reuse, -R21.reuse ;  /* 0x0000000047327223 */ /* 0x180fe20000010815 */
[----:B------:R-:W-:Y:S01]  /*19f20*/  FFMA.FTZ R21, R87, R0, -R21 ;  /* 0x0000000057157223 */ /* 0x000fe20000010815 */
[C---:B------:R-:W-:Y:S01]  /*19f30*/  FADD.FTZ R54, R26.reuse, R7 ;  /* 0x000000071a367221 */ /* 0x040fe20000010000 */
[----:B------:R-:W-:Y:S01]  /*19f40*/  FADD.FTZ R11, R33, R58 ;  /* 0x0000003a210b7221 */ /* 0x000fe20000010000 */
[----:B------:R-:W-:-:S02]  /*19f50*/  F2FP.BF16.F32.PACK_AB R177, R26, R177 ;  /* 0x000000b11ab1723e */ /* 0x000fc400000010ff */
[----:B------:R-:W-:Y:S01]  /*19f60*/  FADD.FTZ R7, R179, R54 ;  /* 0x00000036b3077221 */ /* 0x000fe20000010000 */
[----:B------:R-:W-:Y:S01]  /*19f70*/  FADD.FTZ R58, R172, R11 ;  /* 0x0000000bac3a7221 */ /* 0x000fe20000010000 */
[----:B------:R-:W2:Y:S01]  /*19f80*/  MUFU.EX2 R50, R50 ;  /* 0x0000003200327308 */ /* 0x000ea20000000800 */
[----:B------:R-:W-:Y:S01]  /*19f90*/  F2FP.BF16.F32.PACK_AB R178, R33, R178 ;  /* 0x000000b221b2723e */ /* 0x000fe200000010ff */
[C---:B------:R-:W-:Y:S01]  /*19fa0*/  FADD.FTZ R54, R34.reuse, R7 ;  /* 0x0000000722367221 */ /* 0x040fe20000010000 */
[----:B------:R-:W-:Y:S01]  /*19fb0*/  FADD.FTZ R11, R29, R58 ;  /* 0x0000003a1d0b7221 */ /* 0x000fe20000010000 */
[----:B------:R-:W-:Y:S02]  /*19fc0*/  F2FP.BF16.F32.PACK_AB R179, R34, R179 ;  /* 0x000000b322b3723e */ /* 0x000fe400000010ff */
[----:B------:R-:W-:Y:S01]  /*19fd0*/  FADD.FTZ R7, R173, R54 ;  /* 0x00000036ad077221 */ /* 0x000fe20000010000 */
[----:B------:R-:W-:Y:S01]  /*19fe0*/  FADD.FTZ R11, R174, R11 ;  /* 0x0000000bae0b7221 */ /* 0x000fe20000010000 */
[----:B------:R-:W3:Y:S01]  /*19ff0*/  MUFU.EX2 R21, R21 ;  /* 0x0000001500157308 */ /* 0x000ee20000000800 */
[----:B------:R-:W-:Y:S01]  /*1a000*/  F2FP.BF16.F32.PACK_AB R172, R29, R172 ;  /* 0x000000ac1dac723e */ /* 0x000fe200000010ff */
        /* <DEDUP_REMOVED lines=17> */
[----:B------:R-:W4:Y:S01]  /*1a120*/  MUFU.EX2 R12, R75 ;  /* 0x0000004b000c7308 */ /* 0x000f220000000800 */
[----:B------:R-:W-:Y:S01]  /*1a130*/  F2FP.BF16.F32.PACK_AB R170, R36, R170 ;  /* 0x000000aa24aa723e */ /* 0x000fe200000010ff */
[----:B------:R-:W-:Y:S01]  /*1a140*/  FADD.FTZ R20, R46, R7 ;  /* 0x000000072e147221 */ /* 0x000fe20000010000 */
[----:B------:R-:W-:Y:S01]  /*1a150*/  FADD.FTZ R11, R40, R11 ;  /* 0x0000000b280b7221 */ /* 0x000fe20000010000 */
[----:B------:R-:W-:-:S02]  /*1a160*/  F2FP.BF16.F32.PACK_AB R171, R46, R171 ;  /* 0x000000ab2eab723e */ /* 0x000fc400000010ff */
[----:B------:R-:W-:Y:S01]  /*1a170*/  FADD.FTZ R7, R165, R20 ;  /* 0x00000014a5077221 */ /* 0x000fe20000010000 */
[----:B------:R-:W-:Y:S01]  /*1a180*/  FADD.FTZ R11, R166, R11 ;  /* 0x0000000ba60b7221 */ /* 0x000fe20000010000 */
[C---:B------:R-:W-:Y:S02]  /*1a190*/  F2FP.BF16.F32.PACK_AB R165, R10.reuse, R165 ;  /* 0x000000a50aa5723e */ /* 0x040fe400000010ff */
[----:B------:R-:W-:Y:S01]  /*1a1a0*/  FADD.FTZ R20, R10, R7 ;  /* 0x000000070a147221 */ /* 0x000fe20000010000 */
[----:B------:R-:W-:Y:S01]  /*1a1b0*/  FADD.FTZ R11, R48, R11 ;  /* 0x0000000b300b7221 */ /* 0x000fe20000010000 */
[----:B------:R-:W-:Y:S02]  /*1a1c0*/  F2FP.BF16.F32.PACK_AB R164, R40, R164 ;  /* 0x000000a428a4723e */ /* 0x000fe400000010ff */
[----:B------:R-:W-:Y:S01]  /*1a1d0*/  FADD.FTZ R7, R167, R20 ;  /* 0x00000014a7077221 */ /* 0x000fe20000010000 */
[----:B------:R-:W-:Y:S01]  /*1a1e0*/  FADD.FTZ R24, R160, R11 ;  /* 0x0000000ba0187221 */ /* 0x000fe20000010000 */
[----:B-1----:R-:W-:-:S02]  /*1a1f0*/  F2FP.BF16.F32.PACK_AB R167, R6, R167 ;  /* 0x000000a706a7723e */ /* 0x002fc400000010ff */
[----:B------:R-:W-:Y:S01]  /*1a200*/  FADD.FTZ R20, R6, R7 ;  /* 0x0000000706147221 */ /* 0x000fe20000010000 */
[----:B------:R-:W-:Y:S01]  /*1a210*/  FADD.FTZ R11, R45, R24 ;  /* 0x000000182d0b7221 */ /* 0x000fe20000010000 */
[----:B------:R-:W-:Y:S02]  /*1a220*/  F2FP.BF16.F32.PACK_AB R166, R48, R166 ;  /* 0x000000a630a6723e */ /* 0x000fe400000010ff */
[----:B------:R-:W-:Y:S01]  /*1a230*/  FADD.FTZ R7, R161, R20 ;  /* 0x00000014a1077221 */ /* 0x000fe20000010000 */
[----:B------:R-:W-:Y:S01]  /*1a240*/  FADD.FTZ R24, R162, R11 ;  /* 0x0000000ba2187221 */ /* 0x000fe20000010000 */
[----:B------:R-:W-:Y:S02]  /*1a250*/  F2FP.BF16.F32.PACK_AB R160, R45, R160 ;  /* 0x000000a02da0723e */ /* 0x000fe400000010ff */
[C---:B0-----:R-:W-:Y:S01]  /*1a260*/  FADD.FTZ R20, R14.reuse, R7 ;  /* 0x000000070e147221 */ /* 0x041fe20000010000 */
[----:B------:R-:W-:Y:S01]  /*1a270*/  FADD.FTZ R24, R41, R24 ;  /* 0x0000001829187221 */ /* 0x000fe20000010000 */
[----:B------:R-:W-:-:S02]  /*1a280*/  F2FP.BF16.F32.PACK_AB R161, R14, R161 ;  /* 0x000000a10ea1723e */ /* 0x000fc400000010ff */
[----:B------:R-:W-:Y:S01]  /*1a290*/  FADD.FTZ R7, R163, R20 ;  /* 0x00000014a3077221 */ /* 0x000fe20000010000 */
[----:B------:R-:W-:Y:S01]  /*1a2a0*/  F2FP.BF16.F32.PACK_AB R162, R41, R162 ;  /* 0x000000a229a2723e */ /* 0x000fe200000010ff */
[----:B------:R-:W-:Y:S01]  /*1a2b0*/  IMAD.MOV.U32 R20, RZ, RZ, R185 ;  /* 0x000000ffff147224 */ /* 0x000fe200078e00b9 */
[C---:B--2---:R-:W-:Y:S01]  /*1a2c0*/  F2FP.BF16.F32.PACK_AB R163, R50.reuse, R163 ;  /* 0x000000a332a3723e */ /* 0x044fe200000010ff */
[----:B------:R-:W-:Y:S01]  /*1a2d0*/  FADD.FTZ R10, R50, R7 ;  /* 0x00000007320a7221 */ /* 0x000fe20000010000 */
[----:B------:R-:W-:Y:S01]  /*1a2e0*/  FADD.FTZ R7, R37, R24 ;  /* 0x0000001825077221 */ /* 0x000fe20000010000 */
[----:B---3--:R-:W-:Y:S02]  /*1a2f0*/  F2FP.BF16.F32.PACK_AB R155, R21, R86 ;  /* 0x00000056159b723e */ /* 0x008fe400000010ff */
[----:B------:R-:W-:Y:S01]  /*1a300*/  FADD.FTZ R11, R157, R10 ;  /* 0x0000000a9d0b7221 */ /* 0x000fe20000010000 */
[----:B------:R-:W-:Y:S01]  /*1a310*/  FADD.FTZ R6, R44, R7 ;  /* 0x000000072c067221 */ /* 0x000fe20000010000 */
[----:B----4-:R-:W-:-:S02]  /*1a320*/  F2FP.BF16.F32.PACK_AB R157, R12, R157 ;  /* 0x0000009d0c9d723e */ /* 0x010fc400000010ff */
        /* <DEDUP_REMOVED lines=13> */
[----:B------:R-:W-:Y:S02]  /*1a400*/  IMAD.MOV.U32 R13, RZ, RZ, R5 ;  /* 0x000000ffff0d7224 */ /* 0x000fe400078e0005 */
[----:B------:R-:W-:Y:S01]  /*1a410*/  FADD.FTZ R6, R21, R11 ;  /* 0x0000000b15067221 */ /* 0x000fe20000010000 */
[----:B------:R-:W-:Y:S06]  /*1a420*/  @P2 BRA `(.L_x_2416) ;  /* 0xffffffd800d02947 */ /* 0x000fec000383ffff */
.L_x_2405:
[----:B------:R-:W-:Y:S05]  /*1a430*/  BSYNC B0 ;  /* 0x0000000000007941 */ /* 0x000fea0003800000 */
.L_x_2404:
        /* <DEDUP_REMOVED lines=67> */
.L_x_2417:
[----:B------:R-:W-:Y:S01]  /*1a870*/  IMAD R12, R185, 0x8, R18 ;  /* 0x00000008b90c7824 */ /* 0x000fe200078e0212 */
[----:B------:R-:W-:-:S04]  /*1a880*/  SHF.L.U32 R3, R188, 0x1f, RZ ;  /* 0x0000001fbc037819 */ /* 0x000fc800000006ff */
[----:B------:R0:W1:Y:S01]  /*1a890*/  SYNCS.PHASECHK.TRANS64.TRYWAIT P2, [R12+URZ+0x34850], R3 ;  /* 0x034850030c0075a7 */ /* 0x000062000804017f */
[----:B------:R-:W-:Y:S05]  /*1a8a0*/  @!P0 BRA `(.L_x_2418) ;  /* 0x0000000000048947 */ /* 0x000fea0003800000 */
[----:B------:R-:W-:Y:S01]  /*1a8b0*/  BPT.TRAP 0x1 ;  /* 0x000000040000795c */ /* 0x000fe20000300000 */
.L_x_2418:
        /* <DEDUP_REMOVED lines=9> */
.L_x_2420:
[----:B------:R-:W-:Y:S05]  /*1a950*/  BSYNC B0 ;  /* 0x0000000000007941 */ /* 0x000fea0003800000 */
.L_x_2419:
[----:B01----:R-:W-:Y:S01]  /*1a960*/  IMAD.MOV.U32 R3, RZ, RZ, 0x40000040 ;  /* 0x40000040ff037424 */ /* 0x003fe200078e00ff */
[C---:B------:R-:W-:Y:S01]  /*1a970*/  R2UR UR6, R2.reuse ;  /* 0x00000000020672ca */ /* 0x040fe200000e0000 */
[----:B------:R-:W-:Y:S01]  /*1a980*/  WARPGROUP.ARRIVE ;  /* 0x00000000000079c5 */ /* 0x000fe20000000000 */
[----:B------:R-:W-:Y:S02]  /*1a990*/  VIADD R8, R2, 0x80 ;  /* 0x0000008002087836 */ /* 0x000fe40000000000 */
[----:B------:R-:W-:Y:S01]  /*1a9a0*/  R2UR UR7, R3 ;  /* 0x00000000030772ca */ /* 0x000fe200000e0000 */
[----:B------:R-:W-:Y:S02]  /*1a9b0*/  IMAD.MOV.U32 R9, RZ, RZ, 0x40000040 ;  /* 0x40000040ff097424 */ /* 0x000fe400078e00ff */
[----:B------:R-:W-:Y:S02]  /*1a9c0*/  IMAD.MOV.U32 R3, RZ, RZ, 0x40000040 ;  /* 0x40000040ff037424 */ /* 0x000fe400078e00ff */
[----:B------:R-:W-:-:S02]  /*1a9d0*/  VIADD R185, R185, 0x1 ;  /* 0x00000001b9b97836 */ /* 0x000fc40000000000 */
[----:B------:R-:W-:Y:S02]  /*1a9e0*/  @!P1 VIADD R11, R12, 0x34860 ;  /* 0x000348600c0b9836 */ /* 0x000fe40000000000 */
[----:B------:R-:W-:Y:S01]  /*1a9f0*/  VIADD R208, R208, 0x1 ;  /* 0x00000001d0d07836 */ /* 0x000fe20000000000 */
[----:B------:R-:W-:Y:S02]  /*1aa00*/  ISETP.NE.AND P0, PT, R185, 0x2, PT ;  /* 0x00000002b900780c */ /* 0x000fe40003f05270 */
[----:B------:R-:W-:Y:S01]  /*1aa10*/  @!P1 PRMT R11, RZ, 0x654, R11 ;  /* 0x00000654ff0b9816 */ /* 0x000fe2000000000b */
[----:B------:R-:W-:Y:S01]  /*1aa20*/  HGMMA.64x128x16.F32.BF16 R24, R180, gdesc[UR4].tnspB, R24, gsb0 ;  /* 0x41e00004b4187df0 */ /* 0x000fe20008001818 */
[----:B------:R-:W-:Y:S01]  /*1aa30*/  R2UR UR6, R8 ;  /* 0x00000000080672ca */ /* 0x000fe200000e0000 */
[----:B------:R-:W-:Y:S01]  /*1aa40*/  VIADD R8, R2, 0x100 ;  /* 0x0000010002087836 */ /* 0x000fe20000000000 */
[----:B------:R-:W-:Y:S01]  /*1aa50*/  R2UR UR7, R9 ;  /* 0x00000000090772ca */ /* 0x000fe200000e0000 */
[----:B------:R-:W-:Y:S01]  /*1aa60*/  IMAD.MOV.U32 R9, RZ, RZ, 0x40000040 ;  /* 0x40000040ff097424 */ /* 0x000fe200078e00ff */
[----:B------:R-:W-:Y:S01]  /*1aa70*/  SEL R185, R185, RZ, P0 ;  /* 0x000000ffb9b97207 */ /* 0x000fe20000000000 */
[----:B------:R-:W-:-:S02]  /*1aa80*/  WARPGROUP.DEPBAR.LE gsb0, 0x0 ;  /* 0x00008000000079c5 */ /* 0x000fc40000010000 */
[----:B------:R-:W-:-:S08]  /*1aa90*/  WARPGROUP.ARRIVE ;  /* 0x00000000000079c5 */ /* 0x000fd00000000000 */
        /* <DEDUP_REMOVED lines=35> */
[----:B------:R-:W-:Y:S02]  /*1acd0*/  R2UR UR6, R2 ;  /* 0x00000000020672ca */ /* 0x000fe400000e0000 */
[----:B------:R-:W-:Y:S01]  /*1ace0*/  R2UR UR7, R3 ;  /* 0x00000000030772ca */ /* 0x000fe200000e0000 */
[----:B------:R-:W0:Y:S04]  /*1acf0*/  SHFL.BFLY PT, R2, R7, 0x2, 0x1f ;  /* 0x0c401f0007027f89 */ /* 0x000e2800000e0000 */
[----:B------:R-:W1:Y:S01]  /*1ad00*/  SHFL.BFLY PT, R3, R6, 0x2, 0x1f ;  /* 0x0c401f0006037f89 */ /* 0x000e6200000e0000 */
[----:B0-----:R-:W-:Y:S01]  /*1ad10*/  FADD.FTZ R2, R2, R7 ;  /* 0x0000000702027221 */ /* 0x001fe20000010000 */
[----:B-1----:R-:W-:Y:S01]  /*1ad20*/  FADD.FTZ R8, R3, R6 ;  /* 0x0000000603087221 */ /* 0x002fe20000010000 */
[----:B------:R-:W-:-:S03]  /*1ad30*/  IMAD.MOV.U32 R6, RZ, RZ, RZ ;  /* 0x000000ffff067224 */ /* 0x000fc600078e00ff */
[----:B------:R-:W0:Y:S04]  /*1ad40*/  SHFL.BFLY PT, R3, R2, 0x1, 0x1f ;  /* 0x0c201f0002037f89 */ /* 0x000e2800000e0000 */
[----:B------:R-:W1:Y:S01]  /*1ad50*/  SHFL.BFLY PT, R9, R8, 0x1, 0x1f ;  /* 0x0c201f0008097f89 */ /* 0x000e6200000e0000 */
[----:B0-----:R-:W-:Y:S01]  /*1ad60*/  FADD.FTZ R13, R2, R3 ;  /* 0x00000003020d7221 */ /* 0x001fe20000010000 */
[----:B------:R-:W-:Y:S01]  /*1ad70*/  SEL R3, RZ, 0x1, P0 ;  /* 0x00000001ff037807 */ /* 0x000fe20000000000 */
[----:B------:R-:W-:Y:S02]  /*1ad80*/  IMAD.MOV.U32 R2, RZ, RZ, -0x800000 ;  /* 0xff800000ff027424 */ /* 0x000fe400078e00ff */
[----:B-1----:R-:W-:Y:S01]  /*1ad90*/  FADD.FTZ R14, R8, R9 ;  /* 0x00000009080e7221 */ /* 0x002fe20000010000 */
[----:B------:R-:W-:Y:S01]  /*1ada0*/  FSETP.NE.FTZ.AND P2, PT, R13, RZ, PT ;  /* 0x000000ff0d00720b */ /* 0x000fe20003f55000 */
[----:B------:R-:W-:Y:S01]  /*1adb0*/  IMAD.MOV.U32 R8, RZ, RZ, RZ ;  /* 0x000000ffff087224 */ /* 0x000fe200078e00ff */
[----:B------:R-:W-:Y:S01]  /*1adc0*/  LOP3.LUT R188, R188, R3, RZ, 0x3c, !PT ;  /* 0x00000003bcbc7212 */ /* 0x000fe200078e3cff */
[----:B------:R-:W-:Y:S01]  /*1add0*/  IMAD.MOV.U32 R3, RZ, RZ, -0x800000 ;  /* 0xff800000ff037424 */ /* 0x000fe200078e00ff */
[----:B------:R-:W-:-:S09]  /*1ade0*/  FSETP.NE.FTZ.AND P3, PT, R14, RZ, PT ;  /* 0x000000ff0e00720b */ /* 0x000fd20003f75000 */
[----:B------:R-:W0:Y:S01]  /*1adf0*/  @P2 MUFU.LG2 R9, R13 ;  /* 0x0000000d00092308 */ /* 0x000e220000000c00 */
[----:B------:R-:W-:-:S03]  /*1ae00*/  @P2 FMUL.FTZ R7, R0, 0.69314718246459960938 ;  /* 0x3f31721800072820 */ /* 0x000fc60000410000 */
[----:B------:R-:W-:-:S04]  /*1ae10*/  @P3 FMUL.FTZ R15, R0, 0.69314718246459960938 ;  /* 0x3f317218000f3820 */ /* 0x000fc80000410000 */
[----:B------:R-:W1:Y:S08]  /*1ae20*/  @P3 MUFU.LG2 R10, R14 ;  /* 0x0000000e000a3308 */ /* 0x000e700000000c00 */
[----:B------:R-:W2:Y:S01]  /*1ae30*/  @P3 MUFU.RCP R8, R14 ;  /* 0x0000000e00083308 */ /* 0x000ea20000001000 */
[----:B0-----:R-:W-:-:S04]  /*1ae40*/  @P2 FMUL.FTZ R0, R9, 0.69314718246459960938 ;  /* 0x3f31721809002820 */ /* 0x001fc80000410000 */
[----:B------:R-:W-:-:S03]  /*1ae50*/  @P2 FFMA.FTZ R3, R7, R4, R0 ;  /* 0x0000000407032223 */ /* 0x000fc60000010000 */
[----:B------:R-:W0:Y:S01]  /*1ae60*/  @P2 MUFU.RCP R6, R13 ;  /* 0x0000000d00062308 */ /* 0x000e220000001000 */
[----:B-1----:R-:W-:-:S04]  /*1ae70*/  @P3 FMUL.FTZ R10, R10, 0.69314718246459960938 ;  /* 0x3f3172180a0a3820 */ /* 0x002fc80000410000 */
[----:B------:R-:W-:Y:S01]  /*1ae80*/  @P3 FFMA.FTZ R2, R15, R5, R10 ;  /* 0x000000050f023223 */ /* 0x000fe2000001000a */
[----:B------:R-:W-:Y:S02]  /*1ae90*/  WARPGROUP.DEPBAR.LE gsb0, 0x0 ;  /* 0x00008000000079c5 */ /* 0x000fe40000010000 */
[----:B------:R-:W-:-:S06]  /*1aea0*/  WARPGROUP.ARRIVE ;  /* 0x00000000000079c5 */ /* 0x000fcc0000000000 */
[----:B------:R-:W-:Y:S03]  /*1aeb0*/  HGMMA.64x128x16.F32.BF16 R24, R152, gdesc[UR4].tnspB, R24, gsb0 ;  /* 0x41e0000498187df0 */ /* 0x000fe60008001818 */
[----:B------:R-:W-:Y:S02]  /*1aec0*/  WARPGROUP.DEPBAR.LE gsb0, 0x0 ;  /* 0x00008000000079c5 */ /* 0x000fe40000010000 */
[-C--:B--2---:R-:W-:Y:S01]  /*1aed0*/  FMUL.FTZ R95, R26, R8.reuse ;  /* 0x000000081a5f7220 */ /* 0x084fe20000410000 */
[----:B------:R-:W-:Y:S01]  /*1aee0*/  FMUL.FTZ R93, R30, R8 ;  /* 0x000000081e5d7220 */ /* 0x000fe20000410000 */
[----:B------:R1:W-:Y:S01]  /*1aef0*/  @!P1 SYNCS.ARRIVE.TRANS64.RED.A1T0 RZ, [R11+URZ], RZ ;  /* 0x000000ff0bff99a7 */ /* 0x0003e2000810043f */
[-C--:B0-----:R-:W-:Y:S01]  /*1af00*/  FMUL.FTZ R10, R28, R6.reuse ;  /* 0x000000061c0a7220 */ /* 0x081fe20000410000 */
[----:B------:R-:W-:Y:S01]  /*1af10*/  FMUL.FTZ R0, R32, R6 ;  /* 0x0000000620007220 */ /* 0x000fe20000410000 */
[-C--:B------:R-:W-:Y:S01]  /*1af20*/  FMUL.FTZ R26, R31, R8.reuse ;  /* 0x000000081f1a7220 */ /* 0x080fe20000410000 */
[----:B------:R-:W-:Y:S01]  /*1af30*/  FMUL.FTZ R30, R35, R8 ;  /* 0x00000008231e7220 */ /* 0x000fe20000410000 */
[-C--:B------:R-:W-:Y:S01]  /*1af40*/  FMUL.FTZ R24, R24, R6.reuse ;  /* 0x0000000618187220 */ /* 0x080fe20000410000 */
        /* <DEDUP_REMOVED lines=58> */
.L_x_2316:
        /* <DEDUP_REMOVED lines=15> */
[----:B------:R-:W-:Y:S02]  /*1b3e0*/  MOV R20, R18 ;  /* 0x0000001200147202 */ /* 0x000fe40000000f00 */
        /* <DEDUP_REMOVED lines=32> */
[----:B------:R-:W-:Y:S02]  /*1b5f0*/  LOP3.LUT R24, R101, 0x380, RZ, 0xc0, !PT ;  /* 0x0000038065187812 */ /* 0x000fe400078ec0ff */
[----:B------:R-:W-:Y:S02]  /*1b600*/  SHF.R.U64 R34, R34, 0x3, RZ ;  /* 0x0000000322227819 */ /* 0x000fe400000012ff */
[----:B------:R-:W-:Y:S02]  /*1b610*/  LOP3.LUT R4, R4, R71, RZ, 0x3c, !PT ;  /* 0x0000004704047212 */ /* 0x000fe400078e3cff */
[----:B------:R-:W-:-:S02]  /*1b620*/  LOP3.LUT R6, R6, R79, RZ, 0x3c, !PT ;  /* 0x0000004f06067212 */ /* 0x000fc400078e3cff */
[----:B------:R-:W-:Y:S02]  /*1b630*/  F2FP.BF16.F32.PACK_AB R11, R26, R93 ;  /* 0x0000005d1a0b723e */ /* 0x000fe400000010ff */
[----:B------:R-:W-:Y:S02]  /*1b640*/  SHF.R.U64 R12, R12, 0x3, RZ ;  /* 0x000000030c0c7819 */ /* 0x000fe400000012ff */
[----:B------:R-:W-:Y:S01]  /*1b650*/  SHF.R.U64 R14, R14, 0x3, RZ ;  /* 0x000000030e0e7819 */ /* 0x000fe200000012ff */
[----:B------:R2:W-:Y:S01]  /*1b660*/  STSM.16.M88.4 [R90], R8 ;  /* 0x000000085a007844 */ /* 0x0005e20000000200 */
[----:B------:R-:W-:Y:S02]  /*1b670*/  LOP3.LUT R26, R28, R103, RZ, 0x3c, !PT ;  /* 0x000000671c1a7212 */ /* 0x000fe400078e3cff */
[----:B------:R-:W-:Y:S02]  /*1b680*/  SHF.R.U64 R24, R24, 0x3, RZ ;  /* 0x0000000318187819 */ /* 0x000fe400000012ff */
[----:B------:R-:W-:-:S02]  /*1b690*/  LOP3.LUT R28, R34, R105, RZ, 0x3c, !PT ;  /* 0x00000069221c7212 */ /* 0x000fc400078e3cff */
[----:B------:R-:W-:Y:S02]  /*1b6a0*/  MOV R89, R4 ;  /* 0x0000000400597202 */ /* 0x000fe40000000f00 */
[----:B------:R-:W-:Y:S02]  /*1b6b0*/  MOV R34, R6 ;  /* 0x0000000600227202 */ /* 0x000fe40000000f00 */
[----:B------:R-:W-:Y:S02]  /*1b6c0*/  F2FP.BF16.F32.PACK_AB R4, R33, R0 ;  /* 0x000000002104723e */ /* 0x000fe400000010ff */
[----:B------:R-:W-:Y:S02]  /*1b6d0*/  F2FP.BF16.F32.PACK_AB R5, R30, R91 ;  /* 0x0000005b1e05723e */ /* 0x000fe400000010ff */
[----:B------:R-:W-:Y:S02]  /*1b6e0*/  F2FP.BF16.F32.PACK_AB R6, R37, R36 ;  /* 0x000000242506723e */ /* 0x000fe400000010ff */
[----:B------:R-:W-:-:S02]  /*1b6f0*/  F2FP.BF16.F32.PACK_AB R7, R39, R38 ;  /* 0x000000262707723e */ /* 0x000fc400000010ff */
[----:B------:R-:W-:Y:S02]  /*1b700*/  LOP3.LUT R12, R12, R97, RZ, 0x3c, !PT ;  /* 0x000000610c0c7212 */ /* 0x000fe400078e3cff */
[----:B------:R-:W-:Y:S01]  /*1b710*/  LOP3.LUT R14, R14, R99, RZ, 0x3c, !PT ;  /* 0x000000630e0e7212 */ /* 0x000fe200078e3cff */
[----:B------:R-:W-:Y:S01]  /*1b720*/  STSM.16.M88.4 [R89], R4 ;  /* 0x0000000459007844 */ /* 0x000fe20000000200 */
[----:B--2---:R-:W-:Y:S02]  /*1b730*/  F2FP.BF16.F32.PACK_AB R8, R41, R40 ;  /* 0x000000282908723e */ /* 0x004fe400000010ff */
[----:B------:R-:W-:Y:S02]  /*1b740*/  F2FP.BF16.F32.PACK_AB R9, R43, R42 ;  /* 0x0000002a2b09723e */ /* 0x000fe400000010ff */
[----:B------:R-:W-:Y:S02]  /*1b750*/  F2FP.BF16.F32.PACK_AB R10, R45, R44 ;  /* 0x0000002c2d0a723e */ /* 0x000fe400000010ff */
[----:B------:R-:W-:-:S02]  /*1b760*/  F2FP.BF16.F32.PACK_AB R11, R47, R46 ;  /* 0x0000002e2f0b723e */ /* 0x000fc400000010ff */
[----:B------:R-:W-:Y:S02]  /*1b770*/  LOP3.LUT R24, R24, R101, RZ, 0x3c, !PT ;  /* 0x0000006518187212 */ /* 0x000fe400078e3cff */
[----:B------:R-:W-:Y:S01]  /*1b780*/  MOV R88, R12 ;  /* 0x0000000c00587202 */ /* 0x000fe20000000f00 */
[----:B------:R2:W-:Y:S01]  /*1b790*/  STSM.16.M88.4 [R34], R8 ;  /* 0x0000000822007844 */ /* 0x0005e20000000200 */
[----:B------:R-:W-:Y:S02]  /*1b7a0*/  MOV R79, R14 ;  /* 0x0000000e004f7202 */ /* 0x000fe40000000f00 */
[----:B------:R-:W-:Y:S02]  /*1b7b0*/  MOV R72, R24 ;  /* 0x0000001800487202 */ /* 0x000fe40000000f00 */
[----:B------:R-:W-:Y:S02]  /*1b7c0*/  MOV R71, R26 ;  /* 0x0000001a00477202 */ /* 0x000fe40000000f00 */
[----:B------:R-:W-:Y:S01]  /*1b7d0*/  F2FP.BF16.F32.PACK_AB R12, R49, R48 ;  /* 0x00000030310c723e */ /* 0x000fe200000010ff */
[----:B------:R-:W-:Y:S01]  /*1b7e0*/  IMAD.MOV.U32 R49, RZ, RZ, RZ ;  /* 0x000000ffff317224 */ /* 0x000fe200078e00ff */
        /* <DEDUP_REMOVED lines=10> */
[----:B------:R-:W-:Y:S01]  /*1b890*/  STSM.16.M88.4 [R79], R24 ;  /* 0x000000184f007844 */ /* 0x000fe20000000200 */
[----:B--2---:R-:W-:Y:S02]  /*1b8a0*/  IADD3 R10, P1, R205, UR4, RZ ;  /* 0x00000004cd0a7c10 */ /* 0x004fe4000ff3e0ff */
[----:B------:R-:W-:Y:S02]  /*1b8b0*/  F2FP.BF16.F32.PACK_AB R28, R65, R64 ;  /* 0x00000040411c723e */ /* 0x000fe400000010ff */
[----:B------:R-:W-:Y:S02]  /*1b8c0*/  F2FP.BF16.F32.PACK_AB R29, R67, R66 ;  /* 0x00000042431d723e */ /* 0x000fe400000010ff */
        /* <DEDUP_REMOVED lines=23> */
[----:B--2---:R-:W-:Y:S01]  /*1ba40*/  IMAD.WIDE R4, R13, 0x2, R20 ;  /* 0x000000020d047825 */ /* 0x004fe200078e0214 */
[----:B------:R-:W-:Y:S06]  /*1ba50*/  @P1 BRA `(.L_x_2424) ;  /* 0x0000000000101947 */ /* 0x000fec0003800000 */
[----:B------:R-:W-:Y:S05]  /*1ba60*/  @!P0 BRA `(.L_x_2424) ;  /* 0x00000000000c8947 */ /* 0x000fea0003800000 */
[----:B------:R-:W2:Y:S04]  /*1ba70*/  LDG.E R7, desc[UR56][R10.64] ;  /* 0x000000380a077981 */ /* 0x000ea8000c1e1900 */
[----:B-----5:R-:W2:Y:S02]  /*1ba80*/  LDG.E R0, desc[UR56][R10.64+0x4] ;  /* 0x000004380a007981 */ /* 0x020ea4000c1e1900 */
[----:B--2---:R-:W-:-:S07]  /*1ba90*/  IMAD.IADD R0, R0, 0x1, -R7 ;  /* 0x0000000100007824 */ /* 0x004fce00078e0a07 */
.L_x_2424:
[----:B------:R-:W-:Y:S01]  /*1baa0*/  SHF.R.S32.HI R48, RZ, 0x1f, R204 ;  /* 0x0000001fff307819 */ /* 0x000fe200000114cc */
[----:B------:R-:W-:Y:S01]  /*1bab0*/  ULDC.64 UR4, c[0x0][0xb70] ;  /* 0x0002dc0000047ab9 */ /* 0x000fe20000000a00 */
[----:B----4-:R-:W-:Y:S01]  /*1bac0*/  IADD3 R9, P1, R4, 0x1000, RZ ;  /* 0x0000100004097810 */ /* 0x010fe20007f3e0ff */
[--C-:B-----5:R-:W-:Y:S01]  /*1bad0*/  IMAD.MOV.U32 R20, RZ, RZ, R49.reuse ;  /* 0x000000ffff147224 */ /* 0x120fe200078e0031 */
[----:B------:R-:W-:Y:S01]  /*1bae0*/  SHF.R.S32.HI R21, RZ, 0x1f, R49 ;  /* 0x0000001fff157819 */ /* 0x000fe20000011431 */
[----:B------:R-:W-:Y:S01]  /*1baf0*/  IMAD R7, R48, UR4, RZ ;  /* 0x0000000430077c24 */ /* 0x000fe2000f8e02ff */
[----:B------:R-:W-:Y:S02]  /*1bb00*/  LOP3.LUT R8, R9, 0x380, RZ, 0xc0, !PT ;  /* 0x0000038009087812 */ /* 0x000fe400078ec0ff */
[----:B------:R-:W-:Y:S01]  /*1bb10*/  SEL R213, R213, RZ, !P0 ;  /* 0x000000ffd5d57207 */ /* 0x000fe20004000000 */
[----:B------:R-:W-:Y:S01]  /*1bb20*/  IMAD R11, R204, UR5, R7 ;  /* 0x00000005cc0b7c24 */ /* 0x000fe2000f8e0207 */
[----:B------:R-:W-:Y:S01]  /*1bb30*/  SHF.R.U64 R8, R8, 0x3, RZ ;  /* 0x0000000308087819 */ /* 0x000fe200000012ff */
[----:B------:R-:W-:Y:S01]  /*1bb40*/  IMAD.WIDE.U32 R6, R204, UR4, R20 ;  /* 0x00000004cc067c25 */ /* 0x000fe2000f8e0014 */
[----:B------:R-:W-:Y:S01]  /*1bb50*/  SEL R207, R207, RZ, !P0 ;  /* 0x000000ffcfcf7207 */ /* 0x000fe20004000000 */
[----:B------:R-:W-:Y:S01]  /*1bb60*/  ULDC.64 UR4, c[0x0][0xb78] ;  /* 0x0002de0000047ab9 */ /* 0x000fe20000000a00 */
[----:B------:R-:W-:Y:S01]  /*1bb70*/  LOP3.LUT R8, R8, R9, RZ, 0x3c, !PT ;  /* 0x0000000908087212 */ /* 0x000fe200078e3cff */
[----:B------:R-:W-:Y:S01]  /*1bb80*/  IMAD.IADD R7, R7, 0x1, R11 ;  /* 0x0000000107077824 */ /* 0x000fe200078e020b */
[C---:B------:R-:W-:Y:S01]  /*1bb90*/  IADD3 R13, P2, R4.reuse, 0x2000, RZ ;  /* 0x00002000040d7810 */ /* 0x040fe20007f5e0ff */
[----:B------:R-:W-:Y:S01]  /*1bba0*/  IMAD R9, R213, UR4, RZ ;  /* 0x00000004d5097c24 */ /* 0x000fe2000f8e02ff */
[C---:B------:R-:W-:Y:S01]  /*1bbb0*/  IADD3 R25, P6, R4.reuse, 0x3000, RZ ;  /* 0x0000300004197810 */ /* 0x040fe20007fde0ff */
[----:B------:R-:W-:Y:S01]  /*1bbc0*/  IMAD R11, R211, 0x80, R203 ;  /* 0x00000080d30b7824 */ /* 0x000fe200078e02cb */
[----:B------:R-:W-:Y:S01]  /*1bbd0*/  LOP3.LUT R12, R13, 0x380, RZ, 0xc0, !PT ;  /* 0x000003800d0c7812 */ /* 0x000fe200078ec0ff */
[----:B------:R-:W-:Y:S01]  /*1bbe0*/  IMAD.WIDE.U32 R6, R207, UR4, R6 ;  /* 0x00000004cf067c25 */ /* 0x000fe2000f8e0006 */
[----:B------:R-:W-:-:S02]  /*1bbf0*/  IADD3 R29, P5, R4, 0x4000, RZ ;  /* 0x00004000041d7810 */ /* 0x000fc40007fbe0ff */
[----:B------:R-:W-:Y:S01]  /*1bc00*/  SHF.R.U64 R12, R12, 0x3, RZ ;  /* 0x000000030c0c7819 */ /* 0x000fe200000012ff */
[----:B------:R-:W-:Y:S01]  /*1bc10*/  IMAD R10, R207, UR5, R9 ;  /* 0x00000005cf0a7c24 */ /* 0x000fe2000f8e0209 */
[----:B------:R-:W-:Y:S01]  /*1bc20*/  SHF.R.S32.HI R9, RZ, 0x1f, R11 ;  /* 0x0000001fff097819 */ /* 0x000fe2000001140b */
[----:B------:R-:W-:Y:S01]  /*1bc30*/  ULDC.64 UR4, c[0x0][0xb40] ;  /* 0x0002d00000047ab9 */ /* 0x000fe20000000a00 */
[----:B------:R-:W-:Y:S02]  /*1bc40*/  IADD3 R6, P0, R11, R6, RZ ;  /* 0x000000060b067210 */ /* 0x000fe40007f1e0ff */
        /* <DEDUP_REMOVED lines=11> */
[----:B------:R-:W-:Y:S02]  /*1bd00*/  ISETP.GE.OR P1, PT, R11, R0, P0 ;  /* 0x000000000b00720c */ /* 0x000fe40000726670 */
[----:B------:R-:W-:-:S02]  /*1bd10*/  LOP3.LUT R6, R4, 0x380, RZ, 0xc0, !PT ;  /* 0x0000038004067812 */ /* 0x000fc400078ec0ff */
        /* <DEDUP_REMOVED lines=36> */
[----:B------:R-:W-:Y:S01]  /*1bf60*/  IMAD R20, R21, UR4, RZ ;  /* 0x0000000415147c24 */ /* 0x000fe2000f8e02ff */
        /* <DEDUP_REMOVED lines=50> */
.L_x_2426:
[----:B------:R-:W-:Y:S05]  /*1c290*/  BSYNC B1 ;  /* 0x0000000000017941 */ /* 0x000fea0003800000 */
.L_x_2425:
[----:B------:R-:W-:Y:S04]  /*1c2a0*/  BSSY B1, `(.L_x_2427) ;  /* 0x0000014000017945 */ /* 0x000fe80003800000 */
[----:B------:R-:W-:Y:S05]  /*1c2b0*/  @P4 BRA `(.L_x_2428) ;  /* 0x0000000000484947 */ /* 0x000fea0003800000 */
[----:B--2--5:R-:W-:Y:S01]  /*1c2c0*/  IADD3 R5, P2, R20, 0x20, RZ ;  /* 0x0000002014057810 */ /* 0x024fe20007f5e0ff */
        /* <DEDUP_REMOVED lines=17> */
.L_x_2428:
[----:B------:R-:W-:Y:S05]  /*1c3e0*/  BSYNC B1 ;  /* 0x0000000000017941 */ /* 0x000fea0003800000 */
.L_x_2427:
[----:B------:R-:W-:Y:S04]  /*1c3f0*/  BSSY B1, `(.L_x_2429) ;  /* 0x0000014000017945 */ /* 0x000fe80003800000 */
[----:B------:R-:W-:Y:S05]  /*1c400*/  @P0 BRA `(.L_x_2430) ;  /* 0x0000000000480947 */ /* 0x000fea0003800000 */
[----:B--23-5:R-:W-:Y:S01]  /*1c410*/  IADD3 R5, P0, R20, 0x40, RZ ;  /* 0x0000004014057810 */ /* 0x02cfe20007f1e0ff */
        /* <DEDUP_REMOVED lines=17> */
.L_x_2430:
[----:B------:R-:W-:Y:S05]  /*1c530*/  BSYNC B1 ;  /* 0x0000000000017941 */ /* 0x000fea0003800000 */
.L_x_2429:
[----:B------:R-:W-:Y:S05]  /*1c540*/  @P1 BRA `(.L_x_2431) ;  /* 0x0000000800cc1947 */ /* 0x000fea0003800000 */
[----:B--2345:R-:W-:Y:S01]  /*1c550*/  IADD3 R5, P0, R20, 0x60, RZ ;  /* 0x0000006014057810 */ /* 0x03cfe20007f1e0ff */
        /* <DEDUP_REMOVED lines=19> */
.L_x_2423:
        /* <DEDUP_REMOVED lines=15> */
[----:B------:R-:W-:Y:S01]  /*1c780*/  ISETP.GT.AND P2, PT, R226, 0x7f, PT ;  /* 0x0000007fe200780c */ /* 0x000fe20003f44270 */
[----:B------:R-:W-:-:S12]  /*1c790*/  @P1 BRA `(.L_x_2432) ;  /* 0x0000000000101947 */ /* 0x000fd80003800000 */
[----:B------:R-:W-:Y:S05]  /*1c7a0*/  @!P0 BRA `(.L_x_2432) ;  /* 0x00000000000c8947 */ /* 0x000fea0003800000 */
[----:B--2---:R-:W2:Y:S04]  /*1c7b0*/  LDG.E R5, desc[UR56][R2.64] ;  /* 0x0000003802057981 */ /* 0x004ea8000c1e1900 */
[----:B-----5:R-:W2:Y:S02]  /*1c7c0*/  LDG.E R0, desc[UR56][R2.64+0x4] ;  /* 0x0000043802007981 */ /* 0x020ea4000c1e1900 */
[----:B--2---:R-:W-:-:S07]  /*1c7d0*/  IMAD.IADD R0, R0, 0x1, -R5 ;  /* 0x0000000100007824 */ /* 0x004fce00078e0a05 */
.L_x_2432:
        /* <DEDUP_REMOVED lines=12> */
[C---:B------:R-:W-:Y:S01]  /*1c8a0*/  IADD3 R2, P0, R3.reuse, R7, RZ ;  /* 0x0000000703027210 */ /* 0x040fe20007f1e0ff */
        /* <DEDUP_REMOVED lines=16> */
.L_x_2434:
[----:B------:R-:W-:Y:S05]  /*1c9b0*/  BSYNC B1 ;  /* 0x0000000000017941 */ /* 0x000fea0003800000 */
.L_x_2433:
        /* <DEDUP_REMOVED lines=46> */
.L_x_2436:
[----:B------:R-:W-:Y:S05]  /*1cca0*/  BSYNC B1 ;  /* 0x0000000000017941 */ /* 0x000fea0003800000 */
.L_x_2435:
[----:B------:R-:W-:Y:S04]  /*1ccb0*/  BSSY B1, `(.L_x_2437) ;  /* 0x0000014000017945 */ /* 0x000fe80003800000 */
[----:B------:R-:W-:Y:S05]  /*1ccc0*/  @P3 BRA `(.L_x_2438) ;  /* 0x0000000000483947 */ /* 0x000fea0003800000 */
[----:B--2---:R-:W-:Y:S01]  /*1ccd0*/  IADD3 R9, P2, R6, 0x20, RZ ;  /* 0x0000002006097810 */ /* 0x004fe20007f5e0ff */
        /* <DEDUP_REMOVED lines=17> */
.L_x_2438:
[----:B------:R-:W-:Y:S05]  /*1cdf0*/  BSYNC B1 ;  /* 0x0000000000017941 */ /* 0x000fea0003800000 */
.L_x_2437:
[----:B------:R-:W-:Y:S04]  /*1ce00*/  BSSY B1, `(.L_x_2439) ;  /* 0x0000014000017945 */ /* 0x000fe80003800000 */
[----:B------:R-:W-:Y:S05]  /*1ce10*/  @P1 BRA `(.L_x_2440) ;  /* 0x0000000000481947 */ /* 0x000fea0003800000 */
[----:B--23--:R-:W-:Y:S01]  /*1ce20*/  IADD3 R9, P1, R6, 0x40, RZ ;  /* 0x0000004006097810 */ /* 0x00cfe20007f3e0ff */
        /* <DEDUP_REMOVED lines=17> */
.L_x_2440:
[----:B------:R-:W-:Y:S05]  /*1cf40*/  BSYNC B1 ;  /* 0x0000000000017941 */ /* 0x000fea0003800000 */
.L_x_2439:
        /* <DEDUP_REMOVED lines=19> */
.L_x_2431:
[----:B------:R-:W-:Y:S05]  /*1d080*/  BSYNC B0 ;  /* 0x0000000000007941 */ /* 0x000fea0003800000 */
.L_x_2422:
[----:B------:R-:W-:Y:S02]  /*1d090*/  ULDC UR4, c[0x0][0xc14] ;  /* 0x0003050000047ab9 */ /* 0x000fe40000000800 */
[----:B-1----:R-:W-:-:S13]  /*1d0a0*/  ISETP.GE.AND P0, PT, R195, UR4, PT ;  /* 0x00000004c3007c0c */ /* 0x002fda000bf06270 */
[----:B------:R-:W-:Y:S05]  /*1d0b0*/  @!P0 BRA `(.L_x_2441) ;  /* 0xfffffe40004c8947 */ /* 0x000fea000383ffff */
[----:B------:R-:W-:Y:S05]  /*1d0c0*/  BRA `(.L_x_2205) ;  /* 0x0000006000b07947 */ /* 0x000fea0003800000 */
.L_x_2203:
        /* <DEDUP_REMOVED lines=21> */
[----:B------:R-:W-:Y:S02]  /*1d220*/  ISETP.GE.U32.AND P0, PT, R7, 0x2, PT ;  /* 0x000000020700780c */ /* 0x000fe40003f06070 */
        /* <DEDUP_REMOVED lines=39> */
.L_x_2446:
        /* <DEDUP_REMOVED lines=16> */
.L_x_2445:
[----:B------:R-:W-:Y:S05]  /*1d5a0*/  BSYNC B0 ;  /* 0x0000000000007941 */ /* 0x000fea0003800000 */
.L_x_2444:
        /* <DEDUP_REMOVED lines=25> */
.L_x_2442:
        /* <DEDUP_REMOVED lines=20> */
.L_x_2447:
        /* <DEDUP_REMOVED lines=56> */
.L_x_2443:
[----:B------:R-:W-:Y:S02]  /*1dc00*/  IMAD.MOV.U32 R17, RZ, RZ, RZ ;  /* 0x000000ffff117224 */ /* 0x000fe400078e00ff */
[----:B------:R-:W-:Y:S02]  /*1dc10*/  IMAD.U32 R16, RZ, RZ, UR6 ;  /* 0x00000006ff107e24 */ /* 0x000fe4000f8e00ff */
[----:B------:R-:W-:-:S07]  /*1dc20*/  IMAD.MOV.U32 R18, RZ, RZ, RZ ;  /* 0x000000ffff127224 */ /* 0x000fce00078e00ff */
.L_x_2448:
        /* <DEDUP_REMOVED lines=20> */
[----:B-1----:R-:W-:Y:S01]  /*1dd70*/  IMAD.MOV.U32 R0, RZ, RZ, 0x1 ;  /* 0x00000001ff007424 */ /* 0x002fe200078e00ff */
[----:B------:R-:W-:Y:S01]  /*1dd80*/  LOP3.LUT R2, R2, 0xffffffbf, RZ, 0xc0, !PT ;  /* 0xffffffbf02027812 */ /* 0x000fe200078ec0ff */
[----:B------:R1:W-:Y:S01]  /*1dd90*/  STL [R1+0x4], RZ ;  /* 0x000004ff01007387 */ /* 0x0003e20000100800 */
[----:B------:R-:W-:Y:S01]  /*1dda0*/  ULDC.64 UR36, c[0x0][0x198] ;  /* 0x0000660000247ab9 */ /* 0x000fe20000000a00 */
[----:B------:R-:W-:Y:S01]  /*1ddb0*/  ULDC UR39, c[0x0][0xc] ;  /* 0x0000030000277ab9 */ /* 0x000fe20000000800 */
[----:B------:R-:W-:Y:S01]  /*1ddc0*/  LOP3.LUT R2, R2, 0xfffffffd, RZ, 0xc0, !PT ;  /* 0xfffffffd02027812 */ /* 0x000fe200078ec0ff */
[----:B------:R1:W-:Y:S04]  /*1ddd0*/  STL [R1+0x14], R0 ;  /* 0x0000140001007387 */ /* 0x0003e80000100800 */
[----:B------:R1:W-:Y:S04]  /*1dde0*/  STL [R1+0x30], RZ ;  /* 0x000030ff01007387 */ /* 0x0003e80000100800 */
[----:B------:R1:W-:Y:S04]  /*1ddf0*/  STL [R1], RZ ;  /* 0x000000ff01007387 */ /* 0x0003e80000100800 */
[----:B------:R1:W-:Y:S01]  /*1de00*/  STL [R1+0xc], R0 ;  /* 0x00000c0001007387 */ /* 0x0003e20000100800 */
[----:B--2---:R-:W-:-:S02]  /*1de10*/  R2UR UR4, R4 ;  /* 0x00000000040472ca */ /* 0x004fc400000e0000 */
[----:B------:R-:W2:Y:S11]  /*1de20*/  S2R R4, SR_TID.X ;  /* 0x0000000000047919 */ /* 0x000eb60000002100 */
[----:B------:R-:W-:Y:S01]  /*1de30*/  ULOP3.LUT UR38, UR4, 0x2, URZ, 0xfc, !UPT ;  /* 0x0000000204267892 */ /* 0x000fe2000f8efc3f */
[----:B--2---:R-:W-:-:S04]  /*1de40*/  LOP3.LUT R4, R4, 0x7f, RZ, 0xc0, !PT ;  /* 0x0000007f04047812 */ /* 0x004fc800078ec0ff */
[C---:B------:R-:W-:Y:S02]  /*1de50*/  ISETP.NE.AND P2, PT, R4.reuse, RZ, PT ;  /* 0x000000ff0400720c */ /* 0x040fe40003f45270 */
[----:B------:R-:W-:-:S11]  /*1de60*/  ISETP.NE.OR P0, PT, R4, RZ, !P1 ;  /* 0x000000ff0400720c */ /* 0x000fd60004f05670 */
[----:B------:R-:W-:-:S04]  /*1de70*/  @P2 LOP3.LUT R2, R2, 0x2, RZ, 0xfc, !PT ;  /* 0x0000000202022812 */ /* 0x000fc800078efcff */
[----:B------:R-:W-:-:S05]  /*1de80*/  @P0 LOP3.LUT R2, R2, 0x40, RZ, 0xfc, !PT ;  /* 0x0000004002020812 */ /* 0x000fca00078efcff */
[----:B------:R1:W-:Y:S02]  /*1de90*/  STL [R1+0x10], R2 ;  /* 0x0000100201007387 */ /* 0x0003e40000100800 */
.L_x_2539:
[----:B-12---:R-:W1:Y:S02]  /*1dea0*/  LDC.64 R2, c[0x0][0xc60] ;  /* 0x00031800ff027b82 */ /* 0x006e640000000a00 */
[----:B-1----:R-:W-:-:S05]  /*1deb0*/  IMAD.WIDE R2, R19, 0x4, R2 ;  /* 0x0000000413027825 */ /* 0x002fca00078e0202 */
[----:B0-----:R-:W2:Y:S01]  /*1dec0*/  LDG.E R11, desc[UR56][R2.64] ;  /* 0x00000038020b7981 */ /* 0x001ea2000c1e1900 */
[----:B------:R-:W-:Y:S05]  /*1ded0*/  YIELD ;  /* 0x0000000000007946 */ /* 0x000fea0003800000 */
[----:B------:R-:W-:Y:S01]  /*1dee0*/  ULDC.64 UR4, c[0x0][0xa28] ;  /* 0x00028a0000047ab9 */ /* 0x000fe20000000a00 */
[----:B------:R-:W-:Y:S02]  /*1def0*/  CS2R R8, SRZ ;  /* 0x0000000000087805 */ /* 0x000fe4000001ff00 */
[----:B------:R-:W-:Y:S01]  /*1df00*/  ISETP.NE.U32.AND P0, PT, RZ, UR4, PT ;  /* 0x00000004ff007c0c */ /* 0x000fe2000bf05070 */
[----:B------:R-:W-:Y:S01]  /*1df10*/  ULDC.64 UR8, c[0x0][0xa08] ;  /* 0x0002820000087ab9 */ /* 0x000fe20000000a00 */
[----:B------:R-:W-:-:S02]  /*1df20*/  ULDC.64 UR10, c[0x0][0xa10] ;  /* 0x00028400000a7ab9 */ /* 0x000fc40000000a00 */
[----:B------:R-:W-:Y:S02]  /*1df30*/  ISETP.NE.AND.EX P0, PT, RZ, UR5, PT, P0 ;  /* 0x00000005ff007c0c */ /* 0x000fe4000bf05300 */
[----:B--2---:R-:W-:Y:S01]  /*1df40*/  SHF.R.S32.HI R0, RZ, 0x1f, R11 ;  /* 0x0000001fff007819 */ /* 0x004fe2000001140b */
[----:B------:R-:W-:-:S10]  /*1df50*/  IMAD.SHL.U32 R15, R11, 0x4, RZ ;  /* 0x000000040b0f7824 */ /* 0x000fd400078e00ff */
[C---:B------:R-:W-:Y:S01]  /*1df60*/  @P0 LEA R2, P1, R11.reuse, UR4, 0x2 ;  /* 0x000000040b020c11 */ /* 0x040fe2000f8210ff */
[----:B------:R-:W-:Y:S03]  /*1df70*/  STL [R1+0x20], R11 ;  /* 0x0000200b01007387 */ /* 0x000fe60000100800 */
[----:B------:R-:W-:Y:S01]  /*1df80*/  @P0 LEA.HI.X R3, R11, UR5, R0, 0x2, P1 ;  /* 0x000000050b030c11 */ /* 0x000fe200088f1400 */
[----:B------:R-:W-:-:S04]  /*1df90*/  ULDC.64 UR4, c[0x0][0xa18] ;  /* 0x0002860000047ab9 */ /* 0x000fc80000000a00 */
[----:B------:R0:W5:Y:S01]  /*1dfa0*/  @P0 LDG.E R8, desc[UR56][R2.64] ;  /* 0x0000003802080981 */ /* 0x000162000c1e1900 */
[----:B------:R-:W-:Y:S02]  /*1dfb0*/  ISETP.NE.U32.AND P0, PT, RZ, UR4, PT ;  /* 0x00000004ff007c0c */ /* 0x000fe4000bf05070 */
[----:B------:R-:W-:Y:S01]  /*1dfc0*/  SHF.L.U64.HI R14, R11, 0x2, R0 ;  /* 0x000000020b0e7819 */ /* 0x000fe20000010200 */
[----:B------:R-:W-:Y:S01]  /*1dfd0*/  STL [R1+0x28], R15 ;  /* 0x0000280f01007387 */ /* 0x000fe20000100800 */
[----:B------:R-:W-:Y:S01]  /*1dfe0*/  ISETP.NE.AND.EX P0, PT, RZ, UR5, PT, P0 ;  /* 0x00000005ff007c0c */ /* 0x000fe2000bf05300 */
[----:B------:R-:W-:Y:S02]  /*1dff0*/  ULDC UR6, c[0x0][0x338] ;  /* 0x0000ce0000067ab9 */ /* 0x000fe40000000800 */
[----:B------:R-:W-:Y:S10]  /*1e000*/  STL [R1+0x2c], R14 ;  /* 0x00002c0e01007387 */ /* 0x000ff40000100800 */
[----:B------:R-:W-:-:S04]  /*1e010*/  @P0 IADD3 R12, P1, R15, UR4, RZ ;  /* 0x000000040f0c0c10 */ /* 0x000fc8000ff3e0ff */
[C---:B------:R-:W-:Y:S01]  /*1e020*/  @P0 IADD3.X R13, R14.reuse, UR5, RZ, P1, !PT ;  /* 0x000000050e0d0c10 */ /* 0x040fe20008ffe4ff */
[----:B------:R-:W-:Y:S02]  /*1e030*/  ULDC.64 UR4, c[0x0][0xa00] ;  /* 0x0002800000047ab9 */ /* 0x000fe40000000a00 */
[----:B------:R-:W-:Y:S02]  /*1e040*/  ISETP.NE.U32.AND P2, PT, RZ, UR4, PT ;  /* 0x00000004ff007c0c */ /* 0x000fe4000bf45070 */
[C---:B0-----:R-:W-:Y:S02]  /*1e050*/  IADD3 R2, P1, R15.reuse, UR4, RZ ;  /* 0x000000040f027c10 */ /* 0x041fe4000ff3e0ff */
[----:B------:R-:W-:Y:S02]  /*1e060*/  ISETP.NE.AND.EX P2, PT, RZ, UR5, PT, P2 ;  /* 0x00000005ff007c0c */ /* 0x000fe4000bf45320 */
[----:B------:R-:W-:Y:S01]  /*1e070*/  IADD3.X R3, R14, UR5, RZ, P1, !PT ;  /* 0x000000050e037c10 */ /* 0x000fe20008ffe4ff */
[----:B------:R-:W-:Y:S01]  /*1e080*/  ULDC UR4, c[0x0][0x288] ;  /* 0x0000a20000047ab9 */ /* 0x000fe20000000800 */
[----:B------:R-:W-:Y:S01]  /*1e090*/  IADD3 R6, P1, R15, UR8, RZ ;  /* 0x000000080f067c10 */ /* 0x000fe2000ff3e0ff */
[----:B------:R-:W-:Y:S01]  /*1e0a0*/  IMAD.U32 R10, RZ, RZ, UR4 ;  /* 0x00000004ff0a7e24 */ /* 0x000fe2000f8e00ff */
[----:B------:R-:W-:-:S02]  /*1e0b0*/  ULDC.64 UR4, c[0x0][0x3f8] ;  /* 0x0000fe0000047ab9 */ /* 0x000fc40000000a00 */
[----:B------:R-:W-:-:S03]  /*1e0c0*/  IADD3.X R7, R14, UR9, RZ, P1, !PT ;  /* 0x000000090e077c10 */ /* 0x000fc60008ffe4ff */
[----:B------:R0:W5:Y:S04]  /*1e0d0*/  @P0 LDG.E R10, desc[UR56][R12.64] ;  /* 0x000000380c0a0981 */ /* 0x000168000c1e1900 */
[----:B------:R-:W2:Y:S01]  /*1e0e0*/  @P2 LDG.E R9, desc[UR56][R2.64] ;  /* 0x0000003802092981 */ /* 0x000ea2000c1e1900 */
[----:B------:R-:W-:Y:S01]  /*1e0f0*/  UISETP.NE.U32.AND UP0, UPT, UR4, URZ, UPT ;  /* 0x0000003f0400728c */ /* 0x000fe2000bf05070 */
[----:B------:R-:W-:Y:S02]  /*1e100*/  IADD3 R4, P1, R15, UR10, RZ ;  /* 0x0000000a0f047c10 */ /* 0x000fe4000ff3e0ff */
[----:B------:R-:W-:Y:S01]  /*1e110*/  ULDC UR4, c[0x0][0x404] ;  /* 0x0001010000047ab9 */ /* 0x000fe20000000800 */
[----:B------:R-:W-:Y:S01]  /*1e120*/  UISETP.NE.AND.EX UP0, UPT, UR5, URZ, UPT, UP0 ;  /* 0x0000003f0500728c */ /* 0x000fe2000bf05300 */
[----:B------:R-:W-:-:S02]  /*1e130*/  IADD3.X R5, R14, UR11, RZ, P1, !PT ;  /* 0x0000000b0e057c10 */ /* 0x000fc40008ffe4ff */
[----:B------:R-:W-:Y:S01]  /*1e140*/  ISETP.NE.U32.AND P1, PT, RZ, UR8, PT ;  /* 0x00000008ff007c0c */ /* 0x000fe2000bf25070 */
[----:B------:R-:W-:Y:S01]  /*1e150*/  USEL UR4, UR4, 0x1, UP0 ;  /* 0x0000000104047887 */ /* 0x000fe20008000000 */
[----:B------:R-:W-:Y:S02]  /*1e160*/  ULDC UR5, c[0x0][0x2e0] ;  /* 0x0000b80000057ab9 */ /* 0x000fe40000000800 */
[----:B------:R-:W-:Y:S01]  /*1e170*/  ISETP.NE.AND.EX P3, PT, RZ, UR9, PT, P1 ;  /* 0x00000009ff007c0c */ /* 0x000fe2000bf65310 */
[----:B------:R-:W-:Y:S01]  /*1e180*/  UIMAD UR4, UR4, UR5, URZ ;  /* 0x00000005040472a4 */ /* 0x000fe2000f8e023f */
[----:B------:R-:W-:Y:S01]  /*1e190*/  ISETP.NE.U32.AND P1, PT, RZ, UR10, PT ;  /* 0x0000000aff007c0c */ /* 0x000fe2000bf25070 */
[----:B------:R-:W-:-:S03]  /*1e1a0*/  IMAD.U32 R0, RZ, RZ, UR6 ;  /* 0x00000006ff007e24 */ /* 0x000fc6000f8e00ff */
[----:B------:R-:W-:Y:S01]  /*1e1b0*/  ISETP.NE.AND.EX P1, PT, RZ, UR11, PT, P1 ;  /* 0x0000000bff007c0c */ /* 0x000fe2000bf25310 */
[----:B--2---:R1:W-:Y:S02]  /*1e1c0*/  STL [R1+0x34], R9 ;  /* 0x0000340901007387 */ /* 0x0043e40000100800 */
[----:B-1----:R-:W-:Y:S01]  /*1e1d0*/  IMAD.U32 R9, RZ, RZ, UR4 ;  /* 0x00000004ff097e24 */ /* 0x002fe2000f8e00ff */
[----:B0-----:R-:W-:Y:S09]  /*1e1e0*/  @P0 BRA `(.L_x_2450) ;  /* 0x0000000000100947 */ /* 0x001ff20003800000 */
[----:B------:R-:W-:Y:S05]  /*1e1f0*/  @!P2 BRA `(.L_x_2450) ;  /* 0x00000000000ca947 */ /* 0x000fea0003800000 */
[----:B-----5:R-:W2:Y:S04]  /*1e200*/  LDG.E R10, desc[UR56][R2.64] ;  /* 0x00000038020a7981 */ /* 0x020ea8000c1e1900 */
[----:B------:R-:W2:Y:S02]  /*1e210*/  LDG.E R2, desc[UR56][R2.64+0x4] ;  /* 0x0000043802027981 */ /* 0x000ea4000c1e1900 */
[----:B--2---:R-:W-:-:S07]  /*1e220*/  IMAD.IADD R10, R2, 0x1, -R10 ;  /* 0x00000001020a7824 */ /* 0x004fce00078e0a0a */
.L_x_2450:
[----:B------:R-:W-:Y:S01]  /*1e230*/  IMAD.MOV.U32 R2, RZ, RZ, RZ ;  /* 0x000000ffff027224 */ /* 0x000fe200078e00ff */
[----:B------:R-:W-:-:S05]  /*1e240*/  ULDC.64 UR4, c[0x0][0xa20] ;  /* 0x0002880000047ab9 */ /* 0x000fca0000000a00 */
[----:B------:R-:W2:Y:S01]  /*1e250*/  @P3 LDG.E R2, desc[UR56][R6.64] ;  /* 0x0000003806023981 */ /* 0x000ea2000c1e1900 */
[----:B------:R-:W-:-:S06]  /*1e260*/  IMAD.MOV.U32 R20, RZ, RZ, RZ ;  /* 0x000000ffff147224 */ /* 0x000fcc00078e00ff */
[----:B------:R0:W5:Y:S01]  /*1e270*/  @P1 LDG.E R20, desc[UR56][R4.64] ;  /* 0x0000003804141981 */ /* 0x000162000c1e1900 */
[----:B------:R-:W-:-:S04]  /*1e280*/  ISETP.NE.U32.AND P0, PT, RZ, UR4, PT ;  /* 0x00000004ff007c0c */ /* 0x000fc8000bf05070 */
[----:B------:R-:W-:Y:S01]  /*1e290*/  ISETP.NE.AND.EX P0, PT, RZ, UR5, PT, P0 ;  /* 0x00000005ff007c0c */ /* 0x000fe2000bf05300 */
[----:B--2--5:R-:W-:-:S05]  /*1e2a0*/  IMAD.IADD R2, R2, 0x1, R8 ;  /* 0x0000000102027824 */ /* 0x024fca00078e0208 */
[----:B------:R0:W-:Y:S07]  /*1e2b0*/  STL [R1+0x8], R2 ;  /* 0x0000080201007387 */ /* 0x0001ee0000100800 */
[----:B------:R-:W-:Y:S05]  /*1e2c0*/  @!P0 BRA `(.L_x_2451) ;  /* 0x0000000000108947 */ /* 0x000fea0003800000 */
[----:B0-----:R-:W-:-:S04]  /*1e2d0*/  IADD3 R2, P0, R15, UR4, RZ ;  /* 0x000000040f027c10 */ /* 0x001fc8000ff1e0ff */
[----:B------:R-:W-:-:S05]  /*1e2e0*/  IADD3.X R3, R14, UR5, RZ, P0, !PT ;  /* 0x000000050e037c10 */ /* 0x000fca00087fe4ff */
[----:B------:R0:W5:Y:S01]  /*1e2f0*/  LDG.E R9, desc[UR56][R2.64] ;  /* 0x0000003802097981 */ /* 0x000162000c1e1900 */
[----:B------:R-:W-:Y:S05]  /*1e300*/  BRA `(.L_x_2452) ;  /* 0x0000000000107947 */ /* 0x000fea0003800000 */
.L_x_2451:
[----:B------:R-:W-:Y:S05]  /*1e310*/  @!P3 BRA `(.L_x_2452) ;  /* 0x00000000000cb947 */ /* 0x000fea0003800000 */
[----:B------:R-:W2:Y:S04]  /*1e320*/  LDG.E R9, desc[UR56][R6.64] ;  /* 0x0000003806097981 */ /* 0x000ea8000c1e1900 */
[----:B------:R-:W2:Y:S02]  /*1e330*/  LDG.E R6, desc[UR56][R6.64+0x4] ;  /* 0x0000043806067981 */ /* 0x000ea4000c1e1900 */
[----:B--2---:R-:W-:-:S07]  /*1e340*/  IMAD.IADD R9, R6, 0x1, -R9 ;  /* 0x0000000106097824 */ /* 0x004fce00078e0a09 */
.L_x_2452:
[----:B0-----:R-:W2:Y:S01]  /*1e350*/  @P1 LDG.E R2, desc[UR56][R4.64] ;  /* 0x0000003804021981 */ /* 0x001ea2000c1e1900 */
[----:B-----5:R-:W-:-:S03]  /*1e360*/  IMAD.IADD R9, R9, 0x1, -R8 ;  /* 0x0000000109097824 */ /* 0x020fc600078e0a08 */
[----:B------:R-:W2:Y:S01]  /*1e370*/  @P1 LDG.E R4, desc[UR56][R4.64+0x4] ;  /* 0x0000043804041981 */ /* 0x000ea2000c1e1900 */
[----:B------:R-:W-:Y:S01]  /*1e380*/  LEA R3, R17, 0xff, 0x7 ;  /* 0x000000ff11037811 */ /* 0x000fe200078e38ff */
[----:B------:R-:W-:Y:S01]  /*1e390*/  BSSY B0, `(.L_x_2453) ;  /* 0x00000f5000007945 */ /* 0x000fe20003800000 */
[----:B------:R-:W-:Y:S01]  /*1e3a0*/  PLOP3.LUT P2, PT, PT, PT, PT, 0x80, 0x0 ;  /* 0x000000000000781c */ /* 0x000fe20003f4f070 */
[----:B--2---:R-:W-:-:S04]  /*1e3b0*/  @P1 IMAD.IADD R0, R4, 0x1, -R2 ;  /* 0x0000000104001824 */ /* 0x004fc800078e0a02 */
[----:B------:R-:W-:-:S05]  /*1e3c0*/  IMAD.IADD R2, R9, 0x1, R0 ;  /* 0x0000000109027824 */ /* 0x000fca00078e0200 */
[C---:B------:R-:W-:Y:S01]  /*1e3d0*/  IADD3 R3, R2.reuse, R3, -R10 ;  /* 0x0000000302037210 */ /* 0x040fe20007ffe80a */
[----:B------:R-:W-:-:S05]  /*1e3e0*/  VIADD R2, R2, 0x7f ;  /* 0x0000007f02027836 */ /* 0x000fca0000000000 */
[----:B------:R-:W-:-:S04]  /*1e3f0*/  SHF.R.S32.HI R4, RZ, 0x1f, R2 ;  /* 0x0000001fff047819 */ /* 0x000fc80000011402 */
[----:B------:R-:W-:Y:S02]  /*1e400*/  LEA.HI R4, R4, R2, RZ, 0x7 ;  /* 0x0000000204047211 */ /* 0x000fe400078f38ff */
[----:B------:R-:W-:-:S04]  /*1e410*/  SHF.R.S32.HI R2, RZ, 0x1f, R3 ;  /* 0x0000001fff027819 */ /* 0x000fc80000011403 */
[----:B------:R-:W-:Y:S02]  /*1e420*/  LEA.HI R2, R2, R3, RZ, 0x7 ;  /* 0x0000000302027211 */ /* 0x000fe400078f38ff */
[----:B------:R-:W-:Y:S02]  /*1e430*/  SHF.R.S32.HI R4, RZ, 0x7, R4 ;  /* 0x00000007ff047819 */ /* 0x000fe40000011404 */
[----:B------:R-:W-:-:S04]  /*1e440*/  SHF.R.S32.HI R2, RZ, 0x7, R2 ;  /* 0x00000007ff027819 */ /* 0x000fc80000011402 */
[----:B------:R-:W-:-:S05]  /*1e450*/  VIMNMX R6, R4, R2, PT ;  /* 0x0000000204067248 */ /* 0x000fca0003fe0100 */
[--C-:B------:R-:W-:Y:S02]  /*1e460*/  IMAD R2, R6, 0x80, -R9.reuse ;  /* 0x0000008006027824 */ /* 0x100fe400078e0a09 */
[----:B------:R-:W-:-:S03]  /*1e470*/  IMAD.MOV R9, RZ, RZ, -R9 ;  /* 0x000000ffff097224 */ /* 0x000fc600078e0a09 */
[----:B------:R-:W-:Y:S02]  /*1e480*/  VIMNMX R0, R2, R0, PT ;  /* 0x0000000002007248 */ /* 0x000fe40003fe0100 */
[----:B------:R-:W-:-:S04]  /*1e490*/  VIMNMX R9, RZ, R9, !PT ;  /* 0x00000009ff097248 */ /* 0x000fc80007fe0100 */
[----:B------:R-:W-:Y:S02]  /*1e4a0*/  ISETP.GT.AND P0, PT, R0, R9, PT ;  /* 0x000000090000720c */ /* 0x000fe40003f04270 */
[----:B------:R-:W-:-:S11]  /*1e4b0*/  SHF.R.U32.HI R3, RZ, 0x7, R9 ;  /* 0x00000007ff037819 */ /* 0x000fd60000011609 */
[----:B------:R-:W-:-:S05]  /*1e4c0*/  @P0 VIADD R0, R0, 0x7f ;  /* 0x0000007f00000836 */ /* 0x000fca0000000000 */
[----:B------:R-:W-:Y:S01]  /*1e4d0*/  @P0 SHF.R.S32.HI R2, RZ, 0x1f, R0 ;  /* 0x0000001fff020819 */ /* 0x000fe20000011400 */
[----:B------:R0:W-:Y:S03]  /*1e4e0*/  STL [R1+0x24], R6 ;  /* 0x0000240601007387 */ /* 0x0001e60000100800 */
[----:B------:R-:W-:Y:S01]  /*1e4f0*/  @P0 LEA.HI R2, R2, R0, RZ, 0x7 ;  /* 0x0000000002020211 */ /* 0x000fe200078f38ff */
[----:B------:R-:W-:-:S03]  /*1e500*/  IMAD.MOV.U32 R5, RZ, RZ, R3 ;  /* 0x000000ffff057224 */ /* 0x000fc600078e0003 */
[----:B------:R-:W-:-:S04]  /*1e510*/  @P0 SHF.R.S32.HI R5, RZ, 0x7, R2 ;  /* 0x00000007ff050819 */ /* 0x000fc80000011402 */
[----:B------:R-:W-:-:S13]  /*1e520*/  ISETP.GT.AND P0, PT, R5, R3, PT ;  /* 0x000000030500720c */ /* 0x000fda0003f04270 */
        /* <DEDUP_REMOVED lines=11> */
.L_x_2606:
[----:B------:R-:W-:-:S03]  /*1e5e0*/  UMOV UR4, 0xffffffff ;  /* 0xffffffff00047882 */ /* 0x000fc60000000000 */
[----:B------:R-:W-:Y:S05]  /*1e5f0*/  BRA.DIV UR4, `(.L_x_2456) ;  /* 0x0000005e04107947 */ /* 0x000fea000b800000 */
[----:B------:R-:W-:-:S13]  /*1e600*/  ELECT P6, URZ, PT ;  /* 0x00000000003f782f */ /* 0x000fda00038c0000 */
.L_x_2609:
[----:B------:R-:W2:Y:S01]  /*1e610*/  LDL R4, [R1+0x30] ;  /* 0x0000300001047983 */ /* 0x000ea20000100800 */
[----:B------:R-:W-:Y:S01]  /*1e620*/  MOV R7, 0x400 ;  /* 0x0000040000077802 */ /* 0x000fe20000000f00 */
[----:B------:R-:W-:Y:S01]  /*1e630*/  BSSY B1, `(.L_x_2457) ;  /* 0x000000a000017945 */ /* 0x000fe20003800000 */
[----:B--2---:R-:W-:-:S05]  /*1e640*/  VIADD R4, R4, 0x1 ;  /* 0x0000000104047836 */ /* 0x004fca0000000000 */
[----:B------:R-:W-:-:S04]  /*1e650*/  LEA.HI R6, R4, R4, RZ, 0x1 ;  /* 0x0000000404067211 */ /* 0x000fc800078f08ff */
[----:B------:R-:W-:-:S05]  /*1e660*/  LOP3.LUT R6, R6, 0xfffffffe, RZ, 0xc0, !PT ;  /* 0xfffffffe06067812 */ /* 0x000fca00078ec0ff */
[----:B------:R-:W-:Y:S02]  /*1e670*/  IMAD.IADD R6, R4, 0x1, -R6 ;  /* 0x0000000104067824 */ /* 0x000fe400078e0a06 */
[----:B------:R-:W0:Y:S03]  /*1e680*/  S2R R4, SR_CgaCtaId ;  /* 0x0000000000047919 */ /* 0x000e260000008800 */
[----:B------:R-:W-:Y:S02]  /*1e690*/  SHF.L.U32 R6, R6, 0x1f, RZ ;  /* 0x0000001f06067819 */ /* 0x000fe400000006ff */
[----:B0-----:R-:W-:-:S04]  /*1e6a0*/  LEA R4, R4, R7, 0x18 ;  /* 0x0000000704047211 */ /* 0x001fc800078ec0ff */
[----:B------:R-:W0:Y:S02]  /*1e6b0*/  SYNCS.PHASECHK.TRANS64.TRYWAIT P0, [R4+URZ+0x34820], R6 ;  /* 0x03482006040075a7 */ /* 0x000e24000800017f */
[----:B0-----:R-:W-:Y:S05]  /*1e6c0*/  @!P0 BRA `(.L_x_2458) ;  /* 0x0000005800fc8947 */ /* 0x001fea0003800000 */
.L_x_2610:
[----:B------:R-:W-:Y:S05]  /*1e6d0*/  BSYNC B1 ;  /* 0x0000000000017941 */ /* 0x000fea0003800000 */
.L_x_2457:
        /* <DEDUP_REMOVED lines=8> */
.L_x_2611:
        /* <DEDUP_REMOVED lines=11> */
.L_x_2462:
        /* <DEDUP_REMOVED lines=30> */
.L_x_2612:
        /* <DEDUP_REMOVED lines=8> */
.L_x_2464:
        /* <DEDUP_REMOVED lines=26> */
.L_x_2460:
[----:B------:R-:W-:Y:S05]  /*1ec10*/  BSYNC B1 ;  /* 0x0000000000017941 */ /* 0x000fea0003800000 */
.L_x_2459:
        /* <DEDUP_REMOVED lines=13> */
[C---:B------:R-:W-:Y:S02]  /*1ecf0*/  IMAD R6, R5.reuse, 0x80, R20 ;  /* 0x0000008005067824 */ /* 0x040fe400078e0214 */
[----:B------:R-:W-:Y:S02]  /*1ed00*/  VIADD R5, R5, 0xffffffff ;  /* 0xffffffff05057836 */ /* 0x000fe40000000000 */
[----:B------:R-:W-:-:S07]  /*1ed10*/  VIADD R6, R6, 0xffffff00 ;  /* 0xffffff0006067836 */ /* 0x000fce0000000000 */
.L_x_2471:
        /* <DEDUP_REMOVED lines=9> */
.L_x_2613:
        /* <DEDUP_REMOVED lines=11> */
.L_x_2468:
        /* <DEDUP_REMOVED lines=28> */
.L_x_2614:
        /* <DEDUP_REMOVED lines=8> */
.L_x_2470:
        /* <DEDUP_REMOVED lines=22> */
.L_x_2466:
[----:B------:R-:W-:Y:S05]  /*1f200*/  BSYNC B1 ;  /* 0x0000000000017941 */ /* 0x000fea0003800000 */
.L_x_2465:
        /* <DEDUP_REMOVED lines=13> */
.L_x_2454:
[----:B------:R-:W-:Y:S05]  /*1f2e0*/  BSYNC B0 ;  /* 0x0000000000007941 */ /* 0x000fea0003800000 */
.L_x_2453:
        /* <DEDUP_REMOVED lines=23> */
.L_x_2473:
        /* <DEDUP_REMOVED lines=18> */
[----:B0-----:R-:W-:Y:S02]  /*1f580*/  IMAD.MOV.U32 R8, RZ, RZ, 0x70 ;  /* 0x00000070ff087424 */ /* 0x001fe400078e00ff */
[----:B------:R-:W-:Y:S02]  /*1f590*/  IMAD.MOV.U32 R12, RZ, RZ, 0x1 ;  /* 0x00000001ff0c7424 */ /* 0x000fe400078e00ff */
[----:B------:R-:W-:-:S07]  /*1f5a0*/  IMAD.MOV.U32 R13, RZ, RZ, RZ ;  /* 0x000000ffff0d7224 */ /* 0x000fce00078e00ff */
[----:B------:R-:W-:-:S07]  /*1f5b0*/  LEPC R20, `(.L_x_2475) ;  /* 0x000000001014794e */ /* 0x000fce0000000000 */
[----:B-1----:R-:W-:Y:S05]  /*1f5c0*/  CALL.ABS.NOINC R2 ;  /* 0x0000000002007343 */ /* 0x002fea0003c00000 */
.L_x_2475:
        /* <DEDUP_REMOVED lines=15> */
[----:B0-----:R-:W-:Y:S02]  /*1f6c0*/  IMAD.MOV.U32 R8, RZ, RZ, 0x70 ;  /* 0x00000070ff087424 */ /* 0x001fe400078e00ff */
[----:B------:R-:W-:Y:S02]  /*1f6d0*/  IMAD.MOV.U32 R12, RZ, RZ, 0x1 ;  /* 0x00000001ff0c7424 */ /* 0x000fe400078e00ff */
[----:B-1----:R-:W-:-:S07]  /*1f6e0*/  IMAD.MOV.U32 R13, RZ, RZ, RZ ;  /* 0x000000ffff0d7224 */ /* 0x002fce00078e00ff */
[----:B------:R-:W-:-:S07]  /*1f6f0*/  LEPC R20, `(.L_x_2477) ;  /* 0x000000001014794e */ /* 0x000fce0000000000 */
[----:B--2---:R-:W-:Y:S05]  /*1f700*/  CALL.ABS.NOINC R2 ;  /* 0x0000000002007343 */ /* 0x004fea0003c00000 */
.L_x_2477:
        /* <DEDUP_REMOVED lines=16> */
.L_x_2476:
        /* <DEDUP_REMOVED lines=19> */
[----:B------:R-:W-:Y:S01]  /*1f940*/  PLOP3.LUT P1, PT, P6, PT, PT, 0x8, 0x0 ;  /* 0x000000000000781c */ /* 0x000fe2000372e170 */
[----:B-1----:R-:W-:Y:S02]  /*1f950*/  IMAD R3, R17, 0x80, R4 ;  /* 0x0000008011037824 */ /* 0x002fe400078e0204 */
[----:B------:R-:W1:Y:S02]  /*1f960*/  LDC R4, c[0x0][0x428] ;  /* 0x00010a00ff047b82 */ /* 0x000e640000000800 */
[----:B-1----:R-:W-:Y:S01]  /*1f970*/  ISETP.NE.AND P0, PT, R4, 0x1, PT ;  /* 0x000000010400780c */ /* 0x002fe20003f05270 */
[----:B------:R-:W-:-:S12]  /*1f980*/  IMAD.MOV.U32 R4, RZ, RZ, R18 ;  /* 0x000000ffff047224 */ /* 0x000fd800078e0012 */
[----:B------:R-:W1:Y:S08]  /*1f990*/  @P0 LDC R5, c[0x0][0x42c] ;  /* 0x00010b00ff050b82 */ /* 0x000e700000000800 */
[----:B------:R-:W2:Y:S01]  /*1f9a0*/  @P0 LDC R2, c[0x0][0x430] ;  /* 0x00010c00ff020b82 */ /* 0x000ea20000000800 */
[----:B-1----:R-:W-:-:S05]  /*1f9b0*/  @P0 IMAD.HI.U32 R5, R18, R5, RZ ;  /* 0x0000000512050227 */ /* 0x002fca00078e00ff */
[----:B--2---:R-:W-:Y:S02]  /*1f9c0*/  @P0 SHF.R.U32.HI R4, RZ, R2, R5 ;  /* 0x00000002ff040219 */ /* 0x004fe40000011605 */
[----:B------:R-:W-:-:S04]  /*1f9d0*/  ISETP.NE.U32.AND P0, PT, RZ, UR4, PT ;  /* 0x00000004ff007c0c */ /* 0x000fc8000bf05070 */
[----:B------:R-:W-:-:S04]  /*1f9e0*/  ISETP.NE.AND.EX P0, PT, RZ, UR5, PT, P0 ;  /* 0x00000005ff007c0c */ /* 0x000fc8000bf05300 */
[----:B------:R-:W-:-:S09]  /*1f9f0*/  SEL R2, R6, RZ, !P0 ;  /* 0x000000ff06027207 */ /* 0x000fd20004000000 */
.L_x_2478:
        /* <DEDUP_REMOVED lines=16> */
.L_x_2479:
        /* <DEDUP_REMOVED lines=15> */
.L_x_2480:
        /* <DEDUP_REMOVED lines=10> */
[----:B0-----:R-:W0:Y:S01]  /*1fc90*/  LDC.64 R8, c[0x0][0x3f8] ;  /* 0x0000fe00ff087b82 */ /* 0x001e220000000a00 */
[----:B------:R-:W-:Y:S02]  /*1fca0*/  ULDC.64 UR4, c[0x0][0xa08] ;  /* 0x0002820000047ab9 */ /* 0x000fe40000000a00 */
[----:B0-----:R-:W-:Y:S01]  /*1fcb0*/  LOP3.LUT P0, RZ, R8, UR4, RZ, 0xfc, !PT ;  /* 0x0000000408ff7c12 */ /* 0x001fe2000f80fcff */
[----:B------:R-:W-:-:S03]  /*1fcc0*/  UMOV UR4, 0xffffffff ;  /* 0xffffffff00047882 */ /* 0x000fc60000000000 */
[----:B------:R-:W-:-:S04]  /*1fcd0*/  LOP3.LUT P0, RZ, R9, UR5, RZ, 0xfc, P0 ;  /* 0x0000000509ff7c12 */ /* 0x000fc8000800fcff */
[----:B-----5:R-:W-:Y:S01]  /*1fce0*/  SEL R6, R0, RZ, !P0 ;  /* 0x000000ff00067207 */ /* 0x020fe20004000000 */
[----:B--2---:R-:W-:Y:S01]  /*1fcf0*/  VIADD R5, R5, 0xffffffff ;  /* 0xffffffff05057836 */ /* 0x004fe20000000000 */
[----:B------:R-:W-:Y:S07]  /*1fd00*/  BRA.DIV UR4, `(.L_x_2481) ;  /* 0x0000004604d07947 */ /* 0x000fee000b800000 */
.L_x_2617:
[----:B------:R-:W-:Y:S01]  /*1fd10*/  UMOV UR4, 0xffffffff ;  /* 0xffffffff00047882 */ /* 0x000fe20000000000 */
[----:B------:R-:W-:Y:S02]  /*1fd20*/  SHF.R.S32.HI R17, RZ, 0x1f, R0 ;  /* 0x0000001fff117819 */ /* 0x000fe40000011400 */
[----:B------:R-:W-:Y:S05]  /*1fd30*/  BRA.DIV UR4, `(.L_x_2482) ;  /* 0x0000004604f87947 */ /* 0x000fea000b800000 */
[----:B------:R-:W-:-:S13]  /*1fd40*/  ELECT P6, URZ, PT ;  /* 0x00000000003f782f */ /* 0x000fda00038c0000 */
.L_x_2620:
[----:B------:R-:W-:Y:S05]  /*1fd50*/  @!P6 BRA `(.L_x_2483) ;  /* 0x000000040024e947 */ /* 0x000fea0003800000 */
[----:B------:R-:W-:-:S04]  /*1fd60*/  ISETP.NE.U32.AND P0, PT, R8, RZ, PT ;  /* 0x000000ff0800720c */ /* 0x000fc80003f05070 */
        /* <DEDUP_REMOVED lines=19> */
.L_x_2484:
        /* <DEDUP_REMOVED lines=9> */
.L_x_2621:
        /* <DEDUP_REMOVED lines=11> */
.L_x_2486:
        /* <DEDUP_REMOVED lines=33> */
.L_x_2483:
        /* <DEDUP_REMOVED lines=47> */
.L_x_2622:
[----:B------:R-:W-:Y:S05]  /*204e0*/  BSYNC B0 ;  /* 0x0000000000007941 */ /* 0x000fea0003800000 */
.L_x_2487:
[----:B0-----:R-:W2:Y:S01]  /*204f0*/  LDL R3, [R1+0x24] ;  /* 0x0000240001037983 */ /* 0x001ea20000100800 */
[----:B------:R-:W-:Y:S01]  /*20500*/  BSSY B0, `(.L_x_2489) ;  /* 0x000019a000007945 */ /* 0x000fe20003800000 */
[----:B--2---:R-:W-:-:S13]  /*20510*/  ISETP.GE.AND P0, PT, R3, 0x2, PT ;  /* 0x000000020300780c */ /* 0x004fda0003f06270 */
[----:B------:R-:W-:Y:S05]  /*20520*/  @!P0 BRA `(.L_x_2490) ;  /* 0x00000018005c8947 */ /* 0x000fea0003800000 */
[C---:B------:R-:W-:Y:S01]  /*20530*/  LOP3.LUT R2, R3.reuse, 0x1, RZ, 0xc0, !PT ;  /* 0x0000000103027812 */ /* 0x040fe200078ec0ff */
[----:B------:R-:W-:Y:S03]  /*20540*/  BSSY B1, `(.L_x_2491) ;  /* 0x000008c000017945 */ /* 0x000fe60003800000 */
[----:B------:R-:W-:Y:S01]  /*20550*/  ISETP.NE.U32.AND P0, PT, R2, 0x1, PT ;  /* 0x000000010200780c */ /* 0x000fe20003f05070 */
[----:B------:R-:W-:-:S04]  /*20560*/  VIADD R2, R3, 0xfffffffe ;  /* 0xfffffffe03027836 */ /* 0x000fc80000000000 */
[----:B------:R-:W-:-:S08]  /*20570*/  IMAD.MOV.U32 R7, RZ, RZ, R2 ;  /* 0x000000ffff077224 */ /* 0x000fd000078e0002 */
        /* <DEDUP_REMOVED lines=33> */
.L_x_2495:
[----:B0-----:R-:W0:Y:S01]  /*20790*/  S2R R9, SR_CgaCtaId ;  /* 0x0000000000097919 */ /* 0x001e220000008800 */
[----:B------:R-:W-:-:S04]  /*207a0*/  MOV R8, 0x400 ;  /* 0x0000040000087802 */ /* 0x000fc80000000f00 */
[----:B0-----:R-:W-:Y:S02]  /*207b0*/  LEA R8, R9, R8, 0x18 ;  /* 0x0000000809087211 */ /* 0x001fe400078ec0ff */
[----:B------:R-:W-:-:S03]  /*207c0*/  SHF.L.U32 R9, R13, 0x1f, RZ ;  /* 0x0000001f0d097819 */ /* 0x000fc600000006ff */
[----:B------:R-:W-:-:S04]  /*207d0*/  IMAD R8, R12, 0x8, R8 ;  /* 0x000000080c087824 */ /* 0x000fc800078e0208 */
[----:B------:R-:W0:Y:S02]  /*207e0*/  SYNCS.PHASECHK.TRANS64.TRYWAIT P0, [R8+URZ+0x34840], R9 ;  /* 0x03484009080075a7 */ /* 0x000e24000800017f */
[----:B0-----:R-:W-:Y:S05]  /*207f0*/  @!P0 BRA `(.L_x_2496) ;  /* 0x0000003c009c8947 */ /* 0x001fea0003800000 */
.L_x_2623:
        /* <DEDUP_REMOVED lines=11> */
.L_x_2497:
        /* <DEDUP_REMOVED lines=37> */
.L_x_2624:
        /* <DEDUP_REMOVED lines=10> */
.L_x_2499:
[----:B------:R-:W2:Y:S02]  /*20ba0*/  LDL R9, [R1+0x10] ;  /* 0x0000100001097983 */ /* 0x000ea40000100800 */
[----:B--2---:R-:W-:-:S13]  /*20bb0*/  LOP3.LUT P0, RZ, R9, 0x40, RZ, 0xc0, !PT ;  /* 0x0000004009ff7812 */ /* 0x004fda000780c0ff */
[----:B------:R-:W-:Y:S05]  /*20bc0*/  @P0 BRA `(.L_x_2500) ;  /* 0x0000000000040947 */ /* 0x000fea0003800000 */
[----:B------:R-:W-:Y:S01]  /*20bd0*/  BPT.TRAP 0x1 ;  /* 0x000000040000795c */ /* 0x000fe20000300000 */
.L_x_2500:
        /* <DEDUP_REMOVED lines=29> */
.L_x_2494:
[----:B------:R-:W-:Y:S05]  /*20db0*/  BSYNC B2 ;  /* 0x0000000000027941 */ /* 0x000fea0003800000 */
.L_x_2493:
[----:B------:R-:W2:Y:S04]  /*20dc0*/  LDL.LU R3, [R1+0x24] ;  /* 0x0000240001037983 */ /* 0x000ea80000300800 */
[----:B------:R0:W-:Y:S04]  /*20dd0*/  STL [R1], R12 ;  /* 0x0000000c01007387 */ /* 0x0001e80000100800 */
[----:B------:R0:W-:Y:S02]  /*20de0*/  STL [R1+0xc], R13 ;  /* 0x00000c0d01007387 */ /* 0x0001e40000100800 */
[----:B0-2---:R-:W-:-:S07]  /*20df0*/  VIADD R7, R3, 0xfffffffd ;  /* 0xfffffffd03077836 */ /* 0x005fce0000000000 */
.L_x_2492:
[----:B------:R-:W-:Y:S05]  /*20e00*/  BSYNC B1 ;  /* 0x0000000000017941 */ /* 0x000fea0003800000 */
.L_x_2491:
[----:B------:R-:W-:-:S13]  /*20e10*/  ISETP.NE.AND P0, PT, R2, RZ, PT ;  /* 0x000000ff0200720c */ /* 0x000fda0003f05270 */
[----:B------:R-:W-:Y:S05]  /*20e20*/  @!P0 BRA `(.L_x_2490) ;  /* 0x00000010001c8947 */ /* 0x000fea0003800000 */
[----:B------:R-:W-:-:S07]  /*20e30*/  IMAD.MOV.U32 R11, RZ, RZ, R6 ;  /* 0x000000ffff0b7224 */ /* 0x000fce00078e0006 */
.L_x_2517:
        /* <DEDUP_REMOVED lines=30> */
[----:B------:R-:W-:-:S06]  /*21020*/  LEA.HI.X R11, R2, UR5, R3, 0x2, P0 ;  /* 0x00000005020b7c11 */ /* 0x000fcc00080f1403 */
[----:B------:R0:W5:Y:S03]  /*21030*/  LDG.E R11, desc[UR56][R10.64] ;  /* 0x000000380a0b7981 */ /* 0x000166000c1e1900 */
.L_x_2503:
[----:B------:R-:W1:Y:S01]  /*21040*/  S2R R3, SR_CgaCtaId ;  /* 0x0000000000037919 */ /* 0x000e620000008800 */
[----:B------:R-:W-:-:S04]  /*21050*/  MOV R2, 0x400 ;  /* 0x0000040000027802 */ /* 0x000fc80000000f00 */
[----:B-1----:R-:W-:Y:S02]  /*21060*/  LEA R2, R3, R2, 0x18 ;  /* 0x0000000203027211 */ /* 0x002fe400078ec0ff */
[----:B------:R-:W-:-:S03]  /*21070*/  SHF.L.U32 R3, R9, 0x1f, RZ ;  /* 0x0000001f09037819 */ /* 0x000fc600000006ff */
[----:B------:R-:W-:-:S04]  /*21080*/  IMAD R2, R8, 0x8, R2 ;  /* 0x0000000808027824 */ /* 0x000fc800078e0202 */
[----:B------:R-:W1:Y:S02]  /*21090*/  SYNCS.PHASECHK.TRANS64.TRYWAIT P0, [R2+URZ+0x34840], R3 ;  /* 0x03484003020075a7 */ /* 0x000e64000800017f */
[----:B-1----:R-:W-:Y:S05]  /*210a0*/  @!P0 BRA `(.L_x_2504) ;  /* 0x0000003400988947 */ /* 0x002fea0003800000 */
.L_x_2625:
        /* <DEDUP_REMOVED lines=11> */
.L_x_2505:
        /* <DEDUP_REMOVED lines=37> */
.L_x_2626:
        /* <DEDUP_REMOVED lines=10> */
.L_x_2507:
[----:B------:R-:W2:Y:S02]  /*21450*/  LDL R3, [R1+0x10] ;  /* 0x0000100001037983 */ /* 0x000ea40000100800 */
[----:B--2---:R-:W-:-:S13]  /*21460*/  LOP3.LUT P0, RZ, R3, 0x40, RZ, 0xc0, !PT ;  /* 0x0000004003ff7812 */ /* 0x004fda000780c0ff */
[----:B------:R-:W-:Y:S05]  /*21470*/  @P0 BRA `(.L_x_2508) ;  /* 0x0000000000040947 */ /* 0x000fea0003800000 */
[----:B------:R-:W-:Y:S01]  /*21480*/  BPT.TRAP 0x1 ;  /* 0x000000040000795c */ /* 0x000fe20000300000 */
.L_x_2508:
        /* <DEDUP_REMOVED lines=29> */
.L_x_2502:
[----:B------:R-:W-:Y:S05]  /*21660*/  BSYNC B1 ;  /* 0x0000000000017941 */ /* 0x000fea0003800000 */
.L_x_2501:
        /* <DEDUP_REMOVED lines=31> */
.L_x_2511:
[----:B------:R-:W2:Y:S01]  /*21860*/  S2R R3, SR_CgaCtaId ;  /* 0x0000000000037919 */ /* 0x000ea20000008800 */
[----:B------:R-:W-:-:S04]  /*21870*/  MOV R2, 0x400 ;  /* 0x0000040000027802 */ /* 0x000fc80000000f00 */
[----:B--2---:R-:W-:Y:S02]  /*21880*/  LEA R2, R3, R2, 0x18 ;  /* 0x0000000203027211 */ /* 0x004fe400078ec0ff */
[----:B------:R-:W-:-:S03]  /*21890*/  SHF.L.U32 R3, R14, 0x1f, RZ ;  /* 0x0000001f0e037819 */ /* 0x000fc600000006ff */
[----:B------:R-:W-:-:S04]  /*218a0*/  IMAD R2, R15, 0x8, R2 ;  /* 0x000000080f027824 */ /* 0x000fc800078e0202 */
[----:B------:R-:W2:Y:S02]  /*218b0*/  SYNCS.PHASECHK.TRANS64.TRYWAIT P0, [R2+URZ+0x34840], R3 ;  /* 0x03484003020075a7 */ /* 0x000ea4000800017f */
[----:B--2---:R-:W-:Y:S05]  /*218c0*/  @!P0 BRA `(.L_x_2512) ;  /* 0x0000002c00b88947 */ /* 0x004fea0003800000 */
.L_x_2627:
        /* <DEDUP_REMOVED lines=11> */
.L_x_2513:
        /* <DEDUP_REMOVED lines=36> */
.L_x_2628:
        /* <DEDUP_REMOVED lines=10> */
.L_x_2515:
[----:B------:R-:W2:Y:S02]  /*21c60*/  LDL R3, [R1+0x10] ;  /* 0x0000100001037983 */ /* 0x000ea40000100800 */
[----:B--2---:R-:W-:-:S13]  /*21c70*/  LOP3.LUT P0, RZ, R3, 0x40, RZ, 0xc0, !PT ;  /* 0x0000004003ff7812 */ /* 0x004fda000780c0ff */
[----:B------:R-:W-:Y:S05]  /*21c80*/  @P0 BRA `(.L_x_2516) ;  /* 0x0000000000040947 */ /* 0x000fea0003800000 */
[----:B------:R-:W-:Y:S01]  /*21c90*/  BPT.TRAP 0x1 ;  /* 0x000000040000795c */ /* 0x000fe20000300000 */
.L_x_2516:
        /* <DEDUP_REMOVED lines=28> */
.L_x_2510:
[----:B------:R-:W-:Y:S05]  /*21e60*/  BSYNC B1 ;  /* 0x0000000000017941 */ /* 0x000fea0003800000 */
.L_x_2509:
[C---:B------:R-:W-:Y:S01]  /*21e70*/  ISETP.GT.AND P0, PT, R7.reuse, 0x1, PT ;  /* 0x000000010700780c */ /* 0x040fe20003f04270 */
[----:B------:R-:W-:-:S12]  /*21e80*/  VIADD R7, R7, 0xfffffffe ;  /* 0xfffffffe07077836 */ /* 0x000fd80000000000 */
[----:B------:R-:W-:Y:S05]  /*21e90*/  @P0 BRA `(.L_x_2517) ;  /* 0xffffffec00e80947 */ /* 0x000fea000383ffff */
.L_x_2490:
[----:B------:R-:W-:Y:S05]  /*21ea0*/  BSYNC B0 ;  /* 0x0000000000007941 */ /* 0x000fea0003800000 */
.L_x_2489:
        /* <DEDUP_REMOVED lines=17> */
.L_x_2519:
[----:B------:R-:W-:Y:S05]  /*21fc0*/  BSYNC B0 ;  /* 0x0000000000007941 */ /* 0x000fea0003800000 */
.L_x_2518:
        /* <DEDUP_REMOVED lines=11> */
.L_x_2629:
        /* <DEDUP_REMOVED lines=10> */
.L_x_2523:
[----:B------:R-:W2:Y:S02]  /*22120*/  LDL R0, [R1+0x10] ;  /* 0x0000100001007983 */ /* 0x000ea40000100800 */
[----:B--2---:R-:W-:-:S13]  /*22130*/  LOP3.LUT P0, RZ, R0, 0x40, RZ, 0xc0, !PT ;  /* 0x0000004000ff7812 */ /* 0x004fda000780c0ff */
[----:B------:R-:W-:Y:S05]  /*22140*/  @P0 BRA `(.L_x_2524) ;  /* 0x0000000000040947 */ /* 0x000fea0003800000 */
[----:B------:R-:W-:Y:S01]  /*22150*/  BPT.TRAP 0x1 ;  /* 0x000000040000795c */ /* 0x000fe20000300000 */
.L_x_2524:
[----:B------:R-:W2:Y:S01]  /*22160*/  LDL.LU R8, [R1+0x8] ;  /* 0x0000080001087983 */ /* 0x000ea20000300800 */
[----:B------:R-:W-:-:S03]  /*22170*/  MOV R2, 0x400 ;  /* 0x0000040000027802 */ /* 0x000fc60000000f00 */
[----:B------:R-:W3:Y:S01]  /*22180*/  LDL R0, [R1] ;  /* 0x0000000001007983 */ /* 0x000ee20000100800 */
        /* <DEDUP_REMOVED lines=24> */
.L_x_2521:
[----:B------:R-:W-:Y:S05]  /*22310*/  BSYNC B0 ;  /* 0x0000000000007941 */ /* 0x000fea0003800000 */
.L_x_2520:
        /* <DEDUP_REMOVED lines=9> */
.L_x_2474:
[----:B------:R-:W-:Y:S05]  /*223b0*/  BSYNC B6 ;  /* 0x0000000000067941 */ /* 0x000fea0003800000 */
.L_x_2472:
[----:B------:R-:W-:-:S03]  /*223c0*/  UMOV UR4, 0xffffffff ;  /* 0xffffffff00047882 */ /* 0x000fc60000000000 */
[----:B------:R-:W-:Y:S05]  /*223d0*/  BRA.DIV UR4, `(.L_x_2525) ;  /* 0x0000002604307947 */ /* 0x000fea000b800000 */
[----:B------:R2:W3:Y:S04]  /*223e0*/  SHFL.IDX PT, R4, R16, RZ, 0x1f ;  /* 0x00001fff10047589 */ /* 0x0004e800000e0000 */
[----:B------:R-:W4:Y:S02]  /*223f0*/  SHFL.IDX PT, R16, R16, 0x1, 0x1f ;  /* 0x00201f0010107f89 */ /* 0x000f2400000e0000 */
.L_x_2633:
        /* <DEDUP_REMOVED lines=10> */
[----:B------:R-:W1:Y:S02]  /*224a0*/  LDC.64 R2, c[0x0][0xc58] ;  /* 0x00031600ff027b82 */ /* 0x000e640000000a00 */
[----:B-1----:R-:W-:-:S05]  /*224b0*/  IMAD.WIDE R2, R5, 0x4, R2 ;  /* 0x0000000405027825 */ /* 0x002fca00078e0202 */
[----:B------:R1:W5:Y:S02]  /*224c0*/  LDG.E R17, desc[UR56][R2.64] ;  /* 0x0000003802117981 */ /* 0x000364000c1e1900 */
.L_x_2527:
[----:B------:R-:W-:Y:S05]  /*224d0*/  BSYNC B0 ;  /* 0x0000000000007941 */ /* 0x000fea0003800000 */
.L_x_2526:
        /* <DEDUP_REMOVED lines=23> */
.L_x_2641:
[----:B------:R-:W-:Y:S02]  /*22650*/  ULDC UR4, c[0x0][0xc10] ;  /* 0x0003040000047ab9 */ /* 0x000fe40000000800 */
[----:B------:R-:W-:-:S04]  /*22660*/  IMAD.U32 R5, RZ, RZ, UR4 ;  /* 0x00000004ff057e24 */ /* 0x000fc8000f8e00ff */
[----:B-1----:R-:W-:-:S04]  /*22670*/  IMAD R3, R14, R5, RZ ;  /* 0x000000050e037224 */ /* 0x002fc800078e02ff */
[----:B--2-4-:R-:W-:-:S05]  /*22680*/  IMAD.IADD R16, R16, 0x1, R3 ;  /* 0x0000000110107824 */ /* 0x014fca00078e0203 */
[----:B---3--:R-:W-:-:S13]  /*22690*/  ISETP.GT.AND P0, PT, R16, R4, PT ;  /* 0x000000041000720c */ /* 0x008fda0003f04270 */
[----:B------:R-:W-:Y:S05]  /*226a0*/  @P0 BRA `(.L_x_2529) ;  /* 0x0000000000b40947 */ /* 0x000fea0003800000 */
[----:B------:R-:W1:Y:S02]  /*226b0*/  LDC R0, c[0x0][0xc14] ;  /* 0x00030500ff007b82 */ /* 0x000e640000000800 */
.L_x_2534:
        /* <DEDUP_REMOVED lines=11> */
[----:B0-----:R-:W0:Y:S02]  /*22770*/  LDC.64 R2, c[0x0][0xc58] ;  /* 0x00031600ff027b82 */ /* 0x001e240000000a00 */
[----:B0-----:R-:W-:-:S05]  /*22780*/  IMAD.WIDE R2, R5, 0x4, R2 ;  /* 0x0000000405027825 */ /* 0x001fca00078e0202 */
[----:B------:R1:W5:Y:S02]  /*22790*/  LDG.E R17, desc[UR56][R2.64] ;  /* 0x0000003802117981 */ /* 0x000364000c1e1900 */
.L_x_2532:
[----:B------:R-:W-:Y:S05]  /*227a0*/  BSYNC B0 ;  /* 0x0000000000007941 */ /* 0x000fea0003800000 */
.L_x_2531:
        /* <DEDUP_REMOVED lines=23> */
.L_x_2649:
[----:B------:R-:W-:Y:S02]  /*22920*/  ULDC UR4, c[0x0][0xc10] ;  /* 0x0003040000047ab9 */ /* 0x000fe40000000800 */
[----:B------:R-:W-:-:S04]  /*22930*/  IMAD.U32 R5, RZ, RZ, UR4 ;  /* 0x00000004ff057e24 */ /* 0x000fc8000f8e00ff */
[----:B-1----:R-:W-:-:S04]  /*22940*/  IMAD R3, R14, R5, RZ ;  /* 0x000000050e037224 */ /* 0x002fc800078e02ff */
[----:B------:R-:W-:-:S05]  /*22950*/  IMAD.IADD R16, R3, 0x1, R16 ;  /* 0x0000000103107824 */ /* 0x000fca00078e0210 */
[----:B------:R-:W-:-:S13]  /*22960*/  ISETP.GT.AND P0, PT, R16, R4, PT ;  /* 0x000000041000720c */ /* 0x000fda0003f04270 */
[----:B------:R-:W-:Y:S05]  /*22970*/  @!P0 BRA `(.L_x_2534) ;  /* 0xfffffffc00508947 */ /* 0x000fea000383ffff */
.L_x_2529:
        /* <DEDUP_REMOVED lines=8> */
.L_x_2653:
[----:B------:R-:W-:Y:S01]  /*22a00*/  ISETP.NE.AND P0, PT, R3, RZ, PT ;  /* 0x000000ff0300720c */ /* 0x000fe20003f05270 */
[----:B------:R-:W-:-:S12]  /*22a10*/  IMAD.MOV.U32 R7, RZ, RZ, RZ ;  /* 0x000000ffff077224 */ /* 0x000fd800078e00ff */
[----:B------:R-:W-:Y:S05]  /*22a20*/  @!P0 BRA `(.L_x_2536) ;  /* 0x0000000000108947 */ /* 0x000fea0003800000 */
[----:B------:R-:W-:Y:S01]  /*22a30*/  UMOV UR4, 0xffffffff ;  /* 0xffffffff00047882 */ /* 0x000fe20000000000 */
[----:B------:R-:W-:Y:S02]  /*22a40*/  VIADD R12, R6, 0xffffffff ;  /* 0xffffffff060c7836 */ /* 0x000fe40000000000 */
[----:B------:R-:W-:Y:S05]  /*22a50*/  BRA.DIV UR4, `(.L_x_2537) ;  /* 0x0000002604c47947 */ /* 0x000fea000b800000 */
[----:B------:R3:W4:Y:S02]  /*22a60*/  SHFL.IDX PT, R7, R2, R12, 0x1f ;  /* 0x00001f0c02077589 */ /* 0x00072400000e0000 */
.L_x_2536:
[----:B0--3--:R-:W0:Y:S01]  /*22a70*/  LDC.64 R2, c[0x0][0xc68] ;  /* 0x00031a00ff027b82 */ /* 0x009e220000000a00 */
[----:B------:R-:W-:-:S04]  /*22a80*/  IMAD.IADD R19, R6, 0x1, R19 ;  /* 0x0000000106137824 */ /* 0x000fc800078e0213 */
[----:B0-----:R-:W-:-:S05]  /*22a90*/  IMAD.WIDE R2, R19, 0x4, R2 ;  /* 0x0000000413027825 */ /* 0x001fca00078e0202 */
[----:B------:R-:W1:Y:S01]  /*22aa0*/  LDG.E R9, desc[UR56][R2.64] ;  /* 0x0000003802097981 */ /* 0x000e62000c1e1900 */
[----:B----4-:R-:W-:Y:S02]  /*22ab0*/  IMAD R16, R7, R5, R16 ;  /* 0x0000000507107224 */ /* 0x010fe400078e0210 */
        /* <DEDUP_REMOVED lines=9> */
[----:B------:R-:W-:-:S04]  /*22b50*/  IMAD.HI.U32 R10, R3, R10, R2 ;  /* 0x0000000a030a7227 */ /* 0x000fc800078e0002 */
[----:B------:R-:W-:Y:S01]  /*22b60*/  IMAD.IADD R2, R4, 0x1, -R16 ;  /* 0x0000000104027824 */ /* 0x000fe200078e0a10 */
[----:B------:R-:W-:-:S04]  /*22b70*/  IABS R4, R6 ;  /* 0x0000000600047213 */ /* 0x000fc80000000000 */
[----:B------:R-:W-:Y:S01]  /*22b80*/  IABS R3, R2 ;  /* 0x0000000200037213 */ /* 0x000fe20000000000 */
[----:B------:R-:W-:-:S04]  /*22b90*/  IMAD.MOV R4, RZ, RZ, -R4 ;  /* 0x000000ffff047224 */ /* 0x000fc800078e0a04 */
        /* <DEDUP_REMOVED lines=48> */
.L_x_2530:
[----:B------:R-:W-:Y:S01]  /*22ea0*/  UMOV UR4, URZ ;  /* 0x0000003f00047c82 */ /* 0x000fe20008000000 */
[----:B------:R-:W-:Y:S01]  /*22eb0*/  UMOV UR5, URZ ;  /* 0x0000003f00057c82 */ /* 0x000fe20008000000 */
[----:B------:R-:W-:Y:S01]  /*22ec0*/  ULDC UR6, c[0x0][0xc14] ;  /* 0x0003050000067ab9 */ /* 0x000fe20000000800 */
[----:B------:R-:W-:Y:S02]  /*22ed0*/  IMAD.MOV.U32 R16, RZ, RZ, R4 ;  /* 0x000000ffff107224 */ /* 0x000fe400078e0004 */
[----:B------:R-:W-:Y:S02]  /*22ee0*/  IMAD.U32 R17, RZ, RZ, UR4 ;  /* 0x00000004ff117e24 */ /* 0x000fe4000f8e00ff */
[----:B------:R-:W-:Y:S02]  /*22ef0*/  IMAD.U32 R18, RZ, RZ, UR5 ;  /* 0x00000005ff127e24 */ /* 0x000fe4000f8e00ff */
[----:B------:R-:W-:-:S07]  /*22f00*/  IMAD.U32 R19, RZ, RZ, UR6 ;  /* 0x00000006ff137e24 */ /* 0x000fce000f8e00ff */
.L_x_2538:
        /* <DEDUP_REMOVED lines=12> */
.L_x_2449:
        /* <DEDUP_REMOVED lines=12> */
.L_x_2656:
[----:B------:R-:W-:Y:S05]  /*23090*/  BSYNC B0 ;  /* 0x0000000000007941 */ /* 0x000fea0003800000 */
.L_x_2540:
[----:B------:R-:W-:-:S03]  /*230a0*/  UMOV UR4, 0xffffffff ;  /* 0xffffffff00047882 */ /* 0x000fc60000000000 */
[----:B------:R-:W-:Y:S05]  /*230b0*/  BRA.DIV UR4, `(.L_x_2542) ;  /* 0x0000002204687947 */ /* 0x000fea000b800000 */
[----:B------:R-:W2:Y:S02]  /*230c0*/  S2R R2, SR_TID.X ;  /* 0x0000000000027919 */ /* 0x000ea40000002100 */
[----:B--2---:R-:W-:-:S04]  /*230d0*/  SHF.R.U32.HI R2, RZ, 0x5, R2 ;  /* 0x00000005ff027819 */ /* 0x004fc80000011602 */
[----:B------:R-:W-:-:S05]  /*230e0*/  LOP3.LUT R2, R2, 0x3, RZ, 0xc0, !PT ;  /* 0x0000000302027812 */ /* 0x000fca00078ec0ff */
[----:B------:R2:W3:Y:S02]  /*230f0*/  SHFL.IDX PT, R14, R2, RZ, 0x1f ;  /* 0x00001fff020e7589 */ /* 0x0004e400000e0000 */
.L_x_2659:
[----:B---3--:R-:W-:-:S13]  /*23100*/  ISETP.NE.AND P0, PT, R14, RZ, PT ;  /* 0x000000ff0e00720c */ /* 0x008fda0003f05270 */
[----:B------:R-:W-:Y:S05]  /*23110*/  @P0 BRA `(.L_x_2205) ;  /* 0x00000000009c0947 */ /* 0x000fea0003800000 */
[----:B------:R-:W-:-:S03]  /*23120*/  UMOV UR4, 0xffffffff ;  /* 0xffffffff00047882 */ /* 0x000fc60000000000 */
[----:B------:R-:W-:Y:S05]  /*23130*/  BRA.DIV UR4, `(.L_x_2543) ;  /* 0x00000022047c7947 */ /* 0x000fea000b800000 */
[----:B------:R-:W-:-:S13]  /*23140*/  ELECT P6, URZ, PT ;  /* 0x00000000003f782f */ /* 0x000fda00038c0000 */
.L_x_2662:
        /* <DEDUP_REMOVED lines=8> */
.L_x_2544:
        /* <DEDUP_REMOVED lines=14> */
.L_x_2663:
[----:B------:R-:W2:Y:S02]  /*232b0*/  SYNCS.PHASECHK.TRANS64.TRYWAIT P0, [R7+URZ], R2 ;  /* 0x00000002070075a7 */ /* 0x000ea4000800017f */
[----:B--2---:R-:W-:Y:S05]  /*232c0*/  @!P0 BRA `(.L_x_2546) ;  /* 0x00000020004c8947 */ /* 0x004fea0003800000 */
.L_x_2664:
[----:B------:R-:W-:Y:S05]  /*232d0*/  @!P2 BRA `(.L_x_2547) ;  /* 0x000000000004a947 */ /* 0x000fea0003800000 */
[----:B------:R-:W-:Y:S01]  /*232e0*/  BPT.TRAP 0x1 ;  /* 0x000000040000795c */ /* 0x000fe20000300000 */
.L_x_2547:
[----:B------:R-:W3:Y:S01]  /*232f0*/  LDL.LU R4, [R1] ;  /* 0x0000000001047983 */ /* 0x000ee20000300800 */
[----:B------:R-:W-:-:S04]  /*23300*/  VIADD R0, R0, 0x34860 ;  /* 0x0003486000007836 */ /* 0x000fc80000000000 */
[----:B---3--:R-:W-:-:S04]  /*23310*/  IMAD R4, R4, 0x8, R0 ;  /* 0x0000000804047824 */ /* 0x008fc800078e0200 */
[----:B------:R-:W3:Y:S02]  /*23320*/  SYNCS.PHASECHK.TRANS64.TRYWAIT P0, [R4+URZ], R5 ;  /* 0x00000005040075a7 */ /* 0x000ee4000800017f */
[----:B---3--:R-:W-:Y:S05]  /*23330*/  @!P0 BRA `(.L_x_2548) ;  /* 0x0000002000448947 */ /* 0x008fea0003800000 */
.L_x_2665:
[----:B------:R-:W-:-:S07]  /*23340*/  IMAD R3, R3, 0x8, R0 ;  /* 0x0000000803037824 */ /* 0x000fce00078e0200 */
.L_x_2549:
[----:B----4-:R4:W0:Y:S02]  /*23350*/  SYNCS.PHASECHK.TRANS64.TRYWAIT P0, [R3+URZ], R2 ;  /* 0x00000002030075a7 */ /* 0x010824000800017f */
[----:B0-----:R-:W-:Y:S05]  /*23360*/  @!P0 NANOSLEEP.SYNCS 0x989680 ;  /* 0x009896800000895d */ /* 0x001fea0003900000 */
[----:B------:R-:W0:Y:S02]  /*23370*/  @!P0 SYNCS.PHASECHK.TRANS64 P0, [R3+URZ], R2 ;  /* 0x00000002030085a7 */ /* 0x000e24000800007f */
[----:B0-----:R-:W-:Y:S05]  /*23380*/  @!P0 BRA `(.L_x_2549) ;  /* 0xfffffffc00f08947 */ /* 0x001fea000383ffff */
.L_x_2205:
[----:B------:R-:W-:Y:S05]  /*23390*/  BSYNC B7 ;  /* 0x0000000000077941 */ /* 0x000fea0003800000 */
.L_x_2202:
[----:B------:R-:W-:Y:S05]  /*233a0*/  EXIT ;  /* 0x000000000000794d */ /* 0x000fea0003800000 */
.L_x_2223:
[----:B-1----:R1:W2:Y:S02]  /*233b0*/  SYNCS.PHASECHK.TRANS64.TRYWAIT P5, [R3+URZ+0x34890], R0 ;  /* 0x03489000030075a7 */ /* 0x0022a400080a017f */
[----:B--2---:R-:W-:Y:S05]  /*233c0*/  @!P5 NANOSLEEP.SYNCS 0x989680 ;  /* 0x009896800000d95d */ /* 0x004fea0003900000 */
[----:B------:R-:W2:Y:S02]  /*233d0*/  @!P5 SYNCS.PHASECHK.TRANS64 P5, [R3+URZ+0x34890], R0 ;  /* 0x034890000300d5a7 */ /* 0x000ea400080a007f */
[----:B--2---:R-:W-:Y:S05]  /*233e0*/  @!P5 BRA `(.L_x_2223) ;  /* 0xfffffffc00f0d947 */ /* 0x004fea000383ffff */
[----:B------:R-:W-:Y:S05]  /*233f0*/  BRA `(.L_x_2550) ;  /* 0xfffffe0400007947 */ /* 0x000fea000383ffff */
.L_x_2277:
[----:B-1----:R1:W3:Y:S02]  /*23400*/  SYNCS.PHASECHK.TRANS64.TRYWAIT P5, [R3+URZ+0x34890], R0 ;  /* 0x03489000030075a7 */ /* 0x0022e400080a017f */
[----:B---3--:R-:W-:Y:S05]  /*23410*/  @!P5 NANOSLEEP.SYNCS 0x989680 ;  /* 0x009896800000d95d */ /* 0x008fea0003900000 */
[----:B------:R-:W3:Y:S02]  /*23420*/  @!P5 SYNCS.PHASECHK.TRANS64 P5, [R3+URZ+0x34890], R0 ;  /* 0x034890000300d5a7 */ /* 0x000ee400080a007f */
[----:B---3--:R-:W-:Y:S05]  /*23430*/  @!P5 BRA `(.L_x_2277) ;  /* 0xfffffffc00f0d947 */ /* 0x008fea000383ffff */
[----:B------:R-:W-:Y:S05]  /*23440*/  BRA `(.L_x_2551) ;  /* 0xfffffe3800b07947 */ /* 0x000fea000383ffff */
.L_x_2302:
[----:B-1----:R1:W2:Y:S02]  /*23450*/  SYNCS.PHASECHK.TRANS64.TRYWAIT P4, [R3+URZ+0x34890], R0 ;  /* 0x03489000030075a7 */ /* 0x0022a4000808017f */
[----:B--2---:R-:W-:Y:S05]  /*23460*/  @!P4 NANOSLEEP.SYNCS 0x989680 ;  /* 0x009896800000c95d */ /* 0x004fea0003900000 */
[----:B------:R-:W2:Y:S02]  /*23470*/  @!P4 SYNCS.PHASECHK.TRANS64 P4, [R3+URZ+0x34890], R0 ;  /* 0x034890000300c5a7 */ /* 0x000ea4000808007f */
[----:B--2---:R-:W-:Y:S05]  /*23480*/  @!P4 BRA `(.L_x_2302) ;  /* 0xfffffffc00f0c947 */ /* 0x004fea000383ffff */
[----:B------:R-:W-:Y:S05]  /*23490*/  BRA `(.L_x_2552) ;  /* 0xfffffe6c003c7947 */ /* 0x000fea000383ffff */
.L_x_2308:
[----:B0-----:R0:W2:Y:S02]  /*234a0*/  SYNCS.PHASECHK.TRANS64.TRYWAIT P4, [R3+URZ+0x348b0], R0 ;  /* 0x0348b000030075a7 */ /* 0x0010a4000808017f */
[----:B--2---:R-:W-:Y:S05]  /*234b0*/  @!P4 NANOSLEEP.SYNCS 0x989680 ;  /* 0x009896800000c95d */ /* 0x004fea0003900000 */
[----:B------:R-:W2:Y:S02]  /*234c0*/  @!P4 SYNCS.PHASECHK.TRANS64 P4, [R3+URZ+0x348b0], R0 ;  /* 0x0348b0000300c5a7 */ /* 0x000ea4000808007f */
[----:B--2---:R-:W-:Y:S05]  /*234d0*/  @!P4 BRA `(.L_x_2308) ;  /* 0xfffffffc00f0c947 */ /* 0x004fea000383ffff */
[----:B------:R-:W-:Y:S05]  /*234e0*/  BRA `(.L_x_2553) ;  /* 0xfffffe70003c7947 */ /* 0x000fea000383ffff */
.L_x_2330:
        /* <DEDUP_REMOVED lines=8> */
.L_x_2555:
[----:B------:R-:W-:Y:S05]  /*23570*/  BSYNC B1 ;  /* 0x0000000000017941 */ /* 0x000fea0003800000 */
.L_x_2554:
[----:B------:R-:W-:Y:S05]  /*23580*/  BRA `(.L_x_2556) ;  /* 0xfffffe8c00547947 */ /* 0x000fea000383ffff */
.L_x_2331:
        /* <DEDUP_REMOVED lines=8> */
.L_x_2558:
[----:B------:R-:W-:Y:S05]  /*23610*/  BSYNC B1 ;  /* 0x0000000000017941 */ /* 0x000fea0003800000 */
.L_x_2557:
[----:B------:R-:W-:Y:S05]  /*23620*/  BRA `(.L_x_2559) ;  /* 0xfffffe8c00347947 */ /* 0x000fea000383ffff */
.L_x_2332:
        /* <DEDUP_REMOVED lines=8> */
.L_x_2561:
[----:B------:R-:W-:Y:S05]  /*236b0*/  BSYNC B1 ;  /* 0x0000000000017941 */ /* 0x000fea0003800000 */
.L_x_2560:
[----:B------:R-:W-:Y:S05]  /*236c0*/  BRA `(.L_x_2562) ;  /* 0xfffffe8c00147947 */ /* 0x000fea000383ffff */
.L_x_2333:
        /* <DEDUP_REMOVED lines=8> */
.L_x_2564:
[----:B------:R-:W-:Y:S05]  /*23750*/  BSYNC B1 ;  /* 0x0000000000017941 */ /* 0x000fea0003800000 */
.L_x_2563:
[----:B------:R-:W-:Y:S05]  /*23760*/  BRA `(.L_x_2565) ;  /* 0xfffffe8800f47947 */ /* 0x000fea000383ffff */
.L_x_2334:
        /* <DEDUP_REMOVED lines=8> */
.L_x_2567:
[----:B------:R-:W-:Y:S05]  /*237f0*/  BSYNC B1 ;  /* 0x0000000000017941 */ /* 0x000fea0003800000 */
.L_x_2566:
[----:B------:R-:W-:Y:S05]  /*23800*/  BRA `(.L_x_2568) ;  /* 0xfffffe8800d47947 */ /* 0x000fea000383ffff */
.L_x_2335:
        /* <DEDUP_REMOVED lines=8> */
.L_x_2570:
[----:B------:R-:W-:Y:S05]  /*23890*/  BSYNC B1 ;  /* 0x0000000000017941 */ /* 0x000fea0003800000 */
.L_x_2569:
[----:B------:R-:W-:Y:S05]  /*238a0*/  BRA `(.L_x_2571) ;  /* 0xfffffe8800b87947 */ /* 0x000fea000383ffff */
.L_x_2336:
        /* <DEDUP_REMOVED lines=8> */
.L_x_2573:
[----:B------:R-:W-:Y:S05]  /*23930*/  BSYNC B1 ;  /* 0x0000000000017941 */ /* 0x000fea0003800000 */
.L_x_2572:
[----:B------:R-:W-:Y:S05]  /*23940*/  BRA `(.L_x_2574) ;  /* 0xfffffe88009c7947 */ /* 0x000fea000383ffff */
.L_x_2337:
        /* <DEDUP_REMOVED lines=8> */
.L_x_2576:
[----:B------:R-:W-:Y:S05]  /*239d0*/  BSYNC B1 ;  /* 0x0000000000017941 */ /* 0x000fea0003800000 */
.L_x_2575:
[----:B------:R-:W-:Y:S05]  /*239e0*/  BRA `(.L_x_2577) ;  /* 0xfffffe8800807947 */ /* 0x000fea000383ffff */
.L_x_2339:
[----:B0-----:R0:W1:Y:S02]  /*239f0*/  SYNCS.PHASECHK.TRANS64.TRYWAIT P2, [R18+URZ+0x34800], R5 ;  /* 0x03480005120075a7 */ /* 0x001064000804017f */
[----:B-1----:R-:W-:Y:S05]  /*23a00*/  @!P2 NANOSLEEP.SYNCS 0x989680 ;  /* 0x009896800000a95d */ /* 0x002fea0003900000 */
[----:B------:R-:W1:Y:S02]  /*23a10*/  @!P2 SYNCS.PHASECHK.TRANS64 P2, [R18+URZ+0x34800], R5 ;  /* 0x034800051200a5a7 */ /* 0x000e64000804007f */
[----:B-1----:R-:W-:Y:S05]  /*23a20*/  @!P2 BRA `(.L_x_2339) ;  /* 0xfffffffc00f0a947 */ /* 0x002fea000383ffff */
[----:B------:R-:W-:Y:S05]  /*23a30*/  BRA `(.L_x_2578) ;  /* 0xfffffe8800f87947 */ /* 0x000fea000383ffff */
.L_x_2367:
        /* <DEDUP_REMOVED lines=8> */
.L_x_2580:
[----:B------:R-:W-:Y:S05]  /*23ac0*/  BSYNC B1 ;  /* 0x0000000000017941 */ /* 0x000fea0003800000 */
.L_x_2579:
[----:B------:R-:W-:Y:S05]  /*23ad0*/  BRA `(.L_x_2581) ;  /* 0xfffffebc00587947 */ /* 0x000fea000383ffff */
.L_x_2368:
        /* <DEDUP_REMOVED lines=8> */
.L_x_2583:
[----:B------:R-:W-:Y:S05]  /*23b60*/  BSYNC B1 ;  /* 0x0000000000017941 */ /* 0x000fea0003800000 */
.L_x_2582:
[----:B------:R-:W-:Y:S05]  /*23b70*/  BRA `(.L_x_2584) ;  /* 0xfffffebc00387947 */ /* 0x000fea000383ffff */
.L_x_2369:
        /* <DEDUP_REMOVED lines=8> */
.L_x_2586:
[----:B------:R-:W-:Y:S05]  /*23c00*/  BSYNC B1 ;  /* 0x0000000000017941 */ /* 0x000fea0003800000 */
.L_x_2585:
[----:B------:R-:W-:Y:S05]  /*23c10*/  BRA `(.L_x_2587) ;  /* 0xfffffebc00187947 */ /* 0x000fea000383ffff */
.L_x_2370:
        /* <DEDUP_REMOVED lines=8> */
.L_x_2589:
[----:B------:R-:W-:Y:S05]  /*23ca0*/  BSYNC B1 ;  /* 0x0000000000017941 */ /* 0x000fea0003800000 */
.L_x_2588:
[----:B------:R-:W-:Y:S05]  /*23cb0*/  BRA `(.L_x_2590) ;  /* 0xfffffeb800f87947 */ /* 0x000fea000383ffff */
.L_x_2371:
        /* <DEDUP_REMOVED lines=8> */
.L_x_2592:
[----:B------:R-:W-:Y:S05]  /*23d40*/  BSYNC B1 ;  /* 0x0000000000017941 */ /* 0x000fea0003800000 */
.L_x_2591:
[----:B------:R-:W-:Y:S05]  /*23d50*/  BRA `(.L_x_2593) ;  /* 0xfffffeb800d87947 */ /* 0x000fea000383ffff */
.L_x_2372:
        /* <DEDUP_REMOVED lines=8> */
.L_x_2595:
[----:B------:R-:W-:Y:S05]  /*23de0*/  BSYNC B1 ;  /* 0x0000000000017941 */ /* 0x000fea0003800000 */
.L_x_2594:
[----:B------:R-:W-:Y:S05]  /*23df0*/  BRA `(.L_x_2596) ;  /* 0xfffffeb800bc7947 */ /* 0x000fea000383ffff */
.L_x_2373:
        /* <DEDUP_REMOVED lines=8> */
.L_x_2598:
[----:B------:R-:W-:Y:S05]  /*23e80*/  BSYNC B1 ;  /* 0x0000000000017941 */ /* 0x000fea0003800000 */
.L_x_2597:
[----:B------:R-:W-:Y:S05]  /*23e90*/  BRA `(.L_x_2599) ;  /* 0xfffffeb800a07947 */ /* 0x000fea000383ffff */
.L_x_2374:
        /* <DEDUP_REMOVED lines=8> */
.L_x_2601:
[----:B------:R-:W-:Y:S05]  /*23f20*/  BSYNC B1 ;  /* 0x0000000000017941 */ /* 0x000fea0003800000 */
.L_x_2600:
[----:B------:R-:W-:Y:S05]  /*23f30*/  BRA `(.L_x_2602) ;  /* 0xfffffeb800847947 */ /* 0x000fea000383ffff */
.L_x_2376:
[----:B0-----:R0:W1:Y:S02]  /*23f40*/  SYNCS.PHASECHK.TRANS64.TRYWAIT P2, [R18+URZ+0x34800], R9 ;  /* 0x03480009120075a7 */ /* 0x001064000804017f */
[----:B-1----:R-:W-:Y:S05]  /*23f50*/  @!P2 NANOSLEEP.SYNCS 0x989680 ;  /* 0x009896800000a95d */ /* 0x002fea0003900000 */
[----:B------:R-:W1:Y:S02]  /*23f60*/  @!P2 SYNCS.PHASECHK.TRANS64 P2, [R18+URZ+0x34800], R9 ;  /* 0x034800091200a5a7 */ /* 0x000e64000804007f */
[----:B-1----:R-:W-:Y:S05]  /*23f70*/  @!P2 BRA `(.L_x_2376) ;  /* 0xfffffffc00f0a947 */ /* 0x002fea000383ffff */
[----:B------:R-:W-:Y:S05]  /*23f80*/  BRA `(.L_x_2603) ;  /* 0xfffffebc00047947 */ /* 0x000fea000383ffff */
.L_x_2390:
[----:B-1----:R1:W2:Y:S02]  /*23f90*/  SYNCS.PHASECHK.TRANS64.TRYWAIT P2, [R3+URZ+0x34830], R0 ;  /* 0x03483000030075a7 */ /* 0x0022a4000804017f */
[----:B--2---:R-:W-:Y:S05]  /*23fa0*/  @!P2 NANOSLEEP.SYNCS 0x989680 ;  /* 0x009896800000a95d */ /* 0x004fea0003900000 */
[----:B------:R-:W2:Y:S02]  /*23fb0*/  @!P2 SYNCS.PHASECHK.TRANS64 P2, [R3+URZ+0x34830], R0 ;  /* 0x034830000300a5a7 */ /* 0x000ea4000804007f */
[----:B--2---:R-:W-:Y:S05]  /*23fc0*/  @!P2 BRA `(.L_x_2390) ;  /* 0xfffffffc00f0a947 */ /* 0x004fea000383ffff */
[----:B------:R-:W-:Y:S05]  /*23fd0*/  BRA `(.L_x_2389) ;  /* 0xfffffee4007c7947 */ /* 0x000fea000383ffff */
.L_x_2397:
[----:B-1----:R1:W2:Y:S02]  /*23fe0*/  SYNCS.PHASECHK.TRANS64.TRYWAIT P2, [R15+URZ+0x34830], R0 ;  /* 0x034830000f0075a7 */ /* 0x0022a4000804017f */
[----:B--2---:R-:W-:Y:S05]  /*23ff0*/  @!P2 NANOSLEEP.SYNCS 0x989680 ;  /* 0x009896800000a95d */ /* 0x004fea0003900000 */
[----:B------:R-:W2:Y:S02]  /*24000*/  @!P2 SYNCS.PHASECHK.TRANS64 P2, [R15+URZ+0x34830], R0 ;  /* 0x034830000f00a5a7 */ /* 0x000ea4000804007f */
[----:B--2---:R-:W-:Y:S05]  /*24010*/  @!P2 BRA `(.L_x_2397) ;  /* 0xfffffffc00f0a947 */ /* 0x004fea000383ffff */
[----:B------:R-:W-:Y:S05]  /*24020*/  BRA `(.L_x_2396) ;  /* 0xffffff1000987947 */ /* 0x000fea000383ffff */
.L_x_2402:
[----:B-1----:R1:W2:Y:S02]  /*24030*/  SYNCS.PHASECHK.TRANS64.TRYWAIT P2, [R20+URZ+0x34850], R0 ;  /* 0x03485000140075a7 */ /* 0x0022a4000804017f */
[----:B--2---:R-:W-:Y:S05]  /*24040*/  @!P2 NANOSLEEP.SYNCS 0x989680 ;  /* 0x009896800000a95d */ /* 0x004fea0003900000 */
[----:B------:R-:W2:Y:S02]  /*24050*/  @!P2 SYNCS.PHASECHK.TRANS64 P2, [R20+URZ+0x34850], R0 ;  /* 0x034850001400a5a7 */ /* 0x000ea4000804007f */
[----:B--2---:R-:W-:Y:S05]  /*24060*/  @!P2 BRA `(.L_x_2402) ;  /* 0xfffffffc00f0a947 */ /* 0x004fea000383ffff */
[----:B------:R-:W-:Y:S05]  /*24070*/  BRA `(.L_x_2401) ;  /* 0xffffff1c00787947 */ /* 0x000fea000383ffff */
.L_x_2410:
[----:B-1----:R1:W2:Y:S02]  /*24080*/  SYNCS.PHASECHK.TRANS64.TRYWAIT P2, [R0+URZ+0x34830], R11 ;  /* 0x0348300b000075a7 */ /* 0x0022a4000804017f */
[----:B--2---:R-:W-:Y:S05]  /*24090*/  @!P2 NANOSLEEP.SYNCS 0x989680 ;  /* 0x009896800000a95d */ /* 0x004fea0003900000 */
[----:B------:R-:W2:Y:S02]  /*240a0*/  @!P2 SYNCS.PHASECHK.TRANS64 P2, [R0+URZ+0x34830], R11 ;  /* 0x0348300b0000a5a7 */ /* 0x000ea4000804007f */
[----:B--2---:R-:W-:Y:S05]  /*240b0*/  @!P2 BRA `(.L_x_2410) ;  /* 0xfffffffc00f0a947 */ /* 0x004fea000383ffff */
[----:B------:R-:W-:Y:S05]  /*240c0*/  BRA `(.L_x_2409) ;  /* 0xffffff3c00f47947 */ /* 0x000fea000383ffff */
.L_x_2415:
[----:B-1----:R1:W2:Y:S02]  /*240d0*/  SYNCS.PHASECHK.TRANS64.TRYWAIT P2, [R15+URZ+0x34850], R0 ;  /* 0x034850000f0075a7 */ /* 0x0022a4000804017f */
[----:B--2---:R-:W-:Y:S05]  /*240e0*/  @!P2 NANOSLEEP.SYNCS 0x989680 ;  /* 0x009896800000a95d */ /* 0x004fea0003900000 */
[----:B------:R-:W2:Y:S02]  /*240f0*/  @!P2 SYNCS.PHASECHK.TRANS64 P2, [R15+URZ+0x34850], R0 ;  /* 0x034850000f00a5a7 */ /* 0x000ea4000804007f */
[----:B--2---:R-:W-:Y:S05]  /*24100*/  @!P2 BRA `(.L_x_2415) ;  /* 0xfffffffc00f0a947 */ /* 0x004fea000383ffff */
[----:B------:R-:W-:Y:S05]  /*24110*/  BRA `(.L_x_2414) ;  /* 0xffffff4800d47947 */ /* 0x000fea000383ffff */
.L_x_2421:
[----:B-1----:R1:W2:Y:S02]  /*24120*/  SYNCS.PHASECHK.TRANS64.TRYWAIT P0, [R12+URZ+0x34850], R3 ;  /* 0x034850030c0075a7 */ /* 0x0022a4000800017f */
[----:B--2---:R-:W-:Y:S05]  /*24130*/  @!P0 NANOSLEEP.SYNCS 0x989680 ;  /* 0x009896800000895d */ /* 0x004fea0003900000 */
[----:B------:R-:W2:Y:S02]  /*24140*/  @!P0 SYNCS.PHASECHK.TRANS64 P0, [R12+URZ+0x34850], R3 ;  /* 0x034850030c0085a7 */ /* 0x000ea4000800007f */
[----:B--2---:R-:W-:Y:S05]  /*24150*/  @!P0 BRA `(.L_x_2421) ;  /* 0xfffffffc00f08947 */ /* 0x004fea000383ffff */
[----:B------:R-:W-:Y:S05]  /*24160*/  BRA `(.L_x_2420) ;  /* 0xffffff6400f87947 */ /* 0x000fea000383ffff */
.L_x_2455:
        /* <DEDUP_REMOVED lines=11> */
.L_x_2605:
[----:B------:R-:W-:Y:S05]  /*24220*/  BSYNC B1 ;  /* 0x0000000000017941 */ /* 0x000fea0003800000 */
.L_x_2604:
[----:B------:R-:W-:Y:S05]  /*24230*/  BRA `(.L_x_2606) ;  /* 0xffffffa000e87947 */ /* 0x000fea000383ffff */
.L_x_2456:
[----:B------:R-:W-:Y:S01]  /*24240*/  BSSY B1, `(.L_x_2607) ;  /* 0x0000006000017945 */ /* 0x000fe20003800000 */
[----:B------:R-:W-:-:S07]  /*24250*/  IMAD.MOV.U32 R15, RZ, RZ, -0x1 ;  /* 0xffffffffff0f7424 */ /* 0x000fce00078e00ff */
[----:B------:R-:W-:Y:S05]  /*24260*/  WARPSYNC.COLLECTIVE R15, `(.L_x_2608) ;  /* 0x000000000f0c7348 */ /* 0x000fea0003c00000 */
[----:B------:R-:W-:Y:S02]  /*24270*/  ELECT P6, UR62, PT ;  /* 0x00000000003e782f */ /* 0x000fe400038c0000 */
[----:B------:R-:W-:Y:S01]  /*24280*/  MOV R14, UR62 ;  /* 0x0000003e000e7c02 */ /* 0x000fe20008000f00 */
[----:B------:R-:W-:Y:S10]  /*24290*/  ENDCOLLECTIVE ;  /* 0x000000000000791b */ /* 0x000ff40003800000 */
.L_x_2608:
[----:B------:R-:W-:Y:S05]  /*242a0*/  BSYNC B1 ;  /* 0x0000000000017941 */ /* 0x000fea0003800000 */
.L_x_2607:
[----:B------:R-:W-:Y:S05]  /*242b0*/  BRA `(.L_x_2609) ;  /* 0xffffffa000d47947 */ /* 0x000fea000383ffff */
.L_x_2458:
[----:B0-----:R0:W1:Y:S02]  /*242c0*/  SYNCS.PHASECHK.TRANS64.TRYWAIT P0, [R4+URZ+0x34820], R6 ;  /* 0x03482006040075a7 */ /* 0x001064000800017f */
[----:B-1----:R-:W-:Y:S05]  /*242d0*/  @!P0 NANOSLEEP.SYNCS 0x989680 ;  /* 0x009896800000895d */ /* 0x002fea0003900000 */
[----:B------:R-:W1:Y:S02]  /*242e0*/  @!P0 SYNCS.PHASECHK.TRANS64 P0, [R4+URZ+0x34820], R6 ;  /* 0x03482006040085a7 */ /* 0x000e64000800007f */
[----:B-1----:R-:W-:Y:S05]  /*242f0*/  @!P0 BRA `(.L_x_2458) ;  /* 0xfffffffc00f08947 */ /* 0x002fea000383ffff */
[----:B------:R-:W-:Y:S05]  /*24300*/  BRA `(.L_x_2610) ;  /* 0xffffffa000f07947 */ /* 0x000fea000383ffff */
.L_x_2461:
[----:B0-----:R0:W1:Y:S02]  /*24310*/  SYNCS.PHASECHK.TRANS64.TRYWAIT P0, [R6+URZ+0x348a0], R8 ;  /* 0x0348a008060075a7 */ /* 0x001064000800017f */
[----:B-1----:R-:W-:Y:S05]  /*24320*/  @!P0 NANOSLEEP.SYNCS 0x989680 ;  /* 0x009896800000895d */ /* 0x002fea0003900000 */
[----:B------:R-:W1:Y:S02]  /*24330*/  @!P0 SYNCS.PHASECHK.TRANS64 P0, [R6+URZ+0x348a0], R8 ;  /* 0x0348a008060085a7 */ /* 0x000e64000800007f */
[----:B-1----:R-:W-:Y:S05]  /*24340*/  @!P0 BRA `(.L_x_2461) ;  /* 0xfffffffc00f08947 */ /* 0x002fea000383ffff */
[----:B------:R-:W-:Y:S05]  /*24350*/  BRA `(.L_x_2611) ;  /* 0xffffffa400007947 */ /* 0x000fea000383ffff */
.L_x_2463:
[----:B-1----:R1:W2:Y:S02]  /*24360*/  SYNCS.PHASECHK.TRANS64.TRYWAIT P0, [R6+URZ+0x348c0], R8 ;  /* 0x0348c008060075a7 */ /* 0x0022a4000800017f */
[----:B--2---:R-:W-:Y:S05]  /*24370*/  @!P0 NANOSLEEP.SYNCS 0x989680 ;  /* 0x009896800000895d */ /* 0x004fea0003900000 */
[----:B------:R-:W2:Y:S02]  /*24380*/  @!P0 SYNCS.PHASECHK.TRANS64 P0, [R6+URZ+0x348c0], R8 ;  /* 0x0348c008060085a7 */ /* 0x000ea4000800007f */
[----:B--2---:R-:W-:Y:S05]  /*24390*/  @!P0 BRA `(.L_x_2463) ;  /* 0xfffffffc00f08947 */ /* 0x004fea000383ffff */
[----:B------:R-:W-:Y:S05]  /*243a0*/  BRA `(.L_x_2612) ;  /* 0xffffffa400907947 */ /* 0x000fea000383ffff */
.L_x_2467:
[----:B0-----:R0:W1:Y:S02]  /*243b0*/  SYNCS.PHASECHK.TRANS64.TRYWAIT P0, [R7+URZ+0x348a0], R8 ;  /* 0x0348a008070075a7 */ /* 0x001064000800017f */
[----:B-1----:R-:W-:Y:S05]  /*243c0*/  @!P0 NANOSLEEP.SYNCS 0x989680 ;  /* 0x009896800000895d */ /* 0x002fea0003900000 */
[----:B------:R-:W1:Y:S02]  /*243d0*/  @!P0 SYNCS.PHASECHK.TRANS64 P0, [R7+URZ+0x348a0], R8 ;  /* 0x0348a008070085a7 */ /* 0x000e64000800007f */
[----:B-1----:R-:W-:Y:S05]  /*243e0*/  @!P0 BRA `(.L_x_2467) ;  /* 0xfffffffc00f08947 */ /* 0x002fea000383ffff */
[----:B------:R-:W-:Y:S05]  /*243f0*/  BRA `(.L_x_2613) ;  /* 0xffffffa8006c7947 */ /* 0x000fea000383ffff */
.L_x_2469:
[----:B-1----:R1:W2:Y:S02]  /*24400*/  SYNCS.PHASECHK.TRANS64.TRYWAIT P1, [R7+URZ+0x348c0], R8 ;  /* 0x0348c008070075a7 */ /* 0x0022a4000802017f */
[----:B--2---:R-:W-:Y:S05]  /*24410*/  @!P1 NANOSLEEP.SYNCS 0x989680 ;  /* 0x009896800000995d */ /* 0x004fea0003900000 */
[----:B------:R-:W2:Y:S02]  /*24420*/  @!P1 SYNCS.PHASECHK.TRANS64 P1, [R7+URZ+0x348c0], R8 ;  /* 0x0348c008070095a7 */ /* 0x000ea4000802007f */
[----:B--2---:R-:W-:Y:S05]  /*24430*/  @!P1 BRA `(.L_x_2469) ;  /* 0xfffffffc00f09947 */ /* 0x004fea000383ffff */
[----:B------:R-:W-:Y:S05]  /*24440*/  BRA `(.L_x_2614) ;  /* 0xffffffa800f47947 */ /* 0x000fea000383ffff */
.L_x_2481:
        /* <DEDUP_REMOVED lines=11> */
.L_x_2616:
[----:B------:R-:W-:Y:S05]  /*24500*/  BSYNC B0 ;  /* 0x0000000000007941 */ /* 0x000fea0003800000 */
.L_x_2615:
[----:B------:R-:W-:Y:S05]  /*24510*/  BRA `(.L_x_2617) ;  /* 0xffffffb400fc7947 */ /* 0x000fea000383ffff */
.L_x_2482:
[----:B------:R-:W-:Y:S01]  /*24520*/  BSSY B0, `(.L_x_2618) ;  /* 0x0000006000007945 */ /* 0x000fe20003800000 */
[----:B------:R-:W-:-:S07]  /*24530*/  IMAD.MOV.U32 R15, RZ, RZ, -0x1 ;  /* 0xffffffffff0f7424 */ /* 0x000fce00078e00ff */
[----:B------:R-:W-:Y:S05]  /*24540*/  WARPSYNC.COLLECTIVE R15, `(.L_x_2619) ;  /* 0x000000000f0c7348 */ /* 0x000fea0003c00000 */
[----:B------:R-:W-:Y:S02]  /*24550*/  ELECT P6, UR62, PT ;  /* 0x00000000003e782f */ /* 0x000fe400038c0000 */
[----:B------:R-:W-:Y:S01]  /*24560*/  MOV R14, UR62 ;  /* 0x0000003e000e7c02 */ /* 0x000fe20008000f00 */
[----:B------:R-:W-:Y:S10]  /*24570*/  ENDCOLLECTIVE ;  /* 0x000000000000791b */ /* 0x000ff40003800000 */
.L_x_2619:
[----:B------:R-:W-:Y:S05]  /*24580*/  BSYNC B0 ;  /* 0x0000000000007941 */ /* 0x000fea0003800000 */
.L_x_2618:
[----:B------:R-:W-:Y:S05]  /*24590*/  BRA `(.L_x_2620) ;  /* 0xffffffb400ec7947 */ /* 0x000fea000383ffff */
.L_x_2485:
[----:B0-----:R0:W1:Y:S02]  /*245a0*/  SYNCS.PHASECHK.TRANS64.TRYWAIT P0, [R7+URZ+0x34840], R10 ;  /* 0x0348400a070075a7 */ /* 0x001064000800017f */
[----:B-1----:R-:W-:Y:S05]  /*245b0*/  @!P0 NANOSLEEP.SYNCS 0x989680 ;  /* 0x009896800000895d */ /* 0x002fea0003900000 */
[----:B------:R-:W1:Y:S02]  /*245c0*/  @!P0 SYNCS.PHASECHK.TRANS64 P0, [R7+URZ+0x34840], R10 ;  /* 0x0348400a070085a7 */ /* 0x000e64000800007f */
[----:B-1----:R-:W-:Y:S05]  /*245d0*/  @!P0 BRA `(.L_x_2485) ;  /* 0xfffffffc00f08947 */ /* 0x002fea000383ffff */
[----:B------:R-:W-:Y:S05]  /*245e0*/  BRA `(.L_x_2621) ;  /* 0xffffffb800507947 */ /* 0x000fea000383ffff */
.L_x_2488:
        /* <DEDUP_REMOVED lines=8> */
.L_x_2496:
[----:B0-----:R0:W1:Y:S02]  /*24670*/  SYNCS.PHASECHK.TRANS64.TRYWAIT P0, [R8+URZ+0x34840], R9 ;  /* 0x03484009080075a7 */ /* 0x001064000800017f */
[----:B-1----:R-:W-:Y:S05]  /*24680*/  @!P0 NANOSLEEP.SYNCS 0x989680 ;  /* 0x009896800000895d */ /* 0x002fea0003900000 */
[----:B------:R-:W1:Y:S02]  /*24690*/  @!P0 SYNCS.PHASECHK.TRANS64 P0, [R8+URZ+0x34840], R9 ;  /* 0x03484009080085a7 */ /* 0x000e64000800007f */
[----:B-1----:R-:W-:Y:S05]  /*246a0*/  @!P0 BRA `(.L_x_2496) ;  /* 0xfffffffc00f08947 */ /* 0x002fea000383ffff */
[----:B------:R-:W-:Y:S05]  /*246b0*/  BRA `(.L_x_2623) ;  /* 0xffffffc000507947 */ /* 0x000fea000383ffff */
.L_x_2498:
[----:B0-----:R0:W1:Y:S02]  /*246c0*/  SYNCS.PHASECHK.TRANS64.TRYWAIT P0, [R8+URZ+0x34860], R9 ;  /* 0x03486009080075a7 */ /* 0x001064000800017f */
[----:B-1----:R-:W-:Y:S05]  /*246d0*/  @!P0 NANOSLEEP.SYNCS 0x989680 ;  /* 0x009896800000895d */ /* 0x002fea0003900000 */
[----:B------:R-:W1:Y:S02]  /*246e0*/  @!P0 SYNCS.PHASECHK.TRANS64 P0, [R8+URZ+0x34860], R9 ;  /* 0x03486009080085a7 */ /* 0x000e64000800007f */
[----:B-1----:R-:W-:Y:S05]  /*246f0*/  @!P0 BRA `(.L_x_2498) ;  /* 0xfffffffc00f08947 */ /* 0x002fea000383ffff */
[----:B------:R-:W-:Y:S05]  /*24700*/  BRA `(.L_x_2624) ;  /* 0xffffffc000fc7947 */ /* 0x000fea000383ffff */
.L_x_2504:
[----:B-1----:R1:W2:Y:S02]  /*24710*/  SYNCS.PHASECHK.TRANS64.TRYWAIT P0, [R2+URZ+0x34840], R3 ;  /* 0x03484003020075a7 */ /* 0x0022a4000800017f */
[----:B--2---:R-:W-:Y:S05]  /*24720*/  @!P0 NANOSLEEP.SYNCS 0x989680 ;  /* 0x009896800000895d */ /* 0x004fea0003900000 */
[----:B------:R-:W2:Y:S02]  /*24730*/  @!P0 SYNCS.PHASECHK.TRANS64 P0, [R2+URZ+0x34840], R3 ;  /* 0x03484003020085a7 */ /* 0x000ea4000800007f */
[----:B--2---:R-:W-:Y:S05]  /*24740*/  @!P0 BRA `(.L_x_2504) ;  /* 0xfffffffc00f08947 */ /* 0x004fea000383ffff */
[----:B------:R-:W-:Y:S05]  /*24750*/  BRA `(.L_x_2625) ;  /* 0xffffffc800547947 */ /* 0x000fea000383ffff */
.L_x_2506:
[----:B0-----:R0:W1:Y:S02]  /*24760*/  SYNCS.PHASECHK.TRANS64.TRYWAIT P0, [R2+URZ+0x34860], R3 ;  /* 0x03486003020075a7 */ /* 0x001064000800017f */
[----:B-1----:R-:W-:Y:S05]  /*24770*/  @!P0 NANOSLEEP.SYNCS 0x989680 ;  /* 0x009896800000895d */ /* 0x002fea0003900000 */
[----:B------:R-:W1:Y:S02]  /*24780*/  @!P0 SYNCS.PHASECHK.TRANS64 P0, [R2+URZ+0x34860], R3 ;  /* 0x03486003020085a7 */ /* 0x000e64000800007f */
[----:B-1----:R-:W-:Y:S05]  /*24790*/  @!P0 BRA `(.L_x_2506) ;  /* 0xfffffffc00f08947 */ /* 0x002fea000383ffff */
[----:B------:R-:W-:Y:S05]  /*247a0*/  BRA `(.L_x_2626) ;  /* 0xffffffcc00007947 */ /* 0x000fea000383ffff */
.L_x_2512:
[----:B--2---:R2:W3:Y:S02]  /*247b0*/  SYNCS.PHASECHK.TRANS64.TRYWAIT P0, [R2+URZ+0x34840], R3 ;  /* 0x03484003020075a7 */ /* 0x0044e4000800017f */
[----:B---3--:R-:W-:Y:S05]  /*247c0*/  @!P0 NANOSLEEP.SYNCS 0x989680 ;  /* 0x009896800000895d */ /* 0x008fea0003900000 */
[----:B------:R-:W3:Y:S02]  /*247d0*/  @!P0 SYNCS.PHASECHK.TRANS64 P0, [R2+URZ+0x34840], R3 ;  /* 0x03484003020085a7 */ /* 0x000ee4000800007f */
[----:B---3--:R-:W-:Y:S05]  /*247e0*/  @!P0 BRA `(.L_x_2512) ;  /* 0xfffffffc00f08947 */ /* 0x008fea000383ffff */
[----:B------:R-:W-:Y:S05]  /*247f0*/  BRA `(.L_x_2627) ;  /* 0xffffffd000347947 */ /* 0x000fea000383ffff */
.L_x_2514:
[----:B0-----:R0:W1:Y:S02]  /*24800*/  SYNCS.PHASECHK.TRANS64.TRYWAIT P0, [R2+URZ+0x34860], R9 ;  /* 0x03486009020075a7 */ /* 0x001064000800017f */
[----:B-1----:R-:W-:Y:S05]  /*24810*/  @!P0 NANOSLEEP.SYNCS 0x989680 ;  /* 0x009896800000895d */ /* 0x002fea0003900000 */
[----:B------:R-:W1:Y:S02]  /*24820*/  @!P0 SYNCS.PHASECHK.TRANS64 P0, [R2+URZ+0x34860], R9 ;  /* 0x03486009020085a7 */ /* 0x000e64000800007f */
[----:B-1----:R-:W-:Y:S05]  /*24830*/  @!P0 BRA `(.L_x_2514) ;  /* 0xfffffffc00f08947 */ /* 0x002fea000383ffff */
[----:B------:R-:W-:Y:S05]  /*24840*/  BRA `(.L_x_2628) ;  /* 0xffffffd000dc7947 */ /* 0x000fea000383ffff */
.L_x_2522:
[----:B-1----:R1:W2:Y:S02]  /*24850*/  SYNCS.PHASECHK.TRANS64.TRYWAIT P0, [R3+URZ+0x34860], R0 ;  /* 0x03486000030075a7 */ /* 0x0022a4000800017f */
[----:B--2---:R-:W-:Y:S05]  /*24860*/  @!P0 NANOSLEEP.SYNCS 0x989680 ;  /* 0x009896800000895d */ /* 0x004fea0003900000 */
[----:B------:R-:W2:Y:S02]  /*24870*/  @!P0 SYNCS.PHASECHK.TRANS64 P0, [R3+URZ+0x34860], R0 ;  /* 0x03486000030085a7 */ /* 0x000ea4000800007f */
[----:B--2---:R-:W-:Y:S05]  /*24880*/  @!P0 BRA `(.L_x_2522) ;  /* 0xfffffffc00f08947 */ /* 0x004fea000383ffff */
[----:B------:R-:W-:Y:S05]  /*24890*/  BRA `(.L_x_2629) ;  /* 0xffffffd400f87947 */ /* 0x000fea000383ffff */
.L_x_2525:
[----:B------:R-:W-:Y:S01]  /*248a0*/  BSSY B0, `(.L_x_2630) ;  /* 0x0000008000007945 */ /* 0x000fe20003800000 */
[----:B------:R-:W-:Y:S02]  /*248b0*/  IMAD.MOV.U32 R13, RZ, RZ, R16 ;  /* 0x000000ffff0d7224 */ /* 0x000fe400078e0010 */
[----:B------:R-:W-:Y:S02]  /*248c0*/  IMAD.MOV.U32 R12, RZ, RZ, RZ ;  /* 0x000000ffff0c7224 */ /* 0x000fe400078e00ff */
[----:B------:R-:W-:Y:S02]  /*248d0*/  IMAD.MOV.U32 R11, RZ, RZ, 0x1f ;  /* 0x0000001fff0b7424 */ /* 0x000fe400078e00ff */
[----:B0-----:R-:W-:-:S07]  /*248e0*/  IMAD.MOV.U32 R15, RZ, RZ, -0x1 ;  /* 0xffffffffff0f7424 */ /* 0x001fce00078e00ff */
[----:B-1----:R-:W-:Y:S05]  /*248f0*/  WARPSYNC.COLLECTIVE R15, `(.L_x_2631) ;  /* 0x000000000f087348 */ /* 0x002fea0003c00000 */
[----:B------:R0:W2:Y:S02]  /*24900*/  SHFL.IDX P6, R14, R13, R12, R11 ;  /* 0x0000000c0d0e7389 */ /* 0x0000a400000c000b */
[----:B012---:R-:W-:Y:S01]  /*24910*/  ENDCOLLECTIVE ;  /* 0x000000000000791b */ /* 0x007fe20003800000 */
.L_x_2631:
[----:B------:R-:W-:Y:S05]  /*24920*/  BSYNC B0 ;  /* 0x0000000000007941 */ /* 0x000fea0003800000 */
.L_x_2630:
        /* <DEDUP_REMOVED lines=8> */
.L_x_2632:
[----:B------:R-:W-:Y:S01]  /*249b0*/  IMAD.MOV.U32 R16, RZ, RZ, R14 ;  /* 0x000000ffff107224 */ /* 0x000fe200078e000e */
[----:B------:R-:W-:Y:S06]  /*249c0*/  BRA `(.L_x_2633) ;  /* 0xffffffd8008c7947 */ /* 0x000fec000383ffff */
.L_x_2528:
        /* <DEDUP_REMOVED lines=8> */
.L_x_2635:
[----:B------:R-:W-:Y:S05]  /*24a50*/  BSYNC B0 ;  /* 0x0000000000007941 */ /* 0x000fea0003800000 */
.L_x_2634:
        /* <DEDUP_REMOVED lines=10> */
.L_x_2636:
        /* <DEDUP_REMOVED lines=8> */
.L_x_2637:
        /* <DEDUP_REMOVED lines=8> */
.L_x_2638:
        /* <DEDUP_REMOVED lines=8> */
.L_x_2639:
        /* <DEDUP_REMOVED lines=8> */
.L_x_2640:
[----:B------:R-:W-:Y:S05]  /*24d00*/  BRA `(.L_x_2641) ;  /* 0xffffffd800507947 */ /* 0x000fea000383ffff */
.L_x_2533:
        /* <DEDUP_REMOVED lines=8> */
.L_x_2643:
[----:B------:R-:W-:Y:S05]  /*24d90*/  BSYNC B0 ;  /* 0x0000000000007941 */ /* 0x000fea0003800000 */
.L_x_2642:
        /* <DEDUP_REMOVED lines=10> */
.L_x_2644:
        /* <DEDUP_REMOVED lines=8> */
.L_x_2645:
        /* <DEDUP_REMOVED lines=8> */
.L_x_2646:
        /* <DEDUP_REMOVED lines=8> */
.L_x_2647:
        /* <DEDUP_REMOVED lines=8> */
.L_x_2648:
[----:B------:R-:W-:Y:S05]  /*25040*/  BRA `(.L_x_2649) ;  /* 0xffffffd800347947 */ /* 0x000fea000383ffff */
.L_x_2535:
[----:B------:R-:W-:Y:S01]  /*25050*/  BSSY B0, `(.L_x_2650) ;  /* 0x0000006000007945 */ /* 0x000fe20003800000 */
[----:B------:R-:W-:Y:S01]  /*25060*/  PLOP3.LUT P6, PT, P6, PT, PT, 0x8, 0x0 ;  /* 0x000000000000781c */ /* 0x000fe200037ce170 */
[----:B------:R-:W-:-:S12]  /*25070*/  IMAD.MOV.U32 R15, RZ, RZ, -0x1 ;  /* 0xffffffffff0f7424 */ /* 0x000fd800078e00ff */
[----:B0-----:R-:W-:Y:S05]  /*25080*/  WARPSYNC.COLLECTIVE R15, `(.L_x_2651) ;  /* 0x000000000f087348 */ /* 0x001fea0003c00000 */
[----:B------:R-:W-:Y:S01]  /*25090*/  VOTE.ANY R14, PT, P6 ;  /* 0x00000000000e7806 */ /* 0x000fe200030e0100 */
[----:B0-----:R-:W-:Y:S06]  /*250a0*/  ENDCOLLECTIVE ;  /* 0x000000000000791b */ /* 0x001fec0003800000 */
.L_x_2651:
[----:B------:R-:W-:Y:S05]  /*250b0*/  BSYNC B0 ;  /* 0x0000000000007941 */ /* 0x000fea0003800000 */
.L_x_2650:
        /* <DEDUP_REMOVED lines=9> */
.L_x_2652:
[----:B------:R-:W-:Y:S01]  /*25150*/  IMAD.MOV.U32 R17, RZ, RZ, R14 ;  /* 0x000000ffff117224 */ /* 0x000fe200078e000e */
[----:B------:R-:W-:Y:S06]  /*25160*/  BRA `(.L_x_2653) ;  /* 0xffffffd800247947 */ /* 0x000fec000383ffff */
.L_x_2537:
[----:B------:R-:W-:Y:S01]  /*25170*/  BSSY B0, `(.L_x_2654) ;  /* 0x0000007000007945 */ /* 0x000fe20003800000 */
[----:B------:R-:W-:Y:S02]  /*25180*/  IMAD.MOV.U32 R13, RZ, RZ, R2 ;  /* 0x000000ffff0d7224 */ /* 0x000fe400078e0002 */
[----:B------:R-:W-:Y:S02]  /*25190*/  IMAD.MOV.U32 R11, RZ, RZ, 0x1f ;  /* 0x0000001fff0b7424 */ /* 0x000fe400078e00ff */
[----:B------:R-:W-:-:S07]  /*251a0*/  IMAD.MOV.U32 R15, RZ, RZ, -0x1 ;  /* 0xffffffffff0f7424 */ /* 0x000fce00078e00ff */
[----:B012---:R-:W-:Y:S05]  /*251b0*/  WARPSYNC.COLLECTIVE R15, `(.L_x_2655) ;  /* 0x000000000f087348 */ /* 0x007fea0003c00000 */
[----:B------:R3:W4:Y:S02]  /*251c0*/  SHFL.IDX P6, R14, R13, R12, R11 ;  /* 0x0000000c0d0e7389 */ /* 0x00072400000c000b */
[----:B01234-:R-:W-:Y:S01]  /*251d0*/  ENDCOLLECTIVE ;  /* 0x000000000000791b */ /* 0x01ffe20003800000 */
.L_x_2655:
[----:B------:R-:W-:Y:S05]  /*251e0*/  BSYNC B0 ;  /* 0x0000000000007941 */ /* 0x000fea0003800000 */
.L_x_2654:
[----:B------:R-:W-:Y:S01]  /*251f0*/  IMAD.MOV.U32 R7, RZ, RZ, R14 ;  /* 0x000000ffff077224 */ /* 0x000fe200078e000e */
[----:B------:R-:W-:Y:S06]  /*25200*/  BRA `(.L_x_2536) ;  /* 0xffffffd800187947 */ /* 0x000fec000383ffff */
.L_x_2541:
[----:B-1----:R1:W2:Y:S02]  /*25210*/  SYNCS.PHASECHK.TRANS64.TRYWAIT P0, [R0+URZ+0x34820], R3 ;  /* 0x03482003000075a7 */ /* 0x0022a4000800017f */
[----:B--2---:R-:W-:Y:S05]  /*25220*/  @!P0 NANOSLEEP.SYNCS 0x989680 ;  /* 0x009896800000895d */ /* 0x004fea0003900000 */
[----:B------:R-:W2:Y:S02]  /*25230*/  @!P0 SYNCS.PHASECHK.TRANS64 P0, [R0+URZ+0x34820], R3 ;  /* 0x03482003000085a7 */ /* 0x000ea4000800007f */
[----:B--2---:R-:W-:Y:S05]  /*25240*/  @!P0 BRA `(.L_x_2541) ;  /* 0xfffffffc00f08947 */ /* 0x004fea000383ffff */
[----:B------:R-:W-:Y:S05]  /*25250*/  BRA `(.L_x_2656) ;  /* 0xffffffdc008c7947 */ /* 0x000fea000383ffff */
.L_x_2542:
        /* <DEDUP_REMOVED lines=11> */
.L_x_2658:
[----:B------:R-:W-:Y:S05]  /*25310*/  BSYNC B0 ;  /* 0x0000000000007941 */ /* 0x000fea0003800000 */
.L_x_2657:
[----:B------:R-:W-:Y:S05]  /*25320*/  BRA `(.L_x_2659) ;  /* 0xffffffdc00747947 */ /* 0x000fea000383ffff */
.L_x_2543:
[----:B------:R-:W-:Y:S01]  /*25330*/  BSSY B0, `(.L_x_2660) ;  /* 0x0000006000007945 */ /* 0x000fe20003800000 */
[----:B------:R-:W-:-:S07]  /*25340*/  IMAD.MOV.U32 R15, RZ, RZ, -0x1 ;  /* 0xffffffffff0f7424 */ /* 0x000fce00078e00ff */
[----:B012---:R-:W-:Y:S05]  /*25350*/  WARPSYNC.COLLECTIVE R15, `(.L_x_2661) ;  /* 0x000000000f0c7348 */ /* 0x007fea0003c00000 */
[----:B------:R-:W-:Y:S02]  /*25360*/  ELECT P6, UR62, PT ;  /* 0x00000000003e782f */ /* 0x000fe400038c0000 */
[----:B------:R-:W-:Y:S01]  /*25370*/  MOV R14, UR62 ;  /* 0x0000003e000e7c02 */ /* 0x000fe20008000f00 */
[----:B012---:R-:W-:Y:S10]  /*25380*/  ENDCOLLECTIVE ;  /* 0x000000000000791b */ /* 0x007ff40003800000 */
.L_x_2661:
[----:B------:R-:W-:Y:S05]  /*25390*/  BSYNC B0 ;  /* 0x0000000000007941 */ /* 0x000fea0003800000 */
.L_x_2660:
[----:B------:R-:W-:Y:S05]  /*253a0*/  BRA `(.L_x_2662) ;  /* 0xffffffdc00687947 */ /* 0x000fea000383ffff */
.L_x_2545:
[----:B-1----:R1:W2:Y:S02]  /*253b0*/  SYNCS.PHASECHK.TRANS64.TRYWAIT P0, [R6+URZ], R5 ;  /* 0x00000005060075a7 */ /* 0x0022a4000800017f */
[----:B--2---:R-:W-:Y:S05]  /*253c0*/  @!P0 NANOSLEEP.SYNCS 0x989680 ;  /* 0x009896800000895d */ /* 0x004fea0003900000 */
[----:B------:R-:W2:Y:S02]  /*253d0*/  @!P0 SYNCS.PHASECHK.TRANS64 P0, [R6+URZ], R5 ;  /* 0x00000005060085a7 */ /* 0x000ea4000800007f */
[----:B--2---:R-:W-:Y:S05]  /*253e0*/  @!P0 BRA `(.L_x_2545) ;  /* 0xfffffffc00f08947 */ /* 0x004fea000383ffff */
[----:B------:R-:W-:Y:S05]  /*253f0*/  BRA `(.L_x_2663) ;  /* 0xffffffdc00ac7947 */ /* 0x000fea000383ffff */
.L_x_2546:
[----:B--2---:R2:W3:Y:S02]  /*25400*/  SYNCS.PHASECHK.TRANS64.TRYWAIT P0, [R7+URZ], R2 ;  /* 0x00000002070075a7 */ /* 0x0044e4000800017f */
[----:B---3--:R-:W-:Y:S05]  /*25410*/  @!P0 NANOSLEEP.SYNCS 0x989680 ;  /* 0x009896800000895d */ /* 0x008fea0003900000 */
[----:B------:R-:W3:Y:S02]  /*25420*/  @!P0 SYNCS.PHASECHK.TRANS64 P0, [R7+URZ], R2 ;  /* 0x00000002070085a7 */ /* 0x000ee4000800007f */
[----:B---3--:R-:W-:Y:S05]  /*25430*/  @!P0 BRA `(.L_x_2546) ;  /* 0xfffffffc00f08947 */ /* 0x008fea000383ffff */
[----:B------:R-:W-:Y:S05]  /*25440*/  BRA `(.L_x_2664) ;  /* 0xffffffdc00a07947 */ /* 0x000fea000383ffff */
.L_x_2548:
[----:B---3--:R3:W4:Y:S02]  /*25450*/  SYNCS.PHASECHK.TRANS64.TRYWAIT P0, [R4+URZ], R5 ;  /* 0x00000005040075a7 */ /* 0x008724000800017f */
[----:B----4-:R-:W-:Y:S05]  /*25460*/  @!P0 NANOSLEEP.SYNCS 0x989680 ;  /* 0x009896800000895d */ /* 0x010fea0003900000 */
[----:B------:R-:W4:Y:S02]  /*25470*/  @!P0 SYNCS.PHASECHK.TRANS64 P0, [R4+URZ], R5 ;  /* 0x00000005040085a7 */ /* 0x000f24000800007f */
[----:B----4-:R-:W-:Y:S05]  /*25480*/  @!P0 BRA `(.L_x_2548) ;  /* 0xfffffffc00f08947 */ /* 0x010fea000383ffff */
[----:B------:R-:W-:Y:S05]  /*25490*/  BRA `(.L_x_2665) ;  /* 0xffffffdc00a87947 */ /* 0x000fea000383ffff */
.L_x_2666:
        /* <DEDUP_REMOVED lines=14> */
.L_x_11939:


//--------------------- .text._ZN7cutlass13device_kernelIN5flash11enable_sm90INS1_16FlashAttnFwdSm90INS1_25CollectiveMainloopFwdSm90ILi2EN4cute5tupleIJNS5_1CILi1EEES8_S8_EEENS6_IJNS7_ILi64EEESA_SA_EEELi512ENS_10bfloat16_tEfNS_4arch4Sm90ELb0ELb0ELb0ELb0ELb0ELb0ELb0ELb0ELb0ELb0ELb0ELb0EEENS1_21CollectiveEpilogueFwdINS6_IJSA_NS7_ILi512EEESA_EEES9_SC_SE_Li256ELb0ELb0ELb0ELb0EEENS1_29StaticPersistentTileSchedulerILb0EEEEEEEEEvNT_6ParamsE --------------------------
	.section	.text._ZN7cutlass13device_kernelIN5flash11enable_sm90INS1_16FlashAttnFwdSm90INS1_25CollectiveMainloopFwdSm90ILi2EN4cute5tupleIJNS5_1CILi1EEES8_S8_EEENS6_IJNS7_ILi64EEESA_SA_EEELi512ENS_10bfloat16_tEfNS_4arch4Sm90ELb0ELb0ELb0ELb0ELb0ELb0ELb0ELb0ELb0ELb0ELb0ELb0EEENS1_21CollectiveEpilogueFwdINS6_IJSA_NS7_ILi512EEESA_EEES9_SC_SE_Li256ELb0ELb0ELb0ELb0EEENS1_29StaticPersistentTileSchedulerILb0EEEEEEEEEvNT_6ParamsE,"ax",@progbits
	.align	128
.text._ZN7cutlass13device_kernelIN5flash11enable_sm90INS1_16FlashAttnFwdSm90INS1_25CollectiveMainloopFwdSm90ILi2EN4cute5tupleIJNS5_1CILi1EEES8_S8_EEENS6_IJNS7_ILi64EEESA_SA_EEELi512ENS_10bfloat16_tEfNS_4arch4Sm90ELb0ELb0ELb0ELb0ELb0ELb0ELb0ELb0ELb0ELb0ELb0ELb0EEENS1_21CollectiveEpilogueFwdINS6_IJSA_NS7_ILi512EEESA_EEES9_SC_SE_Li256ELb0ELb0ELb0ELb0EEENS1_29StaticPersistentTileSchedulerILb0EEEEEEEEEvNT_6ParamsE:
        .type           _ZN7cutlass13device_kernelIN5flash11enable_sm90INS1_16FlashAttnFwdSm90INS1_25CollectiveMainloopFwdSm90ILi2EN4cute5tupleIJNS5_1CILi1EEES8_S8_EEENS6_IJNS7_ILi64EEESA_SA_EEELi512ENS_10bfloat16_tEfNS_4arch4Sm90ELb0ELb0ELb0ELb0ELb0ELb0ELb0ELb0ELb0ELb0ELb0ELb0EEENS1_21CollectiveEpilogueFwdINS6_IJSA_NS7_ILi512EEESA_EEES9_SC_SE_Li256ELb0ELb0ELb0ELb0EEENS1_29StaticPersistentTileSchedulerILb0EEEEEEEEEvNT_6ParamsE,@function
        .size           _ZN7cutlass13device_kernelIN5flash11enable_sm90INS1_16FlashAttnFwdSm90INS1_25CollectiveMainloopFwdSm90ILi2EN4cute5tupleIJNS5_1CILi1EEES8_S8_EEENS6_IJNS7_ILi64EEESA_SA_EEELi512ENS_10bfloat16_tEfNS_4arch4Sm90ELb0ELb0ELb0ELb0ELb0ELb0ELb0ELb0ELb0ELb0ELb0ELb0EEENS1_21CollectiveEpilogueFwdINS6_IJSA_NS7_ILi512EEESA_EEES9_SC_SE_Li256ELb0ELb0ELb0ELb0EEENS1_29StaticPersistentTileSchedulerILb0EEEEEEEEEvNT_6ParamsE,(.L_x_11940 - _ZN7cutlass13device_kernelIN5flash11enable_sm90INS1_16FlashAttnFwdSm90INS1_25CollectiveMainloopFwdSm90ILi2EN4cute5tupleIJNS5_1CILi1EEES8_S8_EEENS6_IJNS7_ILi64EEESA_SA_EEELi512ENS_10bfloat16_tEfNS_4arch4Sm90ELb0ELb0ELb0ELb0ELb0ELb0ELb0ELb0ELb0ELb0ELb0ELb0EEENS1_21CollectiveEpilogueFwdINS6_IJSA_NS7_ILi512EEESA_EEES9_SC_SE_Li256ELb0ELb0ELb0ELb0EEENS1_29StaticPersistentTileSchedulerILb0EEEEEEEEEvNT_6ParamsE)
        .other          _ZN7cutlass13device_kernelIN5flash11enable_sm90INS1_16FlashAttnFwdSm90INS1_25CollectiveMainloopFwdSm90ILi2EN4cute5tupleIJNS5_1CILi1EEES8_S8_EEENS6_IJNS7_ILi64EEESA_SA_EEELi512ENS_10bfloat16_tEfNS_4arch4Sm90ELb0ELb0ELb0ELb0ELb0ELb0ELb0ELb0ELb0ELb0ELb0ELb0EEENS1_21CollectiveEpilogueFwdINS6_IJSA_NS7_ILi512EEESA_EEES9_SC_SE_Li256ELb0ELb0ELb0ELb0EEENS1_29StaticPersistentTileSchedulerILb0EEEEEEEEEvNT_6ParamsE,@"STO_CUDA_ENTRY STV_DEFAULT"
_ZN7cutlass13device_kernelIN5flash11enable_sm90INS1_16FlashAttnFwdSm90INS1_25CollectiveMainloopFwdSm90ILi2EN4cute5tupleIJNS5_1CILi1EEES8_S8_EEENS6_IJNS7_ILi64EEESA_SA_EEELi512ENS_10bfloat16_tEfNS_4arch4Sm90ELb0ELb0ELb0ELb0ELb0ELb0ELb0ELb0ELb0ELb0ELb0ELb0EEENS1_21CollectiveEpilogueFwdINS6_IJSA_NS7_ILi512EEESA_EEES9_SC_SE_Li256ELb0ELb0ELb0ELb0EEENS1_29StaticPersistentTileSchedulerILb0EEEEEEEEEvNT_6ParamsE:
[----:B------:R-:W1:Y:S02]  /*0000*/  LDC R1, c[0x0][0x28] ;  /* 0x00000a00ff017b82 */ /* 0x000e640000000800 */
[----:B-1----:R-:W-:Y:S01]  /*0010*/  IADD3 R1, R1, -0x20, RZ ;  /* 0xffffffe001017810 */ /* 0x002fe20007ffe0ff */
        /* <DEDUP_REMOVED lines=22> */
.L_x_2668:
[----:B------:R-:W-:Y:S05]  /*0180*/  BSYNC B0 ;  /* 0x0000000000007941 */ /* 0x000fea0003800000 */
.L_x_2667:
        /* <DEDUP_REMOVED lines=33> */
.L_x_2669:
        /* <DEDUP_REMOVED lines=22> */
.L_x_2670:
        /* <DEDUP_REMOVED lines=18> */
.L_x_2671:
        /* <DEDUP_REMOVED lines=22> */
.L_x_2672:
        /* <DEDUP_REMOVED lines=22> */
.L_x_2673:
[----:B------:R-:W-:Y:S01]  /*08e0*/  PLOP3.LUT P0, PT, PT, PT, UP0, 0x80, 0x0 ;  /* 0x000000000000781c */ /* 0x000fe20003f0f008 */
[----:B------:R-:W-:Y:S01]  /*08f0*/  UMOV UR38, 0x1 ;  /* 0x0000000100267882 */ /* 0x000fe20000000000 */
[----:B------:R-:W-:Y:S01]  /*0900*/  NOP ;  /* 0x0000000000007918 */ /* 0x000fe20000000000 */
[----:B------:R-:W-:Y:S01]  /*0910*/  USEL UR38, UR38, 0x2, !UP0 ;  /* 0x0000000226267887 */ /* 0x000fe2000c000000 */
[----:B------:R-:W-:Y:S01]  /*0920*/  ULDC.64 UR48, c[0x0][0x208] ;  /* 0x0000820000307ab9 */ /* 0x000fe20000000a00 */
[----:B-123--:R-:W-:Y:S08]  /*0930*/  BAR.SYNC.DEFER_BLOCKING 0x0 ;  /* 0x0000000000007b1d */ /* 0x00eff00000010000 */
[----:B------:R-:W-:Y:S05]  /*0940*/  @!P0 BRA `(.L_x_2674) ;  /* 0x0000006c00088947 */ /* 0x000fea0003800000 */
.L_x_2675:
[----:B------:R-:W-:-:S08]  /*0950*/  NOP ;  /* 0x0000000000007918 */ /* 0x000fd00000000000 */
[----:B------:R-:W1:Y:S02]  /*0960*/  USETMAXREG.TRY_ALLOC.CTAPOOL UP0, 0xf0 ;  /* 0x000000f0000079c8 */ /* 0x000e640008000600 */
[----:B-1----:R-:W-:-:S13]  /*0970*/  PLOP3.LUT P0, PT, PT, PT, UP0, 0x80, 0x0 ;  /* 0x000000000000781c */ /* 0x002fda0003f0f008 */
[----:B------:R-:W-:Y:S05]  /*0980*/  @!P0 BRA `(.L_x_2675) ;  /* 0xfffffffc00f08947 */ /* 0x000fea000383ffff */
[----:B------:R-:W-:Y:S01]  /*0990*/  LOP3.LUT R0, R4, 0xffffff80, RZ, 0xc0, !PT ;  /* 0xffffff8004007812 */ /* 0x000fe200078ec0ff */
[----:B------:R-:W1:Y:S03]  /*09a0*/  S2UR UR45, SR_CTAID.X ;  /* 0x00000000002d79c3 */ /* 0x000e660000002500 */
[----:B------:R-:W-:-:S05]  /*09b0*/  ISETP.NE.AND P0, PT, R0, 0x80, PT ;  /* 0x000000800000780c */ /* 0x000fca0003f05270 */
[----:B------:R-:W1:Y:S08]  /*09c0*/  LDC R0, c[0x0][0xda4] ;  /* 0x00036900ff007b82 */ /* 0x000e700000000800 */
[----:B------:R-:W-:Y:S06]  /*09d0*/  @!P0 BAR.ARV 0x8, 0xa0 ;  /* 0x0202800000008b1d */ /* 0x000fec0000002000 */
[----:B------:R-:W-:-:S13]  /*09e0*/  ISETP.GE.U32.AND P0, PT, R4, 0x100, PT ;  /* 0x000001000400780c */ /* 0x000fda0003f06070 */
[----:B------:R-:W-:Y:S06]  /*09f0*/  @P0 BAR.ARV 0xf, 0x100 ;  /* 0x03c4000000000b1d */ /* 0x000fec0000002000 */
[----:B-1----:R-:W-:-:S13]  /*0a00*/  ISETP.LE.AND P0, PT, R0, UR45, PT ;  /* 0x0000002d00007c0c */ /* 0x002fda000bf03270 */
[----:B------:R-:W-:Y:S05]  /*0a10*/  @P0 EXIT ;  /* 0x000000000000094d */ /* 0x000fea0003800000 */
[----:B------:R-:W-:Y:S01]  /*0a20*/  VIADD R0, R4, 0xffffff80 ;  /* 0xffffff8004007836 */ /* 0x000fe20000000000 */
[----:B------:R-:W1:Y:S01]  /*0a30*/  S2UR UR4, SR_CgaCtaId ;  /* 0x00000000000479c3 */ /* 0x000e620000008800 */
[----:B------:R-:W-:Y:S01]  /*0a40*/  UMOV UR46, 0x400 ;  /* 0x00000400002e7882 */ /* 0x000fe20000000000 */
[----:B------:R-:W-:Y:S01]  /*0a50*/  MOV R22, 0x20 ;  /* 0x0000002000167802 */ /* 0x000fe20000000f00 */
[----:B------:R-:W-:Y:S01]  /*0a60*/  ULOP3.LUT UR44, UR38, 0x1, URZ, 0xfc, !UPT ;  /* 0x00000001262c7892 */ /* 0x000fe2000f8efc3f */
[----:B------:R-:W-:Y:S01]  /*0a70*/  SHF.R.S32.HI R3, RZ, 0x1f, R0 ;  /* 0x0000001fff037819 */ /* 0x000fe20000011400 */
[----:B------:R-:W-:Y:S01]  /*0a80*/  ULDC.64 UR52, c[0x0][0x198] ;  /* 0x0000660000347ab9 */ /* 0x000fe20000000a00 */
[----:B------:R-:W-:Y:S01]  /*0a90*/  UMOV UR41, URZ ;  /* 0x0000003f00297c82 */ /* 0x000fe20008000000 */
[----:B------:R-:W-:Y:S01]  /*0aa0*/  UMOV UR40, URZ ;  /* 0x0000003f00287c82 */ /* 0x000fe20008000000 */
[CC--:B------:R-:W-:Y:S01]  /*0ab0*/  LEA.HI R2, R3.reuse, R0.reuse, RZ, 0x4 ;  /* 0x0000000003027211 */ /* 0x0c0fe200078f20ff */
[----:B------:R-:W-:Y:S01]  /*0ac0*/  UMOV UR39, URZ ;  /* 0x0000003f00277c82 */ /* 0x000fe20008000000 */
[----:B------:R-:W-:-:S02]  /*0ad0*/  LEA.HI R4, R3, R0, RZ, 0x5 ;  /* 0x0000000003047211 */ /* 0x000fc400078f28ff */
[----:B------:R-:W-:Y:S02]  /*0ae0*/  LEA.HI R5, R3, R0, RZ, 0x7 ;  /* 0x0000000003057211 */ /* 0x000fe400078f38ff */
[----:B------:R-:W-:Y:S02]  /*0af0*/  LOP3.LUT R7, R2, 0xfffffff0, RZ, 0xc0, !PT ;  /* 0xfffffff002077812 */ /* 0x000fe400078ec0ff */
[--C-:B------:R-:W-:Y:S02]  /*0b00*/  SHF.R.S32.HI R185, RZ, 0x5, R4.reuse ;  /* 0x00000005ffb97819 */ /* 0x100fe40000011404 */
[----:B------:R-:W-:Y:S02]  /*0b10*/  LOP3.LUT R3, R5, 0xffffff80, RZ, 0xc0, !PT ;  /* 0xffffff8005037812 */ /* 0x000fe400078ec0ff */
[----:B------:R-:W-:Y:S02]  /*0b20*/  SHF.R.S32.HI R4, RZ, 0x1f, R4 ;  /* 0x0000001fff047819 */ /* 0x000fe40000011404 */
[C---:B------:R-:W-:Y:S01]  /*0b30*/  IADD3 R7, R0.reuse, -R7, RZ ;  /* 0x8000000700077210 */ /* 0x040fe20007ffe0ff */
[----:B------:R-:W-:Y:S01]  /*0b40*/  IMAD.IADD R3, R0, 0x1, -R3 ;  /* 0x0000000100037824 */ /* 0x000fe200078e0a03 */
[----:B------:R-:W-:Y:S01]  /*0b50*/  LEA.HI R4, R4, R185, RZ, 0x2 ;  /* 0x000000b904047211 */ /* 0x000fe200078f10ff */
[----:B-1----:R-:W-:Y:S01]  /*0b60*/  ULEA UR46, UR4, UR46, 0x18 ;  /* 0x0000002e042e7291 */ /* 0x002fe2000f8ec03f */
[----:B------:R-:W-:-:S02]  /*0b70*/  SHF.R.S32.HI R0, RZ, 0x1f, R7 ;  /* 0x0000001fff007819 */ /* 0x000fc40000011407 */
[----:B------:R-:W-:Y:S02]  /*0b80*/  SHF.R.S32.HI R184, RZ, 0x7, R5 ;  /* 0x00000007ffb87819 */ /* 0x000fe40000011405 */
[----:B------:R-:W-:Y:S02]  /*0b90*/  LOP3.LUT R4, R4, 0x3ffffc, RZ, 0xc0, !PT ;  /* 0x003ffffc04047812 */ /* 0x000fe400078ec0ff */
[----:B------:R-:W-:Y:S01]  /*0ba0*/  LEA.HI R6, R0, R7, RZ, 0x3 ;  /* 0x0000000700067211 */ /* 0x000fe200078f18ff */
[----:B------:R-:W-:Y:S01]  /*0bb0*/  IMAD R11, R184, 0x100, R7 ;  /* 0x00000100b80b7824 */ /* 0x000fe200078e0207 */
[----:B------:R-:W-:Y:S02]  /*0bc0*/  SHF.R.S32.HI R9, RZ, 0x4, R2 ;  /* 0x00000004ff097819 */ /* 0x000fe40000011402 */
[----:B------:R-:W-:Y:S02]  /*0bd0*/  IADD3 R8, R185, -R4, RZ ;  /* 0x80000004b9087210 */ /* 0x000fe40007ffe0ff */
[C---:B------:R-:W-:Y:S01]  /*0be0*/  LOP3.LUT R4, R6.reuse, 0xfffffff8, RZ, 0xc0, !PT ;  /* 0xfffffff806047812 */ /* 0x040fe200078ec0ff */
[----:B------:R-:W-:Y:S01]  /*0bf0*/  IMAD.SHL.U32 R6, R6, 0x40, RZ ;  /* 0x0000004006067824 */ /* 0x000fe200078e00ff */
[----:B------:R-:W-:Y:S01]  /*0c00*/  LEA.HI R2, R2, R9, RZ, 0x1 ;  /* 0x0000000902027211 */ /* 0x000fe200078f08ff */
[----:B------:R-:W-:Y:S01]  /*0c10*/  IMAD R186, R8, 0x10, R11 ;  /* 0x0000001008ba7824 */ /* 0x000fe200078e020b */
[----:B------:R-:W-:-:S02]  /*0c20*/  IADD3 R8, R7, -R4, RZ ;  /* 0x8000000407087210 */ /* 0x000fc40007ffe0ff */
[----:B------:R-:W-:Y:S02]  /*0c30*/  LOP3.LUT R2, R2, 0x1ffffffe, RZ, 0xc0, !PT ;  /* 0x1ffffffe02027812 */ /* 0x000fe400078ec0ff */
[----:B------:R-:W-:Y:S01]  /*0c40*/  LOP3.LUT R6, R6, 0x7ffffe00, RZ, 0xc0, !PT ;  /* 0x7ffffe0006067812 */ /* 0x000fe200078ec0ff */
[----:B------:R-:W-:Y:S01]  /*0c50*/  IMAD.SHL.U32 R10, R8, 0x40, RZ ;  /* 0x00000040080a7824 */ /* 0x000fe200078e00ff */
[----:B------:R-:W-:Y:S02]  /*0c60*/  IADD3 R9, R9, -R2, RZ ;  /* 0x8000000209097210 */ /* 0x000fe40007ffe0ff */
[----:B------:R-:W-:Y:S01]  /*0c70*/  SHF.R.S32.HI R0, RZ, 0x1f, R3 ;  /* 0x0000001fff007819 */ /* 0x000fe20000011403 */
[----:B------:R-:W-:Y:S01]  /*0c80*/  IMAD R6, R185, 0x400, R6 ;  /* 0x00000400b9067824 */ /* 0x000fe200078e0206 */
[----:B------:R-:W-:Y:S02]  /*0c90*/  SHF.L.U32 R9, R9, 0x3, RZ ;  /* 0x0000000309097819 */ /* 0x000fe400000006ff */
[----:B------:R-:W-:-:S02]  /*0ca0*/  LOP3.LUT R10, R10, 0x1c0, RZ, 0xc0, !PT ;  /* 0x000001c00a0a7812 */ /* 0x000fc400078ec0ff */
[----:B------:R-:W-:Y:S02]  /*0cb0*/  LEA R186, R186, R9, 0x6 ;  /* 0x00000009baba7211 */ /* 0x000fe400078e30ff */
[----:B------:R-:W-:Y:S02]  /*0cc0*/  LOP3.LUT R9, R10, 0x8, R9, 0xf8, !PT ;  /* 0x000000080a097812 */ /* 0x000fe400078ef809 */
[----:B------:R-:W-:Y:S02]  /*0cd0*/  SHF.R.U32.HI R10, RZ, 0x3, R10 ;  /* 0x00000003ff0a7819 */ /* 0x000fe4000001160a */
[CC--:B------:R-:W-:Y:S02]  /*0ce0*/  LEA.HI R2, R0.reuse, R3.reuse, RZ, 0x2 ;  /* 0x0000000300027211 */ /* 0x0c0fe400078f10ff */
[----:B------:R-:W-:Y:S02]  /*0cf0*/  LOP3.LUT R9, R9, R10, RZ, 0x3c, !PT ;  /* 0x0000000a09097212 */ /* 0x000fe400078e3cff */
[----:B------:R-:W-:-:S02]  /*0d00*/  LEA.HI R4, R0, R3, RZ, 0x5 ;  /* 0x0000000300047211 */ /* 0x000fc400078f28ff */
[----:B------:R-:W-:Y:S01]  /*0d10*/  R2P PR, R8, 0x6 ;  /* 0x0000000608007804 */ /* 0x000fe20000000000 */
[----:B------:R-:W-:Y:S01]  /*0d20*/  IMAD.IADD R6, R6, 0x1, R9 ;  /* 0x0000000106067824 */ /* 0x000fe200078e0209 */
[--C-:B------:R-:W-:Y:S02]  /*0d30*/  SHF.R.S32.HI R0, RZ, 0x2, R2.reuse ;  /* 0x00000002ff007819 */ /* 0x100fe40000011402 */
[----:B------:R-:W-:Y:S02]  /*0d40*/  SHF.R.S32.HI R7, RZ, 0x1f, R2 ;  /* 0x0000001fff077819 */ /* 0x000fe40000011402 */
[----:B------:R-:W-:Y:S02]  /*0d50*/  LEA.HI R5, R5, R184, RZ, 0x1 ;  /* 0x000000b805057211 */ /* 0x000fe400078f08ff */
[----:B------:R-:W-:Y:S02]  /*0d60*/  LEA R19, R6, UR46, 0x1 ;  /* 0x0000002e06137c11 */ /* 0x000fe4000f8e08ff */
[----:B------:R-:W-:-:S02]  /*0d70*/  LEA.HI R7, R7, R0, RZ, 0x3 ;  /* 0x0000000007077211 */ /* 0x000fc400078f18ff */
[----:B------:R-:W-:Y:S01]  /*0d80*/  LOP3.LUT R2, R2, 0x7ffffffc, RZ, 0xc0, !PT ;  /* 0x7ffffffc02027812 */ /* 0x000fe200078ec0ff */
[----:B------:R-:W-:Y:S01]  /*0d90*/  VIADD R23, R19, 0x26800 ;  /* 0x0002680013177836 */ /* 0x000fe20000000000 */
[----:B------:R-:W-:Y:S02]  /*0da0*/  LOP3.LUT R5, R5, 0xfffffe, RZ, 0xc0, !PT ;  /* 0x00fffffe05057812 */ /* 0x000fe400078ec0ff */
[----:B------:R-:W-:Y:S01]  /*0db0*/  LOP3.LUT R7, R7, 0xfffffff8, RZ, 0xc0, !PT ;  /* 0xfffffff807077812 */ /* 0x000fe200078ec0ff */
[----:B------:R-:W-:Y:S01]  /*0dc0*/  IMAD.IADD R16, R3, 0x1, -R2 ;  /* 0x0000000103107824 */ /* 0x000fe200078e0a02 */
[----:B------:R-:W-:Y:S01]  /*0dd0*/  IADD3 R18, R19, 0x26840, RZ ;  /* 0x0002684013127810 */ /* 0x000fe20007ffe0ff */
[----:B------:R-:W-:Y:S01]  /*0de0*/  IMAD.IADD R5, R184, 0x1, -R5 ;  /* 0x00000001b8057824 */ /* 0x000fe200078e0a05 */
[----:B------:R-:W-:Y:S01]  /*0df0*/  SEL R22, R22, 0xffffffe0, !P1 ;  /* 0xffffffe016167807 */ /* 0x000fe20004800000 */
[----:B------:R-:W-:Y:S01]  /*0e00*/  IMAD.SHL.U32 R16, R16, 0x2, RZ ;  /* 0x0000000210107824 */ /* 0x000fe200078e00ff */
[----:B------:R-:W-:-:S02]  /*0e10*/  IADD3 R7, R0, -R7, RZ ;  /* 0x8000000700077210 */ /* 0x000fc40007ffe0ff */
[----:B------:R-:W-:Y:S02]  /*0e20*/  SHF.R.S32.HI R2, RZ, 0x5, R4 ;  /* 0x00000005ff027819 */ /* 0x000fe40000011404 */
[C---:B------:R-:W-:Y:S02]  /*0e30*/  @P2 IADD3 R18, R23.reuse, -0x40, RZ ;  /* 0xffffffc017122810 */ /* 0x040fe40007ffe0ff */
[----:B------:R-:W-:Y:S02]  /*0e40*/  IADD3 R23, R23, R22, RZ ;  /* 0x0000001617177210 */ /* 0x000fe40007ffe0ff */
[----:B------:R-:W-:Y:S02]  /*0e50*/  LEA R2, R2, R7, 0x4 ;  /* 0x0000000702027211 */ /* 0x000fe400078e20ff */
[----:B------:R-:W-:Y:S02]  /*0e60*/  SHF.L.U32 R17, R5, 0x8, RZ ;  /* 0x0000000805117819 */ /* 0x000fe400000006ff */
[----:B------:R-:W-:-:S07]  /*0e70*/  IADD3 R22, R22, R18, RZ ;  /* 0x0000001216167210 */ /* 0x000fce0007ffe0ff */
.L_x_2709:
[----:B------:R-:W-:Y:S01]  /*0e80*/  ULDC UR4, c[0x0][0xda8] ;  /* 0x00036a0000047ab9 */ /* 0x000fe20000000800 */
[----:B------:R-:W-:Y:S01]  /*0e90*/  ULDC UR50, c[0x0][0x404] ;  /* 0x0001010000327ab9 */ /* 0x000fe20000000800 */
[----:B------:R-:W-:Y:S01]  /*0ea0*/  UISETP.NE.AND UP1, UPT, UR4, 0x1, UPT ;  /* 0x000000010400788c */ /* 0x000fe2000bf25270 */
[----:B------:R-:W-:Y:S02]  /*0eb0*/  ULDC UR6, c[0x0][0x2e0] ;  /* 0x0000b80000067ab9 */ /* 0x000fe40000000800 */
[----:B------:R-:W-:Y:S01]  /*0ec0*/  ULDC.64 UR4, c[0x0][0x3f8] ;  /* 0x0000fe0000047ab9 */ /* 0x000fe20000000a00 */
[----:B------:R-:W-:Y:S01]  /*0ed0*/  UMOV UR43, UR45 ;  /* 0x0000002d002b7c82 */ /* 0x000fe20008000000 */
[----:B------:R-:W-:Y:S01]  /*0ee0*/  UISETP.NE.U32.AND UP0, UPT, UR4, URZ, UPT ;  /* 0x0000003f0400728c */ /* 0x000fe2000bf05070 */
[----:B------:R-:W-:Y:S02]  /*0ef0*/  UMOV UR42, UR45 ;  /* 0x0000002d002a7c82 */ /* 0x000fe40008000000 */
[----:B------:R-:W-:Y:S01]  /*0f00*/  ULDC UR4, c[0x0][0xdb4] ;  /* 0x00036d0000047ab9 */ /* 0x000fe20000000800 */
[----:B------:R-:W-:-:S02]  /*0f10*/  UISETP.NE.AND.EX UP0, UPT, UR5, URZ, UPT, UP0 ;  /* 0x0000003f0500728c */ /* 0x000fc4000bf05300 */
[----:B------:R-:W-:Y:S02]  /*0f20*/  UISETP.NE.AND UP2, UPT, UR4, 0x1, UPT ;  /* 0x000000010400788c */ /* 0x000fe4000bf45270 */
[----:B------:R-:W-:Y:S01]  /*0f30*/  USEL UR50, UR50, 0x1, UP0 ;  /* 0x0000000132327887 */ /* 0x000fe20008000000 */
[----:B------:R-:W-:Y:S01]  /*0f40*/  @UP1 ULDC UR4, c[0x0][0xdac] ;  /* 0x00036b0000041ab9 */ /* 0x000fe20000000800 */
[----:B------:R-:W-:Y:S02]  /*0f50*/  UISETP.NE.AND UP0, UPT, UR47, 0x1, UPT ;  /* 0x000000012f00788c */ /* 0x000fe4000bf05270 */
[----:B------:R-:W-:Y:S02]  /*0f60*/  UIMAD.WIDE.U32 UR4, UR45, UR4, URZ ;  /* 0x000000042d0472a5 */ /* 0x000fe4000f8e003f */
[----:B------:R-:W-:Y:S02]  /*0f70*/  UIMAD UR50, UR50, UR6, URZ ;  /* 0x00000006323272a4 */ /* 0x000fe4000f8e023f */
[----:B------:R-:W-:Y:S01]  /*0f80*/  PLOP3.LUT P0, PT, PT, PT, UP0, 0x80, 0x0 ;  /* 0x000000000000781c */ /* 0x000fe20003f0f008 */
[----:B------:R-:W-:Y:S01]  /*0f90*/  @UP1 ULDC UR6, c[0x0][0xdb0] ;  /* 0x00036c0000061ab9 */ /* 0x000fe20000000800 */
[----:B------:R-:W-:Y:S01]  /*0fa0*/  @UP2 ULDC.64 UR8, c[0x0][0xdb8] ;  /* 0x00036e0000082ab9 */ /* 0x000fe20000000a00 */
[----:B------:R-:W-:-:S02]  /*0fb0*/  @UP1 USHF.R.U32.HI UR43, URZ, UR6, UR5 ;  /* 0x000000063f2b1299 */ /* 0x000fc40008011605 */
[----:B------:R-:W-:Y:S02]  /*0fc0*/  UIADD3 UR6, UR50, 0x3f, URZ ;  /* 0x0000003f32067890 */ /* 0x000fe4000fffe03f */
[----:B------:R-:W-:Y:S02]  /*0fd0*/  UIMAD.WIDE.U32 UR4, UR43, UR8, URZ ;  /* 0x000000082b0472a5 */ /* 0x000fe4000f8e003f */
[----:B------:R-:W-:Y:S01]  /*0fe0*/  USHF.R.S32.HI UR7, URZ, 0x1f, UR6 ;  /* 0x0000001f3f077899 */ /* 0x000fe20008011406 */
[----:B------:R-:W-:Y:S01]  /*0ff0*/  UMOV UR36, UR43 ;  /* 0x0000002b00247c82 */ /* 0x000fe20008000000 */
[----:B------:R-:W-:Y:S02]  /*1000*/  @UP2 USHF.R.U32.HI UR36, URZ, UR9, UR5 ;  /* 0x000000093f242299 */ /* 0x000fe40008011605 */
[----:B------:R-:W-:-:S04]  /*1010*/  ULEA.HI UR7, UR7, UR6, URZ, 0x6 ;  /* 0x0000000607077291 */ /* 0x000fc8000f8f303f */
[----:B------:R-:W-:Y:S01]  /*1020*/  USHF.R.S32.HI UR37, URZ, 0x6, UR7 ;  /* 0x000000063f257899 */ /* 0x000fe20008011407 */
[----:B-1----:R-:W-:Y:S11]  /*1030*/  @!P0 BRA `(.L_x_2676) ;  /* 0x0000001800448947 */ /* 0x002ff60003800000 */
[----:B------:R-:W1:Y:S01]  /*1040*/  SHFL.IDX PT, R0, R184, RZ, 0x1f ;  /* 0x00001fffb8007589 */ /* 0x000e6200000e0000 */
[----:B------:R-:W-:-:S06]  /*1050*/  UISETP.NE.AND UP0, UPT, UR44, 0x3, UPT ;  /* 0x000000032c00788c */ /* 0x000fcc000bf05270 */
[----:B------:R-:W-:Y:S02]  /*1060*/  PLOP3.LUT P0, PT, PT, PT, UP0, 0x80, 0x0 ;  /* 0x000000000000781c */ /* 0x000fe40003f0f008 */
[----:B-1----:R-:W-:-:S13]  /*1070*/  R2UR UR4, R0 ;  /* 0x00000000000472ca */ /* 0x002fda00000e0000 */
[----:B------:R-:W-:-:S04]  /*1080*/  ULEA.HI UR5, UR4, UR4, URZ, 0x1 ;  /* 0x0000000404057291 */ /* 0x000fc8000f8f083f */
[----:B------:R-:W-:-:S04]  /*1090*/  ULOP3.LUT UR5, UR5, 0x1fffe, URZ, 0xc0, !UPT ;  /* 0x0001fffe05057892 */ /* 0x000fc8000f8ec03f */
[----:B------:R-:W-:-:S04]  /*10a0*/  UIADD3 UR5, UR4, -UR5, URZ ;  /* 0x8000000504057290 */ /* 0x000fc8000fffe03f */
[----:B------:R-:W-:-:S04]  /*10b0*/  ULEA UR5, UR5, UR46, 0xf ;  /* 0x0000002e05057291 */ /* 0x000fc8000f8e783f */
[----:B------:R-:W-:-:S04]  /*10c0*/  UIADD3 UR5, UR5, 0x400, URZ ;  /* 0x0000040005057890 */ /* 0x000fc8000fffe03f */
[----:B------:R-:W-:-:S04]  /*10d0*/  USHF.R.U32.HI UR5, URZ, 0x4, UR5 ;  /* 0x000000043f057899 */ /* 0x000fc80008011605 */
[----:B------:R-:W-:-:S04]  /*10e0*/  ULOP3.LUT UR5, UR5, 0x3fff, URZ, 0xc0, !UPT ;  /* 0x00003fff05057892 */ /* 0x000fc8000f8ec03f */
[----:B------:R-:W-:Y:S01]  /*10f0*/  ULOP3.LUT UR20, UR5, 0x2000000, URZ, 0xfc, !UPT ;  /* 0x0200000005147892 */ /* 0x000fe2000f8efc3f */
[----:B------:R-:W-:Y:S11]  /*1100*/  @!P0 BRA `(.L_x_2677) ;  /* 0x0000000000048947 */ /* 0x000ff60003800000 */
[----:B------:R-:W-:Y:S01]  /*1110*/  BPT.TRAP 0x1 ;  /* 0x000000040000795c */ /* 0x000fe20000300000 */
.L_x_2677:
[----:B------:R-:W-:Y:S01]  /*1120*/  ULEA UR16, UR39, UR46, 0x3 ;  /* 0x0000002e27107291 */ /* 0x000fe2000f8e183f */
[----:B------:R-:W-:-:S05]  /*1130*/  IMAD.U32 R0, RZ, RZ, UR40 ;  /* 0x00000028ff007e24 */ /* 0x000fca000f8e00ff */
[----:B------:R-:W-:-:S04]  /*1140*/  SHF.L.U32 R0, R0, 0x1f, RZ ;  /* 0x0000001f00007819 */ /* 0x000fc800000006ff */
[----:B------:R-:W1:Y:S02]  /*1150*/  SYNCS.PHASECHK.TRANS64.TRYWAIT P0, [UR16+0x28c50], R0 ;  /* 0x028c5000ff0075a7 */ /* 0x000e640008000150 */
[----:B-1----:R-:W-:Y:S05]  /*1160*/  @!P0 BRA `(.L_x_2678) ;  /* 0x0000009400648947 */ /* 0x002fea0003800000 */
.L_x_2765:
[----:B------:R-:W-:Y:S01]  /*1170*/  BAR.SYNC.DEFER_BLOCKING 0xe, 0x100 ;  /* 0x0384000000007b1d */ /* 0x000fe20000010000 */
[----:B------:R-:W-:Y:S01]  /*1180*/  UIADD3 UR4, UR46, 0x26800, URZ ;  /* 0x000268002e047890 */ /* 0x000fe2000fffe03f */
[----:B-1----:R-:W-:Y:S01]  /*1190*/  MOV R0, UR16 ;  /* 0x0000001000007c02 */ /* 0x002fe20008000f00 */
[----:B------:R-:W-:Y:S02]  /*11a0*/  ULEA UR12, UR39, UR20, 0xc ;  /* 0x00000014270c7291 */ /* 0x000fe4000f8e603f */
[----:B------:R-:W-:Y:S01]  /*11b0*/  USHF.R.U32.HI UR4, URZ, 0x4, UR4 ;  /* 0x000000043f047899 */ /* 0x000fe20008011604 */
[----:B------:R-:W-:Y:S01]  /*11c0*/  UMOV UR7, 0x40000040 ;  /* 0x4000004000077882 */ /* 0x000fe20000000000 */
[----:B------:R-:W-:Y:S02]  /*11d0*/  UMOV UR5, 0x40000040 ;  /* 0x4000004000057882 */ /* 0x000fe40000000000 */
[----:B------:R-:W-:Y:S01]  /*11e0*/  ULOP3.LUT UR4, UR4, 0x3fff, URZ, 0xc0, !UPT ;  /* 0x00003fff04047892 */ /* 0x000fe2000f8ec03f */
[----:B------:R-:W1:Y:S01]  /*11f0*/  S2R R3, SR_TID.X ;  /* 0x0000000000037919 */ /* 0x000e620000002100 */
[----:B------:R-:W-:Y:S01]  /*1200*/  UMOV UR6, UR12 ;  /* 0x0000000c00067c82 */ /* 0x000fe20008000000 */
[----:B------:R-:W-:-:S02]  /*1210*/  UIADD3 UR10, UR12, 0x100, URZ ;  /* 0x000001000c0a7890 */ /* 0x000fc4000fffe03f */
[----:B------:R-:W-:Y:S01]  /*1220*/  ULOP3.LUT UR13, UR4, 0x10000, URZ, 0xfc, !UPT ;  /* 0x00010000040d7892 */ /* 0x000fe2000f8efc3f */
[----:B------:R-:W-:Y:S01]  /*1230*/  UMOV UR11, 0x40000040 ;  /* 0x40000040000b7882 */ /* 0x000fe20000000000 */
[----:B------:R-:W-:Y:S02]  /*1240*/  UMOV UR9, 0x40000040 ;  /* 0x4000004000097882 */ /* 0x000fe40000000000 */
[----:B------:R-:W-:Y:S02]  /*1250*/  UIADD3 UR8, UR13, 0x4, URZ ;  /* 0x000000040d087890 */ /* 0x000fe4000fffe03f */
[----:B------:R-:W-:Y:S01]  /*1260*/  UIADD3 UR14, UR12, 0x180, URZ ;  /* 0x000001800c0e7890 */ /* 0x000fe2000fffe03f */
[----:B------:R-:W-:Y:S01]  /*1270*/  UMOV UR4, UR13 ;  /* 0x0000000d00047c82 */ /* 0x000fe20008000000 */
[----:B------:R-:W-:Y:S01]  /*1280*/  UMOV UR15, 0x40000040 ;  /* 0x40000040000f7882 */ /* 0x000fe20000000000 */
[----:B------:R-:W-:Y:S01]  /*1290*/  WARPGROUP.ARRIVE ;  /* 0x00000000000079c5 */ /* 0x000fe20000000000 */
[----:B------:R-:W-:-:S05]  /*12a0*/  UISETP.GE.AND UP0, UPT, UR50, 0x41, UPT ;  /* 0x000000413200788c */ /* 0x000fca000bf06270 */
[----:B------:R-:W-:Y:S01]  /*12b0*/  HGMMA.64x256x16.F32.BF16 R24, gdesc[UR4].tnspB, RZ, !UPT, gsb0 ;  /* 0x43e00000041879f0 */ /* 0x000fe2000c0018ff */
[----:B------:R-:W-:Y:S02]  /*12c0*/  UIADD3 UR6, UR12, 0x80, URZ ;  /* 0x000000800c067890 */ /* 0x000fe4000fffe03f */
[----:B------:R-:W-:Y:S01]  /*12d0*/  UIADD3 UR4, UR13, 0x2, URZ ;  /* 0x000000020d047890 */ /* 0x000fe2000fffe03f */
[----:B------:R-:W-:Y:S01]  /*12e0*/  UMOV UR7, 0x40000040 ;  /* 0x4000004000077882 */ /* 0x000fe20000000000 */
[----:B------:R-:W-:Y:S01]  /*12f0*/  UMOV UR5, 0x40000040 ;  /* 0x4000004000057882 */ /* 0x000fe20000000000 */
[----:B------:R-:W-:-:S03]  /*1300*/  UIADD3 UR12, UR13, 0x6, URZ ;  /* 0x000000060d0c7890 */ /* 0x000fc6000fffe03f */
[----:B------:R-:W-:Y:S01]  /*1310*/  UMOV UR13, 0x40000040 ;  /* 0x40000040000d7882 */ /* 0x000fe20000000000 */
[----:B-1----:R-:W-:-:S04]  /*1320*/  LOP3.LUT R3, R3, 0x7f, RZ, 0xc0, !PT ;  /* 0x0000007f03037812 */ /* 0x002fc800078ec0ff */
[----:B------:R-:W-:-:S13]  /*1330*/  ISETP.NE.AND P0, PT, R3, RZ, PT ;  /* 0x000000ff0300720c */ /* 0x000fda0003f05270 */
[----:B------:R-:W-:-:S04]  /*1340*/  @!P0 IADD3 R0, R0, 0x28c60, RZ ;  /* 0x00028c6000008810 */ /* 0x000fc80007ffe0ff */
[----:B------:R-:W-:Y:S01]  /*1350*/  @!P0 PRMT R0, RZ, 0x654, R0 ;  /* 0x00000654ff008816 */ /* 0x000fe20000000000 */
[----:B------:R-:W-:Y:S02]  /*1360*/  WARPGROUP.DEPBAR.LE gsb0, 0x0 ;  /* 0x00008000000079c5 */ /* 0x000fe40000010000 */
[----:B------:R-:W-:-:S06]  /*1370*/  WARPGROUP.ARRIVE ;  /* 0x00000000000079c5 */ /* 0x000fcc0000000000 */
[----:B------:R-:W-:Y:S03]  /*1380*/  HGMMA.64x256x16.F32.BF16 R24, gdesc[UR4].tnspB, R24, gsb0 ;  /* 0x43e00000041879f0 */ /* 0x000fe60008001818 */
[----:B------:R-:W-:Y:S02]  /*1390*/  WARPGROUP.DEPBAR.LE gsb0, 0x0 ;  /* 0x00008000000079c5 */ /* 0x000fe40000010000 */
[----:B------:R-:W-:-:S15]  /*13a0*/  WARPGROUP.ARRIVE ;  /* 0x00000000000079c5 */ /* 0x000fde0000000000 */
[----:B------:R-:W-:-:S08]  /*13b0*/  NOP ;  /* 0x0000000000007918 */ /* 0x000fd00000000000 */
[----:B------:R-:W-:Y:S03]  /*13c0*/  HGMMA.64x256x16.F32.BF16 R24, gdesc[UR8].tnspB, R24, gsb0 ;  /* 0x43e00000081879f0 */ /* 0x000fe60008001818 */
[----:B------:R-:W-:Y:S02]  /*13d0*/  WARPGROUP.DEPBAR.LE gsb0, 0x0 ;  /* 0x00008000000079c5 */ /* 0x000fe40000010000 */
[----:B------:R-:W-:-:S15]  /*13e0*/  WARPGROUP.ARRIVE ;  /* 0x00000000000079c5 */ /* 0x000fde0000000000 */
[----:B------:R-:W-:-:S08]  /*13f0*/  NOP ;  /* 0x0000000000007918 */ /* 0x000fd00000000000 */
[----:B------:R-:W-:Y:S03]  /*1400*/  HGMMA.64x256x16.F32.BF16 R24, gdesc[UR12].tnspB, R24, gsb0 ;  /* 0x43e000000c1879f0 */ /* 0x000fe60008001818 */
[----:B------:R-:W-:Y:S02]  /*1410*/  WARPGROUP.DEPBAR.LE gsb0, 0x0 ;  /* 0x00008000000079c5 */ /* 0x000fe40000010000 */
[----:B------:R-:W-:Y:S06]  /*1420*/  BAR.ARV 0xf, 0x100 ;  /* 0x03c4000000007b1d */ /* 0x000fec0000002000 */
[----:B------:R1:W-:Y:S01]  /*1430*/  @!P0 SYNCS.ARRIVE.TRANS64.RED.A1T0 RZ, [R0+URZ], RZ ;  /* 0x000000ff00ff89a7 */ /* 0x0003e2000810043f */
[----:B------:R-:W-:-:S13]  /*1440*/  PLOP3.LUT P0, PT, PT, PT, UP0, 0x80, 0x0 ;  /* 0x000000000000781c */ /* 0x000fda0003f0f008 */
[----:B-1----:R-:W-:Y:S05]  /*1450*/  @!P0 BRA `(.L_x_2679) ;  /* 0x0000000c00048947 */ /* 0x002fea0003800000 */
[----:B------:R-:W-:-:S06]  /*1460*/  UIADD3 UR37, UR37, -0x2, URZ ;  /* 0xfffffffe25257890 */ /* 0x000fcc000fffe03f */
[----:B------:R-:W-:-:S07]  /*1470*/  IMAD.U32 R0, RZ, RZ, UR37 ;  /* 0x00000025ff007e24 */ /* 0x000fce000f8e00ff */
.L_x_2684:
[----:B------:R-:W-:Y:S01]  /*1480*/  BAR.SYNC.DEFER_BLOCKING 0xe, 0x100 ;  /* 0x0384000000007b1d */ /* 0x000fe20000010000 */
[----:B-1----:R-:W-:Y:S01]  /*1490*/  MOV R3, UR39 ;  /* 0x0000002700037c02 */ /* 0x002fe20008000f00 */
[----:B------:R-:W-:Y:S01]  /*14a0*/  UISETP.NE.AND UP1, UPT, UR44, 0x3, UPT ;  /* 0x000000032c00788c */ /* 0x000fe2000bf25270 */
[C---:B------:R-:W-:Y:S01]  /*14b0*/  ISETP.GT.AND P1, PT, R0.reuse, RZ, PT ;  /* 0x000000ff0000720c */ /* 0x040fe20003f24270 */
[----:B------:R-:W-:Y:S01]  /*14c0*/  UIADD3 UR39, UR39, 0x1, URZ ;  /* 0x0000000127277890 */ /* 0x000fe2000fffe03f */
[----:B------:R-:W-:Y:S01]  /*14d0*/  LEA R3, R3, R2, 0x6 ;  /* 0x0000000203037211 */ /* 0x000fe200078e30ff */
[----:B------:R-:W-:Y:S02]  /*14e0*/  VIADD R0, R0, 0xffffffff ;  /* 0xffffffff00007836 */ /* 0x000fe40000000000 */
[----:B------:R-:W-:Y:S01]  /*14f0*/  PLOP3.LUT P2, PT, PT, PT, UP1, 0x80, 0x0 ;  /* 0x000000000000781c */ /* 0x000fe20003f4f018 */
[----:B------:R-:W-:Y:S01]  /*1500*/  UISETP.NE.AND UP0, UPT, UR39, 0x2, UPT ;  /* 0x000000022700788c */ /* 0x000fe2000bf05270 */
[----:B------:R-:W-:-:S03]  /*1510*/  LEA R3, R3, UR46, 0x2 ;  /* 0x0000002e03037c11 */ /* 0x000fc6000f8e10ff */
[----:B------:R-:W-:Y:S02]  /*1520*/  USEL UR6, URZ, 0x1, UP0 ;  /* 0x000000013f067887 */ /* 0x000fe40008000000 */
[----:B------:R-:W-:Y:S02]  /*1530*/  USEL UR39, UR39, URZ, UP0 ;  /* 0x0000003f27277287 */ /* 0x000fe40008000000 */
[----:B------:R-:W-:Y:S01]  /*1540*/  ULOP3.LUT UR40, UR40, UR6, URZ, 0x3c, !UPT ;  /* 0x0000000628287292 */ /* 0x000fe2000f8e3c3f */
[----:B------:R-:W1:Y:S04]  /*1550*/  LDS R4, [R3+0x28800] ;  /* 0x0288000003047984 */ /* 0x000e680000000800 */
[----:B------:R-:W2:Y:S01]  /*1560*/  LDS R5, [R3+0x28820] ;  /* 0x0288200003057984 */ /* 0x000ea20000000800 */
        /* <DEDUP_REMOVED lines=130> */
.L_x_2680:
[----:B------:R-:W-:Y:S01]  /*1d90*/  ULEA UR6, UR39, UR46, 0x3 ;  /* 0x0000002e27067291 */ /* 0x000fe2000f8e183f */
[----:B------:R-:W-:-:S04]  /*1da0*/  MOV R3, UR40 ;  /* 0x0000002800037c02 */ /* 0x000fc80008000f00 */
[----:B------:R-:W-:-:S04]  /*1db0*/  SHF.L.U32 R3, R3, 0x1f, RZ ;  /* 0x0000001f03037819 */ /* 0x000fc800000006ff */
[----:B------:R1:W2:Y:S01]  /*1dc0*/  SYNCS.PHASECHK.TRANS64.TRYWAIT P0, [UR6+0x28c50], R3 ;  /* 0x028c5003ff0075a7 */ /* 0x0002a20008000146 */
[----:B------:R-:W-:Y:S05]  /*1dd0*/  @!P2 BRA `(.L_x_2681) ;  /* 0x000000000004a947 */ /* 0x000fea0003800000 */
[----:B------:R-:W-:Y:S01]  /*1de0*/  BPT.TRAP 0x1 ;  /* 0x000000040000795c */ /* 0x000fe20000300000 */
.L_x_2681:
[----:B--2---:R-:W-:Y:S05]  /*1df0*/  @P0 BRA `(.L_x_2682) ;  /* 0x0000000000080947 */ /* 0x004fea0003800000 */
[----:B------:R-:W2:Y:S02]  /*1e00*/  SYNCS.PHASECHK.TRANS64.TRYWAIT P0, [UR6+0x28c50], R3 ;  /* 0x028c5003ff0075a7 */ /* 0x000ea40008000146 */
[----:B--2---:R-:W-:Y:S05]  /*1e10*/  @!P0 BRA `(.L_x_2683) ;  /* 0x0000008800508947 */ /* 0x004fea0003800000 */
.L_x_2682:
[----:B------:R-:W-:Y:S01]  /*1e20*/  UIADD3 UR6, UR46, 0x26800, URZ ;  /* 0x000268002e067890 */ /* 0x000fe2000fffe03f */
[----:B------:R-:W-:Y:S01]  /*1e30*/  WARPGROUP.ARRIVE ;  /* 0x00000000000079c5 */ /* 0x000fe20000000000 */
[----:B------:R-:W-:-:S05]  /*1e40*/  ULEA UR18, UR39, UR20, 0xc ;  /* 0x0000001427127291 */ /* 0x000fca000f8e603f */
[----:B--2---:R-:W2:Y:S01]  /*1e50*/  S2R R4, SR_TID.X ;  /* 0x0000000000047919 */ /* 0x004ea20000002100 */
[----:B------:R-:W-:Y:S01]  /*1e60*/  USHF.R.U32.HI UR6, URZ, 0x4, UR6 ;  /* 0x000000043f067899 */ /* 0x000fe20008011606 */
[----:B-1----:R-:W-:Y:S01]  /*1e70*/  MOV R3, UR39 ;  /* 0x0000002700037c02 */ /* 0x002fe20008000f00 */
[----:B------:R-:W-:Y:S01]  /*1e80*/  UMOV UR19, 0x40000040 ;  /* 0x4000004000137882 */ /* 0x000fe20000000000 */
[----:B------:R-:W-:Y:S01]  /*1e90*/  UMOV UR17, 0x40000040 ;  /* 0x4000004000117882 */ /* 0x000fe20000000000 */
[----:B------:R-:W-:Y:S01]  /*1ea0*/  ULOP3.LUT UR6, UR6, 0x3fff, URZ, 0xc0, !UPT ;  /* 0x00003fff06067892 */ /* 0x000fe2000f8ec03f */
[----:B------:R-:W-:Y:S01]  /*1eb0*/  UMOV UR7, 0x40000040 ;  /* 0x4000004000077882 */ /* 0x000fe20000000000 */
[----:B------:R-:W-:Y:S02]  /*1ec0*/  UIADD3 UR10, UR18, 0x100, URZ ;  /* 0x00000100120a7890 */ /* 0x000fe4000fffe03f */
[----:B------:R-:W-:Y:S02]  /*1ed0*/  ULOP3.LUT UR16, UR6, 0x10000, URZ, 0xfc, !UPT ;  /* 0x0001000006107892 */ /* 0x000fe4000f8efc3f */
[----:B------:R-:W-:Y:S01]  /*1ee0*/  UIADD3 UR6, UR18, 0x80, URZ ;  /* 0x0000008012067890 */ /* 0x000fe2000fffe03f */
[----:B------:R-:W-:Y:S01]  /*1ef0*/  UMOV UR11, 0x40000040 ;  /* 0x40000040000b7882 */ /* 0x000fe20000000000 */
[----:B------:R-:W-:Y:S01]  /*1f00*/  UIADD3 UR14, UR18, 0x180, URZ ;  /* 0x00000180120e7890 */ /* 0x000fe2000fffe03f */
[----:B------:R-:W-:-:S04]  /*1f10*/  UMOV UR15, 0x40000040 ;  /* 0x40000040000f7882 */ /* 0x000fc80000000000 */
[----:B------:R-:W-:Y:S01]  /*1f20*/  HGMMA.64x256x16.F32.BF16 R24, gdesc[UR16].tnspB, R24, gsb0 ;  /* 0x43e00000101879f0 */ /* 0x000fe20008001818 */
[----:B--2---:R-:W-:-:S04]  /*1f30*/  LOP3.LUT R4, R4, 0x7f, RZ, 0xc0, !PT ;  /* 0x0000007f04047812 */ /* 0x004fc800078ec0ff */
[----:B------:R-:W-:-:S13]  /*1f40*/  ISETP.NE.AND P0, PT, R4, RZ, PT ;  /* 0x000000ff0400720c */ /* 0x000fda0003f05270 */
[----:B------:R-:W-:-:S05]  /*1f50*/  @!P0 LEA R3, R3, UR46, 0x3 ;  /* 0x0000002e03038c11 */ /* 0x000fca000f8e18ff */
[----:B------:R-:W-:-:S05]  /*1f60*/  @!P0 VIADD R3, R3, 0x28c60 ;  /* 0x00028c6003038836 */ /* 0x000fca0000000000 */
        /* <DEDUP_REMOVED lines=15> */
[----:B------:R-:W-:Y:S05]  /*2060*/  @P1 BRA `(.L_x_2684) ;  /* 0xfffffff400041947 */ /* 0x000fea000383ffff */
.L_x_2679:
[----:B------:R-:W-:Y:S01]  /*2070*/  BAR.SYNC.DEFER_BLOCKING 0xe, 0x100 ;  /* 0x0384000000007b1d */ /* 0x000fe20000010000 */
[----:B-1----:R-:W-:Y:S01]  /*2080*/  MOV R3, UR39 ;  /* 0x0000002700037c02 */ /* 0x002fe20008000f00 */
[----:B------:R-:W-:Y:S01]  /*2090*/  UIADD3 UR39, UR39, 0x1, URZ ;  /* 0x0000000127277890 */ /* 0x000fe2000fffe03f */
[----:B------:R-:W-:Y:S02]  /*20a0*/  CS2R R156, SRZ ;  /* 0x00000000009c7805 */ /* 0x000fe4000001ff00 */
[----:B------:R-:W-:Y:S01]  /*20b0*/  LEA R0, R3, R2, 0x6 ;  /* 0x0000000203007211 */ /* 0x000fe200078e30ff */
[----:B------:R-:W-:-:S03]  /*20c0*/  UISETP.NE.AND UP0, UPT, UR39, 0x2, UPT ;  /* 0x000000022700788c */ /* 0x000fc6000bf05270 */
[----:B------:R-:W-:Y:S01]  /*20d0*/  LEA R3, R0, UR46, 0x2 ;  /* 0x0000002e00037c11 */ /* 0x000fe2000f8e10ff */
        /* <DEDUP_REMOVED lines=133> */
[----:B------:R-:W-:Y:S06]  /*2930*/  BAR.ARV 0xf, 0x100 ;  /* 0x03c4000000007b1d */ /* 0x000fec0000002000 */
[----:B------:R-:W-:Y:S05]  /*2940*/  BRA `(.L_x_2685) ;  /* 0x0000003800747947 */ /* 0x000fea0003800000 */
.L_x_2676:
[----:B------:R-:W1:Y:S02]  /*2950*/  SHFL.IDX PT, R0, R184, RZ, 0x1f ;  /* 0x00001fffb8007589 */ /* 0x000e6400000e0000 */
[----:B-1----:R-:W-:-:S13]  /*2960*/  R2UR UR4, R0 ;  /* 0x00000000000472ca */ /* 0x002fda00000e0000 */
[----:B------:R-:W-:-:S04]  /*2970*/  ULEA.HI UR5, UR4, UR4, URZ, 0x1 ;  /* 0x0000000404057291 */ /* 0x000fc8000f8f083f */
[----:B------:R-:W-:-:S04]  /*2980*/  ULOP3.LUT UR5, UR5, 0x1fffe, URZ, 0xc0, !UPT ;  /* 0x0001fffe05057892 */ /* 0x000fc8000f8ec03f */
[----:B------:R-:W-:Y:S02]  /*2990*/  UIADD3 UR5, UR4, -UR5, URZ ;  /* 0x8000000504057290 */ /* 0x000fe4000fffe03f */
[----:B------:R-:W-:Y:S02]  /*29a0*/  UIADD3 UR4, UR46, 0x26800, URZ ;  /* 0x000268002e047890 */ /* 0x000fe4000fffe03f */
[----:B------:R-:W-:Y:S02]  /*29b0*/  ULEA UR5, UR5, UR46, 0xf ;  /* 0x0000002e05057291 */ /* 0x000fe4000f8e783f */
[----:B------:R-:W-:Y:S02]  /*29c0*/  ULOP3.LUT UP0, URZ, UR4, 0x3ff, URZ, 0xc0, !UPT ;  /* 0x000003ff043f7892 */ /* 0x000fe4000f80c03f */
[----:B------:R-:W-:-:S04]  /*29d0*/  UIADD3 UR5, UR5, 0x400, URZ ;  /* 0x0000040005057890 */ /* 0x000fc8000fffe03f */
[----:B------:R-:W-:Y:S01]  /*29e0*/  PLOP3.LUT P0, PT, PT, PT, UP0, 0x80, 0x0 ;  /* 0x000000000000781c */ /* 0x000fe20003f0f008 */
[----:B------:R-:W-:-:S04]  /*29f0*/  USHF.R.U32.HI UR5, URZ, 0x4, UR5 ;  /* 0x000000043f057899 */ /* 0x000fc80008011605 */
[----:B------:R-:W-:-:S08]  /*2a00*/  ULOP3.LUT UR51, UR5, 0x3fff, URZ, 0xc0, !UPT ;  /* 0x00003fff05337892 */ /* 0x000fd0000f8ec03f */
[----:B------:R-:W-:Y:S05]  /*2a10*/  @!P0 BRA `(.L_x_2686) ;  /* 0x0000000000408947 */ /* 0x000fea0003800000 */
[----:B------:R-:W-:Y:S01]  /*2a20*/  MOV R0, 0x0 ;  /* 0x0000000000007802 */ /* 0x000fe20000000f00 */
[----:B------:R-:W-:Y:S01]  /*2a30*/  ULDC.64 UR4, c[0x4][0x108] ;  /* 0x0100420000047ab9 */ /* 0x000fe20000000a00 */
[----:B------:R-:W-:Y:S01]  /*2a40*/  ULDC.64 UR6, c[0x4][0x58] ;  /* 0x0100160000067ab9 */ /* 0x000fe20000000a00 */
[----:B------:R-:W-:Y:S01]  /*2a50*/  IMAD.U32 R4, RZ, RZ, UR4 ;  /* 0x00000004ff047e24 */ /* 0x000fe2000f8e00ff */
[----:B------:R1:W2:Y:S01]  /*2a60*/  LDC.64 R14, c[0x4][R0] ;  /* 0x01000000000e7b82 */ /* 0x0002a20000000a00 */
[----:B------:R-:W-:Y:S01]  /*2a70*/  MOV R5, UR5 ;  /* 0x0000000500057c02 */ /* 0x000fe20008000f00 */
[----:B------:R-:W-:Y:S01]  /*2a80*/  ULDC.64 UR4, c[0x4][0x110] ;  /* 0x0100440000047ab9 */ /* 0x000fe20000000a00 */
[----:B------:R-:W-:Y:S01]  /*2a90*/  MOV R10, UR6 ;  /* 0x00000006000a7c02 */ /* 0x000fe20008000f00 */
[----:B------:R-:W-:Y:S01]  /*2aa0*/  IMAD.U32 R7, RZ, RZ, UR5 ;  /* 0x00000005ff077e24 */ /* 0x000fe2000f8e00ff */
[----:B------:R-:W-:Y:S01]  /*2ab0*/  MOV R6, UR4 ;  /* 0x0000000400067c02 */ /* 0x000fe20008000f00 */
[----:B------:R-:W-:Y:S01]  /*2ac0*/  IMAD.MOV.U32 R8, RZ, RZ, 0x70 ;  /* 0x00000070ff087424 */ /* 0x000fe200078e00ff */
[----:B------:R-:W-:-:S02]  /*2ad0*/  MOV R11, UR7 ;  /* 0x00000007000b7c02 */ /* 0x000fc40008000f00 */
[----:B------:R-:W-:Y:S02]  /*2ae0*/  MOV R12, 0x1 ;  /* 0x00000001000c7802 */ /* 0x000fe40000000f00 */
[----:B-1----:R-:W-:-:S07]  /*2af0*/  MOV R13, RZ ;  /* 0x000000ff000d7202 */ /* 0x002fce0000000f00 */
[----:B------:R-:W-:-:S07]  /*2b00*/  LEPC R20, `(.L_x_2686) ;  /* 0x000000001014794e */ /* 0x000fce0000000000 */
[----:B--2---:R-:W-:Y:S05]  /*2b10*/  CALL.ABS.NOINC R14 ;  /* 0x000000000e007343 */ /* 0x004fea0003c00000 */
.L_x_2686:
[----:B------:R-:W-:Y:S01]  /*2b20*/  ULEA.HI UR4, UR41, UR41, URZ, 0x1 ;  /* 0x0000002929047291 */ /* 0x000fe2000f8f083f */
[----:B------:R-:W-:-:S03]  /*2b30*/  MOV R3, UR44 ;  /* 0x0000002c00037c02 */ /* 0x000fc60008000f00 */
[----:B------:R-:W-:Y:S01]  /*2b40*/  ULOP3.LUT UR4, UR4, 0xfffffffe, URZ, 0xc0, !UPT ;  /* 0xfffffffe04047892 */ /* 0x000fe2000f8ec03f */
[----:B------:R-:W-:-:S03]  /*2b50*/  ISETP.NE.AND P0, PT, R3, 0x3, PT ;  /* 0x000000030300780c */ /* 0x000fc60003f05270 */
[----:B------:R-:W-:-:S06]  /*2b60*/  UIADD3 UR4, UR41, -UR4, URZ ;  /* 0x8000000429047290 */ /* 0x000fcc000fffe03f */
[----:B------:R-:W-:-:S05]  /*2b70*/  IMAD.U32 R0, RZ, RZ, UR4 ;  /* 0x00000004ff007e24 */ /* 0x000fca000f8e00ff */
[----:B------:R-:W-:-:S04]  /*2b80*/  SHF.L.U32 R0, R0, 0x1f, RZ ;  /* 0x0000001f00007819 */ /* 0x000fc800000006ff */
[----:B------:R-:W1:Y:S02]  /*2b90*/  SYNCS.PHASECHK.TRANS64.TRYWAIT P1, [UR46+0x28c00], R0 ;  /* 0x028c0000ff0075a7 */ /* 0x000e64000802016e */
[----:B-1----:R-:W-:Y:S05]  /*2ba0*/  @!P1 BRA `(.L_x_2687) ;  /* 0x0000007c00049947 */ /* 0x002fea0003800000 */
.L_x_2766:
[----:B------:R-:W-:Y:S05]  /*2bb0*/  @!P0 BRA `(.L_x_2688) ;  /* 0x0000000000048947 */ /* 0x000fea0003800000 */
[----:B------:R-:W-:Y:S01]  /*2bc0*/  BPT.TRAP 0x1 ;  /* 0x000000040000795c */ /* 0x000fe20000300000 */
.L_x_2688:
[----:B------:R-:W-:Y:S01]  /*2bd0*/  IMAD.U32 R12, RZ, RZ, UR40 ;  /* 0x00000028ff0c7e24 */ /* 0x000fe2000f8e00ff */
[----:B------:R-:W-:-:S04]  /*2be0*/  MOV R7, UR39 ;  /* 0x0000002700077c02 */ /* 0x000fc80008000f00 */
[----:B------:R-:W-:Y:S02]  /*2bf0*/  LEA R7, R7, UR46, 0x3 ;  /* 0x0000002e07077c11 */ /* 0x000fe4000f8e18ff */
[----:B------:R-:W-:-:S04]  /*2c00*/  SHF.L.U32 R12, R12, 0x1f, RZ ;  /* 0x0000001f0c0c7819 */ /* 0x000fc800000006ff */
[----:B------:R2:W3:Y:S01]  /*2c10*/  SYNCS.PHASECHK.TRANS64.TRYWAIT P1, [R7+URZ+0x28c30], R12 ;  /* 0x028c300c070075a7 */ /* 0x0004e2000802017f */
[----:B------:R-:W-:Y:S05]  /*2c20*/  @!P0 BRA `(.L_x_2689) ;  /* 0x0000000000048947 */ /* 0x000fea0003800000 */
[----:B------:R-:W-:Y:S01]  /*2c30*/  BPT.TRAP 0x1 ;  /* 0x000000040000795c */ /* 0x000fe20000300000 */
.L_x_2689:
[----:B---3--:R-:W-:Y:S05]  /*2c40*/  @P1 BRA `(.L_x_2690) ;  /* 0x0000000000081947 */ /* 0x008fea0003800000 */
[----:B------:R-:W3:Y:S02]  /*2c50*/  SYNCS.PHASECHK.TRANS64.TRYWAIT P1, [R7+URZ+0x28c30], R12 ;  /* 0x028c300c070075a7 */ /* 0x000ee4000802017f */
[----:B---3--:R-:W-:Y:S05]  /*2c60*/  @!P1 BRA `(.L_x_2691) ;  /* 0x0000007800ec9947 */ /* 0x008fea0003800000 */
.L_x_2690:
[----:B-1----:R-:W1:Y:S01]  /*2c70*/  S2R R0, SR_TID.X ;  /* 0x0000000000007919 */ /* 0x002e620000002100 */
[----:B------:R-:W-:-:S04]  /*2c80*/  UIADD3 UR4, UR46, 0x22400, URZ ;  /* 0x000224002e047890 */ /* 0x000fc8000fffe03f */
[----:B------:R-:W-:-:S04]  /*2c90*/  USHF.R.U32.HI UR4, URZ, 0x4, UR4 ;  /* 0x000000043f047899 */ /* 0x000fc80008011604 */
[----:B------:R-:W-:-:S06]  /*2ca0*/  ULOP3.LUT UR4, UR4, 0x3fff, URZ, 0xc0, !UPT ;  /* 0x00003fff04047892 */ /* 0x000fcc000f8ec03f */
[----:B------:R-:W-:Y:S01]  /*2cb0*/  MOV R4, UR4 ;  /* 0x0000000400047c02 */ /* 0x000fe20008000f00 */
[----:B------:R-:W-:Y:S05]  /*2cc0*/  WARPSYNC.ALL ;  /* 0x0000000000007948 */ /* 0x000fea0003800000 */
[----:B------:R-:W-:Y:S02]  /*2cd0*/  LOP3.LUT R4, R4, 0x10000, RZ, 0xfc, !PT ;  /* 0x0001000004047812 */ /* 0x000fe400078efcff */
[----:B-1----:R-:W-:-:S04]  /*2ce0*/  LOP3.LUT R0, R0, 0x7f, RZ, 0xc0, !PT ;  /* 0x0000007f00007812 */ /* 0x002fc800078ec0ff */
[----:B------:R-:W-:Y:S02]  /*2cf0*/  ISETP.NE.AND P1, PT, R0, RZ, PT ;  /* 0x000000ff0000720c */ /* 0x000fe40003f25270 */
[----:B------:R-:W-:Y:S01]  /*2d00*/  R2UR UR12, R4 ;  /* 0x00000000040c72ca */ /* 0x000fe200000e0000 */
[----:B------:R-:W-:Y:S01]  /*2d10*/  UIADD3 UR4, UR46, 0x20400, URZ ;  /* 0x000204002e047890 */ /* 0x000fe2000fffe03f */
[----:B------:R-:W-:Y:S01]  /*2d20*/  WARPGROUP.ARRIVE ;  /* 0x00000000000079c5 */ /* 0x000fe20000000000 */
[----:B------:R-:W-:Y:S01]  /*2d30*/  UMOV UR7, 0x40000040 ;  /* 0x4000004000077882 */ /* 0x000fe20000000000 */
[----:B------:R-:W-:Y:S01]  /*2d40*/  UMOV UR5, 0x40000040 ;  /* 0x4000004000057882 */ /* 0x000fe20000000000 */
[----:B------:R-:W-:Y:S01]  /*2d50*/  USHF.R.U32.HI UR4, URZ, 0x4, UR4 ;  /* 0x000000043f047899 */ /* 0x000fe20008011604 */
[----:B------:R-:W-:Y:S01]  /*2d60*/  UMOV UR11, 0x40000040 ;  /* 0x40000040000b7882 */ /* 0x000fe20000000000 */
[----:B------:R-:W-:Y:S02]  /*2d70*/  UMOV UR9, 0x40000040 ;  /* 0x4000004000097882 */ /* 0x000fe40000000000 */
[----:B------:R-:W-:Y:S01]  /*2d80*/  ULOP3.LUT UR4, UR4, 0x3fff, URZ, 0xc0, !UPT ;  /* 0x00003fff04047892 */ /* 0x000fe2000f8ec03f */
[----:B------:R-:W-:Y:S01]  /*2d90*/  UMOV UR15, 0x40000040 ;  /* 0x40000040000f7882 */ /* 0x000fe20000000000 */
[----:B------:R-:W-:-:S02]  /*2da0*/  ULDC UR20, c[0x0][0x988] ;  /* 0x0002620000147ab9 */ /* 0x000fc40000000800 */
[----:B------:R-:W-:Y:S02]  /*2db0*/  ULEA UR12, UR39, UR12, 0x9 ;  /* 0x0000000c270c7291 */ /* 0x000fe4000f8e483f */
[----:B------:R-:W-:Y:S02]  /*2dc0*/  ULOP3.LUT UR13, UR4, 0x10000, URZ, 0xfc, !UPT ;  /* 0x00010000040d7892 */ /* 0x000fe4000f8efc3f */
[----:B------:R-:W-:Y:S02]  /*2dd0*/  UIADD3 UR10, UR12, 0x4, URZ ;  /* 0x000000040c0a7890 */ /* 0x000fe4000fffe03f */
[----:B------:R-:W-:Y:S01]  /*2de0*/  UIADD3 UR8, UR13, 0x4, URZ ;  /* 0x000000040d087890 */ /* 0x000fe2000fffe03f */
[----:B------:R-:W-:Y:S02]  /*2df0*/  UMOV UR6, UR12 ;  /* 0x0000000c00067c82 */ /* 0x000fe40008000000 */
[----:B------:R-:W-:Y:S01]  /*2e00*/  UMOV UR4, UR13 ;  /* 0x0000000d00047c82 */ /* 0x000fe20008000000 */
[----:B------:R-:W-:Y:S01]  /*2e10*/  UIADD3 UR14, UR12, 0x6, URZ ;  /* 0x000000060c0e7890 */ /* 0x000fe2000fffe03f */
[----:B------:R-:W-:Y:S01]  /*2e20*/  HGMMA.64x64x16.F32.BF16 R24, gdesc[UR4], RZ, !UPT, gsb0 ;  /* 0x00e00000041879f0 */ /* 0x000fe2000c0018ff */
[----:B------:R-:W-:-:S02]  /*2e30*/  UIADD3 UR6, UR12, 0x2, URZ ;  /* 0x000000020c067890 */ /* 0x000fc4000fffe03f */
[----:B------:R-:W-:Y:S01]  /*2e40*/  UIADD3 UR4, UR13, 0x2, URZ ;  /* 0x000000020d047890 */ /* 0x000fe2000fffe03f */
[----:B------:R-:W-:Y:S01]  /*2e50*/  UMOV UR7, 0x40000040 ;  /* 0x4000004000077882 */ /* 0x000fe20000000000 */
[----:B------:R-:W-:Y:S01]  /*2e60*/  UMOV UR5, 0x40000040 ;  /* 0x4000004000057882 */ /* 0x000fe20000000000 */
[----:B------:R-:W-:-:S03]  /*2e70*/  UIADD3 UR12, UR13, 0x6, URZ ;  /* 0x000000060d0c7890 */ /* 0x000fc6000fffe03f */
[----:B------:R-:W-:Y:S01]  /*2e80*/  UMOV UR13, 0x40000040 ;  /* 0x40000040000d7882 */ /* 0x000fe20000000000 */
[----:B------:R-:W-:Y:S02]  /*2e90*/  WARPGROUP.DEPBAR.LE gsb0, 0x0 ;  /* 0x00008000000079c5 */ /* 0x000fe40000010000 */
[----:B------:R-:W-:-:S06]  /*2ea0*/  WARPGROUP.ARRIVE ;  /* 0x00000000000079c5 */ /* 0x000fcc0000000000 */
[----:B------:R-:W-:Y:S01]  /*2eb0*/  HGMMA.64x64x16.F32.BF16 R24, gdesc[UR4], R24, gsb0 ;  /* 0x00e00000041879f0 */ /* 0x000fe20008001818 */
[----:B------:R-:W-:-:S06]  /*2ec0*/  UIMAD UR6, UR37, -0x40, UR50 ;  /* 0xffffffc0250678a4 */ /* 0x000fcc000f8e0232 */
[----:B------:R-:W-:-:S04]  /*2ed0*/  MOV R3, UR6 ;  /* 0x0000000600037c02 */ /* 0x000fc80008000f00 */
[----:B------:R-:W-:-:S04]  /*2ee0*/  IADD3 R0, -R16, 0x40, R3 ;  /* 0x0000004010007810 */ /* 0x000fc80007ffe103 */
[C---:B------:R-:W-:Y:S02]  /*2ef0*/  ISETP.GT.AND P6, PT, R0.reuse, RZ, PT ;  /* 0x000000ff0000720c */ /* 0x040fe40003fc4270 */
[C---:B------:R-:W-:Y:S02]  /*2f00*/  ISETP.GT.AND P2, PT, R0.reuse, 0x1, PT ;  /* 0x000000010000780c */ /* 0x040fe40003f44270 */
[C---:B------:R-:W-:Y:S02]  /*2f10*/  ISETP.GT.AND P3, PT, R0.reuse, 0x8, PT ;  /* 0x000000080000780c */ /* 0x040fe40003f64270 */
[C---:B------:R-:W-:Y:S02]  /*2f20*/  ISETP.GT.AND P4, PT, R0.reuse, 0x9, PT ;  /* 0x000000090000780c */ /* 0x040fe40003f84270 */
[----:B------:R-:W-:Y:S01]  /*2f30*/  ISETP.GT.AND P5, PT, R0, 0x10, PT ;  /* 0x000000100000780c */ /* 0x000fe20003fa4270 */
[----:B------:R-:W-:Y:S02]  /*2f40*/  WARPGROUP.DEPBAR.LE gsb0, 0x0 ;  /* 0x00008000000079c5 */ /* 0x000fe40000010000 */
[----:B------:R-:W-:-:S06]  /*2f50*/  WARPGROUP.ARRIVE ;  /* 0x00000000000079c5 */ /* 0x000fcc0000000000 */
[----:B------:R-:W-:Y:S03]  /*2f60*/  HGMMA.64x64x16.F32.BF16 R24, gdesc[UR8], R24, gsb0 ;  /* 0x00e00000081879f0 */ /* 0x000fe60008001818 */
[----:B------:R-:W-:Y:S02]  /*2f70*/  WARPGROUP.DEPBAR.LE gsb0, 0x0 ;  /* 0x00008000000079c5 */ /* 0x000fe40000010000 */
[----:B------:R-:W-:-:S06]  /*2f80*/  WARPGROUP.ARRIVE ;  /* 0x00000000000079c5 */ /* 0x000fcc0000000000 */
[----:B------:R-:W-:Y:S03]  /*2f90*/  HGMMA.64x64x16.F32.BF16 R24, gdesc[UR12], R24, gsb0 ;  /* 0x00e000000c1879f0 */ /* 0x000fe60008001818 */
        /* <DEDUP_REMOVED lines=52> */
[----:B------:R-:W-:-:S02]  /*32e0*/  FMNMX.FTZ R0, R52, R3, !PT ;  /* 0x0000000334007209 */ /* 0x000fc40007810000 */
[----:B------:R-:W-:Y:S02]  /*32f0*/  FMNMX.FTZ R3, R26, R27, !PT ;  /* 0x0000001b1a037209 */ /* 0x000fe40007810000 */
[----:B------:R-:W-:Y:S02]  /*3300*/  FMNMX.FTZ R5, R53, R0, !PT ;  /* 0x0000000035057209 */ /* 0x000fe40007810000 */
[----:B------:R-:W-:Y:S02]  /*3310*/  FSEL R47, R47, -INF , P2 ;  /* 0xff8000002f2f7808 */ /* 0x000fe40001000000 */
[----:B------:R-:W-:Y:S01]  /*3320*/  FSEL R50, R50, -INF , P3 ;  /* 0xff80000032327808 */ /* 0x000fe20001800000 */
[----:B------:R-:W1:Y:S01]  /*3330*/  SHFL.BFLY PT, R0, R5, 0x2, 0x1f ;  /* 0x0c401f0005007f89 */ /* 0x000e6200000e0000 */
[----:B------:R-:W-:Y:S02]  /*3340*/  FSEL R51, R51, -INF , P4 ;  /* 0xff80000033337808 */ /* 0x000fe40002000000 */
[----:B------:R-:W-:-:S02]  /*3350*/  FSEL R54, R54, -INF , P5 ;  /* 0xff80000036367808 */ /* 0x000fc40002800000 */
[----:B------:R-:W-:Y:S02]  /*3360*/  FSEL R55, R55, -INF , P6 ;  /* 0xff80000037377808 */ /* 0x000fe40003000000 */
        /* <DEDUP_REMOVED lines=12> */
[----:B------:R-:W-:Y:S01]  /*3430*/  FMUL.FTZ R5, R0, UR20 ;  /* 0x0000001400057c20 */ /* 0x000fe20008410000 */
[----:B------:R-:W-:-:S04]  /*3440*/  FMNMX.FTZ R6, R46, R3, !PT ;  /* 0x000000032e067209 */ /* 0x000fc80007810000 */
[----:B------:R-:W-:Y:S02]  /*3450*/  FMNMX.FTZ R3, R47, R6, !PT ;  /* 0x000000062f037209 */ /* 0x000fe40007810000 */
[----:B------:R-:W-:Y:S02]  /*3460*/  FSEL R8, R5, RZ, P2 ;  /* 0x000000ff05087208 */ /* 0x000fe40001000000 */
[----:B------:R-:W-:-:S03]  /*3470*/  FMNMX.FTZ R6, R50, R3, !PT ;  /* 0x0000000332067209 */ /* 0x000fc60007810000 */
[--C-:B------:R-:W-:Y:S01]  /*3480*/  FFMA.FTZ R24, R24, UR20, -R8.reuse ;  /* 0x0000001418187c23 */ /* 0x100fe20008010808 */
[----:B------:R-:W-:Y:S01]  /*3490*/  FMNMX.FTZ R3, R51, R6, !PT ;  /* 0x0000000633037209 */ /* 0x000fe20007810000 */
[--C-:B------:R-:W-:Y:S01]  /*34a0*/  FFMA.FTZ R25, R25, UR20, -R8.reuse ;  /* 0x0000001419197c23 */ /* 0x100fe20008010808 */
[--C-:B------:R-:W-:Y:S01]  /*34b0*/  FFMA.FTZ R28, R28, UR20, -R8.reuse ;  /* 0x000000141c1c7c23 */ /* 0x100fe20008010808 */
[--C-:B------:R-:W-:Y:S01]  /*34c0*/  FFMA.FTZ R29, R29, UR20, -R8.reuse ;  /* 0x000000141d1d7c23 */ /* 0x100fe20008010808 */
[----:B------:R-:W-:Y:S01]  /*34d0*/  FMNMX.FTZ R6, R54, R3, !PT ;  /* 0x0000000336067209 */ /* 0x000fe20007810000 */
[----:B------:R-:W-:Y:S01]  /*34e0*/  MUFU.EX2 R24, R24 ;  /* 0x0000001800187308 */ /* 0x000fe20000000800 */
[--C-:B------:R-:W-:Y:S01]  /*34f0*/  FFMA.FTZ R32, R32, UR20, -R8.reuse ;  /* 0x0000001420207c23 */ /* 0x100fe20008010808 */
[--C-:B------:R-:W-:Y:S01]  /*3500*/  FFMA.FTZ R33, R33, UR20, -R8.reuse ;  /* 0x0000001421217c23 */ /* 0x100fe20008010808 */
[----:B------:R-:W-:Y:S01]  /*3510*/  FMNMX.FTZ R6, R55, R6, !PT ;  /* 0x0000000637067209 */ /* 0x000fe20007810000 */
[--C-:B------:R-:W-:Y:S01]  /*3520*/  FFMA.FTZ R36, R36, UR20, -R8.reuse ;  /* 0x0000001424247c23 */ /* 0x100fe20008010808 */
[--C-:B------:R-:W-:Y:S01]  /*3530*/  FFMA.FTZ R37, R37, UR20, -R8.reuse ;  /* 0x0000001425257c23 */ /* 0x100fe20008010808 */
[--C-:B------:R-:W-:Y:S01]  /*3540*/  FFMA.FTZ R40, R40, UR20, -R8.reuse ;  /* 0x0000001428287c23 */ /* 0x100fe20008010808 */
[--C-:B------:R-:W-:Y:S01]  /*3550*/  FFMA.FTZ R41, R41, UR20, -R8.reuse ;  /* 0x0000001429297c23 */ /* 0x100fe20008010808 */
[----:B------:R-:W1:Y:S01]  /*3560*/  SHFL.BFLY PT, R3, R6, 0x2, 0x1f ;  /* 0x0c401f0006037f89 */ /* 0x000e6200000e0000 */
[----:B------:R-:W4:Y:S01]  /*3570*/  MUFU.EX2 R25, R25 ;  /* 0x0000001900197308 */ /* 0x000f220000000800 */
[--C-:B------:R-:W-:Y:S01]  /*3580*/  FFMA.FTZ R44, R44, UR20, -R8.reuse ;  /* 0x000000142c2c7c23 */ /* 0x100fe20008010808 */
[--C-:B------:R-:W-:Y:S01]  /*3590*/  FFMA.FTZ R45, R45, UR20, -R8.reuse ;  /* 0x000000142d2d7c23 */ /* 0x100fe20008010808 */
[--C-:B------:R-:W-:Y:S01]  /*35a0*/  FFMA.FTZ R48, R48, UR20, -R8.reuse ;  /* 0x0000001430307c23 */ /* 0x100fe20008010808 */
[--C-:B------:R-:W-:Y:S01]  /*35b0*/  FFMA.FTZ R49, R49, UR20, -R8.reuse ;  /* 0x0000001431317c23 */ /* 0x100fe20008010808 */
[--C-:B------:R-:W-:Y:S01]  /*35c0*/  FFMA.FTZ R52, R52, UR20, -R8.reuse ;  /* 0x0000001434347c23 */ /* 0x100fe20008010808 */
[----:B------:R-:W-:-:S02]  /*35d0*/  FFMA.FTZ R8, R53, UR20, -R8 ;  /* 0x0000001435087c23 */ /* 0x000fc40008010808 */
[----:B------:R-:W-:Y:S08]  /*35e0*/  MUFU.EX2 R28, R28 ;  /* 0x0000001c001c7308 */ /* 0x000ff00000000800 */
[----:B------:R-:W5:Y:S01]  /*35f0*/  MUFU.EX2 R29, R29 ;  /* 0x0000001d001d7308 */ /* 0x000f620000000800 */
[----:B----4-:R-:W-:Y:S02]  /*3600*/  F2FP.BF16.F32.PACK_AB R152, R25, R24 ;  /* 0x000000181998723e */ /* 0x010fe400000010ff */
[----:B-1----:R-:W-:-:S05]  /*3610*/  FMNMX.FTZ R5, R6, R3, !PT ;  /* 0x0000000306057209 */ /* 0x002fca0007810000 */
[----:B------:R-:W-:Y:S01]  /*3620*/  MUFU.EX2 R32, R32 ;  /* 0x0000002000207308 */ /* 0x000fe20000000800 */
[----:B------:R-:W1:Y:S07]  /*3630*/  SHFL.BFLY PT, R6, R5, 0x1, 0x1f ;  /* 0x0c201f0005067f89 */ /* 0x000e6e00000e0000 */
[----:B------:R-:W-:Y:S01]  /*3640*/  MUFU.EX2 R9, R8 ;  /* 0x0000000800097308 */ /* 0x000fe20000000800 */
[----:B-----5:R-:W-:-:S07]  /*3650*/  F2FP.BF16.F32.PACK_AB R154, R29, R28 ;  /* 0x0000001c1d9a723e */ /* 0x020fce00000010ff */
[----:B------:R-:W4:Y:S08]  /*3660*/  MUFU.EX2 R33, R33 ;  /* 0x0000002100217308 */ /* 0x000f300000000800 */
[----:B------:R-:W-:Y:S01]  /*3670*/  MUFU.EX2 R36, R36 ;  /* 0x0000002400247308 */ /* 0x000fe20000000800 */
[----:B-1----:R-:W-:-:S04]  /*3680*/  FMNMX.FTZ R3, R5, R6, !PT ;  /* 0x0000000605037209 */ /* 0x002fc80007810000 */
[C---:B------:R-:W-:Y:S01]  /*3690*/  FSETP.NEU.FTZ.AND P2, PT, R3.reuse, -INF , PT ;  /* 0xff8000000300780b */ /* 0x040fe20003f5d000 */
[----:B------:R-:W-:Y:S02]  /*36a0*/  FMUL.FTZ R5, R3, UR20 ;  /* 0x0000001403057c20 */ /* 0x000fe40008410000 */
[----:B------:R-:W1:Y:S01]  /*36b0*/  MUFU.EX2 R37, R37 ;  /* 0x0000002500257308 */ /* 0x000e620000000800 */
[----:B----4-:R-:W-:Y:S02]  /*36c0*/  F2FP.BF16.F32.PACK_AB R156, R33, R32 ;  /* 0x00000020219c723e */ /* 0x010fe400000010ff */
[----:B------:R-:W-:Y:S01]  /*36d0*/  FSEL R6, R5, RZ, P2 ;  /* 0x000000ff05067208 */ /* 0x000fe20001000000 */
[----:B------:R-:W-:-:S04]  /*36e0*/  FADD.FTZ R5, R24, R25 ;  /* 0x0000001918057221 */ /* 0x000fc80000010000 */
[----:B------:R-:W-:Y:S01]  /*36f0*/  MUFU.EX2 R40, R40 ;  /* 0x0000002800287308 */ /* 0x000fe20000000800 */
[--C-:B------:R-:W-:Y:S01]  /*3700*/  FFMA.FTZ R26, R26, UR20, -R6.reuse ;  /* 0x000000141a1a7c23 */ /* 0x100fe20008010806 */
[--C-:B------:R-:W-:Y:S01]  /*3710*/  FFMA.FTZ R27, R27, UR20, -R6.reuse ;  /* 0x000000141b1b7c23 */ /* 0x100fe20008010806 */
[--C-:B------:R-:W-:Y:S01]  /*3720*/  FFMA.FTZ R30, R30, UR20, -R6.reuse ;  /* 0x000000141e1e7c23 */ /* 0x100fe20008010806 */
[--C-:B------:R-:W-:Y:S01]  /*3730*/  FFMA.FTZ R31, R31, UR20, -R6.reuse ;  /* 0x000000141f1f7c23 */ /* 0x100fe20008010806 */
[--C-:B------:R-:W-:Y:S01]  /*3740*/  FFMA.FTZ R34, R34, UR20, -R6.reuse ;  /* 0x0000001422227c23 */ /* 0x100fe20008010806 */
[--C-:B------:R-:W-:Y:S01]  /*3750*/  FFMA.FTZ R35, R35, UR20, -R6.reuse ;  /* 0x0000001423237c23 */ /* 0x100fe20008010806 */
[----:B------:R-:W-:Y:S01]  /*3760*/  FFMA.FTZ R38, R38, UR20, -R6 ;  /* 0x0000001426267c23 */ /* 0x000fe20008010806 */
[----:B------:R-:W-:Y:S01]  /*3770*/  MUFU.EX2 R26, R26 ;  /* 0x0000001a001a7308 */ /* 0x000fe20000000800 */
[----:B------:R-:W-:Y:S01]  /*3780*/  FADD.FTZ R8, R28, R5 ;  /* 0x000000051c087221 */ /* 0x000fe20000010000 */
[----:B------:R-:W-:-:S02]  /*3790*/  @!P1 VIADD R5, R7, 0x28c40 ;  /* 0x00028c4007059836 */ /* 0x000fc40000000000 */
[--C-:B------:R-:W-:Y:S01]  /*37a0*/  FFMA.FTZ R39, R39, UR20, -R6.reuse ;  /* 0x0000001427277c23 */ /* 0x100fe20008010806 */
[----:B------:R-:W-:Y:S01]  /*37b0*/  FFMA.FTZ R42, R42, UR20, -R6 ;  /* 0x000000142a2a7c23 */ /* 0x000fe20008010806 */
[----:B------:R-:W-:Y:S01]  /*37c0*/  FADD.FTZ R13, R29, R8 ;  /* 0x000000081d0d7221 */ /* 0x000fe20000010000 */
[--C-:B------:R-:W-:Y:S01]  /*37d0*/  FFMA.FTZ R43, R43, UR20, -R6.reuse ;  /* 0x000000142b2b7c23 */ /* 0x100fe20008010806 */
[----:B------:R-:W-:Y:S01]  /*37e0*/  @!P1 PRMT R5, RZ, 0x654, R5 ;  /* 0x00000654ff059816 */ /* 0x000fe20000000005 */
[----:B------:R-:W4:Y:S01]  /*37f0*/  MUFU.EX2 R27, R27 ;  /* 0x0000001b001b7308 */ /* 0x000f220000000800 */
[----:B------:R-:W-:Y:S01]  /*3800*/  FADD.FTZ R10, R32, R13 ;  /* 0x0000000d200a7221 */ /* 0x000fe20000010000 */
[--C-:B------:R-:W-:Y:S01]  /*3810*/  FFMA.FTZ R46, R46, UR20, -R6.reuse ;  /* 0x000000142e2e7c23 */ /* 0x100fe20008010806 */
[----:B------:R5:W-:Y:S01]  /*3820*/  @!P1 SYNCS.ARRIVE.TRANS64.RED.A1T0 RZ, [R5+URZ], RZ ;  /* 0x000000ff05ff99a7 */ /* 0x000be2000810043f */
[--C-:B------:R-:W-:Y:S01]  /*3830*/  FFMA.FTZ R47, R47, UR20, -R6.reuse ;  /* 0x000000142f2f7c23 */ /* 0x100fe20008010806 */
[--C-:B------:R-:W-:Y:S01]  /*3840*/  FFMA.FTZ R50, R50, UR20, -R6.reuse ;  /* 0x0000001432327c23 */ /* 0x100fe20008010806 */
[--C-:B------:R-:W-:Y:S01]  /*3850*/  FFMA.FTZ R51, R51, UR20, -R6.reuse ;  /* 0x0000001433337c23 */ /* 0x100fe20008010806 */
[--C-:B------:R-:W-:Y:S01]  /*3860*/  FFMA.FTZ R54, R54, UR20, -R6.reuse ;  /* 0x0000001436367c23 */ /* 0x100fe20008010806 */
[----:B------:R-:W2:Y:S01]  /*3870*/  MUFU.EX2 R30, R30 ;  /* 0x0000001e001e7308 */ /* 0x000ea20000000800 */
[----:B------:R-:W-:Y:S01]  /*3880*/  FFMA.FTZ R6, R55, UR20, -R6 ;  /* 0x0000001437067c23 */ /* 0x000fe20008010806 */
[----:B-1----:R-:W-:-:S06]  /*3890*/  F2FP.BF16.F32.PACK_AB R158, R37, R36 ;  /* 0x00000024259e723e */ /* 0x002fcc00000010ff */
[----:B------:R-:W5:Y:S01]  /*38a0*/  MUFU.EX2 R31, R31 ;  /* 0x0000001f001f7308 */ /* 0x000f620000000800 */
[----:B----4-:R-:W-:Y:S01]  /*38b0*/  FADD.FTZ R11, R26, R27 ;  /* 0x0000001b1a0b7221 */ /* 0x010fe20000010000 */
[----:B------:R-:W-:-:S06]  /*38c0*/  F2FP.BF16.F32.PACK_AB R153, R27, R26 ;  /* 0x0000001a1b99723e */ /* 0x000fcc00000010ff */
[----:B------:R-:W1:Y:S01]  /*38d0*/  MUFU.EX2 R34, R34 ;  /* 0x0000002200227308 */ /* 0x000e620000000800 */
[----:B--2---:R-:W-:Y:S01]  /*38e0*/  FADD.FTZ R8, R30, R11 ;  /* 0x0000000b1e087221 */ /* 0x004fe20000010000 */
[----:B------:R-:W-:-:S04]  /*38f0*/  FADD.FTZ R11, R33, R10 ;  /* 0x0000000a210b7221 */ /* 0x000fc80000010000 */
[----:B------:R-:W-:Y:S02]  /*3900*/  FADD.FTZ R10, R36, R11 ;  /* 0x0000000b240a7221 */ /* 0x000fe40000010000 */
[----:B------:R-:W2:Y:S01]  /*3910*/  MUFU.EX2 R35, R35 ;  /* 0x0000002300237308 */ /* 0x000ea20000000800 */
[----:B-----5:R-:W-:Y:S01]  /*3920*/  FADD.FTZ R5, R31, R8 ;  /* 0x000000081f057221 */ /* 0x020fe20000010000 */
[----:B------:R-:W-:Y:S01]  /*3930*/  FADD.FTZ R11, R37, R10 ;  /* 0x0000000a250b7221 */ /* 0x000fe20000010000 */
[----:B------:R-:W-:Y:S01]  /*3940*/  F2FP.BF16.F32.PACK_AB R155, R31, R30 ;  /* 0x0000001e1f9b723e */ /* 0x000fe200000010ff */
[----:B------:R-:W-:Y:S02]  /*3950*/  BAR.SYNC.DEFER_BLOCKING 0xf, 0x100 ;  /* 0x03c4000000007b1d */ /* 0x000fe40000010000 */
[----:B------:R-:W-:Y:S01]  /*3960*/  FADD.FTZ R10, R40, R11 ;  /* 0x0000000b280a7221 */ /* 0x000fe20000010000 */
[----:B-1----:R-:W-:-:S03]  /*3970*/  FADD.FTZ R8, R34, R5 ;  /* 0x0000000522087221 */ /* 0x002fc60000010000 */
[----:B------:R-:W1:Y:S01]  /*3980*/  MUFU.EX2 R38, R38 ;  /* 0x0000002600267308 */ /* 0x000e620000000800 */
[----:B--2---:R-:W-:-:S07]  /*3990*/  FADD.FTZ R5, R35, R8 ;  /* 0x0000000823057221 */ /* 0x004fce0000010000 */
[----:B------:R-:W2:Y:S01]  /*39a0*/  MUFU.EX2 R39, R39 ;  /* 0x0000002700277308 */ /* 0x000ea20000000800 */
[----:B------:R-:W-:-:S07]  /*39b0*/  F2FP.BF16.F32.PACK_AB R157, R35, R34 ;  /* 0x00000022239d723e */ /* 0x000fce00000010ff */
[----:B------:R-:W4:Y:S01]  /*39c0*/  MUFU.EX2 R42, R42 ;  /* 0x0000002a002a7308 */ /* 0x000f220000000800 */
[----:B-1----:R-:W-:Y:S01]  /*39d0*/  FADD.FTZ R8, R38, R5 ;  /* 0x0000000526087221 */ /* 0x002fe20000010000 */
[----:B------:R1:W-:Y:S06]  /*39e0*/  STSM.16.M88.4 [R19+0x26800], R152 ;  /* 0x0268009813007844 */ /* 0x0003ec0000000200 */
[----:B------:R-:W5:Y:S01]  /*39f0*/  MUFU.EX2 R41, R41 ;  /* 0x0000002900297308 */ /* 0x000f620000000800 */
[C---:B--2---:R-:W-:Y:S01]  /*3a00*/  FADD.FTZ R5, R39.reuse, R8 ;  /* 0x0000000827057221 */ /* 0x044fe20000010000 */
[----:B------:R-:W-:-:S05]  /*3a10*/  F2FP.BF16.F32.PACK_AB R159, R39, R38 ;  /* 0x00000026279f723e */ /* 0x000fca00000010ff */
[----:B------:R1:W-:Y:S01]  /*3a20*/  STSM.16.M88.4 [R23], R156 ;  /* 0x0000009c17007844 */ /* 0x0003e20000000200 */
[----:B------:R-:W2:Y:S01]  /*3a30*/  MUFU.EX2 R43, R43 ;  /* 0x0000002b002b7308 */ /* 0x000ea20000000800 */
[----:B----4-:R-:W-:-:S07]  /*3a40*/  FADD.FTZ R8, R42, R5 ;  /* 0x000000052a087221 */ /* 0x010fce0000010000 */
[----:B------:R-:W-:Y:S01]  /*3a50*/  MUFU.EX2 R44, R44 ;  /* 0x0000002c002c7308 */ /* 0x000fe20000000800 */
[C---:B-----5:R-:W-:Y:S01]  /*3a60*/  FADD.FTZ R13, R41.reuse, R10 ;  /* 0x0000000a290d7221 */ /* 0x060fe20000010000 */
[----:B------:R-:W-:-:S06]  /*3a70*/  F2FP.BF16.F32.PACK_AB R160, R41, R40 ;  /* 0x0000002829a0723e */ /* 0x000fcc00000010ff */
[----:B------:R-:W4:Y:S01]  /*3a80*/  MUFU.EX2 R46, R46 ;  /* 0x0000002e002e7308 */ /* 0x000f220000000800 */
[C---:B--2---:R-:W-:Y:S01]  /*3a90*/  FADD.FTZ R5, R43.reuse, R8 ;  /* 0x000000082b057221 */ /* 0x044fe20000010000 */
[----:B------:R-:W-:-:S06]  /*3aa0*/  F2FP.BF16.F32.PACK_AB R161, R43, R42 ;  /* 0x0000002a2ba1723e */ /* 0x000fcc00000010ff */
[----:B------:R-:W2:Y:S08]  /*3ab0*/  MUFU.EX2 R45, R45 ;  /* 0x0000002d002d7308 */ /* 0x000eb00000000800 */
[----:B------:R-:W5:Y:S01]  /*3ac0*/  MUFU.EX2 R47, R47 ;  /* 0x0000002f002f7308 */ /* 0x000f620000000800 */
[----:B----4-:R-:W-:-:S07]  /*3ad0*/  FADD.FTZ R8, R46, R5 ;  /* 0x000000052e087221 */ /* 0x010fce0000010000 */
[----:B------:R-:W-:Y:S01]  /*3ae0*/  MUFU.EX2 R48, R48 ;  /* 0x0000003000307308 */ /* 0x000fe20000000800 */
[----:B--2---:R-:W-:-:S07]  /*3af0*/  F2FP.BF16.F32.PACK_AB R162, R45, R44 ;  /* 0x0000002c2da2723e */ /* 0x004fce00000010ff */
[----:B------:R-:W2:Y:S01]  /*3b00*/  MUFU.EX2 R49, R49 ;  /* 0x0000003100317308 */ /* 0x000ea20000000800 */
[C---:B-----5:R-:W-:Y:S01]  /*3b10*/  F2FP.BF16.F32.PACK_AB R163, R47.reuse, R46 ;  /* 0x0000002e2fa3723e */ /* 0x060fe200000010ff */
[----:B------:R-:W-:-:S04]  /*3b20*/  FADD.FTZ R47, R47, R8 ;  /* 0x000000082f2f7221 */ /* 0x000fc80000010000 */
[----:B------:R1:W-:Y:S02]  /*3b30*/  STSM.16.M88.4 [R18], R160 ;  /* 0x000000a012007844 */ /* 0x0003e40000000200 */
[----:B------:R-:W-:Y:S08]  /*3b40*/  MUFU.EX2 R50, R50 ;  /* 0x0000003200327308 */ /* 0x000ff00000000800 */
[----:B------:R-:W4:Y:S01]  /*3b50*/  MUFU.EX2 R51, R51 ;  /* 0x0000003300337308 */ /* 0x000f220000000800 */
[----:B--2---:R-:W-:-:S07]  /*3b60*/  F2FP.BF16.F32.PACK_AB R164, R49, R48 ;  /* 0x0000003031a4723e */ /* 0x004fce00000010ff */
[----:B------:R-:W2:Y:S08]  /*3b70*/  MUFU.EX2 R52, R52 ;  /* 0x0000003400347308 */ /* 0x000eb00000000800 */
[----:B------:R-:W5:Y:S01]  /*3b80*/  MUFU.EX2 R54, R54 ;  /* 0x0000003600367308 */ /* 0x000f620000000800 */
[----:B----4-:R-:W-:Y:S01]  /*3b90*/  F2FP.BF16.F32.PACK_AB R165, R51, R50 ;  /* 0x0000003233a5723e */ /* 0x010fe200000010ff */
[----:B------:R-:W-:-:S04]  /*3ba0*/  FADD.FTZ R50, R50, R47 ;  /* 0x0000002f32327221 */ /* 0x000fc80000010000 */
[----:B------:R-:W-:Y:S02]  /*3bb0*/  FADD.FTZ R51, R51, R50 ;  /* 0x0000003233337221 */ /* 0x000fe40000010000 */
[----:B------:R4:W3:Y:S01]  /*3bc0*/  MUFU.EX2 R11, R6 ;  /* 0x00000006000b7308 */ /* 0x0008e20000000800 */
[----:B--2---:R-:W-:Y:S01]  /*3bd0*/  F2FP.BF16.F32.PACK_AB R166, R9, R52 ;  /* 0x0000003409a6723e */ /* 0x004fe200000010ff */
[----:B----4-:R-:W-:-:S04]  /*3be0*/  FADD.FTZ R6, R44, R13 ;  /* 0x0000000d2c067221 */ /* 0x010fc80000010000 */
[----:B------:R-:W-:Y:S01]  /*3bf0*/  FADD.FTZ R45, R45, R6 ;  /* 0x000000062d2d7221 */ /* 0x000fe20000010000 */
[----:B-----5:R-:W-:-:S03]  /*3c00*/  FADD.FTZ R6, R54, R51 ;  /* 0x0000003336067221 */ /* 0x020fc60000010000 */
[----:B------:R-:W-:Y:S01]  /*3c10*/  FADD.FTZ R48, R48, R45 ;  /* 0x0000002d30307221 */ /* 0x000fe20000010000 */
[C---:B---3--:R-:W-:Y:S01]  /*3c20*/  F2FP.BF16.F32.PACK_AB R167, R11.reuse, R54 ;  /* 0x000000360ba7723e */ /* 0x048fe200000010ff */
[----:B------:R-:W-:Y:S02]  /*3c30*/  FADD.FTZ R6, R11, R6 ;  /* 0x000000060b067221 */ /* 0x000fe40000010000 */
[----:B------:R-:W-:Y:S02]  /*3c40*/  FADD.FTZ R49, R49, R48 ;  /* 0x0000003031317221 */ /* 0x000fe40000010000 */
[----:B------:R1:W-:Y:S02]  /*3c50*/  STSM.16.M88.4 [R22], R164 ;  /* 0x000000a416007844 */ /* 0x0003e40000000200 */
[----:B------:R-:W-:-:S04]  /*3c60*/  FADD.FTZ R52, R52, R49 ;  /* 0x0000003134347221 */ /* 0x000fc80000010000 */
[----:B------:R-:W-:Y:S01]  /*3c70*/  FADD.FTZ R5, R9, R52 ;  /* 0x0000003409057221 */ /* 0x000fe20000010000 */
[----:B------:R-:W-:Y:S06]  /*3c80*/  @!P0 BRA `(.L_x_2692) ;  /* 0x0000000000048947 */ /* 0x000fec0003800000 */
[----:B------:R-:W-:Y:S01]  /*3c90*/  BPT.TRAP 0x1 ;  /* 0x000000040000795c */ /* 0x000fe20000300000 */
.L_x_2692:
[----:B------:R2:W3:Y:S01]  /*3ca0*/  SYNCS.PHASECHK.TRANS64.TRYWAIT P2, [R7+URZ+0x28c50], R12 ;  /* 0x028c500c070075a7 */ /* 0x0004e2000804017f */
[----:B------:R-:W-:Y:S05]  /*3cb0*/  @!P0 BRA `(.L_x_2693) ;  /* 0x0000000000048947 */ /* 0x000fea0003800000 */
[----:B------:R-:W-:Y:S01]  /*3cc0*/  BPT.TRAP 0x1 ;  /* 0x000000040000795c */ /* 0x000fe20000300000 */
.L_x_2693:
[----:B------:R-:W-:Y:S01]  /*3cd0*/  ULOP3.LUT UR51, UR51, 0x2000000, URZ, 0xfc, !UPT ;  /* 0x0200000033337892 */ /* 0x000fe2000f8efc3f */
[----:B---3--:R-:W-:Y:S11]  /*3ce0*/  @P2 BRA `(.L_x_2694) ;  /* 0x0000000000082947 */ /* 0x008ff60003800000 */
[----:B------:R-:W3:Y:S02]  /*3cf0*/  SYNCS.PHASECHK.TRANS64.TRYWAIT P2, [R7+URZ+0x28c50], R12 ;  /* 0x028c500c070075a7 */ /* 0x000ee4000804017f */
[----:B---3--:R-:W-:Y:S05]  /*3d00*/  @!P2 BRA `(.L_x_2695) ;  /* 0x0000006800d8a947 */ /* 0x008fea0003800000 */
.L_x_2694:
[----:B------:R-:W-:Y:S01]  /*3d10*/  ULEA UR10, UR39, UR51, 0xc ;  /* 0x00000033270a7291 */ /* 0x000fe2000f8e603f */
[----:B------:R-:W-:Y:S01]  /*3d20*/  WARPGROUP.ARRIVE ;  /* 0x00000000000079c5 */ /* 0x000fe20000000000 */
[----:B------:R-:W-:Y:S01]  /*3d30*/  UMOV UR7, 0x40000040 ;  /* 0x4000004000077882 */ /* 0x000fe20000000000 */
[----:B------:R-:W-:Y:S01]  /*3d40*/  UISETP.GE.AND UP0, UPT, UR50, 0x41, UPT ;  /* 0x000000413200788c */ /* 0x000fe2000bf06270 */
[----:B--23--:R-:W-:-:S03]  /*3d50*/  @!P1 IADD3 R7, R7, 0x28c60, RZ ;  /* 0x00028c6007079810 */ /* 0x00cfc60007ffe0ff */
[----:B------:R-:W-:Y:S01]  /*3d60*/  UMOV UR6, UR10 ;  /* 0x0000000a00067c82 */ /* 0x000fe20008000000 */
[----:B------:R-:W-:Y:S01]  /*3d70*/  @!P1 PRMT R7, RZ, 0x654, R7 ;  /* 0x00000654ff079816 */ /* 0x000fe20000000007 */
[----:B------:R-:W-:Y:S01]  /*3d80*/  HGMMA.64x256x16.F32.BF16 R24, R152, gdesc[UR4].tnspB, RZ, !UPT, gsb0 ;  /* 0x43e0000498187df0 */ /* 0x000fe2000c0018ff */
[----:B------:R-:W-:Y:S01]  /*3d90*/  UIADD3 UR6, UR10, 0x80, URZ ;  /* 0x000000800a067890 */ /* 0x000fe2000fffe03f */
[----:B------:R-:W-:Y:S01]  /*3da0*/  PLOP3.LUT P2, PT, PT, PT, UP0, 0x80, 0x0 ;  /* 0x000000000000781c */ /* 0x000fe20003f4f008 */
[----:B------:R-:W-:Y:S01]  /*3db0*/  UMOV UR7, 0x40000040 ;  /* 0x4000004000077882 */ /* 0x000fe20000000000 */
[----:B------:R-:W-:Y:S02]  /*3dc0*/  WARPGROUP.DEPBAR.LE gsb0, 0x0 ;  /* 0x00008000000079c5 */ /* 0x000fe40000010000 */
[----:B------:R-:W-:-:S15]  /*3dd0*/  WARPGROUP.ARRIVE ;  /* 0x00000000000079c5 */ /* 0x000fde0000000000 */
[----:B------:R-:W-:-:S07]  /*3de0*/  NOP ;  /* 0x0000000000007918 */ /* 0x000fce0000000000 */
[----:B------:R-:W-:Y:S01]  /*3df0*/  HGMMA.64x256x16.F32.BF16 R24, R156, gdesc[UR4].tnspB, R24, gsb0 ;  /* 0x43e000049c187df0 */ /* 0x000fe20008001818 */
[----:B------:R-:W-:Y:S01]  /*3e00*/  UIADD3 UR6, UR10, 0x100, URZ ;  /* 0x000001000a067890 */ /* 0x000fe2000fffe03f */
[----:B------:R-:W-:Y:S01]  /*3e10*/  UMOV UR7, 0x40000040 ;  /* 0x4000004000077882 */ /* 0x000fe20000000000 */
[----:B------:R-:W-:Y:S02]  /*3e20*/  WARPGROUP.DEPBAR.LE gsb0, 0x0 ;  /* 0x00008000000079c5 */ /* 0x000fe40000010000 */
[----:B------:R-:W-:-:S15]  /*3e30*/  WARPGROUP.ARRIVE ;  /* 0x00000000000079c5 */ /* 0x000fde0000000000 */
[----:B------:R-:W-:-:S08]  /*3e40*/  NOP ;  /* 0x0000000000007918 */ /* 0x000fd00000000000 */
[----:B------:R-:W-:Y:S01]  /*3e50*/  HGMMA.64x256x16.F32.BF16 R24, R160, gdesc[UR4].tnspB, R24, gsb0 ;  /* 0x43e00004a0187df0 */ /* 0x000fe20008001818 */
[----:B------:R-:W-:Y:S01]  /*3e60*/  UIADD3 UR6, UR10, 0x180, URZ ;  /* 0x000001800a067890 */ /* 0x000fe2000fffe03f */
[----:B------:R-:W-:Y:S01]  /*3e70*/  UMOV UR7, 0x40000040 ;  /* 0x4000004000077882 */ /* 0x000fe20000000000 */
[----:B------:R-:W-:Y:S02]  /*3e80*/  WARPGROUP.DEPBAR.LE gsb0, 0x0 ;  /* 0x00008000000079c5 */ /* 0x000fe40000010000 */
[----:B------:R-:W-:-:S15]  /*3e90*/  WARPGROUP.ARRIVE ;  /* 0x00000000000079c5 */ /* 0x000fde0000000000 */
[----:B------:R-:W-:-:S08]  /*3ea0*/  NOP ;  /* 0x0000000000007918 */ /* 0x000fd00000000000 */
[----:B------:R-:W-:Y:S03]  /*3eb0*/  HGMMA.64x256x16.F32.BF16 R24, R164, gdesc[UR4].tnspB, R24, gsb0 ;  /* 0x43e00004a4187df0 */ /* 0x000fe60008001818 */
[----:B------:R-:W-:Y:S02]  /*3ec0*/  WARPGROUP.DEPBAR.LE gsb0, 0x0 ;  /* 0x00008000000079c5 */ /* 0x000fe40000010000 */
[----:B------:R-:W-:Y:S01]  /*3ed0*/  @!PT LDS RZ, [RZ] ;  /* 0x00000000fffff984 */ /* 0x000fe20000000800 */
[----:B------:R-:W-:Y:S01]  /*3ee0*/  @!PT LDS RZ, [RZ] ;  /* 0x00000000fffff984 */ /* 0x000fe20000000800 */
[----:B------:R-:W-:Y:S01]  /*3ef0*/  @!PT LDS RZ, [RZ] ;  /* 0x00000000fffff984 */ /* 0x000fe20000000800 */
[----:B------:R-:W-:Y:S01]  /*3f00*/  @!PT LDS RZ, [RZ] ;  /* 0x00000000fffff984 */ /* 0x000fe20000000800 */
[----:B------:R2:W-:Y:S06]  /*3f10*/  MEMBAR.ALL.CTA ;  /* 0x0000000000007992 */ /* 0x0005ec0000008000 */
[----:B--2---:R-:W2:Y:S02]  /*3f20*/  FENCE.VIEW.ASYNC.S ;  /* 0x00000000000073c6 */ /* 0x004ea40000000000 */
[----:B--2---:R-:W-:Y:S01]  /*3f30*/  NOP ;  /* 0x0000000000007918 */ /* 0x004fe20000000000 */
[----:B------:R-:W-:Y:S06]  /*3f40*/  BAR.ARV 0xe, 0x100 ;  /* 0x0384000000007b1d */ /* 0x000fec0000002000 */
[----:B------:R2:W-:Y:S01]  /*3f50*/  @!P1 SYNCS.ARRIVE.TRANS64.RED.A1T0 RZ, [R7+URZ], RZ ;  /* 0x000000ff07ff99a7 */ /* 0x0005e2000810043f */
[----:B------:R-:W-:Y:S05]  /*3f60*/  @!P2 BRA `(.L_x_2696) ;  /* 0x000000180044a947 */ /* 0x000fea0003800000 */
[----:B------:R-:W-:Y:S01]  /*3f70*/  MOV R8, R3 ;  /* 0x0000000300087202 */ /* 0x000fe20000000f00 */
[----:B------:R-:W-:Y:S01]  /*3f80*/  IMAD.MOV.U32 R9, RZ, RZ, R0 ;  /* 0x000000ffff097224 */ /* 0x000fe200078e0000 */
[----:B------:R-:W-:Y:S01]  /*3f90*/  UIADD3 UR37, UR37, -0x2, URZ ;  /* 0xfffffffe25257890 */ /* 0x000fe2000fffe03f */
[----:B------:R-:W-:Y:S01]  /*3fa0*/  UMOV UR21, UR39 ;  /* 0x0000002700157c82 */ /* 0x000fe20008000000 */
[----:B------:R-:W-:-:S10]  /*3fb0*/  ULDC UR20, c[0x0][0x988] ;  /* 0x0002620000147ab9 */ /* 0x000fd40000000800 */
.L_x_2705:
[----:B------:R-:W-:Y:S01]  /*3fc0*/  UIADD3 UR39, UR21, 0x1, URZ ;  /* 0x0000000115277890 */ /* 0x000fe2000fffe03f */
[----:B------:R-:W-:Y:S01]  /*3fd0*/  MOV R0, UR37 ;  /* 0x0000002500007c02 */ /* 0x000fe20008000f00 */
[----:B------:R-:W-:Y:S02]  /*3fe0*/  UIADD3 UR37, UR37, -0x1, URZ ;  /* 0xffffffff25257890 */ /* 0x000fe4000fffe03f */
[----:B------:R-:W-:Y:S01]  /*3ff0*/  UISETP.NE.AND UP0, UPT, UR39, 0x2, UPT ;  /* 0x000000022700788c */ /* 0x000fe2000bf05270 */
[----:B------:R-:W-:-:S03]  /*4000*/  ISETP.GT.AND P2, PT, R0, RZ, PT ;  /* 0x000000ff0000720c */ /* 0x000fc60003f44270 */
[----:B------:R-:W-:Y:S02]  /*4010*/  USEL UR6, URZ, 0x1, UP0 ;  /* 0x000000013f067887 */ /* 0x000fe40008000000 */
[----:B------:R-:W-:Y:S02]  /*4020*/  USEL UR39, UR39, URZ, UP0 ;  /* 0x0000003f27277287 */ /* 0x000fe40008000000 */
[----:B------:R-:W-:Y:S01]  /*4030*/  ULOP3.LUT UR40, UR40, UR6, URZ, 0x3c, !UPT ;  /* 0x0000000628287292 */ /* 0x000fe2000f8e3c3f */
[----:B-1-34-:R-:W-:Y:S11]  /*4040*/  @!P0 BRA `(.L_x_2697) ;  /* 0x0000000000048947 */ /* 0x01aff60003800000 */
[----:B------:R-:W-:Y:S01]  /*4050*/  BPT.TRAP 0x1 ;  /* 0x000000040000795c */ /* 0x000fe20000300000 */
.L_x_2697:
[----:B------:R-:W-:Y:S01]  /*4060*/  ULEA UR22, UR39, UR46, 0x3 ;  /* 0x0000002e27167291 */ /* 0x000fe2000f8e183f */
[----:B--2---:R-:W-:-:S04]  /*4070*/  MOV R7, UR40 ;  /* 0x0000002800077c02 */ /* 0x004fc80008000f00 */
[----:B------:R-:W-:-:S04]  /*4080*/  SHF.L.U32 R7, R7, 0x1f, RZ ;  /* 0x0000001f07077819 */ /* 0x000fc800000006ff */
[----:B------:R2:W3:Y:S01]  /*4090*/  SYNCS.PHASECHK.TRANS64.TRYWAIT P3, [UR22+0x28c30], R7 ;  /* 0x028c3007ff0075a7 */ /* 0x0004e20008060156 */
[----:B------:R-:W-:Y:S05]  /*40a0*/  @!P0 BRA `(.L_x_2698) ;  /* 0x0000000000048947 */ /* 0x000fea0003800000 */
[----:B------:R-:W-:Y:S01]  /*40b0*/  BPT.TRAP 0x1 ;  /* 0x000000040000795c */ /* 0x000fe20000300000 */
.L_x_2698:
[----:B---3--:R-:W-:Y:S05]  /*40c0*/  @P3 BRA `(.L_x_2699) ;  /* 0x0000000000083947 */ /* 0x008fea0003800000 */
[----:B------:R-:W3:Y:S02]  /*40d0*/  SYNCS.PHASECHK.TRANS64.TRYWAIT P3, [UR22+0x28c30], R7 ;  /* 0x028c3007ff0075a7 */ /* 0x000ee40008060156 */
[----:B---3--:R-:W-:Y:S05]  /*40e0*/  @!P3 BRA `(.L_x_2700) ;  /* 0x0000006400f4b947 */ /* 0x008fea0003800000 */
.L_x_2699:
[----:B------:R-:W-:Y:S01]  /*40f0*/  R2UR UR18, R4 ;  /* 0x00000000041272ca */ /* 0x000fe200000e0000 */
[----:B------:R-:W-:Y:S01]  /*4100*/  UIADD3 UR6, UR46, 0x20400, URZ ;  /* 0x000204002e067890 */ /* 0x000fe2000fffe03f */
[----:B-1----:R-:W-:Y:S01]  /*4110*/  WARPGROUP.ARRIVE ;  /* 0x00000000000079c5 */ /* 0x002fe20000000000 */
[----:B------:R-:W-:Y:S01]  /*4120*/  UMOV UR19, 0x40000040 ;  /* 0x4000004000137882 */ /* 0x000fe20000000000 */
[----:B------:R-:W-:Y:S01]  /*4130*/  UMOV UR17, 0x40000040 ;  /* 0x4000004000117882 */ /* 0x000fe20000000000 */
[----:B------:R-:W-:Y:S01]  /*4140*/  USHF.R.U32.HI UR6, URZ, 0x4, UR6 ;  /* 0x000000043f067899 */ /* 0x000fe20008011606 */
[----:B------:R-:W-:Y:S01]  /*4150*/  UMOV UR7, 0x40000040 ;  /* 0x4000004000077882 */ /* 0x000fe20000000000 */
[----:B------:R-:W-:Y:S02]  /*4160*/  UMOV UR11, 0x40000040 ;  /* 0x40000040000b7882 */ /* 0x000fe40000000000 */
[----:B------:R-:W-:Y:S01]  /*4170*/  ULOP3.LUT UR6, UR6, 0x3fff, URZ, 0xc0, !UPT ;  /* 0x00003fff06067892 */ /* 0x000fe2000f8ec03f */
[----:B------:R-:W-:-:S03]  /*4180*/  UMOV UR15, 0x40000040 ;  /* 0x40000040000f7882 */ /* 0x000fc60000000000 */
[----:B------:R-:W-:Y:S02]  /*4190*/  ULEA UR18, UR39, UR18, 0x9 ;  /* 0x0000001227127291 */ /* 0x000fe4000f8e483f */
[----:B------:R-:W-:Y:S02]  /*41a0*/  ULOP3.LUT UR16, UR6, 0x10000, URZ, 0xfc, !UPT ;  /* 0x0001000006107892 */ /* 0x000fe4000f8efc3f */
[----:B------:R-:W-:Y:S02]  /*41b0*/  UIADD3 UR6, UR18, 0x2, URZ ;  /* 0x0000000212067890 */ /* 0x000fe4000fffe03f */
[----:B------:R-:W-:Y:S02]  /*41c0*/  UIADD3 UR10, UR18, 0x4, URZ ;  /* 0x00000004120a7890 */ /* 0x000fe4000fffe03f */
[----:B------:R-:W-:-:S03]  /*41d0*/  UIADD3 UR14, UR18, 0x6, URZ ;  /* 0x00000006120e7890 */ /* 0x000fc6000fffe03f */
[----:B------:R-:W-:Y:S03]  /*41e0*/  HGMMA.64x64x16.F32.BF16 R152, gdesc[UR16], RZ, !UPT, gsb0 ;  /* 0x00e00000109879f0 */ /* 0x000fe6000c0018ff */
[----:B------:R-:W-:Y:S02]  /*41f0*/  WARPGROUP.DEPBAR.LE gsb0, 0x0 ;  /* 0x00008000000079c5 */ /* 0x000fe40000010000 */
[----:B------:R-:W-:-:S06]  /*4200*/  WARPGROUP.ARRIVE ;  /* 0x00000000000079c5 */ /* 0x000fcc0000000000 */
[----:B------:R-:W-:Y:S03]  /*4210*/  HGMMA.64x64x16.F32.BF16 R152, gdesc[UR4], R152, gsb0 ;  /* 0x00e00000049879f0 */ /* 0x000fe60008001898 */
[----:B------:R-:W-:Y:S02]  /*4220*/  WARPGROUP.DEPBAR.LE gsb0, 0x0 ;  /* 0x00008000000079c5 */ /* 0x000fe40000010000 */
[----:B------:R-:W-:-:S06]  /*4230*/  WARPGROUP.ARRIVE ;  /* 0x00000000000079c5 */ /* 0x000fcc0000000000 */
[----:B------:R-:W-:Y:S03]  /*4240*/  HGMMA.64x64x16.F32.BF16 R152, gdesc[UR8], R152, gsb0 ;  /* 0x00e00000089879f0 */ /* 0x000fe60008001898 */
[----:B------:R-:W-:Y:S02]  /*4250*/  WARPGROUP.DEPBAR.LE gsb0, 0x0 ;  /* 0x00008000000079c5 */ /* 0x000fe40000010000 */
[----:B------:R-:W-:-:S06]  /*4260*/  WARPGROUP.ARRIVE ;  /* 0x00000000000079c5 */ /* 0x000fcc0000000000 */
[----:B------:R-:W-:Y:S03]  /*4270*/  HGMMA.64x64x16.F32.BF16 R152, gdesc[UR12], R152, gsb0 ;  /* 0x00e000000c9879f0 */ /* 0x000fe60008001898 */
[----:B------:R-:W-:Y:S02]  /*4280*/  WARPGROUP.DEPBAR.LE gsb0, 0x0 ;  /* 0x00008000000079c5 */ /* 0x000fe40000010000 */
[----:B---3--:R-:W-:-:S04]  /*4290*/  FMNMX.FTZ R0, R152, R9, !PT ;  /* 0x0000000998007209 */ /* 0x008fc80007810000 */
        /* <DEDUP_REMOVED lines=26> */
[----:B------:R-:W-:-:S03]  /*4440*/  FMNMX.FTZ R3, R167, R10, !PT ;  /* 0x0000000aa7037209 */ /* 0x000fc60007810000 */
[----:B------:R-:W-:Y:S01]  /*4450*/  FMUL.FTZ R187, R0, UR20 ;  /* 0x0000001400bb7c20 */ /* 0x000fe20008410000 */
[----:B------:R-:W-:Y:S01]  /*4460*/  FMNMX.FTZ R12, R170, R3, !PT ;  /* 0x00000003aa0c7209 */ /* 0x000fe20007810000 */
[----:B------:R-:W-:Y:S02]  /*4470*/  FADD.FTZ R9, -R0, R9 ;  /* 0x0000000900097221 */ /* 0x000fe40000010100 */
[--C-:B------:R-:W-:Y:S01]  /*4480*/  FFMA.FTZ R13, R161, UR20, -R187.reuse ;  /* 0x00000014a10d7c23 */ /* 0x100fe200080108bb */
[----:B------:R-:W-:Y:S01]  /*4490*/  FMNMX.FTZ R3, R171, R12, !PT ;  /* 0x0000000cab037209 */ /* 0x000fe20007810000 */
[--C-:B------:R-:W-:Y:S01]  /*44a0*/  FFMA.FTZ R14, R156, UR20, -R187.reuse ;  /* 0x000000149c0e7c23 */ /* 0x100fe200080108bb */
[--C-:B------:R-:W-:Y:S01]  /*44b0*/  FFMA.FTZ R156, R160, UR20, -R187.reuse ;  /* 0x00000014a09c7c23 */ /* 0x100fe200080108bb */
[--C-:B------:R-:W-:Y:S01]  /*44c0*/  FFMA.FTZ R160, R168, UR20, -R187.reuse ;  /* 0x00000014a8a07c23 */ /* 0x100fe200080108bb */
[----:B------:R-:W-:Y:S01]  /*44d0*/  FMNMX.FTZ R12, R174, R3, !PT ;  /* 0x00000003ae0c7209 */ /* 0x000fe20007810000 */
[----:B------:R-:W-:Y:S01]  /*44e0*/  FMUL.FTZ R11, R9, UR20 ;  /* 0x00000014090b7c20 */ /* 0x000fe20008410000 */
[--C-:B------:R-:W-:Y:S01]  /*44f0*/  FFMA.FTZ R9, R152, UR20, -R187.reuse ;  /* 0x0000001498097c23 */ /* 0x100fe200080108bb */
[--C-:B------:R-:W-:Y:S01]  /*4500*/  FFMA.FTZ R152, R153, UR20, -R187.reuse ;  /* 0x0000001499987c23 */ /* 0x100fe200080108bb */
[----:B------:R-:W-:Y:S01]  /*4510*/  FMNMX.FTZ R3, R175, R12, !PT ;  /* 0x0000000caf037209 */ /* 0x000fe20007810000 */
[--C-:B------:R-:W-:Y:S01]  /*4520*/  FFMA.FTZ R15, R165, UR20, -R187.reuse ;  /* 0x00000014a50f7c23 */ /* 0x100fe200080108bb */
[--C-:B------:R-:W-:Y:S01]  /*4530*/  FFMA.FTZ R153, R173, UR20, -R187.reuse ;  /* 0x00000014ad997c23 */ /* 0x100fe200080108bb */
[--C-:B------:R-:W-:Y:S01]  /*4540*/  FFMA.FTZ R180, R180, UR20, -R187.reuse ;  /* 0x00000014b4b47c23 */ /* 0x100fe200080108bb */
[----:B------:R-:W-:Y:S01]  /*4550*/  FMNMX.FTZ R12, R178, R3, !PT ;  /* 0x00000003b20c7209 */ /* 0x000fe20007810000 */
[----:B------:R-:W1:Y:S01]  /*4560*/  MUFU.EX2 R10, R11 ;  /* 0x0000000b000a7308 */ /* 0x000e620000000800 */
[--C-:B------:R-:W-:Y:S01]  /*4570*/  FFMA.FTZ R21, R169, UR20, -R187.reuse ;  /* 0x00000014a9157c23 */ /* 0x100fe200080108bb */
[--C-:B------:R-:W-:Y:S01]  /*4580*/  FFMA.FTZ R157, R157, UR20, -R187.reuse ;  /* 0x000000149d9d7c23 */ /* 0x100fe200080108bb */
[----:B------:R-:W-:Y:S01]  /*4590*/  FMNMX.FTZ R3, R179, R12, !PT ;  /* 0x0000000cb3037209 */ /* 0x000fe20007810000 */
[--C-:B------:R-:W-:Y:S01]  /*45a0*/  FFMA.FTZ R164, R164, UR20, -R187.reuse ;  /* 0x00000014a4a47c23 */ /* 0x100fe200080108bb */
[----:B------:R-:W-:-:S02]  /*45b0*/  FFMA.FTZ R181, R181, UR20, -R187 ;  /* 0x00000014b5b57c23 */ /* 0x000fc400080108bb */
[----:B------:R-:W-:Y:S01]  /*45c0*/  FMNMX.FTZ R12, R182, R3, !PT ;  /* 0x00000003b60c7209 */ /* 0x000fe20007810000 */
[----:B------:R-:W3:Y:S03]  /*45d0*/  MUFU.EX2 R9, R9 ;  /* 0x0000000900097308 */ /* 0x000ee60000000800 */
[----:B------:R-:W-:-:S05]  /*45e0*/  FMNMX.FTZ R3, R183, R12, !PT ;  /* 0x0000000cb7037209 */ /* 0x000fca0007810000 */
[----:B------:R-:W4:Y:S01]  /*45f0*/  SHFL.BFLY PT, R20, R3, 0x2, 0x1f ;  /* 0x0c401f0003147f89 */ /* 0x000f2200000e0000 */
[----:B------:R-:W-:Y:S01]  /*4600*/  MUFU.EX2 R152, R152 ;  /* 0x0000009800987308 */ /* 0x000fe20000000800 */
[-C--:B-1----:R-:W-:Y:S01]  /*4610*/  FMUL.FTZ R24, R24, R10.reuse ;  /* 0x0000000a18187220 */ /* 0x082fe20000410000 */
[-C--:B------:R-:W-:Y:S01]  /*4620*/  FMUL.FTZ R25, R25, R10.reuse ;  /* 0x0000000a19197220 */ /* 0x080fe20000410000 */
[-C--:B------:R-:W-:Y:S01]  /*4630*/  FMUL.FTZ R28, R28, R10.reuse ;  /* 0x0000000a1c1c7220 */ /* 0x080fe20000410000 */
[-C--:B------:R-:W-:Y:S01]  /*4640*/  FMUL.FTZ R29, R29, R10.reuse ;  /* 0x0000000a1d1d7220 */ /* 0x080fe20000410000 */
[-C--:B------:R-:W-:Y:S01]  /*4650*/  FMUL.FTZ R32, R32, R10.reuse ;  /* 0x0000000a20207220 */ /* 0x080fe20000410000 */
[-C--:B------:R-:W-:Y:S01]  /*4660*/  FMUL.FTZ R33, R33, R10.reuse ;  /* 0x0000000a21217220 */ /* 0x080fe20000410000 */
[-C--:B------:R-:W-:Y:S01]  /*4670*/  FMUL.FTZ R36, R36, R10.reuse ;  /* 0x0000000a24247220 */ /* 0x080fe20000410000 */
[----:B------:R-:W-:Y:S01]  /*4680*/  MUFU.EX2 R11, R14 ;  /* 0x0000000e000b7308 */ /* 0x000fe20000000800 */
[----:B---3--:R-:W-:Y:S01]  /*4690*/  FFMA.FTZ R5, R10, R5, R9 ;  /* 0x000000050a057223 */ /* 0x008fe20000010009 */
[-C--:B------:R-:W-:Y:S01]  /*46a0*/  FMUL.FTZ R37, R37, R10.reuse ;  /* 0x0000000a25257220 */ /* 0x080fe20000410000 */
[-C--:B------:R-:W-:Y:S01]  /*46b0*/  FMUL.FTZ R40, R40, R10.reuse ;  /* 0x0000000a28287220 */ /* 0x080fe20000410000 */
[-C--:B------:R-:W-:Y:S01]  /*46c0*/  FMUL.FTZ R41, R41, R10.reuse ;  /* 0x0000000a29297220 */ /* 0x080fe20000410000 */
[-C--:B------:R-:W-:Y:S01]  /*46d0*/  FMUL.FTZ R44, R44, R10.reuse ;  /* 0x0000000a2c2c7220 */ /* 0x080fe20000410000 */
[-C--:B------:R-:W-:Y:S01]  /*46e0*/  FMUL.FTZ R45, R45, R10.reuse ;  /* 0x0000000a2d2d7220 */ /* 0x080fe20000410000 */
[-C--:B------:R-:W-:Y:S01]  /*46f0*/  FMUL.FTZ R48, R48, R10.reuse ;  /* 0x0000000a30307220 */ /* 0x080fe20000410000 */
[----:B------:R1:W-:Y:S01]  /*4700*/  MUFU.EX2 R12, R157 ;  /* 0x0000009d000c7308 */ /* 0x0003e20000000800 */
[-C--:B------:R-:W-:Y:S01]  /*4710*/  FMUL.FTZ R49, R49, R10.reuse ;  /* 0x0000000a31317220 */ /* 0x080fe20000410000 */
[-C--:B------:R-:W-:Y:S01]  /*4720*/  FMUL.FTZ R52, R52, R10.reuse ;  /* 0x0000000a34347220 */ /* 0x080fe20000410000 */
[-C--:B------:R-:W-:Y:S01]  /*4730*/  FMUL.FTZ R53, R53, R10.reuse ;  /* 0x0000000a35357220 */ /* 0x080fe20000410000 */
[-C--:B------:R-:W-:Y:S01]  /*4740*/  FMUL.FTZ R56, R56, R10.reuse ;  /* 0x0000000a38387220 */ /* 0x080fe20000410000 */
[-C--:B------:R-:W-:Y:S01]  /*4750*/  FMUL.FTZ R57, R57, R10.reuse ;  /* 0x0000000a39397220 */ /* 0x080fe20000410000 */
[----:B------:R-:W-:Y:S01]  /*4760*/  FMUL.FTZ R60, R60, R10 ;  /* 0x0000000a3c3c7220 */ /* 0x000fe20000410000 */
[----:B----4-:R-:W-:Y:S01]  /*4770*/  FMNMX.FTZ R161, R3, R20, !PT ;  /* 0x0000001403a17209 */ /* 0x010fe20007810000 */
[--C-:B------:R-:W-:Y:S01]  /*4780*/  FFMA.FTZ R20, R172, UR20, -R187.reuse ;  /* 0x00000014ac147c23 */ /* 0x100fe200080108bb */
[----:B------:R-:W-:Y:S01]  /*4790*/  MUFU.EX2 R156, R156 ;  /* 0x0000009c009c7308 */ /* 0x000fe20000000800 */
[----:B-1----:R-:W-:Y:S01]  /*47a0*/  FFMA.FTZ R157, R177, UR20, -R187 ;  /* 0x00000014b19d7c23 */ /* 0x002fe200080108bb */
[----:B------:R-:W-:Y:S01]  /*47b0*/  IMAD.MOV R177, RZ, RZ, -R17 ;  /* 0x000000ffffb17224 */ /* 0x000fe200078e0a11 */
[----:B------:R-:W1:Y:S01]  /*47c0*/  SHFL.BFLY PT, R168, R161, 0x1, 0x1f ;  /* 0x0c201f00a1a87f89 */ /* 0x000e6200000e0000 */
[-C--:B------:R-:W-:Y:S01]  /*47d0*/  FMUL.FTZ R61, R61, R10.reuse ;  /* 0x0000000a3d3d7220 */ /* 0x080fe20000410000 */
[-C--:B------:R-:W-:Y:S01]  /*47e0*/  FMUL.FTZ R64, R64, R10.reuse ;  /* 0x0000000a40407220 */ /* 0x080fe20000410000 */
[-C--:B------:R-:W-:Y:S01]  /*47f0*/  FMUL.FTZ R65, R65, R10.reuse ;  /* 0x0000000a41417220 */ /* 0x080fe20000410000 */
[----:B------:R-:W-:Y:S01]  /*4800*/  ISETP.NE.AND P3, PT, R16, R177, PT ;  /* 0x000000b11000720c */ /* 0x000fe20003f65270 */
[----:B------:R-:W-:Y:S01]  /*4810*/  MUFU.EX2 R13, R13 ;  /* 0x0000000d000d7308 */ /* 0x000fe20000000800 */
[----:B------:R-:W-:Y:S01]  /*4820*/  MOV R177, UR21 ;  /* 0x0000001500b17c02 */ /* 0x000fe20008000f00 */
        /* <DEDUP_REMOVED lines=12> */
[-C--:B------:R-:W-:Y:S01]  /*48f0*/  FMUL.FTZ R89, R89, R10.reuse ;  /* 0x0000000a59597220 */ /* 0x080fe20000410000 */
[-C--:B------:R-:W-:Y:S01]  /*4900*/  FMUL.FTZ R92, R92, R10.reuse ;  /* 0x0000000a5c5c7220 */ /* 0x080fe20000410000 */
[----:B------:R-:W-:Y:S01]  /*4910*/  MUFU.EX2 R15, R15 ;  /* 0x0000000f000f7308 */ /* 0x000fe20000000800 */
[----:B---3--:R-:W-:Y:S01]  /*4920*/  FFMA.FTZ R164, R176, UR20, -R187 ;  /* 0x00000014b0a47c23 */ /* 0x008fe200080108bb */
[----:B------:R-:W-:Y:S01]  /*4930*/  FMUL.FTZ R93, R93, R10 ;  /* 0x0000000a5d5d7220 */ /* 0x000fe20000410000 */
[----:B-1----:R-:W-:Y:S01]  /*4940*/  FMNMX.FTZ R3, R161, R168, !PT ;  /* 0x000000a8a1037209 */ /* 0x002fe20007810000 */
[-C--:B------:R-:W-:Y:S01]  /*4950*/  FMUL.FTZ R96, R96, R10.reuse ;  /* 0x0000000a60607220 */ /* 0x080fe20000410000 */
[-C--:B------:R-:W-:Y:S01]  /*4960*/  FMUL.FTZ R97, R97, R10.reuse ;  /* 0x0000000a61617220 */ /* 0x080fe20000410000 */
[-C--:B------:R-:W-:Y:S01]  /*4970*/  FMUL.FTZ R100, R100, R10.reuse ;  /* 0x0000000a64647220 */ /* 0x080fe20000410000 */
[-C--:B------:R-:W-:Y:S01]  /*4980*/  FMUL.FTZ R101, R101, R10.reuse ;  /* 0x0000000a65657220 */ /* 0x080fe20000410000 */
[C---:B------:R-:W-:Y:S01]  /*4990*/  FADD.FTZ R165, -R3.reuse, R8 ;  /* 0x0000000803a57221 */ /* 0x040fe20000010100 */
[----:B------:R-:W-:Y:S01]  /*49a0*/  FMUL.FTZ R173, R3, UR20 ;  /* 0x0000001403ad7c20 */ /* 0x000fe20008410000 */
[----:B------:R1:W-:Y:S01]  /*49b0*/  MUFU.EX2 R161, R180 ;  /* 0x000000b400a17308 */ /* 0x0003e20000000800 */
[----:B------:R-:W-:Y:S01]  /*49c0*/  FMUL.FTZ R104, R104, R10 ;  /* 0x0000000a68687220 */ /* 0x000fe20000410000 */
[----:B------:R-:W-:Y:S01]  /*49d0*/  FMUL.FTZ R169, R165, UR20 ;  /* 0x00000014a5a97c20 */ /* 0x000fe20008410000 */
[--C-:B------:R-:W-:Y:S01]  /*49e0*/  FFMA.FTZ R168, R154, UR20, -R173.reuse ;  /* 0x000000149aa87c23 */ /* 0x100fe200080108ad */
[--C-:B------:R-:W-:Y:S01]  /*49f0*/  FFMA.FTZ R155, R155, UR20, -R173.reuse ;  /* 0x000000149b9b7c23 */ /* 0x100fe200080108ad */
[--C-:B------:R-:W-:Y:S01]  /*4a00*/  FFMA.FTZ R165, R158, UR20, -R173.reuse ;  /* 0x000000149ea57c23 */ /* 0x100fe200080108ad */
[--C-:B------:R-:W-:Y:S01]  /*4a10*/  FFMA.FTZ R172, R159, UR20, -R173.reuse ;  /* 0x000000149fac7c23 */ /* 0x100fe200080108ad */
[--C-:B------:R-:W-:Y:S01]  /*4a20*/  FFMA.FTZ R159, R162, UR20, -R173.reuse ;  /* 0x00000014a29f7c23 */ /* 0x100fe200080108ad */
[----:B------:R-:W-:Y:S01]  /*4a30*/  MUFU.EX2 R169, R169 ;  /* 0x000000a900a97308 */ /* 0x000fe20000000800 */
[--C-:B-1----:R-:W-:Y:S01]  /*4a40*/  FFMA.FTZ R180, R167, UR20, -R173.reuse ;  /* 0x00000014a7b47c23 */ /* 0x102fe200080108ad */
[--C-:B------:R-:W-:Y:S01]  /*4a50*/  FFMA.FTZ R167, R170, UR20, -R173.reuse ;  /* 0x00000014aaa77c23 */ /* 0x100fe200080108ad */
[----:B------:R-:W-:Y:S01]  /*4a60*/  MOV R170, UR22 ;  /* 0x0000001600aa7c02 */ /* 0x000fe20008000f00 */
[--C-:B------:R-:W-:Y:S01]  /*4a70*/  FFMA.FTZ R176, R163, UR20, -R173.reuse ;  /* 0x00000014a3b07c23 */ /* 0x100fe200080108ad */
[--C-:B------:R-:W-:Y:S01]  /*4a80*/  FFMA.FTZ R163, R166, UR20, -R173.reuse ;  /* 0x00000014a6a37c23 */ /* 0x100fe200080108ad */
[--C-:B------:R-:W-:Y:S01]  /*4a90*/  FFMA.FTZ R175, R175, UR20, -R173.reuse ;  /* 0x00000014afaf7c23 */ /* 0x100fe200080108ad */
[----:B------:R-:W-:Y:S01]  /*4aa0*/  FFMA.FTZ R188, R171, UR20, -R173 ;  /* 0x00000014abbc7c23 */ /* 0x000fe200080108ad */
[----:B------:R-:W1:Y:S01]  /*4ab0*/  MUFU.EX2 R168, R168 ;  /* 0x000000a800a87308 */ /* 0x000e620000000800 */
[----:B------:R-:W-:-:S02]  /*4ac0*/  @!P1 VIADD R154, R170, 0x28c40 ;  /* 0x00028c40aa9a9836 */ /* 0x000fc40000000000 */
[--C-:B------:R-:W-:Y:S01]  /*4ad0*/  FFMA.FTZ R171, R174, UR20, -R173.reuse ;  /* 0x00000014aeab7c23 */ /* 0x100fe200080108ad */
[----:B------:R-:W-:Y:S01]  /*4ae0*/  @!P3 LEA R158, R177, R2, 0x6 ;  /* 0x00000002b19eb211 */ /* 0x000fe200078e30ff */
[--C-:B------:R-:W-:Y:S01]  /*4af0*/  FFMA.FTZ R178, R178, UR20, -R173.reuse ;  /* 0x00000014b2b27c23 */ /* 0x100fe200080108ad */
[--C-:B------:R-:W-:Y:S01]  /*4b00*/  FFMA.FTZ R179, R179, UR20, -R173.reuse ;  /* 0x00000014b3b37c23 */ /* 0x100fe200080108ad */
[----:B------:R-:W-:Y:S01]  /*4b10*/  @!P1 PRMT R154, RZ, 0x654, R154 ;  /* 0x00000654ff9a9816 */ /* 0x000fe2000000009a */
[--C-:B------:R-:W-:Y:S01]  /*4b20*/  FFMA.FTZ R182, R182, UR20, -R173.reuse ;  /* 0x00000014b6b67c23 */ /* 0x100fe200080108ad */
[----:B------:R-:W3:Y:S01]  /*4b30*/  MUFU.EX2 R155, R155 ;  /* 0x0000009b009b7308 */ /* 0x000ee20000000800 */
[----:B------:R-:W-:Y:S01]  /*4b40*/  @!P3 LEA R158, R158, UR46, 0x2 ;  /* 0x0000002e9e9ebc11 */ /* 0x000fe2000f8e10ff */
[----:B------:R4:W-:Y:S01]  /*4b50*/  @!P1 SYNCS.ARRIVE.TRANS64.RED.A1T0 RZ, [R154+URZ], RZ ;  /* 0x000000ff9aff99a7 */ /* 0x0009e2000810043f */
[----:B------:R-:W-:Y:S01]  /*4b60*/  FFMA.FTZ R173, R183, UR20, -R173 ;  /* 0x00000014b7ad7c23 */ /* 0x000fe200080108ad */
[-C--:B------:R-:W-:Y:S01]  /*4b70*/  FMUL.FTZ R105, R105, R10.reuse ;  /* 0x0000000a69697220 */ /* 0x080fe20000410000 */
[-C--:B------:R-:W-:Y:S01]  /*4b80*/  FMUL.FTZ R108, R108, R10.reuse ;  /* 0x0000000a6c6c7220 */ /* 0x080fe20000410000 */
[----:B------:R-:W-:Y:S01]  /*4b90*/  @!P3 STS [R158+0x28800], R10 ;  /* 0x0288000a9e00b388 */ /* 0x000fe20000000800 */
[----:B------:R-:W-:Y:S01]  /*4ba0*/  FMUL.FTZ R109, R109, R10 ;  /* 0x0000000a6d6d7220 */ /* 0x000fe20000410000 */
[----:B------:R-:W5:Y:S01]  /*4bb0*/  MUFU.EX2 R165, R165 ;  /* 0x000000a500a57308 */ /* 0x000f620000000800 */
[----:B-1----:R-:W-:Y:S01]  /*4bc0*/  FFMA.FTZ R6, R169, R6, R168 ;  /* 0x00000006a9067223 */ /* 0x002fe200000100a8 */
[C---:B----4-:R-:W-:Y:S01]  /*4bd0*/  FADD.FTZ R154, R152.reuse, R5 ;  /* 0x00000005989a7221 */ /* 0x050fe20000010000 */
[----:B------:R1:W-:Y:S01]  /*4be0*/  @!P3 STS [R158+0x28820], R169 ;  /* 0x028820a99e00b388 */ /* 0x0003e20000000800 */
[----:B------:R-:W-:Y:S01]  /*4bf0*/  F2FP.BF16.F32.PACK_AB R152, R152, R9 ;  /* 0x000000099898723e */ /* 0x000fe200000010ff */
[-C--:B------:R-:W-:Y:S01]  /*4c00*/  FMUL.FTZ R112, R112, R10.reuse ;  /* 0x0000000a70707220 */ /* 0x080fe20000410000 */
[----:B------:R-:W-:Y:S01]  /*4c10*/  FADD.FTZ R5, R11, R154 ;  /* 0x0000009a0b057221 */ /* 0x000fe20000010000 */
[-C--:B------:R-:W-:Y:S01]  /*4c20*/  FMUL.FTZ R113, R113, R10.reuse ;  /* 0x0000000a71717220 */ /* 0x080fe20000410000 */
[----:B------:R-:W4:Y:S01]  /*4c30*/  MUFU.EX2 R172, R172 ;  /* 0x000000ac00ac7308 */ /* 0x000f220000000800 */
[----:B---3--:R-:W-:Y:S01]  /*4c40*/  FADD.FTZ R6, R155, R6 ;  /* 0x000000069b067221 */ /* 0x008fe20000010000 */
[----:B------:R-:W-:Y:S01]  /*4c50*/  FADD.FTZ R5, R12, R5 ;  /* 0x000000050c057221 */ /* 0x000fe20000010000 */
[-C--:B------:R-:W-:Y:S01]  /*4c60*/  FMUL.FTZ R116, R116, R10.reuse ;  /* 0x0000000a74747220 */ /* 0x080fe20000410000 */
[-C--:B------:R-:W-:Y:S01]  /*4c70*/  FMUL.FTZ R117, R117, R10.reuse ;  /* 0x0000000a75757220 */ /* 0x080fe20000410000 */
[-C--:B------:R-:W-:Y:S01]  /*4c80*/  FMUL.FTZ R120, R120, R10.reuse ;  /* 0x0000000a78787220 */ /* 0x080fe20000410000 */
[----:B------:R-:W-:Y:S01]  /*4c90*/  FADD.FTZ R154, R156, R5 ;  /* 0x000000059c9a7221 */ /* 0x000fe20000010000 */
[-C--:B------:R-:W-:Y:S01]  /*4ca0*/  FMUL.FTZ R121, R121, R10.reuse ;  /* 0x0000000a79797220 */ /* 0x080fe20000410000 */
[----:B------:R-:W3:Y:S01]  /*4cb0*/  MUFU.EX2 R159, R159 ;  /* 0x0000009f009f7308 */ /* 0x000ee20000000800 */
[----:B-----5:R-:W-:Y:S01]  /*4cc0*/  FADD.FTZ R5, R165, R6 ;  /* 0x00000006a5057221 */ /* 0x020fe20000010000 */
[-C--:B------:R-:W-:Y:S01]  /*4cd0*/  FMUL.FTZ R124, R124, R10.reuse ;  /* 0x0000000a7c7c7220 */ /* 0x080fe20000410000 */
[-C--:B------:R-:W-:Y:S01]  /*4ce0*/  FMUL.FTZ R125, R125, R10.reuse ;  /* 0x0000000a7d7d7220 */ /* 0x080fe20000410000 */
[-C--:B------:R-:W-:Y:S01]  /*4cf0*/  FMUL.FTZ R128, R128, R10.reuse ;  /* 0x0000000a80807220 */ /* 0x080fe20000410000 */
[-C--:B------:R-:W-:Y:S01]  /*4d00*/  FMUL.FTZ R129, R129, R10.reuse ;  /* 0x0000000a81817220 */ /* 0x080fe20000410000 */
[-C--:B------:R-:W-:Y:S01]  /*4d10*/  FMUL.FTZ R132, R132, R10.reuse ;  /* 0x0000000a84847220 */ /* 0x080fe20000410000 */
[-C--:B------:R-:W-:Y:S01]  /*4d20*/  FMUL.FTZ R133, R133, R10.reuse ;  /* 0x0000000a85857220 */ /* 0x080fe20000410000 */
[----:B------:R-:W5:Y:S01]  /*4d30*/  MUFU.EX2 R176, R176 ;  /* 0x000000b000b07308 */ /* 0x000f620000000800 */
[----:B----4-:R-:W-:Y:S01]  /*4d40*/  FADD.FTZ R6, R172, R5 ;  /* 0x00000005ac067221 */ /* 0x010fe20000010000 */
[-C--:B------:R-:W-:Y:S01]  /*4d50*/  FMUL.FTZ R136, R136, R10.reuse ;  /* 0x0000000a88887220 */ /* 0x080fe20000410000 */
[-C--:B------:R-:W-:Y:S01]  /*4d60*/  FMUL.FTZ R137, R137, R10.reuse ;  /* 0x0000000a89897220 */ /* 0x080fe20000410000 */
[-C--:B------:R-:W-:Y:S01]  /*4d70*/  FMUL.FTZ R140, R140, R10.reuse ;  /* 0x0000000a8c8c7220 */ /* 0x080fe20000410000 */
[-C--:B------:R-:W-:Y:S01]  /*4d80*/  FMUL.FTZ R141, R141, R10.reuse ;  /* 0x0000000a8d8d7220 */ /* 0x080fe20000410000 */
[-C--:B------:R-:W-:Y:S01]  /*4d90*/  FMUL.FTZ R144, R144, R10.reuse ;  /* 0x0000000a90907220 */ /* 0x080fe20000410000 */
[-C--:B------:R-:W-:Y:S01]  /*4da0*/  FMUL.FTZ R145, R145, R10.reuse ;  /* 0x0000000a91917220 */ /* 0x080fe20000410000 */
[----:B------:R-:W-:Y:S01]  /*4db0*/  MUFU.EX2 R160, R160 ;  /* 0x000000a000a07308 */ /* 0x000fe20000000800 */
[----:B---3--:R-:W-:Y:S01]  /*4dc0*/  FADD.FTZ R5, R159, R6 ;  /* 0x000000069f057221 */ /* 0x008fe20000010000 */
[-C--:B------:R-:W-:Y:S01]  /*4dd0*/  FMUL.FTZ R148, R148, R10.reuse ;  /* 0x0000000a94947220 */ /* 0x080fe20000410000 */
[----:B------:R-:W-:Y:S01]  /*4de0*/  FMUL.FTZ R149, R149, R10 ;  /* 0x0000000a95957220 */ /* 0x000fe20000410000 */
[----:B------:R-:W-:Y:S01]  /*4df0*/  F2FP.BF16.F32.PACK_AB R156, R13, R156 ;  /* 0x0000009c0d9c723e */ /* 0x000fe200000010ff */
[-C--:B------:R-:W-:Y:S01]  /*4e00*/  FMUL.FTZ R26, R26, R169.reuse ;  /* 0x000000a91a1a7220 */ /* 0x080fe20000410000 */
[----:B-1----:R-:W-:Y:S01]  /*4e10*/  F2FP.BF16.F32.PACK_AB R158, R15, R14 ;  /* 0x0000000e0f9e723e */ /* 0x002fe200000010ff */
[-C--:B------:R-:W-:Y:S01]  /*4e20*/  FMUL.FTZ R27, R27, R169.reuse ;  /* 0x000000a91b1b7220 */ /* 0x080fe20000410000 */
[----:B------:R-:W1:Y:S01]  /*4e30*/  MUFU.EX2 R163, R163 ;  /* 0x000000a300a37308 */ /* 0x000e620000000800 */
[----:B-----5:R-:W-:Y:S01]  /*4e40*/  FADD.FTZ R6, R176, R5 ;  /* 0x00000005b0067221 */ /* 0x020fe20000010000 */
[-C--:B------:R-:W-:Y:S01]  /*4e50*/  FMUL.FTZ R30, R30, R169.reuse ;  /* 0x000000a91e1e7220 */ /* 0x080fe20000410000 */
[-C--:B------:R-:W-:Y:S01]  /*4e60*/  FMUL.FTZ R31, R31, R169.reuse ;  /* 0x000000a91f1f7220 */ /* 0x080fe20000410000 */
[-C--:B------:R-:W-:Y:S01]  /*4e70*/  FMUL.FTZ R34, R34, R169.reuse ;  /* 0x000000a922227220 */ /* 0x080fe20000410000 */
[-C--:B------:R-:W-:Y:S01]  /*4e80*/  FMUL.FTZ R35, R35, R169.reuse ;  /* 0x000000a923237220 */ /* 0x080fe20000410000 */
[-C--:B------:R-:W-:Y:S01]  /*4e90*/  FMUL.FTZ R38, R38, R169.reuse ;  /* 0x000000a926267220 */ /* 0x080fe20000410000 */
[-C--:B------:R-:W-:Y:S01]  /*4ea0*/  FMUL.FTZ R39, R39, R169.reuse ;  /* 0x000000a927277220 */ /* 0x080fe20000410000 */
[----:B------:R-:W3:Y:S01]  /*4eb0*/  MUFU.EX2 R21, R21 ;  /* 0x0000001500157308 */ /* 0x000ee20000000800 */
[-C--:B------:R-:W-:Y:S01]  /*4ec0*/  FMUL.FTZ R42, R42, R169.reuse ;  /* 0x000000a92a2a7220 */ /* 0x080fe20000410000 */
[-C--:B------:R-:W-:Y:S01]  /*4ed0*/  FMUL.FTZ R43, R43, R169.reuse ;  /* 0x000000a92b2b7220 */ /* 0x080fe20000410000 */
[-C--:B------:R-:W-:Y:S01]  /*4ee0*/  FMUL.FTZ R46, R46, R169.reuse ;  /* 0x000000a92e2e7220 */ /* 0x080fe20000410000 */
[-C--:B------:R-:W-:Y:S01]  /*4ef0*/  FMUL.FTZ R47, R47, R169.reuse ;  /* 0x000000a92f2f7220 */ /* 0x080fe20000410000 */
[-C--:B------:R-:W-:Y:S01]  /*4f00*/  FMUL.FTZ R50, R50, R169.reuse ;  /* 0x000000a932327220 */ /* 0x080fe20000410000 */
[-C--:B------:R-:W-:Y:S01]  /*4f10*/  FMUL.FTZ R51, R51, R169.reuse ;  /* 0x000000a933337220 */ /* 0x080fe20000410000 */
[-C--:B------:R-:W-:Y:S01]  /*4f20*/  FMUL.FTZ R54, R54, R169.reuse ;  /* 0x000000a936367220 */ /* 0x080fe20000410000 */
[----:B------:R4:W-:Y:S01]  /*4f30*/  MUFU.EX2 R174, R175 ;  /* 0x000000af00ae7308 */ /* 0x0009e20000000800 */
[----:B-1----:R-:W-:Y:S01]  /*4f40*/  FADD.FTZ R5, R163, R6 ;  /* 0x00000006a3057221 */ /* 0x002fe20000010000 */
[-C--:B------:R-:W-:Y:S01]  /*4f50*/  FMUL.FTZ R55, R55, R169.reuse ;  /* 0x000000a937377220 */ /* 0x080fe20000410000 */
[-C--:B------:R-:W-:Y:S01]  /*4f60*/  FMUL.FTZ R58, R58, R169.reuse ;  /* 0x000000a93a3a7220 */ /* 0x080fe20000410000 */
[-C--:B------:R-:W-:Y:S01]  /*4f70*/  FMUL.FTZ R59, R59, R169.reuse ;  /* 0x000000a93b3b7220 */ /* 0x080fe20000410000 */
[-C--:B------:R-:W-:Y:S01]  /*4f80*/  FMUL.FTZ R62, R62, R169.reuse ;  /* 0x000000a93e3e7220 */ /* 0x080fe20000410000 */
[-C--:B------:R-:W-:Y:S01]  /*4f90*/  FMUL.FTZ R63, R63, R169.reuse ;  /* 0x000000a93f3f7220 */ /* 0x080fe20000410000 */
[-C--:B------:R-:W-:Y:S01]  /*4fa0*/  FMUL.FTZ R66, R66, R169.reuse ;  /* 0x000000a942427220 */ /* 0x080fe20000410000 */
[----:B------:R-:W1:Y:S01]  /*4fb0*/  MUFU.EX2 R180, R180 ;  /* 0x000000b400b47308 */ /* 0x000e620000000800 */
[----:B----4-:R-:W-:Y:S01]  /*4fc0*/  FADD.FTZ R175, R13, R154 ;  /* 0x0000009a0daf7221 */ /* 0x010fe20000010000 */
[-C--:B------:R-:W-:Y:S01]  /*4fd0*/  FMUL.FTZ R67, R67, R169.reuse ;  /* 0x000000a943437220 */ /* 0x080fe20000410000 */
[-C--:B------:R-:W-:Y:S01]  /*4fe0*/  FMUL.FTZ R70, R70, R169.reuse ;  /* 0x000000a946467220 */ /* 0x080fe20000410000 */
[-C--:B------:R-:W-:Y:S01]  /*4ff0*/  FMUL.FTZ R71, R71, R169.reuse ;  /* 0x000000a947477220 */ /* 0x080fe20000410000 */
[----:B------:R-:W-:Y:S01]  /*5000*/  FADD.FTZ R154, R14, R175 ;  /* 0x000000af0e9a7221 */ /* 0x000fe20000010000 */
[-C--:B------:R-:W-:Y:S01]  /*5010*/  FMUL.FTZ R74, R74, R169.reuse ;  /* 0x000000a94a4a7220 */ /* 0x080fe20000410000 */
[-C--:B------:R-:W-:Y:S01]  /*5020*/  FMUL.FTZ R75, R75, R169.reuse ;  /* 0x000000a94b4b7220 */ /* 0x080fe20000410000 */
[----:B------:R-:W4:Y:S01]  /*5030*/  MUFU.EX2 R20, R20 ;  /* 0x0000001400147308 */ /* 0x000f220000000800 */
[----:B------:R-:W-:Y:S01]  /*5040*/  FADD.FTZ R175, R15, R154 ;  /* 0x0000009a0faf7221 */ /* 0x000fe20000010000 */
[-C--:B------:R-:W-:Y:S01]  /*5050*/  FMUL.FTZ R78, R78, R169.reuse ;  /* 0x000000a94e4e7220 */ /* 0x080fe20000410000 */
[-C--:B------:R-:W-:Y:S01]  /*5060*/  FMUL.FTZ R79, R79, R169.reuse ;  /* 0x000000a94f4f7220 */ /* 0x080fe20000410000 */
[-C--:B------:R-:W-:Y:S01]  /*5070*/  FMUL.FTZ R82, R82, R169.reuse ;  /* 0x000000a952527220 */ /* 0x080fe20000410000 */
[----:B------:R-:W-:Y:S01]  /*5080*/  FADD.FTZ R154, R160, R175 ;  /* 0x000000afa09a7221 */ /* 0x000fe20000010000 */
[----:B---3--:R-:W-:Y:S01]  /*5090*/  F2FP.BF16.F32.PACK_AB R160, R21, R160 ;  /* 0x000000a015a0723e */ /* 0x008fe200000010ff */
[-C--:B------:R-:W-:Y:S01]  /*50a0*/  FMUL.FTZ R83, R83, R169.reuse ;  /* 0x000000a953537220 */ /* 0x080fe20000410000 */
[----:B------:R-:W3:Y:S01]  /*50b0*/  MUFU.EX2 R167, R167 ;  /* 0x000000a700a77308 */ /* 0x000ee20000000800 */
[----:B------:R-:W-:Y:S01]  /*50c0*/  FADD.FTZ R175, R21, R154 ;  /* 0x0000009a15af7221 */ /* 0x000fe20000010000 */
[----:B-1----:R-:W-:Y:S01]  /*50d0*/  FADD.FTZ R6, R180, R5 ;  /* 0x00000005b4067221 */ /* 0x002fe20000010000 */
        /* <DEDUP_REMOVED lines=10> */
[-C--:B------:R-:W-:Y:S01]  /*5180*/  FMUL.FTZ R102, R102, R169.reuse ;  /* 0x000000a966667220 */ /* 0x080fe20000410000 */
[-C--:B------:R-:W-:Y:S01]  /*5190*/  FMUL.FTZ R103, R103, R169.reuse ;  /* 0x000000a967677220 */ /* 0x080fe20000410000 */
[-C--:B------:R-:W-:Y:S01]  /*51a0*/  FMUL.FTZ R106, R106, R169.reuse ;  /* 0x000000a96a6a7220 */ /* 0x080fe20000410000 */
[----:B------:R-:W4:Y:S01]  /*51b0*/  MUFU.EX2 R188, R188 ;  /* 0x000000bc00bc7308 */ /* 0x000f220000000800 */
[----:B---3--:R-:W-:Y:S01]  /*51c0*/  FADD.FTZ R5, R167, R6 ;  /* 0x00000006a7057221 */ /* 0x008fe20000010000 */
[-C--:B------:R-:W-:Y:S01]  /*51d0*/  FMUL.FTZ R107, R107, R169.reuse ;  /* 0x000000a96b6b7220 */ /* 0x080fe20000410000 */
[-C--:B------:R-:W-:Y:S01]  /*51e0*/  FMUL.FTZ R110, R110, R169.reuse ;  /* 0x000000a96e6e7220 */ /* 0x080fe20000410000 */
[-C--:B------:R-:W-:Y:S01]  /*51f0*/  FMUL.FTZ R111, R111, R169.reuse ;  /* 0x000000a96f6f7220 */ /* 0x080fe20000410000 */
[-C--:B------:R-:W-:Y:S01]  /*5200*/  FMUL.FTZ R114, R114, R169.reuse ;  /* 0x000000a972727220 */ /* 0x080fe20000410000 */
[-C--:B------:R-:W-:Y:S01]  /*5210*/  FMUL.FTZ R115, R115, R169.reuse ;  /* 0x000000a973737220 */ /* 0x080fe20000410000 */
[-C--:B------:R-:W-:Y:S01]  /*5220*/  FMUL.FTZ R118, R118, R169.reuse ;  /* 0x000000a976767220 */ /* 0x080fe20000410000 */
[----:B------:R-:W3:Y:S01]  /*5230*/  MUFU.EX2 R164, R164 ;  /* 0x000000a400a47308 */ /* 0x000ee20000000800 */
[C---:B-1----:R-:W-:Y:S01]  /*5240*/  FADD.FTZ R9, R153.reuse, R154 ;  /* 0x0000009a99097221 */ /* 0x042fe20000010000 */
[----:B------:R-:W-:Y:S01]  /*5250*/  F2FP.BF16.F32.PACK_AB R162, R153, R20 ;  /* 0x0000001499a2723e */ /* 0x000fe200000010ff */
[-C--:B------:R-:W-:Y:S01]  /*5260*/  FMUL.FTZ R119, R119, R169.reuse ;  /* 0x000000a977777220 */ /* 0x080fe20000410000 */
[----:B------:R-:W-:Y:S01]  /*5270*/  F2FP.BF16.F32.PACK_AB R153, R155, R168 ;  /* 0x000000a89b99723e */ /* 0x000fe200000010ff */
[----:B------:R-:W-:Y:S01]  /*5280*/  FMUL.FTZ R122, R122, R169 ;  /* 0x000000a97a7a7220 */ /* 0x000fe20000410000 */
[----:B------:R-:W-:Y:S01]  /*5290*/  F2FP.BF16.F32.PACK_AB R154, R12, R11 ;  /* 0x0000000b0c9a723e */ /* 0x000fe200000010ff */
[----:B------:R-:W-:Y:S01]  /*52a0*/  FMUL.FTZ R123, R123, R169 ;  /* 0x000000a97b7b7220 */ /* 0x000fe20000410000 */
[----:B------:R-:W1:Y:S01]  /*52b0*/  MUFU.EX2 R171, R171 ;  /* 0x000000ab00ab7308 */ /* 0x000e620000000800 */
[----:B----4-:R-:W-:Y:S01]  /*52c0*/  FADD.FTZ R6, R188, R5 ;  /* 0x00000005bc067221 */ /* 0x010fe20000010000 */
[----:B------:R-:W-:Y:S01]  /*52d0*/  F2FP.BF16.F32.PACK_AB R155, R172, R165 ;  /* 0x000000a5ac9b723e */ /* 0x000fe200000010ff */
[----:B------:R-:W-:Y:S01]  /*52e0*/  BAR.SYNC.DEFER_BLOCKING 0xf, 0x100 ;  /* 0x03c4000000007b1d */ /* 0x000fe20000010000 */
        /* <DEDUP_REMOVED lines=14> */
[----:B-1----:R-:W-:Y:S01]  /*53d0*/  FADD.FTZ R5, R171, R6 ;  /* 0x00000006ab057221 */ /* 0x002fe20000010000 */
[-C--:B------:R-:W-:Y:S01]  /*53e0*/  FMUL.FTZ R147, R147, R169.reuse ;  /* 0x000000a993937220 */ /* 0x080fe20000410000 */
[-C--:B------:R-:W-:Y:S01]  /*53f0*/  FMUL.FTZ R150, R150, R169.reuse ;  /* 0x000000a996967220 */ /* 0x080fe20000410000 */
[----:B------:R-:W-:Y:S01]  /*5400*/  FMUL.FTZ R151, R151, R169 ;  /* 0x000000a997977220 */ /* 0x000fe20000410000 */
[----:B------:R-:W-:-:S03]  /*5410*/  FADD.FTZ R5, R174, R5 ;  /* 0x00000005ae057221 */ /* 0x000fc60000010000 */
[----:B------:R-:W1:Y:S01]  /*5420*/  MUFU.EX2 R8, R181 ;  /* 0x000000b500087308 */ /* 0x000e620000000800 */
[C---:B----4-:R-:W-:Y:S01]  /*5430*/  FADD.FTZ R10, R157.reuse, R10 ;  /* 0x0000000a9d0a7221 */ /* 0x050fe20000010000 */
[----:B------:R-:W-:Y:S01]  /*5440*/  F2FP.BF16.F32.PACK_AB R164, R157, R164 ;  /* 0x000000a49da4723e */ /* 0x000fe200000010ff */
[----:B------:R4:W-:Y:S01]  /*5450*/  STSM.16.M88.4 [R19+0x26800], R152 ;  /* 0x0268009813007844 */ /* 0x0009e20000000200 */
[----:B------:R-:W-:Y:S01]  /*5460*/  F2FP.BF16.F32.PACK_AB R157, R176, R159 ;  /* 0x0000009fb09d723e */ /* 0x000fe200000010ff */
[----:B------:R-:W-:Y:S01]  /*5470*/  FADD.FTZ R9, R161, R10 ;  /* 0x0000000aa1097221 */ /* 0x000fe20000010000 */
[----:B------:R-:W-:Y:S02]  /*5480*/  F2FP.BF16.F32.PACK_AB R159, R180, R163 ;  /* 0x000000a3b49f723e */ /* 0x000fe400000010ff */
[----:B------:R-:W5:Y:S01]  /*5490*/  MUFU.EX2 R179, R179 ;  /* 0x000000b300b37308 */ /* 0x000f620000000800 */
[----:B---3--:R-:W-:Y:S01]  /*54a0*/  FADD.FTZ R6, R178, R5 ;  /* 0x00000005b2067221 */ /* 0x008fe20000010000 */
[----:B------:R-:W-:Y:S01]  /*54b0*/  F2FP.BF16.F32.PACK_AB R163, R174, R171 ;  /* 0x000000abaea3723e */ /* 0x000fe200000010ff */
[----:B------:R4:W-:Y:S05]  /*54c0*/  STSM.16.M88.4 [R23], R156 ;  /* 0x0000009c17007844 */ /* 0x0009ea0000000200 */
[----:B------:R-:W3:Y:S01]  /*54d0*/  MUFU.EX2 R182, R182 ;  /* 0x000000b600b67308 */ /* 0x000ee20000000800 */
[C---:B-1----:R-:W-:Y:S01]  /*54e0*/  F2FP.BF16.F32.PACK_AB R166, R8.reuse, R161 ;  /* 0x000000a108a6723e */ /* 0x042fe200000010ff */
[----:B------:R-:W-:Y:S01]  /*54f0*/  FADD.FTZ R5, R8, R9 ;  /* 0x0000000908057221 */ /* 0x000fe20000010000 */
[----:B------:R-:W-:-:S05]  /*5500*/  F2FP.BF16.F32.PACK_AB R161, R188, R167 ;  /* 0x000000a7bca1723e */ /* 0x000fca00000010ff */
[----:B------:R-:W1:Y:S01]  /*5510*/  MUFU.EX2 R173, R173 ;  /* 0x000000ad00ad7308 */ /* 0x000e620000000800 */
[C---:B-----5:R-:W-:Y:S01]  /*5520*/  FADD.FTZ R9, R179.reuse, R6 ;  /* 0x00000006b3097221 */ /* 0x060fe20000010000 */
[----:B------:R-:W-:Y:S01]  /*5530*/  F2FP.BF16.F32.PACK_AB R165, R179, R178 ;  /* 0x000000b2b3a5723e */ /* 0x000fe200000010ff */
[----:B------:R4:W-:Y:S02]  /*5540*/  STSM.16.M88.4 [R18], R160 ;  /* 0x000000a012007844 */ /* 0x0009e40000000200 */
[----:B---3--:R-:W-:Y:S01]  /*5550*/  FADD.FTZ R6, R182, R9 ;  /* 0x00000009b6067221 */ /* 0x008fe20000010000 */
[----:B-1----:R-:W-:-:S03]  /*5560*/  F2FP.BF16.F32.PACK_AB R167, R173, R182 ;  /* 0x000000b6ada7723e */ /* 0x002fc600000010ff */
[----:B------:R-:W-:Y:S02]  /*5570*/  FADD.FTZ R6, R173, R6 ;  /* 0x00000006ad067221 */ /* 0x000fe40000010000 */
[----:B------:R4:W-:Y:S01]  /*5580*/  STSM.16.M88.4 [R22], R164 ;  /* 0x000000a416007844 */ /* 0x0009e20000000200 */
[----:B------:R-:W-:Y:S05]  /*5590*/  @!P0 BRA `(.L_x_2701) ;  /* 0x0000000000048947 */ /* 0x000fea0003800000 */
[----:B------:R-:W-:Y:S01]  /*55a0*/  BPT.TRAP 0x1 ;  /* 0x000000040000795c */ /* 0x000fe20000300000 */
.L_x_2701:
[----:B------:R1:W3:Y:S01]  /*55b0*/  SYNCS.PHASECHK.TRANS64.TRYWAIT P3, [UR22+0x28c50], R7 ;  /* 0x028c5007ff0075a7 */ /* 0x0002e20008060156 */
[----:B------:R-:W-:Y:S05]  /*55c0*/  @!P0 BRA `(.L_x_2702) ;  /* 0x0000000000048947 */ /* 0x000fea0003800000 */
[----:B------:R-:W-:Y:S01]  /*55d0*/  BPT.TRAP 0x1 ;  /* 0x000000040000795c */ /* 0x000fe20000300000 */
.L_x_2702:
[----:B---3--:R-:W-:Y:S05]  /*55e0*/  @P3 BRA `(.L_x_2703) ;  /* 0x0000000000083947 */ /* 0x008fea0003800000 */
[----:B------:R-:W3:Y:S02]  /*55f0*/  SYNCS.PHASECHK.TRANS64.TRYWAIT P3, [UR22+0x28c50], R7 ;  /* 0x028c5007ff0075a7 */ /* 0x000ee40008060156 */
[----:B---3--:R-:W-:Y:S05]  /*5600*/  @!P3 BRA `(.L_x_2704) ;  /* 0x0000005000c4b947 */ /* 0x008fea0003800000 */
.L_x_2703:
[----:B------:R-:W-:Y:S01]  /*5610*/  ULEA UR10, UR39, UR51, 0xc ;  /* 0x00000033270a7291 */ /* 0x000fe2000f8e603f */
[----:B------:R-:W-:Y:S01]  /*5620*/  WARPGROUP.ARRIVE ;  /* 0x00000000000079c5 */ /* 0x000fe20000000000 */
[----:B------:R-:W-:Y:S01]  /*5630*/  UMOV UR7, 0x40000040 ;  /* 0x4000004000077882 */ /* 0x000fe20000000000 */
[----:B---3--:R-:W-:Y:S01]  /*5640*/  @!P1 IADD3 R170, R170, 0x28c60, RZ ;  /* 0x00028c60aaaa9810 */ /* 0x008fe20007ffe0ff */
[----:B------:R-:W-:Y:S01]  /*5650*/  UMOV UR21, UR39 ;  /* 0x0000002700157c82 */ /* 0x000fe20008000000 */
[----:B------:R-:W-:Y:S01]  /*5660*/  IMAD.MOV.U32 R8, RZ, RZ, R3 ;  /* 0x000000ffff087224 */ /* 0x000fe200078e0003 */
[----:B------:R-:W-:Y:S01]  /*5670*/  MOV R9, R0 ;  /* 0x0000000000097202 */ /* 0x000fe20000000f00 */
[----:B------:R-:W-:Y:S01]  /*5680*/  UMOV UR6, UR10 ;  /* 0x0000000a00067c82 */ /* 0x000fe20008000000 */
[----:B------:R-:W-:Y:S01]  /*5690*/  @!P1 PRMT R170, RZ, 0x654, R170 ;  /* 0x00000654ffaa9816 */ /* 0x000fe200000000aa */
[----:B------:R-:W-:Y:S01]  /*56a0*/  HGMMA.64x256x16.F32.BF16 R24, R152, gdesc[UR4].tnspB, R24, gsb0 ;  /* 0x43e0000498187df0 */ /* 0x000fe20008001818 */
[----:B------:R-:W-:Y:S01]  /*56b0*/  UIADD3 UR6, UR10, 0x80, URZ ;  /* 0x000000800a067890 */ /* 0x000fe2000fffe03f */
[----:B------:R-:W-:Y:S01]  /*56c0*/  UMOV UR7, 0x40000040 ;  /* 0x4000004000077882 */ /* 0x000fe20000000000 */
[----:B------:R-:W-:-:S02]  /*56d0*/  WARPGROUP.DEPBAR.LE gsb0, 0x0 ;  /* 0x00008000000079c5 */ /* 0x000fc40000010000 */
        /* <DEDUP_REMOVED lines=21> */
[----:B---3--:R-:W3:Y:S02]  /*5830*/  FENCE.VIEW.ASYNC.S ;  /* 0x00000000000073c6 */ /* 0x008ee40000000000 */
[----:B---3--:R-:W-:Y:S01]  /*5840*/  NOP ;  /* 0x0000000000007918 */ /* 0x008fe20000000000 */
[----:B------:R-:W-:Y:S06]  /*5850*/  BAR.ARV 0xe, 0x100 ;  /* 0x0384000000007b1d */ /* 0x000fec0000002000 */
[----:B------:R3:W-:Y:S01]  /*5860*/  @!P1 SYNCS.ARRIVE.TRANS64.RED.A1T0 RZ, [R170+URZ], RZ ;  /* 0x000000ffaaff99a7 */ /* 0x0007e2000810043f */
[----:B------:R-:W-:Y:S05]  /*5870*/  @P2 BRA `(.L_x_2705) ;  /* 0xffffffe400d02947 */ /* 0x000fea000383ffff */
.L_x_2696:
[----:B------:R-:W5:Y:S01]  /*5880*/  SHFL.BFLY PT, R4, R5, 0x2, 0x1f ;  /* 0x0c401f0005047f89 */ /* 0x000f6200000e0000 */
[----:B------:R-:W-:Y:S01]  /*5890*/  IADD3 R11, -R17, RZ, RZ ;  /* 0x000000ff110b7210 */ /* 0x000fe20007ffe1ff */
[----:B------:R-:W-:Y:S01]  /*58a0*/  UIADD3 UR41, UR41, 0x1, URZ ;  /* 0x0000000129297890 */ /* 0x000fe2000fffe03f */
[----:B-1--4-:R-:W-:Y:S01]  /*58b0*/  MOV R157, 0xff800000 ;  /* 0xff800000009d7802 */ /* 0x012fe20000000f00 */
[----:B------:R-:W1:Y:S01]  /*58c0*/  SHFL.BFLY PT, R9, R6, 0x2, 0x1f ;  /* 0x0c401f0006097f89 */ /* 0x000e6200000e0000 */
[----:B------:R-:W-:Y:S08]  /*58d0*/  BAR.ARV 0x8, 0xa0 ;  /* 0x0202800000007b1d */ /* 0x000ff00000002000 */
[----:B------:R-:W-:Y:S01]  /*58e0*/  BAR.SYNC.DEFER_BLOCKING 0xf, 0x100 ;  /* 0x03c4000000007b1d */ /* 0x000fe20000010000 */
[----:B------:R-:W-:-:S02]  /*58f0*/  ISETP.NE.AND P2, PT, R16, R11, PT ;  /* 0x0000000b1000720c */ /* 0x000fc40003f45270 */
[----:B------:R-:W-:Y:S01]  /*5900*/  MOV R156, 0xff800000 ;  /* 0xff800000009c7802 */ /* 0x000fe20000000f00 */
[----:B-----5:R-:W-:Y:S01]  /*5910*/  FADD.FTZ R4, R4, R5 ;  /* 0x0000000504047221 */ /* 0x020fe20000010000 */
[----:B------:R-:W-:Y:S01]  /*5920*/  MOV R5, UR39 ;  /* 0x0000002700057c02 */ /* 0x000fe20008000f00 */
[----:B------:R-:W-:Y:S01]  /*5930*/  UIADD3 UR39, UR39, 0x1, URZ ;  /* 0x0000000127277890 */ /* 0x000fe2000fffe03f */
[----:B-1----:R-:W-:Y:S02]  /*5940*/  FADD.FTZ R9, R9, R6 ;  /* 0x0000000609097221 */ /* 0x002fe40000010000 */
[----:B--2---:R-:W1:Y:S05]  /*5950*/  SHFL.BFLY PT, R7, R4, 0x1, 0x1f ;  /* 0x0c201f0004077f89 */ /* 0x004e6a00000e0000 */
[----:B------:R-:W-:Y:S01]  /*5960*/  @!P2 LEA R5, R5, R2, 0x6 ;  /* 0x000000020505a211 */ /* 0x000fe200078e30ff */
[----:B------:R-:W-:Y:S01]  /*5970*/  UISETP.NE.AND UP0, UPT, UR39, 0x2, UPT ;  /* 0x000000022700788c */ /* 0x000fe2000bf05270 */
[----:B------:R-:W2:Y:S03]  /*5980*/  SHFL.BFLY PT, R8, R9, 0x1, 0x1f ;  /* 0x0c201f0009087f89 */ /* 0x000ea600000e0000 */
[----:B------:R-:W-:-:S02]  /*5990*/  USEL UR4, URZ, 0x1, UP0 ;  /* 0x000000013f047887 */ /* 0x000fc40008000000 */
[----:B------:R-:W-:Y:S02]  /*59a0*/  USEL UR39, UR39, URZ, UP0 ;  /* 0x0000003f27277287 */ /* 0x000fe40008000000 */
[----:B------:R-:W-:Y:S01]  /*59b0*/  ULOP3.LUT UR40, UR40, UR4, URZ, 0x3c, !UPT ;  /* 0x0000000428287292 */ /* 0x000fe2000f8e3c3f */
[----:B-1----:R-:W-:Y:S01]  /*59c0*/  FADD.FTZ R10, R4, R7 ;  /* 0x00000007040a7221 */ /* 0x002fe20000010000 */
[----:B------:R-:W-:Y:S02]  /*59d0*/  IMAD.MOV.U32 R7, RZ, RZ, RZ ;  /* 0x000000ffff077224 */ /* 0x000fe400078e00ff */
[----:B------:R-:W-:Y:S02]  /*59e0*/  IMAD.MOV.U32 R4, RZ, RZ, RZ ;  /* 0x000000ffff047224 */ /* 0x000fe400078e00ff */
[----:B--2---:R-:W-:Y:S01]  /*59f0*/  FADD.FTZ R11, R9, R8 ;  /* 0x00000008090b7221 */ /* 0x004fe20000010000 */
[----:B------:R-:W-:Y:S01]  /*5a00*/  FSETP.NE.FTZ.AND P0, PT, R10, RZ, PT ;  /* 0x000000ff0a00720b */ /* 0x000fe20003f15000 */
[----:B------:R-:W-:Y:S01]  /*5a10*/  IMAD.U32 R9, RZ, RZ, UR20 ;  /* 0x00000014ff097e24 */ /* 0x000fe2000f8e00ff */
[----:B------:R-:W-:-:S02]  /*5a20*/  @!P2 LEA R8, R5, UR46, 0x2 ;  /* 0x0000002e0508ac11 */ /* 0x000fc4000f8e10ff */
[----:B------:R-:W-:Y:S02]  /*5a30*/  FSETP.NE.FTZ.AND P1, PT, R11, RZ, PT ;  /* 0x000000ff0b00720b */ /* 0x000fe40003f35000 */
[----:B------:R-:W-:-:S07]  /*5a40*/  MOV R5, UR20 ;  /* 0x0000001400057c02 */ /* 0x000fce0008000f00 */
[----:B------:R-:W1:Y:S01]  /*5a50*/  @P0 MUFU.RCP R7, R10 ;  /* 0x0000000a00070308 */ /* 0x000e620000001000 */
[----:B------:R-:W-:-:S03]  /*5a60*/  @P0 FMUL.FTZ R5, R5, 0.69314718246459960938 ;  /* 0x3f31721805050820 */ /* 0x000fc60000410000 */
[----:B------:R-:W-:-:S04]  /*5a70*/  @P1 FMUL.FTZ R9, R9, 0.69314718246459960938 ;  /* 0x3f31721809091820 */ /* 0x000fc80000410000 */
[----:B------:R-:W-:Y:S08]  /*5a80*/  @P1 MUFU.RCP R4, R11 ;  /* 0x0000000b00041308 */ /* 0x000ff00000001000 */
[----:B------:R-:W2:Y:S01]  /*5a90*/  @P0 MUFU.LG2 R6, R10 ;  /* 0x0000000a00060308 */ /* 0x000ea20000000c00 */
        /* <DEDUP_REMOVED lines=64> */
[----:B------:R1:W-:Y:S01]  /*5ea0*/  @!P2 STS [R8+0x28800], R7 ;  /* 0x028800070800a388 */ /* 0x0003e20000000800 */
[----:B--2---:R-:W-:Y:S01]  /*5eb0*/  @P0 FMUL.FTZ R6, R6, 0.69314718246459960938 ;  /* 0x3f31721806060820 */ /* 0x004fe20000410000 */
[-C--:B------:R-:W-:Y:S01]  /*5ec0*/  FMUL.FTZ R26, R26, R4.reuse ;  /* 0x000000041a1a7220 */ /* 0x080fe20000410000 */
[-C--:B------:R-:W-:Y:S01]  /*5ed0*/  FMUL.FTZ R27, R27, R4.reuse ;  /* 0x000000041b1b7220 */ /* 0x080fe20000410000 */
[----:B------:R2:W-:Y:S01]  /*5ee0*/  @!P2 STS [R8+0x28820], R4 ;  /* 0x028820040800a388 */ /* 0x0005e20000000800 */
[-C--:B------:R-:W-:Y:S01]  /*5ef0*/  FMUL.FTZ R30, R30, R4.reuse ;  /* 0x000000041e1e7220 */ /* 0x080fe20000410000 */
[-C--:B------:R-:W-:Y:S01]  /*5f00*/  FMUL.FTZ R31, R31, R4.reuse ;  /* 0x000000041f1f7220 */ /* 0x080fe20000410000 */
[-C--:B------:R-:W-:Y:S01]  /*5f10*/  FMUL.FTZ R34, R34, R4.reuse ;  /* 0x0000000422227220 */ /* 0x080fe20000410000 */
[-C--:B------:R-:W-:Y:S01]  /*5f20*/  FMUL.FTZ R35, R35, R4.reuse ;  /* 0x0000000423237220 */ /* 0x080fe20000410000 */
[-C--:B------:R-:W-:Y:S01]  /*5f30*/  FMUL.FTZ R38, R38, R4.reuse ;  /* 0x0000000426267220 */ /* 0x080fe20000410000 */
[----:B-1----:R-:W2:Y:S01]  /*5f40*/  @P1 MUFU.LG2 R7, R11 ;  /* 0x0000000b00071308 */ /* 0x002ea20000000c00 */
        /* <DEDUP_REMOVED lines=16> */
[----:B--2---:R-:W-:Y:S01]  /*6050*/  @P1 FMUL.FTZ R8, R7, 0.69314718246459960938 ;  /* 0x3f31721807081820 */ /* 0x004fe20000410000 */
        /* <DEDUP_REMOVED lines=41> */
[----:B------:R-:W-:Y:S01]  /*62f0*/  @P0 FFMA.FTZ R157, R5, R0, R6 ;  /* 0x00000000059d0223 */ /* 0x000fe20000010006 */
[----:B------:R-:W-:Y:S01]  /*6300*/  @P1 FFMA.FTZ R156, R9, R3, R8 ;  /* 0x00000003099c1223 */ /* 0x000fe20000010008 */
[----:B------:R-:W-:Y:S06]  /*6310*/  BAR.ARV 0xe, 0x100 ;  /* 0x0384000000007b1d */ /* 0x000fec0000002000 */
.L_x_2685:
[----:B------:R-:W1:Y:S01]  /*6320*/  S2UR UR6, SR_SWINHI ;  /* 0x00000000000679c3 */ /* 0x000e620000002f00 */
[----:B------:R-:W2:Y:S01]  /*6330*/  SHFL.IDX PT, R0, R184, RZ, 0x1f ;  /* 0x00001fffb8007589 */ /* 0x000ea200000e0000 */
[----:B------:R-:W-:Y:S02]  /*6340*/  F2FP.BF16.F32.PACK_AB R24, R25, R24 ;  /* 0x000000181918723e */ /* 0x000fe400000010ff */
[----:B------:R-:W-:-:S04]  /*6350*/  F2FP.BF16.F32.PACK_AB R25, R27, R26 ;  /* 0x0000001a1b19723e */ /* 0x000fc800000010ff */
[----:B------:R-:W-:Y:S01]  /*6360*/  BAR.SYNC.DEFER_BLOCKING 0x1, 0x100 ;  /* 0x0044000000007b1d */ /* 0x000fe20000010000 */
        /* <DEDUP_REMOVED lines=8> */
[----:B------:R-:W-:Y:S01]  /*63f0*/  F2FP.BF16.F32.PACK_AB R42, R45, R44 ;  /* 0x0000002c2d2a723e */ /* 0x000fe200000010ff */
[----:B------:R-:W-:Y:S01]  /*6400*/  UMOV UR4, UR46 ;  /* 0x0000002e00047c82 */ /* 0x000fe20008000000 */
[----:B-1----:R-:W-:Y:S01]  /*6410*/  UMOV UR5, UR6 ;  /* 0x0000000600057c82 */ /* 0x002fe20008000000 */
[----:B--2---:R-:W-:Y:S01]  /*6420*/  ISETP.NE.AND P0, PT, R0, RZ, PT ;  /* 0x000000ff0000720c */ /* 0x004fe20003f05270 */
[----:B------:R-:W-:Y:S01]  /*6430*/  IMAD.U32 R115, RZ, RZ, UR5 ;  /* 0x00000005ff737e24 */ /* 0x000fe2000f8e00ff */
[----:B------:R-:W-:Y:S02]  /*6440*/  MOV R114, UR4 ;  /* 0x0000000400727c02 */ /* 0x000fe40008000f00 */
[----:B------:R-:W-:-:S02]  /*6450*/  F2FP.BF16.F32.PACK_AB R43, R47, R46 ;  /* 0x0000002e2f2b723e */ /* 0x000fc400000010ff */
[----:B------:R-:W-:Y:S01]  /*6460*/  F2FP.BF16.F32.PACK_AB R49, R51, R50 ;  /* 0x000000323331723e */ /* 0x000fe200000010ff */
[----:B------:R-:W-:Y:S01]  /*6470*/  IMAD.WIDE R114, R186, 0x2, R114 ;  /* 0x00000002ba727825 */ /* 0x000fe200078e0272 */
[----:B------:R-:W-:Y:S02]  /*6480*/  F2FP.BF16.F32.PACK_AB R56, R57, R56 ;  /* 0x000000383938723e */ /* 0x000fe400000010ff */
[----:B------:R-:W-:Y:S02]  /*6490*/  F2FP.BF16.F32.PACK_AB R50, R53, R52 ;  /* 0x000000343532723e */ /* 0x000fe400000010ff */
[C---:B------:R-:W-:Y:S02]  /*64a0*/  IADD3 R175, P4, R114.reuse, 0x60, RZ ;  /* 0x0000006072af7810 */ /* 0x040fe40007f9e0ff */
[C---:B------:R-:W-:Y:S02]  /*64b0*/  IADD3 R173, P2, R114.reuse, 0x20, RZ ;  /* 0x0000002072ad7810 */ /* 0x040fe40007f5e0ff */
[C---:B------:R-:W-:Y:S01]  /*64c0*/  IADD3 R6, P3, R114.reuse, 0x40, RZ ;  /* 0x0000004072067810 */ /* 0x040fe20007f7e0ff */
[----:B------:R-:W-:Y:S01]  /*64d0*/  IMAD.X R9, RZ, RZ, R115, P4 ;  /* 0x000000ffff097224 */ /* 0x000fe200020e0673 */
[----:B------:R-:W-:-:S02]  /*64e0*/  LOP3.LUT R3, R114, 0x380, RZ, 0xc0, !PT ;  /* 0x0000038072037812 */ /* 0x000fc400078ec0ff */
[C---:B------:R-:W-:Y:S02]  /*64f0*/  IADD3 R14, P1, R114.reuse, 0x2040, RZ ;  /* 0x00002040720e7810 */ /* 0x040fe40007f3e0ff */
[-C--:B------:R-:W-:Y:S02]  /*6500*/  IADD3.X R5, RZ, R115.reuse, RZ, P2, !PT ;  /* 0x00000073ff057210 */ /* 0x080fe400017fe4ff */
[----:B------:R-:W-:Y:S01]  /*6510*/  IADD3.X R7, RZ, R115, RZ, P3, !PT ;  /* 0x00000073ff077210 */ /* 0x000fe20001ffe4ff */
[--C-:B------:R-:W-:Y:S01]  /*6520*/  IMAD.X R15, RZ, RZ, R115.reuse, P1 ;  /* 0x000000ffff0f7224 */ /* 0x100fe200008e0673 */
[C---:B------:R-:W-:Y:S02]  /*6530*/  IADD3 R187, P4, R114.reuse, 0x4020, RZ ;  /* 0x0000402072bb7810 */ /* 0x040fe40007f9e0ff */
[C---:B------:R-:W-:Y:S02]  /*6540*/  IADD3 R177, P5, R114.reuse, 0x2000, RZ ;  /* 0x0000200072b17810 */ /* 0x040fe40007fbe0ff */
[C---:B------:R-:W-:Y:S01]  /*6550*/  IADD3 R179, P6, R114.reuse, 0x2020, RZ ;  /* 0x0000202072b37810 */ /* 0x040fe20007fde0ff */
[----:B------:R-:W-:Y:S01]  /*6560*/  IMAD.X R87, RZ, RZ, R115, P4 ;  /* 0x000000ffff577224 */ /* 0x000fe200020e0673 */
[----:B------:R-:W-:-:S02]  /*6570*/  IADD3 R181, P2, R114, 0x2060, RZ ;  /* 0x0000206072b57810 */ /* 0x000fc40007f5e0ff */
[----:B------:R-:W-:Y:S02]  /*6580*/  IADD3 R183, P3, R114, 0x4000, RZ ;  /* 0x0000400072b77810 */ /* 0x000fe40007f7e0ff */
[----:B------:R-:W-:Y:S02]  /*6590*/  SHF.R.U64 R3, R3, 0x3, RZ ;  /* 0x0000000303037819 */ /* 0x000fe400000012ff */
[-C--:B------:R-:W-:Y:S02]  /*65a0*/  IADD3.X R11, RZ, R115.reuse, RZ, P5, !PT ;  /* 0x00000073ff0b7210 */ /* 0x080fe40002ffe4ff */
[-C--:B------:R-:W-:Y:S02]  /*65b0*/  IADD3.X R13, RZ, R115.reuse, RZ, P6, !PT ;  /* 0x00000073ff0d7210 */ /* 0x080fe400037fe4ff */
[-C--:B------:R-:W-:Y:S02]  /*65c0*/  IADD3.X R21, RZ, R115.reuse, RZ, P2, !PT ;  /* 0x00000073ff157210 */ /* 0x080fe400017fe4ff */
[----:B------:R-:W-:-:S02]  /*65d0*/  IADD3.X R83, RZ, R115, RZ, P3, !PT ;  /* 0x00000073ff537210 */ /* 0x000fc40001ffe4ff */
[C---:B------:R-:W-:Y:S02]  /*65e0*/  IADD3 R90, P5, R114.reuse, 0x4040, RZ ;  /* 0x00004040725a7810 */ /* 0x040fe40007fbe0ff */
[C---:B------:R-:W-:Y:S02]  /*65f0*/  IADD3 R189, P6, R114.reuse, 0x4060, RZ ;  /* 0x0000406072bd7810 */ /* 0x040fe40007fde0ff */
[C---:B------:R-:W-:Y:S02]  /*6600*/  IADD3 R191, P1, R114.reuse, 0x6000, RZ ;  /* 0x0000600072bf7810 */ /* 0x040fe40007f3e0ff */
[C---:B------:R-:W-:Y:S02]  /*6610*/  IADD3 R193, P2, R114.reuse, 0x6020, RZ ;  /* 0x0000602072c17810 */ /* 0x040fe40007f5e0ff */
[C---:B------:R-:W-:Y:S01]  /*6620*/  IADD3 R106, P3, R114.reuse, 0x6040, RZ ;  /* 0x00006040726a7810 */ /* 0x040fe20007f7e0ff */
[----:B------:R-:W-:Y:S01]  /*6630*/  IMAD.X R99, RZ, RZ, R115, P1 ;  /* 0x000000ffff637224 */ /* 0x000fe200008e0673 */
[----:B------:R-:W-:-:S02]  /*6640*/  IADD3 R195, P4, R114, 0x6060, RZ ;  /* 0x0000606072c37810 */ /* 0x000fc40007f9e0ff */
[----:B------:R-:W-:Y:S02]  /*6650*/  LOP3.LUT R114, R3, R114, RZ, 0x3c, !PT ;  /* 0x0000007203727212 */ /* 0x000fe400078e3cff */
[----:B------:R-:W-:Y:S01]  /*6660*/  LOP3.LUT R3, R6, 0x380, RZ, 0xc0, !PT ;  /* 0x0000038006037812 */ /* 0x000fe200078ec0ff */
[----:B------:R-:W-:Y:S01]  /*6670*/  IMAD.X R111, RZ, RZ, R115, P4 ;  /* 0x000000ffff6f7224 */ /* 0x000fe200020e0673 */
[----:B------:R-:W-:Y:S02]  /*6680*/  LOP3.LUT R0, R173, 0x380, RZ, 0xc0, !PT ;  /* 0x00000380ad007812 */ /* 0x000fe400078ec0ff */
[----:B------:R-:W-:Y:S02]  /*6690*/  SHF.R.U64 R3, R3, 0x3, RZ ;  /* 0x0000000303037819 */ /* 0x000fe400000012ff */
[----:B------:R-:W-:Y:S02]  /*66a0*/  SHF.R.U64 R0, R0, 0x3, RZ ;  /* 0x0000000300007819 */ /* 0x000fe400000012ff */
[----:B------:R-:W-:-:S02]  /*66b0*/  LOP3.LUT R6, R3, R6, RZ, 0x3c, !PT ;  /* 0x0000000603067212 */ /* 0x000fc400078e3cff */
[----:B------:R-:W-:Y:S02]  /*66c0*/  LOP3.LUT R3, R14, 0x380, RZ, 0xc0, !PT ;  /* 0x000003800e037812 */ /* 0x000fe400078ec0ff */
[----:B------:R-:W-:Y:S02]  /*66d0*/  LOP3.LUT R4, R0, R173, RZ, 0x3c, !PT ;  /* 0x000000ad00047212 */ /* 0x000fe400078e3cff */
[----:B------:R-:W-:Y:S02]  /*66e0*/  LOP3.LUT R0, R179, 0x380, RZ, 0xc0, !PT ;  /* 0x00000380b3007812 */ /* 0x000fe400078ec0ff */
[----:B------:R-:W-:Y:S02]  /*66f0*/  SHF.R.U64 R3, R3, 0x3, RZ ;  /* 0x0000000303037819 */ /* 0x000fe400000012ff */
[----:B------:R-:W-:Y:S02]  /*6700*/  SHF.R.U64 R0, R0, 0x3, RZ ;  /* 0x0000000300007819 */ /* 0x000fe400000012ff */
[----:B------:R-:W-:-:S02]  /*6710*/  LOP3.LUT R14, R3, R14, RZ, 0x3c, !PT ;  /* 0x0000000e030e7212 */ /* 0x000fc400078e3cff */
[----:B------:R-:W-:Y:S02]  /*6720*/  LOP3.LUT R3, R90, 0x380, RZ, 0xc0, !PT ;  /* 0x000003805a037812 */ /* 0x000fe400078ec0ff */
[----:B------:R-:W-:Y:S02]  /*6730*/  LOP3.LUT R12, R0, R179, RZ, 0x3c, !PT ;  /* 0x000000b3000c7212 */ /* 0x000fe400078e3cff */
[----:B------:R-:W-:Y:S02]  /*6740*/  LOP3.LUT R8, R175, 0x380, RZ, 0xc0, !PT ;  /* 0x00000380af087812 */ /* 0x000fe400078ec0ff */
[----:B------:R-:W-:Y:S02]  /*6750*/  LOP3.LUT R0, R187, 0x380, RZ, 0xc0, !PT ;  /* 0x00000380bb007812 */ /* 0x000fe400078ec0ff */
[----:B------:R-:W-:Y:S02]  /*6760*/  LOP3.LUT R10, R177, 0x380, RZ, 0xc0, !PT ;  /* 0x00000380b10a7812 */ /* 0x000fe400078ec0ff */
[----:B------:R-:W-:-:S02]  /*6770*/  SHF.R.U64 R3, R3, 0x3, RZ ;  /* 0x0000000303037819 */ /* 0x000fc400000012ff */
[----:B------:R-:W-:Y:S02]  /*6780*/  LOP3.LUT R27, R195, 0x380, RZ, 0xc0, !PT ;  /* 0x00000380c31b7812 */ /* 0x000fe400078ec0ff */
[----:B------:R-:W-:Y:S02]  /*6790*/  LOP3.LUT R82, R183, 0x380, RZ, 0xc0, !PT ;  /* 0x00000380b7527812 */ /* 0x000fe400078ec0ff */
[----:B------:R-:W-:Y:S02]  /*67a0*/  SHF.R.U64 R8, R8, 0x3, RZ ;  /* 0x0000000308087819 */ /* 0x000fe400000012ff */
[----:B------:R-:W-:Y:S02]  /*67b0*/  LOP3.LUT R20, R181, 0x380, RZ, 0xc0, !PT ;  /* 0x00000380b5147812 */ /* 0x000fe400078ec0ff */
[----:B------:R-:W-:Y:S02]  /*67c0*/  SHF.R.U64 R0, R0, 0x3, RZ ;  /* 0x0000000300007819 */ /* 0x000fe400000012ff */
[----:B------:R-:W-:-:S02]  /*67d0*/  SHF.R.U64 R10, R10, 0x3, RZ ;  /* 0x000000030a0a7819 */ /* 0x000fc400000012ff */
[----:B------:R-:W-:Y:S02]  /*67e0*/  LOP3.LUT R98, R191, 0x380, RZ, 0xc0, !PT ;  /* 0x00000380bf627812 */ /* 0x000fe400078ec0ff */
[----:B------:R-:W-:Y:S02]  /*67f0*/  LOP3.LUT R90, R3, R90, RZ, 0x3c, !PT ;  /* 0x0000005a035a7212 */ /* 0x000fe400078e3cff */
[----:B------:R-:W-:Y:S02]  /*6800*/  SHF.R.U64 R28, R27, 0x3, RZ ;  /* 0x000000031b1c7819 */ /* 0x000fe400000012ff */
[----:B------:R-:W-:Y:S02]  /*6810*/  LOP3.LUT R3, R106, 0x380, RZ, 0xc0, !PT ;  /* 0x000003806a037812 */ /* 0x000fe400078ec0ff */
[----:B------:R-:W-:Y:S02]  /*6820*/  SHF.R.U64 R82, R82, 0x3, RZ ;  /* 0x0000000352527819 */ /* 0x000fe400000012ff */
[----:B------:R-:W-:-:S02]  /*6830*/  LOP3.LUT R8, R8, R175, RZ, 0x3c, !PT ;  /* 0x000000af08087212 */ /* 0x000fc400078e3cff */
[----:B------:R-:W-:Y:S02]  /*6840*/  SHF.R.U64 R20, R20, 0x3, RZ ;  /* 0x0000000314147819 */ /* 0x000fe400000012ff */
[----:B------:R-:W-:Y:S02]  /*6850*/  LOP3.LUT R94, R189, 0x380, RZ, 0xc0, !PT ;  /* 0x00000380bd5e7812 */ /* 0x000fe400078ec0ff */
[----:B------:R-:W-:Y:S02]  /*6860*/  LOP3.LUT R86, R0, R187, RZ, 0x3c, !PT ;  /* 0x000000bb00567212 */ /* 0x000fe400078e3cff */
[----:B------:R-:W-:Y:S02]  /*6870*/  LOP3.LUT R10, R10, R177, RZ, 0x3c, !PT ;  /* 0x000000b10a0a7212 */ /* 0x000fe400078e3cff */
[----:B------:R-:W-:Y:S02]  /*6880*/  SHF.R.U64 R98, R98, 0x3, RZ ;  /* 0x0000000362627819 */ /* 0x000fe400000012ff */
[----:B------:R-:W-:-:S02]  /*6890*/  MOV R114, R114 ;  /* 0x0000007200727202 */ /* 0x000fc40000000f00 */
[----:B------:R-:W-:Y:S02]  /*68a0*/  LOP3.LUT R0, R193, 0x380, RZ, 0xc0, !PT ;  /* 0x00000380c1007812 */ /* 0x000fe400078ec0ff */
[----:B------:R-:W-:Y:S02]  /*68b0*/  F2FP.BF16.F32.PACK_AB R27, R31, R30 ;  /* 0x0000001e1f1b723e */ /* 0x000fe400000010ff */
[----:B------:R-:W-:Y:S02]  /*68c0*/  LOP3.LUT R110, R28, R195, RZ, 0x3c, !PT ;  /* 0x000000c31c6e7212 */ /* 0x000fe400078e3cff */
[----:B------:R-:W-:Y:S01]  /*68d0*/  SHF.R.U64 R3, R3, 0x3, RZ ;  /* 0x0000000303037819 */ /* 0x000fe200000012ff */
[----:B------:R1:W-:Y:S01]  /*68e0*/  STSM.16.M88.4 [R114], R24 ;  /* 0x0000001872007844 */ /* 0x0003e20000000200 */
[----:B------:R-:W-:Y:S02]  /*68f0*/  MOV R28, R4 ;  /* 0x00000004001c7202 */ /* 0x000fe40000000f00 */
[----:B------:R-:W-:-:S02]  /*6900*/  LOP3.LUT R82, R82, R183, RZ, 0x3c, !PT ;  /* 0x000000b752527212 */ /* 0x000fc400078e3cff */
[----:B------:R-:W-:Y:S01]  /*6910*/  MOV R6, R6 ;  /* 0x0000000600067202 */ /* 0x000fe20000000f00 */
[----:B------:R2:W-:Y:S01]  /*6920*/  STSM.16.M88.4 [R28], R32 ;  /* 0x000000201c007844 */ /* 0x0005e20000000200 */
[----:B------:R-:W-:Y:S02]  /*6930*/  IADD3.X R91, RZ, R115, RZ, P5, !PT ;  /* 0x00000073ff5b7210 */ /* 0x000fe40002ffe4ff */
[----:B------:R-:W-:Y:S01]  /*6940*/  LOP3.LUT R20, R20, R181, RZ, 0x3c, !PT ;  /* 0x000000b514147212 */ /* 0x000fe200078e3cff */
[----:B------:R2:W-:Y:S01]  /*6950*/  STSM.16.M88.4 [R6], R40 ;  /* 0x0000002806007844 */ /* 0x0005e20000000200 */
[----:B------:R-:W-:Y:S02]  /*6960*/  SHF.R.U64 R94, R94, 0x3, RZ ;  /* 0x000000035e5e7819 */ /* 0x000fe400000012ff */
[----:B------:R-:W-:Y:S02]  /*6970*/  MOV R8, R8 ;  /* 0x0000000800087202 */ /* 0x000fe40000000f00 */
[----:B------:R-:W-:-:S02]  /*6980*/  F2FP.BF16.F32.PACK_AB R51, R55, R54 ;  /* 0x000000363733723e */ /* 0x000fc400000010ff */
[----:B------:R-:W-:Y:S02]  /*6990*/  F2FP.BF16.F32.PACK_AB R57, R59, R58 ;  /* 0x0000003a3b39723e */ /* 0x000fe400000010ff */
[----:B------:R-:W-:Y:S01]  /*69a0*/  F2FP.BF16.F32.PACK_AB R64, R65, R64 ;  /* 0x000000404140723e */ /* 0x000fe200000010ff */
[----:B------:R2:W-:Y:S01]  /*69b0*/  STSM.16.M88.4 [R8], R48 ;  /* 0x0000003008007844 */ /* 0x0005e20000000200 */
[----:B------:R-:W-:Y:S02]  /*69c0*/  LOP3.LUT R98, R98, R191, RZ, 0x3c, !PT ;  /* 0x000000bf62627212 */ /* 0x000fe400078e3cff */
[----:B------:R-:W-:Y:S02]  /*69d0*/  SHF.R.U64 R0, R0, 0x3, RZ ;  /* 0x0000000300007819 */ /* 0x000fe400000012ff */
[----:B------:R-:W-:Y:S02]  /*69e0*/  MOV R10, R10 ;  /* 0x0000000a000a7202 */ /* 0x000fe40000000f00 */
[----:B------:R-:W-:-:S02]  /*69f0*/  F2FP.BF16.F32.PACK_AB R58, R61, R60 ;  /* 0x0000003c3d3a723e */ /* 0x000fc400000010ff */
[----:B------:R-:W-:Y:S02]  /*6a00*/  F2FP.BF16.F32.PACK_AB R59, R63, R62 ;  /* 0x0000003e3f3b723e */ /* 0x000fe400000010ff */
[----:B------:R-:W-:Y:S02]  /*6a10*/  F2FP.BF16.F32.PACK_AB R65, R67, R66 ;  /* 0x000000424341723e */ /* 0x000fe400000010ff */
[----:B------:R-:W-:Y:S01]  /*6a20*/  F2FP.BF16.F32.PACK_AB R72, R73, R72 ;  /* 0x000000484948723e */ /* 0x000fe200000010ff */
[----:B------:R2:W-:Y:S01]  /*6a30*/  STSM.16.M88.4 [R10], R56 ;  /* 0x000000380a007844 */ /* 0x0005e20000000200 */
[----:B------:R-:W-:Y:S02]  /*6a40*/  IADD3.X R107, RZ, R115, RZ, P3, !PT ;  /* 0x00000073ff6b7210 */ /* 0x000fe40001ffe4ff */
[----:B------:R-:W-:Y:S02]  /*6a50*/  LOP3.LUT R106, R3, R106, RZ, 0x3c, !PT ;  /* 0x0000006a036a7212 */ /* 0x000fe400078e3cff */
[----:B------:R-:W-:-:S02]  /*6a60*/  MOV R12, R12 ;  /* 0x0000000c000c7202 */ /* 0x000fc40000000f00 */
[----:B------:R-:W-:Y:S02]  /*6a70*/  F2FP.BF16.F32.PACK_AB R66, R69, R68 ;  /* 0x000000444542723e */ /* 0x000fe400000010ff */
[----:B------:R-:W-:Y:S02]  /*6a80*/  F2FP.BF16.F32.PACK_AB R67, R71, R70 ;  /* 0x000000464743723e */ /* 0x000fe400000010ff */
[----:B------:R-:W-:Y:S02]  /*6a90*/  F2FP.BF16.F32.PACK_AB R73, R75, R74 ;  /* 0x0000004a4b49723e */ /* 0x000fe400000010ff */
[----:B------:R-:W-:Y:S01]  /*6aa0*/  MOV R14, R14 ;  /* 0x0000000e000e7202 */ /* 0x000fe20000000f00 */
[----:B------:R2:W-:Y:S01]  /*6ab0*/  STSM.16.M88.4 [R12], R64 ;  /* 0x000000400c007844 */ /* 0x0005e20000000200 */
[----:B------:R-:W-:Y:S02]  /*6ac0*/  MOV R5, R82 ;  /* 0x0000005200057202 */ /* 0x000fe40000000f00 */
[----:B------:R-:W-:-:S02]  /*6ad0*/  F2FP.BF16.F32.PACK_AB R74, R77, R76 ;  /* 0x0000004c4d4a723e */ /* 0x000fc400000010ff */
[----:B------:R-:W-:Y:S02]  /*6ae0*/  F2FP.BF16.F32.PACK_AB R75, R79, R78 ;  /* 0x0000004e4f4b723e */ /* 0x000fe400000010ff */
[----:B------:R-:W-:Y:S02]  /*6af0*/  F2FP.BF16.F32.PACK_AB R80, R81, R80 ;  /* 0x000000505150723e */ /* 0x000fe400000010ff */
[----:B------:R-:W-:Y:S01]  /*6b00*/  IADD3.X R95, RZ, R115, RZ, P6, !PT ;  /* 0x00000073ff5f7210 */ /* 0x000fe200037fe4ff */
[----:B------:R2:W-:Y:S01]  /*6b10*/  STSM.16.M88.4 [R14], R72 ;  /* 0x000000480e007844 */ /* 0x0005e20000000200 */
[----:B------:R-:W-:Y:S02]  /*6b20*/  LOP3.LUT R94, R94, R189, RZ, 0x3c, !PT ;  /* 0x000000bd5e5e7212 */ /* 0x000fe400078e3cff */
[----:B------:R-:W-:Y:S02]  /*6b30*/  MOV R20, R20 ;  /* 0x0000001400147202 */ /* 0x000fe40000000f00 */
[----:B------:R-:W-:-:S02]  /*6b40*/  MOV R4, R90 ;  /* 0x0000005a00047202 */ /* 0x000fc40000000f00 */
[----:B------:R-:W-:Y:S02]  /*6b50*/  F2FP.BF16.F32.PACK_AB R81, R153, R152 ;  /* 0x000000989951723e */ /* 0x000fe400000010ff */
[----:B------:R-:W-:Y:S02]  /*6b60*/  F2FP.BF16.F32.PACK_AB R82, R85, R84 ;  /* 0x000000545552723e */ /* 0x000fe400000010ff */
[----:B------:R-:W-:Y:S02]  /*6b70*/  F2FP.BF16.F32.PACK_AB R83, R155, R154 ;  /* 0x0000009a9b53723e */ /* 0x000fe400000010ff */
[----:B------:R-:W-:Y:S02]  /*6b80*/  F2FP.BF16.F32.PACK_AB R88, R89, R88 ;  /* 0x000000585958723e */ /* 0x000fe400000010ff */
[----:B------:R-:W-:Y:S01]  /*6b90*/  LOP3.LUT R102, R0, R193, RZ, 0x3c, !PT ;  /* 0x000000c100667212 */ /* 0x000fe200078e3cff */
[----:B------:R2:W-:Y:S01]  /*6ba0*/  STSM.16.M88.4 [R20], R80 ;  /* 0x0000005014007844 */ /* 0x0005e20000000200 */
[----:B------:R-:W-:-:S02]  /*6bb0*/  MOV R3, R98 ;  /* 0x0000006200037202 */ /* 0x000fc40000000f00 */
[----:B------:R-:W-:Y:S02]  /*6bc0*/  F2FP.BF16.F32.PACK_AB R89, R159, R158 ;  /* 0x0000009e9f59723e */ /* 0x000fe400000010ff */
[----:B------:R-:W-:Y:S02]  /*6bd0*/  F2FP.BF16.F32.PACK_AB R90, R93, R92 ;  /* 0x0000005c5d5a723e */ /* 0x000fe400000010ff */
[----:B------:R-:W-:Y:S02]  /*6be0*/  F2FP.BF16.F32.PACK_AB R91, R161, R160 ;  /* 0x000000a0a15b723e */ /* 0x000fe400000010ff */
[----:B------:R-:W-:Y:S02]  /*6bf0*/  F2FP.BF16.F32.PACK_AB R96, R97, R96 ;  /* 0x000000606160723e */ /* 0x000fe400000010ff */
[----:B------:R-:W-:Y:S01]  /*6c00*/  IADD3.X R103, RZ, R115, RZ, P2, !PT ;  /* 0x00000073ff677210 */ /* 0x000fe200017fe4ff */
[----:B------:R2:W-:Y:S01]  /*6c10*/  STSM.16.M88.4 [R5], R88 ;  /* 0x0000005805007844 */ /* 0x0005e20000000200 */
[----:B------:R-:W-:-:S02]  /*6c20*/  MOV R86, R86 ;  /* 0x0000005600567202 */ /* 0x000fc40000000f00 */
[----:B------:R-:W-:Y:S02]  /*6c30*/  MOV R0, R106 ;  /* 0x0000006a00007202 */ /* 0x000fe40000000f00 */
        /* <DEDUP_REMOVED lines=10> */
[----:B------:R2:W-:Y:S01]  /*6ce0*/  STSM.16.M88.4 [R4], R104 ;  /* 0x0000006804007844 */ /* 0x0005e20000000200 */
[----:B------:R-:W-:Y:S02]  /*6cf0*/  MOV R94, R94 ;  /* 0x0000005e005e7202 */ /* 0x000fe40000000f00 */
[----:B------:R-:W-:Y:S02]  /*6d00*/  F2FP.BF16.F32.PACK_AB R113, R171, R170 ;  /* 0x000000aaab71723e */ /* 0x000fe400000010ff */
[----:B-1----:R-:W-:-:S02]  /*6d10*/  F2FP.BF16.F32.PACK_AB R114, R117, R116 ;  /* 0x000000747572723e */ /* 0x002fc400000010ff */
[----:B------:R-:W-:Y:S02]  /*6d20*/  F2FP.BF16.F32.PACK_AB R115, R119, R118 ;  /* 0x000000767773723e */ /* 0x000fe400000010ff */
[----:B------:R-:W-:Y:S02]  /*6d30*/  F2FP.BF16.F32.PACK_AB R121, R123, R122 ;  /* 0x0000007a7b79723e */ /* 0x000fe400000010ff */
[----:B------:R-:W-:Y:S01]  /*6d40*/  F2FP.BF16.F32.PACK_AB R128, R129, R128 ;  /* 0x000000808180723e */ /* 0x000fe200000010ff */
[----:B------:R2:W-:Y:S01]  /*6d50*/  STSM.16.M88.4 [R94], R112 ;  /* 0x000000705e007844 */ /* 0x0005e20000000200 */
[----:B------:R-:W-:Y:S02]  /*6d60*/  F2FP.BF16.F32.PACK_AB R122, R125, R124 ;  /* 0x0000007c7d7a723e */ /* 0x000fe400000010ff */
[----:B------:R-:W-:Y:S02]  /*6d70*/  F2FP.BF16.F32.PACK_AB R123, R127, R126 ;  /* 0x0000007e7f7b723e */ /* 0x000fe400000010ff */
[----:B------:R-:W-:-:S02]  /*6d80*/  F2FP.BF16.F32.PACK_AB R129, R131, R130 ;  /* 0x000000828381723e */ /* 0x000fc400000010ff */
[----:B------:R-:W-:Y:S01]  /*6d90*/  F2FP.BF16.F32.PACK_AB R136, R137, R136 ;  /* 0x000000888988723e */ /* 0x000fe200000010ff */
[----:B------:R2:W-:Y:S01]  /*6da0*/  STSM.16.M88.4 [R3], R120 ;  /* 0x0000007803007844 */ /* 0x0005e20000000200 */
[----:B------:R-:W-:Y:S02]  /*6db0*/  MOV R102, R102 ;  /* 0x0000006600667202 */ /* 0x000fe40000000f00 */
        /* <DEDUP_REMOVED lines=8> */
[----:B------:R-:W-:Y:S01]  /*6e40*/  MOV R110, R110 ;  /* 0x0000006e006e7202 */ /* 0x000fe20000000f00 */
[----:B------:R2:W-:Y:S01]  /*6e50*/  STSM.16.M88.4 [R0], R136 ;  /* 0x0000008800007844 */ /* 0x0005e20000000200 */
[----:B------:R-:W-:Y:S02]  /*6e60*/  F2FP.BF16.F32.PACK_AB R146, R149, R148 ;  /* 0x000000949592723e */ /* 0x000fe400000010ff */
[----:B------:R-:W-:-:S05]  /*6e70*/  F2FP.BF16.F32.PACK_AB R147, R151, R150 ;  /* 0x000000969793723e */ /* 0x000fca00000010ff */
[----:B------:R2:W-:Y:S01]  /*6e80*/  STSM.16.M88.4 [R110], R144 ;  /* 0x000000906e007844 */ /* 0x0005e20000000200 */
[----:B------:R-:W-:Y:S01]  /*6e90*/  @!PT LDS RZ, [RZ] ;  /* 0x00000000fffff984 */ /* 0x000fe20000000800 */
[----:B------:R-:W-:Y:S01]  /*6ea0*/  @!PT LDS RZ, [RZ] ;  /* 0x00000000fffff984 */ /* 0x000fe20000000800 */
[----:B------:R-:W-:Y:S01]  /*6eb0*/  @!PT LDS RZ, [RZ] ;  /* 0x00000000fffff984 */ /* 0x000fe20000000800 */
[----:B------:R-:W-:Y:S01]  /*6ec0*/  @!PT LDS RZ, [RZ] ;  /* 0x00000000fffff984 */ /* 0x000fe20000000800 */
[----:B------:R1:W-:Y:S06]  /*6ed0*/  MEMBAR.ALL.CTA ;  /* 0x0000000000007992 */ /* 0x0003ec0000008000 */
[----:B-1----:R-:W1:Y:S02]  /*6ee0*/  FENCE.VIEW.ASYNC.S ;  /* 0x00000000000073c6 */ /* 0x002e640000000000 */
[----:B-1----:R-:W-:Y:S06]  /*6ef0*/  BAR.ARV 0x1, 0x120 ;  /* 0x0044800000007b1d */ /* 0x002fec0000002000 */
[----:B------:R-:W-:Y:S05]  /*6f00*/  @P0 BRA `(.L_x_2706) ;  /* 0x00000000008c0947 */ /* 0x000fea0003800000 */
[----:B------:R-:W-:Y:S01]  /*6f10*/  UIADD3 UR6, -UR36, URZ, URZ ;  /* 0x0000003f24067290 */ /* 0x000fe2000fffe13f */
[----:B--2---:R-:W1:Y:S01]  /*6f20*/  LDC R0, c[0x0][0xda8] ;  /* 0x00036a00ff007b82 */ /* 0x004e620000000800 */
[----:B------:R-:W-:Y:S01]  /*6f30*/  ULDC UR4, c[0x0][0xdb4] ;  /* 0x00036d0000047ab9 */ /* 0x000fe20000000800 */
[----:B------:R-:W-:Y:S01]  /*6f40*/  ULDC.64 UR8, c[0x0][0xb70] ;  /* 0x0002dc0000087ab9 */ /* 0x000fe20000000a00 */
[----:B------:R-:W-:Y:S02]  /*6f50*/  UIMAD UR6, UR4, UR6, UR43 ;  /* 0x00000006040672a4 */ /* 0x000fe4000f8e022b */
[----:B------:R-:W-:Y:S02]  /*6f60*/  IADD3 R3, RZ, -UR43, RZ ;  /* 0x8000002bff037c10 */ /* 0x000fe4000fffe0ff */
[----:B------:R-:W-:Y:S01]  /*6f70*/  IADD3 R9, -R17, RZ, RZ ;  /* 0x000000ff11097210 */ /* 0x000fe20007ffe1ff */
[----:B------:R-:W-:Y:S01]  /*6f80*/  USHF.R.S32.HI UR4, URZ, 0x1f, UR6 ;  /* 0x0000001f3f047899 */ /* 0x000fe20008011406 */
[----:B------:R-:W2:Y:S02]  /*6f90*/  LDC.64 R6, c[0x0][0xb78] ;  /* 0x0002de00ff067b82 */ /* 0x000ea40000000a00 */
[----:B------:R-:W-:Y:S01]  /*6fa0*/  ISETP.NE.AND P0, PT, R16, R9, PT ;  /* 0x000000091000720c */ /* 0x000fe20003f05270 */
[----:B------:R-:W-:-:S02]  /*6fb0*/  UIMAD UR7, UR4, UR8, URZ ;  /* 0x00000008040772a4 */ /* 0x000fc4000f8e023f */
[----:B------:R-:W-:Y:S02]  /*6fc0*/  UIMAD.WIDE.U32 UR4, UR6, UR8, URZ ;  /* 0x00000008060472a5 */ /* 0x000fe4000f8e003f */
[----:B------:R-:W-:Y:S02]  /*6fd0*/  UIMAD UR6, UR6, UR9, UR7 ;  /* 0x00000009060672a4 */ /* 0x000fe4000f8e0207 */
[----:B------:R-:W-:Y:S02]  /*6fe0*/  USHF.R.S32.HI UR7, URZ, 0x1f, UR36 ;  /* 0x0000001f3f077899 */ /* 0x000fe40008011424 */
[----:B------:R-:W-:Y:S02]  /*6ff0*/  UIADD3 UR6, UR5, UR6, URZ ;  /* 0x0000000605067290 */ /* 0x000fe4000fffe03f */
[----:B------:R-:W-:Y:S01]  /*7000*/  MOV R5, UR5 ;  /* 0x0000000500057c02 */ /* 0x000fe20008000f00 */
[----:B------:R-:W-:Y:S01]  /*7010*/  IMAD.U32 R4, RZ, RZ, UR4 ;  /* 0x00000004ff047e24 */ /* 0x000fe2000f8e00ff */
[----:B------:R-:W-:Y:S01]  /*7020*/  ULDC UR4, c[0x0][0xa88] ;  /* 0x0002a20000047ab9 */ /* 0x000fe20000000800 */
[----:B-1----:R-:W-:Y:S01]  /*7030*/  IMAD R3, R0, R3, UR42 ;  /* 0x0000002a00037e24 */ /* 0x002fe2000f8e0203 */
[----:B------:R-:W-:-:S03]  /*7040*/  MOV R5, UR6 ;  /* 0x0000000600057c02 */ /* 0x000fc60008000f00 */
[----:B------:R-:W-:Y:S02]  /*7050*/  IMAD R9, R3, 0x40, R2 ;  /* 0x0000004003097824 */ /* 0x000fe400078e0202 */
[----:B--2---:R-:W-:-:S03]  /*7060*/  IMAD R0, R6, UR7, RZ ;  /* 0x0000000706007c24 */ /* 0x004fc6000f8e02ff */
[----:B------:R-:W-:Y:S01]  /*7070*/  SHF.R.S32.HI R3, RZ, 0x1f, R9 ;  /* 0x0000001fff037819 */ /* 0x000fe20000011409 */
[----:B------:R-:W-:Y:S01]  /*7080*/  IMAD.WIDE.U32 R4, R6, UR36, R4 ;  /* 0x0000002406047c25 */ /* 0x000fe2000f8e0004 */
[----:B------:R-:W-:-:S03]  /*7090*/  ISETP.GE.OR P1, PT, R9, UR4, P0 ;  /* 0x0000000409007c0c */ /* 0x000fc60008726670 */
[----:B------:R-:W-:Y:S01]  /*70a0*/  IMAD R6, R7, UR36, R0 ;  /* 0x0000002407067c24 */ /* 0x000fe2000f8e0200 */
[C---:B------:R-:W-:Y:S02]  /*70b0*/  IADD3 R7, R9.reuse, 0x8, RZ ;  /* 0x0000000809077810 */ /* 0x040fe40007ffe0ff */
[----:B------:R-:W-:Y:S02]  /*70c0*/  IADD3 R0, P2, R9, R4, RZ ;  /* 0x0000000409007210 */ /* 0x000fe40007f5e0ff */
[----:B------:R-:W-:Y:S01]  /*70d0*/  ISETP.GE.OR P0, PT, R7, UR4, P0 ;  /* 0x0000000407007c0c */ /* 0x000fe20008706670 */
[----:B------:R-:W-:Y:S01]  /*70e0*/  ULDC.64 UR4, c[0x0][0xb40] ;  /* 0x0002d00000047ab9 */ /* 0x000fe20000000a00 */
[----:B------:R-:W-:Y:S02]  /*70f0*/  IADD3.X R3, R3, R5, R6, P2, !PT ;  /* 0x0000000503037210 */ /* 0x000fe400017fe406 */
[----:B------:R-:W-:-:S04]  /*7100*/  LEA R4, P2, R0, UR4, 0x2 ;  /* 0x0000000400047c11 */ /* 0x000fc8000f8410ff */
[----:B------:R-:W-:-:S05]  /*7110*/  LEA.HI.X R5, R0, UR5, R3, 0x2, P2 ;  /* 0x0000000500057c11 */ /* 0x000fca00090f1403 */
[----:B------:R1:W-:Y:S04]  /*7120*/  @!P1 STG.E desc[UR48][R4.64], R157 ;  /* 0x0000009d04009986 */ /* 0x0003e8000c101930 */
[----:B------:R1:W-:Y:S02]  /*7130*/  @!P0 STG.E desc[UR48][R4.64+0x20], R156 ;  /* 0x0000209c04008986 */ /* 0x0003e4000c101930 */
.L_x_2706:
[----:B--2---:R-:W2:Y:S01]  /*7140*/  SHFL.IDX PT, R0, R185, RZ, 0x1f ;  /* 0x00001fffb9007589 */ /* 0x004ea200000e0000 */
[----:B------:R-:W-:Y:S02]  /*7150*/  ULDC UR4, c[0x0][0xc] ;  /* 0x0000030000047ab9 */ /* 0x000fe40000000800 */
[----:B------:R-:W-:Y:S01]  /*7160*/  UIADD3 UR45, UR4, UR45, URZ ;  /* 0x0000002d042d7290 */ /* 0x000fe2000fffe03f */
[----:B--2---:R-:W-:-:S13]  /*7170*/  ISETP.NE.AND P0, PT, R0, 0x7, PT ;  /* 0x000000070000780c */ /* 0x004fda0003f05270 */
[----:B------:R-:W-:Y:S05]  /*7180*/  @P0 BRA `(.L_x_2707) ;  /* 0x0000000000e80947 */ /* 0x000fea0003800000 */
[----:B------:R-:W-:Y:S01]  /*7190*/  BAR.SYNC.DEFER_BLOCKING 0x1, 0x120 ;  /* 0x0044800000007b1d */ /* 0x000fe20000010000 */
[----:B------:R-:W-:-:S05]  /*71a0*/  ELECT P0, URZ, PT ;  /* 0x00000000003f782f */ /* 0x000fca0003800000 */
[----:B------:R-:W-:Y:S08]  /*71b0*/  BSSY B0, `(.L_x_2707) ;  /* 0x0000037000007945 */ /* 0x000ff00003800000 */
[----:B------:R-:W-:Y:S05]  /*71c0*/  @!P0 BRA `(.L_x_2708) ;  /* 0x0000000000d48947 */ /* 0x000fea0003800000 */
[----:B------:R-:W-:Y:S01]  /*71d0*/  UIADD3 UR5, -UR43, URZ, URZ ;  /* 0x0000003f2b057290 */ /* 0x000fe2000fffe13f */
[----:B------:R-:W-:Y:S01]  /*71e0*/  ULDC UR10, c[0x0][0xda8] ;  /* 0x00036a00000a7ab9 */ /* 0x000fe20000000800 */
[----:B------:R-:W-:Y:S02]  /*71f0*/  UIADD3 UR35, -UR36, URZ, URZ ;  /* 0x0000003f24237290 */ /* 0x000fe4000fffe13f */
[----:B------:R-:W-:Y:S02]  /*7200*/  UIMAD UR5, UR10, UR5, UR42 ;  /* 0x000000050a0572a4 */ /* 0x000fe4000f8e022a */
[----:B------:R-:W-:Y:S01]  /*7210*/  UIADD3 UR4, UP0, UR52, 0x9f0, URZ ;  /* 0x000009f034047890 */ /* 0x000fe2000ff1e03f */
[----:B------:R-:W-:Y:S01]  /*7220*/  ULDC UR12, c[0x0][0xdb4] ;  /* 0x00036d00000c7ab9 */ /* 0x000fe20000000800 */
[----:B------:R-:W-:Y:S02]  /*7230*/  USHF.L.U32 UR34, UR5, 0x6, URZ ;  /* 0x0000000605227899 */ /* 0x000fe4000800063f */
[----:B------:R-:W-:-:S02]  /*7240*/  UIMAD UR35, UR12, UR35, UR43 ;  /* 0x000000230c2372a4 */ /* 0x000fc4000f8e022b */
[----:B------:R-:W-:Y:S02]  /*7250*/  UIADD3.X UR5, URZ, UR53, URZ, UP0, !UPT ;  /* 0x000000353f057290 */ /* 0x000fe400087fe43f */
[----:B------:R-:W-:Y:S02]  /*7260*/  UIADD3 UR6, UR46, 0x2000, URZ ;  /* 0x000020002e067890 */ /* 0x000fe4000fffe03f */
[----:B------:R-:W-:Y:S01]  /*7270*/  UIADD3 UR8, UR46, 0x4000, URZ ;  /* 0x000040002e087890 */ /* 0x000fe2000fffe03f */
[----:B------:R-:W-:Y:S01]  /*7280*/  UMOV UR33, URZ ;  /* 0x0000003f00217c82 */ /* 0x000fe20008000000 */
[----:B------:R-:W-:Y:S01]  /*7290*/  UMOV UR37, URZ ;  /* 0x0000003f00257c82 */ /* 0x000fe20008000000 */
[----:B------:R-:W-:Y:S01]  /*72a0*/  UMOV UR32, UR46 ;  /* 0x0000002e00207c82 */ /* 0x000fe20008000000 */
[----:B------:R-:W-:Y:S01]  /*72b0*/  UMOV UR7, 0x40 ;  /* 0x0000004000077882 */ /* 0x000fe20000000000 */
[----:B------:R-:W-:Y:S01]  /*72c0*/  UIADD3 UR10, UR46, 0x6000, URZ ;  /* 0x000060002e0a7890 */ /* 0x000fe2000fffe03f */
[----:B------:R2:W-:Y:S01]  /*72d0*/  UTMASTG.5D [UR32], [UR4] ;  /* 0x00000020040073b5 */ /* 0x0005e20008020000 */
[----:B------:R-:W-:Y:S01]  /*72e0*/  UMOV UR9, 0x80 ;  /* 0x0000008000097882 */ /* 0x000fe20000000000 */
[----:B------:R-:W-:Y:S01]  /*72f0*/  UIADD3 UR12, UR46, 0x8000, URZ ;  /* 0x000080002e0c7890 */ /* 0x000fe2000fffe03f */
[----:B------:R-:W-:Y:S01]  /*7300*/  UMOV UR11, 0xc0 ;  /* 0x000000c0000b7882 */ /* 0x000fe20000000000 */
[----:B------:R-:W-:Y:S01]  /*7310*/  UMOV UR13, 0x100 ;  /* 0x00000100000d7882 */ /* 0x000fe20000000000 */
[----:B--2---:R-:W-:Y:S01]  /*7320*/  UMOV UR32, UR6 ;  /* 0x0000000600207c82 */ /* 0x004fe20008000000 */
[----:B------:R-:W-:Y:S01]  /*7330*/  UMOV UR33, UR7 ;  /* 0x0000000700217c82 */ /* 0x000fe20008000000 */
[----:B------:R-:W-:Y:S01]  /*7340*/  UIADD3 UR6, UR46, 0xa000, URZ ;  /* 0x0000a0002e067890 */ /* 0x000fe2000fffe03f */
[----:B------:R2:W-:Y:S01]  /*7350*/  UTMASTG.5D [UR32], [UR4] ;  /* 0x00000020040073b5 */ /* 0x0005e20008020000 */
[----:B------:R-:W-:Y:S01]  /*7360*/  UMOV UR7, 0x140 ;  /* 0x0000014000077882 */ /* 0x000fe20000000000 */
[----:B--2---:R-:W-:Y:S01]  /*7370*/  UMOV UR32, UR8 ;  /* 0x0000000800207c82 */ /* 0x004fe20008000000 */
[----:B------:R-:W-:Y:S01]  /*7380*/  UMOV UR33, UR9 ;  /* 0x0000000900217c82 */ /* 0x000fe20008000000 */
[----:B------:R-:W-:Y:S01]  /*7390*/  UIADD3 UR8, UR46, 0xc000, URZ ;  /* 0x0000c0002e087890 */ /* 0x000fe2000fffe03f */
[----:B------:R2:W-:Y:S01]  /*73a0*/  UTMASTG.5D [UR32], [UR4] ;  /* 0x00000020040073b5 */ /* 0x0005e20008020000 */
[----:B------:R-:W-:Y:S01]  /*73b0*/  UIADD3 UR9, UR46, 0xe000, URZ ;  /* 0x0000e0002e097890 */ /* 0x000fe2000fffe03f */
[----:B--2---:R-:W-:Y:S01]  /*73c0*/  UMOV UR32, UR10 ;  /* 0x0000000a00207c82 */ /* 0x004fe20008000000 */
[----:B------:R-:W-:-:S02]  /*73d0*/  UMOV UR33, UR11 ;  /* 0x0000000b00217c82 */ /* 0x000fc40008000000 */
[----:B------:R2:W-:Y:S02]  /*73e0*/  UTMASTG.5D [UR32], [UR4] ;  /* 0x00000020040073b5 */ /* 0x0005e40008020000 */
[----:B--2---:R-:W-:Y:S01]  /*73f0*/  UMOV UR32, UR12 ;  /* 0x0000000c00207c82 */ /* 0x004fe20008000000 */
[----:B------:R-:W-:Y:S02]  /*7400*/  UMOV UR33, UR13 ;  /* 0x0000000d00217c82 */ /* 0x000fe40008000000 */
[----:B------:R2:W-:Y:S02]  /*7410*/  UTMASTG.5D [UR32], [UR4] ;  /* 0x00000020040073b5 */ /* 0x0005e40008020000 */
[----:B--2---:R-:W-:Y:S01]  /*7420*/  UMOV UR32, UR6 ;  /* 0x0000000600207c82 */ /* 0x004fe20008000000 */
[----:B------:R-:W-:Y:S01]  /*7430*/  UMOV UR33, UR7 ;  /* 0x0000000700217c82 */ /* 0x000fe20008000000 */
[----:B------:R-:W-:Y:S01]  /*7440*/  UMOV UR6, 0x180 ;  /* 0x0000018000067882 */ /* 0x000fe20000000000 */
[----:B------:R2:W-:Y:S02]  /*7450*/  UTMASTG.5D [UR32], [UR4] ;  /* 0x00000020040073b5 */ /* 0x0005e40008020000 */
[----:B--2---:R-:W-:Y:S01]  /*7460*/  UMOV UR32, UR8 ;  /* 0x0000000800207c82 */ /* 0x004fe20008000000 */
[----:B------:R-:W-:Y:S01]  /*7470*/  UMOV UR33, UR6 ;  /* 0x0000000600217c82 */ /* 0x000fe20008000000 */
[----:B------:R-:W-:Y:S01]  /*7480*/  UMOV UR6, 0x1c0 ;  /* 0x000001c000067882 */ /* 0x000fe20000000000 */
        /* <DEDUP_REMOVED lines=9> */
.L_x_2708:
[----:B------:R-:W-:Y:S05]  /*7520*/  BSYNC B0 ;  /* 0x0000000000007941 */ /* 0x000fea0003800000 */
.L_x_2707:
[----:B------:R-:W2:Y:S02]  /*7530*/  LDC R0, c[0x0][0xda4] ;  /* 0x00036900ff007b82 */ /* 0x000ea40000000800 */
[----:B--2---:R-:W-:-:S13]  /*7540*/  ISETP.LE.AND P0, PT, R0, UR45, PT ;  /* 0x0000002d00007c0c */ /* 0x004fda000bf03270 */
[----:B------:R-:W-:Y:S05]  /*7550*/  @!P0 BRA `(.L_x_2709) ;  /* 0xffffff9800488947 */ /* 0x000fea000383ffff */
[----:B------:R-:W-:Y:S05]  /*7560*/  EXIT ;  /* 0x000000000000794d */ /* 0x000fea0003800000 */
.L_x_2674:
[----:B------:R-:W-:-:S08]  /*7570*/  NOP ;  /* 0x0000000000007918 */ /* 0x000fd00000000000 */
[----:B------:R-:W1:-:S00]  /*7580*/  USETMAXREG.DEALLOC.CTAPOOL 0x18 ;  /* 0x00000018000079c8 */ /* 0x000e4000080e0500 */
[----:B-1----:R-:W-:-:S06]  /*7590*/  LOP3.LUT R0, R0, 0x3, RZ, 0xc0, !PT ;  /* 0x0000000300007812 */ /* 0x002fcc00078ec0ff */
[----:B------:R-:W1:Y:S02]  /*75a0*/  SHFL.IDX PT, R0, R0, RZ, 0x1f ;  /* 0x00001fff00007589 */ /* 0x000e6400000e0000 */
[----:B-1----:R-:W-:-:S13]  /*75b0*/  ISETP.NE.AND P0, PT, R0, RZ, PT ;  /* 0x000000ff0000720c */ /* 0x002fda0003f05270 */
[----:B------:R-:W-:Y:S05]  /*75c0*/  @P0 EXIT ;  /* 0x000000000000094d */ /* 0x000fea0003800000 */
[----:B------:R-:W1:Y:S01]  /*75d0*/  S2UR UR4, SR_CTAID.X ;  /* 0x00000000000479c3 */ /* 0x000e620000002500 */
[----:B------:R-:W-:Y:S01]  /*75e0*/  MOV R16, RZ ;  /* 0x000000ff00107202 */ /* 0x000fe20000000f00 */
[----:B------:R-:W-:Y:S01]  /*75f0*/  IMAD.MOV.U32 R2, RZ, RZ, 0x1 ;  /* 0x00000001ff027424 */ /* 0x000fe200078e00ff */
[----:B------:R-:W-:-:S05]  /*7600*/  MOV R17, 0x1 ;  /* 0x0000000100117802 */ /* 0x000fca0000000f00 */
[----:B------:R-:W1:Y:S02]  /*7610*/  LDC R0, c[0x0][0xda4] ;  /* 0x00036900ff007b82 */ /* 0x000e640000000800 */
[----:B-1----:R-:W-:-:S13]  /*7620*/  ISETP.LE.AND P0, PT, R0, UR4, PT ;  /* 0x0000000400007c0c */ /* 0x002fda000bf03270 */
[----:B------:R-:W-:Y:S05]  /*7630*/  @P0 BRA `(.L_x_2710) ;  /* 0x0000002c005c0947 */ /* 0x000fea0003800000 */
[----:B------:R-:W-:Y:S01]  /*7640*/  MOV R0, UR4 ;  /* 0x0000000400007c02 */ /* 0x000fe20008000f00 */
[----:B------:R-:W-:Y:S01]  /*7650*/  IMAD.MOV.U32 R16, RZ, RZ, RZ ;  /* 0x000000ffff107224 */ /* 0x000fe200078e00ff */
[----:B------:R-:W-:Y:S01]  /*7660*/  MOV R17, 0x1 ;  /* 0x0000000100117802 */ /* 0x000fe20000000f00 */
[----:B------:R-:W-:Y:S01]  /*7670*/  ULDC.64 UR40, c[0x0][0x198] ;  /* 0x0000660000287ab9 */ /* 0x000fe20000000a00 */
[----:B------:R-:W-:Y:S01]  /*7680*/  ULDC UR36, c[0x0][0xc] ;  /* 0x0000030000247ab9 */ /* 0x000fe20000000800 */
[----:B------:R1:W-:Y:S04]  /*7690*/  STL [R1+0xc], R0 ;  /* 0x00000c0001007387 */ /* 0x0003e80000100800 */
[----:B------:R1:W-:Y:S02]  /*76a0*/  STL [R1+0x18], RZ ;  /* 0x000018ff01007387 */ /* 0x0003e40000100800 */
.L_x_2752:
[----:B------:R-:W2:Y:S01]  /*76b0*/  LDL R4, [R1+0xc] ;  /* 0x00000c0001047983 */ /* 0x000ea20000100800 */
[----:B-1----:R-:W1:Y:S01]  /*76c0*/  LDC R0, c[0x0][0xda8] ;  /* 0x00036a00ff007b82 */ /* 0x002e620000000800 */
        /* <DEDUP_REMOVED lines=14> */
[----:B------:R-:W1:Y:S01]  /*77b0*/  S2R R5, SR_CgaCtaId ;  /* 0x0000000000057919 */ /* 0x000e620000008800 */
[----:B------:R-:W2:Y:S01]  /*77c0*/  LDC R0, c[0x0][0x2e0] ;  /* 0x0000b800ff007b82 */ /* 0x000ea20000000800 */
[----:B------:R-:W-:Y:S01]  /*77d0*/  MOV R18, R4 ;  /* 0x0000000400127202 */ /* 0x000fe20000000f00 */
[----:B---3--:R-:W-:Y:S01]  /*77e0*/  @P1 IMAD.HI.U32 R2, R4, R2, RZ ;  /* 0x0000000204021227 */ /* 0x008fe200078e00ff */
[----:B------:R3:W-:Y:S04]  /*77f0*/  STL [R1+0x4], R4 ;  /* 0x0000040401007387 */ /* 0x0007e80000100800 */
[----:B------:R-:W-:-:S02]  /*7800*/  @P1 SHF.R.U32.HI R18, RZ, R3, R2 ;  /* 0x00000003ff121219 */ /* 0x000fc40000011602 */
[----:B------:R-:W-:Y:S01]  /*7810*/  MOV R2, 0x400 ;  /* 0x0000040000027802 */ /* 0x000fe20000000f00 */
[----:B--2---:R-:W-:-:S03]  /*7820*/  IMAD R6, R0, UR4, RZ ;  /* 0x0000000400067c24 */ /* 0x004fc6000f8e02ff */
[----:B-1----:R-:W-:-:S05]  /*7830*/  LEA R7, R5, R2, 0x18 ;  /* 0x0000000205077211 */ /* 0x002fca00078ec0ff */
[----:B------:R-:W-:Y:S01]  /*7840*/  VIADD R0, R7, 0x22400 ;  /* 0x0002240007007836 */ /* 0x000fe20000000000 */
[----:B------:R3:W-:Y:S04]  /*7850*/  STL [R1], R7 ;  /* 0x0000000701007387 */ /* 0x0007e80000100800 */
[----:B------:R-:W-:Y:S01]  /*7860*/  LOP3.LUT P0, RZ, R0, 0x3ff, RZ, 0xc0, !PT ;  /* 0x000003ff00ff7812 */ /* 0x000fe2000780c0ff */
[----:B------:R3:W-:Y:S01]  /*7870*/  STL [R1+0x14], R6 ;  /* 0x0000140601007387 */ /* 0x0007e20000100800 */
[----:B------:R-:W-:-:S04]  /*7880*/  IADD3 R0, R6, 0x3f, RZ ;  /* 0x0000003f06007810 */ /* 0x000fc80007ffe0ff */
[----:B------:R-:W-:-:S04]  /*7890*/  SHF.R.S32.HI R3, RZ, 0x1f, R0 ;  /* 0x0000001fff037819 */ /* 0x000fc80000011400 */
[----:B------:R-:W-:Y:S02]  /*78a0*/  LEA.HI R3, R3, R0, RZ, 0x6 ;  /* 0x0000000003037211 */ /* 0x000fe400078f30ff */
[----:B------:R-:W-:-:S05]  /*78b0*/  IADD3 R0, -R18, RZ, RZ ;  /* 0x000000ff12007210 */ /* 0x000fca0007ffe1ff */
[----:B------:R-:W-:Y:S01]  /*78c0*/  IMAD R19, R19, R0, R4 ;  /* 0x0000000013137224 */ /* 0x000fe200078e0204 */
[----:B------:R-:W-:-:S05]  /*78d0*/  SHF.R.S32.HI R0, RZ, 0x6, R3 ;  /* 0x00000006ff007819 */ /* 0x000fca0000011403 */
[----:B------:R3:W-:Y:S01]  /*78e0*/  STL [R1+0x8], R0 ;  /* 0x0000080001007387 */ /* 0x0007e20000100800 */
[----:B------:R-:W-:Y:S05]  /*78f0*/  @!P0 BRA `(.L_x_2711) ;  /* 0x0000000000408947 */ /* 0x000fea0003800000 */
[----:B------:R-:W-:Y:S01]  /*7900*/  MOV R2, 0x0 ;  /* 0x0000000000027802 */ /* 0x000fe20000000f00 */
[----:B------:R-:W-:Y:S01]  /*7910*/  ULDC.64 UR6, c[0x4][0x108] ;  /* 0x0100420000067ab9 */ /* 0x000fe20000000a00 */
[----:B------:R-:W-:Y:S01]  /*7920*/  ULDC.64 UR8, c[0x4][0x110] ;  /* 0x0100440000087ab9 */ /* 0x000fe20000000a00 */
[----:B------:R-:W-:Y:S01]  /*7930*/  ULDC.64 UR4, c[0x4][0x38] ;  /* 0x01000e0000047ab9 */ /* 0x000fe20000000a00 */
[----:B---3--:R-:W-:Y:S01]  /*7940*/  IMAD.U32 R4, RZ, RZ, UR6 ;  /* 0x00000006ff047e24 */ /* 0x008fe2000f8e00ff */
[----:B------:R-:W-:Y:S01]  /*7950*/  MOV R5, UR7 ;  /* 0x0000000700057c02 */ /* 0x000fe20008000f00 */
[----:B------:R-:W1:Y:S01]  /*7960*/  LDC.64 R2, c[0x4][R2] ;  /* 0x0100000002027b82 */ /* 0x000e620000000a00 */
[----:B------:R-:W-:Y:S01]  /*7970*/  MOV R6, UR8 ;  /* 0x0000000800067c02 */ /* 0x000fe20008000f00 */
[----:B------:R-:W-:Y:S01]  /*7980*/  IMAD.U32 R7, RZ, RZ, UR9 ;  /* 0x00000009ff077e24 */ /* 0x000fe2000f8e00ff */
[----:B------:R-:W-:Y:S01]  /*7990*/  MOV R10, UR4 ;  /* 0x00000004000a7c02 */ /* 0x000fe20008000f00 */
[----:B------:R-:W-:Y:S01]  /*79a0*/  IMAD.MOV.U32 R8, RZ, RZ, 0x70 ;  /* 0x00000070ff087424 */ /* 0x000fe200078e00ff */
[----:B------:R-:W-:-:S02]  /*79b0*/  MOV R11, UR5 ;  /* 0x00000005000b7c02 */ /* 0x000fc40008000f00 */
[----:B------:R-:W-:Y:S02]  /*79c0*/  MOV R12, 0x1 ;  /* 0x00000001000c7802 */ /* 0x000fe40000000f00 */
[----:B------:R-:W-:-:S07]  /*79d0*/  MOV R13, RZ ;  /* 0x000000ff000d7202 */ /* 0x000fce0000000f00 */
[----:B------:R-:W-:-:S07]  /*79e0*/  LEPC R20, `(.L_x_2711) ;  /* 0x000000001014794e */ /* 0x000fce0000000000 */
[----:B-1----:R-:W-:Y:S05]  /*79f0*/  CALL.ABS.NOINC R2 ;  /* 0x0000000002007343 */ /* 0x002fea0003c00000 */
.L_x_2711:
[----:B------:R-:W3:Y:S02]  /*7a00*/  LDL R2, [R1] ;  /* 0x0000000001027983 */ /* 0x000ee40000100800 */
[----:B---3--:R-:W-:-:S05]  /*7a10*/  VIADD R0, R2, 0x400 ;  /* 0x0000040002007836 */ /* 0x008fca0000000000 */
[----:B------:R-:W-:-:S13]  /*7a20*/  LOP3.LUT P0, RZ, R0, 0x3ff, RZ, 0xc0, !PT ;  /* 0x000003ff00ff7812 */ /* 0x000fda000780c0ff */
[----:B------:R-:W-:Y:S05]  /*7a30*/  @!P0 BRA `(.L_x_2712) ;  /* 0x0000000000808947 */ /* 0x000fea0003800000 */
[----:B------:R-:W-:Y:S01]  /*7a40*/  MOV R0, 0x0 ;  /* 0x0000000000007802 */ /* 0x000fe20000000f00 */
[----:B------:R-:W-:Y:S01]  /*7a50*/  ULDC.64 UR6, c[0x4][0x108] ;  /* 0x0100420000067ab9 */ /* 0x000fe20000000a00 */
[----:B------:R-:W-:Y:S01]  /*7a60*/  ULDC.64 UR8, c[0x4][0x110] ;  /* 0x0100440000087ab9 */ /* 0x000fe20000000a00 */
[----:B------:R-:W-:Y:S01]  /*7a70*/  ULDC.64 UR4, c[0x4][0x40] ;  /* 0x0100100000047ab9 */ /* 0x000fe20000000a00 */
[----:B------:R1:W2:Y:S01]  /*7a80*/  LDC.64 R2, c[0x4][R0] ;  /* 0x0100000000027b82 */ /* 0x0002a20000000a00 */
[----:B------:R-:W-:Y:S01]  /*7a90*/  MOV R4, UR6 ;  /* 0x0000000600047c02 */ /* 0x000fe20008000f00 */
[----:B------:R-:W-:Y:S01]  /*7aa0*/  IMAD.U32 R6, RZ, RZ, UR8 ;  /* 0x00000008ff067e24 */ /* 0x000fe2000f8e00ff */
[----:B------:R-:W-:Y:S01]  /*7ab0*/  MOV R5, UR7 ;  /* 0x0000000700057c02 */ /* 0x000fe20008000f00 */
[----:B------:R-:W-:Y:S01]  /*7ac0*/  IMAD.U32 R11, RZ, RZ, UR5 ;  /* 0x00000005ff0b7e24 */ /* 0x000fe2000f8e00ff */
[----:B------:R-:W-:Y:S01]  /*7ad0*/  MOV R7, UR9 ;  /* 0x0000000900077c02 */ /* 0x000fe20008000f00 */
[----:B------:R-:W-:Y:S01]  /*7ae0*/  IMAD.MOV.U32 R13, RZ, RZ, RZ ;  /* 0x000000ffff0d7224 */ /* 0x000fe200078e00ff */
[----:B------:R-:W-:-:S02]  /*7af0*/  MOV R10, UR4 ;  /* 0x00000004000a7c02 */ /* 0x000fc40008000f00 */
[----:B------:R-:W-:Y:S02]  /*7b00*/  MOV R8, 0x70 ;  /* 0x0000007000087802 */ /* 0x000fe40000000f00 */
[----:B-1----:R-:W-:-:S07]  /*7b10*/  MOV R12, 0x1 ;  /* 0x00000001000c7802 */ /* 0x002fce0000000f00 */
[----:B------:R-:W-:-:S07]  /*7b20*/  LEPC R20, `(.L_x_2713) ;  /* 0x000000001014794e */ /* 0x000fce0000000000 */
[----:B--2---:R-:W-:Y:S05]  /*7b30*/  CALL.ABS.NOINC R2 ;  /* 0x0000000002007343 */ /* 0x004fea0003c00000 */
.L_x_2713:
[----:B------:R-:W-:Y:S01]  /*7b40*/  MOV R2, 0x0 ;  /* 0x0000000000027802 */ /* 0x000fe20000000f00 */
[----:B------:R-:W-:Y:S01]  /*7b50*/  ULDC.64 UR6, c[0x4][0x108] ;  /* 0x0100420000067ab9 */ /* 0x000fe20000000a00 */
[----:B------:R-:W-:Y:S01]  /*7b60*/  ULDC.64 UR8, c[0x4][0x110] ;  /* 0x0100440000087ab9 */ /* 0x000fe20000000a00 */
[----:B------:R-:W-:Y:S01]  /*7b70*/  ULDC.64 UR4, c[0x4][0x48] ;  /* 0x0100120000047ab9 */ /* 0x000fe20000000a00 */
[----:B------:R-:W-:Y:S01]  /*7b80*/  MOV R4, UR6 ;  /* 0x0000000600047c02 */ /* 0x000fe20008000f00 */
[----:B------:R-:W-:Y:S01]  /*7b90*/  IMAD.U32 R6, RZ, RZ, UR8 ;  /* 0x00000008ff067e24 */ /* 0x000fe2000f8e00ff */
[----:B------:R-:W1:Y:S01]  /*7ba0*/  LDC.64 R2, c[0x4][R2] ;  /* 0x0100000002027b82 */ /* 0x000e620000000a00 */
[----:B------:R-:W-:Y:S01]  /*7bb0*/  MOV R5, UR7 ;  /* 0x0000000700057c02 */ /* 0x000fe20008000f00 */
[----:B------:R-:W-:Y:S01]  /*7bc0*/  IMAD.U32 R11, RZ, RZ, UR5 ;  /* 0x00000005ff0b7e24 */ /* 0x000fe2000f8e00ff */
[----:B------:R-:W-:Y:S01]  /*7bd0*/  MOV R7, UR9 ;  /* 0x0000000900077c02 */ /* 0x000fe20008000f00 */
[----:B------:R-:W-:Y:S01]  /*7be0*/  IMAD.MOV.U32 R13, RZ, RZ, RZ ;  /* 0x000000ffff0d7224 */ /* 0x000fe200078e00ff */
[----:B------:R-:W-:-:S02]  /*7bf0*/  MOV R10, UR4 ;  /* 0x00000004000a7c02 */ /* 0x000fc40008000f00 */
[----:B------:R-:W-:Y:S02]  /*7c00*/  MOV R8, 0x70 ;  /* 0x0000007000087802 */ /* 0x000fe40000000f00 */
[----:B------:R-:W-:-:S07]  /*7c10*/  MOV R12, 0x1 ;  /* 0x00000001000c7802 */ /* 0x000fce0000000f00 */
[----:B------:R-:W-:-:S07]  /*7c20*/  LEPC R20, `(.L_x_2712) ;  /* 0x000000001014794e */ /* 0x000fce0000000000 */
[----:B-1----:R-:W-:Y:S05]  /*7c30*/  CALL.ABS.NOINC R2 ;  /* 0x0000000002007343 */ /* 0x002fea0003c00000 */
.L_x_2712:
[----:B------:R-:W2:Y:S01]  /*7c40*/  LDL.LU R5, [R1+0x4] ;  /* 0x0000040001057983 */ /* 0x000ea20000300800 */
[----:B------:R-:W1:Y:S01]  /*7c50*/  LDC R0, c[0x0][0x428] ;  /* 0x00010a00ff007b82 */ /* 0x000e620000000800 */
[----:B------:R-:W-:Y:S02]  /*7c60*/  ULDC.64 UR4, c[0x0][0x9f8] ;  /* 0x00027e0000047ab9 */ /* 0x000fe40000000a00 */
[----:B------:R-:W3:Y:S01]  /*7c70*/  LDL R4, [R1+0xc] ;  /* 0x00000c0001047983 */ /* 0x000ee20000100800 */
[----:B------:R-:W-:Y:S01]  /*7c80*/  ISETP.NE.U32.AND P0, PT, RZ, UR4, PT ;  /* 0x00000004ff007c0c */ /* 0x000fe2000bf05070 */
[----:B------:R-:W-:Y:S01]  /*7c90*/  ULDC UR4, c[0x0][0xda8] ;  /* 0x00036a0000047ab9 */ /* 0x000fe20000000800 */
[----:B------:R-:W-:Y:S01]  /*7ca0*/  MOV R6, R18 ;  /* 0x0000001200067202 */ /* 0x000fe20000000f00 */
[----:B------:R-:W4:Y:S01]  /*7cb0*/  S2R R7, SR_TID.X ;  /* 0x0000000000077919 */ /* 0x000f220000002100 */
[----:B------:R-:W-:Y:S02]  /*7cc0*/  ISETP.NE.AND.EX P0, PT, RZ, UR5, PT, P0 ;  /* 0x00000005ff007c0c */ /* 0x000fe4000bf05300 */
[----:B-1----:R-:W-:-:S02]  /*7cd0*/  ISETP.NE.AND P1, PT, R0, 0x1, PT ;  /* 0x000000010000780c */ /* 0x002fc40003f25270 */
[----:B------:R-:W-:-:S11]  /*7ce0*/  MOV R0, R19 ;  /* 0x0000001300007202 */ /* 0x000fd60000000f00 */
[----:B------:R-:W1:Y:S01]  /*7cf0*/  @P1 LDC R2, c[0x0][0x42c] ;  /* 0x00010b00ff021b82 */ /* 0x000e620000000800 */
[----:B----4-:R-:W-:-:S07]  /*7d00*/  LOP3.LUT R7, R7, 0x1f, RZ, 0xc0, !PT ;  /* 0x0000001f07077812 */ /* 0x010fce00078ec0ff */
[----:B------:R-:W4:Y:S01]  /*7d10*/  @P1 LDC R3, c[0x0][0x430] ;  /* 0x00010c00ff031b82 */ /* 0x000f220000000800 */
[----:B-1----:R-:W-:-:S05]  /*7d20*/  @P1 IMAD.HI.U32 R2, R19, R2, RZ ;  /* 0x0000000213021227 */ /* 0x002fca00078e00ff */
[----:B----4-:R-:W-:Y:S02]  /*7d30*/  @P1 SHF.R.U32.HI R0, RZ, R3, R2 ;  /* 0x00000003ff001219 */ /* 0x010fe40000011602 */
[----:B------:R-:W1:Y:S01]  /*7d40*/  @P0 LDC.64 R2, c[0x0][0x9f8] ;  /* 0x00027e00ff020b82 */ /* 0x000e620000000a00 */
[----:B------:R-:W-:-:S04]  /*7d50*/  ISETP.NE.AND P1, PT, R7, RZ, PT ;  /* 0x000000ff0700720c */ /* 0x000fc80003f25270 */
[----:B------:R-:W-:-:S09]  /*7d60*/  PLOP3.LUT P2, PT, P1, PT, PT, 0x8, 0x0 ;  /* 0x000000000000781c */ /* 0x000fd20000f4e170 */
[----:B------:R-:W-:-:S05]  /*7d70*/  VOTEU.ALL UP1, P1 ;  /* 0x00000000003f7886 */ /* 0x000fca0000820000 */
[----:B------:R-:W-:Y:S01]  /*7d80*/  @!UP1 UIADD3 UR8, UP0, UR40, 0x270, URZ ;  /* 0x0000027028089890 */ /* 0x000fe2000ff1e03f */
[----:B-1----:R-:W-:-:S03]  /*7d90*/  @P0 IMAD.WIDE R2, R18, 0x4, R2 ;  /* 0x0000000412020825 */ /* 0x002fc600078e0202 */
[----:B------:R-:W-:Y:S02]  /*7da0*/  @!UP1 UIADD3.X UR9, URZ, UR41, URZ, UP0, !UPT ;  /* 0x000000293f099290 */ /* 0x000fe400087fe43f */
[----:B------:R1:W5:Y:S01]  /*7db0*/  @P0 LDG.E R6, desc[UR48][R2.64] ;  /* 0x0000003002060981 */ /* 0x000362000c1e1900 */
[----:B------:R-:W-:Y:S01]  /*7dc0*/  PLOP3.LUT P0, PT, PT, PT, PT, 0x80, 0x0 ;  /* 0x000000000000781c */ /* 0x000fe20003f0f070 */
[----:B------:R-:W-:Y:S01]  /*7dd0*/  VOTEU.ALL UP0, P1 ;  /* 0x00000000003f7886 */ /* 0x000fe20000800000 */
[----:B--2---:R-:W-:-:S04]  /*7de0*/  IMAD.MOV R8, RZ, RZ, -R5 ;  /* 0x000000ffff087224 */ /* 0x004fc800078e0a05 */
[----:B---3--:R-:W-:-:S05]  /*7df0*/  IMAD R8, R8, UR4, R4 ;  /* 0x0000000408087c24 */ /* 0x008fca000f8e0204 */
[----:B-1----:R-:W-:-:S07]  /*7e00*/  SHF.L.U32 R8, R8, 0x6, RZ ;  /* 0x0000000608087819 */ /* 0x002fce00000006ff */
.L_x_2714:
[----:B------:R-:W-:Y:S02]  /*7e10*/  PLOP3.LUT P0, PT, P0, P2, PT, 0xa2, 0x0 ;  /* 0x000000000000781c */ /* 0x000fe40000705472 */
[----:B------:R-:W-:Y:S01]  /*7e20*/  @P2 R2UR P0, UR7, R18 ;  /* 0x00000000120722ca */ /* 0x000fe20000000000 */
[----:B------:R-:W-:-:S07]  /*7e30*/  UMOV UR4, URZ ;  /* 0x0000003f00047c82 */ /* 0x000fce0008000000 */
[----:B------:R-:W-:Y:S02]  /*7e40*/  PLOP3.LUT P0, PT, P0, P2, PT, 0xa2, 0x0 ;  /* 0x000000000000781c */ /* 0x000fe40000705472 */
[----:B------:R-:W-:-:S08]  /*7e50*/  @P2 R2UR.OR P0, UR6, R19 ;  /* 0x00000000130622ca */ /* 0x000fd00000100000 */
[----:B------:R-:W-:Y:S02]  /*7e60*/  PLOP3.LUT P0, PT, P0, P2, PT, 0xa2, 0x0 ;  /* 0x000000000000781c */ /* 0x000fe40000705472 */
[----:B------:R-:W-:-:S08]  /*7e70*/  @P2 R2UR.OR P0, UR5, R8 ;  /* 0x00000000080522ca */ /* 0x000fd00000100000 */
[----:B------:R-:W-:Y:S02]  /*7e80*/  @P2 PLOP3.LUT P2, PT, P0, PT, PT, 0x80, 0x0 ;  /* 0x000000000000281c */ /* 0x000fe4000074f070 */
[----:B------:R-:W-:-:S03]  /*7e90*/  PLOP3.LUT P0, PT, PT, PT, PT, 0x80, 0x0 ;  /* 0x000000000000781c */ /* 0x000fc60003f0f070 */
        /* <DEDUP_REMOVED lines=8> */
.L_x_2769:
[----:B------:R-:W2:Y:S01]  /*7f20*/  LDL R5, [R1+0x8] ;  /* 0x0000080001057983 */ /* 0x000ea20000100800 */
[----:B------:R-:W-:Y:S01]  /*7f30*/  UMOV UR4, 0xffffffff ;  /* 0xffffffff00047882 */ /* 0x000fe20000000000 */
[----:B------:R-:W-:Y:S02]  /*7f40*/  SHF.R.S32.HI R7, RZ, 0x1f, R6 ;  /* 0x0000001fff077819 */ /* 0x000fe40000011406 */
[----:B--2---:R-:W-:Y:S01]  /*7f50*/  IADD3 R9, R5, -0x1, RZ ;  /* 0xffffffff05097810 */ /* 0x004fe20007ffe0ff */
[----:B------:R-:W-:Y:S06]  /*7f60*/  BRA.DIV UR4, `(.L_x_2716) ;  /* 0x0000002a04b47947 */ /* 0x000fec000b800000 */
[----:B------:R-:W-:-:S13]  /*7f70*/  ELECT P6, URZ, PT ;  /* 0x00000000003f782f */ /* 0x000fda00038c0000 */
.L_x_2772:
[----:B------:R-:W-:Y:S05]  /*7f80*/  @!P6 BRA `(.L_x_2717) ;  /* 0x0000000000ece947 */ /* 0x000fea0003800000 */
[----:B------:R1:W-:Y:S01]  /*7f90*/  STL [R1+0x10], R9 ;  /* 0x0000100901007387 */ /* 0x0003e20000100800 */
[----:B------:R-:W-:Y:S01]  /*7fa0*/  IMAD.MOV.U32 R4, RZ, RZ, R6 ;  /* 0x000000ffff047224 */ /* 0x000fe200078e0006 */
[----:B------:R-:W-:Y:S06]  /*7fb0*/  @!P0 BRA `(.L_x_2718) ;  /* 0x0000000000488947 */ /* 0x000fec0003800000 */
[----:B------:R-:W2:Y:S01]  /*7fc0*/  LDC R11, c[0x0][0x41c] ;  /* 0x00010700ff0b7b82 */ /* 0x000ea20000000800 */
[----:B------:R-:W-:Y:S01]  /*7fd0*/  ULDC.64 UR4, c[0x0][0x408] ;  /* 0x0001020000047ab9 */ /* 0x000fe20000000a00 */
[----:B--2---:R-:W-:-:S13]  /*7fe0*/  ISETP.NE.AND P1, PT, R11, 0x1, PT ;  /* 0x000000010b00780c */ /* 0x004fda0003f25270 */
[----:B------:R-:W2:Y:S02]  /*7ff0*/  @P1 LDC.64 R4, c[0x0][0x420] ;  /* 0x00010800ff041b82 */ /* 0x000ea40000000a00 */
[----:B--2---:R-:W-:Y:S01]  /*8000*/  @P1 IMAD.HI.U32 R10, R9, R4, RZ ;  /* 0x00000004090a1227 */ /* 0x004fe200078e00ff */
[----:B------:R-:W-:-:S04]  /*8010*/  MOV R4, R9 ;  /* 0x0000000900047202 */ /* 0x000fc80000000f00 */
[----:B------:R-:W-:Y:S01]  /*8020*/  @P1 SHF.R.U32.HI R4, RZ, R5, R10 ;  /* 0x00000005ff041219 */ /* 0x000fe2000001160a */
[----:B------:R-:W-:-:S03]  /*8030*/  IMAD R10, R7, UR4, RZ ;  /* 0x00000004070a7c24 */ /* 0x000fc6000f8e02ff */
[----:B------:R-:W-:Y:S01]  /*8040*/  IADD3 R5, -R4, RZ, RZ ;  /* 0x000000ff04057210 */ /* 0x000fe20007ffe1ff */
[----:B------:R-:W-:-:S04]  /*8050*/  IMAD R10, R6, UR5, R10 ;  /* 0x00000005060a7c24 */ /* 0x000fc8000f8e020a */
[----:B------:R-:W-:-:S05]  /*8060*/  IMAD R5, R11, R5, R9 ;  /* 0x000000050b057224 */ /* 0x000fca00078e0209 */
[----:B------:R2:W-:Y:S02]  /*8070*/  STL [R1+0x10], R5 ;  /* 0x0000100501007387 */ /* 0x0005e40000100800 */
[----:B--2---:R-:W-:-:S03]  /*8080*/  SHF.R.S32.HI R5, RZ, 0x1f, R4 ;  /* 0x0000001fff057819 */ /* 0x004fc60000011404 */
[----:B------:R-:W-:-:S04]  /*8090*/  IMAD.WIDE.U32 R4, R6, UR4, R4 ;  /* 0x0000000406047c25 */ /* 0x000fc8000f8e0004 */
[----:B------:R-:W-:Y:S01]  /*80a0*/  IMAD.IADD R5, R5, 0x1, R10 ;  /* 0x0000000105057824 */ /* 0x000fe200078e020a */
[----:B------:R-:W-:-:S04]  /*80b0*/  LEA R10, P1, R4, R2, 0x2 ;  /* 0x00000002040a7211 */ /* 0x000fc800078210ff */
[----:B------:R-:W-:-:S05]  /*80c0*/  LEA.HI.X R11, R4, R3, R5, 0x2, P1 ;  /* 0x00000003040b7211 */ /* 0x000fca00008f1405 */
[----:B------:R2:W5:Y:S04]  /*80d0*/  LDG.E R4, desc[UR48][R10.64] ;  /* 0x000000300a047981 */ /* 0x000568000c1e1900 */
.L_x_2718:
[----:B--2---:R-:W2:Y:S01]  /*80e0*/  S2R R10, SR_CgaCtaId ;  /* 0x00000000000a7919 */ /* 0x004ea20000008800 */
[----:B------:R-:W-:-:S04]  /*80f0*/  MOV R5, 0x400 ;  /* 0x0000040000057802 */ /* 0x000fc80000000f00 */
[----:B--2---:R-:W-:Y:S02]  /*8100*/  LEA R5, R10, R5, 0x18 ;  /* 0x000000050a057211 */ /* 0x004fe400078ec0ff */
[----:B------:R-:W-:Y:S02]  /*8110*/  SHF.L.U32 R10, R17, 0x1f, RZ ;  /* 0x0000001f110a7819 */ /* 0x000fe400000006ff */
[----:B------:R-:W-:-:S04]  /*8120*/  LEA R5, R16, R5, 0x3 ;  /* 0x0000000510057211 */ /* 0x000fc800078e18ff */
[----:B------:R-:W2:Y:S02]  /*8130*/  SYNCS.PHASECHK.TRANS64.TRYWAIT P1, [R5+URZ+0x28c40], R10 ;  /* 0x028c400a050075a7 */ /* 0x000ea4000802017f */
[----:B--2---:R-:W-:Y:S05]  /*8140*/  @!P1 BRA `(.L_x_2719) ;  /* 0x00000028005c9947 */ /* 0x004fea0003800000 */
.L_x_2773:
[----:B------:R-:W3:Y:S02]  /*8150*/  S2R R11, SR_TID.X ;  /* 0x00000000000b7919 */ /* 0x000ee40000002100 */
[----:B---3--:R-:W-:-:S04]  /*8160*/  LOP3.LUT R11, R11, 0x7f, RZ, 0xc0, !PT ;  /* 0x0000007f0b0b7812 */ /* 0x008fc800078ec0ff */
[----:B------:R-:W-:-:S13]  /*8170*/  ISETP.NE.AND P1, PT, R11, RZ, PT ;  /* 0x000000ff0b00720c */ /* 0x000fda0003f25270 */
[----:B------:R-:W-:Y:S05]  /*8180*/  @P1 BRA `(.L_x_2720) ;  /* 0x00000000001c1947 */ /* 0x000fea0003800000 */
[----:B------:R-:W3:Y:S01]  /*8190*/  S2R R11, SR_TID.X ;  /* 0x00000000000b7919 */ /* 0x000ee20000002100 */
[----:B--2---:R-:W-:-:S04]  /*81a0*/  MOV R10, 0x2000 ;  /* 0x00002000000a7802 */ /* 0x004fc80000000f00 */
[----:B------:R4:W-:Y:S01]  /*81b0*/  SYNCS.ARRIVE.TRANS64 RZ, [R5+URZ+0x28c30], R10 ;  /* 0x028c300a05ff79a7 */ /* 0x0009e2000800003f */
[----:B---3--:R-:W-:-:S04]  /*81c0*/  LOP3.LUT R11, R11, 0x1f, RZ, 0xc0, !PT ;  /* 0x0000001f0b0b7812 */ /* 0x008fc800078ec0ff */
[----:B------:R-:W-:-:S13]  /*81d0*/  ISETP.NE.AND P1, PT, R11, RZ, PT ;  /* 0x000000ff0b00720c */ /* 0x000fda0003f25270 */
[----:B----4-:R-:W-:Y:S05]  /*81e0*/  @!P1 BRA `(.L_x_2720) ;  /* 0x0000000000049947 */ /* 0x010fea0003800000 */
[----:B------:R-:W-:Y:S01]  /*81f0*/  BPT.TRAP 0x1 ;  /* 0x000000040000795c */ /* 0x000fe20000300000 */
.L_x_2720:
[----:B--2---:R-:W2:Y:S01]  /*8200*/  LDL R10, [R1+0x10] ;  /* 0x00001000010a7983 */ /* 0x004ea20000100800 */
[----:B------:R-:W-:Y:S01]  /*8210*/  MOV R11, 0x400 ;  /* 0x00000400000b7802 */ /* 0x000fe20000000f00 */
[----:B------:R-:W3:Y:S01]  /*8220*/  S2R R12, SR_CgaCtaId ;  /* 0x00000000000c7919 */ /* 0x000ee20000008800 */
[----:B------:R-:W-:Y:S01]  /*8230*/  R2UR UR9, R5 ;  /* 0x00000000050972ca */ /* 0x000fe200000e0000 */
[----:B------:R-:W-:Y:S01]  /*8240*/  UIADD3 UR4, UP0, UR40, 0x370, URZ ;  /* 0x0000037028047890 */ /* 0x000fe2000ff1e03f */
[----:B------:R-:W-:Y:S02]  /*8250*/  R2UR UR12, R0 ;  /* 0x00000000000c72ca */ /* 0x000fe400000e0000 */
[----:B-----5:R-:W-:Y:S01]  /*8260*/  R2UR UR13, R4 ;  /* 0x00000000040d72ca */ /* 0x020fe200000e0000 */
[----:B------:R-:W-:Y:S01]  /*8270*/  UIADD3.X UR5, URZ, UR41, URZ, UP0, !UPT ;  /* 0x000000293f057290 */ /* 0x000fe200087fe43f */
[----:B---3--:R-:W-:-:S05]  /*8280*/  LEA R11, R12, R11, 0x18 ;  /* 0x0000000b0c0b7211 */ /* 0x008fca00078ec0ff */
[----:B------:R-:W-:-:S05]  /*8290*/  IMAD R5, R16, 0x2000, R11 ;  /* 0x0000200010057824 */ /* 0x000fca00078e020b */
[----:B------:R-:W-:Y:S01]  /*82a0*/  R2UR UR8, R5 ;  /* 0x00000000050872ca */ /* 0x000fe200000e0000 */
[----:B------:R-:W-:Y:S01]  /*82b0*/  UIADD3 UR9, UR9, 0x28c30, URZ ;  /* 0x00028c3009097890 */ /* 0x000fe2000fffe03f */
[----:B------:R-:W-:Y:S01]  /*82c0*/  UMOV UR6, 0x0 ;  /* 0x0000000000067882 */ /* 0x000fe20000000000 */
[----:B------:R-:W-:Y:S01]  /*82d0*/  UMOV UR7, 0x14f00000 ;  /* 0x14f0000000077882 */ /* 0x000fe20000000000 */
[----:B------:R-:W-:-:S09]  /*82e0*/  UMOV UR10, URZ ;  /* 0x0000003f000a7c82 */ /* 0x000fd20008000000 */
[----:B------:R-:W-:Y:S01]  /*82f0*/  UIADD3 UR8, UR8, 0x22400, URZ ;  /* 0x0002240008087890 */ /* 0x000fe2000fffe03f */
[----:B--2---:R-:W-:-:S13]  /*8300*/  R2UR UR11, R10 ;  /* 0x000000000a0b72ca */ /* 0x004fda00000e0000 */
[----:B------:R-:W-:-:S09]  /*8310*/  USHF.L.U32 UR11, UR11, 0x6, URZ ;  /* 0x000000060b0b7899 */ /* 0x000fd2000800063f */
[----:B------:R2:W-:Y:S02]  /*8320*/  UTMALDG.4D [UR8], [UR4], desc[UR6] ;  /* 0x00000608040075b4 */ /* 0x0005e40008019000 */
[----:B--2---:R-:W-:Y:S01]  /*8330*/  NOP ;  /* 0x0000000000007918 */ /* 0x004fe20000000000 */
.L_x_2717:
[----:B------:R-:W2:Y:S01]  /*8340*/  LDL R12, [R1+0x18] ;  /* 0x00001800010c7983 */ /* 0x000ea20000100800 */
[----:B------:R-:W-:Y:S05]  /*8350*/  WARPSYNC.ALL ;  /* 0x0000000000007948 */ /* 0x000fea0003800000 */
[----:B------:R-:W3:Y:S01]  /*8360*/  S2R R11, SR_CgaCtaId ;  /* 0x00000000000b7919 */ /* 0x000ee20000008800 */
[----:B------:R-:W-:Y:S01]  /*8370*/  MOV R10, 0x400 ;  /* 0x00000400000a7802 */ /* 0x000fe20000000f00 */
[----:B------:R-:W-:Y:S01]  /*8380*/  BAR.SYNC.DEFER_BLOCKING 0x8, 0xa0 ;  /* 0x0202800000007b1d */ /* 0x000fe20000010000 */
[----:B------:R-:W-:-:S13]  /*8390*/  ELECT P1, URZ, PT ;  /* 0x00000000003f782f */ /* 0x000fda0003820000 */
[----:B------:R-:W-:Y:S01]  /*83a0*/  @P1 R2UR UR13, R18 ;  /* 0x00000000120d12ca */ /* 0x000fe200000e0000 */
[----:B------:R-:W-:Y:S01]  /*83b0*/  UIADD3 UR4, UP0, UR40, 0x270, URZ ;  /* 0x0000027028047890 */ /* 0x000fe2000ff1e03f */
[----:B------:R-:W-:Y:S02]  /*83c0*/  @P1 R2UR UR12, R19 ;  /* 0x00000000130c12ca */ /* 0x000fe400000e0000 */
[----:B------:R-:W-:Y:S01]  /*83d0*/  @P1 R2UR UR11, R8 ;  /* 0x00000000080b12ca */ /* 0x000fe200000e0000 */
[----:B------:R-:W-:Y:S01]  /*83e0*/  UIADD3.X UR5, URZ, UR41, URZ, UP0, !UPT ;  /* 0x000000293f057290 */ /* 0x000fe200087fe43f */
[----:B------:R-:W-:Y:S01]  /*83f0*/  BSSY B0, `(.L_x_2721) ;  /* 0x000000f000007945 */ /* 0x000fe20003800000 */
[----:B------:R-:W-:Y:S01]  /*8400*/  UMOV UR6, 0x0 ;  /* 0x0000000000067882 */ /* 0x000fe20000000000 */
[----:B------:R-:W-:Y:S01]  /*8410*/  UMOV UR7, 0x12f00000 ;  /* 0x12f0000000077882 */ /* 0x000fe20000000000 */
[----:B------:R-:W-:Y:S01]  /*8420*/  UMOV UR10, URZ ;  /* 0x0000003f000a7c82 */ /* 0x000fe20008000000 */
[----:B------:R-:W-:-:S02]  /*8430*/  @P1 MOV R5, 0x2000 ;  /* 0x0000200000051802 */ /* 0x000fc40000000f00 */
[----:B---3--:R-:W-:-:S04]  /*8440*/  LEA R10, R11, R10, 0x18 ;  /* 0x0000000a0b0a7211 */ /* 0x008fc800078ec0ff */
[----:B------:R-:W-:Y:S01]  /*8450*/  R2UR UR9, R10 ;  /* 0x000000000a0972ca */ /* 0x000fe200000e0000 */
[----:B------:R2:W-:-:S12]  /*8460*/  @P1 SYNCS.ARRIVE.TRANS64 RZ, [R10+URZ+0x28c00], R5 ;  /* 0x028c00050aff19a7 */ /* 0x0005d8000800003f */
[----:B------:R-:W-:Y:S02]  /*8470*/  UIADD3 UR8, UR9, 0x20400, URZ ;  /* 0x0002040009087890 */ /* 0x000fe4000fffe03f */
[----:B------:R-:W-:-:S09]  /*8480*/  UIADD3 UR9, UR9, 0x28c00, URZ ;  /* 0x00028c0009097890 */ /* 0x000fd2000fffe03f */
[----:B------:R3:W-:Y:S01]  /*8490*/  UTMALDG.4D [UR8], [UR4], desc[UR6] ;  /* 0x00000608040075b4 */ /* 0x0007e20008019000 */
[----:B--2---:R-:W-:-:S04]  /*84a0*/  LOP3.LUT R5, R12, 0x1, RZ, 0xc, !PT ;  /* 0x000000010c057812 */ /* 0x004fc800078e0cff */
[----:B------:R-:W-:-:S04]  /*84b0*/  SHF.L.U32 R5, R5, 0x1f, RZ ;  /* 0x0000001f05057819 */ /* 0x000fc800000006ff */
[----:B------:R-:W2:Y:S02]  /*84c0*/  SYNCS.PHASECHK.TRANS64.TRYWAIT P1, [R10+URZ+0x28c20], R5 ;  /* 0x028c20050a0075a7 */ /* 0x000ea4000802017f */
[----:B--23--:R-:W-:Y:S05]  /*84d0*/  @!P1 BRA `(.L_x_2722) ;  /* 0x00000024008c9947 */ /* 0x00cfea0003800000 */
.L_x_2774:
[----:B------:R-:W-:Y:S05]  /*84e0*/  BSYNC B0 ;  /* 0x0000000000007941 */ /* 0x000fea0003800000 */
.L_x_2721:
[----:B------:R-:W-:Y:S04]  /*84f0*/  BSSY B0, `(.L_x_2723) ;  /* 0x000004b000007945 */ /* 0x000fe80003800000 */
[----:B------:R-:W-:Y:S05]  /*8500*/  @!P6 BRA `(.L_x_2724) ;  /* 0x000000040024e947 */ /* 0x000fea0003800000 */
[----:B------:R-:W3:Y:S01]  /*8510*/  S2R R11, SR_CgaCtaId ;  /* 0x00000000000b7919 */ /* 0x000ee20000008800 */
[----:B--2---:R-:W-:Y:S02]  /*8520*/  MOV R8, 0x400 ;  /* 0x0000040000087802 */ /* 0x004fe40000000f00 */
[----:B------:R-:W-:Y:S01]  /*8530*/  SHF.L.U32 R5, R17, 0x1f, RZ ;  /* 0x0000001f11057819 */ /* 0x000fe200000006ff */
[----:B------:R-:W2:Y:S01]  /*8540*/  S2R R10, SR_TID.X ;  /* 0x00000000000a7919 */ /* 0x000ea20000002100 */
[----:B---3--:R-:W-:-:S04]  /*8550*/  LEA R8, R11, R8, 0x18 ;  /* 0x000000080b087211 */ /* 0x008fc800078ec0ff */
[----:B------:R-:W-:Y:S02]  /*8560*/  LEA R8, R16, R8, 0x3 ;  /* 0x0000000810087211 */ /* 0x000fe400078e18ff */
[----:B--2---:R-:W-:Y:S02]  /*8570*/  LOP3.LUT R10, R10, 0x7f, RZ, 0xc0, !PT ;  /* 0x0000007f0a0a7812 */ /* 0x004fe400078ec0ff */
[----:B------:R-:W2:Y:S02]  /*8580*/  SYNCS.PHASECHK.TRANS64.TRYWAIT P1, [R8+URZ+0x28c60], R5 ;  /* 0x028c6005080075a7 */ /* 0x000ea4000802017f */
[----:B------:R-:W-:Y:S01]  /*8590*/  ISETP.NE.AND P2, PT, R10, RZ, PT ;  /* 0x000000ff0a00720c */ /* 0x000fe20003f45270 */
[----:B--2---:R-:W-:-:S12]  /*85a0*/  @!P1 BRA `(.L_x_2725) ;  /* 0x0000002400789947 */ /* 0x004fd80003800000 */
.L_x_2775:
        /* <DEDUP_REMOVED lines=8> */
.L_x_2726:
[----:B------:R-:W3:Y:S01]  /*8630*/  LDL R10, [R1+0x10] ;  /* 0x00001000010a7983 */ /* 0x000ee20000100800 */
[----:B--2---:R-:W-:Y:S01]  /*8640*/  MOV R5, 0x400 ;  /* 0x0000040000057802 */ /* 0x004fe20000000f00 */
[----:B------:R-:W2:Y:S01]  /*8650*/  S2R R11, SR_CgaCtaId ;  /* 0x00000000000b7919 */ /* 0x000ea20000008800 */
[----:B------:R-:W-:Y:S01]  /*8660*/  R2UR UR9, R8 ;  /* 0x00000000080972ca */ /* 0x000fe200000e0000 */
[----:B------:R-:W-:Y:S01]  /*8670*/  UIADD3 UR4, UP0, UR40, 0x470, URZ ;  /* 0x0000047028047890 */ /* 0x000fe2000ff1e03f */
[----:B------:R-:W-:Y:S02]  /*8680*/  R2UR UR12, R0 ;  /* 0x00000000000c72ca */ /* 0x000fe400000e0000 */
[----:B------:R-:W-:Y:S01]  /*8690*/  R2UR UR13, R4 ;  /* 0x00000000040d72ca */ /* 0x000fe200000e0000 */
[----:B------:R-:W-:Y:S01]  /*86a0*/  UIADD3.X UR5, URZ, UR41, URZ, UP0, !UPT ;  /* 0x000000293f057290 */ /* 0x000fe200087fe43f */
[----:B--2---:R-:W-:-:S04]  /*86b0*/  LEA R5, R11, R5, 0x18 ;  /* 0x000000050b057211 */ /* 0x004fc800078ec0ff */
[----:B------:R-:W-:-:S04]  /*86c0*/  LEA R5, R16, R5, 0x10 ;  /* 0x0000000510057211 */ /* 0x000fc800078e80ff */
        /* <DEDUP_REMOVED lines=8> */
[----:B------:R-:W-:Y:S01]  /*8750*/  UMOV UR16, 0x40 ;  /* 0x0000004000107882 */ /* 0x000fe20000000000 */
[----:B------:R-:W-:Y:S01]  /*8760*/  UIADD3 UR19, UR14, 0x6400, URZ ;  /* 0x000064000e137890 */ /* 0x000fe2000fffe03f */
[----:B------:R-:W-:Y:S01]  /*8770*/  UMOV UR18, 0x80 ;  /* 0x0000008000127882 */ /* 0x000fe20000000000 */
[----:B------:R-:W-:Y:S01]  /*8780*/  UMOV UR20, 0xc0 ;  /* 0x000000c000147882 */ /* 0x000fe20000000000 */
[----:B------:R-:W-:Y:S01]  /*8790*/  UMOV UR21, 0x100 ;  /* 0x0000010000157882 */ /* 0x000fe20000000000 */
[----:B------:R-:W-:Y:S01]  /*87a0*/  UMOV UR22, 0x140 ;  /* 0x0000014000167882 */ /* 0x000fe20000000000 */
[----:B---3--:R-:W-:-:S13]  /*87b0*/  R2UR UR11, R10 ;  /* 0x000000000a0b72ca */ /* 0x008fda00000e0000 */
[----:B------:R-:W-:-:S09]  /*87c0*/  USHF.L.U32 UR11, UR11, 0x6, URZ ;  /* 0x000000060b0b7899 */ /* 0x000fd2000800063f */
[----:B------:R2:W-:Y:S02]  /*87d0*/  UTMALDG.4D [UR8], [UR4], desc[UR6] ;  /* 0x00000608040075b4 */ /* 0x0005e40008019000 */
[----:B--2---:R-:W-:Y:S01]  /*87e0*/  UMOV UR8, UR15 ;  /* 0x0000000f00087c82 */ /* 0x004fe20008000000 */
[----:B------:R-:W-:Y:S01]  /*87f0*/  UMOV UR10, UR16 ;  /* 0x00000010000a7c82 */ /* 0x000fe20008000000 */
[----:B------:R-:W-:Y:S01]  /*8800*/  UIADD3 UR15, UR14, 0x8400, URZ ;  /* 0x000084000e0f7890 */ /* 0x000fe2000fffe03f */
[----:B------:R2:W-:Y:S01]  /*8810*/  UTMALDG.4D [UR8], [UR4], desc[UR6] ;  /* 0x00000608040075b4 */ /* 0x0005e20008019000 */
[----:B------:R-:W-:Y:S01]  /*8820*/  UIADD3 UR16, UR14, 0xa400, URZ ;  /* 0x0000a4000e107890 */ /* 0x000fe2000fffe03f */
[----:B--2---:R-:W-:Y:S01]  /*8830*/  UMOV UR8, UR17 ;  /* 0x0000001100087c82 */ /* 0x004fe20008000000 */
[----:B------:R-:W-:Y:S02]  /*8840*/  UMOV UR10, UR18 ;  /* 0x00000012000a7c82 */ /* 0x000fe40008000000 */
[----:B------:R2:W-:Y:S01]  /*8850*/  UTMALDG.4D [UR8], [UR4], desc[UR6] ;  /* 0x00000608040075b4 */ /* 0x0005e20008019000 */
[----:B------:R-:W-:Y:S01]  /*8860*/  UIADD3 UR17, UR14, 0xc400, URZ ;  /* 0x0000c4000e117890 */ /* 0x000fe2000fffe03f */
[----:B--2---:R-:W-:Y:S01]  /*8870*/  UMOV UR8, UR19 ;  /* 0x0000001300087c82 */ /* 0x004fe20008000000 */
[----:B------:R-:W-:-:S02]  /*8880*/  UMOV UR10, UR20 ;  /* 0x00000014000a7c82 */ /* 0x000fc40008000000 */
[----:B------:R2:W-:Y:S02]  /*8890*/  UTMALDG.4D [UR8], [UR4], desc[UR6] ;  /* 0x00000608040075b4 */ /* 0x0005e40008019000 */
[----:B--2---:R-:W-:Y:S01]  /*88a0*/  UMOV UR8, UR15 ;  /* 0x0000000f00087c82 */ /* 0x004fe20008000000 */
[----:B------:R-:W-:Y:S01]  /*88b0*/  UMOV UR10, UR21 ;  /* 0x00000015000a7c82 */ /* 0x000fe20008000000 */
[----:B------:R-:W-:Y:S01]  /*88c0*/  UIADD3 UR15, UR14, 0xe400, URZ ;  /* 0x0000e4000e0f7890 */ /* 0x000fe2000fffe03f */
[----:B------:R2:W-:Y:S02]  /*88d0*/  UTMALDG.4D [UR8], [UR4], desc[UR6] ;  /* 0x00000608040075b4 */ /* 0x0005e40008019000 */
[----:B------:R-:W-:Y:S01]  /*88e0*/  UMOV UR14, 0x180 ;  /* 0x00000180000e7882 */ /* 0x000fe20000000000 */
[----:B--2---:R-:W-:Y:S01]  /*88f0*/  UMOV UR8, UR16 ;  /* 0x0000001000087c82 */ /* 0x004fe20008000000 */
[----:B------:R-:W-:Y:S02]  /*8900*/  UMOV UR10, UR22 ;  /* 0x00000016000a7c82 */ /* 0x000fe40008000000 */
[----:B------:R2:W-:Y:S02]  /*8910*/  UTMALDG.4D [UR8], [UR4], desc[UR6] ;  /* 0x00000608040075b4 */ /* 0x0005e40008019000 */
[----:B--2---:R-:W-:Y:S01]  /*8920*/  UMOV UR8, UR17 ;  /* 0x0000001100087c82 */ /* 0x004fe20008000000 */
[----:B------:R-:W-:Y:S01]  /*8930*/  UMOV UR10, UR14 ;  /* 0x0000000e000a7c82 */ /* 0x000fe20008000000 */
[----:B------:R-:W-:Y:S01]  /*8940*/  UMOV UR14, 0x1c0 ;  /* 0x000001c0000e7882 */ /* 0x000fe20000000000 */
[----:B------:R2:W-:Y:S02]  /*8950*/  UTMALDG.4D [UR8], [UR4], desc[UR6] ;  /* 0x00000608040075b4 */ /* 0x0005e40008019000 */
[----:B--2---:R-:W-:Y:S01]  /*8960*/  UMOV UR8, UR15 ;  /* 0x0000000f00087c82 */ /* 0x004fe20008000000 */
[----:B------:R-:W-:-:S02]  /*8970*/  UMOV UR10, UR14 ;  /* 0x0000000e000a7c82 */ /* 0x000fc40008000000 */
[----:B------:R3:W-:Y:S02]  /*8980*/  UTMALDG.4D [UR8], [UR4], desc[UR6] ;  /* 0x00000608040075b4 */ /* 0x0007e40008019000 */
[----:B---3--:R-:W-:Y:S01]  /*8990*/  NOP ;  /* 0x0000000000007918 */ /* 0x008fe20000000000 */
.L_x_2724:
[----:B------:R-:W-:Y:S05]  /*89a0*/  BSYNC B0 ;  /* 0x0000000000007941 */ /* 0x000fea0003800000 */
.L_x_2723:
[----:B--2---:R-:W2:Y:S01]  /*89b0*/  LDL.LU R5, [R1+0x14] ;  /* 0x0000140001057983 */ /* 0x004ea20000300800 */
[----:B------:R-:W-:-:S04]  /*89c0*/  IADD3 R16, R16, 0x1, RZ ;  /* 0x0000000110107810 */ /* 0x000fc80007ffe0ff */
[----:B------:R-:W-:-:S04]  /*89d0*/  ISETP.NE.AND P1, PT, R16, 0x2, PT ;  /* 0x000000021000780c */ /* 0x000fc80003f25270 */
[----:B------:R-:W-:Y:S02]  /*89e0*/  SEL R8, RZ, 0x1, P1 ;  /* 0x00000001ff087807 */ /* 0x000fe40000800000 */
[----:B------:R-:W-:Y:S02]  /*89f0*/  SEL R16, R16, RZ, P1 ;  /* 0x000000ff10107207 */ /* 0x000fe40000800000 */
[----:B------:R-:W-:Y:S02]  /*8a00*/  LOP3.LUT R17, R17, R8, RZ, 0x3c, !PT ;  /* 0x0000000811117212 */ /* 0x000fe400078e3cff */
[----:B--2---:R-:W-:-:S13]  /*8a10*/  ISETP.GE.AND P2, PT, R5, 0x41, PT ;  /* 0x000000410500780c */ /* 0x004fda0003f46270 */
[----:B------:R-:W-:Y:S05]  /*8a20*/  @!P2 BRA `(.L_x_2727) ;  /* 0x000000180038a947 */ /* 0x000fea0003800000 */
[----:B------:R-:W2:Y:S01]  /*8a30*/  LDL R11, [R1+0x8] ;  /* 0x00000800010b7983 */ /* 0x000ea20000100800 */
[----:B------:R-:W-:Y:S01]  /*8a40*/  MOV R5, 0x1 ;  /* 0x0000000100057802 */ /* 0x000fe20000000f00 */
[----:B--2---:R-:W-:Y:S02]  /*8a50*/  IMAD.MOV R10, RZ, RZ, -R11 ;  /* 0x000000ffff0a7224 */ /* 0x004fe400078e0a0b */
[----:B------:R-:W-:-:S03]  /*8a60*/  VIADD R8, R11, 0xfffffffe ;  /* 0xfffffffe0b087836 */ /* 0x000fc60000000000 */
[----:B------:R-:W-:-:S04]  /*8a70*/  VIADDMNMX R10, R10, R5, 0xffffffff, !PT ;  /* 0xffffffff0a0a7446 */ /* 0x000fc80007800105 */
[----:B------:R-:W-:-:S04]  /*8a80*/  IADD3 R5, R11, R10, RZ ;  /* 0x0000000a0b057210 */ /* 0x000fc80007ffe0ff */
[----:B------:R-:W-:-:S04]  /*8a90*/  LOP3.LUT R5, R5, 0x1, RZ, 0xc0, !PT ;  /* 0x0000000105057812 */ /* 0x000fc800078ec0ff */
[----:B------:R-:W-:-:S13]  /*8aa0*/  ISETP.NE.U32.AND P1, PT, R5, 0x1, PT ;  /* 0x000000010500780c */ /* 0x000fda0003f25070 */
[----:B------:R-:W-:Y:S05]  /*8ab0*/  @P1 BRA `(.L_x_2728) ;  /* 0x0000000400fc1947 */ /* 0x000fea0003800000 */
[----:B------:R-:W-:Y:S04]  /*8ac0*/  BSSY B0, `(.L_x_2729) ;  /* 0x0000077000007945 */ /* 0x000fe80003800000 */
[----:B------:R-:W-:Y:S05]  /*8ad0*/  @!P6 BRA `(.L_x_2730) ;  /* 0x0000000400d4e947 */ /* 0x000fea0003800000 */
[----:B------:R-:W-:Y:S05]  /*8ae0*/  @!P0 BRA `(.L_x_2731) ;  /* 0x0000000000448947 */ /* 0x000fea0003800000 */
[----:B------:R-:W2:Y:S01]  /*8af0*/  LDC R11, c[0x0][0x41c] ;  /* 0x00010700ff0b7b82 */ /* 0x000ea20000000800 */
[----:B------:R-:W-:Y:S01]  /*8b00*/  ULDC.64 UR4, c[0x0][0x408] ;  /* 0x0001020000047ab9 */ /* 0x000fe20000000a00 */
[----:B--2---:R-:W-:-:S13]  /*8b10*/  ISETP.NE.AND P1, PT, R11, 0x1, PT ;  /* 0x000000010b00780c */ /* 0x004fda0003f25270 */
[----:B------:R-:W2:Y:S02]  /*8b20*/  @P1 LDC.64 R4, c[0x0][0x420] ;  /* 0x00010800ff041b82 */ /* 0x000ea40000000a00 */
[----:B--2---:R-:W-:Y:S01]  /*8b30*/  @P1 IMAD.HI.U32 R12, R8, R4, RZ ;  /* 0x00000004080c1227 */ /* 0x004fe200078e00ff */
[----:B------:R-:W-:-:S04]  /*8b40*/  MOV R4, R8 ;  /* 0x0000000800047202 */ /* 0x000fc80000000f00 */
[----:B------:R-:W-:-:S04]  /*8b50*/  @P1 SHF.R.U32.HI R4, RZ, R5, R12 ;  /* 0x00000005ff041219 */ /* 0x000fc8000001160c */
[----:B------:R-:W-:-:S05]  /*8b60*/  IADD3 R5, -R4, RZ, RZ ;  /* 0x000000ff04057210 */ /* 0x000fca0007ffe1ff */
[----:B------:R-:W-:Y:S01]  /*8b70*/  IMAD R8, R11, R5, R8 ;  /* 0x000000050b087224 */ /* 0x000fe200078e0208 */
[--C-:B------:R-:W-:Y:S01]  /*8b80*/  SHF.R.S32.HI R5, RZ, 0x1f, R4.reuse ;  /* 0x0000001fff057819 */ /* 0x100fe20000011404 */
[----:B------:R-:W-:Y:S02]  /*8b90*/  IMAD R11, R7, UR4, RZ ;  /* 0x00000004070b7c24 */ /* 0x000fe4000f8e02ff */
[----:B------:R-:W-:-:S04]  /*8ba0*/  IMAD.WIDE.U32 R4, R6, UR4, R4 ;  /* 0x0000000406047c25 */ /* 0x000fc8000f8e0004 */
[----:B------:R-:W-:Y:S01]  /*8bb0*/  IMAD R11, R6, UR5, R11 ;  /* 0x00000005060b7c24 */ /* 0x000fe2000f8e020b */
[----:B------:R-:W-:-:S03]  /*8bc0*/  LEA R2, P1, R4, R2, 0x2 ;  /* 0x0000000204027211 */ /* 0x000fc600078210ff */
[----:B------:R-:W-:-:S05]  /*8bd0*/  IMAD.IADD R11, R11, 0x1, R5 ;  /* 0x000000010b0b7824 */ /* 0x000fca00078e0205 */
[----:B------:R-:W-:-:S05]  /*8be0*/  LEA.HI.X R3, R4, R3, R11, 0x2, P1 ;  /* 0x0000000304037211 */ /* 0x000fca00008f140b */
[----:B------:R2:W5:Y:S02]  /*8bf0*/  LDG.E R4, desc[UR48][R2.64] ;  /* 0x0000003002047981 */ /* 0x000564000c1e1900 */
.L_x_2731:
[----:B--2---:R-:W2:Y:S01]  /*8c00*/  S2R R3, SR_CgaCtaId ;  /* 0x0000000000037919 */ /* 0x004ea20000008800 */
[----:B------:R-:W-:Y:S01]  /*8c10*/  MOV R2, 0x400 ;  /* 0x0000040000027802 */ /* 0x000fe20000000f00 */
[----:B------:R-:W3:Y:S03]  /*8c20*/  S2R R5, SR_TID.X ;  /* 0x0000000000057919 */ /* 0x000ee60000002100 */
[----:B--2---:R-:W-:Y:S02]  /*8c30*/  LEA R2, R3, R2, 0x18 ;  /* 0x0000000203027211 */ /* 0x004fe400078ec0ff */
[----:B------:R-:W-:Y:S02]  /*8c40*/  SHF.L.U32 R3, R17, 0x1f, RZ ;  /* 0x0000001f11037819 */ /* 0x000fe400000006ff */
[----:B------:R-:W-:Y:S02]  /*8c50*/  LEA R2, R16, R2, 0x3 ;  /* 0x0000000210027211 */ /* 0x000fe400078e18ff */
[----:B---3--:R-:W-:-:S02]  /*8c60*/  LOP3.LUT R5, R5, 0x7f, RZ, 0xc0, !PT ;  /* 0x0000007f05057812 */ /* 0x008fc400078ec0ff */
[----:B------:R-:W2:Y:S02]  /*8c70*/  SYNCS.PHASECHK.TRANS64.TRYWAIT P2, [R2+URZ+0x28c40], R3 ;  /* 0x028c4003020075a7 */ /* 0x000ea4000804017f */
[----:B------:R-:W-:Y:S01]  /*8c80*/  ISETP.NE.AND P1, PT, R5, RZ, PT ;  /* 0x000000ff0500720c */ /* 0x000fe20003f25270 */
[----:B--2---:R-:W-:-:S12]  /*8c90*/  @!P2 BRA `(.L_x_2732) ;  /* 0x0000001c00d0a947 */ /* 0x004fd80003800000 */
.L_x_2776:
[----:B------:R-:W-:Y:S05]  /*8ca0*/  @P1 BRA `(.L_x_2733) ;  /* 0x00000000001c1947 */ /* 0x000fea0003800000 */
[----:B------:R-:W3:Y:S01]  /*8cb0*/  S2R R11, SR_TID.X ;  /* 0x00000000000b7919 */ /* 0x000ee20000002100 */
[----:B------:R-:W-:-:S04]  /*8cc0*/  MOV R5, 0x2000 ;  /* 0x0000200000057802 */ /* 0x000fc80000000f00 */
[----:B------:R4:W-:Y:S01]  /*8cd0*/  SYNCS.ARRIVE.TRANS64 RZ, [R2+URZ+0x28c30], R5 ;  /* 0x028c300502ff79a7 */ /* 0x0009e2000800003f */
[----:B---3--:R-:W-:-:S04]  /*8ce0*/  LOP3.LUT R11, R11, 0x1f, RZ, 0xc0, !PT ;  /* 0x0000001f0b0b7812 */ /* 0x008fc800078ec0ff */
[----:B------:R-:W-:-:S13]  /*8cf0*/  ISETP.NE.AND P2, PT, R11, RZ, PT ;  /* 0x000000ff0b00720c */ /* 0x000fda0003f45270 */
[----:B----4-:R-:W-:Y:S05]  /*8d00*/  @!P2 BRA `(.L_x_2733) ;  /* 0x000000000004a947 */ /* 0x010fea0003800000 */
[----:B------:R-:W-:Y:S01]  /*8d10*/  BPT.TRAP 0x1 ;  /* 0x000000040000795c */ /* 0x000fe20000300000 */
.L_x_2733:
[----:B------:R-:W3:Y:S01]  /*8d20*/  S2R R11, SR_CgaCtaId ;  /* 0x00000000000b7919 */ /* 0x000ee20000008800 */
[----:B------:R-:W-:Y:S01]  /*8d30*/  MOV R5, 0x400 ;  /* 0x0000040000057802 */ /* 0x000fe20000000f00 */
[----:B------:R-:W-:Y:S01]  /*8d40*/  UIADD3 UR4, UP0, UR40, 0x370, URZ ;  /* 0x0000037028047890 */ /* 0x000fe2000ff1e03f */
[----:B------:R-:W-:Y:S01]  /*8d50*/  R2UR UR9, R2 ;  /* 0x00000000020972ca */ /* 0x000fe200000e0000 */
[----:B------:R-:W-:Y:S01]  /*8d60*/  UMOV UR6, 0x0 ;  /* 0x0000000000067882 */ /* 0x000fe20000000000 */
[----:B------:R-:W-:Y:S01]  /*8d70*/  SHF.L.U32 R8, R8, 0x6, RZ ;  /* 0x0000000608087819 */ /* 0x000fe200000006ff */
[----:B------:R-:W-:Y:S01]  /*8d80*/  UIADD3.X UR5, URZ, UR41, URZ, UP0, !UPT ;  /* 0x000000293f057290 */ /* 0x000fe200087fe43f */
[----:B------:R-:W-:Y:S01]  /*8d90*/  R2UR UR12, R0 ;  /* 0x00000000000c72ca */ /* 0x000fe200000e0000 */
[----:B------:R-:W-:Y:S01]  /*8da0*/  UMOV UR7, 0x14f00000 ;  /* 0x14f0000000077882 */ /* 0x000fe20000000000 */
[----:B-----5:R-:W-:Y:S01]  /*8db0*/  R2UR UR13, R4 ;  /* 0x00000000040d72ca */ /* 0x020fe200000e0000 */
[----:B------:R-:W-:Y:S01]  /*8dc0*/  UMOV UR10, URZ ;  /* 0x0000003f000a7c82 */ /* 0x000fe20008000000 */
[----:B------:R-:W-:-:S05]  /*8dd0*/  R2UR UR11, R8 ;  /* 0x00000000080b72ca */ /* 0x000fca00000e0000 */
[----:B------:R-:W-:Y:S01]  /*8de0*/  UIADD3 UR9, UR9, 0x28c30, URZ ;  /* 0x00028c3009097890 */ /* 0x000fe2000fffe03f */
[----:B---3--:R-:W-:-:S05]  /*8df0*/  LEA R5, R11, R5, 0x18 ;  /* 0x000000050b057211 */ /* 0x008fca00078ec0ff */
[----:B------:R-:W-:-:S05]  /*8e00*/  IMAD R5, R16, 0x2000, R5 ;  /* 0x0000200010057824 */ /* 0x000fca00078e0205 */
[----:B------:R-:W-:-:S13]  /*8e10*/  R2UR UR8, R5 ;  /* 0x00000000050872ca */ /* 0x000fda00000e0000 */
[----:B------:R-:W-:-:S09]  /*8e20*/  UIADD3 UR8, UR8, 0x22400, URZ ;  /* 0x0002240008087890 */ /* 0x000fd2000fffe03f */
[----:B------:R3:W-:Y:S01]  /*8e30*/  UTMALDG.4D [UR8], [UR4], desc[UR6] ;  /* 0x00000608040075b4 */ /* 0x0007e20008019000 */
[----:B------:R-:W4:Y:S02]  /*8e40*/  SYNCS.PHASECHK.TRANS64.TRYWAIT P2, [R2+URZ+0x28c60], R3 ;  /* 0x028c6003020075a7 */ /* 0x000f24000804017f */
[----:B---34-:R-:W-:Y:S05]  /*8e50*/  @!P2 BRA `(.L_x_2734) ;  /* 0x0000001c0074a947 */ /* 0x018fea0003800000 */
.L_x_2777:
[----:B------:R-:W-:Y:S05]  /*8e60*/  @P1 BRA `(.L_x_2735) ;  /* 0x00000000001c1947 */ /* 0x000fea0003800000 */
[----:B------:R-:W4:Y:S01]  /*8e70*/  S2R R5, SR_TID.X ;  /* 0x0000000000057919 */ /* 0x000f220000002100 */
[----:B--23--:R-:W-:-:S04]  /*8e80*/  MOV R3, 0x10000 ;  /* 0x0001000000037802 */ /* 0x00cfc80000000f00 */
[----:B------:R2:W-:Y:S01]  /*8e90*/  SYNCS.ARRIVE.TRANS64 RZ, [R2+URZ+0x28c50], R3 ;  /* 0x028c500302ff79a7 */ /* 0x0005e2000800003f */
[----:B----4-:R-:W-:-:S04]  /*8ea0*/  LOP3.LUT R5, R5, 0x1f, RZ, 0xc0, !PT ;  /* 0x0000001f05057812 */ /* 0x010fc800078ec0ff */
[----:B------:R-:W-:-:S13]  /*8eb0*/  ISETP.NE.AND P1, PT, R5, RZ, PT ;  /* 0x000000ff0500720c */ /* 0x000fda0003f25270 */
[----:B--2---:R-:W-:Y:S05]  /*8ec0*/  @!P1 BRA `(.L_x_2735) ;  /* 0x0000000000049947 */ /* 0x004fea0003800000 */
[----:B------:R-:W-:Y:S01]  /*8ed0*/  BPT.TRAP 0x1 ;  /* 0x000000040000795c */ /* 0x000fe20000300000 */
.L_x_2735:
[----:B------:R-:W4:Y:S01]  /*8ee0*/  S2R R5, SR_CgaCtaId ;  /* 0x0000000000057919 */ /* 0x000f220000008800 */
[----:B--23--:R-:W-:Y:S01]  /*8ef0*/  MOV R3, 0x400 ;  /* 0x0000040000037802 */ /* 0x00cfe20000000f00 */
        /* <DEDUP_REMOVED lines=9> */
[----:B------:R-:W-:Y:S01]  /*8f90*/  UMOV UR18, 0x40 ;  /* 0x0000004000127882 */ /* 0x000fe20000000000 */
[----:B------:R-:W-:Y:S01]  /*8fa0*/  UMOV UR19, 0x80 ;  /* 0x0000008000137882 */ /* 0x000fe20000000000 */
[----:B------:R-:W-:Y:S01]  /*8fb0*/  UMOV UR20, 0xc0 ;  /* 0x000000c000147882 */ /* 0x000fe20000000000 */
[----:B------:R-:W-:Y:S01]  /*8fc0*/  UMOV UR21, 0x100 ;  /* 0x0000010000157882 */ /* 0x000fe20000000000 */
[----:B------:R-:W-:Y:S01]  /*8fd0*/  UMOV UR22, 0x140 ;  /* 0x0000014000167882 */ /* 0x000fe20000000000 */
[----:B------:R-:W-:Y:S01]  /*8fe0*/  UIADD3 UR9, UR9, 0x28c50, URZ ;  /* 0x00028c5009097890 */ /* 0x000fe2000fffe03f */
[----:B----4-:R-:W-:-:S05]  /*8ff0*/  LEA R3, R5, R3, 0x18 ;  /* 0x0000000305037211 */ /* 0x010fca00078ec0ff */
[----:B------:R-:W-:-:S05]  /*9000*/  IMAD R2, R16, 0x10000, R3 ;  /* 0x0001000010027824 */ /* 0x000fca00078e0203 */
[----:B------:R-:W-:-:S13]  /*9010*/  R2UR UR14, R2 ;  /* 0x00000000020e72ca */ /* 0x000fda00000e0000 */
[----:B------:R-:W-:Y:S02]  /*9020*/  UIADD3 UR8, UR14, 0x400, URZ ;  /* 0x000004000e087890 */ /* 0x000fe4000fffe03f */
[----:B------:R-:W-:Y:S02]  /*9030*/  UIADD3 UR15, UR14, 0x2400, URZ ;  /* 0x000024000e0f7890 */ /* 0x000fe4000fffe03f */
[----:B------:R-:W-:Y:S02]  /*9040*/  UIADD3 UR16, UR14, 0x4400, URZ ;  /* 0x000044000e107890 */ /* 0x000fe4000fffe03f */
[----:B------:R-:W-:-:S03]  /*9050*/  UIADD3 UR17, UR14, 0x6400, URZ ;  /* 0x000064000e117890 */ /* 0x000fc6000fffe03f */
[----:B------:R2:W-:Y:S02]  /*9060*/  UTMALDG.4D [UR8], [UR4], desc[UR6] ;  /* 0x00000608040075b4 */ /* 0x0005e40008019000 */
[----:B--2---:R-:W-:Y:S01]  /*9070*/  UMOV UR8, UR15 ;  /* 0x0000000f00087c82 */ /* 0x004fe20008000000 */
[----:B------:R-:W-:Y:S01]  /*9080*/  UMOV UR10, UR18 ;  /* 0x00000012000a7c82 */ /* 0x000fe20008000000 */
[----:B------:R-:W-:Y:S01]  /*9090*/  UIADD3 UR15, UR14, 0x8400, URZ ;  /* 0x000084000e0f7890 */ /* 0x000fe2000fffe03f */
        /* <DEDUP_REMOVED lines=8> */
[----:B------:R2:W-:Y:S01]  /*9120*/  UTMALDG.4D [UR8], [UR4], desc[UR6] ;  /* 0x00000608040075b4 */ /* 0x0005e20008019000 */
[----:B------:R-:W-:Y:S01]  /*9130*/  UIADD3 UR14, UR14, 0xe400, URZ ;  /* 0x0000e4000e0e7890 */ /* 0x000fe2000fffe03f */
[----:B--2---:R-:W-:Y:S01]  /*9140*/  UMOV UR8, UR15 ;  /* 0x0000000f00087c82 */ /* 0x004fe20008000000 */
[----:B------:R-:W-:Y:S01]  /*9150*/  UMOV UR10, UR21 ;  /* 0x00000015000a7c82 */ /* 0x000fe20008000000 */
[----:B------:R-:W-:Y:S01]  /*9160*/  UMOV UR15, 0x180 ;  /* 0x00000180000f7882 */ /* 0x000fe20000000000 */
[----:B------:R2:W-:Y:S02]  /*9170*/  UTMALDG.4D [UR8], [UR4], desc[UR6] ;  /* 0x00000608040075b4 */ /* 0x0005e40008019000 */
[----:B--2---:R-:W-:Y:S01]  /*9180*/  UMOV UR8, UR16 ;  /* 0x0000001000087c82 */ /* 0x004fe20008000000 */
[----:B------:R-:W-:-:S02]  /*9190*/  UMOV UR10, UR22 ;  /* 0x00000016000a7c82 */ /* 0x000fc40008000000 */
[----:B------:R2:W-:Y:S02]  /*91a0*/  UTMALDG.4D [UR8], [UR4], desc[UR6] ;  /* 0x00000608040075b4 */ /* 0x0005e40008019000 */
[----:B--2---:R-:W-:Y:S01]  /*91b0*/  UMOV UR8, UR17 ;  /* 0x0000001100087c82 */ /* 0x004fe20008000000 */
[----:B------:R-:W-:Y:S01]  /*91c0*/  UMOV UR10, UR15 ;  /* 0x0000000f000a7c82 */ /* 0x000fe20008000000 */
[----:B------:R-:W-:Y:S01]  /*91d0*/  UMOV UR15, 0x1c0 ;  /* 0x000001c0000f7882 */ /* 0x000fe20000000000 */
[----:B------:R2:W-:Y:S02]  /*91e0*/  UTMALDG.4D [UR8], [UR4], desc[UR6] ;  /* 0x00000608040075b4 */ /* 0x0005e40008019000 */
[----:B--2---:R-:W-:Y:S01]  /*91f0*/  UMOV UR8, UR14 ;  /* 0x0000000e00087c82 */ /* 0x004fe20008000000 */
[----:B------:R-:W-:Y:S02]  /*9200*/  UMOV UR10, UR15 ;  /* 0x0000000f000a7c82 */ /* 0x000fe40008000000 */
[----:B------:R2:W-:Y:S02]  /*9210*/  UTMALDG.4D [UR8], [UR4], desc[UR6] ;  /* 0x00000608040075b4 */ /* 0x0005e40008019000 */
[----:B--2---:R-:W-:Y:S01]  /*9220*/  NOP ;  /* 0x0000000000007918 */ /* 0x004fe20000000000 */
.L_x_2730:
[----:B------:R-:W-:Y:S05]  /*9230*/  BSYNC B0 ;  /* 0x0000000000007941 */ /* 0x000fea0003800000 */
.L_x_2729:
[----:B------:R-:W2:Y:S01]  /*9240*/  LDL.LU R3, [R1+0x8] ;  /* 0x0000080001037983 */ /* 0x000ea20000300800 */
[----:B------:R-:W-:-:S04]  /*9250*/  IADD3 R16, R16, 0x1, RZ ;  /* 0x0000000110107810 */ /* 0x000fc80007ffe0ff */
[----:B------:R-:W-:-:S04]  /*9260*/  ISETP.NE.AND P1, PT, R16, 0x2, PT ;  /* 0x000000021000780c */ /* 0x000fc80003f25270 */
[----:B------:R-:W-:Y:S02]  /*9270*/  SEL R2, RZ, 0x1, P1 ;  /* 0x00000001ff027807 */ /* 0x000fe40000800000 */
[----:B------:R-:W-:Y:S02]  /*9280*/  SEL R16, R16, RZ, P1 ;  /* 0x000000ff10107207 */ /* 0x000fe40000800000 */
[----:B------:R-:W-:Y:S02]  /*9290*/  LOP3.LUT R17, R17, R2, RZ, 0x3c, !PT ;  /* 0x0000000211117212 */ /* 0x000fe400078e3cff */
[----:B--2---:R-:W-:-:S07]  /*92a0*/  IADD3 R8, R3, -0x3, RZ ;  /* 0xfffffffd03087810 */ /* 0x004fce0007ffe0ff */
.L_x_2728:
[----:B------:R-:W-:Y:S01]  /*92b0*/  IMAD.MOV R10, RZ, RZ, -R10 ;  /* 0x000000ffff0a7224 */ /* 0x000fe200078e0a0a */
[----:B------:R-:W-:Y:S04]  /*92c0*/  BSSY B0, `(.L_x_2727) ;  /* 0x0000104000007945 */ /* 0x000fe80003800000 */
[----:B------:R-:W-:-:S13]  /*92d0*/  ISETP.NE.AND P1, PT, R9, R10, PT ;  /* 0x0000000a0900720c */ /* 0x000fda0003f25270 */
[----:B------:R-:W-:Y:S05]  /*92e0*/  @!P1 BRA `(.L_x_2736) ;  /* 0x0000001000049947 */ /* 0x000fea0003800000 */
.L_x_2751:
[----:B------:R-:W-:Y:S04]  /*92f0*/  BSSY B1, `(.L_x_2737) ;  /* 0x0000079000017945 */ /* 0x000fe80003800000 */
[----:B------:R-:W-:Y:S05]  /*9300*/  @!P6 BRA `(.L_x_2738) ;  /* 0x0000000400dce947 */ /* 0x000fea0003800000 */
[----:B-1----:R-:W-:Y:S01]  /*9310*/  MOV R9, R8 ;  /* 0x0000000800097202 */ /* 0x002fe20000000f00 */
[----:B------:R-:W-:Y:S06]  /*9320*/  @!P0 BRA `(.L_x_2739) ;  /* 0x0000000000488947 */ /* 0x000fec0003800000 */
[----:B------:R-:W1:Y:S01]  /*9330*/  LDC R10, c[0x0][0x41c] ;  /* 0x00010700ff0a7b82 */ /* 0x000e620000000800 */
[----:B------:R-:W-:Y:S02]  /*9340*/  ULDC.64 UR4, c[0x0][0x408] ;  /* 0x0001020000047ab9 */ /* 0x000fe40000000a00 */
[----:B------:R-:W-:-:S04]  /*9350*/  IMAD R11, R7, UR4, RZ ;  /* 0x00000004070b7c24 */ /* 0x000fc8000f8e02ff */
[----:B------:R-:W-:Y:S01]  /*9360*/  IMAD R11, R6, UR5, R11 ;  /* 0x00000005060b7c24 */ /* 0x000fe2000f8e020b */
[----:B-1----:R-:W-:-:S13]  /*9370*/  ISETP.NE.AND P1, PT, R10, 0x1, PT ;  /* 0x000000010a00780c */ /* 0x002fda0003f25270 */
[----:B------:R-:W1:Y:S02]  /*9380*/  @P1 LDC.64 R2, c[0x0][0x420] ;  /* 0x00010800ff021b82 */ /* 0x000e640000000a00 */
[----:B-1----:R-:W-:Y:S01]  /*9390*/  @P1 IMAD.HI.U32 R4, R8, R2, RZ ;  /* 0x0000000208041227 */ /* 0x002fe200078e00ff */
[----:B------:R-:W-:-:S04]  /*93a0*/  MOV R2, R8 ;  /* 0x0000000800027202 */ /* 0x000fc80000000f00 */
[----:B------:R-:W-:Y:S02]  /*93b0*/  @P1 SHF.R.U32.HI R2, RZ, R3, R4 ;  /* 0x00000003ff021219 */ /* 0x000fe40000011604 */
[----:B------:R-:W1:Y:S02]  /*93c0*/  LDC.64 R4, c[0x0][0x3f8] ;  /* 0x0000fe00ff047b82 */ /* 0x000e640000000a00 */
[--C-:B------:R-:W-:Y:S01]  /*93d0*/  SHF.R.S32.HI R3, RZ, 0x1f, R2.reuse ;  /* 0x0000001fff037819 */ /* 0x100fe20000011402 */
[--C-:B------:R-:W-:Y:S02]  /*93e0*/  IMAD.MOV R9, RZ, RZ, -R2.reuse ;  /* 0x000000ffff097224 */ /* 0x100fe400078e0a02 */
[----:B------:R-:W-:-:S04]  /*93f0*/  IMAD.WIDE.U32 R2, R6, UR4, R2 ;  /* 0x0000000406027c25 */ /* 0x000fc8000f8e0002 */
[----:B------:R-:W-:Y:S01]  /*9400*/  IMAD R9, R10, R9, R8 ;  /* 0x000000090a097224 */ /* 0x000fe200078e0208 */
[----:B------:R-:W-:Y:S02]  /*9410*/  IADD3 R11, R11, R3, RZ ;  /* 0x000000030b0b7210 */ /* 0x000fe40007ffe0ff */
[----:B-1----:R-:W-:-:S04]  /*9420*/  LEA R4, P1, R2, R4, 0x2 ;  /* 0x0000000402047211 */ /* 0x002fc800078210ff */
[----:B------:R-:W-:-:S05]  /*9430*/  LEA.HI.X R5, R2, R5, R11, 0x2, P1 ;  /* 0x0000000502057211 */ /* 0x000fca00008f140b */
[----:B------:R1:W5:Y:S04]  /*9440*/  LDG.E R4, desc[UR48][R4.64] ;  /* 0x0000003004047981 */ /* 0x000368000c1e1900 */
.L_x_2739:
[----:B------:R-:W2:Y:S01]  /*9450*/  S2R R3, SR_CgaCtaId ;  /* 0x0000000000037919 */ /* 0x000ea20000008800 */
[----:B------:R-:W-:Y:S01]  /*9460*/  MOV R2, 0x400 ;  /* 0x0000040000027802 */ /* 0x000fe20000000f00 */
[----:B-1----:R-:W1:Y:S03]  /*9470*/  S2R R5, SR_TID.X ;  /* 0x0000000000057919 */ /* 0x002e660000002100 */
[----:B--2---:R-:W-:-:S04]  /*9480*/  LEA R2, R3, R2, 0x18 ;  /* 0x0000000203027211 */ /* 0x004fc800078ec0ff */
[----:B------:R-:W-:Y:S02]  /*9490*/  LEA R3, R16, R2, 0x3 ;  /* 0x0000000210037211 */ /* 0x000fe400078e18ff */
[----:B------:R-:W-:Y:S02]  /*94a0*/  SHF.L.U32 R2, R17, 0x1f, RZ ;  /* 0x0000001f11027819 */ /* 0x000fe400000006ff */
[----:B-1----:R-:W-:Y:S02]  /*94b0*/  LOP3.LUT R5, R5, 0x7f, RZ, 0xc0, !PT ;  /* 0x0000007f05057812 */ /* 0x002fe400078ec0ff */
[----:B------:R-:W1:Y:S02]  /*94c0*/  SYNCS.PHASECHK.TRANS64.TRYWAIT P2, [R3+URZ+0x28c40], R2 ;  /* 0x028c4002030075a7 */ /* 0x000e64000804017f */
[----:B------:R-:W-:Y:S01]  /*94d0*/  ISETP.NE.AND P1, PT, R5, RZ, PT ;  /* 0x000000ff0500720c */ /* 0x000fe20003f25270 */
[----:B-1----:R-:W-:-:S12]  /*94e0*/  @!P2 BRA `(.L_x_2740) ;  /* 0x0000001400e4a947 */ /* 0x002fd80003800000 */
.L_x_2778:
        /* <DEDUP_REMOVED lines=8> */
.L_x_2741:
[----:B------:R-:W2:Y:S01]  /*9570*/  S2R R10, SR_CgaCtaId ;  /* 0x00000000000a7919 */ /* 0x000ea20000008800 */
[----:B------:R-:W-:Y:S01]  /*9580*/  MOV R5, 0x400 ;  /* 0x0000040000057802 */ /* 0x000fe20000000f00 */
[----:B------:R-:W-:Y:S01]  /*9590*/  UIADD3 UR4, UP0, UR40, 0x370, URZ ;  /* 0x0000037028047890 */ /* 0x000fe2000ff1e03f */
[----:B------:R-:W-:Y:S01]  /*95a0*/  R2UR UR9, R3 ;  /* 0x00000000030972ca */ /* 0x000fe200000e0000 */
[----:B------:R-:W-:Y:S01]  /*95b0*/  UMOV UR6, 0x0 ;  /* 0x0000000000067882 */ /* 0x000fe20000000000 */
[----:B------:R-:W-:Y:S01]  /*95c0*/  R2UR UR12, R0 ;  /* 0x00000000000c72ca */ /* 0x000fe200000e0000 */
[----:B------:R-:W-:Y:S01]  /*95d0*/  UIADD3.X UR5, URZ, UR41, URZ, UP0, !UPT ;  /* 0x000000293f057290 */ /* 0x000fe200087fe43f */
[----:B-----5:R-:W-:Y:S01]  /*95e0*/  R2UR UR13, R4 ;  /* 0x00000000040d72ca */ /* 0x020fe200000e0000 */
[----:B------:R-:W-:Y:S01]  /*95f0*/  UMOV UR7, 0x14f00000 ;  /* 0x14f0000000077882 */ /* 0x000fe20000000000 */
[----:B------:R-:W-:-:S07]  /*9600*/  UMOV UR10, URZ ;  /* 0x0000003f000a7c82 */ /* 0x000fce0008000000 */
[----:B------:R-:W-:Y:S01]  /*9610*/  UIADD3 UR9, UR9, 0x28c30, URZ ;  /* 0x00028c3009097890 */ /* 0x000fe2000fffe03f */
[----:B--2---:R-:W-:-:S04]  /*9620*/  LEA R5, R10, R5, 0x18 ;  /* 0x000000050a057211 */ /* 0x004fc800078ec0ff */
[----:B------:R-:W-:-:S04]  /*9630*/  LEA R5, R16, R5, 0xd ;  /* 0x0000000510057211 */ /* 0x000fc800078e68ff */
[----:B------:R-:W-:Y:S02]  /*9640*/  R2UR UR8, R5 ;  /* 0x00000000050872ca */ /* 0x000fe400000e0000 */
[----:B------:R-:W-:-:S04]  /*9650*/  SHF.L.U32 R5, R9, 0x6, RZ ;  /* 0x0000000609057819 */ /* 0x000fc800000006ff */
[----:B------:R-:W-:-:S07]  /*9660*/  R2UR UR11, R5 ;  /* 0x00000000050b72ca */ /* 0x000fce00000e0000 */
[----:B------:R-:W-:-:S09]  /*9670*/  UIADD3 UR8, UR8, 0x22400, URZ ;  /* 0x0002240008087890 */ /* 0x000fd2000fffe03f */
[----:B------:R2:W-:Y:S01]  /*9680*/  UTMALDG.4D [UR8], [UR4], desc[UR6] ;  /* 0x00000608040075b4 */ /* 0x0005e20008019000 */
[----:B------:R-:W3:Y:S02]  /*9690*/  SYNCS.PHASECHK.TRANS64.TRYWAIT P2, [R3+URZ+0x28c60], R2 ;  /* 0x028c6002030075a7 */ /* 0x000ee4000804017f */
[----:B--23--:R-:W-:Y:S05]  /*96a0*/  @!P2 BRA `(.L_x_2742) ;  /* 0x000000140088a947 */ /* 0x00cfea0003800000 */
.L_x_2779:
[----:B------:R-:W-:Y:S05]  /*96b0*/  @P1 BRA `(.L_x_2743) ;  /* 0x00000000001c1947 */ /* 0x000fea0003800000 */
[----:B------:R-:W3:Y:S01]  /*96c0*/  S2R R9, SR_TID.X ;  /* 0x0000000000097919 */ /* 0x000ee20000002100 */
[----:B-12---:R-:W-:-:S04]  /*96d0*/  IMAD.MOV.U32 R2, RZ, RZ, 0x10000 ;  /* 0x00010000ff027424 */ /* 0x006fc800078e00ff */
[----:B------:R4:W-:Y:S01]  /*96e0*/  SYNCS.ARRIVE.TRANS64 RZ, [R3+URZ+0x28c50], R2 ;  /* 0x028c500203ff79a7 */ /* 0x0009e2000800003f */
[----:B---3--:R-:W-:-:S04]  /*96f0*/  LOP3.LUT R9, R9, 0x1f, RZ, 0xc0, !PT ;  /* 0x0000001f09097812 */ /* 0x008fc800078ec0ff */
[----:B------:R-:W-:-:S13]  /*9700*/  ISETP.NE.AND P1, PT, R9, RZ, PT ;  /* 0x000000ff0900720c */ /* 0x000fda0003f25270 */
[----:B----4-:R-:W-:Y:S05]  /*9710*/  @!P1 BRA `(.L_x_2743) ;  /* 0x0000000000049947 */ /* 0x010fea0003800000 */
[----:B------:R-:W-:Y:S01]  /*9720*/  BPT.TRAP 0x1 ;  /* 0x000000040000795c */ /* 0x000fe20000300000 */
.L_x_2743:
        /* <DEDUP_REMOVED lines=17> */
[----:B---3--:R-:W-:-:S04]  /*9840*/  LEA R2, R9, R2, 0x18 ;  /* 0x0000000209027211 */ /* 0x008fc800078ec0ff */
[----:B------:R-:W-:-:S04]  /*9850*/  LEA R2, R16, R2, 0x10 ;  /* 0x0000000210027211 */ /* 0x000fc800078e80ff */
[----:B------:R-:W-:-:S13]  /*9860*/  R2UR UR14, R2 ;  /* 0x00000000020e72ca */ /* 0x000fda00000e0000 */
[----:B------:R-:W-:Y:S02]  /*9870*/  UIADD3 UR8, UR14, 0x400, URZ ;  /* 0x000004000e087890 */ /* 0x000fe4000fffe03f */
[----:B------:R-:W-:Y:S02]  /*9880*/  UIADD3 UR15, UR14, 0x2400, URZ ;  /* 0x000024000e0f7890 */ /* 0x000fe4000fffe03f */
[----:B------:R-:W-:Y:S02]  /*9890*/  UIADD3 UR16, UR14, 0x4400, URZ ;  /* 0x000044000e107890 */ /* 0x000fe4000fffe03f */
[----:B------:R-:W-:-:S03]  /*98a0*/  UIADD3 UR17, UR14, 0x6400, URZ ;  /* 0x000064000e117890 */ /* 0x000fc6000fffe03f */
[----:B------:R1:W-:Y:S02]  /*98b0*/  UTMALDG.4D [UR8], [UR4], desc[UR6] ;  /* 0x00000608040075b4 */ /* 0x0003e40008019000 */
[----:B-1----:R-:W-:Y:S01]  /*98c0*/  UMOV UR8, UR15 ;  /* 0x0000000f00087c82 */ /* 0x002fe20008000000 */
[----:B------:R-:W-:Y:S01]  /*98d0*/  UMOV UR10, UR18 ;  /* 0x00000012000a7c82 */ /* 0x000fe20008000000 */
[----:B------:R-:W-:Y:S01]  /*98e0*/  UIADD3 UR15, UR14, 0x8400, URZ ;  /* 0x000084000e0f7890 */ /* 0x000fe2000fffe03f */
        /* <DEDUP_REMOVED lines=8> */
[----:B------:R1:W-:Y:S01]  /*9970*/  UTMALDG.4D [UR8], [UR4], desc[UR6] ;  /* 0x00000608040075b4 */ /* 0x0003e20008019000 */
[----:B------:R-:W-:Y:S01]  /*9980*/  UIADD3 UR14, UR14, 0xe400, URZ ;  /* 0x0000e4000e0e7890 */ /* 0x000fe2000fffe03f */
[----:B-1----:R-:W-:Y:S01]  /*9990*/  UMOV UR8, UR15 ;  /* 0x0000000f00087c82 */ /* 0x002fe20008000000 */
[----:B------:R-:W-:Y:S01]  /*99a0*/  UMOV UR10, UR21 ;  /* 0x00000015000a7c82 */ /* 0x000fe20008000000 */
[----:B------:R-:W-:Y:S01]  /*99b0*/  UMOV UR15, 0x180 ;  /* 0x00000180000f7882 */ /* 0x000fe20000000000 */
[----:B------:R1:W-:Y:S02]  /*99c0*/  UTMALDG.4D [UR8], [UR4], desc[UR6] ;  /* 0x00000608040075b4 */ /* 0x0003e40008019000 */
[----:B-1----:R-:W-:Y:S01]  /*99d0*/  UMOV UR8, UR16 ;  /* 0x0000001000087c82 */ /* 0x002fe20008000000 */
[----:B------:R-:W-:-:S02]  /*99e0*/  UMOV UR10, UR22 ;  /* 0x00000016000a7c82 */ /* 0x000fc40008000000 */
[----:B------:R1:W-:Y:S02]  /*99f0*/  UTMALDG.4D [UR8], [UR4], desc[UR6] ;  /* 0x00000608040075b4 */ /* 0x0003e40008019000 */
[----:B-1----:R-:W-:Y:S01]  /*9a00*/  UMOV UR8, UR17 ;  /* 0x0000001100087c82 */ /* 0x002fe20008000000 */
[----:B------:R-:W-:Y:S01]  /*9a10*/  UMOV UR10, UR15 ;  /* 0x0000000f000a7c82 */ /* 0x000fe20008000000 */
[----:B------:R-:W-:Y:S01]  /*9a20*/  UMOV UR15, 0x1c0 ;  /* 0x000001c0000f7882 */ /* 0x000fe20000000000 */
[----:B------:R1:W-:Y:S02]  /*9a30*/  UTMALDG.4D [UR8], [UR4], desc[UR6] ;  /* 0x00000608040075b4 */ /* 0x0003e40008019000 */
[----:B-1----:R-:W-:Y:S01]  /*9a40*/  UMOV UR8, UR14 ;  /* 0x0000000e00087c82 */ /* 0x002fe20008000000 */
[----:B------:R-:W-:Y:S02]  /*9a50*/  UMOV UR10, UR15 ;  /* 0x0000000f000a7c82 */ /* 0x000fe40008000000 */
[----:B------:R2:W-:Y:S02]  /*9a60*/  UTMALDG.4D [UR8], [UR4], desc[UR6] ;  /* 0x00000608040075b4 */ /* 0x0005e40008019000 */
[----:B--2---:R-:W-:Y:S01]  /*9a70*/  NOP ;  /* 0x0000000000007918 */ /* 0x004fe20000000000 */
.L_x_2738:
[----:B------:R-:W-:Y:S05]  /*9a80*/  BSYNC B1 ;  /* 0x0000000000017941 */ /* 0x000fea0003800000 */
.L_x_2737:
[----:B-1----:R-:W-:Y:S01]  /*9a90*/  IADD3 R9, R16, 0x1, RZ ;  /* 0x0000000110097810 */ /* 0x002fe20007ffe0ff */
[----:B------:R-:W-:Y:S03]  /*9aa0*/  BSSY B1, `(.L_x_2744) ;  /* 0x000007d000017945 */ /* 0x000fe60003800000 */
[----:B------:R-:W-:-:S04]  /*9ab0*/  ISETP.NE.AND P1, PT, R9, 0x2, PT ;  /* 0x000000020900780c */ /* 0x000fc80003f25270 */
[----:B------:R-:W-:Y:S02]  /*9ac0*/  SEL R2, RZ, 0x1, P1 ;  /* 0x00000001ff027807 */ /* 0x000fe40000800000 */
[----:B------:R-:W-:Y:S02]  /*9ad0*/  SEL R9, R9, RZ, P1 ;  /* 0x000000ff09097207 */ /* 0x000fe40000800000 */
[----:B------:R-:W-:Y:S01]  /*9ae0*/  LOP3.LUT R17, R17, R2, RZ, 0x3c, !PT ;  /* 0x0000000211117212 */ /* 0x000fe200078e3cff */
[----:B------:R-:W-:Y:S06]  /*9af0*/  @!P6 BRA `(.L_x_2745) ;  /* 0x0000000400dce947 */ /* 0x000fec0003800000 */
[----:B------:R-:W-:Y:S01]  /*9b00*/  VIADD R10, R8, 0xffffffff ;  /* 0xffffffff080a7836 */ /* 0x000fe20000000000 */
        /* <DEDUP_REMOVED lines=19> */
.L_x_2746:
        /* <DEDUP_REMOVED lines=10> */
.L_x_2780:
[----:B------:R-:W-:Y:S05]  /*9ce0*/  @P1 BRA `(.L_x_2748) ;  /* 0x00000000001c1947 */ /* 0x000fea0003800000 */
[----:B------:R-:W2:Y:S01]  /*9cf0*/  S2R R5, SR_TID.X ;  /* 0x0000000000057919 */ /* 0x000ea20000002100 */
[----:B------:R-:W-:-:S04]  /*9d00*/  MOV R12, 0x2000 ;  /* 0x00002000000c7802 */ /* 0x000fc80000000f00 */
[----:B------:R3:W-:Y:S01]  /*9d10*/  SYNCS.ARRIVE.TRANS64 RZ, [R3+URZ+0x28c30], R12 ;  /* 0x028c300c03ff79a7 */ /* 0x0007e2000800003f */
[----:B--2---:R-:W-:-:S04]  /*9d20*/  LOP3.LUT R5, R5, 0x1f, RZ, 0xc0, !PT ;  /* 0x0000001f05057812 */ /* 0x004fc800078ec0ff */
[----:B------:R-:W-:-:S13]  /*9d30*/  ISETP.NE.AND P2, PT, R5, RZ, PT ;  /* 0x000000ff0500720c */ /* 0x000fda0003f45270 */
[----:B---3--:R-:W-:Y:S05]  /*9d40*/  @!P2 BRA `(.L_x_2748) ;  /* 0x000000000004a947 */ /* 0x008fea0003800000 */
[----:B------:R-:W-:Y:S01]  /*9d50*/  BPT.TRAP 0x1 ;  /* 0x000000040000795c */ /* 0x000fe20000300000 */
.L_x_2748:
[----:B------:R-:W2:Y:S01]  /*9d60*/  S2R R11, SR_CgaCtaId ;  /* 0x00000000000b7919 */ /* 0x000ea20000008800 */
        /* <DEDUP_REMOVED lines=12> */
[----:B--2---:R-:W-:-:S05]  /*9e30*/  LEA R5, R11, R5, 0x18 ;  /* 0x000000050b057211 */ /* 0x004fca00078ec0ff */
[----:B------:R-:W-:-:S05]  /*9e40*/  IMAD R5, R9, 0x2000, R5 ;  /* 0x0000200009057824 */ /* 0x000fca00078e0205 */
[----:B------:R-:W-:-:S13]  /*9e50*/  R2UR UR8, R5 ;  /* 0x00000000050872ca */ /* 0x000fda00000e0000 */
[----:B------:R-:W-:-:S09]  /*9e60*/  UIADD3 UR8, UR8, 0x22400, URZ ;  /* 0x0002240008087890 */ /* 0x000fd2000fffe03f */
[----:B------:R2:W-:Y:S01]  /*9e70*/  UTMALDG.4D [UR8], [UR4], desc[UR6] ;  /* 0x00000608040075b4 */ /* 0x0005e20008019000 */
[----:B------:R-:W3:Y:S02]  /*9e80*/  SYNCS.PHASECHK.TRANS64.TRYWAIT P2, [R3+URZ+0x28c60], R2 ;  /* 0x028c6002030075a7 */ /* 0x000ee4000804017f */
[----:B--23--:R-:W-:Y:S05]  /*9e90*/  @!P2 BRA `(.L_x_2749) ;  /* 0x0000000c00b4a947 */ /* 0x00cfea0003800000 */
.L_x_2781:
[----:B------:R-:W-:Y:S05]  /*9ea0*/  @P1 BRA `(.L_x_2750) ;  /* 0x00000000001c1947 */ /* 0x000fea0003800000 */
[----:B------:R-:W3:Y:S01]  /*9eb0*/  S2R R5, SR_TID.X ;  /* 0x0000000000057919 */ /* 0x000ee20000002100 */
[----:B-12---:R-:W-:-:S04]  /*9ec0*/  MOV R2, 0x10000 ;  /* 0x0001000000027802 */ /* 0x006fc80000000f00 */
[----:B------:R4:W-:Y:S01]  /*9ed0*/  SYNCS.ARRIVE.TRANS64 RZ, [R3+URZ+0x28c50], R2 ;  /* 0x028c500203ff79a7 */ /* 0x0009e2000800003f */
[----:B---3--:R-:W-:-:S04]  /*9ee0*/  LOP3.LUT R5, R5, 0x1f, RZ, 0xc0, !PT ;  /* 0x0000001f05057812 */ /* 0x008fc800078ec0ff */
[----:B------:R-:W-:-:S13]  /*9ef0*/  ISETP.NE.AND P1, PT, R5, RZ, PT ;  /* 0x000000ff0500720c */ /* 0x000fda0003f25270 */
[----:B----4-:R-:W-:Y:S05]  /*9f00*/  @!P1 BRA `(.L_x_2750) ;  /* 0x0000000000049947 */ /* 0x010fea0003800000 */
[----:B------:R-:W-:Y:S01]  /*9f10*/  BPT.TRAP 0x1 ;  /* 0x000000040000795c */ /* 0x000fe20000300000 */
.L_x_2750:
        /* <DEDUP_REMOVED lines=17> */
[----:B---3--:R-:W-:-:S05]  /*a030*/  LEA R2, R5, R2, 0x18 ;  /* 0x0000000205027211 */ /* 0x008fca00078ec0ff */
[----:B------:R-:W-:-:S05]  /*a040*/  IMAD R2, R9, 0x10000, R2 ;  /* 0x0001000009027824 */ /* 0x000fca00078e0202 */
        /* <DEDUP_REMOVED lines=33> */
[----:B-1----:R-:W-:Y:S01]  /*a260*/  NOP ;  /* 0x0000000000007918 */ /* 0x002fe20000000000 */
.L_x_2745:
[----:B------:R-:W-:Y:S05]  /*a270*/  BSYNC B1 ;  /* 0x0000000000017941 */ /* 0x000fea0003800000 */
.L_x_2744:
[C---:B------:R-:W-:Y:S02]  /*a280*/  ISETP.GT.AND P2, PT, R8.reuse, 0x1, PT ;  /* 0x000000010800780c */ /* 0x040fe40003f44270 */
[----:B------:R-:W-:Y:S02]  /*a290*/  IADD3 R9, R9, 0x1, RZ ;  /* 0x0000000109097810 */ /* 0x000fe40007ffe0ff */
[----:B------:R-:W-:Y:S02]  /*a2a0*/  IADD3 R8, R8, -0x2, RZ ;  /* 0xfffffffe08087810 */ /* 0x000fe40007ffe0ff */
[----:B------:R-:W-:-:S04]  /*a2b0*/  ISETP.NE.AND P1, PT, R9, 0x2, PT ;  /* 0x000000020900780c */ /* 0x000fc80003f25270 */
[----:B------:R-:W-:Y:S02]  /*a2c0*/  SEL R2, RZ, 0x1, P1 ;  /* 0x00000001ff027807 */ /* 0x000fe40000800000 */
[----:B------:R-:W-:Y:S02]  /*a2d0*/  SEL R16, R9, RZ, P1 ;  /* 0x000000ff09107207 */ /* 0x000fe40000800000 */
[----:B------:R-:W-:Y:S01]  /*a2e0*/  LOP3.LUT R17, R17, R2, RZ, 0x3c, !PT ;  /* 0x0000000211117212 */ /* 0x000fe200078e3cff */
[----:B------:R-:W-:Y:S06]  /*a2f0*/  @P2 BRA `(.L_x_2751) ;  /* 0xffffffec00fc2947 */ /* 0x000fec000383ffff */
.L_x_2736:
[----:B------:R-:W-:Y:S05]  /*a300*/  BSYNC B0 ;  /* 0x0000000000007941 */ /* 0x000fea0003800000 */
.L_x_2727:
[----:B------:R-:W2:Y:S01]  /*a310*/  LDL.LU R2, [R1+0xc] ;  /* 0x00000c0001027983 */ /* 0x000ea20000300800 */
[----:B------:R-:W-:-:S03]  /*a320*/  ULDC UR4, c[0x0][0xda4] ;  /* 0x0003690000047ab9 */ /* 0x000fc60000000800 */
[----:B------:R-:W3:Y:S01]  /*a330*/  LDL.LU R0, [R1+0x18] ;  /* 0x0000180001007983 */ /* 0x000ee20000300800 */
[----:B--2---:R-:W-:Y:S01]  /*a340*/  VIADD R2, R2, UR36 ;  /* 0x0000002402027c36 */ /* 0x004fe20008000000 */
[----:B---3--:R-:W-:-:S04]  /*a350*/  IADD3 R0, R0, 0x1, RZ ;  /* 0x0000000100007810 */ /* 0x008fc80007ffe0ff */
[----:B------:R2:W-:Y:S01]  /*a360*/  STL [R1+0xc], R2 ;  /* 0x00000c0201007387 */ /* 0x0005e20000100800 */
[----:B------:R-:W-:-:S03]  /*a370*/  ISETP.GE.AND P0, PT, R2, UR4, PT ;  /* 0x0000000402007c0c */ /* 0x000fc6000bf06270 */
[----:B------:R2:W-:Y:S10]  /*a380*/  STL [R1+0x18], R0 ;  /* 0x0000180001007387 */ /* 0x0005f40000100800 */
[----:B--2---:R-:W-:Y:S05]  /*a390*/  @!P0 BRA `(.L_x_2752) ;  /* 0xffffffd000c48947 */ /* 0x004fea000383ffff */
[----:B------:R-:W-:-:S07]  /*a3a0*/  LOP3.LUT R2, R0, 0x1, RZ, 0xc, !PT ;  /* 0x0000000100027812 */ /* 0x000fce00078e0cff */
.L_x_2710:
[----:B------:R-:W2:Y:S01]  /*a3b0*/  S2R R3, SR_CgaCtaId ;  /* 0x0000000000037919 */ /* 0x000ea20000008800 */
[----:B------:R-:W-:Y:S01]  /*a3c0*/  MOV R0, 0x400 ;  /* 0x0000040000007802 */ /* 0x000fe20000000f00 */
[----:B------:R-:W-:Y:S03]  /*a3d0*/  BSSY B0, `(.L_x_2753) ;  /* 0x0000005000007945 */ /* 0x000fe60003800000 */
[----:B--2---:R-:W-:Y:S02]  /*a3e0*/  LEA R0, R3, R0, 0x18 ;  /* 0x0000000003007211 */ /* 0x004fe400078ec0ff */
[----:B------:R-:W-:-:S04]  /*a3f0*/  SHF.L.U32 R3, R2, 0x1f, RZ ;  /* 0x0000001f02037819 */ /* 0x000fc800000006ff */
[----:B------:R-:W2:Y:S02]  /*a400*/  SYNCS.PHASECHK.TRANS64.TRYWAIT P0, [R0+URZ+0x28c20], R3 ;  /* 0x028c2003000075a7 */ /* 0x000ea4000800017f */
[----:B--2---:R-:W-:Y:S05]  /*a410*/  @!P0 BRA `(.L_x_2754) ;  /* 0x0000000800688947 */ /* 0x004fea0003800000 */
.L_x_2782:
[----:B------:R-:W-:Y:S05]  /*a420*/  BSYNC B0 ;  /* 0x0000000000007941 */ /* 0x000fea0003800000 */
.L_x_2753:
[----:B------:R-:W-:-:S03]  /*a430*/  UMOV UR4, 0xffffffff ;  /* 0xffffffff00047882 */ /* 0x000fc60000000000 */
[----:B------:R-:W-:Y:S05]  /*a440*/  BRA.DIV UR4, `(.L_x_2755) ;  /* 0x0000000a04707947 */ /* 0x000fea000b800000 */
[----:B------:R-:W3:Y:S02]  /*a450*/  S2R R2, SR_TID.X ;  /* 0x0000000000027919 */ /* 0x000ee40000002100 */
[----:B---3--:R-:W-:-:S04]  /*a460*/  SHF.R.U32.HI R2, RZ, 0x5, R2 ;  /* 0x00000005ff027819 */ /* 0x008fc80000011602 */
[----:B------:R-:W-:-:S05]  /*a470*/  LOP3.LUT R2, R2, 0x3, RZ, 0xc0, !PT ;  /* 0x0000000302027812 */ /* 0x000fca00078ec0ff */
[----:B------:R3:W4:Y:S02]  /*a480*/  SHFL.IDX PT, R14, R2, RZ, 0x1f ;  /* 0x00001fff020e7589 */ /* 0x00072400000e0000 */
.L_x_2785:
[----:B----4-:R-:W-:Y:S01]  /*a490*/  ISETP.NE.AND P0, PT, R14, RZ, PT ;  /* 0x000000ff0e00720c */ /* 0x010fe20003f05270 */
[----:B------:R-:W-:-:S12]  /*a4a0*/  BSSY B0, `(.L_x_2756) ;  /* 0x0000024000007945 */ /* 0x000fd80003800000 */
[----:B------:R-:W-:Y:S05]  /*a4b0*/  @P0 BRA `(.L_x_2757) ;  /* 0x0000000000880947 */ /* 0x000fea0003800000 */
[----:B------:R-:W-:-:S03]  /*a4c0*/  UMOV UR4, 0xffffffff ;  /* 0xffffffff00047882 */ /* 0x000fc60000000000 */
[----:B------:R-:W-:Y:S05]  /*a4d0*/  BRA.DIV UR4, `(.L_x_2758) ;  /* 0x0000000a04807947 */ /* 0x000fea000b800000 */
[----:B------:R-:W-:-:S13]  /*a4e0*/  ELECT P6, URZ, PT ;  /* 0x00000000003f782f */ /* 0x000fda00038c0000 */
.L_x_2788:
[----:B------:R-:W-:Y:S05]  /*a4f0*/  @!P6 BRA `(.L_x_2757) ;  /* 0x000000000078e947 */ /* 0x000fea0003800000 */
[----:B------:R-:W-:-:S06]  /*a500*/  ULOP3.LUT UR4, UR38, 0x2, URZ, 0xfc, !UPT ;  /* 0x0000000226047892 */ /* 0x000fcc000f8efc3f */
[----:B---3--:R-:W-:-:S04]  /*a510*/  MOV R2, UR4 ;  /* 0x0000000400027c02 */ /* 0x008fc80008000f00 */
[----:B------:R-:W-:-:S13]  /*a520*/  ISETP.NE.AND P2, PT, R2, 0x3, PT ;  /* 0x000000030200780c */ /* 0x000fda0003f45270 */
[----:B------:R-:W-:Y:S05]  /*a530*/  @!P2 BRA `(.L_x_2759) ;  /* 0x000000000004a947 */ /* 0x000fea0003800000 */
[----:B------:R-:W-:Y:S01]  /*a540*/  BPT.TRAP 0x1 ;  /* 0x000000040000795c */ /* 0x000fe20000300000 */
.L_x_2759:
[----:B--2---:R-:W-:Y:S01]  /*a550*/  VIADD R3, R0, 0x28c40 ;  /* 0x00028c4000037836 */ /* 0x004fe20000000000 */
[----:B------:R-:W-:Y:S02]  /*a560*/  SHF.L.U32 R5, R17, 0x1f, RZ ;  /* 0x0000001f11057819 */ /* 0x000fe400000006ff */
[C---:B------:R-:W-:Y:S02]  /*a570*/  IADD3 R2, R16.reuse, 0x1, RZ ;  /* 0x0000000110027810 */ /* 0x040fe40007ffe0ff */
[----:B------:R-:W-:Y:S02]  /*a580*/  LEA R6, R16, R3, 0x3 ;  /* 0x0000000310067211 */ /* 0x000fe400078e18ff */
[----:B------:R-:W-:Y:S02]  /*a590*/  ISETP.NE.AND P1, PT, R2, 0x2, PT ;  /* 0x000000020200780c */ /* 0x000fe40003f25270 */
[----:B------:R-:W2:Y:S02]  /*a5a0*/  SYNCS.PHASECHK.TRANS64.TRYWAIT P0, [R6+URZ], R5 ;  /* 0x00000005060075a7 */ /* 0x000ea4000800017f */
[----:B------:R-:W-:-:S04]  /*a5b0*/  SEL R4, RZ, 0x1, P1 ;  /* 0x00000001ff047807 */ /* 0x000fc80000800000 */
[----:B------:R-:W-:Y:S02]  /*a5c0*/  LOP3.LUT R17, R17, R4, RZ, 0x3c, !PT ;  /* 0x0000000411117212 */ /* 0x000fe400078e3cff */
[----:B------:R-:W-:Y:S02]  /*a5d0*/  SEL R4, R2, RZ, P1 ;  /* 0x000000ff02047207 */ /* 0x000fe40000800000 */
[----:B------:R-:W-:-:S03]  /*a5e0*/  SHF.L.U32 R2, R17, 0x1f, RZ ;  /* 0x0000001f11027819 */ /* 0x000fc600000006ff */
[----:B------:R-:W-:Y:S01]  /*a5f0*/  IMAD R3, R4, 0x8, R3 ;  /* 0x0000000804037824 */ /* 0x000fe200078e0203 */
[----:B--2---:R-:W-:Y:S06]  /*a600*/  @!P0 BRA `(.L_x_2760) ;  /* 0x0000000800548947 */ /* 0x004fec0003800000 */
.L_x_2789:
[----:B------:R-:W3:Y:S02]  /*a610*/  SYNCS.PHASECHK.TRANS64.TRYWAIT P0, [R3+URZ], R2 ;  /* 0x00000002030075a7 */ /* 0x000ee4000800017f */
[----:B---3--:R-:W-:Y:S05]  /*a620*/  @!P0 BRA `(.L_x_2761) ;  /* 0x0000000800608947 */ /* 0x008fea0003800000 */
.L_x_2790:
[----:B------:R-:W-:Y:S05]  /*a630*/  @!P2 BRA `(.L_x_2762) ;  /* 0x000000000004a947 */ /* 0x000fea0003800000 */
[----:B------:R-:W-:Y:S01]  /*a640*/  BPT.TRAP 0x1 ;  /* 0x000000040000795c */ /* 0x000fe20000300000 */
.L_x_2762:
[----:B---3--:R-:W-:-:S04]  /*a650*/  IADD3 R3, R0, 0x28c60, RZ ;  /* 0x00028c6000037810 */ /* 0x008fc80007ffe0ff */
[----:B------:R-:W-:-:S04]  /*a660*/  LEA R16, R16, R3, 0x3 ;  /* 0x0000000310107211 */ /* 0x000fc800078e18ff */
[----:B------:R-:W3:Y:S02]  /*a670*/  SYNCS.PHASECHK.TRANS64.TRYWAIT P0, [R16+URZ], R5 ;  /* 0x00000005100075a7 */ /* 0x000ee4000800017f */
[----:B---3--:R-:W-:Y:S05]  /*a680*/  @!P0 BRA `(.L_x_2763) ;  /* 0x00000008005c8947 */ /* 0x008fea0003800000 */
.L_x_2791:
[----:B------:R-:W-:-:S07]  /*a690*/  IMAD R3, R4, 0x8, R3 ;  /* 0x0000000804037824 */ /* 0x000fce00078e0203 */
.L_x_2764:
[----:B----4-:R4:W1:Y:S02]  /*a6a0*/  SYNCS.PHASECHK.TRANS64.TRYWAIT P0, [R3+URZ], R2 ;  /* 0x00000002030075a7 */ /* 0x010864000800017f */
[----:B-1----:R-:W-:Y:S05]  /*a6b0*/  @!P0 NANOSLEEP.SYNCS 0x989680 ;  /* 0x009896800000895d */ /* 0x002fea0003900000 */
[----:B------:R-:W1:Y:S02]  /*a6c0*/  @!P0 SYNCS.PHASECHK.TRANS64 P0, [R3+URZ], R2 ;  /* 0x00000002030085a7 */ /* 0x000e64000800007f */
[----:B-1----:R-:W-:Y:S05]  /*a6d0*/  @!P0 BRA `(.L_x_2764) ;  /* 0xfffffffc00f08947 */ /* 0x002fea000383ffff */
.L_x_2757:
[----:B------:R-:W-:Y:S05]  /*a6e0*/  BSYNC B0 ;  /* 0x0000000000007941 */ /* 0x000fea0003800000 */
.L_x_2756:
[----:B------:R-:W-:Y:S05]  /*a6f0*/  EXIT ;  /* 0x000000000000794d */ /* 0x000fea0003800000 */
.L_x_2678:
[----:B-1----:R-:W-:-:S04]  /*a700*/  MOV R3, UR16 ;  /* 0x0000001000037c02 */ /* 0x002fc80008000f00 */
[----:B------:R1:W2:Y:S03]  /*a710*/  SYNCS.PHASECHK.TRANS64.TRYWAIT P0, [R3+URZ+0x28c50], R0 ;  /* 0x028c5000030075a7 */ /* 0x0002a6000800017f */
[----:B--2---:R-:W-:Y:S05]  /*a720*/  @!P0 NANOSLEEP.SYNCS 0x989680 ;  /* 0x009896800000895d */ /* 0x004fea0003900000 */
[----:B------:R-:W2:Y:S02]  /*a730*/  @!P0 SYNCS.PHASECHK.TRANS64 P0, [R3+URZ+0x28c50], R0 ;  /* 0x028c5000030085a7 */ /* 0x000ea4000800007f */
[----:B--2---:R-:W-:Y:S05]  /*a740*/  @!P0 BRA `(.L_x_2678) ;  /* 0xfffffffc00ec8947 */ /* 0x004fea000383ffff */
[----:B------:R-:W-:Y:S05]  /*a750*/  BRA `(.L_x_2765) ;  /* 0xffffff6800847947 */ /* 0x000fea000383ffff */
.L_x_2683:
[----:B--2---:R-:W-:-:S04]  /*a760*/  MOV R4, UR6 ;  /* 0x0000000600047c02 */ /* 0x004fc80008000f00 */
[----:B------:R2:W3:Y:S03]  /*a770*/  SYNCS.PHASECHK.TRANS64.TRYWAIT P0, [R4+URZ+0x28c50], R3 ;  /* 0x028c5003040075a7 */ /* 0x0004e6000800017f */
[----:B---3--:R-:W-:Y:S05]  /*a780*/  @!P0 NANOSLEEP.SYNCS 0x989680 ;  /* 0x009896800000895d */ /* 0x008fea0003900000 */
[----:B------:R-:W3:Y:S02]  /*a790*/  @!P0 SYNCS.PHASECHK.TRANS64 P0, [R4+URZ+0x28c50], R3 ;  /* 0x028c5003040085a7 */ /* 0x000ee4000800007f */
[----:B---3--:R-:W-:Y:S05]  /*a7a0*/  @!P0 BRA `(.L_x_2683) ;  /* 0xfffffffc00ec8947 */ /* 0x008fea000383ffff */
[----:B------:R-:W-:Y:S05]  /*a7b0*/  BRA `(.L_x_2682) ;  /* 0xffffff7400987947 */ /* 0x000fea000383ffff */
.L_x_2687:
[----:B-1----:R-:W-:-:S04]  /*a7c0*/  IMAD.U32 R3, RZ, RZ, UR46 ;  /* 0x0000002eff037e24 */ /* 0x002fc8000f8e00ff */
[----:B------:R1:W2:Y:S03]  /*a7d0*/  SYNCS.PHASECHK.TRANS64.TRYWAIT P1, [R3+URZ+0x28c00], R0 ;  /* 0x028c0000030075a7 */ /* 0x0002a6000802017f */
[----:B--2---:R-:W-:Y:S05]  /*a7e0*/  @!P1 NANOSLEEP.SYNCS 0x989680 ;  /* 0x009896800000995d */ /* 0x004fea0003900000 */
[----:B------:R-:W2:Y:S02]  /*a7f0*/  @!P1 SYNCS.PHASECHK.TRANS64 P1, [R3+URZ+0x28c00], R0 ;  /* 0x028c0000030095a7 */ /* 0x000ea4000802007f */
[----:B--2---:R-:W-:Y:S05]  /*a800*/  @!P1 BRA `(.L_x_2687) ;  /* 0xfffffffc00ec9947 */ /* 0x004fea000383ffff */
[----:B------:R-:W-:Y:S05]  /*a810*/  BRA `(.L_x_2766) ;  /* 0xffffff8000e47947 */ /* 0x000fea000383ffff */
.L_x_2691:
[----:B---3--:R3:W4:Y:S02]  /*a820*/  SYNCS.PHASECHK.TRANS64.TRYWAIT P1, [R7+URZ+0x28c30], R12 ;  /* 0x028c300c070075a7 */ /* 0x008724000802017f */
[----:B----4-:R-:W-:Y:S05]  /*a830*/  @!P1 NANOSLEEP.SYNCS 0x989680 ;  /* 0x009896800000995d */ /* 0x010fea0003900000 */
[----:B------:R-:W4:Y:S02]  /*a840*/  @!P1 SYNCS.PHASECHK.TRANS64 P1, [R7+URZ+0x28c30], R12 ;  /* 0x028c300c070095a7 */ /* 0x000f24000802007f */
[----:B----4-:R-:W-:Y:S05]  /*a850*/  @!P1 BRA `(.L_x_2691) ;  /* 0xfffffffc00f09947 */ /* 0x010fea000383ffff */
[----:B------:R-:W-:Y:S05]  /*a860*/  BRA `(.L_x_2690) ;  /* 0xffffff8400007947 */ /* 0x000fea000383ffff */
.L_x_2695:
[----:B---3--:R3:W4:Y:S02]  /*a870*/  SYNCS.PHASECHK.TRANS64.TRYWAIT P2, [R7+URZ+0x28c50], R12 ;  /* 0x028c500c070075a7 */ /* 0x008724000804017f */
[----:B----4-:R-:W-:Y:S05]  /*a880*/  @!P2 NANOSLEEP.SYNCS 0x989680 ;  /* 0x009896800000a95d */ /* 0x010fea0003900000 */
[----:B------:R-:W4:Y:S02]  /*a890*/  @!P2 SYNCS.PHASECHK.TRANS64 P2, [R7+URZ+0x28c50], R12 ;  /* 0x028c500c0700a5a7 */ /* 0x000f24000804007f */
[----:B----4-:R-:W-:Y:S05]  /*a8a0*/  @!P2 BRA `(.L_x_2695) ;  /* 0xfffffffc00f0a947 */ /* 0x010fea000383ffff */
[----:B------:R-:W-:Y:S05]  /*a8b0*/  BRA `(.L_x_2694) ;  /* 0xffffff9400147947 */ /* 0x000fea000383ffff */
.L_x_2700:
[----:B---3--:R-:W-:-:S04]  /*a8c0*/  MOV R0, UR22 ;  /* 0x0000001600007c02 */ /* 0x008fc80008000f00 */
[----:B------:R3:W4:Y:S03]  /*a8d0*/  SYNCS.PHASECHK.TRANS64.TRYWAIT P3, [R0+URZ+0x28c30], R7 ;  /* 0x028c3007000075a7 */ /* 0x000726000806017f */
[----:B----4-:R-:W-:Y:S05]  /*a8e0*/  @!P3 NANOSLEEP.SYNCS 0x989680 ;  /* 0x009896800000b95d */ /* 0x010fea0003900000 */
[----:B------:R-:W4:Y:S02]  /*a8f0*/  @!P3 SYNCS.PHASECHK.TRANS64 P3, [R0+URZ+0x28c30], R7 ;  /* 0x028c30070000b5a7 */ /* 0x000f24000806007f */
[----:B----4-:R-:W-:Y:S05]  /*a900*/  @!P3 BRA `(.L_x_2700) ;  /* 0xfffffffc00ecb947 */ /* 0x010fea000383ffff */
[----:B------:R-:W-:Y:S05]  /*a910*/  BRA `(.L_x_2699) ;  /* 0xffffff9400f47947 */ /* 0x000fea000383ffff */
.L_x_2704:
[----:B---3--:R3:W1:Y:S02]  /*a920*/  SYNCS.PHASECHK.TRANS64.TRYWAIT P3, [R170+URZ+0x28c50], R7 ;  /* 0x028c5007aa0075a7 */ /* 0x008664000806017f */
[----:B-1----:R-:W-:Y:S05]  /*a930*/  @!P3 NANOSLEEP.SYNCS 0x989680 ;  /* 0x009896800000b95d */ /* 0x002fea0003900000 */
[----:B------:R-:W1:Y:S02]  /*a940*/  @!P3 SYNCS.PHASECHK.TRANS64 P3, [R170+URZ+0x28c50], R7 ;  /* 0x028c5007aa00b5a7 */ /* 0x000e64000806007f */
[----:B-1----:R-:W-:Y:S05]  /*a950*/  @!P3 BRA `(.L_x_2704) ;  /* 0xfffffffc00f0b947 */ /* 0x002fea000383ffff */
[----:B------:R-:W-:Y:S05]  /*a960*/  BRA `(.L_x_2703) ;  /* 0xffffffac00287947 */ /* 0x000fea000383ffff */
.L_x_2715:
[----:B------:R-:W1:Y:S01]  /*a970*/  S2R R5, SR_TID.X ;  /* 0x0000000000057919 */ /* 0x000e620000002100 */
[----:B------:R-:W-:Y:S01]  /*a980*/  BSSY B0, `(.L_x_2767) ;  /* 0x000000a000007945 */ /* 0x000fe20003800000 */
[----:B------:R-:W-:Y:S01]  /*a990*/  IMAD.MOV.U32 R12, RZ, RZ, RZ ;  /* 0x000000ffff0c7224 */ /* 0x000fe200078e00ff */
[----:B------:R-:W-:Y:S02]  /*a9a0*/  MOV R11, 0x1f ;  /* 0x0000001f000b7802 */ /* 0x000fe40000000f00 */
[----:B------:R-:W-:Y:S02]  /*a9b0*/  MOV R15, 0xffffffff ;  /* 0xffffffff000f7802 */ /* 0x000fe40000000f00 */
[----:B-1----:R-:W-:-:S04]  /*a9c0*/  SHF.R.U32.HI R5, RZ, 0x5, R5 ;  /* 0x00000005ff057819 */ /* 0x002fc80000011605 */
[----:B------:R-:W-:-:S04]  /*a9d0*/  LOP3.LUT R5, R5, 0x3, RZ, 0xc0, !PT ;  /* 0x0000000305057812 */ /* 0x000fc800078ec0ff */
[----:B------:R-:W-:-:S07]  /*a9e0*/  MOV R13, R5 ;  /* 0x00000005000d7202 */ /* 0x000fce0000000f00 */
[----:B------:R-:W-:Y:S05]  /*a9f0*/  WARPSYNC.COLLECTIVE R15, `(.L_x_2768) ;  /* 0x000000000f087348 */ /* 0x000fea0003c00000 */
[----:B------:R1:W2:Y:S02]  /*aa00*/  SHFL.IDX P6, R14, R13, R12, R11 ;  /* 0x0000000c0d0e7389 */ /* 0x0002a400000c000b */
[----:B-12---:R-:W-:Y:S01]  /*aa10*/  ENDCOLLECTIVE ;  /* 0x000000000000791b */ /* 0x006fe20003800000 */
.L_x_2768:
[----:B------:R-:W-:Y:S05]  /*aa20*/  BSYNC B0 ;  /* 0x0000000000007941 */ /* 0x000fea0003800000 */
.L_x_2767:
[----:B------:R-:W-:Y:S05]  /*aa30*/  BRA `(.L_x_2769) ;  /* 0xffffffd400387947 */ /* 0x000fea000383ffff */
.L_x_2716:
[----:B------:R-:W-:Y:S01]  /*aa40*/  BSSY B0, `(.L_x_2770) ;  /* 0x0000006000007945 */ /* 0x000fe20003800000 */
[----:B------:R-:W-:-:S07]  /*aa50*/  IMAD.MOV.U32 R15, RZ, RZ, -0x1 ;  /* 0xffffffffff0f7424 */ /* 0x000fce00078e00ff */
[----:B------:R-:W-:Y:S05]  /*aa60*/  WARPSYNC.COLLECTIVE R15, `(.L_x_2771) ;  /* 0x000000000f0c7348 */ /* 0x000fea0003c00000 */
[----:B------:R-:W-:Y:S02]  /*aa70*/  ELECT P6, UR62, PT ;  /* 0x00000000003e782f */ /* 0x000fe400038c0000 */
[----:B------:R-:W-:Y:S01]  /*aa80*/  MOV R14, UR62 ;  /* 0x0000003e000e7c02 */ /* 0x000fe20008000f00 */
[----:B------:R-:W-:Y:S10]  /*aa90*/  ENDCOLLECTIVE ;  /* 0x000000000000791b */ /* 0x000ff40003800000 */
.L_x_2771:
[----:B------:R-:W-:Y:S05]  /*aaa0*/  BSYNC B0 ;  /* 0x0000000000007941 */ /* 0x000fea0003800000 */
.L_x_2770:
[----:B------:R-:W-:Y:S05]  /*aab0*/  BRA `(.L_x_2772) ;  /* 0xffffffd400307947 */ /* 0x000fea000383ffff */
.L_x_2719:
[----:B--2---:R2:W3:Y:S02]  /*aac0*/  SYNCS.PHASECHK.TRANS64.TRYWAIT P1, [R5+URZ+0x28c40], R10 ;  /* 0x028c400a050075a7 */ /* 0x0044e4000802017f */
[----:B---3--:R-:W-:Y:S05]  /*aad0*/  @!P1 NANOSLEEP.SYNCS 0x989680 ;  /* 0x009896800000995d */ /* 0x008fea0003900000 */
[----:B------:R-:W3:Y:S02]  /*aae0*/  @!P1 SYNCS.PHASECHK.TRANS64 P1, [R5+URZ+0x28c40], R10 ;  /* 0x028c400a050095a7 */ /* 0x000ee4000802007f */
[----:B---3--:R-:W-:Y:S05]  /*aaf0*/  @!P1 BRA `(.L_x_2719) ;  /* 0xfffffffc00f09947 */ /* 0x008fea000383ffff */
[----:B------:R-:W-:Y:S05]  /*ab00*/  BRA `(.L_x_2773) ;  /* 0xffffffd400907947 */ /* 0x000fea000383ffff */
.L_x_2722:
[----:B--2---:R-:W2:Y:S01]  /*ab10*/  S2R R10, SR_CgaCtaId ;  /* 0x00000000000a7919 */ /* 0x004ea20000008800 */
[----:B------:R-:W-:-:S04]  /*ab20*/  MOV R8, 0x400 ;  /* 0x0000040000087802 */ /* 0x000fc80000000f00 */
[----:B--2---:R-:W-:-:S04]  /*ab30*/  LEA R8, R10, R8, 0x18 ;  /* 0x000000080a087211 */ /* 0x004fc800078ec0ff */
[----:B------:R2:W3:Y:S03]  /*ab40*/  SYNCS.PHASECHK.TRANS64.TRYWAIT P1, [R8+URZ+0x28c20], R5 ;  /* 0x028c2005080075a7 */ /* 0x0004e6000802017f */
[----:B---3--:R-:W-:Y:S05]  /*ab50*/  @!P1 NANOSLEEP.SYNCS 0x989680 ;  /* 0x009896800000995d */ /* 0x008fea0003900000 */
[----:B------:R-:W3:Y:S02]  /*ab60*/  @!P1 SYNCS.PHASECHK.TRANS64 P1, [R8+URZ+0x28c20], R5 ;  /* 0x028c2005080095a7 */ /* 0x000ee4000802007f */
[----:B---3--:R-:W-:Y:S05]  /*ab70*/  @!P1 BRA `(.L_x_2722) ;  /* 0xfffffffc00e49947 */ /* 0x008fea000383ffff */
[----:B------:R-:W-:Y:S05]  /*ab80*/  BRA `(.L_x_2774) ;  /* 0xffffffd800547947 */ /* 0x000fea000383ffff */
.L_x_2725:
[----:B--2---:R2:W3:Y:S02]  /*ab90*/  SYNCS.PHASECHK.TRANS64.TRYWAIT P1, [R8+URZ+0x28c60], R5 ;  /* 0x028c6005080075a7 */ /* 0x0044e4000802017f */
[----:B---3--:R-:W-:Y:S05]  /*aba0*/  @!P1 NANOSLEEP.SYNCS 0x989680 ;  /* 0x009896800000995d */ /* 0x008fea0003900000 */
[----:B------:R-:W3:Y:S02]  /*abb0*/  @!P1 SYNCS.PHASECHK.TRANS64 P1, [R8+URZ+0x28c60], R5 ;  /* 0x028c6005080095a7 */ /* 0x000ee4000802007f */
[----:B---3--:R-:W-:Y:S05]  /*abc0*/  @!P1 BRA `(.L_x_2725) ;  /* 0xfffffffc00f09947 */ /* 0x008fea000383ffff */
[----:B------:R-:W-:Y:S05]  /*abd0*/  BRA `(.L_x_2775) ;  /* 0xffffffd800747947 */ /* 0x000fea000383ffff */
.L_x_2732:
[----:B--2---:R2:W3:Y:S02]  /*abe0*/  SYNCS.PHASECHK.TRANS64.TRYWAIT P2, [R2+URZ+0x28c40], R3 ;  /* 0x028c4003020075a7 */ /* 0x0044e4000804017f */
[----:B---3--:R-:W-:Y:S05]  /*abf0*/  @!P2 NANOSLEEP.SYNCS 0x989680 ;  /* 0x009896800000a95d */ /* 0x008fea0003900000 */
[----:B------:R-:W3:Y:S02]  /*ac00*/  @!P2 SYNCS.PHASECHK.TRANS64 P2, [R2+URZ+0x28c40], R3 ;  /* 0x028c40030200a5a7 */ /* 0x000ee4000804007f */
[----:B---3--:R-:W-:Y:S05]  /*ac10*/  @!P2 BRA `(.L_x_2732) ;  /* 0xfffffffc00f0a947 */ /* 0x008fea000383ffff */
[----:B------:R-:W-:Y:S05]  /*ac20*/  BRA `(.L_x_2776) ;  /* 0xffffffe0001c7947 */ /* 0x000fea000383ffff */
.L_x_2734:
[----:B---3--:R3:W4:Y:S02]  /*ac30*/  SYNCS.PHASECHK.TRANS64.TRYWAIT P2, [R2+URZ+0x28c60], R3 ;  /* 0x028c6003020075a7 */ /* 0x008724000804017f */
[----:B----4-:R-:W-:Y:S05]  /*ac40*/  @!P2 NANOSLEEP.SYNCS 0x989680 ;  /* 0x009896800000a95d */ /* 0x010fea0003900000 */
[----:B------:R-:W4:Y:S02]  /*ac50*/  @!P2 SYNCS.PHASECHK.TRANS64 P2, [R2+URZ+0x28c60], R3 ;  /* 0x028c60030200a5a7 */ /* 0x000f24000804007f */
[----:B----4-:R-:W-:Y:S05]  /*ac60*/  @!P2 BRA `(.L_x_2734) ;  /* 0xfffffffc00f0a947 */ /* 0x010fea000383ffff */
[----:B------:R-:W-:Y:S05]  /*ac70*/  BRA `(.L_x_2777) ;  /* 0xffffffe000787947 */ /* 0x000fea000383ffff */
.L_x_2740:
[----:B-1----:R1:W2:Y:S02]  /*ac80*/  SYNCS.PHASECHK.TRANS64.TRYWAIT P2, [R3+URZ+0x28c40], R2 ;  /* 0x028c4002030075a7 */ /* 0x0022a4000804017f */
[----:B--2---:R-:W-:Y:S05]  /*ac90*/  @!P2 NANOSLEEP.SYNCS 0x989680 ;  /* 0x009896800000a95d */ /* 0x004fea0003900000 */
[----:B------:R-:W2:Y:S02]  /*aca0*/  @!P2 SYNCS.PHASECHK.TRANS64 P2, [R3+URZ+0x28c40], R2 ;  /* 0x028c40020300a5a7 */ /* 0x000ea4000804007f */
[----:B--2---:R-:W-:Y:S05]  /*acb0*/  @!P2 BRA `(.L_x_2740) ;  /* 0xfffffffc00f0a947 */ /* 0x004fea000383ffff */
[----:B------:R-:W-:Y:S05]  /*acc0*/  BRA `(.L_x_2778) ;  /* 0xffffffe800087947 */ /* 0x000fea000383ffff */
.L_x_2742:
[----:B--2---:R2:W3:Y:S02]  /*acd0*/  SYNCS.PHASECHK.TRANS64.TRYWAIT P2, [R3+URZ+0x28c60], R2 ;  /* 0x028c6002030075a7 */ /* 0x0044e4000804017f */
[----:B---3--:R-:W-:Y:S05]  /*ace0*/  @!P2 NANOSLEEP.SYNCS 0x989680 ;  /* 0x009896800000a95d */ /* 0x008fea0003900000 */
[----:B------:R-:W3:Y:S02]  /*acf0*/  @!P2 SYNCS.PHASECHK.TRANS64 P2, [R3+URZ+0x28c60], R2 ;  /* 0x028c60020300a5a7 */ /* 0x000ee4000804007f */
[----:B---3--:R-:W-:Y:S05]  /*ad00*/  @!P2 BRA `(.L_x_2742) ;  /* 0xfffffffc00f0a947 */ /* 0x008fea000383ffff */
[----:B------:R-:W-:Y:S05]  /*ad10*/  BRA `(.L_x_2779) ;  /* 0xffffffe800647947 */ /* 0x000fea000383ffff */
.L_x_2747:
[----:B-1----:R1:W2:Y:S02]  /*ad20*/  SYNCS.PHASECHK.TRANS64.TRYWAIT P2, [R3+URZ+0x28c40], R2 ;  /* 0x028c4002030075a7 */ /* 0x0022a4000804017f */
[----:B--2---:R-:W-:Y:S05]  /*ad30*/  @!P2 NANOSLEEP.SYNCS 0x989680 ;  /* 0x009896800000a95d */ /* 0x004fea0003900000 */
[----:B------:R-:W2:Y:S02]  /*ad40*/  @!P2 SYNCS.PHASECHK.TRANS64 P2, [R3+URZ+0x28c40], R2 ;  /* 0x028c40020300a5a7 */ /* 0x000ea4000804007f */
[----:B--2---:R-:W-:Y:S05]  /*ad50*/  @!P2 BRA `(.L_x_2747) ;  /* 0xfffffffc00f0a947 */ /* 0x004fea000383ffff */
[----:B------:R-:W-:Y:S05]  /*ad60*/  BRA `(.L_x_2780) ;  /* 0xffffffec00dc7947 */ /* 0x000fea000383ffff */
.L_x_2749:
[----:B--2---:R2:W3:Y:S02]  /*ad70*/  SYNCS.PHASECHK.TRANS64.TRYWAIT P2, [R3+URZ+0x28c60], R2 ;  /* 0x028c6002030075a7 */ /* 0x0044e4000804017f */
[----:B---3--:R-:W-:Y:S05]  /*ad80*/  @!P2 NANOSLEEP.SYNCS 0x989680 ;  /* 0x009896800000a95d */ /* 0x008fea0003900000 */
[----:B------:R-:W3:Y:S02]  /*ad90*/  @!P2 SYNCS.PHASECHK.TRANS64 P2, [R3+URZ+0x28c60], R2 ;  /* 0x028c60020300a5a7 */ /* 0x000ee4000804007f */
[----:B---3--:R-:W-:Y:S05]  /*ada0*/  @!P2 BRA `(.L_x_2749) ;  /* 0xfffffffc00f0a947 */ /* 0x008fea000383ffff */
[----:B------:R-:W-:Y:S05]  /*adb0*/  BRA `(.L_x_2781) ;  /* 0xfffffff000387947 */ /* 0x000fea000383ffff */
.L_x_2754:
[----:B--2---:R2:W3:Y:S02]  /*adc0*/  SYNCS.PHASECHK.TRANS64.TRYWAIT P0, [R0+URZ+0x28c20], R3 ;  /* 0x028c2003000075a7 */ /* 0x0044e4000800017f */
[----:B---3--:R-:W-:Y:S05]  /*add0*/  @!P0 NANOSLEEP.SYNCS 0x989680 ;  /* 0x009896800000895d */ /* 0x008fea0003900000 */
[----:B------:R-:W3:Y:S02]  /*ade0*/  @!P0 SYNCS.PHASECHK.TRANS64 P0, [R0+URZ+0x28c20], R3 ;  /* 0x028c2003000085a7 */ /* 0x000ee4000800007f */
[----:B---3--:R-:W-:Y:S05]  /*adf0*/  @!P0 BRA `(.L_x_2754) ;  /* 0xfffffffc00f08947 */ /* 0x008fea000383ffff */
[----:B------:R-:W-:Y:S05]  /*ae00*/  BRA `(.L_x_2782) ;  /* 0xfffffff400847947 */ /* 0x000fea000383ffff */
.L_x_2755:
[----:B------:R-:W3:Y:S01]  /*ae10*/  S2R R2, SR_TID.X ;  /* 0x0000000000027919 */ /* 0x000ee20000002100 */
[----:B------:R-:W-:Y:S01]  /*ae20*/  BSSY B0, `(.L_x_2783) ;  /* 0x000000a000007945 */ /* 0x000fe20003800000 */
[----:B------:R-:W-:Y:S01]  /*ae30*/  MOV R12, RZ ;  /* 0x000000ff000c7202 */ /* 0x000fe20000000f00 */
[----:B------:R-:W-:Y:S01]  /*ae40*/  IMAD.MOV.U32 R11, RZ, RZ, 0x1f ;  /* 0x0000001fff0b7424 */ /* 0x000fe200078e00ff */
[----:B------:R-:W-:Y:S02]  /*ae50*/  MOV R15, 0xffffffff ;  /* 0xffffffff000f7802 */ /* 0x000fe40000000f00 */
[----:B---3--:R-:W-:-:S04]  /*ae60*/  SHF.R.U32.HI R2, RZ, 0x5, R2 ;  /* 0x00000005ff027819 */ /* 0x008fc80000011602 */
[----:B------:R-:W-:-:S04]  /*ae70*/  LOP3.LUT R2, R2, 0x3, RZ, 0xc0, !PT ;  /* 0x0000000302027812 */ /* 0x000fc800078ec0ff */
[----:B------:R-:W-:-:S07]  /*ae80*/  MOV R13, R2 ;  /* 0x00000002000d7202 */ /* 0x000fce0000000f00 */
[----:B-12---:R-:W-:Y:S05]  /*ae90*/  WARPSYNC.COLLECTIVE R15, `(.L_x_2784) ;  /* 0x000000000f087348 */ /* 0x006fea0003c00000 */
[----:B------:R3:W4:Y:S02]  /*aea0*/  SHFL.IDX P6, R14, R13, R12, R11 ;  /* 0x0000000c0d0e7389 */ /* 0x00072400000c000b */
[----:B-1234-:R-:W-:Y:S01]  /*aeb0*/  ENDCOLLECTIVE ;  /* 0x000000000000791b */ /* 0x01efe20003800000 */
.L_x_2784:
[----:B------:R-:W-:Y:S05]  /*aec0*/  BSYNC B0 ;  /* 0x0000000000007941 */ /* 0x000fea0003800000 */
.L_x_2783:
[----:B------:R-:W-:Y:S05]  /*aed0*/  BRA `(.L_x_2785) ;  /* 0xfffffff4006c7947 */ /* 0x000fea000383ffff */
.L_x_2758:
[----:B------:R-:W-:Y:S01]  /*aee0*/  BSSY B1, `(.L_x_2786) ;  /* 0x0000006000017945 */ /* 0x000fe20003800000 */
[----:B------:R-:W-:-:S07]  /*aef0*/  MOV R15, 0xffffffff ;  /* 0xffffffff000f7802 */ /* 0x000fce0000000f00 */
[----:B-123--:R-:W-:Y:S05]  /*af00*/  WARPSYNC.COLLECTIVE R15, `(.L_x_2787) ;  /* 0x000000000f0c7348 */ /* 0x00efea0003c00000 */
[----:B------:R-:W-:Y:S02]  /*af10*/  ELECT P6, UR62, PT ;  /* 0x00000000003e782f */ /* 0x000fe400038c0000 */
[----:B------:R-:W-:Y:S01]  /*af20*/  MOV R14, UR62 ;  /* 0x0000003e000e7c02 */ /* 0x000fe20008000f00 */
[----:B-123--:R-:W-:Y:S10]  /*af30*/  ENDCOLLECTIVE ;  /* 0x000000000000791b */ /* 0x00eff40003800000 */
.L_x_2787:
[----:B------:R-:W-:Y:S05]  /*af40*/  BSYNC B1 ;  /* 0x0000000000017941 */ /* 0x000fea0003800000 */
.L_x_2786:
[----:B------:R-:W-:Y:S05]  /*af50*/  BRA `(.L_x_2788) ;  /* 0xfffffff400647947 */ /* 0x000fea000383ffff */
.L_x_2760:
[----:B--2---:R2:W3:Y:S02]  /*af60*/  SYNCS.PHASECHK.TRANS64.TRYWAIT P0, [R6+URZ], R5 ;  /* 0x00000005060075a7 */ /* 0x0044e4000800017f */
[----:B---3--:R-:W-:Y:S05]  /*af70*/  @!P0 NANOSLEEP.SYNCS 0x989680 ;  /* 0x009896800000895d */ /* 0x008fea0003900000 */
[----:B------:R-:W3:Y:S02]  /*af80*/  @!P0 SYNCS.PHASECHK.TRANS64 P0, [R6+URZ], R5 ;  /* 0x00000005060085a7 */ /* 0x000ee4000800007f */
[----:B---3--:R-:W-:Y:S05]  /*af90*/  @!P0 BRA `(.L_x_2760) ;  /* 0xfffffffc00f08947 */ /* 0x008fea000383ffff */
[----:B------:R-:W-:Y:S05]  /*afa0*/  BRA `(.L_x_2789) ;  /* 0xfffffff400987947 */ /* 0x000fea000383ffff */
.L_x_2761:
[----:B---3--:R3:W4:Y:S02]  /*afb0*/  SYNCS.PHASECHK.TRANS64.TRYWAIT P0, [R3+URZ], R2 ;  /* 0x00000002030075a7 */ /* 0x008724000800017f */
[----:B----4-:R-:W-:Y:S05]  /*afc0*/  @!P0 NANOSLEEP.SYNCS 0x989680 ;  /* 0x009896800000895d */ /* 0x010fea0003900000 */
[----:B------:R-:W4:Y:S02]  /*afd0*/  @!P0 SYNCS.PHASECHK.TRANS64 P0, [R3+URZ], R2 ;  /* 0x00000002030085a7 */ /* 0x000f24000800007f */
[----:B----4-:R-:W-:Y:S05]  /*afe0*/  @!P0 BRA `(.L_x_2761) ;  /* 0xfffffffc00f08947 */ /* 0x010fea000383ffff */
[----:B------:R-:W-:Y:S05]  /*aff0*/  BRA `(.L_x_2790) ;  /* 0xfffffff4008c7947 */ /* 0x000fea000383ffff */
.L_x_2763:
[----:B---3--:R3:W4:Y:S02]  /*b000*/  SYNCS.PHASECHK.TRANS64.TRYWAIT P0, [R16+URZ], R5 ;  /* 0x00000005100075a7 */ /* 0x008724000800017f */
[----:B----4-:R-:W-:Y:S05]  /*b010*/  @!P0 NANOSLEEP.SYNCS 0x989680 ;  /* 0x009896800000895d */ /* 0x010fea0003900000 */
[----:B------:R-:W4:Y:S02]  /*b020*/  @!P0 SYNCS.PHASECHK.TRANS64 P0, [R16+URZ], R5 ;  /* 0x00000005100085a7 */ /* 0x000f24000800007f */
[----:B----4-:R-:W-:Y:S05]  /*b030*/  @!P0 BRA `(.L_x_2763) ;  /* 0xfffffffc00f08947 */ /* 0x010fea000383ffff */
[----:B------:R-:W-:Y:S05]  /*b040*/  BRA `(.L_x_2791) ;  /* 0xfffffff400907947 */ /* 0x000fea000383ffff */
.L_x_2792:
        /* <DEDUP_REMOVED lines=11> */
.L_x_11940:


//--------------------- .text._ZN7cutlass13device_kernelIN5flash11enable_sm90INS1_16FlashAttnFwdSm90INS1_25CollectiveMainloopFwdSm90ILi2EN4cute5tupleIJNS5_1CILi1EEES8_S8_EEENS6_IJNS7_ILi64EEESA_SA_EEELi512ENS_10bfloat16_tEfNS_4arch4Sm90ELb0ELb0ELb0ELb0ELb0ELb0ELb1ELb0ELb0ELb0ELb0ELb0EEENS1_21CollectiveEpilogueFwdINS6_IJSA_NS7_ILi512EEESA_EEES9_SC_SE_Li256ELb0ELb0ELb0ELb0EEENS1_29StaticPersistentTileSchedulerILb0EEEEEEEEEvNT_6ParamsE --------------------------
	.section	.text._ZN7cutlass13device_kernelIN5flash11enable_sm90INS1_16FlashAttnFwdSm90INS1_25CollectiveMainloopFwdSm90ILi2EN4cute5tupleIJNS5_1CILi1EEES8_S8_EEENS6_IJNS7_ILi64EEESA_SA_EEELi512ENS_10bfloat16_tEfNS_4arch4Sm90ELb0ELb0ELb0ELb0ELb0ELb0ELb1ELb0ELb0ELb0ELb0ELb0EEENS1_21CollectiveEpilogueFwdINS6_IJSA_NS7_ILi512EEESA_EEES9_SC_SE_Li256ELb0ELb0ELb0ELb0EEENS1_29StaticPersistentTileSchedulerILb0EEEEEEEEEvNT_6ParamsE,"ax",@progbits
	.align	128
.text._ZN7cutlass13device_kernelIN5flash11enable_sm90INS1_16FlashAttnFwdSm90INS1_25CollectiveMainloopFwdSm90ILi2EN4cute5tupleIJNS5_1CILi1EEES8_S8_EEENS6_IJNS7_ILi64EEESA_SA_EEELi512ENS_10bfloat16_tEfNS_4arch4Sm90ELb0ELb0ELb0ELb0ELb0ELb0ELb1ELb0ELb0ELb0ELb0ELb0EEENS1_21CollectiveEpilogueFwdINS6_IJSA_NS7_ILi512EEESA_EEES9_SC_SE_Li256ELb0ELb0ELb0ELb0EEENS1_29StaticPersistentTileSchedulerILb0EEEEEEEEEvNT_6ParamsE:
        .type           _ZN7cutlass13device_kernelIN5flash11enable_sm90INS1_16FlashAttnFwdSm90INS1_25CollectiveMainloopFwdSm90ILi2EN4cute5tupleIJNS5_1CILi1EEES8_S8_EEENS6_IJNS7_ILi64EEESA_SA_EEELi512ENS_10bfloat16_tEfNS_4arch4Sm90ELb0ELb0ELb0ELb0ELb0ELb0ELb1ELb0ELb0ELb0ELb0ELb0EEENS1_21CollectiveEpilogueFwdINS6_IJSA_NS7_ILi512EEESA_EEES9_SC_SE_Li256ELb0ELb0ELb0ELb0EEENS1_29StaticPersistentTileSchedulerILb0EEEEEEEEEvNT_6ParamsE,@function
        .size           _ZN7cutlass13device_kernelIN5flash11enable_sm90INS1_16FlashAttnFwdSm90INS1_25CollectiveMainloopFwdSm90ILi2EN4cute5tupleIJNS5_1CILi1EEES8_S8_EEENS6_IJNS7_ILi64EEESA_SA_EEELi512ENS_10bfloat16_tEfNS_4arch4Sm90ELb0ELb0ELb0ELb0ELb0ELb0ELb1ELb0ELb0ELb0ELb0ELb0EEENS1_21CollectiveEpilogueFwdINS6_IJSA_NS7_ILi512EEESA_EEES9_SC_SE_Li256ELb0ELb0ELb0ELb0EEENS1_29StaticPersistentTileSchedulerILb0EEEEEEEEEvNT_6ParamsE,(.L_x_11941 - _ZN7cutlass13device_kernelIN5flash11enable_sm90INS1_16FlashAttnFwdSm90INS1_25CollectiveMainloopFwdSm90ILi2EN4cute5tupleIJNS5_1CILi1EEES8_S8_EEENS6_IJNS7_ILi64EEESA_SA_EEELi512ENS_10bfloat16_tEfNS_4arch4Sm90ELb0ELb0ELb0ELb0ELb0ELb0ELb1ELb0ELb0ELb0ELb0ELb0EEENS1_21CollectiveEpilogueFwdINS6_IJSA_NS7_ILi512EEESA_EEES9_SC_SE_Li256ELb0ELb0ELb0ELb0EEENS1_29StaticPersistentTileSchedulerILb0EEEEEEEEEvNT_6ParamsE)
        .other          _ZN7cutlass13device_kernelIN5flash11enable_sm90INS1_16FlashAttnFwdSm90INS1_25CollectiveMainloopFwdSm90ILi2EN4cute5tupleIJNS5_1CILi1EEES8_S8_EEENS6_IJNS7_ILi64EEESA_SA_EEELi512ENS_10bfloat16_tEfNS_4arch4Sm90ELb0ELb0ELb0ELb0ELb0ELb0ELb1ELb0ELb0ELb0ELb0ELb0EEENS1_21CollectiveEpilogueFwdINS6_IJSA_NS7_ILi512EEESA_EEES9_SC_SE_Li256ELb0ELb0ELb0ELb0EEENS1_29StaticPersistentTileSchedulerILb0EEEEEEEEEvNT_6ParamsE,@"STO_CUDA_ENTRY STV_DEFAULT"
_ZN7cutlass13device_kernelIN5flash11enable_sm90INS1_16FlashAttnFwdSm90INS1_25CollectiveMainloopFwdSm90ILi2EN4cute5tupleIJNS5_1CILi1EEES8_S8_EEENS6_IJNS7_ILi64EEESA_SA_EEELi512ENS_10bfloat16_tEfNS_4arch4Sm90ELb0ELb0ELb0ELb0ELb0ELb0ELb1ELb0ELb0ELb0ELb0ELb0EEENS1_21CollectiveEpilogueFwdINS6_IJSA_NS7_ILi512EEESA_EEES9_SC_SE_Li256ELb0ELb0ELb0ELb0EEENS1_29StaticPersistentTileSchedulerILb0EEEEEEEEEvNT_6ParamsE:
        /* <DEDUP_REMOVED lines=25> */
[----:B-1----:R-:W-:Y:S01]  /*0190*/  NOP ;  /* 0x0000000000007918 */ /* 0x002fe20000000000 */
.L_x_2794:
[----:B------:R-:W-:Y:S05]  /*01a0*/  BSYNC B0 ;  /* 0x0000000000007941 */ /* 0x000fea0003800000 */
.L_x_2793:
[----:B------:R-:W-:Y:S01]  /*01b0*/  VOTEU.ANY UP0, P0 ;  /* 0x00000000003f7886 */ /* 0x000fe20000000100 */
[----:B------:R-:W1:Y:S01]  /*01c0*/  SHFL.IDX PT, R2, R0, RZ, 0x1f ;  /* 0x00001fff00027589 */ /* 0x000e6200000e0000 */
[----:B------:R-:W-:Y:S01]  /*01d0*/  UMOV UR4, 0x1 ;  /* 0x0000000100047882 */ /* 0x000fe20000000000 */
[----:B------:R-:W-:Y:S01]  /*01e0*/  VOTEU.ANY UP1, P0 ;  /* 0x00000000003f7886 */ /* 0x000fe20000020100 */
[----:B------:R-:W-:Y:S01]  /*01f0*/  SHF.R.U32.HI R4, RZ, 0x7, R3 ;  /* 0x00000007ff047819 */ /* 0x000fe20000011603 */
[----:B------:R-:W2:Y:S01]  /*0200*/  @UP0 S2UR UR7, SR_CgaCtaId ;  /* 0x00000000000709c3 */ /* 0x000ea20000008800 */
[----:B------:R-:W-:Y:S01]  /*0210*/  @UP0 UMOV UR6, 0x400 ;  /* 0x0000040000060882 */ /* 0x000fe20000000000 */
[----:B------:R-:W-:-:S04]  /*0220*/  @UP0 UIADD3 UR4, -UR4, 0x100000, URZ ;  /* 0x0010000004040890 */ /* 0x000fc8000fffe13f */
[----:B------:R-:W-:Y:S02]  /*0230*/  @UP0 USHF.L.U32 UR5, UR4, 0xb, URZ ;  /* 0x0000000b04050899 */ /* 0x000fe4000800063f */
[----:B------:R-:W-:Y:S01]  /*0240*/  @UP0 USHF.L.U32 UR4, UR4, 0x1, URZ ;  /* 0x0000000104040899 */ /* 0x000fe2000800063f */
[----:B------:R-:W-:Y:S01]  /*0250*/  VOTEU.ANY UP2, P0 ;  /* 0x00000000003f7886 */ /* 0x000fe20000040100 */
[----:B-1----:R-:W-:Y:S02]  /*0260*/  ISETP.NE.AND P1, PT, R2, RZ, PT ;  /* 0x000000ff0200720c */ /* 0x002fe40003f25270 */
[----:B------:R1:W3:Y:S01]  /*0270*/  SHFL.IDX PT, R2, R4, RZ, 0x1f ;  /* 0x00001fff04027589 */ /* 0x0002e200000e0000 */
[----:B--2---:R-:W-:Y:S01]  /*0280*/  @UP0 ULEA UR6, UR7, UR6, 0x18 ;  /* 0x0000000607060291 */ /* 0x004fe2000f8ec03f */
[----:B------:R-:W-:Y:S02]  /*0290*/  VOTEU.ANY UP0, P0 ;  /* 0x00000000003f7886 */ /* 0x000fe40000000100 */
[----:B------:R-:W2:Y:S09]  /*02a0*/  FENCE.VIEW.ASYNC.S ;  /* 0x00000000000073c6 */ /* 0x000eb20000000000 */
[----:B--2---:R1:W2:Y:S01]  /*02b0*/  @UP0 SYNCS.EXCH.64 URZ, [UR6+0x38800], UR4 ;  /* 0x03880004063f05b2 */ /* 0x0042a20008000100 */
[----:B------:R1:W4:Y:S01]  /*02c0*/  @UP1 SYNCS.EXCH.64 URZ, [UR6+0x38810], UR4 ;  /* 0x03881004063f15b2 */ /* 0x0003220008000100 */
[----:B------:R1:W1:Y:S01]  /*02d0*/  @UP2 SYNCS.EXCH.64 URZ, [UR6+0x38820], UR4 ;  /* 0x03882004063f25b2 */ /* 0x0002620008000100 */
        /* <DEDUP_REMOVED lines=13> */
[----:B------:R1:W1:Y:S01]  /*03b0*/  SYNCS.EXCH.64 URZ, [UR6+0x38848], UR4 ;  /* 0x03884804063f75b2 */ /* 0x0002620008000100 */
[----:B------:R-:W-:Y:S01]  /*03c0*/  NOP ;  /* 0x0000000000007918 */ /* 0x000fe20000000000 */
.L_x_2795:
[----:B-1----:R-:W1:Y:S01]  /*03d0*/  SHFL.IDX PT, R4, R0, RZ, 0x1f ;  /* 0x00001fff00047589 */ /* 0x002e6200000e0000 */
[----:B------:R-:W-:Y:S01]  /*03e0*/  NOP ;  /* 0x0000000000007918 */ /* 0x000fe20000000000 */
[----:B-1----:R-:W-:-:S13]  /*03f0*/  ISETP.NE.AND P0, PT, R4, RZ, PT ;  /* 0x000000ff0400720c */ /* 0x002fda0003f05270 */
[----:B------:R-:W-:Y:S05]  /*0400*/  @P0 BRA `(.L_x_2796) ;  /* 0x0000000000480947 */ /* 0x000fea0003800000 */
[----:B------:R-:W1:Y:S01]  /*0410*/  S2UR UR5, SR_CgaCtaId ;  /* 0x00000000000579c3 */ /* 0x000e620000008800 */
        /* <DEDUP_REMOVED lines=17> */
.L_x_2796:
[----:B------:R-:W5:Y:S01]  /*0530*/  SHFL.IDX PT, R4, R0, RZ, 0x1f ;  /* 0x00001fff00047589 */ /* 0x000f6200000e0000 */
[----:B------:R-:W-:Y:S01]  /*0540*/  NOP ;  /* 0x0000000000007918 */ /* 0x000fe20000000000 */
[----:B-----5:R-:W-:-:S13]  /*0550*/  ISETP.NE.AND P0, PT, R4, RZ, PT ;  /* 0x000000ff0400720c */ /* 0x020fda0003f05270 */
        /* <DEDUP_REMOVED lines=15> */
.L_x_2797:
[----:B------:R-:W5:Y:S01]  /*0650*/  SHFL.IDX PT, R4, R0, RZ, 0x1f ;  /* 0x00001fff00047589 */ /* 0x000f6200000e0000 */
[----:B------:R-:W-:Y:S01]  /*0660*/  NOP ;  /* 0x0000000000007918 */ /* 0x000fe20000000000 */
[----:B-----5:R-:W-:-:S13]  /*0670*/  ISETP.NE.AND P0, PT, R4, RZ, PT ;  /* 0x000000ff0400720c */ /* 0x020fda0003f05270 */
        /* <DEDUP_REMOVED lines=19> */
.L_x_2798:
[----:B------:R-:W5:Y:S01]  /*07b0*/  SHFL.IDX PT, R4, R0, RZ, 0x1f ;  /* 0x00001fff00047589 */ /* 0x000f6200000e0000 */
[----:B---3--:R-:W-:Y:S01]  /*07c0*/  R2UR UR43, R2 ;  /* 0x00000000022b72ca */ /* 0x008fe200000e0000 */
        /* <DEDUP_REMOVED lines=20> */
[----:B---3--:R-:W-:Y:S01]  /*0910*/  NOP ;  /* 0x0000000000007918 */ /* 0x008fe20000000000 */
.L_x_2799:
[----:B------:R-:W-:Y:S01]  /*0920*/  ISETP.NE.AND P0, PT, RZ, UR43, PT ;  /* 0x0000002bff007c0c */ /* 0x000fe2000bf05270 */
[----:B------:R-:W-:Y:S01]  /*0930*/  NOP ;  /* 0x0000000000007918 */ /* 0x000fe20000000000 */
[----:B------:R-:W-:Y:S01]  /*0940*/  ULDC.64 UR54, c[0x0][0x208] ;  /* 0x0000820000367ab9 */ /* 0x000fe20000000a00 */
[----:B-12-4-:R-:W-:Y:S10]  /*0950*/  BAR.SYNC.DEFER_BLOCKING 0x0 ;  /* 0x0000000000007b1d */ /* 0x016ff40000010000 */
[----:B------:R-:W-:Y:S05]  /*0960*/  @!P0 BRA `(.L_x_2800) ;  /* 0x0000009400308947 */ /* 0x000fea0003800000 */
.L_x_2801:
        /* <DEDUP_REMOVED lines=16> */
[----:B------:R-:W-:Y:S01]  /*0a70*/  IMAD.MOV.U32 R184, RZ, RZ, 0x20 ;  /* 0x00000020ffb87424 */ /* 0x000fe200078e00ff */
[----:B------:R-:W-:Y:S01]  /*0a80*/  MOV R16, RZ ;  /* 0x000000ff00107202 */ /* 0x000fe20000000f00 */
[----:B------:R-:W-:Y:S01]  /*0a90*/  ULDC.64 UR46, c[0x0][0x198] ;  /* 0x00006600002e7ab9 */ /* 0x000fe20000000a00 */
[----:B------:R-:W-:Y:S01]  /*0aa0*/  SHF.R.S32.HI R3, RZ, 0x1f, R0 ;  /* 0x0000001fff037819 */ /* 0x000fe20000011400 */
[----:B------:R-:W-:-:S03]  /*0ab0*/  UMOV UR38, URZ ;  /* 0x0000003f00267c82 */ /* 0x000fc60008000000 */
[CC--:B------:R-:W-:Y:S02]  /*0ac0*/  LEA.HI R2, R3.reuse, R0.reuse, RZ, 0x4 ;  /* 0x0000000003027211 */ /* 0x0c0fe400078f20ff */
[CC--:B------:R-:W-:Y:S02]  /*0ad0*/  LEA.HI R4, R3.reuse, R0.reuse, RZ, 0x5 ;  /* 0x0000000003047211 */ /* 0x0c0fe400078f28ff */
[----:B------:R-:W-:Y:S02]  /*0ae0*/  LOP3.LUT R7, R2, 0xfffffff0, RZ, 0xc0, !PT ;  /* 0xfffffff002077812 */ /* 0x000fe400078ec0ff */
[----:B------:R-:W-:Y:S02]  /*0af0*/  LEA.HI R5, R3, R0, RZ, 0x7 ;  /* 0x0000000003057211 */ /* 0x000fe400078f38ff */
[--C-:B------:R-:W-:Y:S01]  /*0b00*/  SHF.R.S32.HI R187, RZ, 0x5, R4.reuse ;  /* 0x00000005ffbb7819 */ /* 0x100fe20000011404 */
[----:B------:R-:W-:Y:S01]  /*0b10*/  IMAD.IADD R7, R0, 0x1, -R7 ;  /* 0x0000000100077824 */ /* 0x000fe200078e0a07 */
[----:B------:R-:W-:-:S02]  /*0b20*/  SHF.R.S32.HI R4, RZ, 0x1f, R4 ;  /* 0x0000001fff047819 */ /* 0x000fc40000011404 */
[----:B------:R-:W-:Y:S02]  /*0b30*/  LOP3.LUT R3, R5, 0xffffff80, RZ, 0xc0, !PT ;  /* 0xffffff8005037812 */ /* 0x000fe400078ec0ff */
[----:B------:R-:W-:Y:S01]  /*0b40*/  LEA.HI R4, R4, R187, RZ, 0x2 ;  /* 0x000000bb04047211 */ /* 0x000fe200078f10ff */
[----:B-1----:R-:W-:Y:S01]  /*0b50*/  ULEA UR42, UR4, UR42, 0x18 ;  /* 0x0000002a042a7291 */ /* 0x002fe2000f8ec03f */
[----:B------:R-:W-:Y:S02]  /*0b60*/  IADD3 R3, R0, -R3, RZ ;  /* 0x8000000300037210 */ /* 0x000fe40007ffe0ff */
[----:B------:R-:W-:Y:S02]  /*0b70*/  SHF.R.S32.HI R0, RZ, 0x1f, R7 ;  /* 0x0000001fff007819 */ /* 0x000fe40000011407 */
[----:B------:R-:W-:Y:S02]  /*0b80*/  SHF.R.S32.HI R186, RZ, 0x7, R5 ;  /* 0x00000007ffba7819 */ /* 0x000fe40000011405 */
[----:B------:R-:W-:-:S02]  /*0b90*/  LOP3.LUT R4, R4, 0x3ffffc, RZ, 0xc0, !PT ;  /* 0x003ffffc04047812 */ /* 0x000fc400078ec0ff */
[----:B------:R-:W-:Y:S01]  /*0ba0*/  SHF.R.S32.HI R9, RZ, 0x4, R2 ;  /* 0x00000004ff097819 */ /* 0x000fe20000011402 */
[----:B------:R-:W-:Y:S01]  /*0bb0*/  IMAD R11, R186, 0x100, R7 ;  /* 0x00000100ba0b7824 */ /* 0x000fe200078e0207 */
[----:B------:R-:W-:Y:S01]  /*0bc0*/  LEA.HI R6, R0, R7, RZ, 0x3 ;  /* 0x0000000700067211 */ /* 0x000fe200078f18ff */
[----:B------:R-:W-:Y:S01]  /*0bd0*/  IMAD.IADD R8, R187, 0x1, -R4 ;  /* 0x00000001bb087824 */ /* 0x000fe200078e0a04 */
[----:B------:R-:W-:Y:S02]  /*0be0*/  LEA.HI R2, R2, R9, RZ, 0x1 ;  /* 0x0000000902027211 */ /* 0x000fe400078f08ff */
[----:B------:R-:W-:Y:S02]  /*0bf0*/  LOP3.LUT R4, R6, 0xfffffff8, RZ, 0xc0, !PT ;  /* 0xfffffff806047812 */ /* 0x000fe400078ec0ff */
[----:B------:R-:W-:Y:S02]  /*0c00*/  LOP3.LUT R2, R2, 0x1ffffffe, RZ, 0xc0, !PT ;  /* 0x1ffffffe02027812 */ /* 0x000fe400078ec0ff */
[----:B------:R-:W-:Y:S01]  /*0c10*/  LEA R188, R8, R11, 0x4 ;  /* 0x0000000b08bc7211 */ /* 0x000fe200078e20ff */
[----:B------:R-:W-:Y:S01]  /*0c20*/  IMAD.IADD R8, R7, 0x1, -R4 ;  /* 0x0000000107087824 */ /* 0x000fe200078e0a04 */
[----:B------:R-:W-:Y:S01]  /*0c30*/  SHF.L.U32 R6, R6, 0x6, RZ ;  /* 0x0000000606067819 */ /* 0x000fe200000006ff */
[----:B------:R-:W-:Y:S01]  /*0c40*/  IMAD.IADD R9, R9, 0x1, -R2 ;  /* 0x0000000109097824 */ /* 0x000fe200078e0a02 */
[----:B------:R-:W-:Y:S01]  /*0c50*/  SHF.R.S32.HI R0, RZ, 0x1f, R3 ;  /* 0x0000001fff007819 */ /* 0x000fe20000011403 */
[----:B------:R-:W-:Y:S01]  /*0c60*/  IMAD.SHL.U32 R10, R8, 0x40, RZ ;  /* 0x00000040080a7824 */ /* 0x000fe200078e00ff */
[----:B------:R-:W-:Y:S01]  /*0c70*/  LOP3.LUT R6, R6, 0x7ffffe00, RZ, 0xc0, !PT ;  /* 0x7ffffe0006067812 */ /* 0x000fe200078ec0ff */
[----:B------:R-:W-:Y:S01]  /*0c80*/  IMAD.SHL.U32 R9, R9, 0x8, RZ ;  /* 0x0000000809097824 */ /* 0x000fe200078e00ff */
[----:B------:R-:W-:-:S02]  /*0c90*/  LEA.HI R2, R0, R3, RZ, 0x2 ;  /* 0x0000000300027211 */ /* 0x000fc400078f10ff */
[----:B------:R-:W-:Y:S01]  /*0ca0*/  LOP3.LUT R10, R10, 0x1c0, RZ, 0xc0, !PT ;  /* 0x000001c00a0a7812 */ /* 0x000fe200078ec0ff */
[--C-:B------:R-:W-:Y:S01]  /*0cb0*/  IMAD.U32 R188, R188, 0x40, R9.reuse ;  /* 0x00000040bcbc7824 */ /* 0x100fe200078e0009 */
[----:B------:R-:W-:Y:S02]  /*0cc0*/  LEA R6, R187, R6, 0xa ;  /* 0x00000006bb067211 */ /* 0x000fe400078e50ff */
[----:B------:R-:W-:Y:S02]  /*0cd0*/  LOP3.LUT R9, R10, 0x8, R9, 0xf8, !PT ;  /* 0x000000080a097812 */ /* 0x000fe400078ef809 */
[----:B------:R-:W-:Y:S02]  /*0ce0*/  SHF.R.U32.HI R10, RZ, 0x3, R10 ;  /* 0x00000003ff0a7819 */ /* 0x000fe4000001160a */
[----:B------:R-:W-:Y:S02]  /*0cf0*/  LEA.HI R4, R0, R3, RZ, 0x5 ;  /* 0x0000000300047211 */ /* 0x000fe400078f28ff */
[----:B------:R-:W-:-:S02]  /*0d00*/  LOP3.LUT R9, R9, R10, RZ, 0x3c, !PT ;  /* 0x0000000a09097212 */ /* 0x000fc400078e3cff */
[--C-:B------:R-:W-:Y:S02]  /*0d10*/  SHF.R.S32.HI R0, RZ, 0x2, R2.reuse ;  /* 0x00000002ff007819 */ /* 0x100fe40000011402 */
[----:B------:R-:W-:Y:S01]  /*0d20*/  SHF.R.S32.HI R7, RZ, 0x1f, R2 ;  /* 0x0000001fff077819 */ /* 0x000fe20000011402 */
[----:B------:R-:W-:Y:S01]  /*0d30*/  IMAD.IADD R6, R6, 0x1, R9 ;  /* 0x0000000106067824 */ /* 0x000fe200078e0209 */
[----:B------:R-:W-:Y:S02]  /*0d40*/  R2P PR, R8, 0x6 ;  /* 0x0000000608007804 */ /* 0x000fe40000000000 */
[----:B------:R-:W-:Y:S02]  /*0d50*/  LEA.HI R7, R7, R0, RZ, 0x3 ;  /* 0x0000000007077211 */ /* 0x000fe400078f18ff */
[----:B------:R-:W-:Y:S02]  /*0d60*/  LEA.HI R5, R5, R186, RZ, 0x1 ;  /* 0x000000ba05057211 */ /* 0x000fe400078f08ff */
[----:B------:R-:W-:-:S02]  /*0d70*/  LEA R23, R6, UR42, 0x1 ;  /* 0x0000002a06177c11 */ /* 0x000fc4000f8e08ff */
[----:B------:R-:W-:Y:S02]  /*0d80*/  LOP3.LUT R2, R2, 0x7ffffffc, RZ, 0xc0, !PT ;  /* 0x7ffffffc02027812 */ /* 0x000fe400078ec0ff */
[----:B------:R-:W-:Y:S01]  /*0d90*/  LOP3.LUT R7, R7, 0xfffffff8, RZ, 0xc0, !PT ;  /* 0xfffffff807077812 */ /* 0x000fe200078ec0ff */
[----:B------:R-:W-:Y:S01]  /*0da0*/  VIADD R185, R23, 0x36400 ;  /* 0x0003640017b97836 */ /* 0x000fe20000000000 */
[----:B------:R-:W-:Y:S01]  /*0db0*/  LOP3.LUT R5, R5, 0xfffffe, RZ, 0xc0, !PT ;  /* 0x00fffffe05057812 */ /* 0x000fe200078ec0ff */
[----:B------:R-:W-:Y:S01]  /*0dc0*/  VIADD R22, R23, 0x36440 ;  /* 0x0003644017167836 */ /* 0x000fe20000000000 */
[----:B------:R-:W-:Y:S01]  /*0dd0*/  SHF.R.S32.HI R4, RZ, 0x5, R4 ;  /* 0x00000005ff047819 */ /* 0x000fe20000011404 */
[----:B------:R-:W-:Y:S01]  /*0de0*/  IMAD.IADD R18, R3, 0x1, -R2 ;  /* 0x0000000103127824 */ /* 0x000fe200078e0a02 */
[----:B------:R-:W-:Y:S01]  /*0df0*/  SEL R184, R184, 0xffffffe0, !P1 ;  /* 0xffffffe0b8b87807 */ /* 0x000fe20004800000 */
[----:B------:R-:W-:Y:S01]  /*0e00*/  IMAD.IADD R7, R0, 0x1, -R7 ;  /* 0x0000000100077824 */ /* 0x000fe200078e0a07 */
[----:B------:R-:W-:Y:S01]  /*0e10*/  MOV R2, RZ ;  /* 0x000000ff00027202 */ /* 0x000fe20000000f00 */
[----:B------:R-:W-:-:S02]  /*0e20*/  IMAD.IADD R5, R186, 0x1, -R5 ;  /* 0x00000001ba057824 */ /* 0x000fc400078e0a05 */
[C---:B------:R-:W-:Y:S01]  /*0e30*/  @P2 VIADD R22, R185.reuse, 0xffffffc0 ;  /* 0xffffffc0b9162836 */ /* 0x040fe20000000000 */
[----:B------:R-:W-:Y:S01]  /*0e40*/  IADD3 R185, R185, R184, RZ ;  /* 0x000000b8b9b97210 */ /* 0x000fe20007ffe0ff */
[----:B------:R-:W-:Y:S02]  /*0e50*/  IMAD R17, R4, 0x10, R7 ;  /* 0x0000001004117824 */ /* 0x000fe400078e0207 */
[----:B------:R-:W-:Y:S02]  /*0e60*/  IMAD.SHL.U32 R19, R5, 0x100, RZ ;  /* 0x0000010005137824 */ /* 0x000fe400078e00ff */
[----:B------:R-:W-:Y:S02]  /*0e70*/  IMAD.SHL.U32 R18, R18, 0x2, RZ ;  /* 0x0000000212127824 */ /* 0x000fe400078e00ff */
[----:B------:R-:W-:-:S07]  /*0e80*/  IMAD.IADD R184, R184, 0x1, R22 ;  /* 0x00000001b8b87824 */ /* 0x000fce00078e0216 */
.L_x_2830:
[----:B------:R-:W-:Y:S01]  /*0e90*/  ULDC UR4, c[0x0][0xea8] ;  /* 0x0003aa0000047ab9 */ /* 0x000fe20000000800 */
[----:B------:R-:W-:Y:S01]  /*0ea0*/  ULDC.64 UR6, c[0x0][0x3f8] ;  /* 0x0000fe0000067ab9 */ /* 0x000fe20000000a00 */
[----:B------:R-:W-:Y:S02]  /*0eb0*/  UISETP.NE.AND UP1, UPT, UR4, 0x1, UPT ;  /* 0x000000010400788c */ /* 0x000fe4000bf25270 */
[----:B------:R-:W-:Y:S01]  /*0ec0*/  UISETP.NE.U32.AND UP0, UPT, UR6, URZ, UPT ;  /* 0x0000003f0600728c */ /* 0x000fe2000bf05070 */
[----:B------:R-:W-:Y:S01]  /*0ed0*/  ULDC UR4, c[0x0][0xeb4] ;  /* 0x0003ad0000047ab9 */ /* 0x000fe20000000800 */
[----:B------:R-:W-:Y:S01]  /*0ee0*/  UMOV UR40, UR41 ;  /* 0x0000002900287c82 */ /* 0x000fe20008000000 */
[----:B------:R-:W-:Y:S02]  /*0ef0*/  UISETP.NE.AND UP2, UPT, UR4, 0x1, UPT ;  /* 0x000000010400788c */ /* 0x000fe4000bf45270 */
[----:B------:R-:W-:Y:S01]  /*0f00*/  UISETP.NE.AND.EX UP0, UPT, UR7, URZ, UPT, UP0 ;  /* 0x0000003f0700728c */ /* 0x000fe2000bf05300 */
[----:B------:R-:W-:-:S03]  /*0f10*/  ULDC UR44, c[0x0][0x404] ;  /* 0x00010100002c7ab9 */ /* 0x000fc60000000800 */
[----:B------:R-:W-:Y:S01]  /*0f20*/  @UP1 ULDC UR4, c[0x0][0xeac] ;  /* 0x0003ab0000041ab9 */ /* 0x000fe20000000800 */
[----:B------:R-:W-:Y:S01]  /*0f30*/  @UP1 ULDC UR6, c[0x0][0xeb0] ;  /* 0x0003ac0000061ab9 */ /* 0x000fe20000000800 */
[----:B------:R-:W-:Y:S02]  /*0f40*/  UIMAD.WIDE.U32 UR4, UR41, UR4, URZ ;  /* 0x00000004290472a5 */ /* 0x000fe4000f8e003f */
[----:B------:R-:W-:Y:S02]  /*0f50*/  USEL UR44, UR44, 0x1, UP0 ;  /* 0x000000012c2c7887 */ /* 0x000fe40008000000 */
[----:B------:R-:W-:Y:S02]  /*0f60*/  @UP1 USHF.R.U32.HI UR40, URZ, UR6, UR5 ;  /* 0x000000063f281299 */ /* 0x000fe40008011605 */
[----:B------:R-:W-:Y:S01]  /*0f70*/  UISETP.NE.AND UP1, UPT, UR43, 0x1, UPT ;  /* 0x000000012b00788c */ /* 0x000fe2000bf25270 */
[----:B------:R-:W-:Y:S01]  /*0f80*/  @UP2 ULDC.64 UR6, c[0x0][0xeb8] ;  /* 0x0003ae0000062ab9 */ /* 0x000fe20000000a00 */
[----:B------:R-:W-:Y:S01]  /*0f90*/  UMOV UR39, UR41 ;  /* 0x0000002900277c82 */ /* 0x000fe20008000000 */
[----:B------:R-:W-:-:S03]  /*0fa0*/  UIMAD.WIDE.U32 UR4, UR40, UR6, URZ ;  /* 0x00000006280472a5 */ /* 0x000fc6000f8e003f */
[----:B------:R-:W-:Y:S01]  /*0fb0*/  PLOP3.LUT P0, PT, PT, PT, UP1, 0x80, 0x0 ;  /* 0x000000000000781c */ /* 0x000fe20003f0f018 */
[----:B------:R-:W-:Y:S01]  /*0fc0*/  ULDC UR6, c[0x0][0x2e0] ;  /* 0x0000b80000067ab9 */ /* 0x000fe20000000800 */
[----:B------:R-:W-:Y:S01]  /*0fd0*/  UMOV UR36, UR40 ;  /* 0x0000002800247c82 */ /* 0x000fe20008000000 */
[----:B------:R-:W-:Y:S02]  /*0fe0*/  UIMAD UR44, UR44, UR6, URZ ;  /* 0x000000062c2c72a4 */ /* 0x000fe4000f8e023f */
[----:B------:R-:W-:-:S08]  /*0ff0*/  @UP2 USHF.R.U32.HI UR36, URZ, UR7, UR5 ;  /* 0x000000073f242299 */ /* 0x000fd00008011605 */
[----:B-1----:R-:W-:Y:S05]  /*1000*/  @!P0 BRA `(.L_x_2802) ;  /* 0x0000001400e08947 */ /* 0x002fea0003800000 */
[----:B------:R-:W1:Y:S01]  /*1010*/  SHFL.IDX PT, R0, R186, RZ, 0x1f ;  /* 0x00001fffba007589 */ /* 0x000e6200000e0000 */
[----:B------:R-:W-:Y:S01]  /*1020*/  UIADD3 UR4, UR42, 0x36400, URZ ;  /* 0x000364002a047890 */ /* 0x000fe2000fffe03f */
[----:B------:R-:W-:Y:S01]  /*1030*/  UMOV UR17, 0x40000040 ;  /* 0x4000004000117882 */ /* 0x000fe20000000000 */
[----:B------:R-:W-:Y:S02]  /*1040*/  BAR.SYNC.DEFER_BLOCKING 0xe, 0x100 ;  /* 0x0384000000007b1d */ /* 0x000fe40000010000 */
[----:B------:R-:W-:Y:S02]  /*1050*/  USHF.R.U32.HI UR4, URZ, 0x4, UR4 ;  /* 0x000000043f047899 */ /* 0x000fe40008011604 */
[----:B------:R-:W-:Y:S02]  /*1060*/  UISETP.GE.AND UP0, UPT, UR44, 0x41, UPT ;  /* 0x000000412c00788c */ /* 0x000fe4000bf06270 */
[----:B------:R-:W-:Y:S01]  /*1070*/  ULOP3.LUT UR4, UR4, 0x3fff, URZ, 0xc0, !UPT ;  /* 0x00003fff04047892 */ /* 0x000fe2000f8ec03f */
[----:B------:R-:W-:Y:S01]  /*1080*/  UMOV UR19, 0x40000040 ;  /* 0x4000004000137882 */ /* 0x000fe20000000000 */
[----:B------:R-:W-:-:S02]  /*1090*/  UMOV UR5, 0x40000040 ;  /* 0x4000004000057882 */ /* 0x000fc40000000000 */
[----:B------:R-:W-:Y:S01]  /*10a0*/  ULOP3.LUT UR16, UR4, 0x10000, URZ, 0xfc, !UPT ;  /* 0x0001000004107892 */ /* 0x000fe2000f8efc3f */
[----:B------:R-:W2:Y:S01]  /*10b0*/  S2R R4, SR_TID.X ;  /* 0x0000000000047919 */ /* 0x000ea20000002100 */
[----:B------:R-:W-:Y:S01]  /*10c0*/  UMOV UR7, 0x40000040 ;  /* 0x4000004000077882 */ /* 0x000fe20000000000 */
[----:B------:R-:W-:Y:S01]  /*10d0*/  UMOV UR9, 0x40000040 ;  /* 0x4000004000097882 */ /* 0x000fe20000000000 */
[----:B------:R-:W-:Y:S01]  /*10e0*/  UIADD3 UR4, UR16, 0x2, URZ ;  /* 0x0000000210047890 */ /* 0x000fe2000fffe03f */
[----:B------:R-:W-:Y:S01]  /*10f0*/  PLOP3.LUT P0, PT, PT, PT, UP0, 0x80, 0x0 ;  /* 0x000000000000781c */ /* 0x000fe20003f0f008 */
[----:B------:R-:W-:Y:S01]  /*1100*/  UIADD3 UR8, UR16, 0x4, URZ ;  /* 0x0000000410087890 */ /* 0x000fe2000fffe03f */
[----:B------:R-:W-:Y:S01]  /*1110*/  UMOV UR11, 0x40000040 ;  /* 0x40000040000b7882 */ /* 0x000fe20000000000 */
[----:B------:R-:W-:Y:S01]  /*1120*/  UIADD3 UR12, UR16, 0x6, URZ ;  /* 0x00000006100c7890 */ /* 0x000fe2000fffe03f */
[----:B-1----:R-:W-:Y:S01]  /*1130*/  LEA.HI R3, R0, R0, RZ, 0x1 ;  /* 0x0000000000037211 */ /* 0x002fe200078f08ff */
[----:B------:R-:W-:Y:S01]  /*1140*/  UMOV UR13, 0x40000040 ;  /* 0x40000040000d7882 */ /* 0x000fe20000000000 */
[----:B------:R-:W-:-:S02]  /*1150*/  UMOV UR15, 0x40000040 ;  /* 0x40000040000f7882 */ /* 0x000fc40000000000 */
[----:B------:R-:W-:Y:S01]  /*1160*/  LOP3.LUT R3, R3, 0x1fffe, RZ, 0xc0, !PT ;  /* 0x0001fffe03037812 */ /* 0x000fe200078ec0ff */
[----:B------:R-:W-:-:S04]  /*1170*/  WARPGROUP.ARRIVE ;  /* 0x00000000000079c5 */ /* 0x000fc80000000000 */
[----:B------:R-:W-:-:S05]  /*1180*/  IMAD.IADD R3, R0, 0x1, -R3 ;  /* 0x0000000100037824 */ /* 0x000fca00078e0a03 */
[----:B------:R-:W-:-:S05]  /*1190*/  LEA R3, R3, UR42, 0xf ;  /* 0x0000002a03037c11 */ /* 0x000fca000f8e78ff */
[----:B------:R-:W-:Y:S01]  /*11a0*/  VIADD R3, R3, 0x400 ;  /* 0x0000040003037836 */ /* 0x000fe20000000000 */
[----:B--2---:R-:W-:-:S04]  /*11b0*/  LOP3.LUT R4, R4, 0x7f, RZ, 0xc0, !PT ;  /* 0x0000007f04047812 */ /* 0x004fc800078ec0ff */
[----:B------:R-:W-:Y:S02]  /*11c0*/  SHF.R.U32.HI R3, RZ, 0x4, R3 ;  /* 0x00000004ff037819 */ /* 0x000fe40000011603 */
[----:B------:R-:W-:Y:S02]  /*11d0*/  ISETP.NE.AND P1, PT, R4, RZ, PT ;  /* 0x000000ff0400720c */ /* 0x000fe40003f25270 */
[----:B------:R-:W-:-:S04]  /*11e0*/  LOP3.LUT R3, R3, 0x3fff, RZ, 0xc0, !PT ;  /* 0x00003fff03037812 */ /* 0x000fc800078ec0ff */
[----:B------:R-:W-:-:S04]  /*11f0*/  LOP3.LUT R7, R3, 0x2000000, RZ, 0xfc, !PT ;  /* 0x0200000003077812 */ /* 0x000fc800078efcff */
[----:B------:R-:W-:-:S04]  /*1200*/  LEA R0, R2, R7, 0xc ;  /* 0x0000000702007211 */ /* 0x000fc800078e60ff */
[C---:B------:R-:W-:Y:S01]  /*1210*/  R2UR UR18, R0.reuse ;  /* 0x00000000001272ca */ /* 0x040fe200000e0000 */
[----:B------:R-:W-:-:S05]  /*1220*/  VIADD R3, R0, 0x80 ;  /* 0x0000008000037836 */ /* 0x000fca0000000000 */
[----:B------:R-:W-:Y:S01]  /*1230*/  R2UR UR6, R3 ;  /* 0x00000000030672ca */ /* 0x000fe200000e0000 */
[C---:B------:R-:W-:Y:S02]  /*1240*/  VIADD R3, R0.reuse, 0x100 ;  /* 0x0000010000037836 */ /* 0x040fe40000000000 */
[----:B------:R-:W-:-:S03]  /*1250*/  VIADD R0, R0, 0x180 ;  /* 0x0000018000007836 */ /* 0x000fc60000000000 */
[----:B------:R-:W-:Y:S01]  /*1260*/  R2UR UR10, R3 ;  /* 0x00000000030a72ca */ /* 0x000fe200000e0000 */
[----:B------:R-:W-:Y:S01]  /*1270*/  HGMMA.64x256x16.F32.BF16 R24, gdesc[UR16].tnspB, RZ, !UPT, gsb0 ;  /* 0x43e00000101879f0 */ /* 0x000fe2000c0018ff */
[----:B------:R-:W-:Y:S02]  /*1280*/  R2UR UR14, R0 ;  /* 0x00000000000e72ca */ /* 0x000fe400000e0000 */
[----:B------:R-:W-:-:S04]  /*1290*/  @!P1 LEA R0, R2, UR42, 0x3 ;  /* 0x0000002a02009c11 */ /* 0x000fc8000f8e18ff */
[----:B------:R-:W-:-:S04]  /*12a0*/  @!P1 IADD3 R0, R0, 0x38860, RZ ;  /* 0x0003886000009810 */ /* 0x000fc80007ffe0ff */
[----:B------:R-:W-:Y:S01]  /*12b0*/  @!P1 PRMT R0, RZ, 0x654, R0 ;  /* 0x00000654ff009816 */ /* 0x000fe20000000000 */
[----:B------:R-:W-:Y:S02]  /*12c0*/  WARPGROUP.DEPBAR.LE gsb0, 0x0 ;  /* 0x00008000000079c5 */ /* 0x000fe40000010000 */
[----:B------:R-:W-:-:S14]  /*12d0*/  WARPGROUP.ARRIVE ;  /* 0x00000000000079c5 */ /* 0x000fdc0000000000 */
        /* <DEDUP_REMOVED lines=12> */
[----:B------:R-:W-:Y:S05]  /*13a0*/  @!P0 BRA `(.L_x_2803) ;  /* 0x0000000800c48947 */ /* 0x000fea0003800000 */
[----:B------:R-:W-:-:S04]  /*13b0*/  UIADD3 UR44, UR44, 0x3f, URZ ;  /* 0x0000003f2c2c7890 */ /* 0x000fc8000fffe03f */
[----:B------:R-:W-:-:S04]  /*13c0*/  USHF.R.S32.HI UR6, URZ, 0x1f, UR44 ;  /* 0x0000001f3f067899 */ /* 0x000fc8000801142c */
[----:B------:R-:W-:-:S04]  /*13d0*/  ULEA.HI UR6, UR6, UR44, URZ, 0x6 ;  /* 0x0000002c06067291 */ /* 0x000fc8000f8f303f */
[----:B------:R-:W-:-:S06]  /*13e0*/  ULEA.HI.SX32 UR6, UR6, 0xfffffffe, 0x1a ;  /* 0xfffffffe06067891 */ /* 0x000fcc000f8fd23f */
[----:B-1----:R-:W-:-:S07]  /*13f0*/  IMAD.U32 R0, RZ, RZ, UR6 ;  /* 0x00000006ff007e24 */ /* 0x002fce000f8e00ff */
.L_x_2804:
[----:B------:R-:W-:Y:S01]  /*1400*/  BAR.SYNC.DEFER_BLOCKING 0xe, 0x100 ;  /* 0x0384000000007b1d */ /* 0x000fe20000010000 */
[----:B------:R-:W-:Y:S01]  /*1410*/  IMAD R3, R2, 0x40, R17 ;  /* 0x0000004002037824 */ /* 0x000fe200078e0211 */
[----:B------:R-:W-:Y:S01]  /*1420*/  ISETP.GT.AND P2, PT, R0, RZ, PT ;  /* 0x000000ff0000720c */ /* 0x000fe20003f44270 */
[----:B------:R-:W-:Y:S02]  /*1430*/  VIADD R2, R2, 0x1 ;  /* 0x0000000102027836 */ /* 0x000fe40000000000 */
[----:B------:R-:W-:Y:S01]  /*1440*/  VIADD R0, R0, 0xffffffff ;  /* 0xffffffff00007836 */ /* 0x000fe20000000000 */
[----:B------:R-:W-:Y:S01]  /*1450*/  LEA R3, R3, UR42, 0x2 ;  /* 0x0000002a03037c11 */ /* 0x000fe2000f8e10ff */
[----:B------:R-:W-:Y:S01]  /*1460*/  UMOV UR19, 0x40000040 ;  /* 0x4000004000137882 */ /* 0x000fe20000000000 */
[C---:B------:R-:W-:Y:S01]  /*1470*/  ISETP.NE.AND P0, PT, R2.reuse, 0x2, PT ;  /* 0x000000020200780c */ /* 0x040fe20003f05270 */
[----:B------:R-:W-:Y:S01]  /*1480*/  UMOV UR7, 0x40000040 ;  /* 0x4000004000077882 */ /* 0x000fe20000000000 */
[----:B------:R-:W-:Y:S01]  /*1490*/  UMOV UR11, 0x40000040 ;  /* 0x40000040000b7882 */ /* 0x000fe20000000000 */
[----:B------:R-:W-:Y:S01]  /*14a0*/  UMOV UR15, 0x40000040 ;  /* 0x40000040000f7882 */ /* 0x000fe20000000000 */
[----:B------:R-:W-:Y:S01]  /*14b0*/  SEL R2, R2, RZ, P0 ;  /* 0x000000ff02027207 */ /* 0x000fe20000000000 */
[----:B------:R-:W1:Y:S04]  /*14c0*/  LDS R4, [R3+0x38400] ;  /* 0x0384000003047984 */ /* 0x000e680000000800 */
[----:B------:R2:W3:Y:S02]  /*14d0*/  LDS R5, [R3+0x38420] ;  /* 0x0384200003057984 */ /* 0x0004e40000000800 */
[----:B--2---:R-:W-:-:S04]  /*14e0*/  LEA R3, R2, R7, 0xc ;  /* 0x0000000702037211 */ /* 0x004fc800078e60ff */
[----:B------:R-:W-:Y:S01]  /*14f0*/  R2UR UR18, R3 ;  /* 0x00000000031272ca */ /* 0x000fe200000e0000 */
        /* <DEDUP_REMOVED lines=128> */
[----:B------:R-:W-:-:S05]  /*1d00*/  VIADD R4, R3, 0x80 ;  /* 0x0000008003047836 */ /* 0x000fca0000000000 */
[----:B------:R-:W-:Y:S01]  /*1d10*/  WARPGROUP.ARRIVE ;  /* 0x00000000000079c5 */ /* 0x000fe20000000000 */
[----:B------:R-:W-:Y:S01]  /*1d20*/  R2UR UR6, R4 ;  /* 0x00000000040672ca */ /* 0x000fe200000e0000 */
[C---:B------:R-:W-:Y:S02]  /*1d30*/  VIADD R4, R3.reuse, 0x100 ;  /* 0x0000010003047836 */ /* 0x040fe40000000000 */
[----:B------:R-:W-:Y:S02]  /*1d40*/  VIADD R3, R3, 0x180 ;  /* 0x0000018003037836 */ /* 0x000fe40000000000 */
[----:B------:R-:W-:Y:S01]  /*1d50*/  HGMMA.64x256x16.F32.BF16 R24, gdesc[UR16].tnspB, R24, gsb0 ;  /* 0x43e00000101879f0 */ /* 0x000fe20008001818 */
[----:B------:R-:W-:Y:S02]  /*1d60*/  R2UR UR10, R4 ;  /* 0x00000000040a72ca */ /* 0x000fe400000e0000 */
[----:B------:R-:W-:Y:S02]  /*1d70*/  R2UR UR14, R3 ;  /* 0x00000000030e72ca */ /* 0x000fe400000e0000 */
[----:B------:R-:W-:-:S04]  /*1d80*/  @!P1 LEA R3, R2, UR42, 0x3 ;  /* 0x0000002a02039c11 */ /* 0x000fc8000f8e18ff */
[----:B------:R-:W-:-:S04]  /*1d90*/  @!P1 IADD3 R3, R3, 0x38860, RZ ;  /* 0x0003886003039810 */ /* 0x000fc80007ffe0ff */
[----:B------:R-:W-:Y:S01]  /*1da0*/  @!P1 PRMT R3, RZ, 0x654, R3 ;  /* 0x00000654ff039816 */ /* 0x000fe20000000003 */
[----:B------:R-:W-:Y:S02]  /*1db0*/  WARPGROUP.DEPBAR.LE gsb0, 0x0 ;  /* 0x00008000000079c5 */ /* 0x000fe40000010000 */
[----:B------:R-:W-:-:S12]  /*1dc0*/  WARPGROUP.ARRIVE ;  /* 0x00000000000079c5 */ /* 0x000fd80000000000 */
        /* <DEDUP_REMOVED lines=11> */
[----:B------:R1:W-:Y:S02]  /*1e80*/  @!P1 SYNCS.ARRIVE.TRANS64.RED.A1T0 RZ, [R3+URZ], RZ ;  /* 0x000000ff03ff99a7 */ /* 0x0003e4000810043f */
[----:B-1----:R-:W-:-:S04]  /*1e90*/  SEL R3, RZ, 0x1, P0 ;  /* 0x00000001ff037807 */ /* 0x002fc80000000000 */
[----:B------:R-:W-:Y:S01]  /*1ea0*/  LOP3.LUT R16, R16, R3, RZ, 0x3c, !PT ;  /* 0x0000000310107212 */ /* 0x000fe200078e3cff */
[----:B------:R-:W-:Y:S06]  /*1eb0*/  @P2 BRA `(.L_x_2804) ;  /* 0xfffffff400502947 */ /* 0x000fec000383ffff */
.L_x_2803:
[----:B------:R-:W-:Y:S01]  /*1ec0*/  BAR.SYNC.DEFER_BLOCKING 0xe, 0x100 ;  /* 0x0384000000007b1d */ /* 0x000fe20000010000 */
[C---:B-1----:R-:W-:Y:S01]  /*1ed0*/  IMAD R0, R2.reuse, 0x40, R17 ;  /* 0x0000004002007824 */ /* 0x042fe200078e0211 */
[----:B------:R-:W-:Y:S01]  /*1ee0*/  CS2R R156, SRZ ;  /* 0x00000000009c7805 */ /* 0x000fe2000001ff00 */
[----:B------:R-:W-:-:S03]  /*1ef0*/  VIADD R2, R2, 0x1 ;  /* 0x0000000102027836 */ /* 0x000fc60000000000 */
[----:B------:R-:W-:Y:S02]  /*1f00*/  LEA R4, R0, UR42, 0x2 ;  /* 0x0000002a00047c11 */ /* 0x000fe4000f8e10ff */
[----:B------:R-:W-:-:S04]  /*1f10*/  ISETP.NE.AND P0, PT, R2, 0x2, PT ;  /* 0x000000020200780c */ /* 0x000fc80003f05270 */
[----:B------:R-:W-:Y:S02]  /*1f20*/  SEL R5, RZ, 0x1, P0 ;  /* 0x00000001ff057807 */ /* 0x000fe40000000000 */
[----:B------:R-:W-:Y:S02]  /*1f30*/  SEL R2, R2, RZ, P0 ;  /* 0x000000ff02027207 */ /* 0x000fe40000000000 */
[----:B------:R-:W-:Y:S01]  /*1f40*/  LOP3.LUT R16, R16, R5, RZ, 0x3c, !PT ;  /* 0x0000000510107212 */ /* 0x000fe200078e3cff */
        /* <DEDUP_REMOVED lines=132> */
.L_x_2802:
[----:B------:R-:W1:Y:S01]  /*2790*/  SHFL.IDX PT, R0, R186, RZ, 0x1f ;  /* 0x00001fffba007589 */ /* 0x000e6200000e0000 */
[----:B------:R-:W-:Y:S02]  /*27a0*/  UIADD3 UR6, UR42, 0x36400, URZ ;  /* 0x000364002a067890 */ /* 0x000fe4000fffe03f */
[----:B------:R-:W-:Y:S02]  /*27b0*/  UIADD3 UR4, UR44, 0x3f, URZ ;  /* 0x0000003f2c047890 */ /* 0x000fe4000fffe03f */
[----:B------:R-:W-:Y:S02]  /*27c0*/  ULOP3.LUT UP0, URZ, UR6, 0x3ff, URZ, 0xc0, !UPT ;  /* 0x000003ff063f7892 */ /* 0x000fe4000f80c03f */
[----:B------:R-:W-:-:S04]  /*27d0*/  USHF.R.S32.HI UR5, URZ, 0x1f, UR4 ;  /* 0x0000001f3f057899 */ /* 0x000fc80008011404 */
[----:B------:R-:W-:Y:S01]  /*27e0*/  PLOP3.LUT P0, PT, PT, PT, UP0, 0x80, 0x0 ;  /* 0x000000000000781c */ /* 0x000fe20003f0f008 */
[----:B------:R-:W-:-:S04]  /*27f0*/  ULEA.HI UR5, UR5, UR4, URZ, 0x6 ;  /* 0x0000000405057291 */ /* 0x000fc8000f8f303f */
[----:B------:R-:W-:Y:S01]  /*2800*/  USHF.R.S32.HI UR37, URZ, 0x6, UR5 ;  /* 0x000000063f257899 */ /* 0x000fe20008011405 */
[----:B-1----:R-:W-:-:S04]  /*2810*/  LEA.HI R3, R0, R0, RZ, 0x1 ;  /* 0x0000000000037211 */ /* 0x002fc800078f08ff */
[----:B------:R-:W-:-:S04]  /*2820*/  LOP3.LUT R3, R3, 0x1fffe, RZ, 0xc0, !PT ;  /* 0x0001fffe03037812 */ /* 0x000fc800078ec0ff */
[----:B------:R-:W-:-:S04]  /*2830*/  IADD3 R3, R0, -R3, RZ ;  /* 0x8000000300037210 */ /* 0x000fc80007ffe0ff */
[----:B------:R-:W-:-:S05]  /*2840*/  LEA R3, R3, UR42, 0xf ;  /* 0x0000002a03037c11 */ /* 0x000fca000f8e78ff */
[----:B------:R-:W-:-:S05]  /*2850*/  VIADD R3, R3, 0x400 ;  /* 0x0000040003037836 */ /* 0x000fca0000000000 */
[----:B------:R-:W-:-:S04]  /*2860*/  SHF.R.U32.HI R3, RZ, 0x4, R3 ;  /* 0x00000004ff037819 */ /* 0x000fc80000011603 */
[----:B------:R-:W-:Y:S01]  /*2870*/  LOP3.LUT R56, R3, 0x3fff, RZ, 0xc0, !PT ;  /* 0x00003fff03387812 */ /* 0x000fe200078ec0ff */
[----:B------:R-:W-:Y:S06]  /*2880*/  @!P0 BRA `(.L_x_2806) ;  /* 0x0000000000408947 */ /* 0x000fec0003800000 */
[----:B------:R-:W-:Y:S01]  /*2890*/  MOV R0, 0x0 ;  /* 0x0000000000007802 */ /* 0x000fe20000000f00 */
[----:B------:R-:W-:Y:S01]  /*28a0*/  ULDC.64 UR4, c[0x4][0x108] ;  /* 0x0100420000047ab9 */ /* 0x000fe20000000a00 */
[----:B------:R-:W-:Y:S01]  /*28b0*/  ULDC.64 UR6, c[0x4][0x58] ;  /* 0x0100160000067ab9 */ /* 0x000fe20000000a00 */
[----:B------:R-:W-:Y:S01]  /*28c0*/  IMAD.U32 R4, RZ, RZ, UR4 ;  /* 0x00000004ff047e24 */ /* 0x000fe2000f8e00ff */
[----:B------:R1:W2:Y:S01]  /*28d0*/  LDC.64 R14, c[0x4][R0] ;  /* 0x01000000000e7b82 */ /* 0x0002a20000000a00 */
[----:B------:R-:W-:Y:S01]  /*28e0*/  IMAD.U32 R5, RZ, RZ, UR5 ;  /* 0x00000005ff057e24 */ /* 0x000fe2000f8e00ff */
[----:B------:R-:W-:Y:S01]  /*28f0*/  ULDC.64 UR4, c[0x4][0x110] ;  /* 0x0100440000047ab9 */ /* 0x000fe20000000a00 */
[----:B------:R-:W-:Y:S01]  /*2900*/  IMAD.U32 R10, RZ, RZ, UR6 ;  /* 0x00000006ff0a7e24 */ /* 0x000fe2000f8e00ff */
[----:B------:R-:W-:Y:S01]  /*2910*/  MOV R6, UR4 ;  /* 0x0000000400067c02 */ /* 0x000fe20008000f00 */
[----:B------:R-:W-:Y:S01]  /*2920*/  IMAD.U32 R7, RZ, RZ, UR5 ;  /* 0x00000005ff077e24 */ /* 0x000fe2000f8e00ff */
[----:B------:R-:W-:Y:S01]  /*2930*/  MOV R8, 0x70 ;  /* 0x0000007000087802 */ /* 0x000fe20000000f00 */
[----:B------:R-:W-:-:S02]  /*2940*/  IMAD.U32 R11, RZ, RZ, UR7 ;  /* 0x00000007ff0b7e24 */ /* 0x000fc4000f8e00ff */
[----:B------:R-:W-:Y:S02]  /*2950*/  IMAD.MOV.U32 R12, RZ, RZ, 0x1 ;  /* 0x00000001ff0c7424 */ /* 0x000fe400078e00ff */
[----:B-1----:R-:W-:-:S07]  /*2960*/  IMAD.MOV.U32 R13, RZ, RZ, RZ ;  /* 0x000000ffff0d7224 */ /* 0x002fce00078e00ff */
[----:B------:R-:W-:-:S07]  /*2970*/  LEPC R20, `(.L_x_2806) ;  /* 0x000000001014794e */ /* 0x000fce0000000000 */
[----:B--2---:R-:W-:Y:S05]  /*2980*/  CALL.ABS.NOINC R14 ;  /* 0x000000000e007343 */ /* 0x004fea0003c00000 */
.L_x_2806:
[----:B------:R-:W-:Y:S01]  /*2990*/  ULEA.HI UR4, UR38, UR38, URZ, 0x1 ;  /* 0x0000002626047291 */ /* 0x000fe2000f8f083f */
[----:B------:R-:W-:-:S03]  /*29a0*/  ISETP.NE.AND P0, PT, RZ, UR43, PT ;  /* 0x0000002bff007c0c */ /* 0x000fc6000bf05270 */
[----:B------:R-:W-:-:S04]  /*29b0*/  ULOP3.LUT UR4, UR4, 0xfffffffe, URZ, 0xc0, !UPT ;  /* 0xfffffffe04047892 */ /* 0x000fc8000f8ec03f */
[----:B------:R-:W-:-:S06]  /*29c0*/  UIADD3 UR4, UR38, -UR4, URZ ;  /* 0x8000000426047290 */ /* 0x000fcc000fffe03f */
[----:B------:R-:W-:-:S05]  /*29d0*/  IMAD.U32 R0, RZ, RZ, UR4 ;  /* 0x00000004ff007e24 */ /* 0x000fca000f8e00ff */
[----:B------:R-:W-:-:S04]  /*29e0*/  SHF.L.U32 R0, R0, 0x1f, RZ ;  /* 0x0000001f00007819 */ /* 0x000fc800000006ff */
[----:B------:R-:W1:Y:S02]  /*29f0*/  SYNCS.PHASECHK.TRANS64.TRYWAIT P1, [UR42+0x38800], R0 ;  /* 0x03880000ff0075a7 */ /* 0x000e64000802016a */
[----:B-1----:R-:W-:Y:S05]  /*2a00*/  @!P1 BRA `(.L_x_2807) ;  /* 0x000000a800549947 */ /* 0x002fea0003800000 */
.L_x_2886:
[----:B------:R-:W-:Y:S05]  /*2a10*/  @P0 BRA `(.L_x_2808) ;  /* 0x0000000000040947 */ /* 0x000fea0003800000 */
[----:B------:R-:W-:Y:S01]  /*2a20*/  BPT.TRAP 0x1 ;  /* 0x000000040000795c */ /* 0x000fe20000300000 */
.L_x_2808:
[----:B------:R-:W-:Y:S02]  /*2a30*/  LEA R8, R2, UR42, 0x3 ;  /* 0x0000002a02087c11 */ /* 0x000fe4000f8e18ff */
[----:B------:R-:W-:-:S04]  /*2a40*/  SHF.L.U32 R9, R16, 0x1f, RZ ;  /* 0x0000001f10097819 */ /* 0x000fc800000006ff */
[----:B------:R2:W3:Y:S01]  /*2a50*/  SYNCS.PHASECHK.TRANS64.TRYWAIT P1, [R8+URZ+0x38830], R9 ;  /* 0x03883009080075a7 */ /* 0x0004e2000802017f */
[----:B------:R-:W-:Y:S05]  /*2a60*/  @P0 BRA `(.L_x_2809) ;  /* 0x0000000000040947 */ /* 0x000fea0003800000 */
[----:B------:R-:W-:Y:S01]  /*2a70*/  BPT.TRAP 0x1 ;  /* 0x000000040000795c */ /* 0x000fe20000300000 */
.L_x_2809:
[----:B---3--:R-:W-:Y:S05]  /*2a80*/  @P1 BRA `(.L_x_2810) ;  /* 0x0000000000081947 */ /* 0x008fea0003800000 */
[----:B------:R-:W3:Y:S02]  /*2a90*/  SYNCS.PHASECHK.TRANS64.TRYWAIT P1, [R8+URZ+0x38830], R9 ;  /* 0x03883009080075a7 */ /* 0x000ee4000802017f */
[----:B---3--:R-:W-:Y:S05]  /*2aa0*/  @!P1 BRA `(.L_x_2811) ;  /* 0x000000a800449947 */ /* 0x008fea0003800000 */
.L_x_2810:
[----:B------:R-:W-:-:S04]  /*2ab0*/  UIADD3 UR4, UR42, 0x22400, URZ ;  /* 0x000224002a047890 */ /* 0x000fc8000fffe03f */
[----:B------:R-:W-:-:S04]  /*2ac0*/  USHF.R.U32.HI UR4, URZ, 0x4, UR4 ;  /* 0x000000043f047899 */ /* 0x000fc80008011604 */
[----:B------:R-:W-:-:S06]  /*2ad0*/  ULOP3.LUT UR4, UR4, 0x3fff, URZ, 0xc0, !UPT ;  /* 0x00003fff04047892 */ /* 0x000fcc000f8ec03f */
[----:B------:R-:W-:Y:S01]  /*2ae0*/  MOV R4, UR4 ;  /* 0x0000000400047c02 */ /* 0x000fe20008000f00 */
[----:B------:R-:W-:Y:S05]  /*2af0*/  WARPSYNC.ALL ;  /* 0x0000000000007948 */ /* 0x000fea0003800000 */
[----:B------:R-:W-:Y:S01]  /*2b00*/  LOP3.LUT R4, R4, 0x10000, RZ, 0xfc, !PT ;  /* 0x0001000004047812 */ /* 0x000fe200078efcff */
[----:B------:R-:W-:-:S04]  /*2b10*/  UIADD3 UR4, UR42, 0x20400, URZ ;  /* 0x000204002a047890 */ /* 0x000fc8000fffe03f */
[----:B-1----:R-:W-:Y:S01]  /*2b20*/  IMAD R3, R2, 0x200, R4 ;  /* 0x0000020002037824 */ /* 0x002fe200078e0204 */
[----:B------:R-:W-:Y:S01]  /*2b30*/  WARPGROUP.ARRIVE ;  /* 0x00000000000079c5 */ /* 0x000fe20000000000 */
[----:B------:R-:W-:Y:S01]  /*2b40*/  UMOV UR7, 0x40000040 ;  /* 0x4000004000077882 */ /* 0x000fe20000000000 */
[----:B------:R-:W-:Y:S02]  /*2b50*/  USHF.R.U32.HI UR4, URZ, 0x4, UR4 ;  /* 0x000000043f047899 */ /* 0x000fe40008011604 */
[----:B------:R-:W-:Y:S01]  /*2b60*/  R2UR UR6, R3 ;  /* 0x00000000030672ca */ /* 0x000fe200000e0000 */
[----:B------:R-:W-:Y:S01]  /*2b70*/  UMOV UR5, 0x40000040 ;  /* 0x4000004000057882 */ /* 0x000fe20000000000 */
[----:B------:R-:W-:Y:S01]  /*2b80*/  ULOP3.LUT UR4, UR4, 0x3fff, URZ, 0xc0, !UPT ;  /* 0x00003fff04047892 */ /* 0x000fe2000f8ec03f */
[----:B------:R-:W-:Y:S01]  /*2b90*/  UMOV UR11, 0x40000040 ;  /* 0x40000040000b7882 */ /* 0x000fe20000000000 */
[----:B------:R-:W-:Y:S02]  /*2ba0*/  UMOV UR9, 0x40000040 ;  /* 0x4000004000097882 */ /* 0x000fe40000000000 */
[----:B------:R-:W-:Y:S01]  /*2bb0*/  ULOP3.LUT UR4, UR4, 0x10000, URZ, 0xfc, !UPT ;  /* 0x0001000004047892 */ /* 0x000fe2000f8efc3f */
[----:B------:R-:W-:Y:S01]  /*2bc0*/  UMOV UR15, 0x40000040 ;  /* 0x40000040000f7882 */ /* 0x000fe20000000000 */
[----:B------:R-:W-:-:S02]  /*2bd0*/  UMOV UR13, 0x40000040 ;  /* 0x40000040000d7882 */ /* 0x000fc40000000000 */
[----:B------:R-:W-:Y:S02]  /*2be0*/  UIADD3 UR8, UR4, 0x2, URZ ;  /* 0x0000000204087890 */ /* 0x000fe4000fffe03f */
[----:B------:R-:W-:Y:S02]  /*2bf0*/  UIADD3 UR12, UR4, 0x4, URZ ;  /* 0x00000004040c7890 */ /* 0x000fe4000fffe03f */
[----:B------:R-:W-:Y:S02]  /*2c00*/  UIADD3 UR10, UR6, 0x2, URZ ;  /* 0x00000002060a7890 */ /* 0x000fe4000fffe03f */
[----:B------:R-:W-:Y:S01]  /*2c10*/  HGMMA.64x64x16.F32.BF16 R24, gdesc[UR4], RZ, !UPT, gsb0 ;  /* 0x00e00000041879f0 */ /* 0x000fe2000c0018ff */
[----:B------:R-:W-:Y:S02]  /*2c20*/  UIADD3 UR14, UR6, 0x4, URZ ;  /* 0x00000004060e7890 */ /* 0x000fe4000fffe03f */
[----:B------:R-:W-:Y:S02]  /*2c30*/  UIADD3 UR18, UR6, 0x6, URZ ;  /* 0x0000000606127890 */ /* 0x000fe4000fffe03f */
[----:B------:R-:W-:Y:S01]  /*2c40*/  UIADD3 UR16, UR4, 0x6, URZ ;  /* 0x0000000604107890 */ /* 0x000fe2000fffe03f */
[----:B------:R-:W-:Y:S01]  /*2c50*/  UMOV UR19, 0x40000040 ;  /* 0x4000004000137882 */ /* 0x000fe20000000000 */
[----:B------:R-:W-:Y:S01]  /*2c60*/  UMOV UR17, 0x40000040 ;  /* 0x4000004000117882 */ /* 0x000fe20000000000 */
[----:B------:R-:W-:-:S02]  /*2c70*/  WARPGROUP.DEPBAR.LE gsb0, 0x0 ;  /* 0x00008000000079c5 */ /* 0x000fc40000010000 */
        /* <DEDUP_REMOVED lines=9> */
[----:B------:R-:W1:Y:S02]  /*2d10*/  SYNCS.PHASECHK.TRANS64.TRYWAIT P1, [UR42+0x38810], R0 ;  /* 0x03881000ff0075a7 */ /* 0x000e64000802016a */
[----:B-1----:R-:W-:Y:S05]  /*2d20*/  @!P1 BRA `(.L_x_2812) ;  /* 0x000000a400b89947 */ /* 0x002fea0003800000 */
.L_x_2887:
[----:B------:R-:W-:Y:S05]  /*2d30*/  @P0 BRA `(.L_x_2813) ;  /* 0x0000000000040947 */ /* 0x000fea0003800000 */
[----:B------:R-:W-:Y:S01]  /*2d40*/  BPT.TRAP 0x1 ;  /* 0x000000040000795c */ /* 0x000fe20000300000 */
.L_x_2813:
[----:B------:R4:W1:Y:S01]  /*2d50*/  SYNCS.PHASECHK.TRANS64.TRYWAIT P1, [R8+URZ+0x38850], R9 ;  /* 0x03885009080075a7 */ /* 0x000862000802017f */
[----:B------:R-:W-:Y:S05]  /*2d60*/  @P0 BRA `(.L_x_2814) ;  /* 0x0000000000040947 */ /* 0x000fea0003800000 */
[----:B------:R-:W-:Y:S01]  /*2d70*/  BPT.TRAP 0x1 ;  /* 0x000000040000795c */ /* 0x000fe20000300000 */
.L_x_2814:
[----:B------:R-:W-:-:S04]  /*2d80*/  IMAD.U32 R5, RZ, RZ, UR42 ;  /* 0x0000002aff057e24 */ /* 0x000fc8000f8e00ff */
[C---:B-1----:R-:W-:Y:S01]  /*2d90*/  VIADD R0, R5.reuse, 0x400 ;  /* 0x0000040005007836 */ /* 0x042fe20000000000 */
[----:B------:R-:W-:-:S04]  /*2da0*/  IADD3 R3, R5, 0x26400, RZ ;  /* 0x0002640005037810 */ /* 0x000fc80007ffe0ff */
[----:B------:R-:W-:Y:S02]  /*2db0*/  SHF.R.U32.HI R0, RZ, 0x4, R0 ;  /* 0x00000004ff007819 */ /* 0x000fe40000011600 */
[----:B------:R-:W-:Y:S02]  /*2dc0*/  SHF.R.U32.HI R3, RZ, 0x4, R3 ;  /* 0x00000004ff037819 */ /* 0x000fe40000011603 */
[----:B------:R-:W-:Y:S02]  /*2dd0*/  LOP3.LUT R0, R0, 0x3fff, RZ, 0xc0, !PT ;  /* 0x00003fff00007812 */ /* 0x000fe400078ec0ff */
[----:B------:R-:W-:Y:S02]  /*2de0*/  LOP3.LUT R3, R3, 0x3fff, RZ, 0xc0, !PT ;  /* 0x00003fff03037812 */ /* 0x000fe400078ec0ff */
[----:B------:R-:W-:Y:S02]  /*2df0*/  LOP3.LUT R6, R0, 0x10000, RZ, 0xfc, !PT ;  /* 0x0001000000067812 */ /* 0x000fe400078efcff */
[----:B------:R-:W-:-:S03]  /*2e00*/  LOP3.LUT R7, R3, 0x10000, RZ, 0xfc, !PT ;  /* 0x0001000003077812 */ /* 0x000fc600078efcff */
[----:B------:R-:W-:Y:S01]  /*2e10*/  IMAD R0, R2, 0x1000, R6 ;  /* 0x0000100002007824 */ /* 0x000fe200078e0206 */
[----:B------:R-:W-:Y:S06]  /*2e20*/  @P1 BRA `(.L_x_2815) ;  /* 0x0000000000081947 */ /* 0x000fec0003800000 */
[----:B------:R-:W1:Y:S02]  /*2e30*/  SYNCS.PHASECHK.TRANS64.TRYWAIT P1, [R8+URZ+0x38850], R9 ;  /* 0x03885009080075a7 */ /* 0x000e64000802017f */
[----:B-1----:R-:W-:Y:S05]  /*2e40*/  @!P1 BRA `(.L_x_2816) ;  /* 0x000000a400889947 */ /* 0x002fea0003800000 */
.L_x_2815:
[C---:B------:R-:W-:Y:S01]  /*2e50*/  R2UR UR4, R7.reuse ;  /* 0x00000000070472ca */ /* 0x040fe200000e0000 */
[----:B------:R-:W-:Y:S01]  /*2e60*/  WARPGROUP.ARRIVE ;  /* 0x00000000000079c5 */ /* 0x000fe20000000000 */
[C---:B------:R-:W-:Y:S01]  /*2e70*/  R2UR UR6, R0.reuse ;  /* 0x00000000000672ca */ /* 0x040fe200000e0000 */
[----:B------:R-:W-:Y:S01]  /*2e80*/  UMOV UR5, 0x40000040 ;  /* 0x4000004000057882 */ /* 0x000fe20000000000 */
[----:B------:R-:W-:Y:S01]  /*2e90*/  UMOV UR7, 0x40000040 ;  /* 0x4000004000077882 */ /* 0x000fe20000000000 */
[----:B--234-:R-:W-:Y:S02]  /*2ea0*/  VIADD R9, R7, 0x2 ;  /* 0x0000000207097836 */ /* 0x01cfe40000000000 */
[----:B------:R-:W1:Y:S01]  /*2eb0*/  S2R R10, SR_TID.X ;  /* 0x00000000000a7919 */ /* 0x000e620000002100 */
[C---:B------:R-:W-:Y:S01]  /*2ec0*/  VIADD R3, R0.reuse, 0x2 ;  /* 0x0000000200037836 */ /* 0x040fe20000000000 */
[----:B------:R-:W-:Y:S01]  /*2ed0*/  ULDC UR10, c[0x0][0xa80] ;  /* 0x0002a000000a7ab9 */ /* 0x000fe20000000800 */
[----:B------:R-:W-:Y:S01]  /*2ee0*/  VIADD R12, R0, 0x800 ;  /* 0x00000800000c7836 */ /* 0x000fe20000000000 */
[----:B------:R-:W2:Y:S01]  /*2ef0*/  S2R R57, SR_TID.X ;  /* 0x0000000000397919 */ /* 0x000ea20000002100 */
[----:B------:R-:W-:-:S03]  /*2f00*/  UISETP.GE.AND UP0, UPT, UR44, 0x41, UPT ;  /* 0x000000412c00788c */ /* 0x000fc6000bf06270 */
[----:B------:R-:W-:Y:S01]  /*2f10*/  HGMMA.64x64x16.F32.BF16 R24, gdesc[UR4], R24, gsb0 ;  /* 0x00e00000041879f0 */ /* 0x000fe20008001818 */
[----:B------:R-:W-:Y:S01]  /*2f20*/  R2UR UR4, R9 ;  /* 0x00000000090472ca */ /* 0x000fe200000e0000 */
[----:B------:R-:W-:Y:S01]  /*2f30*/  UMOV UR5, 0x40000040 ;  /* 0x4000004000057882 */ /* 0x000fe20000000000 */
[----:B------:R-:W-:Y:S01]  /*2f40*/  R2UR UR6, R3 ;  /* 0x00000000030672ca */ /* 0x000fe200000e0000 */
[----:B------:R-:W-:Y:S01]  /*2f50*/  UMOV UR7, 0x40000040 ;  /* 0x4000004000077882 */ /* 0x000fe20000000000 */
[----:B------:R-:W-:Y:S01]  /*2f60*/  VIADD R3, R0, 0x4 ;  /* 0x0000000400037836 */ /* 0x000fe20000000000 */
[----:B------:R-:W-:Y:S02]  /*2f70*/  IADD3 R9, R7, 0x4, RZ ;  /* 0x0000000407097810 */ /* 0x000fe40007ffe0ff */
[----:B-1----:R-:W-:Y:S02]  /*2f80*/  SHF.R.U32.HI R10, RZ, 0x7, R10 ;  /* 0x00000007ff0a7819 */ /* 0x002fe4000001160a */
[----:B--2---:R-:W-:Y:S01]  /*2f90*/  LOP3.LUT R57, R57, 0x7f, RZ, 0xc0, !PT ;  /* 0x0000007f39397812 */ /* 0x004fe200078ec0ff */
[----:B------:R-:W-:-:S02]  /*2fa0*/  WARPGROUP.DEPBAR.LE gsb0, 0x0 ;  /* 0x00008000000079c5 */ /* 0x000fc40000010000 */
[----:B------:R-:W-:-:S06]  /*2fb0*/  WARPGROUP.ARRIVE ;  /* 0x00000000000079c5 */ /* 0x000fcc0000000000 */
[----:B------:R-:W-:Y:S01]  /*2fc0*/  HGMMA.64x64x16.F32.BF16 R24, gdesc[UR4], R24, gsb0 ;  /* 0x00e00000041879f0 */ /* 0x000fe20008001818 */
[----:B------:R-:W-:Y:S01]  /*2fd0*/  R2UR UR4, R9 ;  /* 0x00000000090472ca */ /* 0x000fe200000e0000 */
[----:B------:R-:W-:Y:S01]  /*2fe0*/  UMOV UR5, 0x40000040 ;  /* 0x4000004000057882 */ /* 0x000fe20000000000 */
[----:B------:R-:W-:Y:S01]  /*2ff0*/  R2UR UR6, R3 ;  /* 0x00000000030672ca */ /* 0x000fe200000e0000 */
[----:B------:R-:W-:Y:S01]  /*3000*/  UMOV UR7, 0x40000040 ;  /* 0x4000004000077882 */ /* 0x000fe20000000000 */
[----:B------:R-:W-:Y:S02]  /*3010*/  VIADD R9, R7, 0x6 ;  /* 0x0000000607097836 */ /* 0x000fe40000000000 */
[----:B------:R-:W-:Y:S01]  /*3020*/  VIADD R3, R0, 0x6 ;  /* 0x0000000600037836 */ /* 0x000fe20000000000 */
[----:B------:R-:W-:Y:S02]  /*3030*/  WARPGROUP.DEPBAR.LE gsb0, 0x0 ;  /* 0x00008000000079c5 */ /* 0x000fe40000010000 */
[----:B------:R-:W-:-:S06]  /*3040*/  WARPGROUP.ARRIVE ;  /* 0x00000000000079c5 */ /* 0x000fcc0000000000 */
[----:B------:R-:W-:Y:S01]  /*3050*/  HGMMA.64x64x16.F32.BF16 R24, gdesc[UR4], R24, gsb0 ;  /* 0x00e00000041879f0 */ /* 0x000fe20008001818 */
[----:B------:R-:W-:Y:S01]  /*3060*/  R2UR UR4, R9 ;  /* 0x00000000090472ca */ /* 0x000fe200000e0000 */
[----:B------:R-:W-:Y:S01]  /*3070*/  UMOV UR5, 0x40000040 ;  /* 0x4000004000057882 */ /* 0x000fe20000000000 */
[----:B------:R-:W-:Y:S01]  /*3080*/  R2UR UR6, R3 ;  /* 0x00000000030672ca */ /* 0x000fe200000e0000 */
[----:B------:R-:W-:Y:S01]  /*3090*/  UMOV UR7, 0x40000040 ;  /* 0x4000004000077882 */ /* 0x000fe20000000000 */
[----:B------:R-:W-:Y:S01]  /*30a0*/  VIADD R3, R0, 0x200 ;  /* 0x0000020000037836 */ /* 0x000fe20000000000 */
[----:B------:R-:W-:Y:S01]  /*30b0*/  IADD3 R9, R7, 0x200, RZ ;  /* 0x0000020007097810 */ /* 0x000fe20007ffe0ff */
[----:B------:R-:W-:Y:S02]  /*30c0*/  WARPGROUP.DEPBAR.LE gsb0, 0x0 ;  /* 0x00008000000079c5 */ /* 0x000fe40000010000 */
[----:B------:R-:W-:-:S07]  /*30d0*/  WARPGROUP.ARRIVE ;  /* 0x00000000000079c5 */ /* 0x000fce0000000000 */
        /* <DEDUP_REMOVED lines=104> */
[----:B------:R1:W2:Y:S02]  /*3760*/  SHFL.IDX PT, R3, R10, RZ, 0x1f ;  /* 0x00001fff0a037589 */ /* 0x0002a400000e0000 */
[----:B-1----:R-:W-:Y:S02]  /*3770*/  IADD3 R10, R7, 0x800, RZ ;  /* 0x00000800070a7810 */ /* 0x002fe40007ffe0ff */
[----:B--2---:R-:W-:-:S04]  /*3780*/  ISETP.GT.AND P1, PT, R3, 0x7f, PT ;  /* 0x0000007f0300780c */ /* 0x004fc80003f24270 */
[----:B------:R-:W-:-:S05]  /*3790*/  SEL R3, RZ, 0x2, !P1 ;  /* 0x00000002ff037807 */ /* 0x000fca0004800000 */
[C---:B------:R-:W-:Y:S02]  /*37a0*/  IMAD.IADD R9, R3.reuse, 0x1, R10 ;  /* 0x0000000103097824 */ /* 0x040fe400078e020a */
[----:B------:R-:W-:Y:S01]  /*37b0*/  IMAD.IADD R11, R3, 0x1, R12 ;  /* 0x00000001030b7824 */ /* 0x000fe200078e020c */
[----:B------:R-:W-:Y:S02]  /*37c0*/  WARPGROUP.DEPBAR.LE gsb0, 0x0 ;  /* 0x00008000000079c5 */ /* 0x000fe40000010000 */
[----:B------:R-:W-:-:S06]  /*37d0*/  WARPGROUP.ARRIVE ;  /* 0x00000000000079c5 */ /* 0x000fcc0000000000 */
[----:B------:R-:W-:Y:S01]  /*37e0*/  HGMMA.64x64x16.F32.BF16 R24, gdesc[UR4], R24, gsb0 ;  /* 0x00e00000041879f0 */ /* 0x000fe20008001818 */
[----:B------:R-:W-:Y:S01]  /*37f0*/  R2UR UR4, R9 ;  /* 0x00000000090472ca */ /* 0x000fe200000e0000 */
[----:B------:R-:W-:Y:S01]  /*3800*/  UMOV UR5, 0x40000040 ;  /* 0x4000004000057882 */ /* 0x000fe20000000000 */
[----:B------:R-:W-:Y:S01]  /*3810*/  R2UR UR6, R11 ;  /* 0x000000000b0672ca */ /* 0x000fe200000e0000 */
[----:B------:R-:W-:Y:S01]  /*3820*/  UMOV UR7, 0x40000040 ;  /* 0x4000004000077882 */ /* 0x000fe20000000000 */
[----:B------:R-:W-:-:S04]  /*3830*/  MOV R11, 0x4 ;  /* 0x00000004000b7802 */ /* 0x000fc80000000f00 */
[C---:B------:R-:W-:Y:S02]  /*3840*/  SEL R9, R11.reuse, 0x2, P1 ;  /* 0x000000020b097807 */ /* 0x040fe40000800000 */
[----:B------:R-:W-:-:S03]  /*3850*/  SEL R11, R11, 0x6, !P1 ;  /* 0x000000060b0b7807 */ /* 0x000fc60004800000 */
[--C-:B------:R-:W-:Y:S02]  /*3860*/  IMAD.IADD R13, R10, 0x1, R9.reuse ;  /* 0x000000010a0d7824 */ /* 0x100fe400078e0209 */
[C---:B------:R-:W-:Y:S01]  /*3870*/  IMAD.IADD R14, R12.reuse, 0x1, R9 ;  /* 0x000000010c0e7824 */ /* 0x040fe200078e0209 */
[----:B------:R-:W-:Y:S01]  /*3880*/  IADD3 R12, R12, R11, RZ ;  /* 0x0000000b0c0c7210 */ /* 0x000fe20007ffe0ff */
        /* <DEDUP_REMOVED lines=8> */
[----:B------:R-:W-:Y:S02]  /*3910*/  WARPGROUP.DEPBAR.LE gsb0, 0x0 ;  /* 0x00008000000079c5 */ /* 0x000fe40000010000 */
[----:B------:R-:W-:-:S09]  /*3920*/  WARPGROUP.ARRIVE ;  /* 0x00000000000079c5 */ /* 0x000fd20000000000 */
[----:B------:R-:W-:Y:S01]  /*3930*/  HGMMA.64x64x16.F32.BF16 R24, gdesc[UR4], R24, gsb0 ;  /* 0x00e00000041879f0 */ /* 0x000fe20008001818 */
[----:B------:R-:W-:Y:S01]  /*3940*/  R2UR UR4, R10 ;  /* 0x000000000a0472ca */ /* 0x000fe200000e0000 */
[----:B------:R-:W-:Y:S01]  /*3950*/  UMOV UR5, 0x40000040 ;  /* 0x4000004000057882 */ /* 0x000fe20000000000 */
[----:B------:R-:W-:Y:S01]  /*3960*/  R2UR UR6, R12 ;  /* 0x000000000c0672ca */ /* 0x000fe200000e0000 */
[----:B------:R-:W-:Y:S01]  /*3970*/  UMOV UR7, 0x40000040 ;  /* 0x4000004000077882 */ /* 0x000fe20000000000 */
[----:B------:R-:W-:Y:S02]  /*3980*/  IMAD.MOV.U32 R10, RZ, RZ, 0x28 ;  /* 0x00000028ff0a7424 */ /* 0x000fe400078e00ff */
[----:B------:R-:W-:-:S03]  /*3990*/  IMAD.MOV.U32 R12, RZ, RZ, 0xa00 ;  /* 0x00000a00ff0c7424 */ /* 0x000fc600078e00ff */
[----:B------:R-:W-:Y:S02]  /*39a0*/  SEL R10, R10, 0x26, P1 ;  /* 0x000000260a0a7807 */ /* 0x000fe40000800000 */
[----:B------:R-:W-:Y:S02]  /*39b0*/  SEL R12, R12, 0x980, P1 ;  /* 0x000009800c0c7807 */ /* 0x000fe40000800000 */
[----:B------:R-:W-:Y:S02]  /*39c0*/  LOP3.LUT R10, R10, 0x6, RZ, 0xc0, !PT ;  /* 0x000000060a0a7812 */ /* 0x000fe400078ec0ff */
[----:B------:R-:W-:-:S04]  /*39d0*/  LOP3.LUT R13, R12, 0xa00, RZ, 0xc0, !PT ;  /* 0x00000a000c0d7812 */ /* 0x000fc800078ec0ff */
[CC--:B------:R-:W-:Y:S02]  /*39e0*/  IADD3 R12, R10.reuse, R13.reuse, R7 ;  /* 0x0000000d0a0c7210 */ /* 0x0c0fe40007ffe007 */
[----:B------:R-:W-:Y:S01]  /*39f0*/  IADD3 R10, R10, R13, R0 ;  /* 0x0000000d0a0a7210 */ /* 0x000fe20007ffe000 */
[----:B------:R-:W-:Y:S02]  /*3a00*/  WARPGROUP.DEPBAR.LE gsb0, 0x0 ;  /* 0x00008000000079c5 */ /* 0x000fe40000010000 */
[----:B------:R-:W-:-:S06]  /*3a10*/  WARPGROUP.ARRIVE ;  /* 0x00000000000079c5 */ /* 0x000fcc0000000000 */
[----:B------:R-:W-:Y:S01]  /*3a20*/  HGMMA.64x64x16.F32.BF16 R24, gdesc[UR4], R24, gsb0 ;  /* 0x00e00000041879f0 */ /* 0x000fe20008001818 */
[----:B------:R-:W-:Y:S01]  /*3a30*/  R2UR UR4, R12 ;  /* 0x000000000c0472ca */ /* 0x000fe200000e0000 */
[----:B------:R-:W-:Y:S01]  /*3a40*/  UMOV UR5, 0x40000040 ;  /* 0x4000004000057882 */ /* 0x000fe20000000000 */
[----:B------:R-:W-:Y:S01]  /*3a50*/  R2UR UR6, R10 ;  /* 0x000000000a0672ca */ /* 0x000fe200000e0000 */
[----:B------:R-:W-:Y:S01]  /*3a60*/  UMOV UR7, 0x40000040 ;  /* 0x4000004000077882 */ /* 0x000fe20000000000 */
[----:B------:R-:W-:Y:S01]  /*3a70*/  IADD3 R12, R0, 0xa00, RZ ;  /* 0x00000a00000c7810 */ /* 0x000fe20007ffe0ff */
[----:B------:R-:W-:-:S04]  /*3a80*/  VIADD R10, R7, 0xa00 ;  /* 0x00000a00070a7836 */ /* 0x000fc80000000000 */
        /* <DEDUP_REMOVED lines=9> */
[C-C-:B------:R-:W-:Y:S01]  /*3b20*/  IMAD.IADD R13, R9.reuse, 0x1, R10.reuse ;  /* 0x00000001090d7824 */ /* 0x140fe200078e020a */
[----:B------:R-:W-:Y:S01]  /*3b30*/  IADD3 R14, R9, R12, RZ ;  /* 0x0000000c090e7210 */ /* 0x000fe20007ffe0ff */
[C---:B------:R-:W-:Y:S02]  /*3b40*/  IMAD.IADD R10, R11.reuse, 0x1, R10 ;  /* 0x000000010b0a7824 */ /* 0x040fe400078e020a */
[----:B------:R-:W-:Y:S01]  /*3b50*/  IMAD.IADD R12, R11, 0x1, R12 ;  /* 0x000000010b0c7824 */ /* 0x000fe200078e020c */
[----:B------:R-:W-:-:S02]  /*3b60*/  WARPGROUP.DEPBAR.LE gsb0, 0x0 ;  /* 0x00008000000079c5 */ /* 0x000fc40000010000 */
        /* <DEDUP_REMOVED lines=13> */
[----:B------:R-:W-:Y:S01]  /*3c40*/  IMAD.MOV.U32 R10, RZ, RZ, 0x30 ;  /* 0x00000030ff0a7424 */ /* 0x000fe200078e00ff */
[----:B------:R-:W-:-:S04]  /*3c50*/  MOV R12, 0xc00 ;  /* 0x00000c00000c7802 */ /* 0x000fc80000000f00 */
        /* <DEDUP_REMOVED lines=13> */
[----:B------:R-:W-:Y:S02]  /*3d30*/  VIADD R10, R7, 0xc00 ;  /* 0x00000c00070a7836 */ /* 0x000fe40000000000 */
[----:B------:R-:W-:Y:S02]  /*3d40*/  VIADD R12, R0, 0xc00 ;  /* 0x00000c00000c7836 */ /* 0x000fe40000000000 */
[----:B------:R-:W-:-:S03]  /*3d50*/  IMAD.IADD R13, R3, 0x1, R10 ;  /* 0x00000001030d7824 */ /* 0x000fc600078e020a */
[----:B------:R-:W-:Y:S01]  /*3d60*/  IADD3 R14, R3, R12, RZ ;  /* 0x0000000c030e7210 */ /* 0x000fe20007ffe0ff */
[----:B------:R-:W-:Y:S02]  /*3d70*/  WARPGROUP.DEPBAR.LE gsb0, 0x0 ;  /* 0x00008000000079c5 */ /* 0x000fe40000010000 */
[----:B------:R-:W-:-:S06]  /*3d80*/  WARPGROUP.ARRIVE ;  /* 0x00000000000079c5 */ /* 0x000fcc0000000000 */
[----:B------:R-:W-:Y:S01]  /*3d90*/  HGMMA.64x64x16.F32.BF16 R24, gdesc[UR4], R24, gsb0 ;  /* 0x00e00000041879f0 */ /* 0x000fe20008001818 */
[----:B------:R-:W-:Y:S01]  /*3da0*/  R2UR UR4, R13 ;  /* 0x000000000d0472ca */ /* 0x000fe200000e0000 */
[----:B------:R-:W-:Y:S01]  /*3db0*/  UMOV UR5, 0x40000040 ;  /* 0x4000004000057882 */ /* 0x000fe20000000000 */
[----:B------:R-:W-:Y:S01]  /*3dc0*/  R2UR UR6, R14 ;  /* 0x000000000e0672ca */ /* 0x000fe200000e0000 */
[----:B------:R-:W-:Y:S01]  /*3dd0*/  UMOV UR7, 0x40000040 ;  /* 0x4000004000077882 */ /* 0x000fe20000000000 */
[C---:B------:R-:W-:Y:S02]  /*3de0*/  IMAD.IADD R13, R9.reuse, 0x1, R10 ;  /* 0x00000001090d7824 */ /* 0x040fe400078e020a */
[----:B------:R-:W-:Y:S01]  /*3df0*/  IMAD.IADD R14, R9, 0x1, R12 ;  /* 0x00000001090e7824 */ /* 0x000fe200078e020c */
[C---:B------:R-:W-:Y:S01]  /*3e00*/  IADD3 R12, R11.reuse, R12, RZ ;  /* 0x0000000c0b0c7210 */ /* 0x040fe20007ffe0ff */
        /* <DEDUP_REMOVED lines=31> */
[----:B------:R-:W-:-:S03]  /*4000*/  IADD3 R12, R0, 0xe00, RZ ;  /* 0x00000e00000c7810 */ /* 0x000fc60007ffe0ff */
        /* <DEDUP_REMOVED lines=24> */
[----:B------:R-:W-:Y:S01]  /*4190*/  LOP3.LUT R3, R3, 0x6, RZ, 0xc0, !PT ;  /* 0x0000000603037812 */ /* 0x000fe200078ec0ff */
[----:B------:R-:W-:Y:S02]  /*41a0*/  WARPGROUP.DEPBAR.LE gsb0, 0x0 ;  /* 0x00008000000079c5 */ /* 0x000fe40000010000 */
[----:B------:R-:W-:-:S06]  /*41b0*/  WARPGROUP.ARRIVE ;  /* 0x00000000000079c5 */ /* 0x000fcc0000000000 */
[----:B------:R-:W-:Y:S01]  /*41c0*/  HGMMA.64x64x16.F32.BF16 R24, gdesc[UR4], R24, gsb0 ;  /* 0x00e00000041879f0 */ /* 0x000fe20008001818 */
[----:B------:R-:W-:Y:S01]  /*41d0*/  R2UR UR4, R10 ;  /* 0x000000000a0472ca */ /* 0x000fe200000e0000 */
[----:B------:R-:W-:Y:S01]  /*41e0*/  UMOV UR5, 0x40000040 ;  /* 0x4000004000057882 */ /* 0x000fe20000000000 */
[----:B------:R-:W-:Y:S01]  /*41f0*/  R2UR UR6, R11 ;  /* 0x000000000b0672ca */ /* 0x000fe200000e0000 */
[----:B------:R-:W-:Y:S01]  /*4200*/  UMOV UR7, 0x40000040 ;  /* 0x4000004000077882 */ /* 0x000fe20000000000 */
        /* <DEDUP_REMOVED lines=13> */
[----:B------:R-:W-:Y:S01]  /*42e0*/  UIMAD UR4, UR37, -0x40, UR44 ;  /* 0xffffffc0250478a4 */ /* 0x000fe2000f8e022c */
[----:B------:R-:W-:-:S05]  /*42f0*/  UMOV UR7, 0x40000040 ;  /* 0x4000004000077882 */ /* 0x000fca0000000000 */
[----:B------:R-:W-:-:S05]  /*4300*/  IMAD.U32 R3, RZ, RZ, UR4 ;  /* 0x00000004ff037e24 */ /* 0x000fca000f8e00ff */
[----:B------:R-:W-:-:S04]  /*4310*/  IADD3 R0, -R18, 0x40, R3 ;  /* 0x0000004012007810 */ /* 0x000fc80007ffe103 */
[C---:B------:R-:W-:Y:S02]  /*4320*/  ISETP.GT.AND P5, PT, R0.reuse, RZ, PT ;  /* 0x000000ff0000720c */ /* 0x040fe40003fa4270 */
[C---:B------:R-:W-:Y:S02]  /*4330*/  ISETP.GT.AND P4, PT, R0.reuse, 0x1, PT ;  /* 0x000000010000780c */ /* 0x040fe40003f84270 */
[C---:B------:R-:W-:Y:S02]  /*4340*/  ISETP.GT.AND P3, PT, R0.reuse, 0x8, PT ;  /* 0x000000080000780c */ /* 0x040fe40003f64270 */
[C---:B------:R-:W-:Y:S02]  /*4350*/  ISETP.GT.AND P2, PT, R0.reuse, 0x9, PT ;  /* 0x000000090000780c */ /* 0x040fe40003f44270 */
[C---:B------:R-:W-:Y:S02]  /*4360*/  ISETP.GT.AND P1, PT, R0.reuse, 0x10, PT ;  /* 0x000000100000780c */ /* 0x040fe40003f24270 */
[----:B------:R-:W-:Y:S01]  /*4370*/  ISETP.GT.AND P6, PT, R0, 0x11, PT ;  /* 0x000000110000780c */ /* 0x000fe20003fc4270 */
[----:B------:R-:W-:-:S02]  /*4380*/  WARPGROUP.DEPBAR.LE gsb0, 0x0 ;  /* 0x00008000000079c5 */ /* 0x000fc40000010000 */
[----:B------:R-:W-:Y:S02]  /*4390*/  FSEL R24, R24, -INF , P5 ;  /* 0xff80000018187808 */ /* 0x000fe40002800000 */
[----:B------:R-:W-:Y:S02]  /*43a0*/  FSEL R25, R25, -INF , P4 ;  /* 0xff80000019197808 */ /* 0x000fe40002000000 */
[----:B------:R-:W-:Y:S02]  /*43b0*/  FSEL R28, R28, -INF , P3 ;  /* 0xff8000001c1c7808 */ /* 0x000fe40001800000 */
[----:B------:R-:W-:Y:S02]  /*43c0*/  FMNMX.FTZ R3, R24, R25, !PT ;  /* 0x0000001918037209 */ /* 0x000fe40007810000 */
        /* <DEDUP_REMOVED lines=45> */
[----:B------:R-:W-:Y:S02]  /*46a0*/  FMNMX.FTZ R0, R52, R3, !PT ;  /* 0x0000000334007209 */ /* 0x000fe40007810000 */
[----:B------:R-:W-:Y:S02]  /*46b0*/  FMNMX.FTZ R3, R26, R27, !PT ;  /* 0x0000001b1a037209 */ /* 0x000fe40007810000 */
[----:B------:R-:W-:Y:S02]  /*46c0*/  FMNMX.FTZ R9, R53, R0, !PT ;  /* 0x0000000035097209 */ /* 0x000fe40007810000 */
[----:B------:R-:W-:Y:S02]  /*46d0*/  FSEL R46, R46, -INF , P1 ;  /* 0xff8000002e2e7808 */ /* 0x000fe40000800000 */
[----:B------:R-:W-:Y:S01]  /*46e0*/  FSEL R47, R47, -INF , P6 ;  /* 0xff8000002f2f7808 */ /* 0x000fe20003000000 */
[----:B------:R-:W1:Y:S01]  /*46f0*/  SHFL.BFLY PT, R0, R9, 0x2, 0x1f ;  /* 0x0c401f0009007f89 */ /* 0x000e6200000e0000 */
[----:B------:R-:W-:-:S02]  /*4700*/  FSEL R50, R50, -INF , P5 ;  /* 0xff80000032327808 */ /* 0x000fc40002800000 */
[----:B------:R-:W-:Y:S02]  /*4710*/  FSEL R51, R51, -INF , P4 ;  /* 0xff80000033337808 */ /* 0x000fe40002000000 */
[----:B------:R-:W-:Y:S02]  /*4720*/  FSEL R54, R54, -INF , P3 ;  /* 0xff80000036367808 */ /* 0x000fe40001800000 */
[----:B------:R-:W-:Y:S02]  /*4730*/  FSEL R55, R55, -INF , P2 ;  /* 0xff80000037377808 */ /* 0x000fe40001000000 */
[----:B------:R-:W-:Y:S02]  /*4740*/  PLOP3.LUT P2, PT, PT, PT, UP0, 0x80, 0x0 ;  /* 0x000000000000781c */ /* 0x000fe40003f4f008 */
        /* <DEDUP_REMOVED lines=21> */
[----:B------:R1:W-:Y:S01]  /*48a0*/  MUFU.EX2 R10, R24 ;  /* 0x00000018000a7308 */ /* 0x0003e20000000800 */
[----:B------:R-:W-:Y:S01]  /*48b0*/  FMNMX.FTZ R12, R54, R3, !PT ;  /* 0x00000003360c7209 */ /* 0x000fe20007810000 */
[--C-:B------:R-:W-:Y:S01]  /*48c0*/  FFMA.FTZ R14, R32, UR10, -R9.reuse ;  /* 0x0000000a200e7c23 */ /* 0x100fe20008010809 */
[--C-:B------:R-:W-:Y:S01]  /*48d0*/  FFMA.FTZ R15, R33, UR10, -R9.reuse ;  /* 0x0000000a210f7c23 */ /* 0x100fe20008010809 */
[--C-:B------:R-:W-:Y:S01]  /*48e0*/  FFMA.FTZ R20, R36, UR10, -R9.reuse ;  /* 0x0000000a24147c23 */ /* 0x100fe20008010809 */
[----:B------:R-:W-:Y:S01]  /*48f0*/  FMNMX.FTZ R3, R55, R12, !PT ;  /* 0x0000000c37037209 */ /* 0x000fe20007810000 */
[--C-:B------:R-:W-:Y:S01]  /*4900*/  FFMA.FTZ R21, R37, UR10, -R9.reuse ;  /* 0x0000000a25157c23 */ /* 0x100fe20008010809 */
[--C-:B------:R-:W-:Y:S01]  /*4910*/  FFMA.FTZ R28, R28, UR10, -R9.reuse ;  /* 0x0000000a1c1c7c23 */ /* 0x100fe20008010809 */
[--C-:B------:R-:W-:Y:S01]  /*4920*/  FFMA.FTZ R168, R40, UR10, -R9.reuse ;  /* 0x0000000a28a87c23 */ /* 0x100fe20008010809 */
[--C-:B------:R-:W-:Y:S01]  /*4930*/  FFMA.FTZ R169, R41, UR10, -R9.reuse ;  /* 0x0000000a29a97c23 */ /* 0x100fe20008010809 */
[----:B-1----:R-:W1:Y:S01]  /*4940*/  SHFL.BFLY PT, R24, R3, 0x2, 0x1f ;  /* 0x0c401f0003187f89 */ /* 0x002e6200000e0000 */
[--C-:B------:R-:W-:Y:S01]  /*4950*/  FFMA.FTZ R170, R44, UR10, -R9.reuse ;  /* 0x0000000a2caa7c23 */ /* 0x100fe20008010809 */
[--C-:B------:R-:W-:Y:S01]  /*4960*/  FFMA.FTZ R171, R45, UR10, -R9.reuse ;  /* 0x0000000a2dab7c23 */ /* 0x100fe20008010809 */
[--C-:B------:R-:W-:Y:S01]  /*4970*/  FFMA.FTZ R172, R48, UR10, -R9.reuse ;  /* 0x0000000a30ac7c23 */ /* 0x100fe20008010809 */
[--C-:B------:R-:W-:Y:S01]  /*4980*/  FFMA.FTZ R173, R49, UR10, -R9.reuse ;  /* 0x0000000a31ad7c23 */ /* 0x100fe20008010809 */
[--C-:B------:R-:W-:Y:S01]  /*4990*/  FFMA.FTZ R174, R52, UR10, -R9.reuse ;  /* 0x0000000a34ae7c23 */ /* 0x100fe20008010809 */
[----:B------:R-:W-:Y:S01]  /*49a0*/  FFMA.FTZ R175, R53, UR10, -R9 ;  /* 0x0000000a35af7c23 */ /* 0x000fe20008010809 */
[----:B------:R-:W2:Y:S01]  /*49b0*/  MUFU.EX2 R11, R11 ;  /* 0x0000000b000b7308 */ /* 0x000ea20000000800 */
[----:B------:R-:W-:-:S05]  /*49c0*/  LOP3.LUT R9, R56, 0x2000000, RZ, 0xfc, !PT ;  /* 0x0200000038097812 */ /* 0x000fca00078efcff */
[----:B------:R-:W-:Y:S02]  /*49d0*/  IMAD R197, R2, 0x1000, R9 ;  /* 0x0000100002c57824 */ /* 0x000fe400078e0209 */
[----:B------:R-:W-:Y:S03]  /*49e0*/  MUFU.EX2 R12, R28 ;  /* 0x0000001c000c7308 */ /* 0x000fe60000000800 */
[C---:B------:R-:W-:Y:S02]  /*49f0*/  R2UR UR4, R197.reuse ;  /* 0x00000000c50472ca */ /* 0x040fe400000e0000 */
[----:B------:R-:W-:-:S03]  /*4a00*/  IADD3 R198, R197, 0x80, RZ ;  /* 0x00000080c5c67810 */ /* 0x000fc60007ffe0ff */
[----:B------:R-:W3:Y:S01]  /*4a10*/  MUFU.EX2 R13, R13 ;  /* 0x0000000d000d7308 */ /* 0x000ee20000000800 */
[----:B-1----:R-:W-:Y:S02]  /*4a20*/  FMNMX.FTZ R24, R3, R24, !PT ;  /* 0x0000001803187209 */ /* 0x002fe40007810000 */
[----:B--2---:R-:W-:Y:S01]  /*4a30*/  F2FP.BF16.F32.PACK_AB R152, R11, R10 ;  /* 0x0000000a0b98723e */ /* 0x004fe200000010ff */
[----:B------:R-:W-:Y:S02]  /*4a40*/  FADD.FTZ R11, R10, R11 ;  /* 0x0000000b0a0b7221 */ /* 0x000fe40000010000 */
[----:B------:R-:W1:Y:S02]  /*4a50*/  SHFL.BFLY PT, R3, R24, 0x1, 0x1f ;  /* 0x0c201f0018037f89 */ /* 0x000e6400000e0000 */
[----:B------:R-:W-:Y:S01]  /*4a60*/  MUFU.EX2 R14, R14 ;  /* 0x0000000e000e7308 */ /* 0x000fe20000000800 */
[----:B------:R-:W-:Y:S01]  /*4a70*/  UMOV UR6, UR4 ;  /* 0x0000000400067c82 */ /* 0x000fe20008000000 */
[----:B------:R-:W-:Y:S01]  /*4a80*/  R2UR UR4, R198 ;  /* 0x00000000c60472ca */ /* 0x000fe200000e0000 */
[----:B------:R-:W-:-:S02]  /*4a90*/  VIADD R198, R197, 0x100 ;  /* 0x00000100c5c67836 */ /* 0x000fc40000000000 */
[----:B------:R-:W-:-:S03]  /*4aa0*/  VIADD R197, R197, 0x180 ;  /* 0x00000180c5c57836 */ /* 0x000fc60000000000 */
[----:B------:R-:W2:Y:S01]  /*4ab0*/  MUFU.EX2 R15, R15 ;  /* 0x0000000f000f7308 */ /* 0x000ea20000000800 */
[----:B---3--:R-:W-:Y:S01]  /*4ac0*/  F2FP.BF16.F32.PACK_AB R154, R13, R12 ;  /* 0x0000000c0d9a723e */ /* 0x008fe200000010ff */
[----:B------:R-:W-:-:S04]  /*4ad0*/  FADD.FTZ R12, R12, R11 ;  /* 0x0000000b0c0c7221 */ /* 0x000fc80000010000 */
[----:B------:R-:W-:Y:S02]  /*4ae0*/  FADD.FTZ R13, R13, R12 ;  /* 0x0000000c0d0d7221 */ /* 0x000fe40000010000 */
[----:B------:R-:W-:Y:S01]  /*4af0*/  MUFU.EX2 R20, R20 ;  /* 0x0000001400147308 */ /* 0x000fe20000000800 */
[----:B-1----:R-:W-:-:S07]  /*4b00*/  FMNMX.FTZ R3, R24, R3, !PT ;  /* 0x0000000318037209 */ /* 0x002fce0007810000 */
[----:B------:R-:W1:Y:S01]  /*4b10*/  MUFU.EX2 R21, R21 ;  /* 0x0000001500157308 */ /* 0x000e620000000800 */
[----:B--2---:R-:W-:Y:S01]  /*4b20*/  F2FP.BF16.F32.PACK_AB R156, R15, R14 ;  /* 0x0000000e0f9c723e */ /* 0x004fe200000010ff */
[----:B------:R-:W-:Y:S01]  /*4b30*/  FADD.FTZ R14, R14, R13 ;  /* 0x0000000d0e0e7221 */ /* 0x000fe20000010000 */
[C---:B------:R-:W-:Y:S01]  /*4b40*/  FMUL.FTZ R24, R3.reuse, UR10 ;  /* 0x0000000a03187c20 */ /* 0x040fe20008410000 */
[----:B------:R-:W-:Y:S02]  /*4b50*/  FSETP.NEU.FTZ.AND P1, PT, R3, -INF , PT ;  /* 0xff8000000300780b */ /* 0x000fe40003f3d000 */
[----:B------:R-:W-:Y:S02]  /*4b60*/  FADD.FTZ R15, R15, R14 ;  /* 0x0000000e0f0f7221 */ /* 0x000fe40000010000 */
[----:B------:R-:W-:Y:S01]  /*4b70*/  FSEL R25, R24, RZ, P1 ;  /* 0x000000ff18197208 */ /* 0x000fe20000800000 */
[----:B------:R-:W-:Y:S01]  /*4b80*/  MUFU.EX2 R168, R168 ;  /* 0x000000a800a87308 */ /* 0x000fe20000000800 */
[----:B------:R-:W-:-:S03]  /*4b90*/  ISETP.NE.AND P1, PT, R57, RZ, PT ;  /* 0x000000ff3900720c */ /* 0x000fc60003f25270 */
[--C-:B------:R-:W-:Y:S01]  /*4ba0*/  FFMA.FTZ R26, R26, UR10, -R25.reuse ;  /* 0x0000000a1a1a7c23 */ /* 0x100fe20008010819 */
        /* <DEDUP_REMOVED lines=8> */
[----:B------:R-:W-:Y:S01]  /*4c30*/  FFMA.FTZ R43, R43, UR10, -R25 ;  /* 0x0000000a2b2b7c23 */ /* 0x000fe20008010819 */
[----:B------:R-:W-:-:S02]  /*4c40*/  @!P1 VIADD R24, R8, 0x38840 ;  /* 0x0003884008189836 */ /* 0x000fc40000000000 */
[--C-:B------:R-:W-:Y:S01]  /*4c50*/  FFMA.FTZ R46, R46, UR10, -R25.reuse ;  /* 0x0000000a2e2e7c23 */ /* 0x100fe20008010819 */
[--C-:B------:R-:W-:Y:S01]  /*4c60*/  FFMA.FTZ R47, R47, UR10, -R25.reuse ;  /* 0x0000000a2f2f7c23 */ /* 0x100fe20008010819 */
[--C-:B------:R-:W-:Y:S01]  /*4c70*/  FFMA.FTZ R50, R50, UR10, -R25.reuse ;  /* 0x0000000a32327c23 */ /* 0x100fe20008010819 */
[--C-:B------:R-:W-:Y:S01]  /*4c80*/  FFMA.FTZ R51, R51, UR10, -R25.reuse ;  /* 0x0000000a33337c23 */ /* 0x100fe20008010819 */
[----:B------:R-:W-:Y:S01]  /*4c90*/  @!P1 PRMT R24, RZ, 0x654, R24 ;  /* 0x00000654ff189816 */ /* 0x000fe20000000018 */
[--C-:B------:R-:W-:Y:S01]  /*4ca0*/  FFMA.FTZ R54, R54, UR10, -R25.reuse ;  /* 0x0000000a36367c23 */ /* 0x100fe20008010819 */
[----:B------:R-:W-:Y:S01]  /*4cb0*/  FFMA.FTZ R25, R55, UR10, -R25 ;  /* 0x0000000a37197c23 */ /* 0x000fe20008010819 */
[----:B------:R-:W-:Y:S01]  /*4cc0*/  MUFU.EX2 R176, R26 ;  /* 0x0000001a00b07308 */ /* 0x000fe20000000800 */
[----:B------:R2:W-:Y:S01]  /*4cd0*/  @!P1 SYNCS.ARRIVE.TRANS64.RED.A1T0 RZ, [R24+URZ], RZ ;  /* 0x000000ff18ff99a7 */ /* 0x0005e2000810043f */
[----:B-1----:R-:W-:Y:S01]  /*4ce0*/  F2FP.BF16.F32.PACK_AB R158, R21, R20 ;  /* 0x00000014159e723e */ /* 0x002fe200000010ff */
[----:B------:R-:W-:Y:S01]  /*4cf0*/  FADD.FTZ R20, R20, R15 ;  /* 0x0000000f14147221 */ /* 0x000fe20000010000 */
[----:B------:R-:W-:-:S03]  /*4d00*/  @!P1 VIADD R8, R8, 0x38860 ;  /* 0x0003886008089836 */ /* 0x000fc60000000000 */
[----:B------:R-:W-:Y:S01]  /*4d10*/  FADD.FTZ R21, R21, R20 ;  /* 0x0000001415157221 */ /* 0x000fe20000010000 */
[----:B------:R-:W1:Y:S01]  /*4d20*/  MUFU.EX2 R177, R27 ;  /* 0x0000001b00b17308 */ /* 0x000e620000000800 */
[----:B------:R-:W-:-:S07]  /*4d30*/  @!P1 PRMT R8, RZ, 0x654, R8 ;  /* 0x00000654ff089816 */ /* 0x000fce0000000008 */
[----:B------:R-:W-:Y:S08]  /*4d40*/  MUFU.EX2 R178, R30 ;  /* 0x0000001e00b27308 */ /* 0x000ff00000000800 */
[----:B------:R-:W3:Y:S01]  /*4d50*/  MUFU.EX2 R179, R31 ;  /* 0x0000001f00b37308 */ /* 0x000ee20000000800 */
[----:B-1----:R-:W-:Y:S01]  /*4d60*/  F2FP.BF16.F32.PACK_AB R153, R177, R176 ;  /* 0x000000b0b199723e */ /* 0x002fe200000010ff */
[----:B------:R-:W-:-:S06]  /*4d70*/  FADD.FTZ R177, R176, R177 ;  /* 0x000000b1b0b17221 */ /* 0x000fcc0000010000 */
[----:B------:R-:W-:Y:S08]  /*4d80*/  MUFU.EX2 R180, R34 ;  /* 0x0000002200b47308 */ /* 0x000ff00000000800 */
[----:B------:R-:W1:Y:S01]  /*4d90*/  MUFU.EX2 R181, R35 ;  /* 0x0000002300b57308 */ /* 0x000e620000000800 */
[----:B---3--:R-:W-:Y:S01]  /*4da0*/  F2FP.BF16.F32.PACK_AB R155, R179, R178 ;  /* 0x000000b2b39b723e */ /* 0x008fe200000010ff */
[----:B------:R-:W-:Y:S01]  /*4db0*/  BAR.SYNC.DEFER_BLOCKING 0xf, 0x100 ;  /* 0x03c4000000007b1d */ /* 0x000fe20000010000 */
[----:B------:R-:W-:-:S04]  /*4dc0*/  FADD.FTZ R178, R178, R177 ;  /* 0x000000b1b2b27221 */ /* 0x000fc80000010000 */
[----:B------:R-:W-:Y:S01]  /*4dd0*/  FADD.FTZ R179, R179, R178 ;  /* 0x000000b2b3b37221 */ /* 0x000fe20000010000 */
[----:B------:R-:W-:Y:S08]  /*4de0*/  MUFU.EX2 R182, R38 ;  /* 0x0000002600b67308 */ /* 0x000ff00000000800 */
[----:B------:R-:W3:Y:S01]  /*4df0*/  MUFU.EX2 R183, R39 ;  /* 0x0000002700b77308 */ /* 0x000ee20000000800 */
[----:B-1----:R-:W-:Y:S01]  /*4e00*/  F2FP.BF16.F32.PACK_AB R157, R181, R180 ;  /* 0x000000b4b59d723e */ /* 0x002fe200000010ff */
[----:B------:R-:W-:-:S04]  /*4e10*/  FADD.FTZ R180, R180, R179 ;  /* 0x000000b3b4b47221 */ /* 0x000fc80000010000 */
[----:B------:R-:W-:Y:S02]  /*4e20*/  FADD.FTZ R181, R181, R180 ;  /* 0x000000b4b5b57221 */ /* 0x000fe40000010000 */
[----:B------:R-:W1:Y:S01]  /*4e30*/  MUFU.EX2 R169, R169 ;  /* 0x000000a900a97308 */ /* 0x000e620000000800 */
[----:B------:R4:W-:Y:S07]  /*4e40*/  STSM.16.M88.4 [R23+0x36400], R152 ;  /* 0x0364009817007844 */ /* 0x0009ee0000000200 */
[----:B------:R-:W-:Y:S01]  /*4e50*/  MUFU.EX2 R170, R170 ;  /* 0x000000aa00aa7308 */ /* 0x000fe20000000800 */
[----:B---3--:R-:W-:Y:S01]  /*4e60*/  F2FP.BF16.F32.PACK_AB R159, R183, R182 ;  /* 0x000000b6b79f723e */ /* 0x008fe200000010ff */
[----:B------:R-:W-:-:S04]  /*4e70*/  FADD.FTZ R182, R182, R181 ;  /* 0x000000b5b6b67221 */ /* 0x000fc80000010000 */
[----:B------:R4:W-:Y:S01]  /*4e80*/  STSM.16.M88.4 [R185], R156 ;  /* 0x0000009cb9007844 */ /* 0x0009e20000000200 */
[----:B------:R-:W-:Y:S01]  /*4e90*/  FADD.FTZ R182, R183, R182 ;  /* 0x000000b6b7b67221 */ /* 0x000fe20000010000 */
[----:B------:R-:W3:Y:S01]  /*4ea0*/  MUFU.EX2 R171, R171 ;  /* 0x000000ab00ab7308 */ /* 0x000ee20000000800 */
[----:B-1----:R-:W-:Y:S01]  /*4eb0*/  F2FP.BF16.F32.PACK_AB R160, R169, R168 ;  /* 0x000000a8a9a0723e */ /* 0x002fe200000010ff */
[----:B------:R-:W-:-:S04]  /*4ec0*/  FADD.FTZ R168, R168, R21 ;  /* 0x00000015a8a87221 */ /* 0x000fc80000010000 */
[----:B------:R-:W-:Y:S02]  /*4ed0*/  FADD.FTZ R169, R169, R168 ;  /* 0x000000a8a9a97221 */ /* 0x000fe40000010000 */
[----:B------:R-:W-:Y:S08]  /*4ee0*/  MUFU.EX2 R189, R42 ;  /* 0x0000002a00bd7308 */ /* 0x000ff00000000800 */
[----:B------:R-:W1:Y:S01]  /*4ef0*/  MUFU.EX2 R190, R43 ;  /* 0x0000002b00be7308 */ /* 0x000e620000000800 */
[----:B---3--:R-:W-:Y:S01]  /*4f00*/  F2FP.BF16.F32.PACK_AB R162, R171, R170 ;  /* 0x000000aaaba2723e */ /* 0x008fe200000010ff */
[----:B------:R-:W-:-:S04]  /*4f10*/  FADD.FTZ R170, R170, R169 ;  /* 0x000000a9aaaa7221 */ /* 0x000fc80000010000 */
[----:B------:R-:W-:Y:S02]  /*4f20*/  FADD.FTZ R171, R171, R170 ;  /* 0x000000aaabab7221 */ /* 0x000fe40000010000 */
[----:B------:R-:W-:Y:S08]  /*4f30*/  MUFU.EX2 R191, R46 ;  /* 0x0000002e00bf7308 */ /* 0x000ff00000000800 */
        /* <DEDUP_REMOVED lines=8> */
[----:B------:R4:W-:Y:S01]  /*4fc0*/  STSM.16.M88.4 [R22], R160 ;  /* 0x000000a016007844 */ /* 0x0009e20000000200 */
[----:B------:R-:W-:Y:S01]  /*4fd0*/  FADD.FTZ R192, R192, R191 ;  /* 0x000000bfc0c07221 */ /* 0x000fe20000010000 */
[----:B------:R-:W-:Y:S08]  /*4fe0*/  MUFU.EX2 R174, R174 ;  /* 0x000000ae00ae7308 */ /* 0x000ff00000000800 */
[----:B------:R-:W3:Y:S01]  /*4ff0*/  MUFU.EX2 R175, R175 ;  /* 0x000000af00af7308 */ /* 0x000ee20000000800 */
[----:B-1----:R-:W-:Y:S01]  /*5000*/  F2FP.BF16.F32.PACK_AB R164, R173, R172 ;  /* 0x000000acada4723e */ /* 0x002fe200000010ff */
[----:B------:R-:W-:-:S04]  /*5010*/  FADD.FTZ R172, R172, R171 ;  /* 0x000000abacac7221 */ /* 0x000fc80000010000 */
[----:B------:R-:W-:Y:S02]  /*5020*/  FADD.FTZ R173, R173, R172 ;  /* 0x000000acadad7221 */ /* 0x000fe40000010000 */
[----:B------:R-:W-:Y:S08]  /*5030*/  MUFU.EX2 R193, R50 ;  /* 0x0000003200c17308 */ /* 0x000ff00000000800 */
[----:B------:R-:W1:Y:S01]  /*5040*/  MUFU.EX2 R194, R51 ;  /* 0x0000003300c27308 */ /* 0x000e620000000800 */
[----:B---3--:R-:W-:-:S07]  /*5050*/  F2FP.BF16.F32.PACK_AB R166, R175, R174 ;  /* 0x000000aeafa6723e */ /* 0x008fce00000010ff */
[----:B------:R-:W-:Y:S08]  /*5060*/  MUFU.EX2 R195, R54 ;  /* 0x0000003600c37308 */ /* 0x000ff00000000800 */
[----:B------:R-:W3:Y:S01]  /*5070*/  MUFU.EX2 R196, R25 ;  /* 0x0000001900c47308 */ /* 0x000ee20000000800 */
[----:B-1----:R-:W-:Y:S01]  /*5080*/  F2FP.BF16.F32.PACK_AB R165, R194, R193 ;  /* 0x000000c1c2a5723e */ /* 0x002fe200000010ff */
[----:B------:R-:W-:-:S04]  /*5090*/  FADD.FTZ R193, R193, R192 ;  /* 0x000000c0c1c17221 */ /* 0x000fc80000010000 */
[----:B------:R-:W-:Y:S01]  /*50a0*/  FADD.FTZ R194, R194, R193 ;  /* 0x000000c1c2c27221 */ /* 0x000fe20000010000 */
[----:B---3--:R-:W-:-:S03]  /*50b0*/  F2FP.BF16.F32.PACK_AB R167, R196, R195 ;  /* 0x000000c3c4a7723e */ /* 0x008fc600000010ff */
[----:B------:R-:W-:Y:S02]  /*50c0*/  FADD.FTZ R195, R195, R194 ;  /* 0x000000c2c3c37221 */ /* 0x000fe40000010000 */
[----:B------:R4:W-:Y:S01]  /*50d0*/  STSM.16.M88.4 [R184], R164 ;  /* 0x000000a4b8007844 */ /* 0x0009e20000000200 */
[----:B--2---:R-:W-:Y:S01]  /*50e0*/  WARPGROUP.ARRIVE ;  /* 0x00000000000079c5 */ /* 0x004fe20000000000 */
[----:B------:R-:W-:-:S05]  /*50f0*/  FADD.FTZ R10, R196, R195 ;  /* 0x000000c3c40a7221 */ /* 0x000fca0000010000 */
[----:B------:R-:W-:Y:S01]  /*5100*/  HGMMA.64x256x16.F32.BF16 R24, R152, gdesc[UR4].tnspB, RZ, !UPT, gsb0 ;  /* 0x43e0000498187df0 */ /* 0x000fe2000c0018ff */
[----:B------:R-:W-:Y:S01]  /*5110*/  UMOV UR6, UR4 ;  /* 0x0000000400067c82 */ /* 0x000fe20008000000 */
[----:B------:R-:W-:Y:S01]  /*5120*/  UMOV UR7, 0x40000040 ;  /* 0x4000004000077882 */ /* 0x000fe20000000000 */
[----:B------:R-:W-:Y:S01]  /*5130*/  R2UR UR4, R198 ;  /* 0x00000000c60472ca */ /* 0x000fe200000e0000 */
[----:B------:R-:W-:Y:S02]  /*5140*/  WARPGROUP.DEPBAR.LE gsb0, 0x0 ;  /* 0x00008000000079c5 */ /* 0x000fe40000010000 */
[----:B------:R-:W-:-:S15]  /*5150*/  WARPGROUP.ARRIVE ;  /* 0x00000000000079c5 */ /* 0x000fde0000000000 */
[----:B------:R-:W-:-:S07]  /*5160*/  NOP ;  /* 0x0000000000007918 */ /* 0x000fce0000000000 */
[----:B------:R-:W-:Y:S01]  /*5170*/  HGMMA.64x256x16.F32.BF16 R24, R156, gdesc[UR4].tnspB, R24, gsb0 ;  /* 0x43e000049c187df0 */ /* 0x000fe20008001818 */
        /* <DEDUP_REMOVED lines=19> */
[----:B-1----:R-:W1:Y:S02]  /*52b0*/  FENCE.VIEW.ASYNC.S ;  /* 0x00000000000073c6 */ /* 0x002e640000000000 */
[----:B-1----:R-:W-:Y:S01]  /*52c0*/  NOP ;  /* 0x0000000000007918 */ /* 0x002fe20000000000 */
[----:B------:R-:W-:Y:S06]  /*52d0*/  BAR.ARV 0xe, 0x100 ;  /* 0x0384000000007b1d */ /* 0x000fec0000002000 */
[----:B------:R1:W-:Y:S02]  /*52e0*/  @!P1 SYNCS.ARRIVE.TRANS64.RED.A1T0 RZ, [R8+URZ], RZ ;  /* 0x000000ff08ff99a7 */ /* 0x0003e4000810043f */
[----:B-1----:R-:W-:-:S04]  /*52f0*/  FADD.FTZ R8, R174, R173 ;  /* 0x000000adae087221 */ /* 0x002fc80000010000 */
[----:B------:R-:W-:Y:S01]  /*5300*/  FADD.FTZ R8, R175, R8 ;  /* 0x00000008af087221 */ /* 0x000fe20000010000 */
[----:B----4-:R-:W-:Y:S06]  /*5310*/  @!P2 BRA `(.L_x_2817) ;  /* 0x0000002c008ca947 */ /* 0x010fec0003800000 */
[----:B------:R-:W-:Y:S01]  /*5320*/  MOV R13, R3 ;  /* 0x00000003000d7202 */ /* 0x000fe20000000f00 */
[----:B------:R-:W-:Y:S01]  /*5330*/  IMAD.MOV.U32 R15, RZ, RZ, R0 ;  /* 0x000000ffff0f7224 */ /* 0x000fe200078e0000 */
[----:B------:R-:W-:Y:S01]  /*5340*/  UIADD3 UR37, UR37, -0x2, URZ ;  /* 0xfffffffe25257890 */ /* 0x000fe2000fffe03f */
[----:B------:R-:W-:Y:S01]  /*5350*/  IMAD.MOV.U32 R12, RZ, RZ, R2 ;  /* 0x000000ffff0c7224 */ /* 0x000fe200078e0002 */
[----:B------:R-:W-:-:S10]  /*5360*/  ULDC UR10, c[0x0][0xa80] ;  /* 0x0002a000000a7ab9 */ /* 0x000fd40000000800 */
.L_x_2826:
[----:B------:R-:W-:Y:S01]  /*5370*/  VIADD R2, R12, 0x1 ;  /* 0x000000010c027836 */ /* 0x000fe20000000000 */
[----:B------:R-:W-:Y:S01]  /*5380*/  MOV R0, UR37 ;  /* 0x0000002500007c02 */ /* 0x000fe20008000f00 */
[----:B------:R-:W-:-:S03]  /*5390*/  UIADD3 UR37, UR37, -0x1, URZ ;  /* 0xffffffff25257890 */ /* 0x000fc6000fffe03f */
[----:B------:R-:W-:Y:S02]  /*53a0*/  ISETP.NE.AND P3, PT, R2, 0x2, PT ;  /* 0x000000020200780c */ /* 0x000fe40003f65270 */
[----:B------:R-:W-:Y:S02]  /*53b0*/  ISETP.GT.AND P2, PT, R0, RZ, PT ;  /* 0x000000ff0000720c */ /* 0x000fe40003f44270 */
[----:B------:R-:W-:Y:S02]  /*53c0*/  SEL R3, RZ, 0x1, P3 ;  /* 0x00000001ff037807 */ /* 0x000fe40001800000 */
[----:B------:R-:W-:Y:S02]  /*53d0*/  SEL R2, R2, RZ, P3 ;  /* 0x000000ff02027207 */ /* 0x000fe40001800000 */
[----:B------:R-:W-:Y:S01]  /*53e0*/  LOP3.LUT R16, R16, R3, RZ, 0x3c, !PT ;  /* 0x0000000310107212 */ /* 0x000fe200078e3cff */
[----:B--2---:R-:W-:Y:S06]  /*53f0*/  @P0 BRA `(.L_x_2818) ;  /* 0x0000000000040947 */ /* 0x004fec0003800000 */
[----:B------:R-:W-:Y:S01]  /*5400*/  BPT.TRAP 0x1 ;  /* 0x000000040000795c */ /* 0x000fe20000300000 */
.L_x_2818:
[----:B------:R-:W-:Y:S02]  /*5410*/  LEA R11, R2, UR42, 0x3 ;  /* 0x0000002a020b7c11 */ /* 0x000fe4000f8e18ff */
[----:B------:R-:W-:-:S04]  /*5420*/  SHF.L.U32 R0, R16, 0x1f, RZ ;  /* 0x0000001f10007819 */ /* 0x000fc800000006ff */
[----:B------:R1:W2:Y:S01]  /*5430*/  SYNCS.PHASECHK.TRANS64.TRYWAIT P3, [R11+URZ+0x38830], R0 ;  /* 0x038830000b0075a7 */ /* 0x0002a2000806017f */
[----:B------:R-:W-:Y:S05]  /*5440*/  @P0 BRA `(.L_x_2819) ;  /* 0x0000000000040947 */ /* 0x000fea0003800000 */
[----:B------:R-:W-:Y:S01]  /*5450*/  BPT.TRAP 0x1 ;  /* 0x000000040000795c */ /* 0x000fe20000300000 */
.L_x_2819:
[----:B------:R-:W-:Y:S01]  /*5460*/  IMAD R3, R2, 0x200, R4 ;  /* 0x0000020002037824 */ /* 0x000fe200078e0204 */
[----:B--2---:R-:W-:Y:S06]  /*5470*/  @P3 BRA `(.L_x_2820) ;  /* 0x0000000000083947 */ /* 0x004fec0003800000 */
[----:B------:R-:W2:Y:S02]  /*5480*/  SYNCS.PHASECHK.TRANS64.TRYWAIT P3, [R11+URZ+0x38830], R0 ;  /* 0x038830000b0075a7 */ /* 0x000ea4000806017f */
[----:B--2---:R-:W-:Y:S05]  /*5490*/  @!P3 BRA `(.L_x_2821) ;  /* 0x000000800008b947 */ /* 0x004fea0003800000 */
.L_x_2820:
[----:B------:R-:W-:Y:S01]  /*54a0*/  UIADD3 UR4, UR42, 0x20400, URZ ;  /* 0x000204002a047890 */ /* 0x000fe2000fffe03f */
[----:B------:R-:W-:Y:S01]  /*54b0*/  R2UR UR11, R3 ;  /* 0x00000000030b72ca */ /* 0x000fe200000e0000 */
[----:B------:R-:W-:Y:S01]  /*54c0*/  WARPGROUP.ARRIVE ;  /* 0x00000000000079c5 */ /* 0x000fe20000000000 */
[----:B------:R-:W-:Y:S01]  /*54d0*/  UMOV UR7, 0x40000040 ;  /* 0x4000004000077882 */ /* 0x000fe20000000000 */
[----:B------:R-:W-:Y:S01]  /*54e0*/  USHF.R.U32.HI UR4, URZ, 0x4, UR4 ;  /* 0x000000043f047899 */ /* 0x000fe20008011604 */
[----:B------:R-:W-:Y:S01]  /*54f0*/  UMOV UR5, 0x40000040 ;  /* 0x4000004000057882 */ /* 0x000fe20000000000 */
[----:B------:R-:W-:Y:S02]  /*5500*/  UMOV UR15, 0x40000040 ;  /* 0x40000040000f7882 */ /* 0x000fe40000000000 */
[----:B------:R-:W-:Y:S01]  /*5510*/  ULOP3.LUT UR4, UR4, 0x3fff, URZ, 0xc0, !UPT ;  /* 0x00003fff04047892 */ /* 0x000fe2000f8ec03f */
[----:B------:R-:W-:-:S03]  /*5520*/  UMOV UR19, 0x40000040 ;  /* 0x4000004000137882 */ /* 0x000fc60000000000 */
[----:B------:R-:W-:Y:S02]  /*5530*/  ULOP3.LUT UR4, UR4, 0x10000, URZ, 0xfc, !UPT ;  /* 0x0001000004047892 */ /* 0x000fe4000f8efc3f */
[----:B------:R-:W-:Y:S01]  /*5540*/  UMOV UR6, UR11 ;  /* 0x0000000b00067c82 */ /* 0x000fe20008000000 */
[----:B------:R-:W-:Y:S02]  /*5550*/  UIADD3 UR14, UR11, 0x4, URZ ;  /* 0x000000040b0e7890 */ /* 0x000fe4000fffe03f */
[----:B------:R-:W-:-:S04]  /*5560*/  UIADD3 UR18, UR11, 0x6, URZ ;  /* 0x000000060b127890 */ /* 0x000fc8000fffe03f */
[----:B------:R-:W-:Y:S01]  /*5570*/  HGMMA.64x64x16.F32.BF16 R152, gdesc[UR4], RZ, !UPT, gsb0 ;  /* 0x00e00000049879f0 */ /* 0x000fe2000c0018ff */
[----:B------:R-:W-:Y:S01]  /*5580*/  UIADD3 UR6, UR11, 0x2, URZ ;  /* 0x000000020b067890 */ /* 0x000fe2000fffe03f */
[----:B------:R-:W-:Y:S01]  /*5590*/  UMOV UR4, UR8 ;  /* 0x0000000800047c82 */ /* 0x000fe20008000000 */
[----:B------:R-:W-:Y:S01]  /*55a0*/  UMOV UR5, UR9 ;  /* 0x0000000900057c82 */ /* 0x000fe20008000000 */
[----:B------:R-:W-:Y:S01]  /*55b0*/  UMOV UR7, 0x40000040 ;  /* 0x4000004000077882 */ /* 0x000fe20000000000 */
        /* <DEDUP_REMOVED lines=10> */
[----:B------:R-:W-:Y:S05]  /*5660*/  @P0 BRA `(.L_x_2822) ;  /* 0x0000000000040947 */ /* 0x000fea0003800000 */
[----:B------:R-:W-:Y:S01]  /*5670*/  BPT.TRAP 0x1 ;  /* 0x000000040000795c */ /* 0x000fe20000300000 */
.L_x_2822:
[----:B------:R3:W4:Y:S01]  /*5680*/  SYNCS.PHASECHK.TRANS64.TRYWAIT P3, [R11+URZ+0x38850], R0 ;  /* 0x038850000b0075a7 */ /* 0x000722000806017f */
[----:B------:R-:W-:Y:S05]  /*5690*/  @P0 BRA `(.L_x_2823) ;  /* 0x0000000000040947 */ /* 0x000fea0003800000 */
[----:B------:R-:W-:Y:S01]  /*56a0*/  BPT.TRAP 0x1 ;  /* 0x000000040000795c */ /* 0x000fe20000300000 */
.L_x_2823:
[----:B----4-:R-:W-:Y:S05]  /*56b0*/  @P3 BRA `(.L_x_2824) ;  /* 0x0000000000083947 */ /* 0x010fea0003800000 */
[----:B------:R-:W4:Y:S02]  /*56c0*/  SYNCS.PHASECHK.TRANS64.TRYWAIT P3, [R11+URZ+0x38850], R0 ;  /* 0x038850000b0075a7 */ /* 0x000f24000806017f */
[----:B----4-:R-:W-:Y:S05]  /*56d0*/  @!P3 BRA `(.L_x_2825) ;  /* 0x0000007c008cb947 */ /* 0x010fea0003800000 */
.L_x_2824:
[----:B-1234-:R-:W-:Y:S01]  /*56e0*/  VIADD R0, R5, 0x26400 ;  /* 0x0002640005007836 */ /* 0x01efe20000000000 */
[C---:B------:R-:W-:Y:S01]  /*56f0*/  IADD3 R3, R7.reuse, 0x200, RZ ;  /* 0x0000020007037810 */ /* 0x040fe20007ffe0ff */
[----:B------:R-:W-:Y:S01]  /*5700*/  VIADD R20, R7, 0x6 ;  /* 0x0000000607147836 */ /* 0x000fe20000000000 */
[----:B------:R-:W-:Y:S01]  /*5710*/  WARPGROUP.ARRIVE ;  /* 0x00000000000079c5 */ /* 0x000fe20000000000 */
[----:B------:R-:W-:Y:S01]  /*5720*/  UMOV UR7, 0x40000040 ;  /* 0x4000004000077882 */ /* 0x000fe20000000000 */
[----:B------:R-:W-:Y:S01]  /*5730*/  SHF.R.U32.HI R0, RZ, 0x4, R0 ;  /* 0x00000004ff007819 */ /* 0x000fe20000011600 */
[----:B------:R-:W-:-:S03]  /*5740*/  UMOV UR5, 0x40000040 ;  /* 0x4000004000057882 */ /* 0x000fc60000000000 */
[----:B------:R-:W1:Y:S01]  /*5750*/  S2R R189, SR_TID.X ;  /* 0x0000000000bd7919 */ /* 0x000e620000002100 */
[----:B------:R-:W-:Y:S02]  /*5760*/  LEA R202, R2, R9, 0xc ;  /* 0x0000000902ca7211 */ /* 0x000fe400078e60ff */
[----:B------:R-:W-:Y:S01]  /*5770*/  LOP3.LUT R14, R0, 0x3fff, RZ, 0xc0, !PT ;  /* 0x00003fff000e7812 */ /* 0x000fe200078ec0ff */
[----:B------:R-:W-:-:S03]  /*5780*/  IMAD R0, R2, 0x1000, R6 ;  /* 0x0000100002007824 */ /* 0x000fc600078e0206 */
[----:B------:R-:W-:Y:S01]  /*5790*/  LOP3.LUT R7, R14, 0x10000, RZ, 0xfc, !PT ;  /* 0x000100000e077812 */ /* 0x000fe200078efcff */
[C---:B------:R-:W-:Y:S01]  /*57a0*/  VIADD R14, R0.reuse, 0x2 ;  /* 0x00000002000e7836 */ /* 0x040fe20000000000 */
[----:B------:R-:W-:Y:S02]  /*57b0*/  R2UR UR6, R0 ;  /* 0x00000000000672ca */ /* 0x000fe400000e0000 */
[C---:B------:R-:W-:Y:S01]  /*57c0*/  R2UR UR4, R7.reuse ;  /* 0x00000000070472ca */ /* 0x040fe200000e0000 */
[C---:B------:R-:W-:Y:S02]  /*57d0*/  VIADD R21, R7.reuse, 0x2 ;  /* 0x0000000207157836 */ /* 0x040fe40000000000 */
[----:B------:R-:W-:-:S10]  /*57e0*/  VIADD R191, R7, 0x800 ;  /* 0x0000080007bf7836 */ /* 0x000fd40000000000 */
[----:B------:R-:W-:Y:S01]  /*57f0*/  HGMMA.64x64x16.F32.BF16 R152, gdesc[UR4], R152, gsb0 ;  /* 0x00e00000049879f0 */ /* 0x000fe20008001898 */
[----:B------:R-:W-:Y:S01]  /*5800*/  R2UR UR6, R14 ;  /* 0x000000000e0672ca */ /* 0x000fe200000e0000 */
[----:B------:R-:W-:Y:S01]  /*5810*/  UMOV UR7, 0x40000040 ;  /* 0x4000004000077882 */ /* 0x000fe20000000000 */
[----:B------:R-:W-:Y:S01]  /*5820*/  R2UR UR4, R21 ;  /* 0x00000000150472ca */ /* 0x000fe200000e0000 */
[----:B------:R-:W-:Y:S01]  /*5830*/  UMOV UR5, 0x40000040 ;  /* 0x4000004000057882 */ /* 0x000fe20000000000 */
[----:B------:R-:W-:Y:S01]  /*5840*/  VIADD R21, R7, 0x4 ;  /* 0x0000000407157836 */ /* 0x000fe20000000000 */
[----:B------:R-:W-:Y:S02]  /*5850*/  IADD3 R14, R0, 0x4, RZ ;  /* 0x00000004000e7810 */ /* 0x000fe40007ffe0ff */
[----:B-1----:R-:W-:Y:S01]  /*5860*/  SHF.R.U32.HI R189, RZ, 0x7, R189 ;  /* 0x00000007ffbd7819 */ /* 0x002fe200000116bd */
[----:B------:R-:W-:Y:S02]  /*5870*/  WARPGROUP.DEPBAR.LE gsb0, 0x0 ;  /* 0x00008000000079c5 */ /* 0x000fe40000010000 */
[----:B------:R-:W-:-:S06]  /*5880*/  WARPGROUP.ARRIVE ;  /* 0x00000000000079c5 */ /* 0x000fcc0000000000 */
[----:B------:R-:W-:Y:S01]  /*5890*/  HGMMA.64x64x16.F32.BF16 R152, gdesc[UR4], R152, gsb0 ;  /* 0x00e00000049879f0 */ /* 0x000fe20008001898 */
[----:B------:R-:W-:Y:S01]  /*58a0*/  R2UR UR6, R14 ;  /* 0x000000000e0672ca */ /* 0x000fe200000e0000 */
[----:B------:R-:W-:Y:S01]  /*58b0*/  UMOV UR7, 0x40000040 ;  /* 0x4000004000077882 */ /* 0x000fe20000000000 */
[----:B------:R-:W-:Y:S01]  /*58c0*/  R2UR UR4, R21 ;  /* 0x00000000150472ca */ /* 0x000fe200000e0000 */
[----:B------:R-:W-:Y:S01]  /*58d0*/  UMOV UR5, 0x40000040 ;  /* 0x4000004000057882 */ /* 0x000fe20000000000 */
[C---:B------:R-:W-:Y:S02]  /*58e0*/  VIADD R14, R0.reuse, 0x6 ;  /* 0x00000006000e7836 */ /* 0x040fe40000000000 */
        /* <DEDUP_REMOVED lines=9> */
[----:B------:R-:W-:Y:S02]  /*5980*/  WARPGROUP.DEPBAR.LE gsb0, 0x0 ;  /* 0x00008000000079c5 */ /* 0x000fe40000010000 */
[----:B------:R-:W-:-:S08]  /*5990*/  WARPGROUP.ARRIVE ;  /* 0x00000000000079c5 */ /* 0x000fd00000000000 */
        /* <DEDUP_REMOVED lines=104> */
[----:B------:R-:W1:Y:S02]  /*6020*/  SHFL.IDX PT, R3, R189, RZ, 0x1f ;  /* 0x00001fffbd037589 */ /* 0x000e6400000e0000 */
[----:B-1----:R-:W-:-:S04]  /*6030*/  ISETP.GT.AND P3, PT, R3, 0x7f, PT ;  /* 0x0000007f0300780c */ /* 0x002fc80003f64270 */
[----:B------:R-:W-:-:S04]  /*6040*/  SEL R3, RZ, 0x2, !P3 ;  /* 0x00000002ff037807 */ /* 0x000fc80005800000 */
        /* <DEDUP_REMOVED lines=9> */
[----:B------:R-:W-:-:S05]  /*60e0*/  IMAD.MOV.U32 R20, RZ, RZ, 0x4 ;  /* 0x00000004ff147424 */ /* 0x000fca00078e00ff */
[C---:B------:R-:W-:Y:S02]  /*60f0*/  SEL R14, R20.reuse, 0x2, P3 ;  /* 0x00000002140e7807 */ /* 0x040fe40001800000 */
[----:B------:R-:W-:Y:S02]  /*6100*/  SEL R20, R20, 0x6, !P3 ;  /* 0x0000000614147807 */ /* 0x000fe40005800000 */
        /* <DEDUP_REMOVED lines=9> */
[--C-:B------:R-:W-:Y:S02]  /*61a0*/  IMAD.IADD R189, R21, 0x1, R20.reuse ;  /* 0x0000000115bd7824 */ /* 0x100fe400078e0214 */
[----:B------:R-:W-:Y:S02]  /*61b0*/  IMAD.IADD R21, R191, 0x1, R20 ;  /* 0x00000001bf157824 */ /* 0x000fe400078e0214 */
[----:B------:R-:W-:Y:S01]  /*61c0*/  VIADD R191, R7, 0xa00 ;  /* 0x00000a0007bf7836 */ /* 0x000fe20000000000 */
        /* <DEDUP_REMOVED lines=23> */
[----:B------:R-:W-:-:S03]  /*6340*/  IADD3 R189, R191, R3, RZ ;  /* 0x00000003bfbd7210 */ /* 0x000fc60007ffe0ff */
        /* <DEDUP_REMOVED lines=8> */
[----:B------:R-:W-:Y:S02]  /*63d0*/  IMAD.IADD R190, R14, 0x1, R21 ;  /* 0x000000010ebe7824 */ /* 0x000fe400078e0215 */
        /* <DEDUP_REMOVED lines=8> */
[----:B------:R-:W-:Y:S01]  /*6460*/  IMAD.IADD R189, R20, 0x1, R21 ;  /* 0x0000000114bd7824 */ /* 0x000fe200078e0215 */
[----:B------:R-:W-:Y:S02]  /*6470*/  IADD3 R21, R191, R20, RZ ;  /* 0x00000014bf157210 */ /* 0x000fe40007ffe0ff */
[----:B------:R-:W-:Y:S01]  /*6480*/  IADD3 R191, R7, 0xc00, RZ ;  /* 0x00000c0007bf7810 */ /* 0x000fe20007ffe0ff */
[----:B------:R-:W-:Y:S02]  /*6490*/  WARPGROUP.DEPBAR.LE gsb0, 0x0 ;  /* 0x00008000000079c5 */ /* 0x000fe40000010000 */
[----:B------:R-:W-:-:S06]  /*64a0*/  WARPGROUP.ARRIVE ;  /* 0x00000000000079c5 */ /* 0x000fcc0000000000 */
        /* <DEDUP_REMOVED lines=21> */
[----:B------:R-:W-:Y:S02]  /*6600*/  IMAD.IADD R189, R191, 0x1, R3 ;  /* 0x00000001bfbd7824 */ /* 0x000fe400078e0203 */
        /* <DEDUP_REMOVED lines=8> */
[----:B------:R-:W-:Y:S01]  /*6690*/  IMAD.IADD R190, R14, 0x1, R21 ;  /* 0x000000010ebe7824 */ /* 0x000fe200078e0215 */
[----:B------:R-:W-:Y:S01]  /*66a0*/  IADD3 R189, R191, R14, RZ ;  /* 0x0000000ebfbd7210 */ /* 0x000fe20007ffe0ff */
[----:B------:R-:W-:Y:S02]  /*66b0*/  WARPGROUP.DEPBAR.LE gsb0, 0x0 ;  /* 0x00008000000079c5 */ /* 0x000fe40000010000 */
[----:B------:R-:W-:-:S07]  /*66c0*/  WARPGROUP.ARRIVE ;  /* 0x00000000000079c5 */ /* 0x000fce0000000000 */
        /* <DEDUP_REMOVED lines=41> */
[C---:B------:R-:W-:Y:S02]  /*6960*/  IMAD.IADD R14, R189.reuse, 0x1, R14 ;  /* 0x00000001bd0e7824 */ /* 0x040fe400078e020e */
[----:B------:R-:W-:Y:S01]  /*6970*/  IMAD.IADD R21, R20, 0x1, R21 ;  /* 0x0000000114157824 */ /* 0x000fe200078e0215 */
[----:B------:R-:W-:Y:S01]  /*6980*/  IADD3 R20, R189, R20, RZ ;  /* 0x00000014bd147210 */ /* 0x000fe20007ffe0ff */
[----:B------:R-:W-:-:S02]  /*6990*/  WARPGROUP.DEPBAR.LE gsb0, 0x0 ;  /* 0x00008000000079c5 */ /* 0x000fc40000010000 */
        /* <DEDUP_REMOVED lines=20> */
[----:B------:R-:W-:Y:S01]  /*6ae0*/  IADD3 R20, R3, R14, R7 ;  /* 0x0000000e03147210 */ /* 0x000fe20007ffe007 */
[----:B------:R-:W-:Y:S02]  /*6af0*/  WARPGROUP.DEPBAR.LE gsb0, 0x0 ;  /* 0x00008000000079c5 */ /* 0x000fe40000010000 */
[----:B------:R-:W-:-:S08]  /*6b00*/  WARPGROUP.ARRIVE ;  /* 0x00000000000079c5 */ /* 0x000fd00000000000 */
        /* <DEDUP_REMOVED lines=9> */
[----:B------:R-:W-:-:S12]  /*6ba0*/  UMOV UR7, 0x40000040 ;  /* 0x4000004000077882 */ /* 0x000fd80000000000 */
[----:B------:R-:W-:Y:S01]  /*6bb0*/  UMOV UR6, UR4 ;  /* 0x0000000400067c82 */ /* 0x000fe20008000000 */
[----:B------:R-:W-:Y:S02]  /*6bc0*/  WARPGROUP.DEPBAR.LE gsb0, 0x0 ;  /* 0x00008000000079c5 */ /* 0x000fe40000010000 */
        /* <DEDUP_REMOVED lines=16> */
[----:B------:R-:W-:-:S03]  /*6cd0*/  FMNMX.FTZ R0, R154, R13, !PT ;  /* 0x0000000d9a007209 */ /* 0x000fc60007810000 */
        /* <DEDUP_REMOVED lines=12> */
[C---:B------:R-:W-:Y:S01]  /*6da0*/  FMUL.FTZ R194, R0.reuse, UR10 ;  /* 0x0000000a00c27c20 */ /* 0x040fe20008410000 */
[----:B------:R-:W-:Y:S01]  /*6db0*/  FMNMX.FTZ R3, R171, R14, !PT ;  /* 0x0000000eab037209 */ /* 0x000fe20007810000 */
[----:B------:R-:W-:Y:S02]  /*6dc0*/  FADD.FTZ R15, -R0, R15 ;  /* 0x0000000f000f7221 */ /* 0x000fe40000010100 */
[--C-:B------:R-:W-:Y:S01]  /*6dd0*/  FFMA.FTZ R189, R152, UR10, -R194.reuse ;  /* 0x0000000a98bd7c23 */ /* 0x100fe200080108c2 */
[----:B------:R-:W-:Y:S01]  /*6de0*/  FMNMX.FTZ R20, R174, R3, !PT ;  /* 0x00000003ae147209 */ /* 0x000fe20007810000 */
[--C-:B------:R-:W-:Y:S01]  /*6df0*/  FFMA.FTZ R21, R153, UR10, -R194.reuse ;  /* 0x0000000a99157c23 */ /* 0x100fe200080108c2 */
[----:B------:R-:W-:Y:S01]  /*6e00*/  FMUL.FTZ R15, R15, UR10 ;  /* 0x0000000a0f0f7c20 */ /* 0x000fe20008410000 */
        /* <DEDUP_REMOVED lines=11> */
[--C-:B------:R-:W-:Y:S01]  /*6ec0*/  FFMA.FTZ R169, R169, UR10, -R194.reuse ;  /* 0x0000000aa9a97c23 */ /* 0x100fe200080108c2 */
[--C-:B------:R-:W-:Y:S01]  /*6ed0*/  FFMA.FTZ R172, R172, UR10, -R194.reuse ;  /* 0x0000000aacac7c23 */ /* 0x100fe200080108c2 */
[----:B------:R-:W-:Y:S01]  /*6ee0*/  FMNMX.FTZ R152, R182, R3, !PT ;  /* 0x00000003b6987209 */ /* 0x000fe20007810000 */
[----:B------:R2:W-:Y:S01]  /*6ef0*/  MUFU.EX2 R20, R156 ;  /* 0x0000009c00147308 */ /* 0x0005e20000000800 */
[--C-:B------:R-:W-:Y:S01]  /*6f00*/  FFMA.FTZ R173, R173, UR10, -R194.reuse ;  /* 0x0000000aadad7c23 */ /* 0x100fe200080108c2 */
[--C-:B------:R-:W-:Y:S01]  /*6f10*/  FFMA.FTZ R176, R176, UR10, -R194.reuse ;  /* 0x0000000ab0b07c23 */ /* 0x100fe200080108c2 */
[----:B------:R-:W-:Y:S01]  /*6f20*/  FMNMX.FTZ R152, R183, R152, !PT ;  /* 0x00000098b7987209 */ /* 0x000fe20007810000 */
[--C-:B------:R-:W-:Y:S01]  /*6f30*/  FFMA.FTZ R177, R177, UR10, -R194.reuse ;  /* 0x0000000ab1b17c23 */ /* 0x100fe200080108c2 */
[----:B------:R-:W-:-:S03]  /*6f40*/  FFMA.FTZ R180, R180, UR10, -R194 ;  /* 0x0000000ab4b47c23 */ /* 0x000fc600080108c2 */
[----:B------:R-:W3:Y:S01]  /*6f50*/  SHFL.BFLY PT, R3, R152, 0x2, 0x1f ;  /* 0x0c401f0098037f89 */ /* 0x000ee200000e0000 */
        /* <DEDUP_REMOVED lines=22> */
[----:B------:R-:W-:Y:S01]  /*70c0*/  FMUL.FTZ R61, R61, R15 ;  /* 0x0000000f3d3d7220 */ /* 0x000fe20000410000 */
[----:B---3--:R-:W-:Y:S01]  /*70d0*/  FMNMX.FTZ R153, R152, R3, !PT ;  /* 0x0000000398997209 */ /* 0x008fe20007810000 */
[----:B------:R-:W-:Y:S01]  /*70e0*/  MUFU.EX2 R190, R190 ;  /* 0x000000be00be7308 */ /* 0x000fe20000000800 */
[-C--:B------:R-:W-:Y:S01]  /*70f0*/  FMUL.FTZ R64, R64, R15.reuse ;  /* 0x0000000f40407220 */ /* 0x080fe20000410000 */
[-C--:B------:R-:W-:Y:S01]  /*7100*/  FMUL.FTZ R65, R65, R15.reuse ;  /* 0x0000000f41417220 */ /* 0x080fe20000410000 */
[-C--:B------:R-:W-:Y:S01]  /*7110*/  FMUL.FTZ R68, R68, R15.reuse ;  /* 0x0000000f44447220 */ /* 0x080fe20000410000 */
[----:B------:R-:W1:Y:S01]  /*7120*/  SHFL.BFLY PT, R152, R153, 0x1, 0x1f ;  /* 0x0c201f0099987f89 */ /* 0x000e6200000e0000 */
        /* <DEDUP_REMOVED lines=19> */
[----:B------:R-:W4:Y:S01]  /*7260*/  MUFU.EX2 R193, R193 ;  /* 0x000000c100c17308 */ /* 0x000f220000000800 */
[-C--:B------:R-:W-:Y:S01]  /*7270*/  FMUL.FTZ R104, R104, R15.reuse ;  /* 0x0000000f68687220 */ /* 0x080fe20000410000 */
[-C--:B------:R-:W-:Y:S01]  /*7280*/  FMUL.FTZ R105, R105, R15.reuse ;  /* 0x0000000f69697220 */ /* 0x080fe20000410000 */
[-C--:B------:R-:W-:Y:S01]  /*7290*/  FMUL.FTZ R108, R108, R15.reuse ;  /* 0x0000000f6c6c7220 */ /* 0x080fe20000410000 */
[----:B-1----:R-:W-:Y:S01]  /*72a0*/  FMNMX.FTZ R3, R153, R152, !PT ;  /* 0x0000009899037209 */ /* 0x002fe20007810000 */
[----:B------:R-:W-:Y:S01]  /*72b0*/  FFMA.FTZ R153, R181, UR10, -R194 ;  /* 0x0000000ab5997c23 */ /* 0x000fe200080108c2 */
[-C--:B------:R-:W-:Y:S01]  /*72c0*/  FMUL.FTZ R109, R109, R15.reuse ;  /* 0x0000000f6d6d7220 */ /* 0x080fe20000410000 */
[-C--:B------:R-:W-:Y:S01]  /*72d0*/  FMUL.FTZ R112, R112, R15.reuse ;  /* 0x0000000f70707220 */ /* 0x080fe20000410000 */
[----:B------:R-:W-:Y:S01]  /*72e0*/  MUFU.EX2 R168, R168 ;  /* 0x000000a800a87308 */ /* 0x000fe20000000800 */
[C---:B------:R-:W-:Y:S01]  /*72f0*/  FADD.FTZ R152, -R3.reuse, R13 ;  /* 0x0000000d03987221 */ /* 0x040fe20000010100 */
[----:B--2---:R-:W-:Y:S01]  /*7300*/  FMUL.FTZ R156, R3, UR10 ;  /* 0x0000000a039c7c20 */ /* 0x004fe20008410000 */
[-C--:B------:R-:W-:Y:S01]  /*7310*/  FMUL.FTZ R113, R113, R15.reuse ;  /* 0x0000000f71717220 */ /* 0x080fe20000410000 */
[----:B------:R-:W-:Y:S01]  /*7320*/  FMUL.FTZ R116, R116, R15 ;  /* 0x0000000f74747220 */ /* 0x000fe20000410000 */
[----:B------:R-:W-:Y:S01]  /*7330*/  FMUL.FTZ R152, R152, UR10 ;  /* 0x0000000a98987c20 */ /* 0x000fe20008410000 */
[--C-:B------:R-:W-:Y:S01]  /*7340*/  FFMA.FTZ R194, R154, UR10, -R156.reuse ;  /* 0x0000000a9ac27c23 */ /* 0x100fe2000801089c */
[--C-:B------:R-:W-:Y:S01]  /*7350*/  FFMA.FTZ R195, R155, UR10, -R156.reuse ;  /* 0x0000000a9bc37c23 */ /* 0x100fe2000801089c */
[----:B------:R1:W-:Y:S01]  /*7360*/  MUFU.EX2 R13, R153 ;  /* 0x00000099000d7308 */ /* 0x0003e20000000800 */
[--C-:B------:R-:W-:Y:S01]  /*7370*/  FFMA.FTZ R196, R158, UR10, -R156.reuse ;  /* 0x0000000a9ec47c23 */ /* 0x100fe2000801089c */
[--C-:B------:R-:W-:Y:S01]  /*7380*/  FFMA.FTZ R197, R159, UR10, -R156.reuse ;  /* 0x0000000a9fc57c23 */ /* 0x100fe2000801089c */
[--C-:B------:R-:W-:Y:S01]  /*7390*/  FFMA.FTZ R198, R162, UR10, -R156.reuse ;  /* 0x0000000aa2c67c23 */ /* 0x100fe2000801089c */
[--C-:B------:R-:W-:Y:S01]  /*73a0*/  FFMA.FTZ R199, R163, UR10, -R156.reuse ;  /* 0x0000000aa3c77c23 */ /* 0x100fe2000801089c */
[--C-:B------:R-:W-:Y:S01]  /*73b0*/  FFMA.FTZ R200, R166, UR10, -R156.reuse ;  /* 0x0000000aa6c87c23 */ /* 0x100fe2000801089c */
[--C-:B------:R-:W-:Y:S01]  /*73c0*/  FFMA.FTZ R201, R167, UR10, -R156.reuse ;  /* 0x0000000aa7c97c23 */ /* 0x100fe2000801089c */
[----:B------:R-:W-:Y:S01]  /*73d0*/  FFMA.FTZ R170, R170, UR10, -R156 ;  /* 0x0000000aaaaa7c23 */ /* 0x000fe2000801089c */
[----:B------:R2:W5:Y:S01]  /*73e0*/  MUFU.EX2 R181, R152 ;  /* 0x0000009800b57308 */ /* 0x0005620000000800 */
[----:B-1----:R-:W-:-:S02]  /*73f0*/  IMAD.MOV R153, RZ, RZ, -R19 ;  /* 0x000000ffff997224 */ /* 0x002fc400078e0a13 */
[--C-:B------:R-:W-:Y:S01]  /*7400*/  FFMA.FTZ R171, R171, UR10, -R156.reuse ;  /* 0x0000000aabab7c23 */ /* 0x100fe2000801089c */
[--C-:B------:R-:W-:Y:S01]  /*7410*/  FFMA.FTZ R174, R174, UR10, -R156.reuse ;  /* 0x0000000aaeae7c23 */ /* 0x100fe2000801089c */
[--C-:B------:R-:W-:Y:S01]  /*7420*/  FFMA.FTZ R175, R175, UR10, -R156.reuse ;  /* 0x0000000aafaf7c23 */ /* 0x100fe2000801089c */
[--C-:B------:R-:W-:Y:S01]  /*7430*/  FFMA.FTZ R178, R178, UR10, -R156.reuse ;  /* 0x0000000ab2b27c23 */ /* 0x100fe2000801089c */
[----:B------:R-:W-:Y:S01]  /*7440*/  ISETP.NE.AND P3, PT, R18, R153, PT ;  /* 0x000000991200720c */ /* 0x000fe20003f65270 */
[--C-:B------:R-:W-:Y:S01]  /*7450*/  FFMA.FTZ R179, R179, UR10, -R156.reuse ;  /* 0x0000000ab3b37c23 */ /* 0x100fe2000801089c */
[--C-:B------:R-:W-:Y:S01]  /*7460*/  FFMA.FTZ R183, R183, UR10, -R156.reuse ;  /* 0x0000000ab7b77c23 */ /* 0x100fe2000801089c */
[----:B--2---:R-:W-:Y:S02]  /*7470*/  @!P1 VIADD R152, R11, 0x38840 ;  /* 0x000388400b989836 */ /* 0x004fe40000000000 */
[----:B------:R-:W-:Y:S01]  /*7480*/  FFMA.FTZ R182, R182, UR10, -R156 ;  /* 0x0000000ab6b67c23 */ /* 0x000fe2000801089c */
[----:B------:R-:W-:Y:S01]  /*7490*/  MUFU.EX2 R194, R194 ;  /* 0x000000c200c27308 */ /* 0x000fe20000000800 */
[----:B---3--:R-:W-:Y:S01]  /*74a0*/  F2FP.BF16.F32.PACK_AB R156, R191, R190 ;  /* 0x000000bebf9c723e */ /* 0x008fe200000010ff */
[-C--:B------:R-:W-:Y:S01]  /*74b0*/  FMUL.FTZ R117, R117, R15.reuse ;  /* 0x0000000f75757220 */ /* 0x080fe20000410000 */
[----:B------:R-:W-:Y:S01]  /*74c0*/  @!P1 PRMT R152, RZ, 0x654, R152 ;  /* 0x00000654ff989816 */ /* 0x000fe20000000098 */
[----:B------:R-:W-:Y:S01]  /*74d0*/  FMUL.FTZ R120, R120, R15 ;  /* 0x0000000f78787220 */ /* 0x000fe20000410000 */
[----:B----4-:R-:W-:Y:S01]  /*74e0*/  F2FP.BF16.F32.PACK_AB R158, R193, R192 ;  /* 0x000000c0c19e723e */ /* 0x010fe200000010ff */
[-C--:B-----5:R-:W-:Y:S01]  /*74f0*/  FMUL.FTZ R26, R26, R181.reuse ;  /* 0x000000b51a1a7220 */ /* 0x0a0fe20000410000 */
[----:B------:R1:W-:Y:S01]  /*7500*/  @!P1 SYNCS.ARRIVE.TRANS64.RED.A1T0 RZ, [R152+URZ], RZ ;  /* 0x000000ff98ff99a7 */ /* 0x0003e2000810043f */
[----:B------:R-:W-:Y:S01]  /*7510*/  @!P3 IMAD R12, R12, 0x40, R17 ;  /* 0x000000400c0cb824 */ /* 0x000fe200078e0211 */
[----:B------:R-:W2:Y:S01]  /*7520*/  MUFU.EX2 R195, R195 ;  /* 0x000000c300c37308 */ /* 0x000ea20000000800 */
[-C--:B------:R-:W-:Y:S01]  /*7530*/  FMUL.FTZ R27, R27, R181.reuse ;  /* 0x000000b51b1b7220 */ /* 0x080fe20000410000 */
[-C--:B------:R-:W-:Y:S01]  /*7540*/  FMUL.FTZ R30, R30, R181.reuse ;  /* 0x000000b51e1e7220 */ /* 0x080fe20000410000 */
[-C--:B------:R-:W-:Y:S01]  /*7550*/  FMUL.FTZ R31, R31, R181.reuse ;  /* 0x000000b51f1f7220 */ /* 0x080fe20000410000 */
[----:B------:R-:W-:Y:S01]  /*7560*/  @!P3 LEA R154, R12, UR42, 0x2 ;  /* 0x0000002a0c9abc11 */ /* 0x000fe2000f8e10ff */
[-C--:B------:R-:W-:Y:S01]  /*7570*/  FMUL.FTZ R34, R34, R181.reuse ;  /* 0x000000b522227220 */ /* 0x080fe20000410000 */
[----:B-1----:R-:W-:Y:S01]  /*7580*/  F2FP.BF16.F32.PACK_AB R152, R21, R14 ;  /* 0x0000000e1598723e */ /* 0x002fe200000010ff */
[-C--:B------:R-:W-:Y:S01]  /*7590*/  FMUL.FTZ R35, R35, R181.reuse ;  /* 0x000000b523237220 */ /* 0x080fe20000410000 */
[----:B------:R-:W-:Y:S01]  /*75a0*/  MUFU.EX2 R196, R196 ;  /* 0x000000c400c47308 */ /* 0x000fe20000000800 */
[----:B------:R-:W-:Y:S01]  /*75b0*/  @!P3 STS [R154+0x38400], R15 ;  /* 0x0384000f9a00b388 */ /* 0x000fe20000000800 */
[-C--:B------:R-:W-:Y:S01]  /*75c0*/  FMUL.FTZ R38, R38, R181.reuse ;  /* 0x000000b526267220 */ /* 0x080fe20000410000 */
[-C--:B------:R-:W-:Y:S01]  /*75d0*/  FMUL.FTZ R39, R39, R181.reuse ;  /* 0x000000b527277220 */ /* 0x080fe20000410000 */
[-C--:B------:R-:W-:Y:S01]  /*75e0*/  FMUL.FTZ R42, R42, R181.reuse ;  /* 0x000000b52a2a7220 */ /* 0x080fe20000410000 */
[----:B------:R1:W-:Y:S01]  /*75f0*/  @!P3 STS [R154+0x38420], R181 ;  /* 0x038420b59a00b388 */ /* 0x0003e20000000800 */
[-C--:B------:R-:W-:Y:S01]  /*7600*/  FMUL.FTZ R43, R43, R181.reuse ;  /* 0x000000b52b2b7220 */ /* 0x080fe20000410000 */
[-C--:B------:R-:W-:Y:S01]  /*7610*/  FMUL.FTZ R46, R46, R181.reuse ;  /* 0x000000b52e2e7220 */ /* 0x080fe20000410000 */
[----:B------:R-:W3:Y:S01]  /*7620*/  MUFU.EX2 R197, R197 ;  /* 0x000000c500c57308 */ /* 0x000ee20000000800 */
[----:B--2---:R-:W-:Y:S01]  /*7630*/  F2FP.BF16.F32.PACK_AB R153, R195, R194 ;  /* 0x000000c2c399723e */ /* 0x004fe200000010ff */
[-C--:B------:R-:W-:Y:S01]  /*7640*/  FMUL.FTZ R47, R47, R181.reuse ;  /* 0x000000b52f2f7220 */ /* 0x080fe20000410000 */
[-C--:B------:R-:W-:Y:S01]  /*7650*/  FMUL.FTZ R50, R50, R181.reuse ;  /* 0x000000b532327220 */ /* 0x080fe20000410000 */
[-C--:B------:R-:W-:Y:S01]  /*7660*/  FMUL.FTZ R51, R51, R181.reuse ;  /* 0x000000b533337220 */ /* 0x080fe20000410000 */
[-C--:B------:R-:W-:Y:S01]  /*7670*/  FMUL.FTZ R54, R54, R181.reuse ;  /* 0x000000b536367220 */ /* 0x080fe20000410000 */
[-C--:B------:R-:W-:Y:S01]  /*7680*/  FMUL.FTZ R55, R55, R181.reuse ;  /* 0x000000b537377220 */ /* 0x080fe20000410000 */
[----:B-1----:R-:W-:Y:S01]  /*7690*/  F2FP.BF16.F32.PACK_AB R154, R189, R20 ;  /* 0x00000014bd9a723e */ /* 0x002fe200000010ff */
        /* <DEDUP_REMOVED lines=8> */
[----:B------:R-:W1:Y:S01]  /*7720*/  MUFU.EX2 R199, R199 ;  /* 0x000000c700c77308 */ /* 0x000e620000000800 */
[----:B---3--:R-:W-:Y:S01]  /*7730*/  F2FP.BF16.F32.PACK_AB R155, R197, R196 ;  /* 0x000000c4c59b723e */ /* 0x008fe200000010ff */
[----:B------:R-:W-:Y:S01]  /*7740*/  BAR.SYNC.DEFER_BLOCKING 0xf, 0x100 ;  /* 0x03c4000000007b1d */ /* 0x000fe20000010000 */
        /* <DEDUP_REMOVED lines=13> */
[----:B------:R-:W2:Y:S01]  /*7820*/  MUFU.EX2 R201, R201 ;  /* 0x000000c900c97308 */ /* 0x000ea20000000800 */
[----:B-1----:R-:W-:Y:S01]  /*7830*/  F2FP.BF16.F32.PACK_AB R157, R199, R198 ;  /* 0x000000c6c79d723e */ /* 0x002fe200000010ff */
[-C--:B------:R-:W-:Y:S01]  /*7840*/  FMUL.FTZ R95, R95, R181.reuse ;  /* 0x000000b55f5f7220 */ /* 0x080fe20000410000 */
[-C--:B------:R-:W-:Y:S01]  /*7850*/  FMUL.FTZ R98, R98, R181.reuse ;  /* 0x000000b562627220 */ /* 0x080fe20000410000 */
[-C--:B------:R-:W-:Y:S01]  /*7860*/  FMUL.FTZ R99, R99, R181.reuse ;  /* 0x000000b563637220 */ /* 0x080fe20000410000 */
[-C--:B------:R-:W-:Y:S01]  /*7870*/  FMUL.FTZ R102, R102, R181.reuse ;  /* 0x000000b566667220 */ /* 0x080fe20000410000 */
[-C--:B------:R-:W-:Y:S01]  /*7880*/  FMUL.FTZ R103, R103, R181.reuse ;  /* 0x000000b567677220 */ /* 0x080fe20000410000 */
[-C--:B------:R-:W-:Y:S01]  /*7890*/  FMUL.FTZ R106, R106, R181.reuse ;  /* 0x000000b56a6a7220 */ /* 0x080fe20000410000 */
[----:B------:R-:W1:Y:S01]  /*78a0*/  MUFU.EX2 R169, R169 ;  /* 0x000000a900a97308 */ /* 0x000e620000000800 */
[-C--:B------:R-:W-:Y:S01]  /*78b0*/  FMUL.FTZ R107, R107, R181.reuse ;  /* 0x000000b56b6b7220 */ /* 0x080fe20000410000 */
[-C--:B------:R-:W-:Y:S01]  /*78c0*/  FMUL.FTZ R110, R110, R181.reuse ;  /* 0x000000b56e6e7220 */ /* 0x080fe20000410000 */
[-C--:B------:R-:W-:Y:S01]  /*78d0*/  FMUL.FTZ R111, R111, R181.reuse ;  /* 0x000000b56f6f7220 */ /* 0x080fe20000410000 */
[-C--:B------:R-:W-:Y:S01]  /*78e0*/  FMUL.FTZ R114, R114, R181.reuse ;  /* 0x000000b572727220 */ /* 0x080fe20000410000 */
[-C--:B------:R-:W-:Y:S01]  /*78f0*/  FMUL.FTZ R115, R115, R181.reuse ;  /* 0x000000b573737220 */ /* 0x080fe20000410000 */
[-C--:B------:R-:W-:Y:S01]  /*7900*/  FMUL.FTZ R118, R118, R181.reuse ;  /* 0x000000b576767220 */ /* 0x080fe20000410000 */
[----:B------:R-:W-:Y:S01]  /*7910*/  FMUL.FTZ R119, R119, R181 ;  /* 0x000000b577777220 */ /* 0x000fe20000410000 */
[----:B------:R-:W-:Y:S01]  /*7920*/  MUFU.EX2 R172, R172 ;  /* 0x000000ac00ac7308 */ /* 0x000fe20000000800 */
[----:B--2---:R-:W-:Y:S01]  /*7930*/  F2FP.BF16.F32.PACK_AB R159, R201, R200 ;  /* 0x000000c8c99f723e */ /* 0x004fe200000010ff */
[----:B------:R-:W-:Y:S01]  /*7940*/  FMUL.FTZ R121, R121, R15 ;  /* 0x0000000f79797220 */ /* 0x000fe20000410000 */
[-C--:B------:R-:W-:Y:S01]  /*7950*/  FMUL.FTZ R122, R122, R181.reuse ;  /* 0x000000b57a7a7220 */ /* 0x080fe20000410000 */
[----:B------:R-:W-:Y:S01]  /*7960*/  FMUL.FTZ R123, R123, R181 ;  /* 0x000000b57b7b7220 */ /* 0x000fe20000410000 */
[-C--:B------:R-:W-:Y:S01]  /*7970*/  FMUL.FTZ R124, R124, R15.reuse ;  /* 0x0000000f7c7c7220 */ /* 0x080fe20000410000 */
[----:B------:R-:W-:Y:S01]  /*7980*/  FMUL.FTZ R125, R125, R15 ;  /* 0x0000000f7d7d7220 */ /* 0x000fe20000410000 */
[-C--:B------:R-:W-:Y:S01]  /*7990*/  FMUL.FTZ R126, R126, R181.reuse ;  /* 0x000000b57e7e7220 */ /* 0x080fe20000410000 */
[----:B------:R-:W2:Y:S01]  /*79a0*/  MUFU.EX2 R173, R173 ;  /* 0x000000ad00ad7308 */ /* 0x000ea20000000800 */
[----:B-1----:R-:W-:Y:S01]  /*79b0*/  F2FP.BF16.F32.PACK_AB R160, R169, R168 ;  /* 0x000000a8a9a0723e */ /* 0x002fe200000010ff */
[----:B------:R-:W-:Y:S01]  /*79c0*/  FMUL.FTZ R127, R127, R181 ;  /* 0x000000b57f7f7220 */ /* 0x000fe20000410000 */
[-C--:B------:R-:W-:Y:S01]  /*79d0*/  FMUL.FTZ R128, R128, R15.reuse ;  /* 0x0000000f80807220 */ /* 0x080fe20000410000 */
[----:B------:R-:W-:Y:S01]  /*79e0*/  FMUL.FTZ R129, R129, R15 ;  /* 0x0000000f81817220 */ /* 0x000fe20000410000 */
[-C--:B------:R-:W-:Y:S01]  /*79f0*/  FMUL.FTZ R130, R130, R181.reuse ;  /* 0x000000b582827220 */ /* 0x080fe20000410000 */
[----:B------:R-:W-:Y:S01]  /*7a00*/  FMUL.FTZ R131, R131, R181 ;  /* 0x000000b583837220 */ /* 0x000fe20000410000 */
[-C--:B------:R-:W-:Y:S01]  /*7a10*/  FMUL.FTZ R132, R132, R15.reuse ;  /* 0x0000000f84847220 */ /* 0x080fe20000410000 */
[----:B------:R-:W-:Y:S01]  /*7a20*/  MUFU.EX2 R170, R170 ;  /* 0x000000aa00aa7308 */ /* 0x000fe20000000800 */
[----:B------:R-:W-:Y:S01]  /*7a30*/  FMUL.FTZ R133, R133, R15 ;  /* 0x0000000f85857220 */ /* 0x000fe20000410000 */
[-C--:B------:R-:W-:Y:S01]  /*7a40*/  FMUL.FTZ R134, R134, R181.reuse ;  /* 0x000000b586867220 */ /* 0x080fe20000410000 */
[----:B------:R-:W-:Y:S01]  /*7a50*/  FMUL.FTZ R135, R135, R181 ;  /* 0x000000b587877220 */ /* 0x000fe20000410000 */
[-C--:B------:R-:W-:Y:S01]  /*7a60*/  FMUL.FTZ R136, R136, R15.reuse ;  /* 0x0000000f88887220 */ /* 0x080fe20000410000 */
[----:B------:R-:W-:Y:S01]  /*7a70*/  FMUL.FTZ R137, R137, R15 ;  /* 0x0000000f89897220 */ /* 0x000fe20000410000 */
[-C--:B------:R-:W-:Y:S01]  /*7a80*/  FMUL.FTZ R138, R138, R181.reuse ;  /* 0x000000b58a8a7220 */ /* 0x080fe20000410000 */
[----:B------:R-:W-:Y:S01]  /*7a90*/  FMUL.FTZ R139, R139, R181 ;  /* 0x000000b58b8b7220 */ /* 0x000fe20000410000 */
[----:B------:R-:W1:Y:S01]  /*7aa0*/  MUFU.EX2 R171, R171 ;  /* 0x000000ab00ab7308 */ /* 0x000e620000000800 */
[----:B--2---:R-:W-:Y:S01]  /*7ab0*/  F2FP.BF16.F32.PACK_AB R162, R173, R172 ;  /* 0x000000acada2723e */ /* 0x004fe200000010ff */
[-C--:B------:R-:W-:Y:S01]  /*7ac0*/  FMUL.FTZ R140, R140, R15.reuse ;  /* 0x0000000f8c8c7220 */ /* 0x080fe20000410000 */
[----:B------:R-:W-:Y:S01]  /*7ad0*/  FMUL.FTZ R141, R141, R15 ;  /* 0x0000000f8d8d7220 */ /* 0x000fe20000410000 */
[-C--:B------:R-:W-:Y:S01]  /*7ae0*/  FMUL.FTZ R142, R142, R181.reuse ;  /* 0x000000b58e8e7220 */ /* 0x080fe20000410000 */
[----:B------:R-:W-:Y:S01]  /*7af0*/  FMUL.FTZ R143, R143, R181 ;  /* 0x000000b58f8f7220 */ /* 0x000fe20000410000 */
[-C--:B------:R-:W-:Y:S01]  /*7b00*/  FMUL.FTZ R144, R144, R15.reuse ;  /* 0x0000000f90907220 */ /* 0x080fe20000410000 */
[----:B------:R-:W-:Y:S01]  /*7b10*/  FMUL.FTZ R145, R145, R15 ;  /* 0x0000000f91917220 */ /* 0x000fe20000410000 */
[----:B------:R-:W-:Y:S01]  /*7b20*/  MUFU.EX2 R174, R174 ;  /* 0x000000ae00ae7308 */ /* 0x000fe20000000800 */
[-C--:B------:R-:W-:Y:S01]  /*7b30*/  FMUL.FTZ R146, R146, R181.reuse ;  /* 0x000000b592927220 */ /* 0x080fe20000410000 */
[----:B------:R-:W-:Y:S01]  /*7b40*/  FMUL.FTZ R147, R147, R181 ;  /* 0x000000b593937220 */ /* 0x000fe20000410000 */
[-C--:B------:R-:W-:Y:S01]  /*7b50*/  FMUL.FTZ R148, R148, R15.reuse ;  /* 0x0000000f94947220 */ /* 0x080fe20000410000 */
[----:B------:R-:W-:Y:S01]  /*7b60*/  FMUL.FTZ R149, R149, R15 ;  /* 0x0000000f95957220 */ /* 0x000fe20000410000 */
[-C--:B------:R-:W-:Y:S01]  /*7b70*/  FMUL.FTZ R150, R150, R181.reuse ;  /* 0x000000b596967220 */ /* 0x080fe20000410000 */
[----:B------:R-:W-:Y:S01]  /*7b80*/  FMUL.FTZ R151, R151, R181 ;  /* 0x000000b597977220 */ /* 0x000fe20000410000 */
[----:B------:R2:W-:Y:S01]  /*7b90*/  STSM.16.M88.4 [R23+0x36400], R152 ;  /* 0x0364009817007844 */ /* 0x0005e20000000200 */
[----:B------:R-:W3:Y:S01]  /*7ba0*/  MUFU.EX2 R175, R175 ;  /* 0x000000af00af7308 */ /* 0x000ee20000000800 */
[----:B-1----:R-:W-:Y:S01]  /*7bb0*/  F2FP.BF16.F32.PACK_AB R161, R171, R170 ;  /* 0x000000aaaba1723e */ /* 0x002fe200000010ff */
[----:B------:R-:W-:Y:S01]  /*7bc0*/  FFMA.FTZ R8, R15, R8, R14 ;  /* 0x000000080f087223 */ /* 0x000fe2000001000e */
[----:B------:R2:W-:Y:S01]  /*7bd0*/  STSM.16.M88.4 [R185], R156 ;  /* 0x0000009cb9007844 */ /* 0x0005e20000000200 */
[----:B------:R-:W-:Y:S01]  /*7be0*/  FFMA.FTZ R10, R181, R10, R194 ;  /* 0x0000000ab50a7223 */ /* 0x000fe200000100c2 */
[----:B------:R-:W-:-:S02]  /*7bf0*/  @!P1 VIADD R11, R11, 0x38860 ;  /* 0x000388600b0b9836 */ /* 0x000fc40000000000 */
[----:B------:R-:W-:Y:S01]  /*7c00*/  FADD.FTZ R21, R21, R8 ;  /* 0x0000000815157221 */ /* 0x000fe20000010000 */
[----:B------:R-:W-:Y:S01]  /*7c10*/  IMAD.MOV.U32 R15, RZ, RZ, R0 ;  /* 0x000000ffff0f7224 */ /* 0x000fe200078e0000 */
[----:B------:R-:W-:Y:S01]  /*7c20*/  MUFU.EX2 R176, R176 ;  /* 0x000000b000b07308 */ /* 0x000fe20000000800 */
[----:B------:R-:W-:Y:S01]  /*7c30*/  FADD.FTZ R195, R195, R10 ;  /* 0x0000000ac3c37221 */ /* 0x000fe20000010000 */
[----:B------:R-:W-:Y:S01]  /*7c40*/  FADD.FTZ R20, R20, R21 ;  /* 0x0000001514147221 */ /* 0x000fe20000010000 */
[----:B------:R-:W-:Y:S02]  /*7c50*/  @!P1 PRMT R11, RZ, 0x654, R11 ;  /* 0x00000654ff0b9816 */ /* 0x000fe4000000000b */
[----:B------:R-:W-:Y:S01]  /*7c60*/  FADD.FTZ R196, R196, R195 ;  /* 0x000000c3c4c47221 */ /* 0x000fe20000010000 */
[----:B------:R-:W-:Y:S02]  /*7c70*/  FADD.FTZ R189, R189, R20 ;  /* 0x00000014bdbd7221 */ /* 0x000fe40000010000 */
[----:B------:R-:W1:Y:S01]  /*7c80*/  MUFU.EX2 R177, R177 ;  /* 0x000000b100b17308 */ /* 0x000e620000000800 */
[----:B---3--:R-:W-:Y:S01]  /*7c90*/  F2FP.BF16.F32.PACK_AB R163, R175, R174 ;  /* 0x000000aeafa3723e */ /* 0x008fe200000010ff */
[----:B------:R-:W-:Y:S01]  /*7ca0*/  FADD.FTZ R197, R197, R196 ;  /* 0x000000c4c5c57221 */ /* 0x000fe20000010000 */
[----:B------:R-:W-:-:S03]  /*7cb0*/  FADD.FTZ R190, R190, R189 ;  /* 0x000000bdbebe7221 */ /* 0x000fc60000010000 */
[----:B------:R2:W-:Y:S01]  /*7cc0*/  STSM.16.M88.4 [R22], R160 ;  /* 0x000000a016007844 */ /* 0x0005e20000000200 */
[----:B------:R-:W-:Y:S01]  /*7cd0*/  FADD.FTZ R198, R198, R197 ;  /* 0x000000c5c6c67221 */ /* 0x000fe20000010000 */
[----:B------:R-:W3:Y:S01]  /*7ce0*/  MUFU.EX2 R180, R180 ;  /* 0x000000b400b47308 */ /* 0x000ee20000000800 */
[----:B------:R-:W-:Y:S02]  /*7cf0*/  FADD.FTZ R191, R191, R190 ;  /* 0x000000bebfbf7221 */ /* 0x000fe40000010000 */
[----:B------:R-:W-:Y:S02]  /*7d00*/  FADD.FTZ R199, R199, R198 ;  /* 0x000000c6c7c77221 */ /* 0x000fe40000010000 */
[----:B------:R-:W-:Y:S02]  /*7d10*/  FADD.FTZ R192, R192, R191 ;  /* 0x000000bfc0c07221 */ /* 0x000fe40000010000 */
[----:B------:R-:W-:Y:S01]  /*7d20*/  FADD.FTZ R200, R200, R199 ;  /* 0x000000c7c8c87221 */ /* 0x000fe20000010000 */
[----:B------:R-:W-:Y:S01]  /*7d30*/  MUFU.EX2 R178, R178 ;  /* 0x000000b200b27308 */ /* 0x000fe20000000800 */
[----:B-1----:R-:W-:Y:S01]  /*7d40*/  F2FP.BF16.F32.PACK_AB R164, R177, R176 ;  /* 0x000000b0b1a4723e */ /* 0x002fe200000010ff */
[----:B------:R-:W-:Y:S01]  /*7d50*/  FADD.FTZ R193, R193, R192 ;  /* 0x000000c0c1c17221 */ /* 0x000fe20000010000 */
[----:B------:R-:W-:-:S03]  /*7d60*/  FADD.FTZ R201, R201, R200 ;  /* 0x000000c8c9c97221 */ /* 0x000fc60000010000 */
[----:B------:R-:W-:Y:S01]  /*7d70*/  FADD.FTZ R168, R168, R193 ;  /* 0x000000c1a8a87221 */ /* 0x000fe20000010000 */
[----:B------:R-:W-:Y:S01]  /*7d80*/  FADD.FTZ R170, R170, R201 ;  /* 0x000000c9aaaa7221 */ /* 0x000fe20000010000 */
[----:B------:R-:W1:Y:S01]  /*7d90*/  MUFU.EX2 R179, R179 ;  /* 0x000000b300b37308 */ /* 0x000e620000000800 */
[----:B---3--:R-:W-:Y:S01]  /*7da0*/  F2FP.BF16.F32.PACK_AB R166, R13, R180 ;  /* 0x000000b40da6723e */ /* 0x008fe200000010ff */
[----:B------:R-:W-:Y:S01]  /*7db0*/  FADD.FTZ R169, R169, R168 ;  /* 0x000000a8a9a97221 */ /* 0x000fe20000010000 */
[----:B------:R-:W-:-:S03]  /*7dc0*/  FADD.FTZ R171, R171, R170 ;  /* 0x000000aaabab7221 */ /* 0x000fc60000010000 */
[----:B------:R-:W-:Y:S01]  /*7dd0*/  FADD.FTZ R172, R172, R169 ;  /* 0x000000a9acac7221 */ /* 0x000fe20000010000 */
[----:B------:R-:W-:Y:S01]  /*7de0*/  FADD.FTZ R174, R174, R171 ;  /* 0x000000abaeae7221 */ /* 0x000fe20000010000 */
[----:B------:R3:W4:Y:S02]  /*7df0*/  MUFU.EX2 R12, R182 ;  /* 0x000000b6000c7308 */ /* 0x0007240000000800 */
[----:B------:R-:W-:Y:S01]  /*7e00*/  FADD.FTZ R173, R173, R172 ;  /* 0x000000acadad7221 */ /* 0x000fe20000010000 */
[----:B------:R-:W-:-:S03]  /*7e10*/  FADD.FTZ R175, R175, R174 ;  /* 0x000000aeafaf7221 */ /* 0x000fc60000010000 */
[----:B------:R-:W-:Y:S02]  /*7e20*/  FADD.FTZ R176, R176, R173 ;  /* 0x000000adb0b07221 */ /* 0x000fe40000010000 */
[----:B------:R-:W5:Y:S01]  /*7e30*/  MUFU.EX2 R183, R183 ;  /* 0x000000b700b77308 */ /* 0x000f620000000800 */
[----:B-1----:R-:W-:Y:S01]  /*7e40*/  F2FP.BF16.F32.PACK_AB R165, R179, R178 ;  /* 0x000000b2b3a5723e */ /* 0x002fe200000010ff */
[----:B---3--:R-:W-:Y:S02]  /*7e50*/  VIADD R182, R202, 0x80 ;  /* 0x00000080cab67836 */ /* 0x008fe40000000000 */
[----:B------:R-:W-:Y:S01]  /*7e60*/  FADD.FTZ R178, R178, R175 ;  /* 0x000000afb2b27221 */ /* 0x000fe20000010000 */
[----:B------:R-:W-:Y:S02]  /*7e70*/  FADD.FTZ R177, R177, R176 ;  /* 0x000000b0b1b17221 */ /* 0x000fe40000010000 */
[----:B------:R-:W-:Y:S01]  /*7e80*/  R2UR UR4, R182 ;  /* 0x00000000b60472ca */ /* 0x000fe200000e0000 */
[----:B------:R-:W-:Y:S01]  /*7e90*/  FADD.FTZ R179, R179, R178 ;  /* 0x000000b2b3b37221 */ /* 0x000fe20000010000 */
[C---:B------:R-:W-:Y:S01]  /*7ea0*/  IADD3 R182, R202.reuse, 0x100, RZ ;  /* 0x00000100cab67810 */ /* 0x040fe20007ffe0ff */
[----:B------:R-:W-:-:S02]  /*7eb0*/  VIADD R202, R202, 0x180 ;  /* 0x00000180caca7836 */ /* 0x000fc40000000000 */
[----:B------:R-:W-:Y:S01]  /*7ec0*/  FADD.FTZ R8, R180, R177 ;  /* 0x000000b1b4087221 */ /* 0x000fe20000010000 */
[----:B----4-:R-:W-:-:S03]  /*7ed0*/  FADD.FTZ R10, R12, R179 ;  /* 0x000000b30c0a7221 */ /* 0x010fc60000010000 */
[----:B------:R-:W-:Y:S01]  /*7ee0*/  FADD.FTZ R8, R13, R8 ;  /* 0x000000080d087221 */ /* 0x000fe20000010000 */
[----:B------:R-:W-:Y:S01]  /*7ef0*/  MOV R13, R3 ;  /* 0x00000003000d7202 */ /* 0x000fe20000000f00 */
[C---:B-----5:R-:W-:Y:S01]  /*7f00*/  FADD.FTZ R10, R183.reuse, R10 ;  /* 0x0000000ab70a7221 */ /* 0x060fe20000010000 */
[----:B------:R-:W-:Y:S01]  /*7f10*/  F2FP.BF16.F32.PACK_AB R167, R183, R12 ;  /* 0x0000000cb7a7723e */ /* 0x000fe200000010ff */
[----:B------:R-:W-:-:S04]  /*7f20*/  IMAD.MOV.U32 R12, RZ, RZ, R2 ;  /* 0x000000ffff0c7224 */ /* 0x000fc800078e0002 */
[----:B------:R2:W-:Y:S01]  /*7f30*/  STSM.16.M88.4 [R184], R164 ;  /* 0x000000a4b8007844 */ /* 0x0005e20000000200 */
[----:B------:R-:W-:-:S06]  /*7f40*/  WARPGROUP.ARRIVE ;  /* 0x00000000000079c5 */ /* 0x000fcc0000000000 */
        /* <DEDUP_REMOVED lines=30> */
[----:B------:R2:W-:Y:S01]  /*8130*/  @!P1 SYNCS.ARRIVE.TRANS64.RED.A1T0 RZ, [R11+URZ], RZ ;  /* 0x000000ff0bff99a7 */ /* 0x0005e2000810043f */
[----:B------:R-:W-:Y:S05]  /*8140*/  @P2 BRA `(.L_x_2826) ;  /* 0xffffffd000882947 */ /* 0x000fea000383ffff */
.L_x_2817:
[----:B------:R-:W1:Y:S01]  /*8150*/  SHFL.BFLY PT, R5, R8, 0x2, 0x1f ;  /* 0x0c401f0008057f89 */ /* 0x000e6200000e0000 */
[----:B------:R-:W-:Y:S01]  /*8160*/  IMAD.MOV R9, RZ, RZ, -R19 ;  /* 0x000000ffff097224 */ /* 0x000fe200078e0a13 */
[----:B------:R-:W-:Y:S01]  /*8170*/  MOV R13, UR10 ;  /* 0x0000000a000d7c02 */ /* 0x000fe20008000f00 */
[----:B--2---:R-:W-:Y:S01]  /*8180*/  IMAD.MOV.U32 R157, RZ, RZ, -0x800000 ;  /* 0xff800000ff9d7424 */ /* 0x004fe200078e00ff */
[----:B------:R-:W2:Y:S01]  /*8190*/  SHFL.BFLY PT, R7, R10, 0x2, 0x1f ;  /* 0x0c401f000a077f89 */ /* 0x000ea200000e0000 */
[----:B------:R-:W-:Y:S01]  /*81a0*/  IMAD.MOV.U32 R156, RZ, RZ, -0x800000 ;  /* 0xff800000ff9c7424 */ /* 0x000fe200078e00ff */
[----:B------:R-:W-:Y:S08]  /*81b0*/  BAR.ARV 0x8, 0xa0 ;  /* 0x0202800000007b1d */ /* 0x000ff00000002000 */
[----:B------:R-:W-:Y:S01]  /*81c0*/  BAR.SYNC.DEFER_BLOCKING 0xf, 0x100 ;  /* 0x03c4000000007b1d */ /* 0x000fe20000010000 */
[----:B------:R-:W-:Y:S01]  /*81d0*/  ISETP.NE.AND P3, PT, R18, R9, PT ;  /* 0x000000091200720c */ /* 0x000fe20003f65270 */
[----:B------:R-:W-:Y:S01]  /*81e0*/  UIADD3 UR38, UR38, 0x1, URZ ;  /* 0x0000000126267890 */ /* 0x000fe2000fffe03f */
[----:B-1----:R-:W-:Y:S01]  /*81f0*/  FADD.FTZ R5, R5, R8 ;  /* 0x0000000805057221 */ /* 0x002fe20000010000 */
[----:B------:R-:W-:Y:S01]  /*8200*/  MOV R8, RZ ;  /* 0x000000ff00087202 */ /* 0x000fe20000000f00 */
[----:B--2---:R-:W-:-:S03]  /*8210*/  FADD.FTZ R7, R7, R10 ;  /* 0x0000000a07077221 */ /* 0x004fc60000010000 */
[----:B------:R-:W1:Y:S04]  /*8220*/  SHFL.BFLY PT, R4, R5, 0x1, 0x1f ;  /* 0x0c201f0005047f89 */ /* 0x000e6800000e0000 */
[----:B------:R-:W2:Y:S01]  /*8230*/  SHFL.BFLY PT, R6, R7, 0x1, 0x1f ;  /* 0x0c201f0007067f89 */ /* 0x000ea200000e0000 */
[----:B-1----:R-:W-:Y:S01]  /*8240*/  FADD.FTZ R11, R5, R4 ;  /* 0x00000004050b7221 */ /* 0x002fe20000010000 */
[C---:B------:R-:W-:Y:S02]  /*8250*/  VIADD R4, R2.reuse, 0x1 ;  /* 0x0000000102047836 */ /* 0x040fe40000000000 */
[----:B------:R-:W-:Y:S02]  /*8260*/  @!P3 IMAD R2, R2, 0x40, R17 ;  /* 0x000000400202b824 */ /* 0x000fe400078e0211 */
[----:B--2---:R-:W-:Y:S01]  /*8270*/  FADD.FTZ R6, R7, R6 ;  /* 0x0000000607067221 */ /* 0x004fe20000010000 */
[----:B------:R-:W-:Y:S01]  /*8280*/  FSETP.NE.FTZ.AND P1, PT, R11, RZ, PT ;  /* 0x000000ff0b00720b */ /* 0x000fe20003f35000 */
[----:B------:R-:W-:Y:S01]  /*8290*/  IMAD.U32 R7, RZ, RZ, UR10 ;  /* 0x0000000aff077e24 */ /* 0x000fe2000f8e00ff */
[----:B------:R-:W-:-:S02]  /*82a0*/  ISETP.NE.AND P0, PT, R4, 0x2, PT ;  /* 0x000000020400780c */ /* 0x000fc40003f05270 */
[----:B------:R-:W-:Y:S02]  /*82b0*/  FSETP.NE.FTZ.AND P2, PT, R6, RZ, PT ;  /* 0x000000ff0600720b */ /* 0x000fe40003f55000 */
[----:B------:R-:W-:Y:S02]  /*82c0*/  SEL R5, RZ, 0x1, P0 ;  /* 0x00000001ff057807 */ /* 0x000fe40000000000 */
[----:B------:R-:W-:Y:S02]  /*82d0*/  @!P3 LEA R9, R2, UR42, 0x2 ;  /* 0x0000002a0209bc11 */ /* 0x000fe4000f8e10ff */
[----:B------:R-:W-:Y:S01]  /*82e0*/  LOP3.LUT R16, R16, R5, RZ, 0x3c, !PT ;  /* 0x0000000510107212 */ /* 0x000fe200078e3cff */
[----:B------:R-:W-:Y:S02]  /*82f0*/  IMAD.MOV.U32 R5, RZ, RZ, RZ ;  /* 0x000000ffff057224 */ /* 0x000fe400078e00ff */
[----:B------:R-:W1:Y:S01]  /*8300*/  @P1 MUFU.RCP R8, R11 ;  /* 0x0000000b00081308 */ /* 0x000e620000001000 */
[----:B------:R-:W-:-:S03]  /*8310*/  @P1 FMUL.FTZ R7, R7, 0.69314718246459960938 ;  /* 0x3f31721807071820 */ /* 0x000fc60000410000 */
[----:B------:R-:W-:-:S04]  /*8320*/  @P2 FMUL.FTZ R13, R13, 0.69314718246459960938 ;  /* 0x3f3172180d0d2820 */ /* 0x000fc80000410000 */
[----:B------:R-:W2:Y:S08]  /*8330*/  @P2 MUFU.RCP R5, R6 ;  /* 0x0000000600052308 */ /* 0x000eb00000001000 */
[----:B------:R-:W3:Y:S01]  /*8340*/  @P1 MUFU.LG2 R2, R11 ;  /* 0x0000000b00021308 */ /* 0x000ee20000000c00 */
[----:B-1----:R1:W-:Y:S01]  /*8350*/  @!P3 STS [R9+0x38400], R8 ;  /* 0x038400080900b388 */ /* 0x0023e20000000800 */
[-C--:B------:R-:W-:Y:S01]  /*8360*/  FMUL.FTZ R24, R24, R8.reuse ;  /* 0x0000000818187220 */ /* 0x080fe20000410000 */
[-C--:B------:R-:W-:Y:S01]  /*8370*/  FMUL.FTZ R25, R25, R8.reuse ;  /* 0x0000000819197220 */ /* 0x080fe20000410000 */
[-C--:B------:R-:W-:Y:S01]  /*8380*/  FMUL.FTZ R28, R28, R8.reuse ;  /* 0x000000081c1c7220 */ /* 0x080fe20000410000 */
[-C--:B------:R-:W-:Y:S01]  /*8390*/  FMUL.FTZ R29, R29, R8.reuse ;  /* 0x000000081d1d7220 */ /* 0x080fe20000410000 */
[-C--:B------:R-:W-:Y:S01]  /*83a0*/  FMUL.FTZ R32, R32, R8.reuse ;  /* 0x0000000820207220 */ /* 0x080fe20000410000 */
[-C--:B------:R-:W-:Y:S01]  /*83b0*/  FMUL.FTZ R33, R33, R8.reuse ;  /* 0x0000000821217220 */ /* 0x080fe20000410000 */
[----:B------:R-:W4:Y:S01]  /*83c0*/  @P2 MUFU.LG2 R6, R6 ;  /* 0x0000000600062308 */ /* 0x000f220000000c00 */
[----:B--2---:R1:W-:Y:S01]  /*83d0*/  @!P3 STS [R9+0x38420], R5 ;  /* 0x038420050900b388 */ /* 0x0043e20000000800 */
[-C--:B------:R-:W-:Y:S01]  /*83e0*/  FMUL.FTZ R36, R36, R8.reuse ;  /* 0x0000000824247220 */ /* 0x080fe20000410000 */
[-C--:B------:R-:W-:Y:S01]  /*83f0*/  FMUL.FTZ R37, R37, R8.reuse ;  /* 0x0000000825257220 */ /* 0x080fe20000410000 */
[-C--:B------:R-:W-:Y:S01]  /*8400*/  FMUL.FTZ R40, R40, R8.reuse ;  /* 0x0000000828287220 */ /* 0x080fe20000410000 */
[-C--:B------:R-:W-:Y:S01]  /*8410*/  FMUL.FTZ R41, R41, R8.reuse ;  /* 0x0000000829297220 */ /* 0x080fe20000410000 */
[-C--:B------:R-:W-:Y:S01]  /*8420*/  FMUL.FTZ R44, R44, R8.reuse ;  /* 0x000000082c2c7220 */ /* 0x080fe20000410000 */
[-C--:B------:R-:W-:Y:S01]  /*8430*/  FMUL.FTZ R45, R45, R8.reuse ;  /* 0x000000082d2d7220 */ /* 0x080fe20000410000 */
[-C--:B------:R-:W-:Y:S01]  /*8440*/  FMUL.FTZ R48, R48, R8.reuse ;  /* 0x0000000830307220 */ /* 0x080fe20000410000 */
[----:B---3--:R-:W-:Y:S01]  /*8450*/  @P1 FMUL.FTZ R2, R2, 0.69314718246459960938 ;  /* 0x3f31721802021820 */ /* 0x008fe20000410000 */
[-C--:B------:R-:W-:Y:S01]  /*8460*/  FMUL.FTZ R49, R49, R8.reuse ;  /* 0x0000000831317220 */ /* 0x080fe20000410000 */
[-C--:B------:R-:W-:Y:S01]  /*8470*/  FMUL.FTZ R52, R52, R8.reuse ;  /* 0x0000000834347220 */ /* 0x080fe20000410000 */
[----:B------:R-:W-:Y:S01]  /*8480*/  FMUL.FTZ R53, R53, R8 ;  /* 0x0000000835357220 */ /* 0x000fe20000410000 */
[----:B------:R-:W-:Y:S01]  /*8490*/  @P1 FFMA.FTZ R157, R7, R0, R2 ;  /* 0x00000000079d1223 */ /* 0x000fe20000010002 */
[-C--:B------:R-:W-:Y:S01]  /*84a0*/  FMUL.FTZ R56, R56, R8.reuse ;  /* 0x0000000838387220 */ /* 0x080fe20000410000 */
[-C--:B------:R-:W-:Y:S01]  /*84b0*/  FMUL.FTZ R57, R57, R8.reuse ;  /* 0x0000000839397220 */ /* 0x080fe20000410000 */
[-C--:B------:R-:W-:Y:S01]  /*84c0*/  FMUL.FTZ R60, R60, R8.reuse ;  /* 0x000000083c3c7220 */ /* 0x080fe20000410000 */
[----:B----4-:R-:W-:Y:S01]  /*84d0*/  @P2 FMUL.FTZ R6, R6, 0.69314718246459960938 ;  /* 0x3f31721806062820 */ /* 0x010fe20000410000 */
        /* <DEDUP_REMOVED lines=110> */
[----:B------:R-:W-:Y:S01]  /*8bc0*/  SEL R2, R4, RZ, P0 ;  /* 0x000000ff04027207 */ /* 0x000fe20000000000 */
[----:B-1----:R-:W-:Y:S06]  /*8bd0*/  BAR.ARV 0xe, 0x100 ;  /* 0x0384000000007b1d */ /* 0x002fec0000002000 */
.L_x_2805:
        /* <DEDUP_REMOVED lines=27> */
[--C-:B------:R-:W-:Y:S01]  /*8d90*/  IMAD.X R5, RZ, RZ, R115.reuse, P2 ;  /* 0x000000ffff057224 */ /* 0x100fe200010e0673 */
[C---:B------:R-:W-:Y:S01]  /*8da0*/  LOP3.LUT R3, R114.reuse, 0x380, RZ, 0xc0, !PT ;  /* 0x0000038072037812 */ /* 0x040fe200078ec0ff */
[----:B------:R-:W-:Y:S01]  /*8db0*/  IMAD.X R7, RZ, RZ, R115, P3 ;  /* 0x000000ffff077224 */ /* 0x000fe200018e0673 */
[----:B------:R-:W-:-:S02]  /*8dc0*/  IADD3 R177, P5, R114, 0x2000, RZ ;  /* 0x0000200072b17810 */ /* 0x000fc40007fbe0ff */
[C---:B------:R-:W-:Y:S02]  /*8dd0*/  IADD3 R179, P6, R114.reuse, 0x2020, RZ ;  /* 0x0000202072b37810 */ /* 0x040fe40007fde0ff */
[C---:B------:R-:W-:Y:S01]  /*8de0*/  IADD3 R181, P2, R114.reuse, 0x2060, RZ ;  /* 0x0000206072b57810 */ /* 0x040fe20007f5e0ff */
[--C-:B------:R-:W-:Y:S01]  /*8df0*/  IMAD.X R11, RZ, RZ, R115.reuse, P5 ;  /* 0x000000ffff0b7224 */ /* 0x100fe200028e0673 */
[C---:B------:R-:W-:Y:S01]  /*8e00*/  IADD3 R183, P3, R114.reuse, 0x4000, RZ ;  /* 0x0000400072b77810 */ /* 0x040fe20007f7e0ff */
[--C-:B------:R-:W-:Y:S01]  /*8e10*/  IMAD.X R13, RZ, RZ, R115.reuse, P6 ;  /* 0x000000ffff0d7224 */ /* 0x100fe200030e0673 */
[----:B------:R-:W-:Y:S01]  /*8e20*/  IADD3.X R9, RZ, R115, RZ, P4, !PT ;  /* 0x00000073ff097210 */ /* 0x000fe200027fe4ff */
[--C-:B------:R-:W-:Y:S01]  /*8e30*/  IMAD.X R21, RZ, RZ, R115.reuse, P2 ;  /* 0x000000ffff157224 */ /* 0x100fe200010e0673 */
[C---:B------:R-:W-:Y:S01]  /*8e40*/  IADD3 R14, P1, R114.reuse, 0x2040, RZ ;  /* 0x00002040720e7810 */ /* 0x040fe20007f3e0ff */
[----:B------:R-:W-:Y:S01]  /*8e50*/  IMAD.X R83, RZ, RZ, R115, P3 ;  /* 0x000000ffff537224 */ /* 0x000fe200018e0673 */
[----:B------:R-:W-:-:S02]  /*8e60*/  IADD3 R189, P4, R114, 0x4020, RZ ;  /* 0x0000402072bd7810 */ /* 0x000fc40007f9e0ff */
[----:B------:R-:W-:Y:S02]  /*8e70*/  SHF.R.U64 R3, R3, 0x3, RZ ;  /* 0x0000000303037819 */ /* 0x000fe400000012ff */
[-C--:B------:R-:W-:Y:S02]  /*8e80*/  IADD3.X R15, RZ, R115.reuse, RZ, P1, !PT ;  /* 0x00000073ff0f7210 */ /* 0x080fe40000ffe4ff */
[----:B------:R-:W-:Y:S02]  /*8e90*/  IADD3.X R87, RZ, R115, RZ, P4, !PT ;  /* 0x00000073ff577210 */ /* 0x000fe400027fe4ff */
[C---:B------:R-:W-:Y:S02]  /*8ea0*/  IADD3 R90, P5, R114.reuse, 0x4040, RZ ;  /* 0x00004040725a7810 */ /* 0x040fe40007fbe0ff */
[C---:B------:R-:W-:Y:S02]  /*8eb0*/  IADD3 R191, P6, R114.reuse, 0x4060, RZ ;  /* 0x0000406072bf7810 */ /* 0x040fe40007fde0ff */
[C---:B------:R-:W-:Y:S01]  /*8ec0*/  IADD3 R193, P1, R114.reuse, 0x6000, RZ ;  /* 0x0000600072c17810 */ /* 0x040fe20007f3e0ff */
[--C-:B------:R-:W-:Y:S01]  /*8ed0*/  IMAD.X R91, RZ, RZ, R115.reuse, P5 ;  /* 0x000000ffff5b7224 */ /* 0x100fe200028e0673 */
[C---:B------:R-:W-:Y:S01]  /*8ee0*/  IADD3 R195, P2, R114.reuse, 0x6020, RZ ;  /* 0x0000602072c37810 */ /* 0x040fe20007f5e0ff */
[----:B------:R-:W-:Y:S01]  /*8ef0*/  IMAD.X R95, RZ, RZ, R115, P6 ;  /* 0x000000ffff5f7224 */ /* 0x000fe200030e0673 */
[----:B------:R-:W-:-:S02]  /*8f00*/  IADD3 R106, P3, R114, 0x6040, RZ ;  /* 0x00006040726a7810 */ /* 0x000fc40007f7e0ff */
[----:B------:R-:W-:Y:S01]  /*8f10*/  IADD3 R197, P4, R114, 0x6060, RZ ;  /* 0x0000606072c57810 */ /* 0x000fe20007f9e0ff */
[--C-:B------:R-:W-:Y:S01]  /*8f20*/  IMAD.X R103, RZ, RZ, R115.reuse, P2 ;  /* 0x000000ffff677224 */ /* 0x100fe200010e0673 */
[----:B------:R-:W-:Y:S01]  /*8f30*/  LOP3.LUT R114, R3, R114, RZ, 0x3c, !PT ;  /* 0x0000007203727212 */ /* 0x000fe200078e3cff */
[----:B------:R-:W-:Y:S01]  /*8f40*/  IMAD.X R107, RZ, RZ, R115, P3 ;  /* 0x000000ffff6b7224 */ /* 0x000fe200018e0673 */
[----:B------:R-:W-:Y:S02]  /*8f50*/  LOP3.LUT R3, R6, 0x380, RZ, 0xc0, !PT ;  /* 0x0000038006037812 */ /* 0x000fe400078ec0ff */
[----:B------:R-:W-:Y:S02]  /*8f60*/  LOP3.LUT R0, R173, 0x380, RZ, 0xc0, !PT ;  /* 0x00000380ad007812 */ /* 0x000fe400078ec0ff */
[----:B------:R-:W-:Y:S02]  /*8f70*/  SHF.R.U64 R3, R3, 0x3, RZ ;  /* 0x0000000303037819 */ /* 0x000fe400000012ff */
[----:B------:R-:W-:-:S02]  /*8f80*/  SHF.R.U64 R0, R0, 0x3, RZ ;  /* 0x0000000300007819 */ /* 0x000fc400000012ff */
[----:B------:R-:W-:Y:S02]  /*8f90*/  LOP3.LUT R6, R3, R6, RZ, 0x3c, !PT ;  /* 0x0000000603067212 */ /* 0x000fe400078e3cff */
[----:B------:R-:W-:Y:S02]  /*8fa0*/  LOP3.LUT R3, R14, 0x380, RZ, 0xc0, !PT ;  /* 0x000003800e037812 */ /* 0x000fe400078ec0ff */
[----:B------:R-:W-:Y:S02]  /*8fb0*/  LOP3.LUT R4, R0, R173, RZ, 0x3c, !PT ;  /* 0x000000ad00047212 */ /* 0x000fe400078e3cff */
[----:B------:R-:W-:Y:S02]  /*8fc0*/  LOP3.LUT R0, R179, 0x380, RZ, 0xc0, !PT ;  /* 0x00000380b3007812 */ /* 0x000fe400078ec0ff */
[----:B------:R-:W-:Y:S02]  /*8fd0*/  SHF.R.U64 R3, R3, 0x3, RZ ;  /* 0x0000000303037819 */ /* 0x000fe400000012ff */
[----:B------:R-:W-:-:S02]  /*8fe0*/  SHF.R.U64 R0, R0, 0x3, RZ ;  /* 0x0000000300007819 */ /* 0x000fc400000012ff */
[----:B------:R-:W-:Y:S02]  /*8ff0*/  LOP3.LUT R14, R3, R14, RZ, 0x3c, !PT ;  /* 0x0000000e030e7212 */ /* 0x000fe400078e3cff */
[----:B------:R-:W-:Y:S02]  /*9000*/  LOP3.LUT R3, R90, 0x380, RZ, 0xc0, !PT ;  /* 0x000003805a037812 */ /* 0x000fe400078ec0ff */
[----:B------:R-:W-:Y:S02]  /*9010*/  LOP3.LUT R12, R0, R179, RZ, 0x3c, !PT ;  /* 0x000000b3000c7212 */ /* 0x000fe400078e3cff */
[----:B------:R-:W-:Y:S02]  /*9020*/  LOP3.LUT R8, R175, 0x380, RZ, 0xc0, !PT ;  /* 0x00000380af087812 */ /* 0x000fe400078ec0ff */
[----:B------:R-:W-:Y:S02]  /*9030*/  LOP3.LUT R0, R189, 0x380, RZ, 0xc0, !PT ;  /* 0x00000380bd007812 */ /* 0x000fe400078ec0ff */
[----:B------:R-:W-:-:S02]  /*9040*/  LOP3.LUT R10, R177, 0x380, RZ, 0xc0, !PT ;  /* 0x00000380b10a7812 */ /* 0x000fc400078ec0ff */
[----:B------:R-:W-:Y:S02]  /*9050*/  SHF.R.U64 R3, R3, 0x3, RZ ;  /* 0x0000000303037819 */ /* 0x000fe400000012ff */
[----:B------:R-:W-:Y:S02]  /*9060*/  LOP3.LUT R27, R197, 0x380, RZ, 0xc0, !PT ;  /* 0x00000380c51b7812 */ /* 0x000fe400078ec0ff */
[----:B------:R-:W-:Y:S02]  /*9070*/  LOP3.LUT R82, R183, 0x380, RZ, 0xc0, !PT ;  /* 0x00000380b7527812 */ /* 0x000fe400078ec0ff */
[----:B------:R-:W-:Y:S02]  /*9080*/  SHF.R.U64 R8, R8, 0x3, RZ ;  /* 0x0000000308087819 */ /* 0x000fe400000012ff */
[----:B------:R-:W-:Y:S02]  /*9090*/  LOP3.LUT R20, R181, 0x380, RZ, 0xc0, !PT ;  /* 0x00000380b5147812 */ /* 0x000fe400078ec0ff */
[----:B------:R-:W-:-:S02]  /*90a0*/  SHF.R.U64 R0, R0, 0x3, RZ ;  /* 0x0000000300007819 */ /* 0x000fc400000012ff */
[----:B------:R-:W-:Y:S02]  /*90b0*/  SHF.R.U64 R10, R10, 0x3, RZ ;  /* 0x000000030a0a7819 */ /* 0x000fe400000012ff */
[----:B------:R-:W-:Y:S02]  /*90c0*/  LOP3.LUT R98, R193, 0x380, RZ, 0xc0, !PT ;  /* 0x00000380c1627812 */ /* 0x000fe400078ec0ff */
[----:B------:R-:W-:Y:S02]  /*90d0*/  LOP3.LUT R90, R3, R90, RZ, 0x3c, !PT ;  /* 0x0000005a035a7212 */ /* 0x000fe400078e3cff */
[----:B------:R-:W-:Y:S02]  /*90e0*/  SHF.R.U64 R28, R27, 0x3, RZ ;  /* 0x000000031b1c7819 */ /* 0x000fe400000012ff */
[----:B------:R-:W-:Y:S02]  /*90f0*/  LOP3.LUT R3, R106, 0x380, RZ, 0xc0, !PT ;  /* 0x000003806a037812 */ /* 0x000fe400078ec0ff */
[----:B------:R-:W-:-:S02]  /*9100*/  SHF.R.U64 R82, R82, 0x3, RZ ;  /* 0x0000000352527819 */ /* 0x000fc400000012ff */
[----:B------:R-:W-:Y:S02]  /*9110*/  LOP3.LUT R8, R8, R175, RZ, 0x3c, !PT ;  /* 0x000000af08087212 */ /* 0x000fe400078e3cff */
[----:B------:R-:W-:Y:S02]  /*9120*/  SHF.R.U64 R20, R20, 0x3, RZ ;  /* 0x0000000314147819 */ /* 0x000fe400000012ff */
[----:B------:R-:W-:Y:S02]  /*9130*/  LOP3.LUT R94, R191, 0x380, RZ, 0xc0, !PT ;  /* 0x00000380bf5e7812 */ /* 0x000fe400078ec0ff */
[----:B------:R-:W-:Y:S02]  /*9140*/  LOP3.LUT R86, R0, R189, RZ, 0x3c, !PT ;  /* 0x000000bd00567212 */ /* 0x000fe400078e3cff */
[----:B------:R-:W-:Y:S02]  /*9150*/  LOP3.LUT R10, R10, R177, RZ, 0x3c, !PT ;  /* 0x000000b10a0a7212 */ /* 0x000fe400078e3cff */
[----:B------:R-:W-:-:S02]  /*9160*/  SHF.R.U64 R98, R98, 0x3, RZ ;  /* 0x0000000362627819 */ /* 0x000fc400000012ff */
[----:B------:R-:W-:Y:S02]  /*9170*/  MOV R114, R114 ;  /* 0x0000007200727202 */ /* 0x000fe40000000f00 */
[----:B------:R-:W-:Y:S02]  /*9180*/  LOP3.LUT R0, R195, 0x380, RZ, 0xc0, !PT ;  /* 0x00000380c3007812 */ /* 0x000fe400078ec0ff */
[----:B------:R-:W-:Y:S02]  /*9190*/  F2FP.BF16.F32.PACK_AB R27, R31, R30 ;  /* 0x0000001e1f1b723e */ /* 0x000fe400000010ff */
[----:B------:R-:W-:Y:S02]  /*91a0*/  LOP3.LUT R110, R28, R197, RZ, 0x3c, !PT ;  /* 0x000000c51c6e7212 */ /* 0x000fe400078e3cff */
[----:B------:R-:W-:Y:S01]  /*91b0*/  SHF.R.U64 R3, R3, 0x3, RZ ;  /* 0x0000000303037819 */ /* 0x000fe200000012ff */
[----:B------:R1:W-:Y:S01]  /*91c0*/  STSM.16.M88.4 [R114], R24 ;  /* 0x0000001872007844 */ /* 0x0003e20000000200 */
[----:B------:R-:W-:-:S02]  /*91d0*/  MOV R28, R4 ;  /* 0x00000004001c7202 */ /* 0x000fc40000000f00 */
[----:B------:R-:W-:Y:S02]  /*91e0*/  LOP3.LUT R82, R82, R183, RZ, 0x3c, !PT ;  /* 0x000000b752527212 */ /* 0x000fe400078e3cff */
[----:B------:R-:W-:Y:S01]  /*91f0*/  MOV R6, R6 ;  /* 0x0000000600067202 */ /* 0x000fe20000000f00 */
[----:B------:R2:W-:Y:S01]  /*9200*/  STSM.16.M88.4 [R28], R32 ;  /* 0x000000201c007844 */ /* 0x0005e20000000200 */
[----:B------:R-:W-:Y:S02]  /*9210*/  LOP3.LUT R20, R20, R181, RZ, 0x3c, !PT ;  /* 0x000000b514147212 */ /* 0x000fe400078e3cff */
[----:B------:R-:W-:Y:S01]  /*9220*/  SHF.R.U64 R94, R94, 0x3, RZ ;  /* 0x000000035e5e7819 */ /* 0x000fe200000012ff */
[----:B------:R2:W-:Y:S01]  /*9230*/  STSM.16.M88.4 [R6], R40 ;  /* 0x0000002806007844 */ /* 0x0005e20000000200 */
[----:B------:R-:W-:Y:S02]  /*9240*/  MOV R8, R8 ;  /* 0x0000000800087202 */ /* 0x000fe40000000f00 */
[----:B------:R-:W-:-:S02]  /*9250*/  F2FP.BF16.F32.PACK_AB R51, R55, R54 ;  /* 0x000000363733723e */ /* 0x000fc400000010ff */
[----:B------:R-:W-:Y:S02]  /*9260*/  F2FP.BF16.F32.PACK_AB R57, R59, R58 ;  /* 0x0000003a3b39723e */ /* 0x000fe400000010ff */
[----:B------:R-:W-:Y:S01]  /*9270*/  F2FP.BF16.F32.PACK_AB R64, R65, R64 ;  /* 0x000000404140723e */ /* 0x000fe200000010ff */
[----:B------:R2:W-:Y:S01]  /*9280*/  STSM.16.M88.4 [R8], R48 ;  /* 0x0000003008007844 */ /* 0x0005e20000000200 */
[----:B------:R-:W-:Y:S02]  /*9290*/  IADD3.X R99, RZ, R115, RZ, P1, !PT ;  /* 0x00000073ff637210 */ /* 0x000fe40000ffe4ff */
[----:B------:R-:W-:Y:S02]  /*92a0*/  LOP3.LUT R98, R98, R193, RZ, 0x3c, !PT ;  /* 0x000000c162627212 */ /* 0x000fe400078e3cff */
[----:B------:R-:W-:Y:S02]  /*92b0*/  SHF.R.U64 R0, R0, 0x3, RZ ;  /* 0x0000000300007819 */ /* 0x000fe400000012ff */
[----:B------:R-:W-:-:S02]  /*92c0*/  MOV R10, R10 ;  /* 0x0000000a000a7202 */ /* 0x000fc40000000f00 */
[----:B------:R-:W-:Y:S02]  /*92d0*/  F2FP.BF16.F32.PACK_AB R58, R61, R60 ;  /* 0x0000003c3d3a723e */ /* 0x000fe400000010ff */
[----:B------:R-:W-:Y:S02]  /*92e0*/  F2FP.BF16.F32.PACK_AB R59, R63, R62 ;  /* 0x0000003e3f3b723e */ /* 0x000fe400000010ff */
[----:B------:R-:W-:Y:S02]  /*92f0*/  F2FP.BF16.F32.PACK_AB R65, R67, R66 ;  /* 0x000000424341723e */ /* 0x000fe400000010ff */
[----:B------:R-:W-:Y:S01]  /*9300*/  F2FP.BF16.F32.PACK_AB R72, R73, R72 ;  /* 0x000000484948723e */ /* 0x000fe200000010ff */
[----:B------:R2:W-:Y:S01]  /*9310*/  STSM.16.M88.4 [R10], R56 ;  /* 0x000000380a007844 */ /* 0x0005e20000000200 */
        /* <DEDUP_REMOVED lines=11> */
[----:B------:R-:W-:Y:S01]  /*93d0*/  LOP3.LUT R94, R94, R191, RZ, 0x3c, !PT ;  /* 0x000000bf5e5e7212 */ /* 0x000fe200078e3cff */
[----:B------:R2:W-:Y:S01]  /*93e0*/  STSM.16.M88.4 [R14], R72 ;  /* 0x000000480e007844 */ /* 0x0005e20000000200 */
[----:B------:R-:W-:Y:S02]  /*93f0*/  MOV R20, R20 ;  /* 0x0000001400147202 */ /* 0x000fe40000000f00 */
[----:B------:R-:W-:Y:S02]  /*9400*/  MOV R4, R90 ;  /* 0x0000005a00047202 */ /* 0x000fe40000000f00 */
[----:B------:R-:W-:-:S02]  /*9410*/  F2FP.BF16.F32.PACK_AB R81, R153, R152 ;  /* 0x000000989951723e */ /* 0x000fc400000010ff */
[----:B------:R-:W-:Y:S02]  /*9420*/  F2FP.BF16.F32.PACK_AB R82, R85, R84 ;  /* 0x000000545552723e */ /* 0x000fe400000010ff */
[----:B------:R-:W-:Y:S02]  /*9430*/  F2FP.BF16.F32.PACK_AB R83, R155, R154 ;  /* 0x0000009a9b53723e */ /* 0x000fe400000010ff */
[----:B------:R-:W-:Y:S02]  /*9440*/  F2FP.BF16.F32.PACK_AB R88, R89, R88 ;  /* 0x000000585958723e */ /* 0x000fe400000010ff */
[----:B------:R-:W-:Y:S01]  /*9450*/  LOP3.LUT R102, R0, R195, RZ, 0x3c, !PT ;  /* 0x000000c300667212 */ /* 0x000fe200078e3cff */
[----:B------:R2:W-:Y:S01]  /*9460*/  STSM.16.M88.4 [R20], R80 ;  /* 0x0000005014007844 */ /* 0x0005e20000000200 */
[----:B------:R-:W-:Y:S02]  /*9470*/  MOV R3, R98 ;  /* 0x0000006200037202 */ /* 0x000fe40000000f00 */
[----:B------:R-:W-:-:S02]  /*9480*/  F2FP.BF16.F32.PACK_AB R89, R159, R158 ;  /* 0x0000009e9f59723e */ /* 0x000fc400000010ff */
        /* <DEDUP_REMOVED lines=9> */
[----:B------:R-:W-:Y:S02]  /*9520*/  F2FP.BF16.F32.PACK_AB R104, R105, R104 ;  /* 0x000000686968723e */ /* 0x000fe400000010ff */
[----:B------:R-:W-:Y:S01]  /*9530*/  IADD3.X R111, RZ, R115, RZ, P4, !PT ;  /* 0x00000073ff6f7210 */ /* 0x000fe200027fe4ff */
[----:B------:R2:W-:Y:S01]  /*9540*/  STSM.16.M88.4 [R86], R96 ;  /* 0x0000006056007844 */ /* 0x0005e20000000200 */
[----:B------:R-:W-:Y:S02]  /*9550*/  F2FP.BF16.F32.PACK_AB R105, R167, R166 ;  /* 0x000000a6a769723e */ /* 0x000fe400000010ff */
        /* <DEDUP_REMOVED lines=39> */
[----:B------:R-:W1:Y:S01]  /*97d0*/  LDC R7, c[0x0][0xea8] ;  /* 0x0003aa00ff077b82 */ /* 0x000e620000000800 */
[----:B------:R-:W-:Y:S01]  /*97e0*/  UIADD3 UR6, -UR36, URZ, URZ ;  /* 0x0000003f24067290 */ /* 0x000fe2000fffe13f */
[----:B--2---:R-:W-:Y:S01]  /*97f0*/  IMAD R0, RZ, RZ, -UR40 ;  /* 0x80000028ff007e24 */ /* 0x004fe2000f8e02ff */
[----:B------:R-:W-:Y:S01]  /*9800*/  ULDC UR4, c[0x0][0xeb4] ;  /* 0x0003ad0000047ab9 */ /* 0x000fe20000000800 */
[----:B------:R-:W-:Y:S01]  /*9810*/  ULDC.64 UR8, c[0x0][0xc70] ;  /* 0x00031c0000087ab9 */ /* 0x000fe20000000a00 */
[----:B------:R-:W-:Y:S01]  /*9820*/  UIMAD UR6, UR4, UR6, UR40 ;  /* 0x00000006040672a4 */ /* 0x000fe2000f8e0228 */
[----:B------:R-:W-:Y:S02]  /*9830*/  IMAD.MOV R3, RZ, RZ, -R19 ;  /* 0x000000ffff037224 */ /* 0x000fe400078e0a13 */
[----:B------:R-:W2:Y:S01]  /*9840*/  LDC.64 R8, c[0x0][0xc78] ;  /* 0x00031e00ff087b82 */ /* 0x000ea20000000a00 */
[----:B------:R-:W-:Y:S02]  /*9850*/  USHF.R.S32.HI UR4, URZ, 0x1f, UR6 ;  /* 0x0000001f3f047899 */ /* 0x000fe40008011406 */
[----:B------:R-:W-:-:S02]  /*9860*/  ISETP.NE.AND P0, PT, R18, R3, PT ;  /* 0x000000031200720c */ /* 0x000fc40003f05270 */
[----:B------:R-:W-:Y:S02]  /*9870*/  UIMAD UR7, UR4, UR8, URZ ;  /* 0x00000008040772a4 */ /* 0x000fe4000f8e023f */
[----:B------:R-:W-:Y:S02]  /*9880*/  UIMAD.WIDE.U32 UR4, UR6, UR8, URZ ;  /* 0x00000008060472a5 */ /* 0x000fe4000f8e003f */
[----:B------:R-:W-:Y:S02]  /*9890*/  UIMAD UR6, UR6, UR9, UR7 ;  /* 0x00000009060672a4 */ /* 0x000fe4000f8e0207 */
[----:B------:R-:W-:Y:S02]  /*98a0*/  USHF.R.S32.HI UR7, URZ, 0x1f, UR36 ;  /* 0x0000001f3f077899 */ /* 0x000fe40008011424 */
[----:B------:R-:W-:Y:S01]  /*98b0*/  UIADD3 UR6, UR5, UR6, URZ ;  /* 0x0000000605067290 */ /* 0x000fe2000fffe03f */
[----:B------:R-:W-:Y:S01]  /*98c0*/  MOV R4, UR4 ;  /* 0x0000000400047c02 */ /* 0x000fe20008000f00 */
[----:B------:R-:W-:Y:S01]  /*98d0*/  IMAD.U32 R5, RZ, RZ, UR5 ;  /* 0x00000005ff057e24 */ /* 0x000fe2000f8e00ff */
[----:B------:R-:W-:Y:S01]  /*98e0*/  ULDC UR4, c[0x0][0xb88] ;  /* 0x0002e20000047ab9 */ /* 0x000fe20000000800 */
[----:B-1----:R-:W-:-:S02]  /*98f0*/  IMAD R0, R7, R0, UR39 ;  /* 0x0000002707007e24 */ /* 0x002fc4000f8e0200 */
[----:B------:R-:W-:-:S03]  /*9900*/  IMAD.U32 R5, RZ, RZ, UR6 ;  /* 0x00000006ff057e24 */ /* 0x000fc6000f8e00ff */
[----:B------:R-:W-:Y:S01]  /*9910*/  LEA R7, R0, R17, 0x6 ;  /* 0x0000001100077211 */ /* 0x000fe200078e30ff */
[C---:B--2---:R-:W-:Y:S02]  /*9920*/  IMAD R6, R8.reuse, UR7, RZ ;  /* 0x0000000708067c24 */ /* 0x044fe4000f8e02ff */
[----:B------:R-:W-:Y:S01]  /*9930*/  IMAD.WIDE.U32 R4, R8, UR36, R4 ;  /* 0x0000002408047c25 */ /* 0x000fe2000f8e0004 */
[----:B------:R-:W-:Y:S02]  /*9940*/  SHF.R.S32.HI R3, RZ, 0x1f, R7 ;  /* 0x0000001fff037819 */ /* 0x000fe40000011407 */
[C---:B------:R-:W-:Y:S01]  /*9950*/  ISETP.GE.OR P1, PT, R7.reuse, UR4, P0 ;  /* 0x0000000407007c0c */ /* 0x040fe20008726670 */
[C---:B------:R-:W-:Y:S01]  /*9960*/  VIADD R8, R7.reuse, 0x8 ;  /* 0x0000000807087836 */ /* 0x040fe20000000000 */
[----:B------:R-:W-:Y:S01]  /*9970*/  IADD3 R0, P2, R7, R4, RZ ;  /* 0x0000000407007210 */ /* 0x000fe20007f5e0ff */
[----:B------:R-:W-:-:S03]  /*9980*/  IMAD R6, R9, UR36, R6 ;  /* 0x0000002409067c24 */ /* 0x000fc6000f8e0206 */
[----:B------:R-:W-:Y:S01]  /*9990*/  ISETP.GE.OR P0, PT, R8, UR4, P0 ;  /* 0x0000000408007c0c */ /* 0x000fe20008706670 */
[----:B------:R-:W-:Y:S01]  /*99a0*/  ULDC.64 UR4, c[0x0][0xc40] ;  /* 0x0003100000047ab9 */ /* 0x000fe20000000a00 */
[----:B------:R-:W-:Y:S02]  /*99b0*/  IADD3.X R3, R3, R5, R6, P2, !PT ;  /* 0x0000000503037210 */ /* 0x000fe400017fe406 */
[----:B------:R-:W-:-:S04]  /*99c0*/  LEA R4, P2, R0, UR4, 0x2 ;  /* 0x0000000400047c11 */ /* 0x000fc8000f8410ff */
[----:B------:R-:W-:-:S05]  /*99d0*/  LEA.HI.X R5, R0, UR5, R3, 0x2, P2 ;  /* 0x0000000500057c11 */ /* 0x000fca00090f1403 */
[----:B------:R1:W-:Y:S04]  /*99e0*/  @!P1 STG.E desc[UR54][R4.64], R157 ;  /* 0x0000009d04009986 */ /* 0x0003e8000c101936 */
[----:B------:R1:W-:Y:S02]  /*99f0*/  @!P0 STG.E desc[UR54][R4.64+0x20], R156 ;  /* 0x0000209c04008986 */ /* 0x0003e4000c101936 */
.L_x_2827:
        /* <DEDUP_REMOVED lines=62> */
.L_x_2829:
[----:B------:R-:W-:Y:S05]  /*9de0*/  BSYNC B0 ;  /* 0x0000000000007941 */ /* 0x000fea0003800000 */
.L_x_2828:
[----:B------:R-:W2:Y:S02]  /*9df0*/  LDC R0, c[0x0][0xea4] ;  /* 0x0003a900ff007b82 */ /* 0x000ea40000000800 */
[----:B--2---:R-:W-:-:S13]  /*9e00*/  ISETP.LE.AND P0, PT, R0, UR41, PT ;  /* 0x0000002900007c0c */ /* 0x004fda000bf03270 */
[----:B------:R-:W-:Y:S05]  /*9e10*/  @!P0 BRA `(.L_x_2830) ;  /* 0xffffff70001c8947 */ /* 0x000fea000383ffff */
[----:B------:R-:W-:Y:S05]  /*9e20*/  EXIT ;  /* 0x000000000000794d */ /* 0x000fea0003800000 */
.L_x_2800:
[----:B------:R-:W-:-:S08]  /*9e30*/  NOP ;  /* 0x0000000000007918 */ /* 0x000fd00000000000 */
[----:B------:R-:W1:-:S00]  /*9e40*/  USETMAXREG.DEALLOC.CTAPOOL 0x18 ;  /* 0x00000018000079c8 */ /* 0x000e4000080e0500 */
[----:B-1----:R-:W-:-:S06]  /*9e50*/  LOP3.LUT R0, R0, 0x3, RZ, 0xc0, !PT ;  /* 0x0000000300007812 */ /* 0x002fcc00078ec0ff */
[----:B------:R-:W1:Y:S02]  /*9e60*/  SHFL.IDX PT, R0, R0, RZ, 0x1f ;  /* 0x00001fff00007589 */ /* 0x000e6400000e0000 */
[----:B-1----:R-:W-:-:S13]  /*9e70*/  ISETP.NE.AND P0, PT, R0, RZ, PT ;  /* 0x000000ff0000720c */ /* 0x002fda0003f05270 */
[----:B------:R-:W-:Y:S05]  /*9e80*/  @P0 EXIT ;  /* 0x000000000000094d */ /* 0x000fea0003800000 */
[----:B------:R-:W1:Y:S01]  /*9e90*/  S2UR UR4, SR_CTAID.X ;  /* 0x00000000000479c3 */ /* 0x000e620000002500 */
[----:B------:R-:W-:Y:S01]  /*9ea0*/  IMAD.MOV.U32 R16, RZ, RZ, RZ ;  /* 0x000000ffff107224 */ /* 0x000fe200078e00ff */
[----:B------:R-:W-:Y:S01]  /*9eb0*/  MOV R2, 0x1 ;  /* 0x0000000100027802 */ /* 0x000fe20000000f00 */
[----:B------:R-:W-:-:S05]  /*9ec0*/  IMAD.MOV.U32 R17, RZ, RZ, 0x1 ;  /* 0x00000001ff117424 */ /* 0x000fca00078e00ff */
[----:B------:R-:W1:Y:S02]  /*9ed0*/  LDC R0, c[0x0][0xea4] ;  /* 0x0003a900ff007b82 */ /* 0x000e640000000800 */
[----:B-1----:R-:W-:-:S13]  /*9ee0*/  ISETP.LE.AND P0, PT, R0, UR4, PT ;  /* 0x0000000400007c0c */ /* 0x002fda000bf03270 */
[----:B------:R-:W-:Y:S05]  /*9ef0*/  @P0 BRA `(.L_x_2831) ;  /* 0x0000003000600947 */ /* 0x000fea0003800000 */
[----:B------:R-:W-:Y:S01]  /*9f00*/  IMAD.U32 R0, RZ, RZ, UR4 ;  /* 0x00000004ff007e24 */ /* 0x000fe2000f8e00ff */
[----:B------:R-:W-:Y:S01]  /*9f10*/  ULDC UR4, c[0x0][0xc] ;  /* 0x0000030000047ab9 */ /* 0x000fe20000000800 */
[----:B------:R-:W-:Y:S01]  /*9f20*/  MOV R16, RZ ;  /* 0x000000ff00107202 */ /* 0x000fe20000000f00 */
[----:B------:R-:W-:Y:S01]  /*9f30*/  IMAD.MOV.U32 R17, RZ, RZ, 0x1 ;  /* 0x00000001ff117424 */ /* 0x000fe200078e00ff */
[----:B------:R-:W-:Y:S01]  /*9f40*/  ULDC.64 UR46, c[0x0][0x198] ;  /* 0x00006600002e7ab9 */ /* 0x000fe20000000a00 */
[----:B------:R1:W-:Y:S04]  /*9f50*/  STL [R1+0xc], R0 ;  /* 0x00000c0001007387 */ /* 0x0003e80000100800 */
[----:B------:R2:W-:Y:S01]  /*9f60*/  STL [R1+0x18], RZ ;  /* 0x000018ff01007387 */ /* 0x0005e20000100800 */
[----:B-1----:R-:W-:-:S05]  /*9f70*/  IMAD.U32 R0, RZ, RZ, UR4 ;  /* 0x00000004ff007e24 */ /* 0x002fca000f8e00ff */
[----:B------:R2:W-:Y:S02]  /*9f80*/  STL [R1+0x1c], R0 ;  /* 0x00001c0001007387 */ /* 0x0005e40000100800 */
.L_x_2875:
[----:B------:R-:W3:Y:S01]  /*9f90*/  LDL R4, [R1+0xc] ;  /* 0x00000c0001047983 */ /* 0x000ee20000100800 */
[----:B-12---:R-:W1:Y:S01]  /*9fa0*/  LDC R0, c[0x0][0xea8] ;  /* 0x0003aa00ff007b82 */ /* 0x006e620000000800 */
[----:B------:R-:W-:Y:S05]  /*9fb0*/  YIELD ;  /* 0x0000000000007946 */ /* 0x000fea0003800000 */
[----:B------:R-:W-:Y:S02]  /*9fc0*/  ULDC.64 UR4, c[0x0][0x3f8] ;  /* 0x0000fe0000047ab9 */ /* 0x000fe40000000a00 */
[----:B------:R-:W2:Y:S01]  /*9fd0*/  LDC R19, c[0x0][0xeb4] ;  /* 0x0003ad00ff137b82 */ /* 0x000ea20000000800 */
[----:B------:R-:W-:-:S03]  /*9fe0*/  UISETP.NE.U32.AND UP0, UPT, UR4, URZ, UPT ;  /* 0x0000003f0400728c */ /* 0x000fc6000bf05070 */
[----:B------:R-:W-:Y:S01]  /*9ff0*/  ULDC UR4, c[0x0][0x404] ;  /* 0x0001010000047ab9 */ /* 0x000fe20000000800 */
[----:B------:R-:W-:-:S04]  /*a000*/  UISETP.NE.AND.EX UP0, UPT, UR5, URZ, UPT, UP0 ;  /* 0x0000003f0500728c */ /* 0x000fc8000bf05300 */
[----:B------:R-:W-:Y:S01]  /*a010*/  USEL UR4, UR4, 0x1, UP0 ;  /* 0x0000000104047887 */ /* 0x000fe20008000000 */
[----:B-1----:R-:W-:Y:S02]  /*a020*/  ISETP.NE.AND P0, PT, R0, 0x1, PT ;  /* 0x000000010000780c */ /* 0x002fe40003f05270 */
[----:B--2---:R-:W-:-:S11]  /*a030*/  ISETP.NE.AND P1, PT, R19, 0x1, PT ;  /* 0x000000011300780c */ /* 0x004fd60003f25270 */
[----:B------:R-:W3:Y:S08]  /*a040*/  @P0 LDC R0, c[0x0][0xeac] ;  /* 0x0003ab00ff000b82 */ /* 0x000ef00000000800 */
[----:B------:R-:W1:Y:S08]  /*a050*/  @P0 LDC R5, c[0x0][0xeb0] ;  /* 0x0003ac00ff050b82 */ /* 0x000e700000000800 */
[----:B------:R-:W2:Y:S01]  /*a060*/  @P1 LDC.64 R2, c[0x0][0xeb8] ;  /* 0x0003ae00ff021b82 */ /* 0x000ea20000000a00 */
[----:B---3--:R-:W-:-:S05]  /*a070*/  @P0 IMAD.HI.U32 R0, R4, R0, RZ ;  /* 0x0000000004000227 */ /* 0x008fca00078e00ff */
[----:B-1----:R-:W-:Y:S02]  /*a080*/  @P0 SHF.R.U32.HI R4, RZ, R5, R0 ;  /* 0x00000005ff040219 */ /* 0x002fe40000011600 */
[----:B------:R-:W1:Y:S01]  /*a090*/  S2R R5, SR_CgaCtaId ;  /* 0x0000000000057919 */ /* 0x000e620000008800 */
[----:B------:R-:W3:Y:S01]  /*a0a0*/  LDC R0, c[0x0][0x2e0] ;  /* 0x0000b800ff007b82 */ /* 0x000ee20000000800 */
[----:B------:R-:W-:Y:S01]  /*a0b0*/  MOV R18, R4 ;  /* 0x0000000400127202 */ /* 0x000fe20000000f00 */
[----:B--2---:R-:W-:Y:S01]  /*a0c0*/  @P1 IMAD.HI.U32 R2, R4, R2, RZ ;  /* 0x0000000204021227 */ /* 0x004fe200078e00ff */
[----:B------:R2:W-:Y:S04]  /*a0d0*/  STL [R1+0x4], R4 ;  /* 0x0000040401007387 */ /* 0x0005e80000100800 */
[----:B------:R-:W-:-:S02]  /*a0e0*/  @P1 SHF.R.U32.HI R18, RZ, R3, R2 ;  /* 0x00000003ff121219 */ /* 0x000fc40000011602 */
[----:B------:R-:W-:Y:S01]  /*a0f0*/  MOV R2, 0x400 ;  /* 0x0000040000027802 */ /* 0x000fe20000000f00 */
[----:B---3--:R-:W-:-:S03]  /*a100*/  IMAD R6, R0, UR4, RZ ;  /* 0x0000000400067c24 */ /* 0x008fc6000f8e02ff */
[----:B-1----:R-:W-:-:S05]  /*a110*/  LEA R7, R5, R2, 0x18 ;  /* 0x0000000205077211 */ /* 0x002fca00078ec0ff */
[----:B------:R-:W-:Y:S01]  /*a120*/  VIADD R0, R7, 0x22400 ;  /* 0x0002240007007836 */ /* 0x000fe20000000000 */
[----:B------:R2:W-:Y:S04]  /*a130*/  STL [R1], R7 ;  /* 0x0000000701007387 */ /* 0x0005e80000100800 */
[----:B------:R-:W-:Y:S01]  /*a140*/  LOP3.LUT P0, RZ, R0, 0x3ff, RZ, 0xc0, !PT ;  /* 0x000003ff00ff7812 */ /* 0x000fe2000780c0ff */
[----:B------:R-:W-:Y:S01]  /*a150*/  VIADD R0, R6, 0x3f ;  /* 0x0000003f06007836 */ /* 0x000fe20000000000 */
[----:B------:R2:W-:Y:S04]  /*a160*/  STL [R1+0x14], R6 ;  /* 0x0000140601007387 */ /* 0x0005e80000100800 */
        /* <DEDUP_REMOVED lines=11> */
[----:B--2---:R-:W-:Y:S01]  /*a220*/  IMAD.U32 R4, RZ, RZ, UR6 ;  /* 0x00000006ff047e24 */ /* 0x004fe2000f8e00ff */
[----:B------:R-:W-:Y:S01]  /*a230*/  MOV R6, UR8 ;  /* 0x0000000800067c02 */ /* 0x000fe20008000f00 */
[----:B------:R-:W1:Y:S01]  /*a240*/  LDC.64 R2, c[0x4][R2] ;  /* 0x0100000002027b82 */ /* 0x000e620000000a00 */
[----:B------:R-:W-:Y:S01]  /*a250*/  IMAD.U32 R5, RZ, RZ, UR7 ;  /* 0x00000007ff057e24 */ /* 0x000fe2000f8e00ff */
[----:B------:R-:W-:Y:S01]  /*a260*/  MOV R11, UR5 ;  /* 0x00000005000b7c02 */ /* 0x000fe20008000f00 */
[----:B------:R-:W-:Y:S01]  /*a270*/  IMAD.U32 R7, RZ, RZ, UR9 ;  /* 0x00000009ff077e24 */ /* 0x000fe2000f8e00ff */
[----:B------:R-:W-:Y:S01]  /*a280*/  MOV R13, RZ ;  /* 0x000000ff000d7202 */ /* 0x000fe20000000f00 */
[----:B------:R-:W-:-:S02]  /*a290*/  IMAD.U32 R10, RZ, RZ, UR4 ;  /* 0x00000004ff0a7e24 */ /* 0x000fc4000f8e00ff */
[----:B------:R-:W-:Y:S02]  /*a2a0*/  IMAD.MOV.U32 R8, RZ, RZ, 0x70 ;  /* 0x00000070ff087424 */ /* 0x000fe400078e00ff */
[----:B------:R-:W-:-:S07]  /*a2b0*/  IMAD.MOV.U32 R12, RZ, RZ, 0x1 ;  /* 0x00000001ff0c7424 */ /* 0x000fce00078e00ff */
[----:B------:R-:W-:-:S07]  /*a2c0*/  LEPC R20, `(.L_x_2832) ;  /* 0x000000001014794e */ /* 0x000fce0000000000 */
[----:B-1----:R-:W-:Y:S05]  /*a2d0*/  CALL.ABS.NOINC R2 ;  /* 0x0000000002007343 */ /* 0x002fea0003c00000 */
.L_x_2832:
[----:B------:R-:W2:Y:S02]  /*a2e0*/  LDL R2, [R1] ;  /* 0x0000000001027983 */ /* 0x000ea40000100800 */
        /* <DEDUP_REMOVED lines=9> */
[----:B------:R-:W-:Y:S01]  /*a380*/  MOV R5, UR7 ;  /* 0x0000000700057c02 */ /* 0x000fe20008000f00 */
        /* <DEDUP_REMOVED lines=9> */
.L_x_2834:
[----:B------:R-:W-:Y:S01]  /*a420*/  MOV R2, 0x0 ;  /* 0x0000000000027802 */ /* 0x000fe20000000f00 */
[----:B------:R-:W-:Y:S01]  /*a430*/  ULDC.64 UR6, c[0x4][0x108] ;  /* 0x0100420000067ab9 */ /* 0x000fe20000000a00 */
[----:B------:R-:W-:Y:S01]  /*a440*/  ULDC.64 UR8, c[0x4][0x110] ;  /* 0x0100440000087ab9 */ /* 0x000fe20000000a00 */
[----:B------:R-:W-:Y:S01]  /*a450*/  ULDC.64 UR4, c[0x4][0x48] ;  /* 0x0100120000047ab9 */ /* 0x000fe20000000a00 */
[----:B------:R-:W-:Y:S01]  /*a460*/  IMAD.U32 R4, RZ, RZ, UR6 ;  /* 0x00000006ff047e24 */ /* 0x000fe2000f8e00ff */
[----:B------:R-:W-:Y:S01]  /*a470*/  MOV R5, UR7 ;  /* 0x0000000700057c02 */ /* 0x000fe20008000f00 */
[----:B------:R-:W1:Y:S01]  /*a480*/  LDC.64 R2, c[0x4][R2] ;  /* 0x0100000002027b82 */ /* 0x000e620000000a00 */
[----:B------:R-:W-:Y:S01]  /*a490*/  IMAD.U32 R6, RZ, RZ, UR8 ;  /* 0x00000008ff067e24 */ /* 0x000fe2000f8e00ff */
[----:B------:R-:W-:Y:S01]  /*a4a0*/  MOV R10, UR4 ;  /* 0x00000004000a7c02 */ /* 0x000fe20008000f00 */
[----:B------:R-:W-:Y:S01]  /*a4b0*/  IMAD.U32 R7, RZ, RZ, UR9 ;  /* 0x00000009ff077e24 */ /* 0x000fe2000f8e00ff */
[----:B------:R-:W-:Y:S01]  /*a4c0*/  MOV R12, 0x1 ;  /* 0x00000001000c7802 */ /* 0x000fe20000000f00 */
[----:B------:R-:W-:-:S02]  /*a4d0*/  IMAD.U32 R11, RZ, RZ, UR5 ;  /* 0x00000005ff0b7e24 */ /* 0x000fc4000f8e00ff */
[----:B------:R-:W-:Y:S02]  /*a4e0*/  IMAD.MOV.U32 R8, RZ, RZ, 0x70 ;  /* 0x00000070ff087424 */ /* 0x000fe400078e00ff */
[----:B------:R-:W-:-:S07]  /*a4f0*/  IMAD.MOV.U32 R13, RZ, RZ, RZ ;  /* 0x000000ffff0d7224 */ /* 0x000fce00078e00ff */
[----:B------:R-:W-:-:S07]  /*a500*/  LEPC R20, `(.L_x_2833) ;  /* 0x000000001014794e */ /* 0x000fce0000000000 */
[----:B-1----:R-:W-:Y:S05]  /*a510*/  CALL.ABS.NOINC R2 ;  /* 0x0000000002007343 */ /* 0x002fea0003c00000 */
.L_x_2833:
        /* <DEDUP_REMOVED lines=9> */
[----:B-1----:R-:W-:Y:S01]  /*a5b0*/  ISETP.NE.AND P1, PT, R0, 0x1, PT ;  /* 0x000000010000780c */ /* 0x002fe20003f25270 */
[----:B------:R-:W-:-:S12]  /*a5c0*/  IMAD.MOV.U32 R0, RZ, RZ, R19 ;  /* 0x000000ffff007224 */ /* 0x000fd800078e0013 */
        /* <DEDUP_REMOVED lines=16> */
[----:B---3--:R-:W-:-:S04]  /*a6d0*/  IMAD R8, R8, UR4, R4 ;  /* 0x0000000408087c24 */ /* 0x008fc8000f8e0204 */
[----:B-1----:R-:W-:-:S07]  /*a6e0*/  IMAD.SHL.U32 R8, R8, 0x40, RZ ;  /* 0x0000004008087824 */ /* 0x002fce00078e00ff */
.L_x_2835:
        /* <DEDUP_REMOVED lines=17> */
.L_x_2890:
[----:B------:R-:W2:Y:S01]  /*a800*/  LDL R5, [R1+0x8] ;  /* 0x0000080001057983 */ /* 0x000ea20000100800 */
[----:B------:R-:W-:Y:S01]  /*a810*/  UMOV UR4, 0xffffffff ;  /* 0xffffffff00047882 */ /* 0x000fe20000000000 */
[----:B------:R-:W-:Y:S02]  /*a820*/  SHF.R.S32.HI R7, RZ, 0x1f, R6 ;  /* 0x0000001fff077819 */ /* 0x000fe40000011406 */
[----:B--2---:R-:W-:Y:S01]  /*a830*/  IADD3 R9, R5, -0x1, RZ ;  /* 0xffffffff05097810 */ /* 0x004fe20007ffe0ff */
[----:B------:R-:W-:Y:S06]  /*a840*/  BRA.DIV UR4, `(.L_x_2837) ;  /* 0x0000002e04787947 */ /* 0x000fec000b800000 */
[----:B------:R-:W-:-:S13]  /*a850*/  ELECT P6, URZ, PT ;  /* 0x00000000003f782f */ /* 0x000fda00038c0000 */
.L_x_2893:
        /* <DEDUP_REMOVED lines=8> */
[----:B--2---:R-:W-:-:S04]  /*a8e0*/  @P1 IMAD.HI.U32 R10, R9, R4, RZ ;  /* 0x00000004090a1227 */ /* 0x004fc800078e00ff */
[----:B------:R-:W-:Y:S01]  /*a8f0*/  IMAD.MOV.U32 R4, RZ, RZ, R9 ;  /* 0x000000ffff047224 */ /* 0x000fe200078e0009 */
        /* <DEDUP_REMOVED lines=12> */
.L_x_2839:
[----:B--2---:R-:W2:Y:S01]  /*a9c0*/  S2R R10, SR_CgaCtaId ;  /* 0x00000000000a7919 */ /* 0x004ea20000008800 */
[----:B------:R-:W-:-:S04]  /*a9d0*/  MOV R5, 0x400 ;  /* 0x0000040000057802 */ /* 0x000fc80000000f00 */
[----:B--2---:R-:W-:-:S05]  /*a9e0*/  LEA R5, R10, R5, 0x18 ;  /* 0x000000050a057211 */ /* 0x004fca00078ec0ff */
[----:B------:R-:W-:Y:S01]  /*a9f0*/  IMAD R10, R16, 0x8, R5 ;  /* 0x00000008100a7824 */ /* 0x000fe200078e0205 */
[----:B------:R-:W-:-:S04]  /*aa00*/  SHF.L.U32 R5, R17, 0x1f, RZ ;  /* 0x0000001f11057819 */ /* 0x000fc800000006ff */
[----:B------:R-:W2:Y:S02]  /*aa10*/  SYNCS.PHASECHK.TRANS64.TRYWAIT P1, [R10+URZ+0x38840], R5 ;  /* 0x038840050a0075a7 */ /* 0x000ea4000802017f */
[----:B--2---:R-:W-:Y:S05]  /*aa20*/  @!P1 BRA `(.L_x_2840) ;  /* 0x0000002c00209947 */ /* 0x004fea0003800000 */
.L_x_2894:
        /* <DEDUP_REMOVED lines=11> */
.L_x_2841:
[----:B------:R-:W3:Y:S01]  /*aae0*/  LDL R11, [R1+0x10] ;  /* 0x00001000010b7983 */ /* 0x000ee20000100800 */
[----:B--2---:R-:W-:Y:S01]  /*aaf0*/  MOV R5, 0x400 ;  /* 0x0000040000057802 */ /* 0x004fe20000000f00 */
[----:B------:R-:W2:Y:S01]  /*ab00*/  S2R R12, SR_CgaCtaId ;  /* 0x00000000000c7919 */ /* 0x000ea20000008800 */
[----:B------:R-:W-:Y:S01]  /*ab10*/  R2UR UR9, R10 ;  /* 0x000000000a0972ca */ /* 0x000fe200000e0000 */
[----:B------:R-:W-:Y:S01]  /*ab20*/  UIADD3 UR4, UP0, UR46, 0x370, URZ ;  /* 0x000003702e047890 */ /* 0x000fe2000ff1e03f */
[----:B------:R-:W-:Y:S02]  /*ab30*/  R2UR UR12, R0 ;  /* 0x00000000000c72ca */ /* 0x000fe400000e0000 */
[----:B-----5:R-:W-:Y:S01]  /*ab40*/  R2UR UR13, R4 ;  /* 0x00000000040d72ca */ /* 0x020fe200000e0000 */
[----:B------:R-:W-:Y:S01]  /*ab50*/  UIADD3.X UR5, URZ, UR47, URZ, UP0, !UPT ;  /* 0x0000002f3f057290 */ /* 0x000fe200087fe43f */
[----:B--2---:R-:W-:-:S05]  /*ab60*/  LEA R5, R12, R5, 0x18 ;  /* 0x000000050c057211 */ /* 0x004fca00078ec0ff */
[----:B------:R-:W-:-:S05]  /*ab70*/  IMAD R5, R16, 0x2000, R5 ;  /* 0x0000200010057824 */ /* 0x000fca00078e0205 */
[----:B------:R-:W-:Y:S01]  /*ab80*/  R2UR UR8, R5 ;  /* 0x00000000050872ca */ /* 0x000fe200000e0000 */
[----:B------:R-:W-:Y:S01]  /*ab90*/  UIADD3 UR9, UR9, 0x38830, URZ ;  /* 0x0003883009097890 */ /* 0x000fe2000fffe03f */
[----:B------:R-:W-:Y:S01]  /*aba0*/  UMOV UR6, 0x0 ;  /* 0x0000000000067882 */ /* 0x000fe20000000000 */
[----:B------:R-:W-:Y:S01]  /*abb0*/  UMOV UR7, 0x14f00000 ;  /* 0x14f0000000077882 */ /* 0x000fe20000000000 */
[----:B------:R-:W-:-:S09]  /*abc0*/  UMOV UR10, URZ ;  /* 0x0000003f000a7c82 */ /* 0x000fd20008000000 */
[----:B------:R-:W-:Y:S01]  /*abd0*/  UIADD3 UR8, UR8, 0x22400, URZ ;  /* 0x0002240008087890 */ /* 0x000fe2000fffe03f */
[----:B---3--:R-:W-:-:S13]  /*abe0*/  R2UR UR11, R11 ;  /* 0x000000000b0b72ca */ /* 0x008fda00000e0000 */
[----:B------:R-:W-:-:S09]  /*abf0*/  USHF.L.U32 UR11, UR11, 0x6, URZ ;  /* 0x000000060b0b7899 */ /* 0x000fd2000800063f */
[----:B------:R2:W-:Y:S02]  /*ac00*/  UTMALDG.4D [UR8], [UR4], desc[UR6] ;  /* 0x00000608040075b4 */ /* 0x0005e40008019000 */
[----:B--2---:R-:W-:Y:S01]  /*ac10*/  NOP ;  /* 0x0000000000007918 */ /* 0x004fe20000000000 */
.L_x_2838:
[----:B------:R-:W2:Y:S01]  /*ac20*/  S2R R12, SR_CgaCtaId ;  /* 0x00000000000c7919 */ /* 0x000ea20000008800 */
[----:B------:R-:W-:Y:S05]  /*ac30*/  WARPSYNC.ALL ;  /* 0x0000000000007948 */ /* 0x000fea0003800000 */
[----:B------:R-:W-:Y:S01]  /*ac40*/  BAR.SYNC.DEFER_BLOCKING 0x8, 0xa0 ;  /* 0x0202800000007b1d */ /* 0x000fe20000010000 */
[----:B------:R-:W-:Y:S02]  /*ac50*/  ELECT P1, URZ, PT ;  /* 0x00000000003f782f */ /* 0x000fe40003820000 */
[----:B------:R-:W-:-:S03]  /*ac60*/  MOV R11, 0x400 ;  /* 0x00000400000b7802 */ /* 0x000fc60000000f00 */
[----:B------:R-:W-:Y:S01]  /*ac70*/  BSSY B0, `(.L_x_2842) ;  /* 0x000004c000007945 */ /* 0x000fe20003800000 */
[----:B--2---:R-:W-:-:S07]  /*ac80*/  LEA R11, R12, R11, 0x18 ;  /* 0x0000000b0c0b7211 */ /* 0x004fce00078ec0ff */
[----:B------:R-:W-:Y:S05]  /*ac90*/  @!P1 BRA `(.L_x_2843) ;  /* 0x0000000400249947 */ /* 0x000fea0003800000 */
[----:B------:R-:W-:Y:S01]  /*aca0*/  R2UR UR16, R11 ;  /* 0x000000000b1072ca */ /* 0x000fe200000e0000 */
[----:B------:R-:W-:Y:S01]  /*acb0*/  UIADD3 UR14, UP0, UR46, 0x270, URZ ;  /* 0x000002702e0e7890 */ /* 0x000fe2000ff1e03f */
[----:B------:R-:W-:Y:S01]  /*acc0*/  R2UR UR11, R8 ;  /* 0x00000000080b72ca */ /* 0x000fe200000e0000 */
[----:B------:R-:W-:Y:S01]  /*acd0*/  IMAD.MOV.U32 R5, RZ, RZ, 0x2000 ;  /* 0x00002000ff057424 */ /* 0x000fe200078e00ff */
[----:B------:R-:W-:Y:S01]  /*ace0*/  R2UR UR12, R19 ;  /* 0x00000000130c72ca */ /* 0x000fe200000e0000 */
[----:B------:R-:W-:Y:S01]  /*acf0*/  UIADD3.X UR15, URZ, UR47, URZ, UP0, !UPT ;  /* 0x0000002f3f0f7290 */ /* 0x000fe200087fe43f */
[----:B------:R-:W-:Y:S01]  /*ad00*/  R2UR UR13, R18 ;  /* 0x00000000120d72ca */ /* 0x000fe200000e0000 */
[----:B------:R-:W-:Y:S01]  /*ad10*/  UIADD3 UR4, UP0, UR46, 0x770, URZ ;  /* 0x000007702e047890 */ /* 0x000fe2000ff1e03f */
[----:B------:R2:W-:Y:S01]  /*ad20*/  SYNCS.ARRIVE.TRANS64 RZ, [R11+URZ+0x38800], R5 ;  /* 0x038800050bff79a7 */ /* 0x0005e2000800003f */
[----:B------:R-:W-:Y:S01]  /*ad30*/  UMOV UR6, 0x0 ;  /* 0x0000000000067882 */ /* 0x000fe20000000000 */
[----:B------:R-:W-:Y:S01]  /*ad40*/  UMOV UR7, 0x12f00000 ;  /* 0x12f0000000077882 */ /* 0x000fe20000000000 */
[----:B------:R-:W-:Y:S01]  /*ad50*/  UMOV UR10, URZ ;  /* 0x0000003f000a7c82 */ /* 0x000fe20008000000 */
[----:B------:R-:W-:Y:S01]  /*ad60*/  UIADD3.X UR5, URZ, UR47, URZ, UP0, !UPT ;  /* 0x0000002f3f057290 */ /* 0x000fe200087fe43f */
[----:B------:R-:W-:Y:S01]  /*ad70*/  MOV R8, UR54 ;  /* 0x0000003600087c02 */ /* 0x000fe20008000f00 */
[----:B------:R-:W-:-:S02]  /*ad80*/  UIADD3 UR8, UR16, 0x20400, URZ ;  /* 0x0002040010087890 */ /* 0x000fc4000fffe03f */
[----:B------:R-:W-:Y:S01]  /*ad90*/  UIADD3 UR9, UR16, 0x38800, URZ ;  /* 0x0003880010097890 */ /* 0x000fe2000fffe03f */
[----:B------:R-:W-:Y:S01]  /*ada0*/  R2UR UR54, R8 ;  /* 0x00000000083672ca */ /* 0x000fe200000e0000 */
[----:B------:R-:W-:Y:S01]  /*adb0*/  UIADD3 UR48, UR16, 0x28400, URZ ;  /* 0x0002840010307890 */ /* 0x000fe2000fffe03f */
[----:B--2---:R-:W-:Y:S01]  /*adc0*/  MOV R5, 0x10000 ;  /* 0x0001000000057802 */ /* 0x004fe20000000f00 */
[----:B------:R-:W-:Y:S01]  /*add0*/  UMOV UR50, 0xc0 ;  /* 0x000000c000327882 */ /* 0x000fe20000000000 */
[----:B------:R-:W-:Y:S01]  /*ade0*/  UMOV UR51, UR11 ;  /* 0x0000000b00337c82 */ /* 0x000fe20008000000 */
[----:B------:R-:W-:Y:S01]  /*adf0*/  MOV R10, UR50 ;  /* 0x00000032000a7c02 */ /* 0x000fe20008000f00 */
[----:B------:R-:W-:Y:S01]  /*ae00*/  UMOV UR50, 0x40 ;  /* 0x0000004000327882 */ /* 0x000fe20000000000 */
[----:B------:R-:W-:Y:S01]  /*ae10*/  UMOV UR52, UR12 ;  /* 0x0000000c00347c82 */ /* 0x000fe20008000000 */
[----:B------:R2:W-:Y:S01]  /*ae20*/  UTMALDG.4D [UR8], [UR14], desc[UR6] ;  /* 0x000006080e0075b4 */ /* 0x0005e20008019000 */
[----:B------:R3:W-:Y:S01]  /*ae30*/  SYNCS.ARRIVE.TRANS64 RZ, [R11+URZ+0x38810], R5 ;  /* 0x038810050bff79a7 */ /* 0x0007e2000800003f */
[----:B------:R-:W-:Y:S01]  /*ae40*/  UMOV UR53, UR13 ;  /* 0x0000000d00357c82 */ /* 0x000fe20008000000 */
[----:B------:R-:W-:-:S02]  /*ae50*/  UIADD3 UR56, UR16, 0x2a400, URZ ;  /* 0x0002a40010387890 */ /* 0x000fc4000fffe03f */
[----:B------:R-:W-:Y:S02]  /*ae60*/  UIADD3 UR40, UR16, 0x2e400, URZ ;  /* 0x0002e40010287890 */ /* 0x000fe4000fffe03f */
[----:B------:R-:W-:Y:S02]  /*ae70*/  UIADD3 UR32, UR16, 0x30400, URZ ;  /* 0x0003040010207890 */ /* 0x000fe4000fffe03f */
[----:B------:R-:W-:Y:S01]  /*ae80*/  UIADD3 UR24, UR16, 0x32400, URZ ;  /* 0x0003240010187890 */ /* 0x000fe2000fffe03f */
[----:B------:R-:W-:Y:S01]  /*ae90*/  UMOV UR58, 0x80 ;  /* 0x00000080003a7882 */ /* 0x000fe20000000000 */
[----:B------:R-:W-:Y:S01]  /*aea0*/  UMOV UR59, UR11 ;  /* 0x0000000b003b7c82 */ /* 0x000fe20008000000 */
[----:B------:R-:W-:Y:S01]  /*aeb0*/  UMOV UR60, UR12 ;  /* 0x0000000c003c7c82 */ /* 0x000fe20008000000 */
[----:B------:R-:W-:Y:S01]  /*aec0*/  UMOV UR61, UR13 ;  /* 0x0000000d003d7c82 */ /* 0x000fe20008000000 */
        /* <DEDUP_REMOVED lines=11> */
[----:B--2---:R-:W-:Y:S01]  /*af80*/  UIADD3 UR8, UR16, 0x26400, URZ ;  /* 0x0002640010087890 */ /* 0x004fe2000fffe03f */
[----:B---3--:R-:W-:Y:S01]  /*af90*/  MOV R5, UR55 ;  /* 0x0000003700057c02 */ /* 0x008fe20008000f00 */
[----:B------:R-:W-:Y:S01]  /*afa0*/  UIADD3 UR9, UR16, 0x38810, URZ ;  /* 0x0003881010097890 */ /* 0x000fe2000fffe03f */
[----:B------:R-:W-:Y:S01]  /*afb0*/  UMOV UR29, UR13 ;  /* 0x0000000d001d7c82 */ /* 0x000fe20008000000 */
[----:B------:R-:W-:Y:S01]  /*afc0*/  UMOV UR18, 0x1c0 ;  /* 0x000001c000127882 */ /* 0x000fe20000000000 */
[----:B------:R-:W-:Y:S01]  /*afd0*/  UMOV UR19, UR11 ;  /* 0x0000000b00137c82 */ /* 0x000fe20008000000 */
[----:B------:R-:W-:Y:S01]  /*afe0*/  UMOV UR20, UR12 ;  /* 0x0000000c00147c82 */ /* 0x000fe20008000000 */
[----:B------:R-:W-:-:S02]  /*aff0*/  UMOV UR21, UR13 ;  /* 0x0000000d00157c82 */ /* 0x000fc40008000000 */
[----:B------:R-:W-:Y:S01]  /*b000*/  UMOV UR49, UR9 ;  /* 0x0000000900317c82 */ /* 0x000fe20008000000 */
[----:B------:R-:W-:Y:S01]  /*b010*/  UMOV UR57, UR9 ;  /* 0x0000000900397c82 */ /* 0x000fe20008000000 */
[----:B------:R-:W-:Y:S01]  /*b020*/  UTMALDG.4D [UR8], [UR4], desc[UR6] ;  /* 0x00000608040075b4 */ /* 0x000fe20008019000 */
[----:B------:R-:W-:Y:S01]  /*b030*/  UMOV UR41, UR9 ;  /* 0x0000000900297c82 */ /* 0x000fe20008000000 */
[----:B------:R-:W-:Y:S01]  /*b040*/  UMOV UR33, UR9 ;  /* 0x0000000900217c82 */ /* 0x000fe20008000000 */
[----:B------:R-:W-:Y:S01]  /*b050*/  UMOV UR25, UR9 ;  /* 0x0000000900197c82 */ /* 0x000fe20008000000 */
[----:B------:R-:W-:Y:S01]  /*b060*/  UMOV UR17, UR9 ;  /* 0x0000000900117c82 */ /* 0x000fe20008000000 */
[----:B------:R-:W-:Y:S01]  /*b070*/  R2UR UR55, R5 ;  /* 0x00000000053772ca */ /* 0x000fe200000e0000 */
[----:B------:R2:W-:Y:S01]  /*b080*/  UTMALDG.4D [UR48], [UR4], desc[UR6] ;  /* 0x00000630040075b4 */ /* 0x0005e20008019000 */
[----:B------:R3:W-:Y:S01]  /*b090*/  UTMALDG.4D [UR56], [UR4], desc[UR6] ;  /* 0x00000638040075b4 */ /* 0x0007e20008019000 */
[----:B--2---:R-:W-:Y:S01]  /*b0a0*/  R2UR UR50, R10 ;  /* 0x000000000a3272ca */ /* 0x004fe200000e0000 */
[----:B------:R-:W-:-:S02]  /*b0b0*/  UIADD3 UR48, UR16, 0x2c400, URZ ;  /* 0x0002c40010307890 */ /* 0x000fc4000fffe03f */
[----:B------:R-:W-:-:S10]  /*b0c0*/  UIADD3 UR16, UR16, 0x34400, URZ ;  /* 0x0003440010107890 */ /* 0x000fd4000fffe03f */
[----:B------:R3:W-:Y:S01]  /*b0d0*/  UTMALDG.4D [UR48], [UR4], desc[UR6] ;  /* 0x00000630040075b4 */ /* 0x0007e20008019000 */
[----:B------:R3:W-:Y:S01]  /*b0e0*/  UTMALDG.4D [UR40], [UR4], desc[UR6] ;  /* 0x00000628040075b4 */ /* 0x0007e20008019000 */
[----:B------:R3:W-:Y:S01]  /*b0f0*/  UTMALDG.4D [UR32], [UR4], desc[UR6] ;  /* 0x00000620040075b4 */ /* 0x0007e20008019000 */
[----:B------:R3:W-:Y:S01]  /*b100*/  UTMALDG.4D [UR24], [UR4], desc[UR6] ;  /* 0x00000618040075b4 */ /* 0x0007e20008019000 */
[----:B------:R3:W-:Y:S02]  /*b110*/  UTMALDG.4D [UR16], [UR4], desc[UR6] ;  /* 0x00000610040075b4 */ /* 0x0007e40008019000 */
[----:B---3--:R-:W-:Y:S01]  /*b120*/  NOP ;  /* 0x0000000000007918 */ /* 0x008fe20000000000 */
.L_x_2843:
[----:B------:R-:W-:Y:S05]  /*b130*/  BSYNC B0 ;  /* 0x0000000000007941 */ /* 0x000fea0003800000 */
.L_x_2842:
[----:B------:R-:W2:Y:S01]  /*b140*/  LDL R5, [R1+0x18] ;  /* 0x0000180001057983 */ /* 0x000ea20000100800 */
[----:B------:R-:W-:Y:S01]  /*b150*/  ULDC.64 UR38, c[0x0][0x408] ;  /* 0x0001020000267ab9 */ /* 0x000fe20000000a00 */
[----:B------:R-:W-:Y:S01]  /*b160*/  BSSY B0, `(.L_x_2844) ;  /* 0x0000005000007945 */ /* 0x000fe20003800000 */
[----:B--2---:R-:W-:-:S04]  /*b170*/  LOP3.LUT R5, R5, 0x1, RZ, 0xc, !PT ;  /* 0x0000000105057812 */ /* 0x004fc800078e0cff */
[----:B------:R-:W-:-:S04]  /*b180*/  SHF.L.U32 R5, R5, 0x1f, RZ ;  /* 0x0000001f05057819 */ /* 0x000fc800000006ff */
[----:B------:R-:W2:Y:S02]  /*b190*/  SYNCS.PHASECHK.TRANS64.TRYWAIT P1, [R11+URZ+0x38820], R5 ;  /* 0x038820050b0075a7 */ /* 0x000ea4000802017f */
[----:B--2---:R-:W-:Y:S05]  /*b1a0*/  @!P1 BRA `(.L_x_2845) ;  /* 0x0000002400549947 */ /* 0x004fea0003800000 */
.L_x_2895:
[----:B------:R-:W-:Y:S05]  /*b1b0*/  BSYNC B0 ;  /* 0x0000000000007941 */ /* 0x000fea0003800000 */
.L_x_2844:
[----:B------:R-:W-:Y:S04]  /*b1c0*/  BSSY B0, `(.L_x_2846) ;  /* 0x000004b000007945 */ /* 0x000fe80003800000 */
[----:B------:R-:W-:Y:S05]  /*b1d0*/  @!P6 BRA `(.L_x_2847) ;  /* 0x000000040024e947 */ /* 0x000fea0003800000 */
[----:B------:R-:W3:Y:S01]  /*b1e0*/  S2R R11, SR_CgaCtaId ;  /* 0x00000000000b7919 */ /* 0x000ee20000008800 */
[----:B--2---:R-:W-:Y:S01]  /*b1f0*/  MOV R8, 0x400 ;  /* 0x0000040000087802 */ /* 0x004fe20000000f00 */
[----:B------:R-:W2:Y:S03]  /*b200*/  S2R R10, SR_TID.X ;  /* 0x00000000000a7919 */ /* 0x000ea60000002100 */
[----:B---3--:R-:W-:Y:S02]  /*b210*/  LEA R8, R11, R8, 0x18 ;  /* 0x000000080b087211 */ /* 0x008fe400078ec0ff */
[----:B--2---:R-:W-:-:S03]  /*b220*/  LOP3.LUT R10, R10, 0x7f, RZ, 0xc0, !PT ;  /* 0x0000007f0a0a7812 */ /* 0x004fc600078ec0ff */
[----:B------:R-:W-:Y:S01]  /*b230*/  IMAD R5, R16, 0x8, R8 ;  /* 0x0000000810057824 */ /* 0x000fe200078e0208 */
[----:B------:R-:W-:Y:S02]  /*b240*/  SHF.L.U32 R8, R17, 0x1f, RZ ;  /* 0x0000001f11087819 */ /* 0x000fe400000006ff */
[----:B------:R-:W-:Y:S02]  /*b250*/  ISETP.NE.AND P2, PT, R10, RZ, PT ;  /* 0x000000ff0a00720c */ /* 0x000fe40003f45270 */
[----:B------:R-:W2:Y:S02]  /*b260*/  SYNCS.PHASECHK.TRANS64.TRYWAIT P1, [R5+URZ+0x38860], R8 ;  /* 0x03886008050075a7 */ /* 0x000ea4000802017f */
[----:B--2---:R-:W-:Y:S09]  /*b270*/  @!P1 BRA `(.L_x_2848) ;  /* 0x0000002400409947 */ /* 0x004ff20003800000 */
.L_x_2896:
        /* <DEDUP_REMOVED lines=8> */
.L_x_2849:
[----:B--2---:R-:W2:Y:S01]  /*b300*/  LDL R8, [R1+0x10] ;  /* 0x0000100001087983 */ /* 0x004ea20000100800 */
[----:B------:R-:W-:Y:S01]  /*b310*/  MOV R10, 0x400 ;  /* 0x00000400000a7802 */ /* 0x000fe20000000f00 */
[----:B------:R-:W3:Y:S01]  /*b320*/  S2R R11, SR_CgaCtaId ;  /* 0x00000000000b7919 */ /* 0x000ee20000008800 */
[----:B------:R-:W-:Y:S01]  /*b330*/  R2UR UR9, R5 ;  /* 0x00000000050972ca */ /* 0x000fe200000e0000 */
[----:B------:R-:W-:Y:S01]  /*b340*/  UIADD3 UR4, UP0, UR46, 0x470, URZ ;  /* 0x000004702e047890 */ /* 0x000fe2000ff1e03f */
[----:B------:R-:W-:Y:S02]  /*b350*/  R2UR UR12, R0 ;  /* 0x00000000000c72ca */ /* 0x000fe400000e0000 */
[----:B------:R-:W-:Y:S01]  /*b360*/  R2UR UR13, R4 ;  /* 0x00000000040d72ca */ /* 0x000fe200000e0000 */
[----:B------:R-:W-:Y:S01]  /*b370*/  UIADD3.X UR5, URZ, UR47, URZ, UP0, !UPT ;  /* 0x0000002f3f057290 */ /* 0x000fe200087fe43f */
[----:B---3--:R-:W-:-:S04]  /*b380*/  LEA R10, R11, R10, 0x18 ;  /* 0x0000000a0b0a7211 */ /* 0x008fc800078ec0ff */
        /* <DEDUP_REMOVED lines=15> */
[----:B--2---:R-:W-:-:S13]  /*b480*/  R2UR UR11, R8 ;  /* 0x00000000080b72ca */ /* 0x004fda00000e0000 */
[----:B------:R-:W-:-:S09]  /*b490*/  USHF.L.U32 UR11, UR11, 0x6, URZ ;  /* 0x000000060b0b7899 */ /* 0x000fd2000800063f */
        /* <DEDUP_REMOVED lines=15> */
[----:B------:R-:W-:-:S02]  /*b590*/  UMOV UR10, UR21 ;  /* 0x00000015000a7c82 */ /* 0x000fc40008000000 */
[----:B------:R2:W-:Y:S01]  /*b5a0*/  UTMALDG.4D [UR8], [UR4], desc[UR6] ;  /* 0x00000608040075b4 */ /* 0x0005e20008019000 */
        /* <DEDUP_REMOVED lines=12> */
.L_x_2847:
[----:B------:R-:W-:Y:S05]  /*b670*/  BSYNC B0 ;  /* 0x0000000000007941 */ /* 0x000fea0003800000 */
.L_x_2846:
[----:B--2---:R-:W2:Y:S01]  /*b680*/  LDL.LU R5, [R1+0x14] ;  /* 0x0000140001057983 */ /* 0x004ea20000300800 */
[----:B------:R-:W-:-:S05]  /*b690*/  VIADD R16, R16, 0x1 ;  /* 0x0000000110107836 */ /* 0x000fca0000000000 */
        /* <DEDUP_REMOVED lines=10> */
[----:B------:R-:W-:-:S05]  /*b740*/  VIADDMNMX R10, R10, R5, 0xffffffff, !PT ;  /* 0xffffffff0a0a7446 */ /* 0x000fca0007800105 */
[----:B------:R-:W-:-:S05]  /*b750*/  IMAD.IADD R5, R11, 0x1, R10 ;  /* 0x000000010b057824 */ /* 0x000fca00078e020a */
        /* <DEDUP_REMOVED lines=23> */
.L_x_2854:
        /* <DEDUP_REMOVED lines=10> */
.L_x_2897:
[----:B------:R-:W-:Y:S05]  /*b970*/  @P1 BRA `(.L_x_2856) ;  /* 0x00000000001c1947 */ /* 0x000fea0003800000 */
[----:B------:R-:W3:Y:S01]  /*b980*/  S2R R11, SR_TID.X ;  /* 0x00000000000b7919 */ /* 0x000ee20000002100 */
[----:B------:R-:W-:-:S04]  /*b990*/  IMAD.MOV.U32 R5, RZ, RZ, 0x2000 ;  /* 0x00002000ff057424 */ /* 0x000fc800078e00ff */
[----:B------:R4:W-:Y:S01]  /*b9a0*/  SYNCS.ARRIVE.TRANS64 RZ, [R2+URZ+0x38830], R5 ;  /* 0x0388300502ff79a7 */ /* 0x0009e2000800003f */
[----:B---3--:R-:W-:-:S04]  /*b9b0*/  LOP3.LUT R11, R11, 0x1f, RZ, 0xc0, !PT ;  /* 0x0000001f0b0b7812 */ /* 0x008fc800078ec0ff */
[----:B------:R-:W-:-:S13]  /*b9c0*/  ISETP.NE.AND P2, PT, R11, RZ, PT ;  /* 0x000000ff0b00720c */ /* 0x000fda0003f45270 */
[----:B----4-:R-:W-:Y:S05]  /*b9d0*/  @!P2 BRA `(.L_x_2856) ;  /* 0x000000000004a947 */ /* 0x010fea0003800000 */
[----:B------:R-:W-:Y:S01]  /*b9e0*/  BPT.TRAP 0x1 ;  /* 0x000000040000795c */ /* 0x000fe20000300000 */
.L_x_2856:
        /* <DEDUP_REMOVED lines=20> */
.L_x_2898:
[----:B------:R-:W-:Y:S05]  /*bb30*/  @P1 BRA `(.L_x_2858) ;  /* 0x00000000001c1947 */ /* 0x000fea0003800000 */
[----:B------:R-:W4:Y:S01]  /*bb40*/  S2R R5, SR_TID.X ;  /* 0x0000000000057919 */ /* 0x000f220000002100 */
[----:B--23--:R-:W-:-:S04]  /*bb50*/  IMAD.MOV.U32 R3, RZ, RZ, 0x10000 ;  /* 0x00010000ff037424 */ /* 0x00cfc800078e00ff */
[----:B------:R2:W-:Y:S01]  /*bb60*/  SYNCS.ARRIVE.TRANS64 RZ, [R2+URZ+0x38850], R3 ;  /* 0x0388500302ff79a7 */ /* 0x0005e2000800003f */
[----:B----4-:R-:W-:-:S04]  /*bb70*/  LOP3.LUT R5, R5, 0x1f, RZ, 0xc0, !PT ;  /* 0x0000001f05057812 */ /* 0x010fc800078ec0ff */
[----:B------:R-:W-:-:S13]  /*bb80*/  ISETP.NE.AND P1, PT, R5, RZ, PT ;  /* 0x000000ff0500720c */ /* 0x000fda0003f25270 */
[----:B--2---:R-:W-:Y:S05]  /*bb90*/  @!P1 BRA `(.L_x_2858) ;  /* 0x0000000000049947 */ /* 0x004fea0003800000 */
[----:B------:R-:W-:Y:S01]  /*bba0*/  BPT.TRAP 0x1 ;  /* 0x000000040000795c */ /* 0x000fe20000300000 */
.L_x_2858:
        /* <DEDUP_REMOVED lines=53> */
.L_x_2853:
[----:B------:R-:W-:Y:S05]  /*bf00*/  BSYNC B0 ;  /* 0x0000000000007941 */ /* 0x000fea0003800000 */
.L_x_2852:
[----:B------:R-:W2:Y:S01]  /*bf10*/  LDL.LU R3, [R1+0x8] ;  /* 0x0000080001037983 */ /* 0x000ea20000300800 */
[----:B------:R-:W-:-:S04]  /*bf20*/  IADD3 R16, R16, 0x1, RZ ;  /* 0x0000000110107810 */ /* 0x000fc80007ffe0ff */
[----:B------:R-:W-:-:S04]  /*bf30*/  ISETP.NE.AND P1, PT, R16, 0x2, PT ;  /* 0x000000021000780c */ /* 0x000fc80003f25270 */
[----:B------:R-:W-:Y:S02]  /*bf40*/  SEL R2, RZ, 0x1, P1 ;  /* 0x00000001ff027807 */ /* 0x000fe40000800000 */
[----:B------:R-:W-:Y:S02]  /*bf50*/  SEL R16, R16, RZ, P1 ;  /* 0x000000ff10107207 */ /* 0x000fe40000800000 */
[----:B------:R-:W-:Y:S01]  /*bf60*/  LOP3.LUT R17, R17, R2, RZ, 0x3c, !PT ;  /* 0x0000000211117212 */ /* 0x000fe200078e3cff */
[----:B--2---:R-:W-:-:S07]  /*bf70*/  VIADD R8, R3, 0xfffffffd ;  /* 0xfffffffd03087836 */ /* 0x004fce0000000000 */
.L_x_2851:
[----:B------:R-:W-:Y:S01]  /*bf80*/  IMAD.MOV R10, RZ, RZ, -R10 ;  /* 0x000000ffff0a7224 */ /* 0x000fe200078e0a0a */
[----:B------:R-:W-:Y:S04]  /*bf90*/  BSSY B0, `(.L_x_2850) ;  /* 0x0000102000007945 */ /* 0x000fe80003800000 */
[----:B------:R-:W-:-:S13]  /*bfa0*/  ISETP.NE.AND P1, PT, R9, R10, PT ;  /* 0x0000000a0900720c */ /* 0x000fda0003f25270 */
[----:B------:R-:W-:Y:S05]  /*bfb0*/  @!P1 BRA `(.L_x_2859) ;  /* 0x0000000c00fc9947 */ /* 0x000fea0003800000 */
.L_x_2874:
[----:B------:R-:W-:Y:S04]  /*bfc0*/  BSSY B1, `(.L_x_2860) ;  /* 0x0000078000017945 */ /* 0x000fe80003800000 */
[----:B------:R-:W-:Y:S05]  /*bfd0*/  @!P6 BRA `(.L_x_2861) ;  /* 0x0000000400d8e947 */ /* 0x000fea0003800000 */
[----:B-1----:R-:W-:Y:S01]  /*bfe0*/  MOV R9, R8 ;  /* 0x0000000800097202 */ /* 0x002fe20000000f00 */
        /* <DEDUP_REMOVED lines=13> */
[----:B------:R-:W-:-:S05]  /*c0c0*/  IMAD.WIDE.U32 R2, R6, UR38, R2 ;  /* 0x0000002606027c25 */ /* 0x000fca000f8e0002 */
[----:B------:R-:W-:Y:S02]  /*c0d0*/  IADD3 R10, R10, R3, RZ ;  /* 0x000000030a0a7210 */ /* 0x000fe40007ffe0ff */
[----:B-1----:R-:W-:-:S04]  /*c0e0*/  LEA R4, P1, R2, R4, 0x2 ;  /* 0x0000000402047211 */ /* 0x002fc800078210ff */
[----:B------:R-:W-:-:S05]  /*c0f0*/  LEA.HI.X R5, R2, R5, R10, 0x2, P1 ;  /* 0x0000000502057211 */ /* 0x000fca00008f140a */
[----:B------:R1:W5:Y:S04]  /*c100*/  LDG.E R4, desc[UR54][R4.64] ;  /* 0x0000003604047981 */ /* 0x000368000c1e1900 */
.L_x_2862:
[----:B------:R-:W2:Y:S01]  /*c110*/  S2R R3, SR_CgaCtaId ;  /* 0x0000000000037919 */ /* 0x000ea20000008800 */
[----:B------:R-:W-:Y:S01]  /*c120*/  MOV R2, 0x400 ;  /* 0x0000040000027802 */ /* 0x000fe20000000f00 */
[----:B-1----:R-:W1:Y:S03]  /*c130*/  S2R R5, SR_TID.X ;  /* 0x0000000000057919 */ /* 0x002e660000002100 */
[----:B--2---:R-:W-:Y:S02]  /*c140*/  LEA R2, R3, R2, 0x18 ;  /* 0x0000000203027211 */ /* 0x004fe400078ec0ff */
[----:B------:R-:W-:Y:S02]  /*c150*/  SHF.L.U32 R3, R17, 0x1f, RZ ;  /* 0x0000001f11037819 */ /* 0x000fe400000006ff */
[----:B-1----:R-:W-:Y:S01]  /*c160*/  LOP3.LUT R5, R5, 0x7f, RZ, 0xc0, !PT ;  /* 0x0000007f05057812 */ /* 0x002fe200078ec0ff */
[----:B------:R-:W-:-:S03]  /*c170*/  IMAD R2, R16, 0x8, R2 ;  /* 0x0000000810027824 */ /* 0x000fc600078e0202 */
[----:B------:R-:W-:Y:S01]  /*c180*/  ISETP.NE.AND P1, PT, R5, RZ, PT ;  /* 0x000000ff0500720c */ /* 0x000fe20003f25270 */
[----:B------:R-:W1:Y:S02]  /*c190*/  SYNCS.PHASECHK.TRANS64.TRYWAIT P2, [R2+URZ+0x38840], R3 ;  /* 0x03884003020075a7 */ /* 0x000e64000804017f */
[----:B-1----:R-:W-:Y:S10]  /*c1a0*/  @!P2 BRA `(.L_x_2863) ;  /* 0x0000001400b0a947 */ /* 0x002ff40003800000 */
.L_x_2899:
        /* <DEDUP_REMOVED lines=8> */
.L_x_2864:
        /* <DEDUP_REMOVED lines=13> */
[----:B------:R-:W-:Y:S01]  /*c300*/  R2UR UR8, R5 ;  /* 0x00000000050872ca */ /* 0x000fe200000e0000 */
[----:B------:R-:W-:-:S05]  /*c310*/  IMAD.SHL.U32 R5, R9, 0x40, RZ ;  /* 0x0000004009057824 */ /* 0x000fca00078e00ff */
[----:B------:R-:W-:-:S07]  /*c320*/  R2UR UR11, R5 ;  /* 0x00000000050b72ca */ /* 0x000fce00000e0000 */
[----:B------:R-:W-:-:S09]  /*c330*/  UIADD3 UR8, UR8, 0x22400, URZ ;  /* 0x0002240008087890 */ /* 0x000fd2000fffe03f */
[----:B------:R2:W-:Y:S01]  /*c340*/  UTMALDG.4D [UR8], [UR4], desc[UR6] ;  /* 0x00000608040075b4 */ /* 0x0005e20008019000 */
[----:B------:R-:W3:Y:S02]  /*c350*/  SYNCS.PHASECHK.TRANS64.TRYWAIT P2, [R2+URZ+0x38860], R3 ;  /* 0x03886003020075a7 */ /* 0x000ee4000804017f */
[----:B--23--:R-:W-:Y:S05]  /*c360*/  @!P2 BRA `(.L_x_2865) ;  /* 0x000000140054a947 */ /* 0x00cfea0003800000 */
.L_x_2900:
        /* <DEDUP_REMOVED lines=8> */
.L_x_2866:
        /* <DEDUP_REMOVED lines=53> */
.L_x_2861:
[----:B------:R-:W-:Y:S05]  /*c740*/  BSYNC B1 ;  /* 0x0000000000017941 */ /* 0x000fea0003800000 */
.L_x_2860:
[----:B-1----:R-:W-:Y:S01]  /*c750*/  VIADD R9, R16, 0x1 ;  /* 0x0000000110097836 */ /* 0x002fe20000000000 */
[----:B------:R-:W-:Y:S04]  /*c760*/  BSSY B1, `(.L_x_2867) ;  /* 0x000007c000017945 */ /* 0x000fe80003800000 */
        /* <DEDUP_REMOVED lines=8> */
[----:B------:R-:W-:-:S04]  /*c7f0*/  IMAD R11, R7, UR38, RZ ;  /* 0x00000026070b7c24 */ /* 0x000fc8000f8e02ff */
[----:B------:R-:W-:Y:S01]  /*c800*/  IMAD R11, R6, UR39, R11 ;  /* 0x00000027060b7c24 */ /* 0x000fe2000f8e020b */
[----:B-1----:R-:W-:-:S13]  /*c810*/  ISETP.NE.AND P1, PT, R5, 0x1, PT ;  /* 0x000000010500780c */ /* 0x002fda0003f25270 */
[----:B------:R-:W1:Y:S02]  /*c820*/  @P1 LDC.64 R2, c[0x0][0x420] ;  /* 0x00010800ff021b82 */ /* 0x000e640000000a00 */
[----:B-1----:R-:W-:Y:S01]  /*c830*/  @P1 IMAD.HI.U32 R4, R10, R2, RZ ;  /* 0x000000020a041227 */ /* 0x002fe200078e00ff */
[----:B------:R-:W-:-:S04]  /*c840*/  MOV R2, R10 ;  /* 0x0000000a00027202 */ /* 0x000fc80000000f00 */
        /* <DEDUP_REMOVED lines=10> */
.L_x_2869:
[----:B------:R-:W2:Y:S01]  /*c8f0*/  S2R R3, SR_CgaCtaId ;  /* 0x0000000000037919 */ /* 0x000ea20000008800 */
[----:B------:R-:W-:Y:S01]  /*c900*/  MOV R2, 0x400 ;  /* 0x0000040000027802 */ /* 0x000fe20000000f00 */
[----:B-1----:R-:W1:Y:S03]  /*c910*/  S2R R5, SR_TID.X ;  /* 0x0000000000057919 */ /* 0x002e660000002100 */
[----:B--2---:R-:W-:Y:S02]  /*c920*/  LEA R2, R3, R2, 0x18 ;  /* 0x0000000203027211 */ /* 0x004fe400078ec0ff */
[----:B------:R-:W-:Y:S02]  /*c930*/  SHF.L.U32 R3, R17, 0x1f, RZ ;  /* 0x0000001f11037819 */ /* 0x000fe400000006ff */
[----:B------:R-:W-:Y:S02]  /*c940*/  LEA R2, R9, R2, 0x3 ;  /* 0x0000000209027211 */ /* 0x000fe400078e18ff */
[----:B-1----:R-:W-:-:S02]  /*c950*/  LOP3.LUT R5, R5, 0x7f, RZ, 0xc0, !PT ;  /* 0x0000007f05057812 */ /* 0x002fc400078ec0ff */
[----:B------:R-:W1:Y:S02]  /*c960*/  SYNCS.PHASECHK.TRANS64.TRYWAIT P2, [R2+URZ+0x38840], R3 ;  /* 0x03884003020075a7 */ /* 0x000e64000804017f */
[----:B------:R-:W-:Y:S01]  /*c970*/  ISETP.NE.AND P1, PT, R5, RZ, PT ;  /* 0x000000ff0500720c */ /* 0x000fe20003f25270 */
[----:B-1----:R-:W-:-:S12]  /*c980*/  @!P2 BRA `(.L_x_2870) ;  /* 0x0000000c00e0a947 */ /* 0x002fd80003800000 */
.L_x_2901:
        /* <DEDUP_REMOVED lines=8> */
.L_x_2871:
        /* <DEDUP_REMOVED lines=20> */
.L_x_2902:
        /* <DEDUP_REMOVED lines=8> */
.L_x_2873:
        /* <DEDUP_REMOVED lines=53> */
.L_x_2868:
[----:B------:R-:W-:Y:S05]  /*cf20*/  BSYNC B1 ;  /* 0x0000000000017941 */ /* 0x000fea0003800000 */
.L_x_2867:
[C---:B------:R-:W-:Y:S01]  /*cf30*/  ISETP.GT.AND P2, PT, R8.reuse, 0x1, PT ;  /* 0x000000010800780c */ /* 0x040fe20003f44270 */
[----:B------:R-:W-:Y:S01]  /*cf40*/  VIADD R8, R8, 0xfffffffe ;  /* 0xfffffffe08087836 */ /* 0x000fe20000000000 */
[----:B------:R-:W-:-:S04]  /*cf50*/  IADD3 R9, R9, 0x1, RZ ;  /* 0x0000000109097810 */ /* 0x000fc80007ffe0ff */
[----:B------:R-:W-:-:S04]  /*cf60*/  ISETP.NE.AND P1, PT, R9, 0x2, PT ;  /* 0x000000020900780c */ /* 0x000fc80003f25270 */
[----:B------:R-:W-:Y:S02]  /*cf70*/  SEL R2, RZ, 0x1, P1 ;  /* 0x00000001ff027807 */ /* 0x000fe40000800000 */
[----:B------:R-:W-:Y:S02]  /*cf80*/  SEL R16, R9, RZ, P1 ;  /* 0x000000ff09107207 */ /* 0x000fe40000800000 */
[----:B------:R-:W-:Y:S01]  /*cf90*/  LOP3.LUT R17, R17, R2, RZ, 0x3c, !PT ;  /* 0x0000000211117212 */ /* 0x000fe200078e3cff */
[----:B------:R-:W-:Y:S06]  /*cfa0*/  @P2 BRA `(.L_x_2874) ;  /* 0xfffffff000042947 */ /* 0x000fec000383ffff */
.L_x_2859:
[----:B------:R-:W-:Y:S05]  /*cfb0*/  BSYNC B0 ;  /* 0x0000000000007941 */ /* 0x000fea0003800000 */
.L_x_2850:
[----:B------:R-:W2:Y:S04]  /*cfc0*/  LDL R3, [R1+0x1c] ;  /* 0x00001c0001037983 */ /* 0x000ea80000100800 */
[----:B------:R-:W3:Y:S04]  /*cfd0*/  LDL.LU R2, [R1+0xc] ;  /* 0x00000c0001027983 */ /* 0x000ee80000300800 */
[----:B------:R-:W4:Y:S01]  /*cfe0*/  LDL.LU R0, [R1+0x18] ;  /* 0x0000180001007983 */ /* 0x000f220000300800 */
[----:B--2---:R-:W-:Y:S02]  /*cff0*/  R2UR UR4, R3 ;  /* 0x00000000030472ca */ /* 0x004fe400000e0000 */
[----:B----4-:R-:W-:-:S11]  /*d000*/  IADD3 R0, R0, 0x1, RZ ;  /* 0x0000000100007810 */ /* 0x010fd60007ffe0ff */
[----:B---3--:R-:W-:Y:S01]  /*d010*/  VIADD R2, R2, UR4 ;  /* 0x0000000402027c36 */ /* 0x008fe20008000000 */
[----:B------:R-:W-:-:S04]  /*d020*/  ULDC UR4, c[0x0][0xea4] ;  /* 0x0003a90000047ab9 */ /* 0x000fc80000000800 */
[----:B------:R3:W-:Y:S01]  /*d030*/  STL [R1+0xc], R2 ;  /* 0x00000c0201007387 */ /* 0x0007e20000100800 */
[----:B------:R-:W-:-:S03]  /*d040*/  ISETP.GE.AND P0, PT, R2, UR4, PT ;  /* 0x0000000402007c0c */ /* 0x000fc6000bf06270 */
[----:B------:R3:W-:Y:S10]  /*d050*/  STL [R1+0x18], R0 ;  /* 0x0000180001007387 */ /* 0x0007f40000100800 */
[----:B---3--:R-:W-:Y:S05]  /*d060*/  @!P0 BRA `(.L_x_2875) ;  /* 0xffffffcc00c88947 */ /* 0x008fea000383ffff */
[----:B------:R-:W-:-:S07]  /*d070*/  LOP3.LUT R2, R0, 0x1, RZ, 0xc, !PT ;  /* 0x0000000100027812 */ /* 0x000fce00078e0cff */
.L_x_2831:
[----:B------:R-:W2:Y:S01]  /*d080*/  S2R R3, SR_CgaCtaId ;  /* 0x0000000000037919 */ /* 0x000ea20000008800 */
[----:B------:R-:W-:Y:S01]  /*d090*/  MOV R0, 0x400 ;  /* 0x0000040000007802 */ /* 0x000fe20000000f00 */
[----:B------:R-:W-:Y:S03]  /*d0a0*/  BSSY B0, `(.L_x_2876) ;  /* 0x0000005000007945 */ /* 0x000fe60003800000 */
[----:B--2---:R-:W-:Y:S02]  /*d0b0*/  LEA R0, R3, R0, 0x18 ;  /* 0x0000000003007211 */ /* 0x004fe400078ec0ff */
[----:B------:R-:W-:-:S04]  /*d0c0*/  SHF.L.U32 R3, R2, 0x1f, RZ ;  /* 0x0000001f02037819 */ /* 0x000fc800000006ff */
[----:B------:R-:W2:Y:S02]  /*d0d0*/  SYNCS.PHASECHK.TRANS64.TRYWAIT P0, [R0+URZ+0x38820], R3 ;  /* 0x03882003000075a7 */ /* 0x000ea4000800017f */
[----:B--2---:R-:W-:Y:S05]  /*d0e0*/  @!P0 BRA `(.L_x_2877) ;  /* 0x0000000800308947 */ /* 0x004fea0003800000 */
.L_x_2903:
[----:B------:R-:W-:Y:S05]  /*d0f0*/  BSYNC B0 ;  /* 0x0000000000007941 */ /* 0x000fea0003800000 */
.L_x_2876:
[----:B------:R-:W-:-:S03]  /*d100*/  UMOV UR4, 0xffffffff ;  /* 0xffffffff00047882 */ /* 0x000fc60000000000 */
[----:B------:R-:W-:Y:S05]  /*d110*/  BRA.DIV UR4, `(.L_x_2878) ;  /* 0x0000000a04387947 */ /* 0x000fea000b800000 */
[----:B------:R-:W3:Y:S02]  /*d120*/  S2R R2, SR_TID.X ;  /* 0x0000000000027919 */ /* 0x000ee40000002100 */
[----:B---3--:R-:W-:-:S04]  /*d130*/  SHF.R.U32.HI R2, RZ, 0x5, R2 ;  /* 0x00000005ff027819 */ /* 0x008fc80000011602 */
[----:B------:R-:W-:-:S05]  /*d140*/  LOP3.LUT R2, R2, 0x3, RZ, 0xc0, !PT ;  /* 0x0000000302027812 */ /* 0x000fca00078ec0ff */
[----:B------:R3:W4:Y:S02]  /*d150*/  SHFL.IDX PT, R14, R2, RZ, 0x1f ;  /* 0x00001fff020e7589 */ /* 0x00072400000e0000 */
.L_x_2906:
[----:B----4-:R-:W-:Y:S01]  /*d160*/  ISETP.NE.AND P0, PT, R14, RZ, PT ;  /* 0x000000ff0e00720c */ /* 0x010fe20003f05270 */
[----:B------:R-:W-:-:S12]  /*d170*/  BSSY B0, `(.L_x_2879) ;  /* 0x000001d000007945 */ /* 0x000fd80003800000 */
[----:B------:R-:W-:Y:S05]  /*d180*/  @P0 BRA `(.L_x_2880) ;  /* 0x00000000006c0947 */ /* 0x000fea0003800000 */
[----:B------:R-:W-:-:S03]  /*d190*/  UMOV UR4, 0xffffffff ;  /* 0xffffffff00047882 */ /* 0x000fc60000000000 */
[----:B------:R-:W-:Y:S05]  /*d1a0*/  BRA.DIV UR4, `(.L_x_2881) ;  /* 0x0000000a04487947 */ /* 0x000fea000b800000 */
[----:B------:R-:W-:-:S13]  /*d1b0*/  ELECT P6, URZ, PT ;  /* 0x00000000003f782f */ /* 0x000fda00038c0000 */
.L_x_2909:
[----:B------:R-:W-:Y:S05]  /*d1c0*/  @!P6 BRA `(.L_x_2880) ;  /* 0x00000000005ce947 */ /* 0x000fea0003800000 */
[----:B--2---:R-:W-:Y:S01]  /*d1d0*/  VIADD R3, R0, 0x38840 ;  /* 0x0003884000037836 */ /* 0x004fe20000000000 */
[----:B------:R-:W-:Y:S02]  /*d1e0*/  SHF.L.U32 R5, R17, 0x1f, RZ ;  /* 0x0000001f11057819 */ /* 0x000fe400000006ff */
[C---:B---3--:R-:W-:Y:S01]  /*d1f0*/  IADD3 R2, R16.reuse, 0x1, RZ ;  /* 0x0000000110027810 */ /* 0x048fe20007ffe0ff */
        /* <DEDUP_REMOVED lines=9> */
.L_x_2910:
[----:B------:R-:W3:Y:S01]  /*d290*/  SYNCS.PHASECHK.TRANS64.TRYWAIT P0, [R7+URZ], R2 ;  /* 0x00000002070075a7 */ /* 0x000ee2000800017f */
[----:B------:R-:W-:-:S05]  /*d2a0*/  VIADD R3, R0, 0x38860 ;  /* 0x0003886000037836 */ /* 0x000fca0000000000 */
[----:B------:R-:W-:Y:S01]  /*d2b0*/  LEA R16, R16, R3, 0x3 ;  /* 0x0000000310107211 */ /* 0x000fe200078e18ff */
[----:B---3--:R-:W-:Y:S06]  /*d2c0*/  @!P0 BRA `(.L_x_2883) ;  /* 0x0000000800348947 */ /* 0x008fec0003800000 */
.L_x_2911:
[----:B------:R-:W4:Y:S02]  /*d2d0*/  SYNCS.PHASECHK.TRANS64.TRYWAIT P0, [R16+URZ], R5 ;  /* 0x00000005100075a7 */ /* 0x000f24000800017f */
[----:B----4-:R-:W-:Y:S05]  /*d2e0*/  @!P0 BRA `(.L_x_2884) ;  /* 0x0000000800408947 */ /* 0x010fea0003800000 */
.L_x_2912:
[----:B------:R-:W-:-:S07]  /*d2f0*/  IMAD R3, R4, 0x8, R3 ;  /* 0x0000000804037824 */ /* 0x000fce00078e0203 */
.L_x_2885:
[----:B------:R1:W1:Y:S02]  /*d300*/  SYNCS.PHASECHK.TRANS64.TRYWAIT P0, [R3+URZ], R2 ;  /* 0x00000002030075a7 */ /* 0x000264000800017f */
[----:B-1----:R-:W-:Y:S05]  /*d310*/  @!P0 NANOSLEEP.SYNCS 0x989680 ;  /* 0x009896800000895d */ /* 0x002fea0003900000 */
[----:B------:R-:W1:Y:S02]  /*d320*/  @!P0 SYNCS.PHASECHK.TRANS64 P0, [R3+URZ], R2 ;  /* 0x00000002030085a7 */ /* 0x000e64000800007f */
[----:B-1----:R-:W-:Y:S05]  /*d330*/  @!P0 BRA `(.L_x_2885) ;  /* 0xfffffffc00f08947 */ /* 0x002fea000383ffff */
.L_x_2880:
[----:B------:R-:W-:Y:S05]  /*d340*/  BSYNC B0 ;  /* 0x0000000000007941 */ /* 0x000fea0003800000 */
.L_x_2879:
[----:B------:R-:W-:Y:S05]  /*d350*/  EXIT ;  /* 0x000000000000794d */ /* 0x000fea0003800000 */
.L_x_2807:
[----:B-1----:R-:W-:-:S04]  /*d360*/  IMAD.U32 R3, RZ, RZ, UR42 ;  /* 0x0000002aff037e24 */ /* 0x002fc8000f8e00ff */
[----:B------:R1:W2:Y:S03]  /*d370*/  SYNCS.PHASECHK.TRANS64.TRYWAIT P1, [R3+URZ+0x38800], R0 ;  /* 0x03880000030075a7 */ /* 0x0002a6000802017f */
[----:B--2---:R-:W-:Y:S05]  /*d380*/  @!P1 NANOSLEEP.SYNCS 0x989680 ;  /* 0x009896800000995d */ /* 0x004fea0003900000 */
[----:B------:R-:W2:Y:S02]  /*d390*/  @!P1 SYNCS.PHASECHK.TRANS64 P1, [R3+URZ+0x38800], R0 ;  /* 0x03880000030095a7 */ /* 0x000ea4000802007f */
[----:B--2---:R-:W-:Y:S05]  /*d3a0*/  @!P1 BRA `(.L_x_2807) ;  /* 0xfffffffc00ec9947 */ /* 0x004fea000383ffff */
[----:B------:R-:W-:Y:S05]  /*d3b0*/  BRA `(.L_x_2886) ;  /* 0xffffff5400947947 */ /* 0x000fea000383ffff */
.L_x_2811:
[----:B---3--:R3:W4:Y:S02]  /*d3c0*/  SYNCS.PHASECHK.TRANS64.TRYWAIT P1, [R8+URZ+0x38830], R9 ;  /* 0x03883009080075a7 */ /* 0x008724000802017f */
[----:B----4-:R-:W-:Y:S05]  /*d3d0*/  @!P1 NANOSLEEP.SYNCS 0x989680 ;  /* 0x009896800000995d */ /* 0x010fea0003900000 */
[----:B------:R-:W4:Y:S02]  /*d3e0*/  @!P1 SYNCS.PHASECHK.TRANS64 P1, [R8+URZ+0x38830], R9 ;  /* 0x03883009080095a7 */ /* 0x000f24000802007f */
[----:B----4-:R-:W-:Y:S05]  /*d3f0*/  @!P1 BRA `(.L_x_2811) ;  /* 0xfffffffc00f09947 */ /* 0x010fea000383ffff */
[----:B------:R-:W-:Y:S05]  /*d400*/  BRA `(.L_x_2810) ;  /* 0xffffff5400a87947 */ /* 0x000fea000383ffff */
.L_x_2812:
[----:B-1----:R-:W-:-:S04]  /*d410*/  MOV R3, UR42 ;  /* 0x0000002a00037c02 */ /* 0x002fc80008000f00 */
[----:B------:R1:W4:Y:S03]  /*d420*/  SYNCS.PHASECHK.TRANS64.TRYWAIT P1, [R3+URZ+0x38810], R0 ;  /* 0x03881000030075a7 */ /* 0x000326000802017f */
[----:B----4-:R-:W-:Y:S05]  /*d430*/  @!P1 NANOSLEEP.SYNCS 0x989680 ;  /* 0x009896800000995d */ /* 0x010fea0003900000 */
[----:B------:R-:W4:Y:S02]  /*d440*/  @!P1 SYNCS.PHASECHK.TRANS64 P1, [R3+URZ+0x38810], R0 ;  /* 0x03881000030095a7 */ /* 0x000f24000802007f */
[----:B----4-:R-:W-:Y:S05]  /*d450*/  @!P1 BRA `(.L_x_2812) ;  /* 0xfffffffc00ec9947 */ /* 0x010fea000383ffff */
[----:B------:R-:W-:Y:S05]  /*d460*/  BRA `(.L_x_2887) ;  /* 0xffffff5800307947 */ /* 0x000fea000383ffff */
.L_x_2816:
[----:B------:R1:W1:Y:S02]  /*d470*/  SYNCS.PHASECHK.TRANS64.TRYWAIT P1, [R8+URZ+0x38850], R9 ;  /* 0x03885009080075a7 */ /* 0x000264000802017f */
[----:B-1----:R-:W-:Y:S05]  /*d480*/  @!P1 NANOSLEEP.SYNCS 0x989680 ;  /* 0x009896800000995d */ /* 0x002fea0003900000 */
[----:B------:R-:W1:Y:S02]  /*d490*/  @!P1 SYNCS.PHASECHK.TRANS64 P1, [R8+URZ+0x38850], R9 ;  /* 0x03885009080095a7 */ /* 0x000e64000802007f */
[----:B-1----:R-:W-:Y:S05]  /*d4a0*/  @!P1 BRA `(.L_x_2816) ;  /* 0xfffffffc00f09947 */ /* 0x002fea000383ffff */
[----:B------:R-:W-:Y:S05]  /*d4b0*/  BRA `(.L_x_2815) ;  /* 0xffffff5800647947 */ /* 0x000fea000383ffff */
.L_x_2821:
[----:B--2---:R2:W3:Y:S02]  /*d4c0*/  SYNCS.PHASECHK.TRANS64.TRYWAIT P3, [R11+URZ+0x38830], R0 ;  /* 0x038830000b0075a7 */ /* 0x0044e4000806017f */
[----:B---3--:R-:W-:Y:S05]  /*d4d0*/  @!P3 NANOSLEEP.SYNCS 0x989680 ;  /* 0x009896800000b95d */ /* 0x008fea0003900000 */
[----:B------:R-:W3:Y:S02]  /*d4e0*/  @!P3 SYNCS.PHASECHK.TRANS64 P3, [R11+URZ+0x38830], R0 ;  /* 0x038830000b00b5a7 */ /* 0x000ee4000806007f */
[----:B---3--:R-:W-:Y:S05]  /*d4f0*/  @!P3 BRA `(.L_x_2821) ;  /* 0xfffffffc00f0b947 */ /* 0x008fea000383ffff */
[----:B------:R-:W-:Y:S05]  /*d500*/  BRA `(.L_x_2820) ;  /* 0xffffff7c00e47947 */ /* 0x000fea000383ffff */
.L_x_2825:
[----:B----4-:R4:W1:Y:S02]  /*d510*/  SYNCS.PHASECHK.TRANS64.TRYWAIT P3, [R11+URZ+0x38850], R0 ;  /* 0x038850000b0075a7 */ /* 0x010864000806017f */
[----:B-1----:R-:W-:Y:S05]  /*d520*/  @!P3 NANOSLEEP.SYNCS 0x989680 ;  /* 0x009896800000b95d */ /* 0x002fea0003900000 */
[----:B------:R-:W1:Y:S02]  /*d530*/  @!P3 SYNCS.PHASECHK.TRANS64 P3, [R11+URZ+0x38850], R0 ;  /* 0x038850000b00b5a7 */ /* 0x000e64000806007f */
[----:B-1----:R-:W-:Y:S05]  /*d540*/  @!P3 BRA `(.L_x_2825) ;  /* 0xfffffffc00f0b947 */ /* 0x002fea000383ffff */
[----:B------:R-:W-:Y:S05]  /*d550*/  BRA `(.L_x_2824) ;  /* 0xffffff8000607947 */ /* 0x000fea000383ffff */
.L_x_2836:
[----:B------:R-:W1:Y:S01]  /*d560*/  S2R R5, SR_TID.X ;  /* 0x0000000000057919 */ /* 0x000e620000002100 */
[----:B------:R-:W-:Y:S01]  /*d570*/  BSSY B0, `(.L_x_2888) ;  /* 0x000000a000007945 */ /* 0x000fe20003800000 */
[----:B------:R-:W-:Y:S01]  /*d580*/  IMAD.MOV.U32 R12, RZ, RZ, RZ ;  /* 0x000000ffff0c7224 */ /* 0x000fe200078e00ff */
[----:B------:R-:W-:Y:S01]  /*d590*/  MOV R11, 0x1f ;  /* 0x0000001f000b7802 */ /* 0x000fe20000000f00 */
[----:B------:R-:W-:Y:S01]  /*d5a0*/  IMAD.MOV.U32 R15, RZ, RZ, -0x1 ;  /* 0xffffffffff0f7424 */ /* 0x000fe200078e00ff */
[----:B-1----:R-:W-:-:S04]  /*d5b0*/  SHF.R.U32.HI R5, RZ, 0x5, R5 ;  /* 0x00000005ff057819 */ /* 0x002fc80000011605 */
[----:B------:R-:W-:-:S05]  /*d5c0*/  LOP3.LUT R5, R5, 0x3, RZ, 0xc0, !PT ;  /* 0x0000000305057812 */ /* 0x000fca00078ec0ff */
[----:B------:R-:W-:-:S07]  /*d5d0*/  IMAD.MOV.U32 R13, RZ, RZ, R5 ;  /* 0x000000ffff0d7224 */ /* 0x000fce00078e0005 */
[----:B------:R-:W-:Y:S05]  /*d5e0*/  WARPSYNC.COLLECTIVE R15, `(.L_x_2889) ;  /* 0x000000000f087348 */ /* 0x000fea0003c00000 */
[----:B------:R1:W2:Y:S02]  /*d5f0*/  SHFL.IDX P6, R14, R13, R12, R11 ;  /* 0x0000000c0d0e7389 */ /* 0x0002a400000c000b */
[----:B-12---:R-:W-:Y:S01]  /*d600*/  ENDCOLLECTIVE ;  /* 0x000000000000791b */ /* 0x006fe20003800000 */
.L_x_2889:
[----:B------:R-:W-:Y:S05]  /*d610*/  BSYNC B0 ;  /* 0x0000000000007941 */ /* 0x000fea0003800000 */
.L_x_2888:
[----:B------:R-:W-:Y:S05]  /*d620*/  BRA `(.L_x_2890) ;  /* 0xffffffd000747947 */ /* 0x000fea000383ffff */
.L_x_2837:
[----:B------:R-:W-:Y:S01]  /*d630*/  BSSY B0, `(.L_x_2891) ;  /* 0x0000006000007945 */ /* 0x000fe20003800000 */
[----:B------:R-:W-:-:S07]  /*d640*/  IMAD.MOV.U32 R15, RZ, RZ, -0x1 ;  /* 0xffffffffff0f7424 */ /* 0x000fce00078e00ff */
[----:B------:R-:W-:Y:S05]  /*d650*/  WARPSYNC.COLLECTIVE R15, `(.L_x_2892) ;  /* 0x000000000f0c7348 */ /* 0x000fea0003c00000 */
[----:B------:R-:W-:Y:S02]  /*d660*/  ELECT P6, UR62, PT ;  /* 0x00000000003e782f */ /* 0x000fe400038c0000 */
[----:B------:R-:W-:Y:S01]  /*d670*/  MOV R14, UR62 ;  /* 0x0000003e000e7c02 */ /* 0x000fe20008000f00 */
[----:B------:R-:W-:Y:S10]  /*d680*/  ENDCOLLECTIVE ;  /* 0x000000000000791b */ /* 0x000ff40003800000 */
.L_x_2892:
[----:B------:R-:W-:Y:S05]  /*d690*/  BSYNC B0 ;  /* 0x0000000000007941 */ /* 0x000fea0003800000 */
.L_x_2891:
[----:B------:R-:W-:Y:S05]  /*d6a0*/  BRA `(.L_x_2893) ;  /* 0xffffffd0006c7947 */ /* 0x000fea000383ffff */
.L_x_2840:
[----:B--2---:R2:W3:Y:S02]  /*d6b0*/  SYNCS.PHASECHK.TRANS64.TRYWAIT P1, [R10+URZ+0x38840], R5 ;  /* 0x038840050a0075a7 */ /* 0x0044e4000802017f */
[----:B---3--:R-:W-:Y:S05]  /*d6c0*/  @!P1 NANOSLEEP.SYNCS 0x989680 ;  /* 0x009896800000995d */ /* 0x008fea0003900000 */
[----:B------:R-:W3:Y:S02]  /*d6d0*/  @!P1 SYNCS.PHASECHK.TRANS64 P1, [R10+URZ+0x38840], R5 ;  /* 0x038840050a0095a7 */ /* 0x000ee4000802007f */
[----:B---3--:R-:W-:Y:S05]  /*d6e0*/  @!P1 BRA `(.L_x_2840) ;  /* 0xfffffffc00f09947 */ /* 0x008fea000383ffff */
[----:B------:R-:W-:Y:S05]  /*d6f0*/  BRA `(.L_x_2894) ;  /* 0xffffffd000cc7947 */ /* 0x000fea000383ffff */
.L_x_2845:
        /* <DEDUP_REMOVED lines=8> */
.L_x_2848:
[----:B--2---:R2:W3:Y:S02]  /*d780*/  SYNCS.PHASECHK.TRANS64.TRYWAIT P1, [R5+URZ+0x38860], R8 ;  /* 0x03886008050075a7 */ /* 0x0044e4000802017f */
[----:B---3--:R-:W-:Y:S05]  /*d790*/  @!P1 NANOSLEEP.SYNCS 0x989680 ;  /* 0x009896800000995d */ /* 0x008fea0003900000 */
[----:B------:R-:W3:Y:S02]  /*d7a0*/  @!P1 SYNCS.PHASECHK.TRANS64 P1, [R5+URZ+0x38860], R8 ;  /* 0x03886008050095a7 */ /* 0x000ee4000802007f */
[----:B---3--:R-:W-:Y:S05]  /*d7b0*/  @!P1 BRA `(.L_x_2848) ;  /* 0xfffffffc00f09947 */ /* 0x008fea000383ffff */
[----:B------:R-:W-:Y:S05]  /*d7c0*/  BRA `(.L_x_2896) ;  /* 0xffffffd800ac7947 */ /* 0x000fea000383ffff */
.L_x_2855:
[----:B--2---:R2:W3:Y:S02]  /*d7d0*/  SYNCS.PHASECHK.TRANS64.TRYWAIT P2, [R2+URZ+0x38840], R3 ;  /* 0x03884003020075a7 */ /* 0x0044e4000804017f */
[----:B---3--:R-:W-:Y:S05]  /*d7e0*/  @!P2 NANOSLEEP.SYNCS 0x989680 ;  /* 0x009896800000a95d */ /* 0x008fea0003900000 */
[----:B------:R-:W3:Y:S02]  /*d7f0*/  @!P2 SYNCS.PHASECHK.TRANS64 P2, [R2+URZ+0x38840], R3 ;  /* 0x038840030200a5a7 */ /* 0x000ee4000804007f */
[----:B---3--:R-:W-:Y:S05]  /*d800*/  @!P2 BRA `(.L_x_2855) ;  /* 0xfffffffc00f0a947 */ /* 0x008fea000383ffff */
[----:B------:R-:W-:Y:S05]  /*d810*/  BRA `(.L_x_2897) ;  /* 0xffffffe000547947 */ /* 0x000fea000383ffff */
.L_x_2857:
[----:B---3--:R3:W4:Y:S02]  /*d820*/  SYNCS.PHASECHK.TRANS64.TRYWAIT P2, [R2+URZ+0x38860], R3 ;  /* 0x03886003020075a7 */ /* 0x008724000804017f */
[----:B----4-:R-:W-:Y:S05]  /*d830*/  @!P2 NANOSLEEP.SYNCS 0x989680 ;  /* 0x009896800000a95d */ /* 0x010fea0003900000 */
[----:B------:R-:W4:Y:S02]  /*d840*/  @!P2 SYNCS.PHASECHK.TRANS64 P2, [R2+URZ+0x38860], R3 ;  /* 0x038860030200a5a7 */ /* 0x000f24000804007f */
[----:B----4-:R-:W-:Y:S05]  /*d850*/  @!P2 BRA `(.L_x_2857) ;  /* 0xfffffffc00f0a947 */ /* 0x010fea000383ffff */
[----:B------:R-:W-:Y:S05]  /*d860*/  BRA `(.L_x_2898) ;  /* 0xffffffe000b07947 */ /* 0x000fea000383ffff */
.L_x_2863:
[----:B-1----:R1:W2:Y:S02]  /*d870*/  SYNCS.PHASECHK.TRANS64.TRYWAIT P2, [R2+URZ+0x38840], R3 ;  /* 0x03884003020075a7 */ /* 0x0022a4000804017f */
[----:B--2---:R-:W-:Y:S05]  /*d880*/  @!P2 NANOSLEEP.SYNCS 0x989680 ;  /* 0x009896800000a95d */ /* 0x004fea0003900000 */
[----:B------:R-:W2:Y:S02]  /*d890*/  @!P2 SYNCS.PHASECHK.TRANS64 P2, [R2+URZ+0x38840], R3 ;  /* 0x038840030200a5a7 */ /* 0x000ea4000804007f */
[----:B--2---:R-:W-:Y:S05]  /*d8a0*/  @!P2 BRA `(.L_x_2863) ;  /* 0xfffffffc00f0a947 */ /* 0x004fea000383ffff */
[----:B------:R-:W-:Y:S05]  /*d8b0*/  BRA `(.L_x_2899) ;  /* 0xffffffe8003c7947 */ /* 0x000fea000383ffff */
.L_x_2865:
[----:B--2---:R2:W3:Y:S02]  /*d8c0*/  SYNCS.PHASECHK.TRANS64.TRYWAIT P2, [R2+URZ+0x38860], R3 ;  /* 0x03886003020075a7 */ /* 0x0044e4000804017f */
[----:B---3--:R-:W-:Y:S05]  /*d8d0*/  @!P2 NANOSLEEP.SYNCS 0x989680 ;  /* 0x009896800000a95d */ /* 0x008fea0003900000 */
[----:B------:R-:W3:Y:S02]  /*d8e0*/  @!P2 SYNCS.PHASECHK.TRANS64 P2, [R2+URZ+0x38860], R3 ;  /* 0x038860030200a5a7 */ /* 0x000ee4000804007f */
[----:B---3--:R-:W-:Y:S05]  /*d8f0*/  @!P2 BRA `(.L_x_2865) ;  /* 0xfffffffc00f0a947 */ /* 0x008fea000383ffff */
[----:B------:R-:W-:Y:S05]  /*d900*/  BRA `(.L_x_2900) ;  /* 0xffffffe800987947 */ /* 0x000fea000383ffff */
.L_x_2870:
[----:B-1----:R1:W2:Y:S02]  /*d910*/  SYNCS.PHASECHK.TRANS64.TRYWAIT P2, [R2+URZ+0x38840], R3 ;  /* 0x03884003020075a7 */ /* 0x0022a4000804017f */
[----:B--2---:R-:W-:Y:S05]  /*d920*/  @!P2 NANOSLEEP.SYNCS 0x989680 ;  /* 0x009896800000a95d */ /* 0x004fea0003900000 */
[----:B------:R-:W2:Y:S02]  /*d930*/  @!P2 SYNCS.PHASECHK.TRANS64 P2, [R2+URZ+0x38840], R3 ;  /* 0x038840030200a5a7 */ /* 0x000ea4000804007f */
[----:B--2---:R-:W-:Y:S05]  /*d940*/  @!P2 BRA `(.L_x_2870) ;  /* 0xfffffffc00f0a947 */ /* 0x004fea000383ffff */
[----:B------:R-:W-:Y:S05]  /*d950*/  BRA `(.L_x_2901) ;  /* 0xfffffff0000c7947 */ /* 0x000fea000383ffff */
.L_x_2872:
[----:B--2---:R2:W3:Y:S02]  /*d960*/  SYNCS.PHASECHK.TRANS64.TRYWAIT P2, [R2+URZ+0x38860], R3 ;  /* 0x03886003020075a7 */ /* 0x0044e4000804017f */
[----:B---3--:R-:W-:Y:S05]  /*d970*/  @!P2 NANOSLEEP.SYNCS 0x989680 ;  /* 0x009896800000a95d */ /* 0x008fea0003900000 */
[----:B------:R-:W3:Y:S02]  /*d980*/  @!P2 SYNCS.PHASECHK.TRANS64 P2, [R2+URZ+0x38860], R3 ;  /* 0x038860030200a5a7 */ /* 0x000ee4000804007f */
[----:B---3--:R-:W-:Y:S05]  /*d990*/  @!P2 BRA `(.L_x_2872) ;  /* 0xfffffffc00f0a947 */ /* 0x008fea000383ffff */
[----:B------:R-:W-:Y:S05]  /*d9a0*/  BRA `(.L_x_2902) ;  /* 0xfffffff000687947 */ /* 0x000fea000383ffff */
.L_x_2877:
[----:B--2---:R2:W3:Y:S02]  /*d9b0*/  SYNCS.PHASECHK.TRANS64.TRYWAIT P0, [R0+URZ+0x38820], R3 ;  /* 0x03882003000075a7 */ /* 0x0044e4000800017f */
[----:B---3--:R-:W-:Y:S05]  /*d9c0*/  @!P0 NANOSLEEP.SYNCS 0x989680 ;  /* 0x009896800000895d */ /* 0x008fea0003900000 */
[----:B------:R-:W3:Y:S02]  /*d9d0*/  @!P0 SYNCS.PHASECHK.TRANS64 P0, [R0+URZ+0x38820], R3 ;  /* 0x03882003000085a7 */ /* 0x000ee4000800007f */
[----:B---3--:R-:W-:Y:S05]  /*d9e0*/  @!P0 BRA `(.L_x_2877) ;  /* 0xfffffffc00f08947 */ /* 0x008fea000383ffff */
[----:B------:R-:W-:Y:S05]  /*d9f0*/  BRA `(.L_x_2903) ;  /* 0xfffffff400bc7947 */ /* 0x000fea000383ffff */
.L_x_2878:
[----:B------:R-:W3:Y:S01]  /*da00*/  S2R R2, SR_TID.X ;  /* 0x0000000000027919 */ /* 0x000ee20000002100 */
[----:B------:R-:W-:Y:S01]  /*da10*/  BSSY B0, `(.L_x_2904) ;  /* 0x000000a000007945 */ /* 0x000fe20003800000 */
[----:B------:R-:W-:Y:S01]  /*da20*/  IMAD.MOV.U32 R12, RZ, RZ, RZ ;  /* 0x000000ffff0c7224 */ /* 0x000fe200078e00ff */
[----:B------:R-:W-:Y:S01]  /*da30*/  MOV R15, 0xffffffff ;  /* 0xffffffff000f7802 */ /* 0x000fe20000000f00 */
[----:B------:R-:W-:Y:S01]  /*da40*/  IMAD.MOV.U32 R11, RZ, RZ, 0x1f ;  /* 0x0000001fff0b7424 */ /* 0x000fe200078e00ff */
[----:B---3--:R-:W-:-:S04]  /*da50*/  SHF.R.U32.HI R2, RZ, 0x5, R2 ;  /* 0x00000005ff027819 */ /* 0x008fc80000011602 */
[----:B------:R-:W-:-:S04]  /*da60*/  LOP3.LUT R2, R2, 0x3, RZ, 0xc0, !PT ;  /* 0x0000000302027812 */ /* 0x000fc800078ec0ff */
[----:B------:R-:W-:-:S07]  /*da70*/  MOV R13, R2 ;  /* 0x00000002000d7202 */ /* 0x000fce0000000f00 */
[----:B-12---:R-:W-:Y:S05]  /*da80*/  WARPSYNC.COLLECTIVE R15, `(.L_x_2905) ;  /* 0x000000000f087348 */ /* 0x006fea0003c00000 */
[----:B------:R3:W4:Y:S02]  /*da90*/  SHFL.IDX P6, R14, R13, R12, R11 ;  /* 0x0000000c0d0e7389 */ /* 0x00072400000c000b */
[----:B-1234-:R-:W-:Y:S01]  /*daa0*/  ENDCOLLECTIVE ;  /* 0x000000000000791b */ /* 0x01efe20003800000 */
.L_x_2905:
[----:B------:R-:W-:Y:S05]  /*dab0*/  BSYNC B0 ;  /* 0x0000000000007941 */ /* 0x000fea0003800000 */
.L_x_2904:
[----:B------:R-:W-:Y:S05]  /*dac0*/  BRA `(.L_x_2906) ;  /* 0xfffffff400a47947 */ /* 0x000fea000383ffff */
.L_x_2881:
[----:B------:R-:W-:Y:S01]  /*dad0*/  BSSY B1, `(.L_x_2907) ;  /* 0x0000006000017945 */ /* 0x000fe20003800000 */
[----:B------:R-:W-:-:S07]  /*dae0*/  IMAD.MOV.U32 R15, RZ, RZ, -0x1 ;  /* 0xffffffffff0f7424 */ /* 0x000fce00078e00ff */
[----:B-123--:R-:W-:Y:S05]  /*daf0*/  WARPSYNC.COLLECTIVE R15, `(.L_x_2908) ;  /* 0x000000000f0c7348 */ /* 0x00efea0003c00000 */
[----:B------:R-:W-:Y:S02]  /*db00*/  ELECT P6, UR62, PT ;  /* 0x00000000003e782f */ /* 0x000fe400038c0000 */
[----:B------:R-:W-:Y:S01]  /*db10*/  MOV R14, UR62 ;  /* 0x0000003e000e7c02 */ /* 0x000fe20008000f00 */
[----:B-123--:R-:W-:Y:S10]  /*db20*/  ENDCOLLECTIVE ;  /* 0x000000000000791b */ /* 0x00eff40003800000 */
.L_x_2908:
[----:B------:R-:W-:Y:S05]  /*db30*/  BSYNC B1 ;  /* 0x0000000000017941 */ /* 0x000fea0003800000 */
.L_x_2907:
[----:B------:R-:W-:Y:S05]  /*db40*/  BRA `(.L_x_2909) ;  /* 0xfffffff4009c7947 */ /* 0x000fea000383ffff */
.L_x_2882:
[----:B--2---:R2:W3:Y:S02]  /*db50*/  SYNCS.PHASECHK.TRANS64.TRYWAIT P0, [R6+URZ], R5 ;  /* 0x00000005060075a7 */ /* 0x0044e4000800017f */
[----:B---3--:R-:W-:Y:S05]  /*db60*/  @!P0 NANOSLEEP.SYNCS 0x989680 ;  /* 0x009896800000895d */ /* 0x008fea0003900000 */
[----:B------:R-:W3:Y:S02]  /*db70*/  @!P0 SYNCS.PHASECHK.TRANS64 P0, [R6+URZ], R5 ;  /* 0x00000005060085a7 */ /* 0x000ee4000800007f */
[----:B---3--:R-:W-:Y:S05]  /*db80*/  @!P0 BRA `(.L_x_2882) ;  /* 0xfffffffc00f08947 */ /* 0x008fea000383ffff */
[----:B------:R-:W-:Y:S05]  /*db90*/  BRA `(.L_x_2910) ;  /* 0xfffffff400bc7947 */ /* 0x000fea000383ffff */
.L_x_2883:
[----:B---3--:R3:W4:Y:S02]  /*dba0*/  SYNCS.PHASECHK.TRANS64.TRYWAIT P0, [R7+URZ], R2 ;  /* 0x00000002070075a7 */ /* 0x008724000800017f */
[----:B----4-:R-:W-:Y:S05]  /*dbb0*/  @!P0 NANOSLEEP.SYNCS 0x989680 ;  /* 0x009896800000895d */ /* 0x010fea0003900000 */
[----:B------:R-:W4:Y:S02]  /*dbc0*/  @!P0 SYNCS.PHASECHK.TRANS64 P0, [R7+URZ], R2 ;  /* 0x00000002070085a7 */ /* 0x000f24000800007f */
[----:B----4-:R-:W-:Y:S05]  /*dbd0*/  @!P0 BRA `(.L_x_2883) ;  /* 0xfffffffc00f08947 */ /* 0x010fea000383ffff */
[----:B------:R-:W-:Y:S05]  /*dbe0*/  BRA `(.L_x_2911) ;  /* 0xfffffff400b87947 */ /* 0x000fea000383ffff */
.L_x_2884:
[----:B----4-:R4:W1:Y:S02]  /*dbf0*/  SYNCS.PHASECHK.TRANS64.TRYWAIT P0, [R16+URZ], R5 ;  /* 0x00000005100075a7 */ /* 0x010864000800017f */
[----:B-1----:R-:W-:Y:S05]  /*dc00*/  @!P0 NANOSLEEP.SYNCS 0x989680 ;  /* 0x009896800000895d */ /* 0x002fea0003900000 */
[----:B------:R-:W1:Y:S02]  /*dc10*/  @!P0 SYNCS.PHASECHK.TRANS64 P0, [R16+URZ], R5 ;  /* 0x00000005100085a7 */ /* 0x000e64000800007f */
[----:B-1----:R-:W-:Y:S05]  /*dc20*/  @!P0 BRA `(.L_x_2884) ;  /* 0xfffffffc00f08947 */ /* 0x002fea000383ffff */
[----:B------:R-:W-:Y:S05]  /*dc30*/  BRA `(.L_x_2912) ;  /* 0xfffffff400ac7947 */ /* 0x000fea000383ffff */
.L_x_2913:
        /* <DEDUP_REMOVED lines=12> */
.L_x_11941:


//--------------------- .text._ZN7cutlass13device_kernelIN5flash11enable_sm90INS1_16FlashAttnFwdSm90INS1_25CollectiveMainloopFwdSm90ILi2EN4cute5tupleIJNS5_1CILi1EEES8_S8_EEENS6_IJNS7_ILi64EEESA_SA_EEELi512ENS_10bfloat16_tEfNS_4arch4Sm90ELb0ELb0ELb0ELb1ELb0ELb0ELb0ELb0ELb0ELb0ELb0ELb0EEENS1_21CollectiveEpilogueFwdINS6_IJSA_NS7_ILi512EEESA_EEES9_SC_SE_Li256ELb1ELb0ELb0ELb0EEENS1_36VarlenDynamicPersistentTileSchedulerILi64ELi64ELi256ELi32ELb0ELb0ELb1ELb0ELb1ELb1EEEEEEEEEvNT_6ParamsE --------------------------
	.section	.text._ZN7cutlass13device_kernelIN5flash11enable_sm90INS1_16FlashAttnFwdSm90INS1_25CollectiveMainloopFwdSm90ILi2EN4cute5tupleIJNS5_1CILi1EEES8_S8_EEENS6_IJNS7_ILi64EEESA_SA_EEELi512ENS_10bfloat16_tEfNS_4arch4Sm90ELb0ELb0ELb0ELb1ELb0ELb0ELb0ELb0ELb0ELb0ELb0ELb0EEENS1_21CollectiveEpilogueFwdINS6_IJSA_NS7_ILi512EEESA_EEES9_SC_SE_Li256ELb1ELb0ELb0ELb0EEENS1_36VarlenDynamicPersistentTileSchedulerILi64ELi64ELi256ELi32ELb0ELb0ELb1ELb0ELb1ELb1EEEEEEEEEvNT_6ParamsE,"ax",@progbits
	.align	128
.text._ZN7cutlass13device_kernelIN5flash11enable_sm90INS1_16FlashAttnFwdSm90INS1_25CollectiveMainloopFwdSm90ILi2EN4cute5tupleIJNS5_1CILi1EEES8_S8_EEENS6_IJNS7_ILi64EEESA_SA_EEELi512ENS_10bfloat16_tEfNS_4arch4Sm90ELb0ELb0ELb0ELb1ELb0ELb0ELb0ELb0ELb0ELb0ELb0ELb0EEENS1_21CollectiveEpilogueFwdINS6_IJSA_NS7_ILi512EEESA_EEES9_SC_SE_Li256ELb1ELb0ELb0ELb0EEENS1_36VarlenDynamicPersistentTileSchedulerILi64ELi64ELi256ELi32ELb0ELb0ELb1ELb0ELb1ELb1EEEEEEEEEvNT_6ParamsE:
        .type           _ZN7cutlass13device_kernelIN5flash11enable_sm90INS1_16FlashAttnFwdSm90INS1_25CollectiveMainloopFwdSm90ILi2EN4cute5tupleIJNS5_1CILi1EEES8_S8_EEENS6_IJNS7_ILi64EEESA_SA_EEELi512ENS_10bfloat16_tEfNS_4arch4Sm90ELb0ELb0ELb0ELb1ELb0ELb0ELb0ELb0ELb0ELb0ELb0ELb0EEENS1_21CollectiveEpilogueFwdINS6_IJSA_NS7_ILi512EEESA_EEES9_SC_SE_Li256ELb1ELb0ELb0ELb0EEENS1_36VarlenDynamicPersistentTileSchedulerILi64ELi64ELi256ELi32ELb0ELb0ELb1ELb0ELb1ELb1EEEEEEEEEvNT_6ParamsE,@function
        .size           _ZN7cutlass13device_kernelIN5flash11enable_sm90INS1_16FlashAttnFwdSm90INS1_25CollectiveMainloopFwdSm90ILi2EN4cute5tupleIJNS5_1CILi1EEES8_S8_EEENS6_IJNS7_ILi64EEESA_SA_EEELi512ENS_10bfloat16_tEfNS_4arch4Sm90ELb0ELb0ELb0ELb1ELb0ELb0ELb0ELb0ELb0ELb0ELb0ELb0EEENS1_21CollectiveEpilogueFwdINS6_IJSA_NS7_ILi512EEESA_EEES9_SC_SE_Li256ELb1ELb0ELb0ELb0EEENS1_36VarlenDynamicPersistentTileSchedulerILi64ELi64ELi256ELi32ELb0ELb0ELb1ELb0ELb1ELb1EEEEEEEEEvNT_6ParamsE,(.L_x_11942 - _ZN7cutlass13device_kernelIN5flash11enable_sm90INS1_16FlashAttnFwdSm90INS1_25CollectiveMainloopFwdSm90ILi2EN4cute5tupleIJNS5_1CILi1EEES8_S8_EEENS6_IJNS7_ILi64EEESA_SA_EEELi512ENS_10bfloat16_tEfNS_4arch4Sm90ELb0ELb0ELb0ELb1ELb0ELb0ELb0ELb0ELb0ELb0ELb0ELb0EEENS1_21CollectiveEpilogueFwdINS6_IJSA_NS7_ILi512EEESA_EEES9_SC_SE_Li256ELb1ELb0ELb0ELb0EEENS1_36VarlenDynamicPersistentTileSchedulerILi64ELi64ELi256ELi32ELb0ELb0ELb1ELb0ELb1ELb1EEEEEEEEEvNT_6ParamsE)
        .other          _ZN7cutlass13device_kernelIN5flash11enable_sm90INS1_16FlashAttnFwdSm90INS1_25CollectiveMainloopFwdSm90ILi2EN4cute5tupleIJNS5_1CILi1EEES8_S8_EEENS6_IJNS7_ILi64EEESA_SA_EEELi512ENS_10bfloat16_tEfNS_4arch4Sm90ELb0ELb0ELb0ELb1ELb0ELb0ELb0ELb0ELb0ELb0ELb0ELb0EEENS1_21CollectiveEpilogueFwdINS6_IJSA_NS7_ILi512EEESA_EEES9_SC_SE_Li256ELb1ELb0ELb0ELb0EEENS1_36VarlenDynamicPersistentTileSchedulerILi64ELi64ELi256ELi32ELb0ELb0ELb1ELb0ELb1ELb1EEEEEEEEEvNT_6ParamsE,@"STO_CUDA_ENTRY STV_DEFAULT"
_ZN7cutlass13device_kernelIN5flash11enable_sm90INS1_16FlashAttnFwdSm90INS1_25CollectiveMainloopFwdSm90ILi2EN4cute5tupleIJNS5_1CILi1EEES8_S8_EEENS6_IJNS7_ILi64EEESA_SA_EEELi512ENS_10bfloat16_tEfNS_4arch4Sm90ELb0ELb0ELb0ELb1ELb0ELb0ELb0ELb0ELb0ELb0ELb0ELb0EEENS1_21CollectiveEpilogueFwdINS6_IJSA_NS7_ILi512EEESA_EEES9_SC_SE_Li256ELb1ELb0ELb0ELb0EEENS1_36VarlenDynamicPersistentTileSchedulerILi64ELi64ELi256ELi32ELb0ELb0ELb1ELb0ELb1ELb1EEEEEEEEEvNT_6ParamsE:
        /* <DEDUP_REMOVED lines=21> */
.L_x_2915:
[----:B------:R-:W-:Y:S05]  /*0150*/  BSYNC B0 ;  /* 0x0000000000007941 */ /* 0x000fea0003800000 */
.L_x_2914:
        /* <DEDUP_REMOVED lines=32> */
[----:B0-----:R3:W4:Y:S01]  /*0360*/  SYNCS.EXCH.64 URZ, [UR6+0x28c30], UR4 ;  /* 0x028c3004063f75b2 */ /* 0x0017220008000100 */
[----:B------:R3:W0:Y:S01]  /*0370*/  SYNCS.EXCH.64 URZ, [UR6+0x28c40], UR4 ;  /* 0x028c4004063f75b2 */ /* 0x0006220008000100 */
[----:B------:R3:W0:Y:S01]  /*0380*/  SYNCS.EXCH.64 URZ, [UR6+0x28c38], UR4 ;  /* 0x028c3804063f75b2 */ /* 0x0006220008000100 */
[----:B------:R3:W0:Y:S02]  /*0390*/  SYNCS.EXCH.64 URZ, [UR6+0x28c48], UR4 ;  /* 0x028c4804063f75b2 */ /* 0x0006240008000100 */
[----:B---3--:R-:W-:Y:S01]  /*03a0*/  NOP ;  /* 0x0000000000007918 */ /* 0x008fe20000000000 */
.L_x_2916:
        /* <DEDUP_REMOVED lines=22> */
.L_x_2917:
        /* <DEDUP_REMOVED lines=18> */
.L_x_2918:
        /* <DEDUP_REMOVED lines=22> */
.L_x_2919:
        /* <DEDUP_REMOVED lines=22> */
.L_x_2920:
[----:B------:R-:W-:Y:S01]  /*08f0*/  PLOP3.LUT P0, PT, PT, PT, UP0, 0x80, 0x0 ;  /* 0x000000000000781c */ /* 0x000fe20003f0f008 */
[----:B------:R-:W-:Y:S01]  /*0900*/  UMOV UR36, 0x1 ;  /* 0x0000000100247882 */ /* 0x000fe20000000000 */
[----:B------:R-:W-:Y:S01]  /*0910*/  NOP ;  /* 0x0000000000007918 */ /* 0x000fe20000000000 */
[----:B------:R-:W-:Y:S01]  /*0920*/  USEL UR36, UR36, 0x2, !UP0 ;  /* 0x0000000224247887 */ /* 0x000fe2000c000000 */
[----:B------:R-:W-:Y:S01]  /*0930*/  ULDC.64 UR38, c[0x0][0x208] ;  /* 0x0000820000267ab9 */ /* 0x000fe20000000a00 */
[----:B012-4-:R-:W-:Y:S08]  /*0940*/  BAR.SYNC.DEFER_BLOCKING 0x0 ;  /* 0x0000000000007b1d */ /* 0x017ff00000010000 */
[----:B------:R-:W-:Y:S05]  /*0950*/  @!P0 BRA `(.L_x_2921) ;  /* 0x00000088004c8947 */ /* 0x000fea0003800000 */
.L_x_2922:
[----:B------:R-:W-:-:S08]  /*0960*/  NOP ;  /* 0x0000000000007918 */ /* 0x000fd00000000000 */
[----:B------:R-:W0:Y:S02]  /*0970*/  USETMAXREG.TRY_ALLOC.CTAPOOL UP0, 0xf0 ;  /* 0x000000f0000079c8 */ /* 0x000e240008000600 */
[----:B0-----:R-:W-:-:S13]  /*0980*/  PLOP3.LUT P0, PT, PT, PT, UP0, 0x80, 0x0 ;  /* 0x000000000000781c */ /* 0x001fda0003f0f008 */
[----:B------:R-:W-:Y:S05]  /*0990*/  @!P0 BRA `(.L_x_2922) ;  /* 0xfffffffc00f08947 */ /* 0x000fea000383ffff */
[----:B------:R-:W0:Y:S01]  /*09a0*/  S2R R2, SR_TID.X ;  /* 0x0000000000027919 */ /* 0x000e220000002100 */
[----:B------:R-:W1:Y:S01]  /*09b0*/  S2UR UR4, SR_CgaCtaId ;  /* 0x00000000000479c3 */ /* 0x000e620000008800 */
[----:B------:R-:W-:Y:S02]  /*09c0*/  UMOV UR42, 0x400 ;  /* 0x00000400002a7882 */ /* 0x000fe40000000000 */
[----:B-1----:R-:W-:-:S03]  /*09d0*/  ULEA UR42, UR4, UR42, 0x18 ;  /* 0x0000002a042a7291 */ /* 0x002fc6000f8ec03f */
[----:B------:R-:W-:Y:S01]  /*09e0*/  ULDC UR4, c[0x0][0xc14] ;  /* 0x0003050000047ab9 */ /* 0x000fe20000000800 */
[----:B0-----:R-:W-:-:S04]  /*09f0*/  LOP3.LUT R0, R2, 0xffffff80, RZ, 0xc0, !PT ;  /* 0xffffff8002007812 */ /* 0x001fc800078ec0ff */
[----:B------:R-:W-:-:S13]  /*0a00*/  ISETP.NE.AND P0, PT, R0, 0x80, PT ;  /* 0x000000800000780c */ /* 0x000fda0003f05270 */
[----:B------:R-:W-:Y:S06]  /*0a10*/  @!P0 BAR.ARV 0x8, 0xa0 ;  /* 0x0202800000008b1d */ /* 0x000fec0000002000 */
[----:B------:R-:W-:-:S13]  /*0a20*/  ISETP.GE.U32.AND P0, PT, R2, 0x100, PT ;  /* 0x000001000200780c */ /* 0x000fda0003f06070 */
[----:B------:R-:W-:Y:S08]  /*0a30*/  @P0 BAR.ARV 0xf, 0x100 ;  /* 0x03c4000000000b1d */ /* 0x000ff00000002000 */
[----:B------:R-:W-:Y:S06]  /*0a40*/  BAR.SYNC.DEFER_BLOCKING 0x5, 0x120 ;  /* 0x0144800000007b1d */ /* 0x000fec0000010000 */
[----:B------:R-:W0:Y:S02]  /*0a50*/  LDS.128 R20, [UR42+0x28cd0] ;  /* 0x028cd02aff147984 */ /* 0x000e240008000c00 */
[----:B------:R-:W-:Y:S06]  /*0a60*/  BAR.ARV 0x4, 0x120 ;  /* 0x0104800000007b1d */ /* 0x000fec0000002000 */
[----:B0-----:R-:W-:-:S13]  /*0a70*/  ISETP.GE.AND P0, PT, R23, UR4, PT ;  /* 0x0000000417007c0c */ /* 0x001fda000bf06270 */
[----:B------:R-:W-:Y:S05]  /*0a80*/  @P0 EXIT ;  /* 0x000000000000094d */ /* 0x000fea0003800000 */
[----:B------:R-:W-:Y:S01]  /*0a90*/  VIADD R190, R2, 0xffffff80 ;  /* 0xffffff8002be7836 */ /* 0x000fe20000000000 */
[----:B------:R-:W-:Y:S01]  /*0aa0*/  R2UR UR5, R22 ;  /* 0x00000000160572ca */ /* 0x000fe200000e0000 */
[----:B------:R-:W-:Y:S01]  /*0ab0*/  IMAD.MOV.U32 R185, RZ, RZ, 0x20 ;  /* 0x00000020ffb97424 */ /* 0x000fe200078e00ff */
[----:B------:R-:W-:Y:S02]  /*0ac0*/  ULOP3.LUT UR43, UR36, 0x1, URZ, 0xfc, !UPT ;  /* 0x00000001242b7892 */ /* 0x000fe4000f8efc3f */
[----:B------:R-:W-:Y:S01]  /*0ad0*/  SHF.R.S32.HI R3, RZ, 0x1f, R190 ;  /* 0x0000001fff037819 */ /* 0x000fe200000114be */
[----:B------:R-:W-:Y:S01]  /*0ae0*/  UMOV UR37, URZ ;  /* 0x0000003f00257c82 */ /* 0x000fe20008000000 */
[----:B------:R-:W-:Y:S01]  /*0af0*/  UMOV UR40, URZ ;  /* 0x0000003f00287c82 */ /* 0x000fe20008000000 */
[----:B------:R-:W-:Y:S01]  /*0b00*/  UMOV UR41, URZ ;  /* 0x0000003f00297c82 */ /* 0x000fe20008000000 */
[CC--:B------:R-:W-:Y:S02]  /*0b10*/  LEA.HI R0, R3.reuse, R190.reuse, RZ, 0x4 ;  /* 0x000000be03007211 */ /* 0x0c0fe400078f20ff */
[----:B------:R-:W-:-:S02]  /*0b20*/  LEA.HI R4, R3, R190, RZ, 0x5 ;  /* 0x000000be03047211 */ /* 0x000fc400078f28ff */
[----:B------:R-:W-:Y:S02]  /*0b30*/  SHF.R.S32.HI R11, RZ, 0x4, R0 ;  /* 0x00000004ff0b7819 */ /* 0x000fe40000011400 */
[C---:B------:R-:W-:Y:S02]  /*0b40*/  LOP3.LUT R5, R0.reuse, 0xfffffff0, RZ, 0xc0, !PT ;  /* 0xfffffff000057812 */ /* 0x040fe400078ec0ff */
[--C-:B------:R-:W-:Y:S02]  /*0b50*/  SHF.R.S32.HI R13, RZ, 0x5, R4.reuse ;  /* 0x00000005ff0d7819 */ /* 0x100fe40000011404 */
[----:B------:R-:W-:Y:S01]  /*0b60*/  LEA.HI R2, R0, R11, RZ, 0x1 ;  /* 0x0000000b00027211 */ /* 0x000fe200078f08ff */
[----:B------:R-:W-:Y:S01]  /*0b70*/  IMAD.IADD R7, R190, 0x1, -R5 ;  /* 0x00000001be077824 */ /* 0x000fe200078e0a05 */
[----:B------:R-:W-:Y:S02]  /*0b80*/  SHF.R.S32.HI R4, RZ, 0x1f, R4 ;  /* 0x0000001fff047819 */ /* 0x000fe40000011404 */
[----:B------:R-:W-:-:S02]  /*0b90*/  LEA.HI R9, R3, R190, RZ, 0x7 ;  /* 0x000000be03097211 */ /* 0x000fc400078f38ff */
[----:B------:R-:W-:Y:S02]  /*0ba0*/  LOP3.LUT R2, R2, 0x1ffffffe, RZ, 0xc0, !PT ;  /* 0x1ffffffe02027812 */ /* 0x000fe400078ec0ff */
[----:B------:R-:W-:Y:S02]  /*0bb0*/  LEA.HI R4, R4, R13, RZ, 0x2 ;  /* 0x0000000d04047211 */ /* 0x000fe400078f10ff */
[----:B------:R-:W-:Y:S01]  /*0bc0*/  SHF.R.S32.HI R0, RZ, 0x1f, R7 ;  /* 0x0000001fff007819 */ /* 0x000fe20000011407 */
[----:B------:R-:W-:Y:S01]  /*0bd0*/  IMAD.IADD R11, R11, 0x1, -R2 ;  /* 0x000000010b0b7824 */ /* 0x000fe200078e0a02 */
[----:B------:R-:W-:Y:S02]  /*0be0*/  LOP3.LUT R5, R9, 0xffffff80, RZ, 0xc0, !PT ;  /* 0xffffff8009057812 */ /* 0x000fe400078ec0ff */
[----:B------:R-:W-:Y:S01]  /*0bf0*/  LOP3.LUT R4, R4, 0x3ffffc, RZ, 0xc0, !PT ;  /* 0x003ffffc04047812 */ /* 0x000fe200078ec0ff */
[----:B------:R-:W-:Y:S01]  /*0c00*/  IMAD.SHL.U32 R11, R11, 0x8, RZ ;  /* 0x000000080b0b7824 */ /* 0x000fe200078e00ff */
[----:B------:R-:W-:Y:S01]  /*0c10*/  SHF.R.S32.HI R188, RZ, 0x7, R9 ;  /* 0x00000007ffbc7819 */ /* 0x000fe20000011409 */
[----:B------:R-:W-:Y:S01]  /*0c20*/  IMAD.IADD R5, R190, 0x1, -R5 ;  /* 0x00000001be057824 */ /* 0x000fe200078e0a05 */
[-C--:B------:R-:W-:Y:S01]  /*0c30*/  LEA.HI R2, R0, R7.reuse, RZ, 0x3 ;  /* 0x0000000700027211 */ /* 0x080fe200078f18ff */
[----:B------:R-:W-:Y:S01]  /*0c40*/  IMAD.IADD R6, R13, 0x1, -R4 ;  /* 0x000000010d067824 */ /* 0x000fe200078e0a04 */
[----:B------:R-:W-:-:S02]  /*0c50*/  LEA R15, R188, R7, 0x8 ;  /* 0x00000007bc0f7211 */ /* 0x000fc400078e40ff */
[C---:B------:R-:W-:Y:S01]  /*0c60*/  LOP3.LUT R4, R2.reuse, 0xfffffff8, RZ, 0xc0, !PT ;  /* 0xfffffff802047812 */ /* 0x040fe200078ec0ff */
[----:B------:R-:W-:Y:S01]  /*0c70*/  IMAD.SHL.U32 R8, R2, 0x40, RZ ;  /* 0x0000004002087824 */ /* 0x000fe200078e00ff */
[----:B------:R-:W-:Y:S01]  /*0c80*/  SHF.R.S32.HI R0, RZ, 0x1f, R5 ;  /* 0x0000001fff007819 */ /* 0x000fe20000011405 */
[----:B------:R-:W-:Y:S01]  /*0c90*/  IMAD R12, R6, 0x10, R15 ;  /* 0x00000010060c7824 */ /* 0x000fe200078e020f */
[----:B------:R-:W-:Y:S01]  /*0ca0*/  LEA.HI R3, R3, R190, RZ, 0x3 ;  /* 0x000000be03037211 */ /* 0x000fe200078f18ff */
[----:B------:R-:W-:Y:S01]  /*0cb0*/  IMAD.IADD R6, R7, 0x1, -R4 ;  /* 0x0000000107067824 */ /* 0x000fe200078e0a04 */
[----:B------:R-:W-:Y:S01]  /*0cc0*/  LEA.HI R2, R0, R5, RZ, 0x2 ;  /* 0x0000000500027211 */ /* 0x000fe200078f10ff */
[----:B------:R-:W-:Y:S01]  /*0cd0*/  IMAD.U32 R189, R12, 0x40, R11 ;  /* 0x000000400cbd7824 */ /* 0x000fe200078e000b */
[----:B------:R-:W-:Y:S01]  /*0ce0*/  LOP3.LUT R10, R8, 0x7ffffe00, RZ, 0xc0, !PT ;  /* 0x7ffffe00080a7812 */ /* 0x000fe200078ec0ff */
[----:B------:R-:W-:Y:S01]  /*0cf0*/  IMAD.SHL.U32 R8, R6, 0x40, RZ ;  /* 0x0000004006087824 */ /* 0x000fe200078e00ff */
[----:B------:R-:W-:-:S02]  /*0d00*/  SHF.R.S32.HI R4, RZ, 0x2, R2 ;  /* 0x00000002ff047819 */ /* 0x000fc40000011402 */
[----:B------:R-:W-:Y:S02]  /*0d10*/  SHF.R.S32.HI R7, RZ, 0x1f, R2 ;  /* 0x0000001fff077819 */ /* 0x000fe40000011402 */
[----:B------:R-:W-:Y:S02]  /*0d20*/  LOP3.LUT R8, R8, 0x1c0, RZ, 0xc0, !PT ;  /* 0x000001c008087812 */ /* 0x000fe400078ec0ff */
[----:B------:R-:W-:Y:S02]  /*0d30*/  LEA.HI R7, R7, R4, RZ, 0x3 ;  /* 0x0000000407077211 */ /* 0x000fe400078f18ff */
[----:B------:R-:W-:Y:S02]  /*0d40*/  LOP3.LUT R11, R8, 0x8, R11, 0xf8, !PT ;  /* 0x00000008080b7812 */ /* 0x000fe400078ef80b */
[----:B------:R-:W-:Y:S02]  /*0d50*/  SHF.R.U32.HI R8, RZ, 0x3, R8 ;  /* 0x00000003ff087819 */ /* 0x000fe40000011608 */
[----:B------:R-:W-:-:S02]  /*0d60*/  LEA.HI R0, R0, R5, RZ, 0x5 ;  /* 0x0000000500007211 */ /* 0x000fc400078f28ff */
[----:B------:R-:W-:Y:S02]  /*0d70*/  LOP3.LUT R7, R7, 0xfffffff8, RZ, 0xc0, !PT ;  /* 0xfffffff807077812 */ /* 0x000fe400078ec0ff */
[----:B------:R-:W-:Y:S02]  /*0d80*/  LEA R10, R13, R10, 0xa ;  /* 0x0000000a0d0a7211 */ /* 0x000fe400078e50ff */
[----:B------:R-:W-:Y:S01]  /*0d90*/  LOP3.LUT R11, R11, R8, RZ, 0x3c, !PT ;  /* 0x000000080b0b7212 */ /* 0x000fe200078e3cff */
[----:B------:R-:W-:Y:S01]  /*0da0*/  IMAD.IADD R7, R4, 0x1, -R7 ;  /* 0x0000000104077824 */ /* 0x000fe200078e0a07 */
[----:B------:R-:W-:Y:S02]  /*0db0*/  SHF.R.S32.HI R0, RZ, 0x5, R0 ;  /* 0x00000005ff007819 */ /* 0x000fe40000011400 */
[----:B------:R-:W-:Y:S02]  /*0dc0*/  R2P PR, R6, 0x6 ;  /* 0x0000000606007804 */ /* 0x000fe40000000000 */
[----:B------:R-:W-:Y:S01]  /*0dd0*/  IADD3 R10, R10, R11, RZ ;  /* 0x0000000b0a0a7210 */ /* 0x000fe20007ffe0ff */
[----:B------:R-:W-:Y:S01]  /*0de0*/  IMAD R16, R0, 0x10, R7 ;  /* 0x0000001000107824 */ /* 0x000fe200078e0207 */
[----:B------:R-:W-:Y:S01]  /*0df0*/  LEA.HI R9, R9, R188, RZ, 0x1 ;  /* 0x000000bc09097211 */ /* 0x000fe200078f08ff */
[----:B------:R-:W-:Y:S01]  /*0e00*/  IMAD.MOV.U32 R7, RZ, RZ, R23 ;  /* 0x000000ffff077224 */ /* 0x000fe200078e0017 */
[----:B------:R-:W-:-:S02]  /*0e10*/  LEA R23, R10, UR42, 0x1 ;  /* 0x0000002a0a177c11 */ /* 0x000fc4000f8e08ff */
[----:B------:R-:W-:Y:S02]  /*0e20*/  LOP3.LUT R2, R2, 0x7ffffffc, RZ, 0xc0, !PT ;  /* 0x7ffffffc02027812 */ /* 0x000fe400078ec0ff */
[----:B------:R-:W-:Y:S01]  /*0e30*/  LOP3.LUT R11, R3, 0x1ffffff8, RZ, 0xc0, !PT ;  /* 0x1ffffff8030b7812 */ /* 0x000fe200078ec0ff */
[----:B------:R-:W-:Y:S01]  /*0e40*/  VIADD R186, R23, 0x26800 ;  /* 0x0002680017ba7836 */ /* 0x000fe20000000000 */
[----:B------:R-:W-:Y:S01]  /*0e50*/  LOP3.LUT R9, R9, 0xfffffe, RZ, 0xc0, !PT ;  /* 0x00fffffe09097812 */ /* 0x000fe200078ec0ff */
[----:B------:R-:W-:Y:S01]  /*0e60*/  IMAD.IADD R17, R5, 0x1, -R2 ;  /* 0x0000000105117824 */ /* 0x000fe200078e0a02 */
[----:B------:R-:W-:Y:S01]  /*0e70*/  IADD3 R184, R23, 0x26840, RZ ;  /* 0x0002684017b87810 */ /* 0x000fe20007ffe0ff */
[----:B------:R-:W-:Y:S01]  /*0e80*/  IMAD.IADD R2, R190, 0x1, -R11 ;  /* 0x00000001be027824 */ /* 0x000fe200078e0a0b */
[----:B------:R-:W-:Y:S01]  /*0e90*/  SEL R185, R185, 0xffffffe0, !P1 ;  /* 0xffffffe0b9b97807 */ /* 0x000fe20004800000 */
[----:B------:R-:W-:Y:S01]  /*0ea0*/  IMAD.IADD R9, R188, 0x1, -R9 ;  /* 0x00000001bc097824 */ /* 0x000fe200078e0a09 */
[----:B------:R-:W-:Y:S01]  /*0eb0*/  SHF.R.S32.HI R18, RZ, 0x3, R3 ;  /* 0x00000003ff127819 */ /* 0x000fe20000011403 */
[C---:B------:R-:W-:Y:S01]  /*0ec0*/  @P2 VIADD R184, R186.reuse, 0xffffffc0 ;  /* 0xffffffc0bab82836 */ /* 0x040fe20000000000 */
[----:B------:R-:W-:Y:S01]  /*0ed0*/  IADD3 R186, R186, R185, RZ ;  /* 0x000000b9baba7210 */ /* 0x000fe20007ffe0ff */
[----:B------:R-:W-:-:S02]  /*0ee0*/  IMAD.MOV.U32 R5, RZ, RZ, R21 ;  /* 0x000000ffff057224 */ /* 0x000fc400078e0015 */
[----:B------:R-:W-:Y:S02]  /*0ef0*/  IMAD.SHL.U32 R2, R2, 0x8, RZ ;  /* 0x0000000802027824 */ /* 0x000fe400078e00ff */
[----:B------:R-:W-:Y:S02]  /*0f00*/  IMAD.SHL.U32 R22, R9, 0x100, RZ ;  /* 0x0000010009167824 */ /* 0x000fe400078e00ff */
[----:B------:R-:W-:Y:S02]  /*0f10*/  IMAD.SHL.U32 R17, R17, 0x2, RZ ;  /* 0x0000000211117824 */ /* 0x000fe400078e00ff */
[----:B------:R-:W-:-:S07]  /*0f20*/  IMAD.IADD R185, R185, 0x1, R184 ;  /* 0x00000001b9b97824 */ /* 0x000fce00078e02b8 */
.L_x_2966:
[----:B0-2---:R-:W0:Y:S01]  /*0f30*/  LDC.64 R8, c[0x0][0xc60] ;  /* 0x00031800ff087b82 */ /* 0x005e220000000a00 */
[----:B------:R-:W-:Y:S01]  /*0f40*/  ULDC.64 UR6, c[0x0][0xa28] ;  /* 0x00028a0000067ab9 */ /* 0x000fe20000000a00 */
[----:B------:R-:W-:Y:S01]  /*0f50*/  ULDC.64 UR8, c[0x0][0xa20] ;  /* 0x0002880000087ab9 */ /* 0x000fe20000000a00 */
[----:B------:R-:W-:Y:S01]  /*0f60*/  IMAD.MOV.U32 R3, RZ, RZ, RZ ;  /* 0x000000ffff037224 */ /* 0x000fe200078e00ff */
[----:B------:R-:W-:Y:S01]  /*0f70*/  ULDC UR4, c[0x0][0x404] ;  /* 0x0001010000047ab9 */ /* 0x000fe20000000800 */
[----:B0-----:R-:W-:-:S06]  /*0f80*/  IMAD.WIDE R6, R7, 0x4, R8 ;  /* 0x0000000407067825 */ /* 0x001fcc00078e0208 */
[----:B------:R-:W2:Y:S01]  /*0f90*/  LDG.E R6, desc[UR38][R6.64] ;  /* 0x0000002606067981 */ /* 0x000ea2000c1e1900 */
[----:B------:R-:W-:-:S04]  /*0fa0*/  UISETP.NE.U32.AND UP0, UPT, UR6, URZ, UPT ;  /* 0x0000003f0600728c */ /* 0x000fc8000bf05070 */
[----:B------:R-:W-:-:S06]  /*0fb0*/  UISETP.NE.AND.EX UP0, UPT, UR7, URZ, UPT, UP0 ;  /* 0x0000003f0700728c */ /* 0x000fcc000bf05300 */
[----:B------:R-:W-:Y:S02]  /*0fc0*/  PLOP3.LUT P0, PT, PT, PT, UP0, 0x80, 0x0 ;  /* 0x000000000000781c */ /* 0x000fe40003f0f008 */
[----:B--2---:R-:W-:-:S13]  /*0fd0*/  R2UR UR44, R6 ;  /* 0x00000000062c72ca */ /* 0x004fda00000e0000 */
[----:B------:R-:W-:Y:S02]  /*0fe0*/  USHF.R.S32.HI UR45, URZ, 0x1f, UR44 ;  /* 0x0000001f3f2d7899 */ /* 0x000fe4000801142c */
[----:B------:R-:W-:-:S04]  /*0ff0*/  @UP0 ULEA UR6, UP1, UR44, UR6, 0x2 ;  /* 0x000000062c060291 */ /* 0x000fc8000f82103f */
[----:B------:R-:W-:Y:S02]  /*1000*/  @UP0 ULEA.HI.X UR7, UR44, UR7, UR45, 0x2, UP1 ;  /* 0x000000072c070291 */ /* 0x000fe400088f142d */
[----:B------:R-:W-:Y:S01]  /*1010*/  UISETP.NE.U32.AND UP0, UPT, UR8, URZ, UPT ;  /* 0x0000003f0800728c */ /* 0x000fe2000bf05070 */
[----:B------:R-:W-:-:S03]  /*1020*/  IMAD.U32 R8, RZ, RZ, UR6 ;  /* 0x00000006ff087e24 */ /* 0x000fc6000f8e00ff */
[----:B------:R-:W-:Y:S01]  /*1030*/  IMAD.U32 R9, RZ, RZ, UR7 ;  /* 0x00000007ff097e24 */ /* 0x000fe2000f8e00ff */
[----:B------:R-:W-:Y:S01]  /*1040*/  ULDC.64 UR6, c[0x0][0x3f8] ;  /* 0x0000fe0000067ab9 */ /* 0x000fe20000000a00 */
[----:B------:R-:W-:Y:S02]  /*1050*/  UISETP.NE.AND.EX UP0, UPT, UR9, URZ, UPT, UP0 ;  /* 0x0000003f0900728c */ /* 0x000fe4000bf05300 */
[----:B------:R-:W-:Y:S01]  /*1060*/  UISETP.NE.U32.AND UP1, UPT, UR6, URZ, UPT ;  /* 0x0000003f0600728c */ /* 0x000fe2000bf25070 */
[----:B------:R0:W5:Y:S03]  /*1070*/  @P0 LDG.E R3, desc[UR38][R8.64] ;  /* 0x0000002608030981 */ /* 0x000166000c1e1900 */
[----:B------:R-:W-:Y:S01]  /*1080*/  UISETP.NE.AND.EX UP1, UPT, UR7, URZ, UPT, UP1 ;  /* 0x0000003f0700728c */ /* 0x000fe2000bf25310 */
[----:B------:R-:W-:Y:S02]  /*1090*/  PLOP3.LUT P0, PT, PT, PT, UP0, 0x80, 0x0 ;  /* 0x000000000000781c */ /* 0x000fe40003f0f008 */
[----:B------:R-:W-:Y:S01]  /*10a0*/  ULDC UR7, c[0x0][0x2e0] ;  /* 0x0000b80000077ab9 */ /* 0x000fe20000000800 */
[----:B------:R-:W-:-:S02]  /*10b0*/  USEL UR4, UR4, 0x1, UP1 ;  /* 0x0000000104047887 */ /* 0x000fc40008800000 */
[----:B------:R-:W-:Y:S02]  /*10c0*/  @UP0 ULEA UR6, UP1, UR44, UR8, 0x2 ;  /* 0x000000082c060291 */ /* 0x000fe4000f82103f */
[----:B------:R-:W-:Y:S02]  /*10d0*/  UIMAD UR4, UR4, UR7, URZ ;  /* 0x00000007040472a4 */ /* 0x000fe4000f8e023f */
[----:B------:R-:W-:Y:S02]  /*10e0*/  @UP0 ULEA.HI.X UR7, UR44, UR9, UR45, 0x2, UP1 ;  /* 0x000000092c070291 */ /* 0x000fe400088f142d */
[----:B------:R-:W-:Y:S02]  /*10f0*/  MOV R6, UR6 ;  /* 0x0000000600067c02 */ /* 0x000fe40008000f00 */
[----:B------:R-:W-:Y:S02]  /*1100*/  IMAD.U32 R152, RZ, RZ, UR4 ;  /* 0x00000004ff987e24 */ /* 0x000fe4000f8e00ff */
[----:B------:R-:W-:-:S05]  /*1110*/  IMAD.U32 R7, RZ, RZ, UR7 ;  /* 0x00000007ff077e24 */ /* 0x000fca000f8e00ff */
[----:B------:R0:W5:Y:S01]  /*1120*/  @P0 LDG.E R152, desc[UR38][R6.64] ;  /* 0x0000002606980981 */ /* 0x000162000c1e1900 */
[----:B------:R-:W-:Y:S01]  /*1130*/  UMOV UR46, UR5 ;  /* 0x00000005002e7c82 */ /* 0x000fe20008000000 */
[----:B-1-3--:R-:W-:Y:S05]  /*1140*/  @P0 BRA `(.L_x_2923) ;  /* 0x00000000002c0947 */ /* 0x00afea0003800000 */
[----:B------:R-:W-:Y:S02]  /*1150*/  ULDC.64 UR4, c[0x0][0xa08] ;  /* 0x0002820000047ab9 */ /* 0x000fe40000000a00 */
[----:B------:R-:W-:-:S04]  /*1160*/  ISETP.NE.U32.AND P0, PT, RZ, UR4, PT ;  /* 0x00000004ff007c0c */ /* 0x000fc8000bf05070 */
[----:B------:R-:W-:-:S13]  /*1170*/  ISETP.NE.AND.EX P0, PT, RZ, UR5, PT, P0 ;  /* 0x00000005ff007c0c */ /* 0x000fda000bf05300 */
[----:B------:R-:W-:Y:S05]  /*1180*/  @!P0 BRA `(.L_x_2923) ;  /* 0x00000000001c8947 */ /* 0x000fea0003800000 */
[----:B------:R-:W-:Y:S02]  /*1190*/  ULDC.64 UR4, c[0x0][0xa08] ;  /* 0x0002820000047ab9 */ /* 0x000fe40000000a00 */
[----:B------:R-:W-:-:S06]  /*11a0*/  UIMAD.WIDE UR4, UR44, 0x4, UR4 ;  /* 0x000000042c0478a5 */ /* 0x000fcc000f8e0204 */
[----:B0-----:R-:W-:Y:S02]  /*11b0*/  IMAD.U32 R6, RZ, RZ, UR4 ;  /* 0x00000004ff067e24 */ /* 0x001fe4000f8e00ff */
[----:B------:R-:W-:-:S05]  /*11c0*/  IMAD.U32 R7, RZ, RZ, UR5 ;  /* 0x00000005ff077e24 */ /* 0x000fca000f8e00ff */
[----:B-----5:R-:W2:Y:S04]  /*11d0*/  LDG.E R152, desc[UR38][R6.64] ;  /* 0x0000002606987981 */ /* 0x020ea8000c1e1900 */
[----:B------:R-:W2:Y:S02]  /*11e0*/  LDG.E R9, desc[UR38][R6.64+0x4] ;  /* 0x0000042606097981 */ /* 0x000ea4000c1e1900 */
[----:B--2---:R-:W-:-:S07]  /*11f0*/  IMAD.IADD R152, R9, 0x1, -R152 ;  /* 0x0000000109987824 */ /* 0x004fce00078e0a98 */
.L_x_2923:
[----:B------:R-:W-:Y:S01]  /*1200*/  UISETP.NE.AND UP0, UPT, UR47, 0x1, UPT ;  /* 0x000000012f00788c */ /* 0x000fe2000bf05270 */
[----:B-----5:R-:W-:Y:S01]  /*1210*/  IMAD.IADD R152, R152, 0x1, -R3 ;  /* 0x0000000198987824 */ /* 0x020fe200078e0a03 */
[----:B------:R-:W-:Y:S01]  /*1220*/  CS2R R32, SRZ ;  /* 0x0000000000207805 */ /* 0x000fe2000001ff00 */
[----:B------:R-:W-:Y:S01]  /*1230*/  IMAD.MOV.U32 R187, RZ, RZ, R5 ;  /* 0x000000ffffbb7224 */ /* 0x000fe200078e0005 */
[----:B------:R-:W-:Y:S02]  /*1240*/  CS2R R36, SRZ ;  /* 0x0000000000247805 */ /* 0x000fe4000001ff00 */
[----:B------:R-:W-:Y:S02]  /*1250*/  CS2R R150, SRZ ;  /* 0x0000000000967805 */ /* 0x000fe4000001ff00 */
[----:B------:R-:W-:Y:S02]  /*1260*/  PLOP3.LUT P0, PT, PT, PT, UP0, 0x80, 0x0 ;  /* 0x000000000000781c */ /* 0x000fe40003f0f008 */
[----:B------:R-:W-:-:S02]  /*1270*/  CS2R R148, SRZ ;  /* 0x0000000000947805 */ /* 0x000fc4000001ff00 */
[----:B------:R-:W-:Y:S02]  /*1280*/  IADD3 R0, R152, 0x3f, RZ ;  /* 0x0000003f98007810 */ /* 0x000fe40007ffe0ff */
[----:B------:R-:W-:Y:S02]  /*1290*/  CS2R R146, SRZ ;  /* 0x0000000000927805 */ /* 0x000fe4000001ff00 */
[----:B------:R-:W-:Y:S02]  /*12a0*/  CS2R R144, SRZ ;  /* 0x0000000000907805 */ /* 0x000fe4000001ff00 */
[----:B------:R-:W-:Y:S02]  /*12b0*/  CS2R R142, SRZ ;  /* 0x00000000008e7805 */ /* 0x000fe4000001ff00 */
[----:B------:R-:W-:Y:S02]  /*12c0*/  SHF.R.S32.HI R3, RZ, 0x1f, R0 ;  /* 0x0000001fff037819 */ /* 0x000fe40000011400 */
[----:B------:R-:W-:-:S02]  /*12d0*/  CS2R R140, SRZ ;  /* 0x00000000008c7805 */ /* 0x000fc4000001ff00 */
[----:B------:R-:W-:Y:S02]  /*12e0*/  CS2R R138, SRZ ;  /* 0x00000000008a7805 */ /* 0x000fe4000001ff00 */
[----:B------:R-:W-:Y:S02]  /*12f0*/  CS2R R136, SRZ ;  /* 0x0000000000887805 */ /* 0x000fe4000001ff00 */
[----:B------:R-:W-:Y:S01]  /*1300*/  LEA.HI R3, R3, R0, RZ, 0x6 ;  /* 0x0000000003037211 */ /* 0x000fe200078f30ff */
[----:B------:R-:W-:Y:S01]  /*1310*/  IMAD.MOV.U32 R178, RZ, RZ, RZ ;  /* 0x000000ffffb27224 */ /* 0x000fe200078e00ff */
        /* <DEDUP_REMOVED lines=55> */
[----:B0-----:R-:W-:-:S02]  /*1690*/  CS2R R8, SRZ ;  /* 0x0000000000087805 */ /* 0x001fc4000001ff00 */
[----:B------:R-:W-:Y:S01]  /*16a0*/  SHF.R.S32.HI R169, RZ, 0x6, R3 ;  /* 0x00000006ffa97819 */ /* 0x000fe20000011403 */
[----:B------:R-:W-:Y:S06]  /*16b0*/  @!P0 BRA `(.L_x_2924) ;  /* 0x0000001800508947 */ /* 0x000fec0003800000 */
[----:B------:R-:W-:Y:S02]  /*16c0*/  ISETP.GE.AND P1, PT, R152, 0x1, PT ;  /* 0x000000019800780c */ /* 0x000fe40003f26270 */
[----:B------:R-:W-:-:S11]  /*16d0*/  PLOP3.LUT P0, PT, PT, PT, PT, 0x80, 0x0 ;  /* 0x000000000000781c */ /* 0x000fd60003f0f070 */
[----:B------:R-:W-:Y:S05]  /*16e0*/  @!P1 BRA `(.L_x_2925) ;  /* 0x0000005000b89947 */ /* 0x000fea0003800000 */
[----:B------:R-:W0:Y:S01]  /*16f0*/  SHFL.IDX PT, R0, R188, RZ, 0x1f ;  /* 0x00001fffbc007589 */ /* 0x000e2200000e0000 */
[----:B------:R-:W-:-:S06]  /*1700*/  UISETP.NE.AND UP0, UPT, UR43, 0x3, UPT ;  /* 0x000000032b00788c */ /* 0x000fcc000bf05270 */
[----:B------:R-:W-:Y:S02]  /*1710*/  PLOP3.LUT P0, PT, PT, PT, UP0, 0x80, 0x0 ;  /* 0x000000000000781c */ /* 0x000fe40003f0f008 */
[----:B0-----:R-:W-:-:S13]  /*1720*/  R2UR UR4, R0 ;  /* 0x00000000000472ca */ /* 0x001fda00000e0000 */
        /* <DEDUP_REMOVED lines=10> */
.L_x_2926:
[----:B------:R-:W-:Y:S01]  /*17d0*/  ULEA UR16, UR41, UR42, 0x3 ;  /* 0x0000002a29107291 */ /* 0x000fe2000f8e183f */
[----:B------:R-:W-:-:S04]  /*17e0*/  MOV R0, UR40 ;  /* 0x0000002800007c02 */ /* 0x000fc80008000f00 */
[----:B------:R-:W-:-:S04]  /*17f0*/  SHF.L.U32 R0, R0, 0x1f, RZ ;  /* 0x0000001f00007819 */ /* 0x000fc800000006ff */
[----:B------:R-:W0:Y:S02]  /*1800*/  SYNCS.PHASECHK.TRANS64.TRYWAIT P0, [UR16+0x28c50], R0 ;  /* 0x028c5000ff0075a7 */ /* 0x000e240008000150 */
[----:B0-----:R-:W-:Y:S05]  /*1810*/  @!P0 BRA `(.L_x_2927) ;  /* 0x000000c400908947 */ /* 0x001fea0003800000 */
.L_x_3050:
[----:B------:R-:W-:Y:S01]  /*1820*/  BAR.SYNC.DEFER_BLOCKING 0xe, 0x100 ;  /* 0x0384000000007b1d */ /* 0x000fe20000010000 */
[----:B------:R-:W-:Y:S01]  /*1830*/  UIADD3 UR4, UR42, 0x26800, URZ ;  /* 0x000268002a047890 */ /* 0x000fe2000fffe03f */
[----:B0-----:R-:W-:Y:S01]  /*1840*/  IMAD.U32 R0, RZ, RZ, UR16 ;  /* 0x00000010ff007e24 */ /* 0x001fe2000f8e00ff */
[----:B------:R-:W-:Y:S02]  /*1850*/  ULEA UR12, UR41, UR20, 0xc ;  /* 0x00000014290c7291 */ /* 0x000fe4000f8e603f */
[----:B------:R-:W-:Y:S01]  /*1860*/  USHF.R.U32.HI UR4, URZ, 0x4, UR4 ;  /* 0x000000043f047899 */ /* 0x000fe20008011604 */
[----:B------:R-:W-:Y:S01]  /*1870*/  UMOV UR7, 0x40000040 ;  /* 0x4000004000077882 */ /* 0x000fe20000000000 */
[----:B------:R-:W-:Y:S02]  /*1880*/  UMOV UR5, 0x40000040 ;  /* 0x4000004000057882 */ /* 0x000fe40000000000 */
[----:B------:R-:W-:Y:S01]  /*1890*/  ULOP3.LUT UR4, UR4, 0x3fff, URZ, 0xc0, !UPT ;  /* 0x00003fff04047892 */ /* 0x000fe2000f8ec03f */
[----:B------:R-:W0:Y:S01]  /*18a0*/  S2R R3, SR_TID.X ;  /* 0x0000000000037919 */ /* 0x000e220000002100 */
        /* <DEDUP_REMOVED lines=9> */
[----:B------:R-:W-:-:S06]  /*1940*/  WARPGROUP.ARRIVE ;  /* 0x00000000000079c5 */ /* 0x000fcc0000000000 */
[----:B------:R-:W-:Y:S01]  /*1950*/  HGMMA.64x256x16.F32.BF16 R24, gdesc[UR4].tnspB, RZ, !UPT, gsb0 ;  /* 0x43e00000041879f0 */ /* 0x000fe2000c0018ff */
[----:B------:R-:W-:Y:S02]  /*1960*/  UIADD3 UR6, UR12, 0x80, URZ ;  /* 0x000000800c067890 */ /* 0x000fe4000fffe03f */
[----:B------:R-:W-:Y:S01]  /*1970*/  UIADD3 UR4, UR13, 0x2, URZ ;  /* 0x000000020d047890 */ /* 0x000fe2000fffe03f */
[----:B------:R-:W-:Y:S01]  /*1980*/  UMOV UR7, 0x40000040 ;  /* 0x4000004000077882 */ /* 0x000fe20000000000 */
[----:B------:R-:W-:Y:S01]  /*1990*/  UMOV UR5, 0x40000040 ;  /* 0x4000004000057882 */ /* 0x000fe20000000000 */
[----:B------:R-:W-:-:S03]  /*19a0*/  UIADD3 UR12, UR13, 0x6, URZ ;  /* 0x000000060d0c7890 */ /* 0x000fc6000fffe03f */
[----:B------:R-:W-:Y:S01]  /*19b0*/  UMOV UR13, 0x40000040 ;  /* 0x40000040000d7882 */ /* 0x000fe20000000000 */
[----:B0-----:R-:W-:-:S04]  /*19c0*/  LOP3.LUT R3, R3, 0x7f, RZ, 0xc0, !PT ;  /* 0x0000007f03037812 */ /* 0x001fc800078ec0ff */
[----:B------:R-:W-:-:S13]  /*19d0*/  ISETP.NE.AND P0, PT, R3, RZ, PT ;  /* 0x000000ff0300720c */ /* 0x000fda0003f05270 */
        /* <DEDUP_REMOVED lines=16> */
[----:B------:R-:W-:-:S13]  /*1ae0*/  ISETP.GE.AND P0, PT, R152, 0x41, PT ;  /* 0x000000419800780c */ /* 0x000fda0003f06270 */
[----:B0-----:R-:W-:Y:S05]  /*1af0*/  @!P0 BRA `(.L_x_2928) ;  /* 0x0000000c00008947 */ /* 0x001fea0003800000 */
[----:B------:R-:W-:-:S07]  /*1b00*/  VIADD R169, R169, 0xfffffffe ;  /* 0xfffffffea9a97836 */ /* 0x000fce0000000000 */
.L_x_2933:
[----:B------:R-:W-:Y:S01]  /*1b10*/  BAR.SYNC.DEFER_BLOCKING 0xe, 0x100 ;  /* 0x0384000000007b1d */ /* 0x000fe20000010000 */
[----:B------:R-:W-:Y:S01]  /*1b20*/  IMAD.U32 R3, RZ, RZ, UR41 ;  /* 0x00000029ff037e24 */ /* 0x000fe2000f8e00ff */
[----:B------:R-:W-:Y:S01]  /*1b30*/  UISETP.NE.AND UP1, UPT, UR43, 0x3, UPT ;  /* 0x000000032b00788c */ /* 0x000fe2000bf25270 */
[----:B------:R-:W-:Y:S01]  /*1b40*/  ISETP.GT.AND P1, PT, R169, RZ, PT ;  /* 0x000000ffa900720c */ /* 0x000fe20003f24270 */
[----:B------:R-:W-:Y:S01]  /*1b50*/  UIADD3 UR41, UR41, 0x1, URZ ;  /* 0x0000000129297890 */ /* 0x000fe2000fffe03f */
[----:B0-----:R-:W-:Y:S01]  /*1b60*/  IMAD R0, R3, 0x40, R16 ;  /* 0x0000004003007824 */ /* 0x001fe200078e0210 */
[----:B------:R-:W-:Y:S02]  /*1b70*/  IADD3 R169, R169, -0x1, RZ ;  /* 0xffffffffa9a97810 */ /* 0x000fe40007ffe0ff */
[----:B------:R-:W-:Y:S01]  /*1b80*/  PLOP3.LUT P2, PT, PT, PT, UP1, 0x80, 0x0 ;  /* 0x000000000000781c */ /* 0x000fe20003f4f018 */
[----:B------:R-:W-:Y:S01]  /*1b90*/  UISETP.NE.AND UP0, UPT, UR41, 0x2, UPT ;  /* 0x000000022900788c */ /* 0x000fe2000bf05270 */
[----:B------:R-:W-:-:S03]  /*1ba0*/  LEA R0, R0, UR42, 0x2 ;  /* 0x0000002a00007c11 */ /* 0x000fc6000f8e10ff */
[----:B------:R-:W-:Y:S02]  /*1bb0*/  USEL UR6, URZ, 0x1, UP0 ;  /* 0x000000013f067887 */ /* 0x000fe40008000000 */
[----:B------:R-:W-:Y:S02]  /*1bc0*/  USEL UR41, UR41, URZ, UP0 ;  /* 0x0000003f29297287 */ /* 0x000fe40008000000 */
[----:B------:R-:W-:Y:S01]  /*1bd0*/  ULOP3.LUT UR40, UR40, UR6, URZ, 0x3c, !UPT ;  /* 0x0000000628287292 */ /* 0x000fe2000f8e3c3f */
[----:B------:R-:W0:Y:S04]  /*1be0*/  LDS R3, [R0+0x28800] ;  /* 0x0288000000037984 */ /* 0x000e280000000800 */
[----:B------:R-:W1:Y:S01]  /*1bf0*/  LDS R4, [R0+0x28820] ;  /* 0x0288200000047984 */ /* 0x000e620000000800 */
        /* <DEDUP_REMOVED lines=130> */
.L_x_2929:
[----:B------:R-:W-:Y:S01]  /*2420*/  ULEA UR6, UR41, UR42, 0x3 ;  /* 0x0000002a29067291 */ /* 0x000fe2000f8e183f */
[----:B------:R-:W-:-:S05]  /*2430*/  IMAD.U32 R0, RZ, RZ, UR40 ;  /* 0x00000028ff007e24 */ /* 0x000fca000f8e00ff */
[----:B------:R-:W-:-:S04]  /*2440*/  SHF.L.U32 R0, R0, 0x1f, RZ ;  /* 0x0000001f00007819 */ /* 0x000fc800000006ff */
[----:B------:R0:W1:Y:S01]  /*2450*/  SYNCS.PHASECHK.TRANS64.TRYWAIT P0, [UR6+0x28c50], R0 ;  /* 0x028c5000ff0075a7 */ /* 0x0000620008000146 */
[----:B------:R-:W-:Y:S05]  /*2460*/  @!P2 BRA `(.L_x_2930) ;  /* 0x000000000004a947 */ /* 0x000fea0003800000 */
[----:B------:R-:W-:Y:S01]  /*2470*/  BPT.TRAP 0x1 ;  /* 0x000000040000795c */ /* 0x000fe20000300000 */
.L_x_2930:
[----:B-1----:R-:W-:Y:S05]  /*2480*/  @P0 BRA `(.L_x_2931) ;  /* 0x0000000000080947 */ /* 0x002fea0003800000 */
[----:B------:R-:W1:Y:S02]  /*2490*/  SYNCS.PHASECHK.TRANS64.TRYWAIT P0, [UR6+0x28c50], R0 ;  /* 0x028c5000ff0075a7 */ /* 0x000e640008000146 */
[----:B-1----:R-:W-:Y:S05]  /*24a0*/  @!P0 BRA `(.L_x_2932) ;  /* 0x000000b800848947 */ /* 0x002fea0003800000 */
.L_x_2931:
[----:B------:R-:W-:Y:S01]  /*24b0*/  UIADD3 UR6, UR42, 0x26800, URZ ;  /* 0x000268002a067890 */ /* 0x000fe2000fffe03f */
[----:B------:R-:W-:Y:S01]  /*24c0*/  WARPGROUP.ARRIVE ;  /* 0x00000000000079c5 */ /* 0x000fe20000000000 */
[----:B------:R-:W-:-:S05]  /*24d0*/  ULEA UR18, UR41, UR20, 0xc ;  /* 0x0000001429127291 */ /* 0x000fca000f8e603f */
[----:B-1----:R-:W1:Y:S01]  /*24e0*/  S2R R3, SR_TID.X ;  /* 0x0000000000037919 */ /* 0x002e620000002100 */
[----:B------:R-:W-:Y:S01]  /*24f0*/  USHF.R.U32.HI UR6, URZ, 0x4, UR6 ;  /* 0x000000043f067899 */ /* 0x000fe20008011606 */
[----:B0-----:R-:W-:Y:S01]  /*2500*/  IMAD.U32 R0, RZ, RZ, UR41 ;  /* 0x00000029ff007e24 */ /* 0x001fe2000f8e00ff */
        /* <DEDUP_REMOVED lines=11> */
[----:B-1----:R-:W-:-:S04]  /*25c0*/  LOP3.LUT R3, R3, 0x7f, RZ, 0xc0, !PT ;  /* 0x0000007f03037812 */ /* 0x002fc800078ec0ff */
        /* <DEDUP_REMOVED lines=19> */
.L_x_2928:
[----:B------:R-:W-:Y:S01]  /*2700*/  BAR.SYNC.DEFER_BLOCKING 0xe, 0x100 ;  /* 0x0384000000007b1d */ /* 0x000fe20000010000 */
[----:B------:R-:W-:Y:S01]  /*2710*/  IMAD.U32 R3, RZ, RZ, UR41 ;  /* 0x00000029ff037e24 */ /* 0x000fe2000f8e00ff */
[----:B------:R-:W-:Y:S01]  /*2720*/  UIADD3 UR41, UR41, 0x1, URZ ;  /* 0x0000000129297890 */ /* 0x000fe2000fffe03f */
[----:B------:R-:W-:Y:S02]  /*2730*/  PLOP3.LUT P0, PT, PT, PT, PT, 0x8, 0x0 ;  /* 0x000000000000781c */ /* 0x000fe40003f0e170 */
[----:B0-----:R-:W-:Y:S01]  /*2740*/  IMAD R0, R3, 0x40, R16 ;  /* 0x0000004003007824 */ /* 0x001fe200078e0210 */
[----:B------:R-:W-:-:S04]  /*2750*/  UISETP.NE.AND UP0, UPT, UR41, 0x2, UPT ;  /* 0x000000022900788c */ /* 0x000fc8000bf05270 */
[----:B------:R-:W-:Y:S01]  /*2760*/  LEA R3, R0, UR42, 0x2 ;  /* 0x0000002a00037c11 */ /* 0x000fe2000f8e10ff */
        /* <DEDUP_REMOVED lines=8> */
[----:B------:R-:W-:Y:S01]  /*27f0*/  FMUL.FTZ R8, R25, R4 ;  /* 0x0000000419087220 */ /* 0x000fe20000410000 */
[-C--:B-1----:R-:W-:Y:S01]  /*2800*/  FMUL.FTZ R9, R26, R0.reuse ;  /* 0x000000001a097220 */ /* 0x082fe20000410000 */
        /* <DEDUP_REMOVED lines=123> */
[----:B------:R-:W-:Y:S01]  /*2fc0*/  MOV R36, RZ ;  /* 0x000000ff00247202 */ /* 0x000fe20000000f00 */
[----:B------:R-:W-:Y:S01]  /*2fd0*/  IMAD.MOV.U32 R32, RZ, RZ, RZ ;  /* 0x000000ffff207224 */ /* 0x000fe200078e00ff */
[----:B------:R-:W-:Y:S06]  /*2fe0*/  BAR.ARV 0xf, 0x100 ;  /* 0x03c4000000007b1d */ /* 0x000fec0000002000 */
[----:B------:R-:W-:Y:S05]  /*2ff0*/  BRA `(.L_x_2925) ;  /* 0x0000003800747947 */ /* 0x000fea0003800000 */
.L_x_2924:
[----:B------:R-:W-:Y:S02]  /*3000*/  ISETP.GE.AND P1, PT, R152, 0x1, PT ;  /* 0x000000019800780c */ /* 0x000fe40003f26270 */
[----:B------:R-:W-:-:S11]  /*3010*/  PLOP3.LUT P0, PT, PT, PT, PT, 0x80, 0x0 ;  /* 0x000000000000781c */ /* 0x000fd60003f0f070 */
[----:B------:R-:W-:Y:S05]  /*3020*/  @!P1 BRA `(.L_x_2925) ;  /* 0x0000003800689947 */ /* 0x000fea0003800000 */
[----:B------:R-:W0:Y:S02]  /*3030*/  SHFL.IDX PT, R0, R188, RZ, 0x1f ;  /* 0x00001fffbc007589 */ /* 0x000e2400000e0000 */
[----:B0-----:R-:W-:-:S13]  /*3040*/  R2UR UR4, R0 ;  /* 0x00000000000472ca */ /* 0x001fda00000e0000 */
        /* <DEDUP_REMOVED lines=18> */
[----:B------:R-:W-:Y:S01]  /*3170*/  MOV R10, UR6 ;  /* 0x00000006000a7c02 */ /* 0x000fe20008000f00 */
        /* <DEDUP_REMOVED lines=8> */
.L_x_2934:
[----:B------:R-:W-:Y:S01]  /*3200*/  ULEA.HI UR4, UR37, UR37, URZ, 0x1 ;  /* 0x0000002525047291 */ /* 0x000fe2000f8f083f */
[----:B------:R-:W-:-:S03]  /*3210*/  MOV R3, UR43 ;  /* 0x0000002b00037c02 */ /* 0x000fc60008000f00 */
[----:B------:R-:W-:Y:S01]  /*3220*/  ULOP3.LUT UR4, UR4, 0xfffffffe, URZ, 0xc0, !UPT ;  /* 0xfffffffe04047892 */ /* 0x000fe2000f8ec03f */
[----:B------:R-:W-:-:S03]  /*3230*/  ISETP.NE.AND P0, PT, R3, 0x3, PT ;  /* 0x000000030300780c */ /* 0x000fc60003f05270 */
[----:B------:R-:W-:-:S06]  /*3240*/  UIADD3 UR4, UR37, -UR4, URZ ;  /* 0x8000000425047290 */ /* 0x000fcc000fffe03f */
[----:B------:R-:W-:-:S05]  /*3250*/  IMAD.U32 R0, RZ, RZ, UR4 ;  /* 0x00000004ff007e24 */ /* 0x000fca000f8e00ff */
[----:B------:R-:W-:-:S04]  /*3260*/  SHF.L.U32 R0, R0, 0x1f, RZ ;  /* 0x0000001f00007819 */ /* 0x000fc800000006ff */
[----:B------:R-:W0:Y:S02]  /*3270*/  SYNCS.PHASECHK.TRANS64.TRYWAIT P1, [UR42+0x28c00], R0 ;  /* 0x028c0000ff0075a7 */ /* 0x000e24000802016a */
[----:B0-----:R-:W-:Y:S05]  /*3280*/  @!P1 BRA `(.L_x_2935) ;  /* 0x000000ac00249947 */ /* 0x001fea0003800000 */
.L_x_3051:
[----:B------:R-:W-:Y:S05]  /*3290*/  @!P0 BRA `(.L_x_2936) ;  /* 0x0000000000048947 */ /* 0x000fea0003800000 */
[----:B------:R-:W-:Y:S01]  /*32a0*/  BPT.TRAP 0x1 ;  /* 0x000000040000795c */ /* 0x000fe20000300000 */
.L_x_2936:
[----:B------:R-:W-:Y:S02]  /*32b0*/  IMAD.U32 R7, RZ, RZ, UR41 ;  /* 0x00000029ff077e24 */ /* 0x000fe4000f8e00ff */
[----:B------:R-:W-:-:S03]  /*32c0*/  IMAD.U32 R8, RZ, RZ, UR40 ;  /* 0x00000028ff087e24 */ /* 0x000fc6000f8e00ff */
[----:B------:R-:W-:Y:S02]  /*32d0*/  LEA R7, R7, UR42, 0x3 ;  /* 0x0000002a07077c11 */ /* 0x000fe4000f8e18ff */
[----:B------:R-:W-:-:S04]  /*32e0*/  SHF.L.U32 R8, R8, 0x1f, RZ ;  /* 0x0000001f08087819 */ /* 0x000fc800000006ff */
[----:B------:R1:W2:Y:S01]  /*32f0*/  SYNCS.PHASECHK.TRANS64.TRYWAIT P1, [R7+URZ+0x28c30], R8 ;  /* 0x028c3008070075a7 */ /* 0x0002a2000802017f */
[----:B------:R-:W-:Y:S05]  /*3300*/  @!P0 BRA `(.L_x_2937) ;  /* 0x0000000000048947 */ /* 0x000fea0003800000 */
[----:B------:R-:W-:Y:S01]  /*3310*/  BPT.TRAP 0x1 ;  /* 0x000000040000795c */ /* 0x000fe20000300000 */
.L_x_2937:
[----:B--2---:R-:W-:Y:S05]  /*3320*/  @P1 BRA `(.L_x_2938) ;  /* 0x0000000000081947 */ /* 0x004fea0003800000 */
[----:B------:R-:W2:Y:S02]  /*3330*/  SYNCS.PHASECHK.TRANS64.TRYWAIT P1, [R7+URZ+0x28c30], R8 ;  /* 0x028c3008070075a7 */ /* 0x000ea4000802017f */
[----:B--2---:R-:W-:Y:S05]  /*3340*/  @!P1 BRA `(.L_x_2939) ;  /* 0x000000ac000c9947 */ /* 0x004fea0003800000 */
.L_x_2938:
[----:B0-----:R-:W0:Y:S01]  /*3350*/  S2R R0, SR_TID.X ;  /* 0x0000000000007919 */ /* 0x001e220000002100 */
[----:B------:R-:W-:-:S04]  /*3360*/  UIADD3 UR4, UR42, 0x22400, URZ ;  /* 0x000224002a047890 */ /* 0x000fc8000fffe03f */
[----:B------:R-:W-:-:S04]  /*3370*/  USHF.R.U32.HI UR4, URZ, 0x4, UR4 ;  /* 0x000000043f047899 */ /* 0x000fc80008011604 */
[----:B------:R-:W-:-:S06]  /*3380*/  ULOP3.LUT UR4, UR4, 0x3fff, URZ, 0xc0, !UPT ;  /* 0x00003fff04047892 */ /* 0x000fcc000f8ec03f */
[----:B------:R-:W-:Y:S01]  /*3390*/  IMAD.U32 R4, RZ, RZ, UR4 ;  /* 0x00000004ff047e24 */ /* 0x000fe2000f8e00ff */
[----:B------:R-:W-:Y:S05]  /*33a0*/  WARPSYNC.ALL ;  /* 0x0000000000007948 */ /* 0x000fea0003800000 */
[----:B------:R-:W-:Y:S02]  /*33b0*/  LOP3.LUT R4, R4, 0x10000, RZ, 0xfc, !PT ;  /* 0x0001000004047812 */ /* 0x000fe400078efcff */
[----:B0-----:R-:W-:-:S04]  /*33c0*/  LOP3.LUT R0, R0, 0x7f, RZ, 0xc0, !PT ;  /* 0x0000007f00007812 */ /* 0x001fc800078ec0ff */
[----:B------:R-:W-:Y:S02]  /*33d0*/  ISETP.NE.AND P1, PT, R0, RZ, PT ;  /* 0x000000ff0000720c */ /* 0x000fe40003f25270 */
[----:B------:R-:W-:Y:S01]  /*33e0*/  R2UR UR12, R4 ;  /* 0x00000000040c72ca */ /* 0x000fe200000e0000 */
[----:B------:R-:W-:Y:S01]  /*33f0*/  UIADD3 UR4, UR42, 0x20400, URZ ;  /* 0x000204002a047890 */ /* 0x000fe2000fffe03f */
[----:B------:R-:W-:Y:S01]  /*3400*/  WARPGROUP.ARRIVE ;  /* 0x00000000000079c5 */ /* 0x000fe20000000000 */
[----:B------:R-:W-:Y:S01]  /*3410*/  UMOV UR7, 0x40000040 ;  /* 0x4000004000077882 */ /* 0x000fe20000000000 */
[----:B------:R-:W-:Y:S01]  /*3420*/  UMOV UR5, 0x40000040 ;  /* 0x4000004000057882 */ /* 0x000fe20000000000 */
[----:B------:R-:W-:Y:S01]  /*3430*/  USHF.R.U32.HI UR4, URZ, 0x4, UR4 ;  /* 0x000000043f047899 */ /* 0x000fe20008011604 */
[----:B------:R-:W-:Y:S01]  /*3440*/  IMAD R0, R169, -0x40, R152 ;  /* 0xffffffc0a9007824 */ /* 0x000fe200078e0298 */
[----:B------:R-:W-:Y:S01]  /*3450*/  UMOV UR11, 0x40000040 ;  /* 0x40000040000b7882 */ /* 0x000fe20000000000 */
[----:B------:R-:W-:Y:S01]  /*3460*/  UMOV UR9, 0x40000040 ;  /* 0x4000004000097882 */ /* 0x000fe20000000000 */
[----:B------:R-:W-:Y:S01]  /*3470*/  ULOP3.LUT UR4, UR4, 0x3fff, URZ, 0xc0, !UPT ;  /* 0x00003fff04047892 */ /* 0x000fe2000f8ec03f */
[----:B------:R-:W-:Y:S01]  /*3480*/  UMOV UR15, 0x40000040 ;  /* 0x40000040000f7882 */ /* 0x000fe20000000000 */
[----:B------:R-:W-:-:S02]  /*3490*/  IADD3 R0, -R17, 0x40, R0 ;  /* 0x0000004011007810 */ /* 0x000fc40007ffe100 */
[----:B------:R-:W-:Y:S02]  /*34a0*/  ULEA UR12, UR41, UR12, 0x9 ;  /* 0x0000000c290c7291 */ /* 0x000fe4000f8e483f */
[----:B------:R-:W-:Y:S01]  /*34b0*/  ULOP3.LUT UR13, UR4, 0x10000, URZ, 0xfc, !UPT ;  /* 0x00010000040d7892 */ /* 0x000fe2000f8efc3f */
[C---:B------:R-:W-:Y:S01]  /*34c0*/  ISETP.GT.AND P6, PT, R0.reuse, RZ, PT ;  /* 0x000000ff0000720c */ /* 0x040fe20003fc4270 */
[----:B------:R-:W-:Y:S01]  /*34d0*/  UIADD3 UR10, UR12, 0x4, URZ ;  /* 0x000000040c0a7890 */ /* 0x000fe2000fffe03f */
[C---:B------:R-:W-:Y:S01]  /*34e0*/  ISETP.GT.AND P2, PT, R0.reuse, 0x1, PT ;  /* 0x000000010000780c */ /* 0x040fe20003f44270 */
[----:B------:R-:W-:Y:S01]  /*34f0*/  UIADD3 UR8, UR13, 0x4, URZ ;  /* 0x000000040d087890 */ /* 0x000fe2000fffe03f */
[C---:B------:R-:W-:Y:S01]  /*3500*/  ISETP.GT.AND P3, PT, R0.reuse, 0x8, PT ;  /* 0x000000080000780c */ /* 0x040fe20003f64270 */
[----:B------:R-:W-:Y:S01]  /*3510*/  UMOV UR6, UR12 ;  /* 0x0000000c00067c82 */ /* 0x000fe20008000000 */
[----:B------:R-:W-:Y:S01]  /*3520*/  UMOV UR4, UR13 ;  /* 0x0000000d00047c82 */ /* 0x000fe20008000000 */
[----:B------:R-:W-:Y:S01]  /*3530*/  UIADD3 UR14, UR12, 0x6, URZ ;  /* 0x000000060c0e7890 */ /* 0x000fe2000fffe03f */
[----:B------:R-:W-:Y:S01]  /*3540*/  HGMMA.64x64x16.F32.BF16 R24, gdesc[UR4], RZ, !UPT, gsb0 ;  /* 0x00e00000041879f0 */ /* 0x000fe2000c0018ff */
[----:B------:R-:W-:Y:S01]  /*3550*/  UIADD3 UR6, UR12, 0x2, URZ ;  /* 0x000000020c067890 */ /* 0x000fe2000fffe03f */
[C---:B------:R-:W-:Y:S01]  /*3560*/  ISETP.GT.AND P4, PT, R0.reuse, 0x9, PT ;  /* 0x000000090000780c */ /* 0x040fe20003f84270 */
[----:B------:R-:W-:Y:S01]  /*3570*/  UIADD3 UR4, UR13, 0x2, URZ ;  /* 0x000000020d047890 */ /* 0x000fe2000fffe03f */
[----:B------:R-:W-:Y:S01]  /*3580*/  ISETP.GT.AND P5, PT, R0, 0x10, PT ;  /* 0x000000100000780c */ /* 0x000fe20003fa4270 */
[----:B------:R-:W-:Y:S01]  /*3590*/  UMOV UR7, 0x40000040 ;  /* 0x4000004000077882 */ /* 0x000fe20000000000 */
[----:B------:R-:W-:Y:S01]  /*35a0*/  UMOV UR5, 0x40000040 ;  /* 0x4000004000057882 */ /* 0x000fe20000000000 */
[----:B------:R-:W-:Y:S01]  /*35b0*/  UIADD3 UR12, UR13, 0x6, URZ ;  /* 0x000000060d0c7890 */ /* 0x000fe2000fffe03f */
[----:B------:R-:W-:-:S02]  /*35c0*/  ULDC UR20, c[0x0][0x988] ;  /* 0x0002620000147ab9 */ /* 0x000fc40000000800 */
        /* <DEDUP_REMOVED lines=67> */
[----:B------:R-:W0:Y:S01]  /*3a00*/  SHFL.BFLY PT, R0, R5, 0x2, 0x1f ;  /* 0x0c401f0005007f89 */ /* 0x000e2200000e0000 */
[----:B------:R-:W-:Y:S02]  /*3a10*/  FSEL R51, R51, -INF , P4 ;  /* 0xff80000033337808 */ /* 0x000fe40002000000 */
[----:B------:R-:W-:-:S02]  /*3a20*/  FSEL R54, R54, -INF , P5 ;  /* 0xff80000036367808 */ /* 0x000fc40002800000 */
[----:B------:R-:W-:Y:S02]  /*3a30*/  FSEL R55, R55, -INF , P6 ;  /* 0xff80000037377808 */ /* 0x000fe40003000000 */
[----:B0-----:R-:W-:Y:S02]  /*3a40*/  FMNMX.FTZ R9, R5, R0, !PT ;  /* 0x0000000005097209 */ /* 0x001fe40007810000 */
[----:B------:R-:W-:-:S03]  /*3a50*/  FMNMX.FTZ R0, R30, R3, !PT ;  /* 0x000000031e007209 */ /* 0x000fc60007810000 */
[----:B------:R-:W0:Y:S01]  /*3a60*/  SHFL.BFLY PT, R10, R9, 0x1, 0x1f ;  /* 0x0c201f00090a7f89 */ /* 0x000e2200000e0000 */
[----:B------:R-:W-:-:S04]  /*3a70*/  FMNMX.FTZ R3, R31, R0, !PT ;  /* 0x000000001f037209 */ /* 0x000fc80007810000 */
[----:B------:R-:W-:-:S04]  /*3a80*/  FMNMX.FTZ R0, R34, R3, !PT ;  /* 0x0000000322007209 */ /* 0x000fc80007810000 */
[----:B------:R-:W-:-:S04]  /*3a90*/  FMNMX.FTZ R3, R35, R0, !PT ;  /* 0x0000000023037209 */ /* 0x000fc80007810000 */
[----:B------:R-:W-:-:S04]  /*3aa0*/  FMNMX.FTZ R6, R38, R3, !PT ;  /* 0x0000000326067209 */ /* 0x000fc80007810000 */
[----:B------:R-:W-:-:S04]  /*3ab0*/  FMNMX.FTZ R3, R39, R6, !PT ;  /* 0x0000000627037209 */ /* 0x000fc80007810000 */
[----:B------:R-:W-:Y:S02]  /*3ac0*/  FMNMX.FTZ R6, R42, R3, !PT ;  /* 0x000000032a067209 */ /* 0x000fe40007810000 */
[----:B0-----:R-:W-:Y:S02]  /*3ad0*/  FMNMX.FTZ R0, R9, R10, !PT ;  /* 0x0000000a09007209 */ /* 0x001fe40007810000 */
        /* <DEDUP_REMOVED lines=21> */
[----:B------:R-:W0:Y:S01]  /*3c30*/  SHFL.BFLY PT, R3, R6, 0x2, 0x1f ;  /* 0x0c401f0006037f89 */ /* 0x000e2200000e0000 */
[----:B------:R-:W3:Y:S01]  /*3c40*/  MUFU.EX2 R25, R25 ;  /* 0x0000001900197308 */ /* 0x000ee20000000800 */
[--C-:B------:R-:W-:Y:S01]  /*3c50*/  FFMA.FTZ R44, R44, UR20, -R9.reuse ;  /* 0x000000142c2c7c23 */ /* 0x100fe20008010809 */
[--C-:B------:R-:W-:Y:S01]  /*3c60*/  FFMA.FTZ R45, R45, UR20, -R9.reuse ;  /* 0x000000142d2d7c23 */ /* 0x100fe20008010809 */
[--C-:B------:R-:W-:Y:S01]  /*3c70*/  FFMA.FTZ R48, R48, UR20, -R9.reuse ;  /* 0x0000001430307c23 */ /* 0x100fe20008010809 */
[--C-:B------:R-:W-:Y:S01]  /*3c80*/  FFMA.FTZ R49, R49, UR20, -R9.reuse ;  /* 0x0000001431317c23 */ /* 0x100fe20008010809 */
[--C-:B------:R-:W-:Y:S01]  /*3c90*/  FFMA.FTZ R52, R52, UR20, -R9.reuse ;  /* 0x0000001434347c23 */ /* 0x100fe20008010809 */
[----:B------:R-:W-:-:S02]  /*3ca0*/  FFMA.FTZ R9, R53, UR20, -R9 ;  /* 0x0000001435097c23 */ /* 0x000fc40008010809 */
[----:B------:R-:W-:Y:S08]  /*3cb0*/  MUFU.EX2 R28, R28 ;  /* 0x0000001c001c7308 */ /* 0x000ff00000000800 */
[----:B------:R-:W4:Y:S01]  /*3cc0*/  MUFU.EX2 R29, R29 ;  /* 0x0000001d001d7308 */ /* 0x000f220000000800 */
[----:B---3--:R-:W-:Y:S02]  /*3cd0*/  F2FP.BF16.F32.PACK_AB R156, R25, R24 ;  /* 0x00000018199c723e */ /* 0x008fe400000010ff */
[----:B0-----:R-:W-:-:S05]  /*3ce0*/  FMNMX.FTZ R5, R6, R3, !PT ;  /* 0x0000000306057209 */ /* 0x001fca0007810000 */
[----:B------:R-:W-:Y:S01]  /*3cf0*/  MUFU.EX2 R32, R32 ;  /* 0x0000002000207308 */ /* 0x000fe20000000800 */
[----:B------:R-:W0:Y:S07]  /*3d00*/  SHFL.BFLY PT, R6, R5, 0x1, 0x1f ;  /* 0x0c201f0005067f89 */ /* 0x000e2e00000e0000 */
[----:B------:R-:W3:Y:S01]  /*3d10*/  MUFU.EX2 R33, R33 ;  /* 0x0000002100217308 */ /* 0x000ee20000000800 */
[----:B----4-:R-:W-:-:S07]  /*3d20*/  F2FP.BF16.F32.PACK_AB R158, R29, R28 ;  /* 0x0000001c1d9e723e */ /* 0x010fce00000010ff */
[----:B------:R-:W-:Y:S08]  /*3d30*/  MUFU.EX2 R36, R36 ;  /* 0x0000002400247308 */ /* 0x000ff00000000800 */
[----:B------:R-:W4:Y:S01]  /*3d40*/  MUFU.EX2 R37, R37 ;  /* 0x0000002500257308 */ /* 0x000f220000000800 */
[----:B---3--:R-:W-:Y:S02]  /*3d50*/  F2FP.BF16.F32.PACK_AB R160, R33, R32 ;  /* 0x0000002021a0723e */ /* 0x008fe400000010ff */
[----:B0-----:R-:W-:-:S04]  /*3d60*/  FMNMX.FTZ R3, R5, R6, !PT ;  /* 0x0000000605037209 */ /* 0x001fc80007810000 */
[C---:B------:R-:W-:Y:S01]  /*3d70*/  FSETP.NEU.FTZ.AND P2, PT, R3.reuse, -INF , PT ;  /* 0xff8000000300780b */ /* 0x040fe20003f5d000 */
[----:B------:R-:W-:Y:S01]  /*3d80*/  FMUL.FTZ R5, R3, UR20 ;  /* 0x0000001403057c20 */ /* 0x000fe20008410000 */
[----:B------:R-:W-:Y:S04]  /*3d90*/  MUFU.EX2 R40, R40 ;  /* 0x0000002800287308 */ /* 0x000fe80000000800 */
[----:B------:R-:W-:Y:S01]  /*3da0*/  FSEL R6, R5, RZ, P2 ;  /* 0x000000ff05067208 */ /* 0x000fe20001000000 */
[----:B------:R-:W-:Y:S01]  /*3db0*/  FADD.FTZ R5, R24, R25 ;  /* 0x0000001918057221 */ /* 0x000fe20000010000 */
[----:B----4-:R-:W-:Y:S02]  /*3dc0*/  F2FP.BF16.F32.PACK_AB R162, R37, R36 ;  /* 0x0000002425a2723e */ /* 0x010fe400000010ff */
[----:B------:R-:W0:Y:S01]  /*3dd0*/  MUFU.EX2 R41, R41 ;  /* 0x0000002900297308 */ /* 0x000e220000000800 */
        /* <DEDUP_REMOVED lines=15> */
[----:B------:R-:W3:Y:S01]  /*3ed0*/  MUFU.EX2 R27, R27 ;  /* 0x0000001b001b7308 */ /* 0x000ee20000000800 */
[----:B------:R-:W-:Y:S01]  /*3ee0*/  FADD.FTZ R12, R32, R13 ;  /* 0x0000000d200c7221 */ /* 0x000fe20000010000 */
[--C-:B------:R-:W-:Y:S01]  /*3ef0*/  FFMA.FTZ R46, R46, UR20, -R6.reuse ;  /* 0x000000142e2e7c23 */ /* 0x100fe20008010806 */
[----:B------:R4:W-:Y:S01]  /*3f00*/  @!P1 SYNCS.ARRIVE.TRANS64.RED.A1T0 RZ, [R5+URZ], RZ ;  /* 0x000000ff05ff99a7 */ /* 0x0009e2000810043f */
[--C-:B------:R-:W-:Y:S01]  /*3f10*/  FFMA.FTZ R47, R47, UR20, -R6.reuse ;  /* 0x000000142f2f7c23 */ /* 0x100fe20008010806 */
[--C-:B------:R-:W-:Y:S01]  /*3f20*/  FFMA.FTZ R50, R50, UR20, -R6.reuse ;  /* 0x0000001432327c23 */ /* 0x100fe20008010806 */
[--C-:B------:R-:W-:Y:S01]  /*3f30*/  FFMA.FTZ R51, R51, UR20, -R6.reuse ;  /* 0x0000001433337c23 */ /* 0x100fe20008010806 */
[--C-:B------:R-:W-:Y:S01]  /*3f40*/  FFMA.FTZ R54, R54, UR20, -R6.reuse ;  /* 0x0000001436367c23 */ /* 0x100fe20008010806 */
[----:B------:R-:W5:Y:S01]  /*3f50*/  MUFU.EX2 R30, R30 ;  /* 0x0000001e001e7308 */ /* 0x000f620000000800 */
[----:B------:R-:W-:Y:S01]  /*3f60*/  FFMA.FTZ R6, R55, UR20, -R6 ;  /* 0x0000001437067c23 */ /* 0x000fe20008010806 */
[----:B0-----:R-:W-:-:S06]  /*3f70*/  F2FP.BF16.F32.PACK_AB R164, R41, R40 ;  /* 0x0000002829a4723e */ /* 0x001fcc00000010ff */
[----:B------:R-:W4:Y:S01]  /*3f80*/  MUFU.EX2 R31, R31 ;  /* 0x0000001f001f7308 */ /* 0x000f220000000800 */
[----:B---3--:R-:W-:Y:S01]  /*3f90*/  FADD.FTZ R11, R26, R27 ;  /* 0x0000001b1a0b7221 */ /* 0x008fe20000010000 */
[----:B------:R-:W-:-:S06]  /*3fa0*/  F2FP.BF16.F32.PACK_AB R157, R27, R26 ;  /* 0x0000001a1b9d723e */ /* 0x000fcc00000010ff */
[----:B------:R-:W0:Y:S01]  /*3fb0*/  MUFU.EX2 R34, R34 ;  /* 0x0000002200227308 */ /* 0x000e220000000800 */
[----:B-----5:R-:W-:Y:S01]  /*3fc0*/  FADD.FTZ R10, R30, R11 ;  /* 0x0000000b1e0a7221 */ /* 0x020fe20000010000 */
[----:B------:R-:W-:-:S04]  /*3fd0*/  FADD.FTZ R11, R33, R12 ;  /* 0x0000000c210b7221 */ /* 0x000fc80000010000 */
[----:B------:R-:W-:Y:S02]  /*3fe0*/  FADD.FTZ R12, R36, R11 ;  /* 0x0000000b240c7221 */ /* 0x000fe40000010000 */
[----:B------:R-:W3:Y:S01]  /*3ff0*/  MUFU.EX2 R35, R35 ;  /* 0x0000002300237308 */ /* 0x000ee20000000800 */
[----:B----4-:R-:W-:Y:S01]  /*4000*/  FADD.FTZ R5, R31, R10 ;  /* 0x0000000a1f057221 */ /* 0x010fe20000010000 */
[----:B------:R-:W-:Y:S01]  /*4010*/  FADD.FTZ R11, R37, R12 ;  /* 0x0000000c250b7221 */ /* 0x000fe20000010000 */
[----:B------:R-:W-:Y:S01]  /*4020*/  F2FP.BF16.F32.PACK_AB R159, R31, R30 ;  /* 0x0000001e1f9f723e */ /* 0x000fe200000010ff */
[----:B------:R-:W-:Y:S02]  /*4030*/  BAR.SYNC.DEFER_BLOCKING 0xf, 0x100 ;  /* 0x03c4000000007b1d */ /* 0x000fe40000010000 */
[----:B------:R-:W-:Y:S01]  /*4040*/  FADD.FTZ R12, R40, R11 ;  /* 0x0000000b280c7221 */ /* 0x000fe20000010000 */
[----:B0-----:R-:W-:-:S03]  /*4050*/  FADD.FTZ R10, R34, R5 ;  /* 0x00000005220a7221 */ /* 0x001fc60000010000 */
[----:B------:R-:W0:Y:S01]  /*4060*/  MUFU.EX2 R38, R38 ;  /* 0x0000002600267308 */ /* 0x000e220000000800 */
[----:B------:R-:W-:Y:S01]  /*4070*/  FADD.FTZ R13, R41, R12 ;  /* 0x0000000c290d7221 */ /* 0x000fe20000010000 */
[----:B---3--:R-:W-:-:S06]  /*4080*/  FADD.FTZ R5, R35, R10 ;  /* 0x0000000a23057221 */ /* 0x008fcc0000010000 */
[----:B------:R-:W3:Y:S01]  /*4090*/  MUFU.EX2 R39, R39 ;  /* 0x0000002700277308 */ /* 0x000ee20000000800 */
[----:B------:R-:W-:-:S07]  /*40a0*/  F2FP.BF16.F32.PACK_AB R161, R35, R34 ;  /* 0x0000002223a1723e */ /* 0x000fce00000010ff */
[----:B------:R-:W4:Y:S01]  /*40b0*/  MUFU.EX2 R42, R42 ;  /* 0x0000002a002a7308 */ /* 0x000f220000000800 */
[----:B0-----:R-:W-:Y:S01]  /*40c0*/  FADD.FTZ R10, R38, R5 ;  /* 0x00000005260a7221 */ /* 0x001fe20000010000 */
[----:B------:R0:W-:Y:S06]  /*40d0*/  STSM.16.M88.4 [R23+0x26800], R156 ;  /* 0x0268009c17007844 */ /* 0x0001ec0000000200 */
[----:B------:R-:W5:Y:S01]  /*40e0*/  MUFU.EX2 R43, R43 ;  /* 0x0000002b002b7308 */ /* 0x000f620000000800 */
[C---:B---3--:R-:W-:Y:S01]  /*40f0*/  FADD.FTZ R5, R39.reuse, R10 ;  /* 0x0000000a27057221 */ /* 0x048fe20000010000 */
[----:B------:R-:W-:-:S05]  /*4100*/  F2FP.BF16.F32.PACK_AB R163, R39, R38 ;  /* 0x0000002627a3723e */ /* 0x000fca00000010ff */
[----:B------:R0:W-:Y:S01]  /*4110*/  STSM.16.M88.4 [R186], R160 ;  /* 0x000000a0ba007844 */ /* 0x0001e20000000200 */
[----:B------:R-:W-:Y:S01]  /*4120*/  MUFU.EX2 R44, R44 ;  /* 0x0000002c002c7308 */ /* 0x000fe20000000800 */
[----:B----4-:R-:W-:-:S07]  /*4130*/  FADD.FTZ R10, R42, R5 ;  /* 0x000000052a0a7221 */ /* 0x010fce0000010000 */
[----:B------:R-:W3:Y:S01]  /*4140*/  MUFU.EX2 R46, R46 ;  /* 0x0000002e002e7308 */ /* 0x000ee20000000800 */
[C---:B-----5:R-:W-:Y:S01]  /*4150*/  FADD.FTZ R5, R43.reuse, R10 ;  /* 0x0000000a2b057221 */ /* 0x060fe20000010000 */
[----:B------:R-:W-:-:S06]  /*4160*/  F2FP.BF16.F32.PACK_AB R165, R43, R42 ;  /* 0x0000002a2ba5723e */ /* 0x000fcc00000010ff */
[----:B------:R-:W4:Y:S08]  /*4170*/  MUFU.EX2 R45, R45 ;  /* 0x0000002d002d7308 */ /* 0x000f300000000800 */
[----:B------:R-:W5:Y:S01]  /*4180*/  MUFU.EX2 R47, R47 ;  /* 0x0000002f002f7308 */ /* 0x000f620000000800 */
[----:B---3--:R-:W-:-:S07]  /*4190*/  FADD.FTZ R10, R46, R5 ;  /* 0x000000052e0a7221 */ /* 0x008fce0000010000 */
[----:B------:R-:W-:Y:S01]  /*41a0*/  MUFU.EX2 R48, R48 ;  /* 0x0000003000307308 */ /* 0x000fe20000000800 */
[----:B----4-:R-:W-:-:S07]  /*41b0*/  F2FP.BF16.F32.PACK_AB R166, R45, R44 ;  /* 0x0000002c2da6723e */ /* 0x010fce00000010ff */
[----:B------:R-:W3:Y:S01]  /*41c0*/  MUFU.EX2 R49, R49 ;  /* 0x0000003100317308 */ /* 0x000ee20000000800 */
[C---:B-----5:R-:W-:Y:S01]  /*41d0*/  F2FP.BF16.F32.PACK_AB R167, R47.reuse, R46 ;  /* 0x0000002e2fa7723e */ /* 0x060fe200000010ff */
[----:B------:R-:W-:-:S04]  /*41e0*/  FADD.FTZ R47, R47, R10 ;  /* 0x0000000a2f2f7221 */ /* 0x000fc80000010000 */
[----:B------:R0:W-:Y:S02]  /*41f0*/  STSM.16.M88.4 [R184], R164 ;  /* 0x000000a4b8007844 */ /* 0x0001e40000000200 */
[----:B------:R-:W-:Y:S08]  /*4200*/  MUFU.EX2 R50, R50 ;  /* 0x0000003200327308 */ /* 0x000ff00000000800 */
[----:B------:R-:W4:Y:S01]  /*4210*/  MUFU.EX2 R51, R51 ;  /* 0x0000003300337308 */ /* 0x000f220000000800 */
[----:B---3--:R-:W-:-:S07]  /*4220*/  F2FP.BF16.F32.PACK_AB R172, R49, R48 ;  /* 0x0000003031ac723e */ /* 0x008fce00000010ff */
[----:B------:R-:W-:Y:S08]  /*4230*/  MUFU.EX2 R52, R52 ;  /* 0x0000003400347308 */ /* 0x000ff00000000800 */
[----:B------:R-:W3:Y:S01]  /*4240*/  MUFU.EX2 R9, R9 ;  /* 0x0000000900097308 */ /* 0x000ee20000000800 */
[----:B----4-:R-:W-:Y:S01]  /*4250*/  F2FP.BF16.F32.PACK_AB R173, R51, R50 ;  /* 0x0000003233ad723e */ /* 0x010fe200000010ff */
[----:B------:R-:W-:-:S04]  /*4260*/  FADD.FTZ R50, R50, R47 ;  /* 0x0000002f32327221 */ /* 0x000fc80000010000 */
[----:B------:R-:W-:Y:S02]  /*4270*/  FADD.FTZ R51, R51, R50 ;  /* 0x0000003233337221 */ /* 0x000fe40000010000 */
[----:B------:R-:W4:Y:S08]  /*4280*/  MUFU.EX2 R54, R54 ;  /* 0x0000003600367308 */ /* 0x000f300000000800 */
[----:B------:R5:W1:Y:S01]  /*4290*/  MUFU.EX2 R11, R6 ;  /* 0x00000006000b7308 */ /* 0x000a620000000800 */
[----:B---3--:R-:W-:Y:S01]  /*42a0*/  F2FP.BF16.F32.PACK_AB R174, R9, R52 ;  /* 0x0000003409ae723e */ /* 0x008fe200000010ff */
[----:B-----5:R-:W-:-:S04]  /*42b0*/  FADD.FTZ R6, R44, R13 ;  /* 0x0000000d2c067221 */ /* 0x020fc80000010000 */
[----:B------:R-:W-:Y:S01]  /*42c0*/  FADD.FTZ R45, R45, R6 ;  /* 0x000000062d2d7221 */ /* 0x000fe20000010000 */
[----:B----4-:R-:W-:-:S03]  /*42d0*/  FADD.FTZ R6, R54, R51 ;  /* 0x0000003336067221 */ /* 0x010fc60000010000 */
[----:B------:R-:W-:Y:S01]  /*42e0*/  FADD.FTZ R48, R48, R45 ;  /* 0x0000002d30307221 */ /* 0x000fe20000010000 */
[C---:B-1----:R-:W-:Y:S01]  /*42f0*/  F2FP.BF16.F32.PACK_AB R175, R11.reuse, R54 ;  /* 0x000000360baf723e */ /* 0x042fe200000010ff */
[----:B------:R-:W-:Y:S02]  /*4300*/  FADD.FTZ R6, R11, R6 ;  /* 0x000000060b067221 */ /* 0x000fe40000010000 */
[----:B------:R-:W-:Y:S02]  /*4310*/  FADD.FTZ R49, R49, R48 ;  /* 0x0000003031317221 */ /* 0x000fe40000010000 */
[----:B------:R0:W-:Y:S02]  /*4320*/  STSM.16.M88.4 [R185], R172 ;  /* 0x000000acb9007844 */ /* 0x0001e40000000200 */
[----:B------:R-:W-:-:S04]  /*4330*/  FADD.FTZ R52, R52, R49 ;  /* 0x0000003134347221 */ /* 0x000fc80000010000 */
[----:B------:R-:W-:Y:S01]  /*4340*/  FADD.FTZ R5, R9, R52 ;  /* 0x0000003409057221 */ /* 0x000fe20000010000 */
[----:B------:R-:W-:Y:S06]  /*4350*/  @!P0 BRA `(.L_x_2940) ;  /* 0x0000000000048947 */ /* 0x000fec0003800000 */
[----:B------:R-:W-:Y:S01]  /*4360*/  BPT.TRAP 0x1 ;  /* 0x000000040000795c */ /* 0x000fe20000300000 */
.L_x_2940:
[----:B------:R1:W3:Y:S01]  /*4370*/  SYNCS.PHASECHK.TRANS64.TRYWAIT P2, [R7+URZ+0x28c50], R8 ;  /* 0x028c5008070075a7 */ /* 0x0002e2000804017f */
[----:B------:R-:W-:Y:S05]  /*4380*/  @!P0 BRA `(.L_x_2941) ;  /* 0x0000000000048947 */ /* 0x000fea0003800000 */
[----:B------:R-:W-:Y:S01]  /*4390*/  BPT.TRAP 0x1 ;  /* 0x000000040000795c */ /* 0x000fe20000300000 */
.L_x_2941:
[----:B------:R-:W-:Y:S01]  /*43a0*/  ULOP3.LUT UR48, UR48, 0x2000000, URZ, 0xfc, !UPT ;  /* 0x0200000030307892 */ /* 0x000fe2000f8efc3f */
[----:B---3--:R-:W-:Y:S11]  /*43b0*/  @P2 BRA `(.L_x_2942) ;  /* 0x0000000000082947 */ /* 0x008ff60003800000 */
[----:B------:R-:W3:Y:S02]  /*43c0*/  SYNCS.PHASECHK.TRANS64.TRYWAIT P2, [R7+URZ+0x28c50], R8 ;  /* 0x028c5008070075a7 */ /* 0x000ee4000804017f */
[----:B---3--:R-:W-:Y:S05]  /*43d0*/  @!P2 BRA `(.L_x_2943) ;  /* 0x0000009800fca947 */ /* 0x008fea0003800000 */
.L_x_2942:
[----:B------:R-:W-:Y:S01]  /*43e0*/  ULEA UR6, UR41, UR48, 0xc ;  /* 0x0000003029067291 */ /* 0x000fe2000f8e603f */
[----:B------:R-:W-:Y:S01]  /*43f0*/  WARPGROUP.ARRIVE ;  /* 0x00000000000079c5 */ /* 0x000fe20000000000 */
[----:B------:R-:W-:Y:S01]  /*4400*/  UMOV UR7, 0x40000040 ;  /* 0x4000004000077882 */ /* 0x000fe20000000000 */
[----:B------:R-:W-:Y:S01]  /*4410*/  UMOV UR11, 0x40000040 ;  /* 0x40000040000b7882 */ /* 0x000fe20000000000 */
[----:B------:R-:W-:Y:S01]  /*4420*/  UIADD3 UR10, UR6, 0x80, URZ ;  /* 0x00000080060a7890 */ /* 0x000fe2000fffe03f */
[----:B------:R-:W-:Y:S01]  /*4430*/  ISETP.GE.AND P2, PT, R152, 0x41, PT ;  /* 0x000000419800780c */ /* 0x000fe20003f46270 */
[----:B-123--:R-:W-:-:S03]  /*4440*/  @!P1 VIADD R7, R7, 0x28c60 ;  /* 0x00028c6007079836 */ /* 0x00efc60000000000 */
[----:B------:R-:W-:Y:S01]  /*4450*/  HGMMA.64x256x16.F32.BF16 R24, R156, gdesc[UR4].tnspB, RZ, !UPT, gsb0 ;  /* 0x43e000049c187df0 */ /* 0x000fe2000c0018ff */
[----:B------:R-:W-:Y:S01]  /*4460*/  UMOV UR7, 0x40000040 ;  /* 0x4000004000077882 */ /* 0x000fe20000000000 */
[----:B------:R-:W-:Y:S01]  /*4470*/  @!P1 PRMT R7, RZ, 0x654, R7 ;  /* 0x00000654ff079816 */ /* 0x000fe20000000007 */
[----:B------:R-:W-:Y:S02]  /*4480*/  WARPGROUP.DEPBAR.LE gsb0, 0x0 ;  /* 0x00008000000079c5 */ /* 0x000fe40000010000 */
[----:B------:R-:W-:-:S15]  /*4490*/  WARPGROUP.ARRIVE ;  /* 0x00000000000079c5 */ /* 0x000fde0000000000 */
[----:B------:R-:W-:-:S08]  /*44a0*/  NOP ;  /* 0x0000000000007918 */ /* 0x000fd00000000000 */
[----:B------:R-:W-:Y:S01]  /*44b0*/  HGMMA.64x256x16.F32.BF16 R24, R160, gdesc[UR8].tnspB, R24, gsb0 ;  /* 0x43e00008a0187df0 */ /* 0x000fe20008001818 */
[----:B------:R-:W-:Y:S01]  /*44c0*/  UIADD3 UR10, UR6, 0x100, URZ ;  /* 0x00000100060a7890 */ /* 0x000fe2000fffe03f */
[----:B------:R-:W-:Y:S01]  /*44d0*/  UMOV UR11, 0x40000040 ;  /* 0x40000040000b7882 */ /* 0x000fe20000000000 */
[----:B------:R-:W-:Y:S01]  /*44e0*/  UIADD3 UR6, UR6, 0x180, URZ ;  /* 0x0000018006067890 */ /* 0x000fe2000fffe03f */
[----:B------:R-:W-:Y:S02]  /*44f0*/  WARPGROUP.DEPBAR.LE gsb0, 0x0 ;  /* 0x00008000000079c5 */ /* 0x000fe40000010000 */
[----:B------:R-:W-:-:S15]  /*4500*/  WARPGROUP.ARRIVE ;  /* 0x00000000000079c5 */ /* 0x000fde0000000000 */
[----:B------:R-:W-:-:S07]  /*4510*/  NOP ;  /* 0x0000000000007918 */ /* 0x000fce0000000000 */
[----:B------:R-:W-:Y:S03]  /*4520*/  HGMMA.64x256x16.F32.BF16 R24, R164, gdesc[UR8].tnspB, R24, gsb0 ;  /* 0x43e00008a4187df0 */ /* 0x000fe60008001818 */
        /* <DEDUP_REMOVED lines=14> */
[----:B------:R-:W-:Y:S05]  /*4610*/  @!P2 BRA `(.L_x_2944) ;  /* 0x000000180040a947 */ /* 0x000fea0003800000 */
[----:B-1----:R-:W-:Y:S01]  /*4620*/  IADD3 R7, R169, -0x2, RZ ;  /* 0xfffffffea9077810 */ /* 0x002fe20007ffe0ff */
[----:B------:R-:W-:Y:S01]  /*4630*/  IMAD.MOV.U32 R9, RZ, RZ, R3 ;  /* 0x000000ffff097224 */ /* 0x000fe200078e0003 */
[----:B------:R-:W-:Y:S01]  /*4640*/  UMOV UR21, UR41 ;  /* 0x0000002900157c82 */ /* 0x000fe20008000000 */
[----:B------:R-:W-:Y:S01]  /*4650*/  IMAD.MOV.U32 R11, RZ, RZ, R0 ;  /* 0x000000ffff0b7224 */ /* 0x000fe200078e0000 */
[----:B------:R-:W-:-:S06]  /*4660*/  ULDC UR20, c[0x0][0x988] ;  /* 0x0002620000147ab9 */ /* 0x000fcc0000000800 */
.L_x_2953:
[----:B------:R-:W-:Y:S01]  /*4670*/  UIADD3 UR41, UR21, 0x1, URZ ;  /* 0x0000000115297890 */ /* 0x000fe2000fffe03f */
[C---:B------:R-:W-:Y:S01]  /*4680*/  ISETP.GT.AND P2, PT, R7.reuse, RZ, PT ;  /* 0x000000ff0700720c */ /* 0x040fe20003f44270 */
[----:B------:R-:W-:Y:S02]  /*4690*/  VIADD R7, R7, 0xffffffff ;  /* 0xffffffff07077836 */ /* 0x000fe40000000000 */
[----:B------:R-:W-:-:S04]  /*46a0*/  UISETP.NE.AND UP0, UPT, UR41, 0x2, UPT ;  /* 0x000000022900788c */ /* 0x000fc8000bf05270 */
[----:B------:R-:W-:Y:S02]  /*46b0*/  USEL UR6, URZ, 0x1, UP0 ;  /* 0x000000013f067887 */ /* 0x000fe40008000000 */
[----:B------:R-:W-:Y:S02]  /*46c0*/  USEL UR41, UR41, URZ, UP0 ;  /* 0x0000003f29297287 */ /* 0x000fe40008000000 */
[----:B------:R-:W-:Y:S01]  /*46d0*/  ULOP3.LUT UR40, UR40, UR6, URZ, 0x3c, !UPT ;  /* 0x0000000628287292 */ /* 0x000fe2000f8e3c3f */
[----:B0123--:R-:W-:Y:S11]  /*46e0*/  @!P0 BRA `(.L_x_2945) ;  /* 0x0000000000048947 */ /* 0x00fff60003800000 */
[----:B------:R-:W-:Y:S01]  /*46f0*/  BPT.TRAP 0x1 ;  /* 0x000000040000795c */ /* 0x000fe20000300000 */
.L_x_2945:
[----:B------:R-:W-:Y:S01]  /*4700*/  ULEA UR22, UR41, UR42, 0x3 ;  /* 0x0000002a29167291 */ /* 0x000fe2000f8e183f */
[----:B------:R-:W-:-:S05]  /*4710*/  IMAD.U32 R8, RZ, RZ, UR40 ;  /* 0x00000028ff087e24 */ /* 0x000fca000f8e00ff */
[----:B------:R-:W-:-:S04]  /*4720*/  SHF.L.U32 R8, R8, 0x1f, RZ ;  /* 0x0000001f08087819 */ /* 0x000fc800000006ff */
[----:B------:R1:W2:Y:S01]  /*4730*/  SYNCS.PHASECHK.TRANS64.TRYWAIT P3, [UR22+0x28c30], R8 ;  /* 0x028c3008ff0075a7 */ /* 0x0002a20008060156 */
[----:B------:R-:W-:Y:S05]  /*4740*/  @!P0 BRA `(.L_x_2946) ;  /* 0x0000000000048947 */ /* 0x000fea0003800000 */
[----:B------:R-:W-:Y:S01]  /*4750*/  BPT.TRAP 0x1 ;  /* 0x000000040000795c */ /* 0x000fe20000300000 */
.L_x_2946:
[----:B--2---:R-:W-:Y:S05]  /*4760*/  @P3 BRA `(.L_x_2947) ;  /* 0x0000000000083947 */ /* 0x004fea0003800000 */
[----:B------:R-:W2:Y:S02]  /*4770*/  SYNCS.PHASECHK.TRANS64.TRYWAIT P3, [UR22+0x28c30], R8 ;  /* 0x028c3008ff0075a7 */ /* 0x000ea40008060156 */
[----:B--2---:R-:W-:Y:S05]  /*4780*/  @!P3 BRA `(.L_x_2948) ;  /* 0x000000980024b947 */ /* 0x004fea0003800000 */
.L_x_2947:
[----:B------:R-:W-:Y:S01]  /*4790*/  R2UR UR18, R4 ;  /* 0x00000000041272ca */ /* 0x000fe200000e0000 */
[----:B------:R-:W-:Y:S01]  /*47a0*/  UIADD3 UR6, UR42, 0x20400, URZ ;  /* 0x000204002a067890 */ /* 0x000fe2000fffe03f */
[----:B0-----:R-:W-:Y:S01]  /*47b0*/  WARPGROUP.ARRIVE ;  /* 0x00000000000079c5 */ /* 0x001fe20000000000 */
        /* <DEDUP_REMOVED lines=23> */
[----:B------:R-:W-:-:S04]  /*4930*/  FMNMX.FTZ R0, R152, R11, !PT ;  /* 0x0000000b98007209 */ /* 0x000fc80007810000 */
[----:B--2---:R-:W-:-:S04]  /*4940*/  FMNMX.FTZ R3, R153, R0, !PT ;  /* 0x0000000099037209 */ /* 0x004fc80007810000 */
        /* <DEDUP_REMOVED lines=15> */
[----:B------:R-:W0:Y:S02]  /*4a40*/  SHFL.BFLY PT, R3, R12, 0x2, 0x1f ;  /* 0x0c401f000c037f89 */ /* 0x000e2400000e0000 */
        /* <DEDUP_REMOVED lines=10> */
[----:B------:R-:W-:-:S03]  /*4af0*/  FMNMX.FTZ R12, R170, R3, !PT ;  /* 0x00000003aa0c7209 */ /* 0x000fc60007810000 */
[C---:B------:R-:W-:Y:S01]  /*4b00*/  FMUL.FTZ R191, R0.reuse, UR20 ;  /* 0x0000001400bf7c20 */ /* 0x040fe20008410000 */
[----:B------:R-:W-:Y:S01]  /*4b10*/  FMNMX.FTZ R3, R171, R12, !PT ;  /* 0x0000000cab037209 */ /* 0x000fe20007810000 */
[----:B------:R-:W-:Y:S02]  /*4b20*/  FADD.FTZ R11, -R0, R11 ;  /* 0x0000000b000b7221 */ /* 0x000fe40000010100 */
[--C-:B------:R-:W-:Y:S01]  /*4b30*/  FFMA.FTZ R21, R156, UR20, -R191.reuse ;  /* 0x000000149c157c23 */ /* 0x100fe200080108bf */
[----:B------:R-:W-:Y:S01]  /*4b40*/  FMNMX.FTZ R12, R174, R3, !PT ;  /* 0x00000003ae0c7209 */ /* 0x000fe20007810000 */
[--C-:B------:R-:W-:Y:S01]  /*4b50*/  FFMA.FTZ R156, R160, UR20, -R191.reuse ;  /* 0x00000014a09c7c23 */ /* 0x100fe200080108bf */
[--C-:B------:R-:W-:Y:S01]  /*4b60*/  FFMA.FTZ R160, R168, UR20, -R191.reuse ;  /* 0x00000014a8a07c23 */ /* 0x100fe200080108bf */
[----:B------:R-:W-:Y:S01]  /*4b70*/  FMUL.FTZ R13, R11, UR20 ;  /* 0x000000140b0d7c20 */ /* 0x000fe20008410000 */
[----:B------:R-:W-:Y:S01]  /*4b80*/  FMNMX.FTZ R3, R175, R12, !PT ;  /* 0x0000000caf037209 */ /* 0x000fe20007810000 */
[--C-:B------:R-:W-:Y:S01]  /*4b90*/  FFMA.FTZ R11, R152, UR20, -R191.reuse ;  /* 0x00000014980b7c23 */ /* 0x100fe200080108bf */
[--C-:B------:R-:W-:Y:S01]  /*4ba0*/  FFMA.FTZ R15, R161, UR20, -R191.reuse ;  /* 0x00000014a10f7c23 */ /* 0x100fe200080108bf */
[--C-:B------:R-:W-:Y:S01]  /*4bb0*/  FFMA.FTZ R152, R153, UR20, -R191.reuse ;  /* 0x0000001499987c23 */ /* 0x100fe200080108bf */
[----:B------:R-:W-:Y:S01]  /*4bc0*/  FMNMX.FTZ R12, R178, R3, !PT ;  /* 0x00000003b20c7209 */ /* 0x000fe20007810000 */
[--C-:B------:R-:W-:Y:S01]  /*4bd0*/  FFMA.FTZ R161, R177, UR20, -R191.reuse ;  /* 0x00000014b1a17c23 */ /* 0x100fe200080108bf */
[----:B------:R0:W2:Y:S01]  /*4be0*/  MUFU.EX2 R10, R13 ;  /* 0x0000000d000a7308 */ /* 0x0000a20000000800 */
[--C-:B------:R-:W-:Y:S01]  /*4bf0*/  FFMA.FTZ R153, R169, UR20, -R191.reuse ;  /* 0x00000014a9997c23 */ /* 0x100fe200080108bf */
[----:B------:R-:W-:Y:S01]  /*4c00*/  FMNMX.FTZ R3, R179, R12, !PT ;  /* 0x0000000cb3037209 */ /* 0x000fe20007810000 */
[----:B------:R-:W-:-:S03]  /*4c10*/  FFMA.FTZ R180, R180, UR20, -R191 ;  /* 0x00000014b4b47c23 */ /* 0x000fc600080108bf */
[----:B------:R-:W-:Y:S02]  /*4c20*/  FMNMX.FTZ R14, R182, R3, !PT ;  /* 0x00000003b60e7209 */ /* 0x000fe40007810000 */
[----:B------:R3:W-:Y:S01]  /*4c30*/  MUFU.EX2 R12, R21 ;  /* 0x00000015000c7308 */ /* 0x0007e20000000800 */
[--C-:B0-----:R-:W-:Y:S01]  /*4c40*/  FFMA.FTZ R13, R157, UR20, -R191.reuse ;  /* 0x000000149d0d7c23 */ /* 0x101fe200080108bf */
[----:B------:R-:W-:Y:S01]  /*4c50*/  FMNMX.FTZ R3, R183, R14, !PT ;  /* 0x0000000eb7037209 */ /* 0x000fe20007810000 */
[--C-:B------:R-:W-:Y:S01]  /*4c60*/  FFMA.FTZ R14, R164, UR20, -R191.reuse ;  /* 0x00000014a40e7c23 */ /* 0x100fe200080108bf */
[--C-:B------:R-:W-:Y:S01]  /*4c70*/  FFMA.FTZ R164, R176, UR20, -R191.reuse ;  /* 0x00000014b0a47c23 */ /* 0x100fe200080108bf */
[--C-:B------:R-:W-:Y:S02]  /*4c80*/  FFMA.FTZ R157, R173, UR20, -R191.reuse ;  /* 0x00000014ad9d7c23 */ /* 0x100fe400080108bf */
[----:B------:R-:W0:Y:S01]  /*4c90*/  SHFL.BFLY PT, R20, R3, 0x2, 0x1f ;  /* 0x0c401f0003147f89 */ /* 0x000e2200000e0000 */
[----:B------:R-:W4:Y:S01]  /*4ca0*/  MUFU.EX2 R11, R11 ;  /* 0x0000000b000b7308 */ /* 0x000f220000000800 */
[----:B---3--:R-:W-:Y:S01]  /*4cb0*/  FFMA.FTZ R21, R165, UR20, -R191 ;  /* 0x00000014a5157c23 */ /* 0x008fe200080108bf */
[-C--:B--2---:R-:W-:Y:S01]  /*4cc0*/  FMUL.FTZ R24, R24, R10.reuse ;  /* 0x0000000a18187220 */ /* 0x084fe20000410000 */
[-C--:B------:R-:W-:Y:S01]  /*4cd0*/  FMUL.FTZ R25, R25, R10.reuse ;  /* 0x0000000a19197220 */ /* 0x080fe20000410000 */
[-C--:B------:R-:W-:Y:S01]  /*4ce0*/  FMUL.FTZ R28, R28, R10.reuse ;  /* 0x0000000a1c1c7220 */ /* 0x080fe20000410000 */
[-C--:B------:R-:W-:Y:S01]  /*4cf0*/  FMUL.FTZ R29, R29, R10.reuse ;  /* 0x0000000a1d1d7220 */ /* 0x080fe20000410000 */
[-C--:B------:R-:W-:Y:S01]  /*4d00*/  FMUL.FTZ R32, R32, R10.reuse ;  /* 0x0000000a20207220 */ /* 0x080fe20000410000 */
[-C--:B------:R-:W-:Y:S01]  /*4d10*/  FMUL.FTZ R33, R33, R10.reuse ;  /* 0x0000000a21217220 */ /* 0x080fe20000410000 */
[----:B------:R-:W2:Y:S01]  /*4d20*/  MUFU.EX2 R152, R152 ;  /* 0x0000009800987308 */ /* 0x000ea20000000800 */
        /* <DEDUP_REMOVED lines=8> */
[----:B----4-:R-:W-:Y:S01]  /*4db0*/  FFMA.FTZ R5, R10, R5, R11 ;  /* 0x000000050a057223 */ /* 0x010fe2000001000b */
[-C--:B------:R-:W-:Y:S01]  /*4dc0*/  FMUL.FTZ R49, R49, R10.reuse ;  /* 0x0000000a31317220 */ /* 0x080fe20000410000 */
[-C--:B------:R-:W-:Y:S01]  /*4dd0*/  FMUL.FTZ R52, R52, R10.reuse ;  /* 0x0000000a34347220 */ /* 0x080fe20000410000 */
[-C--:B------:R-:W-:Y:S01]  /*4de0*/  FMUL.FTZ R53, R53, R10.reuse ;  /* 0x0000000a35357220 */ /* 0x080fe20000410000 */
[-C--:B------:R-:W-:Y:S01]  /*4df0*/  FMUL.FTZ R56, R56, R10.reuse ;  /* 0x0000000a38387220 */ /* 0x080fe20000410000 */
[----:B------:R-:W-:Y:S01]  /*4e00*/  FMUL.FTZ R57, R57, R10 ;  /* 0x0000000a39397220 */ /* 0x000fe20000410000 */
[----:B0-----:R-:W-:Y:S01]  /*4e10*/  FMNMX.FTZ R165, R3, R20, !PT ;  /* 0x0000001403a57209 */ /* 0x001fe20007810000 */
[----:B------:R-:W-:Y:S01]  /*4e20*/  FFMA.FTZ R20, R172, UR20, -R191 ;  /* 0x00000014ac147c23 */ /* 0x000fe200080108bf */
[----:B------:R-:W-:Y:S01]  /*4e30*/  MUFU.EX2 R156, R156 ;  /* 0x0000009c009c7308 */ /* 0x000fe20000000800 */
[C---:B--2---:R-:W-:Y:S01]  /*4e40*/  FADD.FTZ R5, R152.reuse, R5 ;  /* 0x0000000598057221 */ /* 0x044fe20000010000 */
[----:B------:R-:W-:Y:S01]  /*4e50*/  F2FP.BF16.F32.PACK_AB R152, R152, R11 ;  /* 0x0000000b9898723e */ /* 0x000fe200000010ff */
[----:B------:R-:W0:Y:S01]  /*4e60*/  SHFL.BFLY PT, R168, R165, 0x1, 0x1f ;  /* 0x0c201f00a5a87f89 */ /* 0x000e2200000e0000 */
        /* <DEDUP_REMOVED lines=22> */
[----:B------:R-:W-:Y:S01]  /*4fd0*/  FMUL.FTZ R97, R97, R10 ;  /* 0x0000000a61617220 */ /* 0x000fe20000410000 */
[----:B0-----:R-:W-:Y:S01]  /*4fe0*/  FMNMX.FTZ R3, R165, R168, !PT ;  /* 0x000000a8a5037209 */ /* 0x001fe20007810000 */
[----:B------:R-:W-:Y:S01]  /*4ff0*/  FFMA.FTZ R168, R181, UR20, -R191 ;  /* 0x00000014b5a87c23 */ /* 0x000fe200080108bf */
[----:B------:R-:W-:-:S02]  /*5000*/  IMAD.U32 R181, RZ, RZ, UR21 ;  /* 0x00000015ffb57e24 */ /* 0x000fc4000f8e00ff */
        /* <DEDUP_REMOVED lines=13> */
[----:B------:R-:W-:Y:S01]  /*50e0*/  IMAD.MOV R154, RZ, RZ, -R22 ;  /* 0x000000ffff9a7224 */ /* 0x000fe200078e0a16 */
[----:B------:R-:W-:Y:S01]  /*50f0*/  MOV R171, UR22 ;  /* 0x0000001600ab7c02 */ /* 0x000fe20008000f00 */
[--C-:B------:R-:W-:Y:S01]  /*5100*/  FFMA.FTZ R169, R158, UR20, -R177.reuse ;  /* 0x000000149ea97c23 */ /* 0x100fe200080108b1 */
[--C-:B------:R-:W-:Y:S01]  /*5110*/  FFMA.FTZ R176, R159, UR20, -R177.reuse ;  /* 0x000000149fb07c23 */ /* 0x100fe200080108b1 */
[--C-:B------:R-:W-:Y:S01]  /*5120*/  FFMA.FTZ R159, R162, UR20, -R177.reuse ;  /* 0x00000014a29f7c23 */ /* 0x100fe200080108b1 */
[----:B------:R-:W-:Y:S01]  /*5130*/  ISETP.NE.AND P3, PT, R17, R154, PT ;  /* 0x0000009a1100720c */ /* 0x000fe20003f65270 */
[----:B------:R-:W-:Y:S01]  /*5140*/  @!P1 VIADD R154, R171, 0x28c40 ;  /* 0x00028c40ab9a9836 */ /* 0x000fe20000000000 */
[----:B------:R-:W2:Y:S01]  /*5150*/  MUFU.EX2 R172, R172 ;  /* 0x000000ac00ac7308 */ /* 0x000ea20000000800 */
[--C-:B0-----:R-:W-:Y:S01]  /*5160*/  FFMA.FTZ R180, R163, UR20, -R177.reuse ;  /* 0x00000014a3b47c23 */ /* 0x101fe200080108b1 */
[--C-:B------:R-:W-:Y:S01]  /*5170*/  FFMA.FTZ R163, R166, UR20, -R177.reuse ;  /* 0x00000014a6a37c23 */ /* 0x100fe200080108b1 */
[--C-:B------:R-:W-:Y:S01]  /*5180*/  FFMA.FTZ R179, R179, UR20, -R177.reuse ;  /* 0x00000014b3b37c23 */ /* 0x100fe200080108b1 */
[----:B------:R-:W-:Y:S01]  /*5190*/  @!P1 PRMT R154, RZ, 0x654, R154 ;  /* 0x00000654ff9a9816 */ /* 0x000fe2000000009a */
[--C-:B------:R-:W-:Y:S01]  /*51a0*/  FFMA.FTZ R173, R174, UR20, -R177.reuse ;  /* 0x00000014aead7c23 */ /* 0x100fe200080108b1 */
[--C-:B------:R-:W-:Y:S01]  /*51b0*/  FFMA.FTZ R174, R175, UR20, -R177.reuse ;  /* 0x00000014afae7c23 */ /* 0x100fe200080108b1 */
[--C-:B------:R-:W-:Y:S01]  /*51c0*/  FFMA.FTZ R175, R178, UR20, -R177.reuse ;  /* 0x00000014b2af7c23 */ /* 0x100fe200080108b1 */
[----:B------:R-:W0:Y:S01]  /*51d0*/  MUFU.EX2 R155, R155 ;  /* 0x0000009b009b7308 */ /* 0x000e220000000800 */
[----:B------:R3:W-:Y:S01]  /*51e0*/  @!P1 SYNCS.ARRIVE.TRANS64.RED.A1T0 RZ, [R154+URZ], RZ ;  /* 0x000000ff9aff99a7 */ /* 0x0007e2000810043f */
[----:B------:R-:W-:Y:S01]  /*51f0*/  FFMA.FTZ R182, R182, UR20, -R177 ;  /* 0x00000014b6b67c23 */ /* 0x000fe200080108b1 */
[----:B------:R-:W-:-:S02]  /*5200*/  @!P3 IMAD R158, R181, 0x40, R16 ;  /* 0x00000040b59eb824 */ /* 0x000fc400078e0210 */
[----:B------:R-:W-:Y:S01]  /*5210*/  FFMA.FTZ R177, R183, UR20, -R177 ;  /* 0x00000014b7b17c23 */ /* 0x000fe200080108b1 */
[-C--:B------:R-:W-:Y:S01]  /*5220*/  FMUL.FTZ R105, R105, R10.reuse ;  /* 0x0000000a69697220 */ /* 0x080fe20000410000 */
[-C--:B------:R-:W-:Y:S01]  /*5230*/  FMUL.FTZ R108, R108, R10.reuse ;  /* 0x0000000a6c6c7220 */ /* 0x080fe20000410000 */
[----:B------:R-:W-:Y:S01]  /*5240*/  FMUL.FTZ R109, R109, R10 ;  /* 0x0000000a6d6d7220 */ /* 0x000fe20000410000 */
[----:B------:R-:W4:Y:S01]  /*5250*/  MUFU.EX2 R169, R169 ;  /* 0x000000a900a97308 */ /* 0x000f220000000800 */
[----:B---3--:R-:W-:Y:S01]  /*5260*/  FADD.FTZ R154, R12, R5 ;  /* 0x000000050c9a7221 */ /* 0x008fe20000010000 */
[----:B--2---:R-:W-:Y:S01]  /*5270*/  FFMA.FTZ R6, R9, R6, R172 ;  /* 0x0000000609067223 */ /* 0x004fe200000100ac */
[----:B------:R-:W-:Y:S01]  /*5280*/  @!P3 LEA R158, R158, UR42, 0x2 ;  /* 0x0000002a9e9ebc11 */ /* 0x000fe2000f8e10ff */
[-C--:B------:R-:W-:Y:S01]  /*5290*/  FMUL.FTZ R112, R112, R10.reuse ;  /* 0x0000000a70707220 */ /* 0x080fe20000410000 */
[----:B------:R-:W-:Y:S01]  /*52a0*/  FADD.FTZ R5, R13, R154 ;  /* 0x0000009a0d057221 */ /* 0x000fe20000010000 */
[-C--:B------:R-:W-:Y:S01]  /*52b0*/  FMUL.FTZ R113, R113, R10.reuse ;  /* 0x0000000a71717220 */ /* 0x080fe20000410000 */
[-C--:B------:R-:W-:Y:S01]  /*52c0*/  FMUL.FTZ R116, R116, R10.reuse ;  /* 0x0000000a74747220 */ /* 0x080fe20000410000 */
[----:B------:R-:W2:Y:S01]  /*52d0*/  MUFU.EX2 R176, R176 ;  /* 0x000000b000b07308 */ /* 0x000ea20000000800 */
[----:B0-----:R-:W-:Y:S01]  /*52e0*/  FADD.FTZ R6, R155, R6 ;  /* 0x000000069b067221 */ /* 0x001fe20000010000 */
[----:B------:R-:W-:Y:S01]  /*52f0*/  FADD.FTZ R154, R156, R5 ;  /* 0x000000059c9a7221 */ /* 0x000fe20000010000 */
[----:B------:R-:W-:Y:S01]  /*5300*/  @!P3 STS [R158+0x28800], R10 ;  /* 0x0288000a9e00b388 */ /* 0x000fe20000000800 */
[-C--:B------:R-:W-:Y:S01]  /*5310*/  FMUL.FTZ R117, R117, R10.reuse ;  /* 0x0000000a75757220 */ /* 0x080fe20000410000 */
[-C--:B------:R-:W-:Y:S01]  /*5320*/  FMUL.FTZ R120, R120, R10.reuse ;  /* 0x0000000a78787220 */ /* 0x080fe20000410000 */
[-C--:B------:R-:W-:Y:S01]  /*5330*/  FMUL.FTZ R121, R121, R10.reuse ;  /* 0x0000000a79797220 */ /* 0x080fe20000410000 */
[----:B------:R0:W-:Y:S01]  /*5340*/  @!P3 STS [R158+0x28820], R9 ;  /* 0x028820099e00b388 */ /* 0x0001e20000000800 */
[----:B------:R-:W3:Y:S01]  /*5350*/  MUFU.EX2 R159, R159 ;  /* 0x0000009f009f7308 */ /* 0x000ee20000000800 */
        /* <DEDUP_REMOVED lines=8> */
[----:B--2---:R-:W-:Y:S01]  /*53e0*/  FADD.FTZ R6, R176, R5 ;  /* 0x00000005b0067221 */ /* 0x004fe20000010000 */
[-C--:B------:R-:W-:Y:S01]  /*53f0*/  FMUL.FTZ R136, R136, R10.reuse ;  /* 0x0000000a88887220 */ /* 0x080fe20000410000 */
[-C--:B------:R-:W-:Y:S01]  /*5400*/  FMUL.FTZ R137, R137, R10.reuse ;  /* 0x0000000a89897220 */ /* 0x080fe20000410000 */
[-C--:B------:R-:W-:Y:S01]  /*5410*/  FMUL.FTZ R140, R140, R10.reuse ;  /* 0x0000000a8c8c7220 */ /* 0x080fe20000410000 */
[-C--:B------:R-:W-:Y:S01]  /*5420*/  FMUL.FTZ R141, R141, R10.reuse ;  /* 0x0000000a8d8d7220 */ /* 0x080fe20000410000 */
[-C--:B------:R-:W-:Y:S01]  /*5430*/  FMUL.FTZ R144, R144, R10.reuse ;  /* 0x0000000a90907220 */ /* 0x080fe20000410000 */
[-C--:B------:R-:W-:Y:S01]  /*5440*/  FMUL.FTZ R145, R145, R10.reuse ;  /* 0x0000000a91917220 */ /* 0x080fe20000410000 */
[----:B------:R-:W2:Y:S01]  /*5450*/  MUFU.EX2 R163, R163 ;  /* 0x000000a300a37308 */ /* 0x000ea20000000800 */
[----:B---3--:R-:W-:Y:S01]  /*5460*/  FADD.FTZ R5, R159, R6 ;  /* 0x000000069f057221 */ /* 0x008fe20000010000 */
[-C--:B------:R-:W-:Y:S01]  /*5470*/  FMUL.FTZ R148, R148, R10.reuse ;  /* 0x0000000a94947220 */ /* 0x080fe20000410000 */
[----:B------:R-:W-:Y:S01]  /*5480*/  FMUL.FTZ R149, R149, R10 ;  /* 0x0000000a95957220 */ /* 0x000fe20000410000 */
[----:B------:R-:W-:Y:S01]  /*5490*/  F2FP.BF16.F32.PACK_AB R156, R15, R156 ;  /* 0x0000009c0f9c723e */ /* 0x000fe200000010ff */
[-C--:B------:R-:W-:Y:S01]  /*54a0*/  FMUL.FTZ R26, R26, R9.reuse ;  /* 0x000000091a1a7220 */ /* 0x080fe20000410000 */
[----:B0-----:R-:W-:Y:S01]  /*54b0*/  F2FP.BF16.F32.PACK_AB R158, R21, R14 ;  /* 0x0000000e159e723e */ /* 0x001fe200000010ff */
[-C--:B------:R-:W-:Y:S01]  /*54c0*/  FMUL.FTZ R27, R27, R9.reuse ;  /* 0x000000091b1b7220 */ /* 0x080fe20000410000 */
[----:B------:R-:W-:Y:S01]  /*54d0*/  MUFU.EX2 R160, R160 ;  /* 0x000000a000a07308 */ /* 0x000fe20000000800 */
[----:B----4-:R-:W-:Y:S01]  /*54e0*/  FADD.FTZ R6, R180, R5 ;  /* 0x00000005b4067221 */ /* 0x010fe20000010000 */
[-C--:B------:R-:W-:Y:S01]  /*54f0*/  FMUL.FTZ R30, R30, R9.reuse ;  /* 0x000000091e1e7220 */ /* 0x080fe20000410000 */
[-C--:B------:R-:W-:Y:S01]  /*5500*/  FMUL.FTZ R31, R31, R9.reuse ;  /* 0x000000091f1f7220 */ /* 0x080fe20000410000 */
[-C--:B------:R-:W-:Y:S01]  /*5510*/  FMUL.FTZ R34, R34, R9.reuse ;  /* 0x0000000922227220 */ /* 0x080fe20000410000 */
[-C--:B------:R-:W-:Y:S01]  /*5520*/  FMUL.FTZ R35, R35, R9.reuse ;  /* 0x0000000923237220 */ /* 0x080fe20000410000 */
[-C--:B------:R-:W-:Y:S01]  /*5530*/  FMUL.FTZ R38, R38, R9.reuse ;  /* 0x0000000926267220 */ /* 0x080fe20000410000 */
[-C--:B------:R-:W-:Y:S01]  /*5540*/  FMUL.FTZ R39, R39, R9.reuse ;  /* 0x0000000927277220 */ /* 0x080fe20000410000 */
[----:B------:R-:W0:Y:S01]  /*5550*/  MUFU.EX2 R192, R192 ;  /* 0x000000c000c07308 */ /* 0x000e220000000800 */
        /* <DEDUP_REMOVED lines=16> */
[----:B0-----:R-:W-:Y:S01]  /*5660*/  FADD.FTZ R6, R192, R5 ;  /* 0x00000005c0067221 */ /* 0x001fe20000010000 */
[-C--:B------:R-:W-:Y:S01]  /*5670*/  FMUL.FTZ R67, R67, R9.reuse ;  /* 0x0000000943437220 */ /* 0x080fe20000410000 */
[-C--:B------:R-:W-:Y:S01]  /*5680*/  FMUL.FTZ R70, R70, R9.reuse ;  /* 0x0000000946467220 */ /* 0x080fe20000410000 */
[-C--:B------:R-:W-:Y:S01]  /*5690*/  FMUL.FTZ R71, R71, R9.reuse ;  /* 0x0000000947477220 */ /* 0x080fe20000410000 */
[-C--:B------:R-:W-:Y:S01]  /*56a0*/  FMUL.FTZ R74, R74, R9.reuse ;  /* 0x000000094a4a7220 */ /* 0x080fe20000410000 */
[-C--:B------:R-:W-:Y:S01]  /*56b0*/  FMUL.FTZ R75, R75, R9.reuse ;  /* 0x000000094b4b7220 */ /* 0x080fe20000410000 */
[-C--:B------:R-:W-:Y:S01]  /*56c0*/  FMUL.FTZ R78, R78, R9.reuse ;  /* 0x000000094e4e7220 */ /* 0x080fe20000410000 */
[----:B------:R-:W0:Y:S01]  /*56d0*/  MUFU.EX2 R167, R167 ;  /* 0x000000a700a77308 */ /* 0x000e220000000800 */
[----:B---3--:R-:W-:Y:S01]  /*56e0*/  FADD.FTZ R179, R15, R154 ;  /* 0x0000009a0fb37221 */ /* 0x008fe20000010000 */
[-C--:B------:R-:W-:Y:S01]  /*56f0*/  FMUL.FTZ R79, R79, R9.reuse ;  /* 0x000000094f4f7220 */ /* 0x080fe20000410000 */
[-C--:B------:R-:W-:Y:S01]  /*5700*/  FMUL.FTZ R82, R82, R9.reuse ;  /* 0x0000000952527220 */ /* 0x080fe20000410000 */
[-C--:B------:R-:W-:Y:S01]  /*5710*/  FMUL.FTZ R83, R83, R9.reuse ;  /* 0x0000000953537220 */ /* 0x080fe20000410000 */
[----:B------:R-:W-:Y:S01]  /*5720*/  FADD.FTZ R154, R14, R179 ;  /* 0x000000b30e9a7221 */ /* 0x000fe20000010000 */
[-C--:B------:R-:W-:Y:S01]  /*5730*/  FMUL.FTZ R86, R86, R9.reuse ;  /* 0x0000000956567220 */ /* 0x080fe20000410000 */
[-C--:B------:R-:W-:Y:S01]  /*5740*/  FMUL.FTZ R87, R87, R9.reuse ;  /* 0x0000000957577220 */ /* 0x080fe20000410000 */
[----:B------:R-:W3:Y:S01]  /*5750*/  MUFU.EX2 R20, R20 ;  /* 0x0000001400147308 */ /* 0x000ee20000000800 */
[----:B------:R-:W-:Y:S01]  /*5760*/  FADD.FTZ R179, R21, R154 ;  /* 0x0000009a15b37221 */ /* 0x000fe20000010000 */
[-C--:B------:R-:W-:Y:S01]  /*5770*/  FMUL.FTZ R90, R90, R9.reuse ;  /* 0x000000095a5a7220 */ /* 0x080fe20000410000 */
[-C--:B------:R-:W-:Y:S01]  /*5780*/  FMUL.FTZ R91, R91, R9.reuse ;  /* 0x000000095b5b7220 */ /* 0x080fe20000410000 */
[-C--:B------:R-:W-:Y:S01]  /*5790*/  FMUL.FTZ R94, R94, R9.reuse ;  /* 0x000000095e5e7220 */ /* 0x080fe20000410000 */
[----:B------:R-:W-:Y:S01]  /*57a0*/  FADD.FTZ R154, R160, R179 ;  /* 0x000000b3a09a7221 */ /* 0x000fe20000010000 */
[----:B--2---:R-:W-:Y:S01]  /*57b0*/  F2FP.BF16.F32.PACK_AB R160, R153, R160 ;  /* 0x000000a099a0723e */ /* 0x004fe200000010ff */
[-C--:B------:R-:W-:Y:S01]  /*57c0*/  FMUL.FTZ R95, R95, R9.reuse ;  /* 0x000000095f5f7220 */ /* 0x080fe20000410000 */
[----:B------:R-:W2:Y:S01]  /*57d0*/  MUFU.EX2 R170, R170 ;  /* 0x000000aa00aa7308 */ /* 0x000ea20000000800 */
[----:B------:R-:W-:Y:S01]  /*57e0*/  FADD.FTZ R179, R153, R154 ;  /* 0x0000009a99b37221 */ /* 0x000fe20000010000 */
[----:B0-----:R-:W-:Y:S01]  /*57f0*/  FADD.FTZ R5, R167, R6 ;  /* 0x00000006a7057221 */ /* 0x001fe20000010000 */
[----:B------:R-:W-:Y:S01]  /*5800*/  F2FP.BF16.F32.PACK_AB R153, R155, R172 ;  /* 0x000000ac9b99723e */ /* 0x000fe200000010ff */
[----:B------:R-:W-:Y:S01]  /*5810*/  FMUL.FTZ R98, R98, R9 ;  /* 0x0000000962627220 */ /* 0x000fe20000410000 */
[----:B------:R-:W-:Y:S01]  /*5820*/  F2FP.BF16.F32.PACK_AB R155, R176, R169 ;  /* 0x000000a9b09b723e */ /* 0x000fe200000010ff */
[-C--:B------:R-:W-:Y:S01]  /*5830*/  FMUL.FTZ R99, R99, R9.reuse ;  /* 0x0000000963637220 */ /* 0x080fe20000410000 */
[-C--:B------:R-:W-:Y:S01]  /*5840*/  FMUL.FTZ R102, R102, R9.reuse ;  /* 0x0000000966667220 */ /* 0x080fe20000410000 */
[----:B------:R-:W0:Y:S01]  /*5850*/  MUFU.EX2 R157, R157 ;  /* 0x0000009d009d7308 */ /* 0x000e220000000800 */
        /* <DEDUP_REMOVED lines=16> */
[C---:B0-----:R-:W-:Y:S01]  /*5960*/  FADD.FTZ R11, R157.reuse, R154 ;  /* 0x0000009a9d0b7221 */ /* 0x041fe20000010000 */
[----:B------:R-:W-:Y:S01]  /*5970*/  F2FP.BF16.F32.PACK_AB R162, R157, R20 ;  /* 0x000000149da2723e */ /* 0x000fe200000010ff */
[----:B------:R-:W-:Y:S01]  /*5980*/  FMUL.FTZ R127, R127, R9 ;  /* 0x000000097f7f7220 */ /* 0x000fe20000410000 */
[----:B------:R-:W-:Y:S01]  /*5990*/  F2FP.BF16.F32.PACK_AB R154, R13, R12 ;  /* 0x0000000c0d9a723e */ /* 0x000fe200000010ff */
[----:B------:R-:W-:Y:S01]  /*59a0*/  BAR.SYNC.DEFER_BLOCKING 0xf, 0x100 ;  /* 0x03c4000000007b1d */ /* 0x000fe20000010000 */
[----:B------:R-:W-:Y:S01]  /*59b0*/  F2FP.BF16.F32.PACK_AB R157, R180, R159 ;  /* 0x0000009fb49d723e */ /* 0x000fe200000010ff */
[----:B------:R-:W-:Y:S01]  /*59c0*/  FMUL.FTZ R130, R130, R9 ;  /* 0x0000000982827220 */ /* 0x000fe20000410000 */
[----:B------:R-:W-:Y:S01]  /*59d0*/  F2FP.BF16.F32.PACK_AB R159, R192, R163 ;  /* 0x000000a3c09f723e */ /* 0x000fe200000010ff */
[----:B---3--:R-:W-:Y:S01]  /*59e0*/  FADD.FTZ R5, R173, R6 ;  /* 0x00000006ad057221 */ /* 0x008fe20000010000 */
[-C--:B------:R-:W-:Y:S01]  /*59f0*/  FMUL.FTZ R131, R131, R9.reuse ;  /* 0x0000000983837220 */ /* 0x080fe20000410000 */
[----:B------:R-:W0:Y:S01]  /*5a00*/  MUFU.EX2 R174, R174 ;  /* 0x000000ae00ae7308 */ /* 0x000e220000000800 */
[-C--:B------:R-:W-:Y:S01]  /*5a10*/  FMUL.FTZ R134, R134, R9.reuse ;  /* 0x0000000986867220 */ /* 0x080fe20000410000 */
[-C--:B------:R-:W-:Y:S01]  /*5a20*/  FMUL.FTZ R135, R135, R9.reuse ;  /* 0x0000000987877220 */ /* 0x080fe20000410000 */
[-C--:B------:R-:W-:Y:S01]  /*5a30*/  FMUL.FTZ R138, R138, R9.reuse ;  /* 0x000000098a8a7220 */ /* 0x080fe20000410000 */
[-C--:B------:R-:W-:Y:S01]  /*5a40*/  FMUL.FTZ R139, R139, R9.reuse ;  /* 0x000000098b8b7220 */ /* 0x080fe20000410000 */
[-C--:B------:R-:W-:Y:S01]  /*5a50*/  FMUL.FTZ R142, R142, R9.reuse ;  /* 0x000000098e8e7220 */ /* 0x080fe20000410000 */
[----:B--2---:R-:W-:Y:S01]  /*5a60*/  FADD.FTZ R10, R164, R11 ;  /* 0x0000000ba40a7221 */ /* 0x004fe20000010000 */
[-C--:B------:R-:W-:Y:S01]  /*5a70*/  FMUL.FTZ R143, R143, R9.reuse ;  /* 0x000000098f8f7220 */ /* 0x080fe20000410000 */
[----:B------:R-:W2:Y:S01]  /*5a80*/  MUFU.EX2 R161, R161 ;  /* 0x000000a100a17308 */ /* 0x000ea20000000800 */
[-C--:B------:R-:W-:Y:S01]  /*5a90*/  FMUL.FTZ R146, R146, R9.reuse ;  /* 0x0000000992927220 */ /* 0x080fe20000410000 */
[-C--:B------:R-:W-:Y:S01]  /*5aa0*/  FMUL.FTZ R147, R147, R9.reuse ;  /* 0x0000000993937220 */ /* 0x080fe20000410000 */
[-C--:B------:R-:W-:Y:S01]  /*5ab0*/  FMUL.FTZ R150, R150, R9.reuse ;  /* 0x0000000996967220 */ /* 0x080fe20000410000 */
[----:B------:R-:W-:-:S04]  /*5ac0*/  FMUL.FTZ R151, R151, R9 ;  /* 0x0000000997977220 */ /* 0x000fc80000410000 */
[----:B------:R-:W3:Y:S01]  /*5ad0*/  MUFU.EX2 R175, R175 ;  /* 0x000000af00af7308 */ /* 0x000ee20000000800 */
[C---:B0-----:R-:W-:Y:S01]  /*5ae0*/  FADD.FTZ R6, R174.reuse, R5 ;  /* 0x00000005ae067221 */ /* 0x041fe20000010000 */
[----:B------:R-:W-:Y:S01]  /*5af0*/  F2FP.BF16.F32.PACK_AB R163, R174, R173 ;  /* 0x000000adaea3723e */ /* 0x000fe200000010ff */
[----:B------:R0:W-:Y:S04]  /*5b00*/  STSM.16.M88.4 [R23+0x26800], R152 ;  /* 0x0268009817007844 */ /* 0x0001e80000000200 */
[----:B------:R0:W-:Y:S01]  /*5b10*/  STSM.16.M88.4 [R186], R156 ;  /* 0x0000009cba007844 */ /* 0x0001e20000000200 */
[----:B------:R-:W4:Y:S01]  /*5b20*/  MUFU.EX2 R168, R168 ;  /* 0x000000a800a87308 */ /* 0x000f220000000800 */
[C---:B--2---:R-:W-:Y:S01]  /*5b30*/  FADD.FTZ R10, R161.reuse, R10 ;  /* 0x0000000aa10a7221 */ /* 0x044fe20000010000 */
[----:B------:R-:W-:-:S02]  /*5b40*/  F2FP.BF16.F32.PACK_AB R164, R161, R164 ;  /* 0x000000a4a1a4723e */ /* 0x000fc400000010ff */
[----:B------:R-:W-:Y:S01]  /*5b50*/  F2FP.BF16.F32.PACK_AB R161, R170, R167 ;  /* 0x000000a7aaa1723e */ /* 0x000fe200000010ff */
[----:B------:R-:W-:-:S03]  /*5b60*/  FADD.FTZ R5, R165, R10 ;  /* 0x0000000aa5057221 */ /* 0x000fc60000010000 */
[----:B------:R-:W2:Y:S01]  /*5b70*/  MUFU.EX2 R182, R182 ;  /* 0x000000b600b67308 */ /* 0x000ea20000000800 */
[----:B---3--:R-:W-:Y:S01]  /*5b80*/  FADD.FTZ R11, R175, R6 ;  /* 0x00000006af0b7221 */ /* 0x008fe20000010000 */
[----:B------:R0:W-:Y:S03]  /*5b90*/  STSM.16.M88.4 [R184], R160 ;  /* 0x000000a0b8007844 */ /* 0x0001e60000000200 */
[----:B------:R-:W-:-:S03]  /*5ba0*/  FADD.FTZ R11, R178, R11 ;  /* 0x0000000bb20b7221 */ /* 0x000fc60000010000 */
[----:B------:R-:W3:Y:S01]  /*5bb0*/  MUFU.EX2 R177, R177 ;  /* 0x000000b100b17308 */ /* 0x000ee20000000800 */
[C---:B----4-:R-:W-:Y:S01]  /*5bc0*/  F2FP.BF16.F32.PACK_AB R166, R168.reuse, R165 ;  /* 0x000000a5a8a6723e */ /* 0x050fe200000010ff */
[----:B------:R-:W-:Y:S01]  /*5bd0*/  FADD.FTZ R5, R168, R5 ;  /* 0x00000005a8057221 */ /* 0x000fe20000010000 */
[----:B------:R-:W-:Y:S01]  /*5be0*/  F2FP.BF16.F32.PACK_AB R165, R178, R175 ;  /* 0x000000afb2a5723e */ /* 0x000fe200000010ff */
[----:B--2---:R-:W-:Y:S01]  /*5bf0*/  FADD.FTZ R6, R182, R11 ;  /* 0x0000000bb6067221 */ /* 0x004fe20000010000 */
[----:B---3--:R-:W-:-:S03]  /*5c00*/  F2FP.BF16.F32.PACK_AB R167, R177, R182 ;  /* 0x000000b6b1a7723e */ /* 0x008fc600000010ff */
[----:B------:R-:W-:Y:S02]  /*5c10*/  FADD.FTZ R6, R177, R6 ;  /* 0x00000006b1067221 */ /* 0x000fe40000010000 */
[----:B------:R0:W-:Y:S01]  /*5c20*/  STSM.16.M88.4 [R185], R164 ;  /* 0x000000a4b9007844 */ /* 0x0001e20000000200 */
[----:B------:R-:W-:Y:S05]  /*5c30*/  @!P0 BRA `(.L_x_2949) ;  /* 0x0000000000048947 */ /* 0x000fea0003800000 */
[----:B------:R-:W-:Y:S01]  /*5c40*/  BPT.TRAP 0x1 ;  /* 0x000000040000795c */ /* 0x000fe20000300000 */
.L_x_2949:
[----:B------:R2:W3:Y:S01]  /*5c50*/  SYNCS.PHASECHK.TRANS64.TRYWAIT P3, [UR22+0x28c50], R8 ;  /* 0x028c5008ff0075a7 */ /* 0x0004e20008060156 */
[----:B------:R-:W-:Y:S05]  /*5c60*/  @!P0 BRA `(.L_x_2950) ;  /* 0x0000000000048947 */ /* 0x000fea0003800000 */
[----:B------:R-:W-:Y:S01]  /*5c70*/  BPT.TRAP 0x1 ;  /* 0x000000040000795c */ /* 0x000fe20000300000 */
.L_x_2950:
[----:B---3--:R-:W-:Y:S05]  /*5c80*/  @P3 BRA `(.L_x_2951) ;  /* 0x0000000000083947 */ /* 0x008fea0003800000 */
[----:B------:R-:W3:Y:S02]  /*5c90*/  SYNCS.PHASECHK.TRANS64.TRYWAIT P3, [UR22+0x28c50], R8 ;  /* 0x028c5008ff0075a7 */ /* 0x000ee40008060156 */
[----:B---3--:R-:W-:Y:S05]  /*5ca0*/  @!P3 BRA `(.L_x_2952) ;  /* 0x0000008000f4b947 */ /* 0x008fea0003800000 */
.L_x_2951:
[----:B------:R-:W-:Y:S01]  /*5cb0*/  ULEA UR10, UR41, UR48, 0xc ;  /* 0x00000030290a7291 */ /* 0x000fe2000f8e603f */
[----:B------:R-:W-:Y:S01]  /*5cc0*/  WARPGROUP.ARRIVE ;  /* 0x00000000000079c5 */ /* 0x000fe20000000000 */
[----:B------:R-:W-:Y:S01]  /*5cd0*/  UMOV UR7, 0x40000040 ;  /* 0x4000004000077882 */ /* 0x000fe20000000000 */
[----:B---3--:R-:W-:Y:S01]  /*5ce0*/  @!P1 VIADD R171, R171, 0x28c60 ;  /* 0x00028c60abab9836 */ /* 0x008fe20000000000 */
        /* <DEDUP_REMOVED lines=35> */
.L_x_2944:
[----:B------:R-:W4:Y:S01]  /*5f20*/  SHFL.BFLY PT, R4, R5, 0x2, 0x1f ;  /* 0x0c401f0005047f89 */ /* 0x000f2200000e0000 */
[----:B------:R-:W-:Y:S01]  /*5f30*/  IMAD.MOV R10, RZ, RZ, -R22 ;  /* 0x000000ffff0a7224 */ /* 0x000fe200078e0a16 */
[----:B------:R-:W-:Y:S01]  /*5f40*/  UIADD3 UR37, UR37, 0x1, URZ ;  /* 0x0000000125257890 */ /* 0x000fe2000fffe03f */
[----:B------:R-:W-:Y:S01]  /*5f50*/  IMAD.U32 R15, RZ, RZ, UR20 ;  /* 0x00000014ff0f7e24 */ /* 0x000fe2000f8e00ff */
[----:B------:R-:W5:Y:S01]  /*5f60*/  SHFL.BFLY PT, R9, R6, 0x2, 0x1f ;  /* 0x0c401f0006097f89 */ /* 0x000f6200000e0000 */
[----:B------:R-:W-:Y:S08]  /*5f70*/  BAR.ARV 0x8, 0xa0 ;  /* 0x0202800000007b1d */ /* 0x000ff00000002000 */
[----:B------:R-:W-:Y:S01]  /*5f80*/  BAR.SYNC.DEFER_BLOCKING 0xf, 0x100 ;  /* 0x03c4000000007b1d */ /* 0x000fe20000010000 */
[----:B------:R-:W-:Y:S01]  /*5f90*/  ISETP.NE.AND P0, PT, R17, R10, PT ;  /* 0x0000000a1100720c */ /* 0x000fe20003f05270 */
[----:B----4-:R-:W-:Y:S01]  /*5fa0*/  FADD.FTZ R4, R4, R5 ;  /* 0x0000000504047221 */ /* 0x010fe20000010000 */
[----:B------:R-:W-:Y:S01]  /*5fb0*/  IMAD.U32 R5, RZ, RZ, UR41 ;  /* 0x00000029ff057e24 */ /* 0x000fe2000f8e00ff */
[----:B------:R-:W-:Y:S01]  /*5fc0*/  UIADD3 UR41, UR41, 0x1, URZ ;  /* 0x0000000129297890 */ /* 0x000fe2000fffe03f */
[----:B-----5:R-:W-:-:S02]  /*5fd0*/  FADD.FTZ R9, R9, R6 ;  /* 0x0000000609097221 */ /* 0x020fc40000010000 */
[----:B-1----:R-:W1:Y:S07]  /*5fe0*/  SHFL.BFLY PT, R7, R4, 0x1, 0x1f ;  /* 0x0c201f0004077f89 */ /* 0x002e6e00000e0000 */
[----:B------:R-:W-:Y:S01]  /*5ff0*/  @!P0 IMAD R5, R5, 0x40, R16 ;  /* 0x0000004005058824 */ /* 0x000fe200078e0210 */
[----:B------:R-:W-:Y:S01]  /*6000*/  UISETP.NE.AND UP0, UPT, UR41, 0x2, UPT ;  /* 0x000000022900788c */ /* 0x000fe2000bf05270 */
[----:B--2---:R-:W2:Y:S03]  /*6010*/  SHFL.BFLY PT, R8, R9, 0x1, 0x1f ;  /* 0x0c201f0009087f89 */ /* 0x004ea600000e0000 */
[----:B------:R-:W-:Y:S01]  /*6020*/  @!P0 LEA R5, R5, UR42, 0x2 ;  /* 0x0000002a05058c11 */ /* 0x000fe2000f8e10ff */
[----:B------:R-:W-:-:S02]  /*6030*/  USEL UR4, URZ, 0x1, UP0 ;  /* 0x000000013f047887 */ /* 0x000fc40008000000 */
[----:B------:R-:W-:Y:S02]  /*6040*/  USEL UR41, UR41, URZ, UP0 ;  /* 0x0000003f29297287 */ /* 0x000fe40008000000 */
[----:B------:R-:W-:Y:S01]  /*6050*/  ULOP3.LUT UR40, UR40, UR4, URZ, 0x3c, !UPT ;  /* 0x0000000428287292 */ /* 0x000fe2000f8e3c3f */
[----:B-1----:R-:W-:Y:S01]  /*6060*/  FADD.FTZ R11, R4, R7 ;  /* 0x00000007040b7221 */ /* 0x002fe20000010000 */
[----:B------:R-:W-:Y:S02]  /*6070*/  IMAD.MOV.U32 R7, RZ, RZ, RZ ;  /* 0x000000ffff077224 */ /* 0x000fe400078e00ff */
[----:B------:R-:W-:Y:S02]  /*6080*/  IMAD.MOV.U32 R4, RZ, RZ, RZ ;  /* 0x000000ffff047224 */ /* 0x000fe400078e00ff */
[----:B--2---:R-:W-:Y:S01]  /*6090*/  FADD.FTZ R13, R9, R8 ;  /* 0x00000008090d7221 */ /* 0x004fe20000010000 */
[----:B------:R-:W-:Y:S02]  /*60a0*/  FSETP.NE.FTZ.AND P1, PT, R11, RZ, PT ;  /* 0x000000ff0b00720b */ /* 0x000fe40003f35000 */
[----:B------:R-:W-:-:S02]  /*60b0*/  MOV R9, UR20 ;  /* 0x0000001400097c02 */ /* 0x000fc40008000f00 */
[----:B------:R-:W-:-:S09]  /*60c0*/  FSETP.NE.FTZ.AND P2, PT, R13, RZ, PT ;  /* 0x000000ff0d00720b */ /* 0x000fd20003f55000 */
[----:B------:R-:W0:Y:S04]  /*60d0*/  @P1 MUFU.RCP R7, R11 ;  /* 0x0000000b00071308 */ /* 0x000e280000001000 */
[----:B------:R-:W-:-:S04]  /*60e0*/  @P2 FMUL.FTZ R15, R15, 0.69314718246459960938 ;  /* 0x3f3172180f0f2820 */ /* 0x000fc80000410000 */
[----:B------:R-:W-:Y:S08]  /*60f0*/  @P2 MUFU.RCP R4, R13 ;  /* 0x0000000d00042308 */ /* 0x000ff00000001000 */
[----:B------:R-:W1:Y:S01]  /*6100*/  @P1 MUFU.LG2 R6, R11 ;  /* 0x0000000b00061308 */ /* 0x000e620000000c00 */
        /* <DEDUP_REMOVED lines=65> */
[----:B-1----:R-:W-:Y:S01]  /*6520*/  @P1 FMUL.FTZ R6, R6, 0.69314718246459960938 ;  /* 0x3f31721806061820 */ /* 0x002fe20000410000 */
[----:B------:R-:W-:-:S02]  /*6530*/  IMAD.MOV.U32 R36, RZ, RZ, -0x800000 ;  /* 0xff800000ff247424 */ /* 0x000fc400078e00ff */
[-C--:B------:R-:W-:Y:S01]  /*6540*/  FMUL.FTZ R11, R30, R4.reuse ;  /* 0x000000041e0b7220 */ /* 0x080fe20000410000 */
[----:B------:R1:W-:Y:S01]  /*6550*/  @!P0 STS [R5+0x28820], R4 ;  /* 0x0288200405008388 */ /* 0x0003e20000000800 */
[----:B------:R-:W-:Y:S01]  /*6560*/  IMAD.MOV.U32 R32, RZ, RZ, -0x800000 ;  /* 0xff800000ff207424 */ /* 0x000fe200078e00ff */
[----:B------:R-:W-:Y:S01]  /*6570*/  PLOP3.LUT P0, PT, PT, PT, PT, 0x8, 0x0 ;  /* 0x000000000000781c */ /* 0x000fe20003f0e170 */
[-C--:B------:R-:W-:Y:S01]  /*6580*/  FMUL.FTZ R27, R27, R4.reuse ;  /* 0x000000041b1b7220 */ /* 0x080fe20000410000 */
[-C--:B------:R-:W-:Y:S01]  /*6590*/  FMUL.FTZ R31, R31, R4.reuse ;  /* 0x000000041f1f7220 */ /* 0x080fe20000410000 */
[-C--:B------:R-:W-:Y:S01]  /*65a0*/  FMUL.FTZ R34, R34, R4.reuse ;  /* 0x0000000422227220 */ /* 0x080fe20000410000 */
[----:B0-----:R-:W0:Y:S01]  /*65b0*/  @P2 MUFU.LG2 R7, R13 ;  /* 0x0000000d00072308 */ /* 0x001e220000000c00 */
[-C--:B------:R-:W-:Y:S01]  /*65c0*/  FMUL.FTZ R35, R35, R4.reuse ;  /* 0x0000000423237220 */ /* 0x080fe20000410000 */
[-C--:B------:R-:W-:Y:S01]  /*65d0*/  FMUL.FTZ R38, R38, R4.reuse ;  /* 0x0000000426267220 */ /* 0x080fe20000410000 */
[-C--:B------:R-:W-:Y:S01]  /*65e0*/  FMUL.FTZ R39, R39, R4.reuse ;  /* 0x0000000427277220 */ /* 0x080fe20000410000 */
[----:B-1----:R-:W-:Y:S01]  /*65f0*/  @P1 FMUL.FTZ R5, R9, 0.69314718246459960938 ;  /* 0x3f31721809051820 */ /* 0x002fe20000410000 */
        /* <DEDUP_REMOVED lines=12> */
[----:B0-----:R-:W-:Y:S01]  /*66c0*/  @P2 FMUL.FTZ R14, R7, 0.69314718246459960938 ;  /* 0x3f317218070e2820 */ /* 0x001fe20000410000 */
        /* <DEDUP_REMOVED lines=48> */
.L_x_2925:
[----:B------:R-:W0:Y:S08]  /*69d0*/  S2UR UR4, SR_CgaCtaId ;  /* 0x00000000000479c3 */ /* 0x000e300000008800 */
[----:B------:R-:W-:Y:S06]  /*69e0*/  BAR.SYNC.DEFER_BLOCKING 0x5, 0x120 ;  /* 0x0144800000007b1d */ /* 0x000fec0000010000 */
[----:B------:R-:W-:Y:S01]  /*69f0*/  UMOV UR42, 0x400 ;  /* 0x00000400002a7882 */ /* 0x000fe20000000000 */
[----:B------:R-:W-:Y:S01]  /*6a00*/  BSSY B0, `(.L_x_2954) ;  /* 0x0000284000007945 */ /* 0x000fe20003800000 */
[----:B0-----:R-:W-:-:S09]  /*6a10*/  ULEA UR42, UR4, UR42, 0x18 ;  /* 0x0000002a042a7291 */ /* 0x001fd2000f8ec03f */
[----:B------:R-:W0:Y:S02]  /*6a20*/  LDS.128 R4, [UR42+0x28cd0] ;  /* 0x028cd02aff047984 */ /* 0x000e240008000c00 */
[----:B0-----:R-:W-:Y:S01]  /*6a30*/  R2UR UR5, R6 ;  /* 0x00000000060572ca */ /* 0x001fe200000e0000 */
[----:B------:R-:W-:Y:S06]  /*6a40*/  BAR.ARV 0x4, 0x120 ;  /* 0x0104800000007b1d */ /* 0x000fec0000002000 */
[----:B------:R-:W-:Y:S08]  /*6a50*/  @P0 BRA `(.L_x_2955) ;  /* 0x0000001c00440947 */ /* 0x000ff00003800000 */
[----:B------:R-:W0:Y:S08]  /*6a60*/  S2UR UR4, SR_SWINHI ;  /* 0x00000000000479c3 */ /* 0x000e300000002f00 */
[----:B------:R-:W-:Y:S01]  /*6a70*/  BAR.SYNC.DEFER_BLOCKING 0x1, 0x100 ;  /* 0x0044000000007b1d */ /* 0x000fe20000010000 */
[----:B------:R-:W-:Y:S01]  /*6a80*/  F2FP.BF16.F32.PACK_AB R8, R8, R167 ;  /* 0x000000a70808723e */ /* 0x000fe200000010ff */
[----:B------:R-:W-:Y:S01]  /*6a90*/  USHF.L.U32 UR8, UR44, 0x2, URZ ;  /* 0x000000022c087899 */ /* 0x000fe2000800063f */
[----:B------:R-:W-:Y:S01]  /*6aa0*/  F2FP.BF16.F32.PACK_AB R9, R27, R9 ;  /* 0x000000091b09723e */ /* 0x000fe200000010ff */
[----:B------:R-:W-:Y:S01]  /*6ab0*/  USHF.L.U64.HI UR9, UR44, 0x2, UR45 ;  /* 0x000000022c097899 */ /* 0x000fe2000801022d */
        /* <DEDUP_REMOVED lines=8> */
[----:B------:R-:W-:Y:S01]  /*6b40*/  F2FP.BF16.F32.PACK_AB R56, R57, R56 ;  /* 0x000000383938723e */ /* 0x000fe200000010ff */
[----:B------:R-:W-:Y:S01]  /*6b50*/  UMOV UR6, UR42 ;  /* 0x0000002a00067c82 */ /* 0x000fe20008000000 */
[----:B0-----:R-:W-:Y:S01]  /*6b60*/  UMOV UR7, UR4 ;  /* 0x0000000400077c82 */ /* 0x001fe20008000000 */
[----:B------:R-:W-:Y:S01]  /*6b70*/  F2FP.BF16.F32.PACK_AB R50, R53, R52 ;  /* 0x000000343532723e */ /* 0x000fe200000010ff */
[----:B------:R-:W-:Y:S01]  /*6b80*/  IMAD.U32 R134, RZ, RZ, UR6 ;  /* 0x00000006ff867e24 */ /* 0x000fe2000f8e00ff */
[----:B------:R-:W-:Y:S01]  /*6b90*/  F2FP.BF16.F32.PACK_AB R51, R55, R54 ;  /* 0x000000363733723e */ /* 0x000fe200000010ff */
[----:B------:R-:W-:Y:S01]  /*6ba0*/  IMAD.U32 R135, RZ, RZ, UR7 ;  /* 0x00000007ff877e24 */ /* 0x000fe2000f8e00ff */
[----:B------:R-:W-:Y:S01]  /*6bb0*/  F2FP.BF16.F32.PACK_AB R57, R59, R58 ;  /* 0x0000003a3b39723e */ /* 0x000fe200000010ff */
[----:B------:R-:W-:Y:S01]  /*6bc0*/  ULDC.64 UR6, c[0x0][0xbd8] ;  /* 0x0002f60000067ab9 */ /* 0x000fe20000000a00 */
[----:B------:R-:W-:Y:S01]  /*6bd0*/  F2FP.BF16.F32.PACK_AB R64, R65, R64 ;  /* 0x000000404140723e */ /* 0x000fe200000010ff */
[----:B------:R-:W-:Y:S01]  /*6be0*/  IMAD.WIDE R130, R189, 0x2, R134 ;  /* 0x00000002bd827825 */ /* 0x000fe200078e0286 */
[----:B------:R-:W-:Y:S01]  /*6bf0*/  F2FP.BF16.F32.PACK_AB R58, R61, R60 ;  /* 0x0000003c3d3a723e */ /* 0x000fe200000010ff */
[----:B------:R-:W-:Y:S01]  /*6c00*/  UIADD3 UR4, UP1, UR8, UR6, URZ ;  /* 0x0000000608047290 */ /* 0x000fe2000ff3e03f */
[----:B------:R-:W-:Y:S01]  /*6c10*/  F2FP.BF16.F32.PACK_AB R59, R63, R62 ;  /* 0x0000003e3f3b723e */ /* 0x000fe200000010ff */
[----:B------:R-:W-:Y:S01]  /*6c20*/  UISETP.NE.U32.AND UP0, UPT, UR6, URZ, UPT ;  /* 0x0000003f0600728c */ /* 0x000fe2000bf05070 */
[C---:B------:R-:W-:Y:S01]  /*6c30*/  IADD3 R169, P1, R130.reuse, 0x20, RZ ;  /* 0x0000002082a97810 */ /* 0x040fe20007f3e0ff */
[----:B------:R-:W-:Y:S01]  /*6c40*/  UIADD3.X UR6, UR9, UR7, URZ, UP1, !UPT ;  /* 0x0000000709067290 */ /* 0x000fe20008ffe43f */
[----:B------:R-:W-:Y:S01]  /*6c50*/  LOP3.LUT R3, R130, 0x380, RZ, 0xc0, !PT ;  /* 0x0000038082037812 */ /* 0x000fe200078ec0ff */
[----:B------:R-:W-:Y:S01]  /*6c60*/  UISETP.NE.AND.EX UP0, UPT, UR7, URZ, UPT, UP0 ;  /* 0x0000003f0700728c */ /* 0x000fe2000bf05300 */
[----:B------:R-:W-:-:S02]  /*6c70*/  IADD3.X R15, RZ, R131, RZ, P1, !PT ;  /* 0x00000083ff0f7210 */ /* 0x000fc40000ffe4ff */
[C---:B------:R-:W-:Y:S02]  /*6c80*/  IADD3 R4, P0, R130.reuse, 0x40, RZ ;  /* 0x0000004082047810 */ /* 0x040fe40007f1e0ff */
[C---:B------:R-:W-:Y:S02]  /*6c90*/  IADD3 R179, P4, R130.reuse, 0x60, RZ ;  /* 0x0000006082b37810 */ /* 0x040fe40007f9e0ff */
[C---:B------:R-:W-:Y:S01]  /*6ca0*/  IADD3 R181, P3, R130.reuse, 0x2000, RZ ;  /* 0x0000200082b57810 */ /* 0x040fe20007f7e0ff */
[--C-:B------:R-:W-:Y:S01]  /*6cb0*/  IMAD.X R21, RZ, RZ, R131.reuse, P0 ;  /* 0x000000ffff157224 */ /* 0x100fe200000e0683 */
        /* <DEDUP_REMOVED lines=8> */
[----:B------:R-:W-:Y:S01]  /*6d40*/  SHF.R.U64 R3, R3, 0x3, RZ ;  /* 0x0000000303037819 */ /* 0x000fe200000012ff */
[----:B------:R-:W-:Y:S01]  /*6d50*/  IMAD.X R103, RZ, RZ, R131, P1 ;  /* 0x000000ffff677224 */ /* 0x000fe200008e0683 */
        /* <DEDUP_REMOVED lines=10> */
[----:B------:R-:W-:Y:S01]  /*6e00*/  IMAD.X R119, RZ, RZ, R131, P6 ;  /* 0x000000ffff777224 */ /* 0x000fe200030e0683 */
[----:B------:R-:W-:-:S02]  /*6e10*/  IADD3 R203, P1, R130, 0x6060, RZ ;  /* 0x0000606082cb7810 */ /* 0x000fc40007f3e0ff */
[----:B------:R-:W-:Y:S01]  /*6e20*/  LOP3.LUT R130, R3, R130, RZ, 0x3c, !PT ;  /* 0x0000008203827212 */ /* 0x000fe200078e3cff */
[--C-:B------:R-:W-:Y:S01]  /*6e30*/  IMAD.X R127, RZ, RZ, R131.reuse, P2 ;  /* 0x000000ffff7f7224 */ /* 0x100fe200010e0683 */
[----:B------:R-:W-:Y:S01]  /*6e40*/  LOP3.LUT R0, R169, 0x380, RZ, 0xc0, !PT ;  /* 0x00000380a9007812 */ /* 0x000fe200078ec0ff */
[----:B------:R-:W-:Y:S01]  /*6e50*/  IMAD.X R13, RZ, RZ, R131, P1 ;  /* 0x000000ffff0d7224 */ /* 0x000fe200008e0683 */
[----:B------:R-:W-:Y:S02]  /*6e60*/  LOP3.LUT R3, R4, 0x380, RZ, 0xc0, !PT ;  /* 0x0000038004037812 */ /* 0x000fe400078ec0ff */
[----:B------:R-:W-:Y:S02]  /*6e70*/  SHF.R.U64 R0, R0, 0x3, RZ ;  /* 0x0000000300007819 */ /* 0x000fe400000012ff */
[----:B------:R-:W-:Y:S02]  /*6e80*/  SHF.R.U64 R3, R3, 0x3, RZ ;  /* 0x0000000303037819 */ /* 0x000fe400000012ff */
[----:B------:R-:W-:-:S02]  /*6e90*/  LOP3.LUT R6, R179, 0x380, RZ, 0xc0, !PT ;  /* 0x00000380b3067812 */ /* 0x000fc400078ec0ff */
        /* <DEDUP_REMOVED lines=8> */
[----:B------:R-:W-:Y:S02]  /*6f20*/  SHF.R.U64 R3, R3, 0x3, RZ ;  /* 0x0000000303037819 */ /* 0x000fe400000012ff */
[----:B------:R-:W-:Y:S02]  /*6f30*/  LOP3.LUT R24, R6, R179, RZ, 0x3c, !PT ;  /* 0x000000b306187212 */ /* 0x000fe400078e3cff */
[----:B------:R-:W-:Y:S02]  /*6f40*/  LOP3.LUT R6, R193, 0x380, RZ, 0xc0, !PT ;  /* 0x00000380c1067812 */ /* 0x000fe400078ec0ff */
[----:B------:R-:W-:-:S02]  /*6f50*/  LOP3.LUT R90, R0, R183, RZ, 0x3c, !PT ;  /* 0x000000b7005a7212 */ /* 0x000fc400078e3cff */
[----:B------:R-:W-:Y:S02]  /*6f60*/  LOP3.LUT R98, R4, R191, RZ, 0x3c, !PT ;  /* 0x000000bf04627212 */ /* 0x000fe400078e3cff */
[----:B------:R-:W-:Y:S02]  /*6f70*/  LOP3.LUT R0, R195, 0x380, RZ, 0xc0, !PT ;  /* 0x00000380c3007812 */ /* 0x000fe400078ec0ff */
[----:B------:R-:W-:Y:S02]  /*6f80*/  LOP3.LUT R94, R3, R94, RZ, 0x3c, !PT ;  /* 0x0000005e035e7212 */ /* 0x000fe400078e3cff */
[----:B------:R-:W-:Y:S02]  /*6f90*/  LOP3.LUT R4, R197, 0x380, RZ, 0xc0, !PT ;  /* 0x00000380c5047812 */ /* 0x000fe400078ec0ff */
[----:B------:R-:W-:Y:S02]  /*6fa0*/  LOP3.LUT R28, R181, 0x380, RZ, 0xc0, !PT ;  /* 0x00000380b51c7812 */ /* 0x000fe400078ec0ff */
[----:B------:R-:W-:-:S02]  /*6fb0*/  LOP3.LUT R3, R110, 0x380, RZ, 0xc0, !PT ;  /* 0x000003806e037812 */ /* 0x000fc400078ec0ff */
[----:B------:R-:W-:Y:S02]  /*6fc0*/  SHF.R.U64 R6, R6, 0x3, RZ ;  /* 0x0000000306067819 */ /* 0x000fe400000012ff */
[----:B------:R-:W-:Y:S02]  /*6fd0*/  SHF.R.U64 R0, R0, 0x3, RZ ;  /* 0x0000000300007819 */ /* 0x000fe400000012ff */
[----:B------:R-:W-:Y:S02]  /*6fe0*/  SHF.R.U64 R4, R4, 0x3, RZ ;  /* 0x0000000304047819 */ /* 0x000fe400000012ff */
[----:B------:R-:W-:Y:S02]  /*6ff0*/  MOV R130, R130 ;  /* 0x0000008200827202 */ /* 0x000fe40000000f00 */
[----:B------:R-:W-:Y:S02]  /*7000*/  SHF.R.U64 R28, R28, 0x3, RZ ;  /* 0x000000031c1c7819 */ /* 0x000fe400000012ff */
[----:B------:R-:W-:Y:S01]  /*7010*/  SHF.R.U64 R3, R3, 0x3, RZ ;  /* 0x0000000303037819 */ /* 0x000fe200000012ff */
[----:B------:R0:W-:Y:S01]  /*7020*/  STSM.16.M88.4 [R130], R8 ;  /* 0x0000000882007844 */ /* 0x0001e20000000200 */
[----:B------:R-:W-:-:S02]  /*7030*/  LOP3.LUT R102, R6, R193, RZ, 0x3c, !PT ;  /* 0x000000c106667212 */ /* 0x000fc400078e3cff */
[----:B------:R-:W-:Y:S02]  /*7040*/  LOP3.LUT R6, R199, 0x380, RZ, 0xc0, !PT ;  /* 0x00000380c7067812 */ /* 0x000fe400078ec0ff */
[----:B------:R-:W-:Y:S02]  /*7050*/  LOP3.LUT R106, R0, R195, RZ, 0x3c, !PT ;  /* 0x000000c3006a7212 */ /* 0x000fe400078e3cff */
[----:B------:R-:W-:Y:S02]  /*7060*/  LOP3.LUT R114, R4, R197, RZ, 0x3c, !PT ;  /* 0x000000c504727212 */ /* 0x000fe400078e3cff */
[----:B------:R-:W-:Y:S02]  /*7070*/  LOP3.LUT R0, R201, 0x380, RZ, 0xc0, !PT ;  /* 0x00000380c9007812 */ /* 0x000fe400078ec0ff */
[----:B------:R-:W-:Y:S02]  /*7080*/  LOP3.LUT R28, R28, R181, RZ, 0x3c, !PT ;  /* 0x000000b51c1c7212 */ /* 0x000fe400078e3cff */
[----:B------:R-:W-:-:S02]  /*7090*/  LOP3.LUT R110, R3, R110, RZ, 0x3c, !PT ;  /* 0x0000006e036e7212 */ /* 0x000fc400078e3cff */
[----:B------:R-:W-:Y:S02]  /*70a0*/  LOP3.LUT R4, R203, 0x380, RZ, 0xc0, !PT ;  /* 0x00000380cb047812 */ /* 0x000fe400078ec0ff */
[----:B------:R-:W-:Y:S02]  /*70b0*/  LOP3.LUT R3, R126, 0x380, RZ, 0xc0, !PT ;  /* 0x000003807e037812 */ /* 0x000fe400078ec0ff */
[----:B------:R-:W-:Y:S02]  /*70c0*/  MOV R15, R14 ;  /* 0x0000000e000f7202 */ /* 0x000fe40000000f00 */
[----:B0-----:R-:W-:Y:S02]  /*70d0*/  F2FP.BF16.F32.PACK_AB R8, R33, R163 ;  /* 0x000000a32108723e */ /* 0x001fe400000010ff */
[----:B------:R-:W-:Y:S02]  /*70e0*/  F2FP.BF16.F32.PACK_AB R9, R35, R34 ;  /* 0x000000222309723e */ /* 0x000fe400000010ff */
[----:B------:R-:W-:-:S02]  /*70f0*/  F2FP.BF16.F32.PACK_AB R10, R37, R155 ;  /* 0x0000009b250a723e */ /* 0x000fc400000010ff */
[----:B------:R-:W-:Y:S02]  /*7100*/  F2FP.BF16.F32.PACK_AB R11, R39, R38 ;  /* 0x00000026270b723e */ /* 0x000fe400000010ff */
[----:B------:R-:W-:Y:S02]  /*7110*/  SHF.R.U64 R6, R6, 0x3, RZ ;  /* 0x0000000306067819 */ /* 0x000fe400000012ff */
[----:B------:R-:W-:Y:S01]  /*7120*/  MOV R20, R20 ;  /* 0x0000001400147202 */ /* 0x000fe20000000f00 */
[----:B------:R0:W-:Y:S01]  /*7130*/  STSM.16.M88.4 [R15], R8 ;  /* 0x000000080f007844 */ /* 0x0001e20000000200 */
[----:B------:R-:W-:Y:S02]  /*7140*/  SHF.R.U64 R0, R0, 0x3, RZ ;  /* 0x0000000300007819 */ /* 0x000fe400000012ff */
[----:B------:R-:W-:Y:S01]  /*7150*/  MOV R24, R24 ;  /* 0x0000001800187202 */ /* 0x000fe20000000f00 */
[----:B------:R-:W-:Y:S01]  /*7160*/  STSM.16.M88.4 [R20], R40 ;  /* 0x0000002814007844 */ /* 0x000fe20000000200 */
[----:B------:R-:W-:-:S02]  /*7170*/  SHF.R.U64 R4, R4, 0x3, RZ ;  /* 0x0000000304047819 */ /* 0x000fc400000012ff */
[----:B------:R-:W-:Y:S01]  /*7180*/  MOV R28, R28 ;  /* 0x0000001c001c7202 */ /* 0x000fe20000000f00 */
[----:B------:R-:W-:Y:S01]  /*7190*/  STSM.16.M88.4 [R24], R48 ;  /* 0x0000003018007844 */ /* 0x000fe20000000200 */
[----:B------:R-:W-:Y:S02]  /*71a0*/  F2FP.BF16.F32.PACK_AB R65, R67, R66 ;  /* 0x000000424341723e */ /* 0x000fe400000010ff */
[----:B------:R-:W-:Y:S01]  /*71b0*/  F2FP.BF16.F32.PACK_AB R72, R73, R72 ;  /* 0x000000484948723e */ /* 0x000fe200000010ff */
[----:B------:R-:W-:Y:S01]  /*71c0*/  STSM.16.M88.4 [R28], R56 ;  /* 0x000000381c007844 */ /* 0x000fe20000000200 */
[----:B------:R-:W-:Y:S02]  /*71d0*/  SHF.R.U64 R3, R3, 0x3, RZ ;  /* 0x0000000303037819 */ /* 0x000fe400000012ff */
[----:B------:R-:W-:Y:S01]  /*71e0*/  MOV R14, R90 ;  /* 0x0000005a000e7202 */ /* 0x000fe20000000f00 */
[----:B0-----:R-:W-:Y:S01]  /*71f0*/  IMAD.U32 R11, RZ, RZ, UR6 ;  /* 0x00000006ff0b7e24 */ /* 0x001fe2000f8e00ff */
[----:B------:R-:W-:Y:S01]  /*7200*/  F2FP.BF16.F32.PACK_AB R66, R69, R68 ;  /* 0x000000444542723e */ /* 0x000fe200000010ff */
[----:B------:R-:W-:Y:S01]  /*7210*/  ULDC.64 UR6, c[0x0][0xbe0] ;  /* 0x0002f80000067ab9 */ /* 0x000fe20000000a00 */
[----:B------:R-:W-:Y:S01]  /*7220*/  F2FP.BF16.F32.PACK_AB R67, R71, R70 ;  /* 0x000000464743723e */ /* 0x000fe200000010ff */
[----:B------:R-:W-:Y:S01]  /*7230*/  IMAD.U32 R10, RZ, RZ, UR4 ;  /* 0x00000004ff0a7e24 */ /* 0x000fe2000f8e00ff */
[----:B------:R-:W-:-:S02]  /*7240*/  F2FP.BF16.F32.PACK_AB R73, R75, R74 ;  /* 0x0000004a4b49723e */ /* 0x000fc400000010ff */
[----:B------:R-:W-:Y:S01]  /*7250*/  F2FP.BF16.F32.PACK_AB R80, R81, R80 ;  /* 0x000000505150723e */ /* 0x000fe200000010ff */
[----:B------:R-:W-:Y:S01]  /*7260*/  STSM.16.M88.4 [R14], R64 ;  /* 0x000000400e007844 */ /* 0x000fe20000000200 */
[----:B------:R-:W-:Y:S02]  /*7270*/  LOP3.LUT R118, R6, R199, RZ, 0x3c, !PT ;  /* 0x000000c706767212 */ /* 0x000fe400078e3cff */
[----:B------:R-:W-:Y:S02]  /*7280*/  MOV R94, R94 ;  /* 0x0000005e005e7202 */ /* 0x000fe40000000f00 */
[----:B------:R-:W-:Y:S02]  /*7290*/  F2FP.BF16.F32.PACK_AB R74, R77, R76 ;  /* 0x0000004c4d4a723e */ /* 0x000fe400000010ff */
[----:B------:R-:W-:Y:S02]  /*72a0*/  F2FP.BF16.F32.PACK_AB R75, R79, R78 ;  /* 0x0000004e4f4b723e */ /* 0x000fe400000010ff */
[----:B------:R-:W-:-:S02]  /*72b0*/  F2FP.BF16.F32.PACK_AB R81, R83, R82 ;  /* 0x000000525351723e */ /* 0x000fc400000010ff */
[----:B------:R-:W-:Y:S01]  /*72c0*/  IADD3.X R123, RZ, R131, RZ, P5, !PT ;  /* 0x00000083ff7b7210 */ /* 0x000fe20002ffe4ff */
[----:B------:R-:W-:Y:S01]  /*72d0*/  STSM.16.M88.4 [R94], R72 ;  /* 0x000000485e007844 */ /* 0x000fe20000000200 */
[----:B------:R-:W-:Y:S02]  /*72e0*/  LOP3.LUT R122, R0, R201, RZ, 0x3c, !PT ;  /* 0x000000c9007a7212 */ /* 0x000fe400078e3cff */
[----:B------:R-:W-:Y:S02]  /*72f0*/  MOV R6, R98 ;  /* 0x0000006200067202 */ /* 0x000fe40000000f00 */
[----:B------:R-:W-:Y:S02]  /*7300*/  F2FP.BF16.F32.PACK_AB R82, R85, R84 ;  /* 0x000000545552723e */ /* 0x000fe400000010ff */
[----:B------:R-:W-:Y:S02]  /*7310*/  F2FP.BF16.F32.PACK_AB R83, R87, R86 ;  /* 0x000000565753723e */ /* 0x000fe400000010ff */
[----:B------:R-:W-:-:S02]  /*7320*/  F2FP.BF16.F32.PACK_AB R88, R89, R88 ;  /* 0x000000585958723e */ /* 0x000fc400000010ff */
[----:B------:R-:W-:Y:S01]  /*7330*/  LOP3.LUT R12, R4, R203, RZ, 0x3c, !PT ;  /* 0x000000cb040c7212 */ /* 0x000fe200078e3cff */
[----:B------:R-:W-:Y:S01]  /*7340*/  STSM.16.M88.4 [R6], R80 ;  /* 0x0000005006007844 */ /* 0x000fe20000000200 */
[----:B------:R-:W-:Y:S02]  /*7350*/  MOV R102, R102 ;  /* 0x0000006600667202 */ /* 0x000fe40000000f00 */
[----:B------:R-:W-:Y:S02]  /*7360*/  F2FP.BF16.F32.PACK_AB R89, R30, R26 ;  /* 0x0000001a1e59723e */ /* 0x000fe400000010ff */
        /* <DEDUP_REMOVED lines=10> */
[----:B------:R-:W-:Y:S01]  /*7410*/  MOV R110, R110 ;  /* 0x0000006e006e7202 */ /* 0x000fe20000000f00 */
        /* <DEDUP_REMOVED lines=8> */
[----:B------:R-:W-:Y:S02]  /*74a0*/  F2FP.BF16.F32.PACK_AB R113, R166, R165 ;  /* 0x000000a5a671723e */ /* 0x000fe400000010ff */
[----:B------:R-:W-:Y:S02]  /*74b0*/  F2FP.BF16.F32.PACK_AB R114, R117, R116 ;  /* 0x000000747572723e */ /* 0x000fe400000010ff */
[----:B------:R-:W-:Y:S02]  /*74c0*/  F2FP.BF16.F32.PACK_AB R115, R170, R168 ;  /* 0x000000a8aa73723e */ /* 0x000fe400000010ff */
[----:B------:R-:W-:Y:S02]  /*74d0*/  F2FP.BF16.F32.PACK_AB R120, R121, R120 ;  /* 0x000000787978723e */ /* 0x000fe400000010ff */
[----:B------:R-:W-:Y:S01]  /*74e0*/  MOV R118, R118 ;  /* 0x0000007600767202 */ /* 0x000fe20000000f00 */
[----:B------:R-:W-:Y:S01]  /*74f0*/  STSM.16.M88.4 [R3], R112 ;  /* 0x0000007003007844 */ /* 0x000fe20000000200 */
[----:B------:R-:W-:-:S02]  /*7500*/  F2FP.BF16.F32.PACK_AB R121, R172, R171 ;  /* 0x000000abac79723e */ /* 0x000fc400000010ff */
[----:B------:R-:W-:Y:S02]  /*7510*/  F2FP.BF16.F32.PACK_AB R122, R125, R124 ;  /* 0x0000007c7d7a723e */ /* 0x000fe400000010ff */
[----:B------:R-:W-:Y:S02]  /*7520*/  F2FP.BF16.F32.PACK_AB R123, R174, R173 ;  /* 0x000000adae7b723e */ /* 0x000fe400000010ff */
[----:B------:R-:W-:Y:S02]  /*7530*/  F2FP.BF16.F32.PACK_AB R128, R129, R128 ;  /* 0x000000808180723e */ /* 0x000fe400000010ff */
[----:B------:R-:W-:Y:S01]  /*7540*/  F2FP.BF16.F32.PACK_AB R136, R137, R136 ;  /* 0x000000888988723e */ /* 0x000fe200000010ff */
[----:B------:R-:W-:Y:S01]  /*7550*/  STSM.16.M88.4 [R118], R120 ;  /* 0x0000007876007844 */ /* 0x000fe20000000200 */
        /* <DEDUP_REMOVED lines=8> */
[----:B------:R-:W-:-:S02]  /*75e0*/  F2FP.BF16.F32.PACK_AB R139, R143, R142 ;  /* 0x0000008e8f8b723e */ /* 0x000fc400000010ff */
[----:B------:R-:W-:Y:S02]  /*75f0*/  F2FP.BF16.F32.PACK_AB R145, R147, R146 ;  /* 0x000000929391723e */ /* 0x000fe400000010ff */
[----:B------:R-:W-:Y:S01]  /*7600*/  MOV R12, R12 ;  /* 0x0000000c000c7202 */ /* 0x000fe20000000f00 */
[----:B------:R-:W-:Y:S01]  /*7610*/  STSM.16.M88.4 [R126], R136 ;  /* 0x000000887e007844 */ /* 0x000fe20000000200 */
[----:B------:R-:W-:Y:S02]  /*7620*/  F2FP.BF16.F32.PACK_AB R146, R149, R148 ;  /* 0x000000949592723e */ /* 0x000fe400000010ff */
[----:B------:R-:W-:Y:S01]  /*7630*/  F2FP.BF16.F32.PACK_AB R147, R151, R150 ;  /* 0x000000969793723e */ /* 0x000fe200000010ff */
[----:B------:R-:W-:Y:S01]  /*7640*/  UISETP.NE.U32.AND UP1, UPT, UR6, URZ, UPT ;  /* 0x0000003f0600728c */ /* 0x000fe2000bf25070 */
[----:B------:R-:W-:-:S03]  /*7650*/  PLOP3.LUT P0, PT, PT, PT, UP0, 0x80, 0x0 ;  /* 0x000000000000781c */ /* 0x000fc60003f0f008 */
[----:B------:R1:W-:Y:S01]  /*7660*/  STSM.16.M88.4 [R12], R144 ;  /* 0x000000900c007844 */ /* 0x0003e20000000200 */
[----:B------:R-:W-:Y:S01]  /*7670*/  BAR.SYNC.DEFER_BLOCKING 0x1, 0x100 ;  /* 0x0044000000007b1d */ /* 0x000fe20000010000 */
[----:B------:R-:W-:-:S07]  /*7680*/  UISETP.NE.AND.EX UP1, UPT, UR7, URZ, UPT, UP1 ;  /* 0x0000003f0700728c */ /* 0x000fce000bf25310 */
[----:B0-----:R-:W0:Y:S01]  /*7690*/  LDC R0, c[0x0][0xa88] ;  /* 0x0002a200ff007b82 */ /* 0x001e220000000800 */
[----:B------:R-:W-:-:S03]  /*76a0*/  PLOP3.LUT P6, PT, PT, PT, UP1, 0x80, 0x0 ;  /* 0x000000000000781c */ /* 0x000fc60003fcf018 */
[----:B------:R-:W-:-:S04]  /*76b0*/  @UP1 UIADD3 UR6, UP2, UR8, UR6, URZ ;  /* 0x0000000608061290 */ /* 0x000fc8000ff5e03f */
[----:B------:R-:W-:Y:S02]  /*76c0*/  @UP1 UIADD3.X UR7, UR9, UR7, URZ, UP2, !UPT ;  /* 0x0000000709071290 */ /* 0x000fe400097fe43f */
[----:B-1----:R-:W-:-:S04]  /*76d0*/  MOV R12, UR6 ;  /* 0x00000006000c7c02 */ /* 0x002fc80008000f00 */
[----:B------:R-:W-:Y:S01]  /*76e0*/  IMAD.U32 R13, RZ, RZ, UR7 ;  /* 0x00000007ff0d7e24 */ /* 0x000fe2000f8e00ff */
[----:B------:R-:W2:Y:S01]  /*76f0*/  @P0 LDG.E R3, desc[UR38][R10.64] ;  /* 0x000000260a030981 */ /* 0x000ea2000c1e1900 */
[----:B------:R-:W-:-:S04]  /*7700*/  IMAD R9, R18, 0x40, R2 ;  /* 0x0000004012097824 */ /* 0x000fc800078e0202 */
[----:B------:R-:W-:Y:S01]  /*7710*/  IMAD.WIDE R134, R9, 0x2, R134 ;  /* 0x0000000209867825 */ /* 0x000fe200078e0286 */
[----:B0-----:R0:W5:Y:S02]  /*7720*/  @P6 LDG.E R0, desc[UR38][R12.64] ;  /* 0x000000260c006981 */ /* 0x001164000c1e1900 */
[C---:B------:R-:W-:Y:S02]  /*7730*/  IADD3 R9, P2, R134.reuse, 0x1000, RZ ;  /* 0x0000100086097810 */ /* 0x040fe40007f5e0ff */
[C---:B------:R-:W-:Y:S02]  /*7740*/  IADD3 R29, P1, R134.reuse, 0x2000, RZ ;  /* 0x00002000861d7810 */ /* 0x040fe40007f3e0ff */
[----:B------:R-:W-:Y:S02]  /*7750*/  P2R R4, PR, RZ, 0x4 ;  /* 0x00000004ff047803 */ /* 0x000fe40000000000 */
[C---:B------:R-:W-:Y:S02]  /*7760*/  IADD3 R25, P2, R134.reuse, 0x3000, RZ ;  /* 0x0000300086197810 */ /* 0x040fe40007f5e0ff */
[----:B------:R-:W-:-:S02]  /*7770*/  IADD3 R41, P3, R134, 0x4000, RZ ;  /* 0x0000400086297810 */ /* 0x000fc40007f7e0ff */
[C---:B------:R-:W-:Y:S02]  /*7780*/  IADD3 R35, P4, R134.reuse, 0x5000, RZ ;  /* 0x0000500086237810 */ /* 0x040fe40007f9e0ff */
[----:B------:R-:W-:Y:S02]  /*7790*/  IADD3 R49, P5, R134, 0x6000, RZ ;  /* 0x0000600086317810 */ /* 0x000fe40007fbe0ff */
[----:B------:R-:W-:Y:S02]  /*77a0*/  LOP3.LUT R8, R9, 0x380, RZ, 0xc0, !PT ;  /* 0x0000038009087812 */ /* 0x000fe400078ec0ff */
[----:B------:R-:W-:Y:S02]  /*77b0*/  LOP3.LUT R28, R29, 0x380, RZ, 0xc0, !PT ;  /* 0x000003801d1c7812 */ /* 0x000fe400078ec0ff */
[----:B------:R-:W-:Y:S02]  /*77c0*/  LOP3.LUT R24, R25, 0x380, RZ, 0xc0, !PT ;  /* 0x0000038019187812 */ /* 0x000fe400078ec0ff */
[----:B------:R-:W-:-:S02]  /*77d0*/  LOP3.LUT R40, R41, 0x380, RZ, 0xc0, !PT ;  /* 0x0000038029287812 */ /* 0x000fc400078ec0ff */
[----:B------:R-:W-:Y:S02]  /*77e0*/  LOP3.LUT R34, R35, 0x380, RZ, 0xc0, !PT ;  /* 0x0000038023227812 */ /* 0x000fe400078ec0ff */
[----:B------:R-:W-:Y:S01]  /*77f0*/  LOP3.LUT R48, R49, 0x380, RZ, 0xc0, !PT ;  /* 0x0000038031307812 */ /* 0x000fe200078ec0ff */
[----:B------:R-:W-:Y:S01]  /*7800*/  UMOV UR4, URZ ;  /* 0x0000003f00047c82 */ /* 0x000fe20008000000 */
[----:B------:R-:W-:Y:S02]  /*7810*/  SHF.R.U64 R8, R8, 0x3, RZ ;  /* 0x0000000308087819 */ /* 0x000fe400000012ff */
[----:B------:R-:W-:Y:S02]  /*7820*/  SHF.R.U64 R28, R28, 0x3, RZ ;  /* 0x000000031c1c7819 */ /* 0x000fe400000012ff */
[----:B------:R-:W-:Y:S02]  /*7830*/  SHF.R.U64 R24, R24, 0x3, RZ ;  /* 0x0000000318187819 */ /* 0x000fe400000012ff */
[----:B------:R-:W-:-:S02]  /*7840*/  SHF.R.U64 R40, R40, 0x3, RZ ;  /* 0x0000000328287819 */ /* 0x000fc400000012ff */
[----:B------:R-:W-:Y:S02]  /*7850*/  SHF.R.U64 R34, R34, 0x3, RZ ;  /* 0x0000000322227819 */ /* 0x000fe400000012ff */
[----:B------:R-:W-:Y:S02]  /*7860*/  SHF.R.U64 R48, R48, 0x3, RZ ;  /* 0x0000000330307819 */ /* 0x000fe400000012ff */
[----:B------:R-:W-:Y:S02]  /*7870*/  LOP3.LUT R8, R8, R9, RZ, 0x3c, !PT ;  /* 0x0000000908087212 */ /* 0x000fe400078e3cff */
[----:B------:R-:W-:Y:S02]  /*7880*/  LOP3.LUT R28, R28, R29, RZ, 0x3c, !PT ;  /* 0x0000001d1c1c7212 */ /* 0x000fe400078e3cff */
[----:B------:R-:W-:Y:S02]  /*7890*/  LOP3.LUT R24, R24, R25, RZ, 0x3c, !PT ;  /* 0x0000001918187212 */ /* 0x000fe400078e3cff */
[----:B------:R-:W-:-:S02]  /*78a0*/  LOP3.LUT R40, R40, R41, RZ, 0x3c, !PT ;  /* 0x0000002928287212 */ /* 0x000fc400078e3cff */
[----:B------:R-:W-:Y:S02]  /*78b0*/  LOP3.LUT R34, R34, R35, RZ, 0x3c, !PT ;  /* 0x0000002322227212 */ /* 0x000fe400078e3cff */
[----:B------:R-:W-:Y:S02]  /*78c0*/  LOP3.LUT R48, R48, R49, RZ, 0x3c, !PT ;  /* 0x0000003130307212 */ /* 0x000fe400078e3cff */
[----:B--2---:R-:W-:Y:S01]  /*78d0*/  @P0 R2UR UR4, R3 ;  /* 0x00000000030402ca */ /* 0x004fe200000e0000 */
[----:B0-----:R-:W-:-:S14]  /*78e0*/  @P6 BRA `(.L_x_2956) ;  /* 0x0000000000106947 */ /* 0x001fdc0003800000 */
[----:B------:R-:W-:Y:S05]  /*78f0*/  @!P0 BRA `(.L_x_2956) ;  /* 0x00000000000c8947 */ /* 0x000fea0003800000 */
[----:B------:R-:W2:Y:S04]  /*7900*/  LDG.E R3, desc[UR38][R10.64] ;  /* 0x000000260a037981 */ /* 0x000ea8000c1e1900 */
[----:B-----5:R-:W2:Y:S02]  /*7910*/  LDG.E R0, desc[UR38][R10.64+0x4] ;  /* 0x000004260a007981 */ /* 0x020ea4000c1e1900 */
[----:B--2---:R-:W-:-:S07]  /*7920*/  IMAD.IADD R0, R0, 0x1, -R3 ;  /* 0x0000000100007824 */ /* 0x004fce00078e0a03 */
.L_x_2956:
[----:B------:R-:W0:Y:S01]  /*7930*/  SHFL.IDX PT, R3, R188, RZ, 0x1f ;  /* 0x00001fffbc037589 */ /* 0x000e2200000e0000 */
[----:B------:R-:W-:Y:S01]  /*7940*/  ISETP.NE.AND P6, PT, R4, RZ, PT ;  /* 0x000000ff0400720c */ /* 0x000fe20003fc5270 */
[--C-:B------:R-:W-:Y:S01]  /*7950*/  IMAD.X R29, RZ, RZ, R135.reuse, P1 ;  /* 0x000000ffff1d7224 */ /* 0x100fe200008e0687 */
[C---:B------:R-:W-:Y:S01]  /*7960*/  IADD3 R39, P0, R134.reuse, 0x7000, RZ ;  /* 0x0000700086277810 */ /* 0x040fe20007f1e0ff */
[--C-:B------:R-:W-:Y:S01]  /*7970*/  IMAD.X R25, RZ, RZ, R135.reuse, P2 ;  /* 0x000000ffff197224 */ /* 0x100fe200010e0687 */
[C---:B------:R-:W-:Y:S01]  /*7980*/  IADD3 R45, P1, R134.reuse, 0x9000, RZ ;  /* 0x00009000862d7810 */ /* 0x040fe20007f3e0ff */
[--C-:B------:R-:W-:Y:S01]  /*7990*/  IMAD.X R9, RZ, RZ, R135.reuse, P6 ;  /* 0x000000ffff097224 */ /* 0x100fe200030e0687 */
[----:B------:R-:W-:Y:S01]  /*79a0*/  IADD3 R53, P6, R134, 0x8000, RZ ;  /* 0x0000800086357810 */ /* 0x000fe20007fde0ff */
[--C-:B------:R-:W-:Y:S01]  /*79b0*/  IMAD.X R35, RZ, RZ, R135.reuse, P4 ;  /* 0x000000ffff237224 */ /* 0x100fe200020e0687 */
[----:B------:R-:W-:Y:S01]  /*79c0*/  LOP3.LUT R38, R39, 0x380, RZ, 0xc0, !PT ;  /* 0x0000038027267812 */ /* 0x000fe200078ec0ff */
[----:B------:R-:W-:Y:S01]  /*79d0*/  IMAD.X R49, RZ, RZ, R135, P5 ;  /* 0x000000ffff317224 */ /* 0x000fe200028e0687 */
[----:B------:R-:W-:Y:S01]  /*79e0*/  LOP3.LUT R52, R53, 0x380, RZ, 0xc0, !PT ;  /* 0x0000038035347812 */ /* 0x000fe200078ec0ff */
[----:B------:R-:W-:Y:S01]  /*79f0*/  USHF.R.S32.HI UR9, URZ, 0x1f, UR4 ;  /* 0x0000001f3f097899 */ /* 0x000fe20008011404 */
[----:B------:R-:W-:Y:S01]  /*7a00*/  LOP3.LUT R44, R45, 0x380, RZ, 0xc0, !PT ;  /* 0x000003802d2c7812 */ /* 0x000fe200078ec0ff */
[----:B------:R-:W-:Y:S01]  /*7a10*/  USHF.R.S32.HI UR12, URZ, 0x1f, UR46 ;  /* 0x0000001f3f0c7899 */ /* 0x000fe2000801142e */
[----:B------:R-:W-:Y:S01]  /*7a20*/  SHF.R.U64 R52, R52, 0x3, RZ ;  /* 0x0000000334347819 */ /* 0x000fe200000012ff */
[----:B------:R-:W-:Y:S01]  /*7a30*/  USEL UR44, UR44, URZ, !UP0 ;  /* 0x0000003f2c2c7287 */ /* 0x000fe2000c000000 */
[----:B------:R-:W-:Y:S01]  /*7a40*/  SHF.R.U64 R38, R38, 0x3, RZ ;  /* 0x0000000326267819 */ /* 0x000fe200000012ff */
[----:B------:R-:W-:Y:S01]  /*7a50*/  USEL UR45, UR45, URZ, !UP0 ;  /* 0x0000003f2d2d7287 */ /* 0x000fe2000c000000 */
[----:B------:R-:W-:-:S02]  /*7a60*/  SHF.R.U64 R44, R44, 0x3, RZ ;  /* 0x000000032c2c7819 */ /* 0x000fc400000012ff */
[----:B------:R-:W-:Y:S01]  /*7a70*/  LOP3.LUT R52, R52, R53, RZ, 0x3c, !PT ;  /* 0x0000003534347212 */ /* 0x000fe200078e3cff */
[--C-:B------:R-:W-:Y:S01]  /*7a80*/  IMAD.X R53, RZ, RZ, R135.reuse, P6 ;  /* 0x000000ffff357224 */ /* 0x100fe200030e0687 */
[----:B------:R-:W-:Y:S01]  /*7a90*/  LOP3.LUT R38, R38, R39, RZ, 0x3c, !PT ;  /* 0x0000002726267212 */ /* 0x000fe200078e3cff */
[--C-:B------:R-:W-:Y:S01]  /*7aa0*/  IMAD.X R39, RZ, RZ, R135.reuse, P0 ;  /* 0x000000ffff277224 */ /* 0x100fe200000e0687 */
[----:B0-----:R-:W-:Y:S02]  /*7ab0*/  ISETP.NE.AND P6, PT, R3, RZ, PT ;  /* 0x000000ff0300720c */ /* 0x001fe40003fc5270 */
[----:B------:R-:W-:Y:S01]  /*7ac0*/  LOP3.LUT R44, R44, R45, RZ, 0x3c, !PT ;  /* 0x0000002d2c2c7212 */ /* 0x000fe200078e3cff */
[----:B------:R-:W-:Y:S01]  /*7ad0*/  IMAD.X R45, RZ, RZ, R135, P1 ;  /* 0x000000ffff2d7224 */ /* 0x000fe200008e0687 */
[----:B------:R-:W-:Y:S02]  /*7ae0*/  IADD3.X R41, RZ, R135, RZ, P3, !PT ;  /* 0x00000087ff297210 */ /* 0x000fe40001ffe4ff */
[----:B------:R-:W-:-:S02]  /*7af0*/  IADD3 R61, P2, R134, 0xa000, RZ ;  /* 0x0000a000863d7810 */ /* 0x000fc40007f5e0ff */
[C---:B------:R-:W-:Y:S02]  /*7b00*/  IADD3 R57, P3, R134.reuse, 0xb000, RZ ;  /* 0x0000b00086397810 */ /* 0x040fe40007f7e0ff */
[C---:B------:R-:W-:Y:S02]  /*7b10*/  IADD3 R69, P4, R134.reuse, 0xc000, RZ ;  /* 0x0000c00086457810 */ /* 0x040fe40007f9e0ff */
[C---:B------:R-:W-:Y:S02]  /*7b20*/  IADD3 R65, P5, R134.reuse, 0xd000, RZ ;  /* 0x0000d00086417810 */ /* 0x040fe40007fbe0ff */
[C---:B------:R-:W-:Y:S02]  /*7b30*/  IADD3 R77, P0, R134.reuse, 0xe000, RZ ;  /* 0x0000e000864d7810 */ /* 0x040fe40007f1e0ff */
[----:B------:R-:W-:Y:S02]  /*7b40*/  IADD3 R4, P1, R134, 0xf000, RZ ;  /* 0x0000f00086047810 */ /* 0x000fe40007f3e0ff */
[----:B------:R-:W-:-:S02]  /*7b50*/  LOP3.LUT R60, R61, 0x380, RZ, 0xc0, !PT ;  /* 0x000003803d3c7812 */ /* 0x000fc400078ec0ff */
[----:B------:R-:W-:Y:S01]  /*7b60*/  LOP3.LUT R56, R57, 0x380, RZ, 0xc0, !PT ;  /* 0x0000038039387812 */ /* 0x000fe200078ec0ff */
[----:B------:R-:W-:Y:S01]  /*7b70*/  IMAD.X R73, RZ, RZ, R135, P1 ;  /* 0x000000ffff497224 */ /* 0x000fe200008e0687 */
[----:B------:R-:W-:Y:S02]  /*7b80*/  LOP3.LUT R68, R69, 0x380, RZ, 0xc0, !PT ;  /* 0x0000038045447812 */ /* 0x000fe400078ec0ff */
[----:B------:R-:W-:Y:S02]  /*7b90*/  LOP3.LUT R64, R65, 0x380, RZ, 0xc0, !PT ;  /* 0x0000038041407812 */ /* 0x000fe400078ec0ff */
[----:B------:R-:W-:Y:S02]  /*7ba0*/  LOP3.LUT R76, R77, 0x380, RZ, 0xc0, !PT ;  /* 0x000003804d4c7812 */ /* 0x000fe400078ec0ff */
[----:B------:R-:W-:Y:S02]  /*7bb0*/  LOP3.LUT R11, R134, 0x380, RZ, 0xc0, !PT ;  /* 0x00000380860b7812 */ /* 0x000fe400078ec0ff */
[----:B------:R-:W-:-:S02]  /*7bc0*/  LOP3.LUT R3, R4, 0x380, RZ, 0xc0, !PT ;  /* 0x0000038004037812 */ /* 0x000fc400078ec0ff */
[----:B------:R-:W-:Y:S02]  /*7bd0*/  SHF.R.U64 R60, R60, 0x3, RZ ;  /* 0x000000033c3c7819 */ /* 0x000fe400000012ff */
[----:B------:R-:W-:Y:S02]  /*7be0*/  SHF.R.U64 R56, R56, 0x3, RZ ;  /* 0x0000000338387819 */ /* 0x000fe400000012ff */
[----:B------:R-:W-:Y:S02]  /*7bf0*/  SHF.R.U64 R68, R68, 0x3, RZ ;  /* 0x0000000344447819 */ /* 0x000fe400000012ff */
[----:B------:R-:W-:Y:S02]  /*7c00*/  SHF.R.U64 R64, R64, 0x3, RZ ;  /* 0x0000000340407819 */ /* 0x000fe400000012ff */
[----:B------:R-:W-:Y:S02]  /*7c10*/  SHF.R.U64 R76, R76, 0x3, RZ ;  /* 0x000000034c4c7819 */ /* 0x000fe400000012ff */
[----:B------:R-:W-:-:S02]  /*7c20*/  SHF.R.U64 R11, R11, 0x3, RZ ;  /* 0x000000030b0b7819 */ /* 0x000fc400000012ff */
[----:B------:R-:W-:Y:S02]  /*7c30*/  SHF.R.U64 R3, R3, 0x3, RZ ;  /* 0x0000000303037819 */ /* 0x000fe400000012ff */
[----:B------:R-:W-:Y:S02]  /*7c40*/  LOP3.LUT R60, R60, R61, RZ, 0x3c, !PT ;  /* 0x0000003d3c3c7212 */ /* 0x000fe400078e3cff */
        /* <DEDUP_REMOVED lines=8> */
[----:B------:R-:W-:-:S02]  /*7cd0*/  IADD3.X R61, RZ, R135, RZ, P2, !PT ;  /* 0x00000087ff3d7210 */ /* 0x000fc400017fe4ff */
[----:B------:R-:W-:Y:S02]  /*7ce0*/  LOP3.LUT R134, R11, R134, RZ, 0x3c, !PT ;  /* 0x000000860b867212 */ /* 0x000fe400078e3cff */
[----:B------:R-:W-:Y:S01]  /*7cf0*/  LOP3.LUT R72, R3, R4, RZ, 0x3c, !PT ;  /* 0x0000000403487212 */ /* 0x000fe200078e3cff */
[----:B------:R-:W-:Y:S06]  /*7d00*/  @P6 BRA `(.L_x_2957) ;  /* 0x0000000000686947 */ /* 0x000fec0003800000 */
[----:B------:R-:W-:Y:S01]  /*7d10*/  ULDC.64 UR10, c[0x0][0xb70] ;  /* 0x0002dc00000a7ab9 */ /* 0x000fe20000000a00 */
[----:B------:R-:W-:Y:S01]  /*7d20*/  UMOV UR6, UR4 ;  /* 0x0000000400067c82 */ /* 0x000fe20008000000 */
[----:B------:R-:W-:Y:S01]  /*7d30*/  UIMAD UR8, UR12, UR10, URZ ;  /* 0x0000000a0c0872a4 */ /* 0x000fe2000f8e023f */
[----:B------:R-:W-:Y:S01]  /*7d40*/  IADD3 R4, -R22, RZ, RZ ;  /* 0x000000ff16047210 */ /* 0x000fe20007ffe1ff */
[----:B------:R-:W-:Y:S01]  /*7d50*/  UMOV UR7, UR9 ;  /* 0x0000000900077c82 */ /* 0x000fe20008000000 */
[----:B------:R-:W-:Y:S01]  /*7d60*/  IMAD R11, R187, 0x40, R16 ;  /* 0x00000040bb0b7824 */ /* 0x000fe200078e0210 */
[----:B------:R-:W-:Y:S01]  /*7d70*/  UIMAD.WIDE.U32 UR6, UR46, UR10, UR6 ;  /* 0x0000000a2e0672a5 */ /* 0x000fe2000f8e0006 */
[----:B------:R-:W-:Y:S01]  /*7d80*/  ISETP.NE.AND P0, PT, R17, R4, PT ;  /* 0x000000041100720c */ /* 0x000fe20003f05270 */
[----:B------:R-:W-:Y:S01]  /*7d90*/  UIMAD UR8, UR46, UR11, UR8 ;  /* 0x0000000b2e0872a4 */ /* 0x000fe2000f8e0208 */
[C---:B------:R-:W-:Y:S01]  /*7da0*/  VIADD R3, R11.reuse, 0x8 ;  /* 0x000000080b037836 */ /* 0x040fe20000000000 */
[----:B------:R-:W-:Y:S01]  /*7db0*/  SHF.R.S32.HI R4, RZ, 0x1f, R11 ;  /* 0x0000001fff047819 */ /* 0x000fe2000001140b */
[----:B------:R-:W-:Y:S01]  /*7dc0*/  ULDC.64 UR10, c[0x0][0xb78] ;  /* 0x0002de00000a7ab9 */ /* 0x000fe20000000a00 */
[----:B------:R-:W-:Y:S01]  /*7dd0*/  UIADD3 UR7, UR7, UR8, URZ ;  /* 0x0000000807077290 */ /* 0x000fe2000fffe03f */
[-C--:B-----5:R-:W-:Y:S01]  /*7de0*/  ISETP.GE.OR P1, PT, R11, R0.reuse, P0 ;  /* 0x000000000b00720c */ /* 0x0a0fe20000726670 */
[----:B------:R-:W-:Y:S01]  /*7df0*/  UIMAD UR8, UR45, UR10, URZ ;  /* 0x0000000a2d0872a4 */ /* 0x000fe2000f8e023f */
[----:B------:R-:W-:Y:S01]  /*7e00*/  ISETP.GE.OR P0, PT, R3, R0, P0 ;  /* 0x000000000300720c */ /* 0x000fe20000706670 */
[----:B------:R-:W-:-:S02]  /*7e10*/  UIMAD.WIDE.U32 UR6, UR44, UR10, UR6 ;  /* 0x0000000a2c0672a5 */ /* 0x000fc4000f8e0006 */
[----:B------:R-:W-:-:S03]  /*7e20*/  UIMAD UR8, UR44, UR11, UR8 ;  /* 0x0000000b2c0872a4 */ /* 0x000fc6000f8e0208 */
[----:B------:R-:W-:Y:S01]  /*7e30*/  ULDC.64 UR10, c[0x0][0xb40] ;  /* 0x0002d000000a7ab9 */ /* 0x000fe20000000a00 */
[----:B------:R-:W-:Y:S02]  /*7e40*/  IADD3 R6, P2, R11, UR6, RZ ;  /* 0x000000060b067c10 */ /* 0x000fe4000ff5e0ff */
[----:B------:R-:W-:-:S05]  /*7e50*/  IMAD.U32 R13, RZ, RZ, UR8 ;  /* 0x00000008ff0d7e24 */ /* 0x000fca000f8e00ff */
[----:B------:R-:W-:Y:S02]  /*7e60*/  IADD3.X R3, R4, UR7, R13, P2, !PT ;  /* 0x0000000704037c10 */ /* 0x000fe400097fe40d */
[----:B------:R-:W-:-:S04]  /*7e70*/  LEA R10, P2, R6, UR10, 0x2 ;  /* 0x0000000a060a7c11 */ /* 0x000fc8000f8410ff */
[----:B------:R-:W-:-:S05]  /*7e80*/  LEA.HI.X R11, R6, UR11, R3, 0x2, P2 ;  /* 0x0000000b060b7c11 */ /* 0x000fca00090f1403 */
[----:B------:R0:W-:Y:S04]  /*7e90*/  @!P1 STG.E desc[UR38][R10.64], R36 ;  /* 0x000000240a009986 */ /* 0x0001e8000c101926 */
[----:B------:R0:W-:Y:S02]  /*7ea0*/  @!P0 STG.E desc[UR38][R10.64+0x20], R32 ;  /* 0x000020200a008986 */ /* 0x0001e4000c101926 */
.L_x_2957:
[C---:B------:R-:W-:Y:S01]  /*7eb0*/  VIADD R4, R2.reuse, 0x40 ;  /* 0x0000004002047836 */ /* 0x040fe20000000000 */
[----:B------:R-:W-:Y:S01]  /*7ec0*/  ULDC UR8, c[0x0][0xa8c] ;  /* 0x0002a30000087ab9 */ /* 0x000fe20000000800 */
[C---:B------:R-:W-:Y:S01]  /*7ed0*/  VIADD R86, R2.reuse, 0x80 ;  /* 0x0000008002567836 */ /* 0x040fe20000000000 */
[----:B------:R-:W-:Y:S01]  /*7ee0*/  IADD3 R87, R2, 0xc0, RZ ;  /* 0x000000c002577810 */ /* 0x000fe20007ffe0ff */
[----:B------:R-:W-:Y:S01]  /*7ef0*/  ULDC.64 UR10, c[0x0][0xaa0] ;  /* 0x0002a800000a7ab9 */ /* 0x000fe20000000a00 */
[----:B------:R-:W-:Y:S01]  /*7f00*/  ISETP.GE.AND P1, PT, R4, UR8, PT ;  /* 0x0000000804007c0c */ /* 0x000fe2000bf26270 */
[----:B------:R1:W5:Y:S01]  /*7f10*/  LD.E.128 R12, desc[UR38][R134.64] ;  /* 0x00000026860c7980 */ /* 0x000362000c101d00 */
[----:B------:R-:W-:Y:S02]  /*7f20*/  ISETP.GE.AND P0, PT, R2, UR8, PT ;  /* 0x0000000802007c0c */ /* 0x000fe4000bf06270 */
[----:B------:R-:W-:Y:S01]  /*7f30*/  SEL R6, RZ, 0xffffffff, P1 ;  /* 0xffffffffff067807 */ /* 0x000fe20000800000 */
[----:B0-----:R-:W5:Y:S01]  /*7f40*/  LD.E.128 R8, desc[UR38][R8.64] ;  /* 0x0000002608087980 */ /* 0x001f62000c101d00 */
[----:B------:R-:W-:-:S03]  /*7f50*/  SEL R3, RZ, 0x1, P0 ;  /* 0x00000001ff037807 */ /* 0x000fc60000000000 */
[----:B------:R-:W-:Y:S01]  /*7f60*/  IMAD.SHL.U32 R6, R6, 0x2, RZ ;  /* 0x0000000206067824 */ /* 0x000fe200078e00ff */
[----:B------:R-:W-:Y:S01]  /*7f70*/  ISETP.GE.AND P0, PT, R86, UR8, PT ;  /* 0x0000000856007c0c */ /* 0x000fe2000bf06270 */
[----:B------:R-:W5:Y:S01]  /*7f80*/  LD.E.128 R28, desc[UR38][R28.64] ;  /* 0x000000261c1c7980 */ /* 0x000f62000c101d00 */
[----:B------:R-:W-:Y:S02]  /*7f90*/  ISETP.GE.AND P1, PT, R87, UR8, PT ;  /* 0x0000000857007c0c */ /* 0x000fe4000bf26270 */
[----:B------:R-:W-:Y:S01]  /*7fa0*/  LOP3.LUT R3, R6, 0x2, R3, 0xe2, !PT ;  /* 0x0000000206037812 */ /* 0x000fe200078ee203 */
[----:B------:R-:W5:Y:S01]  /*7fb0*/  LD.E.128 R24, desc[UR38][R24.64] ;  /* 0x0000002618187980 */ /* 0x000f62000c101d00 */
[----:B------:R-:W-:Y:S02]  /*7fc0*/  SEL R6, RZ, 0x4, P0 ;  /* 0x00000004ff067807 */ /* 0x000fe40000000000 */
[----:B------:R-:W-:Y:S01]  /*7fd0*/  SEL R19, RZ, 0x8, P1 ;  /* 0x00000008ff137807 */ /* 0x000fe20000800000 */
[C---:B------:R-:W-:Y:S01]  /*7fe0*/  VIADD R20, R2.reuse, 0x180 ;  /* 0x0000018002147836 */ /* 0x040fe20000000000 */
[----:B------:R-:W-:Y:S01]  /*7ff0*/  UIMAD UR6, UR9, UR10, URZ ;  /* 0x0000000a090672a4 */ /* 0x000fe2000f8e023f */
[C---:B------:R-:W-:Y:S01]  /*8000*/  VIADD R88, R2.reuse, 0x100 ;  /* 0x0000010002587836 */ /* 0x040fe20000000000 */
[----:B------:R-:W-:Y:S01]  /*8010*/  LOP3.LUT R6, R19, R3, R6, 0xfe, !PT ;  /* 0x0000000313067212 */ /* 0x000fe200078efe06 */
[----:B------:R-:W-:Y:S01]  /*8020*/  VIADD R90, R2, 0x140 ;  /* 0x00000140025a7836 */ /* 0x000fe20000000000 */
[--C-:B------:R-:W-:Y:S01]  /*8030*/  SHF.R.S32.HI R3, RZ, 0x1f, R2.reuse ;  /* 0x0000001fff037819 */ /* 0x100fe20000011402 */
[----:B------:R-:W-:Y:S01]  /*8040*/  IMAD.U32 R21, RZ, RZ, UR10 ;  /* 0x0000000aff157e24 */ /* 0x000fe2000f8e00ff */
[----:B------:R-:W-:Y:S01]  /*8050*/  UIMAD UR6, UR4, UR11, UR6 ;  /* 0x0000000b040672a4 */ /* 0x000fe2000f8e0206 */
[----:B------:R-:W-:Y:S01]  /*8060*/  ISETP.GE.AND P2, PT, R20, UR8, PT ;  /* 0x0000000814007c0c */ /* 0x000fe2000bf46270 */
[----:B------:R-:W5:Y:S01]  /*8070*/  LD.E.128 R40, desc[UR38][R40.64] ;  /* 0x0000002628287980 */ /* 0x000f62000c101d00 */
[----:B------:R-:W-:Y:S01]  /*8080*/  ISETP.GE.AND P0, PT, R88, UR8, PT ;  /* 0x0000000858007c0c */ /* 0x000fe2000bf06270 */
[----:B------:R-:W-:Y:S01]  /*8090*/  IMAD.WIDE.U32 R20, R21, UR4, R2 ;  /* 0x0000000415147c25 */ /* 0x000fe2000f8e0002 */
[----:B------:R-:W-:Y:S01]  /*80a0*/  ISETP.GE.AND P1, PT, R90, UR8, PT ;  /* 0x000000085a007c0c */ /* 0x000fe2000bf26270 */
[----:B------:R-:W-:Y:S01]  /*80b0*/  ULDC.64 UR10, c[0x0][0xae0] ;  /* 0x0002b800000a7ab9 */ /* 0x000fe20000000a00 */
[----:B------:R-:W5:Y:S01]  /*80c0*/  LD.E.128 R32, desc[UR38][R34.64] ;  /* 0x0000002622207980 */ /* 0x000f62000c101d00 */
[----:B------:R-:W-:-:S03]  /*80d0*/  UIMAD UR4, UR12, UR10, URZ ;  /* 0x0000000a0c0472a4 */ /* 0x000fc6000f8e023f */
[----:B------:R-:W5:Y:S01]  /*80e0*/  LD.E.128 R48, desc[UR38][R48.64] ;  /* 0x0000002630307980 */ /* 0x000f62000c101d00 */
[----:B------:R-:W-:-:S03]  /*80f0*/  SEL R3, RZ, 0x10, P0 ;  /* 0x00000010ff037807 */ /* 0x000fc60000000000 */
[----:B------:R-:W5:Y:S01]  /*8100*/  LD.E.128 R36, desc[UR38][R38.64] ;  /* 0x0000002626247980 */ /* 0x000f62000c101d00 */
[----:B------:R-:W-:-:S03]  /*8110*/  SEL R19, RZ, 0x20, P1 ;  /* 0x00000020ff137807 */ /* 0x000fc60000800000 */
[----:B------:R-:W5:Y:S01]  /*8120*/  LD.E.128 R52, desc[UR38][R52.64] ;  /* 0x0000002634347980 */ /* 0x000f62000c101d00 */
[----:B------:R-:W-:-:S03]  /*8130*/  VIADD R21, R21, UR6 ;  /* 0x0000000615157c36 */ /* 0x000fc60008000000 */
[----:B------:R-:W5:Y:S01]  /*8140*/  LD.E.128 R44, desc[UR38][R44.64] ;  /* 0x000000262c2c7980 */ /* 0x000f62000c101d00 */
[----:B------:R-:W-:-:S03]  /*8150*/  IMAD.U32 R81, RZ, RZ, UR10 ;  /* 0x0000000aff517e24 */ /* 0x000fc6000f8e00ff */
[----:B------:R-:W5:Y:S04]  /*8160*/  LD.E.128 R60, desc[UR38][R60.64] ;  /* 0x000000263c3c7980 */ /* 0x000f68000c101d00 */
[----:B------:R-:W5:Y:S04]  /*8170*/  LD.E.128 R56, desc[UR38][R56.64] ;  /* 0x0000002638387980 */ /* 0x000f68000c101d00 */
[----:B------:R-:W5:Y:S04]  /*8180*/  LD.E.128 R68, desc[UR38][R68.64] ;  /* 0x0000002644447980 */ /* 0x000f68000c101d00 */
[----:B------:R-:W5:Y:S04]  /*8190*/  LD.E.128 R64, desc[UR38][R64.64] ;  /* 0x0000002640407980 */ /* 0x000f68000c101d00 */
[----:B------:R-:W5:Y:S04]  /*81a0*/  LD.E.128 R76, desc[UR38][R76.64] ;  /* 0x000000264c4c7980 */ /* 0x000f68000c101d00 */
[----:B------:R-:W5:Y:S01]  /*81b0*/  LD.E.128 R72, desc[UR38][R72.64] ;  /* 0x0000002648487980 */ /* 0x000f62000c101d00 */
[----:B------:R-:W-:Y:S01]  /*81c0*/  UIMAD UR6, UR46, UR11, UR4 ;  /* 0x0000000b2e0672a4 */ /* 0x000fe2000f8e0204 */
[----:B------:R-:W-:Y:S01]  /*81d0*/  LOP3.LUT R6, R19, R6, R3, 0xfe, !PT ;  /* 0x0000000613067212 */ /* 0x000fe200078efe03 */
[----:B------:R-:W-:Y:S01]  /*81e0*/  IMAD.WIDE.U32 R20, R81, UR46, R20 ;  /* 0x0000002e51147c25 */ /* 0x000fe2000f8e0014 */
[----:B------:R-:W-:Y:S01]  /*81f0*/  @!PT LDS RZ, [RZ] ;  /* 0x00000000fffff984 */ /* 0x000fe20000000800 */
[----:B------:R-:W-:Y:S01]  /*8200*/  @!PT LDS RZ, [RZ] ;  /* 0x00000000fffff984 */ /* 0x000fe20000000800 */
[----:B------:R-:W-:Y:S01]  /*8210*/  @!PT LDS RZ, [RZ] ;  /* 0x00000000fffff984 */ /* 0x000fe20000000800 */
[----:B------:R-:W-:Y:S01]  /*8220*/  @!PT LDS RZ, [RZ] ;  /* 0x00000000fffff984 */ /* 0x000fe20000000800 */
[----:B------:R0:W-:Y:S06]  /*8230*/  MEMBAR.ALL.CTA ;  /* 0x0000000000007992 */ /* 0x0001ec0000008000 */
[----:B0-----:R-:W0:Y:S01]  /*8240*/  FENCE.VIEW.ASYNC.S ;  /* 0x00000000000073c6 */ /* 0x001e220000000000 */
[----:B------:R-:W-:Y:S01]  /*8250*/  UIADD3 UR4, UR42, 0x28c20, URZ ;  /* 0x00028c202a047890 */ /* 0x000fe2000fffe03f */
[----:B------:R-:W-:Y:S01]  /*8260*/  SEL R3, RZ, 0x40, P2 ;  /* 0x00000040ff037807 */ /* 0x000fe20001000000 */
[----:B-----5:R-:W-:Y:S01]  /*8270*/  IMAD R19, R187, -0x40, R0 ;  /* 0xffffffc0bb137824 */ /* 0x020fe200078e0200 */
[----:B------:R-:W-:Y:S01]  /*8280*/  IADD3 R80, R2, 0x1c0, RZ ;  /* 0x000001c002507810 */ /* 0x000fe20007ffe0ff */
[----:B------:R-:W-:Y:S01]  /*8290*/  VIADD R21, R21, UR6 ;  /* 0x0000000615157c36 */ /* 0x000fe20008000000 */
[----:B------:R-:W-:Y:S01]  /*82a0*/  ULDC.64 UR6, c[0x0][0xae8] ;  /* 0x0002ba0000067ab9 */ /* 0x000fe20000000a00 */
[----:B------:R-:W-:Y:S01]  /*82b0*/  UPRMT UR4, URZ, 0x654, UR4 ;  /* 0x000006543f047896 */ /* 0x000fe20008000004 */
[C---:B------:R-:W-:Y:S01]  /*82c0*/  ISETP.GE.AND P2, PT, R18.reuse, R19, PT ;  /* 0x000000131200720c */ /* 0x040fe20003f46270 */
[----:B------:R-:W-:Y:S01]  /*82d0*/  IMAD.U32 R83, RZ, RZ, UR6 ;  /* 0x00000006ff537e24 */ /* 0x000fe2000f8e00ff */
[----:B------:R-:W-:Y:S01]  /*82e0*/  UIMAD UR6, UR45, UR6, URZ ;  /* 0x000000062d0672a4 */ /* 0x000fe2000f8e023f */
[----:B------:R-:W-:Y:S01]  /*82f0*/  VIADD R0, R18, 0x20 ;  /* 0x0000002012007836 */ /* 0x000fe20000000000 */
[----:B------:R-:W-:Y:S01]  /*8300*/  ISETP.GE.AND P1, PT, R80, UR8, PT ;  /* 0x0000000850007c0c */ /* 0x000fe2000bf26270 */
[----:B------:R-:W-:Y:S01]  /*8310*/  IMAD.WIDE.U32 R82, R83, UR44, R20 ;  /* 0x0000002c53527c25 */ /* 0x000fe2000f8e0014 */
[----:B------:R-:W-:Y:S01]  /*8320*/  UIMAD UR6, UR44, UR7, UR6 ;  /* 0x000000072c0672a4 */ /* 0x000fe2000f8e0206 */
[----:B------:R-:W-:Y:S01]  /*8330*/  LOP3.LUT R3, R6, R3, RZ, 0xfc, !PT ;  /* 0x0000000306037212 */ /* 0x000fe200078efcff */
[----:B------:R-:W-:Y:S01]  /*8340*/  BSSY B1, `(.L_x_2958) ;  /* 0x0000023000017945 */ /* 0x000fe20003800000 */
[----:B------:R-:W-:-:S02]  /*8350*/  ISETP.GE.AND P0, PT, R0, R19, PT ;  /* 0x000000130000720c */ /* 0x000fc40003f06270 */
[--C-:B------:R-:W-:Y:S02]  /*8360*/  SHF.R.S32.HI R19, RZ, 0x1f, R18.reuse ;  /* 0x0000001fff137819 */ /* 0x100fe40000011412 */
[----:B------:R-:W-:Y:S02]  /*8370*/  SEL R0, RZ, 0x80, P1 ;  /* 0x00000080ff007807 */ /* 0x000fe40000800000 */
[----:B------:R-:W-:Y:S01]  /*8380*/  IADD3 R89, R83, UR6, RZ ;  /* 0x0000000653597c10 */ /* 0x000fe2000fffe0ff */
[----:B0-----:R-:W-:Y:S01]  /*8390*/  SYNCS.ARRIVE.TRANS64.RED.A1T0 RZ, [UR4], RZ ;  /* 0x000000ffffff79a7 */ /* 0x001fe20008100404 */
[----:B------:R-:W-:Y:S01]  /*83a0*/  IMAD.WIDE R80, R187, 0x40, R18 ;  /* 0x00000040bb507825 */ /* 0x000fe200078e0212 */
[----:B------:R-:W-:Y:S01]  /*83b0*/  LOP3.LUT R0, R3, R0, RZ, 0xfc, !PT ;  /* 0x0000000003007212 */ /* 0x000fe200078efcff */
[----:B-1----:R-:W-:Y:S06]  /*83c0*/  @P2 BRA `(.L_x_2959) ;  /* 0x0000000000682947 */ /* 0x002fec0003800000 */
[----:B------:R-:W-:Y:S01]  /*83d0*/  ULDC.64 UR6, c[0x0][0xad8] ;  /* 0x0002b60000067ab9 */ /* 0x000fe20000000a00 */
[----:B------:R-:W-:Y:S01]  /*83e0*/  IMAD.MOV.U32 R20, RZ, RZ, R82 ;  /* 0x000000ffff147224 */ /* 0x000fe200078e0052 */
[----:B------:R-:W-:Y:S01]  /*83f0*/  ISETP.GE.AND P2, PT, R2, UR8, PT ;  /* 0x0000000802007c0c */ /* 0x000fe2000bf46270 */
[----:B------:R-:W-:Y:S01]  /*8400*/  IMAD R85, R81, UR6, RZ ;  /* 0x0000000651557c24 */ /* 0x000fe2000f8e02ff */
[----:B------:R-:W-:Y:S01]  /*8410*/  ISETP.GE.AND P3, PT, R4, UR8, PT ;  /* 0x0000000804007c0c */ /* 0x000fe2000bf66270 */
[----:B------:R-:W-:Y:S01]  /*8420*/  IMAD.MOV.U32 R21, RZ, RZ, R89 ;  /* 0x000000ffff157224 */ /* 0x000fe200078e0059 */
[----:B------:R-:W-:Y:S01]  /*8430*/  ISETP.GE.AND P4, PT, R90, UR8, PT ;  /* 0x000000085a007c0c */ /* 0x000fe2000bf86270 */
[C---:B------:R-:W-:Y:S01]  /*8440*/  IMAD R85, R80.reuse, UR7, R85 ;  /* 0x0000000750557c24 */ /* 0x040fe2000f8e0255 */
[----:B------:R-:W-:Y:S01]  /*8450*/  LOP3.LUT P5, RZ, R3, 0x40, RZ, 0xc0, !PT ;  /* 0x0000004003ff7812 */ /* 0x000fe200078ac0ff */
[----:B------:R-:W-:Y:S01]  /*8460*/  IMAD.WIDE.U32 R20, R80, UR6, R20 ;  /* 0x0000000650147c25 */ /* 0x000fe2000f8e0014 */
[----:B------:R-:W-:Y:S01]  /*8470*/  ULDC.64 UR6, c[0x0][0xa80] ;  /* 0x0002a00000067ab9 */ /* 0x000fe20000000a00 */
[----:B------:R-:W-:-:S02]  /*8480*/  LOP3.LUT P6, RZ, R0, 0x80, RZ, 0xc0, !PT ;  /* 0x0000008000ff7812 */ /* 0x000fc400078cc0ff */
[----:B------:R-:W-:Y:S01]  /*8490*/  IMAD.IADD R21, R21, 0x1, R85 ;  /* 0x0000000115157824 */ /* 0x000fe200078e0255 */
[----:B------:R-:W-:-:S04]  /*84a0*/  LEA R84, P1, R20, UR6, 0x1 ;  /* 0x0000000614547c11 */ /* 0x000fc8000f8208ff */
[----:B------:R-:W-:Y:S02]  /*84b0*/  LEA.HI.X R85, R20, UR7, R21, 0x1, P1 ;  /* 0x0000000714557c11 */ /* 0x000fe400088f0c15 */
[----:B------:R-:W-:-:S03]  /*84c0*/  ISETP.GE.AND P1, PT, R86, UR8, PT ;  /* 0x0000000856007c0c */ /* 0x000fc6000bf26270 */
[----:B------:R0:W-:Y:S01]  /*84d0*/  @!P2 STG.E.128 desc[UR38][R84.64], R12 ;  /* 0x0000000c5400a986 */ /* 0x0001e2000c101d26 */
[----:B------:R-:W-:-:S03]  /*84e0*/  ISETP.GE.AND P2, PT, R87, UR8, PT ;  /* 0x0000000857007c0c */ /* 0x000fc6000bf46270 */
[----:B------:R0:W-:Y:S01]  /*84f0*/  @!P3 STG.E.128 desc[UR38][R84.64+0x80], R28 ;  /* 0x0000801c5400b986 */ /* 0x0001e2000c101d26 */
[----:B------:R-:W-:-:S03]  /*8500*/  ISETP.GE.AND P3, PT, R88, UR8, PT ;  /* 0x0000000858007c0c */ /* 0x000fc6000bf66270 */
[----:B------:R0:W-:Y:S04]  /*8510*/  @!P4 STG.E.128 desc[UR38][R84.64+0x280], R60 ;  /* 0x0002803c5400c986 */ /* 0x0001e8000c101d26 */
[----:B------:R0:W-:Y:S04]  /*8520*/  @!P1 STG.E.128 desc[UR38][R84.64+0x100], R40 ;  /* 0x0001002854009986 */ /* 0x0001e8000c101d26 */
[----:B------:R0:W-:Y:S04]  /*8530*/  @!P2 STG.E.128 desc[UR38][R84.64+0x180], R48 ;  /* 0x000180305400a986 */ /* 0x0001e8000c101d26 */
[----:B------:R0:W-:Y:S04]  /*8540*/  @!P3 STG.E.128 desc[UR38][R84.64+0x200], R52 ;  /* 0x000200345400b986 */ /* 0x0001e8000c101d26 */
[----:B------:R0:W-:Y:S04]  /*8550*/  @P5 STG.E.128 desc[UR38][R84.64+0x300], R68 ;  /* 0x0003004454005986 */ /* 0x0001e8000c101d26 */
[----:B------:R0:W-:Y:S02]  /*8560*/  @P6 STG.E.128 desc[UR38][R84.64+0x380], R76 ;  /* 0x0003804c54006986 */ /* 0x0001e4000c101d26 */
.L_x_2959:
[----:B------:R-:W-:Y:S05]  /*8570*/  BSYNC B1 ;  /* 0x0000000000017941 */ /* 0x000fea0003800000 */
.L_x_2958:
[----:B------:R-:W-:Y:S05]  /*8580*/  @P0 BRA `(.L_x_2960) ;  /* 0x0000000c002c0947 */ /* 0x000fea0003800000 */
[----:B0-----:R-:W-:Y:S01]  /*8590*/  IADD3 R15, P0, R80, 0x20, RZ ;  /* 0x00000020500f7810 */ /* 0x001fe20007f1e0ff */
[----:B------:R-:W-:Y:S01]  /*85a0*/  ULDC.64 UR6, c[0x0][0xad8] ;  /* 0x0002b60000067ab9 */ /* 0x000fe20000000a00 */
[----:B------:R-:W-:Y:S01]  /*85b0*/  MOV R13, R89 ;  /* 0x00000059000d7202 */ /* 0x000fe20000000f00 */
[----:B------:R-:W-:Y:S01]  /*85c0*/  IMAD.MOV.U32 R12, RZ, RZ, R82 ;  /* 0x000000ffff0c7224 */ /* 0x000fe200078e0052 */
[----:B------:R-:W-:Y:S01]  /*85d0*/  ISETP.GE.AND P4, PT, R4, UR8, PT ;  /* 0x0000000804007c0c */ /* 0x000fe2000bf86270 */
[----:B------:R-:W-:Y:S01]  /*85e0*/  IMAD.X R80, RZ, RZ, R81, P0 ;  /* 0x000000ffff507224 */ /* 0x000fe200000e0651 */
[----:B------:R-:W-:Y:S01]  /*85f0*/  ISETP.GE.AND P3, PT, R86, UR8, PT ;  /* 0x0000000856007c0c */ /* 0x000fe2000bf66270 */
[----:B------:R-:W-:Y:S01]  /*8600*/  IMAD.WIDE.U32 R12, R15, UR6, R12 ;  /* 0x000000060f0c7c25 */ /* 0x000fe2000f8e000c */
[----:B------:R-:W-:Y:S02]  /*8610*/  ISETP.GE.AND P5, PT, R2, UR8, PT ;  /* 0x0000000802007c0c */ /* 0x000fe4000bfa6270 */
[----:B------:R-:W-:Y:S01]  /*8620*/  ISETP.GE.AND P2, PT, R87, UR8, PT ;  /* 0x0000000857007c0c */ /* 0x000fe2000bf46270 */
[----:B------:R-:W-:Y:S01]  /*8630*/  IMAD R80, R80, UR6, RZ ;  /* 0x0000000650507c24 */ /* 0x000fe2000f8e02ff */
[----:B------:R-:W-:-:S02]  /*8640*/  ISETP.GE.AND P1, PT, R88, UR8, PT ;  /* 0x0000000858007c0c */ /* 0x000fc4000bf26270 */
[----:B------:R-:W-:Y:S01]  /*8650*/  ISETP.GE.AND P0, PT, R90, UR8, PT ;  /* 0x000000085a007c0c */ /* 0x000fe2000bf06270 */
[----:B------:R-:W-:Y:S01]  /*8660*/  IMAD R15, R15, UR7, R80 ;  /* 0x000000070f0f7c24 */ /* 0x000fe2000f8e0250 */
[----:B------:R-:W-:Y:S02]  /*8670*/  ULDC.64 UR6, c[0x0][0xa80] ;  /* 0x0002a00000067ab9 */ /* 0x000fe40000000a00 */
[----:B------:R-:W-:Y:S01]  /*8680*/  LEA R14, P6, R12, UR6, 0x1 ;  /* 0x000000060c0e7c11 */ /* 0x000fe2000f8c08ff */
[----:B------:R-:W-:-:S05]  /*8690*/  IMAD.IADD R13, R13, 0x1, R15 ;  /* 0x000000010d0d7824 */ /* 0x000fca00078e020f */
[----:B------:R-:W-:Y:S02]  /*86a0*/  LEA.HI.X R15, R12, UR7, R13, 0x1, P6 ;  /* 0x000000070c0f7c11 */ /* 0x000fe4000b0f0c0d */
[----:B------:R-:W-:-:S03]  /*86b0*/  LOP3.LUT P6, RZ, R3, 0x40, RZ, 0xc0, !PT ;  /* 0x0000004003ff7812 */ /* 0x000fc600078cc0ff */
[----:B------:R2:W-:Y:S04]  /*86c0*/  @!P5 STG.E.128 desc[UR38][R14.64], R8 ;  /* 0x000000080e00d986 */ /* 0x0005e8000c101d26 */
[----:B------:R2:W-:Y:S04]  /*86d0*/  @!P4 STG.E.128 desc[UR38][R14.64+0x80], R24 ;  /* 0x000080180e00c986 */ /* 0x0005e8000c101d26 */
[----:B------:R2:W-:Y:S04]  /*86e0*/  @!P3 STG.E.128 desc[UR38][R14.64+0x100], R32 ;  /* 0x000100200e00b986 */ /* 0x0005e8000c101d26 */
[----:B------:R2:W-:Y:S04]  /*86f0*/  @!P2 STG.E.128 desc[UR38][R14.64+0x180], R36 ;  /* 0x000180240e00a986 */ /* 0x0005e8000c101d26 */
[----:B------:R2:W-:Y:S04]  /*8700*/  @!P1 STG.E.128 desc[UR38][R14.64+0x200], R44 ;  /* 0x0002002c0e009986 */ /* 0x0005e8000c101d26 */
[----:B------:R2:W-:Y:S04]  /*8710*/  @P6 STG.E.128 desc[UR38][R14.64+0x300], R64 ;  /* 0x000300400e006986 */ /* 0x0005e8000c101d26 */
[----:B------:R2:W-:Y:S01]  /*8720*/  @!P0 STG.E.128 desc[UR38][R14.64+0x280], R56 ;  /* 0x000280380e008986 */ /* 0x0005e2000c101d26 */
[----:B------:R-:W-:-:S13]  /*8730*/  LOP3.LUT P0, RZ, R0, 0x80, RZ, 0xc0, !PT ;  /* 0x0000008000ff7812 */ /* 0x000fda000780c0ff */
[----:B------:R-:W-:Y:S05]  /*8740*/  @!P0 BRA `(.L_x_2960) ;  /* 0x0000000800bc8947 */ /* 0x000fea0003800000 */
[----:B------:R3:W-:Y:S01]  /*8750*/  STG.E.128 desc[UR38][R14.64+0x380], R72 ;  /* 0x000380480e007986 */ /* 0x0007e2000c101d26 */
[----:B------:R-:W-:Y:S05]  /*8760*/  BRA `(.L_x_2960) ;  /* 0x0000000800b47947 */ /* 0x000fea0003800000 */
.L_x_2955:
[----:B------:R-:W-:Y:S01]  /*8770*/  ULDC.64 UR6, c[0x0][0xbd8] ;  /* 0x0002f60000067ab9 */ /* 0x000fe20000000a00 */
[----:B------:R-:W-:Y:S01]  /*8780*/  USHF.L.U32 UR8, UR44, 0x2, URZ ;  /* 0x000000022c087899 */ /* 0x000fe2000800063f */
[----:B------:R-:W-:Y:S01]  /*8790*/  IMAD.MOV.U32 R13, RZ, RZ, RZ ;  /* 0x000000ffff0d7224 */ /* 0x000fe200078e00ff */
[----:B------:R-:W-:Y:S02]  /*87a0*/  UISETP.NE.U32.AND UP0, UPT, UR6, URZ, UPT ;  /* 0x0000003f0600728c */ /* 0x000fe4000bf05070 */
[----:B------:R-:W-:Y:S02]  /*87b0*/  USHF.L.U64.HI UR9, UR44, 0x2, UR45 ;  /* 0x000000022c097899 */ /* 0x000fe4000801022d */
[----:B------:R-:W-:Y:S02]  /*87c0*/  UISETP.NE.AND.EX UP0, UPT, UR7, URZ, UPT, UP0 ;  /* 0x0000003f0700728c */ /* 0x000fe4000bf05300 */
[----:B------:R-:W-:Y:S01]  /*87d0*/  UIADD3 UR4, UP1, UR8, UR6, URZ ;  /* 0x0000000608047290 */ /* 0x000fe2000ff3e03f */
[----:B------:R-:W0:Y:S01]  /*87e0*/  LDC R0, c[0x0][0xa88] ;  /* 0x0002a200ff007b82 */ /* 0x000e220000000800 */
[----:B------:R-:W-:Y:S01]  /*87f0*/  VIADD R6, R2, 0x40 ;  /* 0x0000004002067836 */ /* 0x000fe20000000000 */
[----:B------:R-:W-:Y:S01]  /*8800*/  ULDC UR10, c[0x0][0xa8c] ;  /* 0x0002a300000a7ab9 */ /* 0x000fe20000000800 */
[----:B------:R-:W-:Y:S01]  /*8810*/  PLOP3.LUT P1, PT, PT, PT, UP0, 0x80, 0x0 ;  /* 0x000000000000781c */ /* 0x000fe20003f2f008 */
[----:B------:R-:W-:Y:S01]  /*8820*/  UIADD3.X UR6, UR9, UR7, URZ, UP1, !UPT ;  /* 0x0000000709067290 */ /* 0x000fe20008ffe43f */
[----:B------:R-:W-:-:S05]  /*8830*/  IMAD.U32 R8, RZ, RZ, UR4 ;  /* 0x00000004ff087e24 */ /* 0x000fca000f8e00ff */
[----:B------:R-:W-:Y:S01]  /*8840*/  IMAD.U32 R9, RZ, RZ, UR6 ;  /* 0x00000006ff097e24 */ /* 0x000fe2000f8e00ff */
[----:B------:R-:W-:-:S05]  /*8850*/  ULDC.64 UR6, c[0x0][0xbe0] ;  /* 0x0002f80000067ab9 */ /* 0x000fca0000000a00 */
[----:B------:R-:W5:Y:S01]  /*8860*/  @P1 LDG.E R13, desc[UR38][R8.64] ;  /* 0x00000026080d1981 */ /* 0x000f62000c1e1900 */
[----:B------:R-:W-:-:S04]  /*8870*/  UISETP.NE.U32.AND UP1, UPT, UR6, URZ, UPT ;  /* 0x0000003f0600728c */ /* 0x000fc8000bf25070 */
[----:B------:R-:W-:Y:S01]  /*8880*/  UISETP.NE.AND.EX UP1, UPT, UR7, URZ, UPT, UP1 ;  /* 0x0000003f0700728c */ /* 0x000fe2000bf25310 */
[----:B------:R-:W-:-:S05]  /*8890*/  ISETP.GE.AND P3, PT, R6, UR10, PT ;  /* 0x0000000a06007c0c */ /* 0x000fca000bf66270 */
[----:B------:R-:W-:-:S05]  /*88a0*/  PLOP3.LUT P2, PT, PT, PT, UP1, 0x80, 0x0 ;  /* 0x000000000000781c */ /* 0x000fca0003f4f018 */
[----:B------:R-:W-:Y:S01]  /*88b0*/  @UP1 UIADD3 UR6, UP2, UR8, UR6, URZ ;  /* 0x0000000608061290 */ /* 0x000fe2000ff5e03f */
[----:B------:R-:W-:-:S03]  /*88c0*/  SEL R4, RZ, 0xffffffff, P3 ;  /* 0xffffffffff047807 */ /* 0x000fc60001800000 */
[----:B------:R-:W-:Y:S01]  /*88d0*/  @UP1 UIADD3.X UR7, UR9, UR7, URZ, UP2, !UPT ;  /* 0x0000000709071290 */ /* 0x000fe200097fe43f */
[C---:B------:R-:W-:Y:S01]  /*88e0*/  VIADD R14, R2.reuse, 0x80 ;  /* 0x00000080020e7836 */ /* 0x040fe20000000000 */
[C---:B------:R-:W-:Y:S01]  /*88f0*/  ISETP.GE.AND P0, PT, R2.reuse, UR10, PT ;  /* 0x0000000a02007c0c */ /* 0x040fe2000bf06270 */
[----:B------:R-:W-:Y:S02]  /*8900*/  VIADD R20, R2, 0xc0 ;  /* 0x000000c002147836 */ /* 0x000fe40000000000 */
[----:B------:R-:W-:Y:S01]  /*8910*/  IMAD.U32 R10, RZ, RZ, UR6 ;  /* 0x00000006ff0a7e24 */ /* 0x000fe2000f8e00ff */
[----:B------:R-:W-:Y:S01]  /*8920*/  MOV R11, UR7 ;  /* 0x00000007000b7c02 */ /* 0x000fe20008000f00 */
[----:B------:R-:W-:Y:S01]  /*8930*/  IMAD.SHL.U32 R4, R4, 0x2, RZ ;  /* 0x0000000204047824 */ /* 0x000fe200078e00ff */
[----:B------:R-:W-:Y:S02]  /*8940*/  SEL R3, RZ, 0x1, P0 ;  /* 0x00000001ff037807 */ /* 0x000fe40000000000 */
[----:B------:R-:W-:Y:S01]  /*8950*/  ISETP.GE.AND P4, PT, R14, UR10, PT ;  /* 0x0000000a0e007c0c */ /* 0x000fe2000bf86270 */
[----:B------:R-:W-:Y:S01]  /*8960*/  VIADD R12, R2, 0x180 ;  /* 0x00000180020c7836 */ /* 0x000fe20000000000 */
[----:B------:R-:W-:Y:S01]  /*8970*/  ISETP.GE.AND P5, PT, R20, UR10, PT ;  /* 0x0000000a14007c0c */ /* 0x000fe2000bfa6270 */
[----:B0-----:R0:W5:Y:S01]  /*8980*/  @P2 LDG.E R0, desc[UR38][R10.64] ;  /* 0x000000260a002981 */ /* 0x001162000c1e1900 */
[----:B------:R-:W-:-:S02]  /*8990*/  LOP3.LUT R3, R4, 0x2, R3, 0xe2, !PT ;  /* 0x0000000204037812 */ /* 0x000fc400078ee203 */
[----:B------:R-:W-:Y:S02]  /*89a0*/  SEL R4, RZ, 0x4, P4 ;  /* 0x00000004ff047807 */ /* 0x000fe40002000000 */
[----:B------:R-:W-:Y:S02]  /*89b0*/  ISETP.GE.AND P0, PT, R12, UR10, PT ;  /* 0x0000000a0c007c0c */ /* 0x000fe4000bf06270 */
[----:B------:R-:W-:Y:S02]  /*89c0*/  ISETP.GE.AND P3, PT, R190, 0x40, PT ;  /* 0x00000040be00780c */ /* 0x000fe40003f66270 */
[----:B0-----:R-:W-:-:S04]  /*89d0*/  SEL R10, RZ, 0x8, P5 ;  /* 0x00000008ff0a7807 */ /* 0x001fc80002800000 */
[----:B------:R-:W-:Y:S01]  /*89e0*/  LOP3.LUT R12, R10, R3, R4, 0xfe, !PT ;  /* 0x000000030a0c7212 */ /* 0x000fe200078efe04 */
[----:B------:R-:W-:Y:S06]  /*89f0*/  @P2 BRA `(.L_x_2961) ;  /* 0x0000000000102947 */ /* 0x000fec0003800000 */
[----:B------:R-:W-:Y:S05]  /*8a00*/  @!P1 BRA `(.L_x_2961) ;  /* 0x00000000000c9947 */ /* 0x000fea0003800000 */
[----:B------:R-:W2:Y:S04]  /*8a10*/  LDG.E R3, desc[UR38][R8.64] ;  /* 0x0000002608037981 */ /* 0x000ea8000c1e1900 */
[----:B-----5:R-:W2:Y:S02]  /*8a20*/  LDG.E R0, desc[UR38][R8.64+0x4] ;  /* 0x0000042608007981 */ /* 0x020ea4000c1e1900 */
[----:B--2---:R-:W-:-:S07]  /*8a30*/  IADD3 R0, -R3, R0, RZ ;  /* 0x0000000003007210 */ /* 0x004fce0007ffe1ff */
.L_x_2961:
[----:B------:R-:W-:Y:S01]  /*8a40*/  USHF.R.S32.HI UR7, URZ, 0x1f, UR46 ;  /* 0x0000001f3f077899 */ /* 0x000fe2000801142e */
[----:B------:R-:W-:Y:S01]  /*8a50*/  BSSY B1, `(.L_x_2962) ;  /* 0x0000020000017945 */ /* 0x000fe20003800000 */
[----:B------:R-:W-:Y:S01]  /*8a60*/  USEL UR44, UR44, URZ, !UP0 ;  /* 0x0000003f2c2c7287 */ /* 0x000fe2000c000000 */
[C---:B------:R-:W-:Y:S01]  /*8a70*/  VIADD R26, R2.reuse, 0x100 ;  /* 0x00000100021a7836 */ /* 0x040fe20000000000 */
[----:B------:R-:W-:Y:S01]  /*8a80*/  USEL UR45, UR45, URZ, !UP0 ;  /* 0x0000003f2d2d7287 */ /* 0x000fe2000c000000 */
[----:B------:R-:W-:Y:S01]  /*8a90*/  VIADD R27, R2, 0x140 ;  /* 0x00000140021b7836 */ /* 0x000fe20000000000 */
[----:B------:R-:W-:Y:S02]  /*8aa0*/  SHF.R.S32.HI R15, RZ, 0x1f, R2 ;  /* 0x0000001fff0f7819 */ /* 0x000fe40000011402 */
[----:B-----5:R-:W-:Y:S01]  /*8ab0*/  SHF.R.S32.HI R4, RZ, 0x1f, R13 ;  /* 0x0000001fff047819 */ /* 0x020fe2000001140d */
[----:B------:R-:W-:Y:S07]  /*8ac0*/  @P3 BRA `(.L_x_2963) ;  /* 0x0000000000603947 */ /* 0x000fee0003800000 */
[----:B------:R-:W0:Y:S02]  /*8ad0*/  S2R R3, SR_TID.X ;  /* 0x0000000000037919 */ /* 0x000e240000002100 */
[----:B0-----:R-:W-:-:S04]  /*8ae0*/  IMAD R3, R187, 0x40, R3 ;  /* 0x00000040bb037824 */ /* 0x001fc800078e0203 */
[----:B------:R-:W-:-:S05]  /*8af0*/  VIADD R3, R3, 0xffffff80 ;  /* 0xffffff8003037836 */ /* 0x000fca0000000000 */
[----:B------:R-:W-:-:S13]  /*8b00*/  ISETP.GE.AND P1, PT, R3, R0, PT ;  /* 0x000000000300720c */ /* 0x000fda0003f26270 */
[----:B------:R-:W-:Y:S05]  /*8b10*/  @P1 BRA `(.L_x_2963) ;  /* 0x00000000004c1947 */ /* 0x000fea0003800000 */
[C---:B------:R-:W-:Y:S01]  /*8b20*/  IADD3 R8, P1, R3.reuse, R13, RZ ;  /* 0x0000000d03087210 */ /* 0x040fe20007f3e0ff */
[----:B------:R-:W-:Y:S02]  /*8b30*/  ULDC.64 UR8, c[0x0][0xb70] ;  /* 0x0002dc0000087ab9 */ /* 0x000fe40000000a00 */
[----:B------:R-:W-:Y:S01]  /*8b40*/  UIMAD UR4, UR7, UR8, URZ ;  /* 0x00000008070472a4 */ /* 0x000fe2000f8e023f */
[----:B------:R-:W-:Y:S01]  /*8b50*/  LEA.HI.X.SX32 R9, R3, R4, 0x1, P1 ;  /* 0x0000000403097211 */ /* 0x000fe200008f0eff */
[----:B------:R-:W-:Y:S02]  /*8b60*/  IMAD.U32 R3, RZ, RZ, UR8 ;  /* 0x00000008ff037e24 */ /* 0x000fe4000f8e00ff */
[----:B------:R-:W-:Y:S02]  /*8b70*/  UIMAD UR4, UR46, UR9, UR4 ;  /* 0x000000092e0472a4 */ /* 0x000fe4000f8e0204 */
[----:B------:R-:W-:Y:S01]  /*8b80*/  IMAD.WIDE.U32 R8, R3, UR46, R8 ;  /* 0x0000002e03087c25 */ /* 0x000fe2000f8e0008 */
[----:B------:R-:W-:-:S02]  /*8b90*/  ULDC.64 UR8, c[0x0][0xb78] ;  /* 0x0002de0000087ab9 */ /* 0x000fc40000000a00 */
[----:B------:R-:W-:Y:S02]  /*8ba0*/  UIMAD UR6, UR45, UR8, URZ ;  /* 0x000000082d0672a4 */ /* 0x000fe4000f8e023f */
[----:B------:R-:W-:Y:S01]  /*8bb0*/  IMAD.U32 R3, RZ, RZ, UR8 ;  /* 0x00000008ff037e24 */ /* 0x000fe2000f8e00ff */
[----:B------:R-:W-:Y:S01]  /*8bc0*/  IADD3 R9, R9, UR4, RZ ;  /* 0x0000000409097c10 */ /* 0x000fe2000fffe0ff */
[----:B------:R-:W-:Y:S02]  /*8bd0*/  UIMAD UR6, UR44, UR9, UR6 ;  /* 0x000000092c0672a4 */ /* 0x000fe4000f8e0206 */
[----:B------:R-:W-:Y:S01]  /*8be0*/  IMAD.WIDE.U32 R8, R3, UR44, R8 ;  /* 0x0000002c03087c25 */ /* 0x000fe2000f8e0008 */
[----:B------:R-:W-:-:S03]  /*8bf0*/  ULDC.64 UR8, c[0x0][0xb40] ;  /* 0x0002d00000087ab9 */ /* 0x000fc60000000a00 */
[----:B------:R-:W-:Y:S01]  /*8c00*/  VIADD R3, R9, UR6 ;  /* 0x0000000609037c36 */ /* 0x000fe20008000000 */
[----:B------:R-:W-:-:S04]  /*8c10*/  LEA R10, P1, R8, UR8, 0x2 ;  /* 0x00000008080a7c11 */ /* 0x000fc8000f8210ff */
[----:B------:R-:W-:Y:S01]  /*8c20*/  LEA.HI.X R11, R8, UR9, R3, 0x2, P1 ;  /* 0x00000009080b7c11 */ /* 0x000fe200088f1403 */
[----:B------:R-:W-:-:S05]  /*8c30*/  IMAD.MOV.U32 R3, RZ, RZ, -0x800000 ;  /* 0xff800000ff037424 */ /* 0x000fca00078e00ff */
[----:B------:R0:W-:Y:S03]  /*8c40*/  STG.E desc[UR38][R10.64], R3 ;  /* 0x000000030a007986 */ /* 0x0001e6000c101926 */
.L_x_2963:
[----:B------:R-:W-:Y:S05]  /*8c50*/  BSYNC B1 ;  /* 0x0000000000017941 */ /* 0x000fea0003800000 */
.L_x_2962:
[----:B------:R-:W-:Y:S01]  /*8c60*/  ULDC.64 UR8, c[0x0][0xaa0] ;  /* 0x0002a80000087ab9 */ /* 0x000fe20000000a00 */
[----:B0-----:R-:W-:Y:S01]  /*8c70*/  IMAD.MOV.U32 R3, RZ, RZ, R15 ;  /* 0x000000ffff037224 */ /* 0x001fe200078e000f */
[----:B------:R-:W-:Y:S01]  /*8c80*/  ISETP.GE.AND P1, PT, R26, UR10, PT ;  /* 0x0000000a1a007c0c */ /* 0x000fe2000bf26270 */
[----:B------:R-:W-:Y:S01]  /*8c90*/  IMAD R4, R4, UR8, RZ ;  /* 0x0000000804047c24 */ /* 0x000fe2000f8e02ff */
[----:B------:R-:W-:Y:S01]  /*8ca0*/  ISETP.GE.AND P2, PT, R27, UR10, PT ;  /* 0x0000000a1b007c0c */ /* 0x000fe2000bf46270 */
[C---:B------:R-:W-:Y:S01]  /*8cb0*/  IMAD.WIDE.U32 R8, R13.reuse, UR8, R2 ;  /* 0x000000080d087c25 */ /* 0x040fe2000f8e0002 */
[----:B------:R-:W-:Y:S01]  /*8cc0*/  SEL R3, RZ, 0x10, P1 ;  /* 0x00000010ff037807 */ /* 0x000fe20000800000 */
[----:B------:R-:W-:Y:S02]  /*8cd0*/  BSSY B1, `(.L_x_2964) ;  /* 0x0000039000017945 */ /* 0x000fe40003800000 */
[----:B------:R-:W-:Y:S01]  /*8ce0*/  IMAD R13, R13, UR9, R4 ;  /* 0x000000090d0d7c24 */ /* 0x000fe2000f8e0204 */
[----:B------:R-:W-:Y:S01]  /*8cf0*/  ULDC.64 UR8, c[0x0][0xae0] ;  /* 0x0002b80000087ab9 */ /* 0x000fe20000000a00 */
[----:B------:R-:W-:Y:S01]  /*8d00*/  SEL R4, RZ, 0x20, P2 ;  /* 0x00000020ff047807 */ /* 0x000fe20001000000 */
[----:B------:R-:W-:Y:S01]  /*8d10*/  UIMAD UR4, UR7, UR8, URZ ;  /* 0x00000008070472a4 */ /* 0x000fe2000f8e023f */
[----:B------:R-:W-:Y:S01]  /*8d20*/  VIADD R10, R2, 0x1c0 ;  /* 0x000001c0020a7836 */ /* 0x000fe20000000000 */
[----:B------:R-:W-:Y:S01]  /*8d30*/  IADD3 R9, R9, R13, RZ ;  /* 0x0000000d09097210 */ /* 0x000fe20007ffe0ff */
[----:B------:R-:W-:Y:S01]  /*8d40*/  IMAD.U32 R13, RZ, RZ, UR8 ;  /* 0x00000008ff0d7e24 */ /* 0x000fe2000f8e00ff */
[----:B------:R-:W-:Y:S01]  /*8d50*/  LOP3.LUT R11, R4, R12, R3, 0xfe, !PT ;  /* 0x0000000c040b7212 */ /* 0x000fe200078efe03 */
[----:B------:R-:W-:Y:S01]  /*8d60*/  UIMAD UR4, UR46, UR9, UR4 ;  /* 0x000000092e0472a4 */ /* 0x000fe2000f8e0204 */
[----:B------:R-:W-:Y:S01]  /*8d70*/  IMAD R3, R187, -0x40, R0 ;  /* 0xffffffc0bb037824 */ /* 0x000fe200078e0200 */
[----:B------:R-:W-:Y:S01]  /*8d80*/  SEL R4, RZ, 0x40, P0 ;  /* 0x00000040ff047807 */ /* 0x000fe20000000000 */
[----:B------:R-:W-:Y:S01]  /*8d90*/  IMAD.WIDE.U32 R8, R13, UR46, R8 ;  /* 0x0000002e0d087c25 */ /* 0x000fe2000f8e0008 */
[----:B------:R-:W-:Y:S01]  /*8da0*/  ULDC.64 UR6, c[0x0][0xae8] ;  /* 0x0002ba0000067ab9 */ /* 0x000fe20000000a00 */
[----:B------:R-:W-:-:S02]  /*8db0*/  ISETP.GE.AND P2, PT, R10, UR10, PT ;  /* 0x0000000a0a007c0c */ /* 0x000fc4000bf46270 */
[C---:B------:R-:W-:Y:S01]  /*8dc0*/  ISETP.GE.AND P1, PT, R18.reuse, R3, PT ;  /* 0x000000031200720c */ /* 0x040fe20003f26270 */
[----:B------:R-:W-:Y:S01]  /*8dd0*/  VIADD R9, R9, UR4 ;  /* 0x0000000409097c36 */ /* 0x000fe20008000000 */
[----:B------:R-:W-:Y:S01]  /*8de0*/  LOP3.LUT R21, R11, R4, RZ, 0xfc, !PT ;  /* 0x000000040b157212 */ /* 0x000fe200078efcff */
[----:B------:R-:W-:Y:S02]  /*8df0*/  UIMAD UR4, UR45, UR6, URZ ;  /* 0x000000062d0472a4 */ /* 0x000fe4000f8e023f */
[----:B------:R-:W-:Y:S01]  /*8e00*/  IMAD.U32 R11, RZ, RZ, UR6 ;  /* 0x00000006ff0b7e24 */ /* 0x000fe2000f8e00ff */
[----:B------:R-:W-:Y:S01]  /*8e10*/  SHF.R.S32.HI R13, RZ, 0x1f, R18 ;  /* 0x0000001fff0d7819 */ /* 0x000fe20000011412 */
[----:B------:R-:W-:Y:S01]  /*8e20*/  VIADD R0, R18, 0x20 ;  /* 0x0000002012007836 */ /* 0x000fe20000000000 */
[----:B------:R-:W-:Y:S02]  /*8e30*/  UIMAD UR4, UR44, UR7, UR4 ;  /* 0x000000072c0472a4 */ /* 0x000fe4000f8e0204 */
[----:B------:R-:W-:-:S02]  /*8e40*/  IMAD.WIDE.U32 R10, R11, UR44, R8 ;  /* 0x0000002c0b0a7c25 */ /* 0x000fc4000f8e0008 */
[----:B------:R-:W-:Y:S02]  /*8e50*/  ISETP.GE.AND P0, PT, R0, R3, PT ;  /* 0x000000030000720c */ /* 0x000fe40003f06270 */
[----:B------:R-:W-:Y:S01]  /*8e60*/  IMAD.MOV.U32 R12, RZ, RZ, R18 ;  /* 0x000000ffff0c7224 */ /* 0x000fe200078e0012 */
[----:B------:R-:W-:Y:S02]  /*8e70*/  SEL R0, RZ, 0x80, P2 ;  /* 0x00000080ff007807 */ /* 0x000fe40001000000 */
[----:B------:R-:W-:Y:S01]  /*8e80*/  IADD3 R15, R11, UR4, RZ ;  /* 0x000000040b0f7c10 */ /* 0x000fe2000fffe0ff */
[----:B------:R-:W-:Y:S01]  /*8e90*/  IMAD.WIDE R12, R187, 0x40, R12 ;  /* 0x00000040bb0c7825 */ /* 0x000fe200078e020c */
[----:B------:R-:W-:Y:S01]  /*8ea0*/  LOP3.LUT R0, R21, R0, RZ, 0xfc, !PT ;  /* 0x0000000015007212 */ /* 0x000fe200078efcff */
[----:B------:R-:W-:Y:S06]  /*8eb0*/  @P1 BRA `(.L_x_2965) ;  /* 0x0000000000681947 */ /* 0x000fec0003800000 */
[----:B------:R-:W-:Y:S01]  /*8ec0*/  ULDC.64 UR6, c[0x0][0xad8] ;  /* 0x0002b60000067ab9 */ /* 0x000fe20000000a00 */
[----:B------:R-:W-:Y:S01]  /*8ed0*/  IMAD.MOV.U32 R8, RZ, RZ, R10 ;  /* 0x000000ffff087224 */ /* 0x000fe200078e000a */
[----:B------:R-:W-:Y:S01]  /*8ee0*/  ISETP.GE.AND P6, PT, R2, UR10, PT ;  /* 0x0000000a02007c0c */ /* 0x000fe2000bfc6270 */
[----:B------:R-:W-:Y:S01]  /*8ef0*/  IMAD R3, R13, UR6, RZ ;  /* 0x000000060d037c24 */ /* 0x000fe2000f8e02ff */
[----:B------:R-:W-:Y:S01]  /*8f00*/  ISETP.GE.AND P5, PT, R6, UR10, PT ;  /* 0x0000000a06007c0c */ /* 0x000fe2000bfa6270 */
[----:B------:R-:W-:Y:S01]  /*8f10*/  IMAD.MOV.U32 R9, RZ, RZ, R15 ;  /* 0x000000ffff097224 */ /* 0x000fe200078e000f */
[----:B------:R-:W-:Y:S01]  /*8f20*/  ISETP.GE.AND P4, PT, R20, UR10, PT ;  /* 0x0000000a14007c0c */ /* 0x000fe2000bf86270 */
[----:B------:R-:W-:Y:S01]  /*8f30*/  IMAD R3, R12, UR7, R3 ;  /* 0x000000070c037c24 */ /* 0x000fe2000f8e0203 */
[----:B------:R-:W-:Y:S01]  /*8f40*/  ISETP.GE.AND P3, PT, R26, UR10, PT ;  /* 0x0000000a1a007c0c */ /* 0x000fe2000bf66270 */
[----:B------:R-:W-:Y:S01]  /*8f50*/  IMAD.WIDE.U32 R8, R12, UR6, R8 ;  /* 0x000000060c087c25 */ /* 0x000fe2000f8e0008 */
[----:B------:R-:W-:Y:S01]  /*8f60*/  ULDC.64 UR6, c[0x0][0xa80] ;  /* 0x0002a00000067ab9 */ /* 0x000fe20000000a00 */
[----:B------:R-:W-:-:S02]  /*8f70*/  ISETP.GE.AND P2, PT, R27, UR10, PT ;  /* 0x0000000a1b007c0c */ /* 0x000fc4000bf46270 */
[----:B------:R-:W-:Y:S01]  /*8f80*/  IMAD.IADD R3, R9, 0x1, R3 ;  /* 0x0000000109037824 */ /* 0x000fe200078e0203 */
[----:B------:R-:W-:-:S04]  /*8f90*/  LEA R24, P1, R8, UR6, 0x1 ;  /* 0x0000000608187c11 */ /* 0x000fc8000f8208ff */
[----:B------:R-:W-:Y:S02]  /*8fa0*/  LEA.HI.X R25, R8, UR7, R3, 0x1, P1 ;  /* 0x0000000708197c11 */ /* 0x000fe400088f0c03 */
[----:B------:R-:W-:-:S03]  /*8fb0*/  ISETP.GE.AND P1, PT, R14, UR10, PT ;  /* 0x0000000a0e007c0c */ /* 0x000fc6000bf26270 */
[----:B------:R0:W-:Y:S01]  /*8fc0*/  @!P6 STG.E.128 desc[UR38][R24.64], RZ ;  /* 0x000000ff1800e986 */ /* 0x0001e2000c101d26 */
[----:B------:R-:W-:-:S03]  /*8fd0*/  LOP3.LUT P6, RZ, R21, 0x40, RZ, 0xc0, !PT ;  /* 0x0000004015ff7812 */ /* 0x000fc600078cc0ff */
[----:B------:R0:W-:Y:S01]  /*8fe0*/  @!P5 STG.E.128 desc[UR38][R24.64+0x80], RZ ;  /* 0x000080ff1800d986 */ /* 0x0001e2000c101d26 */
[----:B------:R-:W-:-:S03]  /*8ff0*/  LOP3.LUT P5, RZ, R0, 0x80, RZ, 0xc0, !PT ;  /* 0x0000008000ff7812 */ /* 0x000fc600078ac0ff */
[----:B------:R0:W-:Y:S04]  /*9000*/  @!P4 STG.E.128 desc[UR38][R24.64+0x180], RZ ;  /* 0x000180ff1800c986 */ /* 0x0001e8000c101d26 */
[----:B------:R0:W-:Y:S04]  /*9010*/  @!P1 STG.E.128 desc[UR38][R24.64+0x100], RZ ;  /* 0x000100ff18009986 */ /* 0x0001e8000c101d26 */
[----:B------:R0:W-:Y:S04]  /*9020*/  @!P3 STG.E.128 desc[UR38][R24.64+0x200], RZ ;  /* 0x000200ff1800b986 */ /* 0x0001e8000c101d26 */
[----:B------:R0:W-:Y:S04]  /*9030*/  @!P2 STG.E.128 desc[UR38][R24.64+0x280], RZ ;  /* 0x000280ff1800a986 */ /* 0x0001e8000c101d26 */
[----:B------:R0:W-:Y:S04]  /*9040*/  @P6 STG.E.128 desc[UR38][R24.64+0x300], RZ ;  /* 0x000300ff18006986 */ /* 0x0001e8000c101d26 */
[----:B------:R0:W-:Y:S02]  /*9050*/  @P5 STG.E.128 desc[UR38][R24.64+0x380], RZ ;  /* 0x000380ff18005986 */ /* 0x0001e4000c101d26 */
.L_x_2965:
[----:B------:R-:W-:Y:S05]  /*9060*/  BSYNC B1 ;  /* 0x0000000000017941 */ /* 0x000fea0003800000 */
.L_x_2964:
[----:B------:R-:W-:Y:S05]  /*9070*/  @P0 BRA `(.L_x_2960) ;  /* 0x0000000000700947 */ /* 0x000fea0003800000 */
[----:B------:R-:W-:Y:S01]  /*9080*/  IADD3 R3, P0, R12, 0x20, RZ ;  /* 0x000000200c037810 */ /* 0x000fe20007f1e0ff */
        /* <DEDUP_REMOVED lines=11> */
[----:B------:R-:W-:Y:S01]  /*9140*/  LOP3.LUT P4, RZ, R21, 0x40, RZ, 0xc0, !PT ;  /* 0x0000004015ff7812 */ /* 0x000fe2000788c0ff */
[----:B------:R-:W-:Y:S01]  /*9150*/  IMAD R3, R3, UR7, R12 ;  /* 0x0000000703037c24 */ /* 0x000fe2000f8e020c */
[----:B------:R-:W-:Y:S02]  /*9160*/  ULDC.64 UR6, c[0x0][0xa80] ;  /* 0x0002a00000067ab9 */ /* 0x000fe40000000a00 */
[----:B------:R-:W-:Y:S01]  /*9170*/  LEA R10, P3, R8, UR6, 0x1 ;  /* 0x00000006080a7c11 */ /* 0x000fe2000f8608ff */
[----:B------:R-:W-:-:S05]  /*9180*/  IMAD.IADD R3, R9, 0x1, R3 ;  /* 0x0000000109037824 */ /* 0x000fca00078e0203 */
[----:B------:R-:W-:Y:S02]  /*9190*/  LEA.HI.X R11, R8, UR7, R3, 0x1, P3 ;  /* 0x00000007080b7c11 */ /* 0x000fe400098f0c03 */
[----:B------:R-:W-:-:S03]  /*91a0*/  ISETP.GE.AND P3, PT, R2, UR10, PT ;  /* 0x0000000a02007c0c */ /* 0x000fc6000bf66270 */
[----:B------:R1:W-:Y:S01]  /*91b0*/  @!P0 STG.E.128 desc[UR38][R10.64+0x80], RZ ;  /* 0x000080ff0a008986 */ /* 0x0003e2000c101d26 */
[----:B------:R-:W-:-:S03]  /*91c0*/  LOP3.LUT P0, RZ, R0, 0x80, RZ, 0xc0, !PT ;  /* 0x0000008000ff7812 */ /* 0x000fc6000780c0ff */
[----:B------:R1:W-:Y:S04]  /*91d0*/  @!P1 STG.E.128 desc[UR38][R10.64+0x100], RZ ;  /* 0x000100ff0a009986 */ /* 0x0003e8000c101d26 */
[----:B------:R1:W-:Y:S04]  /*91e0*/  @!P2 STG.E.128 desc[UR38][R10.64+0x180], RZ ;  /* 0x000180ff0a00a986 */ /* 0x0003e8000c101d26 */
[----:B------:R1:W-:Y:S04]  /*91f0*/  @!P6 STG.E.128 desc[UR38][R10.64+0x200], RZ ;  /* 0x000200ff0a00e986 */ /* 0x0003e8000c101d26 */
[----:B------:R1:W-:Y:S04]  /*9200*/  @!P5 STG.E.128 desc[UR38][R10.64+0x280], RZ ;  /* 0x000280ff0a00d986 */ /* 0x0003e8000c101d26 */
[----:B------:R1:W-:Y:S04]  /*9210*/  @P4 STG.E.128 desc[UR38][R10.64+0x300], RZ ;  /* 0x000300ff0a004986 */ /* 0x0003e8000c101d26 */
[----:B------:R1:W-:Y:S04]  /*9220*/  @!P3 STG.E.128 desc[UR38][R10.64], RZ ;  /* 0x000000ff0a00b986 */ /* 0x0003e8000c101d26 */
[----:B------:R1:W-:Y:S02]  /*9230*/  @P0 STG.E.128 desc[UR38][R10.64+0x380], RZ ;  /* 0x000380ff0a000986 */ /* 0x0003e4000c101d26 */
.L_x_2960:
[----:B------:R-:W-:Y:S05]  /*9240*/  BSYNC B0 ;  /* 0x0000000000007941 */ /* 0x000fea0003800000 */
.L_x_2954:
[----:B------:R-:W-:Y:S02]  /*9250*/  ULDC UR4, c[0x0][0xc14] ;  /* 0x0003050000047ab9 */ /* 0x000fe40000000800 */
[----:B------:R-:W-:-:S13]  /*9260*/  ISETP.GE.AND P0, PT, R7, UR4, PT ;  /* 0x0000000407007c0c */ /* 0x000fda000bf06270 */
[----:B------:R-:W-:Y:S05]  /*9270*/  @!P0 BRA `(.L_x_2966) ;  /* 0xffffff7c002c8947 */ /* 0x000fea000383ffff */
[----:B------:R-:W-:Y:S05]  /*9280*/  EXIT ;  /* 0x000000000000794d */ /* 0x000fea0003800000 */
.L_x_2921:
[----:B------:R-:W-:-:S08]  /*9290*/  NOP ;  /* 0x0000000000007918 */ /* 0x000fd00000000000 */
[----:B------:R-:W0:-:S00]  /*92a0*/  USETMAXREG.DEALLOC.CTAPOOL 0x18 ;  /* 0x00000018000079c8 */ /* 0x000e0000080e0500 */
        /* <DEDUP_REMOVED lines=8> */
[----:B------:R-:W1:Y:S01]  /*9330*/  S2UR UR6, SR_CTAID.X ;  /* 0x00000000000679c3 */ /* 0x000e620000002500 */
        /* <DEDUP_REMOVED lines=17> */
[----:B--2---:R-:W0:Y:S02]  /*9450*/  SHFL.UP PT, R5, R0, 0x1, RZ ;  /* 0x0420000000057989 */ /* 0x004e2400000e00ff */
[----:B0-----:R-:W-:-:S05]  /*9460*/  SEL R5, R5, RZ, P1 ;  /* 0x000000ff05057207 */ /* 0x001fca0000800000 */
[----:B------:R-:W-:-:S05]  /*9470*/  IMAD.IADD R5, R0, 0x1, R5 ;  /* 0x0000000100057824 */ /* 0x000fca00078e0205 */
[----:B------:R-:W0:Y:S02]  /*9480*/  SHFL.UP PT, R6, R5, 0x2, RZ ;  /* 0x0440000005067989 */ /* 0x000e2400000e00ff */
[----:B0-----:R-:W-:Y:S02]  /*9490*/  SEL R6, R6, RZ, P0 ;  /* 0x000000ff06067207 */ /* 0x001fe40000000000 */
[----:B------:R-:W-:-:S03]  /*94a0*/  ISETP.GE.U32.AND P0, PT, R8, 0x4, PT ;  /* 0x000000040800780c */ /* 0x000fc60003f06070 */
[----:B------:R-:W-:-:S05]  /*94b0*/  IMAD.IADD R6, R5, 0x1, R6 ;  /* 0x0000000105067824 */ /* 0x000fca00078e0206 */
[----:B------:R-:W0:Y:S05]  /*94c0*/  SHFL.UP PT, R7, R6, 0x4, RZ ;  /* 0x0480000006077989 */ /* 0x000e2a00000e00ff */
[----:B------:R-:W-:-:S04]  /*94d0*/  @P0 LOP3.LUT R4, R4, 0x8, RZ, 0xfc, !PT ;  /* 0x0000000804040812 */ /* 0x000fc800078efcff */
[----:B------:R-:W-:Y:S02]  /*94e0*/  LOP3.LUT R4, R4, 0xfffffffb, RZ, 0xc0, !PT ;  /* 0xfffffffb04047812 */ /* 0x000fe400078ec0ff */
[----:B0-----:R-:W-:Y:S02]  /*94f0*/  SEL R7, R7, RZ, P0 ;  /* 0x000000ff07077207 */ /* 0x001fe40000000000 */
[----:B------:R-:W-:-:S03]  /*9500*/  ISETP.GE.U32.AND P0, PT, R8, 0x8, PT ;  /* 0x000000080800780c */ /* 0x000fc60003f06070 */
[----:B------:R-:W-:-:S05]  /*9510*/  IMAD.IADD R7, R6, 0x1, R7 ;  /* 0x0000000106077824 */ /* 0x000fca00078e0207 */
[----:B------:R-:W0:Y:S05]  /*9520*/  SHFL.UP PT, R2, R7, 0x8, RZ ;  /* 0x0500000007027989 */ /* 0x000e2a00000e00ff */
[----:B------:R-:W-:-:S04]  /*9530*/  @P0 LOP3.LUT R4, R4, 0x4, RZ, 0xfc, !PT ;  /* 0x0000000404040812 */ /* 0x000fc800078efcff */
[----:B------:R-:W-:Y:S02]  /*9540*/  LOP3.LUT R4, R4, 0xfffffffd, RZ, 0xc0, !PT ;  /* 0xfffffffd04047812 */ /* 0x000fe400078ec0ff */
[----:B0-----:R-:W-:Y:S02]  /*9550*/  SEL R2, R2, RZ, P0 ;  /* 0x000000ff02027207 */ /* 0x001fe40000000000 */
[----:B------:R-:W-:Y:S02]  /*9560*/  ISETP.GE.U32.AND P0, PT, R8, 0x10, PT ;  /* 0x000000100800780c */ /* 0x000fe40003f06070 */
[----:B------:R-:W-:-:S05]  /*9570*/  IADD3 R3, R7, R2, RZ ;  /* 0x0000000207037210 */ /* 0x000fca0007ffe0ff */
[----:B------:R-:W0:Y:S06]  /*9580*/  SHFL.UP PT, R2, R3, 0x10, RZ ;  /* 0x0600000003027989 */ /* 0x000e2c00000e00ff */
[----:B------:R-:W-:Y:S02]  /*9590*/  @P0 LOP3.LUT R4, R4, 0x2, RZ, 0xfc, !PT ;  /* 0x0000000204040812 */ /* 0x000fe400078efcff */
[----:B0-----:R-:W-:-:S05]  /*95a0*/  SEL R2, R2, RZ, P0 ;  /* 0x000000ff02027207 */ /* 0x001fca0000000000 */
[----:B------:R-:W-:-:S05]  /*95b0*/  IMAD.IADD R2, R3, 0x1, R2 ;  /* 0x0000000103027824 */ /* 0x000fca00078e0202 */
[----:B------:R-:W0:Y:S02]  /*95c0*/  SHFL.IDX PT, R5, R2, 0x1f, 0x1f ;  /* 0x03e01f0002057f89 */ /* 0x000e2400000e0000 */
[----:B0-----:R-:W-:-:S04]  /*95d0*/  IMAD R5, R5, UR4, RZ ;  /* 0x0000000405057c24 */ /* 0x001fc8000f8e02ff */
[----:B------:R-:W-:Y:S01]  /*95e0*/  IMAD.MOV.U32 R6, RZ, RZ, R5 ;  /* 0x000000ffff067224 */ /* 0x000fe200078e0005 */
[----:B-1----:R-:W-:-:S13]  /*95f0*/  ISETP.GT.AND P0, PT, R5, UR6, PT ;  /* 0x0000000605007c0c */ /* 0x002fda000bf04270 */
[----:B------:R-:W-:Y:S05]  /*9600*/  @P0 BRA `(.L_x_2967) ;  /* 0x0000000000c00947 */ /* 0x000fea0003800000 */
[----:B------:R-:W-:Y:S01]  /*9610*/  IMAD.MOV.U32 R5, RZ, RZ, R6 ;  /* 0x000000ffff057224 */ /* 0x000fe200078e0006 */
[----:B------:R-:W-:Y:S01]  /*9620*/  MOV R19, RZ ;  /* 0x000000ff00137202 */ /* 0x000fe20000000f00 */
[----:B------:R-:W-:Y:S01]  /*9630*/  ULDC UR5, c[0x0][0xc14] ;  /* 0x0003050000057ab9 */ /* 0x000fe20000000800 */
[----:B------:R-:W-:Y:S01]  /*9640*/  ULDC UR7, c[0x0][0xc14] ;  /* 0x0003050000077ab9 */ /* 0x000fe20000000800 */
[----:B------:R-:W-:-:S05]  /*9650*/  ULDC UR4, c[0x0][0xc10] ;  /* 0x0003040000047ab9 */ /* 0x000fca0000000800 */
.L_x_2971:
        /* <DEDUP_REMOVED lines=16> */
.L_x_2970:
[----:B------:R-:W-:Y:S05]  /*9760*/  BSYNC B0 ;  /* 0x0000000000007941 */ /* 0x000fea0003800000 */
.L_x_2969:
[----:B0----5:R-:W0:Y:S01]  /*9770*/  SHFL.UP PT, R2, R0, 0x1, RZ ;  /* 0x0420000000027989 */ /* 0x021e2200000e00ff */
[C---:B------:R-:W-:Y:S02]  /*9780*/  ISETP.NE.AND P0, PT, R8.reuse, RZ, PT ;  /* 0x000000ff0800720c */ /* 0x040fe40003f05270 */
[----:B------:R-:W-:Y:S02]  /*9790*/  ISETP.GE.U32.AND P1, PT, R8, 0x2, PT ;  /* 0x000000020800780c */ /* 0x000fe40003f26070 */
[----:B0-----:R-:W-:Y:S02]  /*97a0*/  SEL R3, R2, RZ, P0 ;  /* 0x000000ff02037207 */ /* 0x001fe40000000000 */
[----:B------:R-:W-:Y:S02]  /*97b0*/  ISETP.GE.U32.AND P0, PT, R8, 0x4, PT ;  /* 0x000000040800780c */ /* 0x000fe40003f06070 */
[----:B------:R-:W-:-:S05]  /*97c0*/  IADD3 R3, R0, R3, RZ ;  /* 0x0000000300037210 */ /* 0x000fca0007ffe0ff */
        /* <DEDUP_REMOVED lines=19> */
[----:B------:R-:W-:-:S07]  /*9900*/  MOV R2, R9 ;  /* 0x0000000900027202 */ /* 0x000fce0000000f00 */
.L_x_2967:
        /* <DEDUP_REMOVED lines=16> */
.L_x_2972:
[----:B-1----:R-:W-:Y:S01]  /*9a10*/  IMAD R16, R16, UR4, R7 ;  /* 0x0000000410107c24 */ /* 0x002fe2000f8e0207 */
[----:B------:R-:W-:Y:S01]  /*9a20*/  IADD3 R19, R5, R19, RZ ;  /* 0x0000001305137210 */ /* 0x000fe20007ffe0ff */
[----:B------:R-:W-:Y:S02]  /*9a30*/  IMAD R7, R11, R6, RZ ;  /* 0x000000060b077224 */ /* 0x000fe400078e02ff */
[----:B0-----:R-:W-:Y:S01]  /*9a40*/  IMAD.MOV.U32 R2, RZ, RZ, RZ ;  /* 0x000000ffff027224 */ /* 0x001fe200078e00ff */
[----:B------:R-:W-:-:S03]  /*9a50*/  IADD3 R9, -R16, UR6, RZ ;  /* 0x0000000610097c10 */ /* 0x000fc6000fffe1ff */
[----:B------:R-:W-:Y:S01]  /*9a60*/  IMAD.HI.U32 R2, R3, R7, R2 ;  /* 0x0000000703027227 */ /* 0x000fe200078e0002 */
[----:B------:R-:W-:Y:S02]  /*9a70*/  IABS R7, R0 ;  /* 0x0000000000077213 */ /* 0x000fe40000000000 */
[----:B------:R-:W-:Y:S02]  /*9a80*/  IABS R3, R9 ;  /* 0x0000000900037213 */ /* 0x000fe40000000000 */
[----:B------:R-:W-:-:S03]  /*9a90*/  IADD3 R7, RZ, -R7, RZ ;  /* 0x80000007ff077210 */ /* 0x000fc60007ffe0ff */
        /* <DEDUP_REMOVED lines=16> */
.L_x_2968:
[----:B------:R-:W-:Y:S02]  /*9ba0*/  IMAD.MOV.U32 R17, RZ, RZ, RZ ;  /* 0x000000ffff117224 */ /* 0x000fe400078e00ff */
[----:B------:R-:W-:Y:S02]  /*9bb0*/  IMAD.U32 R16, RZ, RZ, UR6 ;  /* 0x00000006ff107e24 */ /* 0x000fe4000f8e00ff */
[----:B------:R-:W-:-:S07]  /*9bc0*/  IMAD.MOV.U32 R18, RZ, RZ, RZ ;  /* 0x000000ffff127224 */ /* 0x000fce00078e00ff */
.L_x_2973:
        /* <DEDUP_REMOVED lines=14> */
[----:B0-----:R-:W-:Y:S01]  /*9cb0*/  MOV R0, 0x1 ;  /* 0x0000000100007802 */ /* 0x001fe20000000f00 */
[----:B------:R0:W-:Y:S01]  /*9cc0*/  STL [R1], RZ ;  /* 0x000000ff01007387 */ /* 0x0001e20000100800 */
[----:B------:R-:W-:Y:S01]  /*9cd0*/  ULDC UR37, c[0x0][0xc] ;  /* 0x0000030000257ab9 */ /* 0x000fe20000000800 */
[----:B------:R-:W-:Y:S02]  /*9ce0*/  ULDC.64 UR40, c[0x0][0x198] ;  /* 0x0000660000287ab9 */ /* 0x000fe40000000a00 */
[----:B------:R0:W-:Y:S04]  /*9cf0*/  STL [R1+0x4], R0 ;  /* 0x0000040001007387 */ /* 0x0001e80000100800 */
[----:B------:R0:W-:Y:S02]  /*9d00*/  STL [R1+0x24], RZ ;  /* 0x000024ff01007387 */ /* 0x0001e40000100800 */
.L_x_3037:
[----:B-12---:R-:W1:Y:S02]  /*9d10*/  LDC.64 R2, c[0x0][0xc60] ;  /* 0x00031800ff027b82 */ /* 0x006e640000000a00 */
[----:B-1----:R-:W-:-:S05]  /*9d20*/  IMAD.WIDE R2, R19, 0x4, R2 ;  /* 0x0000000413027825 */ /* 0x002fca00078e0202 */
[----:B------:R-:W2:Y:S01]  /*9d30*/  LDG.E R5, desc[UR38][R2.64] ;  /* 0x0000002602057981 */ /* 0x000ea2000c1e1900 */
[----:B------:R-:W-:Y:S05]  /*9d40*/  YIELD ;  /* 0x0000000000007946 */ /* 0x000fea0003800000 */
[----:B------:R-:W-:Y:S01]  /*9d50*/  ULDC.64 UR4, c[0x0][0xa28] ;  /* 0x00028a0000047ab9 */ /* 0x000fe20000000a00 */
[----:B0-----:R-:W-:Y:S01]  /*9d60*/  IMAD.MOV.U32 R0, RZ, RZ, RZ ;  /* 0x000000ffff007224 */ /* 0x001fe200078e00ff */
[----:B------:R-:W-:-:S04]  /*9d70*/  ISETP.NE.U32.AND P0, PT, RZ, UR4, PT ;  /* 0x00000004ff007c0c */ /* 0x000fc8000bf05070 */
        /* <DEDUP_REMOVED lines=41> */
[----:B-1----:R-:W2:Y:S04]  /*a010*/  LDG.E R5, desc[UR38][R2.64] ;  /* 0x0000002602057981 */ /* 0x002ea8000c1e1900 */
[----:B-----5:R-:W2:Y:S02]  /*a020*/  LDG.E R6, desc[UR38][R2.64+0x4] ;  /* 0x0000042602067981 */ /* 0x020ea4000c1e1900 */
[----:B--2---:R-:W-:-:S07]  /*a030*/  IADD3 R6, -R5, R6, RZ ;  /* 0x0000000605067210 */ /* 0x004fce0007ffe1ff */
.L_x_2975:
        /* <DEDUP_REMOVED lines=19> */
[----:B0-----:R-:W1:Y:S08]  /*a170*/  FLO.U32 R0, UR4 ;  /* 0x0000000400007d00 */ /* 0x001e7000080e0000 */
        /* <DEDUP_REMOVED lines=9> */
.L_x_2977:
        /* <DEDUP_REMOVED lines=11> */
[----:B------:R-:W-:Y:S01]  /*a2c0*/  IMAD.U32 R4, RZ, RZ, UR6 ;  /* 0x00000006ff047e24 */ /* 0x000fe2000f8e00ff */
[----:B------:R-:W-:Y:S01]  /*a2d0*/  MOV R5, UR7 ;  /* 0x0000000700057c02 */ /* 0x000fe20008000f00 */
[----:B------:R-:W0:Y:S01]  /*a2e0*/  LDC.64 R2, c[0x4][R2] ;  /* 0x0100000002027b82 */ /* 0x000e220000000a00 */
[----:B------:R-:W-:Y:S01]  /*a2f0*/  IMAD.U32 R6, RZ, RZ, UR8 ;  /* 0x00000008ff067e24 */ /* 0x000fe2000f8e00ff */
[----:B------:R-:W-:Y:S01]  /*a300*/  MOV R12, 0x1 ;  /* 0x00000001000c7802 */ /* 0x000fe20000000f00 */
[----:B------:R-:W-:Y:S02]  /*a310*/  IMAD.U32 R7, RZ, RZ, UR9 ;  /* 0x00000009ff077e24 */ /* 0x000fe4000f8e00ff */
[----:B------:R-:W-:-:S02]  /*a320*/  IMAD.U32 R10, RZ, RZ, UR4 ;  /* 0x00000004ff0a7e24 */ /* 0x000fc4000f8e00ff */
[----:B------:R-:W-:Y:S02]  /*a330*/  IMAD.U32 R11, RZ, RZ, UR5 ;  /* 0x00000005ff0b7e24 */ /* 0x000fe4000f8e00ff */
[----:B------:R-:W-:Y:S02]  /*a340*/  IMAD.MOV.U32 R8, RZ, RZ, 0x70 ;  /* 0x00000070ff087424 */ /* 0x000fe400078e00ff */
[----:B------:R-:W-:-:S07]  /*a350*/  IMAD.MOV.U32 R13, RZ, RZ, RZ ;  /* 0x000000ffff0d7224 */ /* 0x000fce00078e00ff */
[----:B------:R-:W-:-:S07]  /*a360*/  LEPC R20, `(.L_x_2979) ;  /* 0x000000001014794e */ /* 0x000fce0000000000 */
[----:B0-----:R-:W-:Y:S05]  /*a370*/  CALL.ABS.NOINC R2 ;  /* 0x0000000002007343 */ /* 0x001fea0003c00000 */
.L_x_2979:
        /* <DEDUP_REMOVED lines=9> */
[----:B------:R-:W-:Y:S01]  /*a410*/  IMAD.U32 R4, RZ, RZ, UR6 ;  /* 0x00000006ff047e24 */ /* 0x000fe2000f8e00ff */
[----:B------:R-:W-:Y:S01]  /*a420*/  MOV R7, UR9 ;  /* 0x0000000900077c02 */ /* 0x000fe20008000f00 */
        /* <DEDUP_REMOVED lines=9> */
.L_x_2981:
[----:B------:R-:W-:Y:S01]  /*a4c0*/  MOV R2, 0x0 ;  /* 0x0000000000027802 */ /* 0x000fe20000000f00 */
[----:B------:R-:W-:Y:S01]  /*a4d0*/  ULDC.64 UR6, c[0x4][0x108] ;  /* 0x0100420000067ab9 */ /* 0x000fe20000000a00 */
[----:B------:R-:W-:Y:S01]  /*a4e0*/  ULDC.64 UR8, c[0x4][0x110] ;  /* 0x0100440000087ab9 */ /* 0x000fe20000000a00 */
[----:B------:R-:W-:Y:S01]  /*a4f0*/  ULDC.64 UR4, c[0x4][0x48] ;  /* 0x0100120000047ab9 */ /* 0x000fe20000000a00 */
[----:B------:R-:W-:Y:S01]  /*a500*/  MOV R4, UR6 ;  /* 0x0000000600047c02 */ /* 0x000fe20008000f00 */
[----:B------:R-:W-:Y:S01]  /*a510*/  IMAD.U32 R5, RZ, RZ, UR7 ;  /* 0x00000007ff057e24 */ /* 0x000fe2000f8e00ff */
        /* <DEDUP_REMOVED lines=10> */
.L_x_2980:
[----:B------:R-:W2:Y:S01]  /*a5c0*/  LDL.LU R2, [R1+0x18] ;  /* 0x0000180001027983 */ /* 0x000ea20000300800 */
[----:B------:R-:W-:-:S03]  /*a5d0*/  ULDC.64 UR4, c[0x0][0x9f8] ;  /* 0x00027e0000047ab9 */ /* 0x000fc60000000a00 */
[----:B------:R-:W3:Y:S04]  /*a5e0*/  LDL.LU R0, [R1+0x1c] ;  /* 0x00001c0001007983 */ /* 0x000ee80000300800 */
[----:B------:R-:W4:Y:S04]  /*a5f0*/  LDL.LU R4, [R1+0x2c] ;  /* 0x00002c0001047983 */ /* 0x000f280000300800 */
[----:B------:R-:W4:Y:S01]  /*a600*/  LDL.LU R7, [R1+0x10] ;  /* 0x0000100001077983 */ /* 0x000f220000300800 */
[----:B------:R-:W-:-:S04]  /*a610*/  ISETP.NE.U32.AND P0, PT, RZ, UR4, PT ;  /* 0x00000004ff007c0c */ /* 0x000fc8000bf05070 */
        /* <DEDUP_REMOVED lines=25> */
.L_x_2982:
        /* <DEDUP_REMOVED lines=17> */
.L_x_3054:
[----:B------:R-:W2:Y:S01]  /*a8c0*/  LDL R8, [R1+0x14] ;  /* 0x0000140001087983 */ /* 0x000ea20000100800 */
[----:B------:R-:W-:Y:S01]  /*a8d0*/  UMOV UR4, 0xffffffff ;  /* 0xffffffff00047882 */ /* 0x000fe20000000000 */
[----:B------:R-:W-:Y:S02]  /*a8e0*/  SHF.R.S32.HI R5, RZ, 0x1f, R0 ;  /* 0x0000001fff057819 */ /* 0x000fe40000011400 */
[----:B--2---:R-:W-:Y:S01]  /*a8f0*/  IADD3 R9, R8, -0x1, RZ ;  /* 0xffffffff08097810 */ /* 0x004fe20007ffe0ff */
[----:B------:R-:W-:Y:S06]  /*a900*/  BRA.DIV UR4, `(.L_x_2984) ;  /* 0x0000003a04247947 */ /* 0x000fec000b800000 */
[----:B------:R-:W-:-:S13]  /*a910*/  ELECT P6, URZ, PT ;  /* 0x00000000003f782f */ /* 0x000fda00038c0000 */
.L_x_3057:
        /* <DEDUP_REMOVED lines=12> */
[--C-:B------:R-:W-:Y:S02]  /*a9e0*/  IMAD.MOV R8, RZ, RZ, -R7.reuse ;  /* 0x000000ffff087224 */ /* 0x100fe400078e0a07 */
[----:B------:R-:W-:Y:S02]  /*a9f0*/  IMAD.MOV.U32 R10, RZ, RZ, R7 ;  /* 0x000000ffff0a7224 */ /* 0x000fe400078e0007 */
[----:B------:R-:W-:Y:S02]  /*aa00*/  IMAD R11, R12, R8, R9 ;  /* 0x000000080c0b7224 */ /* 0x000fe400078e0209 */
[----:B------:R-:W-:-:S03]  /*aa10*/  IMAD R8, R5, UR4, RZ ;  /* 0x0000000405087c24 */ /* 0x000fc6000f8e02ff */
[----:B------:R0:W-:Y:S01]  /*aa20*/  STL [R1+0x28], R11 ;  /* 0x0000280b01007387 */ /* 0x0001e20000100800 */
[----:B------:R-:W-:Y:S01]  /*aa30*/  IMAD R8, R0, UR5, R8 ;  /* 0x0000000500087c24 */ /* 0x000fe2000f8e0208 */
[----:B0-----:R-:W-:-:S03]  /*aa40*/  SHF.R.S32.HI R11, RZ, 0x1f, R7 ;  /* 0x0000001fff0b7819 */ /* 0x001fc60000011407 */
[----:B------:R-:W-:-:S04]  /*aa50*/  IMAD.WIDE.U32 R10, R0, UR4, R10 ;  /* 0x00000004000a7c25 */ /* 0x000fc8000f8e000a */
[----:B------:R-:W-:Y:S01]  /*aa60*/  IMAD.IADD R7, R11, 0x1, R8 ;  /* 0x000000010b077824 */ /* 0x000fe200078e0208 */
[----:B------:R-:W-:-:S04]  /*aa70*/  LEA R12, P0, R10, R2, 0x2 ;  /* 0x000000020a0c7211 */ /* 0x000fc800078010ff */
[----:B------:R-:W-:-:S05]  /*aa80*/  LEA.HI.X R13, R10, R3, R7, 0x2, P0 ;  /* 0x000000030a0d7211 */ /* 0x000fca00000f1407 */
[----:B------:R0:W5:Y:S04]  /*aa90*/  LDG.E R7, desc[UR38][R12.64] ;  /* 0x000000260c077981 */ /* 0x000168000c1e1900 */
.L_x_2986:
[----:B------:R-:W2:Y:S01]  /*aaa0*/  LDL R8, [R1] ;  /* 0x0000000001087983 */ /* 0x000ea20000100800 */
[----:B------:R-:W-:-:S03]  /*aab0*/  MOV R11, 0x400 ;  /* 0x00000400000b7802 */ /* 0x000fc60000000f00 */
[----:B------:R-:W3:Y:S01]  /*aac0*/  LDL R10, [R1+0x4] ;  /* 0x00000400010a7983 */ /* 0x000ee20000100800 */
[----:B0-----:R-:W0:Y:S02]  /*aad0*/  S2R R12, SR_CgaCtaId ;  /* 0x00000000000c7919 */ /* 0x001e240000008800 */
[----:B0-----:R-:W-:-:S05]  /*aae0*/  LEA R11, R12, R11, 0x18 ;  /* 0x0000000b0c0b7211 */ /* 0x001fca00078ec0ff */
[----:B--2---:R-:W-:Y:S01]  /*aaf0*/  IMAD R8, R8, 0x8, R11 ;  /* 0x0000000808087824 */ /* 0x004fe200078e020b */
[----:B---3--:R-:W-:-:S04]  /*ab00*/  SHF.L.U32 R10, R10, 0x1f, RZ ;  /* 0x0000001f0a0a7819 */ /* 0x008fc800000006ff */
[----:B------:R-:W0:Y:S02]  /*ab10*/  SYNCS.PHASECHK.TRANS64.TRYWAIT P0, [R8+URZ+0x28c40], R10 ;  /* 0x028c400a080075a7 */ /* 0x000e24000800017f */
[----:B0-----:R-:W-:Y:S05]  /*ab20*/  @!P0 BRA `(.L_x_2987) ;  /* 0x0000003400bc8947 */ /* 0x001fea0003800000 */
.L_x_3058:
[----:B------:R-:W1:Y:S02]  /*ab30*/  S2R R11, SR_TID.X ;  /* 0x00000000000b7919 */ /* 0x000e640000002100 */
[----:B-1----:R-:W-:-:S04]  /*ab40*/  LOP3.LUT R11, R11, 0x7f, RZ, 0xc0, !PT ;  /* 0x0000007f0b0b7812 */ /* 0x002fc800078ec0ff */
[----:B------:R-:W-:-:S13]  /*ab50*/  ISETP.NE.AND P0, PT, R11, RZ, PT ;  /* 0x000000ff0b00720c */ /* 0x000fda0003f05270 */
[----:B------:R-:W-:Y:S05]  /*ab60*/  @P0 BRA `(.L_x_2988) ;  /* 0x00000000001c0947 */ /* 0x000fea0003800000 */
[----:B------:R-:W1:Y:S01]  /*ab70*/  S2R R11, SR_TID.X ;  /* 0x00000000000b7919 */ /* 0x000e620000002100 */
[----:B0-----:R-:W-:-:S04]  /*ab80*/  MOV R10, 0x2000 ;  /* 0x00002000000a7802 */ /* 0x001fc80000000f00 */
[----:B------:R2:W-:Y:S01]  /*ab90*/  SYNCS.ARRIVE.TRANS64 RZ, [R8+URZ+0x28c30], R10 ;  /* 0x028c300a08ff79a7 */ /* 0x0005e2000800003f */
[----:B-1----:R-:W-:-:S04]  /*aba0*/  LOP3.LUT R11, R11, 0x1f, RZ, 0xc0, !PT ;  /* 0x0000001f0b0b7812 */ /* 0x002fc800078ec0ff */
[----:B------:R-:W-:-:S13]  /*abb0*/  ISETP.NE.AND P1, PT, R11, RZ, PT ;  /* 0x000000ff0b00720c */ /* 0x000fda0003f25270 */
[----:B--2---:R-:W-:Y:S05]  /*abc0*/  @!P1 BRA `(.L_x_2988) ;  /* 0x0000000000049947 */ /* 0x004fea0003800000 */
[----:B------:R-:W-:Y:S01]  /*abd0*/  BPT.TRAP 0x1 ;  /* 0x000000040000795c */ /* 0x000fe20000300000 */
.L_x_2988:
[----:B------:R-:W2:Y:S04]  /*abe0*/  LDL R11, [R1] ;  /* 0x00000000010b7983 */ /* 0x000ea80000100800 */
[----:B------:R-:W3:Y:S04]  /*abf0*/  LDL R14, [R1+0x28] ;  /* 0x00002800010e7983 */ /* 0x000ee80000100800 */
[----:B0-----:R-:W4:Y:S01]  /*ac00*/  LDL R10, [R1+0x8] ;  /* 0x00000800010a7983 */ /* 0x001f220000100800 */
[----:B------:R-:W0:Y:S01]  /*ac10*/  S2R R13, SR_CgaCtaId ;  /* 0x00000000000d7919 */ /* 0x000e220000008800 */
[----:B------:R-:W-:-:S02]  /*ac20*/  MOV R12, 0x400 ;  /* 0x00000400000c7802 */ /* 0x000fc40000000f00 */
[----:B------:R-:W-:Y:S01]  /*ac30*/  R2UR UR9, R8 ;  /* 0x00000000080972ca */ /* 0x000fe200000e0000 */
[----:B------:R-:W-:Y:S01]  /*ac40*/  UIADD3 UR6, UP0, UR40, 0x370, URZ ;  /* 0x0000037028067890 */ /* 0x000fe2000ff1e03f */
[----:B------:R-:W-:Y:S02]  /*ac50*/  R2UR UR12, R4 ;  /* 0x00000000040c72ca */ /* 0x000fe400000e0000 */
[----:B-----5:R-:W-:Y:S01]  /*ac60*/  R2UR UR13, R7 ;  /* 0x00000000070d72ca */ /* 0x020fe200000e0000 */
[----:B------:R-:W-:Y:S01]  /*ac70*/  UIADD3.X UR7, URZ, UR41, URZ, UP0, !UPT ;  /* 0x000000293f077290 */ /* 0x000fe200087fe43f */
[----:B0-----:R-:W-:-:S07]  /*ac80*/  LEA R12, R13, R12, 0x18 ;  /* 0x0000000c0d0c7211 */ /* 0x001fce00078ec0ff */
[----:B------:R-:W-:Y:S01]  /*ac90*/  UIADD3 UR9, UR9, 0x28c30, URZ ;  /* 0x00028c3009097890 */ /* 0x000fe2000fffe03f */
[----:B------:R-:W-:Y:S01]  /*aca0*/  UMOV UR5, 0x14f00000 ;  /* 0x14f0000000057882 */ /* 0x000fe20000000000 */
[----:B------:R-:W-:Y:S01]  /*acb0*/  UMOV UR10, URZ ;  /* 0x0000003f000a7c82 */ /* 0x000fe20008000000 */
[----:B--2---:R-:W-:Y:S01]  /*acc0*/  IMAD R8, R11, 0x2000, R12 ;  /* 0x000020000b087824 */ /* 0x004fe200078e020c */
[----:B---3--:R-:W-:-:S04]  /*acd0*/  R2UR UR11, R14 ;  /* 0x000000000e0b72ca */ /* 0x008fc800000e0000 */
[----:B------:R-:W-:Y:S02]  /*ace0*/  R2UR UR8, R8 ;  /* 0x00000000080872ca */ /* 0x000fe400000e0000 */
[----:B----4-:R-:W-:-:S11]  /*acf0*/  R2UR UR4, R10 ;  /* 0x000000000a0472ca */ /* 0x010fd600000e0000 */
[----:B------:R-:W-:Y:S02]  /*ad00*/  UIADD3 UR8, UR8, 0x22400, URZ ;  /* 0x0002240008087890 */ /* 0x000fe4000fffe03f */
[----:B------:R-:W-:-:S03]  /*ad10*/  ULEA UR11, UR11, UR4, 0x6 ;  /* 0x000000040b0b7291 */ /* 0x000fc6000f8e303f */
[----:B------:R-:W-:-:S06]  /*ad20*/  UMOV UR4, 0x0 ;  /* 0x0000000000047882 */ /* 0x000fcc0000000000 */
[----:B------:R0:W-:Y:S02]  /*ad30*/  UTMALDG.4D [UR8], [UR6], desc[UR4] ;  /* 0x00000408060075b4 */ /* 0x0001e40008019000 */
[----:B0-----:R-:W-:Y:S01]  /*ad40*/  NOP ;  /* 0x0000000000007918 */ /* 0x001fe20000000000 */
.L_x_2985:
        /* <DEDUP_REMOVED lines=9> */
[----:B------:R-:W-:Y:S01]  /*ade0*/  @P0 R2UR UR11, R17 ;  /* 0x00000000110b02ca */ /* 0x000fe200000e0000 */
[----:B------:R-:W-:Y:S01]  /*adf0*/  UIADD3.X UR5, URZ, UR41, URZ, UP0, !UPT ;  /* 0x000000293f057290 */ /* 0x000fe200087fe43f */
[----:B------:R-:W-:Y:S01]  /*ae00*/  BSSY B0, `(.L_x_2989) ;  /* 0x0000013000007945 */ /* 0x000fe20003800000 */
[----:B------:R-:W-:Y:S01]  /*ae10*/  UMOV UR7, 0x12f00000 ;  /* 0x12f0000000077882 */ /* 0x000fe20000000000 */
[----:B------:R-:W-:Y:S01]  /*ae20*/  UMOV UR10, URZ ;  /* 0x0000003f000a7c82 */ /* 0x000fe20008000000 */
[----:B------:R-:W-:Y:S01]  /*ae30*/  @P0 IMAD.MOV.U32 R8, RZ, RZ, 0x2000 ;  /* 0x00002000ff080424 */ /* 0x000fe200078e00ff */
[----:B0-----:R-:W-:Y:S01]  /*ae40*/  LEA R10, R11, R10, 0x18 ;  /* 0x0000000a0b0a7211 */ /* 0x001fe200078ec0ff */
[----:B------:R-:W-:Y:S03]  /*ae50*/  BAR.SYNC.DEFER_BLOCKING 0x8, 0xa0 ;  /* 0x0202800000007b1d */ /* 0x000fe60000010000 */
[----:B------:R-:W-:-:S13]  /*ae60*/  R2UR UR9, R10 ;  /* 0x000000000a0972ca */ /* 0x000fda00000e0000 */
[----:B------:R-:W-:Y:S02]  /*ae70*/  UIADD3 UR8, UR9, 0x20400, URZ ;  /* 0x0002040009087890 */ /* 0x000fe4000fffe03f */
[----:B------:R-:W-:Y:S01]  /*ae80*/  UIADD3 UR9, UR9, 0x28c00, URZ ;  /* 0x00028c0009097890 */ /* 0x000fe2000fffe03f */
[----:B------:R0:W-:Y:S08]  /*ae90*/  @P0 SYNCS.ARRIVE.TRANS64 RZ, [R10+URZ+0x28c00], R8 ;  /* 0x028c00080aff09a7 */ /* 0x0001f0000800003f */
        /* <DEDUP_REMOVED lines=9> */
.L_x_3059:
[----:B------:R-:W-:Y:S05]  /*af30*/  BSYNC B0 ;  /* 0x0000000000007941 */ /* 0x000fea0003800000 */
.L_x_2989:
[----:B------:R-:W-:Y:S04]  /*af40*/  BSSY B0, `(.L_x_2991) ;  /* 0x0000050000007945 */ /* 0x000fe80003800000 */
[----:B------:R-:W-:Y:S05]  /*af50*/  @!P6 BRA `(.L_x_2992) ;  /* 0x000000040038e947 */ /* 0x000fea0003800000 */
[----:B0-----:R-:W2:Y:S01]  /*af60*/  LDL R8, [R1] ;  /* 0x0000000001087983 */ /* 0x001ea20000100800 */
[----:B------:R-:W-:-:S03]  /*af70*/  MOV R11, 0x400 ;  /* 0x00000400000b7802 */ /* 0x000fc60000000f00 */
[----:B------:R-:W3:Y:S01]  /*af80*/  LDL R10, [R1+0x4] ;  /* 0x00000400010a7983 */ /* 0x000ee20000100800 */
[----:B------:R-:W0:Y:S02]  /*af90*/  S2R R12, SR_CgaCtaId ;  /* 0x00000000000c7919 */ /* 0x000e240000008800 */
[----:B0-----:R-:W-:-:S05]  /*afa0*/  LEA R11, R12, R11, 0x18 ;  /* 0x0000000b0c0b7211 */ /* 0x001fca00078ec0ff */
[----:B--2---:R-:W-:Y:S01]  /*afb0*/  IMAD R8, R8, 0x8, R11 ;  /* 0x0000000808087824 */ /* 0x004fe200078e020b */
[----:B---3--:R-:W-:-:S04]  /*afc0*/  SHF.L.U32 R6, R10, 0x1f, RZ ;  /* 0x0000001f0a067819 */ /* 0x008fc800000006ff */
[----:B------:R-:W0:Y:S02]  /*afd0*/  SYNCS.PHASECHK.TRANS64.TRYWAIT P0, [R8+URZ+0x28c60], R6 ;  /* 0x028c6006080075a7 */ /* 0x000e24000800017f */
[----:B0-----:R-:W-:Y:S05]  /*afe0*/  @!P0 BRA `(.L_x_2993) ;  /* 0x0000003000c08947 */ /* 0x001fea0003800000 */
.L_x_3060:
        /* <DEDUP_REMOVED lines=11> */
.L_x_2994:
[----:B0-----:R-:W2:Y:S04]  /*b0a0*/  LDL R6, [R1] ;  /* 0x0000000001067983 */ /* 0x001ea80000100800 */
[----:B------:R-:W3:Y:S04]  /*b0b0*/  LDL R13, [R1+0x28] ;  /* 0x00002800010d7983 */ /* 0x000ee80000100800 */
[----:B------:R-:W4:Y:S01]  /*b0c0*/  LDL R10, [R1+0x8] ;  /* 0x00000800010a7983 */ /* 0x000f220000100800 */
[----:B------:R-:W0:Y:S01]  /*b0d0*/  S2R R12, SR_CgaCtaId ;  /* 0x00000000000c7919 */ /* 0x000e220000008800 */
[----:B------:R-:W-:-:S02]  /*b0e0*/  MOV R11, 0x400 ;  /* 0x00000400000b7802 */ /* 0x000fc40000000f00 */
        /* <DEDUP_REMOVED lines=9> */
[----:B------:R-:W-:Y:S01]  /*b180*/  UMOV UR16, 0x40 ;  /* 0x0000004000107882 */ /* 0x000fe20000000000 */
[----:B------:R-:W-:Y:S01]  /*b190*/  UMOV UR18, 0x80 ;  /* 0x0000008000127882 */ /* 0x000fe20000000000 */
        /* <DEDUP_REMOVED lines=11> */
[----:B------:R-:W-:Y:S02]  /*b250*/  UIADD3 UR17, UR14, 0x4400, URZ ;  /* 0x000044000e117890 */ /* 0x000fe4000fffe03f */
[----:B------:R-:W-:-:S03]  /*b260*/  UIADD3 UR19, UR14, 0x6400, URZ ;  /* 0x000064000e137890 */ /* 0x000fc6000fffe03f */
[----:B------:R0:W-:Y:S02]  /*b270*/  UTMALDG.4D [UR8], [UR4], desc[UR6] ;  /* 0x00000608040075b4 */ /* 0x0001e40008019000 */
[----:B0-----:R-:W-:Y:S01]  /*b280*/  UMOV UR8, UR15 ;  /* 0x0000000f00087c82 */ /* 0x001fe20008000000 */
[----:B------:R-:W-:Y:S01]  /*b290*/  UMOV UR10, UR16 ;  /* 0x00000010000a7c82 */ /* 0x000fe20008000000 */
[----:B------:R-:W-:Y:S01]  /*b2a0*/  UIADD3 UR15, UR14, 0x8400, URZ ;  /* 0x000084000e0f7890 */ /* 0x000fe2000fffe03f */
[----:B------:R0:W-:Y:S01]  /*b2b0*/  UTMALDG.4D [UR8], [UR4], desc[UR6] ;  /* 0x00000608040075b4 */ /* 0x0001e20008019000 */
[----:B------:R-:W-:Y:S01]  /*b2c0*/  UIADD3 UR16, UR14, 0xa400, URZ ;  /* 0x0000a4000e107890 */ /* 0x000fe2000fffe03f */
[----:B0-----:R-:W-:Y:S01]  /*b2d0*/  UMOV UR8, UR17 ;  /* 0x0000001100087c82 */ /* 0x001fe20008000000 */
[----:B------:R-:W-:Y:S02]  /*b2e0*/  UMOV UR10, UR18 ;  /* 0x00000012000a7c82 */ /* 0x000fe40008000000 */
[----:B------:R0:W-:Y:S01]  /*b2f0*/  UTMALDG.4D [UR8], [UR4], desc[UR6] ;  /* 0x00000608040075b4 */ /* 0x0001e20008019000 */
[----:B------:R-:W-:Y:S01]  /*b300*/  UIADD3 UR17, UR14, 0xc400, URZ ;  /* 0x0000c4000e117890 */ /* 0x000fe2000fffe03f */
[----:B0-----:R-:W-:Y:S01]  /*b310*/  UMOV UR8, UR19 ;  /* 0x0000001300087c82 */ /* 0x001fe20008000000 */
[----:B------:R-:W-:-:S02]  /*b320*/  UMOV UR10, UR20 ;  /* 0x00000014000a7c82 */ /* 0x000fc40008000000 */
[----:B------:R0:W-:Y:S02]  /*b330*/  UTMALDG.4D [UR8], [UR4], desc[UR6] ;  /* 0x00000608040075b4 */ /* 0x0001e40008019000 */
[----:B0-----:R-:W-:Y:S01]  /*b340*/  UMOV UR8, UR15 ;  /* 0x0000000f00087c82 */ /* 0x001fe20008000000 */
[----:B------:R-:W-:Y:S01]  /*b350*/  UMOV UR10, UR21 ;  /* 0x00000015000a7c82 */ /* 0x000fe20008000000 */
[----:B------:R-:W-:Y:S01]  /*b360*/  UIADD3 UR15, UR14, 0xe400, URZ ;  /* 0x0000e4000e0f7890 */ /* 0x000fe2000fffe03f */
[----:B------:R0:W-:Y:S02]  /*b370*/  UTMALDG.4D [UR8], [UR4], desc[UR6] ;  /* 0x00000608040075b4 */ /* 0x0001e40008019000 */
[----:B------:R-:W-:Y:S01]  /*b380*/  UMOV UR14, 0x180 ;  /* 0x00000180000e7882 */ /* 0x000fe20000000000 */
[----:B0-----:R-:W-:Y:S01]  /*b390*/  UMOV UR8, UR16 ;  /* 0x0000001000087c82 */ /* 0x001fe20008000000 */
[----:B------:R-:W-:Y:S02]  /*b3a0*/  UMOV UR10, UR22 ;  /* 0x00000016000a7c82 */ /* 0x000fe40008000000 */
[----:B------:R0:W-:Y:S02]  /*b3b0*/  UTMALDG.4D [UR8], [UR4], desc[UR6] ;  /* 0x00000608040075b4 */ /* 0x0001e40008019000 */
[----:B0-----:R-:W-:Y:S01]  /*b3c0*/  UMOV UR8, UR17 ;  /* 0x0000001100087c82 */ /* 0x001fe20008000000 */
[----:B------:R-:W-:Y:S01]  /*b3d0*/  UMOV UR10, UR14 ;  /* 0x0000000e000a7c82 */ /* 0x000fe20008000000 */
[----:B------:R-:W-:Y:S01]  /*b3e0*/  UMOV UR14, 0x1c0 ;  /* 0x000001c0000e7882 */ /* 0x000fe20000000000 */
[----:B------:R0:W-:Y:S02]  /*b3f0*/  UTMALDG.4D [UR8], [UR4], desc[UR6] ;  /* 0x00000608040075b4 */ /* 0x0001e40008019000 */
[----:B0-----:R-:W-:Y:S01]  /*b400*/  UMOV UR8, UR15 ;  /* 0x0000000f00087c82 */ /* 0x001fe20008000000 */
[----:B------:R-:W-:-:S02]  /*b410*/  UMOV UR10, UR14 ;  /* 0x0000000e000a7c82 */ /* 0x000fc40008000000 */
[----:B------:R1:W-:Y:S02]  /*b420*/  UTMALDG.4D [UR8], [UR4], desc[UR6] ;  /* 0x00000608040075b4 */ /* 0x0003e40008019000 */
[----:B-1----:R-:W-:Y:S01]  /*b430*/  NOP ;  /* 0x0000000000007918 */ /* 0x002fe20000000000 */
.L_x_2992:
[----:B------:R-:W-:Y:S05]  /*b440*/  BSYNC B0 ;  /* 0x0000000000007941 */ /* 0x000fea0003800000 */
.L_x_2991:
        /* <DEDUP_REMOVED lines=14> */
[----:B------:R-:W2:Y:S04]  /*b530*/  LDL.LU R10, [R1] ;  /* 0x00000000010a7983 */ /* 0x000ea80000300800 */
[----:B------:R-:W3:Y:S01]  /*b540*/  LDL.LU R14, [R1+0x4] ;  /* 0x00000400010e7983 */ /* 0x000ee20000300800 */
[----:B------:R-:W-:Y:S01]  /*b550*/  BSSY B2, `(.L_x_2999) ;  /* 0x0000084000027945 */ /* 0x000fe20003800000 */
[----:B--2---:R-:W-:-:S04]  /*b560*/  IADD3 R10, R10, 0x1, RZ ;  /* 0x000000010a0a7810 */ /* 0x004fc80007ffe0ff */
[----:B------:R-:W-:-:S04]  /*b570*/  ISETP.NE.AND P0, PT, R10, 0x2, PT ;  /* 0x000000020a00780c */ /* 0x000fc80003f05270 */
[----:B------:R-:W-:Y:S02]  /*b580*/  SEL R6, RZ, 0x1, P0 ;  /* 0x00000001ff067807 */ /* 0x000fe40000000000 */
[----:B------:R-:W-:Y:S02]  /*b590*/  SEL R15, R10, RZ, P0 ;  /* 0x000000ff0a0f7207 */ /* 0x000fe40000000000 */
[----:B---3--:R-:W-:-:S05]  /*b5a0*/  LOP3.LUT R14, R14, R6, RZ, 0x3c, !PT ;  /* 0x000000060e0e7212 */ /* 0x008fca00078e3cff */
[----:B------:R0:W-:Y:S04]  /*b5b0*/  STL [R1+0x4], R14 ;  /* 0x0000040e01007387 */ /* 0x0001e80000100800 */
[----:B------:R0:W-:Y:S01]  /*b5c0*/  STL [R1], R15 ;  /* 0x0000000f01007387 */ /* 0x0001e20000100800 */
        /* <DEDUP_REMOVED lines=8> */
[----:B------:R-:W1:Y:S02]  /*b650*/  @P0 LDC.64 R6, c[0x0][0x420] ;  /* 0x00010800ff060b82 */ /* 0x000e640000000a00 */
[----:B-1----:R-:W-:-:S05]  /*b660*/  @P0 IMAD.HI.U32 R6, R8, R6, RZ ;  /* 0x0000000608060227 */ /* 0x002fca00078e00ff */
[----:B------:R-:W-:Y:S01]  /*b670*/  @P0 SHF.R.U32.HI R10, RZ, R7, R6 ;  /* 0x00000007ff0a0219 */ /* 0x000fe20000011606 */
[----:B------:R-:W-:-:S03]  /*b680*/  IMAD R6, R5, UR4, RZ ;  /* 0x0000000405067c24 */ /* 0x000fc6000f8e02ff */
[----:B------:R-:W-:Y:S01]  /*b690*/  SHF.R.S32.HI R7, RZ, 0x1f, R10 ;  /* 0x0000001fff077819 */ /* 0x000fe2000001140a */
[----:B------:R-:W-:Y:S02]  /*b6a0*/  IMAD R12, R0, UR5, R6 ;  /* 0x00000005000c7c24 */ /* 0x000fe4000f8e0206 */
[----:B------:R-:W-:-:S04]  /*b6b0*/  IMAD.MOV.U32 R6, RZ, RZ, R10 ;  /* 0x000000ffff067224 */ /* 0x000fc800078e000a */
[----:B------:R-:W-:-:S04]  /*b6c0*/  IMAD.WIDE.U32 R6, R0, UR4, R6 ;  /* 0x0000000400067c25 */ /* 0x000fc8000f8e0006 */
[----:B------:R-:W-:Y:S01]  /*b6d0*/  IMAD.IADD R12, R12, 0x1, R7 ;  /* 0x000000010c0c7824 */ /* 0x000fe200078e0207 */
[----:B------:R-:W-:-:S04]  /*b6e0*/  LEA R2, P0, R6, R2, 0x2 ;  /* 0x0000000206027211 */ /* 0x000fc800078010ff */
[----:B------:R-:W-:Y:S01]  /*b6f0*/  LEA.HI.X R3, R6, R3, R12, 0x2, P0 ;  /* 0x0000000306037211 */ /* 0x000fe200000f140c */
[----:B------:R-:W-:-:S04]  /*b700*/  IMAD.MOV R6, RZ, RZ, -R10 ;  /* 0x000000ffff067224 */ /* 0x000fc800078e0a0a */
[----:B------:R1:W5:Y:S01]  /*b710*/  LDG.E R7, desc[UR38][R2.64] ;  /* 0x0000002602077981 */ /* 0x000362000c1e1900 */
[----:B------:R-:W-:-:S07]  /*b720*/  IMAD R8, R13, R6, R8 ;  /* 0x000000060d087224 */ /* 0x000fce00078e0208 */
.L_x_3001:
[----:B-1----:R-:W1:Y:S01]  /*b730*/  S2R R3, SR_CgaCtaId ;  /* 0x0000000000037919 */ /* 0x002e620000008800 */
[----:B------:R-:W-:Y:S02]  /*b740*/  MOV R2, 0x400 ;  /* 0x0000040000027802 */ /* 0x000fe40000000f00 */
[----:B------:R-:W-:Y:S02]  /*b750*/  SHF.L.U32 R6, R14, 0x1f, RZ ;  /* 0x0000001f0e067819 */ /* 0x000fe400000006ff */
[----:B-1----:R-:W-:-:S05]  /*b760*/  LEA R2, R3, R2, 0x18 ;  /* 0x0000000203027211 */ /* 0x002fca00078ec0ff */
[----:B------:R-:W-:-:S04]  /*b770*/  IMAD R3, R15, 0x8, R2 ;  /* 0x000000080f037824 */ /* 0x000fc800078e0202 */
[----:B------:R-:W1:Y:S02]  /*b780*/  SYNCS.PHASECHK.TRANS64.TRYWAIT P0, [R3+URZ+0x28c40], R6 ;  /* 0x028c4006030075a7 */ /* 0x000e64000800017f */
[----:B-1----:R-:W-:Y:S05]  /*b790*/  @!P0 BRA `(.L_x_3002) ;  /* 0x0000002800e88947 */ /* 0x002fea0003800000 */
.L_x_3061:
[----:B------:R-:W2:Y:S02]  /*b7a0*/  S2R R2, SR_TID.X ;  /* 0x0000000000027919 */ /* 0x000ea40000002100 */
[----:B--2---:R-:W-:-:S04]  /*b7b0*/  LOP3.LUT R2, R2, 0x7f, RZ, 0xc0, !PT ;  /* 0x0000007f02027812 */ /* 0x004fc800078ec0ff */
[----:B------:R-:W-:-:S13]  /*b7c0*/  ISETP.NE.AND P1, PT, R2, RZ, PT ;  /* 0x000000ff0200720c */ /* 0x000fda0003f25270 */
[----:B------:R-:W-:Y:S05]  /*b7d0*/  @P1 BRA `(.L_x_3003) ;  /* 0x00000000001c1947 */ /* 0x000fea0003800000 */
[----:B------:R-:W2:Y:S02]  /*b7e0*/  S2R R2, SR_TID.X ;  /* 0x0000000000027919 */ /* 0x000ea40000002100 */
[----:B--2---:R-:W-:-:S04]  /*b7f0*/  LOP3.LUT R2, R2, 0x1f, RZ, 0xc0, !PT ;  /* 0x0000001f02027812 */ /* 0x004fc800078ec0ff */
[----:B------:R-:W-:Y:S02]  /*b800*/  ISETP.NE.AND P0, PT, R2, RZ, PT ;  /* 0x000000ff0200720c */ /* 0x000fe40003f05270 */
[----:B------:R-:W-:-:S04]  /*b810*/  MOV R2, 0x2000 ;  /* 0x0000200000027802 */ /* 0x000fc80000000f00 */
[----:B------:R2:W-:Y:S07]  /*b820*/  SYNCS.ARRIVE.TRANS64 RZ, [R3+URZ+0x28c30], R2 ;  /* 0x028c300203ff79a7 */ /* 0x0005ee000800003f */
[----:B------:R-:W-:Y:S05]  /*b830*/  @!P0 BRA `(.L_x_3003) ;  /* 0x0000000000048947 */ /* 0x000fea0003800000 */
[----:B------:R-:W-:Y:S01]  /*b840*/  BPT.TRAP 0x1 ;  /* 0x000000040000795c */ /* 0x000fe20000300000 */
.L_x_3003:
[----:B--2---:R-:W2:Y:S01]  /*b850*/  LDL R2, [R1] ;  /* 0x0000000001027983 */ /* 0x004ea20000100800 */
[----:B------:R-:W-:-:S03]  /*b860*/  MOV R12, 0x400 ;  /* 0x00000400000c7802 */ /* 0x000fc60000000f00 */
[----:B------:R-:W3:Y:S01]  /*b870*/  LDL R10, [R1+0x8] ;  /* 0x00000800010a7983 */ /* 0x000ee20000100800 */
[----:B------:R-:W4:Y:S01]  /*b880*/  S2R R13, SR_CgaCtaId ;  /* 0x00000000000d7919 */ /* 0x000f220000008800 */
[----:B------:R-:W-:Y:S01]  /*b890*/  R2UR UR9, R3 ;  /* 0x00000000030972ca */ /* 0x000fe200000e0000 */
[----:B------:R-:W-:Y:S01]  /*b8a0*/  UIADD3 UR4, UP0, UR40, 0x370, URZ ;  /* 0x0000037028047890 */ /* 0x000fe2000ff1e03f */
[----:B------:R-:W-:Y:S02]  /*b8b0*/  R2UR UR12, R4 ;  /* 0x00000000040c72ca */ /* 0x000fe400000e0000 */
[----:B-----5:R-:W-:Y:S01]  /*b8c0*/  R2UR UR13, R7 ;  /* 0x00000000070d72ca */ /* 0x020fe200000e0000 */
[----:B------:R-:W-:Y:S01]  /*b8d0*/  UIADD3.X UR5, URZ, UR41, URZ, UP0, !UPT ;  /* 0x000000293f057290 */ /* 0x000fe200087fe43f */
[----:B----4-:R-:W-:-:S07]  /*b8e0*/  LEA R12, R13, R12, 0x18 ;  /* 0x0000000c0d0c7211 */ /* 0x010fce00078ec0ff */
[----:B------:R-:W-:Y:S01]  /*b8f0*/  UIADD3 UR9, UR9, 0x28c30, URZ ;  /* 0x00028c3009097890 */ /* 0x000fe2000fffe03f */
[----:B------:R-:W-:Y:S01]  /*b900*/  UMOV UR6, 0x0 ;  /* 0x0000000000067882 */ /* 0x000fe20000000000 */
[----:B------:R-:W-:Y:S01]  /*b910*/  UMOV UR7, 0x14f00000 ;  /* 0x14f0000000077882 */ /* 0x000fe20000000000 */
[----:B------:R-:W-:Y:S01]  /*b920*/  UMOV UR10, URZ ;  /* 0x0000003f000a7c82 */ /* 0x000fe20008000000 */
[----:B--2---:R-:W-:-:S05]  /*b930*/  IMAD R2, R2, 0x2000, R12 ;  /* 0x0000200002027824 */ /* 0x004fca00078e020c */
[----:B------:R-:W-:Y:S01]  /*b940*/  R2UR UR8, R2 ;  /* 0x00000000020872ca */ /* 0x000fe200000e0000 */
[----:B---3--:R-:W-:-:S05]  /*b950*/  IMAD R8, R8, 0x40, R10 ;  /* 0x0000004008087824 */ /* 0x008fca00078e020a */
[----:B------:R-:W-:-:S07]  /*b960*/  R2UR UR11, R8 ;  /* 0x00000000080b72ca */ /* 0x000fce00000e0000 */
[----:B------:R-:W-:-:S09]  /*b970*/  UIADD3 UR8, UR8, 0x22400, URZ ;  /* 0x0002240008087890 */ /* 0x000fd2000fffe03f */
[----:B------:R2:W-:Y:S01]  /*b980*/  UTMALDG.4D [UR8], [UR4], desc[UR6] ;  /* 0x00000608040075b4 */ /* 0x0005e20008019000 */
[----:B------:R-:W3:Y:S02]  /*b990*/  SYNCS.PHASECHK.TRANS64.TRYWAIT P0, [R3+URZ+0x28c60], R6 ;  /* 0x028c6006030075a7 */ /* 0x000ee4000800017f */
[----:B--23--:R-:W-:Y:S05]  /*b9a0*/  @!P0 BRA `(.L_x_3004) ;  /* 0x0000002800788947 */ /* 0x00cfea0003800000 */
.L_x_3062:
[----:B------:R-:W-:Y:S05]  /*b9b0*/  @P1 BRA `(.L_x_3005) ;  /* 0x00000000001c1947 */ /* 0x000fea0003800000 */
[----:B------:R-:W3:Y:S02]  /*b9c0*/  S2R R2, SR_TID.X ;  /* 0x0000000000027919 */ /* 0x000ee40000002100 */
[----:B---3--:R-:W-:-:S04]  /*b9d0*/  LOP3.LUT R2, R2, 0x1f, RZ, 0xc0, !PT ;  /* 0x0000001f02027812 */ /* 0x008fc800078ec0ff */
[----:B------:R-:W-:Y:S01]  /*b9e0*/  ISETP.NE.AND P0, PT, R2, RZ, PT ;  /* 0x000000ff0200720c */ /* 0x000fe20003f05270 */
[----:B------:R-:W-:-:S04]  /*b9f0*/  IMAD.MOV.U32 R2, RZ, RZ, 0x10000 ;  /* 0x00010000ff027424 */ /* 0x000fc800078e00ff */
[----:B------:R3:W-:Y:S08]  /*ba00*/  SYNCS.ARRIVE.TRANS64 RZ, [R3+URZ+0x28c50], R2 ;  /* 0x028c500203ff79a7 */ /* 0x0007f0000800003f */
[----:B------:R-:W-:Y:S05]  /*ba10*/  @!P0 BRA `(.L_x_3005) ;  /* 0x0000000000048947 */ /* 0x000fea0003800000 */
[----:B------:R-:W-:Y:S01]  /*ba20*/  BPT.TRAP 0x1 ;  /* 0x000000040000795c */ /* 0x000fe20000300000 */
.L_x_3005:
[----:B---3--:R-:W3:Y:S01]  /*ba30*/  LDL R2, [R1] ;  /* 0x0000000001027983 */ /* 0x008ee20000100800 */
[----:B-12---:R-:W-:Y:S01]  /*ba40*/  MOV R6, 0x400 ;  /* 0x0000040000067802 */ /* 0x006fe20000000f00 */
[----:B------:R-:W1:Y:S01]  /*ba50*/  S2R R10, SR_CgaCtaId ;  /* 0x00000000000a7919 */ /* 0x000e620000008800 */
[----:B------:R-:W-:Y:S01]  /*ba60*/  R2UR UR9, R3 ;  /* 0x00000000030972ca */ /* 0x000fe200000e0000 */
[----:B------:R-:W-:Y:S01]  /*ba70*/  UIADD3 UR4, UP0, UR40, 0x470, URZ ;  /* 0x0000047028047890 */ /* 0x000fe2000ff1e03f */
[----:B------:R-:W-:Y:S02]  /*ba80*/  R2UR UR11, R8 ;  /* 0x00000000080b72ca */ /* 0x000fe400000e0000 */
[----:B------:R-:W-:Y:S02]  /*ba90*/  R2UR UR12, R4 ;  /* 0x00000000040c72ca */ /* 0x000fe400000e0000 */
[----:B------:R-:W-:Y:S01]  /*baa0*/  R2UR UR13, R7 ;  /* 0x00000000070d72ca */ /* 0x000fe200000e0000 */
[----:B------:R-:W-:Y:S01]  /*bab0*/  UIADD3.X UR5, URZ, UR41, URZ, UP0, !UPT ;  /* 0x000000293f057290 */ /* 0x000fe200087fe43f */
[----:B-1----:R-:W-:-:S05]  /*bac0*/  LEA R6, R10, R6, 0x18 ;  /* 0x000000060a067211 */ /* 0x002fca00078ec0ff */
        /* <DEDUP_REMOVED lines=9> */
[----:B---3--:R-:W-:-:S05]  /*bb60*/  IMAD R2, R2, 0x10000, R6 ;  /* 0x0001000002027824 */ /* 0x008fca00078e0206 */
        /* <DEDUP_REMOVED lines=9> */
[----:B------:R1:W-:Y:S01]  /*bc00*/  UTMALDG.4D [UR8], [UR4], desc[UR6] ;  /* 0x00000608040075b4 */ /* 0x0003e20008019000 */
[----:B------:R-:W-:Y:S01]  /*bc10*/  UIADD3 UR16, UR14, 0xa400, URZ ;  /* 0x0000a4000e107890 */ /* 0x000fe2000fffe03f */
[----:B-1----:R-:W-:Y:S01]  /*bc20*/  UMOV UR8, UR17 ;  /* 0x0000001100087c82 */ /* 0x002fe20008000000 */
[----:B------:R-:W-:Y:S02]  /*bc30*/  UMOV UR10, UR18 ;  /* 0x00000012000a7c82 */ /* 0x000fe40008000000 */
[----:B------:R1:W-:Y:S01]  /*bc40*/  UTMALDG.4D [UR8], [UR4], desc[UR6] ;  /* 0x00000608040075b4 */ /* 0x0003e20008019000 */
[----:B------:R-:W-:Y:S01]  /*bc50*/  UIADD3 UR17, UR14, 0xc400, URZ ;  /* 0x0000c4000e117890 */ /* 0x000fe2000fffe03f */
[----:B-1----:R-:W-:Y:S01]  /*bc60*/  UMOV UR8, UR19 ;  /* 0x0000001300087c82 */ /* 0x002fe20008000000 */
[----:B------:R-:W-:-:S02]  /*bc70*/  UMOV UR10, UR20 ;  /* 0x00000014000a7c82 */ /* 0x000fc40008000000 */
[----:B------:R1:W-:Y:S02]  /*bc80*/  UTMALDG.4D [UR8], [UR4], desc[UR6] ;  /* 0x00000608040075b4 */ /* 0x0003e40008019000 */
[----:B-1----:R-:W-:Y:S01]  /*bc90*/  UMOV UR8, UR15 ;  /* 0x0000000f00087c82 */ /* 0x002fe20008000000 */
[----:B------:R-:W-:Y:S01]  /*bca0*/  UMOV UR10, UR21 ;  /* 0x00000015000a7c82 */ /* 0x000fe20008000000 */
[----:B------:R-:W-:Y:S01]  /*bcb0*/  UIADD3 UR15, UR14, 0xe400, URZ ;  /* 0x0000e4000e0f7890 */ /* 0x000fe2000fffe03f */
[----:B------:R1:W-:Y:S02]  /*bcc0*/  UTMALDG.4D [UR8], [UR4], desc[UR6] ;  /* 0x00000608040075b4 */ /* 0x0003e40008019000 */
[----:B------:R-:W-:Y:S01]  /*bcd0*/  UMOV UR14, 0x180 ;  /* 0x00000180000e7882 */ /* 0x000fe20000000000 */
[----:B-1----:R-:W-:Y:S01]  /*bce0*/  UMOV UR8, UR16 ;  /* 0x0000001000087c82 */ /* 0x002fe20008000000 */
[----:B------:R-:W-:Y:S02]  /*bcf0*/  UMOV UR10, UR22 ;  /* 0x00000016000a7c82 */ /* 0x000fe40008000000 */
[----:B------:R1:W-:Y:S02]  /*bd00*/  UTMALDG.4D [UR8], [UR4], desc[UR6] ;  /* 0x00000608040075b4 */ /* 0x0003e40008019000 */
[----:B-1----:R-:W-:Y:S01]  /*bd10*/  UMOV UR8, UR17 ;  /* 0x0000001100087c82 */ /* 0x002fe20008000000 */
[----:B------:R-:W-:Y:S01]  /*bd20*/  UMOV UR10, UR14 ;  /* 0x0000000e000a7c82 */ /* 0x000fe20008000000 */
[----:B------:R-:W-:Y:S01]  /*bd30*/  UMOV UR14, 0x1c0 ;  /* 0x000001c0000e7882 */ /* 0x000fe20000000000 */
[----:B------:R1:W-:Y:S02]  /*bd40*/  UTMALDG.4D [UR8], [UR4], desc[UR6] ;  /* 0x00000608040075b4 */ /* 0x0003e40008019000 */
[----:B-1----:R-:W-:Y:S01]  /*bd50*/  UMOV UR8, UR15 ;  /* 0x0000000f00087c82 */ /* 0x002fe20008000000 */
[----:B------:R-:W-:-:S02]  /*bd60*/  UMOV UR10, UR14 ;  /* 0x0000000e000a7c82 */ /* 0x000fc40008000000 */
[----:B------:R1:W-:Y:S02]  /*bd70*/  UTMALDG.4D [UR8], [UR4], desc[UR6] ;  /* 0x00000608040075b4 */ /* 0x0003e40008019000 */
[----:B-1----:R-:W-:Y:S01]  /*bd80*/  NOP ;  /* 0x0000000000007918 */ /* 0x002fe20000000000 */
.L_x_3000:
[----:B------:R-:W-:Y:S05]  /*bd90*/  BSYNC B2 ;  /* 0x0000000000027941 */ /* 0x000fea0003800000 */
.L_x_2999:
[----:B------:R-:W2:Y:S02]  /*bda0*/  LDL.LU R2, [R1+0x14] ;  /* 0x0000140001027983 */ /* 0x000ea40000300800 */
[----:B--2---:R-:W-:-:S07]  /*bdb0*/  VIADD R8, R2, 0xfffffffd ;  /* 0xfffffffd02087836 */ /* 0x004fce0000000000 */
.L_x_2998:
[----:B------:R-:W-:Y:S05]  /*bdc0*/  BSYNC B1 ;  /* 0x0000000000017941 */ /* 0x000fea0003800000 */
.L_x_2997:
[----:B------:R-:W-:-:S04]  /*bdd0*/  IADD3 R2, -R11, RZ, RZ ;  /* 0x000000ff0b027210 */ /* 0x000fc80007ffe1ff */
[----:B------:R-:W-:-:S13]  /*bde0*/  ISETP.NE.AND P0, PT, R9, R2, PT ;  /* 0x000000020900720c */ /* 0x000fda0003f05270 */
[----:B------:R-:W-:Y:S05]  /*bdf0*/  @!P0 BRA `(.L_x_2996) ;  /* 0x00000010003c8947 */ /* 0x000fea0003800000 */
.L_x_3020:
[----:B------:R-:W2:Y:S04]  /*be00*/  LDL.LU R3, [R1] ;  /* 0x0000000001037983 */ /* 0x000ea80000300800 */
[----:B------:R-:W3:Y:S01]  /*be10*/  LDL.LU R2, [R1+0x4] ;  /* 0x0000040001027983 */ /* 0x000ee20000300800 */
[----:B------:R-:W-:Y:S05]  /*be20*/  YIELD ;  /* 0x0000000000007946 */ /* 0x000fea0003800000 */
[----:B------:R-:W-:Y:S01]  /*be30*/  BSSY B1, `(.L_x_3006) ;  /* 0x0000081000017945 */ /* 0x000fe20003800000 */
[----:B--2---:R-:W-:-:S05]  /*be40*/  VIADD R9, R3, 0x1 ;  /* 0x0000000103097836 */ /* 0x004fca0000000000 */
[----:B------:R-:W-:-:S04]  /*be50*/  ISETP.NE.AND P0, PT, R9, 0x2, PT ;  /* 0x000000020900780c */ /* 0x000fc80003f05270 */
[----:B------:R-:W-:Y:S02]  /*be60*/  SEL R10, RZ, 0x1, P0 ;  /* 0x00000001ff0a7807 */ /* 0x000fe40000000000 */
[----:B------:R-:W-:Y:S02]  /*be70*/  SEL R9, R9, RZ, P0 ;  /* 0x000000ff09097207 */ /* 0x000fe40000000000 */
[----:B---3--:R-:W-:Y:S01]  /*be80*/  LOP3.LUT R10, R2, R10, RZ, 0x3c, !PT ;  /* 0x0000000a020a7212 */ /* 0x008fe200078e3cff */
[----:B-1----:R-:W-:Y:S06]  /*be90*/  @!P6 BRA `(.L_x_3007) ;  /* 0x0000000400e8e947 */ /* 0x002fec0003800000 */
        /* <DEDUP_REMOVED lines=18> */
[----:B------:R-:W-:-:S03]  /*bfc0*/  LEA R6, P0, R2, UR4, 0x2 ;  /* 0x0000000402067c11 */ /* 0x000fc6000f8010ff */
[----:B------:R-:W-:-:S05]  /*bfd0*/  IMAD.IADD R7, R7, 0x1, R3 ;  /* 0x0000000107077824 */ /* 0x000fca00078e0203 */
[----:B------:R-:W-:-:S06]  /*bfe0*/  LEA.HI.X R7, R2, UR5, R7, 0x2, P0 ;  /* 0x0000000502077c11 */ /* 0x000fcc00080f1407 */
[----:B------:R1:W5:Y:S02]  /*bff0*/  LDG.E R7, desc[UR38][R6.64] ;  /* 0x0000002606077981 */ /* 0x000364000c1e1900 */
.L_x_3008:
[----:B------:R-:W2:Y:S01]  /*c000*/  S2R R3, SR_CgaCtaId ;  /* 0x0000000000037919 */ /* 0x000ea20000008800 */
[----:B------:R-:W-:-:S04]  /*c010*/  MOV R2, 0x400 ;  /* 0x0000040000027802 */ /* 0x000fc80000000f00 */
[----:B--2---:R-:W-:Y:S02]  /*c020*/  LEA R2, R3, R2, 0x18 ;  /* 0x0000000203027211 */ /* 0x004fe400078ec0ff */
[----:B------:R-:W-:Y:S02]  /*c030*/  SHF.L.U32 R3, R10, 0x1f, RZ ;  /* 0x0000001f0a037819 */ /* 0x000fe400000006ff */
[----:B------:R-:W-:-:S04]  /*c040*/  LEA R2, R9, R2, 0x3 ;  /* 0x0000000209027211 */ /* 0x000fc800078e18ff */
[----:B------:R-:W2:Y:S02]  /*c050*/  SYNCS.PHASECHK.TRANS64.TRYWAIT P0, [R2+URZ+0x28c40], R3 ;  /* 0x028c4003020075a7 */ /* 0x000ea4000800017f */
[----:B--2---:R-:W-:Y:S05]  /*c060*/  @!P0 BRA `(.L_x_3009) ;  /* 0x0000002000dc8947 */ /* 0x004fea0003800000 */
.L_x_3063:
[----:B-1----:R-:W1:Y:S02]  /*c070*/  S2R R6, SR_TID.X ;  /* 0x0000000000067919 */ /* 0x002e640000002100 */
[----:B-1----:R-:W-:-:S04]  /*c080*/  LOP3.LUT R6, R6, 0x7f, RZ, 0xc0, !PT ;  /* 0x0000007f06067812 */ /* 0x002fc800078ec0ff */
[----:B------:R-:W-:-:S13]  /*c090*/  ISETP.NE.AND P0, PT, R6, RZ, PT ;  /* 0x000000ff0600720c */ /* 0x000fda0003f05270 */
[----:B------:R-:W-:Y:S05]  /*c0a0*/  @P0 BRA `(.L_x_3010) ;  /* 0x00000000001c0947 */ /* 0x000fea0003800000 */
[----:B------:R-:W1:Y:S01]  /*c0b0*/  S2R R6, SR_TID.X ;  /* 0x0000000000067919 */ /* 0x000e620000002100 */
[----:B------:R-:W-:-:S04]  /*c0c0*/  IMAD.MOV.U32 R13, RZ, RZ, 0x2000 ;  /* 0x00002000ff0d7424 */ /* 0x000fc800078e00ff */
[----:B------:R3:W-:Y:S01]  /*c0d0*/  SYNCS.ARRIVE.TRANS64 RZ, [R2+URZ+0x28c30], R13 ;  /* 0x028c300d02ff79a7 */ /* 0x0007e2000800003f */
[----:B-1----:R-:W-:-:S04]  /*c0e0*/  LOP3.LUT R6, R6, 0x1f, RZ, 0xc0, !PT ;  /* 0x0000001f06067812 */ /* 0x002fc800078ec0ff */
[----:B------:R-:W-:-:S13]  /*c0f0*/  ISETP.NE.AND P1, PT, R6, RZ, PT ;  /* 0x000000ff0600720c */ /* 0x000fda0003f25270 */
[----:B---3--:R-:W-:Y:S05]  /*c100*/  @!P1 BRA `(.L_x_3010) ;  /* 0x0000000000049947 */ /* 0x008fea0003800000 */
[----:B------:R-:W-:Y:S01]  /*c110*/  BPT.TRAP 0x1 ;  /* 0x000000040000795c */ /* 0x000fe20000300000 */
.L_x_3010:
[----:B------:R-:W3:Y:S01]  /*c120*/  LDL R12, [R1+0x8] ;  /* 0x00000800010c7983 */ /* 0x000ee20000100800 */
[----:B------:R-:W-:Y:S01]  /*c130*/  MOV R6, 0x400 ;  /* 0x0000040000067802 */ /* 0x000fe20000000f00 */
[----:B------:R-:W1:Y:S01]  /*c140*/  S2R R13, SR_CgaCtaId ;  /* 0x00000000000d7919 */ /* 0x000e620000008800 */
[----:B------:R-:W-:Y:S01]  /*c150*/  R2UR UR9, R2 ;  /* 0x00000000020972ca */ /* 0x000fe200000e0000 */
[----:B------:R-:W-:Y:S01]  /*c160*/  UIADD3 UR4, UP0, UR40, 0x370, URZ ;  /* 0x0000037028047890 */ /* 0x000fe2000ff1e03f */
[----:B------:R-:W-:Y:S02]  /*c170*/  R2UR UR12, R4 ;  /* 0x00000000040c72ca */ /* 0x000fe400000e0000 */
[----:B-----5:R-:W-:Y:S01]  /*c180*/  R2UR UR13, R7 ;  /* 0x00000000070d72ca */ /* 0x020fe200000e0000 */
[----:B------:R-:W-:Y:S01]  /*c190*/  UIADD3.X UR5, URZ, UR41, URZ, UP0, !UPT ;  /* 0x000000293f057290 */ /* 0x000fe200087fe43f */
[----:B-1----:R-:W-:-:S05]  /*c1a0*/  LEA R6, R13, R6, 0x18 ;  /* 0x000000060d067211 */ /* 0x002fca00078ec0ff */
[----:B------:R-:W-:-:S05]  /*c1b0*/  IMAD R6, R9, 0x2000, R6 ;  /* 0x0000200009067824 */ /* 0x000fca00078e0206 */
[----:B------:R-:W-:Y:S01]  /*c1c0*/  R2UR UR8, R6 ;  /* 0x00000000060872ca */ /* 0x000fe200000e0000 */
[----:B------:R-:W-:Y:S01]  /*c1d0*/  UIADD3 UR9, UR9, 0x28c30, URZ ;  /* 0x00028c3009097890 */ /* 0x000fe2000fffe03f */
[----:B------:R-:W-:Y:S01]  /*c1e0*/  UMOV UR6, 0x0 ;  /* 0x0000000000067882 */ /* 0x000fe20000000000 */
[----:B------:R-:W-:Y:S01]  /*c1f0*/  UMOV UR7, 0x14f00000 ;  /* 0x14f0000000077882 */ /* 0x000fe20000000000 */
[----:B------:R-:W-:-:S09]  /*c200*/  UMOV UR10, URZ ;  /* 0x0000003f000a7c82 */ /* 0x000fd20008000000 */
[----:B------:R-:W-:Y:S01]  /*c210*/  UIADD3 UR8, UR8, 0x22400, URZ ;  /* 0x0002240008087890 */ /* 0x000fe2000fffe03f */
[----:B---3--:R-:W-:-:S05]  /*c220*/  IMAD R6, R11, 0x40, R12 ;  /* 0x000000400b067824 */ /* 0x008fca00078e020c */
[----:B------:R-:W-:-:S13]  /*c230*/  R2UR UR11, R6 ;  /* 0x00000000060b72ca */ /* 0x000fda00000e0000 */
[----:B------:R1:W-:Y:S01]  /*c240*/  UTMALDG.4D [UR8], [UR4], desc[UR6] ;  /* 0x00000608040075b4 */ /* 0x0003e20008019000 */
[----:B------:R-:W3:Y:S02]  /*c250*/  SYNCS.PHASECHK.TRANS64.TRYWAIT P1, [R2+URZ+0x28c60], R3 ;  /* 0x028c6003020075a7 */ /* 0x000ee4000802017f */
[----:B-1-3--:R-:W-:Y:S05]  /*c260*/  @!P1 BRA `(.L_x_3011) ;  /* 0x0000002000709947 */ /* 0x00afea0003800000 */
.L_x_3064:
        /* <DEDUP_REMOVED lines=8> */
.L_x_3012:
        /* <DEDUP_REMOVED lines=53> */
.L_x_3007:
[----:B------:R-:W-:Y:S05]  /*c640*/  BSYNC B1 ;  /* 0x0000000000017941 */ /* 0x000fea0003800000 */
.L_x_3006:
[----:B------:R-:W-:Y:S01]  /*c650*/  IADD3 R9, R9, 0x1, RZ ;  /* 0x0000000109097810 */ /* 0x000fe20007ffe0ff */
[----:B------:R-:W-:Y:S03]  /*c660*/  BSSY B1, `(.L_x_3013) ;  /* 0x0000084000017945 */ /* 0x000fe60003800000 */
        /* <DEDUP_REMOVED lines=12> */
[----:B------:R-:W2:Y:S01]  /*c730*/  LDC R6, c[0x0][0x41c] ;  /* 0x00010700ff067b82 */ /* 0x000ea20000000800 */
[----:B------:R-:W-:Y:S02]  /*c740*/  ULDC.64 UR6, c[0x0][0x408] ;  /* 0x0001020000067ab9 */ /* 0x000fe40000000a00 */
[----:B------:R-:W-:-:S04]  /*c750*/  IMAD R7, R5, UR6, RZ ;  /* 0x0000000605077c24 */ /* 0x000fc8000f8e02ff */
[----:B------:R-:W-:Y:S01]  /*c760*/  IMAD R7, R0, UR7, R7 ;  /* 0x0000000700077c24 */ /* 0x000fe2000f8e0207 */
[----:B--2---:R-:W-:-:S13]  /*c770*/  ISETP.NE.AND P0, PT, R6, 0x1, PT ;  /* 0x000000010600780c */ /* 0x004fda0003f05270 */
[----:B------:R-:W2:Y:S02]  /*c780*/  @P0 LDC.64 R2, c[0x0][0x420] ;  /* 0x00010800ff020b82 */ /* 0x000ea40000000a00 */
[----:B--2---:R-:W-:-:S04]  /*c790*/  @P0 IMAD.HI.U32 R10, R9, R2, RZ ;  /* 0x00000002090a0227 */ /* 0x004fc800078e00ff */
[----:B------:R-:W-:Y:S01]  /*c7a0*/  IMAD.MOV.U32 R2, RZ, RZ, R9 ;  /* 0x000000ffff027224 */ /* 0x000fe200078e0009 */
[----:B------:R-:W-:-:S05]  /*c7b0*/  @P0 SHF.R.U32.HI R2, RZ, R3, R10 ;  /* 0x00000003ff020219 */ /* 0x000fca000001160a */
[----:B------:R-:W-:-:S04]  /*c7c0*/  IMAD.MOV R3, RZ, RZ, -R2 ;  /* 0x000000ffff037224 */ /* 0x000fc800078e0a02 */
[----:B------:R-:W-:Y:S01]  /*c7d0*/  IMAD R9, R6, R3, R9 ;  /* 0x0000000306097224 */ /* 0x000fe200078e0209 */
[----:B------:R-:W-:-:S03]  /*c7e0*/  SHF.R.S32.HI R3, RZ, 0x1f, R2 ;  /* 0x0000001fff037819 */ /* 0x000fc60000011402 */
[----:B------:R-:W-:-:S04]  /*c7f0*/  IMAD.WIDE.U32 R2, R0, UR6, R2 ;  /* 0x0000000600027c25 */ /* 0x000fc8000f8e0002 */
[----:B------:R-:W-:Y:S01]  /*c800*/  IMAD.IADD R7, R7, 0x1, R3 ;  /* 0x0000000107077824 */ /* 0x000fe200078e0203 */
[----:B------:R-:W-:-:S04]  /*c810*/  LEA R6, P0, R2, UR4, 0x2 ;  /* 0x0000000402067c11 */ /* 0x000fc8000f8010ff */
[----:B------:R-:W-:-:S06]  /*c820*/  LEA.HI.X R7, R2, UR5, R7, 0x2, P0 ;  /* 0x0000000502077c11 */ /* 0x000fcc00080f1407 */
[----:B------:R2:W5:Y:S03]  /*c830*/  LDG.E R7, desc[UR38][R6.64] ;  /* 0x0000002606077981 */ /* 0x000566000c1e1900 */
.L_x_3015:
[----:B------:R-:W3:Y:S01]  /*c840*/  S2R R3, SR_CgaCtaId ;  /* 0x0000000000037919 */ /* 0x000ee20000008800 */
[----:B------:R-:W-:-:S04]  /*c850*/  MOV R2, 0x400 ;  /* 0x0000040000027802 */ /* 0x000fc80000000f00 */
[----:B---3--:R-:W-:Y:S02]  /*c860*/  LEA R2, R3, R2, 0x18 ;  /* 0x0000000203027211 */ /* 0x008fe400078ec0ff */
[----:B------:R-:W-:-:S03]  /*c870*/  SHF.L.U32 R3, R11, 0x1f, RZ ;  /* 0x0000001f0b037819 */ /* 0x000fc600000006ff */
[----:B------:R-:W-:-:S04]  /*c880*/  IMAD R2, R12, 0x8, R2 ;  /* 0x000000080c027824 */ /* 0x000fc800078e0202 */
[----:B------:R-:W3:Y:S02]  /*c890*/  SYNCS.PHASECHK.TRANS64.TRYWAIT P0, [R2+URZ+0x28c40], R3 ;  /* 0x028c4003020075a7 */ /* 0x000ee4000800017f */
[----:B---3--:R-:W-:Y:S05]  /*c8a0*/  @!P0 BRA `(.L_x_3016) ;  /* 0x0000001800f48947 */ /* 0x008fea0003800000 */
.L_x_3065:
[----:B--2---:R-:W2:Y:S02]  /*c8b0*/  S2R R6, SR_TID.X ;  /* 0x0000000000067919 */ /* 0x004ea40000002100 */
[----:B--2---:R-:W-:-:S04]  /*c8c0*/  LOP3.LUT R6, R6, 0x7f, RZ, 0xc0, !PT ;  /* 0x0000007f06067812 */ /* 0x004fc800078ec0ff */
[----:B------:R-:W-:-:S13]  /*c8d0*/  ISETP.NE.AND P0, PT, R6, RZ, PT ;  /* 0x000000ff0600720c */ /* 0x000fda0003f05270 */
[----:B------:R-:W-:Y:S05]  /*c8e0*/  @P0 BRA `(.L_x_3017) ;  /* 0x00000000001c0947 */ /* 0x000fea0003800000 */
[----:B------:R-:W2:Y:S01]  /*c8f0*/  S2R R6, SR_TID.X ;  /* 0x0000000000067919 */ /* 0x000ea20000002100 */
[----:B-1----:R-:W-:-:S04]  /*c900*/  MOV R11, 0x2000 ;  /* 0x00002000000b7802 */ /* 0x002fc80000000f00 */
[----:B------:R4:W-:Y:S01]  /*c910*/  SYNCS.ARRIVE.TRANS64 RZ, [R2+URZ+0x28c30], R11 ;  /* 0x028c300b02ff79a7 */ /* 0x0009e2000800003f */
[----:B--2---:R-:W-:-:S04]  /*c920*/  LOP3.LUT R6, R6, 0x1f, RZ, 0xc0, !PT ;  /* 0x0000001f06067812 */ /* 0x004fc800078ec0ff */
[----:B------:R-:W-:-:S13]  /*c930*/  ISETP.NE.AND P1, PT, R6, RZ, PT ;  /* 0x000000ff0600720c */ /* 0x000fda0003f25270 */
[----:B----4-:R-:W-:Y:S05]  /*c940*/  @!P1 BRA `(.L_x_3017) ;  /* 0x0000000000049947 */ /* 0x010fea0003800000 */
[----:B------:R-:W-:Y:S01]  /*c950*/  BPT.TRAP 0x1 ;  /* 0x000000040000795c */ /* 0x000fe20000300000 */
.L_x_3017:
[----:B------:R-:W2:Y:S01]  /*c960*/  LDL R6, [R1] ;  /* 0x0000000001067983 */ /* 0x000ea20000100800 */
[----:B-1----:R-:W-:-:S03]  /*c970*/  MOV R11, 0x400 ;  /* 0x00000400000b7802 */ /* 0x002fc60000000f00 */
[----:B------:R-:W4:Y:S01]  /*c980*/  LDL R10, [R1+0x8] ;  /* 0x00000800010a7983 */ /* 0x000f220000100800 */
[----:B------:R-:W1:Y:S01]  /*c990*/  S2R R12, SR_CgaCtaId ;  /* 0x00000000000c7919 */ /* 0x000e620000008800 */
[----:B------:R-:W-:Y:S01]  /*c9a0*/  R2UR UR9, R2 ;  /* 0x00000000020972ca */ /* 0x000fe200000e0000 */
[----:B------:R-:W-:Y:S01]  /*c9b0*/  UIADD3 UR4, UP0, UR40, 0x370, URZ ;  /* 0x0000037028047890 */ /* 0x000fe2000ff1e03f */
[----:B------:R-:W-:Y:S02]  /*c9c0*/  R2UR UR12, R4 ;  /* 0x00000000040c72ca */ /* 0x000fe400000e0000 */
[----:B-----5:R-:W-:Y:S01]  /*c9d0*/  R2UR UR13, R7 ;  /* 0x00000000070d72ca */ /* 0x020fe200000e0000 */
[----:B------:R-:W-:Y:S01]  /*c9e0*/  UIADD3.X UR5, URZ, UR41, URZ, UP0, !UPT ;  /* 0x000000293f057290 */ /* 0x000fe200087fe43f */
[----:B-1----:R-:W-:-:S07]  /*c9f0*/  LEA R11, R12, R11, 0x18 ;  /* 0x0000000b0c0b7211 */ /* 0x002fce00078ec0ff */
[----:B------:R-:W-:Y:S01]  /*ca00*/  UIADD3 UR9, UR9, 0x28c30, URZ ;  /* 0x00028c3009097890 */ /* 0x000fe2000fffe03f */
[----:B------:R-:W-:Y:S01]  /*ca10*/  UMOV UR6, 0x0 ;  /* 0x0000000000067882 */ /* 0x000fe20000000000 */
[----:B------:R-:W-:Y:S01]  /*ca20*/  UMOV UR7, 0x14f00000 ;  /* 0x14f0000000077882 */ /* 0x000fe20000000000 */
[----:B------:R-:W-:Y:S01]  /*ca30*/  UMOV UR10, URZ ;  /* 0x0000003f000a7c82 */ /* 0x000fe20008000000 */
[----:B--2---:R-:W-:-:S05]  /*ca40*/  IMAD R6, R6, 0x2000, R11 ;  /* 0x0000200006067824 */ /* 0x004fca00078e020b */
[----:B------:R-:W-:Y:S01]  /*ca50*/  R2UR UR8, R6 ;  /* 0x00000000060872ca */ /* 0x000fe200000e0000 */
[----:B----4-:R-:W-:-:S05]  /*ca60*/  IMAD R9, R9, 0x40, R10 ;  /* 0x0000004009097824 */ /* 0x010fca00078e020a */
[----:B------:R-:W-:-:S07]  /*ca70*/  R2UR UR11, R9 ;  /* 0x00000000090b72ca */ /* 0x000fce00000e0000 */
[----:B------:R-:W-:-:S09]  /*ca80*/  UIADD3 UR8, UR8, 0x22400, URZ ;  /* 0x0002240008087890 */ /* 0x000fd2000fffe03f */
[----:B------:R1:W-:Y:S01]  /*ca90*/  UTMALDG.4D [UR8], [UR4], desc[UR6] ;  /* 0x00000608040075b4 */ /* 0x0003e20008019000 */
[----:B------:R-:W2:Y:S02]  /*caa0*/  SYNCS.PHASECHK.TRANS64.TRYWAIT P1, [R2+URZ+0x28c60], R3 ;  /* 0x028c6003020075a7 */ /* 0x000ea4000802017f */
[----:B-12---:R-:W-:Y:S05]  /*cab0*/  @!P1 BRA `(.L_x_3018) ;  /* 0x0000001800849947 */ /* 0x006fea0003800000 */
.L_x_3066:
[----:B------:R-:W-:Y:S05]  /*cac0*/  @P0 BRA `(.L_x_3019) ;  /* 0x00000000001c0947 */ /* 0x000fea0003800000 */
[----:B------:R-:W2:Y:S01]  /*cad0*/  S2R R6, SR_TID.X ;  /* 0x0000000000067919 */ /* 0x000ea20000002100 */
[----:B-1-3--:R-:W-:-:S04]  /*cae0*/  IMAD.MOV.U32 R3, RZ, RZ, 0x10000 ;  /* 0x00010000ff037424 */ /* 0x00afc800078e00ff */
[----:B------:R4:W-:Y:S01]  /*caf0*/  SYNCS.ARRIVE.TRANS64 RZ, [R2+URZ+0x28c50], R3 ;  /* 0x028c500302ff79a7 */ /* 0x0009e2000800003f */
[----:B--2---:R-:W-:-:S04]  /*cb00*/  LOP3.LUT R6, R6, 0x1f, RZ, 0xc0, !PT ;  /* 0x0000001f06067812 */ /* 0x004fc800078ec0ff */
[----:B------:R-:W-:-:S13]  /*cb10*/  ISETP.NE.AND P1, PT, R6, RZ, PT ;  /* 0x000000ff0600720c */ /* 0x000fda0003f25270 */
[----:B----4-:R-:W-:Y:S05]  /*cb20*/  @!P1 BRA `(.L_x_3019) ;  /* 0x0000000000049947 */ /* 0x010fea0003800000 */
[----:B------:R-:W-:Y:S01]  /*cb30*/  BPT.TRAP 0x1 ;  /* 0x000000040000795c */ /* 0x000fe20000300000 */
.L_x_3019:
[----:B-1-3--:R-:W2:Y:S01]  /*cb40*/  LDL R3, [R1] ;  /* 0x0000000001037983 */ /* 0x00aea20000100800 */
[----:B------:R-:W-:Y:S01]  /*cb50*/  MOV R6, 0x400 ;  /* 0x0000040000067802 */ /* 0x000fe20000000f00 */
        /* <DEDUP_REMOVED lines=17> */
[----:B--2---:R-:W-:-:S05]  /*cc70*/  IMAD R2, R3, 0x10000, R6 ;  /* 0x0001000003027824 */ /* 0x004fca00078e0206 */
        /* <DEDUP_REMOVED lines=33> */
[----:B--2---:R-:W-:Y:S01]  /*ce90*/  NOP ;  /* 0x0000000000007918 */ /* 0x004fe20000000000 */
.L_x_3014:
[----:B------:R-:W-:Y:S05]  /*cea0*/  BSYNC B1 ;  /* 0x0000000000017941 */ /* 0x000fea0003800000 */
.L_x_3013:
[C---:B------:R-:W-:Y:S01]  /*ceb0*/  ISETP.GT.AND P0, PT, R8.reuse, 0x1, PT ;  /* 0x000000010800780c */ /* 0x040fe20003f04270 */
[----:B------:R-:W-:-:S05]  /*cec0*/  VIADD R2, R8, 0xfffffffe ;  /* 0xfffffffe08027836 */ /* 0x000fca0000000000 */
[----:B------:R-:W-:-:S07]  /*ced0*/  MOV R8, R2 ;  /* 0x0000000200087202 */ /* 0x000fce0000000f00 */
[----:B------:R-:W-:Y:S05]  /*cee0*/  @P0 BRA `(.L_x_3020) ;  /* 0xffffffec00c40947 */ /* 0x000fea000383ffff */
.L_x_2996:
[----:B------:R-:W-:Y:S05]  /*cef0*/  BSYNC B0 ;  /* 0x0000000000007941 */ /* 0x000fea0003800000 */
.L_x_2995:
[----:B------:R-:W2:Y:S01]  /*cf00*/  LDL.LU R3, [R1] ;  /* 0x0000000001037983 */ /* 0x000ea20000300800 */
[----:B------:R-:W-:Y:S01]  /*cf10*/  BSSY B0, `(.L_x_3021) ;  /* 0x0000016000007945 */ /* 0x000fe20003800000 */
[----:B------:R-:W3:Y:S02]  /*cf20*/  S2R R2, SR_TID.X ;  /* 0x0000000000027919 */ /* 0x000ee40000002100 */
[----:B---3--:R-:W-:-:S04]  /*cf30*/  LOP3.LUT R2, R2, 0x1f, RZ, 0xc0, !PT ;  /* 0x0000001f02027812 */ /* 0x008fc800078ec0ff */
[----:B------:R-:W-:Y:S01]  /*cf40*/  ISETP.NE.AND P1, PT, R2, RZ, PT ;  /* 0x000000ff0200720c */ /* 0x000fe20003f25270 */
[----:B--2---:R-:W-:-:S05]  /*cf50*/  VIADD R0, R3, 0x1 ;  /* 0x0000000103007836 */ /* 0x004fca0000000000 */
[----:B------:R-:W-:-:S04]  /*cf60*/  ISETP.NE.AND P0, PT, R0, 0x2, PT ;  /* 0x000000020000780c */ /* 0x000fc80003f05270 */
[----:B------:R-:W-:Y:S02]  /*cf70*/  SEL R2, R0, RZ, P0 ;  /* 0x000000ff00027207 */ /* 0x000fe40000000000 */
[----:B------:R-:W-:-:S03]  /*cf80*/  SEL R0, RZ, 0x1, P0 ;  /* 0x00000001ff007807 */ /* 0x000fc60000000000 */
[----:B------:R2:W-:Y:S01]  /*cf90*/  STL [R1], R2 ;  /* 0x0000000201007387 */ /* 0x0005e20000100800 */
[----:B------:R-:W-:Y:S05]  /*cfa0*/  @P1 BRA `(.L_x_3022) ;  /* 0x0000000000301947 */ /* 0x000fea0003800000 */
[----:B------:R-:W3:Y:S01]  /*cfb0*/  S2R R7, SR_LANEID ;  /* 0x0000000000077919 */ /* 0x000ee20000000000 */
[----:B------:R-:W-:Y:S01]  /*cfc0*/  VOTEU.ANY UR4, UPT, PT ;  /* 0x0000000000047886 */ /* 0x000fe200038e0100 */
[----:B--2---:R-:W2:Y:S01]  /*cfd0*/  LDC.64 R2, c[0x0][0xc38] ;  /* 0x00030e00ff027b82 */ /* 0x004ea20000000a00 */
[----:B------:R-:W3:Y:S08]  /*cfe0*/  FLO.U32 R4, UR4 ;  /* 0x0000000400047d00 */ /* 0x000ef000080e0000 */
[----:B------:R-:W2:Y:S01]  /*cff0*/  POPC R5, UR4 ;  /* 0x0000000400057d09 */ /* 0x000ea20008000000 */
[----:B---3--:R-:W-:-:S13]  /*d000*/  ISETP.EQ.U32.AND P0, PT, R4, R7, PT ;  /* 0x000000070400720c */ /* 0x008fda0003f02070 */
[----:B--2---:R-:W2:Y:S01]  /*d010*/  @P0 ATOMG.E.ADD.STRONG.GPU PT, R3, desc[UR38][R2.64], R5 ;  /* 0x00000005020309a8 */ /* 0x004ea200081ee1e6 */
[----:B------:R-:W3:Y:S02]  /*d020*/  S2R R6, SR_LTMASK ;  /* 0x0000000000067919 */ /* 0x000ee40000003900 */
[----:B---3--:R-:W-:-:S04]  /*d030*/  LOP3.LUT R6, R6, UR4, RZ, 0xc0, !PT ;  /* 0x0000000406067c12 */ /* 0x008fc8000f8ec0ff */
[----:B------:R-:W3:Y:S01]  /*d040*/  POPC R7, R6 ;  /* 0x0000000600077309 */ /* 0x000ee20000000000 */
[----:B--2---:R-:W3:Y:S02]  /*d050*/  SHFL.IDX PT, R4, R3, R4, 0x1f ;  /* 0x00001f0403047589 */ /* 0x004ee400000e0000 */
[----:B---3--:R-:W-:-:S07]  /*d060*/  IADD3 R16, R4, UR37, R7 ;  /* 0x0000002504107c10 */ /* 0x008fce000fffe007 */
.L_x_3022:
[----:B------:R-:W-:Y:S05]  /*d070*/  BSYNC B0 ;  /* 0x0000000000007941 */ /* 0x000fea0003800000 */
.L_x_3021:
[----:B--2---:R-:W2:Y:S02]  /*d080*/  LDL.LU R2, [R1+0x4] ;  /* 0x0000040001027983 */ /* 0x004ea40000300800 */
[----:B--2---:R-:W-:-:S05]  /*d090*/  LOP3.LUT R2, R2, R0, RZ, 0x3c, !PT ;  /* 0x0000000002027212 */ /* 0x004fca00078e3cff */
[----:B------:R2:W-:Y:S02]  /*d0a0*/  STL [R1+0x4], R2 ;  /* 0x0000040201007387 */ /* 0x0005e40000100800 */
.L_x_2978:
[----:B------:R-:W-:Y:S05]  /*d0b0*/  BSYNC B6 ;  /* 0x0000000000067941 */ /* 0x000fea0003800000 */
.L_x_2976:
[----:B------:R-:W-:-:S03]  /*d0c0*/  UMOV UR4, 0xffffffff ;  /* 0xffffffff00047882 */ /* 0x000fc60000000000 */
[----:B------:R-:W-:Y:S05]  /*d0d0*/  BRA.DIV UR4, `(.L_x_3023) ;  /* 0x0000001604107947 */ /* 0x000fea000b800000 */
[----:B------:R3:W4:Y:S04]  /*d0e0*/  SHFL.IDX PT, R4, R16, RZ, 0x1f ;  /* 0x00001fff10047589 */ /* 0x00072800000e0000 */
[----:B------:R3:W0:Y:S02]  /*d0f0*/  SHFL.IDX PT, R5, R16, 0x1, 0x1f ;  /* 0x00201f0010057f89 */ /* 0x00062400000e0000 */
.L_x_3070:
[----:B0-----:R-:W0:Y:S01]  /*d100*/  S2R R0, SR_TID.X ;  /* 0x0000000000007919 */ /* 0x001e220000002100 */
        /* <DEDUP_REMOVED lines=9> */
[----:B--2---:R-:W0:Y:S02]  /*d1a0*/  LDC.64 R2, c[0x0][0xc58] ;  /* 0x00031600ff027b82 */ /* 0x004e240000000a00 */
[----:B0-----:R-:W-:-:S06]  /*d1b0*/  IMAD.WIDE R2, R7, 0x4, R2 ;  /* 0x0000000407027825 */ /* 0x001fcc00078e0202 */
[----:B------:R0:W5:Y:S02]  /*d1c0*/  LDG.E R3, desc[UR38][R2.64] ;  /* 0x0000002602037981 */ /* 0x000164000c1e1900 */
.L_x_3025:
[----:B------:R-:W-:Y:S05]  /*d1d0*/  BSYNC B0 ;  /* 0x0000000000007941 */ /* 0x000fea0003800000 */
.L_x_3024:
        /* <DEDUP_REMOVED lines=8> */
[----:B------:R-:W2:Y:S02]  /*d260*/  SHFL.UP PT, R14, R13, 0x2, RZ ;  /* 0x044000000d0e7989 */ /* 0x000ea400000e00ff */
[----:B--2---:R-:W-:Y:S02]  /*d270*/  SEL R2, R14, RZ, P1 ;  /* 0x000000ff0e027207 */ /* 0x004fe40000800000 */
[----:B------:R-:W-:Y:S02]  /*d280*/  ISETP.GE.U32.AND P1, PT, R8, 0x8, PT ;  /* 0x000000080800780c */ /* 0x000fe40003f26070 */
[----:B------:R-:W-:-:S05]  /*d290*/  IADD3 R2, R13, R2, RZ ;  /* 0x000000020d027210 */ /* 0x000fca0007ffe0ff */
        /* <DEDUP_REMOVED lines=10> */
[----:B------:R0:W2:Y:S02]  /*d340*/  SHFL.IDX PT, R14, R2, 0x1f, 0x1f ;  /* 0x03e01f00020e7f89 */ /* 0x0000a400000e0000 */
.L_x_3078:
[----:B------:R-:W-:Y:S02]  /*d350*/  ULDC UR4, c[0x0][0xc10] ;  /* 0x0003040000047ab9 */ /* 0x000fe40000000800 */
[----:B---3--:R-:W-:-:S04]  /*d360*/  IMAD.U32 R16, RZ, RZ, UR4 ;  /* 0x00000004ff107e24 */ /* 0x008fc8000f8e00ff */
[----:B--2---:R-:W-:-:S04]  /*d370*/  IMAD R6, R14, R16, RZ ;  /* 0x000000100e067224 */ /* 0x004fc800078e02ff */
[----:B------:R-:W-:-:S05]  /*d380*/  IMAD.IADD R5, R5, 0x1, R6 ;  /* 0x0000000105057824 */ /* 0x000fca00078e0206 */
[----:B----4-:R-:W-:-:S13]  /*d390*/  ISETP.GT.AND P0, PT, R5, R4, PT ;  /* 0x000000040500720c */ /* 0x010fda0003f04270 */
[----:B------:R-:W-:Y:S05]  /*d3a0*/  @P0 BRA `(.L_x_3027) ;  /* 0x0000000000b40947 */ /* 0x000fea0003800000 */
[----:B------:R-:W2:Y:S02]  /*d3b0*/  LDC R0, c[0x0][0xc14] ;  /* 0x00030500ff007b82 */ /* 0x000ea40000000800 */
.L_x_3032:
[----:B------:R-:W-:-:S04]  /*d3c0*/  IADD3 R19, R19, 0x1f, RZ ;  /* 0x0000001f13137810 */ /* 0x000fc80007ffe0ff */
[----:B--2---:R-:W-:-:S13]  /*d3d0*/  ISETP.GE.AND P0, PT, R19, R0, PT ;  /* 0x000000001300720c */ /* 0x004fda0003f06270 */
        /* <DEDUP_REMOVED lines=12> */
.L_x_3030:
[----:B------:R-:W-:Y:S05]  /*d4a0*/  BSYNC B0 ;  /* 0x0000000000007941 */ /* 0x000fea0003800000 */
.L_x_3029:
[----:B------:R-:W-:-:S03]  /*d4b0*/  UMOV UR4, 0xffffffff ;  /* 0xffffffff00047882 */ /* 0x000fc60000000000 */
[----:B------:R-:W-:Y:S05]  /*d4c0*/  BRA.DIV UR4, `(.L_x_3031) ;  /* 0x0000001604307947 */ /* 0x000fea000b800000 */
[----:B-----5:R-:W2:Y:S01]  /*d4d0*/  SHFL.UP PT, R14, R3, 0x1, RZ ;  /* 0x04200000030e7989 */ /* 0x020ea200000e00ff */
[C---:B------:R-:W-:Y:S02]  /*d4e0*/  ISETP.NE.AND P0, PT, R8.reuse, RZ, PT ;  /* 0x000000ff0800720c */ /* 0x040fe40003f05270 */
[----:B------:R-:W-:Y:S02]  /*d4f0*/  ISETP.GE.U32.AND P1, PT, R8, 0x2, PT ;  /* 0x000000020800780c */ /* 0x000fe40003f26070 */
[----:B--2---:R-:W-:Y:S02]  /*d500*/  SEL R14, R14, RZ, P0 ;  /* 0x000000ff0e0e7207 */ /* 0x004fe40000000000 */
        /* <DEDUP_REMOVED lines=11> */
[----:B0-----:R-:W-:-:S04]  /*d5c0*/  SEL R7, R14, RZ, P1 ;  /* 0x000000ff0e077207 */ /* 0x001fc80000800000 */
[----:B------:R-:W-:-:S05]  /*d5d0*/  IADD3 R7, R6, R7, RZ ;  /* 0x0000000706077210 */ /* 0x000fca0007ffe0ff */
[----:B------:R-:W0:Y:S02]  /*d5e0*/  SHFL.UP PT, R14, R7, 0x10, RZ ;  /* 0x06000000070e7989 */ /* 0x000e2400000e00ff */
[----:B0-----:R-:W-:-:S05]  /*d5f0*/  SEL R14, R14, RZ, P0 ;  /* 0x000000ff0e0e7207 */ /* 0x001fca0000000000 */
[----:B------:R-:W-:-:S05]  /*d600*/  IMAD.IADD R2, R7, 0x1, R14 ;  /* 0x0000000107027824 */ /* 0x000fca00078e020e */
[----:B------:R0:W2:Y:S02]  /*d610*/  SHFL.IDX PT, R14, R2, 0x1f, 0x1f ;  /* 0x03e01f00020e7f89 */ /* 0x0000a400000e0000 */
.L_x_3086:
[----:B------:R-:W-:Y:S02]  /*d620*/  ULDC UR4, c[0x0][0xc10] ;  /* 0x0003040000047ab9 */ /* 0x000fe40000000800 */
[----:B------:R-:W-:-:S04]  /*d630*/  IMAD.U32 R16, RZ, RZ, UR4 ;  /* 0x00000004ff107e24 */ /* 0x000fc8000f8e00ff */
[----:B--2---:R-:W-:-:S04]  /*d640*/  IMAD R6, R14, R16, RZ ;  /* 0x000000100e067224 */ /* 0x004fc800078e02ff */
[----:B------:R-:W-:-:S05]  /*d650*/  IMAD.IADD R5, R6, 0x1, R5 ;  /* 0x0000000106057824 */ /* 0x000fca00078e0205 */
[----:B------:R-:W-:-:S13]  /*d660*/  ISETP.GT.AND P0, PT, R5, R4, PT ;  /* 0x000000040500720c */ /* 0x000fda0003f04270 */
[----:B------:R-:W-:Y:S05]  /*d670*/  @!P0 BRA `(.L_x_3032) ;  /* 0xfffffffc00508947 */ /* 0x000fea000383ffff */
.L_x_3027:
[----:B------:R-:W-:Y:S01]  /*d680*/  IMAD.IADD R6, R5, 0x1, -R6 ;  /* 0x0000000105067824 */ /* 0x000fe200078e0a06 */
[----:B------:R-:W-:-:S03]  /*d690*/  UMOV UR4, 0xffffffff ;  /* 0xffffffff00047882 */ /* 0x000fc60000000000 */
[----:B------:R-:W-:-:S05]  /*d6a0*/  IMAD R5, R2, R16, R6 ;  /* 0x0000001002057224 */ /* 0x000fca00078e0206 */
[----:B------:R-:W-:Y:S01]  /*d6b0*/  ISETP.GT.AND P6, PT, R5, R4, PT ;  /* 0x000000040500720c */ /* 0x000fe20003fc4270 */
[----:B------:R-:W-:-:S12]  /*d6c0*/  BRA.DIV UR4, `(.L_x_3033) ;  /* 0x0000001604807947 */ /* 0x000fd8000b800000 */
[----:B------:R-:W-:-:S04]  /*d6d0*/  VOTE.ANY R7, PT, !P6 ;  /* 0x0000000000077806 */ /* 0x000fc800070e0100 */
[----:B------:R-:W2:Y:S02]  /*d6e0*/  POPC R5, R7 ;  /* 0x0000000700057309 */ /* 0x000ea40000000000 */
[----:B--2---:R2:W3:Y:S02]  /*d6f0*/  SHFL.IDX PT, R17, R3, R5, 0x1f ;  /* 0x00001f0503117589 */ /* 0x0044e400000e0000 */
.L_x_3090:
[----:B------:R-:W-:Y:S02]  /*d700*/  ISETP.NE.AND P0, PT, R7, RZ, PT ;  /* 0x000000ff0700720c */ /* 0x000fe40003f05270 */
[----:B------:R-:W-:-:S11]  /*d710*/  MOV R14, RZ ;  /* 0x000000ff000e7202 */ /* 0x000fd60000000f00 */
[----:B------:R-:W-:Y:S05]  /*d720*/  @!P0 BRA `(.L_x_3034) ;  /* 0x0000000000108947 */ /* 0x000fea0003800000 */
[----:B------:R-:W-:Y:S01]  /*d730*/  UMOV UR4, 0xffffffff ;  /* 0xffffffff00047882 */ /* 0x000fe20000000000 */
[----:B-1----:R-:W-:Y:S02]  /*d740*/  VIADD R12, R5, 0xffffffff ;  /* 0xffffffff050c7836 */ /* 0x002fe40000000000 */
[----:B------:R-:W-:Y:S05]  /*d750*/  BRA.DIV UR4, `(.L_x_3035) ;  /* 0x0000001604a47947 */ /* 0x000fea000b800000 */
[----:B------:R4:W1:Y:S02]  /*d760*/  SHFL.IDX PT, R14, R2, R12, 0x1f ;  /* 0x00001f0c020e7589 */ /* 0x00086400000e0000 */
.L_x_3034:
[----:B---3--:R-:W-:Y:S01]  /*d770*/  IABS R7, R17 ;  /* 0x0000001100077213 */ /* 0x008fe20000000000 */
[----:B-1----:R-:W-:Y:S02]  /*d780*/  IMAD R16, R14, R16, R6 ;  /* 0x000000100e107224 */ /* 0x002fe400078e0206 */
[----:B------:R-:W-:Y:S01]  /*d790*/  IMAD.IADD R19, R5, 0x1, R19 ;  /* 0x0000000105137824 */ /* 0x000fe200078e0213 */
[----:B------:R-:W1:Y:S08]  /*d7a0*/  I2F.RP R8, R7 ;  /* 0x0000000700087306 */ /* 0x000e700000209400 */
[----:B-1----:R-:W2:Y:S02]  /*d7b0*/  MUFU.RCP R8, R8 ;  /* 0x0000000800087308 */ /* 0x002ea40000001000 */
[----:B--2---:R-:W-:-:S06]  /*d7c0*/  VIADD R3, R8, 0xffffffe ;  /* 0x0ffffffe08037836 */ /* 0x004fcc0000000000 */
[----:B------:R-:W0:Y:S02]  /*d7d0*/  F2I.FTZ.U32.TRUNC.NTZ R3, R3 ;  /* 0x0000000300037305 */ /* 0x000e24000021f000 */
[----:B0---4-:R-:W-:-:S04]  /*d7e0*/  IMAD.MOV R2, RZ, RZ, -R3 ;  /* 0x000000ffff027224 */ /* 0x011fc800078e0a03 */
[----:B------:R-:W-:Y:S02]  /*d7f0*/  IMAD R9, R2, R7, RZ ;  /* 0x0000000702097224 */ /* 0x000fe400078e02ff */
[----:B------:R-:W-:-:S04]  /*d800*/  IMAD.MOV.U32 R2, RZ, RZ, RZ ;  /* 0x000000ffff027224 */ /* 0x000fc800078e00ff */
[----:B------:R-:W-:Y:S01]  /*d810*/  IMAD.HI.U32 R6, R3, R9, R2 ;  /* 0x0000000903067227 */ /* 0x000fe200078e0002 */
[----:B------:R-:W-:Y:S02]  /*d820*/  IADD3 R2, R4, -R16, RZ ;  /* 0x8000001004027210 */ /* 0x000fe40007ffe0ff */
[----:B------:R-:W-:Y:S02]  /*d830*/  IABS R4, R17 ;  /* 0x0000001100047213 */ /* 0x000fe40000000000 */
[----:B------:R-:W-:-:S03]  /*d840*/  IABS R3, R2 ;  /* 0x0000000200037213 */ /* 0x000fc60000000000 */
[----:B------:R-:W-:Y:S02]  /*d850*/  IMAD.MOV R4, RZ, RZ, -R4 ;  /* 0x000000ffff047224 */ /* 0x000fe400078e0a04 */
        /* <DEDUP_REMOVED lines=9> */
[----:B------:R-:W-:Y:S02]  /*d8f0*/  @!P0 IADD3 R6, -R6, RZ, RZ ;  /* 0x000000ff06068210 */ /* 0x000fe40007ffe1ff */
[----:B------:R-:W-:-:S13]  /*d900*/  ISETP.NE.AND P0, PT, R17, RZ, PT ;  /* 0x000000ff1100720c */ /* 0x000fda0003f05270 */
[----:B------:R-:W-:-:S05]  /*d910*/  @!P0 LOP3.LUT R6, RZ, R17, RZ, 0x33, !PT ;  /* 0x00000011ff068212 */ /* 0x000fca00078e33ff */
[--C-:B------:R-:W-:Y:S02]  /*d920*/  IMAD.MOV R3, RZ, RZ, -R6.reuse ;  /* 0x000000ffff037224 */ /* 0x100fe400078e0a06 */
[----:B------:R-:W-:Y:S02]  /*d930*/  IMAD.MOV.U32 R18, RZ, RZ, R6 ;  /* 0x000000ffff127224 */ /* 0x000fe400078e0006 */
[----:B------:R-:W-:Y:S01]  /*d940*/  IMAD R17, R17, R3, R2 ;  /* 0x0000000311117224 */ /* 0x000fe200078e0202 */
[----:B------:R-:W-:Y:S06]  /*d950*/  BRA `(.L_x_3036) ;  /* 0x00000000001c7947 */ /* 0x000fec0003800000 */
.L_x_3028:
[----:B------:R-:W-:Y:S01]  /*d960*/  UMOV UR4, URZ ;  /* 0x0000003f00047c82 */ /* 0x000fe20008000000 */
[----:B------:R-:W-:Y:S01]  /*d970*/  UMOV UR5, URZ ;  /* 0x0000003f00057c82 */ /* 0x000fe20008000000 */
[----:B------:R-:W-:Y:S01]  /*d980*/  ULDC UR6, c[0x0][0xc14] ;  /* 0x0003050000067ab9 */ /* 0x000fe20000000800 */
[----:B------:R-:W-:Y:S01]  /*d990*/  IMAD.MOV.U32 R16, RZ, RZ, R4 ;  /* 0x000000ffff107224 */ /* 0x000fe200078e0004 */
[----:B------:R-:W-:Y:S01]  /*d9a0*/  MOV R17, UR4 ;  /* 0x0000000400117c02 */ /* 0x000fe20008000f00 */
[----:B------:R-:W-:Y:S02]  /*d9b0*/  IMAD.U32 R18, RZ, RZ, UR5 ;  /* 0x00000005ff127e24 */ /* 0x000fe4000f8e00ff */
[----:B------:R-:W-:-:S07]  /*d9c0*/  IMAD.U32 R19, RZ, RZ, UR6 ;  /* 0x00000006ff137e24 */ /* 0x000fce000f8e00ff */
.L_x_3036:
        /* <DEDUP_REMOVED lines=12> */
.L_x_2974:
        /* <DEDUP_REMOVED lines=12> */
.L_x_3093:
[----:B------:R-:W-:Y:S05]  /*db50*/  BSYNC B0 ;  /* 0x0000000000007941 */ /* 0x000fea0003800000 */
.L_x_3038:
[----:B------:R-:W-:-:S03]  /*db60*/  UMOV UR4, 0xffffffff ;  /* 0xffffffff00047882 */ /* 0x000fc60000000000 */
[----:B------:R-:W-:Y:S05]  /*db70*/  BRA.DIV UR4, `(.L_x_3040) ;  /* 0x0000001204d47947 */ /* 0x000fea000b800000 */
[----:B------:R-:W2:Y:S02]  /*db80*/  S2R R2, SR_TID.X ;  /* 0x0000000000027919 */ /* 0x000ea40000002100 */
[----:B--2---:R-:W-:-:S04]  /*db90*/  SHF.R.U32.HI R2, RZ, 0x5, R2 ;  /* 0x00000005ff027819 */ /* 0x004fc80000011602 */
[----:B------:R-:W-:-:S05]  /*dba0*/  LOP3.LUT R2, R2, 0x3, RZ, 0xc0, !PT ;  /* 0x0000000302027812 */ /* 0x000fca00078ec0ff */
[----:B------:R2:W3:Y:S02]  /*dbb0*/  SHFL.IDX PT, R14, R2, RZ, 0x1f ;  /* 0x00001fff020e7589 */ /* 0x0004e400000e0000 */
.L_x_3096:
[----:B---3--:R-:W-:Y:S01]  /*dbc0*/  ISETP.NE.AND P0, PT, R14, RZ, PT ;  /* 0x000000ff0e00720c */ /* 0x008fe20003f05270 */
[----:B------:R-:W-:-:S12]  /*dbd0*/  BSSY B0, `(.L_x_3041) ;  /* 0x0000027000007945 */ /* 0x000fd80003800000 */
[----:B------:R-:W-:Y:S05]  /*dbe0*/  @P0 BRA `(.L_x_3042) ;  /* 0x0000000000940947 */ /* 0x000fea0003800000 */
[----:B------:R-:W-:-:S03]  /*dbf0*/  UMOV UR4, 0xffffffff ;  /* 0xffffffff00047882 */ /* 0x000fc60000000000 */
[----:B------:R-:W-:Y:S05]  /*dc00*/  BRA.DIV UR4, `(.L_x_3043) ;  /* 0x0000001204e47947 */ /* 0x000fea000b800000 */
[----:B------:R-:W-:-:S13]  /*dc10*/  ELECT P6, URZ, PT ;  /* 0x00000000003f782f */ /* 0x000fda00038c0000 */
.L_x_3099:
[----:B------:R-:W-:Y:S05]  /*dc20*/  @!P6 BRA `(.L_x_3042) ;  /* 0x000000000084e947 */ /* 0x000fea0003800000 */
[----:B------:R-:W-:-:S06]  /*dc30*/  ULOP3.LUT UR4, UR36, 0x2, URZ, 0xfc, !UPT ;  /* 0x0000000224047892 */ /* 0x000fcc000f8efc3f */
[----:B--2---:R-:W-:-:S04]  /*dc40*/  MOV R2, UR4 ;  /* 0x0000000400027c02 */ /* 0x004fc80008000f00 */
[----:B------:R-:W-:-:S13]  /*dc50*/  ISETP.NE.AND P2, PT, R2, 0x3, PT ;  /* 0x000000030200780c */ /* 0x000fda0003f45270 */
[----:B------:R-:W-:Y:S05]  /*dc60*/  @!P2 BRA `(.L_x_3044) ;  /* 0x000000000004a947 */ /* 0x000fea0003800000 */
[----:B------:R-:W-:Y:S01]  /*dc70*/  BPT.TRAP 0x1 ;  /* 0x000000040000795c */ /* 0x000fe20000300000 */
.L_x_3044:
        /* <DEDUP_REMOVED lines=14> */
.L_x_3100:
[----:B------:R-:W2:Y:S02]  /*dd60*/  SYNCS.PHASECHK.TRANS64.TRYWAIT P0, [R7+URZ], R2 ;  /* 0x00000002070075a7 */ /* 0x000ea4000800017f */
[----:B--2---:R-:W-:Y:S05]  /*dd70*/  @!P0 BRA `(.L_x_3046) ;  /* 0x0000001000bc8947 */ /* 0x004fea0003800000 */
.L_x_3101:
[----:B------:R-:W-:Y:S05]  /*dd80*/  @!P2 BRA `(.L_x_3047) ;  /* 0x000000000004a947 */ /* 0x000fea0003800000 */
[----:B------:R-:W-:Y:S01]  /*dd90*/  BPT.TRAP 0x1 ;  /* 0x000000040000795c */ /* 0x000fe20000300000 */
.L_x_3047:
[----:B------:R-:W3:Y:S01]  /*dda0*/  LDL.LU R4, [R1] ;  /* 0x0000000001047983 */ /* 0x000ee20000300800 */
[----:B------:R-:W-:-:S05]  /*ddb0*/  IADD3 R0, R0, 0x28c60, RZ ;  /* 0x00028c6000007810 */ /* 0x000fca0007ffe0ff */
[----:B---3--:R-:W-:-:S04]  /*ddc0*/  IMAD R4, R4, 0x8, R0 ;  /* 0x0000000804047824 */ /* 0x008fc800078e0200 */
[----:B------:R-:W3:Y:S02]  /*ddd0*/  SYNCS.PHASECHK.TRANS64.TRYWAIT P0, [R4+URZ], R5 ;  /* 0x00000005040075a7 */ /* 0x000ee4000800017f */
[----:B---3--:R-:W-:Y:S05]  /*dde0*/  @!P0 BRA `(.L_x_3048) ;  /* 0x0000001000b48947 */ /* 0x008fea0003800000 */
.L_x_3102:
[----:B------:R-:W-:-:S07]  /*ddf0*/  IMAD R3, R3, 0x8, R0 ;  /* 0x0000000803037824 */ /* 0x000fce00078e0200 */
.L_x_3049:
[----:B----4-:R4:W0:Y:S02]  /*de00*/  SYNCS.PHASECHK.TRANS64.TRYWAIT P0, [R3+URZ], R2 ;  /* 0x00000002030075a7 */ /* 0x010824000800017f */
[----:B0-----:R-:W-:Y:S05]  /*de10*/  @!P0 NANOSLEEP.SYNCS 0x989680 ;  /* 0x009896800000895d */ /* 0x001fea0003900000 */
[----:B------:R-:W0:Y:S02]  /*de20*/  @!P0 SYNCS.PHASECHK.TRANS64 P0, [R3+URZ], R2 ;  /* 0x00000002030085a7 */ /* 0x000e24000800007f */
[----:B0-----:R-:W-:Y:S05]  /*de30*/  @!P0 BRA `(.L_x_3049) ;  /* 0xfffffffc00f08947 */ /* 0x001fea000383ffff */
.L_x_3042:
[----:B------:R-:W-:Y:S05]  /*de40*/  BSYNC B0 ;  /* 0x0000000000007941 */ /* 0x000fea0003800000 */
.L_x_3041:
[----:B------:R-:W-:Y:S05]  /*de50*/  EXIT ;  /* 0x000000000000794d */ /* 0x000fea0003800000 */
.L_x_2927:
[----:B0-----:R-:W-:-:S04]  /*de60*/  IMAD.U32 R3, RZ, RZ, UR16 ;  /* 0x00000010ff037e24 */ /* 0x001fc8000f8e00ff */
[----:B------:R0:W1:Y:S03]  /*de70*/  SYNCS.PHASECHK.TRANS64.TRYWAIT P0, [R3+URZ+0x28c50], R0 ;  /* 0x028c5000030075a7 */ /* 0x000066000800017f */
[----:B-1----:R-:W-:Y:S05]  /*de80*/  @!P0 NANOSLEEP.SYNCS 0x989680 ;  /* 0x009896800000895d */ /* 0x002fea0003900000 */
[----:B------:R-:W1:Y:S02]  /*de90*/  @!P0 SYNCS.PHASECHK.TRANS64 P0, [R3+URZ+0x28c50], R0 ;  /* 0x028c5000030085a7 */ /* 0x000e64000800007f */
[----:B-1----:R-:W-:Y:S05]  /*dea0*/  @!P0 BRA `(.L_x_2927) ;  /* 0xfffffffc00ec8947 */ /* 0x002fea000383ffff */
[----:B------:R-:W-:Y:S05]  /*deb0*/  BRA `(.L_x_3050) ;  /* 0xffffff3800587947 */ /* 0x000fea000383ffff */
.L_x_2932:
[----:B-1----:R-:W-:-:S04]  /*dec0*/  IMAD.U32 R3, RZ, RZ, UR6 ;  /* 0x00000006ff037e24 */ /* 0x002fc8000f8e00ff */
[----:B------:R1:W2:Y:S03]  /*ded0*/  SYNCS.PHASECHK.TRANS64.TRYWAIT P0, [R3+URZ+0x28c50], R0 ;  /* 0x028c5000030075a7 */ /* 0x0002a6000800017f */
[----:B--2---:R-:W-:Y:S05]  /*dee0*/  @!P0 NANOSLEEP.SYNCS 0x989680 ;  /* 0x009896800000895d */ /* 0x004fea0003900000 */
[----:B------:R-:W2:Y:S02]  /*def0*/  @!P0 SYNCS.PHASECHK.TRANS64 P0, [R3+URZ+0x28c50], R0 ;  /* 0x028c5000030085a7 */ /* 0x000ea4000800007f */
[----:B--2---:R-:W-:Y:S05]  /*df00*/  @!P0 BRA `(.L_x_2932) ;  /* 0xfffffffc00ec8947 */ /* 0x004fea000383ffff */
[----:B------:R-:W-:Y:S05]  /*df10*/  BRA `(.L_x_2931) ;  /* 0xffffff4400647947 */ /* 0x000fea000383ffff */
.L_x_2935:
[----:B0-----:R-:W-:-:S04]  /*df20*/  MOV R3, UR42 ;  /* 0x0000002a00037c02 */ /* 0x001fc80008000f00 */
[----:B------:R0:W1:Y:S03]  /*df30*/  SYNCS.PHASECHK.TRANS64.TRYWAIT P1, [R3+URZ+0x28c00], R0 ;  /* 0x028c0000030075a7 */ /* 0x000066000802017f */
[----:B-1----:R-:W-:Y:S05]  /*df40*/  @!P1 NANOSLEEP.SYNCS 0x989680 ;  /* 0x009896800000995d */ /* 0x002fea0003900000 */
[----:B------:R-:W1:Y:S02]  /*df50*/  @!P1 SYNCS.PHASECHK.TRANS64 P1, [R3+URZ+0x28c00], R0 ;  /* 0x028c0000030095a7 */ /* 0x000e64000802007f */
[----:B-1----:R-:W-:Y:S05]  /*df60*/  @!P1 BRA `(.L_x_2935) ;  /* 0xfffffffc00ec9947 */ /* 0x002fea000383ffff */
[----:B------:R-:W-:Y:S05]  /*df70*/  BRA `(.L_x_3051) ;  /* 0xffffff5000c47947 */ /* 0x000fea000383ffff */
.L_x_2939:
[----:B--2---:R2:W3:Y:S02]  /*df80*/  SYNCS.PHASECHK.TRANS64.TRYWAIT P1, [R7+URZ+0x28c30], R8 ;  /* 0x028c3008070075a7 */ /* 0x0044e4000802017f */
[----:B---3--:R-:W-:Y:S05]  /*df90*/  @!P1 NANOSLEEP.SYNCS 0x989680 ;  /* 0x009896800000995d */ /* 0x008fea0003900000 */
[----:B------:R-:W3:Y:S02]  /*dfa0*/  @!P1 SYNCS.PHASECHK.TRANS64 P1, [R7+URZ+0x28c30], R8 ;  /* 0x028c3008070095a7 */ /* 0x000ee4000802007f */
[----:B---3--:R-:W-:Y:S05]  /*dfb0*/  @!P1 BRA `(.L_x_2939) ;  /* 0xfffffffc00f09947 */ /* 0x008fea000383ffff */
[----:B------:R-:W-:Y:S05]  /*dfc0*/  BRA `(.L_x_2938) ;  /* 0xffffff5000e07947 */ /* 0x000fea000383ffff */
.L_x_2943:
[----:B---3--:R3:W4:Y:S02]  /*dfd0*/  SYNCS.PHASECHK.TRANS64.TRYWAIT P2, [R7+URZ+0x28c50], R8 ;  /* 0x028c5008070075a7 */ /* 0x008724000804017f */
[----:B----4-:R-:W-:Y:S05]  /*dfe0*/  @!P2 NANOSLEEP.SYNCS 0x989680 ;  /* 0x009896800000a95d */ /* 0x010fea0003900000 */
[----:B------:R-:W4:Y:S02]  /*dff0*/  @!P2 SYNCS.PHASECHK.TRANS64 P2, [R7+URZ+0x28c50], R8 ;  /* 0x028c50080700a5a7 */ /* 0x000f24000804007f */
[----:B----4-:R-:W-:Y:S05]  /*e000*/  @!P2 BRA `(.L_x_2943) ;  /* 0xfffffffc00f0a947 */ /* 0x010fea000383ffff */
[----:B------:R-:W-:Y:S05]  /*e010*/  BRA `(.L_x_2942) ;  /* 0xffffff6000f07947 */ /* 0x000fea000383ffff */
.L_x_2948:
[----:B--2---:R-:W-:-:S04]  /*e020*/  IMAD.U32 R3, RZ, RZ, UR22 ;  /* 0x00000016ff037e24 */ /* 0x004fc8000f8e00ff */
[----:B------:R2:W3:Y:S03]  /*e030*/  SYNCS.PHASECHK.TRANS64.TRYWAIT P3, [R3+URZ+0x28c30], R8 ;  /* 0x028c3008030075a7 */ /* 0x0004e6000806017f */
[----:B---3--:R-:W-:Y:S05]  /*e040*/  @!P3 NANOSLEEP.SYNCS 0x989680 ;  /* 0x009896800000b95d */ /* 0x008fea0003900000 */
[----:B------:R-:W3:Y:S02]  /*e050*/  @!P3 SYNCS.PHASECHK.TRANS64 P3, [R3+URZ+0x28c30], R8 ;  /* 0x028c30080300b5a7 */ /* 0x000ee4000806007f */
[----:B---3--:R-:W-:Y:S05]  /*e060*/  @!P3 BRA `(.L_x_2948) ;  /* 0xfffffffc00ecb947 */ /* 0x008fea000383ffff */
[----:B------:R-:W-:Y:S05]  /*e070*/  BRA `(.L_x_2947) ;  /* 0xffffff6400c47947 */ /* 0x000fea000383ffff */
.L_x_2952:
[----:B---3--:R3:W4:Y:S02]  /*e080*/  SYNCS.PHASECHK.TRANS64.TRYWAIT P3, [R171+URZ+0x28c50], R8 ;  /* 0x028c5008ab0075a7 */ /* 0x008724000806017f */
[----:B----4-:R-:W-:Y:S05]  /*e090*/  @!P3 NANOSLEEP.SYNCS 0x989680 ;  /* 0x009896800000b95d */ /* 0x010fea0003900000 */
[----:B------:R-:W4:Y:S02]  /*e0a0*/  @!P3 SYNCS.PHASECHK.TRANS64 P3, [R171+URZ+0x28c50], R8 ;  /* 0x028c5008ab00b5a7 */ /* 0x000f24000806007f */
[----:B----4-:R-:W-:Y:S05]  /*e0b0*/  @!P3 BRA `(.L_x_2952) ;  /* 0xfffffffc00f0b947 */ /* 0x010fea000383ffff */
[----:B------:R-:W-:Y:S05]  /*e0c0*/  BRA `(.L_x_2951) ;  /* 0xffffff7800f87947 */ /* 0x000fea000383ffff */
.L_x_2983:
[----:B------:R-:W0:Y:S01]  /*e0d0*/  S2R R5, SR_TID.X ;  /* 0x0000000000057919 */ /* 0x000e220000002100 */
[----:B------:R-:W-:Y:S01]  /*e0e0*/  BSSY B0, `(.L_x_3052) ;  /* 0x000000a000007945 */ /* 0x000fe20003800000 */
[----:B------:R-:W-:Y:S01]  /*e0f0*/  IMAD.MOV.U32 R12, RZ, RZ, RZ ;  /* 0x000000ffff0c7224 */ /* 0x000fe200078e00ff */
[----:B------:R-:W-:Y:S01]  /*e100*/  MOV R15, 0xffffffff ;  /* 0xffffffff000f7802 */ /* 0x000fe20000000f00 */
[----:B------:R-:W-:Y:S01]  /*e110*/  IMAD.MOV.U32 R11, RZ, RZ, 0x1f ;  /* 0x0000001fff0b7424 */ /* 0x000fe200078e00ff */
[----:B0-----:R-:W-:-:S04]  /*e120*/  SHF.R.U32.HI R5, RZ, 0x5, R5 ;  /* 0x00000005ff057819 */ /* 0x001fc80000011605 */
[----:B------:R-:W-:-:S05]  /*e130*/  LOP3.LUT R5, R5, 0x3, RZ, 0xc0, !PT ;  /* 0x0000000305057812 */ /* 0x000fca00078ec0ff */
[----:B------:R-:W-:-:S07]  /*e140*/  IMAD.MOV.U32 R13, RZ, RZ, R5 ;  /* 0x000000ffff0d7224 */ /* 0x000fce00078e0005 */
[----:B------:R-:W-:Y:S05]  /*e150*/  WARPSYNC.COLLECTIVE R15, `(.L_x_3053) ;  /* 0x000000000f087348 */ /* 0x000fea0003c00000 */
[----:B------:R0:W1:Y:S02]  /*e160*/  SHFL.IDX P6, R14, R13, R12, R11 ;  /* 0x0000000c0d0e7389 */ /* 0x00006400000c000b */
[----:B01----:R-:W-:Y:S01]  /*e170*/  ENDCOLLECTIVE ;  /* 0x000000000000791b */ /* 0x003fe20003800000 */
.L_x_3053:
[----:B------:R-:W-:Y:S05]  /*e180*/  BSYNC B0 ;  /* 0x0000000000007941 */ /* 0x000fea0003800000 */
.L_x_3052:
[----:B------:R-:W-:Y:S05]  /*e190*/  BRA `(.L_x_3054) ;  /* 0xffffffc400c87947 */ /* 0x000fea000383ffff */
.L_x_2984:
[----:B------:R-:W-:Y:S01]  /*e1a0*/  BSSY B0, `(.L_x_3055) ;  /* 0x0000006000007945 */ /* 0x000fe20003800000 */
[----:B------:R-:W-:-:S07]  /*e1b0*/  IMAD.MOV.U32 R15, RZ, RZ, -0x1 ;  /* 0xffffffffff0f7424 */ /* 0x000fce00078e00ff */
[----:B------:R-:W-:Y:S05]  /*e1c0*/  WARPSYNC.COLLECTIVE R15, `(.L_x_3056) ;  /* 0x000000000f0c7348 */ /* 0x000fea0003c00000 */
[----:B------:R-:W-:Y:S02]  /*e1d0*/  ELECT P6, UR62, PT ;  /* 0x00000000003e782f */ /* 0x000fe400038c0000 */
[----:B------:R-:W-:Y:S01]  /*e1e0*/  MOV R14, UR62 ;  /* 0x0000003e000e7c02 */ /* 0x000fe20008000f00 */
[----:B------:R-:W-:Y:S10]  /*e1f0*/  ENDCOLLECTIVE ;  /* 0x000000000000791b */ /* 0x000ff40003800000 */
.L_x_3056:
[----:B------:R-:W-:Y:S05]  /*e200*/  BSYNC B0 ;  /* 0x0000000000007941 */ /* 0x000fea0003800000 */
.L_x_3055:
[----:B------:R-:W-:Y:S05]  /*e210*/  BRA `(.L_x_3057) ;  /* 0xffffffc400c07947 */ /* 0x000fea000383ffff */
.L_x_2987:
[----:B0-----:R0:W1:Y:S02]  /*e220*/  SYNCS.PHASECHK.TRANS64.TRYWAIT P0, [R8+URZ+0x28c40], R10 ;  /* 0x028c400a080075a7 */ /* 0x001064000800017f */
[----:B-1----:R-:W-:Y:S05]  /*e230*/  @!P0 NANOSLEEP.SYNCS 0x989680 ;  /* 0x009896800000895d */ /* 0x002fea0003900000 */
[----:B------:R-:W1:Y:S02]  /*e240*/  @!P0 SYNCS.PHASECHK.TRANS64 P0, [R8+URZ+0x28c40], R10 ;  /* 0x028c400a080085a7 */ /* 0x000e64000800007f */
[----:B-1----:R-:W-:Y:S05]  /*e250*/  @!P0 BRA `(.L_x_2987) ;  /* 0xfffffffc00f08947 */ /* 0x002fea000383ffff */
[----:B------:R-:W-:Y:S05]  /*e260*/  BRA `(.L_x_3058) ;  /* 0xffffffc800307947 */ /* 0x000fea000383ffff */
.L_x_2990:
        /* <DEDUP_REMOVED lines=8> */
.L_x_2993:
[----:B0-----:R0:W1:Y:S02]  /*e2f0*/  SYNCS.PHASECHK.TRANS64.TRYWAIT P0, [R8+URZ+0x28c60], R6 ;  /* 0x028c6006080075a7 */ /* 0x001064000800017f */
[----:B-1----:R-:W-:Y:S05]  /*e300*/  @!P0 NANOSLEEP.SYNCS 0x989680 ;  /* 0x009896800000895d */ /* 0x002fea0003900000 */
[----:B------:R-:W1:Y:S02]  /*e310*/  @!P0 SYNCS.PHASECHK.TRANS64 P0, [R8+URZ+0x28c60], R6 ;  /* 0x028c6006080085a7 */ /* 0x000e64000800007f */
[----:B-1----:R-:W-:Y:S05]  /*e320*/  @!P0 BRA `(.L_x_2993) ;  /* 0xfffffffc00f08947 */ /* 0x002fea000383ffff */
[----:B------:R-:W-:Y:S05]  /*e330*/  BRA `(.L_x_3060) ;  /* 0xffffffcc002c7947 */ /* 0x000fea000383ffff */
.L_x_3002:
[----:B-1----:R1:W2:Y:S02]  /*e340*/  SYNCS.PHASECHK.TRANS64.TRYWAIT P0, [R3+URZ+0x28c40], R6 ;  /* 0x028c4006030075a7 */ /* 0x0022a4000800017f */
[----:B--2---:R-:W-:Y:S05]  /*e350*/  @!P0 NANOSLEEP.SYNCS 0x989680 ;  /* 0x009896800000895d */ /* 0x004fea0003900000 */
[----:B------:R-:W2:Y:S02]  /*e360*/  @!P0 SYNCS.PHASECHK.TRANS64 P0, [R3+URZ+0x28c40], R6 ;  /* 0x028c4006030085a7 */ /* 0x000ea4000800007f */
[----:B--2---:R-:W-:Y:S05]  /*e370*/  @!P0 BRA `(.L_x_3002) ;  /* 0xfffffffc00f08947 */ /* 0x004fea000383ffff */
[----:B------:R-:W-:Y:S05]  /*e380*/  BRA `(.L_x_3061) ;  /* 0xffffffd400047947 */ /* 0x000fea000383ffff */
.L_x_3004:
[----:B--2---:R2:W3:Y:S02]  /*e390*/  SYNCS.PHASECHK.TRANS64.TRYWAIT P0, [R3+URZ+0x28c60], R6 ;  /* 0x028c6006030075a7 */ /* 0x0044e4000800017f */
[----:B---3--:R-:W-:Y:S05]  /*e3a0*/  @!P0 NANOSLEEP.SYNCS 0x989680 ;  /* 0x009896800000895d */ /* 0x008fea0003900000 */
[----:B------:R-:W3:Y:S02]  /*e3b0*/  @!P0 SYNCS.PHASECHK.TRANS64 P0, [R3+URZ+0x28c60], R6 ;  /* 0x028c6006030085a7 */ /* 0x000ee4000800007f */
[----:B---3--:R-:W-:Y:S05]  /*e3c0*/  @!P0 BRA `(.L_x_3004) ;  /* 0xfffffffc00f08947 */ /* 0x008fea000383ffff */
[----:B------:R-:W-:Y:S05]  /*e3d0*/  BRA `(.L_x_3062) ;  /* 0xffffffd400747947 */ /* 0x000fea000383ffff */
.L_x_3009:
[----:B--2---:R2:W3:Y:S02]  /*e3e0*/  SYNCS.PHASECHK.TRANS64.TRYWAIT P0, [R2+URZ+0x28c40], R3 ;  /* 0x028c4003020075a7 */ /* 0x0044e4000800017f */
[----:B---3--:R-:W-:Y:S05]  /*e3f0*/  @!P0 NANOSLEEP.SYNCS 0x989680 ;  /* 0x009896800000895d */ /* 0x008fea0003900000 */
[----:B------:R-:W3:Y:S02]  /*e400*/  @!P0 SYNCS.PHASECHK.TRANS64 P0, [R2+URZ+0x28c40], R3 ;  /* 0x028c4003020085a7 */ /* 0x000ee4000800007f */
[----:B---3--:R-:W-:Y:S05]  /*e410*/  @!P0 BRA `(.L_x_3009) ;  /* 0xfffffffc00f08947 */ /* 0x008fea000383ffff */
[----:B------:R-:W-:Y:S05]  /*e420*/  BRA `(.L_x_3063) ;  /* 0xffffffdc00107947 */ /* 0x000fea000383ffff */
.L_x_3011:
[----:B-1----:R1:W3:Y:S02]  /*e430*/  SYNCS.PHASECHK.TRANS64.TRYWAIT P1, [R2+URZ+0x28c60], R3 ;  /* 0x028c6003020075a7 */ /* 0x0022e4000802017f */
[----:B---3--:R-:W-:Y:S05]  /*e440*/  @!P1 NANOSLEEP.SYNCS 0x989680 ;  /* 0x009896800000995d */ /* 0x008fea0003900000 */
[----:B------:R-:W3:Y:S02]  /*e450*/  @!P1 SYNCS.PHASECHK.TRANS64 P1, [R2+URZ+0x28c60], R3 ;  /* 0x028c6003020095a7 */ /* 0x000ee4000802007f */
[----:B---3--:R-:W-:Y:S05]  /*e460*/  @!P1 BRA `(.L_x_3011) ;  /* 0xfffffffc00f09947 */ /* 0x008fea000383ffff */
[----:B------:R-:W-:Y:S05]  /*e470*/  BRA `(.L_x_3064) ;  /* 0xffffffdc007c7947 */ /* 0x000fea000383ffff */
.L_x_3016:
[----:B---3--:R3:W4:Y:S02]  /*e480*/  SYNCS.PHASECHK.TRANS64.TRYWAIT P0, [R2+URZ+0x28c40], R3 ;  /* 0x028c4003020075a7 */ /* 0x008724000800017f */
[----:B----4-:R-:W-:Y:S05]  /*e490*/  @!P0 NANOSLEEP.SYNCS 0x989680 ;  /* 0x009896800000895d */ /* 0x010fea0003900000 */
[----:B------:R-:W4:Y:S02]  /*e4a0*/  @!P0 SYNCS.PHASECHK.TRANS64 P0, [R2+URZ+0x28c40], R3 ;  /* 0x028c4003020085a7 */ /* 0x000f24000800007f */
[----:B----4-:R-:W-:Y:S05]  /*e4b0*/  @!P0 BRA `(.L_x_3016) ;  /* 0xfffffffc00f08947 */ /* 0x010fea000383ffff */
[----:B------:R-:W-:Y:S05]  /*e4c0*/  BRA `(.L_x_3065) ;  /* 0xffffffe000f87947 */ /* 0x000fea000383ffff */
.L_x_3018:
[----:B-1----:R1:W2:Y:S02]  /*e4d0*/  SYNCS.PHASECHK.TRANS64.TRYWAIT P1, [R2+URZ+0x28c60], R3 ;  /* 0x028c6003020075a7 */ /* 0x0022a4000802017f */
[----:B--2---:R-:W-:Y:S05]  /*e4e0*/  @!P1 NANOSLEEP.SYNCS 0x989680 ;  /* 0x009896800000995d */ /* 0x004fea0003900000 */
[----:B------:R-:W2:Y:S02]  /*e4f0*/  @!P1 SYNCS.PHASECHK.TRANS64 P1, [R2+URZ+0x28c60], R3 ;  /* 0x028c6003020095a7 */ /* 0x000ea4000802007f */
[----:B--2---:R-:W-:Y:S05]  /*e500*/  @!P1 BRA `(.L_x_3018) ;  /* 0xfffffffc00f09947 */ /* 0x004fea000383ffff */
[----:B------:R-:W-:Y:S05]  /*e510*/  BRA `(.L_x_3066) ;  /* 0xffffffe400687947 */ /* 0x000fea000383ffff */
.L_x_3023:
[----:B------:R-:W-:Y:S01]  /*e520*/  BSSY B0, `(.L_x_3067) ;  /* 0x0000008000007945 */ /* 0x000fe20003800000 */
[----:B------:R-:W-:Y:S01]  /*e530*/  IMAD.MOV.U32 R13, RZ, RZ, R16 ;  /* 0x000000ffff0d7224 */ /* 0x000fe200078e0010 */
[----:B0-----:R-:W-:Y:S01]  /*e540*/  MOV R15, 0xffffffff ;  /* 0xffffffff000f7802 */ /* 0x001fe20000000f00 */
[----:B-1----:R-:W-:Y:S02]  /*e550*/  IMAD.MOV.U32 R12, RZ, RZ, RZ ;  /* 0x000000ffff0c7224 */ /* 0x002fe400078e00ff */
[----:B------:R-:W-:-:S07]  /*e560*/  IMAD.MOV.U32 R11, RZ, RZ, 0x1f ;  /* 0x0000001fff0b7424 */ /* 0x000fce00078e00ff */
[----:B--2---:R-:W-:Y:S05]  /*e570*/  WARPSYNC.COLLECTIVE R15, `(.L_x_3068) ;  /* 0x000000000f087348 */ /* 0x004fea0003c00000 */
[----:B------:R0:W1:Y:S02]  /*e580*/  SHFL.IDX P6, R14, R13, R12, R11 ;  /* 0x0000000c0d0e7389 */ /* 0x00006400000c000b */
[----:B012---:R-:W-:Y:S01]  /*e590*/  ENDCOLLECTIVE ;  /* 0x000000000000791b */ /* 0x007fe20003800000 */
.L_x_3068:
[----:B------:R-:W-:Y:S05]  /*e5a0*/  BSYNC B0 ;  /* 0x0000000000007941 */ /* 0x000fea0003800000 */
.L_x_3067:
[----:B------:R-:W-:Y:S01]  /*e5b0*/  IMAD.MOV.U32 R13, RZ, RZ, R16 ;  /* 0x000000ffff0d7224 */ /* 0x000fe200078e0010 */
[----:B------:R-:W-:Y:S01]  /*e5c0*/  MOV R15, 0xffffffff ;  /* 0xffffffff000f7802 */ /* 0x000fe20000000f00 */
[----:B------:R-:W-:Y:S02]  /*e5d0*/  IMAD.MOV.U32 R12, RZ, RZ, 0x1 ;  /* 0x00000001ff0c7424 */ /* 0x000fe400078e00ff */
[----:B------:R-:W-:Y:S02]  /*e5e0*/  IMAD.MOV.U32 R11, RZ, RZ, 0x1f ;  /* 0x0000001fff0b7424 */ /* 0x000fe400078e00ff */
[----:B------:R-:W-:-:S07]  /*e5f0*/  IMAD.MOV.U32 R4, RZ, RZ, R14 ;  /* 0x000000ffff047224 */ /* 0x000fce00078e000e */
[----:B------:R-:W-:Y:S05]  /*e600*/  WARPSYNC.COLLECTIVE R15, `(.L_x_3069) ;  /* 0x000000000f087348 */ /* 0x000fea0003c00000 */
[----:B------:R0:W1:Y:S02]  /*e610*/  SHFL.IDX P6, R14, R13, R12, R11 ;  /* 0x0000000c0d0e7389 */ /* 0x00006400000c000b */
[----:B01----:R-:W-:Y:S01]  /*e620*/  ENDCOLLECTIVE ;  /* 0x000000000000791b */ /* 0x003fe20003800000 */
.L_x_3069:
[----:B------:R-:W-:Y:S01]  /*e630*/  IMAD.MOV.U32 R5, RZ, RZ, R14 ;  /* 0x000000ffff057224 */ /* 0x000fe200078e000e */
[----:B------:R-:W-:Y:S06]  /*e640*/  BRA `(.L_x_3070) ;  /* 0xffffffe800ac7947 */ /* 0x000fec000383ffff */
.L_x_3026:
[----:B------:R-:W-:Y:S01]  /*e650*/  BSSY B0, `(.L_x_3071) ;  /* 0x0000008000007945 */ /* 0x000fe20003800000 */
[----:B-----5:R-:W-:Y:S01]  /*e660*/  IMAD.MOV.U32 R13, RZ, RZ, R3 ;  /* 0x000000ffff0d7224 */ /* 0x020fe200078e0003 */
[----:B------:R-:W-:Y:S01]  /*e670*/  MOV R15, 0xffffffff ;  /* 0xffffffff000f7802 */ /* 0x000fe20000000f00 */
[----:B-1----:R-:W-:Y:S02]  /*e680*/  IMAD.MOV.U32 R12, RZ, RZ, 0x1 ;  /* 0x00000001ff0c7424 */ /* 0x002fe400078e00ff */
[----:B------:R-:W-:-:S07]  /*e690*/  IMAD.MOV.U32 R11, RZ, RZ, RZ ;  /* 0x000000ffff0b7224 */ /* 0x000fce00078e00ff */
[----:B0-234-:R-:W-:Y:S05]  /*e6a0*/  WARPSYNC.COLLECTIVE R15, `(.L_x_3072) ;  /* 0x000000000f087348 */ /* 0x01dfea0003c00000 */
[----:B------:R1:W0:Y:S02]  /*e6b0*/  SHFL.UP P6, R14, R13, R12, R11 ;  /* 0x0400000c0d0e7389 */ /* 0x00022400000c000b */
[----:B01234-:R-:W-:Y:S01]  /*e6c0*/  ENDCOLLECTIVE ;  /* 0x000000000000791b */ /* 0x01ffe20003800000 */
.L_x_3072:
[----:B------:R-:W-:Y:S05]  /*e6d0*/  BSYNC B0 ;  /* 0x0000000000007941 */ /* 0x000fea0003800000 */
.L_x_3071:
        /* <DEDUP_REMOVED lines=10> */
.L_x_3073:
[----:B------:R-:W-:Y:S01]  /*e780*/  IMAD.MOV.U32 R12, RZ, RZ, 0x4 ;  /* 0x00000004ff0c7424 */ /* 0x000fe200078e00ff */
[----:B------:R-:W-:Y:S02]  /*e790*/  SEL R2, R14, RZ, P0 ;  /* 0x000000ff0e027207 */ /* 0x000fe40000000000 */
[----:B------:R-:W-:Y:S02]  /*e7a0*/  ISETP.GE.U32.AND P0, PT, R8, 0x4, PT ;  /* 0x000000040800780c */ /* 0x000fe40003f06070 */
[----:B------:R-:W-:-:S05]  /*e7b0*/  IADD3 R2, R13, R2, RZ ;  /* 0x000000020d027210 */ /* 0x000fca0007ffe0ff */
[----:B------:R-:W-:-:S07]  /*e7c0*/  IMAD.MOV.U32 R13, RZ, RZ, R2 ;  /* 0x000000ffff0d7224 */ /* 0x000fce00078e0002 */
[----:B------:R-:W-:Y:S05]  /*e7d0*/  WARPSYNC.COLLECTIVE R15, `(.L_x_3074) ;  /* 0x000000000f087348 */ /* 0x000fea0003c00000 */
[----:B------:R0:W1:Y:S02]  /*e7e0*/  SHFL.UP P6, R14, R13, R12, R11 ;  /* 0x0400000c0d0e7389 */ /* 0x00006400000c000b */
[----:B01----:R-:W-:Y:S01]  /*e7f0*/  ENDCOLLECTIVE ;  /* 0x000000000000791b */ /* 0x003fe20003800000 */
.L_x_3074:
[----:B------:R-:W-:Y:S02]  /*e800*/  MOV R12, 0x8 ;  /* 0x00000008000c7802 */ /* 0x000fe40000000f00 */
[----:B------:R-:W-:Y:S02]  /*e810*/  SEL R7, R14, RZ, P0 ;  /* 0x000000ff0e077207 */ /* 0x000fe40000000000 */
[----:B------:R-:W-:-:S03]  /*e820*/  ISETP.GE.U32.AND P0, PT, R8, 0x8, PT ;  /* 0x000000080800780c */ /* 0x000fc60003f06070 */
[----:B------:R-:W-:-:S04]  /*e830*/  IMAD.IADD R6, R2, 0x1, R7 ;  /* 0x0000000102067824 */ /* 0x000fc800078e0207 */
[----:B------:R-:W-:-:S07]  /*e840*/  IMAD.MOV.U32 R13, RZ, RZ, R6 ;  /* 0x000000ffff0d7224 */ /* 0x000fce00078e0006 */
[----:B------:R-:W-:Y:S05]  /*e850*/  WARPSYNC.COLLECTIVE R15, `(.L_x_3075) ;  /* 0x000000000f087348 */ /* 0x000fea0003c00000 */
[----:B------:R0:W1:Y:S02]  /*e860*/  SHFL.UP P6, R14, R13, R12, R11 ;  /* 0x0400000c0d0e7389 */ /* 0x00006400000c000b */
[----:B01----:R-:W-:Y:S01]  /*e870*/  ENDCOLLECTIVE ;  /* 0x000000000000791b */ /* 0x003fe20003800000 */
.L_x_3075:
        /* <DEDUP_REMOVED lines=8> */
.L_x_3076:
[----:B------:R-:W-:Y:S02]  /*e900*/  IMAD.MOV.U32 R12, RZ, RZ, 0x1f ;  /* 0x0000001fff0c7424 */ /* 0x000fe400078e00ff */
[----:B------:R-:W-:Y:S01]  /*e910*/  IMAD.MOV.U32 R11, RZ, RZ, 0x1f ;  /* 0x0000001fff0b7424 */ /* 0x000fe200078e00ff */
[----:B------:R-:W-:-:S05]  /*e920*/  SEL R2, R14, RZ, P0 ;  /* 0x000000ff0e027207 */ /* 0x000fca0000000000 */
[----:B------:R-:W-:-:S05]  /*e930*/  IMAD.IADD R2, R7, 0x1, R2 ;  /* 0x0000000107027824 */ /* 0x000fca00078e0202 */
[----:B------:R-:W-:-:S07]  /*e940*/  MOV R13, R2 ;  /* 0x00000002000d7202 */ /* 0x000fce0000000f00 */
[----:B------:R-:W-:Y:S05]  /*e950*/  WARPSYNC.COLLECTIVE R15, `(.L_x_3077) ;  /* 0x000000000f087348 */ /* 0x000fea0003c00000 */
[----:B------:R0:W1:Y:S02]  /*e960*/  SHFL.IDX P6, R14, R13, R12, R11 ;  /* 0x0000000c0d0e7389 */ /* 0x00006400000c000b */
[----:B01----:R-:W-:Y:S01]  /*e970*/  ENDCOLLECTIVE ;  /* 0x000000000000791b */ /* 0x003fe20003800000 */
.L_x_3077:
[----:B------:R-:W-:Y:S05]  /*e980*/  BRA `(.L_x_3078) ;  /* 0xffffffe800707947 */ /* 0x000fea000383ffff */
.L_x_3031:
[----:B------:R-:W-:Y:S01]  /*e990*/  BSSY B0, `(.L_x_3079) ;  /* 0x0000008000007945 */ /* 0x000fe20003800000 */
[----:B-----5:R-:W-:Y:S01]  /*e9a0*/  IMAD.MOV.U32 R13, RZ, RZ, R3 ;  /* 0x000000ffff0d7224 */ /* 0x020fe200078e0003 */
[----:B-1----:R-:W-:Y:S01]  /*e9b0*/  MOV R11, RZ ;  /* 0x000000ff000b7202 */ /* 0x002fe20000000f00 */
[----:B------:R-:W-:Y:S02]  /*e9c0*/  IMAD.MOV.U32 R12, RZ, RZ, 0x1 ;  /* 0x00000001ff0c7424 */ /* 0x000fe400078e00ff */
[----:B------:R-:W-:-:S07]  /*e9d0*/  IMAD.MOV.U32 R15, RZ, RZ, -0x1 ;  /* 0xffffffffff0f7424 */ /* 0x000fce00078e00ff */
[----:B0-----:R-:W-:Y:S05]  /*e9e0*/  WARPSYNC.COLLECTIVE R15, `(.L_x_3080) ;  /* 0x000000000f087348 */ /* 0x001fea0003c00000 */
[----:B------:R1:W2:Y:S02]  /*e9f0*/  SHFL.UP P6, R14, R13, R12, R11 ;  /* 0x0400000c0d0e7389 */ /* 0x0002a400000c000b */
[----:B012---:R-:W-:Y:S01]  /*ea00*/  ENDCOLLECTIVE ;  /* 0x000000000000791b */ /* 0x007fe20003800000 */
.L_x_3080:
[----:B------:R-:W-:Y:S05]  /*ea10*/  BSYNC B0 ;  /* 0x0000000000007941 */ /* 0x000fea0003800000 */
.L_x_3079:
[----:B------:R-:W-:Y:S01]  /*ea20*/  ISETP.NE.AND P0, PT, R8, RZ, PT ;  /* 0x000000ff0800720c */ /* 0x000fe20003f05270 */
[----:B------:R-:W-:Y:S01]  /*ea30*/  IMAD.MOV.U32 R12, RZ, RZ, 0x2 ;  /* 0x00000002ff0c7424 */ /* 0x000fe200078e00ff */
[----:B------:R-:W-:Y:S01]  /*ea40*/  MOV R15, 0xffffffff ;  /* 0xffffffff000f7802 */ /* 0x000fe20000000f00 */
[----:B------:R-:W-:Y:S01]  /*ea50*/  IMAD.MOV.U32 R11, RZ, RZ, RZ ;  /* 0x000000ffff0b7224 */ /* 0x000fe200078e00ff */
[----:B------:R-:W-:Y:S02]  /*ea60*/  SEL R14, R14, RZ, P0 ;  /* 0x000000ff0e0e7207 */ /* 0x000fe40000000000 */
[----:B------:R-:W-:-:S03]  /*ea70*/  ISETP.GE.U32.AND P0, PT, R8, 0x2, PT ;  /* 0x000000020800780c */ /* 0x000fc60003f06070 */
[----:B------:R-:W-:-:S10]  /*ea80*/  IMAD.IADD R13, R3, 0x1, R14 ;  /* 0x00000001030d7824 */ /* 0x000fd400078e020e */
[----:B------:R-:W-:Y:S05]  /*ea90*/  WARPSYNC.COLLECTIVE R15, `(.L_x_3081) ;  /* 0x000000000f087348 */ /* 0x000fea0003c00000 */
[----:B------:R0:W1:Y:S02]  /*eaa0*/  SHFL.UP P6, R14, R13, R12, R11 ;  /* 0x0400000c0d0e7389 */ /* 0x00006400000c000b */
[----:B01----:R-:W-:Y:S01]  /*eab0*/  ENDCOLLECTIVE ;  /* 0x000000000000791b */ /* 0x003fe20003800000 */
.L_x_3081:
        /* <DEDUP_REMOVED lines=8> */
.L_x_3082:
[----:B------:R-:W-:Y:S01]  /*eb40*/  IMAD.MOV.U32 R12, RZ, RZ, 0x8 ;  /* 0x00000008ff0c7424 */ /* 0x000fe200078e00ff */
[----:B------:R-:W-:Y:S02]  /*eb50*/  SEL R7, R14, RZ, P0 ;  /* 0x000000ff0e077207 */ /* 0x000fe40000000000 */
[----:B------:R-:W-:-:S03]  /*eb60*/  ISETP.GE.U32.AND P0, PT, R8, 0x8, PT ;  /* 0x000000080800780c */ /* 0x000fc60003f06070 */
[----:B------:R-:W-:-:S05]  /*eb70*/  IMAD.IADD R6, R2, 0x1, R7 ;  /* 0x0000000102067824 */ /* 0x000fca00078e0207 */
[----:B------:R-:W-:-:S07]  /*eb80*/  MOV R13, R6 ;  /* 0x00000006000d7202 */ /* 0x000fce0000000f00 */
[----:B------:R-:W-:Y:S05]  /*eb90*/  WARPSYNC.COLLECTIVE R15, `(.L_x_3083) ;  /* 0x000000000f087348 */ /* 0x000fea0003c00000 */
[----:B------:R0:W1:Y:S02]  /*eba0*/  SHFL.UP P6, R14, R13, R12, R11 ;  /* 0x0400000c0d0e7389 */ /* 0x00006400000c000b */
[----:B01----:R-:W-:Y:S01]  /*ebb0*/  ENDCOLLECTIVE ;  /* 0x000000000000791b */ /* 0x003fe20003800000 */
.L_x_3083:
        /* <DEDUP_REMOVED lines=8> */
.L_x_3084:
[----:B------:R-:W-:Y:S02]  /*ec40*/  IMAD.MOV.U32 R12, RZ, RZ, 0x1f ;  /* 0x0000001fff0c7424 */ /* 0x000fe400078e00ff */
[----:B------:R-:W-:Y:S01]  /*ec50*/  IMAD.MOV.U32 R11, RZ, RZ, 0x1f ;  /* 0x0000001fff0b7424 */ /* 0x000fe200078e00ff */
[----:B------:R-:W-:-:S04]  /*ec60*/  SEL R2, R14, RZ, P0 ;  /* 0x000000ff0e027207 */ /* 0x000fc80000000000 */
[----:B------:R-:W-:-:S05]  /*ec70*/  IADD3 R2, R7, R2, RZ ;  /* 0x0000000207027210 */ /* 0x000fca0007ffe0ff */
[----:B------:R-:W-:-:S07]  /*ec80*/  IMAD.MOV.U32 R13, RZ, RZ, R2 ;  /* 0x000000ffff0d7224 */ /* 0x000fce00078e0002 */
[----:B------:R-:W-:Y:S05]  /*ec90*/  WARPSYNC.COLLECTIVE R15, `(.L_x_3085) ;  /* 0x000000000f087348 */ /* 0x000fea0003c00000 */
[----:B------:R0:W1:Y:S02]  /*eca0*/  SHFL.IDX P6, R14, R13, R12, R11 ;  /* 0x0000000c0d0e7389 */ /* 0x00006400000c000b */
[----:B01----:R-:W-:Y:S01]  /*ecb0*/  ENDCOLLECTIVE ;  /* 0x000000000000791b */ /* 0x003fe20003800000 */
.L_x_3085:
[----:B------:R-:W-:Y:S05]  /*ecc0*/  BRA `(.L_x_3086) ;  /* 0xffffffe800547947 */ /* 0x000fea000383ffff */
.L_x_3033:
[----:B------:R-:W-:Y:S01]  /*ecd0*/  BSSY B0, `(.L_x_3087) ;  /* 0x0000006000007945 */ /* 0x000fe20003800000 */
[----:B------:R-:W-:Y:S01]  /*ece0*/  PLOP3.LUT P6, PT, P6, PT, PT, 0x8, 0x0 ;  /* 0x000000000000781c */ /* 0x000fe200037ce170 */
[----:B------:R-:W-:-:S12]  /*ecf0*/  IMAD.MOV.U32 R15, RZ, RZ, -0x1 ;  /* 0xffffffffff0f7424 */ /* 0x000fd800078e00ff */
[----:B01----:R-:W-:Y:S05]  /*ed00*/  WARPSYNC.COLLECTIVE R15, `(.L_x_3088) ;  /* 0x000000000f087348 */ /* 0x003fea0003c00000 */
[----:B------:R-:W-:Y:S01]  /*ed10*/  VOTE.ANY R14, PT, P6 ;  /* 0x00000000000e7806 */ /* 0x000fe200030e0100 */
[----:B01----:R-:W-:Y:S06]  /*ed20*/  ENDCOLLECTIVE ;  /* 0x000000000000791b */ /* 0x003fec0003800000 */
.L_x_3088:
[----:B------:R-:W-:Y:S05]  /*ed30*/  BSYNC B0 ;  /* 0x0000000000007941 */ /* 0x000fea0003800000 */
.L_x_3087:
[----:B------:R-:W-:Y:S01]  /*ed40*/  MOV R7, R14 ;  /* 0x0000000e00077202 */ /* 0x000fe20000000f00 */
[----:B------:R-:W-:Y:S02]  /*ed50*/  IMAD.MOV.U32 R13, RZ, RZ, R3 ;  /* 0x000000ffff0d7224 */ /* 0x000fe400078e0003 */
[----:B------:R-:W-:Y:S01]  /*ed60*/  IMAD.MOV.U32 R11, RZ, RZ, 0x1f ;  /* 0x0000001fff0b7424 */ /* 0x000fe200078e00ff */
[----:B------:R-:W0:Y:S01]  /*ed70*/  POPC R5, R7 ;  /* 0x0000000700057309 */ /* 0x000e220000000000 */
[----:B------:R-:W-:Y:S02]  /*ed80*/  IMAD.MOV.U32 R15, RZ, RZ, -0x1 ;  /* 0xffffffffff0f7424 */ /* 0x000fe400078e00ff */
[----:B0-----:R-:W-:-:S07]  /*ed90*/  IMAD.MOV.U32 R12, RZ, RZ, R5 ;  /* 0x000000ffff0c7224 */ /* 0x001fce00078e0005 */
[----:B------:R-:W-:Y:S05]  /*eda0*/  WARPSYNC.COLLECTIVE R15, `(.L_x_3089) ;  /* 0x000000000f087348 */ /* 0x000fea0003c00000 */
[----:B------:R0:W1:Y:S02]  /*edb0*/  SHFL.IDX P6, R14, R13, R12, R11 ;  /* 0x0000000c0d0e7389 */ /* 0x00006400000c000b */
[----:B01----:R-:W-:Y:S01]  /*edc0*/  ENDCOLLECTIVE ;  /* 0x000000000000791b */ /* 0x003fe20003800000 */
.L_x_3089:
[----:B------:R-:W-:Y:S01]  /*edd0*/  MOV R17, R14 ;  /* 0x0000000e00117202 */ /* 0x000fe20000000f00 */
[----:B------:R-:W-:Y:S06]  /*ede0*/  BRA `(.L_x_3090) ;  /* 0xffffffe800447947 */ /* 0x000fec000383ffff */
.L_x_3035:
[----:B------:R-:W-:Y:S01]  /*edf0*/  BSSY B0, `(.L_x_3091) ;  /* 0x0000007000007945 */ /* 0x000fe20003800000 */
[----:B------:R-:W-:Y:S02]  /*ee00*/  IMAD.MOV.U32 R13, RZ, RZ, R2 ;  /* 0x000000ffff0d7224 */ /* 0x000fe400078e0002 */
[----:B------:R-:W-:Y:S02]  /*ee10*/  IMAD.MOV.U32 R11, RZ, RZ, 0x1f ;  /* 0x0000001fff0b7424 */ /* 0x000fe400078e00ff */
[----:B------:R-:W-:-:S07]  /*ee20*/  IMAD.MOV.U32 R15, RZ, RZ, -0x1 ;  /* 0xffffffffff0f7424 */ /* 0x000fce00078e00ff */
[----:B0-23--:R-:W-:Y:S05]  /*ee30*/  WARPSYNC.COLLECTIVE R15, `(.L_x_3092) ;  /* 0x000000000f087348 */ /* 0x00dfea0003c00000 */
[----:B------:R1:W4:Y:S02]  /*ee40*/  SHFL.IDX P6, R14, R13, R12, R11 ;  /* 0x0000000c0d0e7389 */ /* 0x00032400000c000b */
[----:B01234-:R-:W-:Y:S01]  /*ee50*/  ENDCOLLECTIVE ;  /* 0x000000000000791b */ /* 0x01ffe20003800000 */
.L_x_3092:
[----:B------:R-:W-:Y:S05]  /*ee60*/  BSYNC B0 ;  /* 0x0000000000007941 */ /* 0x000fea0003800000 */
.L_x_3091:
[----:B------:R-:W-:Y:S05]  /*ee70*/  BRA `(.L_x_3034) ;  /* 0xffffffe8003c7947 */ /* 0x000fea000383ffff */
.L_x_3039:
[----:B0-----:R0:W2:Y:S02]  /*ee80*/  SYNCS.PHASECHK.TRANS64.TRYWAIT P0, [R0+URZ+0x28c20], R3 ;  /* 0x028c2003000075a7 */ /* 0x0010a4000800017f */
[----:B--2---:R-:W-:Y:S05]  /*ee90*/  @!P0 NANOSLEEP.SYNCS 0x989680 ;  /* 0x009896800000895d */ /* 0x004fea0003900000 */
[----:B------:R-:W2:Y:S02]  /*eea0*/  @!P0 SYNCS.PHASECHK.TRANS64 P0, [R0+URZ+0x28c20], R3 ;  /* 0x028c2003000085a7 */ /* 0x000ea4000800007f */
[----:B--2---:R-:W-:Y:S05]  /*eeb0*/  @!P0 BRA `(.L_x_3039) ;  /* 0xfffffffc00f08947 */ /* 0x004fea000383ffff */
[----:B------:R-:W-:Y:S05]  /*eec0*/  BRA `(.L_x_3093) ;  /* 0xffffffec00207947 */ /* 0x000fea000383ffff */
.L_x_3040:
[----:B------:R-:W2:Y:S01]  /*eed0*/  S2R R2, SR_TID.X ;  /* 0x0000000000027919 */ /* 0x000ea20000002100 */
[----:B------:R-:W-:Y:S01]  /*eee0*/  BSSY B0, `(.L_x_3094) ;  /* 0x000000a000007945 */ /* 0x000fe20003800000 */
[----:B-1----:R-:W-:Y:S01]  /*eef0*/  MOV R12, RZ ;  /* 0x000000ff000c7202 */ /* 0x002fe20000000f00 */
[----:B------:R-:W-:Y:S02]  /*ef00*/  IMAD.MOV.U32 R11, RZ, RZ, 0x1f ;  /* 0x0000001fff0b7424 */ /* 0x000fe400078e00ff */
[----:B------:R-:W-:Y:S01]  /*ef10*/  IMAD.MOV.U32 R15, RZ, RZ, -0x1 ;  /* 0xffffffffff0f7424 */ /* 0x000fe200078e00ff */
[----:B--2---:R-:W-:-:S04]  /*ef20*/  SHF.R.U32.HI R2, RZ, 0x5, R2 ;  /* 0x00000005ff027819 */ /* 0x004fc80000011602 */
[----:B------:R-:W-:-:S05]  /*ef30*/  LOP3.LUT R2, R2, 0x3, RZ, 0xc0, !PT ;  /* 0x0000000302027812 */ /* 0x000fca00078ec0ff */
[----:B------:R-:W-:-:S07]  /*ef40*/  IMAD.MOV.U32 R13, RZ, RZ, R2 ;  /* 0x000000ffff0d7224 */ /* 0x000fce00078e0002 */
[----:B0-----:R-:W-:Y:S05]  /*ef50*/  WARPSYNC.COLLECTIVE R15, `(.L_x_3095) ;  /* 0x000000000f087348 */ /* 0x001fea0003c00000 */
[----:B------:R1:W2:Y:S02]  /*ef60*/  SHFL.IDX P6, R14, R13, R12, R11 ;  /* 0x0000000c0d0e7389 */ /* 0x0002a400000c000b */
[----:B012---:R-:W-:Y:S01]  /*ef70*/  ENDCOLLECTIVE ;  /* 0x000000000000791b */ /* 0x007fe20003800000 */
.L_x_3095:
[----:B------:R-:W-:Y:S05]  /*ef80*/  BSYNC B0 ;  /* 0x0000000000007941 */ /* 0x000fea0003800000 */
.L_x_3094:
[----:B------:R-:W-:Y:S05]  /*ef90*/  BRA `(.L_x_3096) ;  /* 0xffffffec00087947 */ /* 0x000fea000383ffff */
.L_x_3043:
[----:B------:R-:W-:Y:S01]  /*efa0*/  BSSY B1, `(.L_x_3097) ;  /* 0x0000006000017945 */ /* 0x000fe20003800000 */
[----:B------:R-:W-:-:S07]  /*efb0*/  IMAD.MOV.U32 R15, RZ, RZ, -0x1 ;  /* 0xffffffffff0f7424 */ /* 0x000fce00078e00ff */
[----:B012---:R-:W-:Y:S05]  /*efc0*/  WARPSYNC.COLLECTIVE R15, `(.L_x_3098) ;  /* 0x000000000f0c7348 */ /* 0x007fea0003c00000 */
[----:B------:R-:W-:Y:S02]  /*efd0*/  ELECT P6, UR62, PT ;  /* 0x00000000003e782f */ /* 0x000fe400038c0000 */
[----:B------:R-:W-:Y:S01]  /*efe0*/  MOV R14, UR62 ;  /* 0x0000003e000e7c02 */ /* 0x000fe20008000f00 */
[----:B012---:R-:W-:Y:S10]  /*eff0*/  ENDCOLLECTIVE ;  /* 0x000000000000791b */ /* 0x007ff40003800000 */
.L_x_3098:
[----:B------:R-:W-:Y:S05]  /*f000*/  BSYNC B1 ;  /* 0x0000000000017941 */ /* 0x000fea0003800000 */
.L_x_3097:
[----:B------:R-:W-:Y:S05]  /*f010*/  BRA `(.L_x_3099) ;  /* 0xffffffec00007947 */ /* 0x000fea000383ffff */
.L_x_3045:
[----:B0-----:R0:W2:Y:S02]  /*f020*/  SYNCS.PHASECHK.TRANS64.TRYWAIT P0, [R6+URZ], R5 ;  /* 0x00000005060075a7 */ /* 0x0010a4000800017f */
[----:B--2---:R-:W-:Y:S05]  /*f030*/  @!P0 NANOSLEEP.SYNCS 0x989680 ;  /* 0x009896800000895d */ /* 0x004fea0003900000 */
[----:B------:R-:W2:Y:S02]  /*f040*/  @!P0 SYNCS.PHASECHK.TRANS64 P0, [R6+URZ], R5 ;  /* 0x00000005060085a7 */ /* 0x000ea4000800007f */
[----:B--2---:R-:W-:Y:S05]  /*f050*/  @!P0 BRA `(.L_x_3045) ;  /* 0xfffffffc00f08947 */ /* 0x004fea000383ffff */
[----:B------:R-:W-:Y:S05]  /*f060*/  BRA `(.L_x_3100) ;  /* 0xffffffec003c7947 */ /* 0x000fea000383ffff */
.L_x_3046:
[----:B--2---:R2:W3:Y:S02]  /*f070*/  SYNCS.PHASECHK.TRANS64.TRYWAIT P0, [R7+URZ], R2 ;  /* 0x00000002070075a7 */ /* 0x0044e4000800017f */
[----:B---3--:R-:W-:Y:S05]  /*f080*/  @!P0 NANOSLEEP.SYNCS 0x989680 ;  /* 0x009896800000895d */ /* 0x008fea0003900000 */
[----:B------:R-:W3:Y:S02]  /*f090*/  @!P0 SYNCS.PHASECHK.TRANS64 P0, [R7+URZ], R2 ;  /* 0x00000002070085a7 */ /* 0x000ee4000800007f */
[----:B---3--:R-:W-:Y:S05]  /*f0a0*/  @!P0 BRA `(.L_x_3046) ;  /* 0xfffffffc00f08947 */ /* 0x008fea000383ffff */
[----:B------:R-:W-:Y:S05]  /*f0b0*/  BRA `(.L_x_3101) ;  /* 0xffffffec00307947 */ /* 0x000fea000383ffff */
.L_x_3048:
[----:B---3--:R3:W4:Y:S02]  /*f0c0*/  SYNCS.PHASECHK.TRANS64.TRYWAIT P0, [R4+URZ], R5 ;  /* 0x00000005040075a7 */ /* 0x008724000800017f */
[----:B----4-:R-:W-:Y:S05]  /*f0d0*/  @!P0 NANOSLEEP.SYNCS 0x989680 ;  /* 0x009896800000895d */ /* 0x010fea0003900000 */
[----:B------:R-:W4:Y:S02]  /*f0e0*/  @!P0 SYNCS.PHASECHK.TRANS64 P0, [R4+URZ], R5 ;  /* 0x00000005040085a7 */ /* 0x000f24000800007f */
[----:B----4-:R-:W-:Y:S05]  /*f0f0*/  @!P0 BRA `(.L_x_3048) ;  /* 0xfffffffc00f08947 */ /* 0x010fea000383ffff */
[----:B------:R-:W-:Y:S05]  /*f100*/  BRA `(.L_x_3102) ;  /* 0xffffffec00387947 */ /* 0x000fea000383ffff */
.L_x_3103:
        /* <DEDUP_REMOVED lines=15> */
.L_x_11942:


//--------------------- .text._ZN7cutlass13device_kernelIN5flash11enable_sm90INS1_16FlashAttnFwdSm90INS1_25CollectiveMainloopFwdSm90ILi2EN4cute5tupleIJNS5_1CILi1EEES8_S8_EEENS6_IJNS7_ILi64EEESA_SA_EEELi512ENS_10bfloat16_tEfNS_4arch4Sm90ELb0ELb0ELb0ELb1ELb0ELb1ELb0ELb0ELb0ELb0ELb0ELb0EEENS1_21CollectiveEpilogueFwdINS6_IJSA_NS7_ILi512EEESA_EEES9_SC_SE_Li256ELb1ELb0ELb0ELb0EEENS1_36VarlenDynamicPersistentTileSchedulerILi64ELi64ELi256ELi32ELb0ELb0ELb1ELb0ELb1ELb1EEEEEEEEEvNT_6ParamsE --------------------------
	.section	.text._ZN7cutlass13device_kernelIN5flash11enable_sm90INS1_16FlashAttnFwdSm90INS1_25CollectiveMainloopFwdSm90ILi2EN4cute5tupleIJNS5_1CILi1EEES8_S8_EEENS6_IJNS7_ILi64EEESA_SA_EEELi512ENS_10bfloat16_tEfNS_4arch4Sm90ELb0ELb0ELb0ELb1ELb0ELb1ELb0ELb0ELb0ELb0ELb0ELb0EEENS1_21CollectiveEpilogueFwdINS6_IJSA_NS7_ILi512EEESA_EEES9_SC_SE_Li256ELb1ELb0ELb0ELb0EEENS1_36VarlenDynamicPersistentTileSchedulerILi64ELi64ELi256ELi32ELb0ELb0ELb1ELb0ELb1ELb1EEEEEEEEEvNT_6ParamsE,"ax",@progbits
	.align	128
.text._ZN7cutlass13device_kernelIN5flash11enable_sm90INS1_16FlashAttnFwdSm90INS1_25CollectiveMainloopFwdSm90ILi2EN4cute5tupleIJNS5_1CILi1EEES8_S8_EEENS6_IJNS7_ILi64EEESA_SA_EEELi512ENS_10bfloat16_tEfNS_4arch4Sm90ELb0ELb0ELb0ELb1ELb0ELb1ELb0ELb0ELb0ELb0ELb0ELb0EEENS1_21CollectiveEpilogueFwdINS6_IJSA_NS7_ILi512EEESA_EEES9_SC_SE_Li256ELb1ELb0ELb0ELb0EEENS1_36VarlenDynamicPersistentTileSchedulerILi64ELi64ELi256ELi32ELb0ELb0ELb1ELb0ELb1ELb1EEEEEEEEEvNT_6ParamsE:
        .type           _ZN7cutlass13device_kernelIN5flash11enable_sm90INS1_16FlashAttnFwdSm90INS1_25CollectiveMainloopFwdSm90ILi2EN4cute5tupleIJNS5_1CILi1EEES8_S8_EEENS6_IJNS7_ILi64EEESA_SA_EEELi512ENS_10bfloat16_tEfNS_4arch4Sm90ELb0ELb0ELb0ELb1ELb0ELb1ELb0ELb0ELb0ELb0ELb0ELb0EEENS1_21CollectiveEpilogueFwdINS6_IJSA_NS7_ILi512EEESA_EEES9_SC_SE_Li256ELb1ELb0ELb0ELb0EEENS1_36VarlenDynamicPersistentTileSchedulerILi64ELi64ELi256ELi32ELb0ELb0ELb1ELb0ELb1ELb1EEEEEEEEEvNT_6ParamsE,@function
        .size           _ZN7cutlass13device_kernelIN5flash11enable_sm90INS1_16FlashAttnFwdSm90INS1_25CollectiveMainloopFwdSm90ILi2EN4cute5tupleIJNS5_1CILi1EEES8_S8_EEENS6_IJNS7_ILi64EEESA_SA_EEELi512ENS_10bfloat16_tEfNS_4arch4Sm90ELb0ELb0ELb0ELb1ELb0ELb1ELb0ELb0ELb0ELb0ELb0ELb0EEENS1_21CollectiveEpilogueFwdINS6_IJSA_NS7_ILi512EEESA_EEES9_SC_SE_Li256ELb1ELb0ELb0ELb0EEENS1_36VarlenDynamicPersistentTileSchedulerILi64ELi64ELi256ELi32ELb0ELb0ELb1ELb0ELb1ELb1EEEEEEEEEvNT_6ParamsE,(.L_x_11943 - _ZN7cutlass13device_kernelIN5flash11enable_sm90INS1_16FlashAttnFwdSm90INS1_25CollectiveMainloopFwdSm90ILi2EN4cute5tupleIJNS5_1CILi1EEES8_S8_EEENS6_IJNS7_ILi64EEESA_SA_EEELi512ENS_10bfloat16_tEfNS_4arch4Sm90ELb0ELb0ELb0ELb1ELb0ELb1ELb0ELb0ELb0ELb0ELb0ELb0EEENS1_21CollectiveEpilogueFwdINS6_IJSA_NS7_ILi512EEESA_EEES9_SC_SE_Li256ELb1ELb0ELb0ELb0EEENS1_36VarlenDynamicPersistentTileSchedulerILi64ELi64ELi256ELi32ELb0ELb0ELb1ELb0ELb1ELb1EEEEEEEEEvNT_6ParamsE)
        .other          _ZN7cutlass13device_kernelIN5flash11enable_sm90INS1_16FlashAttnFwdSm90INS1_25CollectiveMainloopFwdSm90ILi2EN4cute5tupleIJNS5_1CILi1EEES8_S8_EEENS6_IJNS7_ILi64EEESA_SA_EEELi512ENS_10bfloat16_tEfNS_4arch4Sm90ELb0ELb0ELb0ELb1ELb0ELb1ELb0ELb0ELb0ELb0ELb0ELb0EEENS1_21CollectiveEpilogueFwdINS6_IJSA_NS7_ILi512EEESA_EEES9_SC_SE_Li256ELb1ELb0ELb0ELb0EEENS1_36VarlenDynamicPersistentTileSchedulerILi64ELi64ELi256ELi32ELb0ELb0ELb1ELb0ELb1ELb1EEEEEEEEEvNT_6ParamsE,@"STO_CUDA_ENTRY STV_DEFAULT"
_ZN7cutlass13device_kernelIN5flash11enable_sm90INS1_16FlashAttnFwdSm90INS1_25CollectiveMainloopFwdSm90ILi2EN4cute5tupleIJNS5_1CILi1EEES8_S8_EEENS6_IJNS7_ILi64EEESA_SA_EEELi512ENS_10bfloat16_tEfNS_4arch4Sm90ELb0ELb0ELb0ELb1ELb0ELb1ELb0ELb0ELb0ELb0ELb0ELb0EEENS1_21CollectiveEpilogueFwdINS6_IJSA_NS7_ILi512EEESA_EEES9_SC_SE_Li256ELb1ELb0ELb0ELb0EEENS1_36VarlenDynamicPersistentTileSchedulerILi64ELi64ELi256ELi32ELb0ELb0ELb1ELb0ELb1ELb1EEEEEEEEEvNT_6ParamsE:
        /* <DEDUP_REMOVED lines=26> */
.L_x_3105:
[----:B------:R-:W-:Y:S05]  /*01a0*/  BSYNC B0 ;  /* 0x0000000000007941 */ /* 0x000fea0003800000 */
.L_x_3104:
[----:B------:R-:W-:Y:S01]  /*01b0*/  SHF.R.U32.HI R3, RZ, 0x7, R3 ;  /* 0x00000007ff037819 */ /* 0x000fe20000011603 */
[----:B------:R-:W-:Y:S01]  /*01c0*/  VOTEU.ANY UP0, P0 ;  /* 0x00000000003f7886 */ /* 0x000fe20000000100 */
[----:B------:R-:W0:Y:S01]  /*01d0*/  SHFL.IDX PT, R2, R0, RZ, 0x1f ;  /* 0x00001fff00027589 */ /* 0x000e2200000e0000 */
[----:B------:R-:W-:Y:S01]  /*01e0*/  UMOV UR4, 0x1 ;  /* 0x0000000100047882 */ /* 0x000fe20000000000 */
[----:B------:R-:W-:Y:S01]  /*01f0*/  UMOV UR7, 0x100 ;  /* 0x0000010000077882 */ /* 0x000fe20000000000 */
[----:B------:R-:W-:Y:S01]  /*0200*/  VOTEU.ANY UP1, P0 ;  /* 0x00000000003f7886 */ /* 0x000fe20000020100 */
[----:B------:R-:W1:Y:S01]  /*0210*/  SHFL.IDX PT, R3, R3, RZ, 0x1f ;  /* 0x00001fff03037589 */ /* 0x000e6200000e0000 */
[----:B------:R-:W2:Y:S01]  /*0220*/  @UP0 S2UR UR8, SR_CgaCtaId ;  /* 0x00000000000809c3 */ /* 0x000ea20000008800 */
[----:B------:R-:W-:Y:S01]  /*0230*/  @UP0 UMOV UR6, 0x400 ;  /* 0x0000040000060882 */ /* 0x000fe20000000000 */
[----:B------:R-:W-:-:S04]  /*0240*/  @UP0 UIADD3 UR4, -UR4, 0x100000, URZ ;  /* 0x0010000004040890 */ /* 0x000fc8000fffe13f */
[----:B------:R-:W-:Y:S02]  /*0250*/  @UP0 USHF.L.U32 UR5, UR4, 0xb, URZ ;  /* 0x0000000b04050899 */ /* 0x000fe4000800063f */
[----:B------:R-:W-:Y:S01]  /*0260*/  @UP0 USHF.L.U32 UR4, UR4, 0x1, URZ ;  /* 0x0000000104040899 */ /* 0x000fe2000800063f */
[----:B0-----:R-:W-:Y:S01]  /*0270*/  ISETP.NE.AND P1, PT, R2, RZ, PT ;  /* 0x000000ff0200720c */ /* 0x001fe20003f25270 */
[----:B-1----:R0:W-:Y:S01]  /*0280*/  STL [R1], R3 ;  /* 0x0000000301007387 */ /* 0x0021e20000100800 */
[----:B--2---:R-:W-:Y:S02]  /*0290*/  @UP0 ULEA UR8, UR8, UR6, 0x18 ;  /* 0x0000000608080291 */ /* 0x004fe4000f8ec03f */
[----:B------:R-:W-:-:S04]  /*02a0*/  @UP0 UIADD3 UR6, -UR7, 0x100000, URZ ;  /* 0x0010000007060890 */ /* 0x000fc8000fffe13f */
[----:B------:R-:W-:Y:S02]  /*02b0*/  @UP0 USHF.L.U32 UR7, UR6, 0xb, URZ ;  /* 0x0000000b06070899 */ /* 0x000fe4000800063f */
[----:B------:R-:W-:Y:S01]  /*02c0*/  @UP0 USHF.L.U32 UR6, UR6, 0x1, URZ ;  /* 0x0000000106060899 */ /* 0x000fe2000800063f */
[----:B------:R-:W-:Y:S01]  /*02d0*/  VOTEU.ANY UP0, P0 ;  /* 0x00000000003f7886 */ /* 0x000fe20000000100 */
[----:B------:R-:W1:Y:S04]  /*02e0*/  FENCE.VIEW.ASYNC.S ;  /* 0x00000000000073c6 */ /* 0x000e680000000000 */
[----:B-1----:R0:W1:Y:S06]  /*02f0*/  @UP0 SYNCS.EXCH.64 URZ, [UR8+0x28c00], UR4 ;  /* 0x028c0004083f05b2 */ /* 0x00206c0008000100 */
[----:B------:R0:W2:Y:S02]  /*0300*/  @UP1 SYNCS.EXCH.64 URZ, [UR8+0x28c20], UR6 ;  /* 0x028c2006083f15b2 */ /* 0x0000a40008000100 */
[----:B0-----:R-:W-:Y:S05]  /*0310*/  @P1 BRA `(.L_x_3106) ;  /* 0x0000000000381947 */ /* 0x001fea0003800000 */
[----:B------:R-:W0:Y:S01]  /*0320*/  S2UR UR5, SR_CgaCtaId ;  /* 0x00000000000579c3 */ /* 0x000e220000008800 */
        /* <DEDUP_REMOVED lines=8> */
[----:B0-----:R0:W3:Y:S01]  /*03b0*/  SYNCS.EXCH.64 URZ, [UR6+0x28c30], UR4 ;  /* 0x028c3004063f75b2 */ /* 0x0010e20008000100 */
[----:B------:R0:W4:Y:S01]  /*03c0*/  SYNCS.EXCH.64 URZ, [UR6+0x28c40], UR4 ;  /* 0x028c4004063f75b2 */ /* 0x0001220008000100 */
[----:B------:R0:W0:Y:S01]  /*03d0*/  SYNCS.EXCH.64 URZ, [UR6+0x28c38], UR4 ;  /* 0x028c3804063f75b2 */ /* 0x0000220008000100 */
[----:B------:R0:W0:Y:S01]  /*03e0*/  SYNCS.EXCH.64 URZ, [UR6+0x28c48], UR4 ;  /* 0x028c4804063f75b2 */ /* 0x0000220008000100 */
[----:B------:R-:W-:Y:S01]  /*03f0*/  NOP ;  /* 0x0000000000007918 */ /* 0x000fe20000000000 */
.L_x_3106:
[----:B------:R-:W5:Y:S01]  /*0400*/  SHFL.IDX PT, R2, R0, RZ, 0x1f ;  /* 0x00001fff00027589 */ /* 0x000f6200000e0000 */
[----:B------:R-:W-:Y:S01]  /*0410*/  NOP ;  /* 0x0000000000007918 */ /* 0x000fe20000000000 */
[----:B-----5:R-:W-:-:S13]  /*0420*/  ISETP.NE.AND P0, PT, R2, RZ, PT ;  /* 0x000000ff0200720c */ /* 0x020fda0003f05270 */
        /* <DEDUP_REMOVED lines=17> */
[----:B------:R0:W0:Y:S01]  /*0540*/  SYNCS.EXCH.64 URZ, [UR8+0x28c68], UR4 ;  /* 0x028c6804083f75b2 */ /* 0x0000220008000100 */
[----:B------:R-:W-:Y:S01]  /*0550*/  NOP ;  /* 0x0000000000007918 */ /* 0x000fe20000000000 */
.L_x_3107:
[----:B------:R-:W5:Y:S01]  /*0560*/  SHFL.IDX PT, R2, R0, RZ, 0x1f ;  /* 0x00001fff00027589 */ /* 0x000f6200000e0000 */
[----:B------:R-:W-:Y:S01]  /*0570*/  NOP ;  /* 0x0000000000007918 */ /* 0x000fe20000000000 */
[----:B-----5:R-:W-:-:S13]  /*0580*/  ISETP.NE.AND P0, PT, R2, RZ, PT ;  /* 0x000000ff0200720c */ /* 0x020fda0003f05270 */
        /* <DEDUP_REMOVED lines=13> */
[----:B------:R0:W0:Y:S01]  /*0660*/  SYNCS.EXCH.64 URZ, [UR6+0x28c88], UR4 ;  /* 0x028c8804063f75b2 */ /* 0x0000220008000100 */
[----:B------:R-:W-:Y:S01]  /*0670*/  NOP ;  /* 0x0000000000007918 */ /* 0x000fe20000000000 */
.L_x_3108:
        /* <DEDUP_REMOVED lines=22> */
.L_x_3109:
        /* <DEDUP_REMOVED lines=22> */
.L_x_3110:
[----:B------:R-:W-:Y:S01]  /*0940*/  IMAD.MOV.U32 R2, RZ, RZ, 0x1 ;  /* 0x00000001ff027424 */ /* 0x000fe200078e00ff */
[----:B------:R-:W-:Y:S01]  /*0950*/  ISETP.NE.AND P0, PT, R3, RZ, PT ;  /* 0x000000ff0300720c */ /* 0x000fe20003f05270 */
[----:B------:R-:W-:Y:S01]  /*0960*/  NOP ;  /* 0x0000000000007918 */ /* 0x000fe20000000000 */
[----:B------:R-:W-:Y:S01]  /*0970*/  ULDC.64 UR40, c[0x0][0x208] ;  /* 0x0000820000287ab9 */ /* 0x000fe20000000a00 */
[----:B------:R-:W-:Y:S01]  /*0980*/  BSSY B8, `(.L_x_3111) ;  /* 0x00013c0000087945 */ /* 0x000fe20003800000 */
[----:B------:R-:W-:-:S05]  /*0990*/  SEL R2, R2, 0x2, !P0 ;  /* 0x0000000202027807 */ /* 0x000fca0004000000 */
[----:B------:R0:W-:Y:S02]  /*09a0*/  STL [R1+0x38], R2 ;  /* 0x0000380201007387 */ /* 0x0001e40000100800 */
[----:B01234-:R-:W-:Y:S06]  /*09b0*/  BAR.SYNC.DEFER_BLOCKING 0x0 ;  /* 0x0000000000007b1d */ /* 0x01ffec0000010000 */
[----:B------:R-:W-:Y:S05]  /*09c0*/  @!P0 BRA `(.L_x_3112) ;  /* 0x000000dc00988947 */ /* 0x000fea0003800000 */
.L_x_3113:
[----:B------:R-:W-:-:S08]  /*09d0*/  NOP ;  /* 0x0000000000007918 */ /* 0x000fd00000000000 */
[----:B------:R-:W0:Y:S02]  /*09e0*/  USETMAXREG.TRY_ALLOC.CTAPOOL UP0, 0xf0 ;  /* 0x000000f0000079c8 */ /* 0x000e240008000600 */
[----:B0-----:R-:W-:-:S13]  /*09f0*/  PLOP3.LUT P0, PT, PT, PT, UP0, 0x80, 0x0 ;  /* 0x000000000000781c */ /* 0x001fda0003f0f008 */
[----:B------:R-:W-:Y:S05]  /*0a00*/  @!P0 BRA `(.L_x_3113) ;  /* 0xfffffffc00f08947 */ /* 0x000fea000383ffff */
[----:B------:R-:W0:Y:S01]  /*0a10*/  S2R R0, SR_TID.X ;  /* 0x0000000000007919 */ /* 0x000e220000002100 */
[----:B------:R-:W1:Y:S01]  /*0a20*/  S2UR UR5, SR_CgaCtaId ;  /* 0x00000000000579c3 */ /* 0x000e620000008800 */
[----:B------:R-:W-:Y:S02]  /*0a30*/  UMOV UR4, 0x400 ;  /* 0x0000040000047882 */ /* 0x000fe40000000000 */
[----:B-1----:R-:W-:-:S06]  /*0a40*/  ULEA UR4, UR5, UR4, 0x18 ;  /* 0x0000000405047291 */ /* 0x002fcc000f8ec03f */
[----:B------:R-:W-:Y:S01]  /*0a50*/  IMAD.U32 R2, RZ, RZ, UR4 ;  /* 0x00000004ff027e24 */ /* 0x000fe2000f8e00ff */
[----:B0-----:R-:W-:Y:S01]  /*0a60*/  SHF.R.U32.HI R0, RZ, 0x7, R0 ;  /* 0x00000007ff007819 */ /* 0x001fe20000011600 */
[----:B------:R-:W-:-:S03]  /*0a70*/  ULDC UR4, c[0x0][0xc14] ;  /* 0x0003050000047ab9 */ /* 0x000fc60000000800 */
[----:B------:R-:W-:Y:S02]  /*0a80*/  ISETP.NE.AND P0, PT, R0, 0x1, PT ;  /* 0x000000010000780c */ /* 0x000fe40003f05270 */
[----:B------:R-:W0:Y:S11]  /*0a90*/  S2R R0, SR_TID.X ;  /* 0x0000000000007919 */ /* 0x000e360000002100 */
[----:B------:R-:W-:Y:S06]  /*0aa0*/  @!P0 BAR.ARV 0x8, 0xa0 ;  /* 0x0202800000008b1d */ /* 0x000fec0000002000 */
[----:B0-----:R-:W-:-:S13]  /*0ab0*/  ISETP.GE.U32.AND P0, PT, R0, 0x100, PT ;  /* 0x000001000000780c */ /* 0x001fda0003f06070 */
[----:B------:R-:W-:Y:S08]  /*0ac0*/  @P0 BAR.ARV 0xf, 0x100 ;  /* 0x03c4000000000b1d */ /* 0x000ff00000002000 */
[----:B------:R-:W-:Y:S06]  /*0ad0*/  BAR.SYNC.DEFER_BLOCKING 0x5, 0x120 ;  /* 0x0144800000007b1d */ /* 0x000fec0000010000 */
[----:B------:R-:W0:Y:S02]  /*0ae0*/  LDS.128 R24, [R2+0x28cd0] ;  /* 0x028cd00002187984 */ /* 0x000e240000000c00 */
[----:B------:R-:W-:Y:S06]  /*0af0*/  BAR.ARV 0x4, 0x120 ;  /* 0x0104800000007b1d */ /* 0x000fec0000002000 */
[----:B0-----:R-:W-:-:S13]  /*0b00*/  ISETP.GE.AND P0, PT, R27, UR4, PT ;  /* 0x000000041b007c0c */ /* 0x001fda000bf06270 */
[----:B------:R-:W-:Y:S05]  /*0b10*/  @P0 BRA `(.L_x_3114) ;  /* 0x0000013800980947 */ /* 0x000fea0003800000 */
[----:B------:R-:W2:Y:S01]  /*0b20*/  LDL.LU R16, [R1+0x38] ;  /* 0x0000380001107983 */ /* 0x000ea20000300800 */
[----:B------:R-:W-:-:S05]  /*0b30*/  VIADD R212, R0, 0xffffff80 ;  /* 0xffffff8000d47836 */ /* 0x000fca0000000000 */
[----:B------:R-:W-:-:S04]  /*0b40*/  SHF.R.S32.HI R3, RZ, 0x1f, R212 ;  /* 0x0000001fff037819 */ /* 0x000fc800000114d4 */
[CC--:B------:R-:W-:Y:S02]  /*0b50*/  LEA.HI R5, R3.reuse, R212.reuse, RZ, 0x7 ;  /* 0x000000d403057211 */ /* 0x0c0fe400078f38ff */
[-C--:B------:R-:W-:Y:S02]  /*0b60*/  LEA.HI R4, R3, R212.reuse, RZ, 0x4 ;  /* 0x000000d403047211 */ /* 0x080fe400078f20ff */
[----:B------:R-:W-:Y:S02]  /*0b70*/  LOP3.LUT R7, R5, 0xffffff80, RZ, 0xc0, !PT ;  /* 0xffffff8005077812 */ /* 0x000fe400078ec0ff */
[----:B------:R-:W-:Y:S02]  /*0b80*/  LOP3.LUT R9, R4, 0xfffffff0, RZ, 0xc0, !PT ;  /* 0xfffffff004097812 */ /* 0x000fe400078ec0ff */
[----:B------:R-:W-:Y:S01]  /*0b90*/  LEA.HI R0, R3, R212, RZ, 0x5 ;  /* 0x000000d403007211 */ /* 0x000fe200078f28ff */
[C---:B------:R-:W-:Y:S01]  /*0ba0*/  IMAD.IADD R7, R212.reuse, 0x1, -R7 ;  /* 0x00000001d4077824 */ /* 0x040fe200078e0a07 */
[----:B------:R-:W-:Y:S01]  /*0bb0*/  SHF.R.S32.HI R13, RZ, 0x4, R4 ;  /* 0x00000004ff0d7819 */ /* 0x000fe20000011404 */
[----:B------:R-:W-:Y:S01]  /*0bc0*/  IMAD.IADD R11, R212, 0x1, -R9 ;  /* 0x00000001d40b7824 */ /* 0x000fe200078e0a09 */
[----:B------:R-:W-:-:S02]  /*0bd0*/  SHF.R.S32.HI R189, RZ, 0x5, R0 ;  /* 0x00000005ffbd7819 */ /* 0x000fc40000011400 */
[----:B------:R-:W-:Y:S02]  /*0be0*/  SHF.R.S32.HI R10, RZ, 0x1f, R0 ;  /* 0x0000001fff0a7819 */ /* 0x000fe40000011400 */
[----:B------:R-:W-:Y:S02]  /*0bf0*/  SHF.R.S32.HI R0, RZ, 0x1f, R7 ;  /* 0x0000001fff007819 */ /* 0x000fe40000011407 */
[----:B------:R-:W-:Y:S02]  /*0c00*/  SHF.R.S32.HI R6, RZ, 0x1f, R11 ;  /* 0x0000001fff067819 */ /* 0x000fe4000001140b */
[----:B------:R-:W-:Y:S02]  /*0c10*/  LEA.HI R9, R4, R13, RZ, 0x1 ;  /* 0x0000000d04097211 */ /* 0x000fe400078f08ff */
[----:B------:R-:W-:Y:S02]  /*0c20*/  LEA.HI R4, R0, R7, RZ, 0x2 ;  /* 0x0000000700047211 */ /* 0x000fe400078f10ff */
[----:B------:R-:W-:-:S02]  /*0c30*/  LEA.HI R8, R6, R11, RZ, 0x3 ;  /* 0x0000000b06087211 */ /* 0x000fc400078f18ff */
[----:B------:R-:W-:Y:S02]  /*0c40*/  LOP3.LUT R12, R9, 0x1ffffffe, RZ, 0xc0, !PT ;  /* 0x1ffffffe090c7812 */ /* 0x000fe400078ec0ff */
[--C-:B------:R-:W-:Y:S02]  /*0c50*/  SHF.R.S32.HI R6, RZ, 0x2, R4.reuse ;  /* 0x00000002ff067819 */ /* 0x100fe40000011404 */
[----:B------:R-:W-:Y:S02]  /*0c60*/  SHF.R.S32.HI R9, RZ, 0x1f, R4 ;  /* 0x0000001fff097819 */ /* 0x000fe40000011404 */
[----:B------:R-:W-:Y:S02]  /*0c70*/  LEA.HI R14, R10, R189, RZ, 0x2 ;  /* 0x000000bd0a0e7211 */ /* 0x000fe400078f10ff */
[----:B------:R-:W-:Y:S02]  /*0c80*/  LEA.HI R9, R9, R6, RZ, 0x3 ;  /* 0x0000000609097211 */ /* 0x000fe400078f18ff */
[----:B------:R-:W-:-:S02]  /*0c90*/  LOP3.LUT R10, R8, 0xfffffff8, RZ, 0xc0, !PT ;  /* 0xfffffff8080a7812 */ /* 0x000fc400078ec0ff */
[----:B------:R-:W-:Y:S02]  /*0ca0*/  LOP3.LUT R9, R9, 0xfffffff8, RZ, 0xc0, !PT ;  /* 0xfffffff809097812 */ /* 0x000fe400078ec0ff */
[----:B------:R-:W-:Y:S01]  /*0cb0*/  SHF.R.S32.HI R206, RZ, 0x7, R5 ;  /* 0x00000007ffce7819 */ /* 0x000fe20000011405 */
[----:B------:R-:W-:Y:S01]  /*0cc0*/  IMAD.IADD R10, R11, 0x1, -R10 ;  /* 0x000000010b0a7824 */ /* 0x000fe200078e0a0a */
[----:B------:R-:W-:Y:S01]  /*0cd0*/  LOP3.LUT R14, R14, 0x3ffffc, RZ, 0xc0, !PT ;  /* 0x003ffffc0e0e7812 */ /* 0x000fe200078ec0ff */
[----:B------:R-:W-:Y:S01]  /*0ce0*/  IMAD.IADD R9, R6, 0x1, -R9 ;  /* 0x0000000106097824 */ /* 0x000fe200078e0a09 */
[----:B------:R-:W-:Y:S01]  /*0cf0*/  LEA.HI R0, R0, R7, RZ, 0x5 ;  /* 0x0000000700007211 */ /* 0x000fe200078f28ff */
[----:B------:R-:W-:Y:S01]  /*0d00*/  IMAD R15, R206, 0x100, R11 ;  /* 0x00000100ce0f7824 */ /* 0x000fe200078e020b */
[----:B------:R-:W-:Y:S01]  /*0d10*/  IADD3 R12, R13, -R12, RZ ;  /* 0x8000000c0d0c7210 */ /* 0x000fe20007ffe0ff */
[----:B------:R-:W-:Y:S01]  /*0d20*/  IMAD.IADD R14, R189, 0x1, -R14 ;  /* 0x00000001bd0e7824 */ /* 0x000fe200078e0a0e */
[-C--:B------:R-:W-:Y:S01]  /*0d30*/  LEA.HI R6, R3, R212.reuse, RZ, 0x2 ;  /* 0x000000d403067211 */ /* 0x080fe200078f10ff */
[----:B------:R-:W-:Y:S01]  /*0d40*/  IMAD.SHL.U32 R11, R10, 0x40, RZ ;  /* 0x000000400a0b7824 */ /* 0x000fe200078e00ff */
[----:B------:R-:W-:Y:S01]  /*0d50*/  SHF.R.S32.HI R0, RZ, 0x5, R0 ;  /* 0x00000005ff007819 */ /* 0x000fe20000011400 */
[----:B------:R-:W-:Y:S01]  /*0d60*/  IMAD.SHL.U32 R8, R8, 0x40, RZ ;  /* 0x0000004008087824 */ /* 0x000fe200078e00ff */
[----:B------:R-:W-:Y:S01]  /*0d70*/  SHF.R.S32.HI R23, RZ, 0x2, R6 ;  /* 0x00000002ff177819 */ /* 0x000fe20000011406 */
[----:B------:R-:W-:Y:S01]  /*0d80*/  IMAD R15, R14, 0x10, R15 ;  /* 0x000000100e0f7824 */ /* 0x000fe200078e020f */
[----:B------:R-:W-:Y:S01]  /*0d90*/  LOP3.LUT R11, R11, 0x1c0, RZ, 0xc0, !PT ;  /* 0x000001c00b0b7812 */ /* 0x000fe200078ec0ff */
[----:B------:R-:W-:Y:S01]  /*0da0*/  IMAD.SHL.U32 R12, R12, 0x8, RZ ;  /* 0x000000080c0c7824 */ /* 0x000fe200078e00ff */
[----:B------:R-:W-:Y:S01]  /*0db0*/  LOP3.LUT R4, R4, 0x7ffffffc, RZ, 0xc0, !PT ;  /* 0x7ffffffc04047812 */ /* 0x000fe200078ec0ff */
[----:B------:R-:W-:Y:S01]  /*0dc0*/  IMAD R188, R0, 0x10, R9 ;  /* 0x0000001000bc7824 */ /* 0x000fe200078e0209 */
[----:B------:R-:W-:Y:S01]  /*0dd0*/  LOP3.LUT R8, R8, 0x7ffffe00, RZ, 0xc0, !PT ;  /* 0x7ffffe0008087812 */ /* 0x000fe200078ec0ff */
[--C-:B------:R-:W-:Y:S01]  /*0de0*/  IMAD.U32 R210, R15, 0x40, R12.reuse ;  /* 0x000000400fd27824 */ /* 0x100fe200078e000c */
[----:B------:R-:W-:Y:S01]  /*0df0*/  LEA.HI R0, R3, R212, RZ, 0x3 ;  /* 0x000000d403007211 */ /* 0x000fe200078f18ff */
[----:B------:R-:W-:Y:S01]  /*0e00*/  VIADD R215, R23, 0x20 ;  /* 0x0000002017d77836 */ /* 0x000fe20000000000 */
[----:B------:R-:W-:-:S02]  /*0e10*/  LOP3.LUT R12, R11, 0x8, R12, 0xf8, !PT ;  /* 0x000000080b0c7812 */ /* 0x000fc400078ef80c */
[----:B------:R-:W-:Y:S01]  /*0e20*/  SHF.R.U32.HI R11, RZ, 0x3, R11 ;  /* 0x00000003ff0b7819 */ /* 0x000fe2000001160b */
[----:B------:R-:W-:Y:S01]  /*0e30*/  IMAD.IADD R4, R7, 0x1, -R4 ;  /* 0x0000000107047824 */ /* 0x000fe200078e0a04 */
[----:B------:R-:W-:Y:S01]  /*0e40*/  SHF.R.S32.HI R192, RZ, 0x3, R0 ;  /* 0x00000003ffc07819 */ /* 0x000fe20000011400 */
[----:B------:R-:W-:Y:S01]  /*0e50*/  IMAD R8, R189, 0x400, R8 ;  /* 0x00000400bd087824 */ /* 0x000fe200078e0208 */
[----:B------:R-:W-:Y:S02]  /*0e60*/  LOP3.LUT R3, R0, 0x1ffffff8, RZ, 0xc0, !PT ;  /* 0x1ffffff800037812 */ /* 0x000fe400078ec0ff */
[----:B------:R-:W-:Y:S02]  /*0e70*/  LOP3.LUT R7, R6, 0xfffffffc, RZ, 0xc0, !PT ;  /* 0xfffffffc06077812 */ /* 0x000fe400078ec0ff */
[----:B------:R-:W-:Y:S02]  /*0e80*/  SHF.R.S32.HI R0, RZ, 0x1f, R215 ;  /* 0x0000001fff007819 */ /* 0x000fe400000114d7 */
[----:B------:R-:W-:Y:S01]  /*0e90*/  LOP3.LUT R11, R12, R11, RZ, 0x3c, !PT ;  /* 0x0000000b0c0b7212 */ /* 0x000fe200078e3cff */
[----:B------:R-:W-:Y:S01]  /*0ea0*/  IMAD.IADD R204, R212, 0x1, -R7 ;  /* 0x00000001d4cc7824 */ /* 0x000fe200078e0a07 */
[----:B------:R-:W-:Y:S01]  /*0eb0*/  LEA.HI R0, R0, R215, RZ, 0x3 ;  /* 0x000000d700007211 */ /* 0x000fe200078f18ff */
[----:B------:R-:W-:Y:S01]  /*0ec0*/  IMAD.SHL.U32 R208, R215, 0x40, RZ ;  /* 0x00000040d7d07824 */ /* 0x000fe200078e00ff */
[----:B------:R-:W-:-:S02]  /*0ed0*/  R2P PR, R10, 0x6 ;  /* 0x000000060a007804 */ /* 0x000fc40000000000 */
[----:B------:R-:W-:Y:S01]  /*0ee0*/  IADD3 R11, R8, R11, RZ ;  /* 0x0000000b080b7210 */ /* 0x000fe20007ffe0ff */
[----:B------:R-:W-:Y:S01]  /*0ef0*/  IMAD.SHL.U32 R209, R0, 0x40, RZ ;  /* 0x0000004000d17824 */ /* 0x000fe200078e00ff */
[----:B------:R-:W-:Y:S02]  /*0f00*/  SHF.R.S32.HI R6, RZ, 0x1f, R6 ;  /* 0x0000001fff067819 */ /* 0x000fe40000011406 */
[----:B------:R-:W-:Y:S01]  /*0f10*/  LEA.HI R5, R5, R206, RZ, 0x1 ;  /* 0x000000ce05057211 */ /* 0x000fe200078f08ff */
[----:B------:R-:W-:Y:S01]  /*0f20*/  IMAD R194, R11, 0x2, R2 ;  /* 0x000000020bc27824 */ /* 0x000fe200078e0202 */
[----:B------:R-:W-:Y:S01]  /*0f30*/  LOP3.LUT R208, R208, 0x1c0, RZ, 0xc0, !PT ;  /* 0x000001c0d0d07812 */ /* 0x000fe200078ec0ff */
[----:B------:R-:W-:Y:S01]  /*0f40*/  IMAD.MOV.U32 R196, RZ, RZ, 0x20 ;  /* 0x00000020ffc47424 */ /* 0x000fe200078e00ff */
[----:B------:R-:W-:Y:S01]  /*0f50*/  LEA.HI R6, R6, R23, RZ, 0x3 ;  /* 0x0000001706067211 */ /* 0x000fe200078f18ff */
[----:B------:R-:W-:Y:S01]  /*0f60*/  VIADD R197, R194, 0x26800 ;  /* 0x00026800c2c57836 */ /* 0x000fe20000000000 */
[----:B------:R-:W-:-:S02]  /*0f70*/  LOP3.LUT R5, R5, 0xfffffe, RZ, 0xc0, !PT ;  /* 0x00fffffe05057812 */ /* 0x000fc400078ec0ff */
[----:B------:R-:W-:Y:S02]  /*0f80*/  SHF.R.U32.HI R214, RZ, 0x3, R208 ;  /* 0x00000003ffd67819 */ /* 0x000fe400000116d0 */
[----:B------:R-:W-:Y:S01]  /*0f90*/  LOP3.LUT R209, R209, 0xfffffe00, RZ, 0xc0, !PT ;  /* 0xfffffe00d1d17812 */ /* 0x000fe200078ec0ff */
[----:B------:R-:W-:Y:S01]  /*0fa0*/  VIADD R195, R194, 0x26840 ;  /* 0x00026840c2c37836 */ /* 0x000fe20000000000 */
[----:B------:R-:W-:Y:S01]  /*0fb0*/  SEL R196, R196, 0xffffffe0, !P1 ;  /* 0xffffffe0c4c47807 */ /* 0x000fe20004800000 */
[----:B------:R-:W-:Y:S01]  /*0fc0*/  IMAD.IADD R3, R212, 0x1, -R3 ;  /* 0x00000001d4037824 */ /* 0x000fe200078e0a03 */
[----:B------:R-:W-:Y:S01]  /*0fd0*/  LOP3.LUT R6, R6, 0xfffffff8, RZ, 0xc0, !PT ;  /* 0xfffffff806067812 */ /* 0x000fe200078ec0ff */
[----:B------:R-:W-:Y:S02]  /*0fe0*/  IMAD.IADD R5, R206, 0x1, -R5 ;  /* 0x00000001ce057824 */ /* 0x000fe400078e0a05 */
[C---:B------:R-:W-:Y:S01]  /*0ff0*/  @P2 VIADD R195, R197.reuse, 0xffffffc0 ;  /* 0xffffffc0c5c32836 */ /* 0x040fe20000000000 */
[----:B------:R-:W-:Y:S01]  /*1000*/  CS2R R18, SRZ ;  /* 0x0000000000127805 */ /* 0x000fe2000001ff00 */
[----:B------:R-:W-:-:S02]  /*1010*/  IMAD.IADD R197, R197, 0x1, R196 ;  /* 0x00000001c5c57824 */ /* 0x000fc400078e02c4 */
[----:B------:R-:W-:Y:S02]  /*1020*/  IMAD.MOV.U32 R202, RZ, RZ, RZ ;  /* 0x000000ffffca7224 */ /* 0x000fe400078e00ff */
[----:B------:R-:W-:Y:S02]  /*1030*/  IMAD.MOV.U32 R185, RZ, RZ, RZ ;  /* 0x000000ffffb97224 */ /* 0x000fe400078e00ff */
[----:B------:R-:W-:Y:S02]  /*1040*/  IMAD.MOV.U32 R22, RZ, RZ, RZ ;  /* 0x000000ffff167224 */ /* 0x000fe400078e00ff */
[----:B------:R-:W-:Y:S02]  /*1050*/  IMAD.SHL.U32 R187, R3, 0x8, RZ ;  /* 0x0000000803bb7824 */ /* 0x000fe400078e00ff */
[----:B------:R-:W-:Y:S02]  /*1060*/  IMAD.IADD R186, R23, 0x1, -R6 ;  /* 0x0000000117ba7824 */ /* 0x000fe400078e0a06 */
[----:B------:R-:W-:-:S02]  /*1070*/  IMAD.SHL.U32 R191, R5, 0x100, RZ ;  /* 0x0000010005bf7824 */ /* 0x000fc400078e00ff */
[----:B------:R-:W-:Y:S02]  /*1080*/  IMAD.SHL.U32 R190, R4, 0x2, RZ ;  /* 0x0000000204be7824 */ /* 0x000fe400078e00ff */
[----:B------:R-:W-:Y:S01]  /*1090*/  IMAD.IADD R196, R196, 0x1, R195 ;  /* 0x00000001c4c47824 */ /* 0x000fe200078e02c3 */
[----:B--2---:R-:W-:Y:S02]  /*10a0*/  LOP3.LUT R184, R16, 0x1, RZ, 0xfc, !PT ;  /* 0x0000000110b87812 */ /* 0x004fe400078efcff */
[----:B------:R-:W-:-:S04]  /*10b0*/  SHF.L.U32 R16, R204, 0x3, RZ ;  /* 0x00000003cc107819 */ /* 0x000fc800000006ff */
[----:B------:R-:W-:-:S04]  /*10c0*/  LOP3.LUT R0, R208, 0x38, R16, 0xf8, !PT ;  /* 0x00000038d0007812 */ /* 0x000fc800078ef810 */
[----:B------:R-:W-:-:S04]  /*10d0*/  LOP3.LUT R207, R209, R0, R214, 0xf6, !PT ;  /* 0x00000000d1cf7212 */ /* 0x000fc800078ef6d6 */
[----:B------:R-:W-:-:S07]  /*10e0*/  LEA R207, R207, R2, 0x1 ;  /* 0x00000002cfcf7211 */ /* 0x000fce00078e08ff */
.L_x_3237:
[----:B0----5:R-:W0:Y:S01]  /*10f0*/  LDC.64 R4, c[0x0][0xc60] ;  /* 0x00031800ff047b82 */ /* 0x021e220000000a00 */
[----:B------:R-:W-:Y:S01]  /*1100*/  ULDC.64 UR4, c[0x0][0xa28] ;  /* 0x00028a0000047ab9 */ /* 0x000fe20000000a00 */
[----:B------:R-:W-:Y:S01]  /*1110*/  ULDC.64 UR8, c[0x0][0xa18] ;  /* 0x0002860000087ab9 */ /* 0x000fe20000000a00 */
[----:B------:R-:W-:Y:S01]  /*1120*/  ULDC.64 UR6, c[0x0][0xa08] ;  /* 0x0002820000067ab9 */ /* 0x000fe20000000a00 */
[----:B0-----:R-:W-:-:S05]  /*1130*/  IMAD.WIDE R4, R27, 0x4, R4 ;  /* 0x000000041b047825 */ /* 0x001fca00078e0204 */
[----:B--2---:R-:W2:Y:S01]  /*1140*/  LDG.E R201, desc[UR40][R4.64] ;  /* 0x0000002804c97981 */ /* 0x004ea2000c1e1900 */
        /* <DEDUP_REMOVED lines=14> */
[----:B----4-:R-:W-:-:S03]  /*1230*/  IADD3 R8, P4, R199, UR6, RZ ;  /* 0x00000006c7087c10 */ /* 0x010fc6000ff9e0ff */
[----:B------:R0:W5:Y:S01]  /*1240*/  @P2 LDG.E R3, desc[UR40][R4.64] ;  /* 0x0000002804032981 */ /* 0x000162000c1e1900 */
[----:B---3--:R-:W-:Y:S01]  /*1250*/  @P1 IADD3 R6, P2, R199, UR8, RZ ;  /* 0x00000008c7061c10 */ /* 0x008fe2000ff5e0ff */
        /* <DEDUP_REMOVED lines=28> */
[----:B--2---:R-:W-:-:S07]  /*1420*/  IADD3 R30, -R30, R7, RZ ;  /* 0x000000071e1e7210 */ /* 0x004fce0007ffe1ff */
.L_x_3115:
[----:B------:R-:W-:Y:S02]  /*1430*/  IMAD.U32 R24, RZ, RZ, UR5 ;  /* 0x00000005ff187e24 */ /* 0x000fe4000f8e00ff */
[----:B------:R-:W-:Y:S01]  /*1440*/  IMAD.U32 R28, RZ, RZ, UR4 ;  /* 0x00000004ff1c7e24 */ /* 0x000fe2000f8e00ff */
[----:B------:R-:W-:Y:S06]  /*1450*/  @!P2 BRA `(.L_x_3116) ;  /* 0x000000000010a947 */ /* 0x000fec0003800000 */
[----:B------:R-:W-:-:S04]  /*1460*/  IADD3 R4, P0, R199, UR8, RZ ;  /* 0x00000008c7047c10 */ /* 0x000fc8000ff1e0ff */
[----:B------:R-:W-:-:S05]  /*1470*/  IADD3.X R5, R200, UR9, RZ, P0, !PT ;  /* 0x00000009c8057c10 */ /* 0x000fca00087fe4ff */
[----:B------:R0:W5:Y:S01]  /*1480*/  LDG.E R28, desc[UR40][R4.64] ;  /* 0x00000028041c7981 */ /* 0x000162000c1e1900 */
[----:B------:R-:W-:Y:S05]  /*1490*/  BRA `(.L_x_3117) ;  /* 0x0000000000107947 */ /* 0x000fea0003800000 */
.L_x_3116:
[----:B------:R-:W-:Y:S05]  /*14a0*/  @!P0 BRA `(.L_x_3117) ;  /* 0x00000000000c8947 */ /* 0x000fea0003800000 */
[----:B------:R-:W2:Y:S04]  /*14b0*/  LDG.E R5, desc[UR40][R8.64] ;  /* 0x0000002808057981 */ /* 0x000ea8000c1e1900 */
[----:B------:R-:W2:Y:S02]  /*14c0*/  LDG.E R28, desc[UR40][R8.64+0x4] ;  /* 0x00000428081c7981 */ /* 0x000ea4000c1e1900 */
[----:B--2---:R-:W-:-:S07]  /*14d0*/  IMAD.IADD R28, R28, 0x1, -R5 ;  /* 0x000000011c1c7824 */ /* 0x004fce00078e0a05 */
.L_x_3117:
        /* <DEDUP_REMOVED lines=28> */
[----:B------:R-:W-:-:S04]  /*16a0*/  @P0 IADD3 R0, R0, 0x3f, RZ ;  /* 0x0000003f00000810 */ /* 0x000fc80007ffe0ff */
        /* <DEDUP_REMOVED lines=17> */
[----:B------:R-:W-:Y:S01]  /*17c0*/  IMAD.U32 R10, RZ, RZ, UR6 ;  /* 0x00000006ff0a7e24 */ /* 0x000fe2000f8e00ff */
[----:B------:R-:W-:Y:S01]  /*17d0*/  MOV R12, 0x1 ;  /* 0x00000001000c7802 */ /* 0x000fe20000000f00 */
[----:B------:R-:W-:Y:S02]  /*17e0*/  IMAD.U32 R6, RZ, RZ, UR4 ;  /* 0x00000004ff067e24 */ /* 0x000fe4000f8e00ff */
[----:B------:R-:W-:-:S02]  /*17f0*/  IMAD.U32 R7, RZ, RZ, UR5 ;  /* 0x00000005ff077e24 */ /* 0x000fc4000f8e00ff */
[----:B------:R-:W-:Y:S02]  /*1800*/  IMAD.U32 R11, RZ, RZ, UR7 ;  /* 0x00000007ff0b7e24 */ /* 0x000fe4000f8e00ff */
[----:B------:R-:W-:Y:S02]  /*1810*/  IMAD.MOV.U32 R8, RZ, RZ, 0x70 ;  /* 0x00000070ff087424 */ /* 0x000fe400078e00ff */
[----:B0-----:R-:W-:-:S07]  /*1820*/  IMAD.MOV.U32 R13, RZ, RZ, RZ ;  /* 0x000000ffff0d7224 */ /* 0x001fce00078e00ff */
[----:B------:R-:W-:-:S07]  /*1830*/  LEPC R20, `(.L_x_3120) ;  /* 0x000000001014794e */ /* 0x000fce0000000000 */
[----:B-1---5:R-:W-:Y:S05]  /*1840*/  CALL.ABS.NOINC R14 ;  /* 0x000000000e007343 */ /* 0x022fea0003c00000 */
.L_x_3120:
[----:B------:R-:W-:Y:S05]  /*1850*/  BSYNC B6 ;  /* 0x0000000000067941 */ /* 0x000fea0003800000 */
.L_x_3119:
        /* <DEDUP_REMOVED lines=20> */
.L_x_3122:
[----:B------:R-:W-:Y:S05]  /*19a0*/  BSYNC B6 ;  /* 0x0000000000067941 */ /* 0x000fea0003800000 */
.L_x_3121:
[----:B------:R-:W-:Y:S01]  /*19b0*/  ULDC.64 UR4, c[0x0][0x9f8] ;  /* 0x00027e0000047ab9 */ /* 0x000fe20000000a00 */
[----:B------:R-:W0:Y:S01]  /*19c0*/  LDC R0, c[0x0][0x428] ;  /* 0x00010a00ff007b82 */ /* 0x000e220000000800 */
[----:B------:R-:W-:-:S07]  /*19d0*/  ISETP.NE.U32.AND P0, PT, RZ, UR4, PT ;  /* 0x00000004ff007c0c */ /* 0x000fce000bf05070 */
[----:B------:R-:W1:Y:S01]  /*19e0*/  LDC.64 R54, c[0x0][0x2f0] ;  /* 0x0000bc00ff367b82 */ /* 0x000e620000000a00 */
[----:B------:R-:W-:Y:S01]  /*19f0*/  ISETP.NE.AND.EX P0, PT, RZ, UR5, PT, P0 ;  /* 0x00000005ff007c0c */ /* 0x000fe2000bf05300 */
[----:B------:R-:W-:Y:S01]  /*1a00*/  IMAD.IADD R48, R33, 0x1, R28 ;  /* 0x0000000121307824 */ /* 0x000fe200078e021c */
[----:B------:R-:W-:Y:S01]  /*1a10*/  ULDC.64 UR6, c[0x0][0xa08] ;  /* 0x0002820000067ab9 */ /* 0x000fe20000000a00 */
[----:B------:R-:W-:-:S04]  /*1a20*/  SHF.R.S32.HI R17, RZ, 0x1f, R16 ;  /* 0x0000001fff117819 */ /* 0x000fc80000011410 */
[----:B------:R-:W2:Y:S06]  /*1a30*/  LDC.64 R34, c[0x0][0x3d8] ;  /* 0x0000f600ff227b82 */ /* 0x000eac0000000a00 */
[----:B------:R-:W-:Y:S02]  /*1a40*/  @P0 IADD3 R4, P1, R199, UR4, RZ ;  /* 0x00000004c7040c10 */ /* 0x000fe4000ff3e0ff */
[----:B------:R-:W3:Y:S02]  /*1a50*/  LDC R33, c[0x0][0x3d4] ;  /* 0x0000f500ff217b82 */ /* 0x000ee40000000800 */
[----:B------:R-:W-:Y:S01]  /*1a60*/  @P0 IADD3.X R5, R200, UR5, RZ, P1, !PT ;  /* 0x00000005c8050c10 */ /* 0x000fe20008ffe4ff */
[----:B------:R-:W-:-:S04]  /*1a70*/  ULDC.64 UR4, c[0x0][0x2f8] ;  /* 0x0000be0000047ab9 */ /* 0x000fc80000000a00 */
[----:B------:R4:W2:Y:S01]  /*1a80*/  @P0 LDG.E R29, desc[UR40][R4.64] ;  /* 0x00000028041d0981 */ /* 0x0008a2000c1e1900 */
[----:B0-----:R-:W-:Y:S01]  /*1a90*/  ISETP.NE.AND P0, PT, R0, 0x1, PT ;  /* 0x000000010000780c */ /* 0x001fe20003f05270 */
[----:B------:R-:W0:Y:S01]  /*1aa0*/  LDC.64 R46, c[0x0][0x3e8] ;  /* 0x0000fa00ff2e7b82 */ /* 0x000e220000000a00 */
[----:B------:R-:W-:Y:S01]  /*1ab0*/  SHF.R.S32.HI R12, RZ, 0x1f, R48 ;  /* 0x0000001fff0c7819 */ /* 0x000fe20000011430 */
[----:B------:R-:W-:Y:S01]  /*1ac0*/  IMAD.SHL.U32 R42, R204, 0x4, RZ ;  /* 0x00000004cc2a7824 */ /* 0x000fe200078e00ff */
[----:B------:R-:W0:Y:S01]  /*1ad0*/  S2R R32, SR_TID.X ;  /* 0x0000000000207919 */ /* 0x000e220000002100 */
[----:B------:R-:W-:Y:S01]  /*1ae0*/  IMAD.SHL.U32 R61, R186, 0x40, RZ ;  /* 0x00000040ba3d7824 */ /* 0x000fe200078e00ff */
[----:B-1----:R-:W-:Y:S01]  /*1af0*/  SHF.L.U64.HI R53, R54, 0x6, R55 ;  /* 0x0000000636357819 */ /* 0x002fe20000010237 */
[-C--:B------:R-:W-:Y:S01]  /*1b00*/  IMAD R3, R12, R54.reuse, RZ ;  /* 0x000000360c037224 */ /* 0x080fe200078e02ff */
[----:B------:R-:W-:Y:S01]  /*1b10*/  SHF.R.S32.HI R43, RZ, 0x1f, R42 ;  /* 0x0000001fff2b7819 */ /* 0x000fe2000001142a */
[----:B----4-:R-:W-:Y:S01]  /*1b20*/  IMAD.WIDE.U32 R4, R48, R54, RZ ;  /* 0x0000003630047225 */ /* 0x010fe200078e00ff */
[----:B------:R-:W1:Y:S01]  /*1b30*/  LDC R63, c[0x0][0x3d4] ;  /* 0x0000f500ff3f7b82 */ /* 0x000e620000000800 */
[----:B------:R-:W-:-:S02]  /*1b40*/  LOP3.LUT R61, R61, 0x1c0, RZ, 0xc0, !PT ;  /* 0x000001c03d3d7812 */ /* 0x000fc400078ec0ff */
[----:B------:R-:W-:Y:S02]  /*1b50*/  IMAD R3, R48, R55, R3 ;  /* 0x0000003730037224 */ /* 0x000fe400078e0203 */
[----:B------:R-:W-:Y:S01]  /*1b60*/  SHF.R.U32.HI R64, RZ, 0x3, R61 ;  /* 0x00000003ff407819 */ /* 0x000fe2000001163d */
[C---:B------:R-:W-:Y:S01]  /*1b70*/  VIADD R82, R16.reuse, 0x20 ;  /* 0x0000002010527836 */ /* 0x040fe20000000000 */
[----:B---3--:R-:W-:Y:S01]  /*1b80*/  ISETP.GE.AND P2, PT, R16, R33, PT ;  /* 0x000000211000720c */ /* 0x008fe20003f46270 */
[----:B------:R-:W3:Y:S01]  /*1b90*/  @P0 LDC R7, c[0x0][0x42c] ;  /* 0x00010b00ff070b82 */ /* 0x000ee20000000800 */
[----:B------:R-:W-:Y:S02]  /*1ba0*/  IMAD.IADD R5, R5, 0x1, R3 ;  /* 0x0000000105057824 */ /* 0x000fe400078e0203 */
[----:B------:R-:W-:Y:S01]  /*1bb0*/  P2R R76, PR, RZ, 0x4 ;  /* 0x00000004ff4c7803 */ /* 0x000fe20000000000 */
[----:B--2---:R-:W-:Y:S02]  /*1bc0*/  IMAD.SHL.U32 R57, R34, 0x40, RZ ;  /* 0x0000004022397824 */ /* 0x004fe400078e00ff */
[----:B------:R-:W-:Y:S01]  /*1bd0*/  IMAD.SHL.U32 R66, R33, 0x2, RZ ;  /* 0x0000000221427824 */ /* 0x000fe200078e00ff */
[C---:B0-----:R-:W-:Y:S01]  /*1be0*/  SHF.L.U64.HI R56, R46.reuse, 0x6, R47 ;  /* 0x000000062e387819 */ /* 0x041fe2000001022f */
[----:B------:R-:W0:Y:S01]  /*1bf0*/  @P0 LDC R9, c[0x0][0x430] ;  /* 0x00010c00ff090b82 */ /* 0x000e220000000800 */
[----:B------:R-:W-:-:S07]  /*1c00*/  IMAD.SHL.U32 R60, R46, 0x40, RZ ;  /* 0x000000402e3c7824 */ /* 0x000fce00078e00ff */
[----:B------:R-:W2:Y:S01]  /*1c10*/  LDC R65, c[0x0][0x2e4] ;  /* 0x0000b900ff417b82 */ /* 0x000ea20000000800 */
[----:B------:R-:W-:-:S05]  /*1c20*/  SHF.R.U32.HI R32, RZ, 0x7, R32 ;  /* 0x00000007ff207819 */ /* 0x000fca0000011620 */
[----:B------:R-:W-:Y:S02]  /*1c30*/  VIADD R62, R32, 0x8 ;  /* 0x00000008203e7836 */ /* 0x000fe40000000000 */
[----:B---3--:R-:W-:-:S05]  /*1c40*/  @P0 IMAD.HI.U32 R0, R26, R7, RZ ;  /* 0x000000071a000227 */ /* 0x008fca00078e00ff */
[----:B0-----:R-:W-:Y:S02]  /*1c50*/  @P0 SHF.R.U32.HI R26, RZ, R9, R0 ;  /* 0x00000009ff1a0219 */ /* 0x001fe40000011600 */
[----:B------:R-:W-:Y:S02]  /*1c60*/  ISETP.NE.U32.AND P0, PT, RZ, UR6, PT ;  /* 0x00000006ff007c0c */ /* 0x000fe4000bf05070 */
[----:B------:R-:W-:Y:S01]  /*1c70*/  SHF.R.S32.HI R0, RZ, 0x1f, R26 ;  /* 0x0000001fff007819 */ /* 0x000fe2000001141a */
[----:B------:R-:W-:Y:S01]  /*1c80*/  IMAD.WIDE.U32 R4, R26, UR4, R4 ;  /* 0x000000041a047c25 */ /* 0x000fe2000f8e0004 */
[----:B------:R-:W-:Y:S01]  /*1c90*/  ISETP.NE.AND.EX P0, PT, RZ, UR7, PT, P0 ;  /* 0x00000007ff007c0c */ /* 0x000fe2000bf05300 */
[----:B------:R-:W-:Y:S02]  /*1ca0*/  ULDC.64 UR6, c[0x0][0x320] ;  /* 0x0000c80000067ab9 */ /* 0x000fe40000000a00 */
[C---:B------:R-:W-:Y:S02]  /*1cb0*/  IMAD R7, R0.reuse, UR6, RZ ;  /* 0x0000000600077c24 */ /* 0x040fe4000f8e02ff */
[----:B------:R-:W-:-:S02]  /*1cc0*/  IMAD R3, R0, UR4, RZ ;  /* 0x0000000400037c24 */ /* 0x000fc4000f8e02ff */
[C---:B------:R-:W-:Y:S02]  /*1cd0*/  IMAD R9, R26.reuse, UR7, R7 ;  /* 0x000000071a097c24 */ /* 0x040fe4000f8e0207 */
[----:B------:R-:W-:-:S04]  /*1ce0*/  IMAD.WIDE.U32 R6, R26, UR6, R16 ;  /* 0x000000061a067c25 */ /* 0x000fc8000f8e0010 */
[----:B------:R-:W-:Y:S01]  /*1cf0*/  IMAD R3, R26, UR5, R3 ;  /* 0x000000051a037c24 */ /* 0x000fe2000f8e0203 */
[----:B------:R-:W-:Y:S01]  /*1d00*/  ULDC.64 UR4, c[0x0][0x300] ;  /* 0x0000c00000047ab9 */ /* 0x000fe20000000a00 */
[----:B------:R-:W-:Y:S02]  /*1d10*/  IMAD.IADD R7, R7, 0x1, R9 ;  /* 0x0000000107077824 */ /* 0x000fe400078e0209 */
[----:B------:R-:W-:Y:S01]  /*1d20*/  IMAD.IADD R5, R5, 0x1, R3 ;  /* 0x0000000105057824 */ /* 0x000fe200078e0203 */
[----:B------:R-:W-:Y:S02]  /*1d30*/  SHF.R.S32.HI R3, RZ, 0x1f, R23 ;  /* 0x0000001fff037819 */ /* 0x000fe40000011417 */
[----:B------:R-:W-:Y:S02]  /*1d40*/  SHF.R.S32.HI R0, RZ, 0x1f, R29 ;  /* 0x0000001fff007819 */ /* 0x000fe4000001141d */
[----:B------:R-:W-:Y:S02]  /*1d50*/  SEL R9, R29, RZ, !P0 ;  /* 0x000000ff1d097207 */ /* 0x000fe40004000000 */
[----:B------:R-:W-:-:S03]  /*1d60*/  SEL R0, R0, RZ, !P0 ;  /* 0x000000ff00007207 */ /* 0x000fc60004000000 */
[----:B------:R-:W-:-:S04]  /*1d70*/  IMAD.WIDE.U32 R44, R9, UR4, R4 ;  /* 0x00000004092c7c25 */ /* 0x000fc8000f8e0004 */
[----:B------:R-:W-:Y:S02]  /*1d80*/  IMAD R8, R0, UR4, RZ ;  /* 0x0000000400087c24 */ /* 0x000fe4000f8e02ff */
[----:B------:R-:W-:-:S04]  /*1d90*/  IMAD.WIDE.U32 R4, R23, R54, R16 ;  /* 0x0000003617047225 */ /* 0x000fc800078e0010 */
[----:B------:R-:W-:Y:S01]  /*1da0*/  IMAD R11, R9, UR5, R8 ;  /* 0x00000005090b7c24 */ /* 0x000fe2000f8e0208 */
[----:B------:R-:W-:Y:S01]  /*1db0*/  ULDC.64 UR4, c[0x0][0x328] ;  /* 0x0000ca0000047ab9 */ /* 0x000fe20000000a00 */
[C---:B------:R-:W-:Y:S01]  /*1dc0*/  IMAD R8, R3.reuse, R54, RZ ;  /* 0x0000003603087224 */ /* 0x040fe200078e02ff */
[----:B------:R-:W-:Y:S01]  /*1dd0*/  IADD3 R26, P0, R44, R4, RZ ;  /* 0x000000042c1a7210 */ /* 0x000fe20007f1e0ff */
[----:B------:R-:W-:Y:S02]  /*1de0*/  IMAD R4, R3, R34, RZ ;  /* 0x0000002203047224 */ /* 0x000fe400078e02ff */
[----:B------:R-:W-:Y:S01]  /*1df0*/  IMAD R13, R23, R55, R8 ;  /* 0x00000037170d7224 */ /* 0x000fe200078e0208 */
[----:B------:R-:W-:Y:S01]  /*1e00*/  SHF.L.U64.HI R55, R34, 0x6, R35 ;  /* 0x0000000622377819 */ /* 0x000fe20000010223 */
[----:B------:R-:W-:Y:S02]  /*1e10*/  IMAD R8, R0, UR4, RZ ;  /* 0x0000000400087c24 */ /* 0x000fe4000f8e02ff */
[----:B------:R-:W-:-:S02]  /*1e20*/  IMAD.IADD R0, R45, 0x1, R11 ;  /* 0x000000012d007824 */ /* 0x000fc400078e020b */
[C---:B------:R-:W-:Y:S01]  /*1e30*/  IMAD.WIDE.U32 R40, R9.reuse, UR4, R6 ;  /* 0x0000000409287c25 */ /* 0x040fe2000f8e0006 */
[----:B------:R-:W-:Y:S02]  /*1e40*/  ULDC UR4, c[0x0][0x2e4] ;  /* 0x0000b90000047ab9 */ /* 0x000fe40000000800 */
[----:B------:R-:W-:Y:S01]  /*1e50*/  IADD3.X R50, R0, R5, R13, P0, !PT ;  /* 0x0000000500327210 */ /* 0x000fe200007fe40d */
[----:B------:R-:W-:Y:S01]  /*1e60*/  IMAD R77, R9, UR5, R8 ;  /* 0x00000005094d7c24 */ /* 0x000fe2000f8e0208 */
[----:B------:R-:W-:Y:S01]  /*1e70*/  SEL R13, R33, RZ, P2 ;  /* 0x000000ff210d7207 */ /* 0x000fe20001000000 */
[C---:B------:R-:W-:Y:S01]  /*1e80*/  IMAD R15, R23.reuse, R35, R4 ;  /* 0x00000023170f7224 */ /* 0x040fe200078e0204 */
[C---:B------:R-:W-:Y:S01]  /*1e90*/  IADD3 R48, P0, R23.reuse, R48, RZ ;  /* 0x0000003017307210 */ /* 0x040fe20007f1e0ff */
[CC--:B------:R-:W-:Y:S01]  /*1ea0*/  IMAD.WIDE.U32 R8, R23.reuse, R34.reuse, R16 ;  /* 0x0000002217087225 */ /* 0x0c0fe200078e0010 */
[----:B------:R-:W-:Y:S02]  /*1eb0*/  ISETP.GE.AND P4, PT, R16, UR4, PT ;  /* 0x0000000410007c0c */ /* 0x000fe4000bf86270 */
[----:B------:R-:W-:Y:S01]  /*1ec0*/  ISETP.GE.AND P3, PT, R82, UR4, PT ;  /* 0x0000000452007c0c */ /* 0x000fe2000bf66270 */
[----:B------:R-:W-:Y:S01]  /*1ed0*/  IMAD.WIDE.U32 R4, R23, R34, R42 ;  /* 0x0000002217047225 */ /* 0x000fe200078e002a */
[----:B------:R-:W-:-:S03]  /*1ee0*/  IADD3.X R49, R12, R3, RZ, P0, !PT ;  /* 0x000000030c317210 */ /* 0x000fc600007fe4ff */
[----:B------:R-:W-:Y:S02]  /*1ef0*/  IMAD.IADD R9, R15, 0x1, R9 ;  /* 0x000000010f097824 */ /* 0x000fe400078e0209 */
[----:B------:R-:W-:Y:S01]  /*1f00*/  IMAD.IADD R5, R5, 0x1, R15 ;  /* 0x0000000105057824 */ /* 0x000fe200078e020f */
[----:B-----5:R-:W-:Y:S01]  /*1f10*/  SHF.R.S32.HI R15, RZ, 0x1f, R27 ;  /* 0x0000001fff0f7819 */ /* 0x020fe2000001141b */
[----:B------:R-:W-:Y:S02]  /*1f20*/  IMAD.IADD R13, R16, 0x1, R13 ;  /* 0x00000001100d7824 */ /* 0x000fe400078e020d */
[-C--:B------:R-:W-:Y:S02]  /*1f30*/  IMAD R6, R3, R46.reuse, RZ ;  /* 0x0000002e03067224 */ /* 0x080fe400078e02ff */
[----:B------:R-:W-:Y:S01]  /*1f40*/  IMAD.WIDE.U32 R10, R23, R46, R16 ;  /* 0x0000002e170a7225 */ /* 0x000fe200078e0010 */
[----:B------:R-:W-:-:S03]  /*1f50*/  SHF.R.S32.HI R52, RZ, 0x1f, R13 ;  /* 0x0000001fff347819 */ /* 0x000fc6000001140d */
[----:B------:R-:W-:Y:S01]  /*1f60*/  IMAD R21, R23, R47, R6 ;  /* 0x0000002f17157224 */ /* 0x000fe200078e0206 */
[----:B------:R-:W-:Y:S01]  /*1f70*/  LEA.HI R52, R52, R13, RZ, 0x3 ;  /* 0x0000000d34347211 */ /* 0x000fe200078f18ff */
[----:B------:R-:W-:Y:S02]  /*1f80*/  IMAD R14, R15, R34, RZ ;  /* 0x000000220f0e7224 */ /* 0x000fe400078e02ff */
[-C--:B------:R-:W-:Y:S01]  /*1f90*/  IMAD.WIDE.U32 R6, R23, R46.reuse, R42 ;  /* 0x0000002e17067225 */ /* 0x080fe200078e002a */
[----:B------:R-:W-:Y:S02]  /*1fa0*/  IADD3 R11, R21, R11, RZ ;  /* 0x0000000b150b7210 */ /* 0x000fe40007ffe0ff */
[----:B------:R-:W-:Y:S01]  /*1fb0*/  LOP3.LUT R71, R52, 0xfffffff8, RZ, 0xc0, !PT ;  /* 0xfffffff834477812 */ /* 0x000fe200078ec0ff */
[----:B------:R-:W-:Y:S02]  /*1fc0*/  IMAD R13, R27, R35, R14 ;  /* 0x000000231b0d7224 */ /* 0x000fe400078e020e */
[----:B------:R-:W-:Y:S01]  /*1fd0*/  IMAD.IADD R7, R7, 0x1, R21 ;  /* 0x0000000107077824 */ /* 0x000fe200078e0215 */
[----:B------:R-:W-:Y:S01]  /*1fe0*/  SHF.R.S32.HI R75, RZ, 0x1f, R71 ;  /* 0x0000001fff4b7819 */ /* 0x000fe20000011447 */
[----:B------:R-:W-:-:S02]  /*1ff0*/  IMAD R14, R15, R46, RZ ;  /* 0x0000002e0f0e7224 */ /* 0x000fc400078e02ff */
[----:B------:R-:W-:-:S04]  /*2000*/  IMAD.WIDE.U32 R28, R27, R46, R10 ;  /* 0x0000002e1b1c7225 */ /* 0x000fc800078e000a */
[C---:B------:R-:W-:Y:S02]  /*2010*/  IMAD R73, R27.reuse, R47, R14 ;  /* 0x0000002f1b497224 */ /* 0x040fe400078e020e */
[C---:B------:R-:W-:Y:S02]  /*2020*/  IMAD.WIDE.U32 R20, R27.reuse, R46, R6 ;  /* 0x0000002e1b147225 */ /* 0x040fe400078e0006 */
[----:B------:R-:W0:Y:S02]  /*2030*/  LDC.64 R46, c[0x0][0x2d8] ;  /* 0x0000b600ff2e7b82 */ /* 0x000e240000000a00 */
[----:B------:R-:W-:Y:S01]  /*2040*/  IMAD.WIDE.U32 R36, R27, R34, R4 ;  /* 0x000000221b247225 */ /* 0x000fe200078e0004 */
[----:B------:R-:W-:-:S03]  /*2050*/  LOP3.LUT R5, R61, 0x18, R16, 0xf8, !PT ;  /* 0x000000183d057812 */ /* 0x000fc600078ef810 */
[----:B------:R-:W-:Y:S01]  /*2060*/  IMAD.WIDE.U32 R38, R27, R34, R8 ;  /* 0x000000221b267225 */ /* 0x000fe200078e0008 */
[-C--:B------:R-:W-:Y:S02]  /*2070*/  LOP3.LUT R68, R5, R64.reuse, RZ, 0x3c, !PT ;  /* 0x0000004005447212 */ /* 0x080fe400078e3cff */
[----:B------:R-:W-:Y:S01]  /*2080*/  LOP3.LUT R5, R61, 0x38, R52, 0xf8, !PT ;  /* 0x000000383d057812 */ /* 0x000fe200078ef834 */
[----:B------:R-:W-:Y:S02]  /*2090*/  IMAD.IADD R69, R73, 0x1, R29 ;  /* 0x0000000149457824 */ /* 0x000fe400078e021d */
[----:B------:R-:W-:Y:S01]  /*20a0*/  IMAD.SHL.U32 R54, R54, 0x40, RZ ;  /* 0x0000004036367824 */ /* 0x000fe200078e00ff */
[----:B------:R-:W-:Y:S01]  /*20b0*/  LOP3.LUT R72, R5, R64, RZ, 0x3c, !PT ;  /* 0x0000004005487212 */ /* 0x000fe200078e3cff */
[----:B------:R-:W-:Y:S02]  /*20c0*/  IMAD R68, R189, 0x200, R68 ;  /* 0x00000200bd447824 */ /* 0x000fe400078e0244 */
[----:B------:R-:W-:-:S02]  /*20d0*/  IMAD.IADD R67, R13, 0x1, R39 ;  /* 0x000000010d437824 */ /* 0x000fc400078e0227 */
[----:B------:R-:W-:Y:S02]  /*20e0*/  IMAD.IADD R70, R37, 0x1, R13 ;  /* 0x0000000125467824 */ /* 0x000fe400078e020d */
[----:B------:R-:W-:Y:S02]  /*20f0*/  IMAD.IADD R73, R21, 0x1, R73 ;  /* 0x0000000115497824 */ /* 0x000fe400078e0249 */
[----:B------:R-:W-:Y:S02]  /*2100*/  IMAD R72, R189, 0x200, R72 ;  /* 0x00000200bd487824 */ /* 0x000fe400078e0248 */
[----:B-12---:R-:W-:-:S07]  /*2110*/  IMAD.IADD R77, R41, 0x1, R77 ;  /* 0x00000001294d7824 */ /* 0x006fce00078e024d */
.L_x_3152:
[----:B------:R-:W-:Y:S01]  /*2120*/  VIADD R51, R51, 0xffffffff ;  /* 0xffffffff33337836 */ /* 0x000fe20000000000 */
[----:B--2---:R-:W-:Y:S01]  /*2130*/  SHF.L.U32 R33, R19, 0xc, RZ ;  /* 0x0000000c13217819 */ /* 0x004fe200000006ff */
[----:B------:R-:W-:Y:S05]  /*2140*/  YIELD ;  /* 0x0000000000007946 */ /* 0x000fea0003800000 */
[----:B------:R-:W-:Y:S01]  /*2150*/  SHF.R.S32.HI R59, RZ, 0x1f, R51 ;  /* 0x0000001fff3b7819 */ /* 0x000fe20000011433 */
[-C--:B------:R-:W-:Y:S01]  /*2160*/  IMAD R5, R53, R51.reuse, RZ ;  /* 0x0000003335057224 */ /* 0x080fe200078e02ff */
[----:B------:R-:W-:Y:S01]  /*2170*/  BSSY B0, `(.L_x_3123) ;  /* 0x000018f000007945 */ /* 0x000fe20003800000 */
[----:B---3--:R-:W-:Y:S01]  /*2180*/  IMAD.WIDE.U32 R14, R54, R51, RZ ;  /* 0x00000033360e7225 */ /* 0x008fe200078e00ff */
[----:B------:R-:W-:-:S03]  /*2190*/  ISETP.GT.AND P2, PT, R51, R31, PT ;  /* 0x0000001f3300720c */ /* 0x000fc60003f44270 */
[----:B------:R-:W-:Y:S01]  /*21a0*/  IMAD R5, R59, R54, R5 ;  /* 0x000000363b057224 */ /* 0x000fe200078e0205 */
[----:B------:R-:W-:-:S03]  /*21b0*/  IADD3 R4, P0, R26, R14, RZ ;  /* 0x0000000e1a047210 */ /* 0x000fc60007f1e0ff */
[----:B------:R-:W-:Y:S01]  /*21c0*/  IMAD.IADD R79, R15, 0x1, R5 ;  /* 0x000000010f4f7824 */ /* 0x000fe200078e0205 */
[----:B0-----:R-:W-:Y:S01]  /*21d0*/  LEA R12, P1, R4, R46, 0x1 ;  /* 0x0000002e040c7211 */ /* 0x001fe200078208ff */
[----:B------:R-:W-:Y:S02]  /*21e0*/  IMAD.IADD R5, R68, 0x1, R33 ;  /* 0x0000000144057824 */ /* 0x000fe400078e0221 */
[----:B------:R-:W-:Y:S01]  /*21f0*/  IMAD.X R6, R79, 0x1, R50, P0 ;  /* 0x000000014f067824 */ /* 0x000fe200000e0632 */
[----:B------:R-:W-:Y:S01]  /*2200*/  ISETP.GE.AND P0, PT, R63, 0x1, PT ;  /* 0x000000013f00780c */ /* 0x000fe20003f06270 */
[----:B------:R-:W-:-:S03]  /*2210*/  IMAD R32, R5, 0x2, R2 ;  /* 0x0000000205207824 */ /* 0x000fc600078e0202 */
[----:B------:R-:W-:-:S09]  /*2220*/  LEA.HI.X R13, R4, R47, R6, 0x1, P1 ;  /* 0x0000002f040d7211 */ /* 0x000fd200008f0c06 */
[----:B----4-:R-:W-:Y:S05]  /*2230*/  @!P0 BRA `(.L_x_3124) ;  /* 0x0000001400a88947 */ /* 0x010fea0003800000 */
[----:B------:R-:W-:Y:S01]  /*2240*/  ULDC.U8 UR4, c[0x0][0x3f0] ;  /* 0x0000fc0000047ab9 */ /* 0x000fe20000000000 */
[-C--:B------:R-:W-:Y:S01]  /*2250*/  IMAD R6, R55, R51.reuse, RZ ;  /* 0x0000003337067224 */ /* 0x080fe200078e02ff */
[----:B------:R-:W-:Y:S01]  /*2260*/  ISETP.NE.AND P0, PT, RZ, UR4, PT ;  /* 0x00000004ff007c0c */ /* 0x000fe2000bf05270 */
[----:B------:R-:W-:-:S04]  /*2270*/  IMAD.WIDE.U32 R4, R57, R51, RZ ;  /* 0x0000003339047225 */ /* 0x000fc800078e00ff */
[----:B------:R-:W-:-:S04]  /*2280*/  IMAD R7, R59, R57, R6 ;  /* 0x000000393b077224 */ /* 0x000fc800078e0206 */
[----:B------:R-:W-:-:S04]  /*2290*/  IMAD.IADD R58, R5, 0x1, R7 ;  /* 0x00000001053a7824 */ /* 0x000fc800078e0207 */
[----:B------:R-:W-:Y:S05]  /*22a0*/  @!P0 BRA `(.L_x_3125) ;  /* 0x0000000800b48947 */ /* 0x000fea0003800000 */
[----:B------:R-:W-:Y:S01]  /*22b0*/  IMAD R6, R51, -0x40, R24 ;  /* 0xffffffc033067824 */ /* 0x000fe200078e0218 */
[----:B------:R-:W-:Y:S01]  /*22c0*/  BSSY B1, `(.L_x_3126) ;  /* 0x000001f000017945 */ /* 0x000fe20003800000 */
[----:B------:R-:W-:Y:S02]  /*22d0*/  CS2R R8, SRZ ;  /* 0x0000000000087805 */ /* 0x000fe4000001ff00 */
[----:B------:R-:W-:Y:S02]  /*22e0*/  CS2R R34, SRZ ;  /* 0x0000000000227805 */ /* 0x000fe4000001ff00 */
[----:B------:R-:W-:Y:S02]  /*22f0*/  CS2R R10, SRZ ;  /* 0x00000000000a7805 */ /* 0x000fe4000001ff00 */
[----:B------:R-:W-:Y:S02]  /*2300*/  VIMNMX R6, R6, 0x40, PT ;  /* 0x0000004006067848 */ /* 0x000fe40003fe0100 */
[----:B------:R-:W-:-:S02]  /*2310*/  CS2R R14, SRZ ;  /* 0x00000000000e7805 */ /* 0x000fc4000001ff00 */
[----:B------:R-:W-:-:S13]  /*2320*/  ISETP.GE.AND P1, PT, R23, R6, PT ;  /* 0x000000061700720c */ /* 0x000fda0003f26270 */
[----:B------:R-:W-:Y:S05]  /*2330*/  @P1 BRA `(.L_x_3127) ;  /* 0x00000000005c1947 */ /* 0x000fea0003800000 */
[----:B------:R-:W-:Y:S01]  /*2340*/  IADD3 R7, P0, R36, R4, RZ ;  /* 0x0000000424077210 */ /* 0x000fe20007f1e0ff */
[----:B------:R-:W-:Y:S01]  /*2350*/  IMAD R9, R56, R51, RZ ;  /* 0x0000003338097224 */ /* 0x000fe200078e02ff */
[----:B------:R-:W-:Y:S01]  /*2360*/  ULDC.64 UR4, c[0x0][0x3c8] ;  /* 0x0000f20000047ab9 */ /* 0x000fe20000000a00 */
[----:B------:R-:W-:Y:S01]  /*2370*/  IMAD.MOV.U32 R4, RZ, RZ, R20 ;  /* 0x000000ffff047224 */ /* 0x000fe200078e0014 */
[----:B------:R-:W-:Y:S01]  /*2380*/  ULDC.64 UR6, c[0x0][0x3e0] ;  /* 0x0000f80000067ab9 */ /* 0x000fe20000000a00 */
[----:B------:R-:W-:Y:S02]  /*2390*/  IMAD.MOV.U32 R5, RZ, RZ, R73 ;  /* 0x000000ffff057224 */ /* 0x000fe400078e0049 */
[-C--:B------:R-:W-:Y:S02]  /*23a0*/  IMAD R9, R59, R60.reuse, R9 ;  /* 0x0000003c3b097224 */ /* 0x080fe400078e0209 */
[----:B------:R-:W-:-:S04]  /*23b0*/  IMAD.WIDE.U32 R4, R51, R60, R4 ;  /* 0x0000003c33047225 */ /* 0x000fc800078e0004 */
[----:B------:R-:W-:Y:S01]  /*23c0*/  IMAD.X R10, R58, 0x1, R70, P0 ;  /* 0x000000013a0a7824 */ /* 0x000fe200000e0646 */
[----:B------:R-:W-:Y:S01]  /*23d0*/  LEA R6, P0, R7, UR4, 0x1 ;  /* 0x0000000407067c11 */ /* 0x000fe2000f8008ff */
[----:B------:R-:W-:Y:S01]  /*23e0*/  IMAD.IADD R5, R5, 0x1, R9 ;  /* 0x0000000105057824 */ /* 0x000fe200078e0209 */
[----:B------:R-:W-:Y:S01]  /*23f0*/  LEA R58, P5, R4, UR6, 0x1 ;  /* 0x00000006043a7c11 */ /* 0x000fe2000f8a08ff */
[----:B------:R-:W-:Y:S01]  /*2400*/  VIADD R8, R42, 0x10 ;  /* 0x000000102a087836 */ /* 0x000fe20000000000 */
[----:B------:R-:W-:Y:S02]  /*2410*/  LEA.HI.X R7, R7, UR5, R10, 0x1, P0 ;  /* 0x0000000507077c11 */ /* 0x000fe400080f0c0a */
[----:B------:R-:W-:Y:S02]  /*2420*/  CS2R R10, SRZ ;  /* 0x00000000000a7805 */ /* 0x000fe4000001ff00 */
[----:B------:R-:W-:Y:S02]  /*2430*/  LEA.HI.X R59, R4, UR7, R5, 0x1, P5 ;  /* 0x00000007043b7c11 */ /* 0x000fe4000a8f0c05 */
[----:B------:R-:W-:-:S02]  /*2440*/  ISETP.GE.AND P0, PT, R42, R63, PT ;  /* 0x0000003f2a00720c */ /* 0x000fc40003f06270 */
[----:B------:R-:W-:Y:S02]  /*2450*/  ISETP.GE.AND P5, PT, R8, R63, PT ;  /* 0x0000003f0800720c */ /* 0x000fe40003fa6270 */
[----:B------:R-:W-:-:S09]  /*2460*/  CS2R R8, SRZ ;  /* 0x0000000000087805 */ /* 0x000fd2000001ff00 */
[----:B------:R0:W5:Y:S04]  /*2470*/  @!P0 LDG.E.64 R34, desc[UR40][R6.64] ;  /* 0x0000002806228981 */ /* 0x000168000c1e1b00 */
[----:B------:R0:W5:Y:S04]  /*2480*/  @!P5 LDG.E.64 R8, desc[UR40][R6.64+0x20] ;  /* 0x000020280608d981 */ /* 0x000168000c1e1b00 */
[----:B------:R0:W5:Y:S04]  /*2490*/  @!P0 LDG.E.64 R14, desc[UR40][R58.64] ;  /* 0x000000283a0e8981 */ /* 0x000168000c1e1b00 */
[----:B------:R0:W5:Y:S02]  /*24a0*/  @!P5 LDG.E.64 R10, desc[UR40][R58.64+0x20] ;  /* 0x000020283a0ad981 */ /* 0x000164000c1e1b00 */
.L_x_3127:
[----:B------:R-:W-:Y:S05]  /*24b0*/  BSYNC B1 ;  /* 0x0000000000017941 */ /* 0x000fea0003800000 */
.L_x_3126:
[----:B------:R-:W-:Y:S01]  /*24c0*/  ISETP.NE.AND P0, PT, R184, 0x3, PT ;  /* 0x00000003b800780c */ /* 0x000fe20003f05270 */
[----:B-----5:R-:W-:Y:S01]  /*24d0*/  IMAD.MOV.U32 R5, RZ, RZ, R9 ;  /* 0x000000ffff057224 */ /* 0x020fe200078e0009 */
[----:B------:R-:W-:Y:S01]  /*24e0*/  MOV R4, R8 ;  /* 0x0000000800047202 */ /* 0x000fe20000000f00 */
[----:B0-----:R-:W-:Y:S02]  /*24f0*/  IMAD.MOV.U32 R6, RZ, RZ, R34 ;  /* 0x000000ffff067224 */ /* 0x001fe400078e0022 */
        /* <DEDUP_REMOVED lines=15> */
.L_x_3128:
[----:B------:R-:W-:Y:S01]  /*25f0*/  IMAD R74, R19, 0x8, R2 ;  /* 0x00000008134a7824 */ /* 0x000fe200078e0202 */
[----:B------:R-:W-:Y:S01]  /*2600*/  SHF.L.U32 R59, R185, 0x1f, RZ ;  /* 0x0000001fb93b7819 */ /* 0x000fe200000006ff */
[----:B------:R-:W-:Y:S03]  /*2610*/  BSSY B1, `(.L_x_3129) ;  /* 0x0000003000017945 */ /* 0x000fe60003800000 */
[----:B------:R-:W0:Y:S02]  /*2620*/  SYNCS.PHASECHK.TRANS64.TRYWAIT P5, [R74+URZ+0x28c90], R59 ;  /* 0x028c903b4a0075a7 */ /* 0x000e2400080a017f */
[----:B0-----:R-:W-:Y:S05]  /*2630*/  @!P5 BRA `(.L_x_3130) ;  /* 0x0000011c00d8d947 */ /* 0x001fea0003800000 */
.L_x_3338:
[----:B------:R-:W-:Y:S05]  /*2640*/  BSYNC B1 ;  /* 0x0000000000017941 */ /* 0x000fea0003800000 */
.L_x_3129:
[----:B------:R-:W-:Y:S05]  /*2650*/  @P1 BRA `(.L_x_3131) ;  /* 0x0000001400001947 */ /* 0x000fea0003800000 */
[----:B------:R-:W-:Y:S04]  /*2660*/  BSSY B1, `(.L_x_3132) ;  /* 0x0000035000017945 */ /* 0x000fe80003800000 */
[----:B------:R-:W-:Y:S05]  /*2670*/  @P4 BRA `(.L_x_3133) ;  /* 0x0000000000cc4947 */ /* 0x000fea0003800000 */
[----:B------:R1:W2:Y:S01]  /*2680*/  LDS.128 R4, [R32+0x22400] ;  /* 0x0224000020047984 */ /* 0x0002a20000000c00 */
[----:B------:R-:W-:Y:S01]  /*2690*/  ISETP.GE.AND P5, PT, R42, R63, PT ;  /* 0x0000003f2a00720c */ /* 0x000fe20003fa6270 */
[----:B------:R-:W-:-:S12]  /*26a0*/  BSSY B2, `(.L_x_3134) ;  /* 0x000002f000027945 */ /* 0x000fd80003800000 */
[----:B-1----:R-:W-:Y:S05]  /*26b0*/  @P5 BRA `(.L_x_3135) ;  /* 0x0000000000b45947 */ /* 0x002fea0003800000 */
[----:B------:R-:W-:Y:S02]  /*26c0*/  SHF.R.U64 R58, R34, 0x10, R35 ;  /* 0x00000010223a7819 */ /* 0x000fe40000001223 */
[--C-:B------:R-:W-:Y:S01]  /*26d0*/  SHF.R.U64 R80, R14, 0x10, R15.reuse ;  /* 0x000000100e507819 */ /* 0x100fe2000000120f */
[----:B--2---:R-:W-:Y:S01]  /*26e0*/  IMAD.U32 R14, R6, 0x10000, RZ ;  /* 0x00010000060e7824 */ /* 0x004fe200078e00ff */
[----:B------:R-:W-:Y:S02]  /*26f0*/  SHF.R.U32.HI R83, RZ, 0x10, R15 ;  /* 0x00000010ff537819 */ /* 0x000fe4000001160f */
[----:B------:R-:W-:Y:S02]  /*2700*/  SHF.R.U32.HI R78, RZ, 0x10, R35 ;  /* 0x00000010ff4e7819 */ /* 0x000fe40000011623 */
[----:B------:R-:W-:Y:S02]  /*2710*/  PRMT R35, R79, 0x5432, R58 ;  /* 0x000054324f237816 */ /* 0x000fe4000000003a */
[----:B------:R-:W-:-:S02]  /*2720*/  PRMT R80, R84, 0x5432, R80 ;  /* 0x0000543254507816 */ /* 0x000fc40000000050 */
[----:B------:R-:W-:Y:S02]  /*2730*/  PRMT R83, R79, 0x5410, R83 ;  /* 0x000054104f537816 */ /* 0x000fe40000000053 */
[C---:B------:R-:W-:Y:S02]  /*2740*/  LOP3.LUT R34, R7.reuse, 0xffff0000, RZ, 0xc0, !PT ;  /* 0xffff000007227812 */ /* 0x040fe400078ec0ff */
[----:B------:R-:W-:Y:S01]  /*2750*/  SHF.L.U32 R32, R7, 0x10, RZ ;  /* 0x0000001007207819 */ /* 0x000fe200000006ff */
[----:B------:R-:W-:Y:S01]  /*2760*/  IMAD.U32 R84, R83, 0x10000, RZ ;  /* 0x0001000053547824 */ /* 0x000fe200078e00ff */
[----:B------:R-:W-:Y:S02]  /*2770*/  PRMT R78, R81, 0x5432, R78 ;  /* 0x00005432514e7816 */ /* 0x000fe4000000004e */
[----:B------:R-:W-:Y:S02]  /*2780*/  LOP3.LUT R7, R5, 0xffff0000, RZ, 0xc0, !PT ;  /* 0xffff000005077812 */ /* 0x000fe400078ec0ff */
[----:B------:R-:W-:Y:S01]  /*2790*/  LOP3.LUT R81, R80, 0xffff0000, RZ, 0xc0, !PT ;  /* 0xffff000050517812 */ /* 0x000fe200078ec0ff */
[----:B------:R-:W-:Y:S01]  /*27a0*/  IMAD.U32 R79, R78, 0x10000, RZ ;  /* 0x000100004e4f7824 */ /* 0x000fe200078e00ff */
[----:B------:R-:W-:Y:S01]  /*27b0*/  LOP3.LUT R58, R35, 0xffff0000, RZ, 0xc0, !PT ;  /* 0xffff0000233a7812 */ /* 0x000fe200078ec0ff */
[----:B------:R-:W-:Y:S01]  /*27c0*/  IMAD.U32 R80, R80, 0x10000, RZ ;  /* 0x0001000050507824 */ /* 0x000fe200078e00ff */
[----:B------:R-:W-:Y:S01]  /*27d0*/  LOP3.LUT R15, R6, 0xffff0000, RZ, 0xc0, !PT ;  /* 0xffff0000060f7812 */ /* 0x000fe200078ec0ff */
[----:B------:R-:W-:Y:S01]  /*27e0*/  FMUL.FTZ R85, R7, R81 ;  /* 0x0000005107557220 */ /* 0x000fe20000410000 */
[----:B------:R-:W-:-:S02]  /*27f0*/  IMAD.U32 R6, R5, 0x10000, RZ ;  /* 0x0001000005067824 */ /* 0x000fc400078e00ff */
[----:B------:R-:W-:Y:S01]  /*2800*/  FMUL.FTZ R86, R7, R58 ;  /* 0x0000003a07567220 */ /* 0x000fe20000410000 */
[C---:B------:R-:W-:Y:S02]  /*2810*/  IMAD.U32 R5, R4.reuse, 0x10000, RZ ;  /* 0x0001000004057824 */ /* 0x040fe400078e00ff */
[C---:B------:R-:W-:Y:S01]  /*2820*/  FMUL.FTZ R7, R15.reuse, R84 ;  /* 0x000000540f077220 */ /* 0x040fe20000410000 */
[-C--:B------:R-:W-:Y:S01]  /*2830*/  FMUL.FTZ R15, R15, R79.reuse ;  /* 0x0000004f0f0f7220 */ /* 0x080fe20000410000 */
[----:B------:R-:W-:Y:S01]  /*2840*/  LOP3.LUT R4, R4, 0xffff0000, RZ, 0xc0, !PT ;  /* 0xffff000004047812 */ /* 0x000fe200078ec0ff */
[----:B------:R-:W-:Y:S02]  /*2850*/  IMAD.U32 R35, R35, 0x10000, RZ ;  /* 0x0001000023237824 */ /* 0x000fe400078e00ff */
[----:B------:R-:W-:Y:S01]  /*2860*/  FFMA.FTZ R79, R14, R79, -R7 ;  /* 0x0000004f0e4f7223 */ /* 0x000fe20000010807 */
[----:B------:R-:W-:Y:S01]  /*2870*/  LOP3.LUT R83, R83, 0xffff0000, RZ, 0xc0, !PT ;  /* 0xffff000053537812 */ /* 0x000fe200078ec0ff */
[----:B------:R-:W-:Y:S01]  /*2880*/  FFMA.FTZ R85, R6, R58, -R85 ;  /* 0x0000003a06557223 */ /* 0x000fe20000010855 */
[----:B------:R-:W-:Y:S01]  /*2890*/  LOP3.LUT R7, R78, 0xffff0000, RZ, 0xc0, !PT ;  /* 0xffff00004e077812 */ /* 0x000fe200078ec0ff */
[----:B------:R-:W-:Y:S01]  /*28a0*/  FFMA.FTZ R86, R6, R81, R86 ;  /* 0x0000005106567223 */ /* 0x000fe20000010056 */
        /* <DEDUP_REMOVED lines=14> */
.L_x_3135:
[----:B------:R-:W-:Y:S05]  /*2990*/  BSYNC B2 ;  /* 0x0000000000027941 */ /* 0x000fea0003800000 */
.L_x_3134:
[----:B--2---:R1:W-:Y:S02]  /*29a0*/  STG.E.128 desc[UR40][R12.64], R4 ;  /* 0x000000040c007986 */ /* 0x0043e4000c101d28 */
.L_x_3133:
[----:B------:R-:W-:Y:S05]  /*29b0*/  BSYNC B1 ;  /* 0x0000000000017941 */ /* 0x000fea0003800000 */
.L_x_3132:
[----:B------:R-:W-:Y:S05]  /*29c0*/  @P3 BRA `(.L_x_3131) ;  /* 0x0000001000243947 */ /* 0x000fea0003800000 */
[----:B-1----:R-:W-:Y:S01]  /*29d0*/  IMAD.MOV.U32 R4, RZ, RZ, 0x20 ;  /* 0x00000020ff047424 */ /* 0x002fe200078e00ff */
[----:B------:R-:W-:Y:S01]  /*29e0*/  LOP3.LUT P5, RZ, R186, 0x4, RZ, 0xc0, !PT ;  /* 0x00000004baff7812 */ /* 0x000fe200078ac0ff */
[----:B------:R-:W-:Y:S01]  /*29f0*/  BSSY B1, `(.L_x_3136) ;  /* 0x0000036000017945 */ /* 0x000fe20003800000 */
[----:B------:R-:W-:Y:S02]  /*2a00*/  IADD3 R14, R42, 0x10, RZ ;  /* 0x000000102a0e7810 */ /* 0x000fe40007ffe0ff */
[----:B------:R-:W-:Y:S02]  /*2a10*/  SEL R4, R4, 0xffffffe0, !P5 ;  /* 0xffffffe004047807 */ /* 0x000fe40006800000 */
[----:B------:R-:W-:Y:S02]  /*2a20*/  ISETP.GE.AND P5, PT, R14, R63, PT ;  /* 0x0000003f0e00720c */ /* 0x000fe40003fa6270 */
[----:B------:R-:W-:-:S05]  /*2a30*/  IADD3 R33, R4, R68, R33 ;  /* 0x0000004404217210 */ /* 0x000fca0007ffe021 */
[----:B------:R-:W-:-:S06]  /*2a40*/  IMAD R4, R33, 0x2, R2 ;  /* 0x0000000221047824 */ /* 0x000fcc00078e0202 */
[----:B------:R-:W1:Y:S01]  /*2a50*/  LDS.128 R4, [R4+0x22400] ;  /* 0x0224000004047984 */ /* 0x000e620000000c00 */
[----:B------:R-:W-:Y:S05]  /*2a60*/  @P5 BRA `(.L_x_3137) ;  /* 0x0000000000b85947 */ /* 0x000fea0003800000 */
[----:B------:R-:W-:Y:S01]  /*2a70*/  SHF.R.U64 R14, R8, 0x10, R9 ;  /* 0x00000010080e7819 */ /* 0x000fe20000001209 */
[----:B-1----:R-:W-:Y:S01]  /*2a80*/  IMAD.U32 R8, R6, 0x10000, RZ ;  /* 0x0001000006087824 */ /* 0x002fe200078e00ff */
[--C-:B------:R-:W-:Y:S01]  /*2a90*/  SHF.R.U64 R34, R10, 0x10, R11.reuse ;  /* 0x000000100a227819 */ /* 0x100fe2000000120b */
[----:B------:R-:W-:Y:S01]  /*2aa0*/  IMAD.U32 R10, R7, 0x10000, RZ ;  /* 0x00010000070a7824 */ /* 0x000fe200078e00ff */
[----:B------:R-:W-:Y:S02]  /*2ab0*/  SHF.R.U32.HI R58, RZ, 0x10, R11 ;  /* 0x00000010ff3a7819 */ /* 0x000fe4000001160b */
[----:B------:R-:W-:Y:S02]  /*2ac0*/  SHF.R.U32.HI R32, RZ, 0x10, R9 ;  /* 0x00000010ff207819 */ /* 0x000fe40000011609 */
[----:B------:R-:W-:Y:S02]  /*2ad0*/  PRMT R14, R87, 0x5432, R14 ;  /* 0x00005432570e7816 */ /* 0x000fe4000000000e */
[----:B------:R-:W-:-:S02]  /*2ae0*/  PRMT R34, R89, 0x5432, R34 ;  /* 0x0000543259227816 */ /* 0x000fc40000000022 */
[----:B------:R-:W-:Y:S02]  /*2af0*/  PRMT R58, R90, 0x5432, R58 ;  /* 0x000054325a3a7816 */ /* 0x000fe4000000003a */
[----:B------:R-:W-:Y:S02]  /*2b00*/  PRMT R32, R88, 0x5432, R32 ;  /* 0x0000543258207816 */ /* 0x000fe40000000020 */
[----:B------:R-:W-:Y:S01]  /*2b10*/  LOP3.LUT R11, R7, 0xffff0000, RZ, 0xc0, !PT ;  /* 0xffff0000070b7812 */ /* 0x000fe200078ec0ff */
[----:B------:R-:W-:Y:S01]  /*2b20*/  IMAD.U32 R78, R58, 0x10000, RZ ;  /* 0x000100003a4e7824 */ /* 0x000fe200078e00ff */
[----:B------:R-:W-:Y:S01]  /*2b30*/  LOP3.LUT R7, R5, 0xffff0000, RZ, 0xc0, !PT ;  /* 0xffff000005077812 */ /* 0x000fe200078ec0ff */
[----:B------:R-:W-:Y:S01]  /*2b40*/  IMAD.U32 R33, R32, 0x10000, RZ ;  /* 0x0001000020217824 */ /* 0x000fe200078e00ff */
[C---:B------:R-:W-:Y:S01]  /*2b50*/  LOP3.LUT R35, R34.reuse, 0xffff0000, RZ, 0xc0, !PT ;  /* 0xffff000022237812 */ /* 0x040fe200078ec0ff */
[----:B------:R-:W-:Y:S01]  /*2b60*/  IMAD.U32 R34, R34, 0x10000, RZ ;  /* 0x0001000022227824 */ /* 0x000fe200078e00ff */
[C---:B------:R-:W-:Y:S01]  /*2b70*/  LOP3.LUT R15, R14.reuse, 0xffff0000, RZ, 0xc0, !PT ;  /* 0xffff00000e0f7812 */ /* 0x040fe200078ec0ff */
[----:B------:R-:W-:Y:S01]  /*2b80*/  IMAD.U32 R14, R14, 0x10000, RZ ;  /* 0x000100000e0e7824 */ /* 0x000fe200078e00ff */
[----:B------:R-:W-:Y:S01]  /*2b90*/  LOP3.LUT R9, R6, 0xffff0000, RZ, 0xc0, !PT ;  /* 0xffff000006097812 */ /* 0x000fe200078ec0ff */
[C---:B------:R-:W-:Y:S01]  /*2ba0*/  FMUL.FTZ R79, R7.reuse, R35 ;  /* 0x00000023074f7220 */ /* 0x040fe20000410000 */
[----:B------:R-:W-:Y:S01]  /*2bb0*/  LOP3.LUT R58, R58, 0xffff0000, RZ, 0xc0, !PT ;  /* 0xffff00003a3a7812 */ /* 0x000fe200078ec0ff */
[----:B------:R-:W-:Y:S01]  /*2bc0*/  FMUL.FTZ R80, R7, R15 ;  /* 0x0000000f07507220 */ /* 0x000fe20000410000 */
[----:B------:R-:W-:Y:S01]  /*2bd0*/  LOP3.LUT R32, R32, 0xffff0000, RZ, 0xc0, !PT ;  /* 0xffff000020207812 */ /* 0x000fe200078ec0ff */
[C---:B------:R-:W-:Y:S01]  /*2be0*/  FMUL.FTZ R7, R9.reuse, R78 ;  /* 0x0000004e09077220 */ /* 0x040fe20000410000 */
[----:B------:R-:W-:Y:S01]  /*2bf0*/  FMUL.FTZ R9, R9, R33 ;  /* 0x0000002109097220 */ /* 0x000fe20000410000 */
[----:B------:R-:W-:-:S02]  /*2c00*/  IMAD.U32 R6, R5, 0x10000, RZ ;  /* 0x0001000005067824 */ /* 0x000fc400078e00ff */
[----:B------:R-:W-:Y:S01]  /*2c10*/  FFMA.FTZ R33, R8, R33, -R7 ;  /* 0x0000002108217223 */ /* 0x000fe20000010807 */
[----:B------:R-:W-:Y:S02]  /*2c20*/  IMAD.U32 R5, R4, 0x10000, RZ ;  /* 0x0001000004057824 */ /* 0x000fe400078e00ff */
[----:B------:R-:W-:Y:S01]  /*2c30*/  FFMA.FTZ R8, R8, R78, R9 ;  /* 0x0000004e08087223 */ /* 0x000fe20000010009 */
[----:B------:R-:W-:Y:S01]  /*2c40*/  LOP3.LUT R4, R4, 0xffff0000, RZ, 0xc0, !PT ;  /* 0xffff000004047812 */ /* 0x000fe200078ec0ff */
[C---:B------:R-:W-:Y:S01]  /*2c50*/  FMUL.FTZ R9, R11.reuse, R58 ;  /* 0x0000003a0b097220 */ /* 0x040fe20000410000 */
[-C--:B------:R-:W-:Y:S01]  /*2c60*/  FMUL.FTZ R11, R11, R32.reuse ;  /* 0x000000200b0b7220 */ /* 0x080fe20000410000 */
[C---:B------:R-:W-:Y:S01]  /*2c70*/  FFMA.FTZ R79, R6.reuse, R15, -R79 ;  /* 0x0000000f064f7223 */ /* 0x040fe2000001084f */
[----:B------:R-:W-:Y:S01]  /*2c80*/  FFMA.FTZ R80, R6, R35, R80 ;  /* 0x0000002306507223 */ /* 0x000fe20000010050 */
[----:B------:R-:W-:Y:S01]  /*2c90*/  FFMA.FTZ R9, R10, R32, -R9 ;  /* 0x000000200a097223 */ /* 0x000fe20000010809 */
        /* <DEDUP_REMOVED lines=8> */
[----:B------:R-:W-:Y:S02]  /*2d20*/  F2FP.BF16.F32.PACK_AB R4, R7, R6 ;  /* 0x000000060704723e */ /* 0x000fe400000010ff */
[----:B------:R-:W-:Y:S01]  /*2d30*/  MOV R6, R8 ;  /* 0x0000000800067202 */ /* 0x000fe20000000f00 */
[----:B------:R-:W-:-:S07]  /*2d40*/  IMAD.MOV.U32 R7, RZ, RZ, R9 ;  /* 0x000000ffff077224 */ /* 0x000fce00078e0009 */
.L_x_3137:
[----:B------:R-:W-:Y:S05]  /*2d50*/  BSYNC B1 ;  /* 0x0000000000017941 */ /* 0x000fea0003800000 */
.L_x_3136:
[----:B-1----:R1:W-:Y:S01]  /*2d60*/  STG.E.128 desc[UR40][R12.64+0x40], R4 ;  /* 0x000040040c007986 */ /* 0x0023e2000c101d28 */
[----:B------:R-:W-:Y:S05]  /*2d70*/  BRA `(.L_x_3131) ;  /* 0x0000000c00387947 */ /* 0x000fea0003800000 */
.L_x_3125:
[----:B------:R-:W-:-:S05]  /*2d80*/  IMAD R5, R51, -0x40, R24 ;  /* 0xffffffc033057824 */ /* 0x000fca00078e0218 */
[----:B------:R-:W-:-:S04]  /*2d90*/  VIMNMX R6, R5, 0x40, PT ;  /* 0x0000004005067848 */ /* 0x000fc80003fe0100 */
[----:B------:R-:W-:-:S04]  /*2da0*/  ISETP.GE.AND P1, PT, R23, R6, PT ;  /* 0x000000061700720c */ /* 0x000fc80003f26270 */
[----:B------:R-:W-:-:S13]  /*2db0*/  ISETP.GE.OR P0, PT, R16, R63, P1 ;  /* 0x0000003f1000720c */ /* 0x000fda0000f06670 */
[----:B------:R-:W0:Y:S01]  /*2dc0*/  @!P0 LDC.64 R12, c[0x0][0x3c8] ;  /* 0x0000f200ff0c8b82 */ /* 0x000e220000000a00 */
[----:B------:R-:W-:Y:S01]  /*2dd0*/  @!P0 IADD3 R6, P5, R38, R4, RZ ;  /* 0x0000000426068210 */ /* 0x000fe20007fbe0ff */
[----:B------:R-:W-:Y:S02]  /*2de0*/  @!P0 IMAD R4, R56, R51, RZ ;  /* 0x0000003338048224 */ /* 0x000fe400078e02ff */
[----:B------:R-:W-:Y:S02]  /*2df0*/  @!P0 IMAD.MOV.U32 R5, RZ, RZ, R69 ;  /* 0x000000ffff058224 */ /* 0x000fe400078e0045 */
[----:B------:R-:W-:Y:S02]  /*2e00*/  @!P0 IMAD R59, R59, R60, R4 ;  /* 0x0000003c3b3b8224 */ /* 0x000fe400078e0204 */
[----:B------:R-:W1:Y:S01]  /*2e10*/  @!P0 LDC.64 R34, c[0x0][0x3e0] ;  /* 0x0000f800ff228b82 */ /* 0x000e620000000a00 */
[----:B------:R-:W-:Y:S02]  /*2e20*/  @!P0 IMAD.MOV.U32 R4, RZ, RZ, R28 ;  /* 0x000000ffff048224 */ /* 0x000fe400078e001c */
[----:B------:R-:W-:-:S02]  /*2e30*/  @!P0 IMAD.X R7, R58, 0x1, R67, P5 ;  /* 0x000000013a078824 */ /* 0x000fc400028e0643 */
[----:B------:R-:W-:Y:S01]  /*2e40*/  @!P0 IMAD.WIDE.U32 R10, R51, R60, R4 ;  /* 0x0000003c330a8225 */ /* 0x000fe200078e0004 */
[----:B------:R-:W-:-:S03]  /*2e50*/  CS2R R4, SRZ ;  /* 0x0000000000047805 */ /* 0x000fc6000001ff00 */
[----:B------:R-:W-:Y:S01]  /*2e60*/  @!P0 IMAD.IADD R11, R59, 0x1, R11 ;  /* 0x000000013b0b8824 */ /* 0x000fe200078e020b */
[----:B0-----:R-:W-:-:S04]  /*2e70*/  @!P0 LEA R12, P5, R6, R12, 0x1 ;  /* 0x0000000c060c8211 */ /* 0x001fc800078a08ff */
[----:B------:R-:W-:Y:S02]  /*2e80*/  @!P0 LEA.HI.X R13, R6, R13, R7, 0x1, P5 ;  /* 0x0000000d060d8211 */ /* 0x000fe400028f0c07 */
[----:B------:R-:W-:Y:S02]  /*2e90*/  CS2R R6, SRZ ;  /* 0x0000000000067805 */ /* 0x000fe4000001ff00 */
[C---:B-1----:R-:W-:Y:S02]  /*2ea0*/  @!P0 LEA R34, P5, R10.reuse, R34, 0x1 ;  /* 0x000000220a228211 */ /* 0x042fe400078a08ff */
[----:B------:R-:W-:Y:S02]  /*2eb0*/  CS2R R8, SRZ ;  /* 0x0000000000087805 */ /* 0x000fe4000001ff00 */
[----:B------:R-:W2:Y:S01]  /*2ec0*/  @!P0 LDG.E.128 R4, desc[UR40][R12.64] ;  /* 0x000000280c048981 */ /* 0x000ea2000c1e1d00 */
[----:B------:R-:W-:Y:S02]  /*2ed0*/  @!P0 LEA.HI.X R35, R10, R35, R11, 0x1, P5 ;  /* 0x000000230a238211 */ /* 0x000fe400028f0c0b */
[----:B------:R-:W-:-:S06]  /*2ee0*/  CS2R R10, SRZ ;  /* 0x00000000000a7805 */ /* 0x000fcc000001ff00 */
[----:B------:R0:W3:Y:S01]  /*2ef0*/  @!P0 LDG.E.128 R8, desc[UR40][R34.64] ;  /* 0x0000002822088981 */ /* 0x0000e2000c1e1d00 */
[----:B------:R-:W-:Y:S02]  /*2f00*/  ISETP.NE.AND P0, PT, R184, 0x3, PT ;  /* 0x00000003b800780c */ /* 0x000fe40003f05270 */
[----:B------:R-:W-:-:S04]  /*2f10*/  ISETP.GE.AND P5, PT, R16, R63, PT ;  /* 0x0000003f1000720c */ /* 0x000fc80003fa6270 */
[----:B0-----:R-:W-:Y:S01]  /*2f20*/  P2R R35, PR, RZ, 0x20 ;  /* 0x00000020ff237803 */ /* 0x001fe20000000000 */
[----:B--2---:R-:W-:Y:S01]  /*2f30*/  IMAD.MOV.U32 R32, RZ, RZ, R4 ;  /* 0x000000ffff207224 */ /* 0x004fe200078e0004 */
[----:B------:R-:W-:Y:S01]  /*2f40*/  MOV R74, R7 ;  /* 0x00000007004a7202 */ /* 0x000fe20000000f00 */
[----:B------:R-:W-:Y:S02]  /*2f50*/  IMAD.MOV.U32 R58, RZ, RZ, R5 ;  /* 0x000000ffff3a7224 */ /* 0x000fe400078e0005 */
[----:B------:R-:W-:Y:S01]  /*2f60*/  IMAD.MOV.U32 R59, RZ, RZ, R6 ;  /* 0x000000ffff3b7224 */ /* 0x000fe200078e0006 */
[----:B------:R-:W-:Y:S02]  /*2f70*/  PRMT R95, R74, 0x7610, R95 ;  /* 0x000076104a5f7816 */ /* 0x000fe4000000005f */
[----:B------:R-:W-:Y:S01]  /*2f80*/  PRMT R90, R32, 0x5410, R58 ;  /* 0x00005410205a7816 */ /* 0x000fe2000000003a */
[----:B---3--:R-:W-:Y:S01]  /*2f90*/  IMAD.MOV.U32 R12, RZ, RZ, R8 ;  /* 0x000000ffff0c7224 */ /* 0x008fe200078e0008 */
[----:B------:R-:W-:Y:S01]  /*2fa0*/  PRMT R94, R59, 0x7610, R94 ;  /* 0x000076103b5e7816 */ /* 0x000fe2000000005e */
[----:B------:R-:W-:-:S02]  /*2fb0*/  IMAD.MOV.U32 R13, RZ, RZ, R9 ;  /* 0x000000ffff0d7224 */ /* 0x000fc400078e0009 */
[----:B------:R-:W-:Y:S02]  /*2fc0*/  IMAD.MOV.U32 R32, RZ, RZ, R10 ;  /* 0x000000ffff207224 */ /* 0x000fe400078e000a */
[----:B------:R-:W-:Y:S01]  /*2fd0*/  IMAD.MOV.U32 R34, RZ, RZ, R11 ;  /* 0x000000ffff227224 */ /* 0x000fe200078e000b */
[----:B------:R-:W-:-:S04]  /*2fe0*/  PRMT R86, R13, 0x5410, R12 ;  /* 0x000054100d567816 */ /* 0x000fc8000000000c */
[----:B------:R-:W-:Y:S01]  /*2ff0*/  PRMT R93, R32, 0x5410, R34 ;  /* 0x00005410205d7816 */ /* 0x000fe20000000022 */
[----:B------:R-:W-:Y:S06]  /*3000*/  @!P0 BRA `(.L_x_3138) ;  /* 0x0000000000048947 */ /* 0x000fec0003800000 */
[----:B------:R-:W-:Y:S01]  /*3010*/  BPT.TRAP 0x1 ;  /* 0x000000040000795c */ /* 0x000fe20000300000 */
.L_x_3138:
[----:B------:R-:W-:Y:S01]  /*3020*/  IMAD R74, R19, 0x8, R2 ;  /* 0x00000008134a7824 */ /* 0x000fe200078e0202 */
[----:B------:R-:W-:Y:S01]  /*3030*/  SHF.L.U32 R59, R185, 0x1f, RZ ;  /* 0x0000001fb93b7819 */ /* 0x000fe200000006ff */
[----:B------:R-:W-:Y:S03]  /*3040*/  BSSY B1, `(.L_x_3139) ;  /* 0x0000003000017945 */ /* 0x000fe60003800000 */
[----:B------:R-:W0:Y:S02]  /*3050*/  SYNCS.PHASECHK.TRANS64.TRYWAIT P5, [R74+URZ+0x28c90], R59 ;  /* 0x028c903b4a0075a7 */ /* 0x000e2400080a017f */
[----:B0-----:R-:W-:Y:S05]  /*3060*/  @!P5 BRA `(.L_x_3140) ;  /* 0x000001140060d947 */ /* 0x001fea0003800000 */
.L_x_3339:
[----:B------:R-:W-:Y:S05]  /*3070*/  BSYNC B1 ;  /* 0x0000000000017941 */ /* 0x000fea0003800000 */
.L_x_3139:
[----:B------:R-:W-:Y:S01]  /*3080*/  ISETP.GE.OR P5, PT, R16, R65, P1 ;  /* 0x000000411000720c */ /* 0x000fe20000fa6670 */
[----:B------:R-:W-:Y:S01]  /*3090*/  ULDC.64 UR4, c[0x0][0x2f0] ;  /* 0x0000bc0000047ab9 */ /* 0x000fe20000000a00 */
[----:B------:R-:W-:Y:S02]  /*30a0*/  IMAD.MOV.U32 R78, RZ, RZ, R14 ;  /* 0x000000ffff4e7224 */ /* 0x000fe400078e000e */
[----:B------:R-:W-:Y:S02]  /*30b0*/  IMAD R12, R3, UR4, RZ ;  /* 0x00000004030c7c24 */ /* 0x000fe4000f8e02ff */
[----:B------:R-:W-:-:S04]  /*30c0*/  IMAD.WIDE.U32 R78, R23, UR4, R78 ;  /* 0x00000004174e7c25 */ /* 0x000fc8000f8e004e */
[----:B------:R-:W-:-:S03]  /*30d0*/  IMAD R97, R23, UR5, R12 ;  /* 0x0000000517617c24 */ /* 0x000fc6000f8e020c */
[----:B------:R-:W-:Y:S05]  /*30e0*/  @P5 BRA `(.L_x_3131) ;  /* 0x00000008005c5947 */ /* 0x000fea0003800000 */
[----:B------:R-:W-:Y:S01]  /*30f0*/  IMAD.IADD R97, R97, 0x1, R79 ;  /* 0x0000000161617824 */ /* 0x000fe200078e024f */
[----:B------:R-:W-:Y:S01]  /*3100*/  IADD3 R12, P5, P6, R44, R78, R71 ;  /* 0x0000004e2c0c7210 */ /* 0x000fe20007ebe047 */
[----:B------:R-:W-:Y:S03]  /*3110*/  BSSY B1, `(.L_x_3141) ;  /* 0x0000072000017945 */ /* 0x000fe60003800000 */
[----:B------:R-:W-:Y:S02]  /*3120*/  IADD3.X R13, R0, R97, R75, P5, P6 ;  /* 0x00000061000d7210 */ /* 0x000fe40002fec44b */
[C---:B------:R-:W-:Y:S02]  /*3130*/  LEA R80, P5, R12.reuse, R46, 0x1 ;  /* 0x0000002e0c507211 */ /* 0x040fe400078a08ff */
[----:B------:R-:W-:Y:S02]  /*3140*/  ISETP.NE.AND P6, PT, R35, RZ, PT ;  /* 0x000000ff2300720c */ /* 0x000fe40003fc5270 */
[----:B------:R-:W-:Y:S01]  /*3150*/  LEA.HI.X R81, R12, R47, R13, 0x1, P5 ;  /* 0x0000002f0c517211 */ /* 0x000fe200028f0c0d */
[----:B------:R-:W-:Y:S01]  /*3160*/  IMAD.IADD R13, R65, 0x1, -R66 ;  /* 0x00000001410d7824 */ /* 0x000fe200078e0a42 */
[----:B------:R-:W-:-:S04]  /*3170*/  ISETP.NE.AND P5, PT, R76, RZ, PT ;  /* 0x000000ff4c00720c */ /* 0x000fc80003fa5270 */
[----:B------:R-:W-:-:S04]  /*3180*/  SEL R13, R66, R13, !P5 ;  /* 0x0000000d420d7207 */ /* 0x000fc80006800000 */
[----:B------:R-:W-:-:S04]  /*3190*/  SHF.R.S32.HI R12, RZ, 0x1f, R13 ;  /* 0x0000001fff0c7819 */ /* 0x000fc8000001140d */
[----:B------:R-:W-:-:S04]  /*31a0*/  LEA.HI R12, R12, R13, RZ, 0x4 ;  /* 0x0000000d0c0c7211 */ /* 0x000fc800078f20ff */
[----:B------:R-:W-:-:S04]  /*31b0*/  SHF.R.S32.HI R13, RZ, 0x4, R12 ;  /* 0x00000004ff0d7819 */ /* 0x000fc8000001140c */
[----:B------:R-:W-:-:S04]  /*31c0*/  LEA.HI.SX32 R13, R52, R13, 0x1d ;  /* 0x0000000d340d7211 */ /* 0x000fc800078feaff */
[----:B------:R-:W-:-:S04]  /*31d0*/  SHF.L.U32 R58, R13, 0x3, RZ ;  /* 0x000000030d3a7819 */ /* 0x000fc800000006ff */
[----:B------:R-:W-:-:S04]  /*31e0*/  LOP3.LUT R13, R61, 0x38, R58, 0xf8, !PT ;  /* 0x000000383d0d7812 */ /* 0x000fc800078ef83a */
[----:B------:R-:W-:Y:S01]  /*31f0*/  LOP3.LUT R12, R13, R64, RZ, 0x3c, !PT ;  /* 0x000000400d0c7212 */ /* 0x000fe200078e3cff */
[----:B------:R-:W-:-:S04]  /*3200*/  IMAD.IADD R13, R72, 0x1, R33 ;  /* 0x00000001480d7824 */ /* 0x000fc800078e0221 */
[----:B------:R-:W-:Y:S02]  /*3210*/  IMAD R12, R189, 0x200, R12 ;  /* 0x00000200bd0c7824 */ /* 0x000fe400078e020c */
[----:B------:R-:W-:Y:S02]  /*3220*/  IMAD R13, R13, 0x2, R2 ;  /* 0x000000020d0d7824 */ /* 0x000fe400078e0202 */
[----:B------:R-:W-:-:S04]  /*3230*/  IMAD.IADD R33, R33, 0x1, R12 ;  /* 0x0000000121217824 */ /* 0x000fc800078e020c */
[----:B------:R-:W-:Y:S01]  /*3240*/  IMAD R33, R33, 0x2, R2 ;  /* 0x0000000221217824 */ /* 0x000fe200078e0202 */
[----:B------:R-:W1:Y:S05]  /*3250*/  LDS.128 R12, [R13+0x22400] ;  /* 0x022400000d0c7984 */ /* 0x000e6a0000000c00 */
[----:B------:R-:W2:Y:S01]  /*3260*/  LDS.128 R32, [R33+0x22400] ;  /* 0x0224000021207984 */ /* 0x000ea20000000c00 */
[----:B------:R-:W-:Y:S05]  /*3270*/  @P6 BRA `(.L_x_3142) ;  /* 0x00000004006c6947 */ /* 0x000fea0003800000 */
[----:B------:R-:W-:Y:S02]  /*3280*/  SHF.R.U32.HI R84, RZ, 0x10, R5 ;  /* 0x00000010ff547819 */ /* 0x000fe40000011605 */
[----:B------:R-:W-:Y:S02]  /*3290*/  SHF.R.U32.HI R89, RZ, 0x10, R9 ;  /* 0x00000010ff597819 */ /* 0x000fe40000011609 */
[----:B------:R-:W-:Y:S01]  /*32a0*/  SHF.R.U64 R83, R4, 0x10, R5 ;  /* 0x0000001004537819 */ /* 0x000fe20000001205 */
[----:B-1----:R-:W-:Y:S01]  /*32b0*/  IMAD.U32 R5, R13, 0x10000, RZ ;  /* 0x000100000d057824 */ /* 0x002fe200078e00ff */
[----:B------:R-:W-:Y:S01]  /*32c0*/  SHF.R.U64 R88, R8, 0x10, R9 ;  /* 0x0000001008587819 */ /* 0x000fe20000001209 */
[----:B------:R-:W-:Y:S01]  /*32d0*/  IMAD.U32 R8, R15, 0x10000, RZ ;  /* 0x000100000f087824 */ /* 0x000fe200078e00ff */
[----:B------:R-:W-:Y:S01]  /*32e0*/  PRMT R84, R90, 0x5432, R84 ;  /* 0x000054325a547816 */ /* 0x000fe20000000054 */
[----:B------:R-:W-:Y:S01]  /*32f0*/  IMAD.U32 R4, R12, 0x10000, RZ ;  /* 0x000100000c047824 */ /* 0x000fe200078e00ff */
[----:B------:R-:W-:-:S02]  /*3300*/  PRMT R89, R86, 0x5410, R89 ;  /* 0x0000541056597816 */ /* 0x000fc40000000059 */
[----:B------:R-:W-:Y:S02]  /*3310*/  SHF.R.U64 R85, R6, 0x10, R7 ;  /* 0x0000001006557819 */ /* 0x000fe40000001207 */
[--C-:B------:R-:W-:Y:S02]  /*3320*/  SHF.R.U64 R91, R10, 0x10, R11.reuse ;  /* 0x000000100a5b7819 */ /* 0x100fe4000000120b */
[----:B------:R-:W-:Y:S01]  /*3330*/  SHF.R.U32.HI R92, RZ, 0x10, R11 ;  /* 0x00000010ff5c7819 */ /* 0x000fe2000001160b */
[----:B--2---:R-:W-:Y:S01]  /*3340*/  IMAD.U32 R11, R33, 0x10000, RZ ;  /* 0x00010000210b7824 */ /* 0x004fe200078e00ff */
[----:B------:R-:W-:Y:S01]  /*3350*/  PRMT R83, R90, 0x5410, R83 ;  /* 0x000054105a537816 */ /* 0x000fe20000000053 */
[----:B------:R-:W-:Y:S01]  /*3360*/  IMAD.U32 R90, R89, 0x10000, RZ ;  /* 0x00010000595a7824 */ /* 0x000fe200078e00ff */
[----:B------:R-:W-:Y:S01]  /*3370*/  PRMT R88, R86, 0x5432, R88 ;  /* 0x0000543256587816 */ /* 0x000fe20000000058 */
        /* <DEDUP_REMOVED lines=8> */
[-C--:B------:R-:W-:Y:S01]  /*3400*/  FMUL.FTZ R94, R11, R90.reuse ;  /* 0x0000005a0b5e7220 */ /* 0x080fe20000410000 */
[----:B------:R-:W-:Y:S01]  /*3410*/  LOP3.LUT R89, R89, 0xffff0000, RZ, 0xc0, !PT ;  /* 0xffff000059597812 */ /* 0x000fe200078ec0ff */
[----:B------:R-:W-:Y:S01]  /*3420*/  FFMA.FTZ R96, R5, R90, R96 ;  /* 0x0000005a05607223 */ /* 0x000fe20000010060 */
[----:B------:R-:W-:Y:S01]  /*3430*/  PRMT R87, R95, 0x5410, R87 ;  /* 0x000054105f577816 */ /* 0x000fe20000000057 */
[----:B------:R-:W-:Y:S01]  /*3440*/  FFMA.FTZ R94, R5, R86, -R94 ;  /* 0x00000056055e7223 */ /* 0x000fe2000001085e */
[----:B------:R-:W-:-:S02]  /*3450*/  PRMT R92, R93, 0x5432, R92 ;  /* 0x000054325d5c7816 */ /* 0x000fc4000000005c */
[----:B------:R-:W-:Y:S01]  /*3460*/  PRMT R91, R93, 0x5410, R91 ;  /* 0x000054105d5b7816 */ /* 0x000fe2000000005b */
[----:B------:R-:W-:Y:S01]  /*3470*/  FMUL.FTZ R93, R13, R89 ;  /* 0x000000590d5d7220 */ /* 0x000fe20000410000 */
[----:B------:R-:W-:Y:S01]  /*3480*/  LOP3.LUT R84, R84, 0xffff0000, RZ, 0xc0, !PT ;  /* 0xffff000054547812 */ /* 0x000fe200078ec0ff */
[----:B------:R-:W-:Y:S01]  /*3490*/  IMAD.U32 R11, R92, 0x10000, RZ ;  /* 0x000100005c0b7824 */ /* 0x000fe200078e00ff */
[----:B------:R-:W-:Y:S01]  /*34a0*/  SHF.L.U32 R10, R32, 0x10, RZ ;  /* 0x00000010200a7819 */ /* 0x000fe200000006ff */
[----:B------:R-:W-:Y:S01]  /*34b0*/  IMAD.U32 R5, R87, 0x10000, RZ ;  /* 0x0001000057057824 */ /* 0x000fe200078e00ff */
[----:B------:R-:W-:Y:S01]  /*34c0*/  LOP3.LUT R35, R35, 0xffff0000, RZ, 0xc0, !PT ;  /* 0xffff000023237812 */ /* 0x000fe200078ec0ff */
[-C--:B------:R-:W-:Y:S01]  /*34d0*/  FMUL.FTZ R13, R13, R84.reuse ;  /* 0x000000540d0d7220 */ /* 0x080fe20000410000 */
[----:B------:R-:W-:Y:S01]  /*34e0*/  FFMA.FTZ R93, R6, R84, -R93 ;  /* 0x00000054065d7223 */ /* 0x000fe2000001085d */
[C---:B------:R-:W-:Y:S01]  /*34f0*/  FMUL.FTZ R95, R33.reuse, R11 ;  /* 0x0000000b215f7220 */ /* 0x040fe20000410000 */
[----:B------:R-:W-:Y:S01]  /*3500*/  FMUL.FTZ R84, R33, R5 ;  /* 0x0000000521547220 */ /* 0x000fe20000410000 */
[----:B------:R-:W-:Y:S01]  /*3510*/  LOP3.LUT R92, R92, 0xffff0000, RZ, 0xc0, !PT ;  /* 0xffff00005c5c7812 */ /* 0x000fe200078ec0ff */
[----:B------:R-:W-:Y:S01]  /*3520*/  FFMA.FTZ R89, R6, R89, R13 ;  /* 0x0000005906597223 */ /* 0x000fe2000001000d */
[C---:B------:R-:W-:Y:S01]  /*3530*/  FFMA.FTZ R95, R8.reuse, R5, -R95 ;  /* 0x00000005085f7223 */ /* 0x040fe2000001085f */
[----:B------:R-:W-:Y:S01]  /*3540*/  FFMA.FTZ R84, R8, R11, R84 ;  /* 0x0000000b08547223 */ /* 0x000fe20000010054 */
[----:B------:R-:W-:Y:S01]  /*3550*/  LOP3.LUT R6, R87, 0xffff0000, RZ, 0xc0, !PT ;  /* 0xffff000057067812 */ /* 0x000fe200078ec0ff */
[----:B------:R-:W-:Y:S01]  /*3560*/  IMAD.U32 R11, R88, 0x10000, RZ ;  /* 0x00010000580b7824 */ /* 0x000fe200078e00ff */
[----:B------:R-:W-:Y:S01]  /*3570*/  SHF.L.U32 R5, R83, 0x10, RZ ;  /* 0x0000001053057819 */ /* 0x000fe200000006ff */
[----:B------:R-:W-:Y:S01]  /*3580*/  FMUL.FTZ R8, R35, R92 ;  /* 0x0000005c23087220 */ /* 0x000fe20000410000 */
[----:B------:R-:W-:Y:S01]  /*3590*/  LOP3.LUT R9, R15, 0xffff0000, RZ, 0xc0, !PT ;  /* 0xffff00000f097812 */ /* 0x000fe200078ec0ff */
[----:B------:R-:W-:Y:S01]  /*35a0*/  FMUL.FTZ R33, R10, R11 ;  /* 0x0000000b0a217220 */ /* 0x000fe20000410000 */
[----:B------:R-:W-:Y:S01]  /*35b0*/  LOP3.LUT R32, R32, 0xffff0000, RZ, 0xc0, !PT ;  /* 0xffff000020207812 */ /* 0x000fe200078ec0ff */
[-C--:B------:R-:W-:Y:S01]  /*35c0*/  FMUL.FTZ R90, R35, R6.reuse ;  /* 0x00000006235a7220 */ /* 0x080fe20000410000 */
[----:B------:R-:W-:Y:S01]  /*35d0*/  LOP3.LUT R13, R88, 0xffff0000, RZ, 0xc0, !PT ;  /* 0xffff0000580d7812 */ /* 0x000fe200078ec0ff */
[----:B------:R-:W-:Y:S01]  /*35e0*/  FMUL.FTZ R10, R10, R5 ;  /* 0x000000050a0a7220 */ /* 0x000fe20000410000 */
[----:B------:R-:W-:Y:S01]  /*35f0*/  LOP3.LUT R83, R83, 0xffff0000, RZ, 0xc0, !PT ;  /* 0xffff000053537812 */ /* 0x000fe200078ec0ff */
[----:B------:R-:W-:Y:S01]  /*3600*/  FFMA.FTZ R86, R9, R6, -R8 ;  /* 0x0000000609567223 */ /* 0x000fe20000010808 */
[----:B------:R-:W-:Y:S01]  /*3610*/  LOP3.LUT R12, R12, 0xffff0000, RZ, 0xc0, !PT ;  /* 0xffff00000c0c7812 */ /* 0x000fe200078ec0ff */
[----:B------:R-:W-:-:S02]  /*3620*/  IMAD.U32 R15, R34, 0x10000, RZ ;  /* 0x00010000220f7824 */ /* 0x000fc400078e00ff */
[----:B------:R-:W-:Y:S01]  /*3630*/  FFMA.FTZ R35, R9, R92, R90 ;  /* 0x0000005c09237223 */ /* 0x000fe2000001005a */
[C---:B------:R-:W-:Y:S01]  /*3640*/  FFMA.FTZ R33, R4.reuse, R5, -R33 ;  /* 0x0000000504217223 */ /* 0x040fe20000010821 */
[----:B------:R-:W-:Y:S01]  /*3650*/  FFMA.FTZ R10, R4, R11, R10 ;  /* 0x0000000b040a7223 */ /* 0x000fe2000001000a */
[----:B------:R-:W-:Y:S01]  /*3660*/  IMAD.U32 R6, R91, 0x10000, RZ ;  /* 0x000100005b067824 */ /* 0x000fe200078e00ff */
[----:B------:R-:W-:Y:S01]  /*3670*/  LOP3.LUT R34, R34, 0xffff0000, RZ, 0xc0, !PT ;  /* 0xffff000022227812 */ /* 0x000fe200078ec0ff */
[C---:B------:R-:W-:Y:S01]  /*3680*/  FMUL.FTZ R9, R32.reuse, R13 ;  /* 0x0000000d20097220 */ /* 0x040fe20000410000 */
[-C--:B------:R-:W-:Y:S01]  /*3690*/  FMUL.FTZ R5, R32, R83.reuse ;  /* 0x0000005320057220 */ /* 0x080fe20000410000 */
[----:B------:R-:W-:Y:S01]  /*36a0*/  IMAD.U32 R4, R85, 0x10000, RZ ;  /* 0x0001000055047824 */ /* 0x000fe200078e00ff */
[----:B------:R-:W-:Y:S01]  /*36b0*/  LOP3.LUT R91, R91, 0xffff0000, RZ, 0xc0, !PT ;  /* 0xffff00005b5b7812 */ /* 0x000fe200078ec0ff */
[C---:B------:R-:W-:Y:S01]  /*36c0*/  FFMA.FTZ R8, R12.reuse, R83, -R9 ;  /* 0x000000530c087223 */ /* 0x040fe20000010809 */
[----:B------:R-:W-:Y:S01]  /*36d0*/  LOP3.LUT R85, R85, 0xffff0000, RZ, 0xc0, !PT ;  /* 0xffff000055557812 */ /* 0x000fe200078ec0ff */
[----:B------:R-:W-:Y:S01]  /*36e0*/  FFMA.FTZ R5, R12, R13, R5 ;  /* 0x0000000d0c057223 */ /* 0x000fe20000010005 */
        /* <DEDUP_REMOVED lines=18> */
[----:B------:R-:W-:-:S02]  /*3810*/  F2FP.BF16.F32.PACK_AB R35, R35, R84 ;  /* 0x000000542323723e */ /* 0x000fc400000010ff */
[----:B------:R-:W-:-:S07]  /*3820*/  F2FP.BF16.F32.PACK_AB R32, R5, R10 ;  /* 0x0000000a0520723e */ /* 0x000fce00000010ff */
.L_x_3142:
[----:B------:R-:W-:Y:S05]  /*3830*/  BSYNC B1 ;  /* 0x0000000000017941 */ /* 0x000fea0003800000 */
.L_x_3141:
[----:B-1----:R3:W-:Y:S01]  /*3840*/  STG.E.128 desc[UR40][R80.64], R12 ;  /* 0x0000000c50007986 */ /* 0x0027e2000c101d28 */
[----:B------:R-:W-:-:S13]  /*3850*/  ISETP.GE.AND P5, PT, R58, R65, PT ;  /* 0x000000413a00720c */ /* 0x000fda0003fa6270 */
[----:B------:R-:W-:Y:S05]  /*3860*/  @P5 BRA `(.L_x_3131) ;  /* 0x00000000007c5947 */ /* 0x000fea0003800000 */
[--C-:B------:R-:W-:Y:S02]  /*3870*/  SHF.R.S32.HI R5, RZ, 0x1f, R58.reuse ;  /* 0x0000001fff057819 */ /* 0x100fe4000001143a */
[----:B------:R-:W-:-:S04]  /*3880*/  IADD3 R58, P5, P6, R44, R78, R58 ;  /* 0x0000004e2c3a7210 */ /* 0x000fc80007ebe03a */
[----:B------:R-:W-:Y:S02]  /*3890*/  IADD3.X R5, R0, R97, R5, P5, P6 ;  /* 0x0000006100057210 */ /* 0x000fe40002fec405 */
[----:B------:R-:W-:-:S04]  /*38a0*/  LEA R4, P5, R58, R46, 0x1 ;  /* 0x0000002e3a047211 */ /* 0x000fc800078a08ff */
[----:B------:R-:W-:-:S05]  /*38b0*/  LEA.HI.X R5, R58, R47, R5, 0x1, P5 ;  /* 0x0000002f3a057211 */ /* 0x000fca00028f0c05 */
[----:B--2---:R4:W-:Y:S01]  /*38c0*/  STG.E.128 desc[UR40][R4.64], R32 ;  /* 0x0000002004007986 */ /* 0x0049e2000c101d28 */
[----:B------:R-:W-:Y:S05]  /*38d0*/  BRA `(.L_x_3131) ;  /* 0x0000000000607947 */ /* 0x000fea0003800000 */
.L_x_3124:
[----:B------:R-:W-:-:S13]  /*38e0*/  ISETP.NE.AND P0, PT, R184, 0x3, PT ;  /* 0x00000003b800780c */ /* 0x000fda0003f05270 */
[----:B------:R-:W-:Y:S05]  /*38f0*/  @!P0 BRA `(.L_x_3143) ;  /* 0x0000000000048947 */ /* 0x000fea0003800000 */
[----:B------:R-:W-:Y:S01]  /*3900*/  BPT.TRAP 0x1 ;  /* 0x000000040000795c */ /* 0x000fe20000300000 */
.L_x_3143:
        /* <DEDUP_REMOVED lines=8> */
.L_x_3340:
[----:B------:R-:W-:Y:S05]  /*3990*/  BSYNC B1 ;  /* 0x0000000000017941 */ /* 0x000fea0003800000 */
.L_x_3144:
[----:B------:R-:W-:Y:S05]  /*39a0*/  @P1 BRA `(.L_x_3131) ;  /* 0x00000000002c1947 */ /* 0x000fea0003800000 */
[----:B------:R-:W-:Y:S01]  /*39b0*/  @!P3 LOP3.LUT P5, RZ, R186, 0x4, RZ, 0xc0, !PT ;  /* 0x00000004baffb812 */ /* 0x000fe200078ac0ff */
[----:B------:R-:W-:Y:S01]  /*39c0*/  @!P3 VIADD R4, R68, 0x20 ;  /* 0x000000204404b836 */ /* 0x000fe20000000000 */
[----:B------:R-:W-:Y:S02]  /*39d0*/  PLOP3.LUT P6, PT, PT, PT, PT, 0x8, 0x0 ;  /* 0x000000000000781c */ /* 0x000fe40003fce170 */
[----:B------:R-:W-:-:S13]  /*39e0*/  @!P3 PLOP3.LUT P6, PT, P5, PT, PT, 0x80, 0x0 ;  /* 0x000000000000b81c */ /* 0x000fda0002fcf070 */
[----:B------:R-:W-:-:S05]  /*39f0*/  @P6 IADD3 R4, R68, -0x20, RZ ;  /* 0xffffffe044046810 */ /* 0x000fca0007ffe0ff */
[----:B------:R-:W-:Y:S02]  /*3a00*/  @!P3 IMAD.IADD R33, R33, 0x1, R4 ;  /* 0x000000012121b824 */ /* 0x000fe400078e0204 */
[----:B------:R-:W1:Y:S02]  /*3a10*/  @!P4 LDS.128 R4, [R32+0x22400] ;  /* 0x022400002004c984 */ /* 0x000e640000000c00 */
[----:B------:R-:W-:-:S06]  /*3a20*/  @!P3 IMAD R8, R33, 0x2, R2 ;  /* 0x000000022108b824 */ /* 0x000fcc00078e0202 */
[----:B------:R-:W2:Y:S04]  /*3a30*/  @!P3 LDS.128 R8, [R8+0x22400] ;  /* 0x022400000808b984 */ /* 0x000ea80000000c00 */
[----:B-1----:R1:W-:Y:S04]  /*3a40*/  @!P4 STG.E.128 desc[UR40][R12.64], R4 ;  /* 0x000000040c00c986 */ /* 0x0023e8000c101d28 */
[----:B--2---:R1:W-:Y:S02]  /*3a50*/  @!P3 STG.E.128 desc[UR40][R12.64+0x40], R8 ;  /* 0x000040080c00b986 */ /* 0x0043e4000c101d28 */
.L_x_3131:
[----:B------:R-:W-:Y:S05]  /*3a60*/  BSYNC B0 ;  /* 0x0000000000007941 */ /* 0x000fea0003800000 */
.L_x_3123:
[----:B-1--4-:R-:W1:Y:S01]  /*3a70*/  S2R R4, SR_TID.X ;  /* 0x0000000000047919 */ /* 0x012e620000002100 */
[----:B------:R-:W-:Y:S01]  /*3a80*/  @!PT LDS RZ, [RZ] ;  /* 0x00000000fffff984 */ /* 0x000fe20000000800 */
[----:B------:R-:W-:Y:S01]  /*3a90*/  @!PT LDS RZ, [RZ] ;  /* 0x00000000fffff984 */ /* 0x000fe20000000800 */
[----:B------:R-:W-:Y:S01]  /*3aa0*/  @!PT LDS RZ, [RZ] ;  /* 0x00000000fffff984 */ /* 0x000fe20000000800 */
[----:B------:R-:W-:Y:S01]  /*3ab0*/  @!PT LDS RZ, [RZ] ;  /* 0x00000000fffff984 */ /* 0x000fe20000000800 */
[----:B------:R4:W-:Y:S06]  /*3ac0*/  MEMBAR.ALL.CTA ;  /* 0x0000000000007992 */ /* 0x0009ec0000008000 */
[----:B----4-:R-:W4:Y:S01]  /*3ad0*/  FENCE.VIEW.ASYNC.S ;  /* 0x00000000000073c6 */ /* 0x010f220000000000 */
[----:B------:R-:W-:Y:S05]  /*3ae0*/  WARPSYNC.ALL ;  /* 0x0000000000007948 */ /* 0x000fea0003800000 */
[----:B------:R-:W-:Y:S01]  /*3af0*/  BSSY B0, `(.L_x_3146) ;  /* 0x0000009000007945 */ /* 0x000fe20003800000 */
[----:B-1----:R-:W-:Y:S01]  /*3b00*/  LOP3.LUT R4, R4, 0x7f, RZ, 0xc0, !PT ;  /* 0x0000007f04047812 */ /* 0x002fe200078ec0ff */
[----:B----4-:R1:W-:Y:S03]  /*3b10*/  BAR.SYNC.DEFER_BLOCKING R62, 0x80 ;  /* 0x0002003e0000751d */ /* 0x0103e60000010000 */
[----:B------:R-:W-:-:S13]  /*3b20*/  ISETP.NE.AND P5, PT, R4, RZ, PT ;  /* 0x000000ff0400720c */ /* 0x000fda0003fa5270 */
[----:B------:R-:W-:-:S05]  /*3b30*/  @!P5 VIADD R4, R74, 0x28ca0 ;  /* 0x00028ca04a04d836 */ /* 0x000fca0000000000 */
[----:B------:R-:W-:-:S04]  /*3b40*/  @!P5 PRMT R4, RZ, 0x654, R4 ;  /* 0x00000654ff04d816 */ /* 0x000fc80000000004 */
[----:B------:R1:W-:Y:S01]  /*3b50*/  @!P5 SYNCS.ARRIVE.TRANS64.RED.A1T0 RZ, [R4+URZ], RZ ;  /* 0x000000ff04ffd9a7 */ /* 0x0003e2000810043f */
[----:B------:R-:W-:Y:S05]  /*3b60*/  @!P0 BRA `(.L_x_3147) ;  /* 0x0000000000048947 */ /* 0x000fea0003800000 */
[----:B------:R-:W-:Y:S01]  /*3b70*/  BPT.TRAP 0x1 ;  /* 0x000000040000795c */ /* 0x000fe20000300000 */
.L_x_3147:
[----:B------:R-:W-:Y:S05]  /*3b80*/  BSYNC B0 ;  /* 0x0000000000007941 */ /* 0x000fea0003800000 */
.L_x_3146:
[----:B------:R-:W4:Y:S01]  /*3b90*/  SYNCS.PHASECHK.TRANS64.TRYWAIT P0, [R74+URZ+0x28cb0], R59 ;  /* 0x028cb03b4a0075a7 */ /* 0x000f22000800017f */
[----:B------:R-:W-:Y:S04]  /*3ba0*/  BSSY B0, `(.L_x_3148) ;  /* 0x0000002000007945 */ /* 0x000fe80003800000 */
[----:B----4-:R-:W-:Y:S05]  /*3bb0*/  @!P0 BRA `(.L_x_3149) ;  /* 0x0000010800b48947 */ /* 0x010fea0003800000 */
.L_x_3341:
[----:B------:R-:W-:Y:S05]  /*3bc0*/  BSYNC B0 ;  /* 0x0000000000007941 */ /* 0x000fea0003800000 */
.L_x_3148:
[----:B------:R-:W-:Y:S04]  /*3bd0*/  BSSY B0, `(.L_x_3150) ;  /* 0x0000052000007945 */ /* 0x000fe80003800000 */
[----:B------:R-:W-:Y:S05]  /*3be0*/  @P1 BRA `(.L_x_3151) ;  /* 0x0000000400401947 */ /* 0x000fea0003800000 */
[----:B-1----:R-:W-:Y:S01]  /*3bf0*/  IMAD.WIDE R4, R51, 0x40, R48 ;  /* 0x0000004033047825 */ /* 0x002fe200078e0230 */
[----:B------:R-:W-:Y:S01]  /*3c00*/  ULDC.64 UR4, c[0x0][0x318] ;  /* 0x0000c60000047ab9 */ /* 0x000fe20000000a00 */
[----:B------:R-:W-:Y:S02]  /*3c10*/  LOP3.LUT P0, RZ, R186, 0x4, RZ, 0xc0, !PT ;  /* 0x00000004baff7812 */ /* 0x000fe4000780c0ff */
[----:B------:R-:W-:Y:S02]  /*3c20*/  IMAD R5, R5, UR4, RZ ;  /* 0x0000000405057c24 */ /* 0x000fe4000f8e02ff */
[----:B------:R-:W-:Y:S02]  /*3c30*/  IMAD.MOV.U32 R6, RZ, RZ, R40 ;  /* 0x000000ffff067224 */ /* 0x000fe400078e0028 */
[----:B------:R-:W-:Y:S02]  /*3c40*/  IMAD.MOV.U32 R7, RZ, RZ, R77 ;  /* 0x000000ffff077224 */ /* 0x000fe400078e004d */
[----:B------:R-:W-:-:S02]  /*3c50*/  IMAD R5, R4, UR5, R5 ;  /* 0x0000000504057c24 */ /* 0x000fc4000f8e0205 */
[----:B------:R-:W-:Y:S01]  /*3c60*/  IMAD.WIDE.U32 R6, R4, UR4, R6 ;  /* 0x0000000404067c25 */ /* 0x000fe2000f8e0006 */
[----:B------:R-:W-:Y:S01]  /*3c70*/  ULDC.64 UR4, c[0x0][0x308] ;  /* 0x0000c20000047ab9 */ /* 0x000fe20000000a00 */
[----:B------:R-:W-:Y:S02]  /*3c80*/  IADD3 R4, R16, 0x40, RZ ;  /* 0x0000004010047810 */ /* 0x000fe40007ffe0ff */
[----:B------:R-:W-:Y:S01]  /*3c90*/  IMAD R9, R19, 0x8000, R68 ;  /* 0x0000800013097824 */ /* 0x000fe200078e0244 */
[C---:B------:R-:W-:Y:S01]  /*3ca0*/  LEA R58, P1, R6.reuse, UR4, 0x1 ;  /* 0x00000004063a7c11 */ /* 0x040fe2000f8208ff */
[----:B------:R-:W-:Y:S01]  /*3cb0*/  IMAD.IADD R5, R7, 0x1, R5 ;  /* 0x0000000107057824 */ /* 0x000fe200078e0205 */
[----:B------:R-:W-:Y:S01]  /*3cc0*/  ULDC UR4, c[0x0][0x310] ;  /* 0x0000c40000047ab9 */ /* 0x000fe20000000800 */
[C---:B------:R-:W-:Y:S02]  /*3cd0*/  VIADD R79, R9.reuse, 0x20 ;  /* 0x00000020094f7836 */ /* 0x040fe40000000000 */
[C---:B------:R-:W-:Y:S01]  /*3ce0*/  @P0 VIADD R79, R9.reuse, 0xffffffe0 ;  /* 0xffffffe0094f0836 */ /* 0x040fe20000000000 */
[----:B0---4-:R-:W-:Y:S01]  /*3cf0*/  LEA.HI.X R59, R6, UR5, R5, 0x1, P1 ;  /* 0x00000005063b7c11 */ /* 0x011fe200088f0c05 */
[----:B---3--:R-:W-:Y:S01]  /*3d00*/  IMAD R81, R9, 0x2, R2 ;  /* 0x0000000209517824 */ /* 0x008fe200078e0202 */
[C---:B------:R-:W-:Y:S01]  /*3d10*/  ISETP.GE.AND P1, PT, R16.reuse, UR4, PT ;  /* 0x0000000410007c0c */ /* 0x040fe2000bf26270 */
[----:B------:R-:W-:Y:S01]  /*3d20*/  VIADD R12, R16, 0x80 ;  /* 0x00000080100c7836 */ /* 0x000fe20000000000 */
[----:B------:R-:W-:Y:S01]  /*3d30*/  ISETP.GE.AND P0, PT, R4, UR4, PT ;  /* 0x0000000404007c0c */ /* 0x000fe2000bf06270 */
[----:B------:R-:W-:-:S02]  /*3d40*/  VIADD R13, R16, 0xc0 ;  /* 0x000000c0100d7836 */ /* 0x000fc40000000000 */
[C---:B------:R-:W-:Y:S02]  /*3d50*/  VIADD R78, R16.reuse, 0x100 ;  /* 0x00000100104e7836 */ /* 0x040fe40000000000 */
[----:B------:R-:W-:-:S06]  /*3d60*/  VIADD R80, R16, 0x140 ;  /* 0x0000014010507836 */ /* 0x000fcc0000000000 */
[----:B------:R-:W0:Y:S04]  /*3d70*/  @!P1 LDS.128 R4, [R81+0x400] ;  /* 0x0004000051049984 */ /* 0x000e280000000c00 */
[----:B------:R-:W1:Y:S04]  /*3d80*/  @!P0 LDS.128 R8, [R81+0x2400] ;  /* 0x0024000051088984 */ /* 0x000e680000000c00 */
[----:B0-----:R-:W-:Y:S01]  /*3d90*/  @!P1 STG.E.128 desc[UR40][R58.64], R4 ;  /* 0x000000043a009986 */ /* 0x001fe2000c101d28 */
[----:B------:R-:W-:-:S03]  /*3da0*/  ISETP.GE.AND P1, PT, R12, UR4, PT ;  /* 0x000000040c007c0c */ /* 0x000fc6000bf26270 */
[----:B-1----:R-:W-:Y:S01]  /*3db0*/  @!P0 STG.E.128 desc[UR40][R58.64+0x80], R8 ;  /* 0x000080083a008986 */ /* 0x002fe2000c101d28 */
[----:B------:R-:W-:-:S09]  /*3dc0*/  ISETP.GE.AND P0, PT, R13, UR4, PT ;  /* 0x000000040d007c0c */ /* 0x000fd2000bf06270 */
[----:B------:R-:W0:Y:S04]  /*3dd0*/  @!P1 LDS.128 R12, [R81+0x4400] ;  /* 0x00440000510c9984 */ /* 0x000e280000000c00 */
[----:B--2---:R-:W1:Y:S04]  /*3de0*/  @!P0 LDS.128 R32, [R81+0x6400] ;  /* 0x0064000051208984 */ /* 0x004e680000000c00 */
[----:B0-----:R-:W-:Y:S01]  /*3df0*/  @!P1 STG.E.128 desc[UR40][R58.64+0x100], R12 ;  /* 0x0001000c3a009986 */ /* 0x001fe2000c101d28 */
[----:B------:R-:W-:Y:S01]  /*3e00*/  ISETP.GE.AND P1, PT, R78, UR4, PT ;  /* 0x000000044e007c0c */ /* 0x000fe2000bf26270 */
[----:B------:R-:W-:-:S02]  /*3e10*/  VIADD R78, R16, 0x180 ;  /* 0x00000180104e7836 */ /* 0x000fc40000000000 */
[----:B-1----:R-:W-:Y:S01]  /*3e20*/  @!P0 STG.E.128 desc[UR40][R58.64+0x180], R32 ;  /* 0x000180203a008986 */ /* 0x002fe2000c101d28 */
[----:B------:R-:W-:Y:S01]  /*3e30*/  ISETP.GE.AND P0, PT, R80, UR4, PT ;  /* 0x0000000450007c0c */ /* 0x000fe2000bf06270 */
[----:B------:R-:W-:-:S08]  /*3e40*/  VIADD R80, R16, 0x1c0 ;  /* 0x000001c010507836 */ /* 0x000fd00000000000 */
[----:B------:R-:W0:Y:S04]  /*3e50*/  @!P1 LDS.128 R4, [R81+0x8400] ;  /* 0x0084000051049984 */ /* 0x000e280000000c00 */
[----:B------:R-:W1:Y:S04]  /*3e60*/  @!P0 LDS.128 R8, [R81+0xa400] ;  /* 0x00a4000051088984 */ /* 0x000e680000000c00 */
[----:B0-----:R-:W-:Y:S01]  /*3e70*/  @!P1 STG.E.128 desc[UR40][R58.64+0x200], R4 ;  /* 0x000200043a009986 */ /* 0x001fe2000c101d28 */
[----:B------:R-:W-:Y:S02]  /*3e80*/  ISETP.GE.AND P1, PT, R78, UR4, PT ;  /* 0x000000044e007c0c */ /* 0x000fe4000bf26270 */
[----:B------:R-:W-:Y:S01]  /*3e90*/  IADD3 R78, R16, 0x60, RZ ;  /* 0x00000060104e7810 */ /* 0x000fe20007ffe0ff */
[----:B-1----:R-:W-:Y:S01]  /*3ea0*/  @!P0 STG.E.128 desc[UR40][R58.64+0x280], R8 ;  /* 0x000280083a008986 */ /* 0x002fe2000c101d28 */
[----:B------:R-:W-:Y:S01]  /*3eb0*/  ISETP.GE.AND P0, PT, R80, UR4, PT ;  /* 0x0000000450007c0c */ /* 0x000fe2000bf06270 */
[----:B------:R-:W-:-:S02]  /*3ec0*/  IMAD R80, R79, 0x2, R2 ;  /* 0x000000024f507824 */ /* 0x000fc400078e0202 */
[----:B------:R-:W-:-:S06]  /*3ed0*/  VIADD R79, R16, 0xe0 ;  /* 0x000000e0104f7836 */ /* 0x000fcc0000000000 */
[----:B------:R-:W0:Y:S04]  /*3ee0*/  @!P1 LDS.128 R12, [R81+0xc400] ;  /* 0x00c40000510c9984 */ /* 0x000e280000000c00 */
[----:B------:R-:W1:Y:S04]  /*3ef0*/  @!P0 LDS.128 R32, [R81+0xe400] ;  /* 0x00e4000051208984 */ /* 0x000e680000000c00 */
[----:B0-----:R-:W-:Y:S01]  /*3f00*/  @!P1 STG.E.128 desc[UR40][R58.64+0x300], R12 ;  /* 0x0003000c3a009986 */ /* 0x001fe2000c101d28 */
[----:B------:R-:W-:-:S03]  /*3f10*/  ISETP.GE.AND P1, PT, R82, UR4, PT ;  /* 0x0000000452007c0c */ /* 0x000fc6000bf26270 */
[----:B-1----:R-:W-:Y:S01]  /*3f20*/  @!P0 STG.E.128 desc[UR40][R58.64+0x380], R32 ;  /* 0x000380203a008986 */ /* 0x002fe2000c101d28 */
[----:B------:R-:W-:Y:S01]  /*3f30*/  ISETP.GE.AND P0, PT, R78, UR4, PT ;  /* 0x000000044e007c0c */ /* 0x000fe2000bf06270 */
[----:B------:R-:W-:-:S08]  /*3f40*/  VIADD R78, R16, 0xa0 ;  /* 0x000000a0104e7836 */ /* 0x000fd00000000000 */
[----:B------:R-:W0:Y:S04]  /*3f50*/  @!P1 LDS.128 R4, [R80+0x400] ;  /* 0x0004000050049984 */ /* 0x000e280000000c00 */
[----:B------:R-:W1:Y:S04]  /*3f60*/  @!P0 LDS.128 R8, [R80+0x2400] ;  /* 0x0024000050088984 */ /* 0x000e680000000c00 */
        /* <DEDUP_REMOVED lines=24> */
.L_x_3151:
[----:B------:R-:W-:Y:S05]  /*40f0*/  BSYNC B0 ;  /* 0x0000000000007941 */ /* 0x000fea0003800000 */
.L_x_3150:
[----:B------:R-:W-:Y:S01]  /*4100*/  @!PT LDS RZ, [RZ] ;  /* 0x00000000fffff984 */ /* 0x000fe20000000800 */
[----:B------:R-:W-:Y:S01]  /*4110*/  @!PT LDS RZ, [RZ] ;  /* 0x00000000fffff984 */ /* 0x000fe20000000800 */
[----:B------:R-:W-:Y:S01]  /*4120*/  @!PT LDS RZ, [RZ] ;  /* 0x00000000fffff984 */ /* 0x000fe20000000800 */
[----:B------:R-:W-:Y:S01]  /*4130*/  @!PT LDS RZ, [RZ] ;  /* 0x00000000fffff984 */ /* 0x000fe20000000800 */
[----:B------:R5:W-:Y:S06]  /*4140*/  MEMBAR.ALL.CTA ;  /* 0x0000000000007992 */ /* 0x000bec0000008000 */
[----:B-----5:R-:W5:Y:S01]  /*4150*/  FENCE.VIEW.ASYNC.S ;  /* 0x00000000000073c6 */ /* 0x020f620000000000 */
[----:B0---4-:R-:W-:Y:S01]  /*4160*/  @!P5 VIADD R74, R74, 0x28cc0 ;  /* 0x00028cc04a4ad836 */ /* 0x011fe20000000000 */
[----:B------:R-:W-:Y:S01]  /*4170*/  IADD3 R19, R19, 0x1, RZ ;  /* 0x0000000113137810 */ /* 0x000fe20007ffe0ff */
[----:B-----5:R4:W-:Y:S03]  /*4180*/  BAR.SYNC.DEFER_BLOCKING R62, 0x80 ;  /* 0x0002003e0000751d */ /* 0x0209e60000010000 */
[----:B------:R-:W-:-:S02]  /*4190*/  ISETP.NE.AND P1, PT, R19, 0x2, PT ;  /* 0x000000021300780c */ /* 0x000fc40003f25270 */
[----:B------:R-:W-:Y:S02]  /*41a0*/  @!P5 PRMT R74, RZ, 0x654, R74 ;  /* 0x00000654ff4ad816 */ /* 0x000fe4000000004a */
[----:B-1----:R-:W-:Y:S02]  /*41b0*/  SEL R4, RZ, 0x1, P1 ;  /* 0x00000001ff047807 */ /* 0x002fe40000800000 */
[----:B------:R-:W-:Y:S02]  /*41c0*/  PLOP3.LUT P0, PT, PT, PT, PT, 0x8, 0x0 ;  /* 0x000000000000781c */ /* 0x000fe40003f0e170 */
[----:B------:R-:W-:Y:S02]  /*41d0*/  LOP3.LUT R185, R185, R4, RZ, 0x3c, !PT ;  /* 0x00000004b9b97212 */ /* 0x000fe400078e3cff */
[----:B------:R-:W-:Y:S01]  /*41e0*/  SEL R19, R19, RZ, P1 ;  /* 0x000000ff13137207 */ /* 0x000fe20000800000 */
[----:B------:R4:W-:Y:S01]  /*41f0*/  @!P5 SYNCS.ARRIVE.TRANS64.RED.A1T0 RZ, [R74+URZ], RZ ;  /* 0x000000ff4affd9a7 */ /* 0x0009e2000810043f */
[----:B------:R-:W-:Y:S07]  /*4200*/  @P2 BRA `(.L_x_3152) ;  /* 0xffffffdc00c42947 */ /* 0x000fee000383ffff */
.L_x_3118:
[----:B------:R-:W2:Y:S01]  /*4210*/  LDL R4, [R1] ;  /* 0x0000000001047983 */ /* 0x000ea20000100800 */
        /* <DEDUP_REMOVED lines=25> */
[----:B---3--:R-:W-:Y:S02]  /*43b0*/  CS2R R80, SRZ ;  /* 0x0000000000507805 */ /* 0x008fe4000001ff00 */
        /* <DEDUP_REMOVED lines=17> */
[----:B----4-:R-:W-:Y:S02]  /*44d0*/  CS2R R74, SRZ ;  /* 0x00000000004a7805 */ /* 0x010fe4000001ff00 */
        /* <DEDUP_REMOVED lines=13> */
[----:B--2---:R-:W-:Y:S02]  /*45b0*/  CS2R R32, SRZ ;  /* 0x0000000000207805 */ /* 0x004fe4000001ff00 */
[----:B------:R-:W-:Y:S02]  /*45c0*/  CS2R R174, SRZ ;  /* 0x0000000000ae7805 */ /* 0x000fe4000001ff00 */
[----:B------:R-:W-:Y:S02]  /*45d0*/  CS2R R38, SRZ ;  /* 0x0000000000267805 */ /* 0x000fe4000001ff00 */
[----:B------:R-:W-:Y:S01]  /*45e0*/  CS2R R176, SRZ ;  /* 0x0000000000b07805 */ /* 0x000fe2000001ff00 */
[----:B------:R-:W-:Y:S01]  /*45f0*/  IMAD.MOV.U32 R35, RZ, RZ, RZ ;  /* 0x000000ffff237224 */ /* 0x000fe200078e00ff */
[----:B------:R-:W-:Y:S01]  /*4600*/  CS2R R28, SRZ ;  /* 0x00000000001c7805 */ /* 0x000fe2000001ff00 */
[----:B------:R-:W-:-:S02]  /*4610*/  IMAD.MOV.U32 R178, RZ, RZ, RZ ;  /* 0x000000ffffb27224 */ /* 0x000fc400078e00ff */
[----:B------:R-:W-:Y:S02]  /*4620*/  IMAD.MOV.U32 R31, RZ, RZ, RZ ;  /* 0x000000ffff1f7224 */ /* 0x000fe400078e00ff */
[----:B------:R-:W-:Y:S02]  /*4630*/  IMAD.MOV.U32 R7, RZ, RZ, RZ ;  /* 0x000000ffff077224 */ /* 0x000fe400078e00ff */
[----:B------:R-:W-:Y:S02]  /*4640*/  IMAD.MOV.U32 R180, RZ, RZ, RZ ;  /* 0x000000ffffb47224 */ /* 0x000fe400078e00ff */
[----:B------:R-:W-:Y:S02]  /*4650*/  IMAD.MOV.U32 R0, RZ, RZ, RZ ;  /* 0x000000ffff007224 */ /* 0x000fe400078e00ff */
[----:B------:R-:W-:Y:S01]  /*4660*/  IMAD.MOV.U32 R5, RZ, RZ, RZ ;  /* 0x000000ffff057224 */ /* 0x000fe200078e00ff */
[----:B------:R-:W-:Y:S01]  /*4670*/  ISETP.NE.AND P1, PT, R4, 0x1, PT ;  /* 0x000000010400780c */ /* 0x000fe20003f25270 */
[----:B------:R-:W-:-:S12]  /*4680*/  @P0 BRA `(.L_x_3154) ;  /* 0x0000000000080947 */ /* 0x000fd80003800000 */
[----:B------:R-:W0:Y:S02]  /*4690*/  FENCE.VIEW.ASYNC.G ;  /* 0x00000000000073c6 */ /* 0x000e240000000100 */
[----:B0-----:R-:W-:Y:S06]  /*46a0*/  BAR.ARV 0xc, 0x120 ;  /* 0x0304800000007b1d */ /* 0x001fec0000002000 */
.L_x_3154:
[----:B------:R-:W-:Y:S05]  /*46b0*/  BSYNC B0 ;  /* 0x0000000000007941 */ /* 0x000fea0003800000 */
.L_x_3153:
[----:B------:R-:W-:Y:S01]  /*46c0*/  BSSY B7, `(.L_x_3155) ;  /* 0x00007a0000077945 */ /* 0x000fe20003800000 */
[----:B------:R-:W-:Y:S01]  /*46d0*/  MOV R179, RZ ;  /* 0x000000ff00b37202 */ /* 0x000fe20000000f00 */
[----:B------:R-:W-:Y:S02]  /*46e0*/  IMAD.MOV.U32 R181, RZ, RZ, RZ ;  /* 0x000000ffffb57224 */ /* 0x000fe400078e00ff */
[----:B------:R-:W-:Y:S05]  /*46f0*/  @!P1 BRA `(.L_x_3156) ;  /* 0x0000001800b89947 */ /* 0x000fea0003800000 */
[----:B------:R-:W-:Y:S02]  /*4700*/  ISETP.GE.AND P1, PT, R168, 0x1, PT ;  /* 0x00000001a800780c */ /* 0x000fe40003f26270 */
[----:B------:R-:W-:-:S11]  /*4710*/  PLOP3.LUT P0, PT, PT, PT, PT, 0x80, 0x0 ;  /* 0x000000000000781c */ /* 0x000fd60003f0f070 */
[----:B------:R-:W-:Y:S05]  /*4720*/  @!P1 BRA `(.L_x_3157) ;  /* 0x0000007800649947 */ /* 0x000fea0003800000 */
[----:B------:R-:W0:Y:S01]  /*4730*/  SHFL.IDX PT, R0, R206, RZ, 0x1f ;  /* 0x00001fffce007589 */ /* 0x000e2200000e0000 */
[----:B------:R-:W-:Y:S02]  /*4740*/  ISETP.NE.AND P0, PT, R184, 0x3, PT ;  /* 0x00000003b800780c */ /* 0x000fe40003f05270 */
[----:B0-----:R-:W-:-:S04]  /*4750*/  LEA.HI R3, R0, R0, RZ, 0x1 ;  /* 0x0000000000037211 */ /* 0x001fc800078f08ff */
[----:B------:R-:W-:-:S05]  /*4760*/  LOP3.LUT R3, R3, 0x1fffe, RZ, 0xc0, !PT ;  /* 0x0001fffe03037812 */ /* 0x000fca00078ec0ff */
[----:B------:R-:W-:-:S04]  /*4770*/  IMAD.IADD R3, R0, 0x1, -R3 ;  /* 0x0000000100037824 */ /* 0x000fc800078e0a03 */
[----:B------:R-:W-:-:S04]  /*4780*/  IMAD R3, R3, 0x8000, R2 ;  /* 0x0000800003037824 */ /* 0x000fc800078e0202 */
[----:B------:R-:W-:-:S05]  /*4790*/  VIADD R3, R3, 0x400 ;  /* 0x0000040003037836 */ /* 0x000fca0000000000 */
[----:B------:R-:W-:-:S04]  /*47a0*/  SHF.R.U32.HI R3, RZ, 0x4, R3 ;  /* 0x00000004ff037819 */ /* 0x000fc80000011603 */
[----:B------:R-:W-:-:S04]  /*47b0*/  LOP3.LUT R3, R3, 0x3fff, RZ, 0xc0, !PT ;  /* 0x00003fff03037812 */ /* 0x000fc800078ec0ff */
[----:B------:R-:W-:Y:S01]  /*47c0*/  LOP3.LUT R15, R3, 0x2000000, RZ, 0xfc, !PT ;  /* 0x02000000030f7812 */ /* 0x000fe200078efcff */
[----:B------:R-:W-:Y:S06]  /*47d0*/  @!P0 BRA `(.L_x_3158) ;  /* 0x0000000000048947 */ /* 0x000fec0003800000 */
[----:B------:R-:W-:Y:S01]  /*47e0*/  BPT.TRAP 0x1 ;  /* 0x000000040000795c */ /* 0x000fe20000300000 */
.L_x_3158:
[----:B------:R-:W-:Y:S01]  /*47f0*/  IMAD R8, R18, 0x8, R2 ;  /* 0x0000000812087824 */ /* 0x000fe200078e0202 */
[----:B------:R-:W-:Y:S01]  /*4800*/  SHF.L.U32 R3, R22, 0x1f, RZ ;  /* 0x0000001f16037819 */ /* 0x000fe200000006ff */
[----:B------:R-:W-:Y:S01]  /*4810*/  VIADD R0, R2, 0x26800 ;  /* 0x0002680002007836 */ /* 0x000fe20000000000 */
[----:B------:R-:W-:Y:S01]  /*4820*/  BSSY B0, `(.L_x_3159) ;  /* 0x0000008000007945 */ /* 0x000fe20003800000 */
[----:B------:R-:W-:Y:S01]  /*4830*/  IMAD R4, R18, 0x1000, R15 ;  /* 0x0000100012047824 */ /* 0x000fe200078e020f */
[----:B------:R-:W0:Y:S01]  /*4840*/  SYNCS.PHASECHK.TRANS64.TRYWAIT P0, [R8+URZ+0x28c50], R3 ;  /* 0x028c5003080075a7 */ /* 0x000e22000800017f */
[----:B------:R-:W-:Y:S01]  /*4850*/  IMAD.MOV.U32 R5, RZ, RZ, 0x40000040 ;  /* 0x40000040ff057424 */ /* 0x000fe200078e00ff */
[----:B------:R-:W-:-:S04]  /*4860*/  SHF.R.U32.HI R0, RZ, 0x4, R0 ;  /* 0x00000004ff007819 */ /* 0x000fc80000011600 */
[----:B------:R-:W-:-:S04]  /*4870*/  LOP3.LUT R0, R0, 0x3fff, RZ, 0xc0, !PT ;  /* 0x00003fff00007812 */ /* 0x000fc800078ec0ff */
[----:B------:R-:W-:Y:S01]  /*4880*/  LOP3.LUT R0, R0, 0x10000, RZ, 0xfc, !PT ;  /* 0x0001000000007812 */ /* 0x000fe200078efcff */
[----:B0-----:R-:W-:Y:S06]  /*4890*/  @!P0 BRA `(.L_x_3160) ;  /* 0x000000fc00908947 */ /* 0x001fec0003800000 */
.L_x_3342:
[----:B------:R-:W-:Y:S05]  /*48a0*/  BSYNC B0 ;  /* 0x0000000000007941 */ /* 0x000fea0003800000 */
.L_x_3159:
[----:B------:R-:W-:Y:S01]  /*48b0*/  BAR.SYNC.DEFER_BLOCKING 0xe, 0x100 ;  /* 0x0384000000007b1d */ /* 0x000fe20000010000 */
[----:B------:R-:W-:Y:S01]  /*48c0*/  IMAD.MOV.U32 R7, RZ, RZ, 0x40000040 ;  /* 0x40000040ff077424 */ /* 0x000fe200078e00ff */
[----:B------:R-:W-:Y:S01]  /*48d0*/  MOV R6, R0 ;  /* 0x0000000000067202 */ /* 0x000fe20000000f00 */
[----:B------:R-:W-:Y:S01]  /*48e0*/  VIADD R10, R0, 0x2 ;  /* 0x00000002000a7836 */ /* 0x000fe20000000000 */
[----:B------:R-:W-:Y:S01]  /*48f0*/  R2UR UR6, R4 ;  /* 0x00000000040672ca */ /* 0x000fe200000e0000 */
[----:B------:R-:W-:Y:S01]  /*4900*/  IMAD.MOV.U32 R11, RZ, RZ, 0x40000040 ;  /* 0x40000040ff0b7424 */ /* 0x000fe200078e00ff */
[----:B------:R-:W-:Y:S01]  /*4910*/  R2UR UR7, R5 ;  /* 0x00000000050772ca */ /* 0x000fe200000e0000 */
[----:B------:R-:W-:Y:S01]  /*4920*/  VIADD R12, R0, 0x4 ;  /* 0x00000004000c7836 */ /* 0x000fe20000000000 */
[----:B------:R-:W-:Y:S01]  /*4930*/  R2UR UR4, R6 ;  /* 0x00000000060472ca */ /* 0x000fe200000e0000 */
[----:B------:R-:W-:Y:S01]  /*4940*/  VIADD R6, R4, 0x80 ;  /* 0x0000008004067836 */ /* 0x000fe20000000000 */
[----:B------:R-:W-:Y:S01]  /*4950*/  R2UR UR5, R7 ;  /* 0x00000000070572ca */ /* 0x000fe200000e0000 */
[----:B------:R-:W-:Y:S01]  /*4960*/  IMAD.MOV.U32 R7, RZ, RZ, 0x40000040 ;  /* 0x40000040ff077424 */ /* 0x000fe200078e00ff */
[----:B------:R-:W-:Y:S01]  /*4970*/  MOV R13, 0x40000040 ;  /* 0x40000040000d7802 */ /* 0x000fe20000000f00 */
[----:B------:R-:W-:Y:S01]  /*4980*/  IMAD.MOV.U32 R5, RZ, RZ, 0x40000040 ;  /* 0x40000040ff057424 */ /* 0x000fe200078e00ff */
[----:B------:R-:W1:Y:S01]  /*4990*/  S2R R9, SR_TID.X ;  /* 0x0000000000097919 */ /* 0x000e620000002100 */
[----:B------:R-:W-:Y:S01]  /*49a0*/  BSSY B0, `(.L_x_3161) ;  /* 0x00000f5000007945 */ /* 0x000fe20003800000 */
[----:B-----5:R-:W-:-:S07]  /*49b0*/  WARPGROUP.ARRIVE ;  /* 0x00000000000079c5 */ /* 0x020fce0000000000 */
[----:B------:R-:W-:Y:S01]  /*49c0*/  HGMMA.64x256x16.F32.BF16 R24, gdesc[UR4].tnspB, RZ, !UPT, gsb0 ;  /* 0x43e00000041879f0 */ /* 0x000fe2000c0018ff */
[----:B------:R-:W-:Y:S01]  /*49d0*/  R2UR UR6, R6 ;  /* 0x00000000060672ca */ /* 0x000fe200000e0000 */
[----:B------:R-:W-:Y:S01]  /*49e0*/  VIADD R6, R4, 0x100 ;  /* 0x0000010004067836 */ /* 0x000fe20000000000 */
[----:B------:R-:W-:Y:S01]  /*49f0*/  R2UR UR7, R7 ;  /* 0x00000000070772ca */ /* 0x000fe200000e0000 */
[----:B------:R-:W-:Y:S01]  /*4a00*/  IMAD.MOV.U32 R7, RZ, RZ, 0x40000040 ;  /* 0x40000040ff077424 */ /* 0x000fe200078e00ff */
[----:B------:R-:W-:Y:S02]  /*4a10*/  R2UR UR4, R10 ;  /* 0x000000000a0472ca */ /* 0x000fe400000e0000 */
[----:B------:R-:W-:Y:S02]  /*4a20*/  R2UR UR5, R11 ;  /* 0x000000000b0572ca */ /* 0x000fe400000e0000 */
[----:B-1----:R-:W-:-:S04]  /*4a30*/  LOP3.LUT R9, R9, 0x7f, RZ, 0xc0, !PT ;  /* 0x0000007f09097812 */ /* 0x002fc800078ec0ff */
[----:B------:R-:W-:Y:S01]  /*4a40*/  ISETP.NE.AND P0, PT, R9, RZ, PT ;  /* 0x000000ff0900720c */ /* 0x000fe20003f05270 */
[----:B------:R-:W-:Y:S02]  /*4a50*/  WARPGROUP.DEPBAR.LE gsb0, 0x0 ;  /* 0x00008000000079c5 */ /* 0x000fe40000010000 */
[----:B------:R-:W-:-:S12]  /*4a60*/  WARPGROUP.ARRIVE ;  /* 0x00000000000079c5 */ /* 0x000fd80000000000 */
[----:B------:R-:W-:Y:S01]  /*4a70*/  HGMMA.64x256x16.F32.BF16 R24, gdesc[UR4].tnspB, R24, gsb0 ;  /* 0x43e00000041879f0 */ /* 0x000fe20008001818 */
[----:B------:R-:W-:Y:S01]  /*4a80*/  R2UR UR6, R6 ;  /* 0x00000000060672ca */ /* 0x000fe200000e0000 */
[----:B------:R-:W-:Y:S01]  /*4a90*/  VIADD R6, R4, 0x180 ;  /* 0x0000018004067836 */ /* 0x000fe20000000000 */
[----:B------:R-:W-:Y:S01]  /*4aa0*/  R2UR UR7, R7 ;  /* 0x00000000070772ca */ /* 0x000fe200000e0000 */
[----:B------:R-:W-:Y:S01]  /*4ab0*/  VIADD R4, R0, 0x6 ;  /* 0x0000000600047836 */ /* 0x000fe20000000000 */
[----:B------:R-:W-:Y:S01]  /*4ac0*/  R2UR UR4, R12 ;  /* 0x000000000c0472ca */ /* 0x000fe200000e0000 */
[----:B------:R-:W-:Y:S01]  /*4ad0*/  IMAD.MOV.U32 R7, RZ, RZ, 0x40000040 ;  /* 0x40000040ff077424 */ /* 0x000fe200078e00ff */
[----:B------:R-:W-:Y:S01]  /*4ae0*/  R2UR UR5, R13 ;  /* 0x000000000d0572ca */ /* 0x000fe200000e0000 */
[----:B------:R-:W-:-:S05]  /*4af0*/  @!P0 VIADD R0, R8, 0x28c60 ;  /* 0x00028c6008008836 */ /* 0x000fca0000000000 */
[----:B------:R-:W-:Y:S01]  /*4b00*/  @!P0 PRMT R0, RZ, 0x654, R0 ;  /* 0x00000654ff008816 */ /* 0x000fe20000000000 */
[----:B------:R-:W-:Y:S02]  /*4b10*/  WARPGROUP.DEPBAR.LE gsb0, 0x0 ;  /* 0x00008000000079c5 */ /* 0x000fe40000010000 */
[----:B------:R-:W-:-:S12]  /*4b20*/  WARPGROUP.ARRIVE ;  /* 0x00000000000079c5 */ /* 0x000fd80000000000 */
[----:B------:R-:W-:Y:S01]  /*4b30*/  HGMMA.64x256x16.F32.BF16 R24, gdesc[UR4].tnspB, R24, gsb0 ;  /* 0x43e00000041879f0 */ /* 0x000fe20008001818 */
[----:B------:R-:W-:Y:S02]  /*4b40*/  R2UR UR6, R6 ;  /* 0x00000000060672ca */ /* 0x000fe400000e0000 */
[----:B------:R-:W-:Y:S02]  /*4b50*/  R2UR UR7, R7 ;  /* 0x00000000070772ca */ /* 0x000fe400000e0000 */
[----:B------:R-:W-:Y:S02]  /*4b60*/  R2UR UR4, R4 ;  /* 0x00000000040472ca */ /* 0x000fe400000e0000 */
[----:B------:R-:W-:Y:S01]  /*4b70*/  R2UR UR5, R5 ;  /* 0x00000000050572ca */ /* 0x000fe200000e0000 */
[----:B------:R-:W-:Y:S02]  /*4b80*/  WARPGROUP.DEPBAR.LE gsb0, 0x0 ;  /* 0x00008000000079c5 */ /* 0x000fe40000010000 */
[----:B------:R-:W-:-:S15]  /*4b90*/  WARPGROUP.ARRIVE ;  /* 0x00000000000079c5 */ /* 0x000fde0000000000 */
[----:B------:R-:W-:-:S03]  /*4ba0*/  NOP ;  /* 0x0000000000007918 */ /* 0x000fc60000000000 */
[----:B------:R-:W-:Y:S03]  /*4bb0*/  HGMMA.64x256x16.F32.BF16 R24, gdesc[UR4].tnspB, R24, gsb0 ;  /* 0x43e00000041879f0 */ /* 0x000fe60008001818 */
[----:B------:R-:W-:Y:S02]  /*4bc0*/  WARPGROUP.DEPBAR.LE gsb0, 0x0 ;  /* 0x00008000000079c5 */ /* 0x000fe40000010000 */
[----:B------:R-:W-:Y:S06]  /*4bd0*/  BAR.ARV 0xf, 0x100 ;  /* 0x03c4000000007b1d */ /* 0x000fec0000002000 */
[----:B------:R1:W-:Y:S01]  /*4be0*/  @!P0 SYNCS.ARRIVE.TRANS64.RED.A1T0 RZ, [R0+URZ], RZ ;  /* 0x000000ff00ff89a7 */ /* 0x0003e2000810043f */
[----:B------:R-:W-:-:S13]  /*4bf0*/  ISETP.GE.AND P0, PT, R168, 0x41, PT ;  /* 0x00000041a800780c */ /* 0x000fda0003f06270 */
[----:B-1----:R-:W-:Y:S05]  /*4c00*/  @!P0 BRA `(.L_x_3162) ;  /* 0x0000000c00388947 */ /* 0x002fea0003800000 */
[----:B------:R-:W-:-:S07]  /*4c10*/  VIADD R182, R182, 0xfffffffe ;  /* 0xfffffffeb6b67836 */ /* 0x000fce0000000000 */
.L_x_3168:
[----:B------:R-:W-:Y:S01]  /*4c20*/  BAR.SYNC.DEFER_BLOCKING 0xe, 0x100 ;  /* 0x0384000000007b1d */ /* 0x000fe20000010000 */
[----:B0-----:R-:W-:Y:S01]  /*4c30*/  IMAD R3, R18, 0x40, R188 ;  /* 0x0000004012037824 */ /* 0x001fe200078e02bc */
[----:B------:R-:W-:Y:S02]  /*4c40*/  ISETP.NE.AND P2, PT, R184, 0x3, PT ;  /* 0x00000003b800780c */ /* 0x000fe40003f45270 */
[----:B------:R-:W-:Y:S01]  /*4c50*/  IADD3 R18, R18, 0x1, RZ ;  /* 0x0000000112127810 */ /* 0x000fe20007ffe0ff */
[----:B------:R-:W-:Y:S01]  /*4c60*/  IMAD R3, R3, 0x4, R2 ;  /* 0x0000000403037824 */ /* 0x000fe200078e0202 */
[C---:B------:R-:W-:Y:S01]  /*4c70*/  ISETP.GT.AND P1, PT, R182.reuse, RZ, PT ;  /* 0x000000ffb600720c */ /* 0x040fe20003f24270 */
[----:B------:R-:W-:Y:S01]  /*4c80*/  VIADD R182, R182, 0xffffffff ;  /* 0xffffffffb6b67836 */ /* 0x000fe20000000000 */
[----:B------:R-:W-:-:S04]  /*4c90*/  ISETP.NE.AND P0, PT, R18, 0x2, PT ;  /* 0x000000021200780c */ /* 0x000fc80003f05270 */
[----:B------:R-:W-:Y:S02]  /*4ca0*/  SEL R7, RZ, 0x1, P0 ;  /* 0x00000001ff077807 */ /* 0x000fe40000000000 */
[----:B------:R-:W-:Y:S02]  /*4cb0*/  SEL R18, R18, RZ, P0 ;  /* 0x000000ff12127207 */ /* 0x000fe40000000000 */
[----:B------:R-:W-:Y:S01]  /*4cc0*/  LOP3.LUT R22, R22, R7, RZ, 0x3c, !PT ;  /* 0x0000000716167212 */ /* 0x000fe200078e3cff */
[----:B-1----:R-:W0:Y:S04]  /*4cd0*/  LDS R0, [R3+0x28800] ;  /* 0x0288000003007984 */ /* 0x002e280000000800 */
        /* <DEDUP_REMOVED lines=131> */
.L_x_3163:
[----:B------:R-:W-:Y:S01]  /*5510*/  IMAD R0, R18, 0x8, R2 ;  /* 0x0000000812007824 */ /* 0x000fe200078e0202 */
[----:B------:R-:W-:-:S04]  /*5520*/  SHF.L.U32 R3, R22, 0x1f, RZ ;  /* 0x0000001f16037819 */ /* 0x000fc800000006ff */
[----:B------:R0:W1:Y:S01]  /*5530*/  SYNCS.PHASECHK.TRANS64.TRYWAIT P0, [R0+URZ+0x28c50], R3 ;  /* 0x028c5003000075a7 */ /* 0x000062000800017f */
[----:B------:R-:W-:Y:S05]  /*5540*/  @!P2 BRA `(.L_x_3164) ;  /* 0x000000000004a947 */ /* 0x000fea0003800000 */
[----:B------:R-:W-:Y:S01]  /*5550*/  BPT.TRAP 0x1 ;  /* 0x000000040000795c */ /* 0x000fe20000300000 */
.L_x_3164:
[----:B------:R-:W-:Y:S04]  /*5560*/  BSSY B1, `(.L_x_3165) ;  /* 0x0000004000017945 */ /* 0x000fe80003800000 */
[----:B-1----:R-:W-:Y:S05]  /*5570*/  @P0 BRA `(.L_x_3166) ;  /* 0x0000000000080947 */ /* 0x002fea0003800000 */
[----:B------:R-:W1:Y:S02]  /*5580*/  SYNCS.PHASECHK.TRANS64.TRYWAIT P0, [R0+URZ+0x28c50], R3 ;  /* 0x028c5003000075a7 */ /* 0x000e64000800017f */
[----:B-1----:R-:W-:Y:S05]  /*5590*/  @!P0 BRA `(.L_x_3167) ;  /* 0x000000f000648947 */ /* 0x002fea0003800000 */
.L_x_3166:
[----:B------:R-:W-:Y:S05]  /*55a0*/  BSYNC B1 ;  /* 0x0000000000017941 */ /* 0x000fea0003800000 */
.L_x_3165:
[----:B01----:R-:W-:Y:S01]  /*55b0*/  VIADD R0, R2, 0x26800 ;  /* 0x0002680002007836 */ /* 0x003fe20000000000 */
[----:B------:R-:W-:Y:S01]  /*55c0*/  WARPGROUP.ARRIVE ;  /* 0x00000000000079c5 */ /* 0x000fe20000000000 */
[----:B------:R-:W-:-:S05]  /*55d0*/  IMAD R6, R18, 0x1000, R15 ;  /* 0x0000100012067824 */ /* 0x000fca00078e020f */
[----:B------:R-:W0:Y:S01]  /*55e0*/  S2R R14, SR_TID.X ;  /* 0x00000000000e7919 */ /* 0x000e220000002100 */
[----:B------:R-:W-:Y:S01]  /*55f0*/  IMAD.MOV.U32 R7, RZ, RZ, 0x40000040 ;  /* 0x40000040ff077424 */ /* 0x000fe200078e00ff */
[----:B------:R-:W-:Y:S01]  /*5600*/  SHF.R.U32.HI R0, RZ, 0x4, R0 ;  /* 0x00000004ff007819 */ /* 0x000fe20000011600 */
[----:B------:R-:W-:Y:S01]  /*5610*/  IMAD.MOV.U32 R9, RZ, RZ, 0x40000040 ;  /* 0x40000040ff097424 */ /* 0x000fe200078e00ff */
[----:B------:R-:W-:Y:S02]  /*5620*/  R2UR UR6, R6 ;  /* 0x00000000060672ca */ /* 0x000fe400000e0000 */
[----:B------:R-:W-:Y:S02]  /*5630*/  LOP3.LUT R0, R0, 0x3fff, RZ, 0xc0, !PT ;  /* 0x00003fff00007812 */ /* 0x000fe400078ec0ff */
[----:B------:R-:W-:Y:S01]  /*5640*/  R2UR UR7, R7 ;  /* 0x00000000070772ca */ /* 0x000fe200000e0000 */
[----:B------:R-:W-:Y:S01]  /*5650*/  IMAD.MOV.U32 R7, RZ, RZ, 0x40000040 ;  /* 0x40000040ff077424 */ /* 0x000fe200078e00ff */
[----:B------:R-:W-:-:S02]  /*5660*/  LOP3.LUT R8, R0, 0x10000, RZ, 0xfc, !PT ;  /* 0x0001000000087812 */ /* 0x000fc400078efcff */
[----:B------:R-:W-:Y:S01]  /*5670*/  R2UR UR5, R9 ;  /* 0x00000000090572ca */ /* 0x000fe200000e0000 */
[----:B------:R-:W-:Y:S01]  /*5680*/  IMAD.MOV.U32 R9, RZ, RZ, 0x40000040 ;  /* 0x40000040ff097424 */ /* 0x000fe200078e00ff */
[----:B------:R-:W-:Y:S01]  /*5690*/  R2UR UR4, R8 ;  /* 0x00000000080472ca */ /* 0x000fe200000e0000 */
[----:B------:R-:W-:-:S12]  /*56a0*/  VIADD R8, R6, 0x80 ;  /* 0x0000008006087836 */ /* 0x000fd80000000000 */
[----:B------:R-:W-:Y:S01]  /*56b0*/  HGMMA.64x256x16.F32.BF16 R24, gdesc[UR4].tnspB, R24, gsb0 ;  /* 0x43e00000041879f0 */ /* 0x000fe20008001818 */
[----:B------:R-:W-:Y:S02]  /*56c0*/  R2UR UR4, R10 ;  /* 0x000000000a0472ca */ /* 0x000fe400000e0000 */
[----:B------:R-:W-:Y:S02]  /*56d0*/  R2UR UR5, R11 ;  /* 0x000000000b0572ca */ /* 0x000fe400000e0000 */
[----:B------:R-:W-:Y:S02]  /*56e0*/  R2UR UR6, R8 ;  /* 0x00000000080672ca */ /* 0x000fe400000e0000 */
[----:B------:R-:W-:Y:S01]  /*56f0*/  R2UR UR7, R9 ;  /* 0x00000000090772ca */ /* 0x000fe200000e0000 */
[----:B------:R-:W-:Y:S01]  /*5700*/  IMAD.MOV.U32 R9, RZ, RZ, 0x40000040 ;  /* 0x40000040ff097424 */ /* 0x000fe200078e00ff */
[C---:B------:R-:W-:Y:S01]  /*5710*/  IADD3 R8, R6.reuse, 0x100, RZ ;  /* 0x0000010006087810 */ /* 0x040fe20007ffe0ff */
[----:B------:R-:W-:Y:S01]  /*5720*/  VIADD R6, R6, 0x180 ;  /* 0x0000018006067836 */ /* 0x000fe20000000000 */
[----:B0-----:R-:W-:-:S04]  /*5730*/  LOP3.LUT R14, R14, 0x7f, RZ, 0xc0, !PT ;  /* 0x0000007f0e0e7812 */ /* 0x001fc800078ec0ff */
[----:B------:R-:W-:-:S13]  /*5740*/  ISETP.NE.AND P0, PT, R14, RZ, PT ;  /* 0x000000ff0e00720c */ /* 0x000fda0003f05270 */
[----:B------:R-:W-:-:S04]  /*5750*/  @!P0 IMAD R0, R18, 0x8, R2 ;  /* 0x0000000812008824 */ /* 0x000fc800078e0202 */
[----:B------:R-:W-:-:S05]  /*5760*/  @!P0 VIADD R0, R0, 0x28c60 ;  /* 0x00028c6000008836 */ /* 0x000fca0000000000 */
[----:B------:R-:W-:Y:S01]  /*5770*/  @!P0 PRMT R0, RZ, 0x654, R0 ;  /* 0x00000654ff008816 */ /* 0x000fe20000000000 */
[----:B------:R-:W-:Y:S02]  /*5780*/  WARPGROUP.DEPBAR.LE gsb0, 0x0 ;  /* 0x00008000000079c5 */ /* 0x000fe40000010000 */
[----:B------:R-:W-:-:S06]  /*5790*/  WARPGROUP.ARRIVE ;  /* 0x00000000000079c5 */ /* 0x000fcc0000000000 */
        /* <DEDUP_REMOVED lines=20> */
[----:B------:R-:W-:Y:S05]  /*58e0*/  @P1 BRA `(.L_x_3168) ;  /* 0xfffffff000cc1947 */ /* 0x000fea000383ffff */
.L_x_3162:
[----:B------:R-:W-:Y:S05]  /*58f0*/  BSYNC B0 ;  /* 0x0000000000007941 */ /* 0x000fea0003800000 */
.L_x_3161:
[----:B------:R-:W-:Y:S01]  /*5900*/  BAR.SYNC.DEFER_BLOCKING 0xe, 0x100 ;  /* 0x0384000000007b1d */ /* 0x000fe20000010000 */
[C---:B0-----:R-:W-:Y:S01]  /*5910*/  IMAD R3, R18.reuse, 0x40, R188 ;  /* 0x0000004012037824 */ /* 0x041fe200078e02bc */
[----:B------:R-:W-:Y:S01]  /*5920*/  PLOP3.LUT P0, PT, PT, PT, PT, 0x8, 0x0 ;  /* 0x000000000000781c */ /* 0x000fe20003f0e170 */
[----:B------:R-:W-:Y:S01]  /*5930*/  VIADD R18, R18, 0x1 ;  /* 0x0000000112127836 */ /* 0x000fe20000000000 */
[----:B------:R-:W-:Y:S01]  /*5940*/  CS2R R20, SRZ ;  /* 0x0000000000147805 */ /* 0x000fe2000001ff00 */
[----:B------:R-:W-:-:S03]  /*5950*/  IMAD R3, R3, 0x4, R2 ;  /* 0x0000000403037824 */ /* 0x000fc600078e0202 */
        /* <DEDUP_REMOVED lines=136> */
.L_x_3156:
[----:B------:R-:W-:Y:S02]  /*61e0*/  ISETP.GE.AND P1, PT, R168, 0x1, PT ;  /* 0x00000001a800780c */ /* 0x000fe40003f26270 */
[----:B------:R-:W-:-:S11]  /*61f0*/  PLOP3.LUT P0, PT, PT, PT, PT, 0x80, 0x0 ;  /* 0x000000000000781c */ /* 0x000fd60003f0f070 */
[----:B------:R-:W-:Y:S05]  /*6200*/  @!P1 BRA `(.L_x_3157) ;  /* 0x0000005c00ac9947 */ /* 0x000fea0003800000 */
[----:B------:R-:W0:Y:S01]  /*6210*/  SHFL.IDX PT, R0, R206, RZ, 0x1f ;  /* 0x00001fffce007589 */ /* 0x000e2200000e0000 */
[----:B------:R-:W-:Y:S01]  /*6220*/  BSSY B6, `(.L_x_3169) ;  /* 0x000001b000067945 */ /* 0x000fe20003800000 */
[----:B0-----:R-:W-:-:S04]  /*6230*/  LEA.HI R3, R0, R0, RZ, 0x1 ;  /* 0x0000000000037211 */ /* 0x001fc800078f08ff */
[----:B------:R-:W-:-:S04]  /*6240*/  LOP3.LUT R3, R3, 0x1fffe, RZ, 0xc0, !PT ;  /* 0x0001fffe03037812 */ /* 0x000fc800078ec0ff */
[----:B------:R-:W-:Y:S01]  /*6250*/  IADD3 R3, R0, -R3, RZ ;  /* 0x8000000300037210 */ /* 0x000fe20007ffe0ff */
[----:B------:R-:W-:-:S04]  /*6260*/  VIADD R0, R2, 0x26800 ;  /* 0x0002680002007836 */ /* 0x000fc80000000000 */
[----:B------:R-:W-:Y:S01]  /*6270*/  IMAD R3, R3, 0x8000, R2 ;  /* 0x0000800003037824 */ /* 0x000fe200078e0202 */
[----:B------:R-:W-:-:S03]  /*6280*/  LOP3.LUT P0, RZ, R0, 0x3ff, RZ, 0xc0, !PT ;  /* 0x000003ff00ff7812 */ /* 0x000fc6000780c0ff */
        /* <DEDUP_REMOVED lines=12> */
[----:B------:R-:W-:Y:S01]  /*6350*/  MOV R11, UR5 ;  /* 0x00000005000b7c02 */ /* 0x000fe20008000f00 */
[----:B------:R-:W-:Y:S02]  /*6360*/  IMAD.U32 R7, RZ, RZ, UR7 ;  /* 0x00000007ff077e24 */ /* 0x000fe4000f8e00ff */
[----:B------:R-:W-:-:S02]  /*6370*/  IMAD.U32 R10, RZ, RZ, UR4 ;  /* 0x00000004ff0a7e24 */ /* 0x000fc4000f8e00ff */
[----:B------:R-:W-:Y:S02]  /*6380*/  IMAD.MOV.U32 R8, RZ, RZ, 0x70 ;  /* 0x00000070ff087424 */ /* 0x000fe400078e00ff */
[----:B------:R-:W-:Y:S02]  /*6390*/  IMAD.MOV.U32 R12, RZ, RZ, 0x1 ;  /* 0x00000001ff0c7424 */ /* 0x000fe400078e00ff */
[----:B0-----:R-:W-:-:S07]  /*63a0*/  IMAD.MOV.U32 R13, RZ, RZ, RZ ;  /* 0x000000ffff0d7224 */ /* 0x001fce00078e00ff */
[----:B------:R-:W-:-:S07]  /*63b0*/  LEPC R20, `(.L_x_3170) ;  /* 0x000000001014794e */ /* 0x000fce0000000000 */
[----:B-1---5:R-:W-:Y:S05]  /*63c0*/  CALL.ABS.NOINC R14 ;  /* 0x000000000e007343 */ /* 0x022fea0003c00000 */
.L_x_3170:
[----:B------:R-:W-:Y:S05]  /*63d0*/  BSYNC B6 ;  /* 0x0000000000067941 */ /* 0x000fea0003800000 */
.L_x_3169:
        /* <DEDUP_REMOVED lines=12> */
.L_x_3174:
[----:B-1----:R1:W2:Y:S02]  /*64a0*/  SYNCS.PHASECHK.TRANS64.TRYWAIT P0, [R2+URZ+0x28c00], R3 ;  /* 0x028c0003020075a7 */ /* 0x0022a4000800017f */
[----:B--2---:R-:W-:Y:S05]  /*64b0*/  @!P0 NANOSLEEP.SYNCS 0x989680 ;  /* 0x009896800000895d */ /* 0x004fea0003900000 */
[----:B------:R-:W2:Y:S02]  /*64c0*/  @!P0 SYNCS.PHASECHK.TRANS64 P0, [R2+URZ+0x28c00], R3 ;  /* 0x028c0003020085a7 */ /* 0x000ea4000800007f */
[----:B--2---:R-:W-:Y:S05]  /*64d0*/  @!P0 BRA `(.L_x_3174) ;  /* 0xfffffffc00f08947 */ /* 0x004fea000383ffff */
.L_x_3173:
[----:B------:R-:W-:Y:S05]  /*64e0*/  BSYNC B0 ;  /* 0x0000000000007941 */ /* 0x000fea0003800000 */
.L_x_3172:
[----:B------:R-:W-:Y:S05]  /*64f0*/  BRA `(.L_x_3175) ;  /* 0x0000002000747947 */ /* 0x000fea0003800000 */
.L_x_3171:
[----:B-----5:R-:W-:Y:S01]  /*6500*/  SHF.R.S32.HI R0, RZ, 0x1f, R27 ;  /* 0x0000001fff007819 */ /* 0x020fe2000001141b */
[----:B------:R-:W-:Y:S01]  /*6510*/  ULDC.64 UR4, c[0x0][0x3d8] ;  /* 0x0000f60000047ab9 */ /* 0x000fe20000000a00 */
[----:B------:R-:W-:Y:S01]  /*6520*/  VIADD R3, R2, 0x20400 ;  /* 0x0002040002037836 */ /* 0x000fe20000000000 */
[----:B------:R-:W-:Y:S01]  /*6530*/  ULDC.64 UR6, c[0x0][0x3e8] ;  /* 0x0000fa0000067ab9 */ /* 0x000fe20000000a00 */
[----:B------:R-:W-:Y:S01]  /*6540*/  IMAD.WIDE.U32 R4, R27, UR4, RZ ;  /* 0x000000041b047c25 */ /* 0x000fe2000f8e00ff */
[----:B------:R-:W-:Y:S01]  /*6550*/  SHF.R.S32.HI R14, RZ, 0x1f, R16 ;  /* 0x0000001fff0e7819 */ /* 0x000fe20000011410 */
[----:B------:R-:W-:Y:S01]  /*6560*/  BSSY B6, `(.L_x_3176) ;  /* 0x0000032000067945 */ /* 0x000fe20003800000 */
[----:B------:R-:W-:Y:S01]  /*6570*/  LOP3.LUT P0, RZ, R3, 0x3ff, RZ, 0xc0, !PT ;  /* 0x000003ff03ff7812 */ /* 0x000fe2000780c0ff */
[----:B------:R-:W-:Y:S02]  /*6580*/  IMAD R6, R0, UR4, RZ ;  /* 0x0000000400067c24 */ /* 0x000fe4000f8e02ff */
[----:B------:R-:W-:-:S02]  /*6590*/  IMAD.SHL.U32 R29, R204, 0x4, RZ ;  /* 0x00000004cc1d7824 */ /* 0x000fc400078e00ff */
[----:B------:R-:W-:Y:S01]  /*65a0*/  IMAD R11, R27, UR5, R6 ;  /* 0x000000051b0b7c24 */ /* 0x000fe2000f8e0206 */
[----:B------:R-:W-:Y:S01]  /*65b0*/  ULDC.64 UR4, c[0x0][0x3c8] ;  /* 0x0000f20000047ab9 */ /* 0x000fe20000000a00 */
[----:B------:R-:W-:Y:S01]  /*65c0*/  IMAD R0, R0, UR6, RZ ;  /* 0x0000000600007c24 */ /* 0x000fe2000f8e02ff */
[C---:B------:R-:W-:Y:S01]  /*65d0*/  LEA R24, P2, R4.reuse, UR4, 0x1 ;  /* 0x0000000404187c11 */ /* 0x040fe2000f8408ff */
[----:B------:R-:W-:Y:S01]  /*65e0*/  IMAD.IADD R11, R11, 0x1, R5 ;  /* 0x000000010b0b7824 */ /* 0x000fe200078e0205 */
[-C--:B------:R-:W-:Y:S01]  /*65f0*/  IADD3 R3, P6, R29, R4.reuse, RZ ;  /* 0x000000041d037210 */ /* 0x080fe20007fde0ff */
[C---:B------:R-:W-:Y:S01]  /*6600*/  IMAD.WIDE.U32 R6, R27.reuse, UR6, RZ ;  /* 0x000000061b067c25 */ /* 0x040fe2000f8e00ff */
[----:B------:R-:W-:Y:S02]  /*6610*/  SHF.R.S32.HI R12, RZ, 0x1f, R29 ;  /* 0x0000001fff0c7819 */ /* 0x000fe4000001141d */
[----:B------:R-:W-:Y:S01]  /*6620*/  LEA.HI.X R26, R4, UR5, R11, 0x1, P2 ;  /* 0x00000005041a7c11 */ /* 0x000fe200090f0c0b */
[----:B------:R-:W-:Y:S01]  /*6630*/  IMAD R9, R27, UR7, R0 ;  /* 0x000000071b097c24 */ /* 0x000fe2000f8e0200 */
[C---:B------:R-:W-:Y:S01]  /*6640*/  IADD3 R5, P1, R16.reuse, R4, RZ ;  /* 0x0000000410057210 */ /* 0x040fe20007f3e0ff */
[----:B------:R-:W-:Y:S01]  /*6650*/  ULDC.64 UR6, c[0x0][0x3e0] ;  /* 0x0000f80000067ab9 */ /* 0x000fe20000000a00 */
[-C--:B------:R-:W-:Y:S01]  /*6660*/  IADD3 R8, P2, R29, R6.reuse, RZ ;  /* 0x000000061d087210 */ /* 0x080fe20007f5e0ff */
[----:B------:R-:W-:Y:S01]  /*6670*/  IMAD.IADD R9, R9, 0x1, R7 ;  /* 0x0000000109097824 */ /* 0x000fe200078e0207 */
[----:B------:R-:W-:Y:S01]  /*6680*/  IADD3 R0, P4, R16, R6, RZ ;  /* 0x0000000610007210 */ /* 0x000fe20007f9e0ff */
[----:B------:R-:W-:Y:S01]  /*6690*/  IMAD.X R4, R14, 0x1, R11, P1 ;  /* 0x000000010e047824 */ /* 0x000fe200008e060b */
[----:B------:R-:W-:Y:S01]  /*66a0*/  LEA R32, P5, R3, UR4, 0x1 ;  /* 0x0000000403207c11 */ /* 0x000fe2000f8a08ff */
[C---:B------:R-:W-:Y:S01]  /*66b0*/  IMAD.X R7, R12.reuse, 0x1, R9, P2 ;  /* 0x000000010c077824 */ /* 0x040fe200010e0609 */
[----:B------:R-:W-:-:S02]  /*66c0*/  IADD3.X R10, R12, R11, RZ, P6, !PT ;  /* 0x0000000b0c0a7210 */ /* 0x000fc400037fe4ff */
[----:B------:R-:W-:Y:S02]  /*66d0*/  LEA R27, P3, R6, UR6, 0x1 ;  /* 0x00000006061b7c11 */ /* 0x000fe4000f8608ff */
[----:B------:R-:W-:Y:S01]  /*66e0*/  LEA.HI.X R33, R3, UR5, R10, 0x1, P5 ;  /* 0x0000000503217c11 */ /* 0x000fe2000a8f0c0a */
[----:B------:R-:W-:Y:S01]  /*66f0*/  IMAD.X R3, R14, 0x1, R9, P4 ;  /* 0x000000010e037824 */ /* 0x000fe200020e0609 */
[----:B------:R-:W-:Y:S02]  /*6700*/  LEA R34, P6, R8, UR6, 0x1 ;  /* 0x0000000608227c11 */ /* 0x000fe4000f8c08ff */
[----:B------:R-:W-:Y:S02]  /*6710*/  LEA R36, P1, R5, UR4, 0x1 ;  /* 0x0000000405247c11 */ /* 0x000fe4000f8208ff */
[----:B------:R-:W-:Y:S02]  /*6720*/  LEA R38, P2, R0, UR6, 0x1 ;  /* 0x0000000600267c11 */ /* 0x000fe4000f8408ff */
[----:B------:R-:W-:-:S02]  /*6730*/  LEA.HI.X R35, R8, UR7, R7, 0x1, P6 ;  /* 0x0000000708237c11 */ /* 0x000fc4000b0f0c07 */
        /* <DEDUP_REMOVED lines=19> */
[----:B-1----:R-:W-:Y:S05]  /*6870*/  CALL.ABS.NOINC R14 ;  /* 0x000000000e007343 */ /* 0x002fea0003c00000 */
.L_x_3177:
[----:B------:R-:W-:Y:S05]  /*6880*/  BSYNC B6 ;  /* 0x0000000000067941 */ /* 0x000fea0003800000 */
.L_x_3176:
[----:B------:R-:W-:Y:S01]  /*6890*/  ULDC.U8 UR4, c[0x0][0x3f0] ;  /* 0x0000fc0000047ab9 */ /* 0x000fe20000000000 */
[----:B------:R-:W-:Y:S01]  /*68a0*/  BSSY B0, `(.L_x_3178) ;  /* 0x00001da000007945 */ /* 0x000fe20003800000 */
[----:B------:R-:W-:-:S13]  /*68b0*/  ISETP.NE.AND P0, PT, RZ, UR4, PT ;  /* 0x00000004ff007c0c */ /* 0x000fda000bf05270 */
[----:B------:R-:W-:Y:S05]  /*68c0*/  @!P0 BRA `(.L_x_3179) ;  /* 0x0000000c00d48947 */ /* 0x000fea0003800000 */
[----:B------:R-:W-:Y:S01]  /*68d0*/  IMAD R30, R25, -0x40, R30 ;  /* 0xffffffc0191e7824 */ /* 0x000fe200078e021e */
[----:B------:R-:W-:Y:S01]  /*68e0*/  BSSY B1, `(.L_x_3180) ;  /* 0x0000017000017945 */ /* 0x000fe20003800000 */
[----:B------:R-:W-:Y:S01]  /*68f0*/  IMAD.SHL.U32 R0, R186, 0x40, RZ ;  /* 0x00000040ba007824 */ /* 0x000fe200078e00ff */
[----:B------:R-:W-:Y:S02]  /*6900*/  CS2R R4, SRZ ;  /* 0x0000000000047805 */ /* 0x000fe4000001ff00 */
[----:B------:R-:W-:Y:S02]  /*6910*/  CS2R R6, SRZ ;  /* 0x0000000000067805 */ /* 0x000fe4000001ff00 */
[----:B------:R-:W-:Y:S02]  /*6920*/  VIMNMX R30, R30, 0x40, PT ;  /* 0x000000401e1e7848 */ /* 0x000fe40003fe0100 */
[----:B------:R-:W-:Y:S02]  /*6930*/  CS2R R8, SRZ ;  /* 0x0000000000087805 */ /* 0x000fe4000001ff00 */
[----:B------:R-:W-:-:S02]  /*6940*/  LOP3.LUT R3, R0, 0x1c0, RZ, 0xc0, !PT ;  /* 0x000001c000037812 */ /* 0x000fc400078ec0ff */
[----:B------:R-:W-:Y:S02]  /*6950*/  CS2R R20, SRZ ;  /* 0x0000000000147805 */ /* 0x000fe4000001ff00 */
[----:B------:R-:W-:Y:S02]  /*6960*/  ISETP.GE.AND P1, PT, R23, R30, PT ;  /* 0x0000001e1700720c */ /* 0x000fe40003f26270 */
[----:B------:R-:W-:Y:S02]  /*6970*/  LOP3.LUT R0, R3, 0x18, R16, 0xf8, !PT ;  /* 0x0000001803007812 */ /* 0x000fe400078ef810 */
[----:B------:R-:W-:-:S04]  /*6980*/  SHF.R.U32.HI R3, RZ, 0x3, R3 ;  /* 0x00000003ff037819 */ /* 0x000fc80000011603 */
[----:B------:R-:W-:-:S05]  /*6990*/  LOP3.LUT R10, R0, R3, RZ, 0x3c, !PT ;  /* 0x00000003000a7212 */ /* 0x000fca00078e3cff */
[----:B------:R-:W-:Y:S05]  /*69a0*/  @P1 BRA `(.L_x_3181) ;  /* 0x0000000000281947 */ /* 0x000fea0003800000 */
[C---:B------:R-:W-:Y:S01]  /*69b0*/  VIADD R0, R29.reuse, 0x10 ;  /* 0x000000101d007836 */ /* 0x040fe20000000000 */
[----:B------:R-:W-:Y:S01]  /*69c0*/  ULDC UR4, c[0x0][0x3d4] ;  /* 0x0000f50000047ab9 */ /* 0x000fe20000000800 */
[----:B------:R-:W-:Y:S02]  /*69d0*/  CS2R R4, SRZ ;  /* 0x0000000000047805 */ /* 0x000fe4000001ff00 */
[----:B------:R-:W-:Y:S02]  /*69e0*/  ISETP.GE.AND P0, PT, R29, UR4, PT ;  /* 0x000000041d007c0c */ /* 0x000fe4000bf06270 */
[----:B------:R-:W-:Y:S02]  /*69f0*/  CS2R R8, SRZ ;  /* 0x0000000000087805 */ /* 0x000fe4000001ff00 */
[----:B------:R-:W-:-:S09]  /*6a00*/  ISETP.GE.AND P2, PT, R0, UR4, PT ;  /* 0x0000000400007c0c */ /* 0x000fd2000bf46270 */
[----:B------:R0:W5:Y:S04]  /*6a10*/  @!P0 LDG.E.64 R6, desc[UR40][R32.64] ;  /* 0x0000002820068981 */ /* 0x000168000c1e1b00 */
[----:B------:R0:W5:Y:S04]  /*6a20*/  @!P2 LDG.E.64 R4, desc[UR40][R32.64+0x20] ;  /* 0x000020282004a981 */ /* 0x000168000c1e1b00 */
[----:B------:R0:W5:Y:S04]  /*6a30*/  @!P0 LDG.E.64 R20, desc[UR40][R34.64] ;  /* 0x0000002822148981 */ /* 0x000168000c1e1b00 */
[----:B------:R0:W5:Y:S02]  /*6a40*/  @!P2 LDG.E.64 R8, desc[UR40][R34.64+0x20] ;  /* 0x000020282208a981 */ /* 0x000164000c1e1b00 */
.L_x_3181:
[----:B------:R-:W-:Y:S05]  /*6a50*/  BSYNC B1 ;  /* 0x0000000000017941 */ /* 0x000fea0003800000 */
.L_x_3180:
[----:B------:R-:W-:Y:S01]  /*6a60*/  UMOV UR4, 0xffffffff ;  /* 0xffffffff00047882 */ /* 0x000fe20000000000 */
[----:B-----5:R-:W-:Y:S01]  /*6a70*/  IMAD.MOV.U32 R25, RZ, RZ, R6 ;  /* 0x000000ffff197224 */ /* 0x020fe200078e0006 */
[--C-:B------:R-:W-:Y:S01]  /*6a80*/  SHF.R.U64 R6, R6, 0x10, R7.reuse ;  /* 0x0000001006067819 */ /* 0x100fe20000001207 */
[--C-:B0-----:R-:W-:Y:S01]  /*6a90*/  IMAD.MOV.U32 R33, RZ, RZ, R7.reuse ;  /* 0x000000ffff217224 */ /* 0x101fe200078e0007 */
[----:B------:R-:W-:Y:S02]  /*6aa0*/  SHF.R.U32.HI R37, RZ, 0x10, R7 ;  /* 0x00000010ff257819 */ /* 0x000fe40000011607 */
[----:B------:R-:W-:Y:S01]  /*6ab0*/  LEA.HI R0, R202, R202, RZ, 0x1 ;  /* 0x000000caca007211 */ /* 0x000fe200078f08ff */
[----:B------:R-:W-:Y:S06]  /*6ac0*/  BRA.DIV UR4, `(.L_x_3182) ;  /* 0x000000de042c7947 */ /* 0x000fec000b800000 */
.L_x_3345:
[----:B------:R-:W-:Y:S01]  /*6ad0*/  UMOV UR4, 0xffffffff ;  /* 0xffffffff00047882 */ /* 0x000fe20000000000 */
[----:B------:R-:W-:Y:S02]  /*6ae0*/  LOP3.LUT R3, R0, 0xfffffffe, RZ, 0xc0, !PT ;  /* 0xfffffffe00037812 */ /* 0x000fe400078ec0ff */
[----:B------:R-:W-:Y:S05]  /*6af0*/  BRA.DIV UR4, `(.L_x_3183) ;  /* 0x000000de04487947 */ /* 0x000fea000b800000 */
.L_x_3348:
[----:B------:R-:W-:Y:S01]  /*6b00*/  UMOV UR4, 0xffffffff ;  /* 0xffffffff00047882 */ /* 0x000fe20000000000 */
[----:B------:R-:W-:Y:S02]  /*6b10*/  IMAD.IADD R3, R202, 0x1, -R3 ;  /* 0x00000001ca037824 */ /* 0x000fe400078e0a03 */
[----:B------:R-:W-:Y:S05]  /*6b20*/  BRA.DIV UR4, `(.L_x_3184) ;  /* 0x000000de04647947 */ /* 0x000fea000b800000 */
.L_x_3351:
[----:B------:R-:W-:Y:S01]  /*6b30*/  UMOV UR4, 0xffffffff ;  /* 0xffffffff00047882 */ /* 0x000fe20000000000 */
[----:B------:R-:W-:Y:S02]  /*6b40*/  SHF.L.U32 R7, R3, 0x1f, RZ ;  /* 0x0000001f03077819 */ /* 0x000fe400000006ff */
[----:B------:R-:W-:Y:S05]  /*6b50*/  BRA.DIV UR4, `(.L_x_3185) ;  /* 0x000000de04807947 */ /* 0x000fea000b800000 */
.L_x_3354:
[----:B------:R-:W0:Y:S01]  /*6b60*/  SYNCS.PHASECHK.TRANS64.TRYWAIT P0, [R2+URZ+0x28c00], R7 ;  /* 0x028c0007020075a7 */ /* 0x000e22000800017f */
[----:B------:R-:W-:Y:S01]  /*6b70*/  LOP3.LUT P2, RZ, R186, 0x4, RZ, 0xc0, !PT ;  /* 0x00000004baff7812 */ /* 0x000fe2000784c0ff */
[--C-:B------:R-:W-:Y:S01]  /*6b80*/  IMAD.MOV.U32 R32, RZ, RZ, R5.reuse ;  /* 0x000000ffff207224 */ /* 0x100fe200078e0005 */
[----:B------:R-:W-:Y:S01]  /*6b90*/  LEA R3, R189, R10, 0x9 ;  /* 0x0000000abd037211 */ /* 0x000fe200078e48ff */
[----:B------:R-:W-:Y:S01]  /*6ba0*/  IMAD.MOV.U32 R35, RZ, RZ, R8 ;  /* 0x000000ffff237224 */ /* 0x000fe200078e0008 */
[--C-:B------:R-:W-:Y:S01]  /*6bb0*/  SHF.R.U64 R10, R4, 0x10, R5.reuse ;  /* 0x00000010040a7819 */ /* 0x100fe20000001205 */
[----:B------:R-:W-:Y:S01]  /*6bc0*/  IMAD.MOV.U32 R31, RZ, RZ, R4 ;  /* 0x000000ffff1f7224 */ /* 0x000fe200078e0004 */
[----:B------:R-:W-:Y:S01]  /*6bd0*/  SHF.R.U32.HI R11, RZ, 0x10, R5 ;  /* 0x00000010ff0b7819 */ /* 0x000fe20000011605 */
[----:B------:R-:W-:Y:S01]  /*6be0*/  IMAD R3, R3, 0x2, R2 ;  /* 0x0000000203037824 */ /* 0x000fe200078e0202 */
[----:B------:R-:W-:Y:S01]  /*6bf0*/  MOV R36, R9 ;  /* 0x0000000900247202 */ /* 0x000fe20000000f00 */
[----:B------:R-:W-:Y:S01]  /*6c00*/  IMAD.MOV.U32 R5, RZ, RZ, R20 ;  /* 0x000000ffff057224 */ /* 0x000fe200078e0014 */
[----:B------:R-:W-:Y:S01]  /*6c10*/  SHF.R.U64 R8, R8, 0x10, R9 ;  /* 0x0000001008087819 */ /* 0x000fe20000001209 */
[--C-:B------:R-:W-:Y:S01]  /*6c20*/  IMAD.MOV.U32 R34, RZ, RZ, R21.reuse ;  /* 0x000000ffff227224 */ /* 0x100fe200078e0015 */
[--C-:B------:R-:W-:Y:S01]  /*6c30*/  SHF.R.U64 R12, R20, 0x10, R21.reuse ;  /* 0x00000010140c7819 */ /* 0x100fe20000001215 */
[C---:B------:R-:W-:Y:S01]  /*6c40*/  VIADD R4, R3.reuse, 0x20400 ;  /* 0x0002040003047836 */ /* 0x040fe20000000000 */
[----:B------:R-:W-:Y:S01]  /*6c50*/  SHF.R.U32.HI R13, RZ, 0x10, R21 ;  /* 0x00000010ff0d7819 */ /* 0x000fe20000011615 */
[----:B------:R-:W-:Y:S01]  /*6c60*/  BSSY B1, `(.L_x_3186) ;  /* 0x000000d000017945 */ /* 0x000fe20003800000 */
[----:B------:R-:W-:Y:S01]  /*6c70*/  SHF.R.U32.HI R9, RZ, 0x10, R9 ;  /* 0x00000010ff097819 */ /* 0x000fe20000011609 */
[----:B------:R-:W-:Y:S01]  /*6c80*/  VIADD R0, R3, 0x20440 ;  /* 0x0002044003007836 */ /* 0x000fe20000000000 */
[----:B------:R-:W-:Y:S01]  /*6c90*/  PRMT R28, R33, 0x5410, R37 ;  /* 0x00005410211c7816 */ /* 0x000fe20000000025 */
[----:B------:R-:W-:Y:S01]  /*6ca0*/  @P2 VIADD R0, R4, 0xffffffc0 ;  /* 0xffffffc004002836 */ /* 0x000fe20000000000 */
[----:B------:R-:W-:-:S02]  /*6cb0*/  PRMT R27, R25, 0x5410, R6 ;  /* 0x00005410191b7816 */ /* 0x000fc40000000006 */
[----:B------:R-:W-:Y:S02]  /*6cc0*/  PRMT R31, R31, 0x5410, R10 ;  /* 0x000054101f1f7816 */ /* 0x000fe4000000000a */
[----:B------:R-:W-:Y:S02]  /*6cd0*/  PRMT R32, R32, 0x5410, R11 ;  /* 0x0000541020207816 */ /* 0x000fe4000000000b */
[----:B------:R-:W-:Y:S02]  /*6ce0*/  PRMT R33, R5, 0x5410, R12 ;  /* 0x0000541005217816 */ /* 0x000fe4000000000c */
[----:B------:R-:W-:Y:S02]  /*6cf0*/  PRMT R34, R34, 0x5410, R13 ;  /* 0x0000541022227816 */ /* 0x000fe4000000000d */
[----:B------:R-:W-:Y:S02]  /*6d00*/  PRMT R35, R35, 0x5410, R8 ;  /* 0x0000541023237816 */ /* 0x000fe40000000008 */
[----:B------:R-:W-:Y:S01]  /*6d10*/  PRMT R36, R36, 0x5410, R9 ;  /* 0x0000541024247816 */ /* 0x000fe20000000009 */
[----:B0-----:R-:W-:Y:S06]  /*6d20*/  @!P0 BRA `(.L_x_3187) ;  /* 0x000000dc00348947 */ /* 0x001fec0003800000 */
.L_x_3355:
[----:B------:R-:W-:Y:S05]  /*6d30*/  BSYNC B1 ;  /* 0x0000000000017941 */ /* 0x000fea0003800000 */
.L_x_3186:
[----:B------:R-:W-:Y:S04]  /*6d40*/  BSSY B1, `(.L_x_3188) ;  /* 0x0000056000017945 */ /* 0x000fe80003800000 */
[----:B------:R-:W-:Y:S05]  /*6d50*/  @P1 BRA `(.L_x_3189) ;  /* 0x0000000400501947 */ /* 0x000fea0003800000 */
[----:B------:R-:W1:Y:S01]  /*6d60*/  LDC R4, c[0x0][0x3d4] ;  /* 0x0000f500ff047b82 */ /* 0x000e620000000800 */
[C---:B------:R-:W-:Y:S01]  /*6d70*/  VIADD R5, R29.reuse, 0x10 ;  /* 0x000000101d057836 */ /* 0x040fe20000000000 */
[----:B------:R-:W-:Y:S01]  /*6d80*/  BSSY B2, `(.L_x_3190) ;  /* 0x000002a000027945 */ /* 0x000fe20003800000 */
[----:B-1----:R-:W-:-:S03]  /*6d90*/  ISETP.GE.AND P0, PT, R29, R4, PT ;  /* 0x000000041d00720c */ /* 0x002fc60003f06270 */
[----:B------:R-:W-:-:S10]  /*6da0*/  ISETP.GE.AND P1, PT, R5, R4, PT ;  /* 0x000000040500720c */ /* 0x000fd40003f26270 */
[----:B------:R-:W-:Y:S05]  /*6db0*/  @P0 BRA `(.L_x_3191) ;  /* 0x0000000000980947 */ /* 0x000fea0003800000 */
[----:B0-----:R-:W0:Y:S01]  /*6dc0*/  LDS.128 R4, [R3+0x20400] ;  /* 0x0204000003047984 */ /* 0x001e220000000c00 */
        /* <DEDUP_REMOVED lines=18> */
[----:B------:R-:W-:Y:S01]  /*6ef0*/  SHF.L.U32 R13, R34, 0x10, RZ ;  /* 0x00000010220d7819 */ /* 0x000fe200000006ff */
[----:B------:R-:W-:Y:S01]  /*6f00*/  IMAD.U32 R5, R28, 0x10000, RZ ;  /* 0x000100001c057824 */ /* 0x000fe200078e00ff */
[----:B------:R-:W-:Y:S01]  /*6f10*/  LOP3.LUT R8, R34, 0xffff0000, RZ, 0xc0, !PT ;  /* 0xffff000022087812 */ /* 0x000fe200078ec0ff */
[C---:B------:R-:W-:Y:S01]  /*6f20*/  FFMA.FTZ R24, R9.reuse, R12, -R24 ;  /* 0x0000000c09187223 */ /* 0x040fe20000010818 */
        /* <DEDUP_REMOVED lines=15> */
.L_x_3191:
[----:B------:R-:W-:Y:S05]  /*7020*/  BSYNC B2 ;  /* 0x0000000000027941 */ /* 0x000fea0003800000 */
.L_x_3190:
[----:B------:R-:W-:Y:S05]  /*7030*/  @P1 BRA `(.L_x_3189) ;  /* 0x0000000000981947 */ /* 0x000fea0003800000 */
[----:B01----:R-:W0:Y:S01]  /*7040*/  LDS.128 R4, [R0] ;  /* 0x0000000000047984 */ /* 0x003e220000000c00 */
[----:B------:R-:W-:Y:S01]  /*7050*/  IMAD.U32 R15, R35, 0x10000, RZ ;  /* 0x00010000230f7824 */ /* 0x000fe200078e00ff */
[C---:B------:R-:W-:Y:S01]  /*7060*/  LOP3.LUT R12, R31.reuse, 0xffff0000, RZ, 0xc0, !PT ;  /* 0xffff00001f0c7812 */ /* 0x040fe200078ec0ff */
[----:B------:R-:W-:Y:S01]  /*7070*/  IMAD.U32 R13, R31, 0x10000, RZ ;  /* 0x000100001f0d7824 */ /* 0x000fe200078e00ff */
        /* <DEDUP_REMOVED lines=10> */
[C---:B------:R-:W-:Y:S01]  /*7120*/  FMUL.FTZ R24, R5.reuse, R14 ;  /* 0x0000000e05187220 */ /* 0x040fe20000410000 */
[C---:B------:R-:W-:Y:S01]  /*7130*/  FFMA.FTZ R21, R8.reuse, R13, -R21 ;  /* 0x0000000d08157223 */ /* 0x040fe20000010815 */
[----:B------:R-:W-:Y:S01]  /*7140*/  FFMA.FTZ R20, R8, R15, R4 ;  /* 0x0000000f08147223 */ /* 0x000fe20000010004 */
[-C--:B------:R-:W-:Y:S01]  /*7150*/  FMUL.FTZ R26, R5, R12.reuse ;  /* 0x0000000c051a7220 */ /* 0x080fe20000410000 */
[----:B------:R-:W-:Y:S01]  /*7160*/  LOP3.LUT R7, R7, 0xffff0000, RZ, 0xc0, !PT ;  /* 0xffff000007077812 */ /* 0x000fe200078ec0ff */
[----:B------:R-:W-:Y:S01]  /*7170*/  IMAD.U32 R13, R36, 0x10000, RZ ;  /* 0x00010000240d7824 */ /* 0x000fe200078e00ff */
[----:B------:R-:W-:Y:S01]  /*7180*/  SHF.L.U32 R5, R32, 0x10, RZ ;  /* 0x0000001020057819 */ /* 0x000fe200000006ff */
[C---:B------:R-:W-:Y:S01]  /*7190*/  FFMA.FTZ R24, R9.reuse, R12, -R24 ;  /* 0x0000000c09187223 */ /* 0x040fe20000010818 */
        /* <DEDUP_REMOVED lines=15> */
[----:B------:R2:W-:Y:S02]  /*7290*/  STS.128 [R0], R4 ;  /* 0x0000000400007388 */ /* 0x0005e40000000c00 */
.L_x_3189:
[----:B------:R-:W-:Y:S05]  /*72a0*/  BSYNC B1 ;  /* 0x0000000000017941 */ /* 0x000fea0003800000 */
.L_x_3188:
[----:B------:R-:W-:-:S13]  /*72b0*/  ISETP.GE.AND P0, PT, R215, R30, PT ;  /* 0x0000001ed700720c */ /* 0x000fda0003f06270 */
[----:B------:R-:W-:Y:S05]  /*72c0*/  @P0 BRA `(.L_x_3192) ;  /* 0x0000001000dc0947 */ /* 0x000fea0003800000 */
[----:B-12---:R-:W1:Y:S01]  /*72d0*/  LDC R4, c[0x0][0x3d4] ;  /* 0x0000f500ff047b82 */ /* 0x006e620000000800 */
        /* <DEDUP_REMOVED lines=20> */
[C---:B------:R-:W-:Y:S01]  /*7420*/  FMUL.FTZ R15, R12.reuse, R4 ;  /* 0x000000040c0f7220 */ /* 0x040fe20000410000 */
[C---:B------:R-:W-:Y:S01]  /*7430*/  IMAD.U32 R11, R7.reuse, 0x10000, RZ ;  /* 0x00010000070b7824 */ /* 0x040fe200078e00ff */
[----:B------:R-:W-:Y:S01]  /*7440*/  LOP3.LUT R7, R7, 0xffff0000, RZ, 0xc0, !PT ;  /* 0xffff000007077812 */ /* 0x000fe200078ec0ff */
[-C--:B------:R-:W-:Y:S01]  /*7450*/  FFMA.FTZ R13, R12, R8.reuse, -R13 ;  /* 0x000000080c0d7223 */ /* 0x080fe2000001080d */
[----:B------:R-:W-:Y:S01]  /*7460*/  FFMA.FTZ R8, R14, R8, R15 ;  /* 0x000000080e087223 */ /* 0x000fe2000001000f */
[----:B------:R-:W-:Y:S01]  /*7470*/  SHF.L.U32 R14, R28, 0x10, RZ ;  /* 0x000000101c0e7819 */ /* 0x000fe200000006ff */
[-C--:B------:R-:W-:Y:S01]  /*7480*/  FMUL.FTZ R4, R33, R5.reuse ;  /* 0x0000000521047220 */ /* 0x080fe20000410000 */
[C---:B------:R-:W-:Y:S01]  /*7490*/  FMUL.FTZ R12, R27.reuse, R5 ;  /* 0x000000051b0c7220 */ /* 0x040fe20000410000 */
[-C--:B------:R-:W-:Y:S01]  /*74a0*/  FMUL.FTZ R5, R20, R6.reuse ;  /* 0x0000000614057220 */ /* 0x080fe20000410000 */
[----:B------:R-:W-:Y:S01]  /*74b0*/  F2FP.BF16.F32.PACK_AB R8, R8, R13 ;  /* 0x0000000d0808723e */ /* 0x000fe200000010ff */
[-C--:B------:R-:W-:Y:S01]  /*74c0*/  FFMA.FTZ R4, R27, R9.reuse, -R4 ;  /* 0x000000091b047223 */ /* 0x080fe20000010804 */
[C---:B------:R-:W-:Y:S01]  /*74d0*/  FMUL.FTZ R15, R14.reuse, R6 ;  /* 0x000000060e0f7220 */ /* 0x040fe20000410000 */
[----:B------:R-:W-:Y:S01]  /*74e0*/  FFMA.FTZ R9, R33, R9, R12 ;  /* 0x0000000921097223 */ /* 0x000fe2000001000c */
[-C--:B------:R-:W-:Y:S01]  /*74f0*/  FMUL.FTZ R6, R25, R7.reuse ;  /* 0x0000000719067220 */ /* 0x080fe20000410000 */
[C---:B------:R-:W-:Y:S01]  /*7500*/  FMUL.FTZ R12, R21.reuse, R7 ;  /* 0x00000007150c7220 */ /* 0x040fe20000410000 */
[-C--:B------:R-:W-:Y:S01]  /*7510*/  FFMA.FTZ R5, R14, R10.reuse, -R5 ;  /* 0x0000000a0e057223 */ /* 0x080fe20000010805 */
[----:B------:R-:W-:Y:S01]  /*7520*/  FFMA.FTZ R10, R20, R10, R15 ;  /* 0x0000000a140a7223 */ /* 0x000fe2000001000f */
[-C--:B------:R-:W-:Y:S01]  /*7530*/  FFMA.FTZ R6, R21, R11.reuse, -R6 ;  /* 0x0000000b15067223 */ /* 0x080fe20000010806 */
[----:B------:R-:W-:Y:S01]  /*7540*/  FFMA.FTZ R11, R25, R11, R12 ;  /* 0x0000000b190b7223 */ /* 0x000fe2000001000c */
[----:B------:R-:W-:-:S02]  /*7550*/  F2FP.BF16.F32.PACK_AB R9, R9, R4 ;  /* 0x000000040909723e */ /* 0x000fc400000010ff */
[----:B------:R-:W-:Y:S02]  /*7560*/  F2FP.BF16.F32.PACK_AB R10, R10, R5 ;  /* 0x000000050a0a723e */ /* 0x000fe400000010ff */
[----:B------:R-:W-:-:S05]  /*7570*/  F2FP.BF16.F32.PACK_AB R11, R11, R6 ;  /* 0x000000060b0b723e */ /* 0x000fca00000010ff */
[----:B------:R1:W-:Y:S02]  /*7580*/  STS.128 [R3+0x21400], R8 ;  /* 0x0214000803007388 */ /* 0x0003e40000000c00 */
.L_x_3194:
[----:B------:R-:W-:Y:S05]  /*7590*/  BSYNC B1 ;  /* 0x0000000000017941 */ /* 0x000fea0003800000 */
.L_x_3193:
[----:B------:R-:W-:Y:S05]  /*75a0*/  @P1 BRA `(.L_x_3192) ;  /* 0x0000001000241947 */ /* 0x000fea0003800000 */
[----:B0-----:R-:W1:Y:S01]  /*75b0*/  LDS.128 R4, [R0+0x1000] ;  /* 0x0010000000047984 */ /* 0x001e620000000c00 */
        /* <DEDUP_REMOVED lines=8> */
[C---:B------:R-:W-:Y:S01]  /*7640*/  IMAD.U32 R9, R6.reuse, 0x10000, RZ ;  /* 0x0001000006097824 */ /* 0x040fe200078e00ff */
[----:B------:R-:W-:Y:S01]  /*7650*/  LOP3.LUT R6, R6, 0xffff0000, RZ, 0xc0, !PT ;  /* 0xffff000006067812 */ /* 0x000fe200078ec0ff */
[-C--:B------:R-:W-:Y:S01]  /*7660*/  FMUL.FTZ R12, R15, R4.reuse ;  /* 0x000000040f0c7220 */ /* 0x080fe20000410000 */
[----:B------:R-:W-:Y:S01]  /*7670*/  FMUL.FTZ R4, R13, R4 ;  /* 0x000000040d047220 */ /* 0x000fe20000410000 */
[----:B------:R-:W-:-:S02]  /*7680*/  IMAD.U32 R10, R7, 0x10000, RZ ;  /* 0x00010000070a7824 */ /* 0x000fc400078e00ff */
[----:B------:R-:W-:Y:S01]  /*7690*/  FMUL.FTZ R11, R20, R5 ;  /* 0x00000005140b7220 */ /* 0x000fe20000410000 */
[-C--:B------:R-:W-:Y:S01]  /*76a0*/  FFMA.FTZ R12, R13, R3.reuse, -R12 ;  /* 0x000000030d0c7223 */ /* 0x080fe2000001080c */
[----:B------:R-:W-:Y:S01]  /*76b0*/  FFMA.FTZ R3, R15, R3, R4 ;  /* 0x000000030f037223 */ /* 0x000fe20000010004 */
[----:B------:R-:W-:Y:S01]  /*76c0*/  IMAD.U32 R15, R36, 0x10000, RZ ;  /* 0x00010000240f7824 */ /* 0x000fe200078e00ff */
[----:B------:R-:W-:Y:S01]  /*76d0*/  LOP3.LUT R7, R7, 0xffff0000, RZ, 0xc0, !PT ;  /* 0xffff000007077812 */ /* 0x000fe200078ec0ff */
[----:B------:R-:W-:Y:S01]  /*76e0*/  FMUL.FTZ R5, R14, R5 ;  /* 0x000000050e057220 */ /* 0x000fe20000410000 */
[----:B------:R-:W-:Y:S01]  /*76f0*/  IMAD.U32 R13, R32, 0x10000, RZ ;  /* 0x00010000200d7824 */ /* 0x000fe200078e00ff */
[----:B------:R-:W-:Y:S01]  /*7700*/  LOP3.LUT R36, R36, 0xffff0000, RZ, 0xc0, !PT ;  /* 0xffff000024247812 */ /* 0x000fe200078ec0ff */
[-C--:B------:R-:W-:Y:S01]  /*7710*/  FFMA.FTZ R11, R14, R8.reuse, -R11 ;  /* 0x000000080e0b7223 */ /* 0x080fe2000001080b */
[----:B------:R-:W-:Y:S01]  /*7720*/  LOP3.LUT R32, R32, 0xffff0000, RZ, 0xc0, !PT ;  /* 0xffff000020207812 */ /* 0x000fe200078ec0ff */
[----:B------:R-:W-:Y:S01]  /*7730*/  FFMA.FTZ R8, R20, R8, R5 ;  /* 0x0000000814087223 */ /* 0x000fe20000010005 */
[-C--:B------:R-:W-:Y:S01]  /*7740*/  FMUL.FTZ R4, R15, R6.reuse ;  /* 0x000000060f047220 */ /* 0x080fe20000410000 */
[-C--:B------:R-:W-:Y:S01]  /*7750*/  FMUL.FTZ R5, R36, R7.reuse ;  /* 0x0000000724057220 */ /* 0x080fe20000410000 */
[C---:B------:R-:W-:Y:S01]  /*7760*/  FMUL.FTZ R6, R13.reuse, R6 ;  /* 0x000000060d067220 */ /* 0x040fe20000410000 */
[C---:B------:R-:W-:Y:S01]  /*7770*/  FMUL.FTZ R7, R32.reuse, R7 ;  /* 0x0000000720077220 */ /* 0x040fe20000410000 */
[-C--:B------:R-:W-:Y:S01]  /*7780*/  FFMA.FTZ R4, R13, R9.reuse, -R4 ;  /* 0x000000090d047223 */ /* 0x080fe20000010804 */
[-C--:B------:R-:W-:Y:S01]  /*7790*/  FFMA.FTZ R5, R32, R10.reuse, -R5 ;  /* 0x0000000a20057223 */ /* 0x080fe20000010805 */
[----:B------:R-:W-:Y:S01]  /*77a0*/  FFMA.FTZ R9, R15, R9, R6 ;  /* 0x000000090f097223 */ /* 0x000fe20000010006 */
[----:B------:R-:W-:Y:S01]  /*77b0*/  FFMA.FTZ R10, R36, R10, R7 ;  /* 0x0000000a240a7223 */ /* 0x000fe20000010007 */
[----:B------:R-:W-:-:S02]  /*77c0*/  F2FP.BF16.F32.PACK_AB R12, R3, R12 ;  /* 0x0000000c030c723e */ /* 0x000fc400000010ff */
[----:B------:R-:W-:Y:S02]  /*77d0*/  F2FP.BF16.F32.PACK_AB R13, R8, R11 ;  /* 0x0000000b080d723e */ /* 0x000fe400000010ff */
[----:B------:R-:W-:Y:S02]  /*77e0*/  F2FP.BF16.F32.PACK_AB R14, R9, R4 ;  /* 0x00000004090e723e */ /* 0x000fe400000010ff */
[----:B------:R-:W-:-:S05]  /*77f0*/  F2FP.BF16.F32.PACK_AB R15, R10, R5 ;  /* 0x000000050a0f723e */ /* 0x000fca00000010ff */
[----:B------:R3:W-:Y:S01]  /*7800*/  STS.128 [R0+0x1000], R12 ;  /* 0x0010000c00007388 */ /* 0x0007e20000000c00 */
[----:B------:R-:W-:Y:S05]  /*7810*/  BRA `(.L_x_3192) ;  /* 0x0000000c00887947 */ /* 0x000fea0003800000 */
.L_x_3179:
[----:B------:R-:W0:Y:S01]  /*7820*/  LDC R45, c[0x0][0x3d4] ;  /* 0x0000f500ff2d7b82 */ /* 0x000e220000000800 */
[----:B------:R-:W-:Y:S01]  /*7830*/  IMAD R30, R25, -0x40, R30 ;  /* 0xffffffc0191e7824 */ /* 0x000fe200078e021e */
[----:B------:R-:W-:Y:S02]  /*7840*/  CS2R R32, SRZ ;  /* 0x0000000000207805 */ /* 0x000fe4000001ff00 */
[----:B------:R-:W-:Y:S02]  /*7850*/  CS2R R34, SRZ ;  /* 0x0000000000227805 */ /* 0x000fe4000001ff00 */
[----:B------:R-:W-:Y:S02]  /*7860*/  CS2R R4, SRZ ;  /* 0x0000000000047805 */ /* 0x000fe4000001ff00 */
[----:B------:R-:W-:Y:S02]  /*7870*/  CS2R R6, SRZ ;  /* 0x0000000000067805 */ /* 0x000fe4000001ff00 */
[----:B------:R-:W-:-:S02]  /*7880*/  VIMNMX R30, R30, 0x40, PT ;  /* 0x000000401e1e7848 */ /* 0x000fc40003fe0100 */
[----:B0-----:R-:W-:-:S04]  /*7890*/  ISETP.GE.AND P0, PT, R16, R45, PT ;  /* 0x0000002d1000720c */ /* 0x001fc80003f06270 */
[----:B------:R-:W-:-:S13]  /*78a0*/  ISETP.GE.OR P1, PT, R23, R30, P0 ;  /* 0x0000001e1700720c */ /* 0x000fda0000726670 */
[----:B------:R0:W5:Y:S04]  /*78b0*/  @!P1 LDG.E.128 R32, desc[UR40][R36.64] ;  /* 0x0000002824209981 */ /* 0x000168000c1e1d00 */
[----:B------:R0:W5:Y:S01]  /*78c0*/  @!P1 LDG.E.128 R4, desc[UR40][R38.64] ;  /* 0x0000002826049981 */ /* 0x000162000c1e1d00 */
[----:B------:R-:W-:Y:S01]  /*78d0*/  UMOV UR4, 0xffffffff ;  /* 0xffffffff00047882 */ /* 0x000fe20000000000 */
[----:B------:R-:W-:Y:S02]  /*78e0*/  LEA.HI R0, R202, R202, RZ, 0x1 ;  /* 0x000000caca007211 */ /* 0x000fe400078f08ff */
[----:B------:R-:W-:Y:S05]  /*78f0*/  BRA.DIV UR4, `(.L_x_3195) ;  /* 0x000000d204547947 */ /* 0x000fea000b800000 */
.L_x_3358:
[----:B------:R-:W-:Y:S01]  /*7900*/  UMOV UR4, 0xffffffff ;  /* 0xffffffff00047882 */ /* 0x000fe20000000000 */
[----:B------:R-:W-:Y:S02]  /*7910*/  LOP3.LUT R3, R0, 0xfffffffe, RZ, 0xc0, !PT ;  /* 0xfffffffe00037812 */ /* 0x000fe400078ec0ff */
[----:B------:R-:W-:Y:S05]  /*7920*/  BRA.DIV UR4, `(.L_x_3196) ;  /* 0x000000d204707947 */ /* 0x000fea000b800000 */
.L_x_3361:
[----:B------:R-:W-:Y:S01]  /*7930*/  UMOV UR4, 0xffffffff ;  /* 0xffffffff00047882 */ /* 0x000fe20000000000 */
[----:B------:R-:W-:Y:S02]  /*7940*/  IADD3 R3, R202, -R3, RZ ;  /* 0x80000003ca037210 */ /* 0x000fe40007ffe0ff */
[----:B------:R-:W-:Y:S05]  /*7950*/  BRA.DIV UR4, `(.L_x_3197) ;  /* 0x000000d2048c7947 */ /* 0x000fea000b800000 */
.L_x_3364:
[----:B------:R-:W-:Y:S01]  /*7960*/  UMOV UR4, 0xffffffff ;  /* 0xffffffff00047882 */ /* 0x000fe20000000000 */
[----:B------:R-:W-:Y:S02]  /*7970*/  SHF.L.U32 R3, R3, 0x1f, RZ ;  /* 0x0000001f03037819 */ /* 0x000fe400000006ff */
[----:B------:R-:W-:Y:S05]  /*7980*/  BRA.DIV UR4, `(.L_x_3198) ;  /* 0x000000d204a87947 */ /* 0x000fea000b800000 */
.L_x_3367:
[----:B------:R-:W1:Y:S01]  /*7990*/  SYNCS.PHASECHK.TRANS64.TRYWAIT P1, [R2+URZ+0x28c00], R3 ;  /* 0x028c0003020075a7 */ /* 0x000e62000802017f */
[----:B0----5:R-:W-:Y:S01]  /*79a0*/  IMAD.MOV.U32 R36, RZ, RZ, R32 ;  /* 0x000000ffff247224 */ /* 0x021fe200078e0020 */
[--C-:B------:R-:W-:Y:S01]  /*79b0*/  SHF.R.U64 R0, R32, 0x10, R33.reuse ;  /* 0x0000001020007819 */ /* 0x100fe20000001221 */
[----:B------:R-:W-:Y:S01]  /*79c0*/  IMAD.MOV.U32 R40, RZ, RZ, R4 ;  /* 0x000000ffff287224 */ /* 0x000fe200078e0004 */
        /* <DEDUP_REMOVED lines=8> */
[----:B------:R-:W-:Y:S01]  /*7a50*/  SHF.R.U64 R5, R6, 0x10, R7 ;  /* 0x0000001006057819 */ /* 0x000fe20000001207 */
[----:B------:R-:W-:Y:S01]  /*7a60*/  IMAD.MOV.U32 R42, RZ, RZ, R6 ;  /* 0x000000ffff2a7224 */ /* 0x000fe200078e0006 */
[----:B------:R-:W-:Y:S01]  /*7a70*/  SHF.R.U64 R9, R34, 0x10, R35 ;  /* 0x0000001022097819 */ /* 0x000fe20000001223 */
[----:B------:R-:W-:Y:S01]  /*7a80*/  IMAD.MOV.U32 R43, RZ, RZ, R7 ;  /* 0x000000ffff2b7224 */ /* 0x000fe200078e0007 */
[----:B------:R-:W-:Y:S01]  /*7a90*/  SHF.R.U32.HI R10, RZ, 0x10, R35 ;  /* 0x00000010ff0a7819 */ /* 0x000fe20000011623 */
[----:B------:R-:W-:Y:S01]  /*7aa0*/  BSSY B1, `(.L_x_3199) ;  /* 0x000000c000017945 */ /* 0x000fe20003800000 */
[----:B------:R-:W-:-:S02]  /*7ab0*/  SHF.R.U32.HI R6, RZ, 0x10, R7 ;  /* 0x00000010ff067819 */ /* 0x000fc40000011607 */
[-C--:B------:R-:W-:Y:S02]  /*7ac0*/  ISETP.GE.OR P2, PT, R23, R30.reuse, P0 ;  /* 0x0000001e1700720c */ /* 0x080fe40000746670 */
[----:B------:R-:W-:Y:S02]  /*7ad0*/  ISETP.GE.OR P0, PT, R215, R30, P0 ;  /* 0x0000001ed700720c */ /* 0x000fe40000706670 */
[----:B------:R-:W-:Y:S02]  /*7ae0*/  PRMT R37, R37, 0x5410, R8 ;  /* 0x0000541025257816 */ /* 0x000fe40000000008 */
[----:B------:R-:W-:Y:S02]  /*7af0*/  PRMT R38, R38, 0x5410, R9 ;  /* 0x0000541026267816 */ /* 0x000fe40000000009 */
[----:B------:R-:W-:Y:S02]  /*7b00*/  PRMT R39, R39, 0x5410, R10 ;  /* 0x0000541027277816 */ /* 0x000fe4000000000a */
[----:B------:R-:W-:-:S02]  /*7b10*/  PRMT R40, R40, 0x5410, R0 ;  /* 0x0000541028287816 */ /* 0x000fc40000000000 */
[----:B------:R-:W-:Y:S02]  /*7b20*/  PRMT R41, R41, 0x5410, R4 ;  /* 0x0000541029297816 */ /* 0x000fe40000000004 */
[----:B------:R-:W-:Y:S02]  /*7b30*/  PRMT R42, R42, 0x5410, R5 ;  /* 0x000054102a2a7816 */ /* 0x000fe40000000005 */
[----:B------:R-:W-:Y:S01]  /*7b40*/  PRMT R43, R43, 0x5410, R6 ;  /* 0x000054102b2b7816 */ /* 0x000fe20000000006 */
[----:B-1----:R-:W-:Y:S06]  /*7b50*/  @!P1 BRA `(.L_x_3200) ;  /* 0x000000d0005c9947 */ /* 0x002fec0003800000 */
.L_x_3368:
[----:B------:R-:W-:Y:S05]  /*7b60*/  BSYNC B1 ;  /* 0x0000000000017941 */ /* 0x000fea0003800000 */
.L_x_3199:
[----:B------:R-:W-:Y:S04]  /*7b70*/  BSSY B1, `(.L_x_3201) ;  /* 0x000005a000017945 */ /* 0x000fe80003800000 */
[----:B------:R-:W-:Y:S05]  /*7b80*/  @P2 BRA `(.L_x_3202) ;  /* 0x0000000400602947 */ /* 0x000fea0003800000 */
[----:B------:R-:W-:Y:S01]  /*7b90*/  SHF.L.U32 R0, R186, 0x6, RZ ;  /* 0x00000006ba007819 */ /* 0x000fe200000006ff */
[----:B0-----:R-:W-:Y:S01]  /*7ba0*/  IMAD.IADD R3, R16, 0x1, R45 ;  /* 0x0000000110037824 */ /* 0x001fe200078e022d */
[C---:B------:R-:W-:Y:S01]  /*7bb0*/  LOP3.LUT R24, R40.reuse, 0xffff0000, RZ, 0xc0, !PT ;  /* 0xffff000028187812 */ /* 0x040fe200078ec0ff */
[----:B------:R-:W-:Y:S01]  /*7bc0*/  IMAD.U32 R27, R40, 0x10000, RZ ;  /* 0x00010000281b7824 */ /* 0x000fe200078e00ff */
[----:B------:R-:W-:Y:S01]  /*7bd0*/  LOP3.LUT R4, R0, 0x1c0, RZ, 0xc0, !PT ;  /* 0x000001c000047812 */ /* 0x000fe200078ec0ff */
[----:B------:R-:W-:-:S03]  /*7be0*/  IMAD.U32 R25, R36, 0x10000, RZ ;  /* 0x0001000024197824 */ /* 0x000fc600078e00ff */
[C---:B------:R-:W-:Y:S02]  /*7bf0*/  LOP3.LUT R0, R4.reuse, 0x38, R16, 0xf8, !PT ;  /* 0x0000003804007812 */ /* 0x040fe400078ef810 */
[----:B------:R-:W-:Y:S02]  /*7c00*/  SHF.R.U32.HI R5, RZ, 0x3, R4 ;  /* 0x00000003ff057819 */ /* 0x000fe40000011604 */
[----:B------:R-:W-:Y:S02]  /*7c10*/  LOP3.LUT R4, R4, 0x38, R3, 0xf8, !PT ;  /* 0x0000003804047812 */ /* 0x000fe400078ef803 */
[-C--:B------:R-:W-:Y:S02]  /*7c20*/  LOP3.LUT R0, R0, R5.reuse, RZ, 0x3c, !PT ;  /* 0x0000000500007212 */ /* 0x080fe400078e3cff */
[----:B------:R-:W-:-:S03]  /*7c30*/  LOP3.LUT R4, R4, R5, RZ, 0x3c, !PT ;  /* 0x0000000504047212 */ /* 0x000fc600078e3cff */
[----:B------:R-:W-:-:S04]  /*7c40*/  IMAD R3, R189, 0x200, R0 ;  /* 0x00000200bd037824 */ /* 0x000fc800078e0200 */
[----:B------:R-:W-:Y:S02]  /*7c50*/  IMAD R32, R3, 0x2, R2 ;  /* 0x0000000203207824 */ /* 0x000fe400078e0202 */
[----:B------:R-:W-:-:S03]  /*7c60*/  IMAD R3, R189, 0x200, R4 ;  /* 0x00000200bd037824 */ /* 0x000fc600078e0204 */
[----:B------:R-:W0:Y:S01]  /*7c70*/  LDS.128 R8, [R32+0x20400] ;  /* 0x0204000020087984 */ /* 0x000e220000000c00 */
[----:B------:R-:W-:-:S05]  /*7c80*/  IMAD R34, R3, 0x2, R2 ;  /* 0x0000000203227824 */ /* 0x000fca00078e0202 */
[----:B------:R-:W1:Y:S01]  /*7c90*/  LDS.128 R4, [R34+0x20400] ;  /* 0x0204000022047984 */ /* 0x000e620000000c00 */
[C---:B0-----:R-:W-:Y:S01]  /*7ca0*/  IMAD.U32 R0, R8.reuse, 0x10000, RZ ;  /* 0x0001000008007824 */ /* 0x041fe200078e00ff */
[----:B------:R-:W-:Y:S01]  /*7cb0*/  LOP3.LUT R3, R8, 0xffff0000, RZ, 0xc0, !PT ;  /* 0xffff000008037812 */ /* 0x000fe200078ec0ff */
[C---:B------:R-:W-:Y:S01]  /*7cc0*/  IMAD.U32 R12, R10.reuse, 0x10000, RZ ;  /* 0x000100000a0c7824 */ /* 0x040fe200078e00ff */
[----:B------:R-:W-:Y:S01]  /*7cd0*/  LOP3.LUT R10, R10, 0xffff0000, RZ, 0xc0, !PT ;  /* 0xffff00000a0a7812 */ /* 0x000fe200078ec0ff */
[----:B------:R-:W-:Y:S01]  /*7ce0*/  IMAD.U32 R8, R9, 0x10000, RZ ;  /* 0x0001000009087824 */ /* 0x000fe200078e00ff */
[----:B------:R-:W-:Y:S01]  /*7cf0*/  SHF.L.U32 R13, R11, 0x10, RZ ;  /* 0x000000100b0d7819 */ /* 0x000fe200000006ff */
        /* <DEDUP_REMOVED lines=8> */
[----:B------:R-:W-:Y:S01]  /*7d80*/  FFMA.FTZ R26, R0, R25, -R29 ;  /* 0x00000019001a7223 */ /* 0x000fe2000001081d */
[----:B------:R-:W-:-:S02]  /*7d90*/  IMAD.U32 R29, R42, 0x10000, RZ ;  /* 0x000100002a1d7824 */ /* 0x000fc400078e00ff */
[----:B------:R-:W-:Y:S01]  /*7da0*/  FFMA.FTZ R31, R0, R27, R31 ;  /* 0x0000001b001f7223 */ /* 0x000fe2000001001f */
[----:B------:R-:W-:Y:S02]  /*7db0*/  IMAD.U32 R25, R38, 0x10000, RZ ;  /* 0x0001000026197824 */ /* 0x000fe400078e00ff */
[-C--:B------:R-:W-:Y:S01]  /*7dc0*/  FMUL.FTZ R4, R4, R14.reuse ;  /* 0x0000000e04047220 */ /* 0x080fe20000410000 */
[----:B------:R-:W-:Y:S01]  /*7dd0*/  FMUL.FTZ R35, R20, R29 ;  /* 0x0000001d14237220 */ /* 0x000fe20000410000 */
[----:B------:R-:W-:Y:S01]  /*7de0*/  LOP3.LUT R27, R42, 0xffff0000, RZ, 0xc0, !PT ;  /* 0xffff00002a1b7812 */ /* 0x000fe200078ec0ff */
[-C--:B------:R-:W-:Y:S01]  /*7df0*/  FMUL.FTZ R20, R20, R25.reuse ;  /* 0x0000001914147220 */ /* 0x080fe20000410000 */
[C---:B------:R-:W-:Y:S01]  /*7e00*/  FFMA.FTZ R33, R3.reuse, R14, -R28 ;  /* 0x0000000e03217223 */ /* 0x040fe2000001081c */
[----:B------:R-:W-:Y:S01]  /*7e10*/  FFMA.FTZ R24, R3, R24, R4 ;  /* 0x0000001803187223 */ /* 0x000fe20000010004 */
[----:B------:R-:W-:Y:S01]  /*7e20*/  FFMA.FTZ R35, R12, R25, -R35 ;  /* 0x000000190c237223 */ /* 0x000fe20000010823 */
[----:B------:R-:W-:Y:S01]  /*7e30*/  LOP3.LUT R3, R38, 0xffff0000, RZ, 0xc0, !PT ;  /* 0xffff000026037812 */ /* 0x000fe200078ec0ff */
[----:B------:R-:W-:Y:S01]  /*7e40*/  FFMA.FTZ R20, R12, R29, R20 ;  /* 0x0000001d0c147223 */ /* 0x000fe20000010014 */
[----:B------:R-:W-:Y:S01]  /*7e50*/  FMUL.FTZ R25, R6, R27 ;  /* 0x0000001b06197220 */ /* 0x000fe20000410000 */
[----:B------:R-:W-:Y:S01]  /*7e60*/  IMAD.U32 R15, R5, 0x10000, RZ ;  /* 0x00010000050f7824 */ /* 0x000fe200078e00ff */
[----:B------:R-:W-:Y:S01]  /*7e70*/  SHF.L.U32 R0, R37, 0x10, RZ ;  /* 0x0000001025007819 */ /* 0x000fe200000006ff */
[----:B------:R-:W-:-:S02]  /*7e80*/  IMAD.U32 R12, R41, 0x10000, RZ ;  /* 0x00010000290c7824 */ /* 0x000fc400078e00ff */
[-C--:B------:R-:W-:Y:S01]  /*7e90*/  FMUL.FTZ R29, R6, R3.reuse ;  /* 0x00000003061d7220 */ /* 0x080fe20000410000 */
[----:B------:R-:W-:Y:S02]  /*7ea0*/  IMAD.U32 R21, R7, 0x10000, RZ ;  /* 0x0001000007157824 */ /* 0x000fe400078e00ff */
[C---:B------:R-:W-:Y:S01]  /*7eb0*/  FFMA.FTZ R28, R10.reuse, R3, -R25 ;  /* 0x000000030a1c7223 */ /* 0x040fe20000010819 */
[----:B------:R-:W-:Y:S02]  /*7ec0*/  IMAD.U32 R14, R43, 0x10000, RZ ;  /* 0x000100002b0e7824 */ /* 0x000fe400078e00ff */
[----:B------:R-:W-:Y:S01]  /*7ed0*/  FMUL.FTZ R3, R15, R12 ;  /* 0x0000000c0f037220 */ /* 0x000fe20000410000 */
[----:B------:R-:W-:Y:S02]  /*7ee0*/  IMAD.U32 R4, R39, 0x10000, RZ ;  /* 0x0001000027047824 */ /* 0x000fe400078e00ff */
[----:B------:R-:W-:Y:S01]  /*7ef0*/  FMUL.FTZ R15, R15, R0 ;  /* 0x000000000f0f7220 */ /* 0x000fe20000410000 */
[C---:B------:R-:W-:Y:S01]  /*7f00*/  FMUL.FTZ R6, R21.reuse, R14 ;  /* 0x0000000e15067220 */ /* 0x040fe20000410000 */
[----:B------:R-:W-:Y:S01]  /*7f10*/  FFMA.FTZ R29, R10, R27, R29 ;  /* 0x0000001b0a1d7223 */ /* 0x000fe2000001001d */
[----:B------:R-:W-:Y:S01]  /*7f20*/  FMUL.FTZ R10, R21, R4 ;  /* 0x00000004150a7220 */ /* 0x000fe20000410000 */
[C---:B------:R-:W-:Y:S01]  /*7f30*/  FFMA.FTZ R3, R8.reuse, R0, -R3 ;  /* 0x0000000008037223 */ /* 0x040fe20000010803 */
[----:B------:R-:W-:Y:S01]  /*7f40*/  FFMA.FTZ R15, R8, R12, R15 ;  /* 0x0000000c080f7223 */ /* 0x000fe2000001000f */
[----:B------:R-:W-:Y:S01]  /*7f50*/  FFMA.FTZ R21, R13, R4, -R6 ;  /* 0x000000040d157223 */ /* 0x000fe20000010806 */
[----:B------:R-:W-:Y:S01]  /*7f60*/  LOP3.LUT R5, R5, 0xffff0000, RZ, 0xc0, !PT ;  /* 0xffff000005057812 */ /* 0x000fe200078ec0ff */
[----:B------:R-:W-:Y:S01]  /*7f70*/  FFMA.FTZ R13, R13, R14, R10 ;  /* 0x0000000e0d0d7223 */ /* 0x000fe2000001000a */
[----:B------:R-:W-:-:S02]  /*7f80*/  LOP3.LUT R7, R7, 0xffff0000, RZ, 0xc0, !PT ;  /* 0xffff000007077812 */ /* 0x000fc400078ec0ff */
[----:B------:R-:W-:Y:S02]  /*7f90*/  LOP3.LUT R6, R41, 0xffff0000, RZ, 0xc0, !PT ;  /* 0xffff000029067812 */ /* 0x000fe400078ec0ff */
[----:B------:R-:W-:Y:S02]  /*7fa0*/  LOP3.LUT R8, R43, 0xffff0000, RZ, 0xc0, !PT ;  /* 0xffff00002b087812 */ /* 0x000fe400078ec0ff */
[----:B------:R-:W-:Y:S01]  /*7fb0*/  LOP3.LUT R0, R37, 0xffff0000, RZ, 0xc0, !PT ;  /* 0xffff000025007812 */ /* 0x000fe200078ec0ff */
[----:B------:R-:W-:Y:S01]  /*7fc0*/  FMUL.FTZ R10, R5, R6 ;  /* 0x00000006050a7220 */ /* 0x000fe20000410000 */
[----:B------:R-:W-:Y:S01]  /*7fd0*/  LOP3.LUT R4, R39, 0xffff0000, RZ, 0xc0, !PT ;  /* 0xffff000027047812 */ /* 0x000fe200078ec0ff */
[----:B------:R-:W-:Y:S01]  /*7fe0*/  FMUL.FTZ R14, R7, R8 ;  /* 0x00000008070e7220 */ /* 0x000fe20000410000 */
[----:B------:R-:W-:Y:S01]  /*7ff0*/  LOP3.LUT R9, R9, 0xffff0000, RZ, 0xc0, !PT ;  /* 0xffff000009097812 */ /* 0x000fe200078ec0ff */
[----:B------:R-:W-:Y:S01]  /*8000*/  FMUL.FTZ R5, R5, R0 ;  /* 0x0000000005057220 */ /* 0x000fe20000410000 */
[----:B------:R-:W-:Y:S01]  /*8010*/  LOP3.LUT R11, R11, 0xffff0000, RZ, 0xc0, !PT ;  /* 0xffff00000b0b7812 */ /* 0x000fe200078ec0ff */
[----:B------:R-:W-:-:S02]  /*8020*/  FMUL.FTZ R7, R7, R4 ;  /* 0x0000000407077220 */ /* 0x000fc40000410000 */
[C---:B------:R-:W-:Y:S01]  /*8030*/  FFMA.FTZ R0, R9.reuse, R0, -R10 ;  /* 0x0000000009007223 */ /* 0x040fe2000001080a */
[----:B------:R-:W-:Y:S01]  /*8040*/  FFMA.FTZ R12, R9, R6, R5 ;  /* 0x00000006090c7223 */ /* 0x000fe20000010005 */
[C---:B------:R-:W-:Y:S01]  /*8050*/  FFMA.FTZ R14, R11.reuse, R4, -R14 ;  /* 0x000000040b0e7223 */ /* 0x040fe2000001080e */
        /* <DEDUP_REMOVED lines=11> */
.L_x_3202:
[----:B------:R-:W-:Y:S05]  /*8110*/  BSYNC B1 ;  /* 0x0000000000017941 */ /* 0x000fea0003800000 */
.L_x_3201:
[----:B------:R-:W-:Y:S05]  /*8120*/  @P0 BRA `(.L_x_3192) ;  /* 0x0000000400440947 */ /* 0x000fea0003800000 */
[----:B0-----:R-:W-:Y:S01]  /*8130*/  IMAD.IADD R3, R16, 0x1, R45 ;  /* 0x0000000110037824 */ /* 0x001fe200078e022d */
[----:B-1----:R-:W0:Y:S01]  /*8140*/  LDS.128 R8, [R207+0x20400] ;  /* 0x02040000cf087984 */ /* 0x002e220000000c00 */
[C---:B------:R-:W-:Y:S01]  /*8150*/  IMAD.U32 R28, R40.reuse, 0x10000, RZ ;  /* 0x00010000281c7824 */ /* 0x040fe200078e00ff */
[----:B------:R-:W-:Y:S01]  /*8160*/  LOP3.LUT R40, R40, 0xffff0000, RZ, 0xc0, !PT ;  /* 0xffff000028287812 */ /* 0x000fe200078ec0ff */
[----:B------:R-:W-:Y:S01]  /*8170*/  IMAD.U32 R26, R36, 0x10000, RZ ;  /* 0x00010000241a7824 */ /* 0x000fe200078e00ff */
[----:B------:R-:W-:Y:S01]  /*8180*/  LOP3.LUT R3, R208, 0x38, R3, 0xf8, !PT ;  /* 0x00000038d0037812 */ /* 0x000fe200078ef803 */
[----:B------:R-:W-:Y:S01]  /*8190*/  IMAD.U32 R33, R42, 0x10000, RZ ;  /* 0x000100002a217824 */ /* 0x000fe200078e00ff */
[----:B------:R-:W-:Y:S02]  /*81a0*/  LOP3.LUT R36, R36, 0xffff0000, RZ, 0xc0, !PT ;  /* 0xffff000024247812 */ /* 0x000fe400078ec0ff */
[----:B------:R-:W-:Y:S02]  /*81b0*/  LOP3.LUT R0, R3, R214, RZ, 0x3c, !PT ;  /* 0x000000d603007212 */ /* 0x000fe400078e3cff */
[----:B------:R-:W-:-:S03]  /*81c0*/  LOP3.LUT R42, R42, 0xffff0000, RZ, 0xc0, !PT ;  /* 0xffff00002a2a7812 */ /* 0x000fc600078ec0ff */
[----:B------:R-:W-:-:S04]  /*81d0*/  IMAD.IADD R3, R209, 0x1, R0 ;  /* 0x00000001d1037824 */ /* 0x000fc800078e0200 */
[----:B------:R-:W-:-:S05]  /*81e0*/  IMAD R3, R3, 0x2, R2 ;  /* 0x0000000203037824 */ /* 0x000fca00078e0202 */
[----:B------:R-:W1:Y:S01]  /*81f0*/  LDS.128 R4, [R3+0x20400] ;  /* 0x0204000003047984 */ /* 0x000e620000000c00 */
[C---:B0-----:R-:W-:Y:S01]  /*8200*/  IMAD.U32 R0, R8.reuse, 0x10000, RZ ;  /* 0x0001000008007824 */ /* 0x041fe200078e00ff */
[----:B------:R-:W-:Y:S01]  /*8210*/  LOP3.LUT R8, R8, 0xffff0000, RZ, 0xc0, !PT ;  /* 0xffff000008087812 */ /* 0x000fe200078ec0ff */
[----:B------:R-:W-:Y:S01]  /*8220*/  IMAD.U32 R12, R9, 0x10000, RZ ;  /* 0x00010000090c7824 */ /* 0x000fe200078e00ff */
[C---:B------:R-:W-:Y:S01]  /*8230*/  SHF.L.U32 R13, R10.reuse, 0x10, RZ ;  /* 0x000000100a0d7819 */ /* 0x040fe200000006ff */
[----:B------:R-:W-:Y:S01]  /*8240*/  IMAD.U32 R14, R11, 0x10000, RZ ;  /* 0x000100000b0e7824 */ /* 0x000fe200078e00ff */
[----:B------:R-:W-:Y:S02]  /*8250*/  LOP3.LUT R10, R10, 0xffff0000, RZ, 0xc0, !PT ;  /* 0xffff00000a0a7812 */ /* 0x000fe400078ec0ff */
[----:B------:R-:W-:Y:S02]  /*8260*/  LOP3.LUT R9, R9, 0xffff0000, RZ, 0xc0, !PT ;  /* 0xffff000009097812 */ /* 0x000fe400078ec0ff */
[----:B------:R-:W-:Y:S01]  /*8270*/  LOP3.LUT R11, R11, 0xffff0000, RZ, 0xc0, !PT ;  /* 0xffff00000b0b7812 */ /* 0x000fe200078ec0ff */
[C---:B-1----:R-:W-:Y:S01]  /*8280*/  IMAD.U32 R15, R4.reuse, 0x10000, RZ ;  /* 0x00010000040f7824 */ /* 0x042fe200078e00ff */
[----:B------:R-:W-:Y:S01]  /*8290*/  LOP3.LUT R4, R4, 0xffff0000, RZ, 0xc0, !PT ;  /* 0xffff000004047812 */ /* 0x000fe200078ec0ff */
[C---:B------:R-:W-:Y:S01]  /*82a0*/  IMAD.U32 R20, R5.reuse, 0x10000, RZ ;  /* 0x0001000005147824 */ /* 0x040fe200078e00ff */
[----:B------:R-:W-:Y:S01]  /*82b0*/  LOP3.LUT R5, R5, 0xffff0000, RZ, 0xc0, !PT ;  /* 0xffff000005057812 */ /* 0x000fe200078ec0ff */
[-C--:B------:R-:W-:Y:S01]  /*82c0*/  FMUL.FTZ R25, R28, R15.reuse ;  /* 0x0000000f1c197220 */ /* 0x080fe20000410000 */
[----:B------:R-:W-:Y:S01]  /*82d0*/  FMUL.FTZ R15, R26, R15 ;  /* 0x0000000f1a0f7220 */ /* 0x000fe20000410000 */
[-C--:B------:R-:W-:Y:S01]  /*82e0*/  FMUL.FTZ R27, R40, R4.reuse ;  /* 0x00000004281b7220 */ /* 0x080fe20000410000 */
[----:B------:R-:W-:Y:S01]  /*82f0*/  FMUL.FTZ R29, R36, R4 ;  /* 0x00000004241d7220 */ /* 0x000fe20000410000 */
[----:B------:R-:W-:Y:S01]  /*8300*/  FFMA.FTZ R25, R26, R0, -R25 ;  /* 0x000000001a197223 */ /* 0x000fe20000010819 */
[----:B------:R-:W-:-:S02]  /*8310*/  IMAD.U32 R26, R41, 0x10000, RZ ;  /* 0x00010000291a7824 */ /* 0x000fc400078e00ff */
[----:B------:R-:W-:Y:S01]  /*8320*/  FFMA.FTZ R15, R28, R0, R15 ;  /* 0x000000001c0f7223 */ /* 0x000fe2000001000f */
[----:B------:R-:W-:Y:S01]  /*8330*/  SHF.L.U32 R0, R37, 0x10, RZ ;  /* 0x0000001025007819 */ /* 0x000fe200000006ff */
[----:B------:R-:W-:Y:S01]  /*8340*/  FFMA.FTZ R4, R36, R8, -R27 ;  /* 0x0000000824047223 */ /* 0x000fe2000001081b */
[----:B------:R-:W-:Y:S01]  /*8350*/  FMUL.FTZ R27, R26, R20 ;  /* 0x000000141a1b7220 */ /* 0x000fe20000410000 */
[----:B------:R-:W-:Y:S02]  /*8360*/  IMAD.U32 R21, R6, 0x10000, RZ ;  /* 0x0001000006157824 */ /* 0x000fe400078e00ff */
[----:B------:R-:W-:Y:S01]  /*8370*/  FFMA.FTZ R8, R40, R8, R29 ;  /* 0x0000000828087223 */ /* 0x000fe2000001001d */
[C---:B------:R-:W-:Y:S01]  /*8380*/  FMUL.FTZ R31, R0.reuse, R20 ;  /* 0x00000014001f7220 */ /* 0x040fe20000410000 */
[-C--:B------:R-:W-:Y:S01]  /*8390*/  FFMA.FTZ R27, R0, R12.reuse, -R27 ;  /* 0x0000000c001b7223 */ /* 0x080fe2000001081b */
[----:B------:R-:W-:Y:S02]  /*83a0*/  IMAD.U32 R29, R38, 0x10000, RZ ;  /* 0x00010000261d7824 */ /* 0x000fe400078e00ff */
[----:B------:R-:W-:Y:S01]  /*83b0*/  FMUL.FTZ R0, R33, R21 ;  /* 0x0000001521007220 */ /* 0x000fe20000410000 */
[----:B------:R-:W-:Y:S01]  /*83c0*/  FFMA.FTZ R31, R26, R12, R31 ;  /* 0x0000000c1a1f7223 */ /* 0x000fe2000001001f */
[----:B------:R-:W-:-:S02]  /*83d0*/  IMAD.U32 R24, R7, 0x10000, RZ ;  /* 0x0001000007187824 */ /* 0x000fc400078e00ff */
[C---:B------:R-:W-:Y:S01]  /*83e0*/  FMUL.FTZ R20, R29.reuse, R21 ;  /* 0x000000151d147220 */ /* 0x040fe20000410000 */
[-C--:B------:R-:W-:Y:S01]  /*83f0*/  FFMA.FTZ R12, R29, R13.reuse, -R0 ;  /* 0x0000000d1d0c7223 */ /* 0x080fe20000010800 */
[----:B------:R-:W-:Y:S01]  /*8400*/  IMAD.U32 R26, R43, 0x10000, RZ ;  /* 0x000100002b1a7824 */ /* 0x000fe200078e00ff */
[----:B------:R-:W-:Y:S01]  /*8410*/  LOP3.LUT R6, R6, 0xffff0000, RZ, 0xc0, !PT ;  /* 0xffff000006067812 */ /* 0x000fe200078ec0ff */
[----:B------:R-:W-:Y:S01]  /*8420*/  IMAD.U32 R0, R39, 0x10000, RZ ;  /* 0x0001000027007824 */ /* 0x000fe200078e00ff */
[----:B------:R-:W-:Y:S01]  /*8430*/  LOP3.LUT R38, R38, 0xffff0000, RZ, 0xc0, !PT ;  /* 0xffff000026267812 */ /* 0x000fe200078ec0ff */
[----:B------:R-:W-:Y:S01]  /*8440*/  FFMA.FTZ R20, R33, R13, R20 ;  /* 0x0000000d21147223 */ /* 0x000fe20000010014 */
[----:B------:R-:W-:Y:S01]  /*8450*/  LOP3.LUT R7, R7, 0xffff0000, RZ, 0xc0, !PT ;  /* 0xffff000007077812 */ /* 0x000fe200078ec0ff */
[-C--:B------:R-:W-:Y:S01]  /*8460*/  FMUL.FTZ R13, R26, R24.reuse ;  /* 0x000000181a0d7220 */ /* 0x080fe20000410000 */
[----:B------:R-:W-:Y:S01]  /*8470*/  FMUL.FTZ R33, R0, R24 ;  /* 0x0000001800217220 */ /* 0x000fe20000410000 */
[----:B------:R-:W-:Y:S01]  /*8480*/  LOP3.LUT R41, R41, 0xffff0000, RZ, 0xc0, !PT ;  /* 0xffff000029297812 */ /* 0x000fe200078ec0ff */
[-C--:B------:R-:W-:Y:S01]  /*8490*/  FMUL.FTZ R21, R42, R6.reuse ;  /* 0x000000062a157220 */ /* 0x080fe20000410000 */
[----:B------:R-:W-:Y:S01]  /*84a0*/  LOP3.LUT R37, R37, 0xffff0000, RZ, 0xc0, !PT ;  /* 0xffff000025257812 */ /* 0x000fe200078ec0ff */
[----:B------:R-:W-:Y:S01]  /*84b0*/  FMUL.FTZ R29, R38, R6 ;  /* 0x00000006261d7220 */ /* 0x000fe20000410000 */
[----:B------:R-:W-:Y:S01]  /*84c0*/  LOP3.LUT R43, R43, 0xffff0000, RZ, 0xc0, !PT ;  /* 0xffff00002b2b7812 */ /* 0x000fe200078ec0ff */
[-C--:B------:R-:W-:Y:S01]  /*84d0*/  FFMA.FTZ R13, R0, R14.reuse, -R13 ;  /* 0x0000000e000d7223 */ /* 0x080fe2000001080d */
[----:B------:R-:W-:Y:S01]  /*84e0*/  LOP3.LUT R39, R39, 0xffff0000, RZ, 0xc0, !PT ;  /* 0xffff000027277812 */ /* 0x000fe200078ec0ff */
[----:B------:R-:W-:Y:S01]  /*84f0*/  FFMA.FTZ R33, R26, R14, R33 ;  /* 0x0000000e1a217223 */ /* 0x000fe20000010021 */
[-C--:B------:R-:W-:Y:S01]  /*8500*/  FMUL.FTZ R0, R41, R5.reuse ;  /* 0x0000000529007220 */ /* 0x080fe20000410000 */
[----:B------:R-:W-:Y:S01]  /*8510*/  FMUL.FTZ R6, R37, R5 ;  /* 0x0000000525067220 */ /* 0x000fe20000410000 */
[-C--:B------:R-:W-:Y:S01]  /*8520*/  FMUL.FTZ R14, R43, R7.reuse ;  /* 0x000000072b0e7220 */ /* 0x080fe20000410000 */
[----:B------:R-:W-:Y:S01]  /*8530*/  FMUL.FTZ R24, R39, R7 ;  /* 0x0000000727187220 */ /* 0x000fe20000410000 */
[-C--:B------:R-:W-:Y:S01]  /*8540*/  FFMA.FTZ R21, R38, R10.reuse, -R21 ;  /* 0x0000000a26157223 */ /* 0x080fe20000010815 */
[----:B------:R-:W-:Y:S01]  /*8550*/  FFMA.FTZ R29, R42, R10, R29 ;  /* 0x0000000a2a1d7223 */ /* 0x000fe2000001001d */
[-C--:B------:R-:W-:Y:S01]  /*8560*/  FFMA.FTZ R0, R37, R9.reuse, -R0 ;  /* 0x0000000925007223 */ /* 0x080fe20000010800 */
[----:B------:R-:W-:Y:S01]  /*8570*/  FFMA.FTZ R10, R41, R9, R6 ;  /* 0x00000009290a7223 */ /* 0x000fe20000010006 */
[-C--:B------:R-:W-:Y:S01]  /*8580*/  FFMA.FTZ R14, R39, R11.reuse, -R14 ;  /* 0x0000000b270e7223 */ /* 0x080fe2000001080e */
[----:B------:R-:W-:Y:S01]  /*8590*/  FFMA.FTZ R24, R43, R11, R24 ;  /* 0x0000000b2b187223 */ /* 0x000fe20000010018 */
[----:B------:R-:W-:-:S02]  /*85a0*/  F2FP.BF16.F32.PACK_AB R30, R29, R20 ;  /* 0x000000141d1e723e */ /* 0x000fc400000010ff */
[----:B------:R-:W-:Y:S02]  /*85b0*/  F2FP.BF16.F32.PACK_AB R6, R21, R12 ;  /* 0x0000000c1506723e */ /* 0x000fe400000010ff */
[----:B------:R-:W-:Y:S02]  /*85c0*/  F2FP.BF16.F32.PACK_AB R4, R4, R25 ;  /* 0x000000190404723e */ /* 0x000fe400000010ff */
[----:B------:R-:W-:Y:S02]  /*85d0*/  F2FP.BF16.F32.PACK_AB R5, R0, R27 ;  /* 0x0000001b0005723e */ /* 0x000fe400000010ff */
[----:B------:R-:W-:Y:S02]  /*85e0*/  F2FP.BF16.F32.PACK_AB R29, R10, R31 ;  /* 0x0000001f0a1d723e */ /* 0x000fe400000010ff */
[----:B------:R-:W-:Y:S02]  /*85f0*/  F2FP.BF16.F32.PACK_AB R7, R14, R13 ;  /* 0x0000000d0e07723e */ /* 0x000fe400000010ff */
[----:B------:R-:W-:-:S02]  /*8600*/  F2FP.BF16.F32.PACK_AB R28, R8, R15 ;  /* 0x0000000f081c723e */ /* 0x000fc400000010ff */
[----:B------:R-:W-:Y:S01]  /*8610*/  F2FP.BF16.F32.PACK_AB R31, R24, R33 ;  /* 0x00000021181f723e */ /* 0x000fe200000010ff */
[----:B------:R4:W-:Y:S04]  /*8620*/  STS.128 [R207+0x20400], R4 ;  /* 0x02040004cf007388 */ /* 0x0009e80000000c00 */
[----:B------:R4:W-:Y:S02]  /*8630*/  STS.128 [R3+0x20400], R28 ;  /* 0x0204001c03007388 */ /* 0x0009e40000000c00 */
.L_x_3192:
[----:B------:R-:W-:Y:S05]  /*8640*/  BSYNC B0 ;  /* 0x0000000000007941 */ /* 0x000fea0003800000 */
.L_x_3178:
        /* <DEDUP_REMOVED lines=8> */
.L_x_3175:
[----:B------:R-:W-:-:S13]  /*86d0*/  ISETP.NE.AND P0, PT, R184, 0x3, PT ;  /* 0x00000003b800780c */ /* 0x000fda0003f05270 */
[----:B------:R-:W-:Y:S05]  /*86e0*/  @!P0 BRA `(.L_x_3203) ;  /* 0x0000000000048947 */ /* 0x000fea0003800000 */
[----:B------:R-:W-:Y:S01]  /*86f0*/  BPT.TRAP 0x1 ;  /* 0x000000040000795c */ /* 0x000fe20000300000 */
.L_x_3203:
[----:B---3--:R-:W-:Y:S01]  /*8700*/  IMAD R15, R18, 0x8, R2 ;  /* 0x00000008120f7824 */ /* 0x008fe200078e0202 */
[----:B------:R-:W-:-:S04]  /*8710*/  SHF.L.U32 R58, R22, 0x1f, RZ ;  /* 0x0000001f163a7819 */ /* 0x000fc800000006ff */
[----:B------:R3:W0:Y:S01]  /*8720*/  SYNCS.PHASECHK.TRANS64.TRYWAIT P1, [R15+URZ+0x28c30], R58 ;  /* 0x028c303a0f0075a7 */ /* 0x000622000802017f */
[----:B------:R-:W-:Y:S05]  /*8730*/  @!P0 BRA `(.L_x_3204) ;  /* 0x0000000000048947 */ /* 0x000fea0003800000 */
[----:B------:R-:W-:Y:S01]  /*8740*/  BPT.TRAP 0x1 ;  /* 0x000000040000795c */ /* 0x000fe20000300000 */
.L_x_3204:
[C---:B--2---:R-:W-:Y:S02]  /*8750*/  VIADD R0, R2.reuse, 0x22400 ;  /* 0x0002240002007836 */ /* 0x044fe40000000000 */
[----:B01--4-:R-:W-:-:S03]  /*8760*/  VIADD R3, R2, 0x20400 ;  /* 0x0002040002037836 */ /* 0x013fc60000000000 */
[----:B------:R-:W-:Y:S02]  /*8770*/  SHF.R.U32.HI R0, RZ, 0x4, R0 ;  /* 0x00000004ff007819 */ /* 0x000fe40000011600 */
[----:B------:R-:W-:Y:S02]  /*8780*/  SHF.R.U32.HI R3, RZ, 0x4, R3 ;  /* 0x00000004ff037819 */ /* 0x000fe40000011603 */
[----:B------:R-:W-:Y:S02]  /*8790*/  LOP3.LUT R0, R0, 0x3fff, RZ, 0xc0, !PT ;  /* 0x00003fff00007812 */ /* 0x000fe400078ec0ff */
[----:B------:R-:W-:Y:S02]  /*87a0*/  LOP3.LUT R3, R3, 0x3fff, RZ, 0xc0, !PT ;  /* 0x00003fff03037812 */ /* 0x000fe400078ec0ff */
[----:B------:R-:W-:Y:S01]  /*87b0*/  LOP3.LUT R0, R0, 0x10000, RZ, 0xfc, !PT ;  /* 0x0001000000007812 */ /* 0x000fe200078efcff */
[----:B------:R-:W-:Y:S06]  /*87c0*/  @P1 BRA `(.L_x_3205) ;  /* 0x0000000000081947 */ /* 0x000fec0003800000 */
[----:B------:R-:W0:Y:S02]  /*87d0*/  SYNCS.PHASECHK.TRANS64.TRYWAIT P1, [R15+URZ+0x28c30], R58 ;  /* 0x028c303a0f0075a7 */ /* 0x000e24000802017f */
[----:B0-----:R-:W-:Y:S05]  /*87e0*/  @!P1 BRA `(.L_x_3206) ;  /* 0x000000c4004c9947 */ /* 0x001fea0003800000 */
.L_x_3205:
[----:B------:R-:W-:Y:S01]  /*87f0*/  IMAD R10, R18, 0x200, R0 ;  /* 0x00000200120a7824 */ /* 0x000fe200078e0200 */
[----:B------:R-:W-:Y:S01]  /*8800*/  LOP3.LUT R4, R3, 0x10000, RZ, 0xfc, !PT ;  /* 0x0001000003047812 */ /* 0x000fe200078efcff */
[----:B------:R-:W-:Y:S01]  /*8810*/  IMAD.MOV.U32 R11, RZ, RZ, 0x40000040 ;  /* 0x40000040ff0b7424 */ /* 0x000fe200078e00ff */
[----:B------:R-:W-:Y:S01]  /*8820*/  MOV R5, 0x40000040 ;  /* 0x4000004000057802 */ /* 0x000fe20000000f00 */
[----:B------:R-:W-:Y:S05]  /*8830*/  WARPSYNC.ALL ;  /* 0x0000000000007948 */ /* 0x000fea0003800000 */
[C---:B------:R-:W-:Y:S01]  /*8840*/  R2UR UR4, R4.reuse ;  /* 0x00000000040472ca */ /* 0x040fe200000e0000 */
[----:B-----5:R-:W-:Y:S01]  /*8850*/  WARPGROUP.ARRIVE ;  /* 0x00000000000079c5 */ /* 0x020fe20000000000 */
[----:B------:R-:W-:Y:S01]  /*8860*/  R2UR UR5, R5 ;  /* 0x00000000050572ca */ /* 0x000fe200000e0000 */
[----:B------:R-:W-:Y:S01]  /*8870*/  VIADD R8, R4, 0x2 ;  /* 0x0000000204087836 */ /* 0x000fe20000000000 */
[C---:B------:R-:W-:Y:S01]  /*8880*/  R2UR UR6, R10.reuse ;  /* 0x000000000a0672ca */ /* 0x040fe200000e0000 */
[C---:B------:R-:W-:Y:S01]  /*8890*/  VIADD R6, R10.reuse, 0x2 ;  /* 0x000000020a067836 */ /* 0x040fe20000000000 */
[----:B------:R-:W-:Y:S01]  /*88a0*/  R2UR UR7, R11 ;  /* 0x000000000b0772ca */ /* 0x000fe200000e0000 */
[----:B------:R-:W-:Y:S01]  /*88b0*/  IMAD.MOV.U32 R9, RZ, RZ, 0x40000040 ;  /* 0x40000040ff097424 */ /* 0x000fe200078e00ff */
[----:B------:R-:W-:Y:S01]  /*88c0*/  MOV R13, 0x40000040 ;  /* 0x40000040000d7802 */ /* 0x000fe20000000f00 */
[----:B------:R-:W-:Y:S01]  /*88d0*/  IMAD.MOV.U32 R7, RZ, RZ, 0x40000040 ;  /* 0x40000040ff077424 */ /* 0x000fe200078e00ff */
[----:B------:R-:W1:Y:S01]  /*88e0*/  S2R R60, SR_TID.X ;  /* 0x00000000003c7919 */ /* 0x000e620000002100 */
[----:B------:R-:W-:-:S02]  /*88f0*/  VIADD R12, R10, 0x4 ;  /* 0x000000040a0c7836 */ /* 0x000fc40000000000 */
[----:B------:R-:W-:Y:S02]  /*8900*/  VIADD R10, R10, 0x6 ;  /* 0x000000060a0a7836 */ /* 0x000fe40000000000 */
[----:B------:R-:W-:Y:S02]  /*8910*/  IMAD.MOV.U32 R5, RZ, RZ, 0x40000040 ;  /* 0x40000040ff057424 */ /* 0x000fe400078e00ff */
[----:B------:R-:W-:Y:S02]  /*8920*/  IMAD.MOV.U32 R11, RZ, RZ, 0x40000040 ;  /* 0x40000040ff0b7424 */ /* 0x000fe400078e00ff */
[----:B------:R-:W-:Y:S01]  /*8930*/  HGMMA.64x64x16.F32.BF16 R24, gdesc[UR4], RZ, !UPT, gsb0 ;  /* 0x00e00000041879f0 */ /* 0x000fe2000c0018ff */
[----:B------:R-:W-:Y:S01]  /*8940*/  R2UR UR4, R8 ;  /* 0x00000000080472ca */ /* 0x000fe200000e0000 */
[----:B------:R-:W-:Y:S01]  /*8950*/  IMAD R3, R182, -0x40, R168 ;  /* 0xffffffc0b6037824 */ /* 0x000fe200078e02a8 */
[----:B------:R-:W-:Y:S02]  /*8960*/  R2UR UR5, R9 ;  /* 0x00000000090572ca */ /* 0x000fe400000e0000 */
[----:B------:R-:W-:Y:S01]  /*8970*/  R2UR UR6, R6 ;  /* 0x00000000060672ca */ /* 0x000fe200000e0000 */
[----:B------:R-:W-:Y:S01]  /*8980*/  VIADD R6, R4, 0x4 ;  /* 0x0000000404067836 */ /* 0x000fe20000000000 */
[----:B------:R-:W-:Y:S01]  /*8990*/  R2UR UR7, R7 ;  /* 0x00000000070772ca */ /* 0x000fe200000e0000 */
[----:B------:R-:W-:Y:S01]  /*89a0*/  IMAD.MOV.U32 R7, RZ, RZ, 0x40000040 ;  /* 0x40000040ff077424 */ /* 0x000fe200078e00ff */
[----:B------:R-:W-:Y:S01]  /*89b0*/  IADD3 R3, -R190, 0x40, R3 ;  /* 0x00000040be037810 */ /* 0x000fe20007ffe103 */
[----:B------:R-:W-:-:S03]  /*89c0*/  VIADD R4, R4, 0x6 ;  /* 0x0000000604047836 */ /* 0x000fc60000000000 */
[C---:B------:R-:W-:Y:S02]  /*89d0*/  ISETP.GT.AND P5, PT, R3.reuse, RZ, PT ;  /* 0x000000ff0300720c */ /* 0x040fe40003fa4270 */
[C---:B------:R-:W-:Y:S02]  /*89e0*/  ISETP.GT.AND P4, PT, R3.reuse, 0x1, PT ;  /* 0x000000010300780c */ /* 0x040fe40003f84270 */
[C---:B------:R-:W-:Y:S02]  /*89f0*/  ISETP.GT.AND P3, PT, R3.reuse, 0x8, PT ;  /* 0x000000080300780c */ /* 0x040fe40003f64270 */
[C---:B------:R-:W-:Y:S02]  /*8a00*/  ISETP.GT.AND P2, PT, R3.reuse, 0x9, PT ;  /* 0x000000090300780c */ /* 0x040fe40003f44270 */
[C---:B------:R-:W-:Y:S02]  /*8a10*/  ISETP.GT.AND P1, PT, R3.reuse, 0x10, PT ;  /* 0x000000100300780c */ /* 0x040fe40003f24270 */
[----:B------:R-:W-:-:S02]  /*8a20*/  ISETP.GT.AND P6, PT, R3, 0x11, PT ;  /* 0x000000110300780c */ /* 0x000fc40003fc4270 */
[----:B-1----:R-:W-:Y:S01]  /*8a30*/  LOP3.LUT R60, R60, 0x7f, RZ, 0xc0, !PT ;  /* 0x0000007f3c3c7812 */ /* 0x002fe200078ec0ff */
[----:B------:R-:W-:Y:S02]  /*8a40*/  WARPGROUP.DEPBAR.LE gsb0, 0x0 ;  /* 0x00008000000079c5 */ /* 0x000fe40000010000 */
[----:B------:R-:W-:-:S06]  /*8a50*/  WARPGROUP.ARRIVE ;  /* 0x00000000000079c5 */ /* 0x000fcc0000000000 */
[----:B------:R-:W-:Y:S01]  /*8a60*/  HGMMA.64x64x16.F32.BF16 R24, gdesc[UR4], R24, gsb0 ;  /* 0x00e00000041879f0 */ /* 0x000fe20008001818 */
[----:B------:R-:W-:Y:S02]  /*8a70*/  R2UR UR4, R6 ;  /* 0x00000000060472ca */ /* 0x000fe400000e0000 */
[----:B------:R-:W-:Y:S02]  /*8a80*/  R2UR UR5, R7 ;  /* 0x00000000070572ca */ /* 0x000fe400000e0000 */
[----:B------:R-:W-:Y:S02]  /*8a90*/  R2UR UR6, R12 ;  /* 0x000000000c0672ca */ /* 0x000fe400000e0000 */
[----:B------:R-:W-:Y:S01]  /*8aa0*/  R2UR UR7, R13 ;  /* 0x000000000d0772ca */ /* 0x000fe200000e0000 */
[----:B------:R-:W-:Y:S02]  /*8ab0*/  WARPGROUP.DEPBAR.LE gsb0, 0x0 ;  /* 0x00008000000079c5 */ /* 0x000fe40000010000 */
[----:B------:R-:W-:-:S10]  /*8ac0*/  WARPGROUP.ARRIVE ;  /* 0x00000000000079c5 */ /* 0x000fd40000000000 */
        /* <DEDUP_REMOVED lines=62> */
[----:B------:R-:W-:Y:S02]  /*8eb0*/  FMNMX.FTZ R10, R13, R27, !PT ;  /* 0x0000001b0d0a7209 */ /* 0x000fe40007810000 */
[----:B------:R-:W-:Y:S01]  /*8ec0*/  FSEL R47, R47, -INF , P6 ;  /* 0xff8000002f2f7808 */ /* 0x000fe20003000000 */
[----:B------:R-:W1:Y:S01]  /*8ed0*/  SHFL.BFLY PT, R3, R14, 0x2, 0x1f ;  /* 0x0c401f000e037f89 */ /* 0x000e6200000e0000 */
[----:B------:R-:W-:Y:S02]  /*8ee0*/  FMNMX.FTZ R10, R21, R10, !PT ;  /* 0x0000000a150a7209 */ /* 0x000fe40007810000 */
[----:B------:R-:W-:Y:S02]  /*8ef0*/  FSEL R49, R50, -INF , P5 ;  /* 0xff80000032317808 */ /* 0x000fe40002800000 */
[----:B------:R-:W-:Y:S02]  /*8f00*/  FMNMX.FTZ R10, R31, R10, !PT ;  /* 0x0000000a1f0a7209 */ /* 0x000fe40007810000 */
[----:B------:R-:W-:-:S02]  /*8f10*/  FSEL R51, R51, -INF , P4 ;  /* 0xff80000033337808 */ /* 0x000fc40002000000 */
[----:B------:R-:W-:Y:S02]  /*8f20*/  FMNMX.FTZ R10, R33, R10, !PT ;  /* 0x0000000a210a7209 */ /* 0x000fe40007810000 */
[----:B------:R-:W-:Y:S02]  /*8f30*/  FSEL R53, R54, -INF , P3 ;  /* 0xff80000036357808 */ /* 0x000fe40001800000 */
[----:B------:R-:W-:Y:S02]  /*8f40*/  FMNMX.FTZ R10, R35, R10, !PT ;  /* 0x0000000a230a7209 */ /* 0x000fe40007810000 */
[----:B------:R-:W-:Y:S02]  /*8f50*/  FSEL R55, R55, -INF , P2 ;  /* 0xff80000037377808 */ /* 0x000fe40001000000 */
[----:B------:R-:W-:Y:S01]  /*8f60*/  FMNMX.FTZ R12, R37, R10, !PT ;  /* 0x0000000a250c7209 */ /* 0x000fe20007810000 */
[----:B------:R-:W-:-:S03]  /*8f70*/  IMAD.U32 R10, RZ, RZ, UR4 ;  /* 0x00000004ff0a7e24 */ /* 0x000fc6000f8e00ff */
        /* <DEDUP_REMOVED lines=13> */
[----:B------:R-:W-:-:S05]  /*9050*/  FMUL.FTZ R14, R3, R10 ;  /* 0x0000000a030e7220 */ /* 0x000fca0000410000 */
[----:B------:R-:W-:-:S05]  /*9060*/  FSEL R20, R14, RZ, P1 ;  /* 0x000000ff0e147208 */ /* 0x000fca0000800000 */
        /* <DEDUP_REMOVED lines=13> */
[----:B-1----:R-:W1:Y:S01]  /*9140*/  SHFL.BFLY PT, R11, R12, 0x2, 0x1f ;  /* 0x0c401f000c0b7f89 */ /* 0x002e6200000e0000 */
[-CC-:B------:R-:W-:Y:S01]  /*9150*/  FFMA.FTZ R73, R73, R10.reuse, -R20.reuse ;  /* 0x0000000a49497223 */ /* 0x180fe20000010814 */
[-CC-:B------:R-:W-:Y:S01]  /*9160*/  FFMA.FTZ R75, R75, R10.reuse, -R20.reuse ;  /* 0x0000000a4b4b7223 */ /* 0x180fe20000010814 */
[-CC-:B------:R-:W-:Y:S01]  /*9170*/  FFMA.FTZ R77, R77, R10.reuse, -R20.reuse ;  /* 0x0000000a4d4d7223 */ /* 0x180fe20000010814 */
[-CC-:B------:R-:W-:Y:S01]  /*9180*/  FFMA.FTZ R79, R79, R10.reuse, -R20.reuse ;  /* 0x0000000a4f4f7223 */ /* 0x180fe20000010814 */
[----:B------:R-:W-:-:S02]  /*9190*/  FFMA.FTZ R20, R81, R10, -R20 ;  /* 0x0000000a51147223 */ /* 0x000fc40000010814 */
[----:B------:R-:W4:Y:S08]  /*91a0*/  MUFU.EX2 R57, R57 ;  /* 0x0000003900397308 */ /* 0x000f300000000800 */
[----:B------:R-:W0:Y:S08]  /*91b0*/  MUFU.EX2 R154, R29 ;  /* 0x0000001d009a7308 */ /* 0x000e300000000800 */
[----:B------:R-:W-:Y:S01]  /*91c0*/  MUFU.EX2 R59, R59 ;  /* 0x0000003b003b7308 */ /* 0x000fe20000000800 */
[----:B-1----:R-:W-:-:S05]  /*91d0*/  FMNMX.FTZ R14, R12, R11, !PT ;  /* 0x0000000b0c0e7209 */ /* 0x002fca0007810000 */
[----:B------:R-:W1:Y:S02]  /*91e0*/  SHFL.BFLY PT, R11, R14, 0x1, 0x1f ;  /* 0x0c201f000e0b7f89 */ /* 0x000e6400000e0000 */
[----:B------:R-:W-:Y:S08]  /*91f0*/  MUFU.EX2 R156, R61 ;  /* 0x0000003d009c7308 */ /* 0x000ff00000000800 */
[----:B------:R-:W-:Y:S08]  /*9200*/  MUFU.EX2 R63, R63 ;  /* 0x0000003f003f7308 */ /* 0x000ff00000000800 */
[----:B------:R-:W-:Y:S01]  /*9210*/  MUFU.EX2 R158, R65 ;  /* 0x00000041009e7308 */ /* 0x000fe20000000800 */
[----:B-1----:R-:W-:-:S07]  /*9220*/  FMNMX.FTZ R11, R14, R11, !PT ;  /* 0x0000000b0e0b7209 */ /* 0x002fce0007810000 */
[----:B------:R-:W-:Y:S01]  /*9230*/  MUFU.EX2 R67, R67 ;  /* 0x0000004300437308 */ /* 0x000fe20000000800 */
[C---:B------:R-:W-:Y:S01]  /*9240*/  FSETP.NEU.FTZ.AND P1, PT, R11.reuse, -INF , PT ;  /* 0xff8000000b00780b */ /* 0x040fe20003f3d000 */
[----:B------:R-:W-:-:S05]  /*9250*/  FMUL.FTZ R12, R11, R10 ;  /* 0x0000000a0b0c7220 */ /* 0x000fca0000410000 */
[----:B------:R-:W-:Y:S01]  /*9260*/  FSEL R26, R12, RZ, P1 ;  /* 0x000000ff0c1a7208 */ /* 0x000fe20000800000 */
[----:B--2---:R-:W-:Y:S01]  /*9270*/  FADD.FTZ R12, R152, R25 ;  /* 0x00000019980c7221 */ /* 0x004fe20000010000 */
[----:B------:R-:W-:Y:S01]  /*9280*/  ISETP.NE.AND P1, PT, R60, RZ, PT ;  /* 0x000000ff3c00720c */ /* 0x000fe20003f25270 */
[----:B------:R-:W-:Y:S01]  /*9290*/  MUFU.EX2 R160, R69 ;  /* 0x0000004500a07308 */ /* 0x000fe20000000800 */
[----:B------:R-:W-:Y:S01]  /*92a0*/  F2FP.BF16.F32.PACK_AB R152, R25, R152 ;  /* 0x000000981998723e */ /* 0x000fe200000010ff */
        /* <DEDUP_REMOVED lines=14> */
[----:B------:R4:W1:Y:S01]  /*9390*/  MUFU.EX2 R28, R27 ;  /* 0x0000001b001c7308 */ /* 0x0008620000000800 */
[-CC-:B------:R-:W-:Y:S01]  /*93a0*/  FFMA.FTZ R51, R51, R10.reuse, -R26.reuse ;  /* 0x0000000a33337223 */ /* 0x180fe2000001081a */
[-CC-:B------:R-:W-:Y:S01]  /*93b0*/  FFMA.FTZ R53, R53, R10.reuse, -R26.reuse ;  /* 0x0000000a35357223 */ /* 0x180fe2000001081a */
[----:B------:R-:W-:-:S05]  /*93c0*/  FFMA.FTZ R26, R55, R10, -R26 ;  /* 0x0000000a371a7223 */ /* 0x000fca000001081a */
[----:B------:R-:W2:Y:S01]  /*93d0*/  MUFU.EX2 R21, R21 ;  /* 0x0000001500157308 */ /* 0x000ea20000000800 */
[----:B----4-:R-:W-:Y:S01]  /*93e0*/  FADD.FTZ R27, R57, R12 ;  /* 0x0000000c391b7221 */ /* 0x010fe20000010000 */
[----:B------:R-:W-:-:S03]  /*93f0*/  @!P1 VIADD R12, R15, 0x28c40 ;  /* 0x00028c400f0c9836 */ /* 0x000fc60000000000 */
[C---:B0-----:R-:W-:Y:S01]  /*9400*/  FADD.FTZ R42, R154.reuse, R27 ;  /* 0x0000001b9a2a7221 */ /* 0x041fe20000010000 */
[----:B------:R-:W-:Y:S02]  /*9410*/  F2FP.BF16.F32.PACK_AB R154, R154, R57 ;  /* 0x000000399a9a723e */ /* 0x000fe400000010ff */
[----:B------:R-:W0:Y:S01]  /*9420*/  MUFU.EX2 R30, R31 ;  /* 0x0000001f001e7308 */ /* 0x000e220000000800 */
[----:B-1----:R-:W-:Y:S01]  /*9430*/  FADD.FTZ R40, R13, R28 ;  /* 0x0000001c0d287221 */ /* 0x002fe20000010000 */
[----:B------:R-:W-:Y:S01]  /*9440*/  FADD.FTZ R29, R59, R42 ;  /* 0x0000002a3b1d7221 */ /* 0x000fe20000010000 */
[----:B------:R-:W-:Y:S02]  /*9450*/  @!P1 PRMT R12, RZ, 0x654, R12 ;  /* 0x00000654ff0c9816 */ /* 0x000fe4000000000c */
[----:B------:R-:W-:Y:S01]  /*9460*/  F2FP.BF16.F32.PACK_AB R153, R28, R13 ;  /* 0x0000000d1c99723e */ /* 0x000fe200000010ff */
[C---:B------:R-:W-:Y:S01]  /*9470*/  FADD.FTZ R42, R156.reuse, R29 ;  /* 0x0000001d9c2a7221 */ /* 0x040fe20000010000 */
[----:B------:R1:W-:Y:S01]  /*9480*/  @!P1 SYNCS.ARRIVE.TRANS64.RED.A1T0 RZ, [R12+URZ], RZ ;  /* 0x000000ff0cff99a7 */ /* 0x0003e2000810043f */
[----:B------:R-:W4:Y:S01]  /*9490*/  MUFU.EX2 R33, R33 ;  /* 0x0000002100217308 */ /* 0x000f220000000800 */
[----:B--2---:R-:W-:Y:S01]  /*94a0*/  FADD.FTZ R27, R21, R40 ;  /* 0x00000028151b7221 */ /* 0x004fe20000010000 */
[----:B------:R-:W-:Y:S01]  /*94b0*/  FADD.FTZ R29, R63, R42 ;  /* 0x0000002a3f1d7221 */ /* 0x000fe20000010000 */
[----:B------:R-:W-:-:S03]  /*94c0*/  F2FP.BF16.F32.PACK_AB R156, R156, R59 ;  /* 0x0000003b9c9c723e */ /* 0x000fc600000010ff */
[C---:B------:R-:W-:Y:S01]  /*94d0*/  FADD.FTZ R42, R158.reuse, R29 ;  /* 0x0000001d9e2a7221 */ /* 0x040fe20000010000 */
[----:B------:R-:W-:Y:S01]  /*94e0*/  F2FP.BF16.F32.PACK_AB R158, R158, R63 ;  /* 0x0000003f9e9e723e */ /* 0x000fe200000010ff */
[----:B------:R-:W2:Y:S01]  /*94f0*/  MUFU.EX2 R32, R35 ;  /* 0x0000002300207308 */ /* 0x000ea20000000800 */
[C---:B0-----:R-:W-:Y:S01]  /*9500*/  FADD.FTZ R40, R30.reuse, R27 ;  /* 0x0000001b1e287221 */ /* 0x041fe20000010000 */
[----:B------:R-:W-:Y:S01]  /*9510*/  F2FP.BF16.F32.PACK_AB R155, R30, R21 ;  /* 0x000000151e9b723e */ /* 0x000fe200000010ff */
[----:B------:R-:W-:Y:S06]  /*9520*/  BAR.SYNC.DEFER_BLOCKING 0xf, 0x100 ;  /* 0x03c4000000007b1d */ /* 0x000fec0000010000 */
[----:B------:R-:W0:Y:S01]  /*9530*/  MUFU.EX2 R37, R37 ;  /* 0x0000002500257308 */ /* 0x000e220000000800 */
[----:B----4-:R-:W-:-:S07]  /*9540*/  FADD.FTZ R27, R33, R40 ;  /* 0x00000028211b7221 */ /* 0x010fce0000010000 */
[----:B------:R-:W4:Y:S01]  /*9550*/  MUFU.EX2 R34, R39 ;  /* 0x0000002700227308 */ /* 0x000f220000000800 */
[C---:B--2---:R-:W-:Y:S01]  /*9560*/  FADD.FTZ R40, R32.reuse, R27 ;  /* 0x0000001b20287221 */ /* 0x044fe20000010000 */
[----:B------:R-:W-:Y:S01]  /*9570*/  FADD.FTZ R27, R67, R42 ;  /* 0x0000002a431b7221 */ /* 0x000fe20000010000 */
[----:B------:R-:W-:-:S03]  /*9580*/  F2FP.BF16.F32.PACK_AB R157, R32, R33 ;  /* 0x00000021209d723e */ /* 0x000fc600000010ff */
[C---:B------:R-:W-:Y:S01]  /*9590*/  FADD.FTZ R42, R160.reuse, R27 ;  /* 0x0000001ba02a7221 */ /* 0x040fe20000010000 */
[----:B------:R-:W-:Y:S01]  /*95a0*/  F2FP.BF16.F32.PACK_AB R160, R160, R67 ;  /* 0x00000043a0a0723e */ /* 0x000fe200000010ff */
[----:B------:R-:W2:Y:S01]  /*95b0*/  MUFU.EX2 R41, R41 ;  /* 0x0000002900297308 */ /* 0x000ea20000000800 */
[----:B0-----:R-:W-:Y:S01]  /*95c0*/  FADD.FTZ R25, R37, R40 ;  /* 0x0000002825197221 */ /* 0x001fe20000010000 */
[----:B------:R0:W-:Y:S06]  /*95d0*/  STSM.16.M88.4 [R194+0x26800], R152 ;  /* 0x02680098c2007844 */ /* 0x0001ec0000000200 */
[----:B------:R-:W3:Y:S01]  /*95e0*/  MUFU.EX2 R36, R43 ;  /* 0x0000002b00247308 */ /* 0x000ee20000000800 */
[C---:B----4-:R-:W-:Y:S01]  /*95f0*/  FADD.FTZ R40, R34.reuse, R25 ;  /* 0x0000001922287221 */ /* 0x050fe20000010000 */
[----:B------:R-:W-:-:S05]  /*9600*/  F2FP.BF16.F32.PACK_AB R159, R34, R37 ;  /* 0x00000025229f723e */ /* 0x000fca00000010ff */
[----:B------:R0:W-:Y:S01]  /*9610*/  STSM.16.M88.4 [R197], R156 ;  /* 0x0000009cc5007844 */ /* 0x0001e20000000200 */
[----:B------:R-:W4:Y:S01]  /*9620*/  MUFU.EX2 R71, R71 ;  /* 0x0000004700477308 */ /* 0x000f220000000800 */
[----:B--2---:R-:W-:-:S07]  /*9630*/  FADD.FTZ R13, R41, R40 ;  /* 0x00000028290d7221 */ /* 0x004fce0000010000 */
[----:B------:R-:W2:Y:S01]  /*9640*/  MUFU.EX2 R45, R45 ;  /* 0x0000002d002d7308 */ /* 0x000ea20000000800 */
[C---:B---3--:R-:W-:Y:S01]  /*9650*/  FADD.FTZ R28, R36.reuse, R13 ;  /* 0x0000000d241c7221 */ /* 0x048fe20000010000 */
[----:B------:R-:W-:-:S06]  /*9660*/  F2FP.BF16.F32.PACK_AB R161, R36, R41 ;  /* 0x0000002924a1723e */ /* 0x000fcc00000010ff */
[----:B------:R-:W3:Y:S01]  /*9670*/  MUFU.EX2 R24, R73 ;  /* 0x0000004900187308 */ /* 0x000ee20000000800 */
[----:B----4-:R-:W-:-:S07]  /*9680*/  FADD.FTZ R13, R71, R42 ;  /* 0x0000002a470d7221 */ /* 0x010fce0000010000 */
[----:B------:R-:W4:Y:S01]  /*9690*/  MUFU.EX2 R38, R47 ;  /* 0x0000002f00267308 */ /* 0x000f220000000800 */
[----:B--2---:R-:W-:-:S07]  /*96a0*/  FADD.FTZ R21, R45, R28 ;  /* 0x0000001c2d157221 */ /* 0x004fce0000010000 */
[----:B------:R-:W-:Y:S01]  /*96b0*/  MUFU.EX2 R75, R75 ;  /* 0x0000004b004b7308 */ /* 0x000fe20000000800 */
[C---:B---3--:R-:W-:Y:S01]  /*96c0*/  F2FP.BF16.F32.PACK_AB R162, R24.reuse, R71 ;  /* 0x0000004718a2723e */ /* 0x048fe200000010ff */
[----:B------:R-:W-:-:S06]  /*96d0*/  FADD.FTZ R24, R24, R13 ;  /* 0x0000000d18187221 */ /* 0x000fcc0000010000 */
[----:B------:R-:W2:Y:S01]  /*96e0*/  MUFU.EX2 R14, R77 ;  /* 0x0000004d000e7308 */ /* 0x000ea20000000800 */
[C---:B----4-:R-:W-:Y:S01]  /*96f0*/  F2FP.BF16.F32.PACK_AB R163, R38.reuse, R45 ;  /* 0x0000002d26a3723e */ /* 0x050fe200000010ff */
[----:B------:R-:W-:-:S04]  /*9700*/  FADD.FTZ R38, R38, R21 ;  /* 0x0000001526267221 */ /* 0x000fc80000010000 */
[----:B------:R0:W-:Y:S02]  /*9710*/  STSM.16.M88.4 [R195], R160 ;  /* 0x000000a0c3007844 */ /* 0x0001e40000000200 */
[----:B------:R-:W-:Y:S08]  /*9720*/  MUFU.EX2 R49, R49 ;  /* 0x0000003100317308 */ /* 0x000ff00000000800 */
[----:B-1----:R-:W1:Y:S01]  /*9730*/  MUFU.EX2 R12, R51 ;  /* 0x00000033000c7308 */ /* 0x002e620000000800 */
[----:B--2---:R-:W-:Y:S01]  /*9740*/  F2FP.BF16.F32.PACK_AB R164, R14, R75 ;  /* 0x0000004b0ea4723e */ /* 0x004fe200000010ff */
[----:B------:R-:W-:-:S04]  /*9750*/  FADD.FTZ R75, R75, R24 ;  /* 0x000000184b4b7221 */ /* 0x000fc80000010000 */
[----:B------:R-:W-:Y:S02]  /*9760*/  FADD.FTZ R14, R14, R75 ;  /* 0x0000004b0e0e7221 */ /* 0x000fe40000010000 */
[----:B------:R-:W-:Y:S08]  /*9770*/  MUFU.EX2 R79, R79 ;  /* 0x0000004f004f7308 */ /* 0x000ff00000000800 */
[----:B------:R-:W2:Y:S01]  /*9780*/  MUFU.EX2 R20, R20 ;  /* 0x0000001400147308 */ /* 0x000ea20000000800 */
[----:B-1----:R-:W-:Y:S01]  /*9790*/  F2FP.BF16.F32.PACK_AB R165, R12, R49 ;  /* 0x000000310ca5723e */ /* 0x002fe200000010ff */
[----:B------:R-:W-:-:S04]  /*97a0*/  FADD.FTZ R49, R49, R38 ;  /* 0x0000002631317221 */ /* 0x000fc80000010000 */
[----:B------:R-:W-:Y:S02]  /*97b0*/  FADD.FTZ R12, R12, R49 ;  /* 0x000000310c0c7221 */ /* 0x000fe40000010000 */
[----:B------:R-:W1:Y:S08]  /*97c0*/  MUFU.EX2 R53, R53 ;  /* 0x0000003500357308 */ /* 0x000e700000000800 */
[----:B------:R-:W3:Y:S01]  /*97d0*/  MUFU.EX2 R26, R26 ;  /* 0x0000001a001a7308 */ /* 0x000ee20000000800 */
[----:B--2---:R-:W-:Y:S01]  /*97e0*/  F2FP.BF16.F32.PACK_AB R166, R20, R79 ;  /* 0x0000004f14a6723e */ /* 0x004fe200000010ff */
[----:B------:R-:W-:Y:S01]  /*97f0*/  FADD.FTZ R79, R79, R14 ;  /* 0x0000000e4f4f7221 */ /* 0x000fe20000010000 */
[----:B-1----:R-:W-:-:S03]  /*9800*/  FADD.FTZ R13, R53, R12 ;  /* 0x0000000c350d7221 */ /* 0x002fc60000010000 */
[----:B------:R-:W-:Y:S01]  /*9810*/  FADD.FTZ R12, R20, R79 ;  /* 0x0000004f140c7221 */ /* 0x000fe20000010000 */
[C---:B---3--:R-:W-:Y:S01]  /*9820*/  F2FP.BF16.F32.PACK_AB R167, R26.reuse, R53 ;  /* 0x000000351aa7723e */ /* 0x048fe200000010ff */
[----:B------:R-:W-:-:S04]  /*9830*/  FADD.FTZ R13, R26, R13 ;  /* 0x0000000d1a0d7221 */ /* 0x000fc80000010000 */
[----:B------:R0:W-:Y:S01]  /*9840*/  STSM.16.M88.4 [R196], R164 ;  /* 0x000000a4c4007844 */ /* 0x0001e20000000200 */
[----:B------:R-:W-:Y:S05]  /*9850*/  @!P0 BRA `(.L_x_3207) ;  /* 0x0000000000048947 */ /* 0x000fea0003800000 */
[----:B------:R-:W-:Y:S01]  /*9860*/  BPT.TRAP 0x1 ;  /* 0x000000040000795c */ /* 0x000fe20000300000 */
.L_x_3207:
[----:B------:R1:W2:Y:S01]  /*9870*/  SYNCS.PHASECHK.TRANS64.TRYWAIT P2, [R15+URZ+0x28c50], R58 ;  /* 0x028c503a0f0075a7 */ /* 0x0002a2000804017f */
[----:B------:R-:W-:Y:S05]  /*9880*/  @!P0 BRA `(.L_x_3208) ;  /* 0x0000000000048947 */ /* 0x000fea0003800000 */
[----:B------:R-:W-:Y:S01]  /*9890*/  BPT.TRAP 0x1 ;  /* 0x000000040000795c */ /* 0x000fe20000300000 */
.L_x_3208:
[----:B------:R-:W-:Y:S01]  /*98a0*/  LOP3.LUT R14, R56, 0x2000000, RZ, 0xfc, !PT ;  /* 0x02000000380e7812 */ /* 0x000fe200078efcff */
[----:B------:R-:W-:Y:S01]  /*98b0*/  ULDC UR36, c[0x0][0x988] ;  /* 0x0002620000247ab9 */ /* 0x000fe20000000800 */
[----:B------:R-:W-:Y:S01]  /*98c0*/  BSSY B0, `(.L_x_3209) ;  /* 0x0000006000007945 */ /* 0x000fe20003800000 */
[----:B------:R-:W-:Y:S02]  /*98d0*/  IMAD.MOV.U32 R21, RZ, RZ, 0x40000040 ;  /* 0x40000040ff157424 */ /* 0x000fe400078e00ff */
[----:B------:R-:W-:Y:S01]  /*98e0*/  IMAD R20, R18, 0x1000, R14 ;  /* 0x0000100012147824 */ /* 0x000fe200078e020e */
[----:B--2---:R-:W-:Y:S06]  /*98f0*/  @P2 BRA `(.L_x_3210) ;  /* 0x0000000000082947 */ /* 0x004fec0003800000 */
[----:B------:R-:W2:Y:S02]  /*9900*/  SYNCS.PHASECHK.TRANS64.TRYWAIT P2, [R15+URZ+0x28c50], R58 ;  /* 0x028c503a0f0075a7 */ /* 0x000ea4000804017f */
[----:B--2---:R-:W-:Y:S05]  /*9910*/  @!P2 BRA `(.L_x_3211) ;  /* 0x000000b40014a947 */ /* 0x004fea0003800000 */
.L_x_3210:
[----:B------:R-:W-:Y:S05]  /*9920*/  BSYNC B0 ;  /* 0x0000000000007941 */ /* 0x000fea0003800000 */
.L_x_3209:
[----:B------:R-:W-:Y:S01]  /*9930*/  R2UR UR6, R20 ;  /* 0x00000000140672ca */ /* 0x000fe200000e0000 */
[----:B-12---:R-:W-:Y:S01]  /*9940*/  WARPGROUP.ARRIVE ;  /* 0x00000000000079c5 */ /* 0x006fe20000000000 */
[----:B------:R-:W-:Y:S01]  /*9950*/  R2UR UR7, R21 ;  /* 0x00000000150772ca */ /* 0x000fe200000e0000 */
[----:B------:R-:W-:Y:S01]  /*9960*/  IMAD.MOV.U32 R21, RZ, RZ, 0x40000040 ;  /* 0x40000040ff157424 */ /* 0x000fe200078e00ff */
[----:B------:R-:W-:Y:S01]  /*9970*/  ISETP.GE.AND P2, PT, R168, 0x41, PT ;  /* 0x00000041a800780c */ /* 0x000fe20003f46270 */
[----:B------:R-:W-:Y:S01]  /*9980*/  @!P1 VIADD R15, R15, 0x28c60 ;  /* 0x00028c600f0f9836 */ /* 0x000fe20000000000 */
[----:B------:R-:W-:Y:S04]  /*9990*/  BSSY B0, `(.L_x_3212) ;  /* 0x00001ca000007945 */ /* 0x000fe80003800000 */
[----:B------:R-:W-:-:S05]  /*99a0*/  @!P1 PRMT R15, RZ, 0x654, R15 ;  /* 0x00000654ff0f9816 */ /* 0x000fca000000000f */
[----:B------:R-:W-:Y:S03]  /*99b0*/  HGMMA.64x256x16.F32.BF16 R24, R152, gdesc[UR4].tnspB, RZ, !UPT, gsb0 ;  /* 0x43e0000498187df0 */ /* 0x000fe6000c0018ff */
[----:B------:R-:W-:Y:S02]  /*99c0*/  WARPGROUP.DEPBAR.LE gsb0, 0x0 ;  /* 0x00008000000079c5 */ /* 0x000fe40000010000 */
[----:B0-----:R-:W-:Y:S01]  /*99d0*/  IMAD.MOV.U32 R153, RZ, RZ, 0x40000040 ;  /* 0x40000040ff997424 */ /* 0x001fe200078e00ff */
[----:B------:R-:W-:Y:S01]  /*99e0*/  IADD3 R152, R20, 0x80, RZ ;  /* 0x0000008014987810 */ /* 0x000fe20007ffe0ff */
[----:B------:R-:W-:-:S03]  /*99f0*/  WARPGROUP.ARRIVE ;  /* 0x00000000000079c5 */ /* 0x000fc60000000000 */
[----:B------:R-:W-:Y:S01]  /*9a00*/  R2UR UR6, R152 ;  /* 0x00000000980672ca */ /* 0x000fe200000e0000 */
[C---:B------:R-:W-:Y:S01]  /*9a10*/  VIADD R152, R20.reuse, 0x100 ;  /* 0x0000010014987836 */ /* 0x040fe20000000000 */
[----:B------:R-:W-:Y:S01]  /*9a20*/  R2UR UR7, R153 ;  /* 0x00000000990772ca */ /* 0x000fe200000e0000 */
[----:B------:R-:W-:Y:S02]  /*9a30*/  IMAD.MOV.U32 R153, RZ, RZ, 0x40000040 ;  /* 0x40000040ff997424 */ /* 0x000fe400078e00ff */
[----:B------:R-:W-:-:S13]  /*9a40*/  VIADD R20, R20, 0x180 ;  /* 0x0000018014147836 */ /* 0x000fda0000000000 */
[----:B------:R-:W-:Y:S01]  /*9a50*/  HGMMA.64x256x16.F32.BF16 R24, R156, gdesc[UR4].tnspB, R24, gsb0 ;  /* 0x43e000049c187df0 */ /* 0x000fe20008001818 */
[----:B------:R-:W-:Y:S02]  /*9a60*/  R2UR UR6, R152 ;  /* 0x00000000980672ca */ /* 0x000fe400000e0000 */
[----:B------:R-:W-:Y:S01]  /*9a70*/  R2UR UR7, R153 ;  /* 0x00000000990772ca */ /* 0x000fe200000e0000 */
[----:B------:R-:W-:Y:S02]  /*9a80*/  WARPGROUP.DEPBAR.LE gsb0, 0x0 ;  /* 0x00008000000079c5 */ /* 0x000fe40000010000 */
[----:B------:R-:W-:-:S15]  /*9a90*/  WARPGROUP.ARRIVE ;  /* 0x00000000000079c5 */ /* 0x000fde0000000000 */
[----:B------:R-:W-:-:S07]  /*9aa0*/  NOP ;  /* 0x0000000000007918 */ /* 0x000fce0000000000 */
[----:B------:R-:W-:Y:S01]  /*9ab0*/  HGMMA.64x256x16.F32.BF16 R24, R160, gdesc[UR4].tnspB, R24, gsb0 ;  /* 0x43e00004a0187df0 */ /* 0x000fe20008001818 */
[----:B------:R-:W-:Y:S02]  /*9ac0*/  R2UR UR6, R20 ;  /* 0x00000000140672ca */ /* 0x000fe400000e0000 */
[----:B------:R-:W-:Y:S01]  /*9ad0*/  R2UR UR7, R21 ;  /* 0x00000000150772ca */ /* 0x000fe200000e0000 */
[----:B------:R-:W-:Y:S02]  /*9ae0*/  WARPGROUP.DEPBAR.LE gsb0, 0x0 ;  /* 0x00008000000079c5 */ /* 0x000fe40000010000 */
[----:B------:R-:W-:-:S15]  /*9af0*/  WARPGROUP.ARRIVE ;  /* 0x00000000000079c5 */ /* 0x000fde0000000000 */
[----:B------:R-:W-:-:S07]  /*9b00*/  NOP ;  /* 0x0000000000007918 */ /* 0x000fce0000000000 */
[----:B------:R-:W-:Y:S03]  /*9b10*/  HGMMA.64x256x16.F32.BF16 R24, R164, gdesc[UR4].tnspB, R24, gsb0 ;  /* 0x43e00004a4187df0 */ /* 0x000fe60008001818 */
[----:B------:R-:W-:Y:S02]  /*9b20*/  WARPGROUP.DEPBAR.LE gsb0, 0x0 ;  /* 0x00008000000079c5 */ /* 0x000fe40000010000 */
[----:B------:R-:W-:Y:S01]  /*9b30*/  @!PT LDS RZ, [RZ] ;  /* 0x00000000fffff984 */ /* 0x000fe20000000800 */
[----:B------:R-:W-:Y:S01]  /*9b40*/  @!PT LDS RZ, [RZ] ;  /* 0x00000000fffff984 */ /* 0x000fe20000000800 */
[----:B------:R-:W-:Y:S01]  /*9b50*/  @!PT LDS RZ, [RZ] ;  /* 0x00000000fffff984 */ /* 0x000fe20000000800 */
[----:B------:R-:W-:Y:S01]  /*9b60*/  @!PT LDS RZ, [RZ] ;  /* 0x00000000fffff984 */ /* 0x000fe20000000800 */
[----:B------:R0:W-:Y:S06]  /*9b70*/  MEMBAR.ALL.CTA ;  /* 0x0000000000007992 */ /* 0x0001ec0000008000 */
[----:B0-----:R-:W0:Y:S02]  /*9b80*/  FENCE.VIEW.ASYNC.S ;  /* 0x00000000000073c6 */ /* 0x001e240000000000 */
[----:B0-----:R-:W-:Y:S01]  /*9b90*/  NOP ;  /* 0x0000000000007918 */ /* 0x001fe20000000000 */
[----:B------:R-:W-:Y:S06]  /*9ba0*/  BAR.ARV 0xe, 0x100 ;  /* 0x0384000000007b1d */ /* 0x000fec0000002000 */
[----:B------:R0:W-:Y:S01]  /*9bb0*/  @!P1 SYNCS.ARRIVE.TRANS64.RED.A1T0 RZ, [R15+URZ], RZ ;  /* 0x000000ff0fff99a7 */ /* 0x0001e2000810043f */
[----:B------:R-:W-:Y:S05]  /*9bc0*/  @!P2 BRA `(.L_x_3213) ;  /* 0x000000180098a947 */ /* 0x000fea0003800000 */
[----:B------:R-:W-:Y:S01]  /*9bd0*/  VIADD R211, R182, 0xfffffffe ;  /* 0xfffffffeb6d37836 */ /* 0x000fe20000000000 */
[----:B------:R-:W-:Y:S01]  /*9be0*/  MOV R218, R3 ;  /* 0x0000000300da7202 */ /* 0x000fe20000000f00 */
[----:B------:R-:W-:Y:S02]  /*9bf0*/  IMAD.MOV.U32 R216, RZ, RZ, R11 ;  /* 0x000000ffffd87224 */ /* 0x000fe400078e000b */
[----:B------:R-:W-:-:S07]  /*9c00*/  IMAD.MOV.U32 R217, RZ, RZ, R18 ;  /* 0x000000ffffd97224 */ /* 0x000fce00078e0012 */
.L_x_3224:
[----:B------:R-:W-:Y:S01]  /*9c10*/  VIADD R18, R217, 0x1 ;  /* 0x00000001d9127836 */ /* 0x000fe20000000000 */
[C---:B------:R-:W-:Y:S01]  /*9c20*/  ISETP.GT.AND P2, PT, R211.reuse, RZ, PT ;  /* 0x000000ffd300720c */ /* 0x040fe20003f44270 */
[----:B------:R-:W-:-:S03]  /*9c30*/  VIADD R211, R211, 0xffffffff ;  /* 0xffffffffd3d37836 */ /* 0x000fc60000000000 */
[----:B------:R-:W-:-:S04]  /*9c40*/  ISETP.NE.AND P3, PT, R18, 0x2, PT ;  /* 0x000000021200780c */ /* 0x000fc80003f65270 */
[----:B------:R-:W-:Y:S02]  /*9c50*/  SEL R3, RZ, 0x1, P3 ;  /* 0x00000001ff037807 */ /* 0x000fe40001800000 */
[----:B------:R-:W-:Y:S02]  /*9c60*/  SEL R18, R18, RZ, P3 ;  /* 0x000000ff12127207 */ /* 0x000fe40001800000 */
[----:B------:R-:W-:Y:S01]  /*9c70*/  LOP3.LUT R22, R22, R3, RZ, 0x3c, !PT ;  /* 0x0000000316167212 */ /* 0x000fe200078e3cff */
[----:B-1----:R-:W-:Y:S06]  /*9c80*/  @!P0 BRA `(.L_x_3214) ;  /* 0x0000000000048947 */ /* 0x002fec0003800000 */
[----:B------:R-:W-:Y:S01]  /*9c90*/  BPT.TRAP 0x1 ;  /* 0x000000040000795c */ /* 0x000fe20000300000 */
.L_x_3214:
[----:B0-----:R-:W-:Y:S01]  /*9ca0*/  IMAD R15, R18, 0x8, R2 ;  /* 0x00000008120f7824 */ /* 0x001fe200078e0202 */
[----:B------:R-:W-:-:S04]  /*9cb0*/  SHF.L.U32 R213, R22, 0x1f, RZ ;  /* 0x0000001f16d57819 */ /* 0x000fc800000006ff */
[----:B------:R0:W1:Y:S01]  /*9cc0*/  SYNCS.PHASECHK.TRANS64.TRYWAIT P3, [R15+URZ+0x28c30], R213 ;  /* 0x028c30d50f0075a7 */ /* 0x000062000806017f */
[----:B------:R-:W-:Y:S05]  /*9cd0*/  @!P0 BRA `(.L_x_3215) ;  /* 0x0000000000048947 */ /* 0x000fea0003800000 */
[----:B------:R-:W-:Y:S01]  /*9ce0*/  BPT.TRAP 0x1 ;  /* 0x000000040000795c */ /* 0x000fe20000300000 */
.L_x_3215:
[----:B------:R-:W-:Y:S01]  /*9cf0*/  VIADD R3, R2, 0x20400 ;  /* 0x0002040002037836 */ /* 0x000fe20000000000 */
[----:B------:R-:W-:Y:S01]  /*9d00*/  BSSY B1, `(.L_x_3216) ;  /* 0x0000009000017945 */ /* 0x000fe20003800000 */
[----:B------:R-:W-:Y:S02]  /*9d10*/  IMAD R10, R18, 0x200, R0 ;  /* 0x00000200120a7824 */ /* 0x000fe400078e0200 */
[----:B------:R-:W-:Y:S01]  /*9d20*/  IMAD.MOV.U32 R11, RZ, RZ, 0x40000040 ;  /* 0x40000040ff0b7424 */ /* 0x000fe200078e00ff */
[----:B------:R-:W-:-:S04]  /*9d30*/  SHF.R.U32.HI R3, RZ, 0x4, R3 ;  /* 0x00000004ff037819 */ /* 0x000fc80000011603 */
[----:B------:R-:W-:-:S04]  /*9d40*/  LOP3.LUT R3, R3, 0x3fff, RZ, 0xc0, !PT ;  /* 0x00003fff03037812 */ /* 0x000fc800078ec0ff */
[----:B------:R-:W-:Y:S01]  /*9d50*/  LOP3.LUT R20, R3, 0x10000, RZ, 0xfc, !PT ;  /* 0x0001000003147812 */ /* 0x000fe200078efcff */
[----:B-1----:R-:W-:Y:S06]  /*9d60*/  @P3 BRA `(.L_x_3217) ;  /* 0x0000000000083947 */ /* 0x002fec0003800000 */
[----:B------:R-:W1:Y:S02]  /*9d70*/  SYNCS.PHASECHK.TRANS64.TRYWAIT P3, [R15+URZ+0x28c30], R213 ;  /* 0x028c30d50f0075a7 */ /* 0x000e64000806017f */
[----:B-1----:R-:W-:Y:S05]  /*9d80*/  @!P3 BRA `(.L_x_3218) ;  /* 0x000000b0000cb947 */ /* 0x002fea0003800000 */
.L_x_3217:
[----:B------:R-:W-:Y:S05]  /*9d90*/  BSYNC B1 ;  /* 0x0000000000017941 */ /* 0x000fea0003800000 */
.L_x_3216:
[----:B------:R-:W-:Y:S01]  /*9da0*/  IMAD.MOV.U32 R21, RZ, RZ, 0x40000040 ;  /* 0x40000040ff157424 */ /* 0x000fe200078e00ff */
[----:B------:R-:W-:Y:S01]  /*9db0*/  R2UR UR6, R10 ;  /* 0x000000000a0672ca */ /* 0x000fe200000e0000 */
[----:B------:R-:W-:Y:S01]  /*9dc0*/  WARPGROUP.ARRIVE ;  /* 0x00000000000079c5 */ /* 0x000fe20000000000 */
[----:B------:R-:W-:Y:S01]  /*9dd0*/  R2UR UR7, R11 ;  /* 0x000000000b0772ca */ /* 0x000fe200000e0000 */
[----:B------:R-:W-:Y:S01]  /*9de0*/  IMAD.MOV.U32 R11, RZ, RZ, 0x40000040 ;  /* 0x40000040ff0b7424 */ /* 0x000fe200078e00ff */
[----:B------:R-:W-:Y:S02]  /*9df0*/  R2UR UR4, R20 ;  /* 0x00000000140472ca */ /* 0x000fe400000e0000 */
[----:B------:R-:W-:Y:S01]  /*9e00*/  R2UR UR5, R21 ;  /* 0x00000000150572ca */ /* 0x000fe200000e0000 */
[----:B------:R-:W-:Y:S01]  /*9e10*/  IMAD.MOV.U32 R21, RZ, RZ, 0x40000040 ;  /* 0x40000040ff157424 */ /* 0x000fe200078e00ff */
[----:B------:R-:W-:-:S11]  /*9e20*/  IADD3 R20, R10, 0x2, RZ ;  /* 0x000000020a147810 */ /* 0x000fd60007ffe0ff */
[----:B------:R-:W-:Y:S01]  /*9e30*/  HGMMA.64x64x16.F32.BF16 R152, gdesc[UR4], RZ, !UPT, gsb0 ;  /* 0x00e00000049879f0 */ /* 0x000fe2000c0018ff */
[----:B------:R-:W-:Y:S01]  /*9e40*/  R2UR UR6, R20 ;  /* 0x00000000140672ca */ /* 0x000fe200000e0000 */
[----:B------:R-:W-:Y:S01]  /*9e50*/  VIADD R20, R10, 0x4 ;  /* 0x000000040a147836 */ /* 0x000fe20000000000 */
[----:B------:R-:W-:Y:S01]  /*9e60*/  R2UR UR7, R21 ;  /* 0x00000000150772ca */ /* 0x000fe200000e0000 */
[----:B------:R-:W-:Y:S01]  /*9e70*/  IMAD.MOV.U32 R21, RZ, RZ, 0x40000040 ;  /* 0x40000040ff157424 */ /* 0x000fe200078e00ff */
[----:B------:R-:W-:Y:S01]  /*9e80*/  R2UR UR4, R8 ;  /* 0x00000000080472ca */ /* 0x000fe200000e0000 */
[----:B------:R-:W-:Y:S01]  /*9e90*/  VIADD R10, R10, 0x6 ;  /* 0x000000060a0a7836 */ /* 0x000fe20000000000 */
        /* <DEDUP_REMOVED lines=17> */
[----:B------:R-:W-:Y:S03]  /*9fb0*/  HGMMA.64x64x16.F32.BF16 R152, gdesc[UR4], R152, gsb0 ;  /* 0x00e00000049879f0 */ /* 0x000fe60008001898 */
        /* <DEDUP_REMOVED lines=18> */
[----:B--2---:R-:W-:Y:S02]  /*a0e0*/  FMNMX.FTZ R219, R21, R10, !PT ;  /* 0x0000000a15db7209 */ /* 0x004fe40007810000 */
[----:B------:R-:W-:-:S03]  /*a0f0*/  FMNMX.FTZ R10, R154, R216, !PT ;  /* 0x000000d89a0a7209 */ /* 0x000fc60007810000 */
[----:B------:R-:W2:Y:S01]  /*a100*/  SHFL.BFLY PT, R20, R219, 0x1, 0x1f ;  /* 0x0c201f00db147f89 */ /* 0x000ea200000e0000 */
[----:B------:R-:W-:-:S04]  /*a110*/  FMNMX.FTZ R3, R155, R10, !PT ;  /* 0x0000000a9b037209 */ /* 0x000fc80007810000 */
[----:B------:R-:W-:-:S04]  /*a120*/  FMNMX.FTZ R10, R158, R3, !PT ;  /* 0x000000039e0a7209 */ /* 0x000fc80007810000 */
[----:B------:R-:W-:Y:S01]  /*a130*/  FMNMX.FTZ R11, R159, R10, !PT ;  /* 0x0000000a9f0b7209 */ /* 0x000fe20007810000 */
[----:B------:R-:W-:Y:S01]  /*a140*/  IMAD.U32 R10, RZ, RZ, UR36 ;  /* 0x00000024ff0a7e24 */ /* 0x000fe2000f8e00ff */
[----:B--2---:R-:W-:Y:S02]  /*a150*/  FMNMX.FTZ R3, R219, R20, !PT ;  /* 0x00000014db037209 */ /* 0x004fe40007810000 */
[----:B------:R-:W-:-:S03]  /*a160*/  FMNMX.FTZ R20, R162, R11, !PT ;  /* 0x0000000ba2147209 */ /* 0x000fc60007810000 */
[----:B------:R-:W-:Y:S01]  /*a170*/  FADD.FTZ R221, -R3, R218 ;  /* 0x000000da03dd7221 */ /* 0x000fe20000010100 */
[----:B------:R-:W-:Y:S01]  /*a180*/  FMNMX.FTZ R11, R163, R20, !PT ;  /* 0x00000014a30b7209 */ /* 0x000fe20007810000 */
[-C--:B------:R-:W-:Y:S02]  /*a190*/  FMUL.FTZ R219, R3, R10.reuse ;  /* 0x0000000a03db7220 */ /* 0x080fe40000410000 */
[-C--:B------:R-:W-:Y:S01]  /*a1a0*/  FMUL.FTZ R21, R221, R10.reuse ;  /* 0x0000000add157220 */ /* 0x080fe20000410000 */
        /* <DEDUP_REMOVED lines=21> */
[----:B------:R-:W-:Y:S01]  /*a300*/  FFMA.FTZ R181, R181, R10, -R219 ;  /* 0x0000000ab5b57223 */ /* 0x000fe200000108db */
[----:B------:R-:W2:Y:S02]  /*a310*/  MUFU.EX2 R21, R21 ;  /* 0x0000001500157308 */ /* 0x000ea40000000800 */
[----:B------:R-:W-:-:S04]  /*a320*/  FMNMX.FTZ R20, R178, R11, !PT ;  /* 0x0000000bb2147209 */ /* 0x000fc80007810000 */
[----:B------:R-:W-:Y:S02]  /*a330*/  FMNMX.FTZ R11, R179, R20, !PT ;  /* 0x00000014b30b7209 */ /* 0x000fe40007810000 */
[----:B------:R-:W3:Y:S02]  /*a340*/  MUFU.EX2 R152, R152 ;  /* 0x0000009800987308 */ /* 0x000ee40000000800 */
[----:B------:R-:W-:-:S04]  /*a350*/  FMNMX.FTZ R20, R182, R11, !PT ;  /* 0x0000000bb6147209 */ /* 0x000fc80007810000 */
[----:B------:R-:W-:Y:S02]  /*a360*/  FMNMX.FTZ R20, R183, R20, !PT ;  /* 0x00000014b7147209 */ /* 0x000fe40007810000 */
[----:B------:R-:W4:Y:S01]  /*a370*/  MUFU.EX2 R153, R153 ;  /* 0x0000009900997308 */ /* 0x000f220000000800 */
[-C--:B--2---:R-:W-:Y:S01]  /*a380*/  FMUL.FTZ R24, R24, R21.reuse ;  /* 0x0000001518187220 */ /* 0x084fe20000410000 */
[-C--:B------:R-:W-:Y:S01]  /*a390*/  FMUL.FTZ R25, R25, R21.reuse ;  /* 0x0000001519197220 */ /* 0x080fe20000410000 */
[----:B------:R-:W2:Y:S01]  /*a3a0*/  SHFL.BFLY PT, R11, R20, 0x2, 0x1f ;  /* 0x0c401f00140b7f89 */ /* 0x000ea200000e0000 */
[-C--:B------:R-:W-:Y:S01]  /*a3b0*/  FMUL.FTZ R28, R28, R21.reuse ;  /* 0x000000151c1c7220 */ /* 0x080fe20000410000 */
[-C--:B------:R-:W-:Y:S01]  /*a3c0*/  FMUL.FTZ R29, R29, R21.reuse ;  /* 0x000000151d1d7220 */ /* 0x080fe20000410000 */
[-C--:B------:R-:W-:Y:S01]  /*a3d0*/  FMUL.FTZ R32, R32, R21.reuse ;  /* 0x0000001520207220 */ /* 0x080fe20000410000 */
[-C--:B------:R-:W-:Y:S01]  /*a3e0*/  FMUL.FTZ R33, R33, R21.reuse ;  /* 0x0000001521217220 */ /* 0x080fe20000410000 */
[----:B------:R-:W5:Y:S01]  /*a3f0*/  MUFU.EX2 R156, R156 ;  /* 0x0000009c009c7308 */ /* 0x000f620000000800 */
[----:B---3--:R-:W-:Y:S01]  /*a400*/  FFMA.FTZ R12, R21, R12, R152 ;  /* 0x0000000c150c7223 */ /* 0x008fe20000010098 */
        /* <DEDUP_REMOVED lines=17> */
[----:B--2---:R-:W-:Y:S01]  /*a520*/  FMNMX.FTZ R218, R20, R11, !PT ;  /* 0x0000000b14da7209 */ /* 0x004fe20007810000 */
[-C--:B------:R-:W-:Y:S01]  /*a530*/  FMUL.FTZ R65, R65, R21.reuse ;  /* 0x0000001541417220 */ /* 0x080fe20000410000 */
[-C--:B------:R-:W-:Y:S01]  /*a540*/  FMUL.FTZ R68, R68, R21.reuse ;  /* 0x0000001544447220 */ /* 0x080fe20000410000 */
[-C--:B------:R-:W-:Y:S01]  /*a550*/  FMUL.FTZ R69, R69, R21.reuse ;  /* 0x0000001545457220 */ /* 0x080fe20000410000 */
[-C--:B------:R-:W-:Y:S01]  /*a560*/  FMUL.FTZ R72, R72, R21.reuse ;  /* 0x0000001548487220 */ /* 0x080fe20000410000 */
[----:B------:R-:W2:Y:S01]  /*a570*/  SHFL.BFLY PT, R11, R218, 0x1, 0x1f ;  /* 0x0c201f00da0b7f89 */ /* 0x000ea200000e0000 */
        /* <DEDUP_REMOVED lines=23> */
[----:B--2---:R-:W-:Y:S01]  /*a6f0*/  FMNMX.FTZ R11, R218, R11, !PT ;  /* 0x0000000bda0b7209 */ /* 0x004fe20007810000 */
[----:B------:R-:W-:Y:S01]  /*a700*/  MUFU.EX2 R168, R168 ;  /* 0x000000a800a87308 */ /* 0x000fe20000000800 */
[-C--:B------:R-:W-:Y:S01]  /*a710*/  FMUL.FTZ R113, R113, R21.reuse ;  /* 0x0000001571717220 */ /* 0x080fe20000410000 */
[-C--:B------:R-:W-:Y:S01]  /*a720*/  FMUL.FTZ R116, R116, R21.reuse ;  /* 0x0000001574747220 */ /* 0x080fe20000410000 */
[-C--:B------:R-:W-:Y:S01]  /*a730*/  FMUL.FTZ R117, R117, R21.reuse ;  /* 0x0000001575757220 */ /* 0x080fe20000410000 */
[C---:B------:R-:W-:Y:S01]  /*a740*/  FADD.FTZ R219, -R11.reuse, R216 ;  /* 0x000000d80bdb7221 */ /* 0x040fe20000010100 */
[-C--:B------:R-:W-:Y:S01]  /*a750*/  FMUL.FTZ R221, R11, R10.reuse ;  /* 0x0000000a0bdd7220 */ /* 0x080fe20000410000 */
[-C--:B------:R-:W-:Y:S01]  /*a760*/  FMUL.FTZ R120, R120, R21.reuse ;  /* 0x0000001578787220 */ /* 0x080fe20000410000 */
[----:B------:R-:W-:Y:S01]  /*a770*/  FMUL.FTZ R121, R121, R21 ;  /* 0x0000001579797220 */ /* 0x000fe20000410000 */
[-C--:B------:R-:W-:Y:S01]  /*a780*/  FMUL.FTZ R20, R219, R10.reuse ;  /* 0x0000000adb147220 */ /* 0x080fe20000410000 */
[-CC-:B------:R-:W-:Y:S01]  /*a790*/  FFMA.FTZ R219, R154, R10.reuse, -R221.reuse ;  /* 0x0000000a9adb7223 */ /* 0x180fe200000108dd */
[-CC-:B------:R-:W-:Y:S01]  /*a7a0*/  FFMA.FTZ R216, R155, R10.reuse, -R221.reuse ;  /* 0x0000000a9bd87223 */ /* 0x180fe200000108dd */
[-CC-:B------:R-:W-:Y:S01]  /*a7b0*/  FFMA.FTZ R222, R167, R10.reuse, -R221.reuse ;  /* 0x0000000aa7de7223 */ /* 0x180fe200000108dd */
[-CC-:B------:R-:W-:Y:S01]  /*a7c0*/  FFMA.FTZ R167, R170, R10.reuse, -R221.reuse ;  /* 0x0000000aaaa77223 */ /* 0x180fe200000108dd */
[-CC-:B------:R-:W-:Y:S01]  /*a7d0*/  FFMA.FTZ R170, R171, R10.reuse, -R221.reuse ;  /* 0x0000000aabaa7223 */ /* 0x180fe200000108dd */
[----:B------:R-:W-:Y:S01]  /*a7e0*/  MUFU.EX2 R20, R20 ;  /* 0x0000001400147308 */ /* 0x000fe20000000800 */
[----:B------:R-:W-:Y:S01]  /*a7f0*/  FFMA.FTZ R155, R158, R10, -R221 ;  /* 0x0000000a9e9b7223 */ /* 0x000fe200000108dd */
[----:B------:R-:W-:-:S02]  /*a800*/  IMAD.MOV R171, RZ, RZ, -R191 ;  /* 0x000000ffffab7224 */ /* 0x000fc400078e0abf */
[-CC-:B------:R-:W-:Y:S01]  /*a810*/  FFMA.FTZ R218, R159, R10.reuse, -R221.reuse ;  /* 0x0000000a9fda7223 */ /* 0x180fe200000108dd */
[-CC-:B------:R-:W-:Y:S01]  /*a820*/  FFMA.FTZ R159, R162, R10.reuse, -R221.reuse ;  /* 0x0000000aa29f7223 */ /* 0x180fe200000108dd */
[-CC-:B------:R-:W-:Y:S01]  /*a830*/  FFMA.FTZ R220, R163, R10.reuse, -R221.reuse ;  /* 0x0000000aa3dc7223 */ /* 0x180fe200000108dd */
[----:B------:R-:W-:Y:S01]  /*a840*/  @!P1 VIADD R154, R15, 0x28c40 ;  /* 0x00028c400f9a9836 */ /* 0x000fe20000000000 */
[----:B------:R-:W-:Y:S01]  /*a850*/  ISETP.NE.AND P3, PT, R190, R171, PT ;  /* 0x000000abbe00720c */ /* 0x000fe20003f65270 */
[----:B------:R-:W2:Y:S01]  /*a860*/  MUFU.EX2 R219, R219 ;  /* 0x000000db00db7308 */ /* 0x000ea20000000800 */
[-CC-:B------:R-:W-:Y:S01]  /*a870*/  FFMA.FTZ R171, R174, R10.reuse, -R221.reuse ;  /* 0x0000000aaeab7223 */ /* 0x180fe200000108dd */
[-CC-:B------:R-:W-:Y:S01]  /*a880*/  FFMA.FTZ R174, R175, R10.reuse, -R221.reuse ;  /* 0x0000000aafae7223 */ /* 0x180fe200000108dd */
[-CC-:B------:R-:W-:Y:S01]  /*a890*/  FFMA.FTZ R175, R178, R10.reuse, -R221.reuse ;  /* 0x0000000ab2af7223 */ /* 0x180fe200000108dd */
[-CC-:B------:R-:W-:Y:S01]  /*a8a0*/  FFMA.FTZ R178, R179, R10.reuse, -R221.reuse ;  /* 0x0000000ab3b27223 */ /* 0x180fe200000108dd */
[----:B----4-:R-:W-:Y:S01]  /*a8b0*/  FADD.FTZ R179, R153, R12 ;  /* 0x0000000c99b37221 */ /* 0x010fe20000010000 */
[-C--:B------:R-:W-:Y:S01]  /*a8c0*/  FFMA.FTZ R163, R166, R10.reuse, -R221 ;  /* 0x0000000aa6a37223 */ /* 0x080fe200000108dd */
[----:B------:R-:W-:Y:S01]  /*a8d0*/  @!P1 PRMT R154, RZ, 0x654, R154 ;  /* 0x00000654ff9a9816 */ /* 0x000fe2000000009a */
[----:B------:R-:W4:Y:S01]  /*a8e0*/  MUFU.EX2 R216, R216 ;  /* 0x000000d800d87308 */ /* 0x000f220000000800 */
[----:B-----5:R-:W-:Y:S01]  /*a8f0*/  FADD.FTZ R12, R156, R179 ;  /* 0x000000b39c0c7221 */ /* 0x020fe20000010000 */
[--C-:B------:R-:W-:Y:S01]  /*a900*/  FFMA.FTZ R182, R182, R10, -R221.reuse ;  /* 0x0000000ab6b67223 */ /* 0x100fe200000108dd */
[----:B------:R5:W-:Y:S01]  /*a910*/  @!P1 SYNCS.ARRIVE.TRANS64.RED.A1T0 RZ, [R154+URZ], RZ ;  /* 0x000000ff9aff99a7 */ /* 0x000be2000810043f */
[----:B------:R-:W-:Y:S01]  /*a920*/  @!P3 LEA R217, R217, R188, 0x6 ;  /* 0x000000bcd9d9b211 */ /* 0x000fe200078e30ff */
[----:B---3--:R-:W-:Y:S01]  /*a930*/  FADD.FTZ R179, R157, R12 ;  /* 0x0000000c9db37221 */ /* 0x008fe20000010000 */
[----:B------:R-:W-:Y:S01]  /*a940*/  FFMA.FTZ R183, R183, R10, -R221 ;  /* 0x0000000ab7b77223 */ /* 0x000fe200000108dd */
[----:B------:R-:W-:Y:S01]  /*a950*/  FMUL.FTZ R124, R124, R21 ;  /* 0x000000157c7c7220 */ /* 0x000fe20000410000 */
[----:B------:R-:W3:Y:S01]  /*a960*/  MUFU.EX2 R155, R155 ;  /* 0x0000009b009b7308 */ /* 0x000ee20000000800 */
[----:B--2---:R-:W-:Y:S01]  /*a970*/  FFMA.FTZ R13, R20, R13, R219 ;  /* 0x0000000d140d7223 */ /* 0x004fe200000100db */
[----:B------:R-:W-:-:S02]  /*a980*/  @!P3 IMAD R217, R217, 0x4, R2 ;  /* 0x00000004d9d9b824 */ /* 0x000fc400078e0202 */
[----:B-----5:R-:W-:Y:S01]  /*a990*/  FADD.FTZ R154, R160, R179 ;  /* 0x000000b3a09a7221 */ /* 0x020fe20000010000 */
[-C--:B------:R-:W-:Y:S01]  /*a9a0*/  FMUL.FTZ R125, R125, R21.reuse ;  /* 0x000000157d7d7220 */ /* 0x080fe20000410000 */
[-C--:B------:R-:W-:Y:S01]  /*a9b0*/  FMUL.FTZ R128, R128, R21.reuse ;  /* 0x0000001580807220 */ /* 0x080fe20000410000 */
[-C--:B------:R-:W-:Y:S01]  /*a9c0*/  FMUL.FTZ R129, R129, R21.reuse ;  /* 0x0000001581817220 */ /* 0x080fe20000410000 */
[----:B------:R-:W-:Y:S01]  /*a9d0*/  FADD.FTZ R179, R161, R154 ;  /* 0x0000009aa1b37221 */ /* 0x000fe20000010000 */
[----:B------:R-:W2:Y:S01]  /*a9e0*/  MUFU.EX2 R218, R218 ;  /* 0x000000da00da7308 */ /* 0x000ea20000000800 */
[----:B----4-:R-:W-:Y:S01]  /*a9f0*/  FADD.FTZ R12, R216, R13 ;  /* 0x0000000dd80c7221 */ /* 0x010fe20000010000 */
[----:B------:R4:W-:Y:S01]  /*aa00*/  @!P3 STS [R217+0x28800], R21 ;  /* 0x02880015d900b388 */ /* 0x0009e20000000800 */
[----:B------:R-:W-:Y:S01]  /*aa10*/  FADD.FTZ R154, R164, R179 ;  /* 0x000000b3a49a7221 */ /* 0x000fe20000010000 */
[-C--:B------:R-:W-:Y:S01]  /*aa20*/  FMUL.FTZ R132, R132, R21.reuse ;  /* 0x0000001584847220 */ /* 0x080fe20000410000 */
[-C--:B------:R-:W-:Y:S01]  /*aa30*/  FMUL.FTZ R133, R133, R21.reuse ;  /* 0x0000001585857220 */ /* 0x080fe20000410000 */
[----:B------:R0:W-:Y:S01]  /*aa40*/  @!P3 STS [R217+0x28820], R20 ;  /* 0x02882014d900b388 */ /* 0x0001e20000000800 */
[----:B------:R-:W-:Y:S01]  /*aa50*/  FADD.FTZ R179, R165, R154 ;  /* 0x0000009aa5b37221 */ /* 0x000fe20000010000 */
[----:B------:R-:W5:Y:S01]  /*aa60*/  MUFU.EX2 R159, R159 ;  /* 0x0000009f009f7308 */ /* 0x000f620000000800 */
[----:B---3--:R-:W-:Y:S01]  /*aa70*/  FADD.FTZ R13, R155, R12 ;  /* 0x0000000c9b0d7221 */ /* 0x008fe20000010000 */
[-C--:B------:R-:W-:Y:S01]  /*aa80*/  FMUL.FTZ R136, R136, R21.reuse ;  /* 0x0000001588887220 */ /* 0x080fe20000410000 */
[----:B------:R-:W-:Y:S01]  /*aa90*/  FADD.FTZ R154, R168, R179 ;  /* 0x000000b3a89a7221 */ /* 0x000fe20000010000 */
        /* <DEDUP_REMOVED lines=8> */
[----:B------:R-:W-:Y:S01]  /*ab20*/  FMUL.FTZ R149, R149, R21 ;  /* 0x0000001595957220 */ /* 0x000fe20000410000 */
[----:B------:R-:W-:Y:S01]  /*ab30*/  F2FP.BF16.F32.PACK_AB R152, R153, R152 ;  /* 0x000000989998723e */ /* 0x000fe200000010ff */
[-C--:B------:R-:W-:Y:S01]  /*ab40*/  FMUL.FTZ R26, R26, R20.reuse ;  /* 0x000000141a1a7220 */ /* 0x080fe20000410000 */
[----:B------:R-:W-:Y:S01]  /*ab50*/  F2FP.BF16.F32.PACK_AB R153, R216, R219 ;  /* 0x000000dbd899723e */ /* 0x000fe200000010ff */
[----:B------:R-:W2:Y:S01]  /*ab60*/  MUFU.EX2 R163, R163 ;  /* 0x000000a300a37308 */ /* 0x000ea20000000800 */
[----:B-----5:R-:W-:Y:S01]  /*ab70*/  FADD.FTZ R13, R159, R12 ;  /* 0x0000000c9f0d7221 */ /* 0x020fe20000010000 */
[----:B------:R-:W-:Y:S01]  /*ab80*/  F2FP.BF16.F32.PACK_AB R155, R218, R155 ;  /* 0x0000009bda9b723e */ /* 0x000fe200000010ff */
[----:B------:R-:W-:Y:S01]  /*ab90*/  FMUL.FTZ R27, R27, R20 ;  /* 0x000000141b1b7220 */ /* 0x000fe20000410000 */
[----:B------:R-:W-:Y:S01]  /*aba0*/  F2FP.BF16.F32.PACK_AB R158, R165, R164 ;  /* 0x000000a4a59e723e */ /* 0x000fe200000010ff */
[-C--:B------:R-:W-:Y:S01]  /*abb0*/  FMUL.FTZ R30, R30, R20.reuse ;  /* 0x000000141e1e7220 */ /* 0x080fe20000410000 */
[-C--:B------:R-:W-:Y:S01]  /*abc0*/  FMUL.FTZ R31, R31, R20.reuse ;  /* 0x000000141f1f7220 */ /* 0x080fe20000410000 */
[-C--:B------:R-:W-:Y:S01]  /*abd0*/  FMUL.FTZ R34, R34, R20.reuse ;  /* 0x0000001422227220 */ /* 0x080fe20000410000 */
[----:B------:R-:W5:Y:S01]  /*abe0*/  MUFU.EX2 R169, R169 ;  /* 0x000000a900a97308 */ /* 0x000f620000000800 */
        /* <DEDUP_REMOVED lines=46> */
[----:B------:R-:W-:Y:S01]  /*aed0*/  FMUL.FTZ R106, R106, R20 ;  /* 0x000000146a6a7220 */ /* 0x000fe20000410000 */
[----:B------:R-:W3:Y:S01]  /*aee0*/  MUFU.EX2 R176, R176 ;  /* 0x000000b000b07308 */ /* 0x000ee20000000800 */
[----:B----4-:R-:W-:Y:S01]  /*aef0*/  FADD.FTZ R21, R173, R154 ;  /* 0x0000009aad157221 */ /* 0x010fe20000010000 */
[----:B------:R-:W-:Y:S01]  /*af00*/  F2FP.BF16.F32.PACK_AB R154, R157, R156 ;  /* 0x0000009c9d9a723e */ /* 0x000fe200000010ff */
[----:B------:R-:W-:Y:S01]  /*af10*/  BAR.SYNC.DEFER_BLOCKING 0xf, 0x100 ;  /* 0x03c4000000007b1d */ /* 0x000fe20000010000 */
[----:B------:R-:W-:Y:S01]  /*af20*/  F2FP.BF16.F32.PACK_AB R157, R220, R159 ;  /* 0x0000009fdc9d723e */ /* 0x000fe200000010ff */
[----:B------:R-:W-:Y:S01]  /*af30*/  FMUL.FTZ R107, R107, R20 ;  /* 0x000000146b6b7220 */ /* 0x000fe20000410000 */
[----:B------:R-:W-:Y:S01]  /*af40*/  F2FP.BF16.F32.PACK_AB R156, R161, R160 ;  /* 0x000000a0a19c723e */ /* 0x000fe200000010ff */
[----:B------:R-:W-:Y:S01]  /*af50*/  FMUL.FTZ R110, R110, R20 ;  /* 0x000000146e6e7220 */ /* 0x000fe20000410000 */
[----:B------:R-:W-:Y:S01]  /*af60*/  F2FP.BF16.F32.PACK_AB R159, R222, R163 ;  /* 0x000000a3de9f723e */ /* 0x000fe200000010ff */
[----:B------:R-:W4:Y:S01]  /*af70*/  MUFU.EX2 R171, R171 ;  /* 0x000000ab00ab7308 */ /* 0x000f220000000800 */
[C---:B--2---:R-:W-:Y:S01]  /*af80*/  FADD.FTZ R12, R170.reuse, R13 ;  /* 0x0000000daa0c7221 */ /* 0x044fe20000010000 */
[----:B------:R-:W-:Y:S01]  /*af90*/  F2FP.BF16.F32.PACK_AB R160, R169, R168 ;  /* 0x000000a8a9a0723e */ /* 0x000fe200000010ff */
[-C--:B------:R-:W-:Y:S01]  /*afa0*/  FMUL.FTZ R111, R111, R20.reuse ;  /* 0x000000146f6f7220 */ /* 0x080fe20000410000 */
[----:B------:R-:W-:Y:S01]  /*afb0*/  F2FP.BF16.F32.PACK_AB R161, R170, R167 ;  /* 0x000000a7aaa1723e */ /* 0x000fe200000010ff */
[-C--:B------:R-:W-:Y:S01]  /*afc0*/  FMUL.FTZ R114, R114, R20.reuse ;  /* 0x0000001472727220 */ /* 0x080fe20000410000 */
[-C--:B------:R-:W-:Y:S01]  /*afd0*/  FMUL.FTZ R115, R115, R20.reuse ;  /* 0x0000001473737220 */ /* 0x080fe20000410000 */
[-C--:B------:R-:W-:Y:S01]  /*afe0*/  FMUL.FTZ R118, R118, R20.reuse ;  /* 0x0000001476767220 */ /* 0x080fe20000410000 */
[----:B------:R-:W2:Y:S01]  /*aff0*/  MUFU.EX2 R177, R177 ;  /* 0x000000b100b17308 */ /* 0x000ea20000000800 */
        /* <DEDUP_REMOVED lines=8> */
[----:B----4-:R-:W-:Y:S01]  /*b080*/  FADD.FTZ R13, R171, R12 ;  /* 0x0000000cab0d7221 */ /* 0x010fe20000010000 */
[----:B------:R0:W-:Y:S01]  /*b090*/  STSM.16.M88.4 [R194+0x26800], R152 ;  /* 0x02680098c2007844 */ /* 0x0001e20000000200 */
[-C--:B------:R-:W-:Y:S01]  /*b0a0*/  FMUL.FTZ R131, R131, R20.reuse ;  /* 0x0000001483837220 */ /* 0x080fe20000410000 */
[-C--:B------:R-:W-:Y:S01]  /*b0b0*/  FMUL.FTZ R134, R134, R20.reuse ;  /* 0x0000001486867220 */ /* 0x080fe20000410000 */
[-C--:B------:R-:W-:Y:S01]  /*b0c0*/  FMUL.FTZ R135, R135, R20.reuse ;  /* 0x0000001487877220 */ /* 0x080fe20000410000 */
[----:B------:R0:W-:Y:S01]  /*b0d0*/  STSM.16.M88.4 [R197], R156 ;  /* 0x0000009cc5007844 */ /* 0x0001e20000000200 */
[----:B------:R-:W-:Y:S01]  /*b0e0*/  FMUL.FTZ R138, R138, R20 ;  /* 0x000000148a8a7220 */ /* 0x000fe20000410000 */
[----:B------:R-:W4:Y:S01]  /*b0f0*/  MUFU.EX2 R180, R180 ;  /* 0x000000b400b47308 */ /* 0x000f220000000800 */
[----:B--2---:R-:W-:Y:S01]  /*b100*/  FADD.FTZ R21, R177, R162 ;  /* 0x000000a2b1157221 */ /* 0x004fe20000010000 */
[----:B------:R-:W-:Y:S01]  /*b110*/  F2FP.BF16.F32.PACK_AB R162, R173, R172 ;  /* 0x000000acada2723e */ /* 0x000fe200000010ff */
[----:B------:R-:W-:Y:S01]  /*b120*/  FMUL.FTZ R139, R139, R20 ;  /* 0x000000148b8b7220 */ /* 0x000fe20000410000 */
[----:B------:R-:W-:Y:S01]  /*b130*/  F2FP.BF16.F32.PACK_AB R164, R177, R176 ;  /* 0x000000b0b1a4723e */ /* 0x000fe200000010ff */
[-C--:B------:R-:W-:Y:S01]  /*b140*/  FMUL.FTZ R142, R142, R20.reuse ;  /* 0x000000148e8e7220 */ /* 0x080fe20000410000 */
[-C--:B------:R-:W-:Y:S01]  /*b150*/  FMUL.FTZ R143, R143, R20.reuse ;  /* 0x000000148f8f7220 */ /* 0x080fe20000410000 */
[-C--:B------:R-:W-:Y:S01]  /*b160*/  FMUL.FTZ R146, R146, R20.reuse ;  /* 0x0000001492927220 */ /* 0x080fe20000410000 */
[----:B------:R-:W2:Y:S01]  /*b170*/  MUFU.EX2 R175, R175 ;  /* 0x000000af00af7308 */ /* 0x000ea20000000800 */
[C---:B---3--:R-:W-:Y:S01]  /*b180*/  FADD.FTZ R12, R174.reuse, R13 ;  /* 0x0000000dae0c7221 */ /* 0x048fe20000010000 */
[----:B------:R-:W-:Y:S01]  /*b190*/  F2FP.BF16.F32.PACK_AB R163, R174, R171 ;  /* 0x000000abaea3723e */ /* 0x000fe200000010ff */
[-C--:B------:R-:W-:Y:S01]  /*b1a0*/  FMUL.FTZ R147, R147, R20.reuse ;  /* 0x0000001493937220 */ /* 0x080fe20000410000 */
[-C--:B------:R-:W-:Y:S01]  /*b1b0*/  FMUL.FTZ R150, R150, R20.reuse ;  /* 0x0000001496967220 */ /* 0x080fe20000410000 */
[----:B------:R-:W-:-:S02]  /*b1c0*/  FMUL.FTZ R151, R151, R20 ;  /* 0x0000001497977220 */ /* 0x000fc40000410000 */
[----:B------:R0:W-:Y:S01]  /*b1d0*/  STSM.16.M88.4 [R195], R160 ;  /* 0x000000a0c3007844 */ /* 0x0001e20000000200 */
        /* <DEDUP_REMOVED lines=8> */
[C---:B----4-:R-:W-:Y:S01]  /*b260*/  FADD.FTZ R13, R178.reuse, R13 ;  /* 0x0000000db20d7221 */ /* 0x050fe20000010000 */
[----:B------:R-:W-:-:S03]  /*b270*/  F2FP.BF16.F32.PACK_AB R165, R178, R175 ;  /* 0x000000afb2a5723e */ /* 0x000fc600000010ff */
[----:B--2---:R-:W-:Y:S01]  /*b280*/  FADD.FTZ R168, R182, R13 ;  /* 0x0000000db6a87221 */ /* 0x004fe20000010000 */
[----:B---3--:R-:W-:-:S03]  /*b290*/  F2FP.BF16.F32.PACK_AB R167, R183, R182 ;  /* 0x000000b6b7a7723e */ /* 0x008fc600000010ff */
[----:B------:R-:W-:Y:S02]  /*b2a0*/  FADD.FTZ R13, R183, R168 ;  /* 0x000000a8b70d7221 */ /* 0x000fe40000010000 */
[----:B------:R0:W-:Y:S01]  /*b2b0*/  STSM.16.M88.4 [R196], R164 ;  /* 0x000000a4c4007844 */ /* 0x0001e20000000200 */
[----:B------:R-:W-:Y:S05]  /*b2c0*/  @!P0 BRA `(.L_x_3219) ;  /* 0x0000000000048947 */ /* 0x000fea0003800000 */
[----:B------:R-:W-:Y:S01]  /*b2d0*/  BPT.TRAP 0x1 ;  /* 0x000000040000795c */ /* 0x000fe20000300000 */
.L_x_3219:
[----:B------:R2:W3:Y:S01]  /*b2e0*/  SYNCS.PHASECHK.TRANS64.TRYWAIT P3, [R15+URZ+0x28c50], R213 ;  /* 0x028c50d50f0075a7 */ /* 0x0004e2000806017f */
[----:B------:R-:W-:Y:S05]  /*b2f0*/  @!P0 BRA `(.L_x_3220) ;  /* 0x0000000000048947 */ /* 0x000fea0003800000 */
[----:B------:R-:W-:Y:S01]  /*b300*/  BPT.TRAP 0x1 ;  /* 0x000000040000795c */ /* 0x000fe20000300000 */
.L_x_3220:
[----:B------:R-:W-:Y:S04]  /*b310*/  BSSY B1, `(.L_x_3221) ;  /* 0x0000004000017945 */ /* 0x000fe80003800000 */
[----:B---3--:R-:W-:Y:S05]  /*b320*/  @P3 BRA `(.L_x_3222) ;  /* 0x0000000000083947 */ /* 0x008fea0003800000 */
[----:B------:R-:W3:Y:S02]  /*b330*/  SYNCS.PHASECHK.TRANS64.TRYWAIT P3, [R15+URZ+0x28c50], R213 ;  /* 0x028c50d50f0075a7 */ /* 0x000ee4000806017f */
[----:B---3--:R-:W-:Y:S05]  /*b340*/  @!P3 BRA `(.L_x_3223) ;  /* 0x0000009800b0b947 */ /* 0x008fea0003800000 */
.L_x_3222:
[----:B------:R-:W-:Y:S05]  /*b350*/  BSYNC B1 ;  /* 0x0000000000017941 */ /* 0x000fea0003800000 */
.L_x_3221:
[----:B0-----:R-:W-:Y:S01]  /*b360*/  IMAD R20, R18, 0x1000, R14 ;  /* 0x0000100012147824 */ /* 0x001fe200078e020e */
[----:B------:R-:W-:Y:S01]  /*b370*/  WARPGROUP.ARRIVE ;  /* 0x00000000000079c5 */ /* 0x000fe20000000000 */
[----:B------:R-:W-:Y:S02]  /*b380*/  IMAD.MOV.U32 R21, RZ, RZ, 0x40000040 ;  /* 0x40000040ff157424 */ /* 0x000fe400078e00ff */
[----:B-123--:R-:W-:Y:S01]  /*b390*/  @!P1 VIADD R15, R15, 0x28c60 ;  /* 0x00028c600f0f9836 */ /* 0x00efe20000000000 */
[----:B------:R-:W-:Y:S01]  /*b3a0*/  R2UR UR6, R20 ;  /* 0x00000000140672ca */ /* 0x000fe200000e0000 */
[----:B------:R-:W-:Y:S01]  /*b3b0*/  IMAD.MOV.U32 R216, RZ, RZ, R11 ;  /* 0x000000ffffd87224 */ /* 0x000fe200078e000b */
[----:B------:R-:W-:Y:S01]  /*b3c0*/  R2UR UR7, R21 ;  /* 0x00000000150772ca */ /* 0x000fe200000e0000 */
[----:B------:R-:W-:Y:S01]  /*b3d0*/  IMAD.MOV.U32 R218, RZ, RZ, R3 ;  /* 0x000000ffffda7224 */ /* 0x000fe200078e0003 */
[----:B------:R-:W-:Y:S01]  /*b3e0*/  MOV R21, 0x40000040 ;  /* 0x4000004000157802 */ /* 0x000fe20000000f00 */
[----:B------:R-:W-:Y:S01]  /*b3f0*/  IMAD.MOV.U32 R217, RZ, RZ, R18 ;  /* 0x000000ffffd97224 */ /* 0x000fe200078e0012 */
[----:B------:R-:W-:-:S09]  /*b400*/  @!P1 PRMT R15, RZ, 0x654, R15 ;  /* 0x00000654ff0f9816 */ /* 0x000fd2000000000f */
[----:B------:R-:W-:Y:S03]  /*b410*/  HGMMA.64x256x16.F32.BF16 R24, R152, gdesc[UR4].tnspB, R24, gsb0 ;  /* 0x43e0000498187df0 */ /* 0x000fe60008001818 */
[----:B------:R-:W-:Y:S02]  /*b420*/  WARPGROUP.DEPBAR.LE gsb0, 0x0 ;  /* 0x00008000000079c5 */ /* 0x000fe40000010000 */
[----:B------:R-:W-:Y:S01]  /*b430*/  VIADD R152, R20, 0x80 ;  /* 0x0000008014987836 */ /* 0x000fe20000000000 */
[----:B------:R-:W-:Y:S01]  /*b440*/  WARPGROUP.ARRIVE ;  /* 0x00000000000079c5 */ /* 0x000fe20000000000 */
[----:B------:R-:W-:-:S03]  /*b450*/  IMAD.MOV.U32 R153, RZ, RZ, 0x40000040 ;  /* 0x40000040ff997424 */ /* 0x000fc600078e00ff */
        /* <DEDUP_REMOVED lines=28> */
[----:B------:R-:W-:Y:S05]  /*b620*/  @P2 BRA `(.L_x_3224) ;  /* 0xffffffe400782947 */ /* 0x000fea000383ffff */
.L_x_3213:
[----:B------:R-:W-:Y:S05]  /*b630*/  BSYNC B0 ;  /* 0x0000000000007941 */ /* 0x000fea0003800000 */
.L_x_3212:
[----:B------:R-:W2:Y:S01]  /*b640*/  SHFL.BFLY PT, R5, R12, 0x2, 0x1f ;  /* 0x0c401f000c057f89 */ /* 0x000ea200000e0000 */
[----:B------:R-:W-:Y:S02]  /*b650*/  IMAD.MOV.U32 R6, RZ, RZ, RZ ;  /* 0x000000ffff067224 */ /* 0x000fe400078e00ff */
[----:B------:R-:W-:Y:S01]  /*b660*/  IMAD.MOV.U32 R21, RZ, RZ, -0x800000 ;  /* 0xff800000ff157424 */ /* 0x000fe200078e00ff */
[----:B------:R-:W3:Y:S01]  /*b670*/  SHFL.BFLY PT, R0, R13, 0x2, 0x1f ;  /* 0x0c401f000d007f89 */ /* 0x000ee200000e0000 */
[----:B------:R-:W-:Y:S02]  /*b680*/  IMAD.MOV.U32 R20, RZ, RZ, -0x800000 ;  /* 0xff800000ff147424 */ /* 0x000fe400078e00ff */
[----:B------:R-:W-:Y:S01]  /*b690*/  VIADD R202, R202, 0x1 ;  /* 0x00000001caca7836 */ /* 0x000fe20000000000 */
[----:B------:R-:W-:Y:S08]  /*b6a0*/  BAR.ARV 0x8, 0xa0 ;  /* 0x0202800000007b1d */ /* 0x000ff00000002000 */
[----:B------:R-:W-:Y:S01]  /*b6b0*/  BAR.SYNC.DEFER_BLOCKING 0xf, 0x100 ;  /* 0x03c4000000007b1d */ /* 0x000fe20000010000 */
[----:B--2---:R-:W-:Y:S01]  /*b6c0*/  FADD.FTZ R4, R5, R12 ;  /* 0x0000000c05047221 */ /* 0x004fe20000010000 */
[----:B---3--:R-:W-:-:S04]  /*b6d0*/  FADD.FTZ R7, R0, R13 ;  /* 0x0000000d00077221 */ /* 0x008fc80000010000 */
[----:B------:R-:W2:Y:S04]  /*b6e0*/  SHFL.BFLY PT, R5, R4, 0x1, 0x1f ;  /* 0x0c201f0004057f89 */ /* 0x000ea800000e0000 */
[----:B------:R-:W3:Y:S01]  /*b6f0*/  SHFL.BFLY PT, R0, R7, 0x1, 0x1f ;  /* 0x0c201f0007007f89 */ /* 0x000ee200000e0000 */
[----:B--2---:R-:W-:Y:S01]  /*b700*/  FADD.FTZ R8, R4, R5 ;  /* 0x0000000504087221 */ /* 0x004fe20000010000 */
[----:B------:R-:W-:Y:S02]  /*b710*/  IMAD.MOV R5, RZ, RZ, -R191 ;  /* 0x000000ffff057224 */ /* 0x000fe400078e0abf */
[----:B------:R-:W-:Y:S02]  /*b720*/  VIADD R4, R18, 0x1 ;  /* 0x0000000112047836 */ /* 0x000fe40000000000 */
[----:B---3--:R-:W-:Y:S01]  /*b730*/  FADD.FTZ R0, R7, R0 ;  /* 0x0000000007007221 */ /* 0x008fe20000010000 */
[----:B------:R-:W-:-:S02]  /*b740*/  FSETP.NE.FTZ.AND P2, PT, R8, RZ, PT ;  /* 0x000000ff0800720b */ /* 0x000fc40003f55000 */
[----:B------:R-:W-:Y:S01]  /*b750*/  ISETP.NE.AND P0, PT, R190, R5, PT ;  /* 0x00000005be00720c */ /* 0x000fe20003f05270 */
[----:B------:R-:W-:Y:S01]  /*b760*/  IMAD.MOV.U32 R5, RZ, RZ, RZ ;  /* 0x000000ffff057224 */ /* 0x000fe200078e00ff */
[----:B------:R-:W-:Y:S02]  /*b770*/  FSETP.NE.FTZ.AND P3, PT, R0, RZ, PT ;  /* 0x000000ff0000720b */ /* 0x000fe40003f75000 */
[----:B------:R-:W-:-:S04]  /*b780*/  ISETP.NE.AND P1, PT, R4, 0x2, PT ;  /* 0x000000020400780c */ /* 0x000fc80003f25270 */
[----:B------:R-:W-:-:S03]  /*b790*/  SEL R9, RZ, 0x1, P1 ;  /* 0x00000001ff097807 */ /* 0x000fc60000800000 */
[----:B------:R-:W2:Y:S01]  /*b7a0*/  @P2 MUFU.RCP R5, R8 ;  /* 0x0000000800052308 */ /* 0x000ea20000001000 */
[----:B------:R-:W-:Y:S02]  /*b7b0*/  LOP3.LUT R22, R22, R9, RZ, 0x3c, !PT ;  /* 0x0000000916167212 */ /* 0x000fe400078e3cff */
[----:B------:R-:W-:Y:S01]  /*b7c0*/  @!P0 LEA R7, R18, R188, 0x6 ;  /* 0x000000bc12078211 */ /* 0x000fe200078e30ff */
[C---:B------:R-:W-:Y:S01]  /*b7d0*/  @P2 FMUL.FTZ R18, R10.reuse, 0.69314718246459960938 ;  /* 0x3f3172180a122820 */ /* 0x040fe20000410000 */
[----:B------:R-:W-:-:S03]  /*b7e0*/  @P3 FMUL.FTZ R10, R10, 0.69314718246459960938 ;  /* 0x3f3172180a0a3820 */ /* 0x000fc60000410000 */
[----:B------:R-:W3:Y:S01]  /*b7f0*/  @P3 MUFU.RCP R6, R0 ;  /* 0x0000000000063308 */ /* 0x000ee20000001000 */
[----:B------:R-:W-:-:S07]  /*b800*/  @!P0 IMAD R7, R7, 0x4, R2 ;  /* 0x0000000407078824 */ /* 0x000fce00078e0202 */
[----:B------:R-:W4:Y:S01]  /*b810*/  @P2 MUFU.LG2 R2, R8 ;  /* 0x0000000800022308 */ /* 0x000f220000000c00 */
[-C--:B--2---:R-:W-:Y:S01]  /*b820*/  FMUL.FTZ R181, R24, R5.reuse ;  /* 0x0000000518b57220 */ /* 0x084fe20000410000 */
[----:B------:R2:W-:Y:S01]  /*b830*/  @!P0 STS [R7+0x28800], R5 ;  /* 0x0288000507008388 */ /* 0x0005e20000000800 */
[-C--:B------:R-:W-:Y:S01]  /*b840*/  FMUL.FTZ R179, R25, R5.reuse ;  /* 0x0000000519b37220 */ /* 0x080fe20000410000 */
[-C--:B------:R-:W-:Y:S01]  /*b850*/  FMUL.FTZ R180, R28, R5.reuse ;  /* 0x000000051cb47220 */ /* 0x080fe20000410000 */
[-C--:B------:R-:W-:Y:S01]  /*b860*/  FMUL.FTZ R178, R32, R5.reuse ;  /* 0x0000000520b27220 */ /* 0x080fe20000410000 */
[-C--:B------:R-:W-:Y:S01]  /*b870*/  FMUL.FTZ R28, R33, R5.reuse ;  /* 0x00000005211c7220 */ /* 0x080fe20000410000 */
[-C--:B------:R-:W-:Y:S01]  /*b880*/  FMUL.FTZ R175, R40, R5.reuse ;  /* 0x0000000528af7220 */ /* 0x080fe20000410000 */
[----:B------:R5:W1:Y:S01]  /*b890*/  @P3 MUFU.LG2 R24, R0 ;  /* 0x0000000000183308 */ /* 0x000a620000000c00 */
[----:B---3--:R3:W-:Y:S01]  /*b8a0*/  @!P0 STS [R7+0x28820], R6 ;  /* 0x0288200607008388 */ /* 0x0087e20000000800 */
[-C--:B------:R-:W-:Y:S01]  /*b8b0*/  FMUL.FTZ R177, R29, R5.reuse ;  /* 0x000000051db17220 */ /* 0x080fe20000410000 */
[-C--:B------:R-:W-:Y:S01]  /*b8c0*/  FMUL.FTZ R176, R36, R5.reuse ;  /* 0x0000000524b07220 */ /* 0x080fe20000410000 */
[-C--:B------:R-:W-:Y:S01]  /*b8d0*/  FMUL.FTZ R174, R37, R5.reuse ;  /* 0x0000000525ae7220 */ /* 0x080fe20000410000 */
[-C--:B------:R-:W-:Y:S01]  /*b8e0*/  FMUL.FTZ R32, R41, R5.reuse ;  /* 0x0000000529207220 */ /* 0x080fe20000410000 */
[-C--:B------:R-:W-:Y:S01]  /*b8f0*/  FMUL.FTZ R173, R44, R5.reuse ;  /* 0x000000052cad7220 */ /* 0x080fe20000410000 */
[-C--:B------:R-:W-:Y:S01]  /*b900*/  FMUL.FTZ R171, R45, R5.reuse ;  /* 0x000000052dab7220 */ /* 0x080fe20000410000 */
[-C--:B------:R-:W-:Y:S01]  /*b910*/  FMUL.FTZ R172, R48, R5.reuse ;  /* 0x0000000530ac7220 */ /* 0x080fe20000410000 */
[-C--:B-----5:R-:W-:Y:S01]  /*b920*/  FMUL.FTZ R0, R27, R6.reuse ;  /* 0x000000061b007220 */ /* 0x0a0fe20000410000 */
[----:B----4-:R-:W-:Y:S01]  /*b930*/  @P2 FMUL.FTZ R25, R2, 0.69314718246459960938 ;  /* 0x3f31721802192820 */ /* 0x010fe20000410000 */
[-C--:B------:R-:W-:Y:S01]  /*b940*/  FMUL.FTZ R169, R49, R5.reuse ;  /* 0x0000000531a97220 */ /* 0x080fe20000410000 */
[-C--:B------:R-:W-:Y:S01]  /*b950*/  FMUL.FTZ R170, R52, R5.reuse ;  /* 0x0000000534aa7220 */ /* 0x080fe20000410000 */
[-C--:B------:R-:W-:Y:S01]  /*b960*/  FMUL.FTZ R166, R53, R5.reuse ;  /* 0x0000000535a67220 */ /* 0x080fe20000410000 */
        /* <DEDUP_REMOVED lines=52> */
[-C--:B0-----:R-:W-:Y:S01]  /*bcb0*/  FMUL.FTZ R15, R70, R6.reuse ;  /* 0x00000006460f7220 */ /* 0x081fe20000410000 */
[-C--:B------:R-:W-:Y:S01]  /*bcc0*/  FMUL.FTZ R40, R91, R6.reuse ;  /* 0x000000065b287220 */ /* 0x080fe20000410000 */
[----:B------:R-:W-:Y:S01]  /*bcd0*/  @P2 FFMA.FTZ R21, R18, R3, R25 ;  /* 0x0000000312152223 */ /* 0x000fe20000010019 */
[----:B------:R-:W-:Y:S01]  /*bce0*/  PLOP3.LUT P0, PT, PT, PT, PT, 0x8, 0x0 ;  /* 0x000000000000781c */ /* 0x000fe20003f0e170 */
[-C--:B--2---:R-:W-:Y:S01]  /*bcf0*/  FMUL.FTZ R5, R26, R6.reuse ;  /* 0x000000061a057220 */ /* 0x084fe20000410000 */
        /* <DEDUP_REMOVED lines=59> */
[----:B------:R-:W-:Y:S06]  /*c0b0*/  BAR.ARV 0xe, 0x100 ;  /* 0x0384000000007b1d */ /* 0x000fec0000002000 */
.L_x_3157:
[----:B------:R-:W-:Y:S05]  /*c0c0*/  BSYNC B7 ;  /* 0x0000000000077941 */ /* 0x000fea0003800000 */
.L_x_3155:
[----:B------:R-:W0:Y:S08]  /*c0d0*/  S2UR UR5, SR_CgaCtaId ;  /* 0x00000000000579c3 */ /* 0x000e300000008800 */
[----:B------:R-:W-:Y:S06]  /*c0e0*/  BAR.SYNC.DEFER_BLOCKING 0x5, 0x120 ;  /* 0x0144800000007b1d */ /* 0x000fec0000010000 */
[----:B------:R-:W-:Y:S01]  /*c0f0*/  UMOV UR4, 0x400 ;  /* 0x0000040000047882 */ /* 0x000fe20000000000 */
[----:B------:R-:W-:Y:S01]  /*c100*/  BSSY B0, `(.L_x_3225) ;  /* 0x000026e000007945 */ /* 0x000fe20003800000 */
[----:B0-----:R-:W-:-:S06]  /*c110*/  ULEA UR4, UR5, UR4, 0x18 ;  /* 0x0000000405047291 */ /* 0x001fcc000f8ec03f */
[----:B------:R-:W-:-:S05]  /*c120*/  IMAD.U32 R2, RZ, RZ, UR4 ;  /* 0x00000004ff027e24 */ /* 0x000fca000f8e00ff */
[----:B-----5:R0:W1:Y:S01]  /*c130*/  LDS.128 R24, [R2+0x28cd0] ;  /* 0x028cd00002187984 */ /* 0x0200620000000c00 */
        /* <DEDUP_REMOVED lines=20> */
[----:B------:R-:W-:Y:S02]  /*c280*/  MOV R36, R2 ;  /* 0x0000000200247202 */ /* 0x000fe40000000f00 */
[----:B--2---:R-:W-:-:S02]  /*c290*/  MOV R37, R3 ;  /* 0x0000000300257202 */ /* 0x004fc40000000f00 */
[----:B------:R-:W-:Y:S02]  /*c2a0*/  F2FP.BF16.F32.PACK_AB R90, R93, R92 ;  /* 0x0000005c5d5a723e */ /* 0x000fe400000010ff */
[----:B------:R-:W-:Y:S01]  /*c2b0*/  F2FP.BF16.F32.PACK_AB R91, R41, R91 ;  /* 0x0000005b295b723e */ /* 0x000fe200000010ff */
[----:B------:R-:W-:Y:S01]  /*c2c0*/  IMAD.WIDE R118, R210, 0x2, R36 ;  /* 0x00000002d2767825 */ /* 0x000fe200078e0224 */
[----:B------:R-:W-:Y:S02]  /*c2d0*/  F2FP.BF16.F32.PACK_AB R96, R97, R96 ;  /* 0x000000606160723e */ /* 0x000fe400000010ff */
[----:B------:R-:W-:Y:S02]  /*c2e0*/  F2FP.BF16.F32.PACK_AB R97, R66, R42 ;  /* 0x0000002a4261723e */ /* 0x000fe400000010ff */
[C---:B------:R-:W-:Y:S02]  /*c2f0*/  IADD3 R211, P0, R118.reuse, 0x40, RZ ;  /* 0x0000004076d37810 */ /* 0x040fe40007f1e0ff */
[----:B------:R-:W-:-:S02]  /*c300*/  IADD3 R183, P1, R118, 0x20, RZ ;  /* 0x0000002076b77810 */ /* 0x000fc40007f3e0ff */
[C---:B------:R-:W-:Y:S01]  /*c310*/  IADD3 R217, P3, R118.reuse, 0x2000, RZ ;  /* 0x0000200076d97810 */ /* 0x040fe20007f7e0ff */
[--C-:B------:R-:W-:Y:S01]  /*c320*/  IMAD.X R53, RZ, RZ, R119.reuse, P0 ;  /* 0x000000ffff357224 */ /* 0x100fe200000e0677 */
[----:B------:R-:W-:Y:S01]  /*c330*/  LOP3.LUT R52, R211, 0x380, RZ, 0xc0, !PT ;  /* 0x00000380d3347812 */ /* 0x000fe200078ec0ff */
[--C-:B------:R-:W-:Y:S01]  /*c340*/  IMAD.X R49, RZ, RZ, R119.reuse, P1 ;  /* 0x000000ffff317224 */ /* 0x100fe200008e0677 */
[----:B------:R-:W-:Y:S02]  /*c350*/  IADD3 R213, P4, R118, 0x60, RZ ;  /* 0x0000006076d57810 */ /* 0x000fe40007f9e0ff */
[----:B------:R-:W-:Y:S02]  /*c360*/  LOP3.LUT R48, R183, 0x380, RZ, 0xc0, !PT ;  /* 0x00000380b7307812 */ /* 0x000fe400078ec0ff */
[----:B------:R-:W-:Y:S01]  /*c370*/  LOP3.LUT R60, R217, 0x380, RZ, 0xc0, !PT ;  /* 0x00000380d93c7812 */ /* 0x000fe200078ec0ff */
[----:B------:R-:W-:Y:S01]  /*c380*/  IMAD.X R57, RZ, RZ, R119, P4 ;  /* 0x000000ffff397224 */ /* 0x000fe200020e0677 */
[----:B------:R-:W-:-:S02]  /*c390*/  SHF.R.U64 R52, R52, 0x3, RZ ;  /* 0x0000000334347819 */ /* 0x000fc400000012ff */
[----:B------:R-:W-:Y:S02]  /*c3a0*/  IADD3 R68, P5, R118, 0x2040, RZ ;  /* 0x0000204076447810 */ /* 0x000fe40007fbe0ff */
[----:B------:R-:W-:Y:S02]  /*c3b0*/  LOP3.LUT R56, R213, 0x380, RZ, 0xc0, !PT ;  /* 0x00000380d5387812 */ /* 0x000fe400078ec0ff */
[----:B------:R-:W-:Y:S01]  /*c3c0*/  SHF.R.U64 R48, R48, 0x3, RZ ;  /* 0x0000000330307819 */ /* 0x000fe200000012ff */
[----:B------:R-:W-:Y:S01]  /*c3d0*/  IMAD.X R69, RZ, RZ, R119, P5 ;  /* 0x000000ffff457224 */ /* 0x000fe200028e0677 */
[----:B------:R-:W-:Y:S02]  /*c3e0*/  SHF.R.U64 R60, R60, 0x3, RZ ;  /* 0x000000033c3c7819 */ /* 0x000fe400000012ff */
[C---:B------:R-:W-:Y:S02]  /*c3f0*/  IADD3 R44, P6, R118.reuse, 0x2020, RZ ;  /* 0x00002020762c7810 */ /* 0x040fe40007fde0ff */
[----:B------:R-:W-:-:S02]  /*c400*/  IADD3 R94, P1, R118, 0x4000, RZ ;  /* 0x00004000765e7810 */ /* 0x000fc40007f3e0ff */
[----:B------:R-:W-:Y:S01]  /*c410*/  LOP3.LUT R52, R52, R211, RZ, 0x3c, !PT ;  /* 0x000000d334347212 */ /* 0x000fe200078e3cff */
[--C-:B------:R-:W-:Y:S01]  /*c420*/  IMAD.X R65, RZ, RZ, R119.reuse, P6 ;  /* 0x000000ffff417224 */ /* 0x100fe200030e0677 */
[----:B------:R-:W-:Y:S01]  /*c430*/  LOP3.LUT R211, R68, 0x380, RZ, 0xc0, !PT ;  /* 0x0000038044d37812 */ /* 0x000fe200078ec0ff */
[----:B------:R-:W-:Y:S01]  /*c440*/  IMAD.X R95, RZ, RZ, R119, P1 ;  /* 0x000000ffff5f7224 */ /* 0x000fe200008e0677 */
[----:B------:R-:W-:Y:S02]  /*c450*/  LOP3.LUT R11, R118, 0x380, RZ, 0xc0, !PT ;  /* 0x00000380760b7812 */ /* 0x000fe400078ec0ff */
[----:B------:R-:W-:Y:S02]  /*c460*/  SHF.R.U64 R56, R56, 0x3, RZ ;  /* 0x0000000338387819 */ /* 0x000fe400000012ff */
[----:B------:R-:W-:Y:S02]  /*c470*/  LOP3.LUT R48, R48, R183, RZ, 0x3c, !PT ;  /* 0x000000b730307212 */ /* 0x000fe400078e3cff */
[----:B------:R-:W-:-:S02]  /*c480*/  LOP3.LUT R60, R60, R217, RZ, 0x3c, !PT ;  /* 0x000000d93c3c7212 */ /* 0x000fc400078e3cff */
[----:B------:R-:W-:Y:S02]  /*c490*/  IADD3 R72, P2, R118, 0x2060, RZ ;  /* 0x0000206076487810 */ /* 0x000fe40007f5e0ff */
[----:B------:R-:W-:Y:S02]  /*c4a0*/  LOP3.LUT R183, R44, 0x380, RZ, 0xc0, !PT ;  /* 0x000003802cb77812 */ /* 0x000fe400078ec0ff */
[----:B------:R-:W-:Y:S01]  /*c4b0*/  LOP3.LUT R217, R94, 0x380, RZ, 0xc0, !PT ;  /* 0x000003805ed97812 */ /* 0x000fe200078ec0ff */
[----:B------:R-:W-:Y:S01]  /*c4c0*/  IMAD.X R73, RZ, RZ, R119, P2 ;  /* 0x000000ffff497224 */ /* 0x000fe200010e0677 */
[----:B------:R-:W-:Y:S02]  /*c4d0*/  SHF.R.U64 R211, R211, 0x3, RZ ;  /* 0x00000003d3d37819 */ /* 0x000fe400000012ff */
[----:B------:R-:W-:Y:S02]  /*c4e0*/  IADD3 R30, P4, R118, 0x4040, RZ ;  /* 0x00004040761e7810 */ /* 0x000fe40007f9e0ff */
[----:B------:R-:W-:-:S02]  /*c4f0*/  SHF.R.U64 R11, R11, 0x3, RZ ;  /* 0x000000030b0b7819 */ /* 0x000fc400000012ff */
[----:B------:R-:W-:Y:S01]  /*c500*/  LOP3.LUT R56, R56, R213, RZ, 0x3c, !PT ;  /* 0x000000d538387212 */ /* 0x000fe200078e3cff */
[----:B------:R-:W-:Y:S01]  /*c510*/  IMAD.X R103, RZ, RZ, R119, P4 ;  /* 0x000000ffff677224 */ /* 0x000fe200020e0677 */
[----:B------:R-:W-:Y:S02]  /*c520*/  LOP3.LUT R213, R72, 0x380, RZ, 0xc0, !PT ;  /* 0x0000038048d57812 */ /* 0x000fe400078ec0ff */
[----:B------:R-:W-:Y:S02]  /*c530*/  SHF.R.U64 R183, R183, 0x3, RZ ;  /* 0x00000003b7b77819 */ /* 0x000fe400000012ff */
[----:B------:R-:W-:Y:S02]  /*c540*/  SHF.R.U64 R217, R217, 0x3, RZ ;  /* 0x00000003d9d97819 */ /* 0x000fe400000012ff */
[----:B------:R-:W-:Y:S02]  /*c550*/  IADD3 R4, P0, R118, 0x4020, RZ ;  /* 0x0000402076047810 */ /* 0x000fe40007f1e0ff */
[----:B------:R-:W-:-:S02]  /*c560*/  IADD3.X R61, RZ, R119, RZ, P3, !PT ;  /* 0x00000077ff3d7210 */ /* 0x000fc40001ffe4ff */
[C---:B------:R-:W-:Y:S01]  /*c570*/  IADD3 R6, P6, R118.reuse, 0x6000, RZ ;  /* 0x0000600076067810 */ /* 0x040fe20007fde0ff */
[--C-:B------:R-:W-:Y:S01]  /*c580*/  IMAD.X R99, RZ, RZ, R119.reuse, P0 ;  /* 0x000000ffff637224 */ /* 0x100fe200000e0677 */
[C---:B------:R-:W-:Y:S02]  /*c590*/  IADD3 R34, P3, R118.reuse, 0x4060, RZ ;  /* 0x0000406076227810 */ /* 0x040fe40007f7e0ff */
[C---:B------:R-:W-:Y:S01]  /*c5a0*/  IADD3 R3, P5, R118.reuse, 0x6020, RZ ;  /* 0x0000602076037810 */ /* 0x040fe20007fbe0ff */
[--C-:B------:R-:W-:Y:S01]  /*c5b0*/  IMAD.X R111, RZ, RZ, R119.reuse, P6 ;  /* 0x000000ffff6f7224 */ /* 0x100fe200030e0677 */
[C---:B------:R-:W-:Y:S01]  /*c5c0*/  IADD3 R10, P2, R118.reuse, 0x6040, RZ ;  /* 0x00006040760a7810 */ /* 0x040fe20007f5e0ff */
[----:B------:R-:W-:Y:S01]  /*c5d0*/  IMAD.X R107, RZ, RZ, R119, P3 ;  /* 0x000000ffff6b7224 */ /* 0x000fe200018e0677 */
[----:B-1----:R-:W-:Y:S02]  /*c5e0*/  IADD3 R24, P1, R118, 0x6060, RZ ;  /* 0x0000606076187810 */ /* 0x002fe40007f3e0ff */
[----:B------:R-:W-:-:S02]  /*c5f0*/  LOP3.LUT R68, R211, R68, RZ, 0x3c, !PT ;  /* 0x00000044d3447212 */ /* 0x000fc400078e3cff */
[----:B------:R-:W-:Y:S01]  /*c600*/  LOP3.LUT R118, R11, R118, RZ, 0x3c, !PT ;  /* 0x000000760b767212 */ /* 0x000fe200078e3cff */
[--C-:B------:R-:W-:Y:S01]  /*c610*/  IMAD.X R11, RZ, RZ, R119.reuse, P2 ;  /* 0x000000ffff0b7224 */ /* 0x100fe200010e0677 */
[----:B------:R-:W-:Y:S01]  /*c620*/  LOP3.LUT R211, R30, 0x380, RZ, 0xc0, !PT ;  /* 0x000003801ed37812 */ /* 0x000fe200078ec0ff */
[----:B------:R-:W-:Y:S01]  /*c630*/  IMAD.X R45, RZ, RZ, R119, P1 ;  /* 0x000000ffff2d7224 */ /* 0x000fe200008e0677 */
[----:B------:R-:W-:Y:S02]  /*c640*/  SHF.R.U64 R213, R213, 0x3, RZ ;  /* 0x00000003d5d57819 */ /* 0x000fe400000012ff */
[----:B------:R-:W-:Y:S02]  /*c650*/  LOP3.LUT R64, R183, R44, RZ, 0x3c, !PT ;  /* 0x0000002cb7407212 */ /* 0x000fe400078e3cff */
[----:B------:R-:W-:Y:S02]  /*c660*/  LOP3.LUT R94, R217, R94, RZ, 0x3c, !PT ;  /* 0x0000005ed95e7212 */ /* 0x000fe400078e3cff */
[----:B------:R-:W-:-:S02]  /*c670*/  LOP3.LUT R183, R4, 0x380, RZ, 0xc0, !PT ;  /* 0x0000038004b77812 */ /* 0x000fc400078ec0ff */
[----:B------:R-:W-:Y:S02]  /*c680*/  LOP3.LUT R217, R6, 0x380, RZ, 0xc0, !PT ;  /* 0x0000038006d97812 */ /* 0x000fe400078ec0ff */
[-C--:B------:R-:W-:Y:S02]  /*c690*/  IADD3.X R115, RZ, R119.reuse, RZ, P5, !PT ;  /* 0x00000077ff737210 */ /* 0x080fe40002ffe4ff */
[----:B------:R-:W-:Y:S02]  /*c6a0*/  SHF.R.U64 R211, R211, 0x3, RZ ;  /* 0x00000003d3d37819 */ /* 0x000fe400000012ff */
[----:B------:R-:W-:Y:S02]  /*c6b0*/  MOV R118, R118 ;  /* 0x0000007600767202 */ /* 0x000fe40000000f00 */
[----:B------:R-:W-:Y:S02]  /*c6c0*/  LOP3.LUT R72, R213, R72, RZ, 0x3c, !PT ;  /* 0x00000048d5487212 */ /* 0x000fe400078e3cff */
[----:B------:R-:W-:-:S02]  /*c6d0*/  LOP3.LUT R119, R10, 0x380, RZ, 0xc0, !PT ;  /* 0x000003800a777812 */ /* 0x000fc400078ec0ff */
[----:B------:R-:W-:Y:S02]  /*c6e0*/  LOP3.LUT R213, R34, 0x380, RZ, 0xc0, !PT ;  /* 0x0000038022d57812 */ /* 0x000fe400078ec0ff */
[----:B------:R-:W-:Y:S02]  /*c6f0*/  SHF.R.U64 R183, R183, 0x3, RZ ;  /* 0x00000003b7b77819 */ /* 0x000fe400000012ff */
[----:B------:R-:W-:Y:S02]  /*c700*/  SHF.R.U64 R217, R217, 0x3, RZ ;  /* 0x00000003d9d97819 */ /* 0x000fe400000012ff */
[----:B------:R-:W-:Y:S02]  /*c710*/  LOP3.LUT R102, R211, R30, RZ, 0x3c, !PT ;  /* 0x0000001ed3667212 */ /* 0x000fe400078e3cff */
[----:B------:R-:W-:Y:S02]  /*c720*/  LOP3.LUT R30, R24, 0x380, RZ, 0xc0, !PT ;  /* 0x00000380181e7812 */ /* 0x000fe400078ec0ff */
[----:B------:R-:W-:-:S02]  /*c730*/  SHF.R.U64 R119, R119, 0x3, RZ ;  /* 0x0000000377777819 */ /* 0x000fc400000012ff */
[----:B------:R-:W-:Y:S02]  /*c740*/  SHF.R.U64 R213, R213, 0x3, RZ ;  /* 0x00000003d5d57819 */ /* 0x000fe400000012ff */
[----:B------:R-:W-:Y:S02]  /*c750*/  LOP3.LUT R98, R183, R4, RZ, 0x3c, !PT ;  /* 0x00000004b7627212 */ /* 0x000fe400078e3cff */
[----:B------:R-:W-:Y:S02]  /*c760*/  LOP3.LUT R110, R217, R6, RZ, 0x3c, !PT ;  /* 0x00000006d96e7212 */ /* 0x000fe400078e3cff */
[----:B------:R-:W-:Y:S02]  /*c770*/  F2FP.BF16.F32.PACK_AB R4, R179, R181 ;  /* 0x000000b5b304723e */ /* 0x000fe400000010ff */
[----:B------:R-:W-:Y:S01]  /*c780*/  F2FP.BF16.F32.PACK_AB R6, R177, R180 ;  /* 0x000000b4b106723e */ /* 0x000fe200000010ff */
[----:B------:R-:W-:Y:S01]  /*c790*/  BAR.SYNC.DEFER_BLOCKING 0x1, 0x100 ;  /* 0x0044000000007b1d */ /* 0x000fe20000010000 */
[----:B------:R-:W-:-:S02]  /*c7a0*/  LOP3.LUT R0, R3, 0x380, RZ, 0xc0, !PT ;  /* 0x0000038003007812 */ /* 0x000fc400078ec0ff */
[----:B------:R-:W-:Y:S02]  /*c7b0*/  SHF.R.U64 R177, R30, 0x3, RZ ;  /* 0x000000031eb17819 */ /* 0x000fe400000012ff */
[----:B------:R-:W-:Y:S02]  /*c7c0*/  LOP3.LUT R10, R119, R10, RZ, 0x3c, !PT ;  /* 0x0000000a770a7212 */ /* 0x000fe400078e3cff */
[----:B------:R-:W-:Y:S02]  /*c7d0*/  LOP3.LUT R106, R213, R34, RZ, 0x3c, !PT ;  /* 0x00000022d56a7212 */ /* 0x000fe400078e3cff */
[----:B------:R-:W-:Y:S02]  /*c7e0*/  MOV R48, R48 ;  /* 0x0000003000307202 */ /* 0x000fe40000000f00 */
[----:B------:R-:W-:Y:S02]  /*c7f0*/  F2FP.BF16.F32.PACK_AB R30, R174, R176 ;  /* 0x000000b0ae1e723e */ /* 0x000fe400000010ff */
[----:B------:R-:W-:-:S02]  /*c800*/  MOV R52, R52 ;  /* 0x0000003400347202 */ /* 0x000fc40000000f00 */
[----:B------:R-:W-:Y:S02]  /*c810*/  F2FP.BF16.F32.PACK_AB R34, R171, R173 ;  /* 0x000000adab22723e */ /* 0x000fe400000010ff */
[----:B------:R-:W-:Y:S02]  /*c820*/  SHF.R.U64 R0, R0, 0x3, RZ ;  /* 0x0000000300007819 */ /* 0x000fe400000012ff */
[----:B------:R-:W-:Y:S02]  /*c830*/  MOV R56, R56 ;  /* 0x0000003800387202 */ /* 0x000fe40000000f00 */
[----:B------:R-:W-:Y:S02]  /*c840*/  MOV R38, R10 ;  /* 0x0000000a00267202 */ /* 0x000fe40000000f00 */
[----:B------:R-:W-:Y:S01]  /*c850*/  MOV R60, R60 ;  /* 0x0000003c003c7202 */ /* 0x000fe20000000f00 */
[----:B------:R1:W-:Y:S01]  /*c860*/  STSM.16.M88.4 [R118], R4 ;  /* 0x0000000476007844 */ /* 0x0003e20000000200 */
[----:B------:R-:W-:-:S02]  /*c870*/  F2FP.BF16.F32.PACK_AB R10, R163, R165 ;  /* 0x000000a5a30a723e */ /* 0x000fc400000010ff */
[----:B------:R-:W-:Y:S01]  /*c880*/  F2FP.BF16.F32.PACK_AB R11, R63, R62 ;  /* 0x0000003e3f0b723e */ /* 0x000fe200000010ff */
[----:B------:R2:W-:Y:S01]  /*c890*/  STSM.16.M88.4 [R48], R28 ;  /* 0x0000001c30007844 */ /* 0x0005e20000000200 */
[----:B------:R-:W-:Y:S02]  /*c8a0*/  MOV R64, R64 ;  /* 0x0000004000407202 */ /* 0x000fe40000000f00 */
[----:B------:R-:W-:Y:S01]  /*c8b0*/  LOP3.LUT R114, R0, R3, RZ, 0x3c, !PT ;  /* 0x0000000300727212 */ /* 0x000fe200078e3cff */
[----:B------:R3:W-:Y:S01]  /*c8c0*/  STSM.16.M88.4 [R52], R32 ;  /* 0x0000002034007844 */ /* 0x0007e20000000200 */
[----:B------:R-:W-:Y:S02]  /*c8d0*/  MOV R68, R68 ;  /* 0x0000004400447202 */ /* 0x000fe40000000f00 */
[----:B------:R-:W-:Y:S02]  /*c8e0*/  MOV R72, R72 ;  /* 0x0000004800487202 */ /* 0x000fe40000000f00 */
[----:B------:R-:W-:-:S02]  /*c8f0*/  LOP3.LUT R44, R177, R24, RZ, 0x3c, !PT ;  /* 0x00000018b12c7212 */ /* 0x000fc400078e3cff */
[----:B------:R-:W-:Y:S02]  /*c900*/  MOV R94, R94 ;  /* 0x0000005e005e7202 */ /* 0x000fe40000000f00 */
[----:B-1----:R-:W-:Y:S02]  /*c910*/  F2FP.BF16.F32.PACK_AB R4, R169, R172 ;  /* 0x000000aca904723e */ /* 0x002fe400000010ff */
[----:B------:R-:W-:Y:S02]  /*c920*/  F2FP.BF16.F32.PACK_AB R5, R51, R50 ;  /* 0x000000323305723e */ /* 0x000fe400000010ff */
[----:B------:R-:W-:Y:S02]  /*c930*/  F2FP.BF16.F32.PACK_AB R6, R166, R170 ;  /* 0x000000aaa606723e */ /* 0x000fe400000010ff */
[----:B------:R-:W-:Y:S02]  /*c940*/  F2FP.BF16.F32.PACK_AB R7, R55, R54 ;  /* 0x000000363707723e */ /* 0x000fe400000010ff */
[----:B--2---:R-:W-:-:S02]  /*c950*/  F2FP.BF16.F32.PACK_AB R28, R159, R161 ;  /* 0x000000a19f1c723e */ /* 0x004fc400000010ff */
[----:B------:R-:W-:Y:S01]  /*c960*/  F2FP.BF16.F32.PACK_AB R29, R75, R74 ;  /* 0x0000004a4b1d723e */ /* 0x000fe200000010ff */
[----:B------:R-:W-:Y:S01]  /*c970*/  STSM.16.M88.4 [R56], R4 ;  /* 0x0000000438007844 */ /* 0x000fe20000000200 */
[----:B------:R-:W-:Y:S02]  /*c980*/  F2FP.BF16.F32.PACK_AB R30, R77, R160 ;  /* 0x000000a04d1e723e */ /* 0x000fe400000010ff */
[----:B------:R-:W-:Y:S01]  /*c990*/  F2FP.BF16.F32.PACK_AB R31, R79, R78 ;  /* 0x0000004e4f1f723e */ /* 0x000fe200000010ff */
[----:B------:R1:W-:Y:S01]  /*c9a0*/  STSM.16.M88.4 [R60], R8 ;  /* 0x000000083c007844 */ /* 0x0003e20000000200 */
[----:B---3--:R-:W-:Y:S02]  /*c9b0*/  F2FP.BF16.F32.PACK_AB R32, R81, R157 ;  /* 0x0000009d5120723e */ /* 0x008fe400000010ff */
[----:B------:R-:W-:Y:S01]  /*c9c0*/  F2FP.BF16.F32.PACK_AB R33, R83, R82 ;  /* 0x000000525321723e */ /* 0x000fe200000010ff */
[----:B------:R-:W-:Y:S01]  /*c9d0*/  STSM.16.M88.4 [R64], R12 ;  /* 0x0000000c40007844 */ /* 0x000fe20000000200 */
[----:B------:R-:W-:-:S02]  /*c9e0*/  F2FP.BF16.F32.PACK_AB R34, R85, R84 ;  /* 0x000000545522723e */ /* 0x000fc400000010ff */
[----:B------:R-:W-:Y:S01]  /*c9f0*/  F2FP.BF16.F32.PACK_AB R35, R87, R86 ;  /* 0x000000565723723e */ /* 0x000fe200000010ff */
[----:B------:R-:W-:Y:S01]  /*ca00*/  STSM.16.M88.4 [R68], R28 ;  /* 0x0000001c44007844 */ /* 0x000fe20000000200 */
[----:B------:R-:W-:Y:S02]  /*ca10*/  MOV R3, R98 ;  /* 0x0000006200037202 */ /* 0x000fe40000000f00 */
[----:B------:R-:W-:Y:S01]  /*ca20*/  MOV R24, R106 ;  /* 0x0000006a00187202 */ /* 0x000fe20000000f00 */
[----:B------:R-:W-:Y:S01]  /*ca30*/  STSM.16.M88.4 [R72], R32 ;  /* 0x0000002048007844 */ /* 0x000fe20000000200 */
[----:B------:R-:W-:Y:S02]  /*ca40*/  F2FP.BF16.F32.PACK_AB R98, R101, R100 ;  /* 0x000000646562723e */ /* 0x000fe400000010ff */
[----:B------:R-:W-:Y:S01]  /*ca50*/  F2FP.BF16.F32.PACK_AB R99, R70, R58 ;  /* 0x0000003a4663723e */ /* 0x000fe200000010ff */
[----:B------:R-:W-:Y:S01]  /*ca60*/  STSM.16.M88.4 [R94], R88 ;  /* 0x000000585e007844 */ /* 0x000fe20000000200 */
        /* <DEDUP_REMOVED lines=15> */
[----:B------:R2:W-:Y:S01]  /*cb60*/  STSM.16.M88.4 [R24], R112 ;  /* 0x0000007018007844 */ /* 0x0005e20000000200 */
[----:B------:R-:W-:-:S02]  /*cb70*/  MOV R110, R110 ;  /* 0x0000006e006e7202 */ /* 0x000fc40000000f00 */
[----:B------:R-:W-:Y:S02]  /*cb80*/  F2FP.BF16.F32.PACK_AB R122, R125, R124 ;  /* 0x0000007c7d7a723e */ /* 0x000fe400000010ff */
[----:B------:R-:W-:Y:S02]  /*cb90*/  F2FP.BF16.F32.PACK_AB R123, R127, R126 ;  /* 0x0000007e7f7b723e */ /* 0x000fe400000010ff */
[----:B------:R-:W-:Y:S02]  /*cba0*/  F2FP.BF16.F32.PACK_AB R129, R131, R130 ;  /* 0x000000828381723e */ /* 0x000fe400000010ff */
[----:B------:R-:W-:Y:S01]  /*cbb0*/  F2FP.BF16.F32.PACK_AB R136, R137, R136 ;  /* 0x000000888988723e */ /* 0x000fe200000010ff */
[----:B------:R-:W-:Y:S01]  /*cbc0*/  STSM.16.M88.4 [R110], R120 ;  /* 0x000000786e007844 */ /* 0x000fe20000000200 */
[----:B------:R-:W-:Y:S02]  /*cbd0*/  ISETP.NE.U32.AND P0, PT, RZ, UR4, PT ;  /* 0x00000004ff007c0c */ /* 0x000fe4000bf05070 */
[----:B-1----:R-:W-:-:S02]  /*cbe0*/  IADD3 R10, P1, R199, UR4, RZ ;  /* 0x00000004c70a7c10 */ /* 0x002fc4000ff3e0ff */
[----:B------:R-:W-:Y:S01]  /*cbf0*/  F2FP.BF16.F32.PACK_AB R130, R133, R132 ;  /* 0x000000848582723e */ /* 0x000fe200000010ff */
[----:B--2---:R-:W-:Y:S01]  /*cc00*/  IMAD.MOV.U32 R24, RZ, RZ, RZ ;  /* 0x000000ffff187224 */ /* 0x004fe200078e00ff */
[----:B------:R-:W-:Y:S02]  /*cc10*/  F2FP.BF16.F32.PACK_AB R131, R135, R134 ;  /* 0x000000868783723e */ /* 0x000fe400000010ff */
[----:B------:R-:W-:Y:S02]  /*cc20*/  F2FP.BF16.F32.PACK_AB R137, R139, R138 ;  /* 0x0000008a8b89723e */ /* 0x000fe400000010ff */
[----:B------:R-:W-:Y:S01]  /*cc30*/  F2FP.BF16.F32.PACK_AB R144, R145, R144 ;  /* 0x000000909190723e */ /* 0x000fe200000010ff */
[----:B------:R1:W-:Y:S01]  /*cc40*/  STSM.16.M88.4 [R0], R128 ;  /* 0x0000008000007844 */ /* 0x0003e20000000200 */
[----:B------:R-:W-:Y:S02]  /*cc50*/  F2FP.BF16.F32.PACK_AB R138, R141, R140 ;  /* 0x0000008c8d8a723e */ /* 0x000fe400000010ff */
[----:B------:R-:W-:-:S02]  /*cc60*/  F2FP.BF16.F32.PACK_AB R139, R143, R142 ;  /* 0x0000008e8f8b723e */ /* 0x000fc400000010ff */
[----:B------:R-:W-:Y:S02]  /*cc70*/  F2FP.BF16.F32.PACK_AB R145, R147, R146 ;  /* 0x000000929391723e */ /* 0x000fe400000010ff */
[----:B------:R-:W-:Y:S01]  /*cc80*/  MOV R44, R44 ;  /* 0x0000002c002c7202 */ /* 0x000fe20000000f00 */
[----:B------:R-:W-:Y:S01]  /*cc90*/  STSM.16.M88.4 [R38], R136 ;  /* 0x0000008826007844 */ /* 0x000fe20000000200 */
[----:B------:R-:W-:Y:S02]  /*cca0*/  F2FP.BF16.F32.PACK_AB R146, R149, R148 ;  /* 0x000000949592723e */ /* 0x000fe400000010ff */
[----:B------:R-:W-:Y:S02]  /*ccb0*/  F2FP.BF16.F32.PACK_AB R147, R151, R150 ;  /* 0x000000969793723e */ /* 0x000fe400000010ff */
        /* <DEDUP_REMOVED lines=9> */
[----:B-1----:R-:W-:Y:S02]  /*cd50*/  MOV R0, UR4 ;  /* 0x0000000400007c02 */ /* 0x002fe40008000f00 */
[----:B------:R-:W-:Y:S01]  /*cd60*/  @P6 IADD3.X R7, R200, UR5, RZ, P4, !PT ;  /* 0x00000005c8076c10 */ /* 0x000fe2000a7fe4ff */
[----:B------:R1:W5:Y:S01]  /*cd70*/  @P0 LDG.E R24, desc[UR40][R10.64] ;  /* 0x000000280a180981 */ /* 0x000362000c1e1900 */
[----:B------:R-:W-:-:S03]  /*cd80*/  IMAD R5, R192, 0x40, R187 ;  /* 0x00000040c0057824 */ /* 0x000fc600078e02bb */
[----:B------:R1:W5:Y:S01]  /*cd90*/  @P6 LDG.E R0, desc[UR40][R6.64] ;  /* 0x0000002806006981 */ /* 0x000362000c1e1900 */
[----:B------:R-:W-:-:S03]  /*cda0*/  IMAD.WIDE R4, R5, 0x2, R36 ;  /* 0x0000000205047825 */ /* 0x000fc600078e0224 */
[C---:B------:R-:W-:Y:S02]  /*cdb0*/  IADD3 R9, P1, R4.reuse, 0x1000, RZ ;  /* 0x0000100004097810 */ /* 0x040fe40007f3e0ff */
[C---:B------:R-:W-:Y:S02]  /*cdc0*/  IADD3 R13, P2, R4.reuse, 0x2000, RZ ;  /* 0x00002000040d7810 */ /* 0x040fe40007f5e0ff */
[C---:B------:R-:W-:Y:S02]  /*cdd0*/  IADD3 R29, P3, R4.reuse, 0x3000, RZ ;  /* 0x00003000041d7810 */ /* 0x040fe40007f7e0ff */
[----:B------:R-:W-:Y:S02]  /*cde0*/  IADD3 R33, P4, R4, 0x4000, RZ ;  /* 0x0000400004217810 */ /* 0x000fe40007f9e0ff */
[----:B------:R-:W-:Y:S02]  /*cdf0*/  LOP3.LUT R8, R9, 0x380, RZ, 0xc0, !PT ;  /* 0x0000038009087812 */ /* 0x000fe400078ec0ff */
[----:B------:R-:W-:-:S02]  /*ce00*/  LOP3.LUT R12, R13, 0x380, RZ, 0xc0, !PT ;  /* 0x000003800d0c7812 */ /* 0x000fc400078ec0ff */
[----:B------:R-:W-:Y:S02]  /*ce10*/  LOP3.LUT R28, R29, 0x380, RZ, 0xc0, !PT ;  /* 0x000003801d1c7812 */ /* 0x000fe400078ec0ff */
[----:B------:R-:W-:Y:S02]  /*ce20*/  LOP3.LUT R32, R33, 0x380, RZ, 0xc0, !PT ;  /* 0x0000038021207812 */ /* 0x000fe400078ec0ff */
[----:B------:R-:W-:Y:S02]  /*ce30*/  SHF.R.U64 R8, R8, 0x3, RZ ;  /* 0x0000000308087819 */ /* 0x000fe400000012ff */
[----:B------:R-:W-:Y:S02]  /*ce40*/  SHF.R.U64 R12, R12, 0x3, RZ ;  /* 0x000000030c0c7819 */ /* 0x000fe400000012ff */
[----:B------:R-:W-:Y:S02]  /*ce50*/  SHF.R.U64 R28, R28, 0x3, RZ ;  /* 0x000000031c1c7819 */ /* 0x000fe400000012ff */
[----:B------:R-:W-:-:S02]  /*ce60*/  SHF.R.U64 R32, R32, 0x3, RZ ;  /* 0x0000000320207819 */ /* 0x000fc400000012ff */
[----:B------:R-:W-:Y:S02]  /*ce70*/  IADD3 R37, P5, R4, 0x5000, RZ ;  /* 0x0000500004257810 */ /* 0x000fe40007fbe0ff */
        /* <DEDUP_REMOVED lines=8> */
[----:B------:R-:W-:-:S02]  /*cf00*/  P2R R14, PR, RZ, 0x20 ;  /* 0x00000020ff0e7803 */ /* 0x000fc40000000000 */
[C---:B------:R-:W-:Y:S02]  /*cf10*/  IADD3 R41, P1, R4.reuse, 0x6000, RZ ;  /* 0x0000600004297810 */ /* 0x040fe40007f3e0ff */
[C---:B------:R-:W-:Y:S02]  /*cf20*/  IADD3 R45, P2, R4.reuse, 0x7000, RZ ;  /* 0x00007000042d7810 */ /* 0x040fe40007f5e0ff */
[C---:B------:R-:W-:Y:S02]  /*cf30*/  IADD3 R49, P3, R4.reuse, 0x8000, RZ ;  /* 0x0000800004317810 */ /* 0x040fe40007f7e0ff */
[C---:B------:R-:W-:Y:S02]  /*cf40*/  IADD3 R53, P4, R4.reuse, 0x9000, RZ ;  /* 0x0000900004357810 */ /* 0x040fe40007f9e0ff */
[----:B------:R-:W-:Y:S02]  /*cf50*/  IADD3 R57, P5, R4, 0xa000, RZ ;  /* 0x0000a00004397810 */ /* 0x000fe40007fbe0ff */
[----:B------:R-:W-:-:S02]  /*cf60*/  LOP3.LUT R36, R37, 0x380, RZ, 0xc0, !PT ;  /* 0x0000038025247812 */ /* 0x000fc400078ec0ff */
[----:B------:R-:W-:Y:S02]  /*cf70*/  LOP3.LUT R40, R41, 0x380, RZ, 0xc0, !PT ;  /* 0x0000038029287812 */ /* 0x000fe400078ec0ff */
[----:B--2---:R-:W-:Y:S02]  /*cf80*/  LOP3.LUT R44, R45, 0x380, RZ, 0xc0, !PT ;  /* 0x000003802d2c7812 */ /* 0x004fe400078ec0ff */
[----:B------:R-:W-:Y:S02]  /*cf90*/  LOP3.LUT R48, R49, 0x380, RZ, 0xc0, !PT ;  /* 0x0000038031307812 */ /* 0x000fe400078ec0ff */
[----:B------:R-:W-:Y:S02]  /*cfa0*/  LOP3.LUT R52, R53, 0x380, RZ, 0xc0, !PT ;  /* 0x0000038035347812 */ /* 0x000fe400078ec0ff */
[----:B------:R-:W-:Y:S02]  /*cfb0*/  LOP3.LUT R56, R57, 0x380, RZ, 0xc0, !PT ;  /* 0x0000038039387812 */ /* 0x000fe400078ec0ff */
[----:B------:R-:W-:-:S02]  /*cfc0*/  SHF.R.U64 R36, R36, 0x3, RZ ;  /* 0x0000000324247819 */ /* 0x000fc400000012ff */
[----:B------:R-:W-:Y:S02]  /*cfd0*/  SHF.R.U64 R40, R40, 0x3, RZ ;  /* 0x0000000328287819 */ /* 0x000fe400000012ff */
[----:B------:R-:W-:Y:S02]  /*cfe0*/  SHF.R.U64 R44, R44, 0x3, RZ ;  /* 0x000000032c2c7819 */ /* 0x000fe400000012ff */
[----:B------:R-:W-:Y:S02]  /*cff0*/  SHF.R.U64 R48, R48, 0x3, RZ ;  /* 0x0000000330307819 */ /* 0x000fe400000012ff */
[----:B------:R-:W-:Y:S02]  /*d000*/  SHF.R.U64 R52, R52, 0x3, RZ ;  /* 0x0000000334347819 */ /* 0x000fe400000012ff */
[----:B------:R-:W-:Y:S02]  /*d010*/  SHF.R.U64 R56, R56, 0x3, RZ ;  /* 0x0000000338387819 */ /* 0x000fe400000012ff */
[----:B------:R-:W-:-:S02]  /*d020*/  LOP3.LUT R36, R36, R37, RZ, 0x3c, !PT ;  /* 0x0000002524247212 */ /* 0x000fc400078e3cff */
[----:B------:R-:W-:Y:S02]  /*d030*/  LOP3.LUT R40, R40, R41, RZ, 0x3c, !PT ;  /* 0x0000002928287212 */ /* 0x000fe400078e3cff */
[----:B------:R-:W-:Y:S02]  /*d040*/  LOP3.LUT R44, R44, R45, RZ, 0x3c, !PT ;  /* 0x0000002d2c2c7212 */ /* 0x000fe400078e3cff */
[----:B------:R-:W-:Y:S02]  /*d050*/  LOP3.LUT R48, R48, R49, RZ, 0x3c, !PT ;  /* 0x0000003130307212 */ /* 0x000fe400078e3cff */
[----:B------:R-:W-:Y:S02]  /*d060*/  LOP3.LUT R52, R52, R53, RZ, 0x3c, !PT ;  /* 0x0000003534347212 */ /* 0x000fe400078e3cff */
[----:B------:R-:W-:Y:S01]  /*d070*/  LOP3.LUT R56, R56, R57, RZ, 0x3c, !PT ;  /* 0x0000003938387212 */ /* 0x000fe200078e3cff */
[----:B-1----:R-:W-:Y:S06]  /*d080*/  @P6 BRA `(.L_x_3227) ;  /* 0x0000000000106947 */ /* 0x002fec0003800000 */
[----:B------:R-:W-:Y:S05]  /*d090*/  @!P0 BRA `(.L_x_3227) ;  /* 0x00000000000c8947 */ /* 0x000fea0003800000 */
[----:B------:R-:W2:Y:S04]  /*d0a0*/  LDG.E R3, desc[UR40][R10.64] ;  /* 0x000000280a037981 */ /* 0x000ea8000c1e1900 */
[----:B-----5:R-:W2:Y:S02]  /*d0b0*/  LDG.E R0, desc[UR40][R10.64+0x4] ;  /* 0x000004280a007981 */ /* 0x020ea4000c1e1900 */
[----:B--2---:R-:W-:-:S07]  /*d0c0*/  IMAD.IADD R0, R0, 0x1, -R3 ;  /* 0x0000000100007824 */ /* 0x004fce00078e0a03 */
.L_x_3227:
[----:B------:R-:W1:Y:S01]  /*d0d0*/  SHFL.IDX PT, R3, R206, RZ, 0x1f ;  /* 0x00001fffce037589 */ /* 0x000e6200000e0000 */
[----:B------:R-:W-:Y:S01]  /*d0e0*/  ISETP.NE.AND P6, PT, R14, RZ, PT ;  /* 0x000000ff0e00720c */ /* 0x000fe20003fc5270 */
[--C-:B------:R-:W-:Y:S01]  /*d0f0*/  IMAD.X R57, RZ, RZ, R5.reuse, P5 ;  /* 0x000000ffff397224 */ /* 0x100fe200028e0605 */
[C---:B------:R-:W-:Y:S01]  /*d100*/  LOP3.LUT R7, R4.reuse, 0x380, RZ, 0xc0, !PT ;  /* 0x0000038004077812 */ /* 0x040fe200078ec0ff */
[--C-:B------:R-:W-:Y:S01]  /*d110*/  IMAD.X R41, RZ, RZ, R5.reuse, P1 ;  /* 0x000000ffff297224 */ /* 0x100fe200008e0605 */
        /* <DEDUP_REMOVED lines=9> */
[----:B------:R-:W-:Y:S02]  /*d1b0*/  LOP3.LUT R60, R61, 0x380, RZ, 0xc0, !PT ;  /* 0x000003803d3c7812 */ /* 0x000fe400078ec0ff */
[----:B------:R-:W-:Y:S01]  /*d1c0*/  LOP3.LUT R64, R65, 0x380, RZ, 0xc0, !PT ;  /* 0x0000038041407812 */ /* 0x000fe200078ec0ff */
[----:B------:R-:W-:Y:S01]  /*d1d0*/  IMAD.X R77, RZ, RZ, R5, P4 ;  /* 0x000000ffff4d7224 */ /* 0x000fe200020e0605 */
[----:B------:R-:W-:Y:S02]  /*d1e0*/  LOP3.LUT R68, R69, 0x380, RZ, 0xc0, !PT ;  /* 0x0000038045447812 */ /* 0x000fe400078ec0ff */
[----:B------:R-:W-:Y:S02]  /*d1f0*/  LOP3.LUT R72, R73, 0x380, RZ, 0xc0, !PT ;  /* 0x0000038049487812 */ /* 0x000fe400078ec0ff */
[----:B------:R-:W-:Y:S02]  /*d200*/  SHF.R.U64 R60, R60, 0x3, RZ ;  /* 0x000000033c3c7819 */ /* 0x000fe400000012ff */
[----:B-1----:R-:W-:-:S02]  /*d210*/  ISETP.NE.AND P5, PT, R3, RZ, PT ;  /* 0x000000ff0300720c */ /* 0x002fc40003fa5270 */
[----:B------:R-:W-:Y:S02]  /*d220*/  LOP3.LUT R3, R10, 0x380, RZ, 0xc0, !PT ;  /* 0x000003800a037812 */ /* 0x000fe400078ec0ff */
[----:B------:R-:W-:Y:S02]  /*d230*/  SHF.R.U64 R64, R64, 0x3, RZ ;  /* 0x0000000340407819 */ /* 0x000fe400000012ff */
[----:B------:R-:W-:Y:S02]  /*d240*/  SHF.R.U64 R68, R68, 0x3, RZ ;  /* 0x0000000344447819 */ /* 0x000fe400000012ff */
[----:B------:R-:W-:Y:S02]  /*d250*/  SHF.R.U64 R72, R72, 0x3, RZ ;  /* 0x0000000348487819 */ /* 0x000fe400000012ff */
[----:B------:R-:W-:Y:S02]  /*d260*/  SHF.R.U64 R7, R7, 0x3, RZ ;  /* 0x0000000307077819 */ /* 0x000fe400000012ff */
[----:B------:R-:W-:-:S02]  /*d270*/  SHF.R.U64 R3, R3, 0x3, RZ ;  /* 0x0000000303037819 */ /* 0x000fc400000012ff */
[----:B------:R-:W-:Y:S01]  /*d280*/  LOP3.LUT R60, R60, R61, RZ, 0x3c, !PT ;  /* 0x0000003d3c3c7212 */ /* 0x000fe200078e3cff */
[--C-:B------:R-:W-:Y:S01]  /*d290*/  IMAD.X R61, RZ, RZ, R5.reuse, P6 ;  /* 0x000000ffff3d7224 */ /* 0x100fe200030e0605 */
[----:B------:R-:W-:Y:S02]  /*d2a0*/  LOP3.LUT R64, R64, R65, RZ, 0x3c, !PT ;  /* 0x0000004140407212 */ /* 0x000fe400078e3cff */
[----:B------:R-:W-:Y:S01]  /*d2b0*/  LOP3.LUT R68, R68, R69, RZ, 0x3c, !PT ;  /* 0x0000004544447212 */ /* 0x000fe200078e3cff */
[--C-:B------:R-:W-:Y:S01]  /*d2c0*/  IMAD.X R69, RZ, RZ, R5.reuse, P2 ;  /* 0x000000ffff457224 */ /* 0x100fe200010e0605 */
[----:B------:R-:W-:Y:S01]  /*d2d0*/  LOP3.LUT R72, R72, R73, RZ, 0x3c, !PT ;  /* 0x0000004948487212 */ /* 0x000fe200078e3cff */
[--C-:B------:R-:W-:Y:S01]  /*d2e0*/  IMAD.X R73, RZ, RZ, R5.reuse, P3 ;  /* 0x000000ffff497224 */ /* 0x100fe200018e0605 */
[----:B------:R-:W-:Y:S01]  /*d2f0*/  LOP3.LUT R6, R7, R4, RZ, 0x3c, !PT ;  /* 0x0000000407067212 */ /* 0x000fe200078e3cff */
[----:B------:R-:W-:Y:S01]  /*d300*/  IMAD.MOV.U32 R7, RZ, RZ, R5 ;  /* 0x000000ffff077224 */ /* 0x000fe200078e0005 */
[----:B------:R-:W-:-:S02]  /*d310*/  IADD3.X R65, RZ, R5, RZ, P1, !PT ;  /* 0x00000005ff417210 */ /* 0x000fc40000ffe4ff */
[----:B------:R-:W-:Y:S02]  /*d320*/  LOP3.LUT R76, R3, R10, RZ, 0x3c, !PT ;  /* 0x0000000a034c7212 */ /* 0x000fe400078e3cff */
[----:B------:R-:W-:Y:S02]  /*d330*/  SHF.R.S32.HI R80, RZ, 0x1f, R198 ;  /* 0x0000001fff507819 */ /* 0x000fe400000114c6 */
[----:B------:R-:W-:Y:S02]  /*d340*/  SEL R83, R201, RZ, !P0 ;  /* 0x000000ffc9537207 */ /* 0x000fe40004000000 */
[----:B------:R-:W-:Y:S02]  /*d350*/  SEL R205, R205, RZ, !P0 ;  /* 0x000000ffcdcd7207 */ /* 0x000fe40004000000 */
[----:B-----5:R-:W-:Y:S01]  /*d360*/  SHF.R.S32.HI R81, RZ, 0x1f, R24 ;  /* 0x0000001fff517819 */ /* 0x020fe20000011418 */
[----:B------:R-:W-:Y:S06]  /*d370*/  @P5 BRA `(.L_x_3228) ;  /* 0x0000000000645947 */ /* 0x000fec0003800000 */
[----:B------:R-:W-:Y:S01]  /*d380*/  ULDC.64 UR4, c[0x0][0xb70] ;  /* 0x0002dc0000047ab9 */ /* 0x000fe20000000a00 */
[----:B------:R-:W-:Y:S01]  /*d390*/  IMAD.MOV.U32 R4, RZ, RZ, R24 ;  /* 0x000000ffff047224 */ /* 0x000fe200078e0018 */
[----:B------:R-:W-:Y:S01]  /*d3a0*/  LEA R15, R203, R188, 0x6 ;  /* 0x000000bccb0f7211 */ /* 0x000fe200078e30ff */
[----:B------:R-:W-:Y:S02]  /*d3b0*/  IMAD R3, R80, UR4, RZ ;  /* 0x0000000450037c24 */ /* 0x000fe4000f8e02ff */
[----:B------:R-:W-:Y:S02]  /*d3c0*/  IMAD.MOV.U32 R5, RZ, RZ, R81 ;  /* 0x000000ffff057224 */ /* 0x000fe400078e0051 */
[C---:B------:R-:W-:Y:S02]  /*d3d0*/  IMAD R3, R198.reuse, UR5, R3 ;  /* 0x00000005c6037c24 */ /* 0x040fe4000f8e0203 */
[----:B------:R-:W-:Y:S01]  /*d3e0*/  IMAD.WIDE.U32 R4, R198, UR4, R4 ;  /* 0x00000004c6047c25 */ /* 0x000fe2000f8e0004 */
[----:B------:R-:W-:-:S03]  /*d3f0*/  ULDC.64 UR4, c[0x0][0xb78] ;  /* 0x0002de0000047ab9 */ /* 0x000fc60000000a00 */
[----:B------:R-:W-:Y:S02]  /*d400*/  IMAD.IADD R5, R5, 0x1, R3 ;  /* 0x0000000105057824 */ /* 0x000fe400078e0203 */
[----:B------:R-:W-:Y:S02]  /*d410*/  IMAD.MOV R11, RZ, RZ, -R191 ;  /* 0x000000ffff0b7224 */ /* 0x000fe400078e0abf */
[----:B------:R-:W-:Y:S02]  /*d420*/  IMAD R3, R205, UR4, RZ ;  /* 0x00000004cd037c24 */ /* 0x000fe4000f8e02ff */
[C---:B------:R-:W-:Y:S01]  /*d430*/  IMAD.WIDE.U32 R4, R83.reuse, UR4, R4 ;  /* 0x0000000453047c25 */ /* 0x040fe2000f8e0004 */
[----:B------:R-:W-:Y:S02]  /*d440*/  ISETP.NE.AND P0, PT, R190, R11, PT ;  /* 0x0000000bbe00720c */ /* 0x000fe40003f05270 */
[----:B------:R-:W-:Y:S01]  /*d450*/  SHF.R.S32.HI R11, RZ, 0x1f, R15 ;  /* 0x0000001fff0b7819 */ /* 0x000fe2000001140f */
[----:B------:R-:W-:Y:S01]  /*d460*/  IMAD R14, R83, UR5, R3 ;  /* 0x00000005530e7c24 */ /* 0x000fe2000f8e0203 */
[C---:B------:R-:W-:Y:S01]  /*d470*/  IADD3 R10, P2, R15.reuse, R4, RZ ;  /* 0x000000040f0a7210 */ /* 0x040fe20007f5e0ff */
[C---:B------:R-:W-:Y:S01]  /*d480*/  VIADD R3, R15.reuse, 0x8 ;  /* 0x000000080f037836 */ /* 0x040fe20000000000 */
[----:B------:R-:W-:Y:S01]  /*d490*/  ISETP.GE.OR P1, PT, R15, R0, P0 ;  /* 0x000000000f00720c */ /* 0x000fe20000726670 */
[----:B------:R-:W-:Y:S01]  /*d4a0*/  ULDC.64 UR4, c[0x0][0xb40] ;  /* 0x0002d00000047ab9 */ /* 0x000fe20000000a00 */
[----:B------:R-:W-:-:S02]  /*d4b0*/  IADD3.X R11, R11, R5, R14, P2, !PT ;  /* 0x000000050b0b7210 */ /* 0x000fc400017fe40e */
[----:B------:R-:W-:Y:S02]  /*d4c0*/  ISETP.GE.OR P0, PT, R3, R0, P0 ;  /* 0x000000000300720c */ /* 0x000fe40000706670 */
[----:B------:R-:W-:-:S04]  /*d4d0*/  LEA R4, P2, R10, UR4, 0x2 ;  /* 0x000000040a047c11 */ /* 0x000fc8000f8410ff */
[----:B------:R-:W-:-:S05]  /*d4e0*/  LEA.HI.X R5, R10, UR5, R11, 0x2, P2 ;  /* 0x000000050a057c11 */ /* 0x000fca00090f140b */
[----:B------:R1:W-:Y:S04]  /*d4f0*/  @!P1 STG.E desc[UR40][R4.64], R21 ;  /* 0x0000001504009986 */ /* 0x0003e8000c101928 */
[----:B------:R1:W-:Y:S02]  /*d500*/  @!P0 STG.E desc[UR40][R4.64+0x20], R20 ;  /* 0x0000201404008986 */ /* 0x0003e4000c101928 */
.L_x_3228:
[----:B------:R-:W2:Y:S01]  /*d510*/  LDC R90, c[0x0][0xa8c] ;  /* 0x0002a300ff5a7b82 */ /* 0x000ea20000000800 */
[----:B------:R-:W-:Y:S01]  /*d520*/  ULDC.64 UR4, c[0x0][0xaa0] ;  /* 0x0002a80000047ab9 */ /* 0x000fe20000000a00 */
[--C-:B-1----:R-:W-:Y:S01]  /*d530*/  SHF.R.S32.HI R21, RZ, 0x1f, R187.reuse ;  /* 0x0000001fff157819 */ /* 0x102fe200000114bb */
[----:B------:R-:W-:Y:S01]  /*d540*/  IMAD R3, R81, UR4, RZ ;  /* 0x0000000451037c24 */ /* 0x000fe2000f8e02ff */
[----:B------:R-:W5:Y:S01]  /*d550*/  LD.E.128 R4, desc[UR40][R6.64] ;  /* 0x0000002806047980 */ /* 0x000f62000c101d00 */
[----:B------:R-:W-:Y:S02]  /*d560*/  IMAD.MOV.U32 R20, RZ, RZ, R187 ;  /* 0x000000ffff147224 */ /* 0x000fe400078e00bb */
[C---:B------:R-:W-:Y:S01]  /*d570*/  IMAD R3, R24.reuse, UR5, R3 ;  /* 0x0000000518037c24 */ /* 0x040fe2000f8e0203 */
[----:B------:R-:W5:Y:S01]  /*d580*/  LD.E.128 R8, desc[UR40][R8.64] ;  /* 0x0000002808087980 */ /* 0x000f62000c101d00 */
[----:B------:R-:W-:Y:S01]  /*d590*/  IMAD.WIDE.U32 R20, R24, UR4, R20 ;  /* 0x0000000418147c25 */ /* 0x000fe2000f8e0014 */
[----:B------:R-:W-:-:S02]  /*d5a0*/  ULDC.64 UR4, c[0x0][0xae0] ;  /* 0x0002b80000047ab9 */ /* 0x000fc40000000a00 */
[----:B------:R-:W5:Y:S01]  /*d5b0*/  LD.E.128 R12, desc[UR40][R12.64] ;  /* 0x000000280c0c7980 */ /* 0x000f62000c101d00 */
[----:B------:R-:W-:Y:S02]  /*d5c0*/  IMAD.IADD R21, R21, 0x1, R3 ;  /* 0x0000000115157824 */ /* 0x000fe400078e0203 */
[----:B------:R-:W-:Y:S01]  /*d5d0*/  VIADD R3, R187, 0x40 ;  /* 0x00000040bb037836 */ /* 0x000fe20000000000 */
[----:B------:R-:W5:Y:S01]  /*d5e0*/  LD.E.128 R28, desc[UR40][R28.64] ;  /* 0x000000281c1c7980 */ /* 0x000f62000c101d00 */
[----:B------:R-:W-:Y:S02]  /*d5f0*/  IMAD R81, R80, UR4, RZ ;  /* 0x0000000450517c24 */ /* 0x000fe4000f8e02ff */
[----:B------:R-:W-:Y:S01]  /*d600*/  IMAD R85, R203, -0x40, R0 ;  /* 0xffffffc0cb557824 */ /* 0x000fe200078e0200 */
[----:B------:R-:W5:Y:S01]  /*d610*/  LD.E.128 R32, desc[UR40][R32.64] ;  /* 0x0000002820207980 */ /* 0x000f62000c101d00 */
[----:B------:R-:W-:Y:S01]  /*d620*/  VIADD R0, R192, 0x20 ;  /* 0x00000020c0007836 */ /* 0x000fe20000000000 */
[----:B--2---:R-:W-:-:S02]  /*d630*/  ISETP.GE.AND P3, PT, R3, R90, PT ;  /* 0x0000005a0300720c */ /* 0x004fc40003f66270 */
[----:B------:R-:W5:Y:S01]  /*d640*/  LD.E.128 R36, desc[UR40][R36.64] ;  /* 0x0000002824247980 */ /* 0x000f62000c101d00 */
[C---:B------:R-:W-:Y:S01]  /*d650*/  IMAD R81, R198.reuse, UR5, R81 ;  /* 0x00000005c6517c24 */ /* 0x040fe2000f8e0251 */
[C---:B------:R-:W-:Y:S01]  /*d660*/  ISETP.GE.AND P2, PT, R187.reuse, R90, PT ;  /* 0x0000005abb00720c */ /* 0x040fe20003f46270 */
[----:B------:R-:W-:Y:S01]  /*d670*/  IMAD.WIDE.U32 R20, R198, UR4, R20 ;  /* 0x00000004c6147c25 */ /* 0x000fe2000f8e0014 */
[----:B------:R-:W5:Y:S01]  /*d680*/  LD.E.128 R40, desc[UR40][R40.64] ;  /* 0x0000002828287980 */ /* 0x000f62000c101d00 */
[----:B------:R-:W-:Y:S01]  /*d690*/  SEL R24, RZ, 0xffffffff, P3 ;  /* 0xffffffffff187807 */ /* 0x000fe20001800000 */
[----:B------:R-:W-:Y:S02]  /*d6a0*/  ULDC.64 UR4, c[0x0][0xae8] ;  /* 0x0002ba0000047ab9 */ /* 0x000fe40000000a00 */
[----:B------:R-:W5:Y:S01]  /*d6b0*/  LD.E.128 R44, desc[UR40][R44.64] ;  /* 0x000000282c2c7980 */ /* 0x000f62000c101d00 */
[----:B------:R-:W-:-:S03]  /*d6c0*/  VIADD R86, R187, 0x80 ;  /* 0x00000080bb567836 */ /* 0x000fc60000000000 */
[----:B------:R-:W5:Y:S01]  /*d6d0*/  LD.E.128 R48, desc[UR40][R48.64] ;  /* 0x0000002830307980 */ /* 0x000f62000c101d00 */
[----:B------:R-:W-:-:S03]  /*d6e0*/  VIADD R87, R187, 0xc0 ;  /* 0x000000c0bb577836 */ /* 0x000fc60000000000 */
[----:B------:R-:W5:Y:S04]  /*d6f0*/  LD.E.128 R52, desc[UR40][R52.64] ;  /* 0x0000002834347980 */ /* 0x000f68000c101d00 */
[----:B------:R-:W5:Y:S04]  /*d700*/  LD.E.128 R56, desc[UR40][R56.64] ;  /* 0x0000002838387980 */ /* 0x000f68000c101d00 */
[----:B------:R-:W5:Y:S04]  /*d710*/  LD.E.128 R60, desc[UR40][R60.64] ;  /* 0x000000283c3c7980 */ /* 0x000f68000c101d00 */
[----:B------:R-:W5:Y:S04]  /*d720*/  LD.E.128 R64, desc[UR40][R64.64] ;  /* 0x0000002840407980 */ /* 0x000f68000c101d00 */
[----:B------:R-:W5:Y:S04]  /*d730*/  LD.E.128 R68, desc[UR40][R68.64] ;  /* 0x0000002844447980 */ /* 0x000f68000c101d00 */
[----:B------:R-:W5:Y:S04]  /*d740*/  LD.E.128 R72, desc[UR40][R72.64] ;  /* 0x0000002848487980 */ /* 0x000f68000c101d00 */
[----:B------:R-:W5:Y:S01]  /*d750*/  LD.E.128 R76, desc[UR40][R76.64] ;  /* 0x000000284c4c7980 */ /* 0x000f62000c101d00 */
[----:B------:R-:W-:Y:S01]  /*d760*/  ISETP.GE.AND P0, PT, R0, R85, PT ;  /* 0x000000550000720c */ /* 0x000fe20003f06270 */
[----:B------:R-:W-:Y:S01]  /*d770*/  IMAD.IADD R21, R21, 0x1, R81 ;  /* 0x0000000115157824 */ /* 0x000fe200078e0251 */
[----:B------:R-:W-:Y:S01]  /*d780*/  SEL R0, RZ, 0x1, P2 ;  /* 0x00000001ff007807 */ /* 0x000fe20001000000 */
[----:B------:R-:W-:Y:S01]  /*d790*/  @!PT LDS RZ, [RZ] ;  /* 0x00000000fffff984 */ /* 0x000fe20000000800 */
[----:B------:R-:W-:Y:S01]  /*d7a0*/  @!PT LDS RZ, [RZ] ;  /* 0x00000000fffff984 */ /* 0x000fe20000000800 */
[----:B------:R-:W-:Y:S01]  /*d7b0*/  @!PT LDS RZ, [RZ] ;  /* 0x00000000fffff984 */ /* 0x000fe20000000800 */
[----:B------:R-:W-:Y:S01]  /*d7c0*/  @!PT LDS RZ, [RZ] ;  /* 0x00000000fffff984 */ /* 0x000fe20000000800 */
[----:B------:R1:W-:Y:S06]  /*d7d0*/  MEMBAR.ALL.CTA ;  /* 0x0000000000007992 */ /* 0x0003ec0000008000 */
[----:B-1----:R-:W1:Y:S01]  /*d7e0*/  FENCE.VIEW.ASYNC.S ;  /* 0x00000000000073c6 */ /* 0x002e620000000000 */
[----:B------:R-:W-:Y:S01]  /*d7f0*/  SHF.L.U32 R81, R24, 0x1, RZ ;  /* 0x0000000118517819 */ /* 0x000fe200000006ff */
[C---:B------:R-:W-:Y:S01]  /*d800*/  VIADD R88, R187.reuse, 0x100 ;  /* 0x00000100bb587836 */ /* 0x040fe20000000000 */
[-C--:B------:R-:W-:Y:S01]  /*d810*/  ISETP.GE.AND P2, PT, R86, R90.reuse, PT ;  /* 0x0000005a5600720c */ /* 0x080fe20003f46270 */
[----:B------:R-:W-:Y:S01]  /*d820*/  VIADD R89, R187, 0x140 ;  /* 0x00000140bb597836 */ /* 0x000fe20000000000 */
[----:B------:R-:W-:Y:S01]  /*d830*/  ISETP.GE.AND P3, PT, R87, R90, PT ;  /* 0x0000005a5700720c */ /* 0x000fe20003f66270 */
[----:B------:R-:W-:Y:S01]  /*d840*/  VIADD R80, R187, 0x180 ;  /* 0x00000180bb507836 */ /* 0x000fe20000000000 */
[----:B------:R-:W-:Y:S01]  /*d850*/  LOP3.LUT R0, R81, 0x2, R0, 0xe2, !PT ;  /* 0x0000000251007812 */ /* 0x000fe200078ee200 */
[----:B------:R-:W-:Y:S01]  /*d860*/  VIADD R82, R187, 0x1c0 ;  /* 0x000001c0bb527836 */ /* 0x000fe20000000000 */
[----:B------:R-:W-:Y:S01]  /*d870*/  SEL R81, RZ, 0x4, P2 ;  /* 0x00000004ff517807 */ /* 0x000fe20001000000 */
[----:B------:R-:W-:Y:S01]  /*d880*/  BSSY B1, `(.L_x_3229) ;  /* 0x0000033000017945 */ /* 0x000fe20003800000 */
[----:B------:R-:W-:-:S02]  /*d890*/  SEL R24, RZ, 0x8, P3 ;  /* 0x00000008ff187807 */ /* 0x000fc40001800000 */
[----:B------:R-:W-:Y:S02]  /*d8a0*/  ISETP.GE.AND P2, PT, R88, R90, PT ;  /* 0x0000005a5800720c */ /* 0x000fe40003f46270 */
[----:B------:R-:W-:Y:S01]  /*d8b0*/  LOP3.LUT R24, R24, R0, R81, 0xfe, !PT ;  /* 0x0000000018187212 */ /* 0x000fe200078efe51 */
[----:B------:R-:W-:Y:S01]  /*d8c0*/  VIADD R0, R2, 0x28c20 ;  /* 0x00028c2002007836 */ /* 0x000fe20000000000 */
[-C--:B------:R-:W-:Y:S02]  /*d8d0*/  ISETP.GE.AND P3, PT, R89, R90.reuse, PT ;  /* 0x0000005a5900720c */ /* 0x080fe40003f66270 */
[----:B------:R-:W-:Y:S02]  /*d8e0*/  ISETP.GE.AND P4, PT, R80, R90, PT ;  /* 0x0000005a5000720c */ /* 0x000fe40003f86270 */
[----:B------:R-:W-:Y:S02]  /*d8f0*/  ISETP.GE.AND P1, PT, R192, R85, PT ;  /* 0x00000055c000720c */ /* 0x000fe40003f26270 */
[----:B------:R-:W-:-:S02]  /*d900*/  SEL R81, RZ, 0x10, P2 ;  /* 0x00000010ff517807 */ /* 0x000fc40001000000 */
[----:B------:R-:W-:Y:S02]  /*d910*/  SEL R80, RZ, 0x20, P3 ;  /* 0x00000020ff507807 */ /* 0x000fe40001800000 */
[----:B------:R-:W-:Y:S02]  /*d920*/  PRMT R0, RZ, 0x654, R0 ;  /* 0x00000654ff007816 */ /* 0x000fe40000000000 */
[----:B------:R-:W-:Y:S01]  /*d930*/  LOP3.LUT R81, R80, R24, R81, 0xfe, !PT ;  /* 0x0000001850517212 */ /* 0x000fe200078efe51 */
[----:B------:R-:W-:Y:S01]  /*d940*/  IMAD R24, R205, UR4, RZ ;  /* 0x00000004cd187c24 */ /* 0x000fe2000f8e02ff */
[----:B-1----:R1:W-:Y:S01]  /*d950*/  SYNCS.ARRIVE.TRANS64.RED.A1T0 RZ, [R0+URZ], RZ ;  /* 0x000000ff00ff79a7 */ /* 0x0023e2000810043f */
[----:B------:R-:W-:Y:S02]  /*d960*/  ISETP.GE.AND P2, PT, R82, R90, PT ;  /* 0x0000005a5200720c */ /* 0x000fe40003f46270 */
[C---:B------:R-:W-:Y:S01]  /*d970*/  IMAD R85, R83.reuse, UR5, R24 ;  /* 0x0000000553557c24 */ /* 0x040fe2000f8e0218 */
[----:B------:R-:W-:Y:S01]  /*d980*/  SHF.R.S32.HI R193, RZ, 0x1f, R192 ;  /* 0x0000001fffc17819 */ /* 0x000fe200000114c0 */
[----:B------:R-:W-:Y:S01]  /*d990*/  IMAD.WIDE.U32 R82, R83, UR4, R20 ;  /* 0x0000000453527c25 */ /* 0x000fe2000f8e0014 */
[----:B------:R-:W-:-:S02]  /*d9a0*/  SEL R21, RZ, 0x80, P2 ;  /* 0x00000080ff157807 */ /* 0x000fc40001000000 */
[----:B-1----:R-:W-:Y:S01]  /*d9b0*/  SEL R0, RZ, 0x40, P4 ;  /* 0x00000040ff007807 */ /* 0x002fe20002000000 */
[----:B------:R-:W-:-:S03]  /*d9c0*/  IMAD.IADD R91, R83, 0x1, R85 ;  /* 0x00000001535b7824 */ /* 0x000fc600078e0255 */
[----:B------:R-:W-:Y:S01]  /*d9d0*/  LOP3.LUT R0, R81, R0, RZ, 0xfc, !PT ;  /* 0x0000000051007212 */ /* 0x000fe200078efcff */
[----:B------:R-:W-:-:S03]  /*d9e0*/  IMAD.WIDE R80, R203, 0x40, R192 ;  /* 0x00000040cb507825 */ /* 0x000fc600078e02c0 */
[----:B------:R-:W-:Y:S01]  /*d9f0*/  LOP3.LUT R24, R0, R21, RZ, 0xfc, !PT ;  /* 0x0000001500187212 */ /* 0x000fe200078efcff */
[----:B------:R-:W-:Y:S06]  /*da00*/  @P1 BRA `(.L_x_3230) ;  /* 0x0000000000681947 */ /* 0x000fec0003800000 */
[----:B------:R-:W-:Y:S01]  /*da10*/  ULDC.64 UR4, c[0x0][0xad8] ;  /* 0x0002b60000047ab9 */ /* 0x000fe20000000a00 */
[----:B------:R-:W-:Y:S01]  /*da20*/  IMAD.MOV.U32 R20, RZ, RZ, R82 ;  /* 0x000000ffff147224 */ /* 0x000fe200078e0052 */
[-C--:B------:R-:W-:Y:S01]  /*da30*/  ISETP.GE.AND P2, PT, R187, R90.reuse, PT ;  /* 0x0000005abb00720c */ /* 0x080fe20003f46270 */
[----:B------:R-:W-:Y:S01]  /*da40*/  IMAD R85, R81, UR4, RZ ;  /* 0x0000000451557c24 */ /* 0x000fe2000f8e02ff */
[-C--:B------:R-:W-:Y:S01]  /*da50*/  ISETP.GE.AND P3, PT, R3, R90.reuse, PT ;  /* 0x0000005a0300720c */ /* 0x080fe20003f66270 */
[----:B------:R-:W-:Y:S01]  /*da60*/  IMAD.MOV.U32 R21, RZ, RZ, R91 ;  /* 0x000000ffff157224 */ /* 0x000fe200078e005b */
[----:B------:R-:W-:Y:S01]  /*da70*/  ISETP.GE.AND P4, PT, R89, R90, PT ;  /* 0x0000005a5900720c */ /* 0x000fe20003f86270 */
[----:B------:R-:W-:Y:S01]  /*da80*/  IMAD R85, R80, UR5, R85 ;  /* 0x0000000550557c24 */ /* 0x000fe2000f8e0255 */
[----:B------:R-:W-:Y:S01]  /*da90*/  LOP3.LUT P5, RZ, R0, 0x40, RZ, 0xc0, !PT ;  /* 0x0000004000ff7812 */ /* 0x000fe200078ac0ff */
[----:B------:R-:W-:Y:S01]  /*daa0*/  IMAD.WIDE.U32 R20, R80, UR4, R20 ;  /* 0x0000000450147c25 */ /* 0x000fe2000f8e0014 */
[----:B------:R-:W-:Y:S01]  /*dab0*/  ULDC.64 UR4, c[0x0][0xa80] ;  /* 0x0002a00000047ab9 */ /* 0x000fe20000000a00 */
[----:B------:R-:W-:-:S02]  /*dac0*/  LOP3.LUT P6, RZ, R24, 0x80, RZ, 0xc0, !PT ;  /* 0x0000008018ff7812 */ /* 0x000fc400078cc0ff */
[----:B------:R-:W-:Y:S02]  /*dad0*/  LEA R84, P1, R20, UR4, 0x1 ;  /* 0x0000000414547c11 */ /* 0x000fe4000f8208ff */
[----:B------:R-:W-:-:S04]  /*dae0*/  IADD3 R21, R21, R85, RZ ;  /* 0x0000005515157210 */ /* 0x000fc80007ffe0ff */
[----:B------:R-:W-:Y:S02]  /*daf0*/  LEA.HI.X R85, R20, UR5, R21, 0x1, P1 ;  /* 0x0000000514557c11 */ /* 0x000fe400088f0c15 */
[----:B------:R-:W-:-:S03]  /*db00*/  ISETP.GE.AND P1, PT, R86, R90, PT ;  /* 0x0000005a5600720c */ /* 0x000fc60003f26270 */
[----:B-----5:R1:W-:Y:S01]  /*db10*/  @!P2 STG.E.128 desc[UR40][R84.64], R4 ;  /* 0x000000045400a986 */ /* 0x0203e2000c101d28 */
[----:B------:R-:W-:-:S03]  /*db20*/  ISETP.GE.AND P2, PT, R87, R90, PT ;  /* 0x0000005a5700720c */ /* 0x000fc60003f46270 */
[----:B------:R1:W-:Y:S01]  /*db30*/  @!P3 STG.E.128 desc[UR40][R84.64+0x80], R12 ;  /* 0x0000800c5400b986 */ /* 0x0003e2000c101d28 */
[----:B------:R-:W-:-:S03]  /*db40*/  ISETP.GE.AND P3, PT, R88, R90, PT ;  /* 0x0000005a5800720c */ /* 0x000fc60003f66270 */
[----:B------:R1:W-:Y:S04]  /*db50*/  @!P4 STG.E.128 desc[UR40][R84.64+0x280], R56 ;  /* 0x000280385400c986 */ /* 0x0003e8000c101d28 */
[----:B------:R1:W-:Y:S04]  /*db60*/  @!P1 STG.E.128 desc[UR40][R84.64+0x100], R32 ;  /* 0x0001002054009986 */ /* 0x0003e8000c101d28 */
[----:B------:R1:W-:Y:S04]  /*db70*/  @!P2 STG.E.128 desc[UR40][R84.64+0x180], R40 ;  /* 0x000180285400a986 */ /* 0x0003e8000c101d28 */
[----:B------:R1:W-:Y:S04]  /*db80*/  @!P3 STG.E.128 desc[UR40][R84.64+0x200], R48 ;  /* 0x000200305400b986 */ /* 0x0003e8000c101d28 */
[----:B------:R1:W-:Y:S04]  /*db90*/  @P5 STG.E.128 desc[UR40][R84.64+0x300], R64 ;  /* 0x0003004054005986 */ /* 0x0003e8000c101d28 */
[----:B------:R1:W-:Y:S02]  /*dba0*/  @P6 STG.E.128 desc[UR40][R84.64+0x380], R72 ;  /* 0x0003804854006986 */ /* 0x0003e4000c101d28 */
.L_x_3230:
[----:B------:R-:W-:Y:S05]  /*dbb0*/  BSYNC B1 ;  /* 0x0000000000017941 */ /* 0x000fea0003800000 */
.L_x_3229:
[----:B------:R-:W-:Y:S05]  /*dbc0*/  @P0 BRA `(.L_x_3231) ;  /* 0x0000000c00040947 */ /* 0x000fea0003800000 */
[----:B-1---5:R-:W-:Y:S01]  /*dbd0*/  IADD3 R7, P0, R80, 0x20, RZ ;  /* 0x0000002050077810 */ /* 0x022fe20007f1e0ff */
[----:B------:R-:W-:Y:S01]  /*dbe0*/  ULDC.64 UR4, c[0x0][0xad8] ;  /* 0x0002b60000047ab9 */ /* 0x000fe20000000a00 */
[----:B------:R-:W-:Y:S01]  /*dbf0*/  IMAD.MOV.U32 R4, RZ, RZ, R82 ;  /* 0x000000ffff047224 */ /* 0x000fe200078e0052 */
[-C--:B------:R-:W-:Y:S01]  /*dc00*/  ISETP.GE.AND P4, PT, R3, R90.reuse, PT ;  /* 0x0000005a0300720c */ /* 0x080fe20003f86270 */
[----:B------:R-:W-:Y:S01]  /*dc10*/  IMAD.MOV.U32 R5, RZ, RZ, R91 ;  /* 0x000000ffff057224 */ /* 0x000fe200078e005b */
[-C--:B------:R-:W-:Y:S01]  /*dc20*/  ISETP.GE.AND P3, PT, R86, R90.reuse, PT ;  /* 0x0000005a5600720c */ /* 0x080fe20003f66270 */
[----:B------:R-:W-:Y:S01]  /*dc30*/  IMAD.X R80, RZ, RZ, R81, P0 ;  /* 0x000000ffff507224 */ /* 0x000fe200000e0651 */
[-C--:B------:R-:W-:Y:S01]  /*dc40*/  ISETP.GE.AND P5, PT, R187, R90.reuse, PT ;  /* 0x0000005abb00720c */ /* 0x080fe20003fa6270 */
[----:B------:R-:W-:Y:S01]  /*dc50*/  IMAD.WIDE.U32 R4, R7, UR4, R4 ;  /* 0x0000000407047c25 */ /* 0x000fe2000f8e0004 */
[-C--:B------:R-:W-:Y:S02]  /*dc60*/  ISETP.GE.AND P2, PT, R87, R90.reuse, PT ;  /* 0x0000005a5700720c */ /* 0x080fe40003f46270 */
[-C--:B------:R-:W-:Y:S01]  /*dc70*/  ISETP.GE.AND P1, PT, R88, R90.reuse, PT ;  /* 0x0000005a5800720c */ /* 0x080fe20003f26270 */
[----:B------:R-:W-:Y:S01]  /*dc80*/  IMAD R80, R80, UR4, RZ ;  /* 0x0000000450507c24 */ /* 0x000fe2000f8e02ff */
[----:B------:R-:W-:-:S03]  /*dc90*/  ISETP.GE.AND P0, PT, R89, R90, PT ;  /* 0x0000005a5900720c */ /* 0x000fc60003f06270 */
        /* <DEDUP_REMOVED lines=17> */
.L_x_3226:
[----:B------:R-:W-:Y:S01]  /*ddb0*/  ULDC.64 UR4, c[0x0][0xbd8] ;  /* 0x0002f60000047ab9 */ /* 0x000fe20000000a00 */
[----:B------:R-:W-:Y:S01]  /*ddc0*/  IMAD.MOV.U32 R3, RZ, RZ, RZ ;  /* 0x000000ffff037224 */ /* 0x000fe200078e00ff */
[----:B------:R-:W-:Y:S01]  /*ddd0*/  ISETP.NE.U32.AND P0, PT, RZ, UR4, PT ;  /* 0x00000004ff007c0c */ /* 0x000fe2000bf05070 */
[----:B------:R-:W2:Y:S01]  /*dde0*/  LDC R12, c[0x0][0xa8c] ;  /* 0x0002a300ff0c7b82 */ /* 0x000ea20000000800 */
        /* <DEDUP_REMOVED lines=15> */
[----:B---3--:R-:W3:Y:S04]  /*dee0*/  LDG.E R7, desc[UR40][R4.64] ;  /* 0x0000002804077981 */ /* 0x008ee8000c1e1900 */
[----:B-----5:R-:W3:Y:S02]  /*def0*/  LDG.E R0, desc[UR40][R4.64+0x4] ;  /* 0x0000042804007981 */ /* 0x020ee4000c1e1900 */
[----:B---3--:R-:W-:-:S07]  /*df00*/  IMAD.IADD R0, R0, 0x1, -R7 ;  /* 0x0000000100007824 */ /* 0x008fce00078e0a07 */
.L_x_3232:
[----:B------:R-:W-:Y:S01]  /*df10*/  BSSY B1, `(.L_x_3233) ;  /* 0x000001d000017945 */ /* 0x000fe20003800000 */
[----:B------:R-:W-:Y:S02]  /*df20*/  SHF.R.S32.HI R9, RZ, 0x1f, R198 ;  /* 0x0000001fff097819 */ /* 0x000fe400000114c6 */
[----:B------:R-:W-:Y:S02]  /*df30*/  SHF.R.S32.HI R10, RZ, 0x1f, R187 ;  /* 0x0000001fff0a7819 */ /* 0x000fe400000114bb */
[----:B------:R-:W-:Y:S02]  /*df40*/  SEL R201, R201, RZ, !P0 ;  /* 0x000000ffc9c97207 */ /* 0x000fe40004000000 */
[----:B------:R-:W-:Y:S02]  /*df50*/  SEL R205, R205, RZ, !P0 ;  /* 0x000000ffcdcd7207 */ /* 0x000fe40004000000 */
[----:B-----5:R-:W-:Y:S01]  /*df60*/  SHF.R.S32.HI R8, RZ, 0x1f, R3 ;  /* 0x0000001fff087819 */ /* 0x020fe20000011403 */
[----:B------:R-:W-:Y:S06]  /*df70*/  @P2 BRA `(.L_x_3234) ;  /* 0x0000000000582947 */ /* 0x000fec0003800000 */
[----:B---3--:R-:W3:Y:S02]  /*df80*/  S2R R4, SR_TID.X ;  /* 0x0000000000047919 */ /* 0x008ee40000002100 */
[----:B---3--:R-:W-:-:S05]  /*df90*/  IMAD R4, R203, 0x40, R4 ;  /* 0x00000040cb047824 */ /* 0x008fca00078e0204 */
[----:B------:R-:W-:-:S04]  /*dfa0*/  IADD3 R5, R4, -0x80, RZ ;  /* 0xffffff8004057810 */ /* 0x000fc80007ffe0ff */
        /* <DEDUP_REMOVED lines=19> */
.L_x_3234:
[----:B------:R-:W-:Y:S05]  /*e0e0*/  BSYNC B1 ;  /* 0x0000000000017941 */ /* 0x000fea0003800000 */
.L_x_3233:
[----:B------:R-:W-:Y:S01]  /*e0f0*/  ULDC.64 UR4, c[0x0][0xaa0] ;  /* 0x0002a80000047ab9 */ /* 0x000fe20000000a00 */
[----:B---3--:R-:W-:Y:S01]  /*e100*/  IMAD.MOV.U32 R4, RZ, RZ, R187 ;  /* 0x000000ffff047224 */ /* 0x008fe200078e00bb */
[C---:B--2---:R-:W-:Y:S01]  /*e110*/  ISETP.GE.AND P2, PT, R187.reuse, R12, PT ;  /* 0x0000000cbb00720c */ /* 0x044fe20003f46270 */
[----:B----4-:R-:W-:Y:S01]  /*e120*/  IMAD.MOV.U32 R5, RZ, RZ, R10 ;  /* 0x000000ffff057224 */ /* 0x010fe200078e000a */
[----:B------:R-:W-:Y:S01]  /*e130*/  BSSY B1, `(.L_x_3235) ;  /* 0x000004d000017945 */ /* 0x000fe20003800000 */
[----:B------:R-:W-:Y:S02]  /*e140*/  IMAD R6, R8, UR4, RZ ;  /* 0x0000000408067c24 */ /* 0x000fe4000f8e02ff */
[----:B------:R-:W-:Y:S02]  /*e150*/  VIADD R13, R187, 0x40 ;  /* 0x00000040bb0d7836 */ /* 0x000fe40000000000 */
[----:B------:R-:W-:-:S03]  /*e160*/  IMAD.WIDE.U32 R4, R3, UR4, R4 ;  /* 0x0000000403047c25 */ /* 0x000fc6000f8e0004 */
[-C--:B------:R-:W-:Y:S01]  /*e170*/  ISETP.GE.AND P0, PT, R13, R12.reuse, PT ;  /* 0x0000000c0d00720c */ /* 0x080fe20003f06270 */
[----:B------:R-:W-:Y:S01]  /*e180*/  IMAD R3, R3, UR5, R6 ;  /* 0x0000000503037c24 */ /* 0x000fe2000f8e0206 */
[----:B------:R-:W-:Y:S01]  /*e190*/  ULDC.64 UR4, c[0x0][0xae0] ;  /* 0x0002b80000047ab9 */ /* 0x000fe20000000a00 */
[----:B------:R-:W-:Y:S01]  /*e1a0*/  VIADD R15, R187, 0x80 ;  /* 0x00000080bb0f7836 */ /* 0x000fe20000000000 */
[----:B------:R-:W-:Y:S01]  /*e1b0*/  SEL R6, RZ, 0xffffffff, P0 ;  /* 0xffffffffff067807 */ /* 0x000fe20000000000 */
[----:B------:R-:W-:Y:S02]  /*e1c0*/  IMAD.IADD R5, R5, 0x1, R3 ;  /* 0x0000000105057824 */ /* 0x000fe400078e0203 */
[----:B------:R-:W-:Y:S02]  /*e1d0*/  IMAD R3, R203, -0x40, R0 ;  /* 0xffffffc0cb037824 */ /* 0x000fe400078e0200 */
[C---:B------:R-:W-:Y:S02]  /*e1e0*/  VIADD R0, R192.reuse, 0x20 ;  /* 0x00000020c0007836 */ /* 0x040fe40000000000 */
[----:B------:R-:W-:Y:S01]  /*e1f0*/  IMAD R7, R9, UR4, RZ ;  /* 0x0000000409077c24 */ /* 0x000fe2000f8e02ff */
[-C--:B------:R-:W-:Y:S01]  /*e200*/  ISETP.GE.AND P1, PT, R192, R3.reuse, PT ;  /* 0x00000003c000720c */ /* 0x080fe20003f26270 */
[----:B------:R-:W-:Y:S01]  /*e210*/  VIADD R21, R187, 0xc0 ;  /* 0x000000c0bb157836 */ /* 0x000fe20000000000 */
[----:B------:R-:W-:Y:S01]  /*e220*/  ISETP.GE.AND P0, PT, R0, R3, PT ;  /* 0x000000030000720c */ /* 0x000fe20003f06270 */
[C---:B------:R-:W-:Y:S01]  /*e230*/  IMAD R7, R198.reuse, UR5, R7 ;  /* 0x00000005c6077c24 */ /* 0x040fe2000f8e0207 */
[----:B------:R-:W-:Y:S01]  /*e240*/  SEL R0, RZ, 0x1, P2 ;  /* 0x00000001ff007807 */ /* 0x000fe20001000000 */
[----:B------:R-:W-:Y:S01]  /*e250*/  IMAD.WIDE.U32 R4, R198, UR4, R4 ;  /* 0x00000004c6047c25 */ /* 0x000fe2000f8e0004 */
[-C--:B------:R-:W-:Y:S01]  /*e260*/  ISETP.GE.AND P2, PT, R15, R12.reuse, PT ;  /* 0x0000000c0f00720c */ /* 0x080fe20003f46270 */
[----:B------:R-:W-:Y:S01]  /*e270*/  ULDC.64 UR4, c[0x0][0xae8] ;  /* 0x0002ba0000047ab9 */ /* 0x000fe20000000a00 */
[-C--:B------:R-:W-:Y:S01]  /*e280*/  ISETP.GE.AND P3, PT, R21, R12.reuse, PT ;  /* 0x0000000c1500720c */ /* 0x080fe20003f66270 */
[----:B------:R-:W-:Y:S01]  /*e290*/  IMAD.SHL.U32 R3, R6, 0x2, RZ ;  /* 0x0000000206037824 */ /* 0x000fe200078e00ff */
[----:B------:R-:W-:Y:S01]  /*e2a0*/  IADD3 R5, R5, R7, RZ ;  /* 0x0000000705057210 */ /* 0x000fe20007ffe0ff */
[C---:B------:R-:W-:Y:S01]  /*e2b0*/  VIADD R29, R187.reuse, 0x100 ;  /* 0x00000100bb1d7836 */ /* 0x040fe20000000000 */
[----:B------:R-:W-:Y:S01]  /*e2c0*/  SEL R6, RZ, 0x8, P3 ;  /* 0x00000008ff067807 */ /* 0x000fe20001800000 */
[----:B------:R-:W-:Y:S01]  /*e2d0*/  VIADD R31, R187, 0x140 ;  /* 0x00000140bb1f7836 */ /* 0x000fe20000000000 */
[----:B------:R-:W-:Y:S01]  /*e2e0*/  LOP3.LUT R0, R3, 0x2, R0, 0xe2, !PT ;  /* 0x0000000203007812 */ /* 0x000fe200078ee200 */
[C---:B------:R-:W-:Y:S01]  /*e2f0*/  VIADD R7, R187.reuse, 0x180 ;  /* 0x00000180bb077836 */ /* 0x040fe20000000000 */
[----:B------:R-:W-:Y:S01]  /*e300*/  SEL R3, RZ, 0x4, P2 ;  /* 0x00000004ff037807 */ /* 0x000fe20001000000 */
[----:B------:R-:W-:Y:S01]  /*e310*/  VIADD R9, R187, 0x1c0 ;  /* 0x000001c0bb097836 */ /* 0x000fe20000000000 */
[----:B------:R-:W-:-:S02]  /*e320*/  ISETP.GE.AND P2, PT, R29, R12, PT ;  /* 0x0000000c1d00720c */ /* 0x000fc40003f46270 */
[-C--:B------:R-:W-:Y:S02]  /*e330*/  ISETP.GE.AND P3, PT, R31, R12.reuse, PT ;  /* 0x0000000c1f00720c */ /* 0x080fe40003f66270 */
[----:B------:R-:W-:Y:S02]  /*e340*/  ISETP.GE.AND P4, PT, R7, R12, PT ;  /* 0x0000000c0700720c */ /* 0x000fe40003f86270 */
[----:B------:R-:W-:Y:S01]  /*e350*/  LOP3.LUT R3, R6, R0, R3, 0xfe, !PT ;  /* 0x0000000006037212 */ /* 0x000fe200078efe03 */
[----:B------:R-:W-:Y:S01]  /*e360*/  IMAD R0, R205, UR4, RZ ;  /* 0x00000004cd007c24 */ /* 0x000fe2000f8e02ff */
[----:B------:R-:W-:Y:S02]  /*e370*/  SEL R6, RZ, 0x10, P2 ;  /* 0x00000010ff067807 */ /* 0x000fe40001000000 */
[----:B------:R-:W-:Y:S02]  /*e380*/  SEL R7, RZ, 0x20, P3 ;  /* 0x00000020ff077807 */ /* 0x000fe40001800000 */
[----:B------:R-:W-:-:S02]  /*e390*/  SEL R8, RZ, 0x40, P4 ;  /* 0x00000040ff087807 */ /* 0x000fc40002000000 */
[----:B------:R-:W-:Y:S01]  /*e3a0*/  LOP3.LUT R11, R7, R3, R6, 0xfe, !PT ;  /* 0x00000003070b7212 */ /* 0x000fe200078efe06 */
[----:B------:R-:W-:Y:S01]  /*e3b0*/  IMAD R3, R201, UR5, R0 ;  /* 0x00000005c9037c24 */ /* 0x000fe2000f8e0200 */
[----:B------:R-:W-:Y:S01]  /*e3c0*/  ISETP.GE.AND P2, PT, R9, R12, PT ;  /* 0x0000000c0900720c */ /* 0x000fe20003f46270 */
[----:B------:R-:W-:Y:S01]  /*e3d0*/  IMAD.WIDE.U32 R6, R201, UR4, R4 ;  /* 0x00000004c9067c25 */ /* 0x000fe2000f8e0004 */
[--C-:B------:R-:W-:Y:S02]  /*e3e0*/  SHF.R.S32.HI R9, RZ, 0x1f, R192.reuse ;  /* 0x0000001fff097819 */ /* 0x100fe400000114c0 */
[----:B------:R-:W-:Y:S01]  /*e3f0*/  LOP3.LUT R33, R11, R8, RZ, 0xfc, !PT ;  /* 0x000000080b217212 */ /* 0x000fe200078efcff */
[----:B------:R-:W-:Y:S01]  /*e400*/  IMAD.MOV.U32 R8, RZ, RZ, R192 ;  /* 0x000000ffff087224 */ /* 0x000fe200078e00c0 */
[----:B------:R-:W-:Y:S02]  /*e410*/  SEL R0, RZ, 0x80, P2 ;  /* 0x00000080ff007807 */ /* 0x000fe40001000000 */
[----:B------:R-:W-:Y:S01]  /*e420*/  IADD3 R11, R7, R3, RZ ;  /* 0x00000003070b7210 */ /* 0x000fe20007ffe0ff */
[----:B------:R-:W-:Y:S01]  /*e430*/  IMAD.WIDE R8, R203, 0x40, R8 ;  /* 0x00000040cb087825 */ /* 0x000fe200078e0208 */
        /* <DEDUP_REMOVED lines=8> */
[-C--:B------:R-:W-:Y:S01]  /*e4c0*/  ISETP.GE.AND P4, PT, R21, R12.reuse, PT ;  /* 0x0000000c1500720c */ /* 0x080fe20003f86270 */
[C---:B------:R-:W-:Y:S01]  /*e4d0*/  IMAD R3, R8.reuse, UR5, R3 ;  /* 0x0000000508037c24 */ /* 0x040fe2000f8e0203 */
[-C--:B------:R-:W-:Y:S01]  /*e4e0*/  ISETP.GE.AND P3, PT, R29, R12.reuse, PT ;  /* 0x0000000c1d00720c */ /* 0x080fe20003f66270 */
[----:B------:R-:W-:Y:S01]  /*e4f0*/  IMAD.WIDE.U32 R4, R8, UR4, R4 ;  /* 0x0000000408047c25 */ /* 0x000fe2000f8e0004 */
[----:B------:R-:W-:Y:S01]  /*e500*/  ULDC.64 UR4, c[0x0][0xa80] ;  /* 0x0002a00000047ab9 */ /* 0x000fe20000000a00 */
[----:B------:R-:W-:-:S02]  /*e510*/  ISETP.GE.AND P2, PT, R31, R12, PT ;  /* 0x0000000c1f00720c */ /* 0x000fc40003f46270 */
[----:B------:R-:W-:Y:S01]  /*e520*/  IMAD.IADD R3, R5, 0x1, R3 ;  /* 0x0000000105037824 */ /* 0x000fe200078e0203 */
[----:B------:R-:W-:-:S04]  /*e530*/  LEA R34, P1, R4, UR4, 0x1 ;  /* 0x0000000404227c11 */ /* 0x000fc8000f8208ff */
[----:B------:R-:W-:Y:S02]  /*e540*/  LEA.HI.X R35, R4, UR5, R3, 0x1, P1 ;  /* 0x0000000504237c11 */ /* 0x000fe400088f0c03 */
[----:B------:R-:W-:-:S03]  /*e550*/  ISETP.GE.AND P1, PT, R15, R12, PT ;  /* 0x0000000c0f00720c */ /* 0x000fc60003f26270 */
        /* <DEDUP_REMOVED lines=10> */
.L_x_3236:
[----:B------:R-:W-:Y:S05]  /*e600*/  BSYNC B1 ;  /* 0x0000000000017941 */ /* 0x000fea0003800000 */
.L_x_3235:
[----:B------:R-:W-:Y:S05]  /*e610*/  @P0 BRA `(.L_x_3231) ;  /* 0x0000000000700947 */ /* 0x000fea0003800000 */
[----:B------:R-:W-:Y:S01]  /*e620*/  IADD3 R3, P0, R8, 0x20, RZ ;  /* 0x0000002008037810 */ /* 0x000fe20007f1e0ff */
        /* <DEDUP_REMOVED lines=18> */
[----:B------:R3:W-:Y:S01]  /*e750*/  @!P0 STG.E.128 desc[UR40][R6.64+0x80], RZ ;  /* 0x000080ff06008986 */ /* 0x0007e2000c101d28 */
[----:B------:R-:W-:-:S03]  /*e760*/  LOP3.LUT P0, RZ, R0, 0x80, RZ, 0xc0, !PT ;  /* 0x0000008000ff7812 */ /* 0x000fc6000780c0ff */
[----:B------:R3:W-:Y:S04]  /*e770*/  @!P1 STG.E.128 desc[UR40][R6.64+0x100], RZ ;  /* 0x000100ff06009986 */ /* 0x0007e8000c101d28 */
[----:B------:R3:W-:Y:S04]  /*e780*/  @!P2 STG.E.128 desc[UR40][R6.64+0x180], RZ ;  /* 0x000180ff0600a986 */ /* 0x0007e8000c101d28 */
[----:B------:R3:W-:Y:S04]  /*e790*/  @!P6 STG.E.128 desc[UR40][R6.64+0x200], RZ ;  /* 0x000200ff0600e986 */ /* 0x0007e8000c101d28 */
[----:B------:R3:W-:Y:S04]  /*e7a0*/  @!P5 STG.E.128 desc[UR40][R6.64], RZ ;  /* 0x000000ff0600d986 */ /* 0x0007e8000c101d28 */
[----:B------:R3:W-:Y:S04]  /*e7b0*/  @!P4 STG.E.128 desc[UR40][R6.64+0x280], RZ ;  /* 0x000280ff0600c986 */ /* 0x0007e8000c101d28 */
[----:B------:R3:W-:Y:S04]  /*e7c0*/  @P3 STG.E.128 desc[UR40][R6.64+0x300], RZ ;  /* 0x000300ff06003986 */ /* 0x0007e8000c101d28 */
[----:B------:R3:W-:Y:S02]  /*e7d0*/  @P0 STG.E.128 desc[UR40][R6.64+0x380], RZ ;  /* 0x000380ff06000986 */ /* 0x0007e4000c101d28 */
.L_x_3231:
[----:B------:R-:W-:Y:S05]  /*e7e0*/  BSYNC B0 ;  /* 0x0000000000007941 */ /* 0x000fea0003800000 */
.L_x_3225:
[----:B------:R-:W-:Y:S02]  /*e7f0*/  ULDC UR4, c[0x0][0xc14] ;  /* 0x0003050000047ab9 */ /* 0x000fe40000000800 */
[----:B-1----:R-:W-:-:S13]  /*e800*/  ISETP.GE.AND P0, PT, R27, UR4, PT ;  /* 0x000000041b007c0c */ /* 0x002fda000bf06270 */
[----:B------:R-:W-:Y:S05]  /*e810*/  @!P0 BRA `(.L_x_3237) ;  /* 0xffffff2800348947 */ /* 0x000fea000383ffff */
[----:B------:R-:W-:Y:S05]  /*e820*/  BRA `(.L_x_3114) ;  /* 0x0000005c00547947 */ /* 0x000fea0003800000 */
.L_x_3112:
[----:B------:R-:W-:-:S08]  /*e830*/  NOP ;  /* 0x0000000000007918 */ /* 0x000fd00000000000 */
[----:B------:R-:W0:-:S00]  /*e840*/  USETMAXREG.DEALLOC.CTAPOOL 0x18 ;  /* 0x00000018000079c8 */ /* 0x000e0000080e0500 */
[----:B0-----:R-:W-:-:S06]  /*e850*/  LOP3.LUT R0, R0, 0x3, RZ, 0xc0, !PT ;  /* 0x0000000300007812 */ /* 0x001fcc00078ec0ff */
[----:B------:R-:W0:Y:S02]  /*e860*/  SHFL.IDX PT, R0, R0, RZ, 0x1f ;  /* 0x00001fff00007589 */ /* 0x000e2400000e0000 */
[----:B0-----:R-:W-:-:S13]  /*e870*/  ISETP.NE.AND P0, PT, R0, RZ, PT ;  /* 0x000000ff0000720c */ /* 0x001fda0003f05270 */
[----:B------:R-:W-:Y:S05]  /*e880*/  @P0 BRA `(.L_x_3114) ;  /* 0x0000005c003c0947 */ /* 0x000fea0003800000 */
        /* <DEDUP_REMOVED lines=23> */
[----:B0-----:R-:W-:-:S04]  /*ea00*/  SEL R5, R5, RZ, P1 ;  /* 0x000000ff05057207 */ /* 0x001fc80000800000 */
[----:B------:R-:W-:-:S05]  /*ea10*/  IADD3 R5, R0, R5, RZ ;  /* 0x0000000500057210 */ /* 0x000fca0007ffe0ff */
        /* <DEDUP_REMOVED lines=30> */
.L_x_3242:
        /* <DEDUP_REMOVED lines=16> */
.L_x_3241:
[----:B------:R-:W-:Y:S05]  /*ed00*/  BSYNC B0 ;  /* 0x0000000000007941 */ /* 0x000fea0003800000 */
.L_x_3240:
        /* <DEDUP_REMOVED lines=26> */
.L_x_3238:
        /* <DEDUP_REMOVED lines=16> */
.L_x_3243:
[----:B-1----:R-:W-:Y:S02]  /*efb0*/  IMAD R16, R16, UR4, R7 ;  /* 0x0000000410107c24 */ /* 0x002fe4000f8e0207 */
[----:B------:R-:W-:Y:S02]  /*efc0*/  IMAD R7, R11, R6, RZ ;  /* 0x000000060b077224 */ /* 0x000fe400078e02ff */
[----:B0-----:R-:W-:Y:S01]  /*efd0*/  IMAD.MOV.U32 R2, RZ, RZ, RZ ;  /* 0x000000ffff027224 */ /* 0x001fe200078e00ff */
[----:B------:R-:W-:Y:S01]  /*efe0*/  IADD3 R17, -R16, UR6, RZ ;  /* 0x0000000610117c10 */ /* 0x000fe2000fffe1ff */
[----:B------:R-:W-:Y:S02]  /*eff0*/  IMAD.IADD R19, R5, 0x1, R19 ;  /* 0x0000000105137824 */ /* 0x000fe400078e0213 */
[----:B------:R-:W-:Y:S01]  /*f000*/  IMAD.HI.U32 R2, R3, R7, R2 ;  /* 0x0000000703027227 */ /* 0x000fe200078e0002 */
[----:B------:R-:W-:Y:S02]  /*f010*/  IABS R7, R0 ;  /* 0x0000000000077213 */ /* 0x000fe40000000000 */
[----:B------:R-:W-:-:S02]  /*f020*/  IABS R3, R17 ;  /* 0x0000001100037213 */ /* 0x000fc40000000000 */
        /* <DEDUP_REMOVED lines=17> */
.L_x_3239:
[----:B------:R-:W-:Y:S01]  /*f140*/  IMAD.MOV.U32 R17, RZ, RZ, RZ ;  /* 0x000000ffff117224 */ /* 0x000fe200078e00ff */
[----:B------:R-:W-:Y:S01]  /*f150*/  MOV R16, UR6 ;  /* 0x0000000600107c02 */ /* 0x000fe20008000f00 */
[----:B------:R-:W-:-:S07]  /*f160*/  IMAD.MOV.U32 R18, RZ, RZ, RZ ;  /* 0x000000ffff127224 */ /* 0x000fce00078e00ff */
.L_x_3244:
        /* <DEDUP_REMOVED lines=16> */
[----:B------:R-:W-:Y:S01]  /*f270*/  ULDC.64 UR38, c[0x0][0x198] ;  /* 0x0000660000267ab9 */ /* 0x000fe20000000a00 */
[----:B------:R-:W-:Y:S02]  /*f280*/  ULDC UR36, c[0x0][0xc] ;  /* 0x0000030000247ab9 */ /* 0x000fe40000000800 */
[----:B------:R0:W-:Y:S04]  /*f290*/  STL [R1+0x8], R0 ;  /* 0x0000080001007387 */ /* 0x0001e80000100800 */
[----:B------:R0:W-:Y:S04]  /*f2a0*/  STL [R1+0x4], RZ ;  /* 0x000004ff01007387 */ /* 0x0001e80000100800 */
[----:B------:R0:W-:Y:S04]  /*f2b0*/  STL [R1+0xc], R0 ;  /* 0x00000c0001007387 */ /* 0x0001e80000100800 */
[----:B------:R0:W-:Y:S02]  /*f2c0*/  STL [R1+0x28], RZ ;  /* 0x000028ff01007387 */ /* 0x0001e40000100800 */
.L_x_3327:
[----:B-1-3--:R-:W1:Y:S02]  /*f2d0*/  LDC.64 R2, c[0x0][0xc60] ;  /* 0x00031800ff027b82 */ /* 0x00ae640000000a00 */
[----:B-1----:R-:W-:-:S05]  /*f2e0*/  IMAD.WIDE R2, R19, 0x4, R2 ;  /* 0x0000000413027825 */ /* 0x002fca00078e0202 */
[----:B--2---:R-:W0:Y:S01]  /*f2f0*/  LDG.E R11, desc[UR40][R2.64] ;  /* 0x00000028020b7981 */ /* 0x004e22000c1e1900 */
[----:B------:R-:W-:Y:S05]  /*f300*/  YIELD ;  /* 0x0000000000007946 */ /* 0x000fea0003800000 */
[----:B------:R-:W-:Y:S01]  /*f310*/  ULDC.64 UR4, c[0x0][0xa28] ;  /* 0x00028a0000047ab9 */ /* 0x000fe20000000a00 */
[----:B------:R-:W-:Y:S01]  /*f320*/  IMAD.MOV.U32 R6, RZ, RZ, RZ ;  /* 0x000000ffff067224 */ /* 0x000fe200078e00ff */
[----:B------:R-:W-:Y:S01]  /*f330*/  ISETP.NE.U32.AND P0, PT, RZ, UR4, PT ;  /* 0x00000004ff007c0c */ /* 0x000fe2000bf05070 */
[----:B------:R-:W-:Y:S01]  /*f340*/  IMAD.MOV.U32 R4, RZ, RZ, RZ ;  /* 0x000000ffff047224 */ /* 0x000fe200078e00ff */
[----:B------:R-:W-:-:S02]  /*f350*/  ULDC.64 UR6, c[0x0][0xa10] ;  /* 0x0002840000067ab9 */ /* 0x000fc40000000a00 */
[----:B------:R-:W-:Y:S02]  /*f360*/  ISETP.NE.AND.EX P0, PT, RZ, UR5, PT, P0 ;  /* 0x00000005ff007c0c */ /* 0x000fe4000bf05300 */
[----:B0-----:R-:W-:Y:S01]  /*f370*/  SHF.R.S32.HI R0, RZ, 0x1f, R11 ;  /* 0x0000001fff007819 */ /* 0x001fe2000001140b */
        /* <DEDUP_REMOVED lines=14> */
[----:B------:R-:W-:Y:S01]  /*f460*/  SHF.L.U64.HI R0, R11, 0x2, R0 ;  /* 0x000000020b007819 */ /* 0x000fe20000010200 */
[----:B------:R-:W-:Y:S01]  /*f470*/  STL [R1+0x20], R7 ;  /* 0x0000200701007387 */ /* 0x000fe20000100800 */
[----:B------:R-:W-:-:S03]  /*f480*/  ISETP.NE.AND.EX P1, PT, RZ, UR5, PT, P1 ;  /* 0x00000005ff007c0c */ /* 0x000fc6000bf25310 */
[----:B------:R-:W-:Y:S10]  /*f490*/  STL [R1+0x24], R0 ;  /* 0x0000240001007387 */ /* 0x000ff40000100800 */
[----:B------:R-:W-:-:S04]  /*f4a0*/  @P1 IADD3 R8, P0, R7, UR4, RZ ;  /* 0x0000000407081c10 */ /* 0x000fc8000ff1e0ff */
[----:B------:R-:W-:Y:S01]  /*f4b0*/  @P1 IADD3.X R9, R0, UR5, RZ, P0, !PT ;  /* 0x0000000500091c10 */ /* 0x000fe200087fe4ff */
[----:B------:R-:W-:Y:S02]  /*f4c0*/  ULDC.64 UR4, c[0x0][0xa08] ;  /* 0x0002820000047ab9 */ /* 0x000fe40000000a00 */
[----:B------:R-:W-:-:S04]  /*f4d0*/  ISETP.NE.U32.AND P2, PT, RZ, UR4, PT ;  /* 0x00000004ff007c0c */ /* 0x000fc8000bf45070 */
[----:B------:R-:W-:Y:S01]  /*f4e0*/  ISETP.NE.AND.EX P2, PT, RZ, UR5, PT, P2 ;  /* 0x00000005ff007c0c */ /* 0x000fe2000bf45320 */
[----:B--2---:R0:W-:Y:S02]  /*f4f0*/  STL [R1+0x34], R4 ;  /* 0x0000340401007387 */ /* 0x0041e40000100800 */
[----:B0-----:R-:W-:-:S04]  /*f500*/  IADD3 R4, P0, R7, UR4, RZ ;  /* 0x0000000407047c10 */ /* 0x001fc8000ff1e0ff */
[----:B------:R-:W-:Y:S01]  /*f510*/  IADD3.X R5, R0, UR5, RZ, P0, !PT ;  /* 0x0000000500057c10 */ /* 0x000fe200087fe4ff */
[----:B------:R-:W-:Y:S01]  /*f520*/  ULDC.64 UR4, c[0x0][0x3f8] ;  /* 0x0000fe0000047ab9 */ /* 0x000fe20000000a00 */
[----:B------:R-:W-:Y:S01]  /*f530*/  IADD3 R2, P0, R7, UR6, RZ ;  /* 0x0000000607027c10 */ /* 0x000fe2000ff1e0ff */
[----:B------:R-:W-:-:S03]  /*f540*/  UISETP.NE.U32.AND UP0, UPT, UR4, URZ, UPT ;  /* 0x0000003f0400728c */ /* 0x000fc6000bf05070 */
[----:B------:R0:W5:Y:S01]  /*f550*/  @P2 LDG.E R10, desc[UR40][R4.64] ;  /* 0x00000028040a2981 */ /* 0x000162000c1e1900 */
[----:B------:R-:W-:Y:S01]  /*f560*/  ULDC UR4, c[0x0][0x404] ;  /* 0x0001010000047ab9 */ /* 0x000fe20000000800 */
[----:B------:R-:W-:Y:S01]  /*f570*/  UISETP.NE.AND.EX UP0, UPT, UR5, URZ, UPT, UP0 ;  /* 0x0000003f0500728c */ /* 0x000fe2000bf05300 */
[----:B------:R-:W-:Y:S02]  /*f580*/  IADD3.X R3, R0, UR7, RZ, P0, !PT ;  /* 0x0000000700037c10 */ /* 0x000fe400087fe4ff */
[----:B------:R-:W-:Y:S01]  /*f590*/  ULDC UR5, c[0x0][0x2e0] ;  /* 0x0000b80000057ab9 */ /* 0x000fe20000000800 */
[----:B------:R-:W-:-:S04]  /*f5a0*/  USEL UR4, UR4, 0x1, UP0 ;  /* 0x0000000104047887 */ /* 0x000fc80008000000 */
[----:B------:R-:W-:-:S06]  /*f5b0*/  UIMAD UR4, UR4, UR5, URZ ;  /* 0x00000005040472a4 */ /* 0x000fcc000f8e023f */
[----:B------:R-:W-:-:S06]  /*f5c0*/  IMAD.U32 R0, RZ, RZ, UR4 ;  /* 0x00000004ff007e24 */ /* 0x000fcc000f8e00ff */
[----:B------:R0:W5:Y:S01]  /*f5d0*/  @P1 LDG.E R0, desc[UR40][R8.64] ;  /* 0x0000002808001981 */ /* 0x000162000c1e1900 */
[----:B------:R-:W-:Y:S01]  /*f5e0*/  ISETP.NE.U32.AND P0, PT, RZ, UR6, PT ;  /* 0x00000006ff007c0c */ /* 0x000fe2000bf05070 */
[----:B------:R-:W-:Y:S02]  /*f5f0*/  ULDC UR4, c[0x0][0x338] ;  /* 0x0000ce0000047ab9 */ /* 0x000fe40000000800 */
[----:B------:R-:W-:Y:S02]  /*f600*/  MOV R7, UR4 ;  /* 0x0000000400077c02 */ /* 0x000fe40008000f00 */
[----:B------:R-:W-:Y:S01]  /*f610*/  ISETP.NE.AND.EX P0, PT, RZ, UR7, PT, P0 ;  /* 0x00000007ff007c0c */ /* 0x000fe2000bf05300 */
[----:B------:R-:W-:-:S12]  /*f620*/  @P1 BRA `(.L_x_3246) ;  /* 0x0000000000101947 */ /* 0x000fd80003800000 */
[----:B------:R-:W-:Y:S05]  /*f630*/  @!P2 BRA `(.L_x_3246) ;  /* 0x00000000000ca947 */ /* 0x000fea0003800000 */
[----:B0-----:R-:W2:Y:S04]  /*f640*/  LDG.E R8, desc[UR40][R4.64] ;  /* 0x0000002804087981 */ /* 0x001ea8000c1e1900 */
[----:B-----5:R-:W2:Y:S02]  /*f650*/  LDG.E R0, desc[UR40][R4.64+0x4] ;  /* 0x0000042804007981 */ /* 0x020ea4000c1e1900 */
[----:B--2---:R-:W-:-:S07]  /*f660*/  IMAD.IADD R0, R0, 0x1, -R8 ;  /* 0x0000000100007824 */ /* 0x004fce00078e0a08 */
.L_x_3246:
[----:B0-----:R-:W2:Y:S04]  /*f670*/  @P0 LDG.E R4, desc[UR40][R2.64] ;  /* 0x0000002802040981 */ /* 0x001ea8000c1e1900 */
[----:B------:R-:W2:Y:S01]  /*f680*/  @P0 LDG.E R5, desc[UR40][R2.64+0x4] ;  /* 0x0000042802050981 */ /* 0x000ea2000c1e1900 */
[----:B-----5:R-:W-:Y:S01]  /*f690*/  IMAD.IADD R0, R0, 0x1, -R6 ;  /* 0x0000000100007824 */ /* 0x020fe200078e0a06 */
[----:B------:R-:W-:Y:S01]  /*f6a0*/  BSSY B0, `(.L_x_3247) ;  /* 0x0000115000007945 */ /* 0x000fe20003800000 */
[----:B------:R-:W-:Y:S01]  /*f6b0*/  PLOP3.LUT P2, PT, PT, PT, PT, 0x80, 0x0 ;  /* 0x000000000000781c */ /* 0x000fe20003f4f070 */
[----:B--2---:R-:W-:-:S04]  /*f6c0*/  @P0 IMAD.IADD R7, R5, 0x1, -R4 ;  /* 0x0000000105070824 */ /* 0x004fc800078e0a04 */
[----:B------:R-:W-:-:S04]  /*f6d0*/  IMAD.IADD R8, R0, 0x1, R7 ;  /* 0x0000000100087824 */ /* 0x000fc800078e0207 */
[----:B------:R-:W-:Y:S01]  /*f6e0*/  VIADD R5, R8, 0x3f ;  /* 0x0000003f08057836 */ /* 0x000fe20000000000 */
[----:B------:R0:W-:Y:S04]  /*f6f0*/  STL [R1+0x2c], R8 ;  /* 0x00002c0801007387 */ /* 0x0001e80000100800 */
[----:B------:R-:W-:-:S04]  /*f700*/  SHF.R.S32.HI R4, RZ, 0x1f, R5 ;  /* 0x0000001fff047819 */ /* 0x000fc80000011405 */
[----:B------:R-:W-:-:S04]  /*f710*/  LEA.HI R5, R4, R5, RZ, 0x6 ;  /* 0x0000000504057211 */ /* 0x000fc800078f30ff */
[----:B------:R-:W-:-:S04]  /*f720*/  LOP3.LUT R4, R5, 0xffffffc0, RZ, 0xc0, !PT ;  /* 0xffffffc005047812 */ /* 0x000fc800078ec0ff */
        /* <DEDUP_REMOVED lines=10> */
[----:B------:R-:W-:-:S06]  /*f7d0*/  MOV R7, RZ ;  /* 0x000000ff00077202 */ /* 0x000fcc0000000f00 */
[----:B------:R1:W5:Y:S01]  /*f7e0*/  @P0 LDG.E R7, desc[UR40][R2.64] ;  /* 0x0000002802070981 */ /* 0x000362000c1e1900 */
[----:B------:R-:W-:Y:S01]  /*f7f0*/  ISETP.GT.AND P1, PT, R0, R4, PT ;  /* 0x000000040000720c */ /* 0x000fe20003f24270 */
[----:B-1----:R-:W-:Y:S01]  /*f800*/  IMAD.IADD R3, R10, 0x1, R6 ;  /* 0x000000010a037824 */ /* 0x002fe200078e0206 */
[----:B------:R-:W-:-:S04]  /*f810*/  SHF.R.S32.HI R2, RZ, 0x6, R5 ;  /* 0x00000006ff027819 */ /* 0x000fc80000011405 */
[----:B------:R0:W-:Y:S04]  /*f820*/  STL [R1+0x10], R3 ;  /* 0x0000100301007387 */ /* 0x0001e80000100800 */
[----:B------:R0:W-:Y:S03]  /*f830*/  STL [R1+0x1c], R2 ;  /* 0x00001c0201007387 */ /* 0x0001e60000100800 */
[----:B------:R-:W-:Y:S05]  /*f840*/  @!P1 BRA `(.L_x_3248) ;  /* 0x0000000c00e89947 */ /* 0x000fea0003800000 */
[----:B0-----:R-:W0:Y:S01]  /*f850*/  LDC R2, c[0x0][0x428] ;  /* 0x00010a00ff027b82 */ /* 0x001e220000000800 */
        /* <DEDUP_REMOVED lines=9> */
.L_x_3371:
[----:B------:R-:W-:-:S03]  /*f8f0*/  UMOV UR4, 0xffffffff ;  /* 0xffffffff00047882 */ /* 0x000fc60000000000 */
[----:B------:R-:W-:Y:S05]  /*f900*/  BRA.DIV UR4, `(.L_x_3250) ;  /* 0x0000005604887947 */ /* 0x000fea000b800000 */
[----:B------:R-:W-:-:S13]  /*f910*/  ELECT P6, URZ, PT ;  /* 0x00000000003f782f */ /* 0x000fda00038c0000 */
.L_x_3374:
        /* <DEDUP_REMOVED lines=12> */
.L_x_3375:
[----:B------:R-:W-:Y:S05]  /*f9e0*/  BSYNC B1 ;  /* 0x0000000000017941 */ /* 0x000fea0003800000 */
.L_x_3251:
        /* <DEDUP_REMOVED lines=8> */
.L_x_3376:
        /* <DEDUP_REMOVED lines=11> */
.L_x_3256:
[----:B-1----:R-:W2:Y:S01]  /*fb20*/  LDL R8, [R1+0x4] ;  /* 0x0000040001087983 */ /* 0x002ea20000100800 */
[----:B------:R-:W-:Y:S01]  /*fb30*/  R2UR UR9, R6 ;  /* 0x00000000060972ca */ /* 0x000fe200000e0000 */
[----:B------:R-:W-:Y:S01]  /*fb40*/  UIADD3 UR4, UP0, UR38, 0x570, URZ ;  /* 0x0000057026047890 */ /* 0x000fe2000ff1e03f */
[----:B------:R-:W-:Y:S01]  /*fb50*/  R2UR UR12, R3 ;  /* 0x00000000030c72ca */ /* 0x000fe200000e0000 */
[----:B------:R-:W-:Y:S01]  /*fb60*/  UMOV UR6, 0x0 ;  /* 0x0000000000067882 */ /* 0x000fe20000000000 */
[----:B------:R-:W-:Y:S01]  /*fb70*/  R2UR UR13, R2 ;  /* 0x00000000020d72ca */ /* 0x000fe200000e0000 */
[----:B------:R-:W-:Y:S01]  /*fb80*/  UIADD3.X UR5, URZ, UR39, URZ, UP0, !UPT ;  /* 0x000000273f057290 */ /* 0x000fe200087fe43f */
[----:B------:R-:W-:Y:S01]  /*fb90*/  UMOV UR7, 0x12f00000 ;  /* 0x12f0000000077882 */ /* 0x000fe20000000000 */
[----:B------:R-:W-:-:S06]  /*fba0*/  UMOV UR10, URZ ;  /* 0x0000003f000a7c82 */ /* 0x000fcc0008000000 */
[----:B------:R-:W-:Y:S01]  /*fbb0*/  UIADD3 UR9, UR9, 0x28c90, URZ ;  /* 0x00028c9009097890 */ /* 0x000fe2000fffe03f */
[----:B--2---:R-:W-:-:S05]  /*fbc0*/  IMAD R8, R8, 0x2000, R5 ;  /* 0x0000200008087824 */ /* 0x004fca00078e0205 */
[----:B------:R-:W-:Y:S01]  /*fbd0*/  R2UR UR8, R8 ;  /* 0x00000000080872ca */ /* 0x000fe200000e0000 */
[----:B-----5:R-:W-:-:S05]  /*fbe0*/  IMAD R8, R0, 0x40, R7 ;  /* 0x0000004000087824 */ /* 0x020fca00078e0207 */
[----:B------:R-:W-:-:S04]  /*fbf0*/  IADD3 R8, R8, -0x40, RZ ;  /* 0xffffffc008087810 */ /* 0x000fc80007ffe0ff */
[----:B------:R-:W-:-:S03]  /*fc00*/  R2UR UR11, R8 ;  /* 0x00000000080b72ca */ /* 0x000fc600000e0000 */
[----:B------:R-:W-:-:S10]  /*fc10*/  UIADD3 UR8, UR8, 0x22400, URZ ;  /* 0x0002240008087890 */ /* 0x000fd4000fffe03f */
[----:B------:R1:W-:Y:S01]  /*fc20*/  UTMALDG.4D [UR8], [UR4], desc[UR6] ;  /* 0x00000608040075b4 */ /* 0x0003e20008019000 */
[----:B------:R-:W2:Y:S02]  /*fc30*/  SYNCS.PHASECHK.TRANS64.TRYWAIT P0, [R6+URZ+0x28cc0], R9 ;  /* 0x028cc009060075a7 */ /* 0x000ea4000800017f */
[----:B-12---:R-:W-:Y:S05]  /*fc40*/  @!P0 BRA `(.L_x_3257) ;  /* 0x0000005400008947 */ /* 0x006fea0003800000 */
.L_x_3377:
        /* <DEDUP_REMOVED lines=8> */
.L_x_3258:
        /* <DEDUP_REMOVED lines=29> */
[----:B------:R-:W-:Y:S01]  /*fea0*/  UMOV UR10, UR18 ;  /* 0x00000012000a7c82 */ /* 0x000fe20008000000 */
[----:B------:R-:W-:Y:S01]  /*feb0*/  UIADD3 UR17, UR14, 0xc400, URZ ;  /* 0x0000c4000e117890 */ /* 0x000fe2000fffe03f */
[----:B------:R0:W-:Y:S02]  /*fec0*/  UTMALDG.4D [UR8], [UR4], desc[UR6] ;  /* 0x00000608040075b4 */ /* 0x0001e40008019000 */
        /* <DEDUP_REMOVED lines=19> */
.L_x_3254:
[----:B------:R-:W-:Y:S05]  /*10000*/  BSYNC B1 ;  /* 0x0000000000017941 */ /* 0x000fea0003800000 */
.L_x_3253:
        /* <DEDUP_REMOVED lines=12> */
[----:B-1----:R-:W-:Y:S05]  /*100d0*/  @!P0 BRA `(.L_x_3248) ;  /* 0x0000000400c48947 */ /* 0x002fea0003800000 */
[C---:B-----5:R-:W-:Y:S02]  /*100e0*/  IMAD R6, R0.reuse, 0x40, R7 ;  /* 0x0000004000067824 */ /* 0x060fe400078e0207 */
[----:B------:R-:W-:Y:S02]  /*100f0*/  VIADD R0, R0, 0xffffffff ;  /* 0xffffffff00007836 */ /* 0x000fe40000000000 */
[----:B------:R-:W-:-:S07]  /*10100*/  VIADD R6, R6, 0xffffff80 ;  /* 0xffffff8006067836 */ /* 0x000fce0000000000 */
.L_x_3265:
[----:B------:R-:W-:Y:S05]  /*10110*/  YIELD ;  /* 0x0000000000007946 */ /* 0x000fea0003800000 */
[----:B------:R-:W-:Y:S04]  /*10120*/  BSSY B1, `(.L_x_3259) ;  /* 0x000005f000017945 */ /* 0x000fe80003800000 */
[----:B-1----:R-:W-:Y:S05]  /*10130*/  @!P6 BRA `(.L_x_3260) ;  /* 0x000000040074e947 */ /* 0x002fea0003800000 */
[----:B------:R-:W2:Y:S04]  /*10140*/  LDL R7, [R1+0x4] ;  /* 0x0000040001077983 */ /* 0x000ea80000100800 */
[----:B------:R-:W3:Y:S01]  /*10150*/  LDL R8, [R1+0xc] ;  /* 0x00000c0001087983 */ /* 0x000ee20000100800 */
[----:B--2---:R-:W-:Y:S01]  /*10160*/  IMAD R7, R7, 0x8, R5 ;  /* 0x0000000807077824 */ /* 0x004fe200078e0205 */
[----:B---3--:R-:W-:-:S04]  /*10170*/  SHF.L.U32 R8, R8, 0x1f, RZ ;  /* 0x0000001f08087819 */ /* 0x008fc800000006ff */
[----:B------:R-:W0:Y:S02]  /*10180*/  SYNCS.PHASECHK.TRANS64.TRYWAIT P0, [R7+URZ+0x28ca0], R8 ;  /* 0x028ca008070075a7 */ /* 0x000e24000800017f */
[----:B0-----:R-:W-:Y:S05]  /*10190*/  @!P0 BRA `(.L_x_3261) ;  /* 0x0000004c00c08947 */ /* 0x001fea0003800000 */
.L_x_3378:
[----:B------:R-:W1:Y:S02]  /*101a0*/  S2R R9, SR_TID.X ;  /* 0x0000000000097919 */ /* 0x000e640000002100 */
[----:B-1----:R-:W-:-:S04]  /*101b0*/  LOP3.LUT R9, R9, 0x7f, RZ, 0xc0, !PT ;  /* 0x0000007f09097812 */ /* 0x002fc800078ec0ff */
[----:B------:R-:W-:-:S13]  /*101c0*/  ISETP.NE.AND P0, PT, R9, RZ, PT ;  /* 0x000000ff0900720c */ /* 0x000fda0003f05270 */
[----:B------:R-:W-:Y:S05]  /*101d0*/  @P0 BRA `(.L_x_3262) ;  /* 0x00000000001c0947 */ /* 0x000fea0003800000 */
[----:B------:R-:W1:Y:S02]  /*101e0*/  S2R R9, SR_TID.X ;  /* 0x0000000000097919 */ /* 0x000e640000002100 */
[----:B-1----:R-:W-:-:S04]  /*101f0*/  LOP3.LUT R9, R9, 0x1f, RZ, 0xc0, !PT ;  /* 0x0000001f09097812 */ /* 0x002fc800078ec0ff */
[----:B------:R-:W-:Y:S02]  /*10200*/  ISETP.NE.AND P1, PT, R9, RZ, PT ;  /* 0x000000ff0900720c */ /* 0x000fe40003f25270 */
[----:B------:R-:W-:-:S04]  /*10210*/  MOV R9, 0x2000 ;  /* 0x0000200000097802 */ /* 0x000fc80000000f00 */
[----:B------:R1:W-:Y:S07]  /*10220*/  SYNCS.ARRIVE.TRANS64 RZ, [R7+URZ+0x28c90], R9 ;  /* 0x028c900907ff79a7 */ /* 0x0003ee000800003f */
[----:B------:R-:W-:Y:S05]  /*10230*/  @!P1 BRA `(.L_x_3262) ;  /* 0x0000000000049947 */ /* 0x000fea0003800000 */
[----:B------:R-:W-:Y:S01]  /*10240*/  BPT.TRAP 0x1 ;  /* 0x000000040000795c */ /* 0x000fe20000300000 */
.L_x_3262:
[----:B-1----:R-:W2:Y:S01]  /*10250*/  LDL R9, [R1+0x4] ;  /* 0x0000040001097983 */ /* 0x002ea20000100800 */
[----:B------:R-:W-:Y:S01]  /*10260*/  R2UR UR9, R7 ;  /* 0x00000000070972ca */ /* 0x000fe200000e0000 */
[----:B------:R-:W-:Y:S01]  /*10270*/  UIADD3 UR4, UP0, UR38, 0x570, URZ ;  /* 0x0000057026047890 */ /* 0x000fe2000ff1e03f */
[----:B------:R-:W-:Y:S01]  /*10280*/  R2UR UR11, R6 ;  /* 0x00000000060b72ca */ /* 0x000fe200000e0000 */
[----:B------:R-:W-:Y:S01]  /*10290*/  UMOV UR6, 0x0 ;  /* 0x0000000000067882 */ /* 0x000fe20000000000 */
[----:B------:R-:W-:Y:S01]  /*102a0*/  R2UR UR12, R3 ;  /* 0x00000000030c72ca */ /* 0x000fe200000e0000 */
[----:B------:R-:W-:Y:S01]  /*102b0*/  UIADD3.X UR5, URZ, UR39, URZ, UP0, !UPT ;  /* 0x000000273f057290 */ /* 0x000fe200087fe43f */
[----:B------:R-:W-:Y:S01]  /*102c0*/  R2UR UR13, R2 ;  /* 0x00000000020d72ca */ /* 0x000fe200000e0000 */
[----:B------:R-:W-:Y:S01]  /*102d0*/  UMOV UR7, 0x12f00000 ;  /* 0x12f0000000077882 */ /* 0x000fe20000000000 */
[----:B------:R-:W-:-:S05]  /*102e0*/  UMOV UR10, URZ ;  /* 0x0000003f000a7c82 */ /* 0x000fca0008000000 */
[----:B------:R-:W-:Y:S01]  /*102f0*/  UIADD3 UR9, UR9, 0x28c90, URZ ;  /* 0x00028c9009097890 */ /* 0x000fe2000fffe03f */
[----:B--2---:R-:W-:-:S05]  /*10300*/  IMAD R9, R9, 0x2000, R5 ;  /* 0x0000200009097824 */ /* 0x004fca00078e0205 */
[----:B------:R-:W-:-:S13]  /*10310*/  R2UR UR8, R9 ;  /* 0x00000000090872ca */ /* 0x000fda00000e0000 */
[----:B------:R-:W-:-:S09]  /*10320*/  UIADD3 UR8, UR8, 0x22400, URZ ;  /* 0x0002240008087890 */ /* 0x000fd2000fffe03f */
[----:B------:R1:W-:Y:S01]  /*10330*/  UTMALDG.4D [UR8], [UR4], desc[UR6] ;  /* 0x00000608040075b4 */ /* 0x0003e20008019000 */
[----:B------:R-:W2:Y:S02]  /*10340*/  SYNCS.PHASECHK.TRANS64.TRYWAIT P1, [R7+URZ+0x28cc0], R8 ;  /* 0x028cc008070075a7 */ /* 0x000ea4000802017f */
[----:B-12---:R-:W-:Y:S05]  /*10350*/  @!P1 BRA `(.L_x_3263) ;  /* 0x0000004c00649947 */ /* 0x006fea0003800000 */
.L_x_3379:
        /* <DEDUP_REMOVED lines=8> */
.L_x_3264:
        /* <DEDUP_REMOVED lines=38> */
[----:B------:R-:W-:Y:S01]  /*10640*/  UMOV UR15, 0x180 ;  /* 0x00000180000f7882 */ /* 0x000fe20000000000 */
[----:B------:R0:W-:Y:S02]  /*10650*/  UTMALDG.4D [UR8], [UR4], desc[UR6] ;  /* 0x00000608040075b4 */ /* 0x0001e40008019000 */
[----:B0-----:R-:W-:Y:S01]  /*10660*/  UMOV UR8, UR16 ;  /* 0x0000001000087c82 */ /* 0x001fe20008000000 */
[----:B------:R-:W-:-:S02]  /*10670*/  UMOV UR10, UR22 ;  /* 0x00000016000a7c82 */ /* 0x000fc40008000000 */
[----:B------:R0:W-:Y:S02]  /*10680*/  UTMALDG.4D [UR8], [UR4], desc[UR6] ;  /* 0x00000608040075b4 */ /* 0x0001e40008019000 */
[----:B0-----:R-:W-:Y:S01]  /*10690*/  UMOV UR8, UR17 ;  /* 0x0000001100087c82 */ /* 0x001fe20008000000 */
[----:B------:R-:W-:Y:S01]  /*106a0*/  UMOV UR10, UR15 ;  /* 0x0000000f000a7c82 */ /* 0x000fe20008000000 */
[----:B------:R-:W-:Y:S01]  /*106b0*/  UMOV UR15, 0x1c0 ;  /* 0x000001c0000f7882 */ /* 0x000fe20000000000 */
[----:B------:R0:W-:Y:S02]  /*106c0*/  UTMALDG.4D [UR8], [UR4], desc[UR6] ;  /* 0x00000608040075b4 */ /* 0x0001e40008019000 */
[----:B0-----:R-:W-:Y:S01]  /*106d0*/  UMOV UR8, UR14 ;  /* 0x0000000e00087c82 */ /* 0x001fe20008000000 */
[----:B------:R-:W-:Y:S02]  /*106e0*/  UMOV UR10, UR15 ;  /* 0x0000000f000a7c82 */ /* 0x000fe40008000000 */
[----:B------:R0:W-:Y:S02]  /*106f0*/  UTMALDG.4D [UR8], [UR4], desc[UR6] ;  /* 0x00000608040075b4 */ /* 0x0001e40008019000 */
[----:B0-----:R-:W-:Y:S01]  /*10700*/  NOP ;  /* 0x0000000000007918 */ /* 0x001fe20000000000 */
.L_x_3260:
[----:B------:R-:W-:Y:S05]  /*10710*/  BSYNC B1 ;  /* 0x0000000000017941 */ /* 0x000fea0003800000 */
.L_x_3259:
        /* <DEDUP_REMOVED lines=13> */
.L_x_3248:
[----:B------:R-:W-:Y:S05]  /*107f0*/  BSYNC B0 ;  /* 0x0000000000007941 */ /* 0x000fea0003800000 */
.L_x_3247:
[----:B-----5:R-:W2:Y:S01]  /*10800*/  LDL R7, [R1+0x2c] ;  /* 0x00002c0001077983 */ /* 0x020ea20000100800 */
[----:B------:R-:W-:Y:S05]  /*10810*/  @!P2 WARPSYNC.ALL ;  /* 0x000000000000a948 */ /* 0x000fea0003800000 */
[----:B------:R-:W-:Y:S01]  /*10820*/  BSSY B6, `(.L_x_3266) ;  /* 0x00002fe000067945 */ /* 0x000fe20003800000 */
[----:B------:R-:W-:Y:S01]  /*10830*/  @!P2 BAR.SYNC.DEFER_BLOCKING 0xc, 0x120 ;  /* 0x030480000000ab1d */ /* 0x000fe20000010000 */
[----:B--2---:R-:W-:-:S13]  /*10840*/  ISETP.GT.AND P0, PT, R7, RZ, PT ;  /* 0x000000ff0700720c */ /* 0x004fda0003f04270 */
[----:B------:R-:W-:Y:S05]  /*10850*/  @P0 BRA `(.L_x_3267) ;  /* 0x0000000000440947 */ /* 0x000fea0003800000 */
[----:B------:R-:W2:Y:S02]  /*10860*/  S2R R7, SR_TID.X ;  /* 0x0000000000077919 */ /* 0x000ea40000002100 */
[----:B--2---:R-:W-:-:S04]  /*10870*/  LOP3.LUT R7, R7, 0x1f, RZ, 0xc0, !PT ;  /* 0x0000001f07077812 */ /* 0x004fc800078ec0ff */
[----:B------:R-:W-:-:S13]  /*10880*/  ISETP.NE.AND P1, PT, R7, RZ, PT ;  /* 0x000000ff0700720c */ /* 0x000fda0003f25270 */
[----:B------:R-:W-:Y:S05]  /*10890*/  @P1 BRA `(.L_x_3268) ;  /* 0x0000002c00d81947 */ /* 0x000fea0003800000 */
[----:B------:R-:W2:Y:S01]  /*108a0*/  S2R R7, SR_LANEID ;  /* 0x0000000000077919 */ /* 0x000ea20000000000 */
[----:B------:R-:W-:Y:S01]  /*108b0*/  VOTEU.ANY UR4, UPT, PT ;  /* 0x0000000000047886 */ /* 0x000fe200038e0100 */
[----:B0-----:R-:W0:Y:S01]  /*108c0*/  LDC.64 R2, c[0x0][0xc38] ;  /* 0x00030e00ff027b82 */ /* 0x001e220000000a00 */
[----:B------:R-:W2:Y:S08]  /*108d0*/  FLO.U32 R0, UR4 ;  /* 0x0000000400007d00 */ /* 0x000eb000080e0000 */
[----:B------:R-:W0:Y:S01]  /*108e0*/  POPC R5, UR4 ;  /* 0x0000000400057d09 */ /* 0x000e220008000000 */
[----:B--2---:R-:W-:-:S13]  /*108f0*/  ISETP.EQ.U32.AND P0, PT, R0, R7, PT ;  /* 0x000000070000720c */ /* 0x004fda0003f02070 */
[----:B0-----:R-:W2:Y:S01]  /*10900*/  @P0 ATOMG.E.ADD.STRONG.GPU PT, R3, desc[UR40][R2.64], R5 ;  /* 0x00000005020309a8 */ /* 0x001ea200081ee1e8 */
[----:B------:R-:W0:Y:S02]  /*10910*/  S2R R4, SR_LTMASK ;  /* 0x0000000000047919 */ /* 0x000e240000003900 */
[----:B0-----:R-:W-:-:S04]  /*10920*/  LOP3.LUT R4, R4, UR4, RZ, 0xc0, !PT ;  /* 0x0000000404047c12 */ /* 0x001fc8000f8ec0ff */
[----:B------:R-:W0:Y:S01]  /*10930*/  POPC R7, R4 ;  /* 0x0000000400077309 */ /* 0x000e220000000000 */
[----:B--2---:R-:W0:Y:S02]  /*10940*/  SHFL.IDX PT, R0, R3, R0, 0x1f ;  /* 0x00001f0003007589 */ /* 0x004e2400000e0000 */
[----:B0-----:R-:W-:Y:S01]  /*10950*/  IADD3 R16, R0, UR36, R7 ;  /* 0x0000002400107c10 */ /* 0x001fe2000fffe007 */
[----:B------:R-:W-:Y:S06]  /*10960*/  BRA `(.L_x_3268) ;  /* 0x0000002c00a47947 */ /* 0x000fec0003800000 */
.L_x_3267:
[----:B------:R-:W2:Y:S01]  /*10970*/  S2R R0, SR_CgaCtaId ;  /* 0x0000000000007919 */ /* 0x000ea20000008800 */
[----:B0-----:R-:W-:-:S04]  /*10980*/  MOV R2, 0x400 ;  /* 0x0000040000027802 */ /* 0x001fc80000000f00 */
[----:B--2---:R-:W-:-:S05]  /*10990*/  LEA R3, R0, R2, 0x18 ;  /* 0x0000000200037211 */ /* 0x004fca00078ec0ff */
        /* <DEDUP_REMOVED lines=11> */
[----:B------:R-:W-:Y:S02]  /*10a50*/  IMAD.U32 R6, RZ, RZ, UR8 ;  /* 0x00000008ff067e24 */ /* 0x000fe4000f8e00ff */
[----:B------:R-:W-:Y:S02]  /*10a60*/  IMAD.U32 R7, RZ, RZ, UR9 ;  /* 0x00000009ff077e24 */ /* 0x000fe4000f8e00ff */
[----:B------:R-:W-:-:S02]  /*10a70*/  IMAD.U32 R10, RZ, RZ, UR4 ;  /* 0x00000004ff0a7e24 */ /* 0x000fc4000f8e00ff */
[----:B------:R-:W-:Y:S02]  /*10a80*/  IMAD.U32 R11, RZ, RZ, UR5 ;  /* 0x00000005ff0b7e24 */ /* 0x000fe4000f8e00ff */
[----:B-1----:R-:W-:Y:S02]  /*10a90*/  IMAD.MOV.U32 R8, RZ, RZ, 0x70 ;  /* 0x00000070ff087424 */ /* 0x002fe400078e00ff */
[----:B------:R-:W-:Y:S02]  /*10aa0*/  IMAD.MOV.U32 R12, RZ, RZ, 0x1 ;  /* 0x00000001ff0c7424 */ /* 0x000fe400078e00ff */
[----:B------:R-:W-:-:S07]  /*10ab0*/  IMAD.MOV.U32 R13, RZ, RZ, RZ ;  /* 0x000000ffff0d7224 */ /* 0x000fce00078e00ff */
[----:B------:R-:W-:-:S07]  /*10ac0*/  LEPC R20, `(.L_x_3269) ;  /* 0x000000001014794e */ /* 0x000fce0000000000 */
[----:B0-----:R-:W-:Y:S05]  /*10ad0*/  CALL.ABS.NOINC R2 ;  /* 0x0000000002007343 */ /* 0x001fea0003c00000 */
.L_x_3269:
        /* <DEDUP_REMOVED lines=10> */
[----:B------:R-:W-:Y:S02]  /*10b80*/  IMAD.U32 R5, RZ, RZ, UR7 ;  /* 0x00000007ff057e24 */ /* 0x000fe4000f8e00ff */
[----:B------:R-:W-:Y:S02]  /*10b90*/  IMAD.U32 R6, RZ, RZ, UR8 ;  /* 0x00000008ff067e24 */ /* 0x000fe4000f8e00ff */
[----:B------:R-:W-:-:S02]  /*10ba0*/  IMAD.U32 R7, RZ, RZ, UR9 ;  /* 0x00000009ff077e24 */ /* 0x000fc4000f8e00ff */
[----:B------:R-:W-:Y:S02]  /*10bb0*/  IMAD.U32 R10, RZ, RZ, UR4 ;  /* 0x00000004ff0a7e24 */ /* 0x000fe4000f8e00ff */
[----:B------:R-:W-:Y:S02]  /*10bc0*/  IMAD.U32 R11, RZ, RZ, UR5 ;  /* 0x00000005ff0b7e24 */ /* 0x000fe4000f8e00ff */
[----:B-1----:R-:W-:Y:S02]  /*10bd0*/  IMAD.MOV.U32 R8, RZ, RZ, 0x70 ;  /* 0x00000070ff087424 */ /* 0x002fe400078e00ff */
[----:B------:R-:W-:Y:S02]  /*10be0*/  IMAD.MOV.U32 R12, RZ, RZ, 0x1 ;  /* 0x00000001ff0c7424 */ /* 0x000fe400078e00ff */
[----:B0-----:R-:W-:-:S07]  /*10bf0*/  IMAD.MOV.U32 R13, RZ, RZ, RZ ;  /* 0x000000ffff0d7224 */ /* 0x001fce00078e00ff */
[----:B------:R-:W-:-:S07]  /*10c00*/  LEPC R20, `(.L_x_3271) ;  /* 0x000000001014794e */ /* 0x000fce0000000000 */
[----:B--2---:R-:W-:Y:S05]  /*10c10*/  CALL.ABS.NOINC R2 ;  /* 0x0000000002007343 */ /* 0x004fea0003c00000 */
.L_x_3271:
[----:B------:R-:W-:Y:S01]  /*10c20*/  MOV R2, 0x0 ;  /* 0x0000000000027802 */ /* 0x000fe20000000f00 */
[----:B------:R-:W-:Y:S01]  /*10c30*/  ULDC.64 UR4, c[0x4][0x108] ;  /* 0x0100420000047ab9 */ /* 0x000fe20000000a00 */
[----:B------:R-:W-:Y:S01]  /*10c40*/  ULDC.64 UR6, c[0x4][0x110] ;  /* 0x0100440000067ab9 */ /* 0x000fe20000000a00 */
[----:B------:R-:W-:Y:S01]  /*10c50*/  ULDC.64 UR8, c[0x4][0x48] ;  /* 0x0100120000087ab9 */ /* 0x000fe20000000a00 */
[----:B------:R-:W-:Y:S01]  /*10c60*/  MOV R4, UR4 ;  /* 0x0000000400047c02 */ /* 0x000fe20008000f00 */
[----:B------:R-:W-:Y:S01]  /*10c70*/  IMAD.U32 R5, RZ, RZ, UR5 ;  /* 0x00000005ff057e24 */ /* 0x000fe2000f8e00ff */
[----:B------:R-:W0:Y:S01]  /*10c80*/  LDC.64 R2, c[0x4][R2] ;  /* 0x0100000002027b82 */ /* 0x000e220000000a00 */
        /* <DEDUP_REMOVED lines=8> */
[----:B0-----:R-:W-:Y:S05]  /*10d10*/  CALL.ABS.NOINC R2 ;  /* 0x0000000002007343 */ /* 0x001fea0003c00000 */
.L_x_3270:
        /* <DEDUP_REMOVED lines=19> */
[----:B------:R-:W-:-:S06]  /*10e50*/  MOV R0, R5 ;  /* 0x0000000500007202 */ /* 0x000fcc0000000f00 */
[----:B------:R2:W5:Y:S01]  /*10e60*/  @P0 LDG.E R0, desc[UR40][R2.64] ;  /* 0x0000002802000981 */ /* 0x000562000c1e1900 */
[----:B------:R-:W-:Y:S02]  /*10e70*/  PLOP3.LUT P1, PT, P6, PT, PT, 0x8, 0x0 ;  /* 0x000000000000781c */ /* 0x000fe4000372e170 */
[----:B0-----:R-:W-:Y:S01]  /*10e80*/  ISETP.NE.AND P0, PT, R4, 0x1, PT ;  /* 0x000000010400780c */ /* 0x001fe20003f05270 */
[----:B------:R-:W-:-:S12]  /*10e90*/  IMAD.MOV.U32 R4, RZ, RZ, R18 ;  /* 0x000000ffff047224 */ /* 0x000fd800078e0012 */
[----:B--2---:R-:W0:Y:S08]  /*10ea0*/  @P0 LDC R3, c[0x0][0x42c] ;  /* 0x00010b00ff030b82 */ /* 0x004e300000000800 */
[----:B------:R-:W2:Y:S01]  /*10eb0*/  @P0 LDC R2, c[0x0][0x430] ;  /* 0x00010c00ff020b82 */ /* 0x000ea20000000800 */
[----:B0-----:R-:W-:-:S05]  /*10ec0*/  @P0 IMAD.HI.U32 R3, R18, R3, RZ ;  /* 0x0000000312030227 */ /* 0x001fca00078e00ff */
[----:B--2---:R-:W-:Y:S02]  /*10ed0*/  @P0 SHF.R.U32.HI R4, RZ, R2, R3 ;  /* 0x00000002ff040219 */ /* 0x004fe40000011603 */
[----:B------:R-:W-:-:S04]  /*10ee0*/  ISETP.NE.U32.AND P0, PT, RZ, UR4, PT ;  /* 0x00000004ff007c0c */ /* 0x000fc8000bf05070 */
[----:B------:R-:W-:-:S04]  /*10ef0*/  ISETP.NE.AND.EX P0, PT, RZ, UR5, PT, P0 ;  /* 0x00000005ff007c0c */ /* 0x000fc8000bf05300 */
[----:B------:R-:W-:-:S09]  /*10f00*/  SEL R2, R5, RZ, !P0 ;  /* 0x000000ff05027207 */ /* 0x000fd20004000000 */
.L_x_3272:
        /* <DEDUP_REMOVED lines=17> */
.L_x_3382:
[----:B------:R-:W2:Y:S01]  /*11020*/  LDL R3, [R1+0x1c] ;  /* 0x00001c0001037983 */ /* 0x000ea20000100800 */
[----:B------:R-:W-:Y:S01]  /*11030*/  UMOV UR4, 0xffffffff ;  /* 0xffffffff00047882 */ /* 0x000fe20000000000 */
[----:B-1----:R-:W-:Y:S01]  /*11040*/  SHF.R.S32.HI R8, RZ, 0x1f, R0 ;  /* 0x0000001fff087819 */ /* 0x002fe20000011400 */
[----:B--2---:R-:W-:Y:S01]  /*11050*/  VIADD R3, R3, 0xffffffff ;  /* 0xffffffff03037836 */ /* 0x004fe20000000000 */
[----:B------:R-:W-:Y:S06]  /*11060*/  BRA.DIV UR4, `(.L_x_3274) ;  /* 0x0000004204687947 */ /* 0x000fec000b800000 */
[----:B------:R-:W-:-:S13]  /*11070*/  ELECT P6, URZ, PT ;  /* 0x00000000003f782f */ /* 0x000fda00038c0000 */
.L_x_3385:
        /* <DEDUP_REMOVED lines=24> */
.L_x_3276:
        /* <DEDUP_REMOVED lines=9> */
.L_x_3386:
        /* <DEDUP_REMOVED lines=11> */
.L_x_3278:
        /* <DEDUP_REMOVED lines=23> */
.L_x_3275:
        /* <DEDUP_REMOVED lines=30> */
.L_x_3387:
[----:B------:R-:W-:Y:S05]  /*11690*/  BSYNC B0 ;  /* 0x0000000000007941 */ /* 0x000fea0003800000 */
.L_x_3279:
[----:B------:R-:W-:Y:S04]  /*116a0*/  BSSY B0, `(.L_x_3281) ;  /* 0x0000050000007945 */ /* 0x000fe80003800000 */
[----:B------:R-:W-:Y:S05]  /*116b0*/  @!P6 BRA `(.L_x_3282) ;  /* 0x000000040038e947 */ /* 0x000fea0003800000 */
[----:B------:R-:W2:Y:S01]  /*116c0*/  LDL R7, [R1] ;  /* 0x0000000001077983 */ /* 0x000ea20000100800 */
[----:B------:R-:W-:-:S03]  /*116d0*/  MOV R9, 0x400 ;  /* 0x0000040000097802 */ /* 0x000fc60000000f00 */
[----:B0-----:R-:W3:Y:S01]  /*116e0*/  LDL R5, [R1+0x8] ;  /* 0x0000080001057983 */ /* 0x001ee20000100800 */
[----:B------:R-:W0:Y:S02]  /*116f0*/  S2R R10, SR_CgaCtaId ;  /* 0x00000000000a7919 */ /* 0x000e240000008800 */
[----:B0-----:R-:W-:-:S05]  /*11700*/  LEA R9, R10, R9, 0x18 ;  /* 0x000000090a097211 */ /* 0x001fca00078ec0ff */
[----:B--2---:R-:W-:Y:S01]  /*11710*/  IMAD R2, R7, 0x8, R9 ;  /* 0x0000000807027824 */ /* 0x004fe200078e0209 */
[----:B---3--:R-:W-:-:S04]  /*11720*/  SHF.L.U32 R5, R5, 0x1f, RZ ;  /* 0x0000001f05057819 */ /* 0x008fc800000006ff */
[----:B------:R-:W0:Y:S02]  /*11730*/  SYNCS.PHASECHK.TRANS64.TRYWAIT P0, [R2+URZ+0x28c60], R5 ;  /* 0x028c6005020075a7 */ /* 0x000e24000800017f */
[----:B0-----:R-:W-:Y:S05]  /*11740*/  @!P0 BRA `(.L_x_3283) ;  /* 0x0000003c00048947 */ /* 0x001fea0003800000 */
.L_x_3388:
        /* <DEDUP_REMOVED lines=11> */
.L_x_3284:
        /* <DEDUP_REMOVED lines=44> */
[----:B------:R-:W-:-:S02]  /*11ac0*/  UMOV UR10, UR21 ;  /* 0x00000015000a7c82 */ /* 0x000fc40008000000 */
[----:B------:R0:W-:Y:S01]  /*11ad0*/  UTMALDG.4D [UR8], [UR4], desc[UR6] ;  /* 0x00000608040075b4 */ /* 0x0001e20008019000 */
        /* <DEDUP_REMOVED lines=12> */
.L_x_3282:
[----:B------:R-:W-:Y:S05]  /*11ba0*/  BSYNC B0 ;  /* 0x0000000000007941 */ /* 0x000fea0003800000 */
.L_x_3281:
[----:B0-----:R-:W2:Y:S01]  /*11bb0*/  LDL.LU R2, [R1+0x2c] ;  /* 0x00002c0001027983 */ /* 0x001ea20000300800 */
[----:B------:R-:W-:Y:S01]  /*11bc0*/  BSSY B0, `(.L_x_3285) ;  /* 0x00001a8000007945 */ /* 0x000fe20003800000 */
[----:B--2---:R-:W-:-:S13]  /*11bd0*/  ISETP.GE.AND P0, PT, R2, 0x41, PT ;  /* 0x000000410200780c */ /* 0x004fda0003f06270 */
[----:B------:R-:W-:Y:S05]  /*11be0*/  @!P0 BRA `(.L_x_3286) ;  /* 0x0000001800948947 */ /* 0x000fea0003800000 */
[----:B------:R-:W2:Y:S01]  /*11bf0*/  LDL R5, [R1+0x1c] ;  /* 0x00001c0001057983 */ /* 0x000ea20000100800 */
[----:B------:R-:W-:Y:S01]  /*11c00*/  MOV R2, 0x1 ;  /* 0x0000000100027802 */ /* 0x000fe20000000f00 */
        /* <DEDUP_REMOVED lines=11> */
[----:B--2---:R-:W-:-:S05]  /*11cc0*/  VIADD R2, R7, 0x1 ;  /* 0x0000000107027836 */ /* 0x004fca0000000000 */
        /* <DEDUP_REMOVED lines=28> */
.L_x_3291:
[----:B------:R-:W2:Y:S01]  /*11e90*/  S2R R7, SR_CgaCtaId ;  /* 0x0000000000077919 */ /* 0x000ea20000008800 */
[----:B------:R-:W-:-:S04]  /*11ea0*/  MOV R2, 0x400 ;  /* 0x0000040000027802 */ /* 0x000fc80000000f00 */
[----:B--2---:R-:W-:Y:S02]  /*11eb0*/  LEA R2, R7, R2, 0x18 ;  /* 0x0000000207027211 */ /* 0x004fe400078ec0ff */
[----:B------:R-:W-:-:S03]  /*11ec0*/  SHF.L.U32 R7, R12, 0x1f, RZ ;  /* 0x0000001f0c077819 */ /* 0x000fc600000006ff */
[----:B------:R-:W-:-:S04]  /*11ed0*/  IMAD R2, R13, 0x8, R2 ;  /* 0x000000080d027824 */ /* 0x000fc800078e0202 */
[----:B------:R-:W2:Y:S02]  /*11ee0*/  SYNCS.PHASECHK.TRANS64.TRYWAIT P0, [R2+URZ+0x28c40], R7 ;  /* 0x028c4007020075a7 */ /* 0x000ea4000800017f */
[----:B--2---:R-:W-:Y:S05]  /*11ef0*/  @!P0 BRA `(.L_x_3292) ;  /* 0x00000034002c8947 */ /* 0x004fea0003800000 */
.L_x_3389:
[----:B------:R-:W3:Y:S02]  /*11f00*/  S2R R10, SR_TID.X ;  /* 0x00000000000a7919 */ /* 0x000ee40000002100 */
[----:B---3--:R-:W-:-:S04]  /*11f10*/  LOP3.LUT R10, R10, 0x7f, RZ, 0xc0, !PT ;  /* 0x0000007f0a0a7812 */ /* 0x008fc800078ec0ff */
[----:B------:R-:W-:-:S13]  /*11f20*/  ISETP.NE.AND P1, PT, R10, RZ, PT ;  /* 0x000000ff0a00720c */ /* 0x000fda0003f25270 */
[----:B------:R-:W-:Y:S05]  /*11f30*/  @P1 BRA `(.L_x_3293) ;  /* 0x00000000001c1947 */ /* 0x000fea0003800000 */
[----:B------:R-:W3:Y:S02]  /*11f40*/  S2R R10, SR_TID.X ;  /* 0x00000000000a7919 */ /* 0x000ee40000002100 */
[----:B---3--:R-:W-:-:S04]  /*11f50*/  LOP3.LUT R10, R10, 0x1f, RZ, 0xc0, !PT ;  /* 0x0000001f0a0a7812 */ /* 0x008fc800078ec0ff */
[----:B------:R-:W-:Y:S02]  /*11f60*/  ISETP.NE.AND P0, PT, R10, RZ, PT ;  /* 0x000000ff0a00720c */ /* 0x000fe40003f05270 */
[----:B------:R-:W-:-:S04]  /*11f70*/  MOV R10, 0x2000 ;  /* 0x00002000000a7802 */ /* 0x000fc80000000f00 */
[----:B------:R3:W-:Y:S07]  /*11f80*/  SYNCS.ARRIVE.TRANS64 RZ, [R2+URZ+0x28c30], R10 ;  /* 0x028c300a02ff79a7 */ /* 0x0007ee000800003f */
[----:B------:R-:W-:Y:S05]  /*11f90*/  @!P0 BRA `(.L_x_3293) ;  /* 0x0000000000048947 */ /* 0x000fea0003800000 */
[----:B------:R-:W-:Y:S01]  /*11fa0*/  BPT.TRAP 0x1 ;  /* 0x000000040000795c */ /* 0x000fe20000300000 */
.L_x_3293:
[----:B---3--:R-:W3:Y:S01]  /*11fb0*/  LDL R10, [R1] ;  /* 0x00000000010a7983 */ /* 0x008ee20000100800 */
[----:B0-----:R-:W-:-:S03]  /*11fc0*/  MOV R12, 0x400 ;  /* 0x00000400000c7802 */ /* 0x001fc60000000f00 */
[----:B------:R-:W4:Y:S01]  /*11fd0*/  LDL R11, [R1+0x10] ;  /* 0x00001000010b7983 */ /* 0x000f220000100800 */
[----:B------:R-:W0:Y:S01]  /*11fe0*/  S2R R13, SR_CgaCtaId ;  /* 0x00000000000d7919 */ /* 0x000e220000008800 */
        /* <DEDUP_REMOVED lines=8> */
[----:B------:R-:W-:Y:S01]  /*12070*/  UMOV UR7, 0x14f00000 ;  /* 0x14f0000000077882 */ /* 0x000fe20000000000 */
[----:B------:R-:W-:Y:S01]  /*12080*/  UMOV UR10, URZ ;  /* 0x0000003f000a7c82 */ /* 0x000fe20008000000 */
[----:B---3--:R-:W-:-:S05]  /*12090*/  IMAD R10, R10, 0x2000, R12 ;  /* 0x000020000a0a7824 */ /* 0x008fca00078e020c */
[----:B------:R-:W-:Y:S01]  /*120a0*/  R2UR UR8, R10 ;  /* 0x000000000a0872ca */ /* 0x000fe200000e0000 */
[----:B----4-:R-:W-:-:S05]  /*120b0*/  IMAD R5, R5, 0x40, R11 ;  /* 0x0000004005057824 */ /* 0x010fca00078e020b */
[----:B------:R-:W-:-:S07]  /*120c0*/  R2UR UR11, R5 ;  /* 0x00000000050b72ca */ /* 0x000fce00000e0000 */
[----:B------:R-:W-:-:S09]  /*120d0*/  UIADD3 UR8, UR8, 0x22400, URZ ;  /* 0x0002240008087890 */ /* 0x000fd2000fffe03f */
[----:B------:R0:W-:Y:S01]  /*120e0*/  UTMALDG.4D [UR8], [UR4], desc[UR6] ;  /* 0x00000608040075b4 */ /* 0x0001e20008019000 */
[----:B------:R-:W3:Y:S02]  /*120f0*/  SYNCS.PHASECHK.TRANS64.TRYWAIT P0, [R2+URZ+0x28c60], R7 ;  /* 0x028c6007020075a7 */ /* 0x000ee4000800017f */
[----:B0--3--:R-:W-:Y:S05]  /*12100*/  @!P0 BRA `(.L_x_3294) ;  /* 0x0000003000bc8947 */ /* 0x009fea0003800000 */
.L_x_3390:
[----:B------:R-:W-:Y:S05]  /*12110*/  @P1 BRA `(.L_x_3295) ;  /* 0x00000000001c1947 */ /* 0x000fea0003800000 */
[----:B------:R-:W3:Y:S01]  /*12120*/  S2R R10, SR_TID.X ;  /* 0x00000000000a7919 */ /* 0x000ee20000002100 */
[----:B0-2---:R-:W-:-:S04]  /*12130*/  IMAD.MOV.U32 R7, RZ, RZ, 0x10000 ;  /* 0x00010000ff077424 */ /* 0x005fc800078e00ff */
[----:B------:R4:W-:Y:S01]  /*12140*/  SYNCS.ARRIVE.TRANS64 RZ, [R2+URZ+0x28c50], R7 ;  /* 0x028c500702ff79a7 */ /* 0x0009e2000800003f */
[----:B---3--:R-:W-:-:S04]  /*12150*/  LOP3.LUT R10, R10, 0x1f, RZ, 0xc0, !PT ;  /* 0x0000001f0a0a7812 */ /* 0x008fc800078ec0ff */
[----:B------:R-:W-:-:S13]  /*12160*/  ISETP.NE.AND P0, PT, R10, RZ, PT ;  /* 0x000000ff0a00720c */ /* 0x000fda0003f05270 */
[----:B----4-:R-:W-:Y:S05]  /*12170*/  @!P0 BRA `(.L_x_3295) ;  /* 0x0000000000048947 */ /* 0x010fea0003800000 */
[----:B------:R-:W-:Y:S01]  /*12180*/  BPT.TRAP 0x1 ;  /* 0x000000040000795c */ /* 0x000fe20000300000 */
.L_x_3295:
[----:B0-2---:R-:W2:Y:S01]  /*12190*/  LDL R7, [R1] ;  /* 0x0000000001077983 */ /* 0x005ea20000100800 */
[----:B------:R-:W-:Y:S01]  /*121a0*/  MOV R10, 0x400 ;  /* 0x00000400000a7802 */ /* 0x000fe20000000f00 */
[----:B------:R-:W0:Y:S01]  /*121b0*/  S2R R11, SR_CgaCtaId ;  /* 0x00000000000b7919 */ /* 0x000e220000008800 */
[----:B------:R-:W-:Y:S01]  /*121c0*/  R2UR UR9, R2 ;  /* 0x00000000020972ca */ /* 0x000fe200000e0000 */
[----:B------:R-:W-:Y:S01]  /*121d0*/  UIADD3 UR4, UP0, UR38, 0x470, URZ ;  /* 0x0000047026047890 */ /* 0x000fe2000ff1e03f */
[----:B------:R-:W-:Y:S02]  /*121e0*/  R2UR UR11, R5 ;  /* 0x00000000050b72ca */ /* 0x000fe400000e0000 */
[----:B------:R-:W-:Y:S02]  /*121f0*/  R2UR UR12, R4 ;  /* 0x00000000040c72ca */ /* 0x000fe400000e0000 */
[----:B------:R-:W-:Y:S01]  /*12200*/  R2UR UR13, R6 ;  /* 0x00000000060d72ca */ /* 0x000fe200000e0000 */
[----:B------:R-:W-:Y:S01]  /*12210*/  UIADD3.X UR5, URZ, UR39, URZ, UP0, !UPT ;  /* 0x000000273f057290 */ /* 0x000fe200087fe43f */
[----:B0-----:R-:W-:-:S05]  /*12220*/  LEA R10, R11, R10, 0x18 ;  /* 0x0000000a0b0a7211 */ /* 0x001fca00078ec0ff */
        /* <DEDUP_REMOVED lines=43> */
[----:B--2---:R-:W-:Y:S01]  /*124e0*/  NOP ;  /* 0x0000000000007918 */ /* 0x004fe20000000000 */
.L_x_3290:
[----:B------:R-:W-:Y:S05]  /*124f0*/  BSYNC B2 ;  /* 0x0000000000027941 */ /* 0x000fea0003800000 */
.L_x_3289:
[----:B------:R-:W2:Y:S02]  /*12500*/  LDL.LU R2, [R1+0x1c] ;  /* 0x00001c0001027983 */ /* 0x000ea40000300800 */
[----:B--2---:R-:W-:-:S07]  /*12510*/  VIADD R5, R2, 0xfffffffd ;  /* 0xfffffffd02057836 */ /* 0x004fce0000000000 */
.L_x_3288:
[----:B------:R-:W-:Y:S05]  /*12520*/  BSYNC B1 ;  /* 0x0000000000017941 */ /* 0x000fea0003800000 */
.L_x_3287:
[----:B------:R-:W-:-:S05]  /*12530*/  IMAD.MOV R2, RZ, RZ, -R9 ;  /* 0x000000ffff027224 */ /* 0x000fca00078e0a09 */
[----:B------:R-:W-:-:S13]  /*12540*/  ISETP.NE.AND P0, PT, R3, R2, PT ;  /* 0x000000020300720c */ /* 0x000fda0003f05270 */
[----:B------:R-:W-:Y:S05]  /*12550*/  @!P0 BRA `(.L_x_3286) ;  /* 0x0000001000388947 */ /* 0x000fea0003800000 */
.L_x_3310:
[----:B--2---:R-:W2:Y:S04]  /*12560*/  LDL.LU R3, [R1] ;  /* 0x0000000001037983 */ /* 0x004ea80000300800 */
        /* <DEDUP_REMOVED lines=8> */
[----:B------:R-:W-:Y:S06]  /*125f0*/  @!P6 BRA `(.L_x_3297) ;  /* 0x0000000400e8e947 */ /* 0x000fec0003800000 */
[----:B------:R-:W-:Y:S01]  /*12600*/  ULDC.64 UR4, c[0x0][0x3f8] ;  /* 0x0000fe0000047ab9 */ /* 0x000fe20000000a00 */
[----:B------:R-:W-:Y:S01]  /*12610*/  IMAD.MOV.U32 R11, RZ, RZ, R5 ;  /* 0x000000ffff0b7224 */ /* 0x000fe200078e0005 */
[----:B------:R-:W-:-:S04]  /*12620*/  ISETP.NE.U32.AND P0, PT, RZ, UR4, PT ;  /* 0x00000004ff007c0c */ /* 0x000fc8000bf05070 */
[----:B------:R-:W-:-:S13]  /*12630*/  ISETP.NE.AND.EX P0, PT, RZ, UR5, PT, P0 ;  /* 0x00000005ff007c0c */ /* 0x000fda000bf05300 */
        /* <DEDUP_REMOVED lines=18> */
.L_x_3298:
[----:B------:R-:W3:Y:S01]  /*12760*/  S2R R3, SR_CgaCtaId ;  /* 0x0000000000037919 */ /* 0x000ee20000008800 */
[----:B------:R-:W-:-:S04]  /*12770*/  MOV R2, 0x400 ;  /* 0x0000040000027802 */ /* 0x000fc80000000f00 */
[----:B---3--:R-:W-:Y:S02]  /*12780*/  LEA R2, R3, R2, 0x18 ;  /* 0x0000000203027211 */ /* 0x008fe400078ec0ff */
[----:B------:R-:W-:-:S03]  /*12790*/  SHF.L.U32 R3, R10, 0x1f, RZ ;  /* 0x0000001f0a037819 */ /* 0x000fc600000006ff */
[----:B------:R-:W-:-:S04]  /*127a0*/  IMAD R2, R9, 0x8, R2 ;  /* 0x0000000809027824 */ /* 0x000fc800078e0202 */
[----:B------:R-:W3:Y:S02]  /*127b0*/  SYNCS.PHASECHK.TRANS64.TRYWAIT P0, [R2+URZ+0x28c40], R3 ;  /* 0x028c4003020075a7 */ /* 0x000ee4000800017f */
[----:B---3--:R-:W-:Y:S05]  /*127c0*/  @!P0 BRA `(.L_x_3299) ;  /* 0x0000002c00208947 */ /* 0x008fea0003800000 */
.L_x_3391:
[----:B--2---:R-:W2:Y:S02]  /*127d0*/  S2R R7, SR_TID.X ;  /* 0x0000000000077919 */ /* 0x004ea40000002100 */
[----:B--2---:R-:W-:-:S04]  /*127e0*/  LOP3.LUT R7, R7, 0x7f, RZ, 0xc0, !PT ;  /* 0x0000007f07077812 */ /* 0x004fc800078ec0ff */
[----:B------:R-:W-:-:S13]  /*127f0*/  ISETP.NE.AND P0, PT, R7, RZ, PT ;  /* 0x000000ff0700720c */ /* 0x000fda0003f05270 */
[----:B------:R-:W-:Y:S05]  /*12800*/  @P0 BRA `(.L_x_3300) ;  /* 0x00000000001c0947 */ /* 0x000fea0003800000 */
[----:B------:R-:W2:Y:S02]  /*12810*/  S2R R7, SR_TID.X ;  /* 0x0000000000077919 */ /* 0x000ea40000002100 */
[----:B--2---:R-:W-:-:S04]  /*12820*/  LOP3.LUT R7, R7, 0x1f, RZ, 0xc0, !PT ;  /* 0x0000001f07077812 */ /* 0x004fc800078ec0ff */
[----:B------:R-:W-:Y:S01]  /*12830*/  ISETP.NE.AND P1, PT, R7, RZ, PT ;  /* 0x000000ff0700720c */ /* 0x000fe20003f25270 */
[----:B------:R-:W-:-:S04]  /*12840*/  IMAD.MOV.U32 R7, RZ, RZ, 0x2000 ;  /* 0x00002000ff077424 */ /* 0x000fc800078e00ff */
[----:B------:R2:W-:Y:S08]  /*12850*/  SYNCS.ARRIVE.TRANS64 RZ, [R2+URZ+0x28c30], R7 ;  /* 0x028c300702ff79a7 */ /* 0x0005f0000800003f */
[----:B------:R-:W-:Y:S05]  /*12860*/  @!P1 BRA `(.L_x_3300) ;  /* 0x0000000000049947 */ /* 0x000fea0003800000 */
[----:B------:R-:W-:Y:S01]  /*12870*/  BPT.TRAP 0x1 ;  /* 0x000000040000795c */ /* 0x000fe20000300000 */
.L_x_3300:
[----:B0-----:R-:W4:Y:S01]  /*12880*/  LDL R12, [R1+0x10] ;  /* 0x00001000010c7983 */ /* 0x001f220000100800 */
[----:B--2---:R-:W-:Y:S01]  /*12890*/  MOV R7, 0x400 ;  /* 0x0000040000077802 */ /* 0x004fe20000000f00 */
[----:B------:R-:W0:Y:S01]  /*128a0*/  S2R R13, SR_CgaCtaId ;  /* 0x00000000000d7919 */ /* 0x000e220000008800 */
[----:B------:R-:W-:Y:S01]  /*128b0*/  R2UR UR9, R2 ;  /* 0x00000000020972ca */ /* 0x000fe200000e0000 */
[----:B------:R-:W-:Y:S01]  /*128c0*/  UIADD3 UR4, UP0, UR38, 0x370, URZ ;  /* 0x0000037026047890 */ /* 0x000fe2000ff1e03f */
[----:B------:R-:W-:Y:S02]  /*128d0*/  R2UR UR12, R4 ;  /* 0x00000000040c72ca */ /* 0x000fe400000e0000 */
[----:B-----5:R-:W-:Y:S01]  /*128e0*/  R2UR UR13, R6 ;  /* 0x00000000060d72ca */ /* 0x020fe200000e0000 */
[----:B------:R-:W-:Y:S01]  /*128f0*/  UIADD3.X UR5, URZ, UR39, URZ, UP0, !UPT ;  /* 0x000000273f057290 */ /* 0x000fe200087fe43f */
[----:B0-----:R-:W-:-:S05]  /*12900*/  LEA R7, R13, R7, 0x18 ;  /* 0x000000070d077211 */ /* 0x001fca00078ec0ff */
[----:B------:R-:W-:-:S05]  /*12910*/  IMAD R7, R9, 0x2000, R7 ;  /* 0x0000200009077824 */ /* 0x000fca00078e0207 */
[----:B------:R-:W-:Y:S01]  /*12920*/  R2UR UR8, R7 ;  /* 0x00000000070872ca */ /* 0x000fe200000e0000 */
[----:B------:R-:W-:Y:S01]  /*12930*/  UIADD3 UR9, UR9, 0x28c30, URZ ;  /* 0x00028c3009097890 */ /* 0x000fe2000fffe03f */
[----:B------:R-:W-:Y:S01]  /*12940*/  UMOV UR6, 0x0 ;  /* 0x0000000000067882 */ /* 0x000fe20000000000 */
[----:B------:R-:W-:Y:S01]  /*12950*/  UMOV UR7, 0x14f00000 ;  /* 0x14f0000000077882 */ /* 0x000fe20000000000 */
[----:B------:R-:W-:-:S09]  /*12960*/  UMOV UR10, URZ ;  /* 0x0000003f000a7c82 */ /* 0x000fd20008000000 */
[----:B------:R-:W-:Y:S01]  /*12970*/  UIADD3 UR8, UR8, 0x22400, URZ ;  /* 0x0002240008087890 */ /* 0x000fe2000fffe03f */
[----:B----4-:R-:W-:-:S05]  /*12980*/  IMAD R7, R11, 0x40, R12 ;  /* 0x000000400b077824 */ /* 0x010fca00078e020c */
[----:B------:R-:W-:-:S13]  /*12990*/  R2UR UR11, R7 ;  /* 0x00000000070b72ca */ /* 0x000fda00000e0000 */
[----:B------:R0:W-:Y:S01]  /*129a0*/  UTMALDG.4D [UR8], [UR4], desc[UR6] ;  /* 0x00000608040075b4 */ /* 0x0001e20008019000 */
[----:B------:R-:W2:Y:S02]  /*129b0*/  SYNCS.PHASECHK.TRANS64.TRYWAIT P1, [R2+URZ+0x28c60], R3 ;  /* 0x028c6003020075a7 */ /* 0x000ea4000802017f */
[----:B0-2---:R-:W-:Y:S05]  /*129c0*/  @!P1 BRA `(.L_x_3301) ;  /* 0x0000002800b49947 */ /* 0x005fea0003800000 */
.L_x_3392:
[----:B------:R-:W-:Y:S05]  /*129d0*/  @P0 BRA `(.L_x_3302) ;  /* 0x00000000001c0947 */ /* 0x000fea0003800000 */
[----:B------:R-:W2:Y:S01]  /*129e0*/  S2R R11, SR_TID.X ;  /* 0x00000000000b7919 */ /* 0x000ea20000002100 */
[----:B0--3--:R-:W-:-:S04]  /*129f0*/  IMAD.MOV.U32 R3, RZ, RZ, 0x10000 ;  /* 0x00010000ff037424 */ /* 0x009fc800078e00ff */
[----:B------:R4:W-:Y:S01]  /*12a00*/  SYNCS.ARRIVE.TRANS64 RZ, [R2+URZ+0x28c50], R3 ;  /* 0x028c500302ff79a7 */ /* 0x0009e2000800003f */
[----:B--2---:R-:W-:-:S04]  /*12a10*/  LOP3.LUT R11, R11, 0x1f, RZ, 0xc0, !PT ;  /* 0x0000001f0b0b7812 */ /* 0x004fc800078ec0ff */
[----:B------:R-:W-:-:S13]  /*12a20*/  ISETP.NE.AND P1, PT, R11, RZ, PT ;  /* 0x000000ff0b00720c */ /* 0x000fda0003f25270 */
[----:B----4-:R-:W-:Y:S05]  /*12a30*/  @!P1 BRA `(.L_x_3302) ;  /* 0x0000000000049947 */ /* 0x010fea0003800000 */
[----:B------:R-:W-:Y:S01]  /*12a40*/  BPT.TRAP 0x1 ;  /* 0x000000040000795c */ /* 0x000fe20000300000 */
.L_x_3302:
[----:B------:R-:W2:Y:S01]  /*12a50*/  S2R R11, SR_CgaCtaId ;  /* 0x00000000000b7919 */ /* 0x000ea20000008800 */
[----:B0--3--:R-:W-:Y:S01]  /*12a60*/  MOV R3, 0x400 ;  /* 0x0000040000037802 */ /* 0x009fe20000000f00 */
        /* <DEDUP_REMOVED lines=15> */
[----:B--2---:R-:W-:-:S05]  /*12b60*/  LEA R3, R11, R3, 0x18 ;  /* 0x000000030b037211 */ /* 0x004fca00078ec0ff */
[----:B------:R-:W-:-:S05]  /*12b70*/  IMAD R2, R9, 0x10000, R3 ;  /* 0x0001000009027824 */ /* 0x000fca00078e0203 */
        /* <DEDUP_REMOVED lines=33> */
[----:B--2---:R-:W-:Y:S01]  /*12d90*/  NOP ;  /* 0x0000000000007918 */ /* 0x004fe20000000000 */
.L_x_3297:
[----:B------:R-:W-:Y:S05]  /*12da0*/  BSYNC B1 ;  /* 0x0000000000017941 */ /* 0x000fea0003800000 */
.L_x_3296:
        /* <DEDUP_REMOVED lines=14> */
[----:B------:R-:W3:Y:S01]  /*12e90*/  LDC R6, c[0x0][0x41c] ;  /* 0x00010700ff067b82 */ /* 0x000ee20000000800 */
[----:B------:R-:W-:Y:S01]  /*12ea0*/  ULDC.64 UR6, c[0x0][0x408] ;  /* 0x0001020000067ab9 */ /* 0x000fe20000000a00 */
[----:B---3--:R-:W-:-:S13]  /*12eb0*/  ISETP.NE.AND P0, PT, R6, 0x1, PT ;  /* 0x000000010600780c */ /* 0x008fda0003f05270 */
[----:B------:R-:W3:Y:S02]  /*12ec0*/  @P0 LDC.64 R2, c[0x0][0x420] ;  /* 0x00010800ff020b82 */ /* 0x000ee40000000a00 */
[----:B---3--:R-:W-:-:S04]  /*12ed0*/  @P0 IMAD.HI.U32 R7, R9, R2, RZ ;  /* 0x0000000209070227 */ /* 0x008fc800078e00ff */
[----:B------:R-:W-:Y:S01]  /*12ee0*/  IMAD.MOV.U32 R2, RZ, RZ, R9 ;  /* 0x000000ffff027224 */ /* 0x000fe200078e0009 */
[----:B------:R-:W-:-:S05]  /*12ef0*/  @P0 SHF.R.U32.HI R2, RZ, R3, R7 ;  /* 0x00000003ff020219 */ /* 0x000fca0000011607 */
[----:B------:R-:W-:-:S04]  /*12f00*/  IMAD.MOV R3, RZ, RZ, -R2 ;  /* 0x000000ffff037224 */ /* 0x000fc800078e0a02 */
[----:B------:R-:W-:Y:S01]  /*12f10*/  IMAD R9, R6, R3, R9 ;  /* 0x0000000306097224 */ /* 0x000fe200078e0209 */
[----:B------:R-:W-:Y:S01]  /*12f20*/  SHF.R.S32.HI R3, RZ, 0x1f, R2 ;  /* 0x0000001fff037819 */ /* 0x000fe20000011402 */
[----:B------:R-:W-:-:S04]  /*12f30*/  IMAD R6, R8, UR6, RZ ;  /* 0x0000000608067c24 */ /* 0x000fc8000f8e02ff */
[C---:B------:R-:W-:Y:S02]  /*12f40*/  IMAD R6, R0.reuse, UR7, R6 ;  /* 0x0000000700067c24 */ /* 0x040fe4000f8e0206 */
[----:B------:R-:W-:-:S04]  /*12f50*/  IMAD.WIDE.U32 R2, R0, UR6, R2 ;  /* 0x0000000600027c25 */ /* 0x000fc8000f8e0002 */
[----:B------:R-:W-:Y:S01]  /*12f60*/  IMAD.IADD R3, R6, 0x1, R3 ;  /* 0x0000000106037824 */ /* 0x000fe200078e0203 */
[----:B------:R-:W-:-:S04]  /*12f70*/  LEA R6, P0, R2, UR4, 0x2 ;  /* 0x0000000402067c11 */ /* 0x000fc8000f8010ff */
[----:B------:R-:W-:-:S05]  /*12f80*/  LEA.HI.X R7, R2, UR5, R3, 0x2, P0 ;  /* 0x0000000502077c11 */ /* 0x000fca00080f1403 */
[----:B------:R3:W5:Y:S04]  /*12f90*/  LDG.E R6, desc[UR40][R6.64] ;  /* 0x0000002806067981 */ /* 0x000768000c1e1900 */
.L_x_3305:
[----:B------:R-:W4:Y:S01]  /*12fa0*/  S2R R3, SR_CgaCtaId ;  /* 0x0000000000037919 */ /* 0x000f220000008800 */
[----:B------:R-:W-:-:S04]  /*12fb0*/  MOV R2, 0x400 ;  /* 0x0000040000027802 */ /* 0x000fc80000000f00 */
[----:B----4-:R-:W-:Y:S02]  /*12fc0*/  LEA R2, R3, R2, 0x18 ;  /* 0x0000000203027211 */ /* 0x010fe400078ec0ff */
[----:B------:R-:W-:-:S03]  /*12fd0*/  SHF.L.U32 R3, R10, 0x1f, RZ ;  /* 0x0000001f0a037819 */ /* 0x000fc600000006ff */
[----:B------:R-:W-:-:S04]  /*12fe0*/  IMAD R2, R11, 0x8, R2 ;  /* 0x000000080b027824 */ /* 0x000fc800078e0202 */
[----:B------:R-:W4:Y:S02]  /*12ff0*/  SYNCS.PHASECHK.TRANS64.TRYWAIT P0, [R2+URZ+0x28c40], R3 ;  /* 0x028c4003020075a7 */ /* 0x000f24000800017f */
[----:B----4-:R-:W-:Y:S05]  /*13000*/  @!P0 BRA `(.L_x_3306) ;  /* 0x0000002400388947 */ /* 0x010fea0003800000 */
.L_x_3393:
[----:B---3--:R-:W3:Y:S02]  /*13010*/  S2R R7, SR_TID.X ;  /* 0x0000000000077919 */ /* 0x008ee40000002100 */
[----:B---3--:R-:W-:-:S04]  /*13020*/  LOP3.LUT R7, R7, 0x7f, RZ, 0xc0, !PT ;  /* 0x0000007f07077812 */ /* 0x008fc800078ec0ff */
[----:B------:R-:W-:-:S13]  /*13030*/  ISETP.NE.AND P0, PT, R7, RZ, PT ;  /* 0x000000ff0700720c */ /* 0x000fda0003f05270 */
        /* <DEDUP_REMOVED lines=8> */
.L_x_3307:
[----:B---3--:R-:W3:Y:S01]  /*130c0*/  LDL R7, [R1] ;  /* 0x0000000001077983 */ /* 0x008ee20000100800 */
[----:B--2---:R-:W-:-:S03]  /*130d0*/  MOV R11, 0x400 ;  /* 0x00000400000b7802 */ /* 0x004fc60000000f00 */
[----:B------:R-:W2:Y:S01]  /*130e0*/  LDL R10, [R1+0x10] ;  /* 0x00001000010a7983 */ /* 0x000ea20000100800 */
[----:B0-----:R-:W0:Y:S01]  /*130f0*/  S2R R12, SR_CgaCtaId ;  /* 0x00000000000c7919 */ /* 0x001e220000008800 */
        /* <DEDUP_REMOVED lines=12> */
[----:B--2---:R-:W-:-:S05]  /*131c0*/  IMAD R9, R9, 0x40, R10 ;  /* 0x0000004009097824 */ /* 0x004fca00078e020a */
[----:B------:R-:W-:-:S07]  /*131d0*/  R2UR UR11, R9 ;  /* 0x00000000090b72ca */ /* 0x000fce00000e0000 */
[----:B------:R-:W-:-:S09]  /*131e0*/  UIADD3 UR8, UR8, 0x22400, URZ ;  /* 0x0002240008087890 */ /* 0x000fd2000fffe03f */
[----:B------:R0:W-:Y:S01]  /*131f0*/  UTMALDG.4D [UR8], [UR4], desc[UR6] ;  /* 0x00000608040075b4 */ /* 0x0001e20008019000 */
[----:B------:R-:W2:Y:S02]  /*13200*/  SYNCS.PHASECHK.TRANS64.TRYWAIT P1, [R2+URZ+0x28c60], R3 ;  /* 0x028c6003020075a7 */ /* 0x000ea4000802017f */
[----:B0-2---:R-:W-:Y:S05]  /*13210*/  @!P1 BRA `(.L_x_3308) ;  /* 0x0000002000c89947 */ /* 0x005fea0003800000 */
.L_x_3394:
[----:B------:R-:W-:Y:S05]  /*13220*/  @P0 BRA `(.L_x_3309) ;  /* 0x00000000001c0947 */ /* 0x000fea0003800000 */
[----:B------:R-:W2:Y:S01]  /*13230*/  S2R R7, SR_TID.X ;  /* 0x0000000000077919 */ /* 0x000ea20000002100 */
[----:B0---4-:R-:W-:-:S04]  /*13240*/  MOV R3, 0x10000 ;  /* 0x0001000000037802 */ /* 0x011fc80000000f00 */
[----:B------:R3:W-:Y:S01]  /*13250*/  SYNCS.ARRIVE.TRANS64 RZ, [R2+URZ+0x28c50], R3 ;  /* 0x028c500302ff79a7 */ /* 0x0007e2000800003f */
[----:B--2---:R-:W-:-:S04]  /*13260*/  LOP3.LUT R7, R7, 0x1f, RZ, 0xc0, !PT ;  /* 0x0000001f07077812 */ /* 0x004fc800078ec0ff */
[----:B------:R-:W-:-:S13]  /*13270*/  ISETP.NE.AND P1, PT, R7, RZ, PT ;  /* 0x000000ff0700720c */ /* 0x000fda0003f25270 */
[----:B---3--:R-:W-:Y:S05]  /*13280*/  @!P1 BRA `(.L_x_3309) ;  /* 0x0000000000049947 */ /* 0x008fea0003800000 */
[----:B------:R-:W-:Y:S01]  /*13290*/  BPT.TRAP 0x1 ;  /* 0x000000040000795c */ /* 0x000fe20000300000 */
.L_x_3309:
[----:B0---4-:R-:W2:Y:S01]  /*132a0*/  LDL R3, [R1] ;  /* 0x0000000001037983 */ /* 0x011ea20000100800 */
        /* <DEDUP_REMOVED lines=52> */
[----:B---3--:R-:W-:Y:S01]  /*135f0*/  NOP ;  /* 0x0000000000007918 */ /* 0x008fe20000000000 */
.L_x_3304:
[----:B------:R-:W-:Y:S05]  /*13600*/  BSYNC B1 ;  /* 0x0000000000017941 */ /* 0x000fea0003800000 */
.L_x_3303:
[C---:B------:R-:W-:Y:S01]  /*13610*/  ISETP.GT.AND P0, PT, R5.reuse, 0x1, PT ;  /* 0x000000010500780c */ /* 0x040fe20003f04270 */
[----:B------:R-:W-:-:S12]  /*13620*/  VIADD R5, R5, 0xfffffffe ;  /* 0xfffffffe05057836 */ /* 0x000fd80000000000 */
[----:B------:R-:W-:Y:S05]  /*13630*/  @P0 BRA `(.L_x_3310) ;  /* 0xffffffec00c80947 */ /* 0x000fea000383ffff */
.L_x_3286:
[----:B------:R-:W-:Y:S05]  /*13640*/  BSYNC B0 ;  /* 0x0000000000007941 */ /* 0x000fea0003800000 */
.L_x_3285:
[----:B------:R-:W3:Y:S01]  /*13650*/  LDL.LU R3, [R1] ;  /* 0x0000000001037983 */ /* 0x000ee20000300800 */
[----:B------:R-:W-:Y:S01]  /*13660*/  BSSY B0, `(.L_x_3311) ;  /* 0x0000016000007945 */ /* 0x000fe20003800000 */
[----:B------:R-:W4:Y:S02]  /*13670*/  S2R R2, SR_TID.X ;  /* 0x0000000000027919 */ /* 0x000f240000002100 */
[----:B----4-:R-:W-:-:S04]  /*13680*/  LOP3.LUT R2, R2, 0x1f, RZ, 0xc0, !PT ;  /* 0x0000001f02027812 */ /* 0x010fc800078ec0ff */
[----:B------:R-:W-:Y:S01]  /*13690*/  ISETP.NE.AND P1, PT, R2, RZ, PT ;  /* 0x000000ff0200720c */ /* 0x000fe20003f25270 */
[----:B---3--:R-:W-:-:S05]  /*136a0*/  VIADD R0, R3, 0x1 ;  /* 0x0000000103007836 */ /* 0x008fca0000000000 */
[----:B------:R-:W-:-:S04]  /*136b0*/  ISETP.NE.AND P0, PT, R0, 0x2, PT ;  /* 0x000000020000780c */ /* 0x000fc80003f05270 */
[----:B------:R-:W-:Y:S02]  /*136c0*/  SEL R2, R0, RZ, P0 ;  /* 0x000000ff00027207 */ /* 0x000fe40000000000 */
[----:B------:R-:W-:-:S03]  /*136d0*/  SEL R0, RZ, 0x1, P0 ;  /* 0x00000001ff007807 */ /* 0x000fc60000000000 */
[----:B------:R3:W-:Y:S01]  /*136e0*/  STL [R1], R2 ;  /* 0x0000000201007387 */ /* 0x0007e20000100800 */
[----:B------:R-:W-:Y:S05]  /*136f0*/  @P1 BRA `(.L_x_3312) ;  /* 0x0000000000301947 */ /* 0x000fea0003800000 */
[----:B------:R-:W4:Y:S01]  /*13700*/  S2R R7, SR_LANEID ;  /* 0x0000000000077919 */ /* 0x000f220000000000 */
[----:B------:R-:W-:Y:S01]  /*13710*/  VOTEU.ANY UR4, UPT, PT ;  /* 0x0000000000047886 */ /* 0x000fe200038e0100 */
[----:B---3--:R-:W3:Y:S01]  /*13720*/  LDC.64 R2, c[0x0][0xc38] ;  /* 0x00030e00ff027b82 */ /* 0x008ee20000000a00 */
[----:B------:R-:W4:Y:S08]  /*13730*/  FLO.U32 R4, UR4 ;  /* 0x0000000400047d00 */ /* 0x000f3000080e0000 */
[----:B------:R-:W3:Y:S01]  /*13740*/  POPC R5, UR4 ;  /* 0x0000000400057d09 */ /* 0x000ee20008000000 */
[----:B----4-:R-:W-:-:S13]  /*13750*/  ISETP.EQ.U32.AND P0, PT, R4, R7, PT ;  /* 0x000000070400720c */ /* 0x010fda0003f02070 */
[----:B---3--:R-:W3:Y:S01]  /*13760*/  @P0 ATOMG.E.ADD.STRONG.GPU PT, R3, desc[UR40][R2.64], R5 ;  /* 0x00000005020309a8 */ /* 0x008ee200081ee1e8 */
[----:B------:R-:W4:Y:S02]  /*13770*/  S2R R6, SR_LTMASK ;  /* 0x0000000000067919 */ /* 0x000f240000003900 */
[----:B----4-:R-:W-:-:S04]  /*13780*/  LOP3.LUT R6, R6, UR4, RZ, 0xc0, !PT ;  /* 0x0000000406067c12 */ /* 0x010fc8000f8ec0ff */
[----:B------:R-:W4:Y:S01]  /*13790*/  POPC R7, R6 ;  /* 0x0000000600077309 */ /* 0x000f220000000000 */
[----:B---3--:R-:W4:Y:S02]  /*137a0*/  SHFL.IDX PT, R4, R3, R4, 0x1f ;  /* 0x00001f0403047589 */ /* 0x008f2400000e0000 */
[----:B----4-:R-:W-:-:S07]  /*137b0*/  IADD3 R16, R4, UR36, R7 ;  /* 0x0000002404107c10 */ /* 0x010fce000fffe007 */
.L_x_3312:
[----:B------:R-:W-:Y:S05]  /*137c0*/  BSYNC B0 ;  /* 0x0000000000007941 */ /* 0x000fea0003800000 */
.L_x_3311:
[----:B---3--:R-:W3:Y:S02]  /*137d0*/  LDL.LU R2, [R1+0x8] ;  /* 0x0000080001027983 */ /* 0x008ee40000300800 */
[----:B---3--:R-:W-:-:S05]  /*137e0*/  LOP3.LUT R2, R2, R0, RZ, 0x3c, !PT ;  /* 0x0000000002027212 */ /* 0x008fca00078e3cff */
[----:B------:R3:W-:Y:S02]  /*137f0*/  STL [R1+0x8], R2 ;  /* 0x0000080201007387 */ /* 0x0007e40000100800 */
.L_x_3268:
[----:B------:R-:W-:Y:S05]  /*13800*/  BSYNC B6 ;  /* 0x0000000000067941 */ /* 0x000fea0003800000 */
.L_x_3266:
[----:B------:R-:W-:-:S03]  /*13810*/  UMOV UR4, 0xffffffff ;  /* 0xffffffff00047882 */ /* 0x000fc60000000000 */
[----:B------:R-:W-:Y:S05]  /*13820*/  BRA.DIV UR4, `(.L_x_3313) ;  /* 0x0000001e04587947 */ /* 0x000fea000b800000 */
[----:B------:R4:W0:Y:S04]  /*13830*/  SHFL.IDX PT, R4, R16, RZ, 0x1f ;  /* 0x00001fff10047589 */ /* 0x00082800000e0000 */
[----:B------:R4:W0:Y:S02]  /*13840*/  SHFL.IDX PT, R6, R16, 0x1, 0x1f ;  /* 0x00201f0010067f89 */ /* 0x00082400000e0000 */
.L_x_3398:
[----:B------:R-:W0:Y:S01]  /*13850*/  S2R R0, SR_TID.X ;  /* 0x0000000000007919 */ /* 0x000e220000002100 */
[----:B------:R-:W-:Y:S01]  /*13860*/  ULDC UR4, c[0x0][0xc14] ;  /* 0x0003050000047ab9 */ /* 0x000fe20000000800 */
[----:B------:R-:W-:Y:S01]  /*13870*/  BSSY B0, `(.L_x_3314) ;  /* 0x000000b000007945 */ /* 0x000fe20003800000 */
[----:B------:R-:W-:Y:S01]  /*13880*/  IMAD.MOV.U32 R17, RZ, RZ, RZ ;  /* 0x000000ffff117224 */ /* 0x000fe200078e00ff */
[----:B01----:R-:W-:Y:S01]  /*13890*/  LOP3.LUT R8, R0, 0x1f, RZ, 0xc0, !PT ;  /* 0x0000001f00087812 */ /* 0x003fe200078ec0ff */
[----:B------:R-:W-:-:S03]  /*138a0*/  IMAD.U32 R0, RZ, RZ, UR4 ;  /* 0x00000004ff007e24 */ /* 0x000fc6000f8e00ff */
[C---:B------:R-:W-:Y:S01]  /*138b0*/  ISETP.NE.AND P0, PT, R8.reuse, 0x1f, PT ;  /* 0x0000001f0800780c */ /* 0x040fe20003f05270 */
[----:B------:R-:W-:-:S05]  /*138c0*/  IMAD.IADD R5, R8, 0x1, R19 ;  /* 0x0000000108057824 */ /* 0x000fca00078e0213 */
[----:B------:R-:W-:-:S13]  /*138d0*/  ISETP.GE.OR P0, PT, R5, R0, !P0 ;  /* 0x000000000500720c */ /* 0x000fda0004706670 */
[----:B------:R-:W-:Y:S05]  /*138e0*/  @P0 BRA `(.L_x_3315) ;  /* 0x00000000000c0947 */ /* 0x000fea0003800000 */
[----:B---3--:R-:W0:Y:S02]  /*138f0*/  LDC.64 R2, c[0x0][0xc58] ;  /* 0x00031600ff027b82 */ /* 0x008e240000000a00 */
[----:B0-----:R-:W-:-:S05]  /*13900*/  IMAD.WIDE R2, R5, 0x4, R2 ;  /* 0x0000000405027825 */ /* 0x001fca00078e0202 */
[----:B------:R0:W5:Y:S02]  /*13910*/  LDG.E R17, desc[UR40][R2.64] ;  /* 0x0000002802117981 */ /* 0x000164000c1e1900 */
.L_x_3315:
[----:B------:R-:W-:Y:S05]  /*13920*/  BSYNC B0 ;  /* 0x0000000000007941 */ /* 0x000fea0003800000 */
.L_x_3314:
        /* <DEDUP_REMOVED lines=11> */
[----:B0-----:R-:W-:-:S05]  /*139e0*/  IMAD.IADD R3, R13, 0x1, R14 ;  /* 0x000000010d037824 */ /* 0x001fca00078e020e */
[----:B------:R-:W0:Y:S02]  /*139f0*/  SHFL.UP PT, R14, R3, 0x4, RZ ;  /* 0x04800000030e7989 */ /* 0x000e2400000e00ff */
[----:B0-----:R-:W-:Y:S02]  /*13a00*/  SEL R14, R14, RZ, P0 ;  /* 0x000000ff0e0e7207 */ /* 0x001fe40000000000 */
[----:B------:R-:W-:Y:S02]  /*13a10*/  ISETP.GE.U32.AND P0, PT, R8, 0x10, PT ;  /* 0x000000100800780c */ /* 0x000fe40003f06070 */
[----:B------:R-:W-:-:S05]  /*13a20*/  IADD3 R5, R3, R14, RZ ;  /* 0x0000000e03057210 */ /* 0x000fca0007ffe0ff */
[----:B------:R-:W0:Y:S02]  /*13a30*/  SHFL.UP PT, R14, R5, 0x8, RZ ;  /* 0x05000000050e7989 */ /* 0x000e2400000e00ff */
[----:B0-----:R-:W-:-:S05]  /*13a40*/  SEL R14, R14, RZ, P1 ;  /* 0x000000ff0e0e7207 */ /* 0x001fca0000800000 */
[----:B------:R-:W-:-:S05]  /*13a50*/  IMAD.IADD R7, R5, 0x1, R14 ;  /* 0x0000000105077824 */ /* 0x000fca00078e020e */
[----:B------:R-:W3:Y:S02]  /*13a60*/  SHFL.UP PT, R14, R7, 0x10, RZ ;  /* 0x06000000070e7989 */ /* 0x000ee400000e00ff */
[----:B---3--:R-:W-:-:S05]  /*13a70*/  SEL R2, R14, RZ, P0 ;  /* 0x000000ff0e027207 */ /* 0x008fca0000000000 */
[----:B------:R-:W-:-:S05]  /*13a80*/  IMAD.IADD R2, R7, 0x1, R2 ;  /* 0x0000000107027824 */ /* 0x000fca00078e0202 */
[----:B------:R0:W1:Y:S02]  /*13a90*/  SHFL.IDX PT, R14, R2, 0x1f, 0x1f ;  /* 0x03e01f00020e7f89 */ /* 0x00006400000e0000 */
.L_x_3406:
[----:B------:R-:W-:Y:S02]  /*13aa0*/  ULDC UR4, c[0x0][0xc10] ;  /* 0x0003040000047ab9 */ /* 0x000fe40000000800 */
[----:B----4-:R-:W-:-:S04]  /*13ab0*/  IMAD.U32 R16, RZ, RZ, UR4 ;  /* 0x00000004ff107e24 */ /* 0x010fc8000f8e00ff */
[----:B-1----:R-:W-:-:S04]  /*13ac0*/  IMAD R3, R14, R16, RZ ;  /* 0x000000100e037224 */ /* 0x002fc800078e02ff */
[----:B------:R-:W-:-:S05]  /*13ad0*/  IMAD.IADD R6, R6, 0x1, R3 ;  /* 0x0000000106067824 */ /* 0x000fca00078e0203 */
[----:B------:R-:W-:-:S13]  /*13ae0*/  ISETP.GT.AND P0, PT, R6, R4, PT ;  /* 0x000000040600720c */ /* 0x000fda0003f04270 */
[----:B------:R-:W-:Y:S05]  /*13af0*/  @P0 BRA `(.L_x_3317) ;  /* 0x0000000000b40947 */ /* 0x000fea0003800000 */
[----:B------:R-:W1:Y:S02]  /*13b00*/  LDC R0, c[0x0][0xc14] ;  /* 0x00030500ff007b82 */ /* 0x000e640000000800 */
.L_x_3322:
        /* <DEDUP_REMOVED lines=14> */
.L_x_3320:
[----:B------:R-:W-:Y:S05]  /*13bf0*/  BSYNC B0 ;  /* 0x0000000000007941 */ /* 0x000fea0003800000 */
.L_x_3319:
        /* <DEDUP_REMOVED lines=10> */
[----:B------:R-:W-:Y:S02]  /*13ca0*/  ISETP.GE.U32.AND P1, PT, R8, 0x8, PT ;  /* 0x000000080800780c */ /* 0x000fe40003f26070 */
[----:B0-----:R-:W-:-:S05]  /*13cb0*/  IADD3 R3, R13, R14, RZ ;  /* 0x0000000e0d037210 */ /* 0x001fca0007ffe0ff */
        /* <DEDUP_REMOVED lines=11> */
.L_x_3414:
[----:B------:R-:W-:Y:S02]  /*13d70*/  ULDC UR4, c[0x0][0xc10] ;  /* 0x0003040000047ab9 */ /* 0x000fe40000000800 */
[----:B------:R-:W-:-:S04]  /*13d80*/  IMAD.U32 R16, RZ, RZ, UR4 ;  /* 0x00000004ff107e24 */ /* 0x000fc8000f8e00ff */
[----:B-1----:R-:W-:-:S04]  /*13d90*/  IMAD R3, R14, R16, RZ ;  /* 0x000000100e037224 */ /* 0x002fc800078e02ff */
[----:B------:R-:W-:-:S05]  /*13da0*/  IMAD.IADD R6, R3, 0x1, R6 ;  /* 0x0000000103067824 */ /* 0x000fca00078e0206 */
[----:B------:R-:W-:-:S13]  /*13db0*/  ISETP.GT.AND P0, PT, R6, R4, PT ;  /* 0x000000040600720c */ /* 0x000fda0003f04270 */
[----:B------:R-:W-:Y:S05]  /*13dc0*/  @!P0 BRA `(.L_x_3322) ;  /* 0xfffffffc00508947 */ /* 0x000fea000383ffff */
.L_x_3317:
[----:B------:R-:W-:Y:S01]  /*13dd0*/  IMAD.IADD R6, R6, 0x1, -R3 ;  /* 0x0000000106067824 */ /* 0x000fe200078e0a03 */
[----:B------:R-:W-:-:S03]  /*13de0*/  UMOV UR4, 0xffffffff ;  /* 0xffffffff00047882 */ /* 0x000fc60000000000 */
[----:B------:R-:W-:-:S05]  /*13df0*/  IMAD R3, R2, R16, R6 ;  /* 0x0000001002037224 */ /* 0x000fca00078e0206 */
[----:B------:R-:W-:Y:S01]  /*13e00*/  ISETP.GT.AND P6, PT, R3, R4, PT ;  /* 0x000000040300720c */ /* 0x000fe20003fc4270 */
[----:B------:R-:W-:-:S12]  /*13e10*/  BRA.DIV UR4, `(.L_x_3323) ;  /* 0x0000001e04c87947 */ /* 0x000fd8000b800000 */
[----:B------:R-:W-:-:S04]  /*13e20*/  VOTE.ANY R3, PT, !P6 ;  /* 0x0000000000037806 */ /* 0x000fc800070e0100 */
[----:B------:R-:W1:Y:S02]  /*13e30*/  POPC R5, R3 ;  /* 0x0000000300057309 */ /* 0x000e640000000000 */
[----:B-1----:R1:W3:Y:S02]  /*13e40*/  SHFL.IDX PT, R17, R17, R5, 0x1f ;  /* 0x00001f0511117589 */ /* 0x0022e400000e0000 */
.L_x_3418:
[----:B------:R-:W-:Y:S01]  /*13e50*/  ISETP.NE.AND P0, PT, R3, RZ, PT ;  /* 0x000000ff0300720c */ /* 0x000fe20003f05270 */
[----:B------:R-:W-:-:S12]  /*13e60*/  IMAD.MOV.U32 R14, RZ, RZ, RZ ;  /* 0x000000ffff0e7224 */ /* 0x000fd800078e00ff */
[----:B------:R-:W-:Y:S05]  /*13e70*/  @!P0 BRA `(.L_x_3324) ;  /* 0x0000000000108947 */ /* 0x000fea0003800000 */
[----:B------:R-:W-:Y:S01]  /*13e80*/  UMOV UR4, 0xffffffff ;  /* 0xffffffff00047882 */ /* 0x000fe20000000000 */
[----:B------:R-:W-:Y:S02]  /*13e90*/  VIADD R12, R5, 0xffffffff ;  /* 0xffffffff050c7836 */ /* 0x000fe40000000000 */
[----:B------:R-:W-:Y:S05]  /*13ea0*/  BRA.DIV UR4, `(.L_x_3325) ;  /* 0x0000001e04ec7947 */ /* 0x000fea000b800000 */
[----:B------:R4:W0:Y:S02]  /*13eb0*/  SHFL.IDX PT, R14, R2, R12, 0x1f ;  /* 0x00001f0c020e7589 */ /* 0x00082400000e0000 */
.L_x_3324:
[----:B0-----:R-:W-:Y:S01]  /*13ec0*/  IMAD R16, R14, R16, R6 ;  /* 0x000000100e107224 */ /* 0x001fe200078e0206 */
[----:B---3--:R-:W-:Y:S01]  /*13ed0*/  IABS R6, R17 ;  /* 0x0000001100067213 */ /* 0x008fe20000000000 */
[----:B----4-:R-:W-:Y:S02]  /*13ee0*/  IMAD.MOV.U32 R2, RZ, RZ, RZ ;  /* 0x000000ffff027224 */ /* 0x010fe400078e00ff */
[----:B------:R-:W-:Y:S01]  /*13ef0*/  IMAD.IADD R19, R5, 0x1, R19 ;  /* 0x0000000105137824 */ /* 0x000fe200078e0213 */
[----:B------:R-:W0:Y:S08]  /*13f00*/  I2F.RP R7, R6 ;  /* 0x0000000600077306 */ /* 0x000e300000209400 */
[----:B0-----:R-:W0:Y:S02]  /*13f10*/  MUFU.RCP R7, R7 ;  /* 0x0000000700077308 */ /* 0x001e240000001000 */
[----:B0-----:R-:W-:-:S06]  /*13f20*/  IADD3 R8, R7, 0xffffffe, RZ ;  /* 0x0ffffffe07087810 */ /* 0x001fcc0007ffe0ff */
[----:B------:R-:W0:Y:S02]  /*13f30*/  F2I.FTZ.U32.TRUNC.NTZ R3, R8 ;  /* 0x0000000800037305 */ /* 0x000e24000021f000 */
[----:B0-----:R-:W-:-:S04]  /*13f40*/  IMAD.MOV R9, RZ, RZ, -R3 ;  /* 0x000000ffff097224 */ /* 0x001fc800078e0a03 */
[----:B------:R-:W-:-:S04]  /*13f50*/  IMAD R9, R9, R6, RZ ;  /* 0x0000000609097224 */ /* 0x000fc800078e02ff */
        /* <DEDUP_REMOVED lines=16> */
[----:B------:R-:W-:-:S04]  /*14060*/  @!P0 LOP3.LUT R3, RZ, R17, RZ, 0x33, !PT ;  /* 0x00000011ff038212 */ /* 0x000fc800078e33ff */
[----:B------:R-:W-:Y:S01]  /*14070*/  IADD3 R4, -R3, RZ, RZ ;  /* 0x000000ff03047210 */ /* 0x000fe20007ffe1ff */
[----:B------:R-:W-:-:S04]  /*14080*/  IMAD.MOV.U32 R18, RZ, RZ, R3 ;  /* 0x000000ffff127224 */ /* 0x000fc800078e0003 */
[----:B------:R-:W-:Y:S01]  /*14090*/  IMAD R17, R17, R4, R2 ;  /* 0x0000000411117224 */ /* 0x000fe200078e0202 */
[----:B------:R-:W-:Y:S06]  /*140a0*/  BRA `(.L_x_3326) ;  /* 0x00000000001c7947 */ /* 0x000fec0003800000 */
.L_x_3318:
[----:B------:R-:W-:Y:S01]  /*140b0*/  UMOV UR4, URZ ;  /* 0x0000003f00047c82 */ /* 0x000fe20008000000 */
[----:B------:R-:W-:Y:S01]  /*140c0*/  UMOV UR5, URZ ;  /* 0x0000003f00057c82 */ /* 0x000fe20008000000 */
[----:B------:R-:W-:Y:S01]  /*140d0*/  ULDC UR6, c[0x0][0xc14] ;  /* 0x0003050000067ab9 */ /* 0x000fe20000000800 */
[----:B------:R-:W-:Y:S02]  /*140e0*/  IMAD.MOV.U32 R16, RZ, RZ, R4 ;  /* 0x000000ffff107224 */ /* 0x000fe400078e0004 */
[----:B------:R-:W-:Y:S02]  /*140f0*/  IMAD.U32 R17, RZ, RZ, UR4 ;  /* 0x00000004ff117e24 */ /* 0x000fe4000f8e00ff */
[----:B------:R-:W-:Y:S02]  /*14100*/  IMAD.U32 R18, RZ, RZ, UR5 ;  /* 0x00000005ff127e24 */ /* 0x000fe4000f8e00ff */
[----:B------:R-:W-:-:S07]  /*14110*/  IMAD.U32 R19, RZ, RZ, UR6 ;  /* 0x00000006ff137e24 */ /* 0x000fce000f8e00ff */
.L_x_3326:
        /* <DEDUP_REMOVED lines=12> */
.L_x_3245:
[----:B0-----:R-:W4:Y:S01]  /*141e0*/  LDL.LU R0, [R1+0x28] ;  /* 0x0000280001007983 */ /* 0x001f220000300800 */
[----:B------:R-:W-:Y:S01]  /*141f0*/  BSSY B0, `(.L_x_3328) ;  /* 0x000000b000007945 */ /* 0x000fe20003800000 */
[----:B-1----:R-:W0:Y:S01]  /*14200*/  S2R R5, SR_CgaCtaId ;  /* 0x0000000000057919 */ /* 0x002e220000008800 */
[----:B----4-:R-:W-:-:S05]  /*14210*/  VIADD R0, R0, 0x1 ;  /* 0x0000000100007836 */ /* 0x010fca0000000000 */
[----:B---3--:R-:W-:-:S04]  /*14220*/  LEA.HI R2, R0, R0, RZ, 0x1 ;  /* 0x0000000000027211 */ /* 0x008fc800078f08ff */
[----:B------:R-:W-:-:S05]  /*14230*/  LOP3.LUT R3, R2, 0xfffffffe, RZ, 0xc0, !PT ;  /* 0xfffffffe02037812 */ /* 0x000fca00078ec0ff */
[----:B------:R-:W-:Y:S01]  /*14240*/  IMAD.IADD R3, R0, 0x1, -R3 ;  /* 0x0000000100037824 */ /* 0x000fe200078e0a03 */
[----:B------:R-:W-:-:S04]  /*14250*/  MOV R0, 0x400 ;  /* 0x0000040000007802 */ /* 0x000fc80000000f00 */
[----:B0-----:R-:W-:Y:S02]  /*14260*/  LEA R0, R5, R0, 0x18 ;  /* 0x0000000005007211 */ /* 0x001fe400078ec0ff */
[----:B------:R-:W-:-:S04]  /*14270*/  SHF.L.U32 R3, R3, 0x1f, RZ ;  /* 0x0000001f03037819 */ /* 0x000fc800000006ff */
[----:B------:R-:W0:Y:S02]  /*14280*/  SYNCS.PHASECHK.TRANS64.TRYWAIT P0, [R0+URZ+0x28c20], R3 ;  /* 0x028c2003000075a7 */ /* 0x000e24000800017f */
[----:B0-----:R-:W-:Y:S05]  /*14290*/  @!P0 BRA `(.L_x_3329) ;  /* 0x0000001c00148947 */ /* 0x001fea0003800000 */
.L_x_3421:
[----:B------:R-:W-:Y:S05]  /*142a0*/  BSYNC B0 ;  /* 0x0000000000007941 */ /* 0x000fea0003800000 */
.L_x_3328:
[----:B------:R-:W-:-:S03]  /*142b0*/  UMOV UR4, 0xffffffff ;  /* 0xffffffff00047882 */ /* 0x000fc60000000000 */
[----:B------:R-:W-:Y:S05]  /*142c0*/  BRA.DIV UR4, `(.L_x_3330) ;  /* 0x0000001e041c7947 */ /* 0x000fea000b800000 */
[----:B------:R-:W1:Y:S02]  /*142d0*/  S2R R2, SR_TID.X ;  /* 0x0000000000027919 */ /* 0x000e640000002100 */
[----:B-1----:R-:W-:-:S04]  /*142e0*/  SHF.R.U32.HI R2, RZ, 0x5, R2 ;  /* 0x00000005ff027819 */ /* 0x002fc80000011602 */
[----:B------:R-:W-:-:S05]  /*142f0*/  LOP3.LUT R2, R2, 0x3, RZ, 0xc0, !PT ;  /* 0x0000000302027812 */ /* 0x000fca00078ec0ff */
[----:B------:R1:W3:Y:S02]  /*14300*/  SHFL.IDX PT, R14, R2, RZ, 0x1f ;  /* 0x00001fff020e7589 */ /* 0x0002e400000e0000 */
.L_x_3424:
[----:B---3--:R-:W-:-:S13]  /*14310*/  ISETP.NE.AND P0, PT, R14, RZ, PT ;  /* 0x000000ff0e00720c */ /* 0x008fda0003f05270 */
[----:B------:R-:W-:Y:S05]  /*14320*/  @P0 BRA `(.L_x_3114) ;  /* 0x0000000000940947 */ /* 0x000fea0003800000 */
[----:B------:R-:W-:-:S03]  /*14330*/  UMOV UR4, 0xffffffff ;  /* 0xffffffff00047882 */ /* 0x000fc60000000000 */
[----:B------:R-:W-:Y:S05]  /*14340*/  BRA.DIV UR4, `(.L_x_3331) ;  /* 0x0000001e04307947 */ /* 0x000fea000b800000 */
[----:B------:R-:W-:-:S13]  /*14350*/  ELECT P6, URZ, PT ;  /* 0x00000000003f782f */ /* 0x000fda00038c0000 */
.L_x_3427:
[----:B------:R-:W-:Y:S05]  /*14360*/  @!P6 BRA `(.L_x_3114) ;  /* 0x000000000084e947 */ /* 0x000fea0003800000 */
[----:B-1----:R-:W3:Y:S02]  /*14370*/  LDL.LU R2, [R1+0x38] ;  /* 0x0000380001027983 */ /* 0x002ee40000300800 */
[----:B---3--:R-:W-:-:S04]  /*14380*/  LOP3.LUT R2, R2, 0x2, RZ, 0xfc, !PT ;  /* 0x0000000202027812 */ /* 0x008fc800078efcff */
[----:B------:R-:W-:-:S13]  /*14390*/  ISETP.NE.AND P2, PT, R2, 0x3, PT ;  /* 0x000000030200780c */ /* 0x000fda0003f45270 */
[----:B------:R-:W-:Y:S05]  /*143a0*/  @!P2 BRA `(.L_x_3332) ;  /* 0x000000000004a947 */ /* 0x000fea0003800000 */
[----:B------:R-:W-:Y:S01]  /*143b0*/  BPT.TRAP 0x1 ;  /* 0x000000040000795c */ /* 0x000fe20000300000 */
.L_x_3332:
[----:B0-----:R-:W3:Y:S04]  /*143c0*/  LDL R3, [R1] ;  /* 0x0000000001037983 */ /* 0x001ee80000100800 */
[----:B------:R-:W4:Y:S01]  /*143d0*/  LDL.LU R7, [R1+0x8] ;  /* 0x0000080001077983 */ /* 0x000f220000300800 */
[----:B------:R-:W-:-:S05]  /*143e0*/  IADD3 R2, R0, 0x28c40, RZ ;  /* 0x00028c4000027810 */ /* 0x000fca0007ffe0ff */
[C---:B---3--:R-:W-:Y:S02]  /*143f0*/  IMAD R6, R3.reuse, 0x8, R2 ;  /* 0x0000000803067824 */ /* 0x048fe400078e0202 */
[----:B------:R-:W-:Y:S01]  /*14400*/  VIADD R3, R3, 0x1 ;  /* 0x0000000103037836 */ /* 0x000fe20000000000 */
[----:B----4-:R-:W-:-:S04]  /*14410*/  SHF.L.U32 R5, R7, 0x1f, RZ ;  /* 0x0000001f07057819 */ /* 0x010fc800000006ff */
        /* <DEDUP_REMOVED lines=8> */
.L_x_3428:
[----:B------:R-:W1:Y:S02]  /*144a0*/  SYNCS.PHASECHK.TRANS64.TRYWAIT P0, [R7+URZ], R2 ;  /* 0x00000002070075a7 */ /* 0x000e64000800017f */
[----:B-1----:R-:W-:Y:S05]  /*144b0*/  @!P0 BRA `(.L_x_3334) ;  /* 0x0000001c00088947 */ /* 0x002fea0003800000 */
.L_x_3429:
[----:B------:R-:W-:Y:S05]  /*144c0*/  @!P2 BRA `(.L_x_3335) ;  /* 0x000000000004a947 */ /* 0x000fea0003800000 */
[----:B------:R-:W-:Y:S01]  /*144d0*/  BPT.TRAP 0x1 ;  /* 0x000000040000795c */ /* 0x000fe20000300000 */
.L_x_3335:
[----:B------:R-:W3:Y:S01]  /*144e0*/  LDL.LU R4, [R1] ;  /* 0x0000000001047983 */ /* 0x000ee20000300800 */
[----:B------:R-:W-:-:S04]  /*144f0*/  VIADD R0, R0, 0x28c60 ;  /* 0x00028c6000007836 */ /* 0x000fc80000000000 */
[----:B---3--:R-:W-:-:S04]  /*14500*/  IMAD R4, R4, 0x8, R0 ;  /* 0x0000000804047824 */ /* 0x008fc800078e0200 */
[----:B------:R-:W3:Y:S02]  /*14510*/  SYNCS.PHASECHK.TRANS64.TRYWAIT P0, [R4+URZ], R5 ;  /* 0x00000005040075a7 */ /* 0x000ee4000800017f */
[----:B---3--:R-:W-:Y:S05]  /*14520*/  @!P0 BRA `(.L_x_3336) ;  /* 0x0000001c00008947 */ /* 0x008fea0003800000 */
.L_x_3430:
[----:B------:R-:W-:-:S07]  /*14530*/  IMAD R3, R3, 0x8, R0 ;  /* 0x0000000803037824 */ /* 0x000fce00078e0200 */
.L_x_3337:
[----:B----4-:R4:W0:Y:S02]  /*14540*/  SYNCS.PHASECHK.TRANS64.TRYWAIT P0, [R3+URZ], R2 ;  /* 0x00000002030075a7 */ /* 0x010824000800017f */
[----:B0-----:R-:W-:Y:S05]  /*14550*/  @!P0 NANOSLEEP.SYNCS 0x989680 ;  /* 0x009896800000895d */ /* 0x001fea0003900000 */
[----:B------:R-:W0:Y:S02]  /*14560*/  @!P0 SYNCS.PHASECHK.TRANS64 P0, [R3+URZ], R2 ;  /* 0x00000002030085a7 */ /* 0x000e24000800007f */
[----:B0-----:R-:W-:Y:S05]  /*14570*/  @!P0 BRA `(.L_x_3337) ;  /* 0xfffffffc00f08947 */ /* 0x001fea000383ffff */
.L_x_3114:
[----:B------:R-:W-:Y:S05]  /*14580*/  BSYNC B8 ;  /* 0x0000000000087941 */ /* 0x000fea0003800000 */
.L_x_3111:
[----:B------:R-:W-:Y:S05]  /*14590*/  EXIT ;  /* 0x000000000000794d */ /* 0x000fea0003800000 */
.L_x_3130:
[----:B0-----:R0:W1:Y:S02]  /*145a0*/  SYNCS.PHASECHK.TRANS64.TRYWAIT P5, [R74+URZ+0x28c90], R59 ;  /* 0x028c903b4a0075a7 */ /* 0x00106400080a017f */
[----:B-1----:R-:W-:Y:S05]  /*145b0*/  @!P5 NANOSLEEP.SYNCS 0x989680 ;  /* 0x009896800000d95d */ /* 0x002fea0003900000 */
[----:B------:R-:W1:Y:S02]  /*145c0*/  @!P5 SYNCS.PHASECHK.TRANS64 P5, [R74+URZ+0x28c90], R59 ;  /* 0x028c903b4a00d5a7 */ /* 0x000e6400080a007f */
[----:B-1----:R-:W-:Y:S05]  /*145d0*/  @!P5 BRA `(.L_x_3130) ;  /* 0xfffffffc00f0d947 */ /* 0x002fea000383ffff */
[----:B------:R-:W-:Y:S05]  /*145e0*/  BRA `(.L_x_3338) ;  /* 0xfffffee000147947 */ /* 0x000fea000383ffff */
.L_x_3140:
[----:B0-----:R0:W1:Y:S02]  /*145f0*/  SYNCS.PHASECHK.TRANS64.TRYWAIT P5, [R74+URZ+0x28c90], R59 ;  /* 0x028c903b4a0075a7 */ /* 0x00106400080a017f */
[----:B-1----:R-:W-:Y:S05]  /*14600*/  @!P5 NANOSLEEP.SYNCS 0x989680 ;  /* 0x009896800000d95d */ /* 0x002fea0003900000 */
[----:B------:R-:W1:Y:S02]  /*14610*/  @!P5 SYNCS.PHASECHK.TRANS64 P5, [R74+URZ+0x28c90], R59 ;  /* 0x028c903b4a00d5a7 */ /* 0x000e6400080a007f */
[----:B-1----:R-:W-:Y:S05]  /*14620*/  @!P5 BRA `(.L_x_3140) ;  /* 0xfffffffc00f0d947 */ /* 0x002fea000383ffff */
[----:B------:R-:W-:Y:S05]  /*14630*/  BRA `(.L_x_3339) ;  /* 0xfffffee8008c7947 */ /* 0x000fea000383ffff */
.L_x_3145:
[----:B0-----:R0:W1:Y:S02]  /*14640*/  SYNCS.PHASECHK.TRANS64.TRYWAIT P5, [R74+URZ+0x28c90], R59 ;  /* 0x028c903b4a0075a7 */ /* 0x00106400080a017f */
[----:B-1----:R-:W-:Y:S05]  /*14650*/  @!P5 NANOSLEEP.SYNCS 0x989680 ;  /* 0x009896800000d95d */ /* 0x002fea0003900000 */
[----:B------:R-:W1:Y:S02]  /*14660*/  @!P5 SYNCS.PHASECHK.TRANS64 P5, [R74+URZ+0x28c90], R59 ;  /* 0x028c903b4a00d5a7 */ /* 0x000e6400080a007f */
[----:B-1----:R-:W-:Y:S05]  /*14670*/  @!P5 BRA `(.L_x_3145) ;  /* 0xfffffffc00f0d947 */ /* 0x002fea000383ffff */
[----:B------:R-:W-:Y:S05]  /*14680*/  BRA `(.L_x_3340) ;  /* 0xfffffef000c07947 */ /* 0x000fea000383ffff */
.L_x_3149:
[----:B----4-:R4:W0:Y:S02]  /*14690*/  SYNCS.PHASECHK.TRANS64.TRYWAIT P0, [R74+URZ+0x28cb0], R59 ;  /* 0x028cb03b4a0075a7 */ /* 0x010824000800017f */
[----:B0-----:R-:W-:Y:S05]  /*146a0*/  @!P0 NANOSLEEP.SYNCS 0x989680 ;  /* 0x009896800000895d */ /* 0x001fea0003900000 */
[----:B------:R-:W0:Y:S02]  /*146b0*/  @!P0 SYNCS.PHASECHK.TRANS64 P0, [R74+URZ+0x28cb0], R59 ;  /* 0x028cb03b4a0085a7 */ /* 0x000e24000800007f */
[----:B0-----:R-:W-:Y:S05]  /*146c0*/  @!P0 BRA `(.L_x_3149) ;  /* 0xfffffffc00f08947 */ /* 0x001fea000383ffff */
[----:B------:R-:W-:Y:S05]  /*146d0*/  BRA `(.L_x_3341) ;  /* 0xfffffef400387947 */ /* 0x000fea000383ffff */
.L_x_3160:
[----:B0-----:R0:W1:Y:S02]  /*146e0*/  SYNCS.PHASECHK.TRANS64.TRYWAIT P0, [R8+URZ+0x28c50], R3 ;  /* 0x028c5003080075a7 */ /* 0x001064000800017f */
[----:B-1----:R-:W-:Y:S05]  /*146f0*/  @!P0 NANOSLEEP.SYNCS 0x989680 ;  /* 0x009896800000895d */ /* 0x002fea0003900000 */
[----:B------:R-:W1:Y:S02]  /*14700*/  @!P0 SYNCS.PHASECHK.TRANS64 P0, [R8+URZ+0x28c50], R3 ;  /* 0x028c5003080085a7 */ /* 0x000e64000800007f */
[----:B-1----:R-:W-:Y:S05]  /*14710*/  @!P0 BRA `(.L_x_3160) ;  /* 0xfffffffc00f08947 */ /* 0x002fea000383ffff */
[----:B------:R-:W-:Y:S05]  /*14720*/  BRA `(.L_x_3342) ;  /* 0xffffff00005c7947 */ /* 0x000fea000383ffff */
.L_x_3167:
[----:B-1----:R1:W2:Y:S02]  /*14730*/  SYNCS.PHASECHK.TRANS64.TRYWAIT P0, [R0+URZ+0x28c50], R3 ;  /* 0x028c5003000075a7 */ /* 0x0022a4000800017f */
[----:B--2---:R-:W-:Y:S05]  /*14740*/  @!P0 NANOSLEEP.SYNCS 0x989680 ;  /* 0x009896800000895d */ /* 0x004fea0003900000 */
[----:B------:R-:W2:Y:S02]  /*14750*/  @!P0 SYNCS.PHASECHK.TRANS64 P0, [R0+URZ+0x28c50], R3 ;  /* 0x028c5003000085a7 */ /* 0x000ea4000800007f */
[----:B--2---:R-:W-:Y:S05]  /*14760*/  @!P0 BRA `(.L_x_3167) ;  /* 0xfffffffc00f08947 */ /* 0x004fea000383ffff */
[----:B------:R-:W-:Y:S05]  /*14770*/  BRA `(.L_x_3166) ;  /* 0xffffff0c00887947 */ /* 0x000fea000383ffff */
.L_x_3182:
[----:B------:R-:W-:Y:S01]  /*14780*/  BSSY B1, `(.L_x_3343) ;  /* 0x0000008000017945 */ /* 0x000fe20003800000 */
[----:B------:R-:W-:Y:S01]  /*14790*/  IMAD.MOV.U32 R13, RZ, RZ, R26 ;  /* 0x000000ffff0d7224 */ /* 0x000fe200078e001a */
[----:B------:R-:W-:Y:S01]  /*147a0*/  MOV R11, 0x1c1f ;  /* 0x00001c1f000b7802 */ /* 0x000fe20000000f00 */
[----:B------:R-:W-:Y:S02]  /*147b0*/  IMAD.MOV.U32 R12, RZ, RZ, RZ ;  /* 0x000000ffff0c7224 */ /* 0x000fe400078e00ff */
[----:B------:R-:W-:-:S07]  /*147c0*/  IMAD.MOV.U32 R15, RZ, RZ, -0x1 ;  /* 0xffffffffff0f7424 */ /* 0x000fce00078e00ff */
[----:B------:R-:W-:Y:S05]  /*147d0*/  WARPSYNC.COLLECTIVE R15, `(.L_x_3344) ;  /* 0x000000000f087348 */ /* 0x000fea0003c00000 */
[----:B------:R0:W1:Y:S02]  /*147e0*/  SHFL.IDX P6, R14, R13, R12, R11 ;  /* 0x0000000c0d0e7389 */ /* 0x00006400000c000b */
[----:B01----:R-:W-:Y:S01]  /*147f0*/  ENDCOLLECTIVE ;  /* 0x000000000000791b */ /* 0x003fe20003800000 */
.L_x_3344:
[----:B------:R-:W-:Y:S05]  /*14800*/  BSYNC B1 ;  /* 0x0000000000017941 */ /* 0x000fea0003800000 */
.L_x_3343:
[----:B------:R-:W-:Y:S05]  /*14810*/  BRA `(.L_x_3345) ;  /* 0xffffff2000ac7947 */ /* 0x000fea000383ffff */
.L_x_3183:
        /* <DEDUP_REMOVED lines=8> */
.L_x_3347:
[----:B------:R-:W-:Y:S05]  /*148a0*/  BSYNC B1 ;  /* 0x0000000000017941 */ /* 0x000fea0003800000 */
.L_x_3346:
[----:B------:R-:W-:Y:S05]  /*148b0*/  BRA `(.L_x_3348) ;  /* 0xffffff2000907947 */ /* 0x000fea000383ffff */
.L_x_3184:
[----:B------:R-:W-:Y:S01]  /*148c0*/  BSSY B1, `(.L_x_3349) ;  /* 0x0000008000017945 */ /* 0x000fe20003800000 */
[----:B------:R-:W-:Y:S01]  /*148d0*/  IMAD.MOV.U32 R13, RZ, RZ, R28 ;  /* 0x000000ffff0d7224 */ /* 0x000fe200078e001c */
[----:B------:R-:W-:Y:S01]  /*148e0*/  MOV R15, 0xffffffff ;  /* 0xffffffff000f7802 */ /* 0x000fe20000000f00 */
[----:B------:R-:W-:Y:S02]  /*148f0*/  IMAD.MOV.U32 R12, RZ, RZ, RZ ;  /* 0x000000ffff0c7224 */ /* 0x000fe400078e00ff */
[----:B------:R-:W-:-:S07]  /*14900*/  IMAD.MOV.U32 R11, RZ, RZ, 0x1c1f ;  /* 0x00001c1fff0b7424 */ /* 0x000fce00078e00ff */
[----:B------:R-:W-:Y:S05]  /*14910*/  WARPSYNC.COLLECTIVE R15, `(.L_x_3350) ;  /* 0x000000000f087348 */ /* 0x000fea0003c00000 */
[----:B------:R0:W1:Y:S02]  /*14920*/  SHFL.IDX P6, R14, R13, R12, R11 ;  /* 0x0000000c0d0e7389 */ /* 0x00006400000c000b */
[----:B01----:R-:W-:Y:S01]  /*14930*/  ENDCOLLECTIVE ;  /* 0x000000000000791b */ /* 0x003fe20003800000 */
.L_x_3350:
[----:B------:R-:W-:Y:S05]  /*14940*/  BSYNC B1 ;  /* 0x0000000000017941 */ /* 0x000fea0003800000 */
.L_x_3349:
[----:B------:R-:W-:Y:S05]  /*14950*/  BRA `(.L_x_3351) ;  /* 0xffffff2000747947 */ /* 0x000fea000383ffff */
.L_x_3185:
        /* <DEDUP_REMOVED lines=8> */
.L_x_3353:
[----:B------:R-:W-:Y:S05]  /*149e0*/  BSYNC B1 ;  /* 0x0000000000017941 */ /* 0x000fea0003800000 */
.L_x_3352:
[----:B------:R-:W-:Y:S05]  /*149f0*/  BRA `(.L_x_3354) ;  /* 0xffffff2000587947 */ /* 0x000fea000383ffff */
.L_x_3187:
[----:B0-----:R0:W1:Y:S02]  /*14a00*/  SYNCS.PHASECHK.TRANS64.TRYWAIT P0, [R2+URZ+0x28c00], R7 ;  /* 0x028c0007020075a7 */ /* 0x001064000800017f */
[----:B-1----:R-:W-:Y:S05]  /*14a10*/  @!P0 NANOSLEEP.SYNCS 0x989680 ;  /* 0x009896800000895d */ /* 0x002fea0003900000 */
[----:B------:R-:W1:Y:S02]  /*14a20*/  @!P0 SYNCS.PHASECHK.TRANS64 P0, [R2+URZ+0x28c00], R7 ;  /* 0x028c0007020085a7 */ /* 0x000e64000800007f */
[----:B-1----:R-:W-:Y:S05]  /*14a30*/  @!P0 BRA `(.L_x_3187) ;  /* 0xfffffffc00f08947 */ /* 0x002fea000383ffff */
[----:B------:R-:W-:Y:S05]  /*14a40*/  BRA `(.L_x_3355) ;  /* 0xffffff2000b87947 */ /* 0x000fea000383ffff */
.L_x_3195:
[----:B------:R-:W-:Y:S01]  /*14a50*/  BSSY B1, `(.L_x_3356) ;  /* 0x0000008000017945 */ /* 0x000fe20003800000 */
[----:B------:R-:W-:Y:S02]  /*14a60*/  IMAD.MOV.U32 R13, RZ, RZ, R26 ;  /* 0x000000ffff0d7224 */ /* 0x000fe400078e001a */
[----:B------:R-:W-:Y:S02]  /*14a70*/  IMAD.MOV.U32 R12, RZ, RZ, RZ ;  /* 0x000000ffff0c7224 */ /* 0x000fe400078e00ff */
[----:B------:R-:W-:Y:S02]  /*14a80*/  IMAD.MOV.U32 R11, RZ, RZ, 0x1c1f ;  /* 0x00001c1fff0b7424 */ /* 0x000fe400078e00ff */
[----:B------:R-:W-:-:S07]  /*14a90*/  IMAD.MOV.U32 R15, RZ, RZ, -0x1 ;  /* 0xffffffffff0f7424 */ /* 0x000fce00078e00ff */
[----:B0----5:R-:W-:Y:S05]  /*14aa0*/  WARPSYNC.COLLECTIVE R15, `(.L_x_3357) ;  /* 0x000000000f087348 */ /* 0x021fea0003c00000 */
[----:B------:R1:W2:Y:S02]  /*14ab0*/  SHFL.IDX P6, R14, R13, R12, R11 ;  /* 0x0000000c0d0e7389 */ /* 0x0002a400000c000b */
[----:B012--5:R-:W-:Y:S01]  /*14ac0*/  ENDCOLLECTIVE ;  /* 0x000000000000791b */ /* 0x027fe20003800000 */
.L_x_3357:
[----:B------:R-:W-:Y:S05]  /*14ad0*/  BSYNC B1 ;  /* 0x0000000000017941 */ /* 0x000fea0003800000 */
.L_x_3356:
[----:B------:R-:W-:Y:S05]  /*14ae0*/  BRA `(.L_x_3358) ;  /* 0xffffff2c00847947 */ /* 0x000fea000383ffff */
.L_x_3196:
[----:B------:R-:W-:Y:S01]  /*14af0*/  BSSY B1, `(.L_x_3359) ;  /* 0x0000008000017945 */ /* 0x000fe20003800000 */
[----:B------:R-:W-:Y:S01]  /*14b00*/  MOV R13, R24 ;  /* 0x00000018000d7202 */ /* 0x000fe20000000f00 */
[----:B------:R-:W-:Y:S02]  /*14b10*/  IMAD.MOV.U32 R12, RZ, RZ, RZ ;  /* 0x000000ffff0c7224 */ /* 0x000fe400078e00ff */
[----:B------:R-:W-:Y:S02]  /*14b20*/  IMAD.MOV.U32 R11, RZ, RZ, 0x1c1f ;  /* 0x00001c1fff0b7424 */ /* 0x000fe400078e00ff */
[----:B------:R-:W-:-:S07]  /*14b30*/  IMAD.MOV.U32 R15, RZ, RZ, -0x1 ;  /* 0xffffffffff0f7424 */ /* 0x000fce00078e00ff */
[----:B0----5:R-:W-:Y:S05]  /*14b40*/  WARPSYNC.COLLECTIVE R15, `(.L_x_3360) ;  /* 0x000000000f087348 */ /* 0x021fea0003c00000 */
[----:B------:R1:W2:Y:S02]  /*14b50*/  SHFL.IDX P6, R14, R13, R12, R11 ;  /* 0x0000000c0d0e7389 */ /* 0x0002a400000c000b */
[----:B012--5:R-:W-:Y:S01]  /*14b60*/  ENDCOLLECTIVE ;  /* 0x000000000000791b */ /* 0x027fe20003800000 */
.L_x_3360:
[----:B------:R-:W-:Y:S05]  /*14b70*/  BSYNC B1 ;  /* 0x0000000000017941 */ /* 0x000fea0003800000 */
.L_x_3359:
[----:B------:R-:W-:Y:S05]  /*14b80*/  BRA `(.L_x_3361) ;  /* 0xffffff2c00687947 */ /* 0x000fea000383ffff */
.L_x_3197:
        /* <DEDUP_REMOVED lines=8> */
.L_x_3363:
[----:B------:R-:W-:Y:S05]  /*14c10*/  BSYNC B1 ;  /* 0x0000000000017941 */ /* 0x000fea0003800000 */
.L_x_3362:
[----:B------:R-:W-:Y:S05]  /*14c20*/  BRA `(.L_x_3364) ;  /* 0xffffff2c004c7947 */ /* 0x000fea000383ffff */
.L_x_3198:
[----:B------:R-:W-:Y:S01]  /*14c30*/  BSSY B1, `(.L_x_3365) ;  /* 0x0000008000017945 */ /* 0x000fe20003800000 */
[----:B------:R-:W-:Y:S01]  /*14c40*/  IMAD.MOV.U32 R13, RZ, RZ, R27 ;  /* 0x000000ffff0d7224 */ /* 0x000fe200078e001b */
[----:B------:R-:W-:Y:S01]  /*14c50*/  MOV R12, RZ ;  /* 0x000000ff000c7202 */ /* 0x000fe20000000f00 */
[----:B------:R-:W-:Y:S02]  /*14c60*/  IMAD.MOV.U32 R11, RZ, RZ, 0x1c1f ;  /* 0x00001c1fff0b7424 */ /* 0x000fe400078e00ff */
[----:B------:R-:W-:-:S07]  /*14c70*/  IMAD.MOV.U32 R15, RZ, RZ, -0x1 ;  /* 0xffffffffff0f7424 */ /* 0x000fce00078e00ff */
[----:B0----5:R-:W-:Y:S05]  /*14c80*/  WARPSYNC.COLLECTIVE R15, `(.L_x_3366) ;  /* 0x000000000f087348 */ /* 0x021fea0003c00000 */
[----:B------:R1:W2:Y:S02]  /*14c90*/  SHFL.IDX P6, R14, R13, R12, R11 ;  /* 0x0000000c0d0e7389 */ /* 0x0002a400000c000b */
[----:B012--5:R-:W-:Y:S01]  /*14ca0*/  ENDCOLLECTIVE ;  /* 0x000000000000791b */ /* 0x027fe20003800000 */
.L_x_3366:
[----:B------:R-:W-:Y:S05]  /*14cb0*/  BSYNC B1 ;  /* 0x0000000000017941 */ /* 0x000fea0003800000 */
.L_x_3365:
[----:B------:R-:W-:Y:S05]  /*14cc0*/  BRA `(.L_x_3367) ;  /* 0xffffff2c00307947 */ /* 0x000fea000383ffff */
.L_x_3200:
[----:B0-----:R0:W1:Y:S02]  /*14cd0*/  SYNCS.PHASECHK.TRANS64.TRYWAIT P1, [R2+URZ+0x28c00], R3 ;  /* 0x028c0003020075a7 */ /* 0x001064000802017f */
[----:B-1----:R-:W-:Y:S05]  /*14ce0*/  @!P1 NANOSLEEP.SYNCS 0x989680 ;  /* 0x009896800000995d */ /* 0x002fea0003900000 */
[----:B------:R-:W1:Y:S02]  /*14cf0*/  @!P1 SYNCS.PHASECHK.TRANS64 P1, [R2+URZ+0x28c00], R3 ;  /* 0x028c0003020095a7 */ /* 0x000e64000802007f */
[----:B-1----:R-:W-:Y:S05]  /*14d00*/  @!P1 BRA `(.L_x_3200) ;  /* 0xfffffffc00f09947 */ /* 0x002fea000383ffff */
[----:B------:R-:W-:Y:S05]  /*14d10*/  BRA `(.L_x_3368) ;  /* 0xffffff2c00907947 */ /* 0x000fea000383ffff */
.L_x_3206:
[----:B0-----:R0:W1:Y:S02]  /*14d20*/  SYNCS.PHASECHK.TRANS64.TRYWAIT P1, [R15+URZ+0x28c30], R58 ;  /* 0x028c303a0f0075a7 */ /* 0x001064000802017f */
[----:B-1----:R-:W-:Y:S05]  /*14d30*/  @!P1 NANOSLEEP.SYNCS 0x989680 ;  /* 0x009896800000995d */ /* 0x002fea0003900000 */
[----:B------:R-:W1:Y:S02]  /*14d40*/  @!P1 SYNCS.PHASECHK.TRANS64 P1, [R15+URZ+0x28c30], R58 ;  /* 0x028c303a0f0095a7 */ /* 0x000e64000802007f */
[----:B-1----:R-:W-:Y:S05]  /*14d50*/  @!P1 BRA `(.L_x_3206) ;  /* 0xfffffffc00f09947 */ /* 0x002fea000383ffff */
[----:B------:R-:W-:Y:S05]  /*14d60*/  BRA `(.L_x_3205) ;  /* 0xffffff3800a07947 */ /* 0x000fea000383ffff */
.L_x_3211:
[----:B--2---:R2:W3:Y:S02]  /*14d70*/  SYNCS.PHASECHK.TRANS64.TRYWAIT P2, [R15+URZ+0x28c50], R58 ;  /* 0x028c503a0f0075a7 */ /* 0x0044e4000804017f */
[----:B---3--:R-:W-:Y:S05]  /*14d80*/  @!P2 NANOSLEEP.SYNCS 0x989680 ;  /* 0x009896800000a95d */ /* 0x008fea0003900000 */
[----:B------:R-:W3:Y:S02]  /*14d90*/  @!P2 SYNCS.PHASECHK.TRANS64 P2, [R15+URZ+0x28c50], R58 ;  /* 0x028c503a0f00a5a7 */ /* 0x000ee4000804007f */
[----:B---3--:R-:W-:Y:S05]  /*14da0*/  @!P2 BRA `(.L_x_3211) ;  /* 0xfffffffc00f0a947 */ /* 0x008fea000383ffff */
[----:B------:R-:W-:Y:S05]  /*14db0*/  BRA `(.L_x_3210) ;  /* 0xffffff4800d87947 */ /* 0x000fea000383ffff */
.L_x_3218:
[----:B-1----:R1:W2:Y:S02]  /*14dc0*/  SYNCS.PHASECHK.TRANS64.TRYWAIT P3, [R15+URZ+0x28c30], R213 ;  /* 0x028c30d50f0075a7 */ /* 0x0022a4000806017f */
[----:B--2---:R-:W-:Y:S05]  /*14dd0*/  @!P3 NANOSLEEP.SYNCS 0x989680 ;  /* 0x009896800000b95d */ /* 0x004fea0003900000 */
[----:B------:R-:W2:Y:S02]  /*14de0*/  @!P3 SYNCS.PHASECHK.TRANS64 P3, [R15+URZ+0x28c30], R213 ;  /* 0x028c30d50f00b5a7 */ /* 0x000ea4000806007f */
[----:B--2---:R-:W-:Y:S05]  /*14df0*/  @!P3 BRA `(.L_x_3218) ;  /* 0xfffffffc00f0b947 */ /* 0x004fea000383ffff */
[----:B------:R-:W-:Y:S05]  /*14e00*/  BRA `(.L_x_3217) ;  /* 0xffffff4c00e07947 */ /* 0x000fea000383ffff */
.L_x_3223:
[----:B---3--:R3:W4:Y:S02]  /*14e10*/  SYNCS.PHASECHK.TRANS64.TRYWAIT P3, [R15+URZ+0x28c50], R213 ;  /* 0x028c50d50f0075a7 */ /* 0x008724000806017f */
[----:B----4-:R-:W-:Y:S05]  /*14e20*/  @!P3 NANOSLEEP.SYNCS 0x989680 ;  /* 0x009896800000b95d */ /* 0x010fea0003900000 */
[----:B------:R-:W4:Y:S02]  /*14e30*/  @!P3 SYNCS.PHASECHK.TRANS64 P3, [R15+URZ+0x28c50], R213 ;  /* 0x028c50d50f00b5a7 */ /* 0x000f24000806007f */
[----:B----4-:R-:W-:Y:S05]  /*14e40*/  @!P3 BRA `(.L_x_3223) ;  /* 0xfffffffc00f0b947 */ /* 0x010fea000383ffff */
[----:B------:R-:W-:Y:S05]  /*14e50*/  BRA `(.L_x_3222) ;  /* 0xffffff64003c7947 */ /* 0x000fea000383ffff */
.L_x_3249:
        /* <DEDUP_REMOVED lines=11> */
.L_x_3370:
[----:B------:R-:W-:Y:S05]  /*14f10*/  BSYNC B1 ;  /* 0x0000000000017941 */ /* 0x000fea0003800000 */
.L_x_3369:
[----:B------:R-:W-:Y:S05]  /*14f20*/  BRA `(.L_x_3371) ;  /* 0xffffffa800707947 */ /* 0x000fea000383ffff */
.L_x_3250:
[----:B------:R-:W-:Y:S01]  /*14f30*/  BSSY B1, `(.L_x_3372) ;  /* 0x0000006000017945 */ /* 0x000fe20003800000 */
[----:B------:R-:W-:-:S07]  /*14f40*/  IMAD.MOV.U32 R15, RZ, RZ, -0x1 ;  /* 0xffffffffff0f7424 */ /* 0x000fce00078e00ff */
[----:B-----5:R-:W-:Y:S05]  /*14f50*/  WARPSYNC.COLLECTIVE R15, `(.L_x_3373) ;  /* 0x000000000f0c7348 */ /* 0x020fea0003c00000 */
[----:B------:R-:W-:Y:S02]  /*14f60*/  ELECT P6, UR62, PT ;  /* 0x00000000003e782f */ /* 0x000fe400038c0000 */
[----:B------:R-:W-:Y:S01]  /*14f70*/  MOV R14, UR62 ;  /* 0x0000003e000e7c02 */ /* 0x000fe20008000f00 */
[----:B-----5:R-:W-:Y:S10]  /*14f80*/  ENDCOLLECTIVE ;  /* 0x000000000000791b */ /* 0x020ff40003800000 */
.L_x_3373:
[----:B------:R-:W-:Y:S05]  /*14f90*/  BSYNC B1 ;  /* 0x0000000000017941 */ /* 0x000fea0003800000 */
.L_x_3372:
[----:B------:R-:W-:Y:S05]  /*14fa0*/  BRA `(.L_x_3374) ;  /* 0xffffffa8005c7947 */ /* 0x000fea000383ffff */
.L_x_3252:
[----:B0-----:R0:W1:Y:S02]  /*14fb0*/  SYNCS.PHASECHK.TRANS64.TRYWAIT P0, [R5+URZ+0x28c20], R6 ;  /* 0x028c2006050075a7 */ /* 0x001064000800017f */
[----:B-1----:R-:W-:Y:S05]  /*14fc0*/  @!P0 NANOSLEEP.SYNCS 0x989680 ;  /* 0x009896800000895d */ /* 0x002fea0003900000 */
[----:B------:R-:W1:Y:S02]  /*14fd0*/  @!P0 SYNCS.PHASECHK.TRANS64 P0, [R5+URZ+0x28c20], R6 ;  /* 0x028c2006050085a7 */ /* 0x000e64000800007f */
[----:B-1----:R-:W-:Y:S05]  /*14fe0*/  @!P0 BRA `(.L_x_3252) ;  /* 0xfffffffc00f08947 */ /* 0x002fea000383ffff */
[----:B------:R-:W-:Y:S05]  /*14ff0*/  BRA `(.L_x_3375) ;  /* 0xffffffa800787947 */ /* 0x000fea000383ffff */
.L_x_3255:
[----:B0-----:R0:W1:Y:S02]  /*15000*/  SYNCS.PHASECHK.TRANS64.TRYWAIT P0, [R6+URZ+0x28ca0], R9 ;  /* 0x028ca009060075a7 */ /* 0x001064000800017f */
[----:B-1----:R-:W-:Y:S05]  /*15010*/  @!P0 NANOSLEEP.SYNCS 0x989680 ;  /* 0x009896800000895d */ /* 0x002fea0003900000 */
[----:B------:R-:W1:Y:S02]  /*15020*/  @!P0 SYNCS.PHASECHK.TRANS64 P0, [R6+URZ+0x28ca0], R9 ;  /* 0x028ca009060085a7 */ /* 0x000e64000800007f */
[----:B-1----:R-:W-:Y:S05]  /*15030*/  @!P0 BRA `(.L_x_3255) ;  /* 0xfffffffc00f08947 */ /* 0x002fea000383ffff */
[----:B------:R-:W-:Y:S05]  /*15040*/  BRA `(.L_x_3376) ;  /* 0xffffffa800887947 */ /* 0x000fea000383ffff */
.L_x_3257:
[----:B-1----:R1:W2:Y:S02]  /*15050*/  SYNCS.PHASECHK.TRANS64.TRYWAIT P0, [R6+URZ+0x28cc0], R9 ;  /* 0x028cc009060075a7 */ /* 0x0022a4000800017f */
[----:B--2---:R-:W-:Y:S05]  /*15060*/  @!P0 NANOSLEEP.SYNCS 0x989680 ;  /* 0x009896800000895d */ /* 0x004fea0003900000 */
[----:B------:R-:W2:Y:S02]  /*15070*/  @!P0 SYNCS.PHASECHK.TRANS64 P0, [R6+URZ+0x28cc0], R9 ;  /* 0x028cc009060085a7 */ /* 0x000ea4000800007f */
[----:B--2---:R-:W-:Y:S05]  /*15080*/  @!P0 BRA `(.L_x_3257) ;  /* 0xfffffffc00f08947 */ /* 0x004fea000383ffff */
[----:B------:R-:W-:Y:S05]  /*15090*/  BRA `(.L_x_3377) ;  /* 0xffffffa800ec7947 */ /* 0x000fea000383ffff */
.L_x_3261:
[----:B0-----:R0:W1:Y:S02]  /*150a0*/  SYNCS.PHASECHK.TRANS64.TRYWAIT P0, [R7+URZ+0x28ca0], R8 ;  /* 0x028ca008070075a7 */ /* 0x001064000800017f */
[----:B-1----:R-:W-:Y:S05]  /*150b0*/  @!P0 NANOSLEEP.SYNCS 0x989680 ;  /* 0x009896800000895d */ /* 0x002fea0003900000 */
[----:B------:R-:W1:Y:S02]  /*150c0*/  @!P0 SYNCS.PHASECHK.TRANS64 P0, [R7+URZ+0x28ca0], R8 ;  /* 0x028ca008070085a7 */ /* 0x000e64000800007f */
[----:B-1----:R-:W-:Y:S05]  /*150d0*/  @!P0 BRA `(.L_x_3261) ;  /* 0xfffffffc00f08947 */ /* 0x002fea000383ffff */
[----:B------:R-:W-:Y:S05]  /*150e0*/  BRA `(.L_x_3378) ;  /* 0xffffffb0002c7947 */ /* 0x000fea000383ffff */
.L_x_3263:
[----:B-1----:R1:W2:Y:S02]  /*150f0*/  SYNCS.PHASECHK.TRANS64.TRYWAIT P1, [R7+URZ+0x28cc0], R8 ;  /* 0x028cc008070075a7 */ /* 0x0022a4000802017f */
[----:B--2---:R-:W-:Y:S05]  /*15100*/  @!P1 NANOSLEEP.SYNCS 0x989680 ;  /* 0x009896800000995d */ /* 0x004fea0003900000 */
[----:B------:R-:W2:Y:S02]  /*15110*/  @!P1 SYNCS.PHASECHK.TRANS64 P1, [R7+URZ+0x28cc0], R8 ;  /* 0x028cc008070095a7 */ /* 0x000ea4000802007f */
[----:B--2---:R-:W-:Y:S05]  /*15120*/  @!P1 BRA `(.L_x_3263) ;  /* 0xfffffffc00f09947 */ /* 0x004fea000383ffff */
[----:B------:R-:W-:Y:S05]  /*15130*/  BRA `(.L_x_3379) ;  /* 0xffffffb000887947 */ /* 0x000fea000383ffff */
.L_x_3273:
[----:B------:R-:W0:Y:S01]  /*15140*/  S2R R3, SR_TID.X ;  /* 0x0000000000037919 */ /* 0x000e220000002100 */
[----:B------:R-:W-:Y:S01]  /*15150*/  BSSY B0, `(.L_x_3380) ;  /* 0x000000a000007945 */ /* 0x000fe20003800000 */
[----:B------:R-:W-:Y:S01]  /*15160*/  MOV R12, RZ ;  /* 0x000000ff000c7202 */ /* 0x000fe20000000f00 */
[----:B------:R-:W-:Y:S02]  /*15170*/  IMAD.MOV.U32 R11, RZ, RZ, 0x1f ;  /* 0x0000001fff0b7424 */ /* 0x000fe400078e00ff */
[----:B------:R-:W-:Y:S01]  /*15180*/  IMAD.MOV.U32 R15, RZ, RZ, -0x1 ;  /* 0xffffffffff0f7424 */ /* 0x000fe200078e00ff */
[----:B0-----:R-:W-:-:S04]  /*15190*/  SHF.R.U32.HI R3, RZ, 0x5, R3 ;  /* 0x00000005ff037819 */ /* 0x001fc80000011603 */
[----:B------:R-:W-:-:S05]  /*151a0*/  LOP3.LUT R3, R3, 0x3, RZ, 0xc0, !PT ;  /* 0x0000000303037812 */ /* 0x000fca00078ec0ff */
[----:B------:R-:W-:-:S07]  /*151b0*/  IMAD.MOV.U32 R13, RZ, RZ, R3 ;  /* 0x000000ffff0d7224 */ /* 0x000fce00078e0003 */
[----:B-1----:R-:W-:Y:S05]  /*151c0*/  WARPSYNC.COLLECTIVE R15, `(.L_x_3381) ;  /* 0x000000000f087348 */ /* 0x002fea0003c00000 */
[----:B------:R0:W2:Y:S02]  /*151d0*/  SHFL.IDX P6, R14, R13, R12, R11 ;  /* 0x0000000c0d0e7389 */ /* 0x0000a400000c000b */
[----:B012---:R-:W-:Y:S01]  /*151e0*/  ENDCOLLECTIVE ;  /* 0x000000000000791b */ /* 0x007fe20003800000 */
.L_x_3381:
[----:B------:R-:W-:Y:S05]  /*151f0*/  BSYNC B0 ;  /* 0x0000000000007941 */ /* 0x000fea0003800000 */
.L_x_3380:
[----:B------:R-:W-:Y:S05]  /*15200*/  BRA `(.L_x_3382) ;  /* 0xffffffbc00847947 */ /* 0x000fea000383ffff */
.L_x_3274:
[----:B------:R-:W-:Y:S01]  /*15210*/  BSSY B0, `(.L_x_3383) ;  /* 0x0000006000007945 */ /* 0x000fe20003800000 */
[----:B------:R-:W-:-:S07]  /*15220*/  IMAD.MOV.U32 R15, RZ, RZ, -0x1 ;  /* 0xffffffffff0f7424 */ /* 0x000fce00078e00ff */
[----:B------:R-:W-:Y:S05]  /*15230*/  WARPSYNC.COLLECTIVE R15, `(.L_x_3384) ;  /* 0x000000000f0c7348 */ /* 0x000fea0003c00000 */
[----:B------:R-:W-:Y:S02]  /*15240*/  ELECT P6, UR62, PT ;  /* 0x00000000003e782f */ /* 0x000fe400038c0000 */
[----:B------:R-:W-:Y:S01]  /*15250*/  MOV R14, UR62 ;  /* 0x0000003e000e7c02 */ /* 0x000fe20008000f00 */
[----:B------:R-:W-:Y:S10]  /*15260*/  ENDCOLLECTIVE ;  /* 0x000000000000791b */ /* 0x000ff40003800000 */
.L_x_3384:
[----:B------:R-:W-:Y:S05]  /*15270*/  BSYNC B0 ;  /* 0x0000000000007941 */ /* 0x000fea0003800000 */
.L_x_3383:
[----:B------:R-:W-:Y:S05]  /*15280*/  BRA `(.L_x_3385) ;  /* 0xffffffbc007c7947 */ /* 0x000fea000383ffff */
.L_x_3277:
[----:B0-----:R0:W1:Y:S02]  /*15290*/  SYNCS.PHASECHK.TRANS64.TRYWAIT P0, [R5+URZ+0x28c40], R7 ;  /* 0x028c4007050075a7 */ /* 0x001064000800017f */
[----:B-1----:R-:W-:Y:S05]  /*152a0*/  @!P0 NANOSLEEP.SYNCS 0x989680 ;  /* 0x009896800000895d */ /* 0x002fea0003900000 */
[----:B------:R-:W1:Y:S02]  /*152b0*/  @!P0 SYNCS.PHASECHK.TRANS64 P0, [R5+URZ+0x28c40], R7 ;  /* 0x028c4007050085a7 */ /* 0x000e64000800007f */
[----:B-1----:R-:W-:Y:S05]  /*152c0*/  @!P0 BRA `(.L_x_3277) ;  /* 0xfffffffc00f08947 */ /* 0x002fea000383ffff */
[----:B------:R-:W-:Y:S05]  /*152d0*/  BRA `(.L_x_3386) ;  /* 0xffffffbc00ec7947 */ /* 0x000fea000383ffff */
.L_x_3280:
        /* <DEDUP_REMOVED lines=8> */
.L_x_3283:
[----:B0-----:R0:W1:Y:S02]  /*15360*/  SYNCS.PHASECHK.TRANS64.TRYWAIT P0, [R2+URZ+0x28c60], R5 ;  /* 0x028c6005020075a7 */ /* 0x001064000800017f */
[----:B-1----:R-:W-:Y:S05]  /*15370*/  @!P0 NANOSLEEP.SYNCS 0x989680 ;  /* 0x009896800000895d */ /* 0x002fea0003900000 */
[----:B------:R-:W1:Y:S02]  /*15380*/  @!P0 SYNCS.PHASECHK.TRANS64 P0, [R2+URZ+0x28c60], R5 ;  /* 0x028c6005020085a7 */ /* 0x000e64000800007f */
[----:B-1----:R-:W-:Y:S05]  /*15390*/  @!P0 BRA `(.L_x_3283) ;  /* 0xfffffffc00f08947 */ /* 0x002fea000383ffff */
[----:B------:R-:W-:Y:S05]  /*153a0*/  BRA `(.L_x_3388) ;  /* 0xffffffc000e87947 */ /* 0x000fea000383ffff */
.L_x_3292:
[----:B--2---:R2:W3:Y:S02]  /*153b0*/  SYNCS.PHASECHK.TRANS64.TRYWAIT P0, [R2+URZ+0x28c40], R7 ;  /* 0x028c4007020075a7 */ /* 0x0044e4000800017f */
[----:B---3--:R-:W-:Y:S05]  /*153c0*/  @!P0 NANOSLEEP.SYNCS 0x989680 ;  /* 0x009896800000895d */ /* 0x008fea0003900000 */
[----:B------:R-:W3:Y:S02]  /*153d0*/  @!P0 SYNCS.PHASECHK.TRANS64 P0, [R2+URZ+0x28c40], R7 ;  /* 0x028c4007020085a7 */ /* 0x000ee4000800007f */
[----:B---3--:R-:W-:Y:S05]  /*153e0*/  @!P0 BRA `(.L_x_3292) ;  /* 0xfffffffc00f08947 */ /* 0x008fea000383ffff */
[----:B------:R-:W-:Y:S05]  /*153f0*/  BRA `(.L_x_3389) ;  /* 0xffffffc800c07947 */ /* 0x000fea000383ffff */
.L_x_3294:
[----:B0-----:R0:W3:Y:S02]  /*15400*/  SYNCS.PHASECHK.TRANS64.TRYWAIT P0, [R2+URZ+0x28c60], R7 ;  /* 0x028c6007020075a7 */ /* 0x0010e4000800017f */
[----:B---3--:R-:W-:Y:S05]  /*15410*/  @!P0 NANOSLEEP.SYNCS 0x989680 ;  /* 0x009896800000895d */ /* 0x008fea0003900000 */
[----:B------:R-:W3:Y:S02]  /*15420*/  @!P0 SYNCS.PHASECHK.TRANS64 P0, [R2+URZ+0x28c60], R7 ;  /* 0x028c6007020085a7 */ /* 0x000ee4000800007f */
[----:B---3--:R-:W-:Y:S05]  /*15430*/  @!P0 BRA `(.L_x_3294) ;  /* 0xfffffffc00f08947 */ /* 0x008fea000383ffff */
[----:B------:R-:W-:Y:S05]  /*15440*/  BRA `(.L_x_3390) ;  /* 0xffffffcc00307947 */ /* 0x000fea000383ffff */
.L_x_3299:
[----:B---3--:R3:W4:Y:S02]  /*15450*/  SYNCS.PHASECHK.TRANS64.TRYWAIT P0, [R2+URZ+0x28c40], R3 ;  /* 0x028c4003020075a7 */ /* 0x008724000800017f */
[----:B----4-:R-:W-:Y:S05]  /*15460*/  @!P0 NANOSLEEP.SYNCS 0x989680 ;  /* 0x009896800000895d */ /* 0x010fea0003900000 */
[----:B------:R-:W4:Y:S02]  /*15470*/  @!P0 SYNCS.PHASECHK.TRANS64 P0, [R2+URZ+0x28c40], R3 ;  /* 0x028c4003020085a7 */ /* 0x000f24000800007f */
[----:B----4-:R-:W-:Y:S05]  /*15480*/  @!P0 BRA `(.L_x_3299) ;  /* 0xfffffffc00f08947 */ /* 0x010fea000383ffff */
[----:B------:R-:W-:Y:S05]  /*15490*/  BRA `(.L_x_3391) ;  /* 0xffffffd000cc7947 */ /* 0x000fea000383ffff */
.L_x_3301:
[----:B0-----:R0:W2:Y:S02]  /*154a0*/  SYNCS.PHASECHK.TRANS64.TRYWAIT P1, [R2+URZ+0x28c60], R3 ;  /* 0x028c6003020075a7 */ /* 0x0010a4000802017f */
[----:B--2---:R-:W-:Y:S05]  /*154b0*/  @!P1 NANOSLEEP.SYNCS 0x989680 ;  /* 0x009896800000995d */ /* 0x004fea0003900000 */
[----:B------:R-:W2:Y:S02]  /*154c0*/  @!P1 SYNCS.PHASECHK.TRANS64 P1, [R2+URZ+0x28c60], R3 ;  /* 0x028c6003020095a7 */ /* 0x000ea4000802007f */
[----:B--2---:R-:W-:Y:S05]  /*154d0*/  @!P1 BRA `(.L_x_3301) ;  /* 0xfffffffc00f09947 */ /* 0x004fea000383ffff */
[----:B------:R-:W-:Y:S05]  /*154e0*/  BRA `(.L_x_3392) ;  /* 0xffffffd400387947 */ /* 0x000fea000383ffff */
.L_x_3306:
[----:B----4-:R4:W0:Y:S02]  /*154f0*/  SYNCS.PHASECHK.TRANS64.TRYWAIT P0, [R2+URZ+0x28c40], R3 ;  /* 0x028c4003020075a7 */ /* 0x010824000800017f */
[----:B0-----:R-:W-:Y:S05]  /*15500*/  @!P0 NANOSLEEP.SYNCS 0x989680 ;  /* 0x009896800000895d */ /* 0x001fea0003900000 */
[----:B------:R-:W0:Y:S02]  /*15510*/  @!P0 SYNCS.PHASECHK.TRANS64 P0, [R2+URZ+0x28c40], R3 ;  /* 0x028c4003020085a7 */ /* 0x000e24000800007f */
[----:B0-----:R-:W-:Y:S05]  /*15520*/  @!P0 BRA `(.L_x_3306) ;  /* 0xfffffffc00f08947 */ /* 0x001fea000383ffff */
[----:B------:R-:W-:Y:S05]  /*15530*/  BRA `(.L_x_3393) ;  /* 0xffffffd800b47947 */ /* 0x000fea000383ffff */
.L_x_3308:
[----:B0-----:R0:W2:Y:S02]  /*15540*/  SYNCS.PHASECHK.TRANS64.TRYWAIT P1, [R2+URZ+0x28c60], R3 ;  /* 0x028c6003020075a7 */ /* 0x0010a4000802017f */
[----:B--2---:R-:W-:Y:S05]  /*15550*/  @!P1 NANOSLEEP.SYNCS 0x989680 ;  /* 0x009896800000995d */ /* 0x004fea0003900000 */
[----:B------:R-:W2:Y:S02]  /*15560*/  @!P1 SYNCS.PHASECHK.TRANS64 P1, [R2+URZ+0x28c60], R3 ;  /* 0x028c6003020095a7 */ /* 0x000ea4000802007f */
[----:B--2---:R-:W-:Y:S05]  /*15570*/  @!P1 BRA `(.L_x_3308) ;  /* 0xfffffffc00f09947 */ /* 0x004fea000383ffff */
[----:B------:R-:W-:Y:S05]  /*15580*/  BRA `(.L_x_3394) ;  /* 0xffffffdc00247947 */ /* 0x000fea000383ffff */
.L_x_3313:
[----:B------:R-:W-:Y:S01]  /*15590*/  BSSY B0, `(.L_x_3395) ;  /* 0x0000008000007945 */ /* 0x000fe20003800000 */
[----:B0-----:R-:W-:Y:S02]  /*155a0*/  IMAD.MOV.U32 R13, RZ, RZ, R16 ;  /* 0x000000ffff0d7224 */ /* 0x001fe400078e0010 */
[----:B------:R-:W-:Y:S02]  /*155b0*/  IMAD.MOV.U32 R12, RZ, RZ, RZ ;  /* 0x000000ffff0c7224 */ /* 0x000fe400078e00ff */
[----:B--2---:R-:W-:Y:S02]  /*155c0*/  IMAD.MOV.U32 R11, RZ, RZ, 0x1f ;  /* 0x0000001fff0b7424 */ /* 0x004fe400078e00ff */
[----:B------:R-:W-:-:S07]  /*155d0*/  IMAD.MOV.U32 R15, RZ, RZ, -0x1 ;  /* 0xffffffffff0f7424 */ /* 0x000fce00078e00ff */
[----:B-1-3--:R-:W-:Y:S05]  /*155e0*/  WARPSYNC.COLLECTIVE R15, `(.L_x_3396) ;  /* 0x000000000f087348 */ /* 0x00afea0003c00000 */
[----:B------:R0:W2:Y:S02]  /*155f0*/  SHFL.IDX P6, R14, R13, R12, R11 ;  /* 0x0000000c0d0e7389 */ /* 0x0000a400000c000b */
[----:B0123--:R-:W-:Y:S01]  /*15600*/  ENDCOLLECTIVE ;  /* 0x000000000000791b */ /* 0x00ffe20003800000 */
.L_x_3396:
[----:B------:R-:W-:Y:S05]  /*15610*/  BSYNC B0 ;  /* 0x0000000000007941 */ /* 0x000fea0003800000 */
.L_x_3395:
[----:B------:R-:W-:Y:S01]  /*15620*/  MOV R13, R16 ;  /* 0x00000010000d7202 */ /* 0x000fe20000000f00 */
[----:B------:R-:W-:Y:S02]  /*15630*/  IMAD.MOV.U32 R12, RZ, RZ, 0x1 ;  /* 0x00000001ff0c7424 */ /* 0x000fe400078e00ff */
[----:B------:R-:W-:Y:S02]  /*15640*/  IMAD.MOV.U32 R11, RZ, RZ, 0x1f ;  /* 0x0000001fff0b7424 */ /* 0x000fe400078e00ff */
[----:B------:R-:W-:Y:S02]  /*15650*/  IMAD.MOV.U32 R15, RZ, RZ, -0x1 ;  /* 0xffffffffff0f7424 */ /* 0x000fe400078e00ff */
[----:B------:R-:W-:-:S07]  /*15660*/  IMAD.MOV.U32 R4, RZ, RZ, R14 ;  /* 0x000000ffff047224 */ /* 0x000fce00078e000e */
[----:B------:R-:W-:Y:S05]  /*15670*/  WARPSYNC.COLLECTIVE R15, `(.L_x_3397) ;  /* 0x000000000f087348 */ /* 0x000fea0003c00000 */
[----:B------:R0:W1:Y:S02]  /*15680*/  SHFL.IDX P6, R14, R13, R12, R11 ;  /* 0x0000000c0d0e7389 */ /* 0x00006400000c000b */
[----:B01----:R-:W-:Y:S01]  /*15690*/  ENDCOLLECTIVE ;  /* 0x000000000000791b */ /* 0x003fe20003800000 */
.L_x_3397:
[----:B------:R-:W-:Y:S01]  /*156a0*/  IMAD.MOV.U32 R6, RZ, RZ, R14 ;  /* 0x000000ffff067224 */ /* 0x000fe200078e000e */
[----:B------:R-:W-:Y:S06]  /*156b0*/  BRA `(.L_x_3398) ;  /* 0xffffffe000647947 */ /* 0x000fec000383ffff */
.L_x_3316:
[----:B------:R-:W-:Y:S01]  /*156c0*/  BSSY B0, `(.L_x_3399) ;  /* 0x0000008000007945 */ /* 0x000fe20003800000 */
[----:B-----5:R-:W-:Y:S02]  /*156d0*/  IMAD.MOV.U32 R13, RZ, RZ, R17 ;  /* 0x000000ffff0d7224 */ /* 0x020fe400078e0011 */
[----:B------:R-:W-:Y:S02]  /*156e0*/  IMAD.MOV.U32 R12, RZ, RZ, 0x1 ;  /* 0x00000001ff0c7424 */ /* 0x000fe400078e00ff */
[----:B--2---:R-:W-:Y:S02]  /*156f0*/  IMAD.MOV.U32 R11, RZ, RZ, RZ ;  /* 0x000000ffff0b7224 */ /* 0x004fe400078e00ff */
[----:B------:R-:W-:-:S07]  /*15700*/  IMAD.MOV.U32 R15, RZ, RZ, -0x1 ;  /* 0xffffffffff0f7424 */ /* 0x000fce00078e00ff */
[----:B0--34-:R-:W-:Y:S05]  /*15710*/  WARPSYNC.COLLECTIVE R15, `(.L_x_3400) ;  /* 0x000000000f087348 */ /* 0x019fea0003c00000 */
[----:B------:R1:W2:Y:S02]  /*15720*/  SHFL.UP P6, R14, R13, R12, R11 ;  /* 0x0400000c0d0e7389 */ /* 0x0002a400000c000b */
[----:B01234-:R-:W-:Y:S01]  /*15730*/  ENDCOLLECTIVE ;  /* 0x000000000000791b */ /* 0x01ffe20003800000 */
.L_x_3400:
[----:B------:R-:W-:Y:S05]  /*15740*/  BSYNC B0 ;  /* 0x0000000000007941 */ /* 0x000fea0003800000 */
.L_x_3399:
[----:B------:R-:W-:Y:S01]  /*15750*/  ISETP.NE.AND P0, PT, R8, RZ, PT ;  /* 0x000000ff0800720c */ /* 0x000fe20003f05270 */
[----:B------:R-:W-:Y:S02]  /*15760*/  IMAD.MOV.U32 R12, RZ, RZ, 0x2 ;  /* 0x00000002ff0c7424 */ /* 0x000fe400078e00ff */
[----:B------:R-:W-:Y:S01]  /*15770*/  IMAD.MOV.U32 R11, RZ, RZ, RZ ;  /* 0x000000ffff0b7224 */ /* 0x000fe200078e00ff */
[----:B------:R-:W-:Y:S01]  /*15780*/  SEL R14, R14, RZ, P0 ;  /* 0x000000ff0e0e7207 */ /* 0x000fe20000000000 */
[----:B------:R-:W-:Y:S01]  /*15790*/  IMAD.MOV.U32 R15, RZ, RZ, -0x1 ;  /* 0xffffffffff0f7424 */ /* 0x000fe200078e00ff */
[----:B------:R-:W-:Y:S02]  /*157a0*/  ISETP.GE.U32.AND P0, PT, R8, 0x2, PT ;  /* 0x000000020800780c */ /* 0x000fe40003f06070 */
[----:B------:R-:W-:-:S11]  /*157b0*/  IADD3 R13, R17, R14, RZ ;  /* 0x0000000e110d7210 */ /* 0x000fd60007ffe0ff */
[----:B------:R-:W-:Y:S05]  /*157c0*/  WARPSYNC.COLLECTIVE R15, `(.L_x_3401) ;  /* 0x000000000f087348 */ /* 0x000fea0003c00000 */
[----:B------:R0:W1:Y:S02]  /*157d0*/  SHFL.UP P6, R14, R13, R12, R11 ;  /* 0x0400000c0d0e7389 */ /* 0x00006400000c000b */
[----:B01----:R-:W-:Y:S01]  /*157e0*/  ENDCOLLECTIVE ;  /* 0x000000000000791b */ /* 0x003fe20003800000 */
.L_x_3401:
        /* <DEDUP_REMOVED lines=8> */
.L_x_3402:
        /* <DEDUP_REMOVED lines=8> */
.L_x_3403:
        /* <DEDUP_REMOVED lines=8> */
.L_x_3404:
        /* <DEDUP_REMOVED lines=8> */
.L_x_3405:
[----:B------:R-:W-:Y:S05]  /*159f0*/  BRA `(.L_x_3406) ;  /* 0xffffffe000287947 */ /* 0x000fea000383ffff */
.L_x_3321:
[----:B------:R-:W-:Y:S01]  /*15a00*/  BSSY B0, `(.L_x_3407) ;  /* 0x0000008000007945 */ /* 0x000fe20003800000 */
[----:B-----5:R-:W-:Y:S01]  /*15a10*/  IMAD.MOV.U32 R13, RZ, RZ, R17 ;  /* 0x000000ffff0d7224 */ /* 0x020fe200078e0011 */
[----:B------:R-:W-:Y:S01]  /*15a20*/  MOV R12, 0x1 ;  /* 0x00000001000c7802 */ /* 0x000fe20000000f00 */
[----:B--2---:R-:W-:Y:S02]  /*15a30*/  IMAD.MOV.U32 R11, RZ, RZ, RZ ;  /* 0x000000ffff0b7224 */ /* 0x004fe400078e00ff */
[----:B------:R-:W-:-:S07]  /*15a40*/  IMAD.MOV.U32 R15, RZ, RZ, -0x1 ;  /* 0xffffffffff0f7424 */ /* 0x000fce00078e00ff */
[----:B0-----:R-:W-:Y:S05]  /*15a50*/  WARPSYNC.COLLECTIVE R15, `(.L_x_3408) ;  /* 0x000000000f087348 */ /* 0x001fea0003c00000 */
[----:B------:R1:W2:Y:S02]  /*15a60*/  SHFL.UP P6, R14, R13, R12, R11 ;  /* 0x0400000c0d0e7389 */ /* 0x0002a400000c000b */
[----:B012---:R-:W-:Y:S01]  /*15a70*/  ENDCOLLECTIVE ;  /* 0x000000000000791b */ /* 0x007fe20003800000 */
.L_x_3408:
[----:B------:R-:W-:Y:S05]  /*15a80*/  BSYNC B0 ;  /* 0x0000000000007941 */ /* 0x000fea0003800000 */
.L_x_3407:
        /* <DEDUP_REMOVED lines=10> */
.L_x_3409:
        /* <DEDUP_REMOVED lines=8> */
.L_x_3410:
        /* <DEDUP_REMOVED lines=8> */
.L_x_3411:
        /* <DEDUP_REMOVED lines=8> */
.L_x_3412:
[----:B------:R-:W-:Y:S01]  /*15cb0*/  MOV R12, 0x1f ;  /* 0x0000001f000c7802 */ /* 0x000fe20000000f00 */
[----:B------:R-:W-:Y:S01]  /*15cc0*/  IMAD.MOV.U32 R11, RZ, RZ, 0x1f ;  /* 0x0000001fff0b7424 */ /* 0x000fe200078e00ff */
[----:B------:R-:W-:-:S05]  /*15cd0*/  SEL R2, R14, RZ, P0 ;  /* 0x000000ff0e027207 */ /* 0x000fca0000000000 */
[----:B------:R-:W-:-:S04]  /*15ce0*/  IMAD.IADD R2, R7, 0x1, R2 ;  /* 0x0000000107027824 */ /* 0x000fc800078e0202 */
[----:B------:R-:W-:-:S07]  /*15cf0*/  IMAD.MOV.U32 R13, RZ, RZ, R2 ;  /* 0x000000ffff0d7224 */ /* 0x000fce00078e0002 */
[----:B------:R-:W-:Y:S05]  /*15d00*/  WARPSYNC.COLLECTIVE R15, `(.L_x_3413) ;  /* 0x000000000f087348 */ /* 0x000fea0003c00000 */
[----:B------:R0:W1:Y:S02]  /*15d10*/  SHFL.IDX P6, R14, R13, R12, R11 ;  /* 0x0000000c0d0e7389 */ /* 0x00006400000c000b */
[----:B01----:R-:W-:Y:S01]  /*15d20*/  ENDCOLLECTIVE ;  /* 0x000000000000791b */ /* 0x003fe20003800000 */
.L_x_3413:
[----:B------:R-:W-:Y:S05]  /*15d30*/  BRA `(.L_x_3414) ;  /* 0xffffffe0000c7947 */ /* 0x000fea000383ffff */
.L_x_3323:
[----:B------:R-:W-:Y:S01]  /*15d40*/  BSSY B0, `(.L_x_3415) ;  /* 0x0000006000007945 */ /* 0x000fe20003800000 */
[----:B------:R-:W-:Y:S01]  /*15d50*/  PLOP3.LUT P6, PT, P6, PT, PT, 0x8, 0x0 ;  /* 0x000000000000781c */ /* 0x000fe200037ce170 */
[----:B------:R-:W-:-:S12]  /*15d60*/  IMAD.MOV.U32 R15, RZ, RZ, -0x1 ;  /* 0xffffffffff0f7424 */ /* 0x000fd800078e00ff */
[----:B0-2---:R-:W-:Y:S05]  /*15d70*/  WARPSYNC.COLLECTIVE R15, `(.L_x_3416) ;  /* 0x000000000f087348 */ /* 0x005fea0003c00000 */
[----:B------:R-:W-:Y:S01]  /*15d80*/  VOTE.ANY R14, PT, P6 ;  /* 0x00000000000e7806 */ /* 0x000fe200030e0100 */
[----:B0-2---:R-:W-:Y:S06]  /*15d90*/  ENDCOLLECTIVE ;  /* 0x000000000000791b */ /* 0x005fec0003800000 */
.L_x_3416:
[----:B------:R-:W-:Y:S05]  /*15da0*/  BSYNC B0 ;  /* 0x0000000000007941 */ /* 0x000fea0003800000 */
.L_x_3415:
        /* <DEDUP_REMOVED lines=9> */
.L_x_3417:
[----:B------:R-:W-:Y:S01]  /*15e40*/  IMAD.MOV.U32 R17, RZ, RZ, R14 ;  /* 0x000000ffff117224 */ /* 0x000fe200078e000e */
[----:B------:R-:W-:Y:S06]  /*15e50*/  BRA `(.L_x_3418) ;  /* 0xffffffdc00fc7947 */ /* 0x000fec000383ffff */
.L_x_3325:
[----:B------:R-:W-:Y:S01]  /*15e60*/  BSSY B0, `(.L_x_3419) ;  /* 0x0000007000007945 */ /* 0x000fe20003800000 */
[----:B------:R-:W-:Y:S01]  /*15e70*/  MOV R13, R2 ;  /* 0x00000002000d7202 */ /* 0x000fe20000000f00 */
[----:B--2---:R-:W-:Y:S02]  /*15e80*/  IMAD.MOV.U32 R11, RZ, RZ, 0x1f ;  /* 0x0000001fff0b7424 */ /* 0x004fe400078e00ff */
[----:B------:R-:W-:-:S07]  /*15e90*/  IMAD.MOV.U32 R15, RZ, RZ, -0x1 ;  /* 0xffffffffff0f7424 */ /* 0x000fce00078e00ff */
[----:B01-3--:R-:W-:Y:S05]  /*15ea0*/  WARPSYNC.COLLECTIVE R15, `(.L_x_3420) ;  /* 0x000000000f087348 */ /* 0x00bfea0003c00000 */
[----:B------:R2:W4:Y:S02]  /*15eb0*/  SHFL.IDX P6, R14, R13, R12, R11 ;  /* 0x0000000c0d0e7389 */ /* 0x00052400000c000b */
[----:B01234-:R-:W-:Y:S01]  /*15ec0*/  ENDCOLLECTIVE ;  /* 0x000000000000791b */ /* 0x01ffe20003800000 */
.L_x_3420:
[----:B------:R-:W-:Y:S05]  /*15ed0*/  BSYNC B0 ;  /* 0x0000000000007941 */ /* 0x000fea0003800000 */
.L_x_3419:
[----:B------:R-:W-:Y:S05]  /*15ee0*/  BRA `(.L_x_3324) ;  /* 0xffffffdc00f47947 */ /* 0x000fea000383ffff */
.L_x_3329:
[----:B0-----:R0:W1:Y:S02]  /*15ef0*/  SYNCS.PHASECHK.TRANS64.TRYWAIT P0, [R0+URZ+0x28c20], R3 ;  /* 0x028c2003000075a7 */ /* 0x001064000800017f */
[----:B-1----:R-:W-:Y:S05]  /*15f00*/  @!P0 NANOSLEEP.SYNCS 0x989680 ;  /* 0x009896800000895d */ /* 0x002fea0003900000 */
[----:B------:R-:W1:Y:S02]  /*15f10*/  @!P0 SYNCS.PHASECHK.TRANS64 P0, [R0+URZ+0x28c20], R3 ;  /* 0x028c2003000085a7 */ /* 0x000e64000800007f */
[----:B-1----:R-:W-:Y:S05]  /*15f20*/  @!P0 BRA `(.L_x_3329) ;  /* 0xfffffffc00f08947 */ /* 0x002fea000383ffff */
[----:B------:R-:W-:Y:S05]  /*15f30*/  BRA `(.L_x_3421) ;  /* 0xffffffe000d87947 */ /* 0x000fea000383ffff */
.L_x_3330:
[----:B------:R-:W1:Y:S01]  /*15f40*/  S2R R2, SR_TID.X ;  /* 0x0000000000027919 */ /* 0x000e620000002100 */
[----:B------:R-:W-:Y:S01]  /*15f50*/  BSSY B0, `(.L_x_3422) ;  /* 0x000000a000007945 */ /* 0x000fe20003800000 */
[----:B------:R-:W-:Y:S02]  /*15f60*/  IMAD.MOV.U32 R12, RZ, RZ, RZ ;  /* 0x000000ffff0c7224 */ /* 0x000fe400078e00ff */
[----:B--2---:R-:W-:Y:S02]  /*15f70*/  IMAD.MOV.U32 R11, RZ, RZ, 0x1f ;  /* 0x0000001fff0b7424 */ /* 0x004fe400078e00ff */
[----:B------:R-:W-:Y:S01]  /*15f80*/  IMAD.MOV.U32 R15, RZ, RZ, -0x1 ;  /* 0xffffffffff0f7424 */ /* 0x000fe200078e00ff */
[----:B-1----:R-:W-:-:S04]  /*15f90*/  SHF.R.U32.HI R2, RZ, 0x5, R2 ;  /* 0x00000005ff027819 */ /* 0x002fc80000011602 */
[----:B------:R-:W-:-:S05]  /*15fa0*/  LOP3.LUT R2, R2, 0x3, RZ, 0xc0, !PT ;  /* 0x0000000302027812 */ /* 0x000fca00078ec0ff */
[----:B------:R-:W-:-:S07]  /*15fb0*/  IMAD.MOV.U32 R13, RZ, RZ, R2 ;  /* 0x000000ffff0d7224 */ /* 0x000fce00078e0002 */
[----:B0-----:R-:W-:Y:S05]  /*15fc0*/  WARPSYNC.COLLECTIVE R15, `(.L_x_3423) ;  /* 0x000000000f087348 */ /* 0x001fea0003c00000 */
[----:B------:R1:W2:Y:S02]  /*15fd0*/  SHFL.IDX P6, R14, R13, R12, R11 ;  /* 0x0000000c0d0e7389 */ /* 0x0002a400000c000b */
[----:B012---:R-:W-:Y:S01]  /*15fe0*/  ENDCOLLECTIVE ;  /* 0x000000000000791b */ /* 0x007fe20003800000 */
.L_x_3423:
[----:B------:R-:W-:Y:S05]  /*15ff0*/  BSYNC B0 ;  /* 0x0000000000007941 */ /* 0x000fea0003800000 */
.L_x_3422:
[----:B------:R-:W-:Y:S05]  /*16000*/  BRA `(.L_x_3424) ;  /* 0xffffffe000c07947 */ /* 0x000fea000383ffff */
.L_x_3331:
[----:B------:R-:W-:Y:S01]  /*16010*/  BSSY B0, `(.L_x_3425) ;  /* 0x0000006000007945 */ /* 0x000fe20003800000 */
[----:B------:R-:W-:-:S07]  /*16020*/  IMAD.MOV.U32 R15, RZ, RZ, -0x1 ;  /* 0xffffffffff0f7424 */ /* 0x000fce00078e00ff */
[----:B012---:R-:W-:Y:S05]  /*16030*/  WARPSYNC.COLLECTIVE R15, `(.L_x_3426) ;  /* 0x000000000f0c7348 */ /* 0x007fea0003c00000 */
[----:B------:R-:W-:Y:S02]  /*16040*/  ELECT P6, UR62, PT ;  /* 0x00000000003e782f */ /* 0x000fe400038c0000 */
[----:B------:R-:W-:Y:S01]  /*16050*/  MOV R14, UR62 ;  /* 0x0000003e000e7c02 */ /* 0x000fe20008000f00 */
[----:B012---:R-:W-:Y:S10]  /*16060*/  ENDCOLLECTIVE ;  /* 0x000000000000791b */ /* 0x007ff40003800000 */
.L_x_3426:
[----:B------:R-:W-:Y:S05]  /*16070*/  BSYNC B0 ;  /* 0x0000000000007941 */ /* 0x000fea0003800000 */
.L_x_3425:
[----:B------:R-:W-:Y:S05]  /*16080*/  BRA `(.L_x_3427) ;  /* 0xffffffe000b47947 */ /* 0x000fea000383ffff */
.L_x_3333:
[----:B0-----:R0:W1:Y:S02]  /*16090*/  SYNCS.PHASECHK.TRANS64.TRYWAIT P0, [R6+URZ], R5 ;  /* 0x00000005060075a7 */ /* 0x001064000800017f */
[----:B-1----:R-:W-:Y:S05]  /*160a0*/  @!P0 NANOSLEEP.SYNCS 0x989680 ;  /* 0x009896800000895d */ /* 0x002fea0003900000 */
[----:B------:R-:W1:Y:S02]  /*160b0*/  @!P0 SYNCS.PHASECHK.TRANS64 P0, [R6+URZ], R5 ;  /* 0x00000005060085a7 */ /* 0x000e64000800007f */
[----:B-1----:R-:W-:Y:S05]  /*160c0*/  @!P0 BRA `(.L_x_3333) ;  /* 0xfffffffc00f08947 */ /* 0x002fea000383ffff */
[----:B------:R-:W-:Y:S05]  /*160d0*/  BRA `(.L_x_3428) ;  /* 0xffffffe000f07947 */ /* 0x000fea000383ffff */
.L_x_3334:
[----:B-1----:R1:W3:Y:S02]  /*160e0*/  SYNCS.PHASECHK.TRANS64.TRYWAIT P0, [R7+URZ], R2 ;  /* 0x00000002070075a7 */ /* 0x0022e4000800017f */
[----:B---3--:R-:W-:Y:S05]  /*160f0*/  @!P0 NANOSLEEP.SYNCS 0x989680 ;  /* 0x009896800000895d */ /* 0x008fea0003900000 */
[----:B------:R-:W3:Y:S02]  /*16100*/  @!P0 SYNCS.PHASECHK.TRANS64 P0, [R7+URZ], R2 ;  /* 0x00000002070085a7 */ /* 0x000ee4000800007f */
[----:B---3--:R-:W-:Y:S05]  /*16110*/  @!P0 BRA `(.L_x_3334) ;  /* 0xfffffffc00f08947 */ /* 0x008fea000383ffff */
[----:B------:R-:W-:Y:S05]  /*16120*/  BRA `(.L_x_3429) ;  /* 0xffffffe000e47947 */ /* 0x000fea000383ffff */
.L_x_3336:
[----:B---3--:R3:W4:Y:S02]  /*16130*/  SYNCS.PHASECHK.TRANS64.TRYWAIT P0, [R4+URZ], R5 ;  /* 0x00000005040075a7 */ /* 0x008724000800017f */
[----:B----4-:R-:W-:Y:S05]  /*16140*/  @!P0 NANOSLEEP.SYNCS 0x989680 ;  /* 0x009896800000895d */ /* 0x010fea0003900000 */
[----:B------:R-:W4:Y:S02]  /*16150*/  @!P0 SYNCS.PHASECHK.TRANS64 P0, [R4+URZ], R5 ;  /* 0x00000005040085a7 */ /* 0x000f24000800007f */
[----:B----4-:R-:W-:Y:S05]  /*16160*/  @!P0 BRA `(.L_x_3336) ;  /* 0xfffffffc00f08947 */ /* 0x010fea000383ffff */
[----:B------:R-:W-:Y:S05]  /*16170*/  BRA `(.L_x_3430) ;  /* 0xffffffe000ec7947 */ /* 0x000fea000383ffff */
.L_x_3431:
        /* <DEDUP_REMOVED lines=16> */
.L_x_11943:


//--------------------- .text._ZN7cutlass13device_kernelIN5flash11enable_sm90INS1_16FlashAttnFwdSm90INS1_25CollectiveMainloopFwdSm90ILi2EN4cute5tupleIJNS5_1CILi1EEES8_S8_EEENS6_IJNS7_ILi64EEESA_SA_EEELi512ENS_10bfloat16_tEfNS_4arch4Sm90ELb0ELb0ELb0ELb1ELb0ELb0ELb1ELb0ELb0ELb0ELb0ELb0EEENS1_21CollectiveEpilogueFwdINS6_IJSA_NS7_ILi512EEESA_EEES9_SC_SE_Li256ELb1ELb0ELb0ELb0EEENS1_36VarlenDynamicPersistentTileSchedulerILi64ELi64ELi256ELi32ELb0ELb0ELb1ELb0ELb1ELb1EEEEEEEEEvNT_6ParamsE --------------------------
	.section	.text._ZN7cutlass13device_kernelIN5flash11enable_sm90INS1_16FlashAttnFwdSm90INS1_25CollectiveMainloopFwdSm90ILi2EN4cute5tupleIJNS5_1CILi1EEES8_S8_EEENS6_IJNS7_ILi64EEESA_SA_EEELi512ENS_10bfloat16_tEfNS_4arch4Sm90ELb0ELb0ELb0ELb1ELb0ELb0ELb1ELb0ELb0ELb0ELb0ELb0EEENS1_21CollectiveEpilogueFwdINS6_IJSA_NS7_ILi512EEESA_EEES9_SC_SE_Li256ELb1ELb0ELb0ELb0EEENS1_36VarlenDynamicPersistentTileSchedulerILi64ELi64ELi256ELi32ELb0ELb0ELb1ELb0ELb1ELb1EEEEEEEEEvNT_6ParamsE,"ax",@progbits
	.align	128
.text._ZN7cutlass13device_kernelIN5flash11enable_sm90INS1_16FlashAttnFwdSm90INS1_25CollectiveMainloopFwdSm90ILi2EN4cute5tupleIJNS5_1CILi1EEES8_S8_EEENS6_IJNS7_ILi64EEESA_SA_EEELi512ENS_10bfloat16_tEfNS_4arch4Sm90ELb0ELb0ELb0ELb1ELb0ELb0ELb1ELb0ELb0ELb0ELb0ELb0EEENS1_21CollectiveEpilogueFwdINS6_IJSA_NS7_ILi512EEESA_EEES9_SC_SE_Li256ELb1ELb0ELb0ELb0EEENS1_36VarlenDynamicPersistentTileSchedulerILi64ELi64ELi256ELi32ELb0ELb0ELb1ELb0ELb1ELb1EEEEEEEEEvNT_6ParamsE:
        .type           _ZN7cutlass13device_kernelIN5flash11enable_sm90INS1_16FlashAttnFwdSm90INS1_25CollectiveMainloopFwdSm90ILi2EN4cute5tupleIJNS5_1CILi1EEES8_S8_EEENS6_IJNS7_ILi64EEESA_SA_EEELi512ENS_10bfloat16_tEfNS_4arch4Sm90ELb0ELb0ELb0ELb1ELb0ELb0ELb1ELb0ELb0ELb0ELb0ELb0EEENS1_21CollectiveEpilogueFwdINS6_IJSA_NS7_ILi512EEESA_EEES9_SC_SE_Li256ELb1ELb0ELb0ELb0EEENS1_36VarlenDynamicPersistentTileSchedulerILi64ELi64ELi256ELi32ELb0ELb0ELb1ELb0ELb1ELb1EEEEEEEEEvNT_6ParamsE,@function
        .size           _ZN7cutlass13device_kernelIN5flash11enable_sm90INS1_16FlashAttnFwdSm90INS1_25CollectiveMainloopFwdSm90ILi2EN4cute5tupleIJNS5_1CILi1EEES8_S8_EEENS6_IJNS7_ILi64EEESA_SA_EEELi512ENS_10bfloat16_tEfNS_4arch4Sm90ELb0ELb0ELb0ELb1ELb0ELb0ELb1ELb0ELb0ELb0ELb0ELb0EEENS1_21CollectiveEpilogueFwdINS6_IJSA_NS7_ILi512EEESA_EEES9_SC_SE_Li256ELb1ELb0ELb0ELb0EEENS1_36VarlenDynamicPersistentTileSchedulerILi64ELi64ELi256ELi32ELb0ELb0ELb1ELb0ELb1ELb1EEEEEEEEEvNT_6ParamsE,(.L_x_11944 - _ZN7cutlass13device_kernelIN5flash11enable_sm90INS1_16FlashAttnFwdSm90INS1_25CollectiveMainloopFwdSm90ILi2EN4cute5tupleIJNS5_1CILi1EEES8_S8_EEENS6_IJNS7_ILi64EEESA_SA_EEELi512ENS_10bfloat16_tEfNS_4arch4Sm90ELb0ELb0ELb0ELb1ELb0ELb0ELb1ELb0ELb0ELb0ELb0ELb0EEENS1_21CollectiveEpilogueFwdINS6_IJSA_NS7_ILi512EEESA_EEES9_SC_SE_Li256ELb1ELb0ELb0ELb0EEENS1_36VarlenDynamicPersistentTileSchedulerILi64ELi64ELi256ELi32ELb0ELb0ELb1ELb0ELb1ELb1EEEEEEEEEvNT_6ParamsE)
        .other          _ZN7cutlass13device_kernelIN5flash11enable_sm90INS1_16FlashAttnFwdSm90INS1_25CollectiveMainloopFwdSm90ILi2EN4cute5tupleIJNS5_1CILi1EEES8_S8_EEENS6_IJNS7_ILi64EEESA_SA_EEELi512ENS_10bfloat16_tEfNS_4arch4Sm90ELb0ELb0ELb0ELb1ELb0ELb0ELb1ELb0ELb0ELb0ELb0ELb0EEENS1_21CollectiveEpilogueFwdINS6_IJSA_NS7_ILi512EEESA_EEES9_SC_SE_Li256ELb1ELb0ELb0ELb0EEENS1_36VarlenDynamicPersistentTileSchedulerILi64ELi64ELi256ELi32ELb0ELb0ELb1ELb0ELb1ELb1EEEEEEEEEvNT_6ParamsE,@"STO_CUDA_ENTRY STV_DEFAULT"
_ZN7cutlass13device_kernelIN5flash11enable_sm90INS1_16FlashAttnFwdSm90INS1_25CollectiveMainloopFwdSm90ILi2EN4cute5tupleIJNS5_1CILi1EEES8_S8_EEENS6_IJNS7_ILi64EEESA_SA_EEELi512ENS_10bfloat16_tEfNS_4arch4Sm90ELb0ELb0ELb0ELb1ELb0ELb0ELb1ELb0ELb0ELb0ELb0ELb0EEENS1_21CollectiveEpilogueFwdINS6_IJSA_NS7_ILi512EEESA_EEES9_SC_SE_Li256ELb1ELb0ELb0ELb0EEENS1_36VarlenDynamicPersistentTileSchedulerILi64ELi64ELi256ELi32ELb0ELb0ELb1ELb0ELb1ELb1EEEEEEEEEvNT_6ParamsE:
        /* <DEDUP_REMOVED lines=22> */
[----:B0-----:R-:W-:Y:S01]  /*0160*/  NOP ;  /* 0x0000000000007918 */ /* 0x001fe20000000000 */
.L_x_3433:
[----:B------:R-:W-:Y:S05]  /*0170*/  BSYNC B0 ;  /* 0x0000000000007941 */ /* 0x000fea0003800000 */
.L_x_3432:
        /* <DEDUP_REMOVED lines=12> */
[----:B------:R-:W-:Y:S01]  /*0240*/  VOTEU.ANY UP2, P0 ;  /* 0x00000000003f7886 */ /* 0x000fe20000040100 */
        /* <DEDUP_REMOVED lines=8> */
[----:B-1----:R0:W1:Y:S01]  /*02d0*/  @UP0 SYNCS.EXCH.64 URZ, [UR8+0x38800], UR4 ;  /* 0x03880004083f05b2 */ /* 0x0020620008000100 */
[----:B------:R0:W2:Y:S05]  /*02e0*/  @UP1 SYNCS.EXCH.64 URZ, [UR8+0x38810], UR4 ;  /* 0x03881004083f15b2 */ /* 0x0000aa0008000100 */
[----:B------:R0:W3:Y:S02]  /*02f0*/  @UP2 SYNCS.EXCH.64 URZ, [UR8+0x38820], UR6 ;  /* 0x03882006083f25b2 */ /* 0x0000e40008000100 */
        /* <DEDUP_REMOVED lines=13> */
[----:B------:R0:W0:Y:S01]  /*03d0*/  SYNCS.EXCH.64 URZ, [UR6+0x38848], UR4 ;  /* 0x03884804063f75b2 */ /* 0x0000220008000100 */
[----:B------:R-:W-:Y:S01]  /*03e0*/  NOP ;  /* 0x0000000000007918 */ /* 0x000fe20000000000 */
.L_x_3434:
        /* <DEDUP_REMOVED lines=22> */
.L_x_3435:
        /* <DEDUP_REMOVED lines=18> */
.L_x_3436:
        /* <DEDUP_REMOVED lines=22> */
.L_x_3437:
        /* <DEDUP_REMOVED lines=22> */
.L_x_3438:
[----:B------:R-:W-:Y:S01]  /*0930*/  ISETP.NE.AND P0, PT, R3, RZ, PT ;  /* 0x000000ff0300720c */ /* 0x000fe20003f05270 */
[----:B------:R-:W-:Y:S01]  /*0940*/  NOP ;  /* 0x0000000000007918 */ /* 0x000fe20000000000 */
[----:B01234-:R-:W-:Y:S11]  /*0950*/  BAR.SYNC.DEFER_BLOCKING 0x0 ;  /* 0x0000000000007b1d */ /* 0x01fff60000010000 */
[----:B------:R-:W-:Y:S05]  /*0960*/  @!P0 BRA `(.L_x_3439) ;  /* 0x000000a800c48947 */ /* 0x000fea0003800000 */
.L_x_3440:
        /* <DEDUP_REMOVED lines=22> */
[----:B------:R-:W-:Y:S01]  /*0ad0*/  UMOV UR36, URZ ;  /* 0x0000003f00247c82 */ /* 0x000fe20008000000 */
[----:B------:R-:W-:Y:S01]  /*0ae0*/  UMOV UR41, URZ ;  /* 0x0000003f00297c82 */ /* 0x000fe20008000000 */
[----:B------:R-:W-:-:S04]  /*0af0*/  SHF.R.S32.HI R0, RZ, 0x1f, R191 ;  /* 0x0000001fff007819 */ /* 0x000fc800000114bf */
[CC--:B------:R-:W-:Y:S02]  /*0b00*/  LEA.HI R2, R0.reuse, R191.reuse, RZ, 0x4 ;  /* 0x000000bf00027211 */ /* 0x0c0fe400078f20ff */
[----:B------:R-:W-:Y:S02]  /*0b10*/  LEA.HI R6, R0, R191, RZ, 0x5 ;  /* 0x000000bf00067211 */ /* 0x000fe400078f28ff */
[----:B------:R-:W-:Y:S02]  /*0b20*/  SHF.R.S32.HI R3, RZ, 0x4, R2 ;  /* 0x00000004ff037819 */ /* 0x000fe40000011402 */
[----:B------:R-:W-:Y:S02]  /*0b30*/  SHF.R.S32.HI R12, RZ, 0x5, R6 ;  /* 0x00000005ff0c7819 */ /* 0x000fe40000011406 */
[C---:B------:R-:W-:Y:S02]  /*0b40*/  LEA.HI R5, R2.reuse, R3, RZ, 0x1 ;  /* 0x0000000302057211 */ /* 0x040fe400078f08ff */
[----:B------:R-:W-:-:S02]  /*0b50*/  LOP3.LUT R2, R2, 0xfffffff0, RZ, 0xc0, !PT ;  /* 0xfffffff002027812 */ /* 0x000fc400078ec0ff */
[----:B------:R-:W-:Y:S02]  /*0b60*/  LOP3.LUT R8, R5, 0x1ffffffe, RZ, 0xc0, !PT ;  /* 0x1ffffffe05087812 */ /* 0x000fe400078ec0ff */
[----:B------:R-:W-:Y:S01]  /*0b70*/  SHF.R.S32.HI R5, RZ, 0x1f, R6 ;  /* 0x0000001fff057819 */ /* 0x000fe20000011406 */
[----:B------:R-:W-:Y:S01]  /*0b80*/  IMAD.IADD R6, R191, 0x1, -R2 ;  /* 0x00000001bf067824 */ /* 0x000fe200078e0a02 */
[----:B------:R-:W-:Y:S01]  /*0b90*/  LEA.HI R4, R0, R191, RZ, 0x7 ;  /* 0x000000bf00047211 */ /* 0x000fe200078f38ff */
[----:B------:R-:W-:Y:S01]  /*0ba0*/  IMAD.IADD R9, R3, 0x1, -R8 ;  /* 0x0000000103097824 */ /* 0x000fe200078e0a08 */
[----:B------:R-:W-:Y:S02]  /*0bb0*/  LEA.HI R5, R5, R12, RZ, 0x2 ;  /* 0x0000000c05057211 */ /* 0x000fe400078f10ff */
[----:B------:R-:W-:Y:S02]  /*0bc0*/  SHF.R.S32.HI R3, RZ, 0x1f, R6 ;  /* 0x0000001fff037819 */ /* 0x000fe40000011406 */
[----:B------:R-:W-:-:S02]  /*0bd0*/  SHF.R.S32.HI R189, RZ, 0x7, R4 ;  /* 0x00000007ffbd7819 */ /* 0x000fc40000011404 */
[----:B------:R-:W-:Y:S02]  /*0be0*/  LOP3.LUT R7, R5, 0x3ffffc, RZ, 0xc0, !PT ;  /* 0x003ffffc05077812 */ /* 0x000fe400078ec0ff */
[----:B------:R-:W-:Y:S01]  /*0bf0*/  LEA.HI R5, R3, R6, RZ, 0x3 ;  /* 0x0000000603057211 */ /* 0x000fe200078f18ff */
[----:B------:R-:W-:Y:S01]  /*0c00*/  IMAD R11, R189, 0x100, R6 ;  /* 0x00000100bd0b7824 */ /* 0x000fe200078e0206 */
[----:B------:R-:W-:Y:S02]  /*0c10*/  IADD3 R8, R12, -R7, RZ ;  /* 0x800000070c087210 */ /* 0x000fe40007ffe0ff */
[C---:B------:R-:W-:Y:S01]  /*0c20*/  LOP3.LUT R7, R5.reuse, 0xfffffff8, RZ, 0xc0, !PT ;  /* 0xfffffff805077812 */ /* 0x040fe200078ec0ff */
[----:B------:R-:W-:Y:S01]  /*0c30*/  IMAD.SHL.U32 R10, R5, 0x40, RZ ;  /* 0x00000040050a7824 */ /* 0x000fe200078e00ff */
[----:B------:R-:W-:Y:S01]  /*0c40*/  LOP3.LUT R2, R4, 0xffffff80, RZ, 0xc0, !PT ;  /* 0xffffff8004027812 */ /* 0x000fe200078ec0ff */
[----:B------:R-:W-:Y:S01]  /*0c50*/  IMAD R190, R8, 0x10, R11 ;  /* 0x0000001008be7824 */ /* 0x000fe200078e020b */
[----:B------:R-:W-:Y:S01]  /*0c60*/  SHF.L.U32 R9, R9, 0x3, RZ ;  /* 0x0000000309097819 */ /* 0x000fe200000006ff */
[----:B------:R-:W-:Y:S01]  /*0c70*/  IMAD.IADD R8, R6, 0x1, -R7 ;  /* 0x0000000106087824 */ /* 0x000fe200078e0a07 */
[----:B------:R-:W-:Y:S01]  /*0c80*/  LOP3.LUT R11, R10, 0x7ffffe00, RZ, 0xc0, !PT ;  /* 0x7ffffe000a0b7812 */ /* 0x000fe200078ec0ff */
[----:B------:R-:W-:Y:S01]  /*0c90*/  IMAD.IADD R2, R191, 0x1, -R2 ;  /* 0x00000001bf027824 */ /* 0x000fe200078e0a02 */
[----:B------:R-:W-:Y:S01]  /*0ca0*/  LEA.HI R0, R0, R191, RZ, 0x3 ;  /* 0x000000bf00007211 */ /* 0x000fe200078f18ff */
[C---:B------:R-:W-:Y:S01]  /*0cb0*/  IMAD.SHL.U32 R10, R8.reuse, 0x40, RZ ;  /* 0x00000040080a7824 */ /* 0x040fe200078e00ff */
[----:B------:R-:W-:Y:S01]  /*0cc0*/  R2P PR, R8, 0x6 ;  /* 0x0000000608007804 */ /* 0x000fe20000000000 */
[----:B------:R-:W-:Y:S01]  /*0cd0*/  IMAD.U32 R190, R190, 0x40, R9 ;  /* 0x00000040bebe7824 */ /* 0x000fe200078e0009 */
[----:B------:R-:W-:Y:S01]  /*0ce0*/  SHF.R.S32.HI R3, RZ, 0x1f, R2 ;  /* 0x0000001fff037819 */ /* 0x000fe20000011402 */
[----:B------:R-:W-:Y:S01]  /*0cf0*/  IMAD R11, R12, 0x400, R11 ;  /* 0x000004000c0b7824 */ /* 0x000fe200078e020b */
[----:B------:R-:W-:-:S02]  /*0d00*/  LOP3.LUT R10, R10, 0x1c0, RZ, 0xc0, !PT ;  /* 0x000001c00a0a7812 */ /* 0x000fc400078ec0ff */
[----:B------:R-:W-:Y:S02]  /*0d10*/  LEA.HI R5, R3, R2, RZ, 0x2 ;  /* 0x0000000203057211 */ /* 0x000fe400078f10ff */
[----:B------:R-:W-:Y:S02]  /*0d20*/  LOP3.LUT R9, R10, 0x8, R9, 0xf8, !PT ;  /* 0x000000080a097812 */ /* 0x000fe400078ef809 */
[--C-:B------:R-:W-:Y:S02]  /*0d30*/  SHF.R.S32.HI R6, RZ, 0x2, R5.reuse ;  /* 0x00000002ff067819 */ /* 0x100fe40000011405 */
[----:B------:R-:W-:Y:S02]  /*0d40*/  SHF.R.S32.HI R7, RZ, 0x1f, R5 ;  /* 0x0000001fff077819 */ /* 0x000fe40000011405 */
[----:B------:R-:W-:Y:S02]  /*0d50*/  SHF.R.U32.HI R10, RZ, 0x3, R10 ;  /* 0x00000003ff0a7819 */ /* 0x000fe4000001160a */
[----:B------:R-:W-:-:S02]  /*0d60*/  LEA.HI R7, R7, R6, RZ, 0x3 ;  /* 0x0000000607077211 */ /* 0x000fc400078f18ff */
[----:B------:R-:W-:Y:S02]  /*0d70*/  LOP3.LUT R10, R9, R10, RZ, 0x3c, !PT ;  /* 0x0000000a090a7212 */ /* 0x000fe400078e3cff */
[----:B------:R-:W-:Y:S02]  /*0d80*/  LEA.HI R3, R3, R2, RZ, 0x5 ;  /* 0x0000000203037211 */ /* 0x000fe400078f28ff */
[----:B------:R-:W-:Y:S01]  /*0d90*/  LOP3.LUT R7, R7, 0xfffffff8, RZ, 0xc0, !PT ;  /* 0xfffffff807077812 */ /* 0x000fe200078ec0ff */
[----:B------:R-:W-:Y:S01]  /*0da0*/  IMAD.IADD R10, R11, 0x1, R10 ;  /* 0x000000010b0a7824 */ /* 0x000fe200078e020a */
[----:B------:R-:W-:Y:S02]  /*0db0*/  SHF.R.S32.HI R3, RZ, 0x5, R3 ;  /* 0x00000005ff037819 */ /* 0x000fe40000011403 */
[----:B------:R-:W-:Y:S01]  /*0dc0*/  LEA.HI R4, R4, R189, RZ, 0x1 ;  /* 0x000000bd04047211 */ /* 0x000fe200078f08ff */
[----:B------:R-:W-:Y:S01]  /*0dd0*/  IMAD.IADD R6, R6, 0x1, -R7 ;  /* 0x0000000106067824 */ /* 0x000fe200078e0a07 */
[----:B------:R-:W-:Y:S01]  /*0de0*/  LEA R184, R10, UR37, 0x1 ;  /* 0x000000250ab87c11 */ /* 0x000fe2000f8e08ff */
[----:B------:R-:W-:Y:S01]  /*0df0*/  IMAD.MOV.U32 R7, RZ, RZ, R15 ;  /* 0x000000ffff077224 */ /* 0x000fe200078e000f */
[----:B------:R-:W-:Y:S01]  /*0e00*/  LOP3.LUT R5, R5, 0x7ffffffc, RZ, 0xc0, !PT ;  /* 0x7ffffffc05057812 */ /* 0x000fe200078ec0ff */
[----:B------:R-:W-:Y:S01]  /*0e10*/  IMAD R17, R3, 0x10, R6 ;  /* 0x0000001003117824 */ /* 0x000fe200078e0206 */
        /* <DEDUP_REMOVED lines=8> */
[----:B------:R-:W-:Y:S01]  /*0ea0*/  MOV R5, R13 ;  /* 0x0000000d00057202 */ /* 0x000fe20000000f00 */
[C---:B------:R-:W-:Y:S01]  /*0eb0*/  @P2 VIADD R185, R187.reuse, 0xffffffc0 ;  /* 0xffffffc0bbb92836 */ /* 0x040fe20000000000 */
[----:B------:R-:W-:Y:S01]  /*0ec0*/  IADD3 R187, R187, R186, RZ ;  /* 0x000000babbbb7210 */ /* 0x000fe20007ffe0ff */
[----:B------:R-:W-:Y:S01]  /*0ed0*/  IMAD.MOV.U32 R2, RZ, RZ, RZ ;  /* 0x000000ffff027224 */ /* 0x000fe200078e00ff */
[----:B------:R-:W-:Y:S01]  /*0ee0*/  SHF.R.S32.HI R18, RZ, 0x3, R0 ;  /* 0x00000003ff127819 */ /* 0x000fe20000011400 */
[----:B------:R-:W-:-:S02]  /*0ef0*/  IMAD.SHL.U32 R16, R6, 0x8, RZ ;  /* 0x0000000806107824 */ /* 0x000fc400078e00ff */
[----:B------:R-:W-:Y:S02]  /*0f00*/  IMAD.SHL.U32 R23, R4, 0x100, RZ ;  /* 0x0000010004177824 */ /* 0x000fe400078e00ff */
[----:B------:R-:W-:Y:S02]  /*0f10*/  IMAD.SHL.U32 R22, R22, 0x2, RZ ;  /* 0x0000000216167824 */ /* 0x000fe400078e00ff */
[----:B------:R-:W-:-:S07]  /*0f20*/  IMAD.IADD R186, R186, 0x1, R185 ;  /* 0x00000001baba7824 */ /* 0x000fce00078e02b9 */
.L_x_3479:
[----:B0-2---:R-:W0:Y:S01]  /*0f30*/  LDC.64 R8, c[0x0][0xd60] ;  /* 0x00035800ff087b82 */ /* 0x005e220000000a00 */
[----:B------:R-:W-:Y:S01]  /*0f40*/  ULDC.64 UR10, c[0x0][0x208] ;  /* 0x00008200000a7ab9 */ /* 0x000fe20000000a00 */
        /* <DEDUP_REMOVED lines=8> */
[----:B------:R-:W-:Y:S01]  /*0fd0*/  PLOP3.LUT P0, PT, PT, PT, UP0, 0x80, 0x0 ;  /* 0x000000000000781c */ /* 0x000fe20003f0f008 */
[----:B------:R-:W-:Y:S01]  /*0fe0*/  UMOV UR39, UR5 ;  /* 0x0000000500277c82 */ /* 0x000fe20008000000 */
        /* <DEDUP_REMOVED lines=22> */
[----:B-1-3--:R-:W-:Y:S05]  /*1150*/  @P0 BRA `(.L_x_3441) ;  /* 0x0000000000300947 */ /* 0x00afea0003800000 */
[----:B------:R-:W-:Y:S02]  /*1160*/  ULDC.64 UR4, c[0x0][0xb00] ;  /* 0x0002c00000047ab9 */ /* 0x000fe40000000a00 */
[----:B------:R-:W-:-:S04]  /*1170*/  ISETP.NE.U32.AND P0, PT, RZ, UR4, PT ;  /* 0x00000004ff007c0c */ /* 0x000fc8000bf05070 */
[----:B------:R-:W-:-:S13]  /*1180*/  ISETP.NE.AND.EX P0, PT, RZ, UR5, PT, P0 ;  /* 0x00000005ff007c0c */ /* 0x000fda000bf05300 */
[----:B------:R-:W-:Y:S05]  /*1190*/  @!P0 BRA `(.L_x_3441) ;  /* 0x0000000000208947 */ /* 0x000fea0003800000 */
[----:B------:R-:W-:Y:S01]  /*11a0*/  ULDC.64 UR4, c[0x0][0xb00] ;  /* 0x0002c00000047ab9 */ /* 0x000fe20000000a00 */
[----:B------:R-:W-:Y:S01]  /*11b0*/  ULDC.64 UR6, c[0x0][0x208] ;  /* 0x0000820000067ab9 */ /* 0x000fe20000000a00 */
[----:B------:R-:W-:-:S06]  /*11c0*/  UIMAD.WIDE UR4, UR38, 0x4, UR4 ;  /* 0x00000004260478a5 */ /* 0x000fcc000f8e0204 */
[----:B0-----:R-:W-:Y:S02]  /*11d0*/  IMAD.U32 R6, RZ, RZ, UR4 ;  /* 0x00000004ff067e24 */ /* 0x001fe4000f8e00ff */
[----:B------:R-:W-:-:S05]  /*11e0*/  IMAD.U32 R7, RZ, RZ, UR5 ;  /* 0x00000005ff077e24 */ /* 0x000fca000f8e00ff */
[----:B-----5:R-:W2:Y:S04]  /*11f0*/  LDG.E R152, desc[UR6][R6.64] ;  /* 0x0000000606987981 */ /* 0x020ea8000c1e1900 */
[----:B------:R-:W2:Y:S02]  /*1200*/  LDG.E R9, desc[UR6][R6.64+0x4] ;  /* 0x0000040606097981 */ /* 0x000ea4000c1e1900 */
[----:B--2---:R-:W-:-:S07]  /*1210*/  IMAD.IADD R152, R9, 0x1, -R152 ;  /* 0x0000000109987824 */ /* 0x004fce00078e0a98 */
.L_x_3441:
[----:B------:R-:W2:Y:S01]  /*1220*/  LDL R4, [R1] ;  /* 0x0000000001047983 */ /* 0x000ea20000100800 */
[----:B-----5:R-:W-:Y:S01]  /*1230*/  IMAD.IADD R152, R152, 0x1, -R3 ;  /* 0x0000000198987824 */ /* 0x020fe200078e0a03 */
[----:B------:R-:W-:Y:S01]  /*1240*/  CS2R R150, SRZ ;  /* 0x0000000000967805 */ /* 0x000fe2000001ff00 */
[----:B------:R-:W-:Y:S01]  /*1250*/  IMAD.MOV.U32 R188, RZ, RZ, R5 ;  /* 0x000000ffffbc7224 */ /* 0x000fe200078e0005 */
[----:B------:R-:W-:Y:S01]  /*1260*/  CS2R R148, SRZ ;  /* 0x0000000000947805 */ /* 0x000fe2000001ff00 */
[----:B------:R-:W-:Y:S01]  /*1270*/  IMAD.MOV.U32 R176, RZ, RZ, RZ ;  /* 0x000000ffffb07224 */ /* 0x000fe200078e00ff */
[----:B------:R-:W-:Y:S01]  /*1280*/  IADD3 R0, R152, 0x3f, RZ ;  /* 0x0000003f98007810 */ /* 0x000fe20007ffe0ff */
[----:B------:R-:W-:Y:S01]  /*1290*/  IMAD.MOV.U32 R175, RZ, RZ, RZ ;  /* 0x000000ffffaf7224 */ /* 0x000fe200078e00ff */
[----:B------:R-:W-:Y:S02]  /*12a0*/  CS2R R144, SRZ ;  /* 0x0000000000907805 */ /* 0x000fe4000001ff00 */
[----:B------:R-:W-:-:S02]  /*12b0*/  CS2R R142, SRZ ;  /* 0x00000000008e7805 */ /* 0x000fc4000001ff00 */
[----:B------:R-:W-:Y:S02]  /*12c0*/  SHF.R.S32.HI R3, RZ, 0x1f, R0 ;  /* 0x0000001fff037819 */ /* 0x000fe40000011400 */
[----:B------:R-:W-:Y:S02]  /*12d0*/  CS2R R140, SRZ ;  /* 0x00000000008c7805 */ /* 0x000fe4000001ff00 */
[----:B------:R-:W-:Y:S02]  /*12e0*/  CS2R R138, SRZ ;  /* 0x00000000008a7805 */ /* 0x000fe4000001ff00 */
[----:B------:R-:W-:Y:S02]  /*12f0*/  CS2R R136, SRZ ;  /* 0x0000000000887805 */ /* 0x000fe4000001ff00 */
[----:B------:R-:W-:Y:S01]  /*1300*/  LEA.HI R174, R3, R0, RZ, 0x6 ;  /* 0x0000000003ae7211 */ /* 0x000fe200078f30ff */
[----:B------:R-:W-:Y:S01]  /*1310*/  IMAD.MOV.U32 R3, RZ, RZ, RZ ;  /* 0x000000ffff037224 */ /* 0x000fe200078e00ff */
        /* <DEDUP_REMOVED lines=23> */
[----:B------:R-:W-:Y:S02]  /*1490*/  MOV R153, RZ ;  /* 0x000000ff00997202 */ /* 0x000fe40000000f00 */
        /* <DEDUP_REMOVED lines=33> */
[----:B0-----:R-:W-:-:S02]  /*16b0*/  CS2R R8, SRZ ;  /* 0x0000000000087805 */ /* 0x001fc4000001ff00 */
[----:B------:R-:W-:Y:S02]  /*16c0*/  SHF.R.S32.HI R174, RZ, 0x6, R174 ;  /* 0x00000006ffae7819 */ /* 0x000fe400000114ae */
[----:B--2---:R-:W-:-:S13]  /*16d0*/  ISETP.NE.AND P0, PT, R4, 0x1, PT ;  /* 0x000000010400780c */ /* 0x004fda0003f05270 */
[----:B------:R-:W-:Y:S05]  /*16e0*/  @!P0 BRA `(.L_x_3442) ;  /* 0x0000001400d48947 */ /* 0x000fea0003800000 */
[----:B------:R-:W-:Y:S02]  /*16f0*/  ISETP.GE.AND P1, PT, R152, 0x1, PT ;  /* 0x000000019800780c */ /* 0x000fe40003f26270 */
[----:B------:R-:W-:-:S11]  /*1700*/  PLOP3.LUT P0, PT, PT, PT, PT, 0x80, 0x0 ;  /* 0x000000000000781c */ /* 0x000fd60003f0f070 */
[----:B------:R-:W-:Y:S05]  /*1710*/  @!P1 BRA `(.L_x_3443) ;  /* 0x0000007000f09947 */ /* 0x000fea0003800000 */
[----:B------:R-:W0:Y:S01]  /*1720*/  SHFL.IDX PT, R4, R189, RZ, 0x1f ;  /* 0x00001fffbd047589 */ /* 0x000e2200000e0000 */
[----:B------:R-:W-:Y:S01]  /*1730*/  UMOV UR7, 0x40000040 ;  /* 0x4000004000077882 */ /* 0x000fe20000000000 */
[----:B------:R-:W-:Y:S01]  /*1740*/  UMOV UR9, 0x40000040 ;  /* 0x4000004000097882 */ /* 0x000fe20000000000 */
[----:B------:R-:W-:Y:S01]  /*1750*/  UMOV UR11, 0x40000040 ;  /* 0x40000040000b7882 */ /* 0x000fe20000000000 */
[----:B------:R-:W-:Y:S01]  /*1760*/  BAR.SYNC.DEFER_BLOCKING 0xe, 0x100 ;  /* 0x0384000000007b1d */ /* 0x000fe20000010000 */
[----:B------:R-:W-:-:S05]  /*1770*/  ISETP.GE.AND P0, PT, R152, 0x41, PT ;  /* 0x000000419800780c */ /* 0x000fca0003f06270 */
[----:B------:R-:W-:Y:S01]  /*1780*/  UMOV UR13, 0x40000040 ;  /* 0x40000040000d7882 */ /* 0x000fe20000000000 */
[----:B------:R-:W-:Y:S01]  /*1790*/  UMOV UR15, 0x40000040 ;  /* 0x40000040000f7882 */ /* 0x000fe20000000000 */
[----:B------:R-:W-:Y:S01]  /*17a0*/  UMOV UR17, 0x40000040 ;  /* 0x4000004000117882 */ /* 0x000fe20000000000 */
[----:B------:R-:W-:Y:S01]  /*17b0*/  UMOV UR19, 0x40000040 ;  /* 0x4000004000137882 */ /* 0x000fe20000000000 */
[----:B------:R-:W1:Y:S01]  /*17c0*/  S2R R6, SR_TID.X ;  /* 0x0000000000067919 */ /* 0x000e620000002100 */
[----:B0-----:R-:W-:Y:S01]  /*17d0*/  R2UR UR4, R4 ;  /* 0x00000000040472ca */ /* 0x001fe200000e0000 */
[----:B------:R-:W-:Y:S01]  /*17e0*/  IMAD.U32 R4, RZ, RZ, UR36 ;  /* 0x00000024ff047e24 */ /* 0x000fe2000f8e00ff */
[----:B------:R-:W-:-:S11]  /*17f0*/  WARPGROUP.ARRIVE ;  /* 0x00000000000079c5 */ /* 0x000fd60000000000 */
[----:B------:R-:W-:-:S04]  /*1800*/  ULEA.HI UR5, UR4, UR4, URZ, 0x1 ;  /* 0x0000000404057291 */ /* 0x000fc8000f8f083f */
[----:B------:R-:W-:-:S04]  /*1810*/  ULOP3.LUT UR5, UR5, 0x1fffe, URZ, 0xc0, !UPT ;  /* 0x0001fffe05057892 */ /* 0x000fc8000f8ec03f */
[----:B------:R-:W-:Y:S01]  /*1820*/  UIADD3 UR5, UR4, -UR5, URZ ;  /* 0x8000000504057290 */ /* 0x000fe2000fffe03f */
[----:B-1----:R-:W-:Y:S01]  /*1830*/  LOP3.LUT R5, R6, 0x7f, RZ, 0xc0, !PT ;  /* 0x0000007f06057812 */ /* 0x002fe200078ec0ff */
[----:B------:R-:W-:Y:S02]  /*1840*/  UIADD3 UR4, UR37, 0x36400, URZ ;  /* 0x0003640025047890 */ /* 0x000fe4000fffe03f */
[----:B------:R-:W-:Y:S01]  /*1850*/  ULEA UR5, UR5, UR37, 0xf ;  /* 0x0000002505057291 */ /* 0x000fe2000f8e783f */
[----:B------:R-:W-:Y:S01]  /*1860*/  ISETP.NE.AND P1, PT, R5, RZ, PT ;  /* 0x000000ff0500720c */ /* 0x000fe20003f25270 */
[----:B------:R-:W-:Y:S02]  /*1870*/  USHF.R.U32.HI UR4, URZ, 0x4, UR4 ;  /* 0x000000043f047899 */ /* 0x000fe40008011604 */
[----:B------:R-:W-:Y:S02]  /*1880*/  UIADD3 UR5, UR5, 0x400, URZ ;  /* 0x0000040005057890 */ /* 0x000fe4000fffe03f */
[----:B------:R-:W-:-:S02]  /*1890*/  ULOP3.LUT UR4, UR4, 0x3fff, URZ, 0xc0, !UPT ;  /* 0x00003fff04047892 */ /* 0x000fc4000f8ec03f */
[----:B------:R-:W-:Y:S02]  /*18a0*/  USHF.R.U32.HI UR5, URZ, 0x4, UR5 ;  /* 0x000000043f057899 */ /* 0x000fe40008011605 */
[----:B------:R-:W-:Y:S02]  /*18b0*/  ULOP3.LUT UR4, UR4, 0x10000, URZ, 0xfc, !UPT ;  /* 0x0001000004047892 */ /* 0x000fe4000f8efc3f */
[----:B------:R-:W-:Y:S02]  /*18c0*/  ULOP3.LUT UR5, UR5, 0x3fff, URZ, 0xc0, !UPT ;  /* 0x00003fff05057892 */ /* 0x000fe4000f8ec03f */
[----:B------:R-:W-:Y:S01]  /*18d0*/  UIADD3 UR8, UR4, 0x2, URZ ;  /* 0x0000000204087890 */ /* 0x000fe2000fffe03f */
[----:B------:R-:W-:Y:S01]  /*18e0*/  @!P1 LEA R4, R4, UR37, 0x3 ;  /* 0x0000002504049c11 */ /* 0x000fe2000f8e18ff */
[----:B------:R-:W-:Y:S02]  /*18f0*/  ULOP3.LUT UR20, UR5, 0x2000000, URZ, 0xfc, !UPT ;  /* 0x0200000005147892 */ /* 0x000fe4000f8efc3f */
[----:B------:R-:W-:-:S02]  /*1900*/  UIADD3 UR12, UR4, 0x4, URZ ;  /* 0x00000004040c7890 */ /* 0x000fc4000fffe03f */
[----:B------:R-:W-:Y:S01]  /*1910*/  ULEA UR6, UR36, UR20, 0xc ;  /* 0x0000001424067291 */ /* 0x000fe2000f8e603f */
[----:B------:R-:W-:Y:S01]  /*1920*/  @!P1 VIADD R4, R4, 0x38860 ;  /* 0x0003886004049836 */ /* 0x000fe20000000000 */
[----:B------:R-:W-:Y:S01]  /*1930*/  UMOV UR5, 0x40000040 ;  /* 0x4000004000057882 */ /* 0x000fe20000000000 */
[----:B------:R-:W-:Y:S02]  /*1940*/  UIADD3 UR16, UR4, 0x6, URZ ;  /* 0x0000000604107890 */ /* 0x000fe4000fffe03f */
[----:B------:R-:W-:Y:S01]  /*1950*/  UIADD3 UR10, UR6, 0x80, URZ ;  /* 0x00000080060a7890 */ /* 0x000fe2000fffe03f */
[----:B------:R-:W-:Y:S01]  /*1960*/  @!P1 PRMT R4, RZ, 0x654, R4 ;  /* 0x00000654ff049816 */ /* 0x000fe20000000004 */
[----:B------:R-:W-:Y:S02]  /*1970*/  UIADD3 UR14, UR6, 0x100, URZ ;  /* 0x00000100060e7890 */ /* 0x000fe4000fffe03f */
[----:B------:R-:W-:Y:S01]  /*1980*/  HGMMA.64x256x16.F32.BF16 R24, gdesc[UR4].tnspB, RZ, !UPT, gsb0 ;  /* 0x43e00000041879f0 */ /* 0x000fe2000c0018ff */
[----:B------:R-:W-:-:S02]  /*1990*/  UIADD3 UR18, UR6, 0x180, URZ ;  /* 0x0000018006127890 */ /* 0x000fc4000fffe03f */
        /* <DEDUP_REMOVED lines=16> */
[----:B------:R-:W-:-:S07]  /*1aa0*/  VIADD R174, R174, 0xfffffffe ;  /* 0xfffffffeaeae7836 */ /* 0x000fce0000000000 */
.L_x_3445:
[----:B------:R-:W-:Y:S01]  /*1ab0*/  BAR.SYNC.DEFER_BLOCKING 0xe, 0x100 ;  /* 0x0384000000007b1d */ /* 0x000fe20000010000 */
[----:B01----:R-:W-:Y:S01]  /*1ac0*/  IMAD.U32 R4, RZ, RZ, UR36 ;  /* 0x00000024ff047e24 */ /* 0x003fe2000f8e00ff */
[----:B------:R-:W-:Y:S01]  /*1ad0*/  UIADD3 UR36, UR36, 0x1, URZ ;  /* 0x0000000124247890 */ /* 0x000fe2000fffe03f */
[C---:B------:R-:W-:Y:S01]  /*1ae0*/  ISETP.GT.AND P0, PT, R174.reuse, RZ, PT ;  /* 0x000000ffae00720c */ /* 0x040fe20003f04270 */
[----:B------:R-:W-:Y:S02]  /*1af0*/  VIADD R174, R174, 0xffffffff ;  /* 0xffffffffaeae7836 */ /* 0x000fe40000000000 */
[----:B------:R-:W-:Y:S01]  /*1b00*/  LEA R4, R4, R17, 0x6 ;  /* 0x0000001104047211 */ /* 0x000fe200078e30ff */
[----:B------:R-:W-:Y:S01]  /*1b10*/  UISETP.NE.AND UP0, UPT, UR36, 0x2, UPT ;  /* 0x000000022400788c */ /* 0x000fe2000bf05270 */
[----:B------:R-:W-:Y:S02]  /*1b20*/  UMOV UR7, 0x40000040 ;  /* 0x4000004000077882 */ /* 0x000fe40000000000 */
[----:B------:R-:W-:Y:S01]  /*1b30*/  LEA R4, R4, UR37, 0x2 ;  /* 0x0000002504047c11 */ /* 0x000fe2000f8e10ff */
[----:B------:R-:W-:Y:S01]  /*1b40*/  USEL UR36, UR36, URZ, UP0 ;  /* 0x0000003f24247287 */ /* 0x000fe20008000000 */
[----:B------:R-:W-:Y:S01]  /*1b50*/  UMOV UR11, 0x40000040 ;  /* 0x40000040000b7882 */ /* 0x000fe20000000000 */
[----:B------:R-:W-:-:S02]  /*1b60*/  UMOV UR15, 0x40000040 ;  /* 0x40000040000f7882 */ /* 0x000fc40000000000 */
[----:B------:R-:W-:Y:S01]  /*1b70*/  ULEA UR6, UR36, UR20, 0xc ;  /* 0x0000001424067291 */ /* 0x000fe2000f8e603f */
[----:B------:R-:W-:-:S03]  /*1b80*/  UMOV UR19, 0x40000040 ;  /* 0x4000004000137882 */ /* 0x000fc60000000000 */
[----:B------:R-:W-:Y:S02]  /*1b90*/  UIADD3 UR10, UR6, 0x80, URZ ;  /* 0x00000080060a7890 */ /* 0x000fe4000fffe03f */
[----:B------:R-:W-:Y:S02]  /*1ba0*/  UIADD3 UR14, UR6, 0x100, URZ ;  /* 0x00000100060e7890 */ /* 0x000fe4000fffe03f */
[----:B------:R-:W-:Y:S01]  /*1bb0*/  UIADD3 UR18, UR6, 0x180, URZ ;  /* 0x0000018006127890 */ /* 0x000fe2000fffe03f */
[----:B------:R-:W0:Y:S04]  /*1bc0*/  LDS R5, [R4+0x38400] ;  /* 0x0384000004057984 */ /* 0x000e280000000800 */
[----:B------:R1:W2:Y:S02]  /*1bd0*/  LDS R6, [R4+0x38420] ;  /* 0x0384200004067984 */ /* 0x0002a40000000800 */
[----:B-1----:R-:W-:-:S05]  /*1be0*/  IMAD.U32 R4, RZ, RZ, UR36 ;  /* 0x00000024ff047e24 */ /* 0x002fca000f8e00ff */
[----:B------:R-:W-:-:S05]  /*1bf0*/  @!P1 LEA R4, R4, UR37, 0x3 ;  /* 0x0000002504049c11 */ /* 0x000fca000f8e18ff */
[----:B------:R-:W-:-:S05]  /*1c00*/  @!P1 VIADD R4, R4, 0x38860 ;  /* 0x0003886004049836 */ /* 0x000fca0000000000 */
[----:B------:R-:W-:Y:S01]  /*1c10*/  @!P1 PRMT R4, RZ, 0x654, R4 ;  /* 0x00000654ff049816 */ /* 0x000fe20000000004 */
        /* <DEDUP_REMOVED lines=127> */
[----:B------:R-:W-:-:S06]  /*2410*/  FMUL.FTZ R151, R151, R6 ;  /* 0x0000000697977220 */ /* 0x000fcc0000410000 */
[----:B------:R-:W-:-:S06]  /*2420*/  WARPGROUP.ARRIVE ;  /* 0x00000000000079c5 */ /* 0x000fcc0000000000 */
[----:B------:R-:W-:Y:S01]  /*2430*/  HGMMA.64x256x16.F32.BF16 R24, gdesc[UR4].tnspB, R24, gsb0 ;  /* 0x43e00000041879f0 */ /* 0x000fe20008001818 */
[----:B------:R-:W-:-:S06]  /*2440*/  USEL UR6, URZ, 0x1, UP0 ;  /* 0x000000013f067887 */ /* 0x000fcc0008000000 */
[----:B------:R-:W-:Y:S01]  /*2450*/  LOP3.LUT R2, R2, UR6, RZ, 0x3c, !PT ;  /* 0x0000000602027c12 */ /* 0x000fe2000f8e3cff */
[----:B------:R-:W-:Y:S02]  /*2460*/  WARPGROUP.DEPBAR.LE gsb0, 0x0 ;  /* 0x00008000000079c5 */ /* 0x000fe40000010000 */
[----:B------:R-:W-:-:S15]  /*2470*/  WARPGROUP.ARRIVE ;  /* 0x00000000000079c5 */ /* 0x000fde0000000000 */
[----:B------:R-:W-:-:S03]  /*2480*/  NOP ;  /* 0x0000000000007918 */ /* 0x000fc60000000000 */
        /* <DEDUP_REMOVED lines=13> */
.L_x_3444:
[----:B------:R-:W-:Y:S01]  /*2560*/  BAR.SYNC.DEFER_BLOCKING 0xe, 0x100 ;  /* 0x0384000000007b1d */ /* 0x000fe20000010000 */
[----:B01----:R-:W-:Y:S01]  /*2570*/  IMAD.U32 R4, RZ, RZ, UR36 ;  /* 0x00000024ff047e24 */ /* 0x003fe2000f8e00ff */
[----:B------:R-:W-:Y:S01]  /*2580*/  UIADD3 UR36, UR36, 0x1, URZ ;  /* 0x0000000124247890 */ /* 0x000fe2000fffe03f */
[----:B------:R-:W-:Y:S02]  /*2590*/  PLOP3.LUT P0, PT, PT, PT, PT, 0x8, 0x0 ;  /* 0x000000000000781c */ /* 0x000fe40003f0e170 */
[----:B------:R-:W-:Y:S01]  /*25a0*/  IMAD R4, R4, 0x40, R17 ;  /* 0x0000004004047824 */ /* 0x000fe200078e0211 */
[----:B------:R-:W-:-:S04]  /*25b0*/  UISETP.NE.AND UP0, UPT, UR36, 0x2, UPT ;  /* 0x000000022400788c */ /* 0x000fc8000bf05270 */
[----:B------:R-:W-:Y:S01]  /*25c0*/  LEA R6, R4, UR37, 0x2 ;  /* 0x0000002504067c11 */ /* 0x000fe2000f8e10ff */
[----:B------:R-:W-:Y:S02]  /*25d0*/  USEL UR4, URZ, 0x1, UP0 ;  /* 0x000000013f047887 */ /* 0x000fe40008000000 */
[----:B------:R-:W-:-:S04]  /*25e0*/  USEL UR36, UR36, URZ, UP0 ;  /* 0x0000003f24247287 */ /* 0x000fc80008000000 */
[----:B------:R-:W-:Y:S01]  /*25f0*/  LOP3.LUT R2, R2, UR4, RZ, 0x3c, !PT ;  /* 0x0000000402027c12 */ /* 0x000fe2000f8e3cff */
[----:B------:R-:W0:Y:S04]  /*2600*/  LDS R5, [R6+0x38400] ;  /* 0x0384000006057984 */ /* 0x000e280000000800 */
[----:B------:R-:W1:Y:S01]  /*2610*/  LDS R4, [R6+0x38420] ;  /* 0x0384200006047984 */ /* 0x000e620000000800 */
[-C--:B0-----:R-:W-:Y:S01]  /*2620*/  FMUL.FTZ R14, R40, R5.reuse ;  /* 0x00000005280e7220 */ /* 0x081fe20000410000 */
        /* <DEDUP_REMOVED lines=129> */
.L_x_3442:
        /* <DEDUP_REMOVED lines=19> */
[----:B------:R-:W-:Y:S01]  /*2f70*/  MOV R4, UR4 ;  /* 0x0000000400047c02 */ /* 0x000fe20008000f00 */
        /* <DEDUP_REMOVED lines=11> */
[----:B-1----:R-:W-:Y:S05]  /*3030*/  CALL.ABS.NOINC R14 ;  /* 0x000000000e007343 */ /* 0x002fea0003c00000 */
.L_x_3446:
[----:B------:R-:W2:Y:S01]  /*3040*/  LDL R20, [R1] ;  /* 0x0000000001147983 */ /* 0x000ea20000100800 */
[----:B------:R-:W-:-:S04]  /*3050*/  ULEA.HI UR4, UR41, UR41, URZ, 0x1 ;  /* 0x0000002929047291 */ /* 0x000fc8000f8f083f */
[----:B------:R-:W-:-:S04]  /*3060*/  ULOP3.LUT UR4, UR4, 0xfffffffe, URZ, 0xc0, !UPT ;  /* 0xfffffffe04047892 */ /* 0x000fc8000f8ec03f */
[----:B------:R-:W-:-:S06]  /*3070*/  UIADD3 UR4, UR41, -UR4, URZ ;  /* 0x8000000429047290 */ /* 0x000fcc000fffe03f */
[----:B------:R-:W-:-:S05]  /*3080*/  IMAD.U32 R4, RZ, RZ, UR4 ;  /* 0x00000004ff047e24 */ /* 0x000fca000f8e00ff */
[----:B------:R-:W-:-:S04]  /*3090*/  SHF.L.U32 R4, R4, 0x1f, RZ ;  /* 0x0000001f04047819 */ /* 0x000fc800000006ff */
[----:B------:R-:W0:Y:S01]  /*30a0*/  SYNCS.PHASECHK.TRANS64.TRYWAIT P1, [UR37+0x38800], R4 ;  /* 0x03880004ff0075a7 */ /* 0x000e220008020165 */
[----:B--2---:R-:W-:Y:S01]  /*30b0*/  ISETP.NE.AND P0, PT, R20, RZ, PT ;  /* 0x000000ff1400720c */ /* 0x004fe20003f05270 */
[----:B0-----:R-:W-:-:S12]  /*30c0*/  @!P1 BRA `(.L_x_3447) ;  /* 0x000000d4001c9947 */ /* 0x001fd80003800000 */
.L_x_3561:
[----:B------:R-:W-:Y:S05]  /*30d0*/  @P0 BRA `(.L_x_3448) ;  /* 0x0000000000040947 */ /* 0x000fea0003800000 */
[----:B------:R-:W-:Y:S01]  /*30e0*/  BPT.TRAP 0x1 ;  /* 0x000000040000795c */ /* 0x000fe20000300000 */
.L_x_3448:
[----:B0-----:R-:W-:Y:S01]  /*30f0*/  IMAD.U32 R3, RZ, RZ, UR36 ;  /* 0x00000024ff037e24 */ /* 0x001fe2000f8e00ff */
[----:B------:R-:W-:-:S04]  /*3100*/  SHF.L.U32 R6, R2, 0x1f, RZ ;  /* 0x0000001f02067819 */ /* 0x000fc800000006ff */
[----:B------:R-:W-:-:S04]  /*3110*/  LEA R3, R3, UR37, 0x3 ;  /* 0x0000002503037c11 */ /* 0x000fc8000f8e18ff */
[----:B------:R0:W1:Y:S01]  /*3120*/  SYNCS.PHASECHK.TRANS64.TRYWAIT P1, [R3+URZ+0x38830], R6 ;  /* 0x03883006030075a7 */ /* 0x000062000802017f */
[----:B------:R-:W-:Y:S05]  /*3130*/  @P0 BRA `(.L_x_3449) ;  /* 0x0000000000040947 */ /* 0x000fea0003800000 */
[----:B------:R-:W-:Y:S01]  /*3140*/  BPT.TRAP 0x1 ;  /* 0x000000040000795c */ /* 0x000fe20000300000 */
.L_x_3449:
[----:B-1----:R-:W-:Y:S05]  /*3150*/  @P1 BRA `(.L_x_3450) ;  /* 0x0000000000081947 */ /* 0x002fea0003800000 */
[----:B------:R-:W1:Y:S02]  /*3160*/  SYNCS.PHASECHK.TRANS64.TRYWAIT P1, [R3+URZ+0x38830], R6 ;  /* 0x03883006030075a7 */ /* 0x000e64000802017f */
[----:B-1----:R-:W-:Y:S05]  /*3170*/  @!P1 BRA `(.L_x_3451) ;  /* 0x000000d400089947 */ /* 0x002fea0003800000 */
.L_x_3450:
[----:B------:R-:W-:-:S04]  /*3180*/  UIADD3 UR4, UR37, 0x22400, URZ ;  /* 0x0002240025047890 */ /* 0x000fc8000fffe03f */
[----:B------:R-:W-:-:S04]  /*3190*/  USHF.R.U32.HI UR4, URZ, 0x4, UR4 ;  /* 0x000000043f047899 */ /* 0x000fc80008011604 */
[----:B------:R-:W-:-:S06]  /*31a0*/  ULOP3.LUT UR4, UR4, 0x3fff, URZ, 0xc0, !UPT ;  /* 0x00003fff04047892 */ /* 0x000fcc000f8ec03f */
[----:B------:R-:W-:Y:S01]  /*31b0*/  IMAD.U32 R0, RZ, RZ, UR4 ;  /* 0x00000004ff007e24 */ /* 0x000fe2000f8e00ff */
[----:B------:R-:W-:Y:S05]  /*31c0*/  WARPSYNC.ALL ;  /* 0x0000000000007948 */ /* 0x000fea0003800000 */
[----:B------:R-:W-:-:S04]  /*31d0*/  LOP3.LUT R0, R0, 0x10000, RZ, 0xfc, !PT ;  /* 0x0001000000007812 */ /* 0x000fc800078efcff */
        /* <DEDUP_REMOVED lines=10> */
[----:B------:R-:W-:-:S02]  /*3280*/  UMOV UR17, 0x40000040 ;  /* 0x4000004000117882 */ /* 0x000fc40000000000 */
[----:B------:R-:W-:Y:S02]  /*3290*/  ULEA UR6, UR36, UR6, 0x9 ;  /* 0x0000000624067291 */ /* 0x000fe4000f8e483f */
[----:B------:R-:W-:Y:S02]  /*32a0*/  ULOP3.LUT UR4, UR4, 0x10000, URZ, 0xfc, !UPT ;  /* 0x0001000004047892 */ /* 0x000fe4000f8efc3f */
[----:B------:R-:W-:Y:S02]  /*32b0*/  UIADD3 UR14, UR6, 0x2, URZ ;  /* 0x00000002060e7890 */ /* 0x000fe4000fffe03f */
[----:B------:R-:W-:Y:S02]  /*32c0*/  UIADD3 UR12, UR4, 0x2, URZ ;  /* 0x00000002040c7890 */ /* 0x000fe4000fffe03f */
[----:B------:R-:W-:Y:S02]  /*32d0*/  UIADD3 UR18, UR6, 0x4, URZ ;  /* 0x0000000406127890 */ /* 0x000fe4000fffe03f */
[----:B------:R-:W-:-:S02]  /*32e0*/  UIADD3 UR16, UR4, 0x4, URZ ;  /* 0x0000000404107890 */ /* 0x000fc4000fffe03f */
[----:B------:R-:W-:Y:S01]  /*32f0*/  HGMMA.64x64x16.F32.BF16 R24, gdesc[UR4], RZ, !UPT, gsb0 ;  /* 0x00e00000041879f0 */ /* 0x000fe2000c0018ff */
[----:B------:R-:W-:Y:S02]  /*3300*/  UIADD3 UR22, UR6, 0x6, URZ ;  /* 0x0000000606167890 */ /* 0x000fe4000fffe03f */
[----:B------:R-:W-:Y:S01]  /*3310*/  UIADD3 UR20, UR4, 0x6, URZ ;  /* 0x0000000604147890 */ /* 0x000fe2000fffe03f */
[----:B------:R-:W-:Y:S01]  /*3320*/  UMOV UR23, 0x40000040 ;  /* 0x4000004000177882 */ /* 0x000fe20000000000 */
        /* <DEDUP_REMOVED lines=11> */
[----:B------:R-:W2:Y:S02]  /*33e0*/  SYNCS.PHASECHK.TRANS64.TRYWAIT P1, [UR37+0x38810], R4 ;  /* 0x03881004ff0075a7 */ /* 0x000ea40008020165 */
[----:B--2---:R-:W-:Y:S05]  /*33f0*/  @!P1 BRA `(.L_x_3452) ;  /* 0x000000d0007c9947 */ /* 0x004fea0003800000 */
.L_x_3562:
[----:B------:R-:W-:Y:S05]  /*3400*/  @P0 BRA `(.L_x_3453) ;  /* 0x0000000000040947 */ /* 0x000fea0003800000 */
[----:B------:R-:W-:Y:S01]  /*3410*/  BPT.TRAP 0x1 ;  /* 0x000000040000795c */ /* 0x000fe20000300000 */
.L_x_3453:
[----:B------:R3:W4:Y:S01]  /*3420*/  SYNCS.PHASECHK.TRANS64.TRYWAIT P1, [R3+URZ+0x38850], R6 ;  /* 0x03885006030075a7 */ /* 0x000722000802017f */
[----:B------:R-:W-:Y:S05]  /*3430*/  @P0 BRA `(.L_x_3454) ;  /* 0x0000000000040947 */ /* 0x000fea0003800000 */
[----:B------:R-:W-:Y:S01]  /*3440*/  BPT.TRAP 0x1 ;  /* 0x000000040000795c */ /* 0x000fe20000300000 */
.L_x_3454:
[----:B----4-:R-:W-:Y:S05]  /*3450*/  @P1 BRA `(.L_x_3455) ;  /* 0x0000000000081947 */ /* 0x010fea0003800000 */
[----:B------:R-:W4:Y:S02]  /*3460*/  SYNCS.PHASECHK.TRANS64.TRYWAIT P1, [R3+URZ+0x38850], R6 ;  /* 0x03885006030075a7 */ /* 0x000f24000802017f */
[----:B----4-:R-:W-:Y:S05]  /*3470*/  @!P1 BRA `(.L_x_3456) ;  /* 0x000000d000749947 */ /* 0x010fea0003800000 */
.L_x_3455:
[----:B------:R-:W-:Y:S01]  /*3480*/  UIADD3 UR4, UR37, 0x400, URZ ;  /* 0x0000040025047890 */ /* 0x000fe2000fffe03f */
[----:B------:R-:W-:Y:S01]  /*3490*/  WARPGROUP.ARRIVE ;  /* 0x00000000000079c5 */ /* 0x000fe20000000000 */
[----:B------:R-:W-:-:S05]  /*34a0*/  UIADD3 UR5, UR37, 0x26400, URZ ;  /* 0x0002640025057890 */ /* 0x000fca000fffe03f */
[----:B--2---:R-:W2:Y:S01]  /*34b0*/  S2R R4, SR_TID.X ;  /* 0x0000000000047919 */ /* 0x004ea20000002100 */
[----:B------:R-:W-:Y:S01]  /*34c0*/  USHF.R.U32.HI UR4, URZ, 0x4, UR4 ;  /* 0x000000043f047899 */ /* 0x000fe20008011604 */
[----:B------:R-:W-:Y:S01]  /*34d0*/  IMAD R5, R174, -0x40, R152 ;  /* 0xffffffc0ae057824 */ /* 0x000fe200078e0298 */
[----:B------:R-:W-:Y:S01]  /*34e0*/  USHF.R.U32.HI UR5, URZ, 0x4, UR5 ;  /* 0x000000043f057899 */ /* 0x000fe20008011605 */
[----:B------:R-:W5:Y:S01]  /*34f0*/  S2R R57, SR_TID.X ;  /* 0x0000000000397919 */ /* 0x000f620000002100 */
[----:B------:R-:W-:Y:S02]  /*3500*/  ULOP3.LUT UR4, UR4, 0x3fff, URZ, 0xc0, !UPT ;  /* 0x00003fff04047892 */ /* 0x000fe4000f8ec03f */
[----:B------:R-:W-:Y:S01]  /*3510*/  ULOP3.LUT UR5, UR5, 0x3fff, URZ, 0xc0, !UPT ;  /* 0x00003fff05057892 */ /* 0x000fe2000f8ec03f */
[----:B------:R-:W-:Y:S01]  /*3520*/  IADD3 R5, -R22, 0x40, R5 ;  /* 0x0000004016057810 */ /* 0x000fe20007ffe105 */
[----:B------:R-:W-:Y:S02]  /*3530*/  ULOP3.LUT UR4, UR4, 0x10000, URZ, 0xfc, !UPT ;  /* 0x0001000004047892 */ /* 0x000fe4000f8efc3f */
[----:B------:R-:W-:Y:S01]  /*3540*/  ULOP3.LUT UR5, UR5, 0x10000, URZ, 0xfc, !UPT ;  /* 0x0001000005057892 */ /* 0x000fe2000f8efc3f */
[C---:B------:R-:W-:Y:S01]  /*3550*/  ISETP.GT.AND P5, PT, R5.reuse, RZ, PT ;  /* 0x000000ff0500720c */ /* 0x040fe20003fa4270 */
[----:B------:R-:W-:Y:S01]  /*3560*/  ULEA UR6, UR36, UR4, 0xc ;  /* 0x0000000424067291 */ /* 0x000fe2000f8e603f */
[C---:B------:R-:W-:Y:S01]  /*3570*/  ISETP.GT.AND P4, PT, R5.reuse, 0x1, PT ;  /* 0x000000010500780c */ /* 0x040fe20003f84270 */
[----:B------:R-:W-:Y:S01]  /*3580*/  UMOV UR9, 0x40000040 ;  /* 0x4000004000097882 */ /* 0x000fe20000000000 */
[----:B------:R-:W-:Y:S01]  /*3590*/  UMOV UR11, 0x40000040 ;  /* 0x40000040000b7882 */ /* 0x000fe20000000000 */
[----:B------:R-:W-:Y:S01]  /*35a0*/  UIADD3 UR14, UR5, 0x800, URZ ;  /* 0x00000800050e7890 */ /* 0x000fe2000fffe03f */
[C---:B------:R-:W-:Y:S01]  /*35b0*/  ISETP.GT.AND P3, PT, R5.reuse, 0x8, PT ;  /* 0x000000080500780c */ /* 0x040fe20003f64270 */
[----:B------:R-:W-:Y:S01]  /*35c0*/  UMOV UR8, UR5 ;  /* 0x0000000500087c82 */ /* 0x000fe20008000000 */
[----:B------:R-:W-:Y:S01]  /*35d0*/  UMOV UR10, UR6 ;  /* 0x00000006000a7c82 */ /* 0x000fe20008000000 */
[----:B------:R-:W-:Y:S01]  /*35e0*/  UIADD3 UR15, UR6, 0x800, URZ ;  /* 0x00000800060f7890 */ /* 0x000fe2000fffe03f */
[----:B------:R-:W-:Y:S01]  /*35f0*/  HGMMA.64x64x16.F32.BF16 R24, gdesc[UR8], R24, gsb0 ;  /* 0x00e00000081879f0 */ /* 0x000fe20008001818 */
[----:B------:R-:W-:Y:S01]  /*3600*/  UIADD3 UR8, UR5, 0x2, URZ ;  /* 0x0000000205087890 */ /* 0x000fe2000fffe03f */
[C---:B------:R-:W-:Y:S01]  /*3610*/  ISETP.GT.AND P2, PT, R5.reuse, 0x9, PT ;  /* 0x000000090500780c */ /* 0x040fe20003f44270 */
[----:B------:R-:W-:Y:S01]  /*3620*/  UIADD3 UR10, UR6, 0x2, URZ ;  /* 0x00000002060a7890 */ /* 0x000fe2000fffe03f */
[C---:B------:R-:W-:Y:S01]  /*3630*/  ISETP.GT.AND P1, PT, R5.reuse, 0x10, PT ;  /* 0x000000100500780c */ /* 0x040fe20003f24270 */
[----:B------:R-:W-:Y:S01]  /*3640*/  UMOV UR9, 0x40000040 ;  /* 0x4000004000097882 */ /* 0x000fe20000000000 */
[----:B------:R-:W-:Y:S01]  /*3650*/  UMOV UR11, 0x40000040 ;  /* 0x40000040000b7882 */ /* 0x000fe20000000000 */
[----:B------:R-:W-:Y:S01]  /*3660*/  UMOV UR25, 0x40000040 ;  /* 0x4000004000197882 */ /* 0x000fe20000000000 */
[----:B------:R-:W-:Y:S01]  /*3670*/  UMOV UR27, 0x40000040 ;  /* 0x40000040001b7882 */ /* 0x000fe20000000000 */
[----:B------:R-:W-:-:S02]  /*3680*/  ISETP.GT.AND P6, PT, R5, 0x11, PT ;  /* 0x000000110500780c */ /* 0x000fc40003fc4270 */
[----:B--2---:R-:W-:Y:S02]  /*3690*/  SHF.R.U32.HI R4, RZ, 0x7, R4 ;  /* 0x00000007ff047819 */ /* 0x004fe40000011604 */
[----:B-----5:R-:W-:-:S04]  /*36a0*/  LOP3.LUT R57, R57, 0x7f, RZ, 0xc0, !PT ;  /* 0x0000007f39397812 */ /* 0x020fc800078ec0ff */
[----:B------:R-:W2:Y:S02]  /*36b0*/  SHFL.IDX PT, R4, R4, RZ, 0x1f ;  /* 0x00001fff04047589 */ /* 0x000ea400000e0000 */
[----:B--2---:R-:W-:-:S13]  /*36c0*/  R2UR UR7, R4 ;  /* 0x00000000040772ca */ /* 0x004fda00000e0000 */
[----:B------:R-:W-:-:S04]  /*36d0*/  UISETP.GT.AND UP0, UPT, UR7, 0x7f, UPT ;  /* 0x0000007f0700788c */ /* 0x000fc8000bf04270 */
[----:B------:R-:W-:Y:S01]  /*36e0*/  USEL UR7, URZ, 0x2, !UP0 ;  /* 0x000000023f077887 */ /* 0x000fe2000c000000 */
[----:B------:R-:W-:Y:S02]  /*36f0*/  WARPGROUP.DEPBAR.LE gsb0, 0x0 ;  /* 0x00008000000079c5 */ /* 0x000fe40000010000 */
[----:B------:R-:W-:-:S06]  /*3700*/  WARPGROUP.ARRIVE ;  /* 0x00000000000079c5 */ /* 0x000fcc0000000000 */
[----:B------:R-:W-:Y:S01]  /*3710*/  HGMMA.64x64x16.F32.BF16 R24, gdesc[UR8], R24, gsb0 ;  /* 0x00e00000081879f0 */ /* 0x000fe20008001818 */
[----:B------:R-:W-:Y:S02]  /*3720*/  UIADD3 UR8, UR5, 0x4, URZ ;  /* 0x0000000405087890 */ /* 0x000fe4000fffe03f */
[----:B------:R-:W-:Y:S01]  /*3730*/  UIADD3 UR10, UR6, 0x4, URZ ;  /* 0x00000004060a7890 */ /* 0x000fe2000fffe03f */
[----:B------:R-:W-:Y:S01]  /*3740*/  UMOV UR9, 0x40000040 ;  /* 0x4000004000097882 */ /* 0x000fe20000000000 */
[----:B------:R-:W-:Y:S01]  /*3750*/  UMOV UR11, 0x40000040 ;  /* 0x40000040000b7882 */ /* 0x000fe20000000000 */
        /* <DEDUP_REMOVED lines=94> */
[----:B------:R-:W-:Y:S02]  /*3d40*/  UIADD3 UR8, UR7, UR14, URZ ;  /* 0x0000000e07087290 */ /* 0x000fe4000fffe03f */
[----:B------:R-:W-:Y:S01]  /*3d50*/  UIADD3 UR10, UR7, UR15, URZ ;  /* 0x0000000f070a7290 */ /* 0x000fe2000fffe03f */
[----:B------:R-:W-:Y:S01]  /*3d60*/  UMOV UR9, 0x40000040 ;  /* 0x4000004000097882 */ /* 0x000fe20000000000 */
[----:B------:R-:W-:Y:S01]  /*3d70*/  UMOV UR11, 0x40000040 ;  /* 0x40000040000b7882 */ /* 0x000fe20000000000 */
[----:B------:R-:W-:Y:S02]  /*3d80*/  WARPGROUP.DEPBAR.LE gsb0, 0x0 ;  /* 0x00008000000079c5 */ /* 0x000fe40000010000 */
[----:B------:R-:W-:-:S06]  /*3d90*/  WARPGROUP.ARRIVE ;  /* 0x00000000000079c5 */ /* 0x000fcc0000000000 */
[----:B------:R-:W-:Y:S01]  /*3da0*/  HGMMA.64x64x16.F32.BF16 R24, gdesc[UR8], R24, gsb0 ;  /* 0x00e00000081879f0 */ /* 0x000fe20008001818 */
[----:B------:R-:W-:Y:S01]  /*3db0*/  UMOV UR9, 0x4 ;  /* 0x0000000400097882 */ /* 0x000fe20000000000 */
[----:B------:R-:W-:Y:S01]  /*3dc0*/  UMOV UR10, 0x28 ;  /* 0x00000028000a7882 */ /* 0x000fe20000000000 */
[----:B------:R-:W-:Y:S02]  /*3dd0*/  USEL UR8, UR9, 0x2, UP0 ;  /* 0x0000000209087887 */ /* 0x000fe40008000000 */
[----:B------:R-:W-:Y:S02]  /*3de0*/  USEL UR9, UR9, 0x6, !UP0 ;  /* 0x0000000609097887 */ /* 0x000fe4000c000000 */
[----:B------:R-:W-:Y:S02]  /*3df0*/  UIADD3 UR24, UR14, UR8, URZ ;  /* 0x000000080e187290 */ /* 0x000fe4000fffe03f */
[----:B------:R-:W-:Y:S01]  /*3e00*/  UIADD3 UR26, UR15, UR8, URZ ;  /* 0x000000080f1a7290 */ /* 0x000fe2000fffe03f */
[----:B------:R-:W-:Y:S01]  /*3e10*/  UMOV UR11, 0xa00 ;  /* 0x00000a00000b7882 */ /* 0x000fe20000000000 */
[----:B------:R-:W-:-:S02]  /*3e20*/  USEL UR10, UR10, 0x26, UP0 ;  /* 0x000000260a0a7887 */ /* 0x000fc40008000000 */
[----:B------:R-:W-:Y:S02]  /*3e30*/  USEL UR11, UR11, 0x980, UP0 ;  /* 0x000009800b0b7887 */ /* 0x000fe40008000000 */
[----:B------:R-:W-:Y:S02]  /*3e40*/  ULOP3.LUT UR10, UR10, 0x6, URZ, 0xc0, !UPT ;  /* 0x000000060a0a7892 */ /* 0x000fe4000f8ec03f */
[----:B------:R-:W-:Y:S01]  /*3e50*/  ULOP3.LUT UR11, UR11, 0xa00, URZ, 0xc0, !UPT ;  /* 0x00000a000b0b7892 */ /* 0x000fe2000f8ec03f */
[----:B------:R-:W-:Y:S02]  /*3e60*/  WARPGROUP.DEPBAR.LE gsb0, 0x0 ;  /* 0x00008000000079c5 */ /* 0x000fe40000010000 */
[----:B------:R-:W-:-:S06]  /*3e70*/  WARPGROUP.ARRIVE ;  /* 0x00000000000079c5 */ /* 0x000fcc0000000000 */
[----:B------:R-:W-:Y:S01]  /*3e80*/  HGMMA.64x64x16.F32.BF16 R24, gdesc[UR24], R24, gsb0 ;  /* 0x00e00000181879f0 */ /* 0x000fe20008001818 */
[----:B------:R-:W-:Y:S02]  /*3e90*/  UIADD3 UR24, UR14, UR9, URZ ;  /* 0x000000090e187290 */ /* 0x000fe4000fffe03f */
[----:B------:R-:W-:Y:S01]  /*3ea0*/  UIADD3 UR26, UR15, UR9, URZ ;  /* 0x000000090f1a7290 */ /* 0x000fe2000fffe03f */
[----:B------:R-:W-:Y:S01]  /*3eb0*/  UMOV UR25, 0x40000040 ;  /* 0x4000004000197882 */ /* 0x000fe20000000000 */
[----:B------:R-:W-:Y:S01]  /*3ec0*/  UMOV UR27, 0x40000040 ;  /* 0x40000040001b7882 */ /* 0x000fe20000000000 */
[----:B------:R-:W-:Y:S01]  /*3ed0*/  ULOP3.LUT UR15, UR42, 0x2000000, URZ, 0xfc, !UPT ;  /* 0x020000002a0f7892 */ /* 0x000fe2000f8efc3f */
[----:B------:R-:W-:Y:S02]  /*3ee0*/  WARPGROUP.DEPBAR.LE gsb0, 0x0 ;  /* 0x00008000000079c5 */ /* 0x000fe40000010000 */
[----:B------:R-:W-:-:S06]  /*3ef0*/  WARPGROUP.ARRIVE ;  /* 0x00000000000079c5 */ /* 0x000fcc0000000000 */
[----:B------:R-:W-:Y:S01]  /*3f00*/  HGMMA.64x64x16.F32.BF16 R24, gdesc[UR24], R24, gsb0 ;  /* 0x00e00000181879f0 */ /* 0x000fe20008001818 */
[----:B------:R-:W-:Y:S02]  /*3f10*/  UIADD3 UR24, UR10, UR11, UR5 ;  /* 0x0000000b0a187290 */ /* 0x000fe4000fffe005 */
[----:B------:R-:W-:Y:S01]  /*3f20*/  UIADD3 UR26, UR10, UR11, UR6 ;  /* 0x0000000b0a1a7290 */ /* 0x000fe2000fffe006 */
[----:B------:R-:W-:Y:S01]  /*3f30*/  UMOV UR25, 0x40000040 ;  /* 0x4000004000197882 */ /* 0x000fe20000000000 */
[----:B------:R-:W-:Y:S01]  /*3f40*/  UMOV UR27, 0x40000040 ;  /* 0x40000040001b7882 */ /* 0x000fe20000000000 */
[----:B------:R-:W-:Y:S02]  /*3f50*/  UIADD3 UR10, UR5, 0xa00, URZ ;  /* 0x00000a00050a7890 */ /* 0x000fe4000fffe03f */
[----:B------:R-:W-:Y:S01]  /*3f60*/  UIADD3 UR11, UR6, 0xa00, URZ ;  /* 0x00000a00060b7890 */ /* 0x000fe2000fffe03f */
        /* <DEDUP_REMOVED lines=21> */
[----:B------:R-:W-:Y:S01]  /*40c0*/  UMOV UR10, 0x30 ;  /* 0x00000030000a7882 */ /* 0x000fe20000000000 */
[----:B------:R-:W-:Y:S01]  /*40d0*/  UMOV UR11, 0xc00 ;  /* 0x00000c00000b7882 */ /* 0x000fe20000000000 */
[----:B------:R-:W-:Y:S02]  /*40e0*/  USEL UR10, UR10, 0x2e, UP0 ;  /* 0x0000002e0a0a7887 */ /* 0x000fe40008000000 */
[----:B------:R-:W-:-:S02]  /*40f0*/  USEL UR11, UR11, 0xb80, UP0 ;  /* 0x00000b800b0b7887 */ /* 0x000fc40008000000 */
[----:B------:R-:W-:Y:S02]  /*4100*/  ULOP3.LUT UR10, UR10, 0x6, URZ, 0xc0, !UPT ;  /* 0x000000060a0a7892 */ /* 0x000fe4000f8ec03f */
        /* <DEDUP_REMOVED lines=53> */
[----:B------:R-:W-:Y:S02]  /*4460*/  UMOV UR7, 0x40 ;  /* 0x0000004000077882 */ /* 0x000fe40000000000 */
[----:B------:R-:W-:-:S04]  /*4470*/  USEL UR7, UR7, 0x3e, UP0 ;  /* 0x0000003e07077887 */ /* 0x000fc80008000000 */
        /* <DEDUP_REMOVED lines=8> */
[----:B------:R-:W-:Y:S02]  /*4500*/  UIADD3 UR8, UR9, UR10, URZ ;  /* 0x0000000a09087290 */ /* 0x000fe4000fffe03f */
[----:B------:R-:W-:-:S03]  /*4510*/  UIADD3 UR10, UR9, UR11, URZ ;  /* 0x0000000b090a7290 */ /* 0x000fc6000fffe03f */
[----:B------:R-:W-:Y:S01]  /*4520*/  UMOV UR9, 0x40000040 ;  /* 0x4000004000097882 */ /* 0x000fe20000000000 */
[----:B------:R-:W-:Y:S01]  /*4530*/  UMOV UR11, 0x40000040 ;  /* 0x40000040000b7882 */ /* 0x000fe20000000000 */
[----:B------:R-:W-:Y:S02]  /*4540*/  WARPGROUP.DEPBAR.LE gsb0, 0x0 ;  /* 0x00008000000079c5 */ /* 0x000fe40000010000 */
[----:B------:R-:W-:-:S06]  /*4550*/  WARPGROUP.ARRIVE ;  /* 0x00000000000079c5 */ /* 0x000fcc0000000000 */
[----:B------:R-:W-:Y:S03]  /*4560*/  HGMMA.64x64x16.F32.BF16 R24, gdesc[UR24], R24, gsb0 ;  /* 0x00e00000181879f0 */ /* 0x000fe60008001818 */
[----:B------:R-:W-:Y:S02]  /*4570*/  WARPGROUP.DEPBAR.LE gsb0, 0x0 ;  /* 0x00008000000079c5 */ /* 0x000fe40000010000 */
[----:B------:R-:W-:-:S06]  /*4580*/  WARPGROUP.ARRIVE ;  /* 0x00000000000079c5 */ /* 0x000fcc0000000000 */
[----:B------:R-:W-:Y:S01]  /*4590*/  HGMMA.64x64x16.F32.BF16 R24, gdesc[UR8], R24, gsb0 ;  /* 0x00e00000081879f0 */ /* 0x000fe20008001818 */
[----:B------:R-:W-:Y:S01]  /*45a0*/  UMOV UR8, 0x1000 ;  /* 0x0000100000087882 */ /* 0x000fe20000000000 */
[----:B------:R-:W-:Y:S01]  /*45b0*/  UMOV UR9, 0x40000040 ;  /* 0x4000004000097882 */ /* 0x000fe20000000000 */
[----:B------:R-:W-:Y:S01]  /*45c0*/  USEL UR8, UR8, 0xf80, UP0 ;  /* 0x00000f8008087887 */ /* 0x000fe20008000000 */
[----:B------:R-:W-:-:S03]  /*45d0*/  UMOV UR11, 0x40000040 ;  /* 0x40000040000b7882 */ /* 0x000fc60000000000 */
[----:B------:R-:W-:-:S04]  /*45e0*/  ULOP3.LUT UR8, UR8, 0x1e00, URZ, 0xc0, !UPT ;  /* 0x00001e0008087892 */ /* 0x000fc8000f8ec03f */
[----:B------:R-:W-:Y:S02]  /*45f0*/  UIADD3 UR10, UR7, UR8, UR5 ;  /* 0x00000008070a7290 */ /* 0x000fe4000fffe005 */
[----:B------:R-:W-:-:S03]  /*4600*/  UIADD3 UR6, UR7, UR8, UR6 ;  /* 0x0000000807067290 */ /* 0x000fc6000fffe006 */
[----:B------:R-:W-:Y:S02]  /*4610*/  UMOV UR7, 0x40000040 ;  /* 0x4000004000077882 */ /* 0x000fe40000000000 */
[----:B------:R-:W-:Y:S02]  /*4620*/  UMOV UR8, UR10 ;  /* 0x0000000a00087c82 */ /* 0x000fe40008000000 */
[----:B------:R-:W-:Y:S01]  /*4630*/  UMOV UR10, UR6 ;  /* 0x00000006000a7c82 */ /* 0x000fe20008000000 */
[----:B------:R-:W-:Y:S01]  /*4640*/  ULEA UR6, UR36, UR15, 0xc ;  /* 0x0000000f24067291 */ /* 0x000fe2000f8e603f */
[----:B------:R-:W-:Y:S02]  /*4650*/  WARPGROUP.DEPBAR.LE gsb0, 0x0 ;  /* 0x00008000000079c5 */ /* 0x000fe40000010000 */
[----:B------:R-:W-:-:S06]  /*4660*/  WARPGROUP.ARRIVE ;  /* 0x00000000000079c5 */ /* 0x000fcc0000000000 */
[----:B------:R-:W-:Y:S01]  /*4670*/  HGMMA.64x64x16.F32.BF16 R24, gdesc[UR8], R24, gsb0 ;  /* 0x00e00000081879f0 */ /* 0x000fe20008001818 */
[----:B------:R-:W-:Y:S01]  /*4680*/  ULDC UR9, c[0x0][0xa80] ;  /* 0x0002a00000097ab9 */ /* 0x000fe20000000800 */
[----:B------:R-:W-:Y:S01]  /*4690*/  UIADD3 UR8, UR6, 0x80, URZ ;  /* 0x0000008006087890 */ /* 0x000fe2000fffe03f */
[----:B------:R-:W-:-:S06]  /*46a0*/  UMOV UR11, 0x40000040 ;  /* 0x40000040000b7882 */ /* 0x000fcc0000000000 */
[----:B------:R-:W-:Y:S01]  /*46b0*/  UMOV UR10, UR8 ;  /* 0x00000008000a7c82 */ /* 0x000fe20008000000 */
[----:B------:R-:W-:Y:S01]  /*46c0*/  UIADD3 UR8, UR6, 0x100, URZ ;  /* 0x0000010006087890 */ /* 0x000fe2000fffe03f */
        /* <DEDUP_REMOVED lines=51> */
[----:B------:R-:W-:Y:S02]  /*4a00*/  FMNMX.FTZ R5, R26, R27, !PT ;  /* 0x0000001b1a057209 */ /* 0x000fe40007810000 */
[----:B------:R-:W-:-:S02]  /*4a10*/  FMNMX.FTZ R7, R53, R4, !PT ;  /* 0x0000000435077209 */ /* 0x000fc40007810000 */
[----:B------:R-:W-:Y:S02]  /*4a20*/  FSEL R46, R46, -INF , P1 ;  /* 0xff8000002e2e7808 */ /* 0x000fe40000800000 */
[----:B------:R-:W-:Y:S01]  /*4a30*/  FSEL R47, R47, -INF , P6 ;  /* 0xff8000002f2f7808 */ /* 0x000fe20003000000 */
[----:B------:R-:W2:Y:S01]  /*4a40*/  SHFL.BFLY PT, R4, R7, 0x2, 0x1f ;  /* 0x0c401f0007047f89 */ /* 0x000ea200000e0000 */
[----:B------:R-:W-:Y:S02]  /*4a50*/  FSEL R50, R50, -INF , P5 ;  /* 0xff80000032327808 */ /* 0x000fe40002800000 */
[----:B------:R-:W-:Y:S02]  /*4a60*/  FSEL R51, R51, -INF , P4 ;  /* 0xff80000033337808 */ /* 0x000fe40002000000 */
[----:B------:R-:W-:Y:S02]  /*4a70*/  FSEL R54, R54, -INF , P3 ;  /* 0xff80000036367808 */ /* 0x000fe40001800000 */
[----:B------:R-:W-:-:S02]  /*4a80*/  FSEL R55, R55, -INF , P2 ;  /* 0xff80000037377808 */ /* 0x000fc40001000000 */
[----:B------:R-:W-:Y:S02]  /*4a90*/  ISETP.GE.AND P2, PT, R152, 0x41, PT ;  /* 0x000000419800780c */ /* 0x000fe40003f46270 */
[----:B--2---:R-:W-:Y:S02]  /*4aa0*/  FMNMX.FTZ R8, R7, R4, !PT ;  /* 0x0000000407087209 */ /* 0x004fe40007810000 */
[----:B------:R-:W-:-:S03]  /*4ab0*/  FMNMX.FTZ R4, R30, R5, !PT ;  /* 0x000000051e047209 */ /* 0x000fc60007810000 */
[----:B------:R-:W2:Y:S01]  /*4ac0*/  SHFL.BFLY PT, R9, R8, 0x1, 0x1f ;  /* 0x0c201f0008097f89 */ /* 0x000ea200000e0000 */
[----:B------:R-:W-:-:S04]  /*4ad0*/  FMNMX.FTZ R5, R31, R4, !PT ;  /* 0x000000041f057209 */ /* 0x000fc80007810000 */
[----:B------:R-:W-:-:S04]  /*4ae0*/  FMNMX.FTZ R4, R34, R5, !PT ;  /* 0x0000000522047209 */ /* 0x000fc80007810000 */
[----:B------:R-:W-:-:S04]  /*4af0*/  FMNMX.FTZ R5, R35, R4, !PT ;  /* 0x0000000423057209 */ /* 0x000fc80007810000 */
[----:B01-34-:R-:W-:-:S04]  /*4b00*/  FMNMX.FTZ R6, R38, R5, !PT ;  /* 0x0000000526067209 */ /* 0x01bfc80007810000 */
[----:B------:R-:W-:-:S04]  /*4b10*/  FMNMX.FTZ R5, R39, R6, !PT ;  /* 0x0000000627057209 */ /* 0x000fc80007810000 */
[----:B------:R-:W-:Y:S02]  /*4b20*/  FMNMX.FTZ R6, R42, R5, !PT ;  /* 0x000000052a067209 */ /* 0x000fe40007810000 */
[----:B--2---:R-:W-:Y:S02]  /*4b30*/  FMNMX.FTZ R4, R8, R9, !PT ;  /* 0x0000000908047209 */ /* 0x004fe40007810000 */
        /* <DEDUP_REMOVED lines=11> */
[----:B------:R-:W-:Y:S01]  /*4bf0*/  MUFU.EX2 R6, R24 ;  /* 0x0000001800067308 */ /* 0x000fe20000000800 */
        /* <DEDUP_REMOVED lines=10> */
[--C-:B------:R-:W-:Y:S01]  /*4ca0*/  FFMA.FTZ R21, R45, UR9, -R56.reuse ;  /* 0x000000092d157c23 */ /* 0x100fe20008010838 */
[--C-:B------:R-:W-:Y:S01]  /*4cb0*/  FFMA.FTZ R153, R48, UR9, -R56.reuse ;  /* 0x0000000930997c23 */ /* 0x100fe20008010838 */
[--C-:B------:R-:W-:Y:S01]  /*4cc0*/  FFMA.FTZ R154, R49, UR9, -R56.reuse ;  /* 0x00000009319a7c23 */ /* 0x100fe20008010838 */
[--C-:B------:R-:W-:Y:S01]  /*4cd0*/  FFMA.FTZ R155, R52, UR9, -R56.reuse ;  /* 0x00000009349b7c23 */ /* 0x100fe20008010838 */
[--C-:B------:R-:W-:Y:S01]  /*4ce0*/  FFMA.FTZ R172, R53, UR9, -R56.reuse ;  /* 0x0000000935ac7c23 */ /* 0x100fe20008010838 */
[----:B------:R-:W1:Y:S08]  /*4cf0*/  MUFU.EX2 R7, R7 ;  /* 0x0000000700077308 */ /* 0x000e700000000800 */
[----:B------:R-:W-:Y:S08]  /*4d00*/  MUFU.EX2 R8, R28 ;  /* 0x0000001c00087308 */ /* 0x000ff00000000800 */
[----:B------:R-:W2:Y:S01]  /*4d10*/  MUFU.EX2 R9, R9 ;  /* 0x0000000900097308 */ /* 0x000ea20000000800 */
[----:B-1----:R-:W-:Y:S01]  /*4d20*/  F2FP.BF16.F32.PACK_AB R156, R7, R6 ;  /* 0x00000006079c723e */ /* 0x002fe200000010ff */
[----:B------:R-:W-:Y:S01]  /*4d30*/  FADD.FTZ R7, R6, R7 ;  /* 0x0000000706077221 */ /* 0x000fe20000010000 */
[----:B0-----:R-:W-:Y:S01]  /*4d40*/  FMNMX.FTZ R24, R5, R14, !PT ;  /* 0x0000000e05187209 */ /* 0x001fe20007810000 */
[----:B------:R-:W-:-:S04]  /*4d50*/  FFMA.FTZ R14, R40, UR9, -R56 ;  /* 0x00000009280e7c23 */ /* 0x000fc80008010838 */
[----:B------:R-:W0:Y:S01]  /*4d60*/  SHFL.BFLY PT, R5, R24, 0x1, 0x1f ;  /* 0x0c201f0018057f89 */ /* 0x000e2200000e0000 */
[----:B------:R-:W-:Y:S08]  /*4d70*/  MUFU.EX2 R10, R10 ;  /* 0x0000000a000a7308 */ /* 0x000ff00000000800 */
[----:B------:R-:W1:Y:S01]  /*4d80*/  MUFU.EX2 R11, R11 ;  /* 0x0000000b000b7308 */ /* 0x000e620000000800 */
[----:B--2---:R-:W-:Y:S01]  /*4d90*/  F2FP.BF16.F32.PACK_AB R158, R9, R8 ;  /* 0x00000008099e723e */ /* 0x004fe200000010ff */
[----:B------:R-:W-:-:S04]  /*4da0*/  FADD.FTZ R8, R8, R7 ;  /* 0x0000000708087221 */ /* 0x000fc80000010000 */
[----:B------:R-:W-:Y:S02]  /*4db0*/  FADD.FTZ R9, R9, R8 ;  /* 0x0000000809097221 */ /* 0x000fe40000010000 */
[----:B------:R-:W-:Y:S01]  /*4dc0*/  MUFU.EX2 R12, R12 ;  /* 0x0000000c000c7308 */ /* 0x000fe20000000800 */
[----:B0-----:R-:W-:-:S07]  /*4dd0*/  FMNMX.FTZ R5, R24, R5, !PT ;  /* 0x0000000518057209 */ /* 0x001fce0007810000 */
[----:B------:R-:W0:Y:S01]  /*4de0*/  MUFU.EX2 R13, R13 ;  /* 0x0000000d000d7308 */ /* 0x000e220000000800 */
[----:B-1----:R-:W-:Y:S01]  /*4df0*/  F2FP.BF16.F32.PACK_AB R160, R11, R10 ;  /* 0x0000000a0ba0723e */ /* 0x002fe200000010ff */
[----:B------:R-:W-:Y:S01]  /*4e00*/  FADD.FTZ R10, R10, R9 ;  /* 0x000000090a0a7221 */ /* 0x000fe20000010000 */
[C---:B------:R-:W-:Y:S01]  /*4e10*/  FSETP.NEU.FTZ.AND P1, PT, R5.reuse, -INF , PT ;  /* 0xff8000000500780b */ /* 0x040fe20003f3d000 */
[----:B------:R-:W-:Y:S02]  /*4e20*/  FMUL.FTZ R24, R5, UR9 ;  /* 0x0000000905187c20 */ /* 0x000fe40008410000 */
[----:B------:R-:W-:Y:S02]  /*4e30*/  FADD.FTZ R11, R11, R10 ;  /* 0x0000000a0b0b7221 */ /* 0x000fe40000010000 */
[----:B------:R-:W-:Y:S01]  /*4e40*/  MUFU.EX2 R14, R14 ;  /* 0x0000000e000e7308 */ /* 0x000fe20000000800 */
[----:B------:R-:W-:Y:S02]  /*4e50*/  FSEL R25, R24, RZ, P1 ;  /* 0x000000ff18197208 */ /* 0x000fe40000800000 */
        /* <DEDUP_REMOVED lines=11> */
[----:B------:R-:W-:Y:S01]  /*4f10*/  @!P1 IADD3 R24, R3, 0x38840, RZ ;  /* 0x0003884003189810 */ /* 0x000fe20007ffe0ff */
[--C-:B------:R-:W-:Y:S01]  /*4f20*/  FFMA.FTZ R46, R46, UR9, -R25.reuse ;  /* 0x000000092e2e7c23 */ /* 0x100fe20008010819 */
[--C-:B------:R-:W-:Y:S01]  /*4f30*/  FFMA.FTZ R47, R47, UR9, -R25.reuse ;  /* 0x000000092f2f7c23 */ /* 0x100fe20008010819 */
[--C-:B------:R-:W-:Y:S01]  /*4f40*/  FFMA.FTZ R50, R50, UR9, -R25.reuse ;  /* 0x0000000932327c23 */ /* 0x100fe20008010819 */
[----:B------:R-:W-:Y:S01]  /*4f50*/  @!P1 PRMT R24, RZ, 0x654, R24 ;  /* 0x00000654ff189816 */ /* 0x000fe20000000018 */
[--C-:B------:R-:W-:Y:S01]  /*4f60*/  FFMA.FTZ R51, R51, UR9, -R25.reuse ;  /* 0x0000000933337c23 */ /* 0x100fe20008010819 */
[--C-:B------:R-:W-:Y:S01]  /*4f70*/  FFMA.FTZ R54, R54, UR9, -R25.reuse ;  /* 0x0000000936367c23 */ /* 0x100fe20008010819 */
[----:B------:R-:W-:Y:S01]  /*4f80*/  FFMA.FTZ R25, R55, UR9, -R25 ;  /* 0x0000000937197c23 */ /* 0x000fe20008010819 */
[----:B------:R1:W-:Y:S01]  /*4f90*/  @!P1 SYNCS.ARRIVE.TRANS64.RED.A1T0 RZ, [R24+URZ], RZ ;  /* 0x000000ff18ff99a7 */ /* 0x0003e2000810043f */
[----:B------:R-:W-:Y:S01]  /*4fa0*/  MUFU.EX2 R173, R26 ;  /* 0x0000001a00ad7308 */ /* 0x000fe20000000800 */
[----:B0-----:R-:W-:Y:S01]  /*4fb0*/  F2FP.BF16.F32.PACK_AB R162, R13, R12 ;  /* 0x0000000c0da2723e */ /* 0x001fe200000010ff */
[----:B------:R-:W-:Y:S01]  /*4fc0*/  FADD.FTZ R12, R12, R11 ;  /* 0x0000000b0c0c7221 */ /* 0x000fe20000010000 */
[----:B------:R-:W-:-:S03]  /*4fd0*/  @!P1 VIADD R3, R3, 0x38860 ;  /* 0x0003886003039836 */ /* 0x000fc60000000000 */
[----:B------:R-:W-:Y:S02]  /*4fe0*/  FADD.FTZ R13, R13, R12 ;  /* 0x0000000c0d0d7221 */ /* 0x000fe40000010000 */
[----:B------:R-:W0:Y:S01]  /*4ff0*/  MUFU.EX2 R176, R27 ;  /* 0x0000001b00b07308 */ /* 0x000e220000000800 */
[----:B------:R-:W-:-:S07]  /*5000*/  @!P1 PRMT R3, RZ, 0x654, R3 ;  /* 0x00000654ff039816 */ /* 0x000fce0000000003 */
[----:B------:R-:W-:Y:S08]  /*5010*/  MUFU.EX2 R175, R30 ;  /* 0x0000001e00af7308 */ /* 0x000ff00000000800 */
[----:B------:R-:W2:Y:S01]  /*5020*/  MUFU.EX2 R178, R31 ;  /* 0x0000001f00b27308 */ /* 0x000ea20000000800 */
[----:B0-----:R-:W-:Y:S01]  /*5030*/  F2FP.BF16.F32.PACK_AB R157, R176, R173 ;  /* 0x000000adb09d723e */ /* 0x001fe200000010ff */
[----:B------:R-:W-:-:S06]  /*5040*/  FADD.FTZ R176, R173, R176 ;  /* 0x000000b0adb07221 */ /* 0x000fcc0000010000 */
[----:B------:R-:W-:Y:S08]  /*5050*/  MUFU.EX2 R177, R34 ;  /* 0x0000002200b17308 */ /* 0x000ff00000000800 */
[----:B------:R-:W0:Y:S01]  /*5060*/  MUFU.EX2 R180, R35 ;  /* 0x0000002300b47308 */ /* 0x000e220000000800 */
[----:B--2---:R-:W-:Y:S01]  /*5070*/  F2FP.BF16.F32.PACK_AB R159, R178, R175 ;  /* 0x000000afb29f723e */ /* 0x004fe200000010ff */
[----:B------:R-:W-:Y:S01]  /*5080*/  BAR.SYNC.DEFER_BLOCKING 0xf, 0x100 ;  /* 0x03c4000000007b1d */ /* 0x000fe20000010000 */
[----:B------:R-:W-:-:S04]  /*5090*/  FADD.FTZ R175, R175, R176 ;  /* 0x000000b0afaf7221 */ /* 0x000fc80000010000 */
[----:B------:R-:W-:Y:S01]  /*50a0*/  FADD.FTZ R178, R178, R175 ;  /* 0x000000afb2b27221 */ /* 0x000fe20000010000 */
[----:B------:R-:W-:Y:S08]  /*50b0*/  MUFU.EX2 R179, R38 ;  /* 0x0000002600b37308 */ /* 0x000ff00000000800 */
[----:B------:R-:W2:Y:S01]  /*50c0*/  MUFU.EX2 R182, R39 ;  /* 0x0000002700b67308 */ /* 0x000ea20000000800 */
[----:B0-----:R-:W-:Y:S01]  /*50d0*/  F2FP.BF16.F32.PACK_AB R161, R180, R177 ;  /* 0x000000b1b4a1723e */ /* 0x001fe200000010ff */
[----:B------:R-:W-:-:S04]  /*50e0*/  FADD.FTZ R177, R177, R178 ;  /* 0x000000b2b1b17221 */ /* 0x000fc80000010000 */
[----:B------:R-:W-:Y:S02]  /*50f0*/  FADD.FTZ R180, R180, R177 ;  /* 0x000000b1b4b47221 */ /* 0x000fe40000010000 */
[----:B------:R-:W0:Y:S01]  /*5100*/  MUFU.EX2 R15, R15 ;  /* 0x0000000f000f7308 */ /* 0x000e220000000800 */
[----:B------:R3:W-:Y:S07]  /*5110*/  STSM.16.M88.4 [R184+0x36400], R156 ;  /* 0x0364009cb8007844 */ /* 0x0007ee0000000200 */
[----:B------:R-:W-:Y:S01]  /*5120*/  MUFU.EX2 R20, R20 ;  /* 0x0000001400147308 */ /* 0x000fe20000000800 */
[----:B--2---:R-:W-:Y:S01]  /*5130*/  F2FP.BF16.F32.PACK_AB R163, R182, R179 ;  /* 0x000000b3b6a3723e */ /* 0x004fe200000010ff */
[----:B------:R-:W-:-:S04]  /*5140*/  FADD.FTZ R179, R179, R180 ;  /* 0x000000b4b3b37221 */ /* 0x000fc80000010000 */
[----:B------:R3:W-:Y:S01]  /*5150*/  STSM.16.M88.4 [R187], R160 ;  /* 0x000000a0bb007844 */ /* 0x0007e20000000200 */
[----:B------:R-:W-:Y:S01]  /*5160*/  FADD.FTZ R182, R182, R179 ;  /* 0x000000b3b6b67221 */ /* 0x000fe20000010000 */
[----:B------:R-:W2:Y:S01]  /*5170*/  MUFU.EX2 R21, R21 ;  /* 0x0000001500157308 */ /* 0x000ea20000000800 */
[----:B0-----:R-:W-:Y:S01]  /*5180*/  F2FP.BF16.F32.PACK_AB R164, R15, R14 ;  /* 0x0000000e0fa4723e */ /* 0x001fe200000010ff */
[----:B------:R-:W-:-:S04]  /*5190*/  FADD.FTZ R14, R14, R13 ;  /* 0x0000000d0e0e7221 */ /* 0x000fc80000010000 */
[----:B------:R-:W-:Y:S02]  /*51a0*/  FADD.FTZ R15, R15, R14 ;  /* 0x0000000e0f0f7221 */ /* 0x000fe40000010000 */
[----:B------:R-:W-:Y:S08]  /*51b0*/  MUFU.EX2 R181, R42 ;  /* 0x0000002a00b57308 */ /* 0x000ff00000000800 */
[----:B------:R-:W0:Y:S01]  /*51c0*/  MUFU.EX2 R192, R43 ;  /* 0x0000002b00c07308 */ /* 0x000e220000000800 */
[----:B--2---:R-:W-:Y:S01]  /*51d0*/  F2FP.BF16.F32.PACK_AB R166, R21, R20 ;  /* 0x0000001415a6723e */ /* 0x004fe200000010ff */
[----:B------:R-:W-:-:S04]  /*51e0*/  FADD.FTZ R20, R20, R15 ;  /* 0x0000000f14147221 */ /* 0x000fc80000010000 */
[----:B------:R-:W-:Y:S02]  /*51f0*/  FADD.FTZ R20, R21, R20 ;  /* 0x0000001415147221 */ /* 0x000fe40000010000 */
[----:B------:R-:W-:Y:S08]  /*5200*/  MUFU.EX2 R183, R46 ;  /* 0x0000002e00b77308 */ /* 0x000ff00000000800 */
        /* <DEDUP_REMOVED lines=8> */
[----:B------:R3:W-:Y:S01]  /*5290*/  STSM.16.M88.4 [R185], R164 ;  /* 0x000000a4b9007844 */ /* 0x0007e20000000200 */
[----:B------:R-:W-:Y:S01]  /*52a0*/  FADD.FTZ R194, R194, R183 ;  /* 0x000000b7c2c27221 */ /* 0x000fe20000010000 */
[----:B------:R-:W-:Y:S08]  /*52b0*/  MUFU.EX2 R155, R155 ;  /* 0x0000009b009b7308 */ /* 0x000ff00000000800 */
[----:B------:R-:W2:Y:S01]  /*52c0*/  MUFU.EX2 R172, R172 ;  /* 0x000000ac00ac7308 */ /* 0x000ea20000000800 */
[----:B0-----:R-:W-:Y:S01]  /*52d0*/  F2FP.BF16.F32.PACK_AB R168, R154, R153 ;  /* 0x000000999aa8723e */ /* 0x001fe200000010ff */
[----:B------:R-:W-:-:S04]  /*52e0*/  FADD.FTZ R153, R153, R20 ;  /* 0x0000001499997221 */ /* 0x000fc80000010000 */
[----:B------:R-:W-:Y:S02]  /*52f0*/  FADD.FTZ R154, R154, R153 ;  /* 0x000000999a9a7221 */ /* 0x000fe40000010000 */
[----:B------:R-:W-:Y:S08]  /*5300*/  MUFU.EX2 R193, R50 ;  /* 0x0000003200c17308 */ /* 0x000ff00000000800 */
[----:B------:R-:W0:Y:S01]  /*5310*/  MUFU.EX2 R196, R51 ;  /* 0x0000003300c47308 */ /* 0x000e220000000800 */
[----:B--2---:R-:W-:-:S07]  /*5320*/  F2FP.BF16.F32.PACK_AB R170, R172, R155 ;  /* 0x0000009bacaa723e */ /* 0x004fce00000010ff */
[----:B------:R-:W-:Y:S08]  /*5330*/  MUFU.EX2 R195, R54 ;  /* 0x0000003600c37308 */ /* 0x000ff00000000800 */
[----:B------:R-:W2:Y:S01]  /*5340*/  MUFU.EX2 R198, R25 ;  /* 0x0000001900c67308 */ /* 0x000ea20000000800 */
[----:B0-----:R-:W-:Y:S01]  /*5350*/  F2FP.BF16.F32.PACK_AB R169, R196, R193 ;  /* 0x000000c1c4a9723e */ /* 0x001fe200000010ff */
[----:B------:R-:W-:-:S04]  /*5360*/  FADD.FTZ R193, R193, R194 ;  /* 0x000000c2c1c17221 */ /* 0x000fc80000010000 */
[----:B------:R-:W-:Y:S01]  /*5370*/  FADD.FTZ R196, R196, R193 ;  /* 0x000000c1c4c47221 */ /* 0x000fe20000010000 */
[----:B--2---:R-:W-:-:S03]  /*5380*/  F2FP.BF16.F32.PACK_AB R171, R198, R195 ;  /* 0x000000c3c6ab723e */ /* 0x004fc600000010ff */
[----:B------:R-:W-:Y:S02]  /*5390*/  FADD.FTZ R195, R195, R196 ;  /* 0x000000c4c3c37221 */ /* 0x000fe40000010000 */
[----:B------:R3:W-:Y:S01]  /*53a0*/  STSM.16.M88.4 [R186], R168 ;  /* 0x000000a8ba007844 */ /* 0x0007e20000000200 */
[----:B-1----:R-:W-:Y:S01]  /*53b0*/  WARPGROUP.ARRIVE ;  /* 0x00000000000079c5 */ /* 0x002fe20000000000 */
[----:B------:R-:W-:-:S05]  /*53c0*/  FADD.FTZ R6, R198, R195 ;  /* 0x000000c3c6067221 */ /* 0x000fca0000010000 */
[----:B------:R-:W-:Y:S01]  /*53d0*/  HGMMA.64x256x16.F32.BF16 R24, R156, gdesc[UR4].tnspB, RZ, !UPT, gsb0 ;  /* 0x43e000049c187df0 */ /* 0x000fe2000c0018ff */
[----:B------:R-:W-:Y:S01]  /*53e0*/  UIADD3 UR6, UR6, 0x180, URZ ;  /* 0x0000018006067890 */ /* 0x000fe2000fffe03f */
[----:B------:R-:W-:Y:S01]  /*53f0*/  UMOV UR7, 0x40000040 ;  /* 0x4000004000077882 */ /* 0x000fe20000000000 */
[----:B------:R-:W-:Y:S02]  /*5400*/  WARPGROUP.DEPBAR.LE gsb0, 0x0 ;  /* 0x00008000000079c5 */ /* 0x000fe40000010000 */
[----:B------:R-:W-:-:S15]  /*5410*/  WARPGROUP.ARRIVE ;  /* 0x00000000000079c5 */ /* 0x000fde0000000000 */
[----:B------:R-:W-:-:S08]  /*5420*/  NOP ;  /* 0x0000000000007918 */ /* 0x000fd00000000000 */
        /* <DEDUP_REMOVED lines=20> */
[----:B------:R0:W-:Y:S02]  /*5570*/  @!P1 SYNCS.ARRIVE.TRANS64.RED.A1T0 RZ, [R3+URZ], RZ ;  /* 0x000000ff03ff99a7 */ /* 0x0001e4000810043f */
[----:B0-----:R-:W-:-:S04]  /*5580*/  FADD.FTZ R3, R155, R154 ;  /* 0x0000009a9b037221 */ /* 0x001fc80000010000 */
[----:B------:R-:W-:Y:S01]  /*5590*/  FADD.FTZ R3, R172, R3 ;  /* 0x00000003ac037221 */ /* 0x000fe20000010000 */
[----:B---3--:R-:W-:Y:S06]  /*55a0*/  @!P2 BRA `(.L_x_3457) ;  /* 0x0000002800a4a947 */ /* 0x008fec0003800000 */
[----:B------:R-:W-:Y:S01]  /*55b0*/  VIADD R7, R174, 0xfffffffe ;  /* 0xfffffffeae077836 */ /* 0x000fe20000000000 */
[----:B------:R-:W-:Y:S01]  /*55c0*/  UMOV UR7, UR36 ;  /* 0x0000002400077c82 */ /* 0x000fe20008000000 */
[----:B------:R-:W-:Y:S02]  /*55d0*/  IMAD.MOV.U32 R11, RZ, RZ, R5 ;  /* 0x000000ffff0b7224 */ /* 0x000fe400078e0005 */
[----:B------:R-:W-:-:S07]  /*55e0*/  IMAD.MOV.U32 R9, RZ, RZ, R4 ;  /* 0x000000ffff097224 */ /* 0x000fce00078e0004 */
.L_x_3466:
[----:B------:R-:W-:Y:S01]  /*55f0*/  UIADD3 UR14, UR7, 0x1, URZ ;  /* 0x00000001070e7890 */ /* 0x000fe2000fffe03f */
[C---:B------:R-:W-:Y:S01]  /*5600*/  ISETP.GT.AND P2, PT, R7.reuse, RZ, PT ;  /* 0x000000ff0700720c */ /* 0x040fe20003f44270 */
[----:B------:R-:W-:Y:S02]  /*5610*/  VIADD R7, R7, 0xffffffff ;  /* 0xffffffff07077836 */ /* 0x000fe40000000000 */
[----:B------:R-:W-:-:S04]  /*5620*/  UISETP.NE.AND UP0, UPT, UR14, 0x2, UPT ;  /* 0x000000020e00788c */ /* 0x000fc8000bf05270 */
[----:B------:R-:W-:Y:S02]  /*5630*/  USEL UR14, UR14, URZ, UP0 ;  /* 0x0000003f0e0e7287 */ /* 0x000fe40008000000 */
[----:B------:R-:W-:-:S05]  /*5640*/  USEL UR6, URZ, 0x1, UP0 ;  /* 0x000000013f067887 */ /* 0x000fca0008000000 */
[----:B------:R-:W-:Y:S01]  /*5650*/  UMOV UR36, UR14 ;  /* 0x0000000e00247c82 */ /* 0x000fe20008000000 */
[----:B------:R-:W-:Y:S01]  /*5660*/  LOP3.LUT R2, R2, UR6, RZ, 0x3c, !PT ;  /* 0x0000000602027c12 */ /* 0x000fe2000f8e3cff */
[----:B------:R-:W-:Y:S06]  /*5670*/  @P0 BRA `(.L_x_3458) ;  /* 0x0000000000040947 */ /* 0x000fec0003800000 */
[----:B------:R-:W-:Y:S01]  /*5680*/  BPT.TRAP 0x1 ;  /* 0x000000040000795c */ /* 0x000fe20000300000 */
.L_x_3458:
[----:B------:R-:W-:Y:S01]  /*5690*/  ULEA UR6, UR36, UR37, 0x3 ;  /* 0x0000002524067291 */ /* 0x000fe2000f8e183f */
[----:B------:R-:W-:-:S08]  /*56a0*/  SHF.L.U32 R4, R2, 0x1f, RZ ;  /* 0x0000001f02047819 */ /* 0x000fd000000006ff */
[----:B------:R0:W1:Y:S01]  /*56b0*/  SYNCS.PHASECHK.TRANS64.TRYWAIT P3, [UR6+0x38830], R4 ;  /* 0x03883004ff0075a7 */ /* 0x0000620008060146 */
[----:B------:R-:W-:Y:S05]  /*56c0*/  @P0 BRA `(.L_x_3459) ;  /* 0x0000000000040947 */ /* 0x000fea0003800000 */
[----:B------:R-:W-:Y:S01]  /*56d0*/  BPT.TRAP 0x1 ;  /* 0x000000040000795c */ /* 0x000fe20000300000 */
.L_x_3459:
[----:B-1----:R-:W-:Y:S05]  /*56e0*/  @P3 BRA `(.L_x_3460) ;  /* 0x0000000000083947 */ /* 0x002fea0003800000 */
[----:B------:R-:W1:Y:S02]  /*56f0*/  SYNCS.PHASECHK.TRANS64.TRYWAIT P3, [UR6+0x38830], R4 ;  /* 0x03883004ff0075a7 */ /* 0x000e640008060146 */
[----:B-1----:R-:W-:Y:S05]  /*5700*/  @!P3 BRA `(.L_x_3461) ;  /* 0x000000ac00e4b947 */ /* 0x002fea0003800000 */
.L_x_3460:
[----:B------:R-:W-:Y:S01]  /*5710*/  R2UR UR18, R0 ;  /* 0x00000000001272ca */ /* 0x000fe200000e0000 */
[----:B------:R-:W-:Y:S01]  /*5720*/  UIADD3 UR8, UR37, 0x20400, URZ ;  /* 0x0002040025087890 */ /* 0x000fe2000fffe03f */
[----:B------:R-:W-:Y:S01]  /*5730*/  WARPGROUP.ARRIVE ;  /* 0x00000000000079c5 */ /* 0x000fe20000000000 */
[----:B------:R-:W-:Y:S01]  /*5740*/  UMOV UR11, 0x40000040 ;  /* 0x40000040000b7882 */ /* 0x000fe20000000000 */
[----:B------:R-:W-:Y:S01]  /*5750*/  UMOV UR9, 0x40000040 ;  /* 0x4000004000097882 */ /* 0x000fe20000000000 */
[----:B------:R-:W-:-:S04]  /*5760*/  USHF.R.U32.HI UR8, URZ, 0x4, UR8 ;  /* 0x000000043f087899 */ /* 0x000fc80008011608 */
[----:B------:R-:W-:-:S04]  /*5770*/  ULOP3.LUT UR8, UR8, 0x3fff, URZ, 0xc0, !UPT ;  /* 0x00003fff08087892 */ /* 0x000fc8000f8ec03f */
[----:B------:R-:W-:Y:S02]  /*5780*/  ULEA UR18, UR36, UR18, 0x9 ;  /* 0x0000001224127291 */ /* 0x000fe4000f8e483f */
[----:B------:R-:W-:-:S05]  /*5790*/  ULOP3.LUT UR8, UR8, 0x10000, URZ, 0xfc, !UPT ;  /* 0x0001000008087892 */ /* 0x000fca000f8efc3f */
[----:B------:R-:W-:-:S04]  /*57a0*/  UMOV UR10, UR18 ;  /* 0x00000012000a7c82 */ /* 0x000fc80008000000 */
[----:B------:R-:W-:Y:S01]  /*57b0*/  HGMMA.64x64x16.F32.BF16 R152, gdesc[UR8], RZ, !UPT, gsb0 ;  /* 0x00e00000089879f0 */ /* 0x000fe2000c0018ff */
[----:B------:R-:W-:Y:S01]  /*57c0*/  UIADD3 UR10, UR18, 0x2, URZ ;  /* 0x00000002120a7890 */ /* 0x000fe2000fffe03f */
[----:B------:R-:W-:Y:S01]  /*57d0*/  UMOV UR8, UR12 ;  /* 0x0000000c00087c82 */ /* 0x000fe20008000000 */
[----:B------:R-:W-:Y:S01]  /*57e0*/  UMOV UR9, UR13 ;  /* 0x0000000d00097c82 */ /* 0x000fe20008000000 */
[----:B------:R-:W-:Y:S01]  /*57f0*/  UMOV UR11, 0x40000040 ;  /* 0x40000040000b7882 */ /* 0x000fe20000000000 */
[----:B------:R-:W-:Y:S02]  /*5800*/  WARPGROUP.DEPBAR.LE gsb0, 0x0 ;  /* 0x00008000000079c5 */ /* 0x000fe40000010000 */
[----:B------:R-:W-:-:S06]  /*5810*/  WARPGROUP.ARRIVE ;  /* 0x00000000000079c5 */ /* 0x000fcc0000000000 */
[----:B------:R-:W-:Y:S01]  /*5820*/  HGMMA.64x64x16.F32.BF16 R152, gdesc[UR8], R152, gsb0 ;  /* 0x00e00000089879f0 */ /* 0x000fe20008001898 */
        /* <DEDUP_REMOVED lines=15> */
[----:B------:R-:W-:Y:S05]  /*5920*/  @P0 BRA `(.L_x_3462) ;  /* 0x0000000000040947 */ /* 0x000fea0003800000 */
[----:B------:R-:W-:Y:S01]  /*5930*/  BPT.TRAP 0x1 ;  /* 0x000000040000795c */ /* 0x000fe20000300000 */
.L_x_3462:
[----:B------:R2:W3:Y:S01]  /*5940*/  SYNCS.PHASECHK.TRANS64.TRYWAIT P3, [UR6+0x38850], R4 ;  /* 0x03885004ff0075a7 */ /* 0x0004e20008060146 */
[----:B------:R-:W-:Y:S05]  /*5950*/  @P0 BRA `(.L_x_3463) ;  /* 0x0000000000040947 */ /* 0x000fea0003800000 */
[----:B------:R-:W-:Y:S01]  /*5960*/  BPT.TRAP 0x1 ;  /* 0x000000040000795c */ /* 0x000fe20000300000 */
.L_x_3463:
[----:B---3--:R-:W-:Y:S05]  /*5970*/  @P3 BRA `(.L_x_3464) ;  /* 0x0000000000083947 */ /* 0x008fea0003800000 */
[----:B------:R-:W3:Y:S02]  /*5980*/  SYNCS.PHASECHK.TRANS64.TRYWAIT P3, [UR6+0x38850], R4 ;  /* 0x03885004ff0075a7 */ /* 0x000ee40008060146 */
[----:B---3--:R-:W-:Y:S05]  /*5990*/  @!P3 BRA `(.L_x_3465) ;  /* 0x000000ac0058b947 */ /* 0x008fea0003800000 */
.L_x_3464:
[----:B------:R-:W-:Y:S01]  /*59a0*/  UIADD3 UR8, UR37, 0x26400, URZ ;  /* 0x0002640025087890 */ /* 0x000fe2000fffe03f */
[----:B------:R-:W-:Y:S01]  /*59b0*/  WARPGROUP.ARRIVE ;  /* 0x00000000000079c5 */ /* 0x000fe20000000000 */
[----:B------:R-:W-:-:S05]  /*59c0*/  UIADD3 UR11, UR5, 0x4, URZ ;  /* 0x00000004050b7890 */ /* 0x000fca000fffe03f */
[----:B-1----:R-:W1:Y:S01]  /*59d0*/  S2R R5, SR_TID.X ;  /* 0x0000000000057919 */ /* 0x002e620000002100 */
[----:B------:R-:W-:Y:S01]  /*59e0*/  USHF.R.U32.HI UR8, URZ, 0x4, UR8 ;  /* 0x000000043f087899 */ /* 0x000fe20008011608 */
[----:B------:R-:W-:Y:S01]  /*59f0*/  IMAD.U32 R200, RZ, RZ, UR6 ;  /* 0x00000006ffc87e24 */ /* 0x000fe2000f8e00ff */
[----:B------:R-:W-:Y:S02]  /*5a00*/  UIADD3 UR9, UR5, 0x200, URZ ;  /* 0x0000020005097890 */ /* 0x000fe4000fffe03f */
[----:B------:R-:W-:Y:S02]  /*5a10*/  ULOP3.LUT UR18, UR8, 0x3fff, URZ, 0xc0, !UPT ;  /* 0x00003fff08127892 */ /* 0x000fe4000f8ec03f */
[----:B------:R-:W-:Y:S02]  /*5a20*/  UIADD3 UR10, UR5, 0x6, URZ ;  /* 0x00000006050a7890 */ /* 0x000fe4000fffe03f */
[----:B------:R-:W-:Y:S02]  /*5a30*/  ULEA UR8, UR14, UR4, 0xc ;  /* 0x000000040e087291 */ /* 0x000fe4000f8e603f */
[----:B------:R-:W-:Y:S01]  /*5a40*/  ULOP3.LUT UR5, UR18, 0x10000, URZ, 0xfc, !UPT ;  /* 0x0001000012057892 */ /* 0x000fe2000f8efc3f */
[----:B------:R-:W-:Y:S01]  /*5a50*/  UMOV UR27, 0x40000040 ;  /* 0x40000040001b7882 */ /* 0x000fe20000000000 */
[----:B------:R-:W-:Y:S01]  /*5a60*/  UMOV UR25, 0x40000040 ;  /* 0x4000004000197882 */ /* 0x000fe20000000000 */
[----:B------:R-:W-:-:S02]  /*5a70*/  UIADD3 UR18, UR8, 0x800, URZ ;  /* 0x0000080008127890 */ /* 0x000fc4000fffe03f */
[----:B------:R-:W-:Y:S02]  /*5a80*/  UMOV UR26, UR8 ;  /* 0x00000008001a7c82 */ /* 0x000fe40008000000 */
[----:B------:R-:W-:Y:S01]  /*5a90*/  UMOV UR24, UR5 ;  /* 0x0000000500187c82 */ /* 0x000fe20008000000 */
[----:B------:R-:W-:Y:S01]  /*5aa0*/  UIADD3 UR19, UR5, 0x800, URZ ;  /* 0x0000080005137890 */ /* 0x000fe2000fffe03f */
[----:B------:R-:W-:Y:S01]  /*5ab0*/  HGMMA.64x64x16.F32.BF16 R152, gdesc[UR24], R152, gsb0 ;  /* 0x00e00000189879f0 */ /* 0x000fe20008001898 */
[----:B------:R-:W-:Y:S02]  /*5ac0*/  UIADD3 UR26, UR8, 0x2, URZ ;  /* 0x00000002081a7890 */ /* 0x000fe4000fffe03f */
[----:B------:R-:W-:Y:S01]  /*5ad0*/  UIADD3 UR24, UR5, 0x2, URZ ;  /* 0x0000000205187890 */ /* 0x000fe2000fffe03f */
[----:B------:R-:W-:Y:S01]  /*5ae0*/  UMOV UR27, 0x40000040 ;  /* 0x40000040001b7882 */ /* 0x000fe20000000000 */
[----:B------:R-:W-:Y:S01]  /*5af0*/  UMOV UR25, 0x40000040 ;  /* 0x4000004000197882 */ /* 0x000fe20000000000 */
[----:B------:R-:W-:Y:S01]  /*5b00*/  ULEA UR6, UR14, UR15, 0xc ;  /* 0x0000000f0e067291 */ /* 0x000fe2000f8e603f */
[----:B-1----:R-:W-:-:S05]  /*5b10*/  SHF.R.U32.HI R5, RZ, 0x7, R5 ;  /* 0x00000007ff057819 */ /* 0x002fca0000011605 */
[----:B0-2---:R-:W0:Y:S01]  /*5b20*/  SHFL.IDX PT, R4, R5, RZ, 0x1f ;  /* 0x00001fff05047589 */ /* 0x005e2200000e0000 */
[----:B------:R-:W-:Y:S02]  /*5b30*/  WARPGROUP.DEPBAR.LE gsb0, 0x0 ;  /* 0x00008000000079c5 */ /* 0x000fe40000010000 */
[----:B------:R-:W-:-:S06]  /*5b40*/  WARPGROUP.ARRIVE ;  /* 0x00000000000079c5 */ /* 0x000fcc0000000000 */
[----:B------:R-:W-:Y:S01]  /*5b50*/  HGMMA.64x64x16.F32.BF16 R152, gdesc[UR24], R152, gsb0 ;  /* 0x00e00000189879f0 */ /* 0x000fe20008001898 */
[----:B------:R-:W-:Y:S01]  /*5b60*/  UIADD3 UR26, UR8, 0x4, URZ ;  /* 0x00000004081a7890 */ /* 0x000fe2000fffe03f */
[----:B------:R-:W-:Y:S01]  /*5b70*/  UMOV UR24, UR11 ;  /* 0x0000000b00187c82 */ /* 0x000fe20008000000 */
[----:B------:R-:W-:Y:S01]  /*5b80*/  UMOV UR25, 0x40000040 ;  /* 0x4000004000197882 */ /* 0x000fe20000000000 */
[----:B------:R-:W-:Y:S01]  /*5b90*/  UMOV UR27, 0x40000040 ;  /* 0x40000040001b7882 */ /* 0x000fe20000000000 */
[----:B------:R-:W-:Y:S01]  /*5ba0*/  UMOV UR11, 0x4 ;  /* 0x00000004000b7882 */ /* 0x000fe20000000000 */
[----:B------:R-:W-:Y:S02]  /*5bb0*/  WARPGROUP.DEPBAR.LE gsb0, 0x0 ;  /* 0x00008000000079c5 */ /* 0x000fe40000010000 */
[----:B------:R-:W-:-:S06]  /*5bc0*/  WARPGROUP.ARRIVE ;  /* 0x00000000000079c5 */ /* 0x000fcc0000000000 */
[----:B------:R-:W-:Y:S01]  /*5bd0*/  HGMMA.64x64x16.F32.BF16 R152, gdesc[UR24], R152, gsb0 ;  /* 0x00e00000189879f0 */ /* 0x000fe20008001898 */
[----:B------:R-:W-:Y:S01]  /*5be0*/  UIADD3 UR26, UR8, 0x6, URZ ;  /* 0x00000006081a7890 */ /* 0x000fe2000fffe03f */
[----:B------:R-:W-:Y:S01]  /*5bf0*/  UMOV UR24, UR10 ;  /* 0x0000000a00187c82 */ /* 0x000fe20008000000 */
        /* <DEDUP_REMOVED lines=9> */
[----:B0-----:R-:W-:-:S13]  /*5c90*/  R2UR UR9, R4 ;  /* 0x00000000040972ca */ /* 0x001fda00000e0000 */
[----:B------:R-:W-:-:S04]  /*5ca0*/  UISETP.GT.AND UP0, UPT, UR9, 0x7f, UPT ;  /* 0x0000007f0900788c */ /* 0x000fc8000bf04270 */
[----:B------:R-:W-:Y:S02]  /*5cb0*/  USEL UR9, URZ, 0x2, !UP0 ;  /* 0x000000023f097887 */ /* 0x000fe4000c000000 */
[----:B------:R-:W-:Y:S02]  /*5cc0*/  USEL UR10, UR11, 0x2, UP0 ;  /* 0x000000020b0a7887 */ /* 0x000fe40008000000 */
[----:B------:R-:W-:Y:S01]  /*5cd0*/  USEL UR11, UR11, 0x6, !UP0 ;  /* 0x000000060b0b7887 */ /* 0x000fe2000c000000 */
        /* <DEDUP_REMOVED lines=212> */
[----:B------:R-:W-:Y:S02]  /*6a20*/  UIADD3 UR11, UR9, UR10, UR5 ;  /* 0x0000000a090b7290 */ /* 0x000fe4000fffe005 */
[----:B------:R-:W-:-:S03]  /*6a30*/  UIADD3 UR10, UR9, UR10, UR8 ;  /* 0x0000000a090a7290 */ /* 0x000fc6000fffe008 */
[----:B------:R-:W-:Y:S02]  /*6a40*/  UMOV UR9, 0x40000040 ;  /* 0x4000004000097882 */ /* 0x000fe40000000000 */
[----:B------:R-:W-:Y:S01]  /*6a50*/  UMOV UR8, UR11 ;  /* 0x0000000b00087c82 */ /* 0x000fe20008000000 */
[----:B------:R-:W-:Y:S01]  /*6a60*/  UMOV UR11, 0x40000040 ;  /* 0x40000040000b7882 */ /* 0x000fe20000000000 */
[----:B------:R-:W-:Y:S02]  /*6a70*/  WARPGROUP.DEPBAR.LE gsb0, 0x0 ;  /* 0x00008000000079c5 */ /* 0x000fe40000010000 */
[----:B------:R-:W-:-:S06]  /*6a80*/  WARPGROUP.ARRIVE ;  /* 0x00000000000079c5 */ /* 0x000fcc0000000000 */
[----:B------:R-:W-:Y:S03]  /*6a90*/  HGMMA.64x64x16.F32.BF16 R152, gdesc[UR24], R152, gsb0 ;  /* 0x00e00000189879f0 */ /* 0x000fe60008001898 */
        /* <DEDUP_REMOVED lines=38> */
[C---:B------:R-:W-:Y:S01]  /*6d00*/  FADD.FTZ R9, -R4.reuse, R9 ;  /* 0x0000000904097221 */ /* 0x040fe20000010100 */
[----:B------:R-:W-:Y:S01]  /*6d10*/  FMNMX.FTZ R5, R171, R10, !PT ;  /* 0x0000000aab057209 */ /* 0x000fe20007810000 */
[----:B------:R-:W-:Y:S02]  /*6d20*/  FMUL.FTZ R192, R4, UR9 ;  /* 0x0000000904c07c20 */ /* 0x000fe40008410000 */
[----:B------:R-:W-:Y:S01]  /*6d30*/  FMUL.FTZ R13, R9, UR9 ;  /* 0x00000009090d7c20 */ /* 0x000fe20008410000 */
[----:B------:R-:W-:Y:S01]  /*6d40*/  FMNMX.FTZ R10, R174, R5, !PT ;  /* 0x00000005ae0a7209 */ /* 0x000fe20007810000 */
[--C-:B------:R-:W-:Y:S01]  /*6d50*/  FFMA.FTZ R9, R152, UR9, -R192.reuse ;  /* 0x0000000998097c23 */ /* 0x100fe200080108c0 */
[--C-:B------:R-:W-:Y:S01]  /*6d60*/  FFMA.FTZ R153, R153, UR9, -R192.reuse ;  /* 0x0000000999997c23 */ /* 0x100fe200080108c0 */
[--C-:B------:R-:W-:Y:S01]  /*6d70*/  FFMA.FTZ R156, R156, UR9, -R192.reuse ;  /* 0x000000099c9c7c23 */ /* 0x100fe200080108c0 */
[----:B------:R-:W-:Y:S01]  /*6d80*/  FMNMX.FTZ R5, R175, R10, !PT ;  /* 0x0000000aaf057209 */ /* 0x000fe20007810000 */
[----:B------:R0:W1:Y:S01]  /*6d90*/  MUFU.EX2 R8, R13 ;  /* 0x0000000d00087308 */ /* 0x0000620000000800 */
        /* <DEDUP_REMOVED lines=8> */
[--C-:B0-----:R-:W-:Y:S01]  /*6e20*/  FFMA.FTZ R13, R157, UR9, -R192.reuse ;  /* 0x000000099d0d7c23 */ /* 0x101fe200080108c0 */
[--C-:B------:R-:W-:Y:S01]  /*6e30*/  FFMA.FTZ R172, R172, UR9, -R192.reuse ;  /* 0x00000009acac7c23 */ /* 0x100fe200080108c0 */
[----:B------:R-:W-:Y:S01]  /*6e40*/  FMNMX.FTZ R14, R182, R5, !PT ;  /* 0x00000005b60e7209 */ /* 0x000fe20007810000 */
[--C-:B------:R-:W-:Y:S01]  /*6e50*/  FFMA.FTZ R173, R173, UR9, -R192.reuse ;  /* 0x00000009adad7c23 */ /* 0x100fe200080108c0 */
[--C-:B------:R-:W-:Y:S01]  /*6e60*/  FFMA.FTZ R176, R176, UR9, -R192.reuse ;  /* 0x00000009b0b07c23 */ /* 0x100fe200080108c0 */
[--C-:B------:R-:W-:Y:S01]  /*6e70*/  FFMA.FTZ R177, R177, UR9, -R192.reuse ;  /* 0x00000009b1b17c23 */ /* 0x100fe200080108c0 */
[----:B------:R-:W-:Y:S01]  /*6e80*/  FMNMX.FTZ R5, R183, R14, !PT ;  /* 0x0000000eb7057209 */ /* 0x000fe20007810000 */
[----:B------:R0:W-:Y:S01]  /*6e90*/  MUFU.EX2 R12, R156 ;  /* 0x0000009c000c7308 */ /* 0x0001e20000000800 */
[--C-:B--2---:R-:W-:Y:S01]  /*6ea0*/  FFMA.FTZ R153, R181, UR9, -R192.reuse ;  /* 0x00000009b5997c23 */ /* 0x104fe200080108c0 */
[--C-:B------:R-:W-:Y:S01]  /*6eb0*/  FFMA.FTZ R14, R160, UR9, -R192.reuse ;  /* 0x00000009a00e7c23 */ /* 0x100fe200080108c0 */
[----:B------:R-:W-:Y:S01]  /*6ec0*/  FFMA.FTZ R180, R180, UR9, -R192 ;  /* 0x00000009b4b47c23 */ /* 0x000fe200080108c0 */
[----:B------:R-:W2:Y:S01]  /*6ed0*/  SHFL.BFLY PT, R152, R5, 0x2, 0x1f ;  /* 0x0c401f0005987f89 */ /* 0x000ea200000e0000 */
[-C--:B-1----:R-:W-:Y:S01]  /*6ee0*/  FMUL.FTZ R24, R24, R8.reuse ;  /* 0x0000000818187220 */ /* 0x082fe20000410000 */
        /* <DEDUP_REMOVED lines=21> */
[----:B------:R-:W-:Y:S01]  /*7040*/  FMUL.FTZ R61, R61, R8 ;  /* 0x000000083d3d7220 */ /* 0x000fe20000410000 */
[----:B--2---:R-:W-:Y:S01]  /*7050*/  FMNMX.FTZ R152, R5, R152, !PT ;  /* 0x0000009805987209 */ /* 0x004fe20007810000 */
[-C--:B------:R-:W-:Y:S01]  /*7060*/  FMUL.FTZ R64, R64, R8.reuse ;  /* 0x0000000840407220 */ /* 0x080fe20000410000 */
[-C--:B------:R-:W-:Y:S01]  /*7070*/  FMUL.FTZ R65, R65, R8.reuse ;  /* 0x0000000841417220 */ /* 0x080fe20000410000 */
[-C--:B------:R-:W-:Y:S01]  /*7080*/  FMUL.FTZ R68, R68, R8.reuse ;  /* 0x0000000844447220 */ /* 0x080fe20000410000 */
[----:B------:R-:W-:Y:S01]  /*7090*/  MUFU.EX2 R15, R15 ;  /* 0x0000000f000f7308 */ /* 0x000fe20000000800 */
[----:B------:R-:W2:Y:S01]  /*70a0*/  SHFL.BFLY PT, R5, R152, 0x1, 0x1f ;  /* 0x0c201f0098057f89 */ /* 0x000ea200000e0000 */
        /* <DEDUP_REMOVED lines=23> */
[----:B--2---:R-:W-:Y:S01]  /*7220*/  FMNMX.FTZ R5, R152, R5, !PT ;  /* 0x0000000598057209 */ /* 0x004fe20007810000 */
[-C--:B------:R-:W-:Y:S01]  /*7230*/  FMUL.FTZ R109, R109, R8.reuse ;  /* 0x000000086d6d7220 */ /* 0x080fe20000410000 */
[-C--:B------:R-:W-:Y:S01]  /*7240*/  FMUL.FTZ R112, R112, R8.reuse ;  /* 0x0000000870707220 */ /* 0x080fe20000410000 */
[-C--:B------:R-:W-:Y:S01]  /*7250*/  FMUL.FTZ R113, R113, R8.reuse ;  /* 0x0000000871717220 */ /* 0x080fe20000410000 */
[-C--:B------:R-:W-:Y:S01]  /*7260*/  FMUL.FTZ R116, R116, R8.reuse ;  /* 0x0000000874747220 */ /* 0x080fe20000410000 */
[C---:B------:R-:W-:Y:S01]  /*7270*/  FADD.FTZ R152, -R5.reuse, R11 ;  /* 0x0000000b05987221 */ /* 0x040fe20000010100 */
[----:B0-----:R-:W-:Y:S01]  /*7280*/  FMUL.FTZ R156, R5, UR9 ;  /* 0x00000009059c7c20 */ /* 0x001fe20008410000 */
[----:B------:R0:W-:Y:S01]  /*7290*/  MUFU.EX2 R11, R153 ;  /* 0x00000099000b7308 */ /* 0x0001e20000000800 */
[----:B------:R-:W-:Y:S01]  /*72a0*/  FMUL.FTZ R117, R117, R8 ;  /* 0x0000000875757220 */ /* 0x000fe20000410000 */
[----:B------:R-:W-:Y:S01]  /*72b0*/  FMUL.FTZ R152, R152, UR9 ;  /* 0x0000000998987c20 */ /* 0x000fe20008410000 */
[----:B------:R-:W-:Y:S01]  /*72c0*/  FFMA.FTZ R192, R154, UR9, -R156 ;  /* 0x000000099ac07c23 */ /* 0x000fe2000801089c */
[----:B------:R-:W-:-:S02]  /*72d0*/  IMAD.U32 R154, RZ, RZ, UR7 ;  /* 0x00000007ff9a7e24 */ /* 0x000fc4000f8e00ff */
[--C-:B------:R-:W-:Y:S01]  /*72e0*/  FFMA.FTZ R193, R155, UR9, -R156.reuse ;  /* 0x000000099bc17c23 */ /* 0x100fe2000801089c */
[--C-:B------:R-:W-:Y:S01]  /*72f0*/  FFMA.FTZ R194, R158, UR9, -R156.reuse ;  /* 0x000000099ec27c23 */ /* 0x100fe2000801089c */
[--C-:B------:R-:W-:Y:S01]  /*7300*/  FFMA.FTZ R195, R159, UR9, -R156.reuse ;  /* 0x000000099fc37c23 */ /* 0x100fe2000801089c */
[----:B------:R2:W3:Y:S01]  /*7310*/  MUFU.EX2 R181, R152 ;  /* 0x0000009800b57308 */ /* 0x0004e20000000800 */
[----:B0-----:R-:W-:Y:S01]  /*7320*/  IADD3 R153, -R23, RZ, RZ ;  /* 0x000000ff17997210 */ /* 0x001fe20007ffe1ff */
[--C-:B------:R-:W-:Y:S01]  /*7330*/  FFMA.FTZ R196, R162, UR9, -R156.reuse ;  /* 0x00000009a2c47c23 */ /* 0x100fe2000801089c */
[--C-:B------:R-:W-:Y:S01]  /*7340*/  FFMA.FTZ R197, R163, UR9, -R156.reuse ;  /* 0x00000009a3c57c23 */ /* 0x100fe2000801089c */
[--C-:B------:R-:W-:Y:S01]  /*7350*/  FFMA.FTZ R198, R166, UR9, -R156.reuse ;  /* 0x00000009a6c67c23 */ /* 0x100fe2000801089c */
[----:B------:R-:W-:Y:S01]  /*7360*/  ISETP.NE.AND P3, PT, R22, R153, PT ;  /* 0x000000991600720c */ /* 0x000fe20003f65270 */
[--C-:B------:R-:W-:Y:S01]  /*7370*/  FFMA.FTZ R199, R167, UR9, -R156.reuse ;  /* 0x00000009a7c77c23 */ /* 0x100fe2000801089c */
[--C-:B------:R-:W-:Y:S01]  /*7380*/  FFMA.FTZ R170, R170, UR9, -R156.reuse ;  /* 0x00000009aaaa7c23 */ /* 0x100fe2000801089c */
[----:B------:R-:W-:Y:S01]  /*7390*/  FFMA.FTZ R171, R171, UR9, -R156 ;  /* 0x00000009abab7c23 */ /* 0x000fe2000801089c */
[----:B--2---:R-:W-:-:S02]  /*73a0*/  @!P1 VIADD R152, R200, 0x38840 ;  /* 0x00038840c8989836 */ /* 0x004fc40000000000 */
[--C-:B------:R-:W-:Y:S01]  /*73b0*/  FFMA.FTZ R174, R174, UR9, -R156.reuse ;  /* 0x00000009aeae7c23 */ /* 0x100fe2000801089c */
[--C-:B------:R-:W-:Y:S01]  /*73c0*/  FFMA.FTZ R175, R175, UR9, -R156.reuse ;  /* 0x00000009afaf7c23 */ /* 0x100fe2000801089c */
[--C-:B------:R-:W-:Y:S01]  /*73d0*/  FFMA.FTZ R178, R178, UR9, -R156.reuse ;  /* 0x00000009b2b27c23 */ /* 0x100fe2000801089c */
[----:B------:R-:W-:Y:S01]  /*73e0*/  FFMA.FTZ R179, R179, UR9, -R156 ;  /* 0x00000009b3b37c23 */ /* 0x000fe2000801089c */
[----:B------:R-:W-:Y:S01]  /*73f0*/  @!P1 PRMT R152, RZ, 0x654, R152 ;  /* 0x00000654ff989816 */ /* 0x000fe20000000098 */
[--C-:B------:R-:W-:Y:S01]  /*7400*/  FFMA.FTZ R182, R182, UR9, -R156.reuse ;  /* 0x00000009b6b67c23 */ /* 0x100fe2000801089c */
[----:B------:R-:W-:Y:S01]  /*7410*/  FFMA.FTZ R156, R183, UR9, -R156 ;  /* 0x00000009b79c7c23 */ /* 0x000fe2000801089c */
[----:B------:R-:W-:Y:S01]  /*7420*/  MUFU.EX2 R192, R192 ;  /* 0x000000c000c07308 */ /* 0x000fe20000000800 */
[----:B------:R-:W-:Y:S01]  /*7430*/  @!P3 IMAD R153, R154, 0x40, R17 ;  /* 0x000000409a99b824 */ /* 0x000fe200078e0211 */
[----:B------:R0:W-:Y:S01]  /*7440*/  @!P1 SYNCS.ARRIVE.TRANS64.RED.A1T0 RZ, [R152+URZ], RZ ;  /* 0x000000ff98ff99a7 */ /* 0x0001e2000810043f */
[----:B-1----:R-:W-:Y:S01]  /*7450*/  F2FP.BF16.F32.PACK_AB R154, R13, R12 ;  /* 0x0000000c0d9a723e */ /* 0x002fe200000010ff */
[-C--:B---3--:R-:W-:Y:S01]  /*7460*/  FMUL.FTZ R26, R26, R181.reuse ;  /* 0x000000b51a1a7220 */ /* 0x088fe20000410000 */
[----:B------:R-:W-:Y:S01]  /*7470*/  F2FP.BF16.F32.PACK_AB R158, R21, R20 ;  /* 0x00000014159e723e */ /* 0x000fe200000010ff */
[-C--:B------:R-:W-:Y:S01]  /*7480*/  FMUL.FTZ R27, R27, R181.reuse ;  /* 0x000000b51b1b7220 */ /* 0x080fe20000410000 */
[----:B------:R-:W-:Y:S01]  /*7490*/  @!P3 LEA R153, R153, UR37, 0x2 ;  /* 0x000000259999bc11 */ /* 0x000fe2000f8e10ff */
[----:B------:R-:W1:Y:S01]  /*74a0*/  MUFU.EX2 R193, R193 ;  /* 0x000000c100c17308 */ /* 0x000e620000000800 */
[----:B------:R-:W-:Y:S01]  /*74b0*/  FMUL.FTZ R30, R30, R181 ;  /* 0x000000b51e1e7220 */ /* 0x000fe20000410000 */
[----:B0-----:R-:W-:Y:S01]  /*74c0*/  F2FP.BF16.F32.PACK_AB R152, R10, R9 ;  /* 0x000000090a98723e */ /* 0x001fe200000010ff */
[-C--:B------:R-:W-:Y:S01]  /*74d0*/  FMUL.FTZ R31, R31, R181.reuse ;  /* 0x000000b51f1f7220 */ /* 0x080fe20000410000 */
[----:B------:R-:W-:Y:S01]  /*74e0*/  @!P3 STS [R153+0x38400], R8 ;  /* 0x038400089900b388 */ /* 0x000fe20000000800 */
[-C--:B------:R-:W-:Y:S01]  /*74f0*/  FMUL.FTZ R34, R34, R181.reuse ;  /* 0x000000b522227220 */ /* 0x080fe20000410000 */
[-C--:B------:R-:W-:Y:S01]  /*7500*/  FMUL.FTZ R35, R35, R181.reuse ;  /* 0x000000b523237220 */ /* 0x080fe20000410000 */
[-C--:B------:R-:W-:Y:S01]  /*7510*/  FMUL.FTZ R38, R38, R181.reuse ;  /* 0x000000b526267220 */ /* 0x080fe20000410000 */
[----:B------:R1:W-:Y:S01]  /*7520*/  @!P3 STS [R153+0x38420], R181 ;  /* 0x038420b59900b388 */ /* 0x0003e20000000800 */
        /* <DEDUP_REMOVED lines=8> */
[----:B------:R-:W0:Y:S01]  /*75b0*/  MUFU.EX2 R195, R195 ;  /* 0x000000c300c37308 */ /* 0x000e220000000800 */
[----:B-1----:R-:W-:Y:S01]  /*75c0*/  F2FP.BF16.F32.PACK_AB R153, R193, R192 ;  /* 0x000000c0c199723e */ /* 0x002fe200000010ff */
        /* <DEDUP_REMOVED lines=15> */
[----:B0-----:R-:W-:Y:S01]  /*76c0*/  F2FP.BF16.F32.PACK_AB R155, R195, R194 ;  /* 0x000000c2c39b723e */ /* 0x001fe200000010ff */
        /* <DEDUP_REMOVED lines=27> */
[----:B------:R-:W-:Y:S01]  /*7880*/  FMUL.FTZ R121, R121, R8 ;  /* 0x0000000879797220 */ /* 0x000fe20000410000 */
[-C--:B------:R-:W-:Y:S01]  /*7890*/  FMUL.FTZ R122, R122, R181.reuse ;  /* 0x000000b57a7a7220 */ /* 0x080fe20000410000 */
[-C--:B------:R-:W-:Y:S01]  /*78a0*/  FMUL.FTZ R123, R123, R181.reuse ;  /* 0x000000b57b7b7220 */ /* 0x080fe20000410000 */
[----:B------:R-:W-:Y:S01]  /*78b0*/  MUFU.EX2 R172, R172 ;  /* 0x000000ac00ac7308 */ /* 0x000fe20000000800 */
[----:B0-----:R-:W-:Y:S01]  /*78c0*/  F2FP.BF16.F32.PACK_AB R159, R199, R198 ;  /* 0x000000c6c79f723e */ /* 0x001fe200000010ff */
[-C--:B------:R-:W-:Y:S01]  /*78d0*/  FMUL.FTZ R124, R124, R8.reuse ;  /* 0x000000087c7c7220 */ /* 0x080fe20000410000 */
[-C--:B------:R-:W-:Y:S01]  /*78e0*/  FMUL.FTZ R125, R125, R8.reuse ;  /* 0x000000087d7d7220 */ /* 0x080fe20000410000 */
[-C--:B------:R-:W-:Y:S01]  /*78f0*/  FMUL.FTZ R126, R126, R181.reuse ;  /* 0x000000b57e7e7220 */ /* 0x080fe20000410000 */
[-C--:B------:R-:W-:Y:S01]  /*7900*/  FMUL.FTZ R127, R127, R181.reuse ;  /* 0x000000b57f7f7220 */ /* 0x080fe20000410000 */
[-C--:B------:R-:W-:Y:S01]  /*7910*/  FMUL.FTZ R128, R128, R8.reuse ;  /* 0x0000000880807220 */ /* 0x080fe20000410000 */
[----:B------:R-:W-:Y:S01]  /*7920*/  FMUL.FTZ R129, R129, R8 ;  /* 0x0000000881817220 */ /* 0x000fe20000410000 */
        /* <DEDUP_REMOVED lines=15> */
[-C--:B------:R-:W-:Y:S01]  /*7a20*/  FMUL.FTZ R142, R142, R181.reuse ;  /* 0x000000b58e8e7220 */ /* 0x080fe20000410000 */
[----:B------:R-:W1:Y:S01]  /*7a30*/  MUFU.EX2 R171, R171 ;  /* 0x000000ab00ab7308 */ /* 0x000e620000000800 */
[----:B0-----:R-:W-:Y:S01]  /*7a40*/  F2FP.BF16.F32.PACK_AB R162, R173, R172 ;  /* 0x000000acada2723e */ /* 0x001fe200000010ff */
[-C--:B------:R-:W-:Y:S01]  /*7a50*/  FMUL.FTZ R143, R143, R181.reuse ;  /* 0x000000b58f8f7220 */ /* 0x080fe20000410000 */
[-C--:B------:R-:W-:Y:S01]  /*7a60*/  FMUL.FTZ R144, R144, R8.reuse ;  /* 0x0000000890907220 */ /* 0x080fe20000410000 */
[-C--:B------:R-:W-:Y:S01]  /*7a70*/  FMUL.FTZ R145, R145, R8.reuse ;  /* 0x0000000891917220 */ /* 0x080fe20000410000 */
[-C--:B------:R-:W-:Y:S01]  /*7a80*/  FMUL.FTZ R146, R146, R181.reuse ;  /* 0x000000b592927220 */ /* 0x080fe20000410000 */
[-C--:B------:R-:W-:Y:S01]  /*7a90*/  FMUL.FTZ R147, R147, R181.reuse ;  /* 0x000000b593937220 */ /* 0x080fe20000410000 */
[-C--:B------:R-:W-:Y:S01]  /*7aa0*/  FMUL.FTZ R148, R148, R8.reuse ;  /* 0x0000000894947220 */ /* 0x080fe20000410000 */
[----:B------:R-:W-:Y:S01]  /*7ab0*/  MUFU.EX2 R174, R174 ;  /* 0x000000ae00ae7308 */ /* 0x000fe20000000800 */
[----:B------:R-:W-:Y:S01]  /*7ac0*/  FMUL.FTZ R149, R149, R8 ;  /* 0x0000000895957220 */ /* 0x000fe20000410000 */
[-C--:B------:R-:W-:Y:S01]  /*7ad0*/  FMUL.FTZ R150, R150, R181.reuse ;  /* 0x000000b596967220 */ /* 0x080fe20000410000 */
[----:B------:R-:W-:Y:S01]  /*7ae0*/  FMUL.FTZ R151, R151, R181 ;  /* 0x000000b597977220 */ /* 0x000fe20000410000 */
[----:B------:R0:W-:Y:S01]  /*7af0*/  STSM.16.M88.4 [R184+0x36400], R152 ;  /* 0x03640098b8007844 */ /* 0x0001e20000000200 */
[----:B------:R-:W-:Y:S01]  /*7b00*/  UMOV UR7, 0x40000040 ;  /* 0x4000004000077882 */ /* 0x000fe20000000000 */
[----:B------:R-:W-:Y:S01]  /*7b10*/  FFMA.FTZ R3, R8, R3, R9 ;  /* 0x0000000308037223 */ /* 0x000fe20000010009 */
[----:B------:R-:W-:Y:S01]  /*7b20*/  FFMA.FTZ R6, R181, R6, R192 ;  /* 0x00000006b5067223 */ /* 0x000fe200000100c0 */
[----:B------:R-:W2:Y:S01]  /*7b30*/  MUFU.EX2 R175, R175 ;  /* 0x000000af00af7308 */ /* 0x000ea20000000800 */
[----:B-1----:R-:W-:Y:S01]  /*7b40*/  F2FP.BF16.F32.PACK_AB R161, R171, R170 ;  /* 0x000000aaaba1723e */ /* 0x002fe200000010ff */
[----:B------:R-:W-:Y:S01]  /*7b50*/  FADD.FTZ R3, R10, R3 ;  /* 0x000000030a037221 */ /* 0x000fe20000010000 */
[----:B------:R-:W-:Y:S01]  /*7b60*/  FADD.FTZ R193, R193, R6 ;  /* 0x00000006c1c17221 */ /* 0x000fe20000010000 */
[----:B------:R-:W-:-:S02]  /*7b70*/  IMAD.MOV.U32 R9, RZ, RZ, R4 ;  /* 0x000000ffff097224 */ /* 0x000fc400078e0004 */
[----:B------:R-:W-:Y:S01]  /*7b80*/  FADD.FTZ R12, R12, R3 ;  /* 0x000000030c0c7221 */ /* 0x000fe20000010000 */
[----:B------:R-:W-:Y:S01]  /*7b90*/  FADD.FTZ R194, R194, R193 ;  /* 0x000000c1c2c27221 */ /* 0x000fe20000010000 */
[----:B------:R-:W-:Y:S01]  /*7ba0*/  MUFU.EX2 R176, R176 ;  /* 0x000000b000b07308 */ /* 0x000fe20000000800 */
[----:B------:R-:W-:Y:S02]  /*7bb0*/  @!P1 VIADD R3, R200, 0x38860 ;  /* 0x00038860c8039836 */ /* 0x000fe40000000000 */
[----:B------:R-:W-:Y:S01]  /*7bc0*/  FADD.FTZ R13, R13, R12 ;  /* 0x0000000c0d0d7221 */ /* 0x000fe20000010000 */
[----:B------:R-:W-:Y:S02]  /*7bd0*/  FADD.FTZ R195, R195, R194 ;  /* 0x000000c2c3c37221 */ /* 0x000fe40000010000 */
[----:B------:R-:W-:Y:S02]  /*7be0*/  @!P1 PRMT R3, RZ, 0x654, R3 ;  /* 0x00000654ff039816 */ /* 0x000fe40000000003 */
[----:B------:R-:W-:Y:S01]  /*7bf0*/  FADD.FTZ R196, R196, R195 ;  /* 0x000000c3c4c47221 */ /* 0x000fe20000010000 */
[----:B------:R-:W1:Y:S01]  /*7c00*/  MUFU.EX2 R177, R177 ;  /* 0x000000b100b17308 */ /* 0x000e620000000800 */
[----:B--2---:R-:W-:-:S02]  /*7c10*/  F2FP.BF16.F32.PACK_AB R163, R175, R174 ;  /* 0x000000aeafa3723e */ /* 0x004fc400000010ff */
[----:B------:R-:W-:-:S04]  /*7c20*/  FADD.FTZ R197, R197, R196 ;  /* 0x000000c4c5c57221 */ /* 0x000fc80000010000 */
[----:B------:R-:W-:Y:S01]  /*7c30*/  FADD.FTZ R198, R198, R197 ;  /* 0x000000c5c6c67221 */ /* 0x000fe20000010000 */
[----:B------:R-:W2:Y:S03]  /*7c40*/  MUFU.EX2 R180, R180 ;  /* 0x000000b400b47308 */ /* 0x000ea60000000800 */
[----:B------:R-:W-:-:S04]  /*7c50*/  FADD.FTZ R199, R199, R198 ;  /* 0x000000c6c7c77221 */ /* 0x000fc80000010000 */
[----:B------:R-:W-:Y:S01]  /*7c60*/  FADD.FTZ R170, R170, R199 ;  /* 0x000000c7aaaa7221 */ /* 0x000fe20000010000 */
[----:B------:R-:W-:Y:S01]  /*7c70*/  MUFU.EX2 R178, R178 ;  /* 0x000000b200b27308 */ /* 0x000fe20000000800 */
[----:B-1----:R-:W-:Y:S02]  /*7c80*/  F2FP.BF16.F32.PACK_AB R164, R177, R176 ;  /* 0x000000b0b1a4723e */ /* 0x002fe400000010ff */
[----:B------:R-:W-:-:S04]  /*7c90*/  FADD.FTZ R171, R171, R170 ;  /* 0x000000aaabab7221 */ /* 0x000fc80000010000 */
[----:B------:R-:W-:Y:S01]  /*7ca0*/  FADD.FTZ R174, R174, R171 ;  /* 0x000000abaeae7221 */ /* 0x000fe20000010000 */
[----:B------:R-:W1:Y:S01]  /*7cb0*/  MUFU.EX2 R179, R179 ;  /* 0x000000b300b37308 */ /* 0x000e620000000800 */
[----:B--2---:R-:W-:Y:S02]  /*7cc0*/  F2FP.BF16.F32.PACK_AB R166, R11, R180 ;  /* 0x000000b40ba6723e */ /* 0x004fe400000010ff */
[----:B------:R-:W-:-:S05]  /*7cd0*/  FADD.FTZ R175, R175, R174 ;  /* 0x000000aeafaf7221 */ /* 0x000fca0000010000 */
[----:B------:R-:W2:Y:S08]  /*7ce0*/  MUFU.EX2 R182, R182 ;  /* 0x000000b600b67308 */ /* 0x000eb00000000800 */
[----:B------:R3:W4:Y:S01]  /*7cf0*/  MUFU.EX2 R183, R156 ;  /* 0x0000009c00b77308 */ /* 0x0007220000000800 */
[----:B-1----:R-:W-:Y:S01]  /*7d00*/  F2FP.BF16.F32.PACK_AB R165, R179, R178 ;  /* 0x000000b2b3a5723e */ /* 0x002fe200000010ff */
[----:B------:R-:W-:-:S04]  /*7d10*/  FADD.FTZ R178, R178, R175 ;  /* 0x000000afb2b27221 */ /* 0x000fc80000010000 */
[----:B------:R-:W-:Y:S01]  /*7d20*/  FADD.FTZ R179, R179, R178 ;  /* 0x000000b2b3b37221 */ /* 0x000fe20000010000 */
[C---:B---3--:R-:W-:Y:S01]  /*7d30*/  F2FP.BF16.F32.PACK_AB R156, R15.reuse, R14 ;  /* 0x0000000e0f9c723e */ /* 0x048fe200000010ff */
[----:B------:R-:W-:Y:S02]  /*7d40*/  FADD.FTZ R14, R14, R13 ;  /* 0x0000000d0e0e7221 */ /* 0x000fe40000010000 */
[----:B--2---:R-:W-:Y:S02]  /*7d50*/  FADD.FTZ R6, R182, R179 ;  /* 0x000000b3b6067221 */ /* 0x004fe40000010000 */
[----:B------:R0:W-:Y:S01]  /*7d60*/  STSM.16.M88.4 [R187], R156 ;  /* 0x0000009cbb007844 */ /* 0x0001e20000000200 */
[----:B------:R-:W-:Y:S01]  /*7d70*/  FADD.FTZ R15, R15, R14 ;  /* 0x0000000e0f0f7221 */ /* 0x000fe20000010000 */
[C---:B----4-:R-:W-:Y:S02]  /*7d80*/  F2FP.BF16.F32.PACK_AB R167, R183.reuse, R182 ;  /* 0x000000b6b7a7723e */ /* 0x050fe400000010ff */
[----:B------:R0:W-:Y:S01]  /*7d90*/  STSM.16.M88.4 [R185], R160 ;  /* 0x000000a0b9007844 */ /* 0x0001e20000000200 */
[----:B------:R-:W-:Y:S01]  /*7da0*/  FADD.FTZ R20, R20, R15 ;  /* 0x0000000f14147221 */ /* 0x000fe20000010000 */
[----:B------:R-:W-:-:S02]  /*7db0*/  FADD.FTZ R6, R183, R6 ;  /* 0x00000006b7067221 */ /* 0x000fc40000010000 */
[----:B------:R0:W-:Y:S01]  /*7dc0*/  STSM.16.M88.4 [R186], R164 ;  /* 0x000000a4ba007844 */ /* 0x0001e20000000200 */
[----:B------:R-:W-:Y:S01]  /*7dd0*/  WARPGROUP.ARRIVE ;  /* 0x00000000000079c5 */ /* 0x000fe20000000000 */
[----:B------:R-:W-:-:S04]  /*7de0*/  FADD.FTZ R21, R21, R20 ;  /* 0x0000001415157221 */ /* 0x000fc80000010000 */
[----:B------:R-:W-:Y:S01]  /*7df0*/  FADD.FTZ R168, R168, R21 ;  /* 0x00000015a8a87221 */ /* 0x000fe20000010000 */
[----:B------:R-:W-:Y:S01]  /*7e00*/  HGMMA.64x256x16.F32.BF16 R24, R152, gdesc[UR4].tnspB, R24, gsb0 ;  /* 0x43e0000498187df0 */ /* 0x000fe20008001818 */
[----:B------:R-:W-:Y:S01]  /*7e10*/  UIADD3 UR6, UR6, 0x180, URZ ;  /* 0x0000018006067890 */ /* 0x000fe2000fffe03f */
[----:B------:R-:W-:Y:S01]  /*7e20*/  UMOV UR7, 0x40000040 ;  /* 0x4000004000077882 */ /* 0x000fe20000000000 */
[----:B------:R-:W-:-:S04]  /*7e30*/  FADD.FTZ R169, R169, R168 ;  /* 0x000000a8a9a97221 */ /* 0x000fc80000010000 */
[----:B------:R-:W-:-:S04]  /*7e40*/  FADD.FTZ R172, R172, R169 ;  /* 0x000000a9acac7221 */ /* 0x000fc80000010000 */
[----:B------:R-:W-:-:S04]  /*7e50*/  FADD.FTZ R173, R173, R172 ;  /* 0x000000acadad7221 */ /* 0x000fc80000010000 */
[----:B------:R-:W-:-:S04]  /*7e60*/  FADD.FTZ R176, R176, R173 ;  /* 0x000000adb0b07221 */ /* 0x000fc80000010000 */
[----:B------:R-:W-:-:S04]  /*7e70*/  FADD.FTZ R177, R177, R176 ;  /* 0x000000b0b1b17221 */ /* 0x000fc80000010000 */
[----:B------:R-:W-:Y:S01]  /*7e80*/  FADD.FTZ R180, R180, R177 ;  /* 0x000000b1b4b47221 */ /* 0x000fe20000010000 */
[----:B------:R-:W-:Y:S02]  /*7e90*/  WARPGROUP.DEPBAR.LE gsb0, 0x0 ;  /* 0x00008000000079c5 */ /* 0x000fe40000010000 */
[----:B------:R-:W-:-:S06]  /*7ea0*/  WARPGROUP.ARRIVE ;  /* 0x00000000000079c5 */ /* 0x000fcc0000000000 */
        /* <DEDUP_REMOVED lines=10> */
[----:B------:R-:W-:Y:S01]  /*7f50*/  HGMMA.64x256x16.F32.BF16 R24, R164, gdesc[UR4].tnspB, R24, gsb0 ;  /* 0x43e00004a4187df0 */ /* 0x000fe20008001818 */
[----:B------:R-:W-:Y:S02]  /*7f60*/  UMOV UR7, UR36 ;  /* 0x0000002400077c82 */ /* 0x000fe40008000000 */
        /* <DEDUP_REMOVED lines=10> */
[----:B-1----:R-:W-:Y:S01]  /*8010*/  FADD.FTZ R3, R11, R180 ;  /* 0x000000b40b037221 */ /* 0x002fe20000010000 */
[----:B------:R-:W-:Y:S01]  /*8020*/  MOV R11, R5 ;  /* 0x00000005000b7202 */ /* 0x000fe20000000f00 */
[----:B0-----:R-:W-:Y:S06]  /*8030*/  @P2 BRA `(.L_x_3466) ;  /* 0xffffffd4006c2947 */ /* 0x001fec000383ffff */
.L_x_3457:
[----:B------:R-:W0:Y:S01]  /*8040*/  SHFL.BFLY PT, R0, R3, 0x2, 0x1f ;  /* 0x0c401f0003007f89 */ /* 0x000e2200000e0000 */
[----:B------:R-:W-:Y:S01]  /*8050*/  IMAD.U32 R11, RZ, RZ, UR9 ;  /* 0x00000009ff0b7e24 */ /* 0x000fe2000f8e00ff */
[----:B------:R-:W-:Y:S02]  /*8060*/  UIADD3 UR41, UR41, 0x1, URZ ;  /* 0x0000000129297890 */ /* 0x000fe4000fffe03f */
[----:B------:R-:W1:Y:S01]  /*8070*/  SHFL.BFLY PT, R9, R6, 0x2, 0x1f ;  /* 0x0c401f0006097f89 */ /* 0x000e6200000e0000 */
[----:B------:R-:W-:Y:S08]  /*8080*/  BAR.ARV 0x8, 0xa0 ;  /* 0x0202800000007b1d */ /* 0x000ff00000002000 */
[----:B------:R-:W-:Y:S01]  /*8090*/  BAR.SYNC.DEFER_BLOCKING 0xf, 0x100 ;  /* 0x03c4000000007b1d */ /* 0x000fe20000010000 */
[----:B0-----:R-:W-:Y:S01]  /*80a0*/  FADD.FTZ R0, R0, R3 ;  /* 0x0000000300007221 */ /* 0x001fe20000010000 */
[----:B------:R-:W-:-:S02]  /*80b0*/  IMAD.MOV.U32 R3, RZ, RZ, -0x800000 ;  /* 0xff800000ff037424 */ /* 0x000fc400078e00ff */
[----:B-1----:R-:W-:Y:S02]  /*80c0*/  FADD.FTZ R9, R9, R6 ;  /* 0x0000000609097221 */ /* 0x002fe40000010000 */
[----:B------:R-:W0:Y:S04]  /*80d0*/  SHFL.BFLY PT, R7, R0, 0x1, 0x1f ;  /* 0x0c201f0000077f89 */ /* 0x000e2800000e0000 */
[----:B------:R-:W1:Y:S01]  /*80e0*/  SHFL.BFLY PT, R8, R9, 0x1, 0x1f ;  /* 0x0c201f0009087f89 */ /* 0x000e6200000e0000 */
[----:B0-----:R-:W-:Y:S01]  /*80f0*/  FADD.FTZ R21, R0, R7 ;  /* 0x0000000700157221 */ /* 0x001fe20000010000 */
[----:B------:R-:W-:Y:S02]  /*8100*/  IMAD.MOV R7, RZ, RZ, -R23 ;  /* 0x000000ffff077224 */ /* 0x000fe400078e0a17 */
[----:B-1----:R-:W-:-:S02]  /*8110*/  FADD.FTZ R15, R9, R8 ;  /* 0x00000008090f7221 */ /* 0x002fc40000010000 */
[----:B------:R-:W-:Y:S01]  /*8120*/  FSETP.NE.FTZ.AND P1, PT, R21, RZ, PT ;  /* 0x000000ff1500720b */ /* 0x000fe20003f35000 */
[----:B------:R-:W-:Y:S01]  /*8130*/  IMAD.U32 R8, RZ, RZ, UR36 ;  /* 0x00000024ff087e24 */ /* 0x000fe2000f8e00ff */
[----:B------:R-:W-:Y:S02]  /*8140*/  ISETP.NE.AND P0, PT, R22, R7, PT ;  /* 0x000000071600720c */ /* 0x000fe40003f05270 */
[----:B------:R-:W-:Y:S02]  /*8150*/  CS2R R6, SRZ ;  /* 0x0000000000067805 */ /* 0x000fe4000001ff00 */
[----:B------:R-:W-:Y:S01]  /*8160*/  FSETP.NE.FTZ.AND P2, PT, R15, RZ, PT ;  /* 0x000000ff0f00720b */ /* 0x000fe20003f55000 */
[----:B------:R-:W-:-:S04]  /*8170*/  UIADD3 UR36, UR36, 0x1, URZ ;  /* 0x0000000124247890 */ /* 0x000fc8000fffe03f */
[----:B------:R-:W-:Y:S02]  /*8180*/  UISETP.NE.AND UP0, UPT, UR36, 0x2, UPT ;  /* 0x000000022400788c */ /* 0x000fe4000bf05270 */
[----:B------:R-:W0:Y:S02]  /*8190*/  @P1 MUFU.RCP R7, R21 ;  /* 0x0000001500071308 */ /* 0x000e240000001000 */
[----:B------:R-:W-:Y:S01]  /*81a0*/  USEL UR4, URZ, 0x1, UP0 ;  /* 0x000000013f047887 */ /* 0x000fe20008000000 */
[----:B------:R-:W-:Y:S01]  /*81b0*/  @!P0 IMAD R0, R8, 0x40, R17 ;  /* 0x0000004008008824 */ /* 0x000fe200078e0211 */
[----:B------:R-:W-:-:S04]  /*81c0*/  USEL UR36, UR36, URZ, UP0 ;  /* 0x0000003f24247287 */ /* 0x000fc80008000000 */
[----:B------:R-:W-:Y:S01]  /*81d0*/  @!P0 LEA R9, R0, UR37, 0x2 ;  /* 0x0000002500098c11 */ /* 0x000fe2000f8e10ff */
[----:B------:R-:W1:Y:S01]  /*81e0*/  @P2 MUFU.RCP R6, R15 ;  /* 0x0000000f00062308 */ /* 0x000e620000001000 */
[----:B------:R-:W-:Y:S02]  /*81f0*/  MOV R0, 0xff800000 ;  /* 0xff80000000007802 */ /* 0x000fe40000000f00 */
[----:B------:R-:W-:-:S05]  /*8200*/  LOP3.LUT R2, R2, UR4, RZ, 0x3c, !PT ;  /* 0x0000000402027c12 */ /* 0x000fca000f8e3cff */
[----:B------:R-:W2:Y:S01]  /*8210*/  @P1 MUFU.LG2 R21, R21 ;  /* 0x0000001500151308 */ /* 0x000ea20000000c00 */
[-C--:B0-----:R-:W-:Y:S01]  /*8220*/  FMUL.FTZ R8, R25, R7.reuse ;  /* 0x0000000719087220 */ /* 0x081fe20000410000 */
[----:B------:R0:W-:Y:S01]  /*8230*/  @!P0 STS [R9+0x38400], R7 ;  /* 0x0384000709008388 */ /* 0x0001e20000000800 */
[-C--:B------:R-:W-:Y:S01]  /*8240*/  FMUL.FTZ R10, R29, R7.reuse ;  /* 0x000000071d0a7220 */ /* 0x080fe20000410000 */
[----:B------:R-:W-:Y:S02]  /*8250*/  IMAD.U32 R29, RZ, RZ, UR9 ;  /* 0x00000009ff1d7e24 */ /* 0x000fe4000f8e00ff */
[-C--:B------:R-:W-:Y:S01]  /*8260*/  FMUL.FTZ R169, R24, R7.reuse ;  /* 0x0000000718a97220 */ /* 0x080fe20000410000 */
[-C--:B------:R-:W-:Y:S01]  /*8270*/  FMUL.FTZ R20, R28, R7.reuse ;  /* 0x000000071c147220 */ /* 0x080fe20000410000 */
[-C--:B------:R-:W-:Y:S01]  /*8280*/  FMUL.FTZ R165, R32, R7.reuse ;  /* 0x0000000720a57220 */ /* 0x080fe20000410000 */
        /* <DEDUP_REMOVED lines=61> */
[----:B0-----:R-:W-:Y:S01]  /*8660*/  @P1 FMUL.FTZ R7, R11, 0.69314718246459960938 ;  /* 0x3f3172180b071820 */ /* 0x001fe20000410000 */
[----:B------:R-:W-:Y:S01]  /*8670*/  @P2 FMUL.FTZ R29, R29, 0.69314718246459960938 ;  /* 0x3f3172181d1d2820 */ /* 0x000fe20000410000 */
[----:B--2---:R-:W-:Y:S01]  /*8680*/  @P1 FMUL.FTZ R24, R21, 0.69314718246459960938 ;  /* 0x3f31721815181820 */ /* 0x004fe20000410000 */
[----:B---3--:R-:W-:Y:S01]  /*8690*/  @P2 FMUL.FTZ R28, R25, 0.69314718246459960938 ;  /* 0x3f317218191c2820 */ /* 0x008fe20000410000 */
[-C--:B-1----:R-:W-:Y:S01]  /*86a0*/  FMUL.FTZ R9, R26, R6.reuse ;  /* 0x000000061a097220 */ /* 0x082fe20000410000 */
[-C--:B------:R-:W-:Y:S01]  /*86b0*/  FMUL.FTZ R11, R30, R6.reuse ;  /* 0x000000061e0b7220 */ /* 0x080fe20000410000 */
[-C--:B------:R-:W-:Y:S01]  /*86c0*/  FMUL.FTZ R13, R42, R6.reuse ;  /* 0x000000062a0d7220 */ /* 0x080fe20000410000 */
[-C--:B------:R-:W-:Y:S01]  /*86d0*/  FMUL.FTZ R15, R46, R6.reuse ;  /* 0x000000062e0f7220 */ /* 0x080fe20000410000 */
        /* <DEDUP_REMOVED lines=64> */
.L_x_3443:
        /* <DEDUP_REMOVED lines=36> */
[----:B------:R-:W-:Y:S01]  /*8d20*/  UISETP.NE.U32.AND UP0, UPT, UR6, URZ, UPT ;  /* 0x0000003f0600728c */ /* 0x000fe2000bf05070 */
[----:B------:R-:W-:Y:S01]  /*8d30*/  F2FP.BF16.F32.PACK_AB R72, R73, R72 ;  /* 0x000000484948723e */ /* 0x000fe200000010ff */
[----:B------:R-:W-:Y:S01]  /*8d40*/  UIADD3 UR4, UP1, UR8, UR6, URZ ;  /* 0x0000000608047290 */ /* 0x000fe2000ff3e03f */
[C---:B------:R-:W-:Y:S01]  /*8d50*/  IADD3 R177, P1, R126.reuse, 0x20, RZ ;  /* 0x000000207eb17810 */ /* 0x040fe20007f3e0ff */
[----:B------:R-:W-:Y:S01]  /*8d60*/  UISETP.NE.AND.EX UP0, UPT, UR7, URZ, UPT, UP0 ;  /* 0x0000003f0700728c */ /* 0x000fe2000bf05300 */
[C---:B------:R-:W-:Y:S01]  /*8d70*/  LOP3.LUT R21, R126.reuse, 0x380, RZ, 0xc0, !PT ;  /* 0x000003807e157812 */ /* 0x040fe200078ec0ff */
[----:B------:R-:W-:Y:S01]  /*8d80*/  UIADD3.X UR6, UR9, UR7, URZ, UP1, !UPT ;  /* 0x0000000709067290 */ /* 0x000fe20008ffe43f */
[C---:B------:R-:W-:Y:S01]  /*8d90*/  IADD3 R181, P4, R126.reuse, 0x60, RZ ;  /* 0x000000607eb57810 */ /* 0x040fe20007f9e0ff */
[----:B------:R-:W-:Y:S01]  /*8da0*/  IMAD.X R25, RZ, RZ, R127, P1 ;  /* 0x000000ffff197224 */ /* 0x000fe200008e067f */
[----:B------:R-:W-:-:S02]  /*8db0*/  IADD3 R183, P3, R126, 0x2000, RZ ;  /* 0x000020007eb77810 */ /* 0x000fc40007f7e0ff */
        /* <DEDUP_REMOVED lines=9> */
[----:B------:R-:W-:Y:S01]  /*8e50*/  IMAD.X R95, RZ, RZ, R127, P2 ;  /* 0x000000ffff5f7224 */ /* 0x000fe200010e067f */
[----:B------:R-:W-:-:S02]  /*8e60*/  SHF.R.U64 R21, R21, 0x3, RZ ;  /* 0x0000000315157819 */ /* 0x000fc400000012ff */
[-C--:B------:R-:W-:Y:S02]  /*8e70*/  IADD3.X R29, RZ, R127.reuse, RZ, P0, !PT ;  /* 0x0000007fff1d7210 */ /* 0x080fe400007fe4ff */
[----:B------:R-:W-:Y:S02]  /*8e80*/  IADD3.X R99, RZ, R127, RZ, P1, !PT ;  /* 0x0000007fff637210 */ /* 0x000fe40000ffe4ff */
        /* <DEDUP_REMOVED lines=12> */
[----:B------:R-:W-:-:S02]  /*8f50*/  LOP3.LUT R24, R177, 0x380, RZ, 0xc0, !PT ;  /* 0x00000380b1187812 */ /* 0x000fc400078ec0ff */
[----:B------:R-:W-:Y:S01]  /*8f60*/  LOP3.LUT R126, R21, R126, RZ, 0x3c, !PT ;  /* 0x0000007e157e7212 */ /* 0x000fe200078e3cff */
[----:B------:R-:W-:Y:S01]  /*8f70*/  IMAD.X R21, RZ, RZ, R127, P1 ;  /* 0x000000ffff157224 */ /* 0x000fe200008e067f */
[----:B------:R-:W-:Y:S02]  /*8f80*/  LOP3.LUT R28, R179, 0x380, RZ, 0xc0, !PT ;  /* 0x00000380b31c7812 */ /* 0x000fe400078ec0ff */
[----:B------:R-:W-:Y:S02]  /*8f90*/  LOP3.LUT R32, R181, 0x380, RZ, 0xc0, !PT ;  /* 0x00000380b5207812 */ /* 0x000fe400078ec0ff */
[----:B------:R-:W-:Y:S02]  /*8fa0*/  LOP3.LUT R36, R183, 0x380, RZ, 0xc0, !PT ;  /* 0x00000380b7247812 */ /* 0x000fe400078ec0ff */
[----:B------:R-:W-:Y:S02]  /*8fb0*/  SHF.R.U64 R24, R24, 0x3, RZ ;  /* 0x0000000318187819 */ /* 0x000fe400000012ff */
[----:B------:R-:W-:-:S02]  /*8fc0*/  LOP3.LUT R86, R193, 0x380, RZ, 0xc0, !PT ;  /* 0x00000380c1567812 */ /* 0x000fc400078ec0ff */
[----:B------:R-:W-:Y:S02]  /*8fd0*/  SHF.R.U64 R28, R28, 0x3, RZ ;  /* 0x000000031c1c7819 */ /* 0x000fe400000012ff */
[----:B------:R-:W-:Y:S02]  /*8fe0*/  LOP3.LUT R90, R195, 0x380, RZ, 0xc0, !PT ;  /* 0x00000380c35a7812 */ /* 0x000fe400078ec0ff */
[----:B------:R-:W-:Y:S02]  /*8ff0*/  MOV R126, R126 ;  /* 0x0000007e007e7202 */ /* 0x000fe40000000f00 */
[----:B------:R-:W-:Y:S02]  /*9000*/  SHF.R.U64 R32, R32, 0x3, RZ ;  /* 0x0000000320207819 */ /* 0x000fe400000012ff */
[----:B------:R-:W-:Y:S01]  /*9010*/  LOP3.LUT R94, R197, 0x380, RZ, 0xc0, !PT ;  /* 0x00000380c55e7812 */ /* 0x000fe200078ec0ff */
[----:B------:R0:W-:Y:S01]  /*9020*/  STSM.16.M88.4 [R126], R8 ;  /* 0x000000087e007844 */ /* 0x0001e20000000200 */
[----:B------:R-:W-:-:S02]  /*9030*/  SHF.R.U64 R36, R36, 0x3, RZ ;  /* 0x0000000324247819 */ /* 0x000fc400000012ff */
[----:B------:R-:W-:Y:S02]  /*9040*/  LOP3.LUT R98, R199, 0x380, RZ, 0xc0, !PT ;  /* 0x00000380c7627812 */ /* 0x000fe400078ec0ff */
[----:B------:R-:W-:Y:S02]  /*9050*/  LOP3.LUT R24, R24, R177, RZ, 0x3c, !PT ;  /* 0x000000b118187212 */ /* 0x000fe400078e3cff */
[----:B------:R-:W-:Y:S02]  /*9060*/  SHF.R.U64 R86, R86, 0x3, RZ ;  /* 0x0000000356567819 */ /* 0x000fe400000012ff */
[----:B------:R-:W-:Y:S02]  /*9070*/  LOP3.LUT R102, R201, 0x380, RZ, 0xc0, !PT ;  /* 0x00000380c9667812 */ /* 0x000fe400078ec0ff */
[----:B------:R-:W-:Y:S02]  /*9080*/  LOP3.LUT R106, R203, 0x380, RZ, 0xc0, !PT ;  /* 0x00000380cb6a7812 */ /* 0x000fe400078ec0ff */
[----:B------:R-:W-:-:S02]  /*9090*/  LOP3.LUT R27, R4, 0x380, RZ, 0xc0, !PT ;  /* 0x00000380041b7812 */ /* 0x000fc400078ec0ff */
[----:B------:R-:W-:Y:S02]  /*90a0*/  IADD3.X R123, RZ, R127, RZ, P2, !PT ;  /* 0x0000007fff7b7210 */ /* 0x000fe400017fe4ff */
[----:B------:R-:W-:Y:S02]  /*90b0*/  LOP3.LUT R28, R28, R179, RZ, 0x3c, !PT ;  /* 0x000000b31c1c7212 */ /* 0x000fe400078e3cff */
[----:B------:R-:W-:Y:S02]  /*90c0*/  SHF.R.U64 R90, R90, 0x3, RZ ;  /* 0x000000035a5a7819 */ /* 0x000fe400000012ff */
[----:B------:R-:W-:Y:S02]  /*90d0*/  LOP3.LUT R114, R207, 0x380, RZ, 0xc0, !PT ;  /* 0x00000380cf727812 */ /* 0x000fe400078ec0ff */
[----:B------:R-:W-:Y:S02]  /*90e0*/  LOP3.LUT R32, R32, R181, RZ, 0x3c, !PT ;  /* 0x000000b520207212 */ /* 0x000fe400078e3cff */
[----:B------:R-:W-:-:S02]  /*90f0*/  SHF.R.U64 R94, R94, 0x3, RZ ;  /* 0x000000035e5e7819 */ /* 0x000fc400000012ff */
[----:B------:R-:W-:Y:S02]  /*9100*/  LOP3.LUT R110, R205, 0x380, RZ, 0xc0, !PT ;  /* 0x00000380cd6e7812 */ /* 0x000fe400078ec0ff */
[----:B------:R-:W-:Y:S02]  /*9110*/  LOP3.LUT R127, R122, 0x380, RZ, 0xc0, !PT ;  /* 0x000003807a7f7812 */ /* 0x000fe400078ec0ff */
[----:B------:R-:W-:Y:S02]  /*9120*/  LOP3.LUT R36, R36, R183, RZ, 0x3c, !PT ;  /* 0x000000b724247212 */ /* 0x000fe400078e3cff */
[----:B------:R-:W-:Y:S02]  /*9130*/  SHF.R.U64 R98, R98, 0x3, RZ ;  /* 0x0000000362627819 */ /* 0x000fe400000012ff */
[----:B0-----:R-:W-:Y:S02]  /*9140*/  F2FP.BF16.F32.PACK_AB R10, R12, R162 ;  /* 0x000000a20c0a723e */ /* 0x001fe400000010ff */
[----:B------:R-:W-:-:S02]  /*9150*/  LOP3.LUT R86, R86, R193, RZ, 0x3c, !PT ;  /* 0x000000c156567212 */ /* 0x000fc400078e3cff */
[----:B------:R-:W-:Y:S02]  /*9160*/  SHF.R.U64 R102, R102, 0x3, RZ ;  /* 0x0000000366667819 */ /* 0x000fe400000012ff */
[----:B------:R-:W-:Y:S02]  /*9170*/  SHF.R.U64 R106, R106, 0x3, RZ ;  /* 0x000000036a6a7819 */ /* 0x000fe400000012ff */
[----:B------:R-:W-:Y:S02]  /*9180*/  SHF.R.U64 R27, R27, 0x3, RZ ;  /* 0x000000031b1b7819 */ /* 0x000fe400000012ff */
[----:B------:R-:W-:Y:S02]  /*9190*/  MOV R31, R24 ;  /* 0x00000018001f7202 */ /* 0x000fe40000000f00 */
[----:B------:R-:W-:Y:S02]  /*91a0*/  F2FP.BF16.F32.PACK_AB R8, R160, R165 ;  /* 0x000000a5a008723e */ /* 0x000fe400000010ff */
[----:B------:R-:W-:-:S02]  /*91b0*/  F2FP.BF16.F32.PACK_AB R9, R35, R34 ;  /* 0x000000222309723e */ /* 0x000fc400000010ff */
[----:B------:R-:W-:Y:S02]  /*91c0*/  F2FP.BF16.F32.PACK_AB R11, R39, R38 ;  /* 0x00000026270b723e */ /* 0x000fe400000010ff */
[----:B------:R-:W-:Y:S02]  /*91d0*/  F2FP.BF16.F32.PACK_AB R12, R41, R14 ;  /* 0x0000000e290c723e */ /* 0x000fe400000010ff */
[----:B------:R-:W-:Y:S01]  /*91e0*/  LOP3.LUT R90, R90, R195, RZ, 0x3c, !PT ;  /* 0x000000c35a5a7212 */ /* 0x000fe200078e3cff */
[----:B------:R0:W-:Y:S01]  /*91f0*/  STSM.16.M88.4 [R31], R8 ;  /* 0x000000081f007844 */ /* 0x0001e20000000200 */
[----:B------:R-:W-:Y:S02]  /*9200*/  SHF.R.U64 R114, R114, 0x3, RZ ;  /* 0x0000000372727819 */ /* 0x000fe400000012ff */
[----:B------:R-:W-:Y:S02]  /*9210*/  LOP3.LUT R169, R6, 0x380, RZ, 0xc0, !PT ;  /* 0x0000038006a97812 */ /* 0x000fe400078ec0ff */
[----:B------:R-:W-:-:S02]  /*9220*/  MOV R28, R28 ;  /* 0x0000001c001c7202 */ /* 0x000fc40000000f00 */
[----:B------:R-:W-:Y:S02]  /*9230*/  F2FP.BF16.F32.PACK_AB R14, R45, R44 ;  /* 0x0000002c2d0e723e */ /* 0x000fe400000010ff */
[----:B------:R-:W-:Y:S02]  /*9240*/  LOP3.LUT R94, R94, R197, RZ, 0x3c, !PT ;  /* 0x000000c55e5e7212 */ /* 0x000fe400078e3cff */
[----:B------:R-:W-:Y:S01]  /*9250*/  SHF.R.U64 R110, R110, 0x3, RZ ;  /* 0x000000036e6e7819 */ /* 0x000fe200000012ff */
[----:B------:R1:W-:Y:S01]  /*9260*/  STSM.16.M88.4 [R28], R12 ;  /* 0x0000000c1c007844 */ /* 0x0003e20000000200 */
[----:B------:R-:W-:Y:S02]  /*9270*/  SHF.R.U64 R127, R127, 0x3, RZ ;  /* 0x000000037f7f7819 */ /* 0x000fe400000012ff */
[----:B------:R-:W-:Y:S01]  /*9280*/  MOV R32, R32 ;  /* 0x0000002000207202 */ /* 0x000fe20000000f00 */
[----:B0-----:R-:W-:Y:S01]  /*9290*/  IMAD.U32 R10, RZ, RZ, UR4 ;  /* 0x00000004ff0a7e24 */ /* 0x001fe2000f8e00ff */
[----:B------:R-:W-:Y:S01]  /*92a0*/  LOP3.LUT R98, R98, R199, RZ, 0x3c, !PT ;  /* 0x000000c762627212 */ /* 0x000fe200078e3cff */
[----:B------:R-:W-:Y:S01]  /*92b0*/  IMAD.U32 R11, RZ, RZ, UR6 ;  /* 0x00000006ff0b7e24 */ /* 0x000fe2000f8e00ff */
[----:B------:R-:W-:Y:S01]  /*92c0*/  MOV R36, R36 ;  /* 0x0000002400247202 */ /* 0x000fe20000000f00 */
[----:B------:R-:W-:Y:S01]  /*92d0*/  STSM.16.M88.4 [R32], R48 ;  /* 0x0000003020007844 */ /* 0x000fe20000000200 */
[----:B------:R-:W-:Y:S01]  /*92e0*/  LOP3.LUT R102, R102, R201, RZ, 0x3c, !PT ;  /* 0x000000c966667212 */ /* 0x000fe200078e3cff */
[----:B------:R-:W-:Y:S01]  /*92f0*/  ULDC.64 UR6, c[0x0][0xce0] ;  /* 0x0003380000067ab9 */ /* 0x000fe20000000a00 */
[----:B------:R-:W-:Y:S01]  /*9300*/  LOP3.LUT R106, R106, R203, RZ, 0x3c, !PT ;  /* 0x000000cb6a6a7212 */ /* 0x000fe200078e3cff */
[----:B------:R-:W-:Y:S01]  /*9310*/  STSM.16.M88.4 [R36], R56 ;  /* 0x0000003824007844 */ /* 0x000fe20000000200 */
[----:B------:R-:W-:-:S02]  /*9320*/  LOP3.LUT R118, R27, R4, RZ, 0x3c, !PT ;  /* 0x000000041b767212 */ /* 0x000fc400078e3cff */
[----:B------:R-:W-:Y:S02]  /*9330*/  MOV R86, R86 ;  /* 0x0000005600567202 */ /* 0x000fe40000000f00 */
[----:B------:R-:W-:Y:S02]  /*9340*/  F2FP.BF16.F32.PACK_AB R66, R69, R68 ;  /* 0x000000444542723e */ /* 0x000fe400000010ff */
[----:B------:R-:W-:Y:S02]  /*9350*/  F2FP.BF16.F32.PACK_AB R67, R71, R70 ;  /* 0x000000464743723e */ /* 0x000fe400000010ff */
[----:B------:R-:W-:Y:S02]  /*9360*/  F2FP.BF16.F32.PACK_AB R73, R75, R74 ;  /* 0x0000004a4b49723e */ /* 0x000fe400000010ff */
[----:B------:R-:W-:Y:S01]  /*9370*/  F2FP.BF16.F32.PACK_AB R80, R81, R80 ;  /* 0x000000505150723e */ /* 0x000fe200000010ff */
[----:B------:R-:W-:Y:S01]  /*9380*/  STSM.16.M88.4 [R86], R64 ;  /* 0x0000004056007844 */ /* 0x000fe20000000200 */
[----:B------:R-:W-:-:S02]  /*9390*/  LOP3.LUT R114, R114, R207, RZ, 0x3c, !PT ;  /* 0x000000cf72727212 */ /* 0x000fc400078e3cff */
[----:B------:R-:W-:Y:S02]  /*93a0*/  SHF.R.U64 R169, R169, 0x3, RZ ;  /* 0x00000003a9a97819 */ /* 0x000fe400000012ff */
[----:B------:R-:W-:Y:S02]  /*93b0*/  MOV R27, R90 ;  /* 0x0000005a001b7202 */ /* 0x000fe40000000f00 */
[----:B------:R-:W-:Y:S02]  /*93c0*/  F2FP.BF16.F32.PACK_AB R74, R77, R76 ;  /* 0x0000004c4d4a723e */ /* 0x000fe400000010ff */
[----:B------:R-:W-:Y:S02]  /*93d0*/  F2FP.BF16.F32.PACK_AB R75, R79, R78 ;  /* 0x0000004e4f4b723e */ /* 0x000fe400000010ff */
[----:B------:R-:W-:Y:S02]  /*93e0*/  F2FP.BF16.F32.PACK_AB R81, R83, R82 ;  /* 0x000000525351723e */ /* 0x000fe400000010ff */
[----:B------:R-:W-:Y:S01]  /*93f0*/  LOP3.LUT R110, R110, R205, RZ, 0x3c, !PT ;  /* 0x000000cd6e6e7212 */ /* 0x000fe200078e3cff */
[----:B------:R-:W-:Y:S01]  /*9400*/  STSM.16.M88.4 [R27], R72 ;  /* 0x000000481b007844 */ /* 0x000fe20000000200 */
[----:B------:R-:W-:-:S02]  /*9410*/  LOP3.LUT R122, R127, R122, RZ, 0x3c, !PT ;  /* 0x0000007a7f7a7212 */ /* 0x000fc400078e3cff */
[----:B------:R-:W-:Y:S02]  /*9420*/  MOV R94, R94 ;  /* 0x0000005e005e7202 */ /* 0x000fe40000000f00 */
        /* <DEDUP_REMOVED lines=9> */
[----:B------:R-:W-:Y:S01]  /*94c0*/  MOV R102, R102 ;  /* 0x0000006600667202 */ /* 0x000fe20000000f00 */
[----:B------:R-:W-:Y:S01]  /*94d0*/  STSM.16.M88.4 [R25], R88 ;  /* 0x0000005819007844 */ /* 0x000fe20000000200 */
[----:B------:R-:W-:Y:S02]  /*94e0*/  MOV R4, R106 ;  /* 0x0000006a00047202 */ /* 0x000fe40000000f00 */
[----:B------:R-:W-:-:S02]  /*94f0*/  F2FP.BF16.F32.PACK_AB R97, R155, R154 ;  /* 0x0000009a9b61723e */ /* 0x000fc400000010ff */
[----:B------:R-:W-:Y:S02]  /*9500*/  F2FP.BF16.F32.PACK_AB R98, R101, R100 ;  /* 0x000000646562723e */ /* 0x000fe400000010ff */
[----:B------:R-:W-:Y:S02]  /*9510*/  F2FP.BF16.F32.PACK_AB R99, R157, R156 ;  /* 0x0000009c9d63723e */ /* 0x000fe400000010ff */
[----:B------:R-:W-:Y:S02]  /*9520*/  F2FP.BF16.F32.PACK_AB R104, R105, R104 ;  /* 0x000000686968723e */ /* 0x000fe400000010ff */
[----:B------:R-:W-:Y:S01]  /*9530*/  LOP3.LUT R20, R169, R6, RZ, 0x3c, !PT ;  /* 0x00000006a9147212 */ /* 0x000fe200078e3cff */
[----:B------:R-:W-:Y:S01]  /*9540*/  STSM.16.M88.4 [R102], R96 ;  /* 0x0000006066007844 */ /* 0x000fe20000000200 */
        /* <DEDUP_REMOVED lines=19> */
[----:B------:R-:W-:Y:S01]  /*9680*/  STSM.16.M88.4 [R24], R120 ;  /* 0x0000007818007844 */ /* 0x000fe20000000200 */
[----:B------:R-:W-:Y:S02]  /*9690*/  MOV R118, R118 ;  /* 0x0000007600767202 */ /* 0x000fe40000000f00 */
[----:B------:R-:W-:Y:S02]  /*96a0*/  F2FP.BF16.F32.PACK_AB R130, R133, R132 ;  /* 0x000000848582723e */ /* 0x000fe400000010ff */
[----:B------:R-:W-:-:S02]  /*96b0*/  F2FP.BF16.F32.PACK_AB R131, R135, R134 ;  /* 0x000000868783723e */ /* 0x000fc400000010ff */
[----:B------:R-:W-:Y:S02]  /*96c0*/  F2FP.BF16.F32.PACK_AB R137, R139, R138 ;  /* 0x0000008a8b89723e */ /* 0x000fe400000010ff */
[----:B------:R-:W-:Y:S01]  /*96d0*/  F2FP.BF16.F32.PACK_AB R138, R141, R140 ;  /* 0x0000008c8d8a723e */ /* 0x000fe200000010ff */
[----:B------:R-:W-:Y:S01]  /*96e0*/  STSM.16.M88.4 [R118], R128 ;  /* 0x0000008076007844 */ /* 0x000fe20000000200 */
[----:B------:R-:W-:Y:S02]  /*96f0*/  F2FP.BF16.F32.PACK_AB R139, R143, R142 ;  /* 0x0000008e8f8b723e */ /* 0x000fe400000010ff */
[----:B------:R-:W-:Y:S02]  /*9700*/  MOV R20, R20 ;  /* 0x0000001400147202 */ /* 0x000fe40000000f00 */
[----:B-1----:R-:W-:Y:S01]  /*9710*/  F2FP.BF16.F32.PACK_AB R12, R145, R144 ;  /* 0x00000090910c723e */ /* 0x002fe200000010ff */
[----:B------:R1:W-:Y:S01]  /*9720*/  STSM.16.M88.4 [R6], R136 ;  /* 0x0000008806007844 */ /* 0x0003e20000000200 */
[----:B------:R-:W-:-:S02]  /*9730*/  F2FP.BF16.F32.PACK_AB R13, R176, R175 ;  /* 0x000000afb00d723e */ /* 0x000fc400000010ff */
[----:B------:R-:W-:Y:S02]  /*9740*/  F2FP.BF16.F32.PACK_AB R14, R149, R148 ;  /* 0x00000094950e723e */ /* 0x000fe400000010ff */
[----:B------:R-:W-:Y:S02]  /*9750*/  F2FP.BF16.F32.PACK_AB R15, R151, R150 ;  /* 0x00000096970f723e */ /* 0x000fe400000010ff */
[----:B------:R-:W-:-:S03]  /*9760*/  PLOP3.LUT P0, PT, PT, PT, UP0, 0x80, 0x0 ;  /* 0x000000000000781c */ /* 0x000fc60003f0f008 */
[----:B------:R2:W-:Y:S01]  /*9770*/  STSM.16.M88.4 [R20], R12 ;  /* 0x0000000c14007844 */ /* 0x0005e20000000200 */
[----:B------:R-:W-:Y:S09]  /*9780*/  BAR.SYNC.DEFER_BLOCKING 0x1, 0x100 ;  /* 0x0044000000007b1d */ /* 0x000ff20000010000 */
[----:B0-----:R-:W3:Y:S01]  /*9790*/  @P0 LDG.E R4, desc[UR10][R10.64] ;  /* 0x0000000a0a040981 */ /* 0x001ee2000c1e1900 */
[----:B------:R-:W-:Y:S01]  /*97a0*/  UISETP.NE.U32.AND UP1, UPT, UR6, URZ, UPT ;  /* 0x0000003f0600728c */ /* 0x000fe2000bf25070 */
[----:B------:R-:W0:Y:S01]  /*97b0*/  LDC R81, c[0x0][0xb88] ;  /* 0x0002e200ff517b82 */ /* 0x000e220000000800 */
[----:B------:R-:W-:-:S02]  /*97c0*/  IMAD R9, R18, 0x40, R16 ;  /* 0x0000004012097824 */ /* 0x000fc400078e0210 */
[----:B------:R-:W-:Y:S02]  /*97d0*/  UISETP.NE.AND.EX UP1, UPT, UR7, URZ, UPT, UP1 ;  /* 0x0000003f0700728c */ /* 0x000fe4000bf25310 */
[----:B------:R-:W-:-:S04]  /*97e0*/  IMAD.WIDE R146, R9, 0x2, R146 ;  /* 0x0000000209927825 */ /* 0x000fc800078e0292 */
[----:B------:R-:W-:Y:S02]  /*97f0*/  PLOP3.LUT P6, PT, PT, PT, UP1, 0x80, 0x0 ;  /* 0x000000000000781c */ /* 0x000fe40003fcf018 */
[C---:B------:R-:W-:Y:S02]  /*9800*/  IADD3 R9, P2, R146.reuse, 0x1000, RZ ;  /* 0x0000100092097810 */ /* 0x040fe40007f5e0ff */
[C---:B------:R-:W-:Y:S01]  /*9810*/  IADD3 R29, P1, R146.reuse, 0x2000, RZ ;  /* 0x00002000921d7810 */ /* 0x040fe20007f3e0ff */
[----:B------:R-:W-:Y:S01]  /*9820*/  @UP1 UIADD3 UR6, UP2, UR8, UR6, URZ ;  /* 0x0000000608061290 */ /* 0x000fe2000ff5e03f */
[----:B-1----:R-:W-:Y:S02]  /*9830*/  P2R R6, PR, RZ, 0x4 ;  /* 0x00000004ff067803 */ /* 0x002fe40000000000 */
[C---:B------:R-:W-:Y:S01]  /*9840*/  IADD3 R25, P2, R146.reuse, 0x3000, RZ ;  /* 0x0000300092197810 */ /* 0x040fe20007f5e0ff */
[----:B------:R-:W-:Y:S01]  /*9850*/  @UP1 UIADD3.X UR7, UR9, UR7, URZ, UP2, !UPT ;  /* 0x0000000709071290 */ /* 0x000fe200097fe43f */
[C---:B------:R-:W-:Y:S01]  /*9860*/  IADD3 R41, P3, R146.reuse, 0x4000, RZ ;  /* 0x0000400092297810 */ /* 0x040fe20007f7e0ff */
[----:B--2---:R-:W-:Y:S01]  /*9870*/  IMAD.U32 R12, RZ, RZ, UR6 ;  /* 0x00000006ff0c7e24 */ /* 0x004fe2000f8e00ff */
[----:B------:R-:W-:-:S02]  /*9880*/  IADD3 R33, P4, R146, 0x5000, RZ ;  /* 0x0000500092217810 */ /* 0x000fc40007f9e0ff */
[----:B------:R-:W-:Y:S02]  /*9890*/  IADD3 R45, P5, R146, 0x6000, RZ ;  /* 0x00006000922d7810 */ /* 0x000fe40007fbe0ff */
[----:B------:R-:W-:Y:S02]  /*98a0*/  LOP3.LUT R8, R9, 0x380, RZ, 0xc0, !PT ;  /* 0x0000038009087812 */ /* 0x000fe400078ec0ff */
[----:B------:R-:W-:Y:S02]  /*98b0*/  LOP3.LUT R28, R29, 0x380, RZ, 0xc0, !PT ;  /* 0x000003801d1c7812 */ /* 0x000fe400078ec0ff */
[----:B------:R-:W-:Y:S02]  /*98c0*/  LOP3.LUT R24, R25, 0x380, RZ, 0xc0, !PT ;  /* 0x0000038019187812 */ /* 0x000fe400078ec0ff */
[----:B------:R-:W-:Y:S02]  /*98d0*/  LOP3.LUT R40, R41, 0x380, RZ, 0xc0, !PT ;  /* 0x0000038029287812 */ /* 0x000fe400078ec0ff */
[----:B------:R-:W-:-:S02]  /*98e0*/  LOP3.LUT R32, R33, 0x380, RZ, 0xc0, !PT ;  /* 0x0000038021207812 */ /* 0x000fc400078ec0ff */
[----:B------:R-:W-:Y:S02]  /*98f0*/  LOP3.LUT R44, R45, 0x380, RZ, 0xc0, !PT ;  /* 0x000003802d2c7812 */ /* 0x000fe400078ec0ff */
[----:B------:R-:W-:Y:S01]  /*9900*/  MOV R13, UR7 ;  /* 0x00000007000d7c02 */ /* 0x000fe20008000f00 */
[----:B------:R-:W-:Y:S01]  /*9910*/  UMOV UR4, URZ ;  /* 0x0000003f00047c82 */ /* 0x000fe20008000000 */
[----:B------:R-:W-:Y:S02]  /*9920*/  SHF.R.U64 R8, R8, 0x3, RZ ;  /* 0x0000000308087819 */ /* 0x000fe400000012ff */
[----:B------:R-:W-:Y:S01]  /*9930*/  SHF.R.U64 R28, R28, 0x3, RZ ;  /* 0x000000031c1c7819 */ /* 0x000fe200000012ff */
[----:B0-----:R0:W5:Y:S01]  /*9940*/  @P6 LDG.E R81, desc[UR10][R12.64] ;  /* 0x0000000a0c516981 */ /* 0x001162000c1e1900 */
        /* <DEDUP_REMOVED lines=10> */
[----:B---3--:R-:W-:Y:S01]  /*99f0*/  @P0 R2UR UR4, R4 ;  /* 0x00000000040402ca */ /* 0x008fe200000e0000 */
[----:B0-----:R-:W-:-:S14]  /*9a00*/  @P6 BRA `(.L_x_3469) ;  /* 0x0000000000146947 */ /* 0x001fdc0003800000 */
[----:B------:R-:W-:Y:S05]  /*9a10*/  @!P0 BRA `(.L_x_3469) ;  /* 0x0000000000108947 */ /* 0x000fea0003800000 */
[----:B------:R-:W-:Y:S02]  /*9a20*/  ULDC.64 UR6, c[0x0][0x208] ;  /* 0x0000820000067ab9 */ /* 0x000fe40000000a00 */
[----:B------:R-:W2:Y:S04]  /*9a30*/  LDG.E R4, desc[UR6][R10.64] ;  /* 0x000000060a047981 */ /* 0x000ea8000c1e1900 */
[----:B-----5:R-:W2:Y:S02]  /*9a40*/  LDG.E R81, desc[UR6][R10.64+0x4] ;  /* 0x000004060a517981 */ /* 0x020ea4000c1e1900 */
[----:B--2---:R-:W-:-:S07]  /*9a50*/  IMAD.IADD R81, R81, 0x1, -R4 ;  /* 0x0000000151517824 */ /* 0x004fce00078e0a04 */
.L_x_3469:
        /* <DEDUP_REMOVED lines=65> */
[----:B------:R-:W-:Y:S01]  /*9e70*/  IMAD.MOV R11, RZ, RZ, -R23 ;  /* 0x000000ffff0b7224 */ /* 0x000fe200078e0a17 */
[----:B------:R-:W-:Y:S01]  /*9e80*/  UMOV UR7, UR9 ;  /* 0x0000000900077c82 */ /* 0x000fe20008000000 */
[----:B------:R-:W-:Y:S01]  /*9e90*/  LEA R10, R188, R17, 0x6 ;  /* 0x00000011bc0a7211 */ /* 0x000fe200078e30ff */
[----:B------:R-:W-:Y:S02]  /*9ea0*/  UIMAD.WIDE.U32 UR6, UR39, UR10, UR6 ;  /* 0x0000000a270672a5 */ /* 0x000fe4000f8e0006 */
[----:B------:R-:W-:Y:S01]  /*9eb0*/  UIMAD UR8, UR39, UR11, UR8 ;  /* 0x0000000b270872a4 */ /* 0x000fe2000f8e0208 */
[----:B------:R-:W-:Y:S01]  /*9ec0*/  ISETP.NE.AND P0, PT, R22, R11, PT ;  /* 0x0000000b1600720c */ /* 0x000fe20003f05270 */
[C---:B------:R-:W-:Y:S01]  /*9ed0*/  VIADD R4, R10.reuse, 0x8 ;  /* 0x000000080a047836 */ /* 0x040fe20000000000 */
[----:B------:R-:W-:Y:S01]  /*9ee0*/  ULDC.64 UR10, c[0x0][0xc78] ;  /* 0x00031e00000a7ab9 */ /* 0x000fe20000000a00 */
[----:B------:R-:W-:Y:S01]  /*9ef0*/  UIADD3 UR7, UR7, UR8, URZ ;  /* 0x0000000807077290 */ /* 0x000fe2000fffe03f */
[----:B------:R-:W-:Y:S01]  /*9f00*/  SHF.R.S32.HI R6, RZ, 0x1f, R10 ;  /* 0x0000001fff067819 */ /* 0x000fe2000001140a */
[----:B------:R-:W-:Y:S01]  /*9f10*/  UIMAD UR8, UR40, UR10, URZ ;  /* 0x0000000a280872a4 */ /* 0x000fe2000f8e023f */
[-C--:B-----5:R-:W-:Y:S01]  /*9f20*/  ISETP.GE.OR P1, PT, R10, R81.reuse, P0 ;  /* 0x000000510a00720c */ /* 0x0a0fe20000726670 */
[----:B------:R-:W-:Y:S01]  /*9f30*/  UIMAD.WIDE.U32 UR6, UR38, UR10, UR6 ;  /* 0x0000000a260672a5 */ /* 0x000fe2000f8e0006 */
[----:B------:R-:W-:Y:S01]  /*9f40*/  ISETP.GE.OR P0, PT, R4, R81, P0 ;  /* 0x000000510400720c */ /* 0x000fe20000706670 */
[----:B------:R-:W-:Y:S01]  /*9f50*/  UIMAD UR8, UR38, UR11, UR8 ;  /* 0x0000000b260872a4 */ /* 0x000fe2000f8e0208 */
[----:B------:R-:W-:-:S02]  /*9f60*/  ULDC.64 UR14, c[0x0][0x208] ;  /* 0x00008200000e7ab9 */ /* 0x000fc40000000a00 */
        /* <DEDUP_REMOVED lines=8> */
.L_x_3470:
[C---:B0-----:R-:W-:Y:S01]  /*9ff0*/  VIADD R3, R16.reuse, 0x40 ;  /* 0x0000004010037836 */ /* 0x041fe20000000000 */
[----:B------:R-:W-:Y:S01]  /*a000*/  ULDC UR8, c[0x0][0xb8c] ;  /* 0x0002e30000087ab9 */ /* 0x000fe20000000800 */
[C---:B------:R-:W-:Y:S01]  /*a010*/  VIADD R6, R16.reuse, 0x80 ;  /* 0x0000008010067836 */ /* 0x040fe20000000000 */
[----:B------:R-:W-:Y:S01]  /*a020*/  ULDC.64 UR6, c[0x0][0x208] ;  /* 0x0000820000067ab9 */ /* 0x000fe20000000a00 */
[C---:B------:R-:W-:Y:S01]  /*a030*/  VIADD R86, R16.reuse, 0xc0 ;  /* 0x000000c010567836 */ /* 0x040fe20000000000 */
[----:B------:R-:W-:Y:S01]  /*a040*/  ISETP.GE.AND P1, PT, R3, UR8, PT ;  /* 0x0000000803007c0c */ /* 0x000fe2000bf26270 */
[C---:B------:R-:W-:Y:S01]  /*a050*/  VIADD R20, R16.reuse, 0x180 ;  /* 0x0000018010147836 */ /* 0x040fe20000000000 */
[----:B------:R-:W-:Y:S01]  /*a060*/  ISETP.GE.AND P0, PT, R16, UR8, PT ;  /* 0x0000000810007c0c */ /* 0x000fe2000bf06270 */
[----:B------:R-:W-:Y:S01]  /*a070*/  ULDC.64 UR10, c[0x0][0xba0] ;  /* 0x0002e800000a7ab9 */ /* 0x000fe20000000a00 */
[----:B------:R-:W-:Y:S01]  /*a080*/  SEL R4, RZ, 0xffffffff, P1 ;  /* 0xffffffffff047807 */ /* 0x000fe20000800000 */
[----:B------:R0:W5:Y:S01]  /*a090*/  LD.E.128 R12, desc[UR6][R146.64] ;  /* 0x00000006920c7980 */ /* 0x000162000c101d00 */
[----:B------:R-:W-:-:S02]  /*a0a0*/  SEL R0, RZ, 0x1, P0 ;  /* 0x00000001ff007807 */ /* 0x000fc40000000000 */
[----:B------:R-:W-:Y:S01]  /*a0b0*/  SHF.L.U32 R19, R4, 0x1, RZ ;  /* 0x0000000104137819 */ /* 0x000fe200000006ff */
[----:B------:R-:W5:Y:S01]  /*a0c0*/  LD.E.128 R8, desc[UR6][R8.64] ;  /* 0x0000000608087980 */ /* 0x000f62000c101d00 */
[----:B------:R-:W-:Y:S02]  /*a0d0*/  ISETP.GE.AND P0, PT, R6, UR8, PT ;  /* 0x0000000806007c0c */ /* 0x000fe4000bf06270 */
[----:B------:R-:W-:Y:S01]  /*a0e0*/  ISETP.GE.AND P1, PT, R86, UR8, PT ;  /* 0x0000000856007c0c */ /* 0x000fe2000bf26270 */
[----:B------:R-:W5:Y:S01]  /*a0f0*/  LD.E.128 R28, desc[UR6][R28.64] ;  /* 0x000000061c1c7980 */ /* 0x000f62000c101d00 */
[----:B------:R-:W-:Y:S02]  /*a100*/  LOP3.LUT R0, R19, 0x2, R0, 0xe2, !PT ;  /* 0x0000000213007812 */ /* 0x000fe400078ee200 */
[----:B------:R-:W-:Y:S01]  /*a110*/  SEL R19, RZ, 0x4, P0 ;  /* 0x00000004ff137807 */ /* 0x000fe20000000000 */
[----:B------:R-:W5:Y:S01]  /*a120*/  LD.E.128 R24, desc[UR6][R24.64] ;  /* 0x0000000618187980 */ /* 0x000f62000c101d00 */
[----:B------:R-:W-:-:S03]  /*a130*/  SEL R4, RZ, 0x8, P1 ;  /* 0x00000008ff047807 */ /* 0x000fc60000800000 */
[----:B------:R-:W5:Y:S01]  /*a140*/  LD.E.128 R40, desc[UR6][R40.64] ;  /* 0x0000000628287980 */ /* 0x000f62000c101d00 */
[----:B------:R-:W-:-:S03]  /*a150*/  ISETP.GE.AND P2, PT, R20, UR8, PT ;  /* 0x0000000814007c0c */ /* 0x000fc6000bf46270 */
[----:B------:R-:W5:Y:S01]  /*a160*/  LD.E.128 R32, desc[UR6][R32.64] ;  /* 0x0000000620207980 */ /* 0x000f62000c101d00 */
[----:B------:R-:W-:-:S03]  /*a170*/  LOP3.LUT R0, R4, R0, R19, 0xfe, !PT ;  /* 0x0000000004007212 */ /* 0x000fc600078efe13 */
[----:B------:R-:W5:Y:S01]  /*a180*/  LD.E.128 R44, desc[UR6][R44.64] ;  /* 0x000000062c2c7980 */ /* 0x000f62000c101d00 */
[----:B------:R-:W-:-:S03]  /*a190*/  SHF.R.S32.HI R21, RZ, 0x1f, R16 ;  /* 0x0000001fff157819 */ /* 0x000fc60000011410 */
[----:B------:R-:W5:Y:S01]  /*a1a0*/  LD.E.128 R36, desc[UR6][R36.64] ;  /* 0x0000000624247980 */ /* 0x000f62000c101d00 */
[----:B------:R-:W-:-:S03]  /*a1b0*/  IMAD.U32 R19, RZ, RZ, UR10 ;  /* 0x0000000aff137e24 */ /* 0x000fc6000f8e00ff */
[----:B------:R-:W5:Y:S01]  /*a1c0*/  LD.E.128 R52, desc[UR6][R52.64] ;  /* 0x0000000634347980 */ /* 0x000f62000c101d00 */
[----:B------:R-:W-:-:S03]  /*a1d0*/  IMAD.MOV.U32 R20, RZ, RZ, R16 ;  /* 0x000000ffff147224 */ /* 0x000fc600078e0010 */
        /* <DEDUP_REMOVED lines=8> */
[C---:B------:R-:W-:Y:S01]  /*a260*/  VIADD R88, R16.reuse, 0x100 ;  /* 0x0000010010587836 */ /* 0x040fe20000000000 */
[C---:B------:R-:W-:Y:S01]  /*a270*/  IADD3 R80, R16.reuse, 0x1c0, RZ ;  /* 0x000001c010507810 */ /* 0x040fe20007ffe0ff */
[----:B------:R-:W-:Y:S01]  /*a280*/  VIADD R89, R16, 0x140 ;  /* 0x0000014010597836 */ /* 0x000fe20000000000 */
[----:B------:R-:W-:-:S02]  /*a290*/  UIMAD UR6, UR4, UR11, UR6 ;  /* 0x0000000b040672a4 */ /* 0x000fc4000f8e0206 */
[----:B------:R-:W-:Y:S01]  /*a2a0*/  IMAD.WIDE.U32 R20, R19, UR4, R20 ;  /* 0x0000000413147c25 */ /* 0x000fe2000f8e0014 */
[----:B------:R-:W-:Y:S01]  /*a2b0*/  @!PT LDS RZ, [RZ] ;  /* 0x00000000fffff984 */ /* 0x000fe20000000800 */
[----:B------:R-:W-:Y:S01]  /*a2c0*/  @!PT LDS RZ, [RZ] ;  /* 0x00000000fffff984 */ /* 0x000fe20000000800 */
[----:B------:R-:W-:Y:S01]  /*a2d0*/  @!PT LDS RZ, [RZ] ;  /* 0x00000000fffff984 */ /* 0x000fe20000000800 */
[----:B------:R-:W-:Y:S01]  /*a2e0*/  @!PT LDS RZ, [RZ] ;  /* 0x00000000fffff984 */ /* 0x000fe20000000800 */
[----:B------:R1:W-:Y:S06]  /*a2f0*/  MEMBAR.ALL.CTA ;  /* 0x0000000000007992 */ /* 0x0003ec0000008000 */
[----:B-1----:R-:W1:Y:S01]  /*a300*/  FENCE.VIEW.ASYNC.S ;  /* 0x00000000000073c6 */ /* 0x002e620000000000 */
[----:B------:R-:W-:Y:S01]  /*a310*/  ULDC.64 UR10, c[0x0][0xbe0] ;  /* 0x0002f800000a7ab9 */ /* 0x000fe20000000a00 */
[----:B------:R-:W-:Y:S01]  /*a320*/  ISETP.GE.AND P0, PT, R88, UR8, PT ;  /* 0x0000000858007c0c */ /* 0x000fe2000bf06270 */
[----:B------:R-:W-:Y:S01]  /*a330*/  UIMAD UR4, UR12, UR10, URZ ;  /* 0x0000000a0c0472a4 */ /* 0x000fe2000f8e023f */
[----:B------:R-:W-:Y:S01]  /*a340*/  ISETP.GE.AND P1, PT, R89, UR8, PT ;  /* 0x0000000859007c0c */ /* 0x000fe2000bf26270 */
[----:B------:R-:W-:Y:S01]  /*a350*/  VIADD R21, R21, UR6 ;  /* 0x0000000615157c36 */ /* 0x000fe20008000000 */
[----:B------:R-:W-:Y:S01]  /*a360*/  SEL R19, RZ, 0x10, P0 ;  /* 0x00000010ff137807 */ /* 0x000fe20000000000 */
[----:B------:R-:W-:Y:S01]  /*a370*/  IMAD.U32 R83, RZ, RZ, UR10 ;  /* 0x0000000aff537e24 */ /* 0x000fe2000f8e00ff */
[----:B------:R-:W-:Y:S01]  /*a380*/  UIMAD UR6, UR39, UR11, UR4 ;  /* 0x0000000b270672a4 */ /* 0x000fe2000f8e0204 */
[----:B------:R-:W-:Y:S01]  /*a390*/  SEL R4, RZ, 0x20, P1 ;  /* 0x00000020ff047807 */ /* 0x000fe20000800000 */
[----:B-----5:R-:W-:Y:S01]  /*a3a0*/  IMAD R81, R188, -0x40, R81 ;  /* 0xffffffc0bc517824 */ /* 0x020fe200078e0251 */
[----:B------:R-:W-:Y:S01]  /*a3b0*/  UIADD3 UR4, UR37, 0x38820, URZ ;  /* 0x0003882025047890 */ /* 0x000fe2000fffe03f */
[----:B------:R-:W-:Y:S01]  /*a3c0*/  IMAD.WIDE.U32 R20, R83, UR39, R20 ;  /* 0x0000002753147c25 */ /* 0x000fe2000f8e0014 */
[----:B------:R-:W-:Y:S01]  /*a3d0*/  LOP3.LUT R19, R4, R0, R19, 0xfe, !PT ;  /* 0x0000000004137212 */ /* 0x000fe200078efe13 */
[----:B------:R-:W-:Y:S01]  /*a3e0*/  BSSY B1, `(.L_x_3471) ;  /* 0x0000030000017945 */ /* 0x000fe20003800000 */
[----:B------:R-:W-:Y:S01]  /*a3f0*/  SEL R0, RZ, 0x40, P2 ;  /* 0x00000040ff007807 */ /* 0x000fe20001000000 */
[----:B------:R-:W-:Y:S01]  /*a400*/  VIADD R21, R21, UR6 ;  /* 0x0000000615157c36 */ /* 0x000fe20008000000 */
[----:B------:R-:W-:Y:S01]  /*a410*/  ULDC.64 UR6, c[0x0][0xbe8] ;  /* 0x0002fa0000067ab9 */ /* 0x000fe20000000a00 */
[----:B------:R-:W-:Y:S01]  /*a420*/  ISETP.GE.AND P2, PT, R18, R81, PT ;  /* 0x000000511200720c */ /* 0x000fe20003f46270 */
[----:B------:R-:W-:Y:S01]  /*a430*/  IMAD.U32 R83, RZ, RZ, UR6 ;  /* 0x00000006ff537e24 */ /* 0x000fe2000f8e00ff */
[----:B------:R-:W-:Y:S01]  /*a440*/  UIMAD UR6, UR40, UR6, URZ ;  /* 0x00000006280672a4 */ /* 0x000fe2000f8e023f */
[----:B------:R-:W-:Y:S01]  /*a450*/  ISETP.GE.AND P1, PT, R80, UR8, PT ;  /* 0x0000000850007c0c */ /* 0x000fe2000bf26270 */
[----:B------:R-:W-:Y:S01]  /*a460*/  UPRMT UR4, URZ, 0x654, UR4 ;  /* 0x000006543f047896 */ /* 0x000fe20008000004 */
[----:B------:R-:W-:Y:S01]  /*a470*/  IMAD.WIDE.U32 R82, R83, UR38, R20 ;  /* 0x0000002653527c25 */ /* 0x000fe2000f8e0014 */
[----:B------:R-:W-:Y:S01]  /*a480*/  UIMAD UR6, UR38, UR7, UR6 ;  /* 0x00000007260672a4 */ /* 0x000fe2000f8e0206 */
[----:B------:R-:W-:-:S02]  /*a490*/  LOP3.LUT R0, R19, R0, RZ, 0xfc, !PT ;  /* 0x0000000013007212 */ /* 0x000fc400078efcff */
[----:B------:R-:W-:Y:S01]  /*a4a0*/  VIADD R4, R18, 0x20 ;  /* 0x0000002012047836 */ /* 0x000fe20000000000 */
[--C-:B------:R-:W-:Y:S02]  /*a4b0*/  SHF.R.S32.HI R19, RZ, 0x1f, R18.reuse ;  /* 0x0000001fff137819 */ /* 0x100fe40000011412 */
[----:B------:R-:W-:Y:S01]  /*a4c0*/  SEL R21, RZ, 0x80, P1 ;  /* 0x00000080ff157807 */ /* 0x000fe20000800000 */
[----:B-1----:R-:W-:Y:S01]  /*a4d0*/  SYNCS.ARRIVE.TRANS64.RED.A1T0 RZ, [UR4], RZ ;  /* 0x000000ffffff79a7 */ /* 0x002fe20008100404 */
[----:B------:R-:W-:Y:S02]  /*a4e0*/  IADD3 R87, R83, UR6, RZ ;  /* 0x0000000653577c10 */ /* 0x000fe4000fffe0ff */
[----:B------:R-:W-:Y:S01]  /*a4f0*/  ISETP.GE.AND P0, PT, R4, R81, PT ;  /* 0x000000510400720c */ /* 0x000fe20003f06270 */
[----:B------:R-:W-:Y:S01]  /*a500*/  IMAD.WIDE R80, R188, 0x40, R18 ;  /* 0x00000040bc507825 */ /* 0x000fe200078e0212 */
[----:B------:R-:W-:Y:S01]  /*a510*/  LOP3.LUT R4, R0, R21, RZ, 0xfc, !PT ;  /* 0x0000001500047212 */ /* 0x000fe200078efcff */
[----:B0-----:R-:W-:Y:S10]  /*a520*/  @P2 BRA `(.L_x_3472) ;  /* 0x00000000006c2947 */ /* 0x001ff40003800000 */
[----:B------:R-:W-:Y:S01]  /*a530*/  ULDC.64 UR6, c[0x0][0xbd8] ;  /* 0x0002f60000067ab9 */ /* 0x000fe20000000a00 */
[----:B------:R-:W-:Y:S01]  /*a540*/  IMAD.MOV.U32 R20, RZ, RZ, R82 ;  /* 0x000000ffff147224 */ /* 0x000fe200078e0052 */
[----:B------:R-:W-:Y:S01]  /*a550*/  ISETP.GE.AND P2, PT, R16, UR8, PT ;  /* 0x0000000810007c0c */ /* 0x000fe2000bf46270 */
[----:B------:R-:W-:Y:S01]  /*a560*/  IMAD R85, R81, UR6, RZ ;  /* 0x0000000651557c24 */ /* 0x000fe2000f8e02ff */
[----:B------:R-:W-:Y:S01]  /*a570*/  ISETP.GE.AND P3, PT, R3, UR8, PT ;  /* 0x0000000803007c0c */ /* 0x000fe2000bf66270 */
[----:B------:R-:W-:Y:S01]  /*a580*/  IMAD.MOV.U32 R21, RZ, RZ, R87 ;  /* 0x000000ffff157224 */ /* 0x000fe200078e0057 */
[----:B------:R-:W-:Y:S01]  /*a590*/  ULDC.64 UR10, c[0x0][0x208] ;  /* 0x00008200000a7ab9 */ /* 0x000fe20000000a00 */
[C---:B------:R-:W-:Y:S01]  /*a5a0*/  IMAD R85, R80.reuse, UR7, R85 ;  /* 0x0000000750557c24 */ /* 0x040fe2000f8e0255 */
[----:B------:R-:W-:Y:S01]  /*a5b0*/  ISETP.GE.AND P4, PT, R89, UR8, PT ;  /* 0x0000000859007c0c */ /* 0x000fe2000bf86270 */
[----:B------:R-:W-:Y:S01]  /*a5c0*/  IMAD.WIDE.U32 R20, R80, UR6, R20 ;  /* 0x0000000650147c25 */ /* 0x000fe2000f8e0014 */
[----:B------:R-:W-:Y:S01]  /*a5d0*/  ULDC.64 UR6, c[0x0][0xb80] ;  /* 0x0002e00000067ab9 */ /* 0x000fe20000000a00 */
[----:B------:R-:W-:-:S02]  /*a5e0*/  LOP3.LUT P5, RZ, R0, 0x40, RZ, 0xc0, !PT ;  /* 0x0000004000ff7812 */ /* 0x000fc400078ac0ff */
[----:B------:R-:W-:Y:S01]  /*a5f0*/  IMAD.IADD R21, R21, 0x1, R85 ;  /* 0x0000000115157824 */ /* 0x000fe200078e0255 */
[----:B------:R-:W-:Y:S02]  /*a600*/  LEA R84, P1, R20, UR6, 0x1 ;  /* 0x0000000614547c11 */ /* 0x000fe4000f8208ff */
[----:B------:R-:W-:Y:S02]  /*a610*/  LOP3.LUT P6, RZ, R4, 0x80, RZ, 0xc0, !PT ;  /* 0x0000008004ff7812 */ /* 0x000fe400078cc0ff */
        /* <DEDUP_REMOVED lines=12> */
.L_x_3472:
[----:B------:R-:W-:Y:S05]  /*a6e0*/  BSYNC B1 ;  /* 0x0000000000017941 */ /* 0x000fea0003800000 */
.L_x_3471:
        /* <DEDUP_REMOVED lines=9> */
[----:B------:R-:W-:Y:S01]  /*a780*/  ULDC.64 UR10, c[0x0][0x208] ;  /* 0x00008200000a7ab9 */ /* 0x000fe20000000a00 */
[----:B------:R-:W-:Y:S02]  /*a790*/  ISETP.GE.AND P3, PT, R6, UR8, PT ;  /* 0x0000000806007c0c */ /* 0x000fe4000bf66270 */
[----:B------:R-:W-:Y:S01]  /*a7a0*/  IMAD R80, R80, UR6, RZ ;  /* 0x0000000650507c24 */ /* 0x000fe2000f8e02ff */
[----:B------:R-:W-:-:S02]  /*a7b0*/  ISETP.GE.AND P5, PT, R16, UR8, PT ;  /* 0x0000000810007c0c */ /* 0x000fc4000bfa6270 */
[----:B------:R-:W-:Y:S01]  /*a7c0*/  ISETP.GE.AND P2, PT, R86, UR8, PT ;  /* 0x0000000856007c0c */ /* 0x000fe2000bf46270 */
[----:B------:R-:W-:Y:S01]  /*a7d0*/  IMAD R3, R15, UR7, R80 ;  /* 0x000000070f037c24 */ /* 0x000fe2000f8e0250 */
[----:B------:R-:W-:Y:S01]  /*a7e0*/  ULDC.64 UR6, c[0x0][0xb80] ;  /* 0x0002e00000067ab9 */ /* 0x000fe20000000a00 */
[----:B------:R-:W-:Y:S02]  /*a7f0*/  ISETP.GE.AND P1, PT, R88, UR8, PT ;  /* 0x0000000858007c0c */ /* 0x000fe4000bf26270 */
[----:B------:R-:W-:Y:S01]  /*a800*/  IMAD.IADD R3, R13, 0x1, R3 ;  /* 0x000000010d037824 */ /* 0x000fe200078e0203 */
[----:B------:R-:W-:-:S04]  /*a810*/  LEA R14, P6, R12, UR6, 0x1 ;  /* 0x000000060c0e7c11 */ /* 0x000fc8000f8c08ff */
[----:B------:R-:W-:Y:S02]  /*a820*/  LEA.HI.X R15, R12, UR7, R3, 0x1, P6 ;  /* 0x000000070c0f7c11 */ /* 0x000fe4000b0f0c03 */
[----:B------:R-:W-:-:S03]  /*a830*/  LOP3.LUT P6, RZ, R0, 0x40, RZ, 0xc0, !PT ;  /* 0x0000004000ff7812 */ /* 0x000fc600078cc0ff */
[----:B------:R2:W-:Y:S01]  /*a840*/  @!P0 STG.E.128 desc[UR10][R14.64+0x280], R56 ;  /* 0x000280380e008986 */ /* 0x0005e2000c101d0a */
[----:B------:R-:W-:-:S03]  /*a850*/  LOP3.LUT P0, RZ, R4, 0x80, RZ, 0xc0, !PT ;  /* 0x0000008004ff7812 */ /* 0x000fc6000780c0ff */
[----:B------:R2:W-:Y:S04]  /*a860*/  @!P5 STG.E.128 desc[UR10][R14.64], R8 ;  /* 0x000000080e00d986 */ /* 0x0005e8000c101d0a */
[----:B------:R2:W-:Y:S04]  /*a870*/  @!P4 STG.E.128 desc[UR10][R14.64+0x80], R24 ;  /* 0x000080180e00c986 */ /* 0x0005e8000c101d0a */
[----:B------:R2:W-:Y:S04]  /*a880*/  @!P3 STG.E.128 desc[UR10][R14.64+0x100], R32 ;  /* 0x000100200e00b986 */ /* 0x0005e8000c101d0a */
[----:B------:R2:W-:Y:S04]  /*a890*/  @!P2 STG.E.128 desc[UR10][R14.64+0x180], R36 ;  /* 0x000180240e00a986 */ /* 0x0005e8000c101d0a */
[----:B------:R2:W-:Y:S04]  /*a8a0*/  @!P1 STG.E.128 desc[UR10][R14.64+0x200], R48 ;  /* 0x000200300e009986 */ /* 0x0005e8000c101d0a */
[----:B------:R2:W-:Y:S01]  /*a8b0*/  @P6 STG.E.128 desc[UR10][R14.64+0x300], R64 ;  /* 0x000300400e006986 */ /* 0x0005e2000c101d0a */
[----:B------:R-:W-:Y:S05]  /*a8c0*/  @!P0 BRA `(.L_x_3473) ;  /* 0x0000000800d88947 */ /* 0x000fea0003800000 */
[----:B------:R-:W-:Y:S02]  /*a8d0*/  ULDC.64 UR6, c[0x0][0x208] ;  /* 0x0000820000067ab9 */ /* 0x000fe40000000a00 */
[----:B------:R3:W-:Y:S01]  /*a8e0*/  STG.E.128 desc[UR6][R14.64+0x380], R72 ;  /* 0x000380480e007986 */ /* 0x0007e2000c101d06 */
[----:B------:R-:W-:Y:S05]  /*a8f0*/  BRA `(.L_x_3473) ;  /* 0x0000000800cc7947 */ /* 0x000fea0003800000 */
.L_x_3468:
[----:B------:R-:W-:Y:S01]  /*a900*/  USHF.L.U32 UR8, UR38, 0x2, URZ ;  /* 0x0000000226087899 */ /* 0x000fe2000800063f */
[----:B------:R-:W-:Y:S01]  /*a910*/  ULDC.64 UR6, c[0x0][0xcd8] ;  /* 0x0003360000067ab9 */ /* 0x000fe20000000a00 */
[----:B------:R-:W-:Y:S01]  /*a920*/  USHF.L.U64.HI UR9, UR38, 0x2, UR40 ;  /* 0x0000000226097899 */ /* 0x000fe20008010228 */
[----:B------:R-:W-:Y:S01]  /*a930*/  IMAD.MOV.U32 R13, RZ, RZ, RZ ;  /* 0x000000ffff0d7224 */ /* 0x000fe200078e00ff */
[----:B------:R-:W-:Y:S02]  /*a940*/  UIADD3 UR4, UP1, UR8, UR6, URZ ;  /* 0x0000000608047290 */ /* 0x000fe4000ff3e03f */
[----:B------:R-:W-:Y:S02]  /*a950*/  UISETP.NE.U32.AND UP0, UPT, UR6, URZ, UPT ;  /* 0x0000003f0600728c */ /* 0x000fe4000bf05070 */
[----:B------:R-:W-:Y:S02]  /*a960*/  UIADD3.X UR6, UR9, UR7, URZ, UP1, !UPT ;  /* 0x0000000709067290 */ /* 0x000fe40008ffe43f */
[----:B------:R-:W-:Y:S01]  /*a970*/  UISETP.NE.AND.EX UP0, UPT, UR7, URZ, UPT, UP0 ;  /* 0x0000003f0700728c */ /* 0x000fe2000bf05300 */
[----:B------:R-:W0:Y:S01]  /*a980*/  LDC R3, c[0x0][0xb88] ;  /* 0x0002e200ff037b82 */ /* 0x000e220000000800 */
[----:B------:R-:W-:Y:S01]  /*a990*/  IMAD.U32 R8, RZ, RZ, UR4 ;  /* 0x00000004ff087e24 */ /* 0x000fe2000f8e00ff */
[----:B------:R-:W-:Y:S01]  /*a9a0*/  ULDC.64 UR10, c[0x0][0x208] ;  /* 0x00008200000a7ab9 */ /* 0x000fe20000000a00 */
[----:B------:R-:W-:Y:S01]  /*a9b0*/  IMAD.U32 R9, RZ, RZ, UR6 ;  /* 0x00000006ff097e24 */ /* 0x000fe2000f8e00ff */
[----:B------:R-:W-:Y:S01]  /*a9c0*/  ULDC.64 UR6, c[0x0][0xce0] ;  /* 0x0003380000067ab9 */ /* 0x000fe20000000a00 */
[----:B------:R-:W-:Y:S01]  /*a9d0*/  PLOP3.LUT P1, PT, PT, PT, UP0, 0x80, 0x0 ;  /* 0x000000000000781c */ /* 0x000fe20003f2f008 */
[----:B------:R-:W-:-:S04]  /*a9e0*/  UISETP.NE.U32.AND UP1, UPT, UR6, URZ, UPT ;  /* 0x0000003f0600728c */ /* 0x000fc8000bf25070 */
[----:B------:R-:W-:-:S06]  /*a9f0*/  UISETP.NE.AND.EX UP1, UPT, UR7, URZ, UPT, UP1 ;  /* 0x0000003f0700728c */ /* 0x000fcc000bf25310 */
[----:B------:R-:W-:Y:S01]  /*aa00*/  PLOP3.LUT P2, PT, PT, PT, UP1, 0x80, 0x0 ;  /* 0x000000000000781c */ /* 0x000fe20003f4f018 */
[----:B------:R-:W-:Y:S01]  /*aa10*/  VIADD R6, R16, 0x40 ;  /* 0x0000004010067836 */ /* 0x000fe20000000000 */
[----:B------:R-:W5:Y:S03]  /*aa20*/  @P1 LDG.E R13, desc[UR10][R8.64] ;  /* 0x0000000a080d1981 */ /* 0x000f66000c1e1900 */
[----:B------:R-:W-:-:S04]  /*aa30*/  @UP1 UIADD3 UR6, UP2, UR8, UR6, URZ ;  /* 0x0000000608061290 */ /* 0x000fc8000ff5e03f */
[----:B------:R-:W-:Y:S02]  /*aa40*/  @UP1 UIADD3.X UR7, UR9, UR7, URZ, UP2, !UPT ;  /* 0x0000000709071290 */ /* 0x000fe400097fe43f */
[----:B------:R-:W-:-:S04]  /*aa50*/  IMAD.U32 R10, RZ, RZ, UR6 ;  /* 0x00000006ff0a7e24 */ /* 0x000fc8000f8e00ff */
[----:B------:R-:W-:-:S05]  /*aa60*/  MOV R11, UR7 ;  /* 0x00000007000b7c02 */ /* 0x000fca0008000f00 */
[----:B0-----:R0:W5:Y:S01]  /*aa70*/  @P2 LDG.E R3, desc[UR10][R10.64] ;  /* 0x0000000a0a032981 */ /* 0x001162000c1e1900 */
[----:B------:R-:W-:Y:S01]  /*aa80*/  ULDC UR10, c[0x0][0xb8c] ;  /* 0x0002e300000a7ab9 */ /* 0x000fe20000000800 */
[----:B------:R-:W-:Y:S01]  /*aa90*/  VIADD R14, R16, 0x80 ;  /* 0x00000080100e7836 */ /* 0x000fe20000000000 */
[----:B------:R-:W-:Y:S01]  /*aaa0*/  ISETP.GE.AND P3, PT, R6, UR10, PT ;  /* 0x0000000a06007c0c */ /* 0x000fe2000bf66270 */
[C---:B------:R-:W-:Y:S01]  /*aab0*/  VIADD R20, R16.reuse, 0xc0 ;  /* 0x000000c010147836 */ /* 0x040fe20000000000 */
[C---:B------:R-:W-:Y:S01]  /*aac0*/  ISETP.GE.AND P0, PT, R16.reuse, UR10, PT ;  /* 0x0000000a10007c0c */ /* 0x040fe2000bf06270 */
[----:B------:R-:W-:Y:S01]  /*aad0*/  VIADD R12, R16, 0x180 ;  /* 0x00000180100c7836 */ /* 0x000fe20000000000 */
[----:B------:R-:W-:Y:S02]  /*aae0*/  SEL R4, RZ, 0xffffffff, P3 ;  /* 0xffffffffff047807 */ /* 0x000fe40001800000 */
[----:B------:R-:W-:Y:S02]  /*aaf0*/  SEL R0, RZ, 0x1, P0 ;  /* 0x00000001ff007807 */ /* 0x000fe40000000000 */
[----:B------:R-:W-:Y:S01]  /*ab00*/  ISETP.GE.AND P4, PT, R14, UR10, PT ;  /* 0x0000000a0e007c0c */ /* 0x000fe2000bf86270 */
[----:B------:R-:W-:Y:S01]  /*ab10*/  IMAD.SHL.U32 R15, R4, 0x2, RZ ;  /* 0x00000002040f7824 */ /* 0x000fe200078e00ff */
[----:B------:R-:W-:-:S02]  /*ab20*/  ISETP.GE.AND P5, PT, R20, UR10, PT ;  /* 0x0000000a14007c0c */ /* 0x000fc4000bfa6270 */
[----:B0-----:R-:W-:Y:S02]  /*ab30*/  SEL R11, RZ, 0x4, P4 ;  /* 0x00000004ff0b7807 */ /* 0x001fe40002000000 */
[----:B------:R-:W-:Y:S02]  /*ab40*/  LOP3.LUT R0, R15, 0x2, R0, 0xe2, !PT ;  /* 0x000000020f007812 */ /* 0x000fe400078ee200 */
[----:B------:R-:W-:Y:S02]  /*ab50*/  SEL R4, RZ, 0x8, P5 ;  /* 0x00000008ff047807 */ /* 0x000fe40002800000 */
[----:B------:R-:W-:Y:S02]  /*ab60*/  ISETP.GE.AND P0, PT, R12, UR10, PT ;  /* 0x0000000a0c007c0c */ /* 0x000fe4000bf06270 */
[----:B------:R-:W-:Y:S02]  /*ab70*/  ISETP.GE.AND P3, PT, R191, 0x40, PT ;  /* 0x00000040bf00780c */ /* 0x000fe40003f66270 */
[----:B------:R-:W-:Y:S01]  /*ab80*/  LOP3.LUT R12, R4, R0, R11, 0xfe, !PT ;  /* 0x00000000040c7212 */ /* 0x000fe200078efe0b */
[----:B------:R-:W-:Y:S10]  /*ab90*/  @P2 BRA `(.L_x_3474) ;  /* 0x0000000000142947 */ /* 0x000ff40003800000 */
[----:B------:R-:W-:Y:S05]  /*aba0*/  @!P1 BRA `(.L_x_3474) ;  /* 0x0000000000109947 */ /* 0x000fea0003800000 */
[----:B------:R-:W-:Y:S02]  /*abb0*/  ULDC.64 UR6, c[0x0][0x208] ;  /* 0x0000820000067ab9 */ /* 0x000fe40000000a00 */
[----:B------:R-:W2:Y:S04]  /*abc0*/  LDG.E R0, desc[UR6][R8.64] ;  /* 0x0000000608007981 */ /* 0x000ea8000c1e1900 */
[----:B-----5:R-:W2:Y:S02]  /*abd0*/  LDG.E R3, desc[UR6][R8.64+0x4] ;  /* 0x0000040608037981 */ /* 0x020ea4000c1e1900 */
[----:B--2---:R-:W-:-:S07]  /*abe0*/  IADD3 R3, -R0, R3, RZ ;  /* 0x0000000300037210 */ /* 0x004fce0007ffe1ff */
.L_x_3474:
        /* <DEDUP_REMOVED lines=15> */
[----:B------:R-:W-:Y:S01]  /*ace0*/  ULDC.64 UR8, c[0x0][0xc70] ;  /* 0x00031c0000087ab9 */ /* 0x000fe20000000a00 */
[----:B------:R-:W-:Y:S01]  /*acf0*/  ULDC.64 UR12, c[0x0][0x208] ;  /* 0x00008200000c7ab9 */ /* 0x000fe20000000a00 */
        /* <DEDUP_REMOVED lines=17> */
.L_x_3476:
[----:B------:R-:W-:Y:S05]  /*ae10*/  BSYNC B1 ;  /* 0x0000000000017941 */ /* 0x000fea0003800000 */
.L_x_3475:
[----:B------:R-:W-:Y:S01]  /*ae20*/  ULDC.64 UR8, c[0x0][0xba0] ;  /* 0x0002e80000087ab9 */ /* 0x000fe20000000a00 */
[----:B------:R-:W-:Y:S01]  /*ae30*/  IMAD.MOV.U32 R8, RZ, RZ, R16 ;  /* 0x000000ffff087224 */ /* 0x000fe200078e0010 */
[----:B------:R-:W-:Y:S01]  /*ae40*/  ISETP.GE.AND P1, PT, R26, UR10, PT ;  /* 0x0000000a1a007c0c */ /* 0x000fe2000bf26270 */
[----:B0-----:R-:W-:Y:S01]  /*ae50*/  IMAD.MOV.U32 R9, RZ, RZ, R15 ;  /* 0x000000ffff097224 */ /* 0x001fe200078e000f */
[----:B------:R-:W-:Y:S01]  /*ae60*/  ISETP.GE.AND P2, PT, R27, UR10, PT ;  /* 0x0000000a1b007c0c */ /* 0x000fe2000bf46270 */
[----:B------:R-:W-:Y:S01]  /*ae70*/  IMAD R0, R4, UR8, RZ ;  /* 0x0000000804007c24 */ /* 0x000fe2000f8e02ff */
[----:B------:R-:W-:Y:S01]  /*ae80*/  SEL R11, RZ, 0x10, P1 ;  /* 0x00000010ff0b7807 */ /* 0x000fe20000800000 */
[C---:B------:R-:W-:Y:S01]  /*ae90*/  IMAD.WIDE.U32 R8, R13.reuse, UR8, R8 ;  /* 0x000000080d087c25 */ /* 0x040fe2000f8e0008 */
[----:B------:R-:W-:Y:S01]  /*aea0*/  IADD3 R4, R16, 0x1c0, RZ ;  /* 0x000001c010047810 */ /* 0x000fe20007ffe0ff */
[----:B------:R-:W-:Y:S02]  /*aeb0*/  BSSY B1, `(.L_x_3477) ;  /* 0x0000039000017945 */ /* 0x000fe40003800000 */
[----:B------:R-:W-:Y:S01]  /*aec0*/  IMAD R13, R13, UR9, R0 ;  /* 0x000000090d0d7c24 */ /* 0x000fe2000f8e0200 */
[----:B------:R-:W-:Y:S01]  /*aed0*/  ULDC.64 UR8, c[0x0][0xbe0] ;  /* 0x0002f80000087ab9 */ /* 0x000fe20000000a00 */
[----:B------:R-:W-:Y:S01]  /*aee0*/  SEL R0, RZ, 0x20, P2 ;  /* 0x00000020ff007807 */ /* 0x000fe20001000000 */
[----:B------:R-:W-:Y:S01]  /*aef0*/  UIMAD UR4, UR7, UR8, URZ ;  /* 0x00000008070472a4 */ /* 0x000fe2000f8e023f */
[----:B------:R-:W-:Y:S01]  /*af00*/  IMAD.IADD R9, R9, 0x1, R13 ;  /* 0x0000000109097824 */ /* 0x000fe200078e020d */
[----:B------:R-:W-:Y:S01]  /*af10*/  ISETP.GE.AND P2, PT, R4, UR10, PT ;  /* 0x0000000a04007c0c */ /* 0x000fe2000bf46270 */
[----:B------:R-:W-:Y:S01]  /*af20*/  IMAD.U32 R13, RZ, RZ, UR8 ;  /* 0x00000008ff0d7e24 */ /* 0x000fe2000f8e00ff */
[----:B------:R-:W-:Y:S01]  /*af30*/  UIMAD UR4, UR39, UR9, UR4 ;  /* 0x00000009270472a4 */ /* 0x000fe2000f8e0204 */
[----:B------:R-:W-:Y:S01]  /*af40*/  IMAD R3, R188, -0x40, R3 ;  /* 0xffffffc0bc037824 */ /* 0x000fe200078e0203 */
[----:B------:R-:W-:Y:S01]  /*af50*/  LOP3.LUT R11, R0, R12, R11, 0xfe, !PT ;  /* 0x0000000c000b7212 */ /* 0x000fe200078efe0b */
[----:B------:R-:W-:Y:S01]  /*af60*/  IMAD.WIDE.U32 R8, R13, UR39, R8 ;  /* 0x000000270d087c25 */ /* 0x000fe2000f8e0008 */
[----:B------:R-:W-:Y:S01]  /*af70*/  SEL R0, RZ, 0x40, P0 ;  /* 0x00000040ff007807 */ /* 0x000fe20000000000 */
[----:B------:R-:W-:Y:S01]  /*af80*/  ULDC.64 UR6, c[0x0][0xbe8] ;  /* 0x0002fa0000067ab9 */ /* 0x000fe20000000a00 */
[C---:B------:R-:W-:Y:S01]  /*af90*/  ISETP.GE.AND P1, PT, R18.reuse, R3, PT ;  /* 0x000000031200720c */ /* 0x040fe20003f26270 */
[----:B------:R-:W-:Y:S01]  /*afa0*/  VIADD R9, R9, UR4 ;  /* 0x0000000409097c36 */ /* 0x000fe20008000000 */
[----:B------:R-:W-:Y:S01]  /*afb0*/  UIMAD UR4, UR40, UR6, URZ ;  /* 0x00000006280472a4 */ /* 0x000fe2000f8e023f */
[----:B------:R-:W-:Y:S01]  /*afc0*/  LOP3.LUT R21, R11, R0, RZ, 0xfc, !PT ;  /* 0x000000000b157212 */ /* 0x000fe200078efcff */
[----:B------:R-:W-:Y:S01]  /*afd0*/  IMAD.U32 R11, RZ, RZ, UR6 ;  /* 0x00000006ff0b7e24 */ /* 0x000fe2000f8e00ff */
[----:B------:R-:W-:Y:S01]  /*afe0*/  SHF.R.S32.HI R13, RZ, 0x1f, R18 ;  /* 0x0000001fff0d7819 */ /* 0x000fe20000011412 */
[----:B------:R-:W-:Y:S01]  /*aff0*/  UIMAD UR4, UR38, UR7, UR4 ;  /* 0x00000007260472a4 */ /* 0x000fe2000f8e0204 */
[----:B------:R-:W-:Y:S01]  /*b000*/  VIADD R4, R18, 0x20 ;  /* 0x0000002012047836 */ /* 0x000fe20000000000 */
[----:B------:R-:W-:Y:S01]  /*b010*/  MOV R12, R18 ;  /* 0x00000012000c7202 */ /* 0x000fe20000000f00 */
[----:B------:R-:W-:Y:S01]  /*b020*/  IMAD.WIDE.U32 R10, R11, UR38, R8 ;  /* 0x000000260b0a7c25 */ /* 0x000fe2000f8e0008 */
[----:B------:R-:W-:-:S02]  /*b030*/  SEL R0, RZ, 0x80, P2 ;  /* 0x00000080ff007807 */ /* 0x000fc40001000000 */
[----:B------:R-:W-:Y:S01]  /*b040*/  ISETP.GE.AND P0, PT, R4, R3, PT ;  /* 0x000000030400720c */ /* 0x000fe20003f06270 */
[----:B------:R-:W-:Y:S01]  /*b050*/  VIADD R15, R11, UR4 ;  /* 0x000000040b0f7c36 */ /* 0x000fe20008000000 */
[----:B------:R-:W-:Y:S01]  /*b060*/  LOP3.LUT R0, R21, R0, RZ, 0xfc, !PT ;  /* 0x0000000015007212 */ /* 0x000fe200078efcff */
[----:B------:R-:W-:Y:S01]  /*b070*/  IMAD.WIDE R12, R188, 0x40, R12 ;  /* 0x00000040bc0c7825 */ /* 0x000fe200078e020c */
[----:B------:R-:W-:Y:S09]  /*b080*/  @P1 BRA `(.L_x_3478) ;  /* 0x00000000006c1947 */ /* 0x000ff20003800000 */
[----:B------:R-:W-:Y:S01]  /*b090*/  ULDC.64 UR6, c[0x0][0xbd8] ;  /* 0x0002f60000067ab9 */ /* 0x000fe20000000a00 */
[----:B------:R-:W-:Y:S01]  /*b0a0*/  IMAD.MOV.U32 R8, RZ, RZ, R10 ;  /* 0x000000ffff087224 */ /* 0x000fe200078e000a */
[----:B------:R-:W-:Y:S01]  /*b0b0*/  ISETP.GE.AND P6, PT, R16, UR10, PT ;  /* 0x0000000a10007c0c */ /* 0x000fe2000bfc6270 */
[----:B------:R-:W-:Y:S01]  /*b0c0*/  IMAD R3, R13, UR6, RZ ;  /* 0x000000060d037c24 */ /* 0x000fe2000f8e02ff */
[----:B------:R-:W-:Y:S01]  /*b0d0*/  ISETP.GE.AND P5, PT, R6, UR10, PT ;  /* 0x0000000a06007c0c */ /* 0x000fe2000bfa6270 */
[----:B------:R-:W-:Y:S01]  /*b0e0*/  IMAD.MOV.U32 R9, RZ, RZ, R15 ;  /* 0x000000ffff097224 */ /* 0x000fe200078e000f */
[----:B------:R-:W-:Y:S01]  /*b0f0*/  ULDC.64 UR8, c[0x0][0x208] ;  /* 0x0000820000087ab9 */ /* 0x000fe20000000a00 */
[----:B------:R-:W-:Y:S01]  /*b100*/  IMAD R3, R12, UR7, R3 ;  /* 0x000000070c037c24 */ /* 0x000fe2000f8e0203 */
[----:B------:R-:W-:Y:S01]  /*b110*/  ISETP.GE.AND P4, PT, R20, UR10, PT ;  /* 0x0000000a14007c0c */ /* 0x000fe2000bf86270 */
[----:B------:R-:W-:Y:S01]  /*b120*/  IMAD.WIDE.U32 R8, R12, UR6, R8 ;  /* 0x000000060c087c25 */ /* 0x000fe2000f8e0008 */
[----:B------:R-:W-:Y:S01]  /*b130*/  ULDC.64 UR6, c[0x0][0xb80] ;  /* 0x0002e00000067ab9 */ /* 0x000fe20000000a00 */
[----:B------:R-:W-:-:S02]  /*b140*/  ISETP.GE.AND P3, PT, R26, UR10, PT ;  /* 0x0000000a1a007c0c */ /* 0x000fc4000bf66270 */
[----:B------:R-:W-:Y:S01]  /*b150*/  IMAD.IADD R3, R9, 0x1, R3 ;  /* 0x0000000109037824 */ /* 0x000fe200078e0203 */
[C---:B------:R-:W-:Y:S02]  /*b160*/  LEA R24, P1, R8.reuse, UR6, 0x1 ;  /* 0x0000000608187c11 */ /* 0x040fe4000f8208ff */
[----:B------:R-:W-:Y:S02]  /*b170*/  ISETP.GE.AND P2, PT, R27, UR10, PT ;  /* 0x0000000a1b007c0c */ /* 0x000fe4000bf46270 */
        /* <DEDUP_REMOVED lines=12> */
.L_x_3478:
[----:B------:R-:W-:Y:S05]  /*b240*/  BSYNC B1 ;  /* 0x0000000000017941 */ /* 0x000fea0003800000 */
.L_x_3477:
[----:B------:R-:W-:Y:S05]  /*b250*/  @P0 BRA `(.L_x_3473) ;  /* 0x0000000000740947 */ /* 0x000fea0003800000 */
[----:B------:R-:W-:Y:S01]  /*b260*/  IADD3 R3, P0, R12, 0x20, RZ ;  /* 0x000000200c037810 */ /* 0x000fe20007f1e0ff */
[----:B------:R-:W-:Y:S01]  /*b270*/  ULDC.64 UR6, c[0x0][0xbd8] ;  /* 0x0002f60000067ab9 */ /* 0x000fe20000000a00 */
[----:B------:R-:W-:Y:S01]  /*b280*/  MOV R8, R10 ;  /* 0x0000000a00087202 */ /* 0x000fe20000000f00 */
[----:B------:R-:W-:Y:S01]  /*b290*/  IMAD.MOV.U32 R9, RZ, RZ, R15 ;  /* 0x000000ffff097224 */ /* 0x000fe200078e000f */
[----:B------:R-:W-:Y:S01]  /*b2a0*/  ULDC.64 UR8, c[0x0][0x208] ;  /* 0x0000820000087ab9 */ /* 0x000fe20000000a00 */
        /* <DEDUP_REMOVED lines=9> */
[----:B------:R-:W-:Y:S01]  /*b340*/  ULDC.64 UR6, c[0x0][0xb80] ;  /* 0x0002e00000067ab9 */ /* 0x000fe20000000a00 */
[----:B------:R-:W-:Y:S02]  /*b350*/  LOP3.LUT P4, RZ, R21, 0x40, RZ, 0xc0, !PT ;  /* 0x0000004015ff7812 */ /* 0x000fe4000788c0ff */
[----:B------:R-:W-:Y:S01]  /*b360*/  IMAD.IADD R3, R9, 0x1, R3 ;  /* 0x0000000109037824 */ /* 0x000fe200078e0203 */
[----:B------:R-:W-:-:S04]  /*b370*/  LEA R10, P3, R8, UR6, 0x1 ;  /* 0x00000006080a7c11 */ /* 0x000fc8000f8608ff */
        /* <DEDUP_REMOVED lines=11> */
.L_x_3473:
[----:B------:R-:W-:Y:S05]  /*b430*/  BSYNC B0 ;  /* 0x0000000000007941 */ /* 0x000fea0003800000 */
.L_x_3467:
[----:B------:R-:W-:Y:S02]  /*b440*/  ULDC UR4, c[0x0][0xd14] ;  /* 0x0003450000047ab9 */ /* 0x000fe40000000800 */
[----:B------:R-:W-:-:S13]  /*b450*/  ISETP.GE.AND P0, PT, R7, UR4, PT ;  /* 0x0000000407007c0c */ /* 0x000fda000bf06270 */
[----:B------:R-:W-:Y:S05]  /*b460*/  @!P0 BRA `(.L_x_3479) ;  /* 0xffffff5800b08947 */ /* 0x000fea000383ffff */
[----:B------:R-:W-:Y:S05]  /*b470*/  EXIT ;  /* 0x000000000000794d */ /* 0x000fea0003800000 */
.L_x_3439:
        /* <DEDUP_REMOVED lines=40> */
[----:B------:R-:W-:Y:S02]  /*b700*/  ISETP.GE.U32.AND P0, PT, R8, 0x8, PT ;  /* 0x000000080800780c */ /* 0x000fe40003f06070 */
[----:B------:R-:W-:-:S05]  /*b710*/  IADD3 R7, R6, R7, RZ ;  /* 0x0000000706077210 */ /* 0x000fca0007ffe0ff */
[----:B------:R-:W1:Y:S06]  /*b720*/  SHFL.UP PT, R2, R7, 0x8, RZ ;  /* 0x0500000007027989 */ /* 0x000e6c00000e00ff */
        /* <DEDUP_REMOVED lines=14> */
[----:B------:R-:W-:Y:S01]  /*b810*/  MOV R5, R6 ;  /* 0x0000000600057202 */ /* 0x000fe20000000f00 */
[----:B------:R-:W-:Y:S01]  /*b820*/  IMAD.MOV.U32 R19, RZ, RZ, RZ ;  /* 0x000000ffff137224 */ /* 0x000fe200078e00ff */
[----:B------:R-:W-:Y:S01]  /*b830*/  ULDC UR5, c[0x0][0xd14] ;  /* 0x0003450000057ab9 */ /* 0x000fe20000000800 */
[----:B------:R-:W-:Y:S01]  /*b840*/  ULDC UR7, c[0x0][0xd14] ;  /* 0x0003450000077ab9 */ /* 0x000fe20000000800 */
[----:B------:R-:W-:-:S05]  /*b850*/  ULDC UR4, c[0x0][0xd10] ;  /* 0x0003440000047ab9 */ /* 0x000fca0000000800 */
.L_x_3484:
[----:B------:R-:W-:Y:S02]  /*b860*/  VIADD R0, R19, 0x1f ;  /* 0x0000001f13007836 */ /* 0x000fe40000000000 */
[----:B------:R-:W-:-:S03]  /*b870*/  IMAD.U32 R19, RZ, RZ, UR7 ;  /* 0x00000007ff137e24 */ /* 0x000fc6000f8e00ff */
[----:B------:R-:W-:-:S13]  /*b880*/  ISETP.GE.AND P0, PT, R0, UR5, PT ;  /* 0x0000000500007c0c */ /* 0x000fda000bf06270 */
[----:B------:R-:W-:Y:S05]  /*b890*/  @P0 BRA `(.L_x_3481) ;  /* 0x0000000400440947 */ /* 0x000fea0003800000 */
[----:B------:R-:W0:Y:S01]  /*b8a0*/  S2R R2, SR_TID.X ;  /* 0x0000000000027919 */ /* 0x000e220000002100 */
[----:B------:R-:W-:Y:S01]  /*b8b0*/  IMAD.MOV.U32 R19, RZ, RZ, R0 ;  /* 0x000000ffff137224 */ /* 0x000fe200078e0000 */
[----:B------:R-:W-:Y:S01]  /*b8c0*/  BSSY B0, `(.L_x_3482) ;  /* 0x000000b000007945 */ /* 0x000fe20003800000 */
[----:B------:R-:W-:Y:S02]  /*b8d0*/  MOV R0, RZ ;  /* 0x000000ff00007202 */ /* 0x000fe40000000f00 */
        /* <DEDUP_REMOVED lines=9> */
.L_x_3483:
[----:B------:R-:W-:Y:S05]  /*b970*/  BSYNC B0 ;  /* 0x0000000000007941 */ /* 0x000fea0003800000 */
.L_x_3482:
        /* <DEDUP_REMOVED lines=21> */
[----:B0-----:R-:W-:-:S05]  /*bad0*/  IMAD R6, R3, UR4, RZ ;  /* 0x0000000403067c24 */ /* 0x001fca000f8e02ff */
[----:B------:R-:W-:-:S04]  /*bae0*/  IADD3 R5, R6, R5, RZ ;  /* 0x0000000506057210 */ /* 0x000fc80007ffe0ff */
[----:B------:R-:W-:-:S13]  /*baf0*/  ISETP.GT.AND P0, PT, R5, UR6, PT ;  /* 0x0000000605007c0c */ /* 0x000fda000bf04270 */
[----:B------:R-:W-:Y:S05]  /*bb00*/  @!P0 BRA `(.L_x_3484) ;  /* 0xfffffffc00548947 */ /* 0x000fea000383ffff */
[----:B------:R-:W-:-:S07]  /*bb10*/  IMAD.MOV.U32 R2, RZ, RZ, R9 ;  /* 0x000000ffff027224 */ /* 0x000fce00078e0009 */
.L_x_3480:
        /* <DEDUP_REMOVED lines=16> */
.L_x_3485:
[----:B-1----:R-:W-:Y:S01]  /*bc20*/  IMAD R16, R16, UR4, R7 ;  /* 0x0000000410107c24 */ /* 0x002fe2000f8e0207 */
[----:B0-----:R-:W-:Y:S01]  /*bc30*/  MOV R2, RZ ;  /* 0x000000ff00027202 */ /* 0x001fe20000000f00 */
[----:B------:R-:W-:Y:S02]  /*bc40*/  IMAD R7, R11, R6, RZ ;  /* 0x000000060b077224 */ /* 0x000fe400078e02ff */
[----:B------:R-:W-:Y:S01]  /*bc50*/  IMAD.IADD R19, R5, 0x1, R19 ;  /* 0x0000000105137824 */ /* 0x000fe200078e0213 */
[----:B------:R-:W-:Y:S01]  /*bc60*/  IADD3 R9, -R16, UR6, RZ ;  /* 0x0000000610097c10 */ /* 0x000fe2000fffe1ff */
        /* <DEDUP_REMOVED lines=20> */
.L_x_3481:
[----:B------:R-:W-:Y:S02]  /*bdb0*/  IMAD.MOV.U32 R17, RZ, RZ, RZ ;  /* 0x000000ffff117224 */ /* 0x000fe400078e00ff */
[----:B------:R-:W-:Y:S02]  /*bdc0*/  IMAD.U32 R16, RZ, RZ, UR6 ;  /* 0x00000006ff107e24 */ /* 0x000fe4000f8e00ff */
[----:B------:R-:W-:-:S07]  /*bdd0*/  IMAD.MOV.U32 R18, RZ, RZ, RZ ;  /* 0x000000ffff127224 */ /* 0x000fce00078e00ff */
.L_x_3486:
[----:B------:R-:W0:Y:S01]  /*bde0*/  S2R R0, SR_TID.X ;  /* 0x0000000000007919 */ /* 0x000e220000002100 */
[----:B------:R-:W-:Y:S01]  /*bdf0*/  UMOV UR4, URZ ;  /* 0x0000003f00047c82 */ /* 0x000fe20008000000 */
[----:B------:R-:W-:Y:S01]  /*be00*/  STL [R1], RZ ;  /* 0x000000ff01007387 */ /* 0x000fe20000100800 */
[----:B0-----:R-:W-:-:S04]  /*be10*/  LOP3.LUT R0, R0, 0x1f, RZ, 0xc0, !PT ;  /* 0x0000001f00007812 */ /* 0x001fc800078ec0ff */
[----:B------:R-:W-:-:S13]  /*be20*/  ISETP.NE.AND P0, PT, R0, RZ, PT ;  /* 0x000000ff0000720c */ /* 0x000fda0003f05270 */
[----:B------:R-:W0:Y:S01]  /*be30*/  @!P0 S2R R3, SR_CgaCtaId ;  /* 0x0000000000038919 */ /* 0x000e220000008800 */
[----:B------:R-:W-:-:S04]  /*be40*/  @!P0 MOV R0, 0x400 ;  /* 0x0000040000008802 */ /* 0x000fc80000000f00 */
[----:B0-----:R-:W-:-:S05]  /*be50*/  @!P0 LEA R0, R3, R0, 0x18 ;  /* 0x0000000003008211 */ /* 0x001fca00078ec0ff */
[----:B------:R0:W-:Y:S01]  /*be60*/  @!P0 STS.128 [R0+0x388d0], R16 ;  /* 0x0388d01000008388 */ /* 0x0001e20000000c00 */
[----:B------:R-:W-:Y:S06]  /*be70*/  BAR.ARV 0x5, 0x120 ;  /* 0x0144800000007b1d */ /* 0x000fec0000002000 */
[----:B------:R-:W-:Y:S02]  /*be80*/  ISETP.GE.AND P0, PT, R19, UR5, PT ;  /* 0x0000000513007c0c */ /* 0x000fe4000bf06270 */
[----:B0-----:R-:W-:-:S05]  /*be90*/  MOV R0, 0x1 ;  /* 0x0000000100007802 */ /* 0x001fca0000000f00 */
[----:B------:R0:W-:Y:S02]  /*bea0*/  STL [R1+0x4], R0 ;  /* 0x0000040001007387 */ /* 0x0001e40000100800 */
[----:B0-----:R-:W-:-:S05]  /*beb0*/  IMAD.U32 R0, RZ, RZ, UR4 ;  /* 0x00000004ff007e24 */ /* 0x001fca000f8e00ff */
[----:B------:R0:W-:Y:S01]  /*bec0*/  STL [R1+0x2c], R0 ;  /* 0x00002c0001007387 */ /* 0x0001e20000100800 */
[----:B------:R-:W-:Y:S05]  /*bed0*/  @P0 BRA `(.L_x_3487) ;  /* 0x0000004000c00947 */ /* 0x000fea0003800000 */
[----:B------:R-:W-:Y:S01]  /*bee0*/  ULDC UR4, c[0x0][0xc] ;  /* 0x0000030000047ab9 */ /* 0x000fe20000000800 */
[----:B------:R-:W-:Y:S01]  /*bef0*/  IMAD.MOV.U32 R2, RZ, RZ, 0x1 ;  /* 0x00000001ff027424 */ /* 0x000fe200078e00ff */
[----:B------:R-:W-:Y:S01]  /*bf00*/  ULDC.64 UR54, c[0x0][0x198] ;  /* 0x0000660000367ab9 */ /* 0x000fe20000000a00 */
[----:B0-----:R-:W-:Y:S01]  /*bf10*/  IMAD.U32 R0, RZ, RZ, UR4 ;  /* 0x00000004ff007e24 */ /* 0x001fe2000f8e00ff */
[----:B------:R-:W-:Y:S02]  /*bf20*/  UMOV UR4, URZ ;  /* 0x0000003f00047c82 */ /* 0x000fe40008000000 */
[----:B------:R-:W-:Y:S04]  /*bf30*/  STL [R1+0x4], R2 ;  /* 0x0000040201007387 */ /* 0x000fe80000100800 */
[----:B------:R-:W-:Y:S04]  /*bf40*/  STL [R1], RZ ;  /* 0x000000ff01007387 */ /* 0x000fe80000100800 */
[----:B------:R0:W-:Y:S02]  /*bf50*/  STL [R1+0x30], R0 ;  /* 0x0000300001007387 */ /* 0x0001e40000100800 */
[----:B0-----:R-:W-:-:S05]  /*bf60*/  IMAD.U32 R0, RZ, RZ, UR4 ;  /* 0x00000004ff007e24 */ /* 0x001fca000f8e00ff */
[----:B------:R0:W-:Y:S02]  /*bf70*/  STL [R1+0x2c], R0 ;  /* 0x00002c0001007387 */ /* 0x0001e40000100800 */
.L_x_3551:
[----:B-1-3--:R-:W1:Y:S01]  /*bf80*/  LDC.64 R2, c[0x0][0xd60] ;  /* 0x00035800ff027b82 */ /* 0x00ae620000000a00 */
[----:B------:R-:W-:Y:S01]  /*bf90*/  ULDC.64 UR4, c[0x0][0x208] ;  /* 0x0000820000047ab9 */ /* 0x000fe20000000a00 */
[----:B-1----:R-:W-:-:S05]  /*bfa0*/  IMAD.WIDE R2, R19, 0x4, R2 ;  /* 0x0000000413027825 */ /* 0x002fca00078e0202 */
[----:B--2---:R-:W2:Y:S01]  /*bfb0*/  LDG.E R5, desc[UR4][R2.64] ;  /* 0x0000000402057981 */ /* 0x004ea2000c1e1900 */
[----:B------:R-:W-:Y:S05]  /*bfc0*/  YIELD ;  /* 0x0000000000007946 */ /* 0x000fea0003800000 */
[----:B------:R-:W-:Y:S01]  /*bfd0*/  ULDC.64 UR4, c[0x0][0xb20] ;  /* 0x0002c80000047ab9 */ /* 0x000fe20000000a00 */
[----:B0-----:R-:W-:Y:S01]  /*bfe0*/  IMAD.MOV.U32 R0, RZ, RZ, RZ ;  /* 0x000000ffff007224 */ /* 0x001fe200078e00ff */
[----:B------:R-:W-:Y:S01]  /*bff0*/  ISETP.NE.U32.AND P0, PT, RZ, UR4, PT ;  /* 0x00000004ff007c0c */ /* 0x000fe2000bf05070 */
[----:B------:R-:W-:-:S03]  /*c000*/  ULDC.64 UR6, c[0x0][0x208] ;  /* 0x0000820000067ab9 */ /* 0x000fc60000000a00 */
[----:B------:R-:W-:Y:S02]  /*c010*/  ISETP.NE.AND.EX P0, PT, RZ, UR5, PT, P0 ;  /* 0x00000005ff007c0c */ /* 0x000fe4000bf05300 */
[----:B------:R-:W-:Y:S02]  /*c020*/  MOV R6, RZ ;  /* 0x000000ff00067202 */ /* 0x000fe40000000f00 */
[----:B--2---:R-:W-:Y:S01]  /*c030*/  SHF.R.S32.HI R4, RZ, 0x1f, R5 ;  /* 0x0000001fff047819 */ /* 0x004fe20000011405 */
[----:B------:R-:W-:-:S08]  /*c040*/  IMAD.SHL.U32 R7, R5, 0x4, RZ ;  /* 0x0000000405077824 */ /* 0x000fd000078e00ff */
        /* <DEDUP_REMOVED lines=41> */
.L_x_3488:
[----:B-1---5:R-:W-:Y:S01]  /*c2e0*/  IADD3 R2, -R0, R6, RZ ;  /* 0x0000000600027210 */ /* 0x022fe20007ffe1ff */
[----:B------:R-:W-:Y:S01]  /*c2f0*/  IMAD.IADD R3, R7, 0x1, R0 ;  /* 0x0000000107037824 */ /* 0x000fe200078e0200 */
[----:B------:R-:W-:Y:S02]  /*c300*/  BSSY B6, `(.L_x_3489) ;  /* 0x000034e000067945 */ /* 0x000fe40003800000 */
[C---:B------:R-:W-:Y:S01]  /*c310*/  ISETP.GT.AND P0, PT, R2.reuse, RZ, PT ;  /* 0x000000ff0200720c */ /* 0x040fe20003f04270 */
[----:B------:R-:W-:Y:S01]  /*c320*/  VIADD R0, R2, 0x3f ;  /* 0x0000003f02007836 */ /* 0x000fe20000000000 */
[----:B------:R-:W-:Y:S04]  /*c330*/  STL [R1+0x20], R2 ;  /* 0x0000200201007387 */ /* 0x000fe80000100800 */
        /* <DEDUP_REMOVED lines=10> */
[----:B------:R-:W2:Y:S01]  /*c3e0*/  LDL R2, [R1+0x30] ;  /* 0x0000300001027983 */ /* 0x000ea20000100800 */
[----:B------:R-:W-:Y:S01]  /*c3f0*/  VOTEU.ANY UR4, UPT, PT ;  /* 0x0000000000047886 */ /* 0x000fe200038e0100 */
[----:B------:R-:W-:Y:S01]  /*c400*/  ULDC.64 UR6, c[0x0][0x208] ;  /* 0x0000820000067ab9 */ /* 0x000fe20000000a00 */
[----:B0-----:R-:W0:Y:S01]  /*c410*/  FLO.U32 R0, UR4 ;  /* 0x0000000400007d00 */ /* 0x001e2200080e0000 */
[----:B------:R-:W0:Y:S07]  /*c420*/  S2R R7, SR_LANEID ;  /* 0x0000000000077919 */ /* 0x000e2e0000000000 */
[----:B------:R-:W1:Y:S01]  /*c430*/  POPC R5, UR4 ;  /* 0x0000000400057d09 */ /* 0x000e620008000000 */
[----:B0-----:R-:W-:-:S02]  /*c440*/  ISETP.EQ.U32.AND P0, PT, R0, R7, PT ;  /* 0x000000070000720c */ /* 0x001fc40003f02070 */
[----:B--2---:R-:W-:Y:S02]  /*c450*/  R2UR UR5, R2 ;  /* 0x00000000020572ca */ /* 0x004fe400000e0000 */
[----:B------:R-:W1:Y:S09]  /*c460*/  LDC.64 R2, c[0x0][0xd38] ;  /* 0x00034e00ff027b82 */ /* 0x000e720000000a00 */
[----:B-1----:R-:W2:Y:S01]  /*c470*/  @P0 ATOMG.E.ADD.STRONG.GPU PT, R3, desc[UR6][R2.64], R5 ;  /* 0x00000005020309a8 */ /* 0x002ea200081ee1c6 */
[----:B------:R-:W0:Y:S02]  /*c480*/  S2R R4, SR_LTMASK ;  /* 0x0000000000047919 */ /* 0x000e240000003900 */
[----:B0-----:R-:W-:-:S04]  /*c490*/  LOP3.LUT R4, R4, UR4, RZ, 0xc0, !PT ;  /* 0x0000000404047c12 */ /* 0x001fc8000f8ec0ff */
[----:B------:R-:W0:Y:S01]  /*c4a0*/  POPC R7, R4 ;  /* 0x0000000400077309 */ /* 0x000e220000000000 */
[----:B--2---:R-:W0:Y:S02]  /*c4b0*/  SHFL.IDX PT, R0, R3, R0, 0x1f ;  /* 0x00001f0003007589 */ /* 0x004e2400000e0000 */
[----:B0-----:R-:W-:Y:S01]  /*c4c0*/  IADD3 R16, R0, UR5, R7 ;  /* 0x0000000500107c10 */ /* 0x001fe2000fffe007 */
[----:B------:R-:W-:Y:S06]  /*c4d0*/  BRA `(.L_x_3491) ;  /* 0x0000003000c07947 */ /* 0x000fec0003800000 */
.L_x_3490:
        /* <DEDUP_REMOVED lines=23> */
.L_x_3492:
[----:B------:R-:W2:Y:S02]  /*c650*/  LDL R2, [R1+0xc] ;  /* 0x00000c0001027983 */ /* 0x000ea40000100800 */
[----:B--2---:R-:W-:-:S04]  /*c660*/  IADD3 R0, R2, 0x400, RZ ;  /* 0x0000040002007810 */ /* 0x004fc80007ffe0ff */
        /* <DEDUP_REMOVED lines=18> */
.L_x_3494:
        /* <DEDUP_REMOVED lines=8> */
[----:B------:R-:W-:Y:S01]  /*c810*/  MOV R13, RZ ;  /* 0x000000ff000d7202 */ /* 0x000fe20000000f00 */
[----:B------:R-:W-:Y:S02]  /*c820*/  IMAD.U32 R7, RZ, RZ, UR9 ;  /* 0x00000009ff077e24 */ /* 0x000fe4000f8e00ff */
[----:B------:R-:W-:-:S02]  /*c830*/  IMAD.U32 R10, RZ, RZ, UR4 ;  /* 0x00000004ff0a7e24 */ /* 0x000fc4000f8e00ff */
[----:B------:R-:W-:Y:S02]  /*c840*/  IMAD.U32 R11, RZ, RZ, UR5 ;  /* 0x00000005ff0b7e24 */ /* 0x000fe4000f8e00ff */
[----:B------:R-:W-:Y:S02]  /*c850*/  IMAD.MOV.U32 R8, RZ, RZ, 0x70 ;  /* 0x00000070ff087424 */ /* 0x000fe400078e00ff */
[----:B------:R-:W-:-:S07]  /*c860*/  IMAD.MOV.U32 R12, RZ, RZ, 0x1 ;  /* 0x00000001ff0c7424 */ /* 0x000fce00078e00ff */
[----:B------:R-:W-:-:S07]  /*c870*/  LEPC R20, `(.L_x_3493) ;  /* 0x000000001014794e */ /* 0x000fce0000000000 */
[----:B0-----:R-:W-:Y:S05]  /*c880*/  CALL.ABS.NOINC R2 ;  /* 0x0000000002007343 */ /* 0x001fea0003c00000 */
.L_x_3493:
[----:B------:R-:W2:Y:S01]  /*c890*/  LDL.LU R2, [R1+0x18] ;  /* 0x0000180001027983 */ /* 0x000ea20000300800 */
[----:B------:R-:W-:Y:S01]  /*c8a0*/  ULDC.64 UR4, c[0x0][0xaf0] ;  /* 0x0002bc0000047ab9 */ /* 0x000fe20000000a00 */
[----:B------:R-:W0:Y:S02]  /*c8b0*/  LDC R4, c[0x0][0x428] ;  /* 0x00010a00ff047b82 */ /* 0x000e240000000800 */
        /* <DEDUP_REMOVED lines=18> */
[----:B0-----:R-:W-:Y:S01]  /*c9e0*/  ISETP.NE.AND P0, PT, R4, 0x1, PT ;  /* 0x000000010400780c */ /* 0x001fe20003f05270 */
[----:B------:R-:W-:Y:S01]  /*c9f0*/  IMAD.MOV.U32 R4, RZ, RZ, R18 ;  /* 0x000000ffff047224 */ /* 0x000fe200078e0012 */
[----:B------:R-:W-:Y:S01]  /*ca00*/  PLOP3.LUT P1, PT, P6, PT, PT, 0x8, 0x0 ;  /* 0x000000000000781c */ /* 0x000fe2000372e170 */
[----:B------:R-:W-:-:S10]  /*ca10*/  IMAD R17, R17, 0x40, R7 ;  /* 0x0000004011117824 */ /* 0x000fd400078e0207 */
[----:B------:R-:W0:Y:S08]  /*ca20*/  @P0 LDC R5, c[0x0][0x42c] ;  /* 0x00010b00ff050b82 */ /* 0x000e300000000800 */
[----:B-1----:R-:W1:Y:S01]  /*ca30*/  @P0 LDC R2, c[0x0][0x430] ;  /* 0x00010c00ff020b82 */ /* 0x002e620000000800 */
[----:B0-----:R-:W-:-:S05]  /*ca40*/  @P0 IMAD.HI.U32 R3, R18, R5, RZ ;  /* 0x0000000512030227 */ /* 0x001fca00078e00ff */
[----:B-1----:R-:W-:Y:S02]  /*ca50*/  @P0 SHF.R.U32.HI R4, RZ, R2, R3 ;  /* 0x00000002ff040219 */ /* 0x002fe40000011603 */
[----:B------:R-:W-:-:S04]  /*ca60*/  ISETP.NE.U32.AND P0, PT, RZ, UR4, PT ;  /* 0x00000004ff007c0c */ /* 0x000fc8000bf05070 */
[----:B------:R-:W-:-:S04]  /*ca70*/  ISETP.NE.AND.EX P0, PT, RZ, UR5, PT, P0 ;  /* 0x00000005ff007c0c */ /* 0x000fc8000bf05300 */
[----:B------:R-:W-:-:S09]  /*ca80*/  SEL R6, R6, RZ, !P0 ;  /* 0x000000ff06067207 */ /* 0x000fd20004000000 */
.L_x_3495:
        /* <DEDUP_REMOVED lines=17> */
.L_x_3565:
[----:B------:R-:W2:Y:S01]  /*cba0*/  LDL R8, [R1+0x14] ;  /* 0x0000140001087983 */ /* 0x000ea20000100800 */
[----:B------:R-:W-:Y:S01]  /*cbb0*/  UMOV UR4, 0xffffffff ;  /* 0xffffffff00047882 */ /* 0x000fe20000000000 */
[----:B------:R-:W-:Y:S01]  /*cbc0*/  SHF.R.S32.HI R5, RZ, 0x1f, R0 ;  /* 0x0000001fff057819 */ /* 0x000fe20000011400 */
[----:B--2---:R-:W-:Y:S01]  /*cbd0*/  VIADD R9, R8, 0xffffffff ;  /* 0xffffffff08097836 */ /* 0x004fe20000000000 */
[----:B------:R-:W-:Y:S06]  /*cbe0*/  BRA.DIV UR4, `(.L_x_3497) ;  /* 0x0000003e04107947 */ /* 0x000fec000b800000 */
[----:B------:R-:W-:-:S13]  /*cbf0*/  ELECT P6, URZ, PT ;  /* 0x00000000003f782f */ /* 0x000fda00038c0000 */
.L_x_3568:
        /* <DEDUP_REMOVED lines=13> */
[----:B------:R-:W-:Y:S01]  /*ccd0*/  IADD3 R8, -R7, RZ, RZ ;  /* 0x000000ff07087210 */ /* 0x000fe20007ffe1ff */
[----:B------:R-:W-:-:S04]  /*cce0*/  IMAD.MOV.U32 R10, RZ, RZ, R7 ;  /* 0x000000ffff0a7224 */ /* 0x000fc800078e0007 */
        /* <DEDUP_REMOVED lines=10> */
.L_x_3499:
        /* <DEDUP_REMOVED lines=9> */
.L_x_3569:
        /* <DEDUP_REMOVED lines=11> */
.L_x_3501:
        /* <DEDUP_REMOVED lines=23> */
.L_x_3498:
[----:B------:R-:W0:Y:S01]  /*d040*/  S2R R12, SR_CgaCtaId ;  /* 0x00000000000c7919 */ /* 0x000e220000008800 */
[----:B------:R-:W-:Y:S05]  /*d050*/  WARPSYNC.ALL ;  /* 0x0000000000007948 */ /* 0x000fea0003800000 */
[----:B------:R-:W-:Y:S01]  /*d060*/  BAR.SYNC.DEFER_BLOCKING 0x8, 0xa0 ;  /* 0x0202800000007b1d */ /* 0x000fe20000010000 */
[----:B------:R-:W-:Y:S02]  /*d070*/  ELECT P0, URZ, PT ;  /* 0x00000000003f782f */ /* 0x000fe40003800000 */
[----:B------:R-:W-:-:S03]  /*d080*/  MOV R11, 0x400 ;  /* 0x00000400000b7802 */ /* 0x000fc60000000f00 */
[----:B------:R-:W-:Y:S01]  /*d090*/  BSSY B0, `(.L_x_3502) ;  /* 0x000004c000007945 */ /* 0x000fe20003800000 */
[----:B0-----:R-:W-:-:S07]  /*d0a0*/  LEA R11, R12, R11, 0x18 ;  /* 0x0000000b0c0b7211 */ /* 0x001fce00078ec0ff */
[----:B------:R-:W-:Y:S05]  /*d0b0*/  @!P0 BRA `(.L_x_3503) ;  /* 0x0000000400248947 */ /* 0x000fea0003800000 */
[----:B------:R-:W-:Y:S01]  /*d0c0*/  R2UR UR16, R11 ;  /* 0x000000000b1072ca */ /* 0x000fe200000e0000 */
[----:B------:R-:W-:Y:S01]  /*d0d0*/  UIADD3 UR14, UP0, UR54, 0x270, URZ ;  /* 0x00000270360e7890 */ /* 0x000fe2000ff1e03f */
[----:B------:R-:W-:Y:S01]  /*d0e0*/  R2UR UR11, R17 ;  /* 0x00000000110b72ca */ /* 0x000fe200000e0000 */
[----:B------:R-:W-:Y:S01]  /*d0f0*/  UMOV UR6, 0x0 ;  /* 0x0000000000067882 */ /* 0x000fe20000000000 */
[----:B------:R-:W-:Y:S01]  /*d100*/  R2UR UR12, R18 ;  /* 0x00000000120c72ca */ /* 0x000fe200000e0000 */
[----:B------:R-:W-:Y:S01]  /*d110*/  UIADD3.X UR15, URZ, UR55, URZ, UP0, !UPT ;  /* 0x000000373f0f7290 */ /* 0x000fe200087fe43f */
[----:B------:R-:W-:Y:S01]  /*d120*/  R2UR UR13, R6 ;  /* 0x00000000060d72ca */ /* 0x000fe200000e0000 */
[----:B------:R-:W-:Y:S01]  /*d130*/  UIADD3 UR4, UP0, UR54, 0x770, URZ ;  /* 0x0000077036047890 */ /* 0x000fe2000ff1e03f */
[----:B------:R-:W-:Y:S01]  /*d140*/  MOV R6, 0x2000 ;  /* 0x0000200000067802 */ /* 0x000fe20000000f00 */
[----:B------:R-:W-:Y:S01]  /*d150*/  UMOV UR7, 0x12f00000 ;  /* 0x12f0000000077882 */ /* 0x000fe20000000000 */
[----:B------:R-:W-:Y:S01]  /*d160*/  UMOV UR10, URZ ;  /* 0x0000003f000a7c82 */ /* 0x000fe20008000000 */
[----:B------:R-:W-:Y:S01]  /*d170*/  UIADD3.X UR5, URZ, UR55, URZ, UP0, !UPT ;  /* 0x000000373f057290 */ /* 0x000fe200087fe43f */
[----:B------:R0:W-:Y:S01]  /*d180*/  SYNCS.ARRIVE.TRANS64 RZ, [R11+URZ+0x38800], R6 ;  /* 0x038800060bff79a7 */ /* 0x0001e2000800003f */
[----:B------:R-:W-:Y:S01]  /*d190*/  UIADD3 UR8, UR16, 0x20400, URZ ;  /* 0x0002040010087890 */ /* 0x000fe2000fffe03f */
[----:B------:R-:W-:Y:S01]  /*d1a0*/  MOV R8, UR46 ;  /* 0x0000002e00087c02 */ /* 0x000fe20008000f00 */
[----:B------:R-:W-:-:S02]  /*d1b0*/  UIADD3 UR9, UR16, 0x38800, URZ ;  /* 0x0003880010097890 */ /* 0x000fc4000fffe03f */
[----:B------:R-:W-:Y:S01]  /*d1c0*/  UIADD3 UR40, UR16, 0x28400, URZ ;  /* 0x0002840010287890 */ /* 0x000fe2000fffe03f */
[----:B------:R-:W-:Y:S01]  /*d1d0*/  R2UR UR46, R8 ;  /* 0x00000000082e72ca */ /* 0x000fe200000e0000 */
[----:B------:R-:W-:Y:S01]  /*d1e0*/  UMOV UR42, 0x100 ;  /* 0x00000100002a7882 */ /* 0x000fe20000000000 */
[----:B------:R-:W-:Y:S01]  /*d1f0*/  UMOV UR43, UR11 ;  /* 0x0000000b002b7c82 */ /* 0x000fe20008000000 */
[----:B------:R-:W-:Y:S01]  /*d200*/  MOV R10, UR42 ;  /* 0x0000002a000a7c02 */ /* 0x000fe20008000f00 */
[----:B0-----:R-:W-:Y:S01]  /*d210*/  IMAD.MOV.U32 R6, RZ, RZ, 0x10000 ;  /* 0x00010000ff067424 */ /* 0x001fe200078e00ff */
[----:B------:R-:W-:Y:S01]  /*d220*/  UMOV UR42, 0x40 ;  /* 0x00000040002a7882 */ /* 0x000fe20000000000 */
[----:B------:R0:W-:Y:S01]  /*d230*/  UTMALDG.4D [UR8], [UR14], desc[UR6] ;  /* 0x000006080e0075b4 */ /* 0x0001e20008019000 */
[----:B------:R-:W-:Y:S01]  /*d240*/  UMOV UR44, UR12 ;  /* 0x0000000c002c7c82 */ /* 0x000fe20008000000 */
[----:B------:R-:W-:Y:S01]  /*d250*/  UMOV UR45, UR13 ;  /* 0x0000000d002d7c82 */ /* 0x000fe20008000000 */
[----:B------:R-:W-:Y:S01]  /*d260*/  UIADD3 UR56, UR16, 0x2a400, URZ ;  /* 0x0002a40010387890 */ /* 0x000fe2000fffe03f */
[----:B------:R1:W-:Y:S01]  /*d270*/  SYNCS.ARRIVE.TRANS64 RZ, [R11+URZ+0x38810], R6 ;  /* 0x038810060bff79a7 */ /* 0x0003e2000800003f */
[----:B------:R-:W-:-:S02]  /*d280*/  UIADD3 UR48, UR16, 0x2c400, URZ ;  /* 0x0002c40010307890 */ /* 0x000fc4000fffe03f */
        /* <DEDUP_REMOVED lines=17> */
[----:B0-----:R-:W-:Y:S01]  /*d3a0*/  UIADD3 UR8, UR16, 0x26400, URZ ;  /* 0x0002640010087890 */ /* 0x001fe2000fffe03f */
[----:B-1----:R-:W-:Y:S01]  /*d3b0*/  MOV R6, UR47 ;  /* 0x0000002f00067c02 */ /* 0x002fe20008000f00 */
        /* <DEDUP_REMOVED lines=16> */
[----:B------:R1:W-:Y:S01]  /*d4c0*/  UTMALDG.4D [UR48], [UR4], desc[UR6] ;  /* 0x00000630040075b4 */ /* 0x0003e20008019000 */
[----:B0-----:R-:W-:Y:S01]  /*d4d0*/  R2UR UR42, R10 ;  /* 0x000000000a2a72ca */ /* 0x001fe200000e0000 */
[----:B------:R-:W-:-:S02]  /*d4e0*/  UIADD3 UR40, UR16, 0x2e400, URZ ;  /* 0x0002e40010287890 */ /* 0x000fc4000fffe03f */
[----:B------:R-:W-:-:S10]  /*d4f0*/  UIADD3 UR16, UR16, 0x34400, URZ ;  /* 0x0003440010107890 */ /* 0x000fd4000fffe03f */
[----:B------:R1:W-:Y:S01]  /*d500*/  UTMALDG.4D [UR40], [UR4], desc[UR6] ;  /* 0x00000628040075b4 */ /* 0x0003e20008019000 */
[----:B------:R1:W-:Y:S01]  /*d510*/  UTMALDG.4D [UR32], [UR4], desc[UR6] ;  /* 0x00000620040075b4 */ /* 0x0003e20008019000 */
[----:B------:R1:W-:Y:S01]  /*d520*/  UTMALDG.4D [UR24], [UR4], desc[UR6] ;  /* 0x00000618040075b4 */ /* 0x0003e20008019000 */
[----:B------:R1:W-:Y:S02]  /*d530*/  UTMALDG.4D [UR16], [UR4], desc[UR6] ;  /* 0x00000610040075b4 */ /* 0x0003e40008019000 */
[----:B-1----:R-:W-:Y:S01]  /*d540*/  NOP ;  /* 0x0000000000007918 */ /* 0x002fe20000000000 */
.L_x_3503:
[----:B------:R-:W-:Y:S05]  /*d550*/  BSYNC B0 ;  /* 0x0000000000007941 */ /* 0x000fea0003800000 */
.L_x_3502:
[----:B------:R-:W2:Y:S02]  /*d560*/  LDL.LU R6, [R1+0x2c] ;  /* 0x00002c0001067983 */ /* 0x000ea40000300800 */
[----:B--2---:R-:W-:-:S13]  /*d570*/  R2UR UR5, R6 ;  /* 0x00000000060572ca */ /* 0x004fda00000e0000 */
[----:B------:R-:W-:-:S04]  /*d580*/  UIADD3 UR5, UR5, 0x1, URZ ;  /* 0x0000000105057890 */ /* 0x000fc8000fffe03f */
[----:B------:R-:W-:Y:S02]  /*d590*/  ULEA.HI UR4, UR5, UR5, URZ, 0x1 ;  /* 0x0000000505047291 */ /* 0x000fe4000f8f083f */
[----:B------:R-:W-:Y:S02]  /*d5a0*/  IMAD.U32 R6, RZ, RZ, UR5 ;  /* 0x00000005ff067e24 */ /* 0x000fe4000f8e00ff */
[----:B------:R-:W-:-:S03]  /*d5b0*/  ULOP3.LUT UR4, UR4, 0xfffffffe, URZ, 0xc0, !UPT ;  /* 0xfffffffe04047892 */ /* 0x000fc6000f8ec03f */
[----:B------:R0:W-:Y:S01]  /*d5c0*/  STL [R1+0x2c], R6 ;  /* 0x00002c0601007387 */ /* 0x0001e20000100800 */
[----:B------:R-:W-:-:S06]  /*d5d0*/  UIADD3 UR4, UR5, -UR4, URZ ;  /* 0x8000000405047290 */ /* 0x000fcc000fffe03f */
[----:B0-----:R-:W-:-:S05]  /*d5e0*/  IMAD.U32 R6, RZ, RZ, UR4 ;  /* 0x00000004ff067e24 */ /* 0x001fca000f8e00ff */
[----:B------:R-:W-:-:S04]  /*d5f0*/  SHF.L.U32 R6, R6, 0x1f, RZ ;  /* 0x0000001f06067819 */ /* 0x000fc800000006ff */
[----:B------:R-:W0:Y:S02]  /*d600*/  SYNCS.PHASECHK.TRANS64.TRYWAIT P0, [R11+URZ+0x38820], R6 ;  /* 0x038820060b0075a7 */ /* 0x000e24000800017f */
[----:B0-----:R-:W-:Y:S05]  /*d610*/  @!P0 BRA `(.L_x_3504) ;  /* 0x0000003000b88947 */ /* 0x001fea0003800000 */
.L_x_3570:
[----:B------:R-:W-:Y:S01]  /*d620*/  ULDC.64 UR38, c[0x0][0x3f8] ;  /* 0x0000fe0000267ab9 */ /* 0x000fe20000000a00 */
[----:B------:R-:W-:Y:S01]  /*d630*/  ULDC.64 UR46, c[0x0][0x408] ;  /* 0x00010200002e7ab9 */ /* 0x000fe20000000a00 */
        /* <DEDUP_REMOVED lines=11> */
.L_x_3571:
        /* <DEDUP_REMOVED lines=11> */
.L_x_3508:
        /* <DEDUP_REMOVED lines=19> */
[----:B--2---:R-:W-:Y:S02]  /*d8d0*/  LEA R6, R10, R11, 0x10 ;  /* 0x0000000b0a067211 */ /* 0x004fe400078e80ff */
[----:B---3--:R-:W-:-:S02]  /*d8e0*/  R2UR UR11, R13 ;  /* 0x000000000d0b72ca */ /* 0x008fc400000e0000 */
        /* <DEDUP_REMOVED lines=37> */
.L_x_3506:
[----:B------:R-:W-:Y:S05]  /*db40*/  BSYNC B0 ;  /* 0x0000000000007941 */ /* 0x000fea0003800000 */
.L_x_3505:
        /* <DEDUP_REMOVED lines=29> */
[----:B------:R-:W-:Y:S01]  /*dd20*/  MOV R10, R8 ;  /* 0x00000008000a7202 */ /* 0x000fe20000000f00 */
[----:B------:R-:W-:Y:S01]  /*dd30*/  ULDC.64 UR4, c[0x0][0x408] ;  /* 0x0001020000047ab9 */ /* 0x000fe20000000a00 */
[----:B------:R-:W-:Y:S01]  /*dd40*/  ULDC.64 UR6, c[0x0][0x208] ;  /* 0x0000820000067ab9 */ /* 0x000fe20000000a00 */
        /* <DEDUP_REMOVED lines=15> */
.L_x_3515:
[----:B-1----:R-:W1:Y:S01]  /*de40*/  S2R R3, SR_CgaCtaId ;  /* 0x0000000000037919 */ /* 0x002e620000008800 */
[----:B------:R-:W-:-:S04]  /*de50*/  MOV R2, 0x400 ;  /* 0x0000040000027802 */ /* 0x000fc80000000f00 */
[----:B-1----:R-:W-:Y:S02]  /*de60*/  LEA R2, R3, R2, 0x18 ;  /* 0x0000000203027211 */ /* 0x002fe400078ec0ff */
[----:B------:R-:W-:-:S03]  /*de70*/  SHF.L.U32 R3, R14, 0x1f, RZ ;  /* 0x0000001f0e037819 */ /* 0x000fc600000006ff */
[----:B------:R-:W-:-:S04]  /*de80*/  IMAD R2, R15, 0x8, R2 ;  /* 0x000000080f027824 */ /* 0x000fc800078e0202 */
[----:B------:R-:W1:Y:S02]  /*de90*/  SYNCS.PHASECHK.TRANS64.TRYWAIT P0, [R2+URZ+0x38840], R3 ;  /* 0x03884003020075a7 */ /* 0x000e64000800017f */
[----:B-1----:R-:W-:Y:S05]  /*dea0*/  @!P0 BRA `(.L_x_3516) ;  /* 0x0000002800c88947 */ /* 0x002fea0003800000 */
.L_x_3572:
[----:B------:R-:W2:Y:S02]  /*deb0*/  S2R R6, SR_TID.X ;  /* 0x0000000000067919 */ /* 0x000ea40000002100 */
        /* <DEDUP_REMOVED lines=10> */
.L_x_3517:
        /* <DEDUP_REMOVED lines=14> */
[----:B--2---:R-:W-:-:S04]  /*e040*/  LEA R6, R6, R12, 0xd ;  /* 0x0000000c06067211 */ /* 0x004fc800078e68ff */
[----:B------:R-:W-:Y:S01]  /*e050*/  R2UR UR8, R6 ;  /* 0x00000000060872ca */ /* 0x000fe200000e0000 */
[----:B---3--:R-:W-:-:S05]  /*e060*/  IMAD R8, R8, 0x40, R10 ;  /* 0x0000004008087824 */ /* 0x008fca00078e020a */
[----:B------:R-:W-:-:S07]  /*e070*/  R2UR UR11, R8 ;  /* 0x00000000080b72ca */ /* 0x000fce00000e0000 */
[----:B------:R-:W-:-:S09]  /*e080*/  UIADD3 UR8, UR8, 0x22400, URZ ;  /* 0x0002240008087890 */ /* 0x000fd2000fffe03f */
[----:B------:R2:W-:Y:S01]  /*e090*/  UTMALDG.4D [UR8], [UR4], desc[UR6] ;  /* 0x00000608040075b4 */ /* 0x0005e20008019000 */
[----:B------:R-:W3:Y:S02]  /*e0a0*/  SYNCS.PHASECHK.TRANS64.TRYWAIT P0, [R2+URZ+0x38860], R3 ;  /* 0x03886003020075a7 */ /* 0x000ee4000800017f */
[----:B--23--:R-:W-:Y:S05]  /*e0b0*/  @!P0 BRA `(.L_x_3518) ;  /* 0x0000002800588947 */ /* 0x00cfea0003800000 */
.L_x_3573:
        /* <DEDUP_REMOVED lines=8> */
.L_x_3519:
[----:B-12---:R-:W2:Y:S01]  /*e140*/  LDL R3, [R1] ;  /* 0x0000000001037983 */ /* 0x006ea20000100800 */
        /* <DEDUP_REMOVED lines=53> */
.L_x_3514:
[----:B------:R-:W-:Y:S05]  /*e4a0*/  BSYNC B2 ;  /* 0x0000000000027941 */ /* 0x000fea0003800000 */
.L_x_3513:
[----:B------:R-:W2:Y:S02]  /*e4b0*/  LDL.LU R2, [R1+0x14] ;  /* 0x0000140001027983 */ /* 0x000ea40000300800 */
[----:B--2---:R-:W-:-:S07]  /*e4c0*/  VIADD R8, R2, 0xfffffffd ;  /* 0xfffffffd02087836 */ /* 0x004fce0000000000 */
.L_x_3512:
[----:B------:R-:W-:Y:S05]  /*e4d0*/  BSYNC B1 ;  /* 0x0000000000017941 */ /* 0x000fea0003800000 */
.L_x_3511:
[----:B------:R-:W-:-:S05]  /*e4e0*/  IMAD.MOV R2, RZ, RZ, -R11 ;  /* 0x000000ffff027224 */ /* 0x000fca00078e0a0b */
[----:B------:R-:W-:-:S13]  /*e4f0*/  ISETP.NE.AND P0, PT, R9, R2, PT ;  /* 0x000000020900720c */ /* 0x000fda0003f05270 */
[----:B------:R-:W-:Y:S05]  /*e500*/  @!P0 BRA `(.L_x_3510) ;  /* 0x0000001000388947 */ /* 0x000fea0003800000 */
.L_x_3534:
[----:B------:R-:W2:Y:S04]  /*e510*/  LDL.LU R3, [R1] ;  /* 0x0000000001037983 */ /* 0x000ea80000300800 */
[----:B------:R-:W3:Y:S01]  /*e520*/  LDL.LU R2, [R1+0x4] ;  /* 0x0000040001027983 */ /* 0x000ee20000300800 */
[----:B------:R-:W-:Y:S05]  /*e530*/  YIELD ;  /* 0x0000000000007946 */ /* 0x000fea0003800000 */
[----:B------:R-:W-:Y:S01]  /*e540*/  BSSY B1, `(.L_x_3520) ;  /* 0x0000081000017945 */ /* 0x000fe20003800000 */
[----:B--2---:R-:W-:-:S04]  /*e550*/  IADD3 R9, R3, 0x1, RZ ;  /* 0x0000000103097810 */ /* 0x004fc80007ffe0ff */
[----:B------:R-:W-:-:S04]  /*e560*/  ISETP.NE.AND P0, PT, R9, 0x2, PT ;  /* 0x000000020900780c */ /* 0x000fc80003f05270 */
[----:B------:R-:W-:Y:S02]  /*e570*/  SEL R10, RZ, 0x1, P0 ;  /* 0x00000001ff0a7807 */ /* 0x000fe40000000000 */
[----:B------:R-:W-:Y:S02]  /*e580*/  SEL R9, R9, RZ, P0 ;  /* 0x000000ff09097207 */ /* 0x000fe40000000000 */
[----:B---3--:R-:W-:Y:S01]  /*e590*/  LOP3.LUT R10, R2, R10, RZ, 0x3c, !PT ;  /* 0x0000000a020a7212 */ /* 0x008fe200078e3cff */
[----:B-1----:R-:W-:Y:S06]  /*e5a0*/  @!P6 BRA `(.L_x_3521) ;  /* 0x0000000400e8e947 */ /* 0x002fec0003800000 */
[----:B------:R-:W-:Y:S01]  /*e5b0*/  ISETP.NE.U32.AND P0, PT, RZ, UR38, PT ;  /* 0x00000026ff007c0c */ /* 0x000fe2000bf05070 */
[----:B------:R-:W-:-:S03]  /*e5c0*/  IMAD.MOV.U32 R12, RZ, RZ, R8 ;  /* 0x000000ffff0c7224 */ /* 0x000fc600078e0008 */
[----:B------:R-:W-:-:S13]  /*e5d0*/  ISETP.NE.AND.EX P0, PT, RZ, UR39, PT, P0 ;  /* 0x00000027ff007c0c */ /* 0x000fda000bf05300 */
[----:B------:R-:W-:Y:S05]  /*e5e0*/  @!P0 BRA `(.L_x_3522) ;  /* 0x0000000000488947 */ /* 0x000fea0003800000 */
[----:B------:R-:W1:Y:S01]  /*e5f0*/  LDC R12, c[0x0][0x41c] ;  /* 0x00010700ff0c7b82 */ /* 0x000e620000000800 */
[----:B------:R-:W-:Y:S01]  /*e600*/  IMAD.MOV.U32 R11, RZ, RZ, R8 ;  /* 0x000000ffff0b7224 */ /* 0x000fe200078e0008 */
        /* <DEDUP_REMOVED lines=11> */
[----:B------:R-:W-:-:S04]  /*e6c0*/  LEA R6, P0, R2, UR38, 0x2 ;  /* 0x0000002602067c11 */ /* 0x000fc8000f8010ff */
[----:B------:R-:W-:Y:S01]  /*e6d0*/  LEA.HI.X R7, R2, UR39, R3, 0x2, P0 ;  /* 0x0000002702077c11 */ /* 0x000fe200080f1403 */
[----:B------:R-:W-:-:S04]  /*e6e0*/  IMAD.MOV R3, RZ, RZ, -R11 ;  /* 0x000000ffff037224 */ /* 0x000fc800078e0a0b */
[----:B------:R-:W-:Y:S01]  /*e6f0*/  IMAD R12, R12, R3, R8 ;  /* 0x000000030c0c7224 */ /* 0x000fe200078e0208 */
[----:B------:R1:W5:Y:S06]  /*e700*/  LDG.E R7, desc[UR4][R6.64] ;  /* 0x0000000406077981 */ /* 0x00036c000c1e1900 */
.L_x_3522:
[----:B------:R-:W2:Y:S01]  /*e710*/  S2R R3, SR_CgaCtaId ;  /* 0x0000000000037919 */ /* 0x000ea20000008800 */
[----:B------:R-:W-:-:S04]  /*e720*/  MOV R2, 0x400 ;  /* 0x0000040000027802 */ /* 0x000fc80000000f00 */
[----:B--2---:R-:W-:Y:S02]  /*e730*/  LEA R2, R3, R2, 0x18 ;  /* 0x0000000203027211 */ /* 0x004fe400078ec0ff */
[----:B------:R-:W-:Y:S02]  /*e740*/  SHF.L.U32 R3, R10, 0x1f, RZ ;  /* 0x0000001f0a037819 */ /* 0x000fe400000006ff */
[----:B------:R-:W-:-:S04]  /*e750*/  LEA R2, R9, R2, 0x3 ;  /* 0x0000000209027211 */ /* 0x000fc800078e18ff */
[----:B------:R-:W2:Y:S02]  /*e760*/  SYNCS.PHASECHK.TRANS64.TRYWAIT P0, [R2+URZ+0x38840], R3 ;  /* 0x03884003020075a7 */ /* 0x000ea4000800017f */
[----:B--2---:R-:W-:Y:S05]  /*e770*/  @!P0 BRA `(.L_x_3523) ;  /* 0x0000002000bc8947 */ /* 0x004fea0003800000 */
.L_x_3574:
        /* <DEDUP_REMOVED lines=11> */
.L_x_3524:
        /* <DEDUP_REMOVED lines=21> */
.L_x_3575:
        /* <DEDUP_REMOVED lines=8> */
.L_x_3526:
        /* <DEDUP_REMOVED lines=53> */
.L_x_3521:
[----:B------:R-:W-:Y:S05]  /*ed50*/  BSYNC B1 ;  /* 0x0000000000017941 */ /* 0x000fea0003800000 */
.L_x_3520:
        /* <DEDUP_REMOVED lines=9> */
[----:B------:R-:W-:Y:S01]  /*edf0*/  ISETP.NE.U32.AND P0, PT, RZ, UR38, PT ;  /* 0x00000026ff007c0c */ /* 0x000fe2000bf05070 */
[----:B------:R-:W-:-:S03]  /*ee00*/  VIADD R9, R8, 0xffffffff ;  /* 0xffffffff08097836 */ /* 0x000fc60000000000 */
[----:B------:R-:W-:-:S13]  /*ee10*/  ISETP.NE.AND.EX P0, PT, RZ, UR39, PT, P0 ;  /* 0x00000027ff007c0c */ /* 0x000fda000bf05300 */
[----:B------:R-:W-:Y:S05]  /*ee20*/  @!P0 BRA `(.L_x_3529) ;  /* 0x0000000000448947 */ /* 0x000fea0003800000 */
[----:B------:R-:W2:Y:S01]  /*ee30*/  LDC R6, c[0x0][0x41c] ;  /* 0x00010700ff067b82 */ /* 0x000ea20000000800 */
[----:B------:R-:W-:Y:S01]  /*ee40*/  IMAD R7, R5, UR46, RZ ;  /* 0x0000002e05077c24 */ /* 0x000fe2000f8e02ff */
[----:B------:R-:W-:Y:S01]  /*ee50*/  ULDC.64 UR4, c[0x0][0x208] ;  /* 0x0000820000047ab9 */ /* 0x000fe20000000a00 */
[----:B--2---:R-:W-:-:S13]  /*ee60*/  ISETP.NE.AND P0, PT, R6, 0x1, PT ;  /* 0x000000010600780c */ /* 0x004fda0003f05270 */
[----:B------:R-:W2:Y:S02]  /*ee70*/  @P0 LDC.64 R2, c[0x0][0x420] ;  /* 0x00010800ff020b82 */ /* 0x000ea40000000a00 */
[----:B--2---:R-:W-:-:S04]  /*ee80*/  @P0 IMAD.HI.U32 R10, R9, R2, RZ ;  /* 0x00000002090a0227 */ /* 0x004fc800078e00ff */
[----:B------:R-:W-:Y:S01]  /*ee90*/  IMAD.MOV.U32 R2, RZ, RZ, R9 ;  /* 0x000000ffff027224 */ /* 0x000fe200078e0009 */
[----:B------:R-:W-:-:S05]  /*eea0*/  @P0 SHF.R.U32.HI R2, RZ, R3, R10 ;  /* 0x00000003ff020219 */ /* 0x000fca000001160a */
[----:B------:R-:W-:-:S04]  /*eeb0*/  IMAD.MOV R3, RZ, RZ, -R2 ;  /* 0x000000ffff037224 */ /* 0x000fc800078e0a02 */
[----:B------:R-:W-:Y:S01]  /*eec0*/  IMAD R9, R6, R3, R9 ;  /* 0x0000000306097224 */ /* 0x000fe200078e0209 */
[--C-:B------:R-:W-:Y:S01]  /*eed0*/  SHF.R.S32.HI R3, RZ, 0x1f, R2.reuse ;  /* 0x0000001fff037819 */ /* 0x100fe20000011402 */
[C---:B------:R-:W-:Y:S02]  /*eee0*/  IMAD R6, R0.reuse, UR47, R7 ;  /* 0x0000002f00067c24 */ /* 0x040fe4000f8e0207 */
[----:B------:R-:W-:-:S04]  /*eef0*/  IMAD.WIDE.U32 R2, R0, UR46, R2 ;  /* 0x0000002e00027c25 */ /* 0x000fc8000f8e0002 */
[----:B------:R-:W-:Y:S01]  /*ef00*/  IMAD.IADD R3, R6, 0x1, R3 ;  /* 0x0000000106037824 */ /* 0x000fe200078e0203 */
[----:B------:R-:W-:-:S04]  /*ef10*/  LEA R6, P0, R2, UR38, 0x2 ;  /* 0x0000002602067c11 */ /* 0x000fc8000f8010ff */
[----:B------:R-:W-:-:S06]  /*ef20*/  LEA.HI.X R7, R2, UR39, R3, 0x2, P0 ;  /* 0x0000002702077c11 */ /* 0x000fcc00080f1403 */
[----:B------:R2:W5:Y:S03]  /*ef30*/  LDG.E R7, desc[UR4][R6.64] ;  /* 0x0000000406077981 */ /* 0x000566000c1e1900 */
.L_x_3529:
[----:B------:R-:W3:Y:S01]  /*ef40*/  S2R R3, SR_CgaCtaId ;  /* 0x0000000000037919 */ /* 0x000ee20000008800 */
[----:B------:R-:W-:-:S04]  /*ef50*/  MOV R2, 0x400 ;  /* 0x0000040000027802 */ /* 0x000fc80000000f00 */
[----:B---3--:R-:W-:Y:S02]  /*ef60*/  LEA R2, R3, R2, 0x18 ;  /* 0x0000000203027211 */ /* 0x008fe400078ec0ff */
[----:B------:R-:W-:-:S03]  /*ef70*/  SHF.L.U32 R3, R11, 0x1f, RZ ;  /* 0x0000001f0b037819 */ /* 0x000fc600000006ff */
[----:B------:R-:W-:-:S04]  /*ef80*/  IMAD R2, R12, 0x8, R2 ;  /* 0x000000080c027824 */ /* 0x000fc800078e0202 */
[----:B------:R-:W3:Y:S02]  /*ef90*/  SYNCS.PHASECHK.TRANS64.TRYWAIT P0, [R2+URZ+0x38840], R3 ;  /* 0x03884003020075a7 */ /* 0x000ee4000800017f */
[----:B---3--:R-:W-:Y:S05]  /*efa0*/  @!P0 BRA `(.L_x_3530) ;  /* 0x0000001800d88947 */ /* 0x008fea0003800000 */
.L_x_3576:
        /* <DEDUP_REMOVED lines=11> */
.L_x_3531:
        /* <DEDUP_REMOVED lines=22> */
.L_x_3577:
        /* <DEDUP_REMOVED lines=8> */
.L_x_3533:
        /* <DEDUP_REMOVED lines=54> */
.L_x_3528:
[----:B------:R-:W-:Y:S05]  /*f5a0*/  BSYNC B1 ;  /* 0x0000000000017941 */ /* 0x000fea0003800000 */
.L_x_3527:
[C---:B------:R-:W-:Y:S01]  /*f5b0*/  ISETP.GT.AND P0, PT, R8.reuse, 0x1, PT ;  /* 0x000000010800780c */ /* 0x040fe20003f04270 */
[----:B------:R-:W-:-:S05]  /*f5c0*/  VIADD R2, R8, 0xfffffffe ;  /* 0xfffffffe08027836 */ /* 0x000fca0000000000 */
[----:B------:R-:W-:-:S07]  /*f5d0*/  MOV R8, R2 ;  /* 0x0000000200087202 */ /* 0x000fce0000000f00 */
[----:B------:R-:W-:Y:S05]  /*f5e0*/  @P0 BRA `(.L_x_3534) ;  /* 0xffffffec00c80947 */ /* 0x000fea000383ffff */
.L_x_3510:
[----:B------:R-:W-:Y:S05]  /*f5f0*/  BSYNC B0 ;  /* 0x0000000000007941 */ /* 0x000fea0003800000 */
.L_x_3509:
        /* <DEDUP_REMOVED lines=11> */
[----:B--2---:R-:W2:Y:S01]  /*f6b0*/  LDL R2, [R1+0x30] ;  /* 0x0000300001027983 */ /* 0x004ea20000100800 */
[----:B------:R-:W-:Y:S01]  /*f6c0*/  VOTEU.ANY UR4, UPT, PT ;  /* 0x0000000000047886 */ /* 0x000fe200038e0100 */
[----:B------:R-:W-:Y:S01]  /*f6d0*/  ULDC.64 UR6, c[0x0][0x208] ;  /* 0x0000820000067ab9 */ /* 0x000fe20000000a00 */
[----:B------:R-:W3:Y:S01]  /*f6e0*/  FLO.U32 R4, UR4 ;  /* 0x0000000400047d00 */ /* 0x000ee200080e0000 */
[----:B------:R-:W3:Y:S07]  /*f6f0*/  S2R R7, SR_LANEID ;  /* 0x0000000000077919 */ /* 0x000eee0000000000 */
[----:B------:R-:W4:Y:S01]  /*f700*/  POPC R5, UR4 ;  /* 0x0000000400057d09 */ /* 0x000f220008000000 */
[----:B---3--:R-:W-:-:S02]  /*f710*/  ISETP.EQ.U32.AND P0, PT, R4, R7, PT ;  /* 0x000000070400720c */ /* 0x008fc40003f02070 */
[----:B--2---:R-:W-:Y:S02]  /*f720*/  R2UR UR5, R2 ;  /* 0x00000000020572ca */ /* 0x004fe400000e0000 */
[----:B------:R-:W4:Y:S09]  /*f730*/  LDC.64 R2, c[0x0][0xd38] ;  /* 0x00034e00ff027b82 */ /* 0x000f320000000a00 */
[----:B----4-:R-:W2:Y:S01]  /*f740*/  @P0 ATOMG.E.ADD.STRONG.GPU PT, R3, desc[UR6][R2.64], R5 ;  /* 0x00000005020309a8 */ /* 0x010ea200081ee1c6 */
[----:B------:R-:W3:Y:S02]  /*f750*/  S2R R6, SR_LTMASK ;  /* 0x0000000000067919 */ /* 0x000ee40000003900 */
[----:B---3--:R-:W-:-:S04]  /*f760*/  LOP3.LUT R6, R6, UR4, RZ, 0xc0, !PT ;  /* 0x0000000406067c12 */ /* 0x008fc8000f8ec0ff */
[----:B------:R-:W3:Y:S01]  /*f770*/  POPC R7, R6 ;  /* 0x0000000600077309 */ /* 0x000ee20000000000 */
[----:B--2---:R-:W3:Y:S02]  /*f780*/  SHFL.IDX PT, R4, R3, R4, 0x1f ;  /* 0x00001f0403047589 */ /* 0x004ee400000e0000 */
[----:B---3--:R-:W-:-:S07]  /*f790*/  IADD3 R16, R4, UR5, R7 ;  /* 0x0000000504107c10 */ /* 0x008fce000fffe007 */
.L_x_3536:
[----:B------:R-:W-:Y:S05]  /*f7a0*/  BSYNC B0 ;  /* 0x0000000000007941 */ /* 0x000fea0003800000 */
.L_x_3535:
[----:B--2---:R-:W2:Y:S02]  /*f7b0*/  LDL.LU R2, [R1+0x4] ;  /* 0x0000040001027983 */ /* 0x004ea40000300800 */
[----:B--2---:R-:W-:-:S05]  /*f7c0*/  LOP3.LUT R2, R2, R0, RZ, 0x3c, !PT ;  /* 0x0000000002027212 */ /* 0x004fca00078e3cff */
[----:B------:R2:W-:Y:S02]  /*f7d0*/  STL [R1+0x4], R2 ;  /* 0x0000040201007387 */ /* 0x0005e40000100800 */
.L_x_3491:
[----:B------:R-:W-:Y:S05]  /*f7e0*/  BSYNC B6 ;  /* 0x0000000000067941 */ /* 0x000fea0003800000 */
.L_x_3489:
[----:B------:R-:W-:-:S03]  /*f7f0*/  UMOV UR4, 0xffffffff ;  /* 0xffffffff00047882 */ /* 0x000fc60000000000 */
[----:B------:R-:W-:Y:S05]  /*f800*/  BRA.DIV UR4, `(.L_x_3537) ;  /* 0x0000001204e87947 */ /* 0x000fea000b800000 */
[----:B------:R3:W4:Y:S04]  /*f810*/  SHFL.IDX PT, R4, R16, RZ, 0x1f ;  /* 0x00001fff10047589 */ /* 0x00072800000e0000 */
[----:B------:R3:W0:Y:S02]  /*f820*/  SHFL.IDX PT, R5, R16, 0x1, 0x1f ;  /* 0x00201f0010057f89 */ /* 0x00062400000e0000 */
.L_x_3581:
        /* <DEDUP_REMOVED lines=10> */
[----:B--2---:R-:W0:Y:S01]  /*f8d0*/  LDC.64 R2, c[0x0][0xd58] ;  /* 0x00035600ff027b82 */ /* 0x004e220000000a00 */
[----:B------:R-:W-:Y:S01]  /*f8e0*/  ULDC.64 UR4, c[0x0][0x208] ;  /* 0x0000820000047ab9 */ /* 0x000fe20000000a00 */
[----:B0-----:R-:W-:-:S05]  /*f8f0*/  IMAD.WIDE R2, R7, 0x4, R2 ;  /* 0x0000000407027825 */ /* 0x001fca00078e0202 */
[----:B------:R0:W5:Y:S02]  /*f900*/  LDG.E R17, desc[UR4][R2.64] ;  /* 0x0000000402117981 */ /* 0x000164000c1e1900 */
.L_x_3539:
[----:B------:R-:W-:Y:S05]  /*f910*/  BSYNC B0 ;  /* 0x0000000000007941 */ /* 0x000fea0003800000 */
.L_x_3538:
        /* <DEDUP_REMOVED lines=23> */
.L_x_3589:
[----:B------:R-:W-:Y:S02]  /*fa90*/  ULDC UR4, c[0x0][0xd10] ;  /* 0x0003440000047ab9 */ /* 0x000fe40000000800 */
[----:B---3--:R-:W-:-:S04]  /*faa0*/  IMAD.U32 R16, RZ, RZ, UR4 ;  /* 0x00000004ff107e24 */ /* 0x008fc8000f8e00ff */
[----:B--2---:R-:W-:-:S04]  /*fab0*/  IMAD R2, R14, R16, RZ ;  /* 0x000000100e027224 */ /* 0x004fc800078e02ff */
[----:B------:R-:W-:-:S05]  /*fac0*/  IMAD.IADD R5, R5, 0x1, R2 ;  /* 0x0000000105057824 */ /* 0x000fca00078e0202 */
[----:B----4-:R-:W-:-:S13]  /*fad0*/  ISETP.GT.AND P0, PT, R5, R4, PT ;  /* 0x000000040500720c */ /* 0x010fda0003f04270 */
[----:B------:R-:W-:Y:S05]  /*fae0*/  @P0 BRA `(.L_x_3541) ;  /* 0x0000000000b80947 */ /* 0x000fea0003800000 */
[----:B------:R-:W2:Y:S02]  /*faf0*/  LDC R0, c[0x0][0xd14] ;  /* 0x00034500ff007b82 */ /* 0x000ea40000000800 */
.L_x_3546:
[----:B------:R-:W-:-:S04]  /*fb00*/  IADD3 R19, R19, 0x1f, RZ ;  /* 0x0000001f13137810 */ /* 0x000fc80007ffe0ff */
[----:B--2---:R-:W-:-:S13]  /*fb10*/  ISETP.GE.AND P0, PT, R19, R0, PT ;  /* 0x000000001300720c */ /* 0x004fda0003f06270 */
[----:B------:R-:W-:Y:S05]  /*fb20*/  @P0 BRA `(.L_x_3542) ;  /* 0x0000000400600947 */ /* 0x000fea0003800000 */
[----:B------:R-:W2:Y:S01]  /*fb30*/  S2R R2, SR_TID.X ;  /* 0x0000000000027919 */ /* 0x000ea20000002100 */
[----:B------:R-:W-:Y:S01]  /*fb40*/  BSSY B0, `(.L_x_3543) ;  /* 0x000000b000007945 */ /* 0x000fe20003800000 */
[----:B------:R-:W-:Y:S01]  /*fb50*/  IMAD.MOV.U32 R17, RZ, RZ, RZ ;  /* 0x000000ffff117224 */ /* 0x000fe200078e00ff */
[----:B--2---:R-:W-:-:S04]  /*fb60*/  LOP3.LUT R8, R2, 0x1f, RZ, 0xc0, !PT ;  /* 0x0000001f02087812 */ /* 0x004fc800078ec0ff */
        /* <DEDUP_REMOVED lines=8> */
.L_x_3544:
[----:B------:R-:W-:Y:S05]  /*fbf0*/  BSYNC B0 ;  /* 0x0000000000007941 */ /* 0x000fea0003800000 */
.L_x_3543:
[----:B------:R-:W-:-:S03]  /*fc00*/  UMOV UR4, 0xffffffff ;  /* 0xffffffff00047882 */ /* 0x000fc60000000000 */
[----:B------:R-:W-:Y:S05]  /*fc10*/  BRA.DIV UR4, `(.L_x_3545) ;  /* 0x0000001604007947 */ /* 0x000fea000b800000 */
[----:B-----5:R-:W3:Y:S01]  /*fc20*/  SHFL.UP PT, R14, R17, 0x1, RZ ;  /* 0x04200000110e7989 */ /* 0x020ee200000e00ff */
[C---:B------:R-:W-:Y:S02]  /*fc30*/  ISETP.NE.AND P0, PT, R8.reuse, RZ, PT ;  /* 0x000000ff0800720c */ /* 0x040fe40003f05270 */
[----:B------:R-:W-:Y:S02]  /*fc40*/  ISETP.GE.U32.AND P1, PT, R8, 0x2, PT ;  /* 0x000000020800780c */ /* 0x000fe40003f26070 */
[----:B---3--:R-:W-:Y:S02]  /*fc50*/  SEL R14, R14, RZ, P0 ;  /* 0x000000ff0e0e7207 */ /* 0x008fe40000000000 */
[----:B------:R-:W-:-:S03]  /*fc60*/  ISETP.GE.U32.AND P0, PT, R8, 0x4, PT ;  /* 0x000000040800780c */ /* 0x000fc60003f06070 */
[----:B------:R-:W-:-:S05]  /*fc70*/  IMAD.IADD R13, R17, 0x1, R14 ;  /* 0x00000001110d7824 */ /* 0x000fca00078e020e */
[----:B------:R-:W2:Y:S02]  /*fc80*/  SHFL.UP PT, R14, R13, 0x2, RZ ;  /* 0x044000000d0e7989 */ /* 0x000ea400000e00ff */
        /* <DEDUP_REMOVED lines=14> */
.L_x_3597:
[----:B------:R-:W-:Y:S02]  /*fd70*/  ULDC UR4, c[0x0][0xd10] ;  /* 0x0003440000047ab9 */ /* 0x000fe40000000800 */
[----:B------:R-:W-:-:S04]  /*fd80*/  IMAD.U32 R16, RZ, RZ, UR4 ;  /* 0x00000004ff107e24 */ /* 0x000fc8000f8e00ff */
[----:B--2---:R-:W-:-:S04]  /*fd90*/  IMAD R2, R14, R16, RZ ;  /* 0x000000100e027224 */ /* 0x004fc800078e02ff */
[----:B------:R-:W-:-:S05]  /*fda0*/  IMAD.IADD R5, R2, 0x1, R5 ;  /* 0x0000000102057824 */ /* 0x000fca00078e0205 */
[----:B------:R-:W-:-:S13]  /*fdb0*/  ISETP.GT.AND P0, PT, R5, R4, PT ;  /* 0x000000040500720c */ /* 0x000fda0003f04270 */
[----:B------:R-:W-:Y:S05]  /*fdc0*/  @!P0 BRA `(.L_x_3546) ;  /* 0xfffffffc004c8947 */ /* 0x000fea000383ffff */
.L_x_3541:
        /* <DEDUP_REMOVED lines=8> */
.L_x_3601:
[----:B------:R-:W-:Y:S01]  /*fe50*/  ISETP.NE.AND P0, PT, R6, RZ, PT ;  /* 0x000000ff0600720c */ /* 0x000fe20003f05270 */
[----:B------:R-:W-:-:S12]  /*fe60*/  IMAD.MOV.U32 R14, RZ, RZ, RZ ;  /* 0x000000ffff0e7224 */ /* 0x000fd800078e00ff */
[----:B------:R-:W-:Y:S05]  /*fe70*/  @!P0 BRA `(.L_x_3548) ;  /* 0x0000000000108947 */ /* 0x000fea0003800000 */
[----:B------:R-:W-:Y:S01]  /*fe80*/  UMOV UR4, 0xffffffff ;  /* 0xffffffff00047882 */ /* 0x000fe20000000000 */
[----:B-1----:R-:W-:Y:S02]  /*fe90*/  IADD3 R12, R5, -0x1, RZ ;  /* 0xffffffff050c7810 */ /* 0x002fe40007ffe0ff */
[----:B------:R-:W-:Y:S05]  /*fea0*/  BRA.DIV UR4, `(.L_x_3549) ;  /* 0x0000001604747947 */ /* 0x000fea000b800000 */
[----:B------:R4:W1:Y:S02]  /*feb0*/  SHFL.IDX PT, R14, R3, R12, 0x1f ;  /* 0x00001f0c030e7589 */ /* 0x00086400000e0000 */
.L_x_3548:
[----:B---3--:R-:W-:Y:S01]  /*fec0*/  IABS R6, R17 ;  /* 0x0000001100067213 */ /* 0x008fe20000000000 */
[----:B-1----:R-:W-:Y:S02]  /*fed0*/  IMAD R16, R14, R16, R2 ;  /* 0x000000100e107224 */ /* 0x002fe400078e0202 */
[----:B------:R-:W-:Y:S01]  /*fee0*/  IMAD.MOV.U32 R2, RZ, RZ, RZ ;  /* 0x000000ffff027224 */ /* 0x000fe200078e00ff */
[----:B------:R-:W1:Y:S01]  /*fef0*/  I2F.RP R7, R6 ;  /* 0x0000000600077306 */ /* 0x000e620000209400 */
[----:B------:R-:W-:-:S07]  /*ff00*/  IMAD.IADD R19, R5, 0x1, R19 ;  /* 0x0000000105137824 */ /* 0x000fce00078e0213 */
[----:B-1----:R-:W1:Y:S02]  /*ff10*/  MUFU.RCP R7, R7 ;  /* 0x0000000700077308 */ /* 0x002e640000001000 */
[----:B-1----:R-:W-:-:S06]  /*ff20*/  VIADD R8, R7, 0xffffffe ;  /* 0x0ffffffe07087836 */ /* 0x002fcc0000000000 */
[----:B0---4-:R-:W0:Y:S02]  /*ff30*/  F2I.FTZ.U32.TRUNC.NTZ R3, R8 ;  /* 0x0000000800037305 */ /* 0x011e24000021f000 */
        /* <DEDUP_REMOVED lines=11> */
[----:B------:R-:W-:Y:S01]  /*fff0*/  @!P0 IADD3 R7, R7, -R6, RZ ;  /* 0x8000000607078210 */ /* 0x000fe20007ffe0ff */
[----:B------:R-:W-:-:S03]  /*10000*/  @!P0 VIADD R3, R3, 0x1 ;  /* 0x0000000103038836 */ /* 0x000fc60000000000 */
[----:B------:R-:W-:-:S13]  /*10010*/  ISETP.GE.U32.AND P0, PT, R7, R6, PT ;  /* 0x000000060700720c */ /* 0x000fda0003f06070 */
[----:B------:R-:W-:Y:S01]  /*10020*/  @P0 VIADD R3, R3, 0x1 ;  /* 0x0000000103030836 */ /* 0x000fe20000000000 */
[----:B------:R-:W-:-:S13]  /*10030*/  ISETP.GE.AND P0, PT, R4, RZ, PT ;  /* 0x000000ff0400720c */ /* 0x000fda0003f06270 */
[----:B------:R-:W-:Y:S01]  /*10040*/  @!P0 IMAD.MOV R3, RZ, RZ, -R3 ;  /* 0x000000ffff038224 */ /* 0x000fe200078e0a03 */
[----:B------:R-:W-:-:S13]  /*10050*/  ISETP.NE.AND P0, PT, R17, RZ, PT ;  /* 0x000000ff1100720c */ /* 0x000fda0003f05270 */
[----:B------:R-:W-:-:S04]  /*10060*/  @!P0 LOP3.LUT R3, RZ, R17, RZ, 0x33, !PT ;  /* 0x00000011ff038212 */ /* 0x000fc800078e33ff */
[----:B------:R-:W-:Y:S01]  /*10070*/  MOV R18, R3 ;  /* 0x0000000300127202 */ /* 0x000fe20000000f00 */
[----:B------:R-:W-:-:S04]  /*10080*/  IMAD.MOV R4, RZ, RZ, -R3 ;  /* 0x000000ffff047224 */ /* 0x000fc800078e0a03 */
[----:B------:R-:W-:Y:S01]  /*10090*/  IMAD R17, R17, R4, R2 ;  /* 0x0000000411117224 */ /* 0x000fe200078e0202 */
[----:B------:R-:W-:Y:S06]  /*100a0*/  BRA `(.L_x_3550) ;  /* 0x00000000001c7947 */ /* 0x000fec0003800000 */
.L_x_3542:
[----:B------:R-:W-:Y:S01]  /*100b0*/  UMOV UR4, URZ ;  /* 0x0000003f00047c82 */ /* 0x000fe20008000000 */
[----:B------:R-:W-:Y:S01]  /*100c0*/  UMOV UR5, URZ ;  /* 0x0000003f00057c82 */ /* 0x000fe20008000000 */
[----:B------:R-:W-:Y:S01]  /*100d0*/  ULDC UR6, c[0x0][0xd14] ;  /* 0x0003450000067ab9 */ /* 0x000fe20000000800 */
[----:B------:R-:W-:Y:S02]  /*100e0*/  IMAD.MOV.U32 R16, RZ, RZ, R4 ;  /* 0x000000ffff107224 */ /* 0x000fe400078e0004 */
[----:B------:R-:W-:Y:S02]  /*100f0*/  IMAD.U32 R17, RZ, RZ, UR4 ;  /* 0x00000004ff117e24 */ /* 0x000fe4000f8e00ff */
[----:B------:R-:W-:Y:S02]  /*10100*/  IMAD.U32 R18, RZ, RZ, UR5 ;  /* 0x00000005ff127e24 */ /* 0x000fe4000f8e00ff */
[----:B------:R-:W-:-:S07]  /*10110*/  IMAD.U32 R19, RZ, RZ, UR6 ;  /* 0x00000006ff137e24 */ /* 0x000fce000f8e00ff */
.L_x_3550:
[----:B------:R-:W3:Y:S01]  /*10120*/  S2R R2, SR_TID.X ;  /* 0x0000000000027919 */ /* 0x000ee20000002100 */
[----:B------:R-:W-:Y:S05]  /*10130*/  WARPSYNC.ALL ;  /* 0x0000000000007948 */ /* 0x000fea0003800000 */
[----:B------:R-:W-:Y:S01]  /*10140*/  BAR.SYNC.DEFER_BLOCKING 0x4, 0x120 ;  /* 0x0104800000007b1d */ /* 0x000fe20000010000 */
[----:B---3--:R-:W-:-:S04]  /*10150*/  LOP3.LUT R2, R2, 0x1f, RZ, 0xc0, !PT ;  /* 0x0000001f02027812 */ /* 0x008fc800078ec0ff */
[----:B------:R-:W-:-:S13]  /*10160*/  ISETP.NE.AND P0, PT, R2, RZ, PT ;  /* 0x000000ff0200720c */ /* 0x000fda0003f05270 */
[----:B0-----:R-:W0:Y:S01]  /*10170*/  @!P0 S2R R3, SR_CgaCtaId ;  /* 0x0000000000038919 */ /* 0x001e220000008800 */
[----:B------:R-:W-:-:S04]  /*10180*/  @!P0 MOV R2, 0x400 ;  /* 0x0000040000028802 */ /* 0x000fc80000000f00 */
[----:B0-----:R-:W-:-:S05]  /*10190*/  @!P0 LEA R2, R3, R2, 0x18 ;  /* 0x0000000203028211 */ /* 0x001fca00078ec0ff */
[----:B------:R3:W-:Y:S01]  /*101a0*/  @!P0 STS.128 [R2+0x388d0], R16 ;  /* 0x0388d01002008388 */ /* 0x0007e20000000c00 */
[----:B------:R-:W-:Y:S06]  /*101b0*/  BAR.ARV 0x5, 0x120 ;  /* 0x0144800000007b1d */ /* 0x000fec0000002000 */
[----:B------:R-:W-:-:S13]  /*101c0*/  ISETP.GE.AND P0, PT, R19, R0, PT ;  /* 0x000000001300720c */ /* 0x000fda0003f06270 */
[----:B------:R-:W-:Y:S05]  /*101d0*/  @!P0 BRA `(.L_x_3551) ;  /* 0xffffffbc00688947 */ /* 0x000fea000383ffff */
.L_x_3487:
[----:B0-----:R-:W4:Y:S01]  /*101e0*/  LDL R0, [R1+0x2c] ;  /* 0x00002c0001007983 */ /* 0x001f220000100800 */
[----:B------:R-:W0:Y:S01]  /*101f0*/  S2R R3, SR_CgaCtaId ;  /* 0x0000000000037919 */ /* 0x000e220000008800 */
[----:B----4-:R-:W-:Y:S02]  /*10200*/  R2UR UR4, R0 ;  /* 0x00000000000472ca */ /* 0x010fe400000e0000 */
[----:B------:R-:W-:-:S04]  /*10210*/  MOV R0, 0x400 ;  /* 0x0000040000007802 */ /* 0x000fc80000000f00 */
[----:B0-----:R-:W-:-:S07]  /*10220*/  LEA R0, R3, R0, 0x18 ;  /* 0x0000000003007211 */ /* 0x001fce00078ec0ff */
[----:B------:R-:W-:-:S04]  /*10230*/  UIADD3 UR4, UR4, 0x1, URZ ;  /* 0x0000000104047890 */ /* 0x000fc8000fffe03f */
[----:B------:R-:W-:-:S04]  /*10240*/  ULEA.HI UR5, UR4, UR4, URZ, 0x1 ;  /* 0x0000000404057291 */ /* 0x000fc8000f8f083f */
[----:B------:R-:W-:-:S04]  /*10250*/  ULOP3.LUT UR5, UR5, 0xfffffffe, URZ, 0xc0, !UPT ;  /* 0xfffffffe05057892 */ /* 0x000fc8000f8ec03f */
[----:B------:R-:W-:-:S06]  /*10260*/  UIADD3 UR5, UR4, -UR5, URZ ;  /* 0x8000000504057290 */ /* 0x000fcc000fffe03f */
[----:B------:R-:W-:-:S05]  /*10270*/  IMAD.U32 R3, RZ, RZ, UR5 ;  /* 0x00000005ff037e24 */ /* 0x000fca000f8e00ff */
[----:B------:R-:W-:-:S04]  /*10280*/  SHF.L.U32 R3, R3, 0x1f, RZ ;  /* 0x0000001f03037819 */ /* 0x000fc800000006ff */
[----:B------:R-:W0:Y:S02]  /*10290*/  SYNCS.PHASECHK.TRANS64.TRYWAIT P0, [R0+URZ+0x38820], R3 ;  /* 0x03882003000075a7 */ /* 0x000e24000800017f */
[----:B0-----:R-:W-:Y:S05]  /*102a0*/  @!P0 BRA `(.L_x_3552) ;  /* 0x0000001000988947 */ /* 0x001fea0003800000 */
.L_x_3604:
[----:B------:R-:W-:-:S03]  /*102b0*/  UMOV UR4, 0xffffffff ;  /* 0xffffffff00047882 */ /* 0x000fc60000000000 */
[----:B------:R-:W-:Y:S05]  /*102c0*/  BRA.DIV UR4, `(.L_x_3553) ;  /* 0x0000001204a47947 */ /* 0x000fea000b800000 */
[----:B---3--:R-:W3:Y:S02]  /*102d0*/  S2R R2, SR_TID.X ;  /* 0x0000000000027919 */ /* 0x008ee40000002100 */
[----:B---3--:R-:W-:-:S04]  /*102e0*/  SHF.R.U32.HI R2, RZ, 0x5, R2 ;  /* 0x00000005ff027819 */ /* 0x008fc80000011602 */
[----:B------:R-:W-:-:S05]  /*102f0*/  LOP3.LUT R2, R2, 0x3, RZ, 0xc0, !PT ;  /* 0x0000000302027812 */ /* 0x000fca00078ec0ff */
[----:B------:R3:W4:Y:S02]  /*10300*/  SHFL.IDX PT, R14, R2, RZ, 0x1f ;  /* 0x00001fff020e7589 */ /* 0x00072400000e0000 */
.L_x_3607:
[----:B----4-:R-:W-:Y:S01]  /*10310*/  ISETP.NE.AND P0, PT, R14, RZ, PT ;  /* 0x000000ff0e00720c */ /* 0x010fe20003f05270 */
[----:B------:R-:W-:-:S12]  /*10320*/  BSSY B0, `(.L_x_3554) ;  /* 0x0000020000007945 */ /* 0x000fd80003800000 */
[----:B------:R-:W-:Y:S05]  /*10330*/  @P0 BRA `(.L_x_3555) ;  /* 0x0000000000780947 */ /* 0x000fea0003800000 */
[----:B------:R-:W-:-:S03]  /*10340*/  UMOV UR4, 0xffffffff ;  /* 0xffffffff00047882 */ /* 0x000fc60000000000 */
[----:B------:R-:W-:Y:S05]  /*10350*/  BRA.DIV UR4, `(.L_x_3556) ;  /* 0x0000001204b47947 */ /* 0x000fea000b800000 */
[----:B------:R-:W-:-:S13]  /*10360*/  ELECT P6, URZ, PT ;  /* 0x00000000003f782f */ /* 0x000fda00038c0000 */
.L_x_3610:
[----:B------:R-:W-:Y:S05]  /*10370*/  @!P6 BRA `(.L_x_3555) ;  /* 0x000000000068e947 */ /* 0x000fea0003800000 */
[----:B0-----:R-:W4:Y:S04]  /*10380*/  LDL R3, [R1] ;  /* 0x0000000001037983 */ /* 0x001f280000100800 */
[----:B------:R-:W2:Y:S01]  /*10390*/  LDL.LU R7, [R1+0x4] ;  /* 0x0000040001077983 */ /* 0x000ea20000300800 */
[----:B---3--:R-:W-:-:S05]  /*103a0*/  IADD3 R2, R0, 0x38840, RZ ;  /* 0x0003884000027810 */ /* 0x008fca0007ffe0ff */
[C---:B----4-:R-:W-:Y:S02]  /*103b0*/  IMAD R6, R3.reuse, 0x8, R2 ;  /* 0x0000000803067824 */ /* 0x050fe400078e0202 */
[----:B------:R-:W-:Y:S01]  /*103c0*/  VIADD R3, R3, 0x1 ;  /* 0x0000000103037836 */ /* 0x000fe20000000000 */
[----:B--2---:R-:W-:-:S04]  /*103d0*/  SHF.L.U32 R5, R7, 0x1f, RZ ;  /* 0x0000001f07057819 */ /* 0x004fc800000006ff */
        /* <DEDUP_REMOVED lines=8> */
.L_x_3611:
[----:B------:R-:W2:Y:S01]  /*10460*/  LDL.LU R4, [R1] ;  /* 0x0000000001047983 */ /* 0x000ea20000300800 */
[----:B------:R-:W3:Y:S01]  /*10470*/  SYNCS.PHASECHK.TRANS64.TRYWAIT P0, [R7+URZ], R2 ;  /* 0x00000002070075a7 */ /* 0x000ee2000800017f */
[----:B------:R-:W-:-:S04]  /*10480*/  VIADD R0, R0, 0x38860 ;  /* 0x0003886000007836 */ /* 0x000fc80000000000 */
[----:B--2---:R-:W-:Y:S01]  /*10490*/  IMAD R4, R4, 0x8, R0 ;  /* 0x0000000804047824 */ /* 0x004fe200078e0200 */
[----:B---3--:R-:W-:Y:S06]  /*104a0*/  @!P0 BRA `(.L_x_3558) ;  /* 0x0000001000948947 */ /* 0x008fec0003800000 */
.L_x_3612:
[----:B------:R-:W3:Y:S02]  /*104b0*/  SYNCS.PHASECHK.TRANS64.TRYWAIT P0, [R4+URZ], R5 ;  /* 0x00000005040075a7 */ /* 0x000ee4000800017f */
[----:B---3--:R-:W-:Y:S05]  /*104c0*/  @!P0 BRA `(.L_x_3559) ;  /* 0x0000001000a08947 */ /* 0x008fea0003800000 */
.L_x_3613:
[----:B------:R-:W-:-:S07]  /*104d0*/  LEA R3, R3, R0, 0x3 ;  /* 0x0000000003037211 */ /* 0x000fce00078e18ff */
.L_x_3560:
[----:B----4-:R4:W0:Y:S02]  /*104e0*/  SYNCS.PHASECHK.TRANS64.TRYWAIT P0, [R3+URZ], R2 ;  /* 0x00000002030075a7 */ /* 0x010824000800017f */
[----:B0-----:R-:W-:Y:S05]  /*104f0*/  @!P0 NANOSLEEP.SYNCS 0x989680 ;  /* 0x009896800000895d */ /* 0x001fea0003900000 */
[----:B------:R-:W0:Y:S02]  /*10500*/  @!P0 SYNCS.PHASECHK.TRANS64 P0, [R3+URZ], R2 ;  /* 0x00000002030085a7 */ /* 0x000e24000800007f */
[----:B0-----:R-:W-:Y:S05]  /*10510*/  @!P0 BRA `(.L_x_3560) ;  /* 0xfffffffc00f08947 */ /* 0x001fea000383ffff */
.L_x_3555:
[----:B------:R-:W-:Y:S05]  /*10520*/  BSYNC B0 ;  /* 0x0000000000007941 */ /* 0x000fea0003800000 */
.L_x_3554:
[----:B------:R-:W-:Y:S05]  /*10530*/  EXIT ;  /* 0x000000000000794d */ /* 0x000fea0003800000 */
.L_x_3447:
[----:B0-----:R-:W-:-:S04]  /*10540*/  IMAD.U32 R3, RZ, RZ, UR37 ;  /* 0x00000025ff037e24 */ /* 0x001fc8000f8e00ff */
[----:B------:R0:W1:Y:S03]  /*10550*/  SYNCS.PHASECHK.TRANS64.TRYWAIT P1, [R3+URZ+0x38800], R4 ;  /* 0x03880004030075a7 */ /* 0x000066000802017f */
[----:B-1----:R-:W-:Y:S05]  /*10560*/  @!P1 NANOSLEEP.SYNCS 0x989680 ;  /* 0x009896800000995d */ /* 0x002fea0003900000 */
[----:B------:R-:W1:Y:S02]  /*10570*/  @!P1 SYNCS.PHASECHK.TRANS64 P1, [R3+URZ+0x38800], R4 ;  /* 0x03880004030095a7 */ /* 0x000e64000802007f */
[----:B-1----:R-:W-:Y:S05]  /*10580*/  @!P1 BRA `(.L_x_3447) ;  /* 0xfffffffc00ec9947 */ /* 0x002fea000383ffff */
[----:B------:R-:W-:Y:S05]  /*10590*/  BRA `(.L_x_3561) ;  /* 0xffffff2800cc7947 */ /* 0x000fea000383ffff */
.L_x_3451:
[----:B-1----:R1:W2:Y:S02]  /*105a0*/  SYNCS.PHASECHK.TRANS64.TRYWAIT P1, [R3+URZ+0x38830], R6 ;  /* 0x03883006030075a7 */ /* 0x0022a4000802017f */
[----:B--2---:R-:W-:Y:S05]  /*105b0*/  @!P1 NANOSLEEP.SYNCS 0x989680 ;  /* 0x009896800000995d */ /* 0x004fea0003900000 */
[----:B------:R-:W2:Y:S02]  /*105c0*/  @!P1 SYNCS.PHASECHK.TRANS64 P1, [R3+URZ+0x38830], R6 ;  /* 0x03883006030095a7 */ /* 0x000ea4000802007f */
[----:B--2---:R-:W-:Y:S05]  /*105d0*/  @!P1 BRA `(.L_x_3451) ;  /* 0xfffffffc00f09947 */ /* 0x004fea000383ffff */
[----:B------:R-:W-:Y:S05]  /*105e0*/  BRA `(.L_x_3450) ;  /* 0xffffff2800e47947 */ /* 0x000fea000383ffff */
.L_x_3452:
[----:B--2---:R-:W-:-:S04]  /*105f0*/  IMAD.U32 R5, RZ, RZ, UR37 ;  /* 0x00000025ff057e24 */ /* 0x004fc8000f8e00ff */
[----:B------:R2:W3:Y:S03]  /*10600*/  SYNCS.PHASECHK.TRANS64.TRYWAIT P1, [R5+URZ+0x38810], R4 ;  /* 0x03881004050075a7 */ /* 0x0004e6000802017f */
[----:B---3--:R-:W-:Y:S05]  /*10610*/  @!P1 NANOSLEEP.SYNCS 0x989680 ;  /* 0x009896800000995d */ /* 0x008fea0003900000 */
[----:B------:R-:W3:Y:S02]  /*10620*/  @!P1 SYNCS.PHASECHK.TRANS64 P1, [R5+URZ+0x38810], R4 ;  /* 0x03881004050095a7 */ /* 0x000ee4000802007f */
[----:B---3--:R-:W-:Y:S05]  /*10630*/  @!P1 BRA `(.L_x_3452) ;  /* 0xfffffffc00ec9947 */ /* 0x008fea000383ffff */
[----:B------:R-:W-:Y:S05]  /*10640*/  BRA `(.L_x_3562) ;  /* 0xffffff2c006c7947 */ /* 0x000fea000383ffff */
.L_x_3456:
[----:B----4-:R4:W0:Y:S02]  /*10650*/  SYNCS.PHASECHK.TRANS64.TRYWAIT P1, [R3+URZ+0x38850], R6 ;  /* 0x03885006030075a7 */ /* 0x010824000802017f */
[----:B0-----:R-:W-:Y:S05]  /*10660*/  @!P1 NANOSLEEP.SYNCS 0x989680 ;  /* 0x009896800000995d */ /* 0x001fea0003900000 */
[----:B------:R-:W0:Y:S02]  /*10670*/  @!P1 SYNCS.PHASECHK.TRANS64 P1, [R3+URZ+0x38850], R6 ;  /* 0x03885006030095a7 */ /* 0x000e24000802007f */
[----:B0-----:R-:W-:Y:S05]  /*10680*/  @!P1 BRA `(.L_x_3456) ;  /* 0xfffffffc00f09947 */ /* 0x001fea000383ffff */
[----:B------:R-:W-:Y:S05]  /*10690*/  BRA `(.L_x_3455) ;  /* 0xffffff2c00787947 */ /* 0x000fea000383ffff */
.L_x_3461:
[----:B-1----:R-:W-:-:S04]  /*106a0*/  IMAD.U32 R5, RZ, RZ, UR6 ;  /* 0x00000006ff057e24 */ /* 0x002fc8000f8e00ff */
[----:B------:R1:W2:Y:S03]  /*106b0*/  SYNCS.PHASECHK.TRANS64.TRYWAIT P3, [R5+URZ+0x38830], R4 ;  /* 0x03883004050075a7 */ /* 0x0002a6000806017f */
[----:B--2---:R-:W-:Y:S05]  /*106c0*/  @!P3 NANOSLEEP.SYNCS 0x989680 ;  /* 0x009896800000b95d */ /* 0x004fea0003900000 */
[----:B------:R-:W2:Y:S02]  /*106d0*/  @!P3 SYNCS.PHASECHK.TRANS64 P3, [R5+URZ+0x38830], R4 ;  /* 0x038830040500b5a7 */ /* 0x000ea4000806007f */
[----:B--2---:R-:W-:Y:S05]  /*106e0*/  @!P3 BRA `(.L_x_3461) ;  /* 0xfffffffc00ecb947 */ /* 0x004fea000383ffff */
[----:B------:R-:W-:Y:S05]  /*106f0*/  BRA `(.L_x_3460) ;  /* 0xffffff5000047947 */ /* 0x000fea000383ffff */
.L_x_3465:
[----:B-1----:R-:W-:-:S04]  /*10700*/  IMAD.U32 R5, RZ, RZ, UR6 ;  /* 0x00000006ff057e24 */ /* 0x002fc8000f8e00ff */
[----:B------:R1:W3:Y:S03]  /*10710*/  SYNCS.PHASECHK.TRANS64.TRYWAIT P3, [R5+URZ+0x38850], R4 ;  /* 0x03885004050075a7 */ /* 0x0002e6000806017f */
[----:B---3--:R-:W-:Y:S05]  /*10720*/  @!P3 NANOSLEEP.SYNCS 0x989680 ;  /* 0x009896800000b95d */ /* 0x008fea0003900000 */
[----:B------:R-:W3:Y:S02]  /*10730*/  @!P3 SYNCS.PHASECHK.TRANS64 P3, [R5+URZ+0x38850], R4 ;  /* 0x038850040500b5a7 */ /* 0x000ee4000806007f */
[----:B---3--:R-:W-:Y:S05]  /*10740*/  @!P3 BRA `(.L_x_3465) ;  /* 0xfffffffc00ecb947 */ /* 0x008fea000383ffff */
[----:B------:R-:W-:Y:S05]  /*10750*/  BRA `(.L_x_3464) ;  /* 0xffffff5000907947 */ /* 0x000fea000383ffff */
.L_x_3496:
        /* <DEDUP_REMOVED lines=11> */
.L_x_3564:
[----:B------:R-:W-:Y:S05]  /*10810*/  BSYNC B0 ;  /* 0x0000000000007941 */ /* 0x000fea0003800000 */
.L_x_3563:
[----:B------:R-:W-:Y:S05]  /*10820*/  BRA `(.L_x_3565) ;  /* 0xffffffc000dc7947 */ /* 0x000fea000383ffff */
.L_x_3497:
[----:B------:R-:W-:Y:S01]  /*10830*/  BSSY B0, `(.L_x_3566) ;  /* 0x0000006000007945 */ /* 0x000fe20003800000 */
[----:B------:R-:W-:-:S07]  /*10840*/  IMAD.MOV.U32 R15, RZ, RZ, -0x1 ;  /* 0xffffffffff0f7424 */ /* 0x000fce00078e00ff */
[----:B------:R-:W-:Y:S05]  /*10850*/  WARPSYNC.COLLECTIVE R15, `(.L_x_3567) ;  /* 0x000000000f0c7348 */ /* 0x000fea0003c00000 */
[----:B------:R-:W-:Y:S02]  /*10860*/  ELECT P6, UR62, PT ;  /* 0x00000000003e782f */ /* 0x000fe400038c0000 */
[----:B------:R-:W-:Y:S01]  /*10870*/  MOV R14, UR62 ;  /* 0x0000003e000e7c02 */ /* 0x000fe20008000f00 */
[----:B------:R-:W-:Y:S10]  /*10880*/  ENDCOLLECTIVE ;  /* 0x000000000000791b */ /* 0x000ff40003800000 */
.L_x_3567:
[----:B------:R-:W-:Y:S05]  /*10890*/  BSYNC B0 ;  /* 0x0000000000007941 */ /* 0x000fea0003800000 */
.L_x_3566:
[----:B------:R-:W-:Y:S05]  /*108a0*/  BRA `(.L_x_3568) ;  /* 0xffffffc000d47947 */ /* 0x000fea000383ffff */
.L_x_3500:
[----:B0-----:R0:W1:Y:S02]  /*108b0*/  SYNCS.PHASECHK.TRANS64.TRYWAIT P0, [R8+URZ+0x38840], R10 ;  /* 0x0388400a080075a7 */ /* 0x001064000800017f */
[----:B-1----:R-:W-:Y:S05]  /*108c0*/  @!P0 NANOSLEEP.SYNCS 0x989680 ;  /* 0x009896800000895d */ /* 0x002fea0003900000 */
[----:B------:R-:W1:Y:S02]  /*108d0*/  @!P0 SYNCS.PHASECHK.TRANS64 P0, [R8+URZ+0x38840], R10 ;  /* 0x0388400a080085a7 */ /* 0x000e64000800007f */
[----:B-1----:R-:W-:Y:S05]  /*108e0*/  @!P0 BRA `(.L_x_3500) ;  /* 0xfffffffc00f08947 */ /* 0x002fea000383ffff */
[----:B------:R-:W-:Y:S05]  /*108f0*/  BRA `(.L_x_3569) ;  /* 0xffffffc400487947 */ /* 0x000fea000383ffff */
.L_x_3504:
        /* <DEDUP_REMOVED lines=8> */
.L_x_3507:
[----:B0-----:R0:W1:Y:S02]  /*10980*/  SYNCS.PHASECHK.TRANS64.TRYWAIT P0, [R6+URZ+0x38860], R8 ;  /* 0x03886008060075a7 */ /* 0x001064000800017f */
[----:B-1----:R-:W-:Y:S05]  /*10990*/  @!P0 NANOSLEEP.SYNCS 0x989680 ;  /* 0x009896800000895d */ /* 0x002fea0003900000 */
[----:B------:R-:W1:Y:S02]  /*109a0*/  @!P0 SYNCS.PHASECHK.TRANS64 P0, [R6+URZ+0x38860], R8 ;  /* 0x03886008060085a7 */ /* 0x000e64000800007f */
[----:B-1----:R-:W-:Y:S05]  /*109b0*/  @!P0 BRA `(.L_x_3507) ;  /* 0xfffffffc00f08947 */ /* 0x002fea000383ffff */
[----:B------:R-:W-:Y:S05]  /*109c0*/  BRA `(.L_x_3571) ;  /* 0xffffffcc00487947 */ /* 0x000fea000383ffff */
.L_x_3516:
[----:B-1----:R1:W2:Y:S02]  /*109d0*/  SYNCS.PHASECHK.TRANS64.TRYWAIT P0, [R2+URZ+0x38840], R3 ;  /* 0x03884003020075a7 */ /* 0x0022a4000800017f */
[----:B--2---:R-:W-:Y:S05]  /*109e0*/  @!P0 NANOSLEEP.SYNCS 0x989680 ;  /* 0x009896800000895d */ /* 0x004fea0003900000 */
[----:B------:R-:W2:Y:S02]  /*109f0*/  @!P0 SYNCS.PHASECHK.TRANS64 P0, [R2+URZ+0x38840], R3 ;  /* 0x03884003020085a7 */ /* 0x000ea4000800007f */
[----:B--2---:R-:W-:Y:S05]  /*10a00*/  @!P0 BRA `(.L_x_3516) ;  /* 0xfffffffc00f08947 */ /* 0x004fea000383ffff */
[----:B------:R-:W-:Y:S05]  /*10a10*/  BRA `(.L_x_3572) ;  /* 0xffffffd400247947 */ /* 0x000fea000383ffff */
.L_x_3518:
[----:B--2---:R2:W3:Y:S02]  /*10a20*/  SYNCS.PHASECHK.TRANS64.TRYWAIT P0, [R2+URZ+0x38860], R3 ;  /* 0x03886003020075a7 */ /* 0x0044e4000800017f */
[----:B---3--:R-:W-:Y:S05]  /*10a30*/  @!P0 NANOSLEEP.SYNCS 0x989680 ;  /* 0x009896800000895d */ /* 0x008fea0003900000 */
[----:B------:R-:W3:Y:S02]  /*10a40*/  @!P0 SYNCS.PHASECHK.TRANS64 P0, [R2+URZ+0x38860], R3 ;  /* 0x03886003020085a7 */ /* 0x000ee4000800007f */
[----:B---3--:R-:W-:Y:S05]  /*10a50*/  @!P0 BRA `(.L_x_3518) ;  /* 0xfffffffc00f08947 */ /* 0x008fea000383ffff */
[----:B------:R-:W-:Y:S05]  /*10a60*/  BRA `(.L_x_3573) ;  /* 0xffffffd400947947 */ /* 0x000fea000383ffff */
.L_x_3523:
[----:B--2---:R2:W3:Y:S02]  /*10a70*/  SYNCS.PHASECHK.TRANS64.TRYWAIT P0, [R2+URZ+0x38840], R3 ;  /* 0x03884003020075a7 */ /* 0x0044e4000800017f */
[----:B---3--:R-:W-:Y:S05]  /*10a80*/  @!P0 NANOSLEEP.SYNCS 0x989680 ;  /* 0x009896800000895d */ /* 0x008fea0003900000 */
[----:B------:R-:W3:Y:S02]  /*10a90*/  @!P0 SYNCS.PHASECHK.TRANS64 P0, [R2+URZ+0x38840], R3 ;  /* 0x03884003020085a7 */ /* 0x000ee4000800007f */
[----:B---3--:R-:W-:Y:S05]  /*10aa0*/  @!P0 BRA `(.L_x_3523) ;  /* 0xfffffffc00f08947 */ /* 0x008fea000383ffff */
[----:B------:R-:W-:Y:S05]  /*10ab0*/  BRA `(.L_x_3574) ;  /* 0xffffffdc00307947 */ /* 0x000fea000383ffff */
.L_x_3525:
[----:B-1----:R1:W3:Y:S02]  /*10ac0*/  SYNCS.PHASECHK.TRANS64.TRYWAIT P1, [R2+URZ+0x38860], R3 ;  /* 0x03886003020075a7 */ /* 0x0022e4000802017f */
[----:B---3--:R-:W-:Y:S05]  /*10ad0*/  @!P1 NANOSLEEP.SYNCS 0x989680 ;  /* 0x009896800000995d */ /* 0x008fea0003900000 */
[----:B------:R-:W3:Y:S02]  /*10ae0*/  @!P1 SYNCS.PHASECHK.TRANS64 P1, [R2+URZ+0x38860], R3 ;  /* 0x03886003020095a7 */ /* 0x000ee4000802007f */
[----:B---3--:R-:W-:Y:S05]  /*10af0*/  @!P1 BRA `(.L_x_3525) ;  /* 0xfffffffc00f09947 */ /* 0x008fea000383ffff */
[----:B------:R-:W-:Y:S05]  /*10b00*/  BRA `(.L_x_3575) ;  /* 0xffffffdc009c7947 */ /* 0x000fea000383ffff */
.L_x_3530:
[----:B---3--:R3:W4:Y:S02]  /*10b10*/  SYNCS.PHASECHK.TRANS64.TRYWAIT P0, [R2+URZ+0x38840], R3 ;  /* 0x03884003020075a7 */ /* 0x008724000800017f */
[----:B----4-:R-:W-:Y:S05]  /*10b20*/  @!P0 NANOSLEEP.SYNCS 0x989680 ;  /* 0x009896800000895d */ /* 0x010fea0003900000 */
[----:B------:R-:W4:Y:S02]  /*10b30*/  @!P0 SYNCS.PHASECHK.TRANS64 P0, [R2+URZ+0x38840], R3 ;  /* 0x03884003020085a7 */ /* 0x000f24000800007f */
[----:B----4-:R-:W-:Y:S05]  /*10b40*/  @!P0 BRA `(.L_x_3530) ;  /* 0xfffffffc00f08947 */ /* 0x010fea000383ffff */
[----:B------:R-:W-:Y:S05]  /*10b50*/  BRA `(.L_x_3576) ;  /* 0xffffffe400147947 */ /* 0x000fea000383ffff */
.L_x_3532:
[----:B-1----:R1:W2:Y:S02]  /*10b60*/  SYNCS.PHASECHK.TRANS64.TRYWAIT P1, [R2+URZ+0x38860], R3 ;  /* 0x03886003020075a7 */ /* 0x0022a4000802017f */
[----:B--2---:R-:W-:Y:S05]  /*10b70*/  @!P1 NANOSLEEP.SYNCS 0x989680 ;  /* 0x009896800000995d */ /* 0x004fea0003900000 */
[----:B------:R-:W2:Y:S02]  /*10b80*/  @!P1 SYNCS.PHASECHK.TRANS64 P1, [R2+URZ+0x38860], R3 ;  /* 0x03886003020095a7 */ /* 0x000ea4000802007f */
[----:B--2---:R-:W-:Y:S05]  /*10b90*/  @!P1 BRA `(.L_x_3532) ;  /* 0xfffffffc00f09947 */ /* 0x004fea000383ffff */
[----:B------:R-:W-:Y:S05]  /*10ba0*/  BRA `(.L_x_3577) ;  /* 0xffffffe400847947 */ /* 0x000fea000383ffff */
.L_x_3537:
[----:B------:R-:W-:Y:S01]  /*10bb0*/  BSSY B0, `(.L_x_3578) ;  /* 0x0000008000007945 */ /* 0x000fe20003800000 */
[----:B------:R-:W-:Y:S01]  /*10bc0*/  IMAD.MOV.U32 R13, RZ, RZ, R16 ;  /* 0x000000ffff0d7224 */ /* 0x000fe200078e0010 */
[----:B-1----:R-:W-:Y:S01]  /*10bd0*/  MOV R11, 0x1f ;  /* 0x0000001f000b7802 */ /* 0x002fe20000000f00 */
[----:B------:R-:W-:Y:S02]  /*10be0*/  IMAD.MOV.U32 R12, RZ, RZ, RZ ;  /* 0x000000ffff0c7224 */ /* 0x000fe400078e00ff */
[----:B0-----:R-:W-:-:S07]  /*10bf0*/  IMAD.MOV.U32 R15, RZ, RZ, -0x1 ;  /* 0xffffffffff0f7424 */ /* 0x001fce00078e00ff */
[----:B--2---:R-:W-:Y:S05]  /*10c00*/  WARPSYNC.COLLECTIVE R15, `(.L_x_3579) ;  /* 0x000000000f087348 */ /* 0x004fea0003c00000 */
[----:B------:R0:W1:Y:S02]  /*10c10*/  SHFL.IDX P6, R14, R13, R12, R11 ;  /* 0x0000000c0d0e7389 */ /* 0x00006400000c000b */
[----:B012---:R-:W-:Y:S01]  /*10c20*/  ENDCOLLECTIVE ;  /* 0x000000000000791b */ /* 0x007fe20003800000 */
.L_x_3579:
[----:B------:R-:W-:Y:S05]  /*10c30*/  BSYNC B0 ;  /* 0x0000000000007941 */ /* 0x000fea0003800000 */
.L_x_3578:
        /* <DEDUP_REMOVED lines=8> */
.L_x_3580:
[----:B------:R-:W-:Y:S01]  /*10cc0*/  IMAD.MOV.U32 R5, RZ, RZ, R14 ;  /* 0x000000ffff057224 */ /* 0x000fe200078e000e */
[----:B------:R-:W-:Y:S06]  /*10cd0*/  BRA `(.L_x_3581) ;  /* 0xffffffe800d47947 */ /* 0x000fec000383ffff */
.L_x_3540:
[----:B------:R-:W-:Y:S01]  /*10ce0*/  BSSY B0, `(.L_x_3582) ;  /* 0x0000008000007945 */ /* 0x000fe20003800000 */
[----:B-----5:R-:W-:Y:S02]  /*10cf0*/  IMAD.MOV.U32 R13, RZ, RZ, R17 ;  /* 0x000000ffff0d7224 */ /* 0x020fe400078e0011 */
[----:B-1----:R-:W-:Y:S02]  /*10d00*/  IMAD.MOV.U32 R12, RZ, RZ, 0x1 ;  /* 0x00000001ff0c7424 */ /* 0x002fe400078e00ff */
[----:B------:R-:W-:Y:S02]  /*10d10*/  IMAD.MOV.U32 R11, RZ, RZ, RZ ;  /* 0x000000ffff0b7224 */ /* 0x000fe400078e00ff */
[----:B------:R-:W-:-:S07]  /*10d20*/  IMAD.MOV.U32 R15, RZ, RZ, -0x1 ;  /* 0xffffffffff0f7424 */ /* 0x000fce00078e00ff */
[----:B0-234-:R-:W-:Y:S05]  /*10d30*/  WARPSYNC.COLLECTIVE R15, `(.L_x_3583) ;  /* 0x000000000f087348 */ /* 0x01dfea0003c00000 */
[----:B------:R1:W0:Y:S02]  /*10d40*/  SHFL.UP P6, R14, R13, R12, R11 ;  /* 0x0400000c0d0e7389 */ /* 0x00022400000c000b */
[----:B01234-:R-:W-:Y:S01]  /*10d50*/  ENDCOLLECTIVE ;  /* 0x000000000000791b */ /* 0x01ffe20003800000 */
.L_x_3583:
[----:B------:R-:W-:Y:S05]  /*10d60*/  BSYNC B0 ;  /* 0x0000000000007941 */ /* 0x000fea0003800000 */
.L_x_3582:
        /* <DEDUP_REMOVED lines=10> */
.L_x_3584:
        /* <DEDUP_REMOVED lines=8> */
.L_x_3585:
        /* <DEDUP_REMOVED lines=8> */
.L_x_3586:
        /* <DEDUP_REMOVED lines=8> */
.L_x_3587:
        /* <DEDUP_REMOVED lines=8> */
.L_x_3588:
[----:B------:R-:W-:Y:S05]  /*11010*/  BRA `(.L_x_3589) ;  /* 0xffffffe8009c7947 */ /* 0x000fea000383ffff */
.L_x_3545:
[----:B------:R-:W-:Y:S01]  /*11020*/  BSSY B0, `(.L_x_3590) ;  /* 0x0000008000007945 */ /* 0x000fe20003800000 */
[----:B-----5:R-:W-:Y:S01]  /*11030*/  IMAD.MOV.U32 R13, RZ, RZ, R17 ;  /* 0x000000ffff0d7224 */ /* 0x020fe200078e0011 */
[----:B-1----:R-:W-:Y:S01]  /*11040*/  MOV R12, 0x1 ;  /* 0x00000001000c7802 */ /* 0x002fe20000000f00 */
[----:B------:R-:W-:Y:S02]  /*11050*/  IMAD.MOV.U32 R11, RZ, RZ, RZ ;  /* 0x000000ffff0b7224 */ /* 0x000fe400078e00ff */
[----:B------:R-:W-:-:S07]  /*11060*/  IMAD.MOV.U32 R15, RZ, RZ, -0x1 ;  /* 0xffffffffff0f7424 */ /* 0x000fce00078e00ff */
[----:B0-2---:R-:W-:Y:S05]  /*11070*/  WARPSYNC.COLLECTIVE R15, `(.L_x_3591) ;  /* 0x000000000f087348 */ /* 0x005fea0003c00000 */
[----:B------:R1:W3:Y:S02]  /*11080*/  SHFL.UP P6, R14, R13, R12, R11 ;  /* 0x0400000c0d0e7389 */ /* 0x0002e400000c000b */
[----:B0123--:R-:W-:Y:S01]  /*11090*/  ENDCOLLECTIVE ;  /* 0x000000000000791b */ /* 0x00ffe20003800000 */
.L_x_3591:
[----:B------:R-:W-:Y:S05]  /*110a0*/  BSYNC B0 ;  /* 0x0000000000007941 */ /* 0x000fea0003800000 */
.L_x_3590:
        /* <DEDUP_REMOVED lines=10> */
.L_x_3592:
        /* <DEDUP_REMOVED lines=8> */
.L_x_3593:
        /* <DEDUP_REMOVED lines=8> */
.L_x_3594:
        /* <DEDUP_REMOVED lines=8> */
.L_x_3595:
        /* <DEDUP_REMOVED lines=8> */
.L_x_3596:
[----:B------:R-:W-:Y:S05]  /*11350*/  BRA `(.L_x_3597) ;  /* 0xffffffe800847947 */ /* 0x000fea000383ffff */
.L_x_3547:
[----:B------:R-:W-:Y:S01]  /*11360*/  BSSY B0, `(.L_x_3598) ;  /* 0x0000006000007945 */ /* 0x000fe20003800000 */
[----:B------:R-:W-:Y:S01]  /*11370*/  PLOP3.LUT P6, PT, P6, PT, PT, 0x8, 0x0 ;  /* 0x000000000000781c */ /* 0x000fe200037ce170 */
[----:B------:R-:W-:-:S12]  /*11380*/  IMAD.MOV.U32 R15, RZ, RZ, -0x1 ;  /* 0xffffffffff0f7424 */ /* 0x000fd800078e00ff */
[----:B01----:R-:W-:Y:S05]  /*11390*/  WARPSYNC.COLLECTIVE R15, `(.L_x_3599) ;  /* 0x000000000f087348 */ /* 0x003fea0003c00000 */
[----:B------:R-:W-:Y:S01]  /*113a0*/  VOTE.ANY R14, PT, P6 ;  /* 0x00000000000e7806 */ /* 0x000fe200030e0100 */
[----:B01----:R-:W-:Y:S06]  /*113b0*/  ENDCOLLECTIVE ;  /* 0x000000000000791b */ /* 0x003fec0003800000 */
.L_x_3599:
[----:B------:R-:W-:Y:S05]  /*113c0*/  BSYNC B0 ;  /* 0x0000000000007941 */ /* 0x000fea0003800000 */
.L_x_3598:
[----:B------:R-:W-:Y:S01]  /*113d0*/  IMAD.MOV.U32 R6, RZ, RZ, R14 ;  /* 0x000000ffff067224 */ /* 0x000fe200078e000e */
[----:B------:R-:W-:Y:S01]  /*113e0*/  MOV R11, 0x1f ;  /* 0x0000001f000b7802 */ /* 0x000fe20000000f00 */
[----:B------:R-:W-:Y:S02]  /*113f0*/  IMAD.MOV.U32 R13, RZ, RZ, R17 ;  /* 0x000000ffff0d7224 */ /* 0x000fe400078e0011 */
[----:B------:R-:W0:Y:S01]  /*11400*/  POPC R5, R6 ;  /* 0x0000000600057309 */ /* 0x000e220000000000 */
[----:B------:R-:W-:Y:S02]  /*11410*/  IMAD.MOV.U32 R15, RZ, RZ, -0x1 ;  /* 0xffffffffff0f7424 */ /* 0x000fe400078e00ff */
[----:B0-----:R-:W-:-:S07]  /*11420*/  IMAD.MOV.U32 R12, RZ, RZ, R5 ;  /* 0x000000ffff0c7224 */ /* 0x001fce00078e0005 */
[----:B------:R-:W-:Y:S05]  /*11430*/  WARPSYNC.COLLECTIVE R15, `(.L_x_3600) ;  /* 0x000000000f087348 */ /* 0x000fea0003c00000 */
[----:B------:R0:W1:Y:S02]  /*11440*/  SHFL.IDX P6, R14, R13, R12, R11 ;  /* 0x0000000c0d0e7389 */ /* 0x00006400000c000b */
[----:B01----:R-:W-:Y:S01]  /*11450*/  ENDCOLLECTIVE ;  /* 0x000000000000791b */ /* 0x003fe20003800000 */
.L_x_3600:
[----:B------:R-:W-:Y:S01]  /*11460*/  IMAD.MOV.U32 R17, RZ, RZ, R14 ;  /* 0x000000ffff117224 */ /* 0x000fe200078e000e */
[----:B------:R-:W-:Y:S06]  /*11470*/  BRA `(.L_x_3601) ;  /* 0xffffffe800747947 */ /* 0x000fec000383ffff */
.L_x_3549:
[----:B------:R-:W-:Y:S01]  /*11480*/  BSSY B0, `(.L_x_3602) ;  /* 0x0000007000007945 */ /* 0x000fe20003800000 */
[----:B------:R-:W-:Y:S02]  /*11490*/  IMAD.MOV.U32 R13, RZ, RZ, R3 ;  /* 0x000000ffff0d7224 */ /* 0x000fe400078e0003 */
[----:B------:R-:W-:Y:S02]  /*114a0*/  IMAD.MOV.U32 R11, RZ, RZ, 0x1f ;  /* 0x0000001fff0b7424 */ /* 0x000fe400078e00ff */
[----:B------:R-:W-:-:S07]  /*114b0*/  IMAD.MOV.U32 R15, RZ, RZ, -0x1 ;  /* 0xffffffffff0f7424 */ /* 0x000fce00078e00ff */
[----:B0-23--:R-:W-:Y:S05]  /*114c0*/  WARPSYNC.COLLECTIVE R15, `(.L_x_3603) ;  /* 0x000000000f087348 */ /* 0x00dfea0003c00000 */
[----:B------:R1:W4:Y:S02]  /*114d0*/  SHFL.IDX P6, R14, R13, R12, R11 ;  /* 0x0000000c0d0e7389 */ /* 0x00032400000c000b */
[----:B01234-:R-:W-:Y:S01]  /*114e0*/  ENDCOLLECTIVE ;  /* 0x000000000000791b */ /* 0x01ffe20003800000 */
.L_x_3603:
[----:B------:R-:W-:Y:S05]  /*114f0*/  BSYNC B0 ;  /* 0x0000000000007941 */ /* 0x000fea0003800000 */
.L_x_3602:
[----:B------:R-:W-:Y:S05]  /*11500*/  BRA `(.L_x_3548) ;  /* 0xffffffe8006c7947 */ /* 0x000fea000383ffff */
.L_x_3552:
[----:B0-----:R0:W4:Y:S02]  /*11510*/  SYNCS.PHASECHK.TRANS64.TRYWAIT P0, [R0+URZ+0x38820], R3 ;  /* 0x03882003000075a7 */ /* 0x001124000800017f */
[----:B----4-:R-:W-:Y:S05]  /*11520*/  @!P0 NANOSLEEP.SYNCS 0x989680 ;  /* 0x009896800000895d */ /* 0x010fea0003900000 */
[----:B------:R-:W4:Y:S02]  /*11530*/  @!P0 SYNCS.PHASECHK.TRANS64 P0, [R0+URZ+0x38820], R3 ;  /* 0x03882003000085a7 */ /* 0x000f24000800007f */
[----:B----4-:R-:W-:Y:S05]  /*11540*/  @!P0 BRA `(.L_x_3552) ;  /* 0xfffffffc00f08947 */ /* 0x010fea000383ffff */
[----:B------:R-:W-:Y:S05]  /*11550*/  BRA `(.L_x_3604) ;  /* 0xffffffec00547947 */ /* 0x000fea000383ffff */
.L_x_3553:
[----:B---3--:R-:W3:Y:S01]  /*11560*/  S2R R2, SR_TID.X ;  /* 0x0000000000027919 */ /* 0x008ee20000002100 */
[----:B------:R-:W-:Y:S01]  /*11570*/  BSSY B0, `(.L_x_3605) ;  /* 0x000000a000007945 */ /* 0x000fe20003800000 */
[----:B-1----:R-:W-:Y:S02]  /*11580*/  IMAD.MOV.U32 R12, RZ, RZ, RZ ;  /* 0x000000ffff0c7224 */ /* 0x002fe400078e00ff */
[----:B------:R-:W-:Y:S02]  /*11590*/  IMAD.MOV.U32 R11, RZ, RZ, 0x1f ;  /* 0x0000001fff0b7424 */ /* 0x000fe400078e00ff */
[----:B------:R-:W-:Y:S01]  /*115a0*/  IMAD.MOV.U32 R15, RZ, RZ, -0x1 ;  /* 0xffffffffff0f7424 */ /* 0x000fe200078e00ff */
[----:B---3--:R-:W-:-:S04]  /*115b0*/  SHF.R.U32.HI R2, RZ, 0x5, R2 ;  /* 0x00000005ff027819 */ /* 0x008fc80000011602 */
[----:B------:R-:W-:-:S04]  /*115c0*/  LOP3.LUT R2, R2, 0x3, RZ, 0xc0, !PT ;  /* 0x0000000302027812 */ /* 0x000fc800078ec0ff */
[----:B------:R-:W-:-:S07]  /*115d0*/  MOV R13, R2 ;  /* 0x00000002000d7202 */ /* 0x000fce0000000f00 */
[----:B0-2---:R-:W-:Y:S05]  /*115e0*/  WARPSYNC.COLLECTIVE R15, `(.L_x_3606) ;  /* 0x000000000f087348 */ /* 0x005fea0003c00000 */
[----:B------:R1:W3:Y:S02]  /*115f0*/  SHFL.IDX P6, R14, R13, R12, R11 ;  /* 0x0000000c0d0e7389 */ /* 0x0002e400000c000b */
[----:B0123--:R-:W-:Y:S01]  /*11600*/  ENDCOLLECTIVE ;  /* 0x000000000000791b */ /* 0x00ffe20003800000 */
.L_x_3606:
[----:B------:R-:W-:Y:S05]  /*11610*/  BSYNC B0 ;  /* 0x0000000000007941 */ /* 0x000fea0003800000 */
.L_x_3605:
[----:B------:R-:W-:Y:S05]  /*11620*/  BRA `(.L_x_3607) ;  /* 0xffffffec00387947 */ /* 0x000fea000383ffff */
.L_x_3556:
[----:B------:R-:W-:Y:S01]  /*11630*/  BSSY B1, `(.L_x_3608) ;  /* 0x0000006000017945 */ /* 0x000fe20003800000 */
[----:B------:R-:W-:-:S07]  /*11640*/  IMAD.MOV.U32 R15, RZ, RZ, -0x1 ;  /* 0xffffffffff0f7424 */ /* 0x000fce00078e00ff */
[----:B0123--:R-:W-:Y:S05]  /*11650*/  WARPSYNC.COLLECTIVE R15, `(.L_x_3609) ;  /* 0x000000000f0c7348 */ /* 0x00ffea0003c00000 */
[----:B------:R-:W-:Y:S02]  /*11660*/  ELECT P6, UR62, PT ;  /* 0x00000000003e782f */ /* 0x000fe400038c0000 */
[----:B------:R-:W-:Y:S01]  /*11670*/  MOV R14, UR62 ;  /* 0x0000003e000e7c02 */ /* 0x000fe20008000f00 */
[----:B0123--:R-:W-:Y:S10]  /*11680*/  ENDCOLLECTIVE ;  /* 0x000000000000791b */ /* 0x00fff40003800000 */
.L_x_3609:
[----:B------:R-:W-:Y:S05]  /*11690*/  BSYNC B1 ;  /* 0x0000000000017941 */ /* 0x000fea0003800000 */
.L_x_3608:
[----:B------:R-:W-:Y:S05]  /*116a0*/  BRA `(.L_x_3610) ;  /* 0xffffffec00307947 */ /* 0x000fea000383ffff */
.L_x_3557:
[----:B0-----:R0:W2:Y:S02]  /*116b0*/  SYNCS.PHASECHK.TRANS64.TRYWAIT P0, [R6+URZ], R5 ;  /* 0x00000005060075a7 */ /* 0x0010a4000800017f */
[----:B--2---:R-:W-:Y:S05]  /*116c0*/  @!P0 NANOSLEEP.SYNCS 0x989680 ;  /* 0x009896800000895d */ /* 0x004fea0003900000 */
[----:B------:R-:W2:Y:S02]  /*116d0*/  @!P0 SYNCS.PHASECHK.TRANS64 P0, [R6+URZ], R5 ;  /* 0x00000005060085a7 */ /* 0x000ea4000800007f */
[----:B--2---:R-:W-:Y:S05]  /*116e0*/  @!P0 BRA `(.L_x_3557) ;  /* 0xfffffffc00f08947 */ /* 0x004fea000383ffff */
[----:B------:R-:W-:Y:S05]  /*116f0*/  BRA `(.L_x_3611) ;  /* 0xffffffec00587947 */ /* 0x000fea000383ffff */
.L_x_3558:
[----:B--2---:R2:W3:Y:S02]  /*11700*/  SYNCS.PHASECHK.TRANS64.TRYWAIT P0, [R7+URZ], R2 ;  /* 0x00000002070075a7 */ /* 0x0044e4000800017f */
[----:B---3--:R-:W-:Y:S05]  /*11710*/  @!P0 NANOSLEEP.SYNCS 0x989680 ;  /* 0x009896800000895d */ /* 0x008fea0003900000 */
[----:B------:R-:W3:Y:S02]  /*11720*/  @!P0 SYNCS.PHASECHK.TRANS64 P0, [R7+URZ], R2 ;  /* 0x00000002070085a7 */ /* 0x000ee4000800007f */
[----:B---3--:R-:W-:Y:S05]  /*11730*/  @!P0 BRA `(.L_x_3558) ;  /* 0xfffffffc00f08947 */ /* 0x008fea000383ffff */
[----:B------:R-:W-:Y:S05]  /*11740*/  BRA `(.L_x_3612) ;  /* 0xffffffec00587947 */ /* 0x000fea000383ffff */
.L_x_3559:
[----:B---3--:R3:W4:Y:S02]  /*11750*/  SYNCS.PHASECHK.TRANS64.TRYWAIT P0, [R4+URZ], R5 ;  /* 0x00000005040075a7 */ /* 0x008724000800017f */
[----:B----4-:R-:W-:Y:S05]  /*11760*/  @!P0 NANOSLEEP.SYNCS 0x989680 ;  /* 0x009896800000895d */ /* 0x010fea0003900000 */
[----:B------:R-:W4:Y:S02]  /*11770*/  @!P0 SYNCS.PHASECHK.TRANS64 P0, [R4+URZ], R5 ;  /* 0x00000005040085a7 */ /* 0x000f24000800007f */
[----:B----4-:R-:W-:Y:S05]  /*11780*/  @!P0 BRA `(.L_x_3559) ;  /* 0xfffffffc00f08947 */ /* 0x010fea000383ffff */
[----:B------:R-:W-:Y:S05]  /*11790*/  BRA `(.L_x_3613) ;  /* 0xffffffec004c7947 */ /* 0x000fea000383ffff */
.L_x_3614:
        /* <DEDUP_REMOVED lines=14> */
.L_x_11944:


//--------------------- .text._ZN7cutlass13device_kernelIN5flash11enable_sm90INS1_16FlashAttnFwdSm90INS1_25CollectiveMainloopFwdSm90ILi2EN4cute5tupleIJNS5_1CILi1EEES8_S8_EEENS6_IJNS7_ILi64EEESA_SA_EEELi512ENS_10bfloat16_tEfNS_4arch4Sm90ELb0ELb0ELb0ELb1ELb0ELb1ELb1ELb0ELb0ELb0ELb0ELb0EEENS1_21CollectiveEpilogueFwdINS6_IJSA_NS7_ILi512EEESA_EEES9_SC_SE_Li256ELb1ELb0ELb0ELb0EEENS1_36VarlenDynamicPersistentTileSchedulerILi64ELi64ELi256ELi32ELb0ELb0ELb1ELb0ELb1ELb1EEEEEEEEEvNT_6ParamsE --------------------------
	.section	.text._ZN7cutlass13device_kernelIN5flash11enable_sm90INS1_16FlashAttnFwdSm90INS1_25CollectiveMainloopFwdSm90ILi2EN4cute5tupleIJNS5_1CILi1EEES8_S8_EEENS6_IJNS7_ILi64EEESA_SA_EEELi512ENS_10bfloat16_tEfNS_4arch4Sm90ELb0ELb0ELb0ELb1ELb0ELb1ELb1ELb0ELb0ELb0ELb0ELb0EEENS1_21CollectiveEpilogueFwdINS6_IJSA_NS7_ILi512EEESA_EEES9_SC_SE_Li256ELb1ELb0ELb0ELb0EEENS1_36VarlenDynamicPersistentTileSchedulerILi64ELi64ELi256ELi32ELb0ELb0ELb1ELb0ELb1ELb1EEEEEEEEEvNT_6ParamsE,"ax",@progbits
	.align	128
.text._ZN7cutlass13device_kernelIN5flash11enable_sm90INS1_16FlashAttnFwdSm90INS1_25CollectiveMainloopFwdSm90ILi2EN4cute5tupleIJNS5_1CILi1EEES8_S8_EEENS6_IJNS7_ILi64EEESA_SA_EEELi512ENS_10bfloat16_tEfNS_4arch4Sm90ELb0ELb0ELb0ELb1ELb0ELb1ELb1ELb0ELb0ELb0ELb0ELb0EEENS1_21CollectiveEpilogueFwdINS6_IJSA_NS7_ILi512EEESA_EEES9_SC_SE_Li256ELb1ELb0ELb0ELb0EEENS1_36VarlenDynamicPersistentTileSchedulerILi64ELi64ELi256ELi32ELb0ELb0ELb1ELb0ELb1ELb1EEEEEEEEEvNT_6ParamsE:
        .type           _ZN7cutlass13device_kernelIN5flash11enable_sm90INS1_16FlashAttnFwdSm90INS1_25CollectiveMainloopFwdSm90ILi2EN4cute5tupleIJNS5_1CILi1EEES8_S8_EEENS6_IJNS7_ILi64EEESA_SA_EEELi512ENS_10bfloat16_tEfNS_4arch4Sm90ELb0ELb0ELb0ELb1ELb0ELb1ELb1ELb0ELb0ELb0ELb0ELb0EEENS1_21CollectiveEpilogueFwdINS6_IJSA_NS7_ILi512EEESA_EEES9_SC_SE_Li256ELb1ELb0ELb0ELb0EEENS1_36VarlenDynamicPersistentTileSchedulerILi64ELi64ELi256ELi32ELb0ELb0ELb1ELb0ELb1ELb1EEEEEEEEEvNT_6ParamsE,@function
        .size           _ZN7cutlass13device_kernelIN5flash11enable_sm90INS1_16FlashAttnFwdSm90INS1_25CollectiveMainloopFwdSm90ILi2EN4cute5tupleIJNS5_1CILi1EEES8_S8_EEENS6_IJNS7_ILi64EEESA_SA_EEELi512ENS_10bfloat16_tEfNS_4arch4Sm90ELb0ELb0ELb0ELb1ELb0ELb1ELb1ELb0ELb0ELb0ELb0ELb0EEENS1_21CollectiveEpilogueFwdINS6_IJSA_NS7_ILi512EEESA_EEES9_SC_SE_Li256ELb1ELb0ELb0ELb0EEENS1_36VarlenDynamicPersistentTileSchedulerILi64ELi64ELi256ELi32ELb0ELb0ELb1ELb0ELb1ELb1EEEEEEEEEvNT_6ParamsE,(.L_x_11945 - _ZN7cutlass13device_kernelIN5flash11enable_sm90INS1_16FlashAttnFwdSm90INS1_25CollectiveMainloopFwdSm90ILi2EN4cute5tupleIJNS5_1CILi1EEES8_S8_EEENS6_IJNS7_ILi64EEESA_SA_EEELi512ENS_10bfloat16_tEfNS_4arch4Sm90ELb0ELb0ELb0ELb1ELb0ELb1ELb1ELb0ELb0ELb0ELb0ELb0EEENS1_21CollectiveEpilogueFwdINS6_IJSA_NS7_ILi512EEESA_EEES9_SC_SE_Li256ELb1ELb0ELb0ELb0EEENS1_36VarlenDynamicPersistentTileSchedulerILi64ELi64ELi256ELi32ELb0ELb0ELb1ELb0ELb1ELb1EEEEEEEEEvNT_6ParamsE)
        .other          _ZN7cutlass13device_kernelIN5flash11enable_sm90INS1_16FlashAttnFwdSm90INS1_25CollectiveMainloopFwdSm90ILi2EN4cute5tupleIJNS5_1CILi1EEES8_S8_EEENS6_IJNS7_ILi64EEESA_SA_EEELi512ENS_10bfloat16_tEfNS_4arch4Sm90ELb0ELb0ELb0ELb1ELb0ELb1ELb1ELb0ELb0ELb0ELb0ELb0EEENS1_21CollectiveEpilogueFwdINS6_IJSA_NS7_ILi512EEESA_EEES9_SC_SE_Li256ELb1ELb0ELb0ELb0EEENS1_36VarlenDynamicPersistentTileSchedulerILi64ELi64ELi256ELi32ELb0ELb0ELb1ELb0ELb1ELb1EEEEEEEEEvNT_6ParamsE,@"STO_CUDA_ENTRY STV_DEFAULT"
_ZN7cutlass13device_kernelIN5flash11enable_sm90INS1_16FlashAttnFwdSm90INS1_25CollectiveMainloopFwdSm90ILi2EN4cute5tupleIJNS5_1CILi1EEES8_S8_EEENS6_IJNS7_ILi64EEESA_SA_EEELi512ENS_10bfloat16_tEfNS_4arch4Sm90ELb0ELb0ELb0ELb1ELb0ELb1ELb1ELb0ELb0ELb0ELb0ELb0EEENS1_21CollectiveEpilogueFwdINS6_IJSA_NS7_ILi512EEESA_EEES9_SC_SE_Li256ELb1ELb0ELb0ELb0EEENS1_36VarlenDynamicPersistentTileSchedulerILi64ELi64ELi256ELi32ELb0ELb0ELb1ELb0ELb1ELb1EEEEEEEEEvNT_6ParamsE:
        /* <DEDUP_REMOVED lines=16> */
[----:B------:R-:W-:Y:S02]  /*0100*/  UIADD3 UR4, UP5, UR4, 0x670, URZ ;  /* 0x0000067004047890 */ /* 0x000fe4000ffbe03f */
[----:B------:R-:W-:Y:S02]  /*0110*/  UIADD3.X UR9, URZ, UR5, URZ, UP1, !UPT ;  /* 0x000000053f097290 */ /* 0x000fe40008ffe43f */
[----:B------:R-:W-:Y:S02]  /*0120*/  UIADD3.X UR11, URZ, UR5, URZ, UP2, !UPT ;  /* 0x000000053f0b7290 */ /* 0x000fe400097fe43f */
[----:B------:R-:W-:Y:S01]  /*0130*/  UIADD3.X UR13, URZ, UR5, URZ, UP3, !UPT ;  /* 0x000000053f0d7290 */ /* 0x000fe20009ffe43f */
[----:B------:R0:W-:Y:S01]  /*0140*/  UTMACCTL.PF [UR6] ;  /* 0x00000000060079b9 */ /* 0x0001e20008040000 */
[----:B------:R-:W-:-:S03]  /*0150*/  UIADD3.X UR15, URZ, UR5, URZ, UP4, !UPT ;  /* 0x000000053f0f7290 */ /* 0x000fc6000a7fe43f */
[----:B------:R0:W-:Y:S01]  /*0160*/  UTMACCTL.PF [UR8] ;  /* 0x00000000080079b9 */ /* 0x0001e20008040000 */
[----:B------:R-:W-:Y:S01]  /*0170*/  UIADD3.X UR5, URZ, UR5, URZ, UP5, !UPT ;  /* 0x000000053f057290 */ /* 0x000fe2000affe43f */
[----:B------:R0:W-:Y:S02]  /*0180*/  UTMACCTL.PF [UR10] ;  /* 0x000000000a0079b9 */ /* 0x0001e40008040000 */
[----:B------:R0:W-:Y:S02]  /*0190*/  UTMACCTL.PF [UR12] ;  /* 0x000000000c0079b9 */ /* 0x0001e40008040000 */
[----:B------:R0:W-:Y:S04]  /*01a0*/  UTMACCTL.PF [UR14] ;  /* 0x000000000e0079b9 */ /* 0x0001e80008040000 */
[----:B------:R0:W-:Y:S02]  /*01b0*/  UTMACCTL.PF [UR4] ;  /* 0x00000000040079b9 */ /* 0x0001e40008040000 */
[----:B0-----:R-:W-:Y:S01]  /*01c0*/  NOP ;  /* 0x0000000000007918 */ /* 0x001fe20000000000 */
.L_x_3616:
[----:B------:R-:W-:Y:S05]  /*01d0*/  BSYNC B0 ;  /* 0x0000000000007941 */ /* 0x000fea0003800000 */
.L_x_3615:
        /* <DEDUP_REMOVED lines=14> */
[----:B-1----:R0:W-:Y:S01]  /*02c0*/  STL [R1+0x4], R3 ;  /* 0x0000040301007387 */ /* 0x0021e20000100800 */
        /* <DEDUP_REMOVED lines=24> */
.L_x_3617:
        /* <DEDUP_REMOVED lines=22> */
.L_x_3618:
        /* <DEDUP_REMOVED lines=18> */
.L_x_3619:
        /* <DEDUP_REMOVED lines=22> */
.L_x_3620:
        /* <DEDUP_REMOVED lines=22> */
.L_x_3621:
        /* <DEDUP_REMOVED lines=9> */
.L_x_3624:
        /* <DEDUP_REMOVED lines=41> */
[----:B------:R-:W-:-:S04]  /*0cb0*/  SHF.R.S32.HI R8, RZ, 0x1f, R5 ;  /* 0x0000001fff087819 */ /* 0x000fc80000011405 */
[----:B------:R-:W-:Y:S02]  /*0cc0*/  LEA.HI R8, R8, R7, RZ, 0x3 ;  /* 0x0000000708087211 */ /* 0x000fe400078f18ff */
[----:B------:R-:W-:Y:S02]  /*0cd0*/  LEA.HI R3, R3, R6, RZ, 0x5 ;  /* 0x0000000603037211 */ /* 0x000fe400078f28ff */
[----:B------:R-:W-:Y:S02]  /*0ce0*/  LOP3.LUT R8, R8, 0xfffffff8, RZ, 0xc0, !PT ;  /* 0xfffffff808087812 */ /* 0x000fe400078ec0ff */
[----:B------:R-:W-:Y:S02]  /*0cf0*/  LEA.HI R14, R14, R189, RZ, 0x2 ;  /* 0x000000bd0e0e7211 */ /* 0x000fe400078f10ff */
[----:B------:R-:W-:Y:S01]  /*0d00*/  LOP3.LUT R11, R9, 0xfffffff8, RZ, 0xc0, !PT ;  /* 0xfffffff8090b7812 */ /* 0x000fe200078ec0ff */
[----:B------:R-:W-:Y:S01]  /*0d10*/  IMAD.IADD R8, R7, 0x1, -R8 ;  /* 0x0000000107087824 */ /* 0x000fe200078e0a08 */
[----:B------:R-:W-:-:S02]  /*0d20*/  LOP3.LUT R5, R5, 0x7ffffffc, RZ, 0xc0, !PT ;  /* 0x7ffffffc05057812 */ /* 0x000fc400078ec0ff */
[----:B------:R-:W-:Y:S02]  /*0d30*/  SHF.R.S32.HI R3, RZ, 0x5, R3 ;  /* 0x00000005ff037819 */ /* 0x000fe40000011403 */
[----:B------:R-:W-:Y:S02]  /*0d40*/  SHF.R.S32.HI R217, RZ, 0x7, R4 ;  /* 0x00000007ffd97819 */ /* 0x000fe40000011404 */
[----:B------:R-:W-:Y:S01]  /*0d50*/  LOP3.LUT R14, R14, 0x3ffffc, RZ, 0xc0, !PT ;  /* 0x003ffffc0e0e7812 */ /* 0x000fe200078ec0ff */
[----:B------:R-:W-:Y:S02]  /*0d60*/  IMAD.IADD R11, R10, 0x1, -R11 ;  /* 0x000000010a0b7824 */ /* 0x000fe400078e0a0b */
[----:B------:R-:W-:Y:S01]  /*0d70*/  IMAD.IADD R5, R6, 0x1, -R5 ;  /* 0x0000000106057824 */ /* 0x000fe200078e0a05 */
[CC--:B------:R-:W-:Y:S01]  /*0d80*/  LEA.HI R6, R0.reuse, R229.reuse, RZ, 0x2 ;  /* 0x000000e500067211 */ /* 0x0c0fe200078f10ff */
[----:B------:R-:W-:Y:S01]  /*0d90*/  IMAD R188, R3, 0x10, R8 ;  /* 0x0000001003bc7824 */ /* 0x000fe200078e0208 */
[----:B------:R-:W-:Y:S01]  /*0da0*/  LEA.HI R3, R0, R229, RZ, 0x3 ;  /* 0x000000e500037211 */ /* 0x000fe200078f18ff */
[----:B------:R-:W-:-:S02]  /*0db0*/  IMAD R15, R217, 0x100, R10 ;  /* 0x00000100d90f7824 */ /* 0x000fc400078e020a */
[----:B------:R-:W-:Y:S02]  /*0dc0*/  IMAD.IADD R14, R189, 0x1, -R14 ;  /* 0x00000001bd0e7824 */ /* 0x000fe400078e0a0e */
[----:B------:R-:W-:Y:S02]  /*0dd0*/  IMAD.IADD R13, R12, 0x1, -R13 ;  /* 0x000000010c0d7824 */ /* 0x000fe400078e0a0d */
[----:B------:R-:W-:Y:S01]  /*0de0*/  IMAD.SHL.U32 R10, R11, 0x40, RZ ;  /* 0x000000400b0a7824 */ /* 0x000fe200078e00ff */
[----:B------:R-:W-:Y:S01]  /*0df0*/  LOP3.LUT R0, R3, 0x1ffffff8, RZ, 0xc0, !PT ;  /* 0x1ffffff803007812 */ /* 0x000fe200078ec0ff */
[----:B------:R-:W-:Y:S01]  /*0e00*/  IMAD R14, R14, 0x10, R15 ;  /* 0x000000100e0e7824 */ /* 0x000fe200078e020f */
[----:B------:R-:W-:Y:S01]  /*0e10*/  SHF.R.S32.HI R22, RZ, 0x2, R6 ;  /* 0x00000002ff167819 */ /* 0x000fe20000011406 */
[----:B------:R-:W-:Y:S01]  /*0e20*/  IMAD.SHL.U32 R13, R13, 0x8, RZ ;  /* 0x000000080d0d7824 */ /* 0x000fe200078e00ff */
[----:B------:R-:W-:Y:S01]  /*0e30*/  LOP3.LUT R10, R10, 0x1c0, RZ, 0xc0, !PT ;  /* 0x000001c00a0a7812 */ /* 0x000fe200078ec0ff */
[----:B------:R-:W-:-:S02]  /*0e40*/  IMAD.SHL.U32 R9, R9, 0x40, RZ ;  /* 0x0000004009097824 */ /* 0x000fc400078e00ff */
[----:B------:R-:W-:Y:S01]  /*0e50*/  IMAD.IADD R0, R229, 0x1, -R0 ;  /* 0x00000001e5007824 */ /* 0x000fe200078e0a00 */
[----:B------:R-:W-:Y:S01]  /*0e60*/  LEA R228, R14, R13, 0x6 ;  /* 0x0000000d0ee47211 */ /* 0x000fe200078e30ff */
[----:B------:R-:W-:Y:S01]  /*0e70*/  VIADD R231, R22, 0x20 ;  /* 0x0000002016e77836 */ /* 0x000fe20000000000 */
[----:B------:R-:W-:Y:S02]  /*0e80*/  LOP3.LUT R13, R10, 0x8, R13, 0xf8, !PT ;  /* 0x000000080a0d7812 */ /* 0x000fe400078ef80d */
[----:B------:R-:W-:Y:S01]  /*0e90*/  SHF.R.U32.HI R12, RZ, 0x3, R10 ;  /* 0x00000003ff0c7819 */ /* 0x000fe2000001160a */
[----:B------:R-:W-:Y:S01]  /*0ea0*/  IMAD.SHL.U32 R187, R0, 0x8, RZ ;  /* 0x0000000800bb7824 */ /* 0x000fe200078e00ff */
[----:B------:R-:W-:Y:S02]  /*0eb0*/  LOP3.LUT R10, R9, 0x7ffffe00, RZ, 0xc0, !PT ;  /* 0x7ffffe00090a7812 */ /* 0x000fe400078ec0ff */
[----:B------:R-:W-:Y:S02]  /*0ec0*/  SHF.R.S32.HI R192, RZ, 0x3, R3 ;  /* 0x00000003ffc07819 */ /* 0x000fe40000011403 */
[----:B------:R-:W-:-:S02]  /*0ed0*/  LOP3.LUT R8, R6, 0xfffffffc, RZ, 0xc0, !PT ;  /* 0xfffffffc06087812 */ /* 0x000fc400078ec0ff */
[----:B------:R-:W-:Y:S02]  /*0ee0*/  SHF.R.S32.HI R0, RZ, 0x1f, R231 ;  /* 0x0000001fff007819 */ /* 0x000fe400000114e7 */
[----:B------:R-:W-:Y:S01]  /*0ef0*/  SHF.R.S32.HI R3, RZ, 0x1f, R6 ;  /* 0x0000001fff037819 */ /* 0x000fe20000011406 */
[----:B------:R-:W-:Y:S01]  /*0f00*/  IMAD R10, R189, 0x400, R10 ;  /* 0x00000400bd0a7824 */ /* 0x000fe200078e020a */
[----:B------:R-:W-:Y:S01]  /*0f10*/  LOP3.LUT R13, R13, R12, RZ, 0x3c, !PT ;  /* 0x0000000c0d0d7212 */ /* 0x000fe200078e3cff */
[----:B------:R-:W-:Y:S01]  /*0f20*/  IMAD.IADD R215, R229, 0x1, -R8 ;  /* 0x00000001e5d77824 */ /* 0x000fe200078e0a08 */
[----:B------:R-:W-:Y:S01]  /*0f30*/  LEA.HI R0, R0, R231, RZ, 0x3 ;  /* 0x000000e700007211 */ /* 0x000fe200078f18ff */
[----:B------:R-:W-:Y:S01]  /*0f40*/  IMAD.SHL.U32 R219, R231, 0x40, RZ ;  /* 0x00000040e7db7824 */ /* 0x000fe200078e00ff */
[----:B------:R-:W-:Y:S01]  /*0f50*/  LEA.HI R3, R3, R22, RZ, 0x3 ;  /* 0x0000001603037211 */ /* 0x000fe200078f18ff */
[----:B------:R-:W-:Y:S01]  /*0f60*/  IMAD.IADD R13, R10, 0x1, R13 ;  /* 0x000000010a0d7824 */ /* 0x000fe200078e020d */
[----:B------:R-:W-:Y:S01]  /*0f70*/  R2P PR, R11, 0x6 ;  /* 0x000000060b007804 */ /* 0x000fe20000000000 */
[----:B------:R-:W-:Y:S01]  /*0f80*/  IMAD.SHL.U32 R0, R0, 0x40, RZ ;  /* 0x0000004000007824 */ /* 0x000fe200078e00ff */
[----:B------:R-:W-:Y:S01]  /*0f90*/  LOP3.LUT R3, R3, 0xfffffff8, RZ, 0xc0, !PT ;  /* 0xfffffff803037812 */ /* 0x000fe200078ec0ff */
[----:B------:R-:W-:Y:S01]  /*0fa0*/  IMAD R194, R13, 0x2, R2 ;  /* 0x000000020dc27824 */ /* 0x000fe200078e0202 */
[----:B------:R-:W-:-:S02]  /*0fb0*/  LEA.HI R4, R4, R217, RZ, 0x1 ;  /* 0x000000d904047211 */ /* 0x000fc400078f08ff */
[----:B------:R-:W-:Y:S01]  /*0fc0*/  LOP3.LUT R219, R219, 0x1c0, RZ, 0xc0, !PT ;  /* 0x000001c0dbdb7812 */ /* 0x000fe200078ec0ff */
[----:B------:R-:W-:Y:S01]  /*0fd0*/  IMAD.MOV.U32 R196, RZ, RZ, 0x20 ;  /* 0x00000020ffc47424 */ /* 0x000fe200078e00ff */
[----:B------:R-:W-:Y:S01]  /*0fe0*/  IADD3 R186, R22, -R3, RZ ;  /* 0x8000000316ba7210 */ /* 0x000fe20007ffe0ff */
[----:B------:R-:W-:Y:S01]  /*0ff0*/  VIADD R208, R194, 0x36400 ;  /* 0x00036400c2d07836 */ /* 0x000fe20000000000 */
[----:B------:R-:W-:Y:S02]  /*1000*/  LOP3.LUT R4, R4, 0xfffffe, RZ, 0xc0, !PT ;  /* 0x00fffffe04047812 */ /* 0x000fe400078ec0ff */
[----:B------:R-:W-:Y:S02]  /*1010*/  SHF.R.U32.HI R230, RZ, 0x3, R219 ;  /* 0x00000003ffe67819 */ /* 0x000fe400000116db */
[----:B------:R-:W-:Y:S01]  /*1020*/  LOP3.LUT R220, R0, 0xfffffe00, RZ, 0xc0, !PT ;  /* 0xfffffe0000dc7812 */ /* 0x000fe200078ec0ff */
[----:B------:R-:W-:Y:S01]  /*1030*/  VIADD R195, R194, 0x36440 ;  /* 0x00036440c2c37836 */ /* 0x000fe20000000000 */
[----:B------:R-:W-:Y:S01]  /*1040*/  SEL R196, R196, 0xffffffe0, !P1 ;  /* 0xffffffe0c4c47807 */ /* 0x000fe20004800000 */
[----:B------:R-:W-:-:S02]  /*1050*/  IMAD.IADD R4, R217, 0x1, -R4 ;  /* 0x00000001d9047824 */ /* 0x000fc400078e0a04 */
[C---:B------:R-:W-:Y:S01]  /*1060*/  @P2 VIADD R195, R208.reuse, 0xffffffc0 ;  /* 0xffffffc0d0c32836 */ /* 0x040fe20000000000 */
[----:B------:R-:W-:Y:S01]  /*1070*/  CS2R R18, SRZ ;  /* 0x0000000000127805 */ /* 0x000fe2000001ff00 */
[----:B------:R-:W-:Y:S02]  /*1080*/  IMAD.IADD R208, R208, 0x1, R196 ;  /* 0x00000001d0d07824 */ /* 0x000fe400078e02c4 */
[----:B------:R-:W-:Y:S02]  /*1090*/  IMAD.MOV.U32 R184, RZ, RZ, RZ ;  /* 0x000000ffffb87224 */ /* 0x000fe400078e00ff */
[----:B------:R-:W-:Y:S02]  /*10a0*/  IMAD.MOV.U32 R23, RZ, RZ, RZ ;  /* 0x000000ffff177224 */ /* 0x000fe400078e00ff */
[----:B------:R-:W-:Y:S02]  /*10b0*/  IMAD.MOV.U32 R213, RZ, RZ, RZ ;  /* 0x000000ffffd57224 */ /* 0x000fe400078e00ff */
[----:B------:R-:W-:-:S02]  /*10c0*/  IMAD.SHL.U32 R191, R4, 0x100, RZ ;  /* 0x0000010004bf7824 */ /* 0x000fc400078e00ff */
[----:B------:R-:W-:Y:S02]  /*10d0*/  IMAD.SHL.U32 R190, R5, 0x2, RZ ;  /* 0x0000000205be7824 */ /* 0x000fe400078e00ff */
[----:B------:R-:W-:Y:S01]  /*10e0*/  IMAD.IADD R196, R196, 0x1, R195 ;  /* 0x00000001c4c47824 */ /* 0x000fe200078e02c3 */
[----:B--2---:R-:W-:Y:S01]  /*10f0*/  LOP3.LUT R185, R16, 0x1, RZ, 0xfc, !PT ;  /* 0x0000000110b97812 */ /* 0x004fe200078efcff */
[----:B------:R-:W-:-:S05]  /*1100*/  IMAD.SHL.U32 R16, R215, 0x8, RZ ;  /* 0x00000008d7107824 */ /* 0x000fca00078e00ff */
[----:B------:R-:W-:-:S04]  /*1110*/  LOP3.LUT R3, R219, 0x38, R16, 0xf8, !PT ;  /* 0x00000038db037812 */ /* 0x000fc800078ef810 */
[----:B------:R-:W-:-:S05]  /*1120*/  LOP3.LUT R3, R220, R3, R230, 0xf6, !PT ;  /* 0x00000003dc037212 */ /* 0x000fca00078ef6e6 */
[----:B------:R-:W-:-:S07]  /*1130*/  IMAD R218, R3, 0x2, R2 ;  /* 0x0000000203da7824 */ /* 0x000fce00078e0202 */
.L_x_3742:
        /* <DEDUP_REMOVED lines=39> */
[----:B------:R-:W-:Y:S01]  /*13b0*/  IMAD.MOV.U32 R214, RZ, RZ, R25 ;  /* 0x000000ffffd67224 */ /* 0x000fe200078e0019 */
[----:B------:R-:W-:Y:S01]  /*13c0*/  MOV R209, R26 ;  /* 0x0000001a00d17202 */ /* 0x000fe20000000f00 */
        /* <DEDUP_REMOVED lines=11> */
.L_x_3626:
[----:B------:R-:W-:Y:S02]  /*1480*/  IMAD.U32 R24, RZ, RZ, UR5 ;  /* 0x00000005ff187e24 */ /* 0x000fe4000f8e00ff */
[----:B------:R-:W-:Y:S01]  /*1490*/  IMAD.U32 R28, RZ, RZ, UR4 ;  /* 0x00000004ff1c7e24 */ /* 0x000fe2000f8e00ff */
[----:B------:R-:W-:Y:S06]  /*14a0*/  @!P2 BRA `(.L_x_3627) ;  /* 0x000000000010a947 */ /* 0x000fec0003800000 */
[----:B------:R-:W-:-:S04]  /*14b0*/  IADD3 R4, P0, R210, UR8, RZ ;  /* 0x00000008d2047c10 */ /* 0x000fc8000ff1e0ff */
[----:B------:R-:W-:-:S05]  /*14c0*/  IADD3.X R5, R211, UR9, RZ, P0, !PT ;  /* 0x00000009d3057c10 */ /* 0x000fca00087fe4ff */
[----:B------:R0:W5:Y:S01]  /*14d0*/  LDG.E R28, desc[UR54][R4.64] ;  /* 0x00000036041c7981 */ /* 0x000162000c1e1900 */
[----:B------:R-:W-:Y:S05]  /*14e0*/  BRA `(.L_x_3628) ;  /* 0x0000000000107947 */ /* 0x000fea0003800000 */
.L_x_3627:
[----:B------:R-:W-:Y:S05]  /*14f0*/  @!P0 BRA `(.L_x_3628) ;  /* 0x00000000000c8947 */ /* 0x000fea0003800000 */
[----:B------:R-:W2:Y:S04]  /*1500*/  LDG.E R5, desc[UR54][R8.64] ;  /* 0x0000003608057981 */ /* 0x000ea8000c1e1900 */
[----:B------:R-:W2:Y:S02]  /*1510*/  LDG.E R28, desc[UR54][R8.64+0x4] ;  /* 0x00000436081c7981 */ /* 0x000ea4000c1e1900 */
[----:B--2---:R-:W-:-:S07]  /*1520*/  IMAD.IADD R28, R28, 0x1, -R5 ;  /* 0x000000011c1c7824 */ /* 0x004fce00078e0a05 */
.L_x_3628:
        /* <DEDUP_REMOVED lines=55> */
.L_x_3631:
[----:B------:R-:W-:Y:S05]  /*18a0*/  BSYNC B6 ;  /* 0x0000000000067941 */ /* 0x000fea0003800000 */
.L_x_3630:
        /* <DEDUP_REMOVED lines=20> */
.L_x_3633:
[----:B------:R-:W-:Y:S05]  /*19f0*/  BSYNC B6 ;  /* 0x0000000000067941 */ /* 0x000fea0003800000 */
.L_x_3632:
        /* <DEDUP_REMOVED lines=13> */
[----:B------:R4:W3:Y:S01]  /*1ad0*/  @P0 LDG.E R29, desc[UR54][R4.64] ;  /* 0x00000036041d0981 */ /* 0x0008e2000c1e1900 */
[----:B0-----:R-:W-:Y:S01]  /*1ae0*/  ISETP.NE.AND P0, PT, R0, 0x1, PT ;  /* 0x000000010000780c */ /* 0x001fe20003f05270 */
[----:B------:R-:W-:Y:S01]  /*1af0*/  IMAD.SHL.U32 R42, R215, 0x4, RZ ;  /* 0x00000004d72a7824 */ /* 0x000fe200078e00ff */
[----:B------:R-:W-:Y:S01]  /*1b00*/  SHF.R.S32.HI R12, RZ, 0x1f, R33 ;  /* 0x0000001fff0c7819 */ /* 0x000fe20000011421 */
[----:B------:R-:W0:Y:S01]  /*1b10*/  LDC.64 R48, c[0x0][0x3e8] ;  /* 0x0000fa00ff307b82 */ /* 0x000e220000000a00 */
[----:B------:R-:W0:Y:S01]  /*1b20*/  S2R R32, SR_TID.X ;  /* 0x0000000000207919 */ /* 0x000e220000002100 */
[----:B------:R-:W-:Y:S01]  /*1b30*/  IMAD.SHL.U32 R61, R186, 0x40, RZ ;  /* 0x00000040ba3d7824 */ /* 0x000fe200078e00ff */
[----:B------:R-:W-:Y:S01]  /*1b40*/  SHF.R.S32.HI R43, RZ, 0x1f, R42 ;  /* 0x0000001fff2b7819 */ /* 0x000fe2000001142a */
[-C--:B-1----:R-:W-:Y:S01]  /*1b50*/  IMAD R6, R12, R54.reuse, RZ ;  /* 0x000000360c067224 */ /* 0x082fe200078e02ff */
[----:B------:R-:W-:Y:S01]  /*1b60*/  SHF.L.U64.HI R53, R54, 0x6, R55 ;  /* 0x0000000636357819 */ /* 0x000fe20000010237 */
[----:B----4-:R-:W-:Y:S01]  /*1b70*/  IMAD.WIDE.U32 R4, R33, R54, RZ ;  /* 0x0000003621047225 */ /* 0x010fe200078e00ff */
[----:B------:R-:W-:Y:S01]  /*1b80*/  LOP3.LUT R61, R61, 0x1c0, RZ, 0xc0, !PT ;  /* 0x000001c03d3d7812 */ /* 0x000fe200078ec0ff */
[----:B------:R-:W1:Y:S02]  /*1b90*/  LDC R63, c[0x0][0x3d4] ;  /* 0x0000f500ff3f7b82 */ /* 0x000e640000000800 */
[----:B--2---:R-:W-:Y:S01]  /*1ba0*/  IMAD.SHL.U32 R57, R46, 0x40, RZ ;  /* 0x000000402e397824 */ /* 0x004fe200078e00ff */
[----:B------:R-:W-:Y:S01]  /*1bb0*/  SHF.R.U32.HI R64, RZ, 0x3, R61 ;  /* 0x00000003ff407819 */ /* 0x000fe2000001163d */
[C---:B------:R-:W-:Y:S01]  /*1bc0*/  VIADD R82, R16.reuse, 0x20 ;  /* 0x0000002010527836 */ /* 0x040fe20000000000 */
[----:B---3--:R-:W-:Y:S01]  /*1bd0*/  ISETP.GE.AND P2, PT, R16, R35, PT ;  /* 0x000000231000720c */ /* 0x008fe20003f46270 */
[----:B------:R-:W-:-:S02]  /*1be0*/  IMAD.SHL.U32 R66, R35, 0x2, RZ ;  /* 0x0000000223427824 */ /* 0x000fc400078e00ff */
[----:B------:R-:W2:Y:S01]  /*1bf0*/  @P0 LDC R3, c[0x0][0x42c] ;  /* 0x00010b00ff030b82 */ /* 0x000ea20000000800 */
[----:B------:R-:W-:-:S07]  /*1c00*/  P2R R76, PR, RZ, 0x4 ;  /* 0x00000004ff4c7803 */ /* 0x000fce0000000000 */
[----:B------:R-:W3:Y:S01]  /*1c10*/  @P0 LDC R7, c[0x0][0x430] ;  /* 0x00010c00ff070b82 */ /* 0x000ee20000000800 */
[C---:B0-----:R-:W-:Y:S02]  /*1c20*/  SHF.L.U64.HI R56, R48.reuse, 0x6, R49 ;  /* 0x0000000630387819 */ /* 0x041fe40000010231 */
[----:B------:R-:W-:-:S05]  /*1c30*/  SHF.L.U32 R60, R48, 0x6, RZ ;  /* 0x00000006303c7819 */ /* 0x000fca00000006ff */
[----:B------:R-:W0:Y:S01]  /*1c40*/  LDC R65, c[0x0][0x2e4] ;  /* 0x0000b900ff417b82 */ /* 0x000e220000000800 */
[----:B------:R-:W-:-:S05]  /*1c50*/  SHF.R.U32.HI R32, RZ, 0x7, R32 ;  /* 0x00000007ff207819 */ /* 0x000fca0000011620 */
[----:B------:R-:W-:Y:S02]  /*1c60*/  VIADD R62, R32, 0x8 ;  /* 0x00000008203e7836 */ /* 0x000fe40000000000 */
[----:B--2---:R-:W-:-:S04]  /*1c70*/  @P0 IMAD.HI.U32 R0, R26, R3, RZ ;  /* 0x000000031a000227 */ /* 0x004fc800078e00ff */
[----:B------:R-:W-:Y:S01]  /*1c80*/  IMAD R3, R33, R55, R6 ;  /* 0x0000003721037224 */ /* 0x000fe200078e0206 */
[----:B---3--:R-:W-:-:S03]  /*1c90*/  @P0 SHF.R.U32.HI R26, RZ, R7, R0 ;  /* 0x00000007ff1a0219 */ /* 0x008fc60000011600 */
[----:B------:R-:W-:Y:S01]  /*1ca0*/  IMAD.IADD R5, R5, 0x1, R3 ;  /* 0x0000000105057824 */ /* 0x000fe200078e0203 */
        /* <DEDUP_REMOVED lines=34> */
[----:B------:R-:W-:Y:S01]  /*1ed0*/  IMAD R15, R22, R47, R4 ;  /* 0x0000002f160f7224 */ /* 0x000fe200078e0204 */
[----:B------:R-:W-:Y:S01]  /*1ee0*/  ISETP.GE.AND P4, PT, R16, UR4, PT ;  /* 0x0000000410007c0c */ /* 0x000fe2000bf86270 */
[----:B------:R-:W-:Y:S01]  /*1ef0*/  IMAD.WIDE.U32 R8, R22, R46, R16 ;  /* 0x0000002e16087225 */ /* 0x000fe200078e0010 */
[----:B------:R-:W-:-:S03]  /*1f00*/  ISETP.GE.AND P3, PT, R82, UR4, PT ;  /* 0x0000000452007c0c */ /* 0x000fc6000bf66270 */
[----:B------:R-:W-:-:S04]  /*1f10*/  IMAD.WIDE.U32 R4, R22, R46, R42 ;  /* 0x0000002e16047225 */ /* 0x000fc800078e002a */
[----:B------:R-:W-:Y:S02]  /*1f20*/  IMAD.IADD R9, R15, 0x1, R9 ;  /* 0x000000010f097824 */ /* 0x000fe400078e0209 */
[----:B------:R-:W-:Y:S01]  /*1f30*/  IMAD.IADD R5, R5, 0x1, R15 ;  /* 0x0000000105057824 */ /* 0x000fe200078e020f */
[----:B-----5:R-:W-:Y:S01]  /*1f40*/  SHF.R.S32.HI R15, RZ, 0x1f, R27 ;  /* 0x0000001fff0f7819 */ /* 0x020fe2000001141b */
[----:B------:R-:W-:Y:S02]  /*1f50*/  IMAD.IADD R13, R16, 0x1, R13 ;  /* 0x00000001100d7824 */ /* 0x000fe400078e020d */
[----:B------:R-:W-:-:S03]  /*1f60*/  IMAD.WIDE.U32 R38, R27, R46, R8 ;  /* 0x0000002e1b267225 */ /* 0x000fc600078e0008 */
[----:B------:R-:W-:Y:S01]  /*1f70*/  SHF.R.S32.HI R52, RZ, 0x1f, R13 ;  /* 0x0000001fff347819 */ /* 0x000fe2000001140d */
[-C--:B------:R-:W-:Y:S02]  /*1f80*/  IMAD R14, R15, R46.reuse, RZ ;  /* 0x0000002e0f0e7224 */ /* 0x080fe400078e02ff */
[----:B------:R-:W-:Y:S01]  /*1f90*/  IMAD.WIDE.U32 R36, R27, R46, R4 ;  /* 0x0000002e1b247225 */ /* 0x000fe200078e0004 */
[----:B------:R-:W-:Y:S02]  /*1fa0*/  LEA.HI R52, R52, R13, RZ, 0x3 ;  /* 0x0000000d34347211 */ /* 0x000fe400078f18ff */
[----:B------:R-:W-:Y:S01]  /*1fb0*/  LOP3.LUT R5, R61, 0x18, R16, 0xf8, !PT ;  /* 0x000000183d057812 */ /* 0x000fe200078ef810 */
[----:B------:R-:W-:Y:S01]  /*1fc0*/  IMAD R13, R27, R47, R14 ;  /* 0x0000002f1b0d7224 */ /* 0x000fe200078e020e */
[----:B------:R-:W-:Y:S01]  /*1fd0*/  LOP3.LUT R71, R52, 0xfffffff8, RZ, 0xc0, !PT ;  /* 0xfffffff834477812 */ /* 0x000fe200078ec0ff */
[----:B------:R-:W2:Y:S01]  /*1fe0*/  LDC.64 R46, c[0x0][0x2d8] ;  /* 0x0000b600ff2e7b82 */ /* 0x000ea20000000a00 */
[----:B------:R-:W-:Y:S01]  /*1ff0*/  IMAD R6, R3, R48, RZ ;  /* 0x0000003003067224 */ /* 0x000fe200078e02ff */
[----:B------:R-:W-:Y:S01]  /*2000*/  LOP3.LUT R68, R5, R64, RZ, 0x3c, !PT ;  /* 0x0000004005447212 */ /* 0x000fe200078e3cff */
[----:B------:R-:W-:Y:S01]  /*2010*/  IMAD.WIDE.U32 R10, R22, R48, R16 ;  /* 0x00000030160a7225 */ /* 0x000fe200078e0010 */
[----:B------:R-:W-:-:S02]  /*2020*/  LOP3.LUT R5, R61, 0x38, R52, 0xf8, !PT ;  /* 0x000000383d057812 */ /* 0x000fc400078ef834 */
[----:B------:R-:W-:Y:S01]  /*2030*/  SHF.R.S32.HI R75, RZ, 0x1f, R71 ;  /* 0x0000001fff4b7819 */ /* 0x000fe20000011447 */
[C---:B------:R-:W-:Y:S01]  /*2040*/  IMAD R21, R22.reuse, R49, R6 ;  /* 0x0000003116157224 */ /* 0x040fe200078e0206 */
[----:B------:R-:W-:Y:S01]  /*2050*/  LOP3.LUT R72, R5, R64, RZ, 0x3c, !PT ;  /* 0x0000004005487212 */ /* 0x000fe200078e3cff */
[----:B------:R-:W-:-:S04]  /*2060*/  IMAD.WIDE.U32 R6, R22, R48, R42 ;  /* 0x0000003016067225 */ /* 0x000fc800078e002a */
[----:B------:R-:W-:Y:S02]  /*2070*/  IMAD.IADD R11, R21, 0x1, R11 ;  /* 0x00000001150b7824 */ /* 0x000fe400078e020b */
[----:B------:R-:W-:Y:S02]  /*2080*/  IMAD.IADD R7, R7, 0x1, R21 ;  /* 0x0000000107077824 */ /* 0x000fe400078e0215 */
[-C--:B------:R-:W-:Y:S02]  /*2090*/  IMAD R14, R15, R48.reuse, RZ ;  /* 0x000000300f0e7224 */ /* 0x080fe400078e02ff */
[----:B------:R-:W-:-:S04]  /*20a0*/  IMAD.WIDE.U32 R28, R27, R48, R10 ;  /* 0x000000301b1c7225 */ /* 0x000fc800078e000a */
[----:B------:R-:W-:Y:S01]  /*20b0*/  IMAD.WIDE.U32 R20, R27, R48, R6 ;  /* 0x000000301b147225 */ /* 0x000fe200078e0006 */
[----:B------:R-:W-:-:S03]  /*20c0*/  IADD3 R48, P0, R22, R33, RZ ;  /* 0x0000002116307210 */ /* 0x000fc60007f1e0ff */
[----:B------:R-:W-:Y:S02]  /*20d0*/  IMAD R73, R27, R49, R14 ;  /* 0x000000311b497224 */ /* 0x000fe400078e020e */
[----:B------:R-:W-:Y:S02]  /*20e0*/  IMAD.SHL.U32 R54, R54, 0x40, RZ ;  /* 0x0000004036367824 */ /* 0x000fe400078e00ff */
[----:B------:R-:W-:Y:S02]  /*20f0*/  IMAD.IADD R69, R73, 0x1, R29 ;  /* 0x0000000149457824 */ /* 0x000fe400078e021d */
[----:B------:R-:W-:Y:S02]  /*2100*/  IMAD.X R49, R12, 0x1, R3, P0 ;  /* 0x000000010c317824 */ /* 0x000fe400000e0603 */
[----:B------:R-:W-:Y:S02]  /*2110*/  IMAD R68, R189, 0x200, R68 ;  /* 0x00000200bd447824 */ /* 0x000fe400078e0244 */
[----:B------:R-:W-:-:S02]  /*2120*/  IMAD.IADD R67, R13, 0x1, R39 ;  /* 0x000000010d437824 */ /* 0x000fc400078e0227 */
[----:B------:R-:W-:Y:S02]  /*2130*/  IMAD.IADD R70, R37, 0x1, R13 ;  /* 0x0000000125467824 */ /* 0x000fe400078e020d */
[----:B------:R-:W-:Y:S02]  /*2140*/  IMAD.IADD R73, R21, 0x1, R73 ;  /* 0x0000000115497824 */ /* 0x000fe400078e0249 */
[----:B------:R-:W-:Y:S02]  /*2150*/  IMAD R72, R189, 0x200, R72 ;  /* 0x00000200bd487824 */ /* 0x000fe400078e0248 */
[----:B01----:R-:W-:-:S07]  /*2160*/  IMAD.IADD R77, R41, 0x1, R77 ;  /* 0x00000001294d7824 */ /* 0x003fce00078e024d */
.L_x_3663:
[----:B------:R-:W-:Y:S01]  /*2170*/  VIADD R51, R51, 0xffffffff ;  /* 0xffffffff33337836 */ /* 0x000fe20000000000 */
[----:B------:R-:W-:Y:S05]  /*2180*/  YIELD ;  /* 0x0000000000007946 */ /* 0x000fea0003800000 */
[----:B------:R-:W-:Y:S01]  /*2190*/  SHF.R.S32.HI R59, RZ, 0x1f, R51 ;  /* 0x0000001fff3b7819 */ /* 0x000fe20000011433 */
[-C--:B------:R-:W-:Y:S01]  /*21a0*/  IMAD R5, R53, R51.reuse, RZ ;  /* 0x0000003335057224 */ /* 0x080fe200078e02ff */
[----:B------:R-:W-:Y:S01]  /*21b0*/  BSSY B0, `(.L_x_3634) ;  /* 0x0000190000007945 */ /* 0x000fe20003800000 */
[----:B---3--:R-:W-:Y:S01]  /*21c0*/  IMAD.WIDE.U32 R14, R54, R51, RZ ;  /* 0x00000033360e7225 */ /* 0x008fe200078e00ff */
[----:B------:R-:W-:-:S03]  /*21d0*/  ISETP.GT.AND P2, PT, R51, R31, PT ;  /* 0x0000001f3300720c */ /* 0x000fc60003f44270 */
[----:B------:R-:W-:Y:S01]  /*21e0*/  IMAD R5, R59, R54, R5 ;  /* 0x000000363b057224 */ /* 0x000fe200078e0205 */
[----:B-1----:R-:W-:Y:S01]  /*21f0*/  IADD3 R4, P0, R26, R14, RZ ;  /* 0x0000000e1a047210 */ /* 0x002fe20007f1e0ff */
[----:B--2---:R-:W-:Y:S02]  /*2200*/  IMAD.SHL.U32 R33, R19, 0x1000, RZ ;  /* 0x0000100013217824 */ /* 0x004fe400078e00ff */
[----:B------:R-:W-:Y:S01]  /*2210*/  IMAD.IADD R79, R15, 0x1, R5 ;  /* 0x000000010f4f7824 */ /* 0x000fe200078e0205 */
[----:B--2---:R-:W-:Y:S02]  /*2220*/  LEA R12, P1, R4, R46, 0x1 ;  /* 0x0000002e040c7211 */ /* 0x004fe400078208ff */
[----:B------:R-:W-:Y:S01]  /*2230*/  IADD3 R5, R68, R33, RZ ;  /* 0x0000002144057210 */ /* 0x000fe20007ffe0ff */
[----:B------:R-:W-:Y:S01]  /*2240*/  IMAD.X R6, R79, 0x1, R50, P0 ;  /* 0x000000014f067824 */ /* 0x000fe200000e0632 */
[----:B------:R-:W-:-:S03]  /*2250*/  ISETP.GE.AND P0, PT, R63, 0x1, PT ;  /* 0x000000013f00780c */ /* 0x000fc60003f06270 */
[----:B------:R-:W-:Y:S01]  /*2260*/  IMAD R32, R5, 0x2, R2 ;  /* 0x0000000205207824 */ /* 0x000fe200078e0202 */
[----:B------:R-:W-:-:S09]  /*2270*/  LEA.HI.X R13, R4, R47, R6, 0x1, P1 ;  /* 0x0000002f040d7211 */ /* 0x000fd200008f0c06 */
[----:B------:R-:W-:Y:S05]  /*2280*/  @!P0 BRA `(.L_x_3635) ;  /* 0x0000001400a88947 */ /* 0x000fea0003800000 */
        /* <DEDUP_REMOVED lines=39> */
.L_x_3638:
[----:B------:R-:W-:Y:S05]  /*2500*/  BSYNC B1 ;  /* 0x0000000000017941 */ /* 0x000fea0003800000 */
.L_x_3637:
[----:B------:R-:W-:Y:S01]  /*2510*/  ISETP.NE.AND P0, PT, R185, 0x3, PT ;  /* 0x00000003b900780c */ /* 0x000fe20003f05270 */
[----:B-----5:R-:W-:Y:S02]  /*2520*/  IMAD.MOV.U32 R4, RZ, RZ, R8 ;  /* 0x000000ffff047224 */ /* 0x020fe400078e0008 */
[----:B------:R-:W-:Y:S02]  /*2530*/  IMAD.MOV.U32 R5, RZ, RZ, R9 ;  /* 0x000000ffff057224 */ /* 0x000fe400078e0009 */
        /* <DEDUP_REMOVED lines=13> */
[----:B------:R-:W-:Y:S01]  /*2610*/  PRMT R79, R7, 0x7610, R79 ;  /* 0x00007610074f7816 */ /* 0x000fe2000000004f */
[----:B------:R-:W-:Y:S06]  /*2620*/  @!P0 BRA `(.L_x_3639) ;  /* 0x0000000000048947 */ /* 0x000fec0003800000 */
[----:B------:R-:W-:Y:S01]  /*2630*/  BPT.TRAP 0x1 ;  /* 0x000000040000795c */ /* 0x000fe20000300000 */
.L_x_3639:
[----:B------:R-:W-:Y:S01]  /*2640*/  LEA R74, R19, R2, 0x3 ;  /* 0x00000002134a7211 */ /* 0x000fe200078e18ff */
[----:B------:R-:W-:Y:S01]  /*2650*/  BSSY B1, `(.L_x_3640) ;  /* 0x0000004000017945 */ /* 0x000fe20003800000 */
[----:B------:R-:W-:-:S04]  /*2660*/  SHF.L.U32 R59, R184, 0x1f, RZ ;  /* 0x0000001fb83b7819 */ /* 0x000fc800000006ff */
[----:B------:R-:W0:Y:S02]  /*2670*/  SYNCS.PHASECHK.TRANS64.TRYWAIT P5, [R74+URZ+0x38890], R59 ;  /* 0x0388903b4a0075a7 */ /* 0x000e2400080a017f */
[----:B0-----:R-:W-:Y:S05]  /*2680*/  @!P5 BRA `(.L_x_3641) ;  /* 0x000001540010d947 */ /* 0x001fea0003800000 */
.L_x_3842:
[----:B------:R-:W-:Y:S05]  /*2690*/  BSYNC B1 ;  /* 0x0000000000017941 */ /* 0x000fea0003800000 */
.L_x_3640:
[----:B------:R-:W-:Y:S05]  /*26a0*/  @P1 BRA `(.L_x_3642) ;  /* 0x0000001400001947 */ /* 0x000fea0003800000 */
[----:B------:R-:W-:Y:S04]  /*26b0*/  BSSY B1, `(.L_x_3643) ;  /* 0x0000035000017945 */ /* 0x000fe80003800000 */
[----:B------:R-:W-:Y:S05]  /*26c0*/  @P4 BRA `(.L_x_3644) ;  /* 0x0000000000cc4947 */ /* 0x000fea0003800000 */
[----:B------:R1:W2:Y:S01]  /*26d0*/  LDS.128 R4, [R32+0x22400] ;  /* 0x0224000020047984 */ /* 0x0002a20000000c00 */
[----:B------:R-:W-:Y:S01]  /*26e0*/  ISETP.GE.AND P5, PT, R42, R63, PT ;  /* 0x0000003f2a00720c */ /* 0x000fe20003fa6270 */
[----:B------:R-:W-:-:S12]  /*26f0*/  BSSY B2, `(.L_x_3645) ;  /* 0x000002f000027945 */ /* 0x000fd80003800000 */
[----:B-1----:R-:W-:Y:S05]  /*2700*/  @P5 BRA `(.L_x_3646) ;  /* 0x0000000000b45947 */ /* 0x002fea0003800000 */
[----:B------:R-:W-:Y:S01]  /*2710*/  SHF.R.U64 R58, R34, 0x10, R35 ;  /* 0x00000010223a7819 */ /* 0x000fe20000001223 */
[----:B--2---:R-:W-:Y:S01]  /*2720*/  IMAD.U32 R32, R7, 0x10000, RZ ;  /* 0x0001000007207824 */ /* 0x004fe200078e00ff */
[--C-:B------:R-:W-:Y:S01]  /*2730*/  SHF.R.U64 R80, R14, 0x10, R15.reuse ;  /* 0x000000100e507819 */ /* 0x100fe2000000120f */
        /* <DEDUP_REMOVED lines=42> */
.L_x_3646:
[----:B------:R-:W-:Y:S05]  /*29e0*/  BSYNC B2 ;  /* 0x0000000000027941 */ /* 0x000fea0003800000 */
.L_x_3645:
[----:B--2---:R1:W-:Y:S02]  /*29f0*/  STG.E.128 desc[UR54][R12.64], R4 ;  /* 0x000000040c007986 */ /* 0x0043e4000c101d36 */
.L_x_3644:
[----:B------:R-:W-:Y:S05]  /*2a00*/  BSYNC B1 ;  /* 0x0000000000017941 */ /* 0x000fea0003800000 */
.L_x_3643:
[----:B------:R-:W-:Y:S05]  /*2a10*/  @P3 BRA `(.L_x_3642) ;  /* 0x0000001000243947 */ /* 0x000fea0003800000 */
[----:B-1----:R-:W-:Y:S01]  /*2a20*/  IMAD.MOV.U32 R4, RZ, RZ, 0x20 ;  /* 0x00000020ff047424 */ /* 0x002fe200078e00ff */
[----:B------:R-:W-:Y:S01]  /*2a30*/  LOP3.LUT P5, RZ, R186, 0x4, RZ, 0xc0, !PT ;  /* 0x00000004baff7812 */ /* 0x000fe200078ac0ff */
[----:B------:R-:W-:Y:S01]  /*2a40*/  VIADD R14, R42, 0x10 ;  /* 0x000000102a0e7836 */ /* 0x000fe20000000000 */
[----:B------:R-:W-:Y:S02]  /*2a50*/  BSSY B1, `(.L_x_3647) ;  /* 0x0000035000017945 */ /* 0x000fe40003800000 */
        /* <DEDUP_REMOVED lines=29> */
[CC--:B------:R-:W-:Y:S01]  /*2c30*/  FMUL.FTZ R7, R9.reuse, R78.reuse ;  /* 0x0000004e09077220 */ /* 0x0c0fe20000410000 */
[-C--:B------:R-:W-:Y:S01]  /*2c40*/  FMUL.FTZ R9, R9, R33.reuse ;  /* 0x0000002109097220 */ /* 0x080fe20000410000 */
[----:B------:R-:W-:Y:S01]  /*2c50*/  IMAD.U32 R6, R5, 0x10000, RZ ;  /* 0x0001000005067824 */ /* 0x000fe200078e00ff */
[----:B------:R-:W-:Y:S01]  /*2c60*/  SHF.L.U32 R5, R4, 0x10, RZ ;  /* 0x0000001004057819 */ /* 0x000fe200000006ff */
[C---:B------:R-:W-:Y:S01]  /*2c70*/  FFMA.FTZ R33, R8.reuse, R33, -R7 ;  /* 0x0000002108217223 */ /* 0x040fe20000010807 */
        /* <DEDUP_REMOVED lines=18> */
.L_x_3648:
[----:B------:R-:W-:Y:S05]  /*2da0*/  BSYNC B1 ;  /* 0x0000000000017941 */ /* 0x000fea0003800000 */
.L_x_3647:
[----:B-1----:R1:W-:Y:S01]  /*2db0*/  STG.E.128 desc[UR54][R12.64+0x40], R4 ;  /* 0x000040040c007986 */ /* 0x0023e2000c101d36 */
[----:B------:R-:W-:Y:S05]  /*2dc0*/  BRA `(.L_x_3642) ;  /* 0x0000000c00387947 */ /* 0x000fea0003800000 */
.L_x_3636:
        /* <DEDUP_REMOVED lines=27> */
[----:B--2---:R-:W-:Y:S02]  /*2f80*/  IMAD.MOV.U32 R32, RZ, RZ, R4 ;  /* 0x000000ffff207224 */ /* 0x004fe400078e0004 */
[----:B------:R-:W-:Y:S02]  /*2f90*/  IMAD.MOV.U32 R58, RZ, RZ, R5 ;  /* 0x000000ffff3a7224 */ /* 0x000fe400078e0005 */
[----:B------:R-:W-:Y:S02]  /*2fa0*/  IMAD.MOV.U32 R59, RZ, RZ, R6 ;  /* 0x000000ffff3b7224 */ /* 0x000fe400078e0006 */
[----:B------:R-:W-:Y:S01]  /*2fb0*/  IMAD.MOV.U32 R74, RZ, RZ, R7 ;  /* 0x000000ffff4a7224 */ /* 0x000fe200078e0007 */
[----:B------:R-:W-:Y:S01]  /*2fc0*/  PRMT R90, R32, 0x5410, R58 ;  /* 0x00005410205a7816 */ /* 0x000fe2000000003a */
[----:B---3--:R-:W-:Y:S01]  /*2fd0*/  IMAD.MOV.U32 R12, RZ, RZ, R8 ;  /* 0x000000ffff0c7224 */ /* 0x008fe200078e0008 */
[----:B------:R-:W-:Y:S01]  /*2fe0*/  MOV R13, R9 ;  /* 0x00000009000d7202 */ /* 0x000fe20000000f00 */
        /* <DEDUP_REMOVED lines=8> */
.L_x_3649:
[----:B------:R-:W-:Y:S01]  /*3070*/  IMAD R74, R19, 0x8, R2 ;  /* 0x00000008134a7824 */ /* 0x000fe200078e0202 */
[----:B------:R-:W-:Y:S01]  /*3080*/  SHF.L.U32 R59, R184, 0x1f, RZ ;  /* 0x0000001fb83b7819 */ /* 0x000fe200000006ff */
[----:B------:R-:W-:Y:S03]  /*3090*/  BSSY B1, `(.L_x_3650) ;  /* 0x0000003000017945 */ /* 0x000fe60003800000 */
[----:B------:R-:W0:Y:S02]  /*30a0*/  SYNCS.PHASECHK.TRANS64.TRYWAIT P5, [R74+URZ+0x38890], R59 ;  /* 0x0388903b4a0075a7 */ /* 0x000e2400080a017f */
[----:B0-----:R-:W-:Y:S05]  /*30b0*/  @!P5 BRA `(.L_x_3651) ;  /* 0x000001480098d947 */ /* 0x001fea0003800000 */
.L_x_3843:
[----:B------:R-:W-:Y:S05]  /*30c0*/  BSYNC B1 ;  /* 0x0000000000017941 */ /* 0x000fea0003800000 */
.L_x_3650:
        /* <DEDUP_REMOVED lines=20> */
[----:B------:R-:W-:-:S05]  /*3210*/  LEA.HI.SX32 R13, R52, R13, 0x1d ;  /* 0x0000000d340d7211 */ /* 0x000fca00078feaff */
[----:B------:R-:W-:-:S05]  /*3220*/  IMAD.SHL.U32 R58, R13, 0x8, RZ ;  /* 0x000000080d3a7824 */ /* 0x000fca00078e00ff */
        /* <DEDUP_REMOVED lines=53> */
[C---:B------:R-:W-:Y:S01]  /*3580*/  FFMA.FTZ R84, R8.reuse, R11, R84 ;  /* 0x0000000b08547223 */ /* 0x040fe20000010054 */
[----:B------:R-:W-:Y:S01]  /*3590*/  FFMA.FTZ R95, R8, R5, -R95 ;  /* 0x00000005085f7223 */ /* 0x000fe2000001085f */
[----:B------:R-:W-:Y:S01]  /*35a0*/  LOP3.LUT R6, R87, 0xffff0000, RZ, 0xc0, !PT ;  /* 0xffff000057067812 */ /* 0x000fe200078ec0ff */
[----:B------:R-:W-:Y:S01]  /*35b0*/  IMAD.U32 R11, R88, 0x10000, RZ ;  /* 0x00010000580b7824 */ /* 0x000fe200078e00ff */
[----:B------:R-:W-:Y:S01]  /*35c0*/  LOP3.LUT R9, R15, 0xffff0000, RZ, 0xc0, !PT ;  /* 0xffff00000f097812 */ /* 0x000fe200078ec0ff */
[----:B------:R-:W-:-:S02]  /*35d0*/  IMAD.U32 R5, R83, 0x10000, RZ ;  /* 0x0001000053057824 */ /* 0x000fc400078e00ff */
[C---:B------:R-:W-:Y:S01]  /*35e0*/  FMUL.FTZ R8, R35.reuse, R92 ;  /* 0x0000005c23087220 */ /* 0x040fe20000410000 */
[----:B------:R-:W-:Y:S01]  /*35f0*/  FMUL.FTZ R33, R10, R11 ;  /* 0x0000000b0a217220 */ /* 0x000fe20000410000 */
[----:B------:R-:W-:Y:S01]  /*3600*/  LOP3.LUT R32, R32, 0xffff0000, RZ, 0xc0, !PT ;  /* 0xffff000020207812 */ /* 0x000fe200078ec0ff */
[-C--:B------:R-:W-:Y:S01]  /*3610*/  FMUL.FTZ R90, R35, R6.reuse ;  /* 0x00000006235a7220 */ /* 0x080fe20000410000 */
[----:B------:R-:W-:Y:S01]  /*3620*/  LOP3.LUT R13, R88, 0xffff0000, RZ, 0xc0, !PT ;  /* 0xffff0000580d7812 */ /* 0x000fe200078ec0ff */
[-C--:B------:R-:W-:Y:S01]  /*3630*/  FMUL.FTZ R10, R10, R5.reuse ;  /* 0x000000050a0a7220 */ /* 0x080fe20000410000 */
[----:B------:R-:W-:Y:S01]  /*3640*/  LOP3.LUT R83, R83, 0xffff0000, RZ, 0xc0, !PT ;  /* 0xffff000053537812 */ /* 0x000fe200078ec0ff */
[C---:B------:R-:W-:Y:S01]  /*3650*/  FFMA.FTZ R86, R9.reuse, R6, -R8 ;  /* 0x0000000609567223 */ /* 0x040fe20000010808 */
[----:B------:R-:W-:Y:S01]  /*3660*/  LOP3.LUT R12, R12, 0xffff0000, RZ, 0xc0, !PT ;  /* 0xffff00000c0c7812 */ /* 0x000fe200078ec0ff */
[----:B------:R-:W-:Y:S02]  /*3670*/  IMAD.U32 R15, R34, 0x10000, RZ ;  /* 0x00010000220f7824 */ /* 0x000fe400078e00ff */
        /* <DEDUP_REMOVED lines=32> */
.L_x_3653:
[----:B------:R-:W-:Y:S05]  /*3880*/  BSYNC B1 ;  /* 0x0000000000017941 */ /* 0x000fea0003800000 */
.L_x_3652:
        /* <DEDUP_REMOVED lines=10> */
.L_x_3635:
[----:B------:R-:W-:-:S13]  /*3930*/  ISETP.NE.AND P0, PT, R185, 0x3, PT ;  /* 0x00000003b900780c */ /* 0x000fda0003f05270 */
[----:B------:R-:W-:Y:S05]  /*3940*/  @!P0 BRA `(.L_x_3654) ;  /* 0x0000000000048947 */ /* 0x000fea0003800000 */
[----:B------:R-:W-:Y:S01]  /*3950*/  BPT.TRAP 0x1 ;  /* 0x000000040000795c */ /* 0x000fe20000300000 */
.L_x_3654:
[----:B------:R-:W-:Y:S01]  /*3960*/  LEA R74, R19, R2, 0x3 ;  /* 0x00000002134a7211 */ /* 0x000fe200078e18ff */
[----:B------:R-:W-:Y:S01]  /*3970*/  IMAD R4, R51, -0x40, R24 ;  /* 0xffffffc033047824 */ /* 0x000fe200078e0218 */
[----:B------:R-:W-:Y:S01]  /*3980*/  SHF.L.U32 R59, R184, 0x1f, RZ ;  /* 0x0000001fb83b7819 */ /* 0x000fe200000006ff */
[----:B------:R-:W-:Y:S03]  /*3990*/  BSSY B1, `(.L_x_3655) ;  /* 0x0000005000017945 */ /* 0x000fe60003800000 */
[----:B------:R-:W0:Y:S01]  /*39a0*/  SYNCS.PHASECHK.TRANS64.TRYWAIT P5, [R74+URZ+0x38890], R59 ;  /* 0x0388903b4a0075a7 */ /* 0x000e2200080a017f */
[----:B------:R-:W-:-:S04]  /*39b0*/  VIMNMX R5, R4, 0x40, PT ;  /* 0x0000004004057848 */ /* 0x000fc80003fe0100 */
[----:B------:R-:W-:Y:S01]  /*39c0*/  ISETP.GE.AND P1, PT, R22, R5, PT ;  /* 0x000000051600720c */ /* 0x000fe20003f26270 */
[----:B0-----:R-:W-:-:S12]  /*39d0*/  @!P5 BRA `(.L_x_3656) ;  /* 0x000001400064d947 */ /* 0x001fd80003800000 */
.L_x_3844:
[----:B------:R-:W-:Y:S05]  /*39e0*/  BSYNC B1 ;  /* 0x0000000000017941 */ /* 0x000fea0003800000 */
.L_x_3655:
[----:B------:R-:W-:Y:S05]  /*39f0*/  @P1 BRA `(.L_x_3642) ;  /* 0x00000000002c1947 */ /* 0x000fea0003800000 */
[----:B------:R-:W-:Y:S01]  /*3a00*/  @!P3 LOP3.LUT P5, RZ, R186, 0x4, RZ, 0xc0, !PT ;  /* 0x00000004baffb812 */ /* 0x000fe200078ac0ff */
[----:B------:R-:W-:Y:S01]  /*3a10*/  @!P3 VIADD R4, R68, 0x20 ;  /* 0x000000204404b836 */ /* 0x000fe20000000000 */
[----:B------:R-:W-:Y:S02]  /*3a20*/  PLOP3.LUT P6, PT, PT, PT, PT, 0x8, 0x0 ;  /* 0x000000000000781c */ /* 0x000fe40003fce170 */
[----:B------:R-:W-:-:S13]  /*3a30*/  @!P3 PLOP3.LUT P6, PT, P5, PT, PT, 0x80, 0x0 ;  /* 0x000000000000b81c */ /* 0x000fda0002fcf070 */
[----:B------:R-:W-:-:S04]  /*3a40*/  @P6 VIADD R4, R68, 0xffffffe0 ;  /* 0xffffffe044046836 */ /* 0x000fc80000000000 */
[----:B------:R-:W-:Y:S02]  /*3a50*/  @!P3 IMAD.IADD R33, R33, 0x1, R4 ;  /* 0x000000012121b824 */ /* 0x000fe400078e0204 */
[----:B------:R-:W1:Y:S02]  /*3a60*/  @!P4 LDS.128 R4, [R32+0x22400] ;  /* 0x022400002004c984 */ /* 0x000e640000000c00 */
[----:B------:R-:W-:-:S06]  /*3a70*/  @!P3 IMAD R8, R33, 0x2, R2 ;  /* 0x000000022108b824 */ /* 0x000fcc00078e0202 */
[----:B------:R-:W2:Y:S04]  /*3a80*/  @!P3 LDS.128 R8, [R8+0x22400] ;  /* 0x022400000808b984 */ /* 0x000ea80000000c00 */
[----:B-1----:R1:W-:Y:S04]  /*3a90*/  @!P4 STG.E.128 desc[UR54][R12.64], R4 ;  /* 0x000000040c00c986 */ /* 0x0023e8000c101d36 */
[----:B--2---:R1:W-:Y:S02]  /*3aa0*/  @!P3 STG.E.128 desc[UR54][R12.64+0x40], R8 ;  /* 0x000040080c00b986 */ /* 0x0043e4000c101d36 */
.L_x_3642:
[----:B------:R-:W-:Y:S05]  /*3ab0*/  BSYNC B0 ;  /* 0x0000000000007941 */ /* 0x000fea0003800000 */
.L_x_3634:
        /* <DEDUP_REMOVED lines=17> */
.L_x_3658:
[----:B------:R-:W-:Y:S05]  /*3bd0*/  BSYNC B0 ;  /* 0x0000000000007941 */ /* 0x000fea0003800000 */
.L_x_3657:
[----:B------:R-:W4:Y:S01]  /*3be0*/  SYNCS.PHASECHK.TRANS64.TRYWAIT P0, [R74+URZ+0x388b0], R59 ;  /* 0x0388b03b4a0075a7 */ /* 0x000f22000800017f */
[----:B------:R-:W-:Y:S04]  /*3bf0*/  BSSY B0, `(.L_x_3659) ;  /* 0x0000002000007945 */ /* 0x000fe80003800000 */
[----:B----4-:R-:W-:Y:S05]  /*3c00*/  @!P0 BRA `(.L_x_3660) ;  /* 0x0000013c00ec8947 */ /* 0x010fea0003800000 */
.L_x_3845:
[----:B------:R-:W-:Y:S05]  /*3c10*/  BSYNC B0 ;  /* 0x0000000000007941 */ /* 0x000fea0003800000 */
.L_x_3659:
[----:B------:R-:W-:Y:S04]  /*3c20*/  BSSY B0, `(.L_x_3661) ;  /* 0x0000052000007945 */ /* 0x000fe80003800000 */
[----:B------:R-:W-:Y:S05]  /*3c30*/  @P1 BRA `(.L_x_3662) ;  /* 0x0000000400401947 */ /* 0x000fea0003800000 */
[----:B-1----:R-:W-:Y:S01]  /*3c40*/  IMAD.WIDE R4, R51, 0x40, R48 ;  /* 0x0000004033047825 */ /* 0x002fe200078e0230 */
[----:B------:R-:W-:Y:S01]  /*3c50*/  ULDC.64 UR4, c[0x0][0x318] ;  /* 0x0000c60000047ab9 */ /* 0x000fe20000000a00 */
[----:B------:R-:W-:Y:S02]  /*3c60*/  LOP3.LUT P0, RZ, R186, 0x4, RZ, 0xc0, !PT ;  /* 0x00000004baff7812 */ /* 0x000fe4000780c0ff */
[----:B------:R-:W-:Y:S01]  /*3c70*/  IMAD R5, R5, UR4, RZ ;  /* 0x0000000405057c24 */ /* 0x000fe2000f8e02ff */
[----:B------:R-:W-:Y:S01]  /*3c80*/  IADD3 R78, R16, 0x100, RZ ;  /* 0x00000100104e7810 */ /* 0x000fe20007ffe0ff */
[----:B------:R-:W-:Y:S02]  /*3c90*/  IMAD.MOV.U32 R6, RZ, RZ, R40 ;  /* 0x000000ffff067224 */ /* 0x000fe400078e0028 */
[----:B------:R-:W-:Y:S02]  /*3ca0*/  IMAD.MOV.U32 R7, RZ, RZ, R77 ;  /* 0x000000ffff077224 */ /* 0x000fe400078e004d */
[----:B------:R-:W-:-:S02]  /*3cb0*/  IMAD R5, R4, UR5, R5 ;  /* 0x0000000504057c24 */ /* 0x000fc4000f8e0205 */
[----:B------:R-:W-:Y:S01]  /*3cc0*/  IMAD.WIDE.U32 R6, R4, UR4, R6 ;  /* 0x0000000404067c25 */ /* 0x000fe2000f8e0006 */
[----:B------:R-:W-:-:S03]  /*3cd0*/  ULDC.64 UR4, c[0x0][0x308] ;  /* 0x0000c20000047ab9 */ /* 0x000fc60000000a00 */
[----:B------:R-:W-:Y:S01]  /*3ce0*/  IMAD R9, R19, 0x8000, R68 ;  /* 0x0000800013097824 */ /* 0x000fe200078e0244 */
[----:B------:R-:W-:Y:S01]  /*3cf0*/  LEA R58, P1, R6, UR4, 0x1 ;  /* 0x00000004063a7c11 */ /* 0x000fe2000f8208ff */
[----:B------:R-:W-:Y:S01]  /*3d00*/  IMAD.IADD R5, R7, 0x1, R5 ;  /* 0x0000000107057824 */ /* 0x000fe200078e0205 */
[----:B------:R-:W-:Y:S01]  /*3d10*/  ULDC UR4, c[0x0][0x310] ;  /* 0x0000c40000047ab9 */ /* 0x000fe20000000800 */
[----:B------:R-:W-:Y:S02]  /*3d20*/  VIADD R4, R16, 0x40 ;  /* 0x0000004010047836 */ /* 0x000fe40000000000 */
[C---:B------:R-:W-:Y:S01]  /*3d30*/  VIADD R79, R9.reuse, 0x20 ;  /* 0x00000020094f7836 */ /* 0x040fe20000000000 */
[----:B0---4-:R-:W-:Y:S01]  /*3d40*/  LEA.HI.X R59, R6, UR5, R5, 0x1, P1 ;  /* 0x00000005063b7c11 */ /* 0x011fe200088f0c05 */
[C---:B------:R-:W-:Y:S01]  /*3d50*/  @P0 VIADD R79, R9.reuse, 0xffffffe0 ;  /* 0xffffffe0094f0836 */ /* 0x040fe20000000000 */
[----:B------:R-:W-:Y:S01]  /*3d60*/  ISETP.GE.AND P1, PT, R16, UR4, PT ;  /* 0x0000000410007c0c */ /* 0x000fe2000bf26270 */
[----:B---3--:R-:W-:Y:S01]  /*3d70*/  IMAD R81, R9, 0x2, R2 ;  /* 0x0000000209517824 */ /* 0x008fe200078e0202 */
        /* <DEDUP_REMOVED lines=25> */
[----:B------:R-:W-:Y:S02]  /*3f10*/  IMAD R80, R79, 0x2, R2 ;  /* 0x000000024f507824 */ /* 0x000fe400078e0202 */
        /* <DEDUP_REMOVED lines=34> */
.L_x_3662:
[----:B------:R-:W-:Y:S05]  /*4140*/  BSYNC B0 ;  /* 0x0000000000007941 */ /* 0x000fea0003800000 */
.L_x_3661:
[----:B------:R-:W-:Y:S01]  /*4150*/  @!PT LDS RZ, [RZ] ;  /* 0x00000000fffff984 */ /* 0x000fe20000000800 */
[----:B------:R-:W-:Y:S01]  /*4160*/  @!PT LDS RZ, [RZ] ;  /* 0x00000000fffff984 */ /* 0x000fe20000000800 */
[----:B------:R-:W-:Y:S01]  /*4170*/  @!PT LDS RZ, [RZ] ;  /* 0x00000000fffff984 */ /* 0x000fe20000000800 */
[----:B------:R-:W-:Y:S01]  /*4180*/  @!PT LDS RZ, [RZ] ;  /* 0x00000000fffff984 */ /* 0x000fe20000000800 */
[----:B------:R5:W-:Y:S06]  /*4190*/  MEMBAR.ALL.CTA ;  /* 0x0000000000007992 */ /* 0x000bec0000008000 */
[----:B-----5:R-:W5:Y:S01]  /*41a0*/  FENCE.VIEW.ASYNC.S ;  /* 0x00000000000073c6 */ /* 0x020f620000000000 */
[----:B------:R-:W-:Y:S01]  /*41b0*/  VIADD R19, R19, 0x1 ;  /* 0x0000000113137836 */ /* 0x000fe20000000000 */
[----:B-----5:R1:W-:Y:S01]  /*41c0*/  BAR.SYNC.DEFER_BLOCKING R62, 0x80 ;  /* 0x0002003e0000751d */ /* 0x0203e20000010000 */
[----:B0---4-:R-:W-:-:S03]  /*41d0*/  @!P5 VIADD R74, R74, 0x388c0 ;  /* 0x000388c04a4ad836 */ /* 0x011fc60000000000 */
[C---:B------:R-:W-:Y:S02]  /*41e0*/  ISETP.NE.AND P1, PT, R19.reuse, 0x2, PT ;  /* 0x000000021300780c */ /* 0x040fe40003f25270 */
[----:B------:R-:W-:Y:S02]  /*41f0*/  PLOP3.LUT P0, PT, PT, PT, PT, 0x8, 0x0 ;  /* 0x000000000000781c */ /* 0x000fe40003f0e170 */
[----:B------:R-:W-:Y:S02]  /*4200*/  @!P5 PRMT R74, RZ, 0x654, R74 ;  /* 0x00000654ff4ad816 */ /* 0x000fe4000000004a */
[----:B------:R-:W-:Y:S02]  /*4210*/  SEL R5, RZ, 0x1, P1 ;  /* 0x00000001ff057807 */ /* 0x000fe40000800000 */
[----:B------:R-:W-:Y:S02]  /*4220*/  SEL R19, R19, RZ, P1 ;  /* 0x000000ff13137207 */ /* 0x000fe40000800000 */
[----:B------:R-:W-:Y:S01]  /*4230*/  LOP3.LUT R184, R184, R5, RZ, 0x3c, !PT ;  /* 0x00000005b8b87212 */ /* 0x000fe200078e3cff */
[----:B------:R1:W-:Y:S01]  /*4240*/  @!P5 SYNCS.ARRIVE.TRANS64.RED.A1T0 RZ, [R74+URZ], RZ ;  /* 0x000000ff4affd9a7 */ /* 0x0003e2000810043f */
[----:B------:R-:W-:Y:S05]  /*4250*/  @P2 BRA `(.L_x_3663) ;  /* 0xffffffdc00c42947 */ /* 0x000fea000383ffff */
.L_x_3629:
[----:B-1----:R-:W4:Y:S01]  /*4260*/  LDL R4, [R1+0x4] ;  /* 0x0000040001047983 */ /* 0x002f220000100800 */
        /* <DEDUP_REMOVED lines=42> */
[----:B---3--:R-:W-:-:S02]  /*4510*/  CS2R R80, SRZ ;  /* 0x0000000000507805 */ /* 0x008fc4000001ff00 */
        /* <DEDUP_REMOVED lines=14> */
[----:B------:R-:W-:Y:S02]  /*4600*/  MOV R169, RZ ;  /* 0x000000ff00a97202 */ /* 0x000fe40000000f00 */
        /* <DEDUP_REMOVED lines=12> */
[----:B----4-:R-:W-:Y:S01]  /*46d0*/  ISETP.NE.AND P1, PT, R4, 0x1, PT ;  /* 0x000000010400780c */ /* 0x010fe20003f25270 */
[----:B------:R-:W-:-:S12]  /*46e0*/  @P0 BRA `(.L_x_3665) ;  /* 0x0000000000080947 */ /* 0x000fd80003800000 */
[----:B------:R-:W0:Y:S02]  /*46f0*/  FENCE.VIEW.ASYNC.G ;  /* 0x00000000000073c6 */ /* 0x000e240000000100 */
[----:B0-----:R-:W-:Y:S06]  /*4700*/  BAR.ARV 0xc, 0x120 ;  /* 0x0304800000007b1d */ /* 0x001fec0000002000 */
.L_x_3665:
[----:B------:R-:W-:Y:S05]  /*4710*/  BSYNC B0 ;  /* 0x0000000000007941 */ /* 0x000fea0003800000 */
.L_x_3664:
[----:B------:R-:W-:Y:S01]  /*4720*/  BSSY B7, `(.L_x_3666) ;  /* 0x0000aa4000077945 */ /* 0x000fe20003800000 */
[----:B------:R-:W-:Y:S02]  /*4730*/  IMAD.MOV.U32 R179, RZ, RZ, RZ ;  /* 0x000000ffffb37224 */ /* 0x000fe400078e00ff */
[----:B------:R-:W-:Y:S01]  /*4740*/  IMAD.MOV.U32 R181, RZ, RZ, RZ ;  /* 0x000000ffffb57224 */ /* 0x000fe200078e00ff */
[----:B------:R-:W-:Y:S06]  /*4750*/  @!P1 BRA `(.L_x_3667) ;  /* 0x0000001800449947 */ /* 0x000fec0003800000 */
[----:B------:R-:W-:Y:S02]  /*4760*/  ISETP.GE.AND P1, PT, R168, 0x1, PT ;  /* 0x00000001a800780c */ /* 0x000fe40003f26270 */
[----:B------:R-:W-:-:S11]  /*4770*/  PLOP3.LUT P0, PT, PT, PT, PT, 0x80, 0x0 ;  /* 0x000000000000781c */ /* 0x000fd60003f0f070 */
[----:B------:R-:W-:Y:S05]  /*4780*/  @!P1 BRA `(.L_x_3668) ;  /* 0x000000a800749947 */ /* 0x000fea0003800000 */
[----:B------:R-:W0:Y:S01]  /*4790*/  SHFL.IDX PT, R0, R217, RZ, 0x1f ;  /* 0x00001fffd9007589 */ /* 0x000e2200000e0000 */
[----:B------:R-:W-:Y:S01]  /*47a0*/  IMAD.MOV.U32 R5, RZ, RZ, 0x40000040 ;  /* 0x40000040ff057424 */ /* 0x000fe200078e00ff */
[----:B------:R-:W-:Y:S01]  /*47b0*/  MOV R7, 0x40000040 ;  /* 0x4000004000077802 */ /* 0x000fe20000000f00 */
[----:B------:R-:W-:Y:S01]  /*47c0*/  IMAD.MOV.U32 R11, RZ, RZ, 0x40000040 ;  /* 0x40000040ff0b7424 */ /* 0x000fe200078e00ff */
[----:B------:R-:W-:Y:S01]  /*47d0*/  BAR.SYNC.DEFER_BLOCKING 0xe, 0x100 ;  /* 0x0384000000007b1d */ /* 0x000fe20000010000 */
[----:B------:R-:W-:Y:S01]  /*47e0*/  IMAD.MOV.U32 R9, RZ, RZ, 0x40000040 ;  /* 0x40000040ff097424 */ /* 0x000fe200078e00ff */
[----:B------:R-:W-:Y:S01]  /*47f0*/  R2UR UR5, R5 ;  /* 0x00000000050572ca */ /* 0x000fe200000e0000 */
[----:B------:R-:W-:Y:S01]  /*4800*/  IMAD.MOV.U32 R13, RZ, RZ, 0x40000040 ;  /* 0x40000040ff0d7424 */ /* 0x000fe200078e00ff */
[----:B------:R-:W-:Y:S01]  /*4810*/  R2UR UR7, R7 ;  /* 0x00000000070772ca */ /* 0x000fe200000e0000 */
[----:B------:R-:W-:Y:S01]  /*4820*/  IMAD.MOV.U32 R7, RZ, RZ, 0x40000040 ;  /* 0x40000040ff077424 */ /* 0x000fe200078e00ff */
[----:B------:R-:W-:Y:S01]  /*4830*/  ISETP.GE.AND P0, PT, R168, 0x41, PT ;  /* 0x00000041a800780c */ /* 0x000fe20003f06270 */
[----:B------:R-:W-:Y:S01]  /*4840*/  BSSY B0, `(.L_x_3669) ;  /* 0x00000f5000007945 */ /* 0x000fe20003800000 */
[----:B------:R-:W1:Y:S01]  /*4850*/  S2R R20, SR_TID.X ;  /* 0x0000000000147919 */ /* 0x000e620000002100 */
[----:B0-----:R-:W-:-:S04]  /*4860*/  LEA.HI R3, R0, R0, RZ, 0x1 ;  /* 0x0000000000037211 */ /* 0x001fc800078f08ff */
[----:B------:R-:W-:Y:S01]  /*4870*/  LOP3.LUT R3, R3, 0x1fffe, RZ, 0xc0, !PT ;  /* 0x0001fffe03037812 */ /* 0x000fe200078ec0ff */
[----:B-----5:R-:W-:-:S04]  /*4880*/  WARPGROUP.ARRIVE ;  /* 0x00000000000079c5 */ /* 0x020fc80000000000 */
[----:B------:R-:W-:Y:S02]  /*4890*/  IMAD.IADD R3, R0, 0x1, -R3 ;  /* 0x0000000100037824 */ /* 0x000fe400078e0a03 */
[----:B------:R-:W-:Y:S02]  /*48a0*/  VIADD R0, R2, 0x36400 ;  /* 0x0003640002007836 */ /* 0x000fe40000000000 */
[----:B------:R-:W-:-:S03]  /*48b0*/  IMAD R3, R3, 0x8000, R2 ;  /* 0x0000800003037824 */ /* 0x000fc600078e0202 */
[----:B------:R-:W-:Y:S01]  /*48c0*/  SHF.R.U32.HI R0, RZ, 0x4, R0 ;  /* 0x00000004ff007819 */ /* 0x000fe20000011600 */
[----:B------:R-:W-:-:S03]  /*48d0*/  VIADD R3, R3, 0x400 ;  /* 0x0000040003037836 */ /* 0x000fc60000000000 */
[----:B------:R-:W-:Y:S02]  /*48e0*/  LOP3.LUT R0, R0, 0x3fff, RZ, 0xc0, !PT ;  /* 0x00003fff00007812 */ /* 0x000fe400078ec0ff */
[----:B------:R-:W-:Y:S02]  /*48f0*/  SHF.R.U32.HI R3, RZ, 0x4, R3 ;  /* 0x00000004ff037819 */ /* 0x000fe40000011603 */
[----:B------:R-:W-:Y:S02]  /*4900*/  LOP3.LUT R4, R0, 0x10000, RZ, 0xfc, !PT ;  /* 0x0001000000047812 */ /* 0x000fe400078efcff */
[----:B------:R-:W-:Y:S02]  /*4910*/  LOP3.LUT R3, R3, 0x3fff, RZ, 0xc0, !PT ;  /* 0x00003fff03037812 */ /* 0x000fe400078ec0ff */
[C---:B------:R-:W-:Y:S01]  /*4920*/  R2UR UR4, R4.reuse ;  /* 0x00000000040472ca */ /* 0x040fe200000e0000 */
[----:B------:R-:W-:Y:S01]  /*4930*/  VIADD R10, R4, 0x2 ;  /* 0x00000002040a7836 */ /* 0x000fe20000000000 */
[----:B------:R-:W-:-:S02]  /*4940*/  LOP3.LUT R15, R3, 0x2000000, RZ, 0xfc, !PT ;  /* 0x02000000030f7812 */ /* 0x000fc400078efcff */
[----:B-1----:R-:W-:-:S03]  /*4950*/  LOP3.LUT R20, R20, 0x7f, RZ, 0xc0, !PT ;  /* 0x0000007f14147812 */ /* 0x002fc600078ec0ff */
[----:B------:R-:W-:Y:S01]  /*4960*/  IMAD R6, R18, 0x1000, R15 ;  /* 0x0000100012067824 */ /* 0x000fe200078e020f */
[----:B------:R-:W-:-:S03]  /*4970*/  ISETP.NE.AND P2, PT, R20, RZ, PT ;  /* 0x000000ff1400720c */ /* 0x000fc60003f45270 */
[C---:B------:R-:W-:Y:S01]  /*4980*/  VIADD R8, R6.reuse, 0x80 ;  /* 0x0000008006087836 */ /* 0x040fe20000000000 */
[C---:B------:R-:W-:Y:S01]  /*4990*/  R2UR UR6, R6.reuse ;  /* 0x00000000060672ca */ /* 0x040fe200000e0000 */
[C---:B------:R-:W-:Y:S02]  /*49a0*/  VIADD R12, R6.reuse, 0x100 ;  /* 0x00000100060c7836 */ /* 0x040fe40000000000 */
[----:B------:R-:W-:-:S06]  /*49b0*/  VIADD R6, R6, 0x180 ;  /* 0x0000018006067836 */ /* 0x000fcc0000000000 */
[----:B------:R-:W-:-:S04]  /*49c0*/  @!P2 IMAD R0, R18, 0x8, R2 ;  /* 0x000000081200a824 */ /* 0x000fc800078e0202 */
[----:B------:R-:W-:Y:S01]  /*49d0*/  HGMMA.64x256x16.F32.BF16 R24, gdesc[UR4].tnspB, RZ, !UPT, gsb0 ;  /* 0x43e00000041879f0 */ /* 0x000fe2000c0018ff */
[----:B------:R-:W-:Y:S01]  /*49e0*/  R2UR UR4, R10 ;  /* 0x000000000a0472ca */ /* 0x000fe200000e0000 */
[----:B------:R-:W-:Y:S01]  /*49f0*/  @!P2 VIADD R0, R0, 0x38860 ;  /* 0x000388600000a836 */ /* 0x000fe20000000000 */
[----:B------:R-:W-:Y:S02]  /*4a00*/  R2UR UR5, R11 ;  /* 0x000000000b0572ca */ /* 0x000fe400000e0000 */
[----:B------:R-:W-:Y:S01]  /*4a10*/  R2UR UR6, R8 ;  /* 0x00000000080672ca */ /* 0x000fe200000e0000 */
[----:B------:R-:W-:Y:S01]  /*4a20*/  VIADD R8, R4, 0x4 ;  /* 0x0000000404087836 */ /* 0x000fe20000000000 */
[----:B------:R-:W-:Y:S01]  /*4a30*/  R2UR UR7, R9 ;  /* 0x00000000090772ca */ /* 0x000fe200000e0000 */
[----:B------:R-:W-:Y:S01]  /*4a40*/  IMAD.MOV.U32 R9, RZ, RZ, 0x40000040 ;  /* 0x40000040ff097424 */ /* 0x000fe200078e00ff */
[----:B------:R-:W-:Y:S01]  /*4a50*/  @!P2 PRMT R0, RZ, 0x654, R0 ;  /* 0x00000654ff00a816 */ /* 0x000fe20000000000 */
[----:B------:R-:W-:-:S02]  /*4a60*/  WARPGROUP.DEPBAR.LE gsb0, 0x0 ;  /* 0x00008000000079c5 */ /* 0x000fc40000010000 */
[----:B------:R-:W-:-:S15]  /*4a70*/  WARPGROUP.ARRIVE ;  /* 0x00000000000079c5 */ /* 0x000fde0000000000 */
[----:B------:R-:W-:-:S01]  /*4a80*/  NOP ;  /* 0x0000000000007918 */ /* 0x000fc20000000000 */
[----:B------:R-:W-:Y:S01]  /*4a90*/  HGMMA.64x256x16.F32.BF16 R24, gdesc[UR4].tnspB, R24, gsb0 ;  /* 0x43e00000041879f0 */ /* 0x000fe20008001818 */
[----:B------:R-:W-:Y:S02]  /*4aa0*/  R2UR UR4, R8 ;  /* 0x00000000080472ca */ /* 0x000fe400000e0000 */
[----:B------:R-:W-:Y:S02]  /*4ab0*/  R2UR UR5, R9 ;  /* 0x00000000090572ca */ /* 0x000fe400000e0000 */
[----:B------:R-:W-:Y:S01]  /*4ac0*/  R2UR UR6, R12 ;  /* 0x000000000c0672ca */ /* 0x000fe200000e0000 */
[----:B------:R-:W-:Y:S01]  /*4ad0*/  VIADD R12, R4, 0x6 ;  /* 0x00000006040c7836 */ /* 0x000fe20000000000 */
[----:B------:R-:W-:Y:S01]  /*4ae0*/  R2UR UR7, R13 ;  /* 0x000000000d0772ca */ /* 0x000fe200000e0000 */
[----:B------:R-:W-:Y:S01]  /*4af0*/  IMAD.MOV.U32 R13, RZ, RZ, 0x40000040 ;  /* 0x40000040ff0d7424 */ /* 0x000fe200078e00ff */
[----:B------:R-:W-:Y:S02]  /*4b00*/  WARPGROUP.DEPBAR.LE gsb0, 0x0 ;  /* 0x00008000000079c5 */ /* 0x000fe40000010000 */
[----:B------:R-:W-:-:S15]  /*4b10*/  WARPGROUP.ARRIVE ;  /* 0x00000000000079c5 */ /* 0x000fde0000000000 */
[----:B------:R-:W-:-:S02]  /*4b20*/  NOP ;  /* 0x0000000000007918 */ /* 0x000fc40000000000 */
        /* <DEDUP_REMOVED lines=12> */
[----:B------:R-:W-:Y:S05]  /*4bf0*/  @!P0 BRA `(.L_x_3670) ;  /* 0x0000000800e48947 */ /* 0x000fea0003800000 */
[----:B------:R-:W-:-:S07]  /*4c00*/  VIADD R182, R182, 0xfffffffe ;  /* 0xfffffffeb6b67836 */ /* 0x000fce0000000000 */
.L_x_3671:
[----:B------:R-:W-:Y:S01]  /*4c10*/  BAR.SYNC.DEFER_BLOCKING 0xe, 0x100 ;  /* 0x0384000000007b1d */ /* 0x000fe20000010000 */
[C---:B------:R-:W-:Y:S01]  /*4c20*/  LEA R3, R18.reuse, R188, 0x6 ;  /* 0x000000bc12037211 */ /* 0x040fe200078e30ff */
[----:B------:R-:W-:Y:S01]  /*4c30*/  VIADD R18, R18, 0x1 ;  /* 0x0000000112127836 */ /* 0x000fe20000000000 */
[----:B------:R-:W-:Y:S01]  /*4c40*/  R2UR UR4, R4 ;  /* 0x00000000040472ca */ /* 0x000fe200000e0000 */
[----:B------:R-:W-:Y:S01]  /*4c50*/  IMAD.MOV.U32 R7, RZ, RZ, 0x40000040 ;  /* 0x40000040ff077424 */ /* 0x000fe200078e00ff */
[----:B------:R-:W-:Y:S01]  /*4c60*/  R2UR UR5, R5 ;  /* 0x00000000050572ca */ /* 0x000fe200000e0000 */
[----:B------:R-:W-:Y:S01]  /*4c70*/  IMAD R3, R3, 0x4, R2 ;  /* 0x0000000403037824 */ /* 0x000fe200078e0202 */
[C---:B------:R-:W-:Y:S01]  /*4c80*/  ISETP.NE.AND P0, PT, R18.reuse, 0x2, PT ;  /* 0x000000021200780c */ /* 0x040fe20003f05270 */
[----:B------:R-:W-:Y:S01]  /*4c90*/  IMAD.MOV.U32 R21, RZ, RZ, 0x40000040 ;  /* 0x40000040ff157424 */ /* 0x000fe200078e00ff */
[----:B------:R-:W-:Y:S01]  /*4ca0*/  R2UR UR7, R7 ;  /* 0x00000000070772ca */ /* 0x000fe200000e0000 */
[----:B------:R-:W-:Y:S01]  /*4cb0*/  IMAD.MOV.U32 R7, RZ, RZ, 0x40000040 ;  /* 0x40000040ff077424 */ /* 0x000fe200078e00ff */
[----:B------:R-:W-:-:S02]  /*4cc0*/  SEL R18, R18, RZ, P0 ;  /* 0x000000ff12127207 */ /* 0x000fc40000000000 */
[C---:B------:R-:W-:Y:S01]  /*4cd0*/  ISETP.GT.AND P1, PT, R182.reuse, RZ, PT ;  /* 0x000000ffb600720c */ /* 0x040fe20003f24270 */
[----:B------:R-:W-:Y:S02]  /*4ce0*/  VIADD R182, R182, 0xffffffff ;  /* 0xffffffffb6b67836 */ /* 0x000fe40000000000 */
[----:B------:R-:W-:-:S04]  /*4cf0*/  IMAD R6, R18, 0x1000, R15 ;  /* 0x0000100012067824 */ /* 0x000fc800078e020f */
[C---:B------:R-:W-:Y:S01]  /*4d00*/  VIADD R20, R6.reuse, 0x80 ;  /* 0x0000008006147836 */ /* 0x040fe20000000000 */
[----:B------:R-:W-:Y:S01]  /*4d10*/  R2UR UR6, R6 ;  /* 0x00000000060672ca */ /* 0x000fe200000e0000 */
[----:B0-----:R-:W0:Y:S04]  /*4d20*/  LDS R0, [R3+0x38400] ;  /* 0x0384000003007984 */ /* 0x001e280000000800 */
        /* <DEDUP_REMOVED lines=129> */
[----:B------:R-:W-:-:S04]  /*5540*/  @!P2 IMAD R0, R18, 0x8, R2 ;  /* 0x000000081200a824 */ /* 0x000fc800078e0202 */
[----:B------:R-:W-:Y:S01]  /*5550*/  @!P2 VIADD R0, R0, 0x38860 ;  /* 0x000388600000a836 */ /* 0x000fe20000000000 */
[----:B------:R-:W-:-:S04]  /*5560*/  WARPGROUP.ARRIVE ;  /* 0x00000000000079c5 */ /* 0x000fc80000000000 */
[----:B------:R-:W-:Y:S02]  /*5570*/  @!P2 PRMT R0, RZ, 0x654, R0 ;  /* 0x00000654ff00a816 */ /* 0x000fe40000000000 */
[----:B------:R-:W-:Y:S01]  /*5580*/  HGMMA.64x256x16.F32.BF16 R24, gdesc[UR4].tnspB, R24, gsb0 ;  /* 0x43e00000041879f0 */ /* 0x000fe20008001818 */
[----:B------:R-:W-:Y:S02]  /*5590*/  R2UR UR4, R10 ;  /* 0x000000000a0472ca */ /* 0x000fe400000e0000 */
[----:B------:R-:W-:Y:S02]  /*55a0*/  R2UR UR5, R11 ;  /* 0x000000000b0572ca */ /* 0x000fe400000e0000 */
[----:B------:R-:W-:Y:S01]  /*55b0*/  R2UR UR6, R20 ;  /* 0x00000000140672ca */ /* 0x000fe200000e0000 */
[----:B------:R-:W-:Y:S01]  /*55c0*/  VIADD R20, R6, 0x100 ;  /* 0x0000010006147836 */ /* 0x000fe20000000000 */
[----:B------:R-:W-:Y:S01]  /*55d0*/  R2UR UR7, R21 ;  /* 0x00000000150772ca */ /* 0x000fe200000e0000 */
[----:B------:R-:W-:-:S02]  /*55e0*/  IMAD.MOV.U32 R21, RZ, RZ, 0x40000040 ;  /* 0x40000040ff157424 */ /* 0x000fc400078e00ff */
[----:B------:R-:W-:Y:S01]  /*55f0*/  VIADD R6, R6, 0x180 ;  /* 0x0000018006067836 */ /* 0x000fe20000000000 */
[----:B------:R-:W-:Y:S02]  /*5600*/  WARPGROUP.DEPBAR.LE gsb0, 0x0 ;  /* 0x00008000000079c5 */ /* 0x000fe40000010000 */
[----:B------:R-:W-:-:S15]  /*5610*/  WARPGROUP.ARRIVE ;  /* 0x00000000000079c5 */ /* 0x000fde0000000000 */
        /* <DEDUP_REMOVED lines=19> */
[----:B------:R0:W-:Y:S02]  /*5750*/  @!P2 SYNCS.ARRIVE.TRANS64.RED.A1T0 RZ, [R0+URZ], RZ ;  /* 0x000000ff00ffa9a7 */ /* 0x0001e4000810043f */
[----:B0-----:R-:W-:-:S04]  /*5760*/  SEL R0, RZ, 0x1, P0 ;  /* 0x00000001ff007807 */ /* 0x001fc80000000000 */
[----:B------:R-:W-:Y:S01]  /*5770*/  LOP3.LUT R23, R23, R0, RZ, 0x3c, !PT ;  /* 0x0000000017177212 */ /* 0x000fe200078e3cff */
[----:B------:R-:W-:Y:S06]  /*5780*/  @P1 BRA `(.L_x_3671) ;  /* 0xfffffff400201947 */ /* 0x000fec000383ffff */
.L_x_3670:
[----:B------:R-:W-:Y:S05]  /*5790*/  BSYNC B0 ;  /* 0x0000000000007941 */ /* 0x000fea0003800000 */
.L_x_3669:
[----:B------:R-:W-:Y:S01]  /*57a0*/  BAR.SYNC.DEFER_BLOCKING 0xe, 0x100 ;  /* 0x0384000000007b1d */ /* 0x000fe20000010000 */
[C---:B------:R-:W-:Y:S01]  /*57b0*/  IMAD R3, R18.reuse, 0x40, R188 ;  /* 0x0000004012037824 */ /* 0x040fe200078e02bc */
[----:B------:R-:W-:Y:S02]  /*57c0*/  IADD3 R18, R18, 0x1, RZ ;  /* 0x0000000112127810 */ /* 0x000fe40007ffe0ff */
[----:B------:R-:W-:Y:S01]  /*57d0*/  PLOP3.LUT P0, PT, PT, PT, PT, 0x8, 0x0 ;  /* 0x000000000000781c */ /* 0x000fe20003f0e170 */
[----:B------:R-:W-:Y:S01]  /*57e0*/  IMAD R3, R3, 0x4, R2 ;  /* 0x0000000403037824 */ /* 0x000fe200078e0202 */
[----:B------:R-:W-:-:S04]  /*57f0*/  ISETP.NE.AND P1, PT, R18, 0x2, PT ;  /* 0x000000021200780c */ /* 0x000fc80003f25270 */
[----:B------:R-:W-:Y:S02]  /*5800*/  SEL R4, RZ, 0x1, P1 ;  /* 0x00000001ff047807 */ /* 0x000fe40000800000 */
[----:B------:R-:W-:Y:S02]  /*5810*/  SEL R18, R18, RZ, P1 ;  /* 0x000000ff12127207 */ /* 0x000fe40000800000 */
[----:B------:R-:W-:Y:S01]  /*5820*/  LOP3.LUT R23, R23, R4, RZ, 0x3c, !PT ;  /* 0x0000000417177212 */ /* 0x000fe200078e3cff */
        /* <DEDUP_REMOVED lines=132> */
.L_x_3667:
[----:B------:R-:W-:Y:S02]  /*6070*/  ISETP.GE.AND P1, PT, R168, 0x1, PT ;  /* 0x00000001a800780c */ /* 0x000fe40003f26270 */
[----:B------:R-:W-:-:S11]  /*6080*/  PLOP3.LUT P0, PT, PT, PT, PT, 0x80, 0x0 ;  /* 0x000000000000781c */ /* 0x000fd60003f0f070 */
[----:B------:R-:W-:Y:S05]  /*6090*/  @!P1 BRA `(.L_x_3668) ;  /* 0x0000009000309947 */ /* 0x000fea0003800000 */
[----:B------:R-:W0:Y:S01]  /*60a0*/  SHFL.IDX PT, R0, R217, RZ, 0x1f ;  /* 0x00001fffd9007589 */ /* 0x000e2200000e0000 */
[----:B------:R-:W-:Y:S01]  /*60b0*/  BSSY B6, `(.L_x_3672) ;  /* 0x000001b000067945 */ /* 0x000fe20003800000 */
[----:B0-----:R-:W-:-:S04]  /*60c0*/  LEA.HI R3, R0, R0, RZ, 0x1 ;  /* 0x0000000000037211 */ /* 0x001fc800078f08ff */
[----:B------:R-:W-:-:S05]  /*60d0*/  LOP3.LUT R3, R3, 0x1fffe, RZ, 0xc0, !PT ;  /* 0x0001fffe03037812 */ /* 0x000fca00078ec0ff */
[----:B------:R-:W-:Y:S02]  /*60e0*/  IMAD.IADD R3, R0, 0x1, -R3 ;  /* 0x0000000100037824 */ /* 0x000fe400078e0a03 */
[----:B------:R-:W-:Y:S02]  /*60f0*/  VIADD R0, R2, 0x36400 ;  /* 0x0003640002007836 */ /* 0x000fe40000000000 */
[----:B------:R-:W-:-:S03]  /*6100*/  IMAD R3, R3, 0x8000, R2 ;  /* 0x0000800003037824 */ /* 0x000fc600078e0202 */
[----:B------:R-:W-:Y:S01]  /*6110*/  LOP3.LUT P0, RZ, R0, 0x3ff, RZ, 0xc0, !PT ;  /* 0x000003ff00ff7812 */ /* 0x000fe2000780c0ff */
[----:B------:R-:W-:-:S05]  /*6120*/  VIADD R3, R3, 0x400 ;  /* 0x0000040003037836 */ /* 0x000fca0000000000 */
[----:B------:R-:W-:-:S04]  /*6130*/  SHF.R.U32.HI R3, RZ, 0x4, R3 ;  /* 0x00000004ff037819 */ /* 0x000fc80000011603 */
[----:B------:R-:W-:-:S03]  /*6140*/  LOP3.LUT R56, R3, 0x3fff, RZ, 0xc0, !PT ;  /* 0x00003fff03387812 */ /* 0x000fc600078ec0ff */
        /* <DEDUP_REMOVED lines=17> */
.L_x_3673:
[----:B------:R-:W-:Y:S05]  /*6260*/  BSYNC B6 ;  /* 0x0000000000067941 */ /* 0x000fea0003800000 */
.L_x_3672:
        /* <DEDUP_REMOVED lines=12> */
.L_x_3677:
[----:B-1----:R1:W2:Y:S02]  /*6330*/  SYNCS.PHASECHK.TRANS64.TRYWAIT P0, [R2+URZ+0x38800], R5 ;  /* 0x03880005020075a7 */ /* 0x0022a4000800017f */
[----:B--2---:R-:W-:Y:S05]  /*6340*/  @!P0 NANOSLEEP.SYNCS 0x989680 ;  /* 0x009896800000895d */ /* 0x004fea0003900000 */
[----:B------:R-:W2:Y:S02]  /*6350*/  @!P0 SYNCS.PHASECHK.TRANS64 P0, [R2+URZ+0x38800], R5 ;  /* 0x03880005020085a7 */ /* 0x000ea4000800007f */
[----:B--2---:R-:W-:Y:S05]  /*6360*/  @!P0 BRA `(.L_x_3677) ;  /* 0xfffffffc00f08947 */ /* 0x004fea000383ffff */
.L_x_3676:
[----:B------:R-:W-:Y:S05]  /*6370*/  BSYNC B0 ;  /* 0x0000000000007941 */ /* 0x000fea0003800000 */
.L_x_3675:
[----:B------:R-:W-:Y:S05]  /*6380*/  BRA `(.L_x_3678) ;  /* 0x0000002000747947 */ /* 0x000fea0003800000 */
.L_x_3674:
[----:B-----5:R-:W-:Y:S01]  /*6390*/  SHF.R.S32.HI R0, RZ, 0x1f, R27 ;  /* 0x0000001fff007819 */ /* 0x020fe2000001141b */
[----:B------:R-:W-:Y:S01]  /*63a0*/  ULDC.64 UR4, c[0x0][0x3d8] ;  /* 0x0000f60000047ab9 */ /* 0x000fe20000000a00 */
[----:B------:R-:W-:Y:S01]  /*63b0*/  VIADD R3, R2, 0x20400 ;  /* 0x0002040002037836 */ /* 0x000fe20000000000 */
[----:B------:R-:W-:Y:S01]  /*63c0*/  SHF.L.U32 R29, R215, 0x2, RZ ;  /* 0x00000002d71d7819 */ /* 0x000fe200000006ff */
[----:B------:R-:W-:Y:S01]  /*63d0*/  IMAD.WIDE.U32 R4, R27, UR4, RZ ;  /* 0x000000041b047c25 */ /* 0x000fe2000f8e00ff */
[----:B------:R-:W-:Y:S01]  /*63e0*/  ULDC.64 UR6, c[0x0][0x3e8] ;  /* 0x0000fa0000067ab9 */ /* 0x000fe20000000a00 */
[----:B------:R-:W-:Y:S01]  /*63f0*/  SHF.R.S32.HI R14, RZ, 0x1f, R16 ;  /* 0x0000001fff0e7819 */ /* 0x000fe20000011410 */
[----:B------:R-:W-:Y:S01]  /*6400*/  BSSY B6, `(.L_x_3679) ;  /* 0x0000031000067945 */ /* 0x000fe20003800000 */
[C---:B------:R-:W-:Y:S01]  /*6410*/  IMAD R6, R0.reuse, UR4, RZ ;  /* 0x0000000400067c24 */ /* 0x040fe2000f8e02ff */
[----:B------:R-:W-:Y:S01]  /*6420*/  LOP3.LUT P0, RZ, R3, 0x3ff, RZ, 0xc0, !PT ;  /* 0x000003ff03ff7812 */ /* 0x000fe2000780c0ff */
[----:B------:R-:W-:Y:S01]  /*6430*/  IMAD R0, R0, UR6, RZ ;  /* 0x0000000600007c24 */ /* 0x000fe2000f8e02ff */
[----:B------:R-:W-:Y:S01]  /*6440*/  IADD3 R3, P6, R29, R4, RZ ;  /* 0x000000041d037210 */ /* 0x000fe20007fde0ff */
[C---:B------:R-:W-:Y:S01]  /*6450*/  IMAD R11, R27.reuse, UR5, R6 ;  /* 0x000000051b0b7c24 */ /* 0x040fe2000f8e0206 */
[----:B------:R-:W-:Y:S01]  /*6460*/  ULDC.64 UR4, c[0x0][0x3c8] ;  /* 0x0000f20000047ab9 */ /* 0x000fe20000000a00 */
[----:B------:R-:W-:Y:S01]  /*6470*/  SHF.R.S32.HI R12, RZ, 0x1f, R29 ;  /* 0x0000001fff0c7819 */ /* 0x000fe2000001141d */
[----:B------:R-:W-:Y:S01]  /*6480*/  IMAD.WIDE.U32 R6, R27, UR6, RZ ;  /* 0x000000061b067c25 */ /* 0x000fe2000f8e00ff */
[----:B------:R-:W-:-:S02]  /*6490*/  LEA R24, P2, R4, UR4, 0x1 ;  /* 0x0000000404187c11 */ /* 0x000fc4000f8408ff */
[----:B------:R-:W-:Y:S01]  /*64a0*/  LEA R32, P5, R3, UR4, 0x1 ;  /* 0x0000000403207c11 */ /* 0x000fe2000f8a08ff */
[----:B------:R-:W-:Y:S01]  /*64b0*/  IMAD.IADD R11, R11, 0x1, R5 ;  /* 0x000000010b0b7824 */ /* 0x000fe200078e0205 */
[C---:B------:R-:W-:Y:S01]  /*64c0*/  IADD3 R5, P1, R16.reuse, R4, RZ ;  /* 0x0000000410057210 */ /* 0x040fe20007f3e0ff */
[----:B------:R-:W-:Y:S01]  /*64d0*/  IMAD R9, R27, UR7, R0 ;  /* 0x000000071b097c24 */ /* 0x000fe2000f8e0200 */
[-C--:B------:R-:W-:Y:S01]  /*64e0*/  IADD3 R0, P4, R16, R6.reuse, RZ ;  /* 0x0000000610007210 */ /* 0x080fe20007f9e0ff */
[--C-:B------:R-:W-:Y:S01]  /*64f0*/  IMAD.X R10, R12, 0x1, R11.reuse, P6 ;  /* 0x000000010c0a7824 */ /* 0x100fe200030e060b */
[----:B------:R-:W-:Y:S01]  /*6500*/  LEA.HI.X R26, R4, UR5, R11, 0x1, P2 ;  /* 0x00000005041a7c11 */ /* 0x000fe200090f0c0b */
[----:B------:R-:W-:Y:S01]  /*6510*/  IMAD.IADD R9, R9, 0x1, R7 ;  /* 0x0000000109097824 */ /* 0x000fe200078e0207 */
[----:B------:R-:W-:Y:S01]  /*6520*/  IADD3 R8, P2, R29, R6, RZ ;  /* 0x000000061d087210 */ /* 0x000fe20007f5e0ff */
[----:B------:R-:W-:Y:S01]  /*6530*/  ULDC.64 UR6, c[0x0][0x3e0] ;  /* 0x0000f80000067ab9 */ /* 0x000fe20000000a00 */
[----:B------:R-:W-:Y:S01]  /*6540*/  LEA.HI.X R33, R3, UR5, R10, 0x1, P5 ;  /* 0x0000000503217c11 */ /* 0x000fe2000a8f0c0a */
[----:B------:R-:W-:Y:S01]  /*6550*/  IMAD.X R4, R14, 0x1, R11, P1 ;  /* 0x000000010e047824 */ /* 0x000fe200008e060b */
        /* <DEDUP_REMOVED lines=27> */
.L_x_3680:
[----:B------:R-:W-:Y:S05]  /*6710*/  BSYNC B6 ;  /* 0x0000000000067941 */ /* 0x000fea0003800000 */
.L_x_3679:
[----:B------:R-:W-:Y:S01]  /*6720*/  ULDC.U8 UR4, c[0x0][0x3f0] ;  /* 0x0000fc0000047ab9 */ /* 0x000fe20000000000 */
[----:B------:R-:W-:Y:S01]  /*6730*/  BSSY B0, `(.L_x_3681) ;  /* 0x00001da000007945 */ /* 0x000fe20003800000 */
[----:B------:R-:W-:-:S13]  /*6740*/  ISETP.NE.AND P0, PT, RZ, UR4, PT ;  /* 0x00000004ff007c0c */ /* 0x000fda000bf05270 */
[----:B------:R-:W-:Y:S05]  /*6750*/  @!P0 BRA `(.L_x_3682) ;  /* 0x0000000c00d48947 */ /* 0x000fea0003800000 */
[----:B------:R-:W-:Y:S01]  /*6760*/  IMAD R30, R25, -0x40, R30 ;  /* 0xffffffc0191e7824 */ /* 0x000fe200078e021e */
[----:B------:R-:W-:Y:S01]  /*6770*/  SHF.L.U32 R0, R186, 0x6, RZ ;  /* 0x00000006ba007819 */ /* 0x000fe200000006ff */
[----:B------:R-:W-:Y:S01]  /*6780*/  BSSY B1, `(.L_x_3683) ;  /* 0x0000016000017945 */ /* 0x000fe20003800000 */
        /* <DEDUP_REMOVED lines=21> */
.L_x_3684:
[----:B------:R-:W-:Y:S05]  /*68e0*/  BSYNC B1 ;  /* 0x0000000000017941 */ /* 0x000fea0003800000 */
.L_x_3683:
[----:B------:R-:W-:Y:S01]  /*68f0*/  UMOV UR4, 0xffffffff ;  /* 0xffffffff00047882 */ /* 0x000fe20000000000 */
[----:B-----5:R-:W-:Y:S01]  /*6900*/  IMAD.MOV.U32 R25, RZ, RZ, R6 ;  /* 0x000000ffff197224 */ /* 0x020fe200078e0006 */
[--C-:B------:R-:W-:Y:S01]  /*6910*/  SHF.R.U64 R6, R6, 0x10, R7.reuse ;  /* 0x0000001006067819 */ /* 0x100fe20000001207 */
[--C-:B------:R-:W-:Y:S01]  /*6920*/  IMAD.MOV.U32 R31, RZ, RZ, R7.reuse ;  /* 0x000000ffff1f7224 */ /* 0x100fe200078e0007 */
[----:B------:R-:W-:Y:S02]  /*6930*/  SHF.R.U32.HI R38, RZ, 0x10, R7 ;  /* 0x00000010ff267819 */ /* 0x000fe40000011607 */
[----:B------:R-:W-:Y:S01]  /*6940*/  LEA.HI R0, R213, R213, RZ, 0x1 ;  /* 0x000000d5d5007211 */ /* 0x000fe200078f08ff */
[----:B------:R-:W-:Y:S06]  /*6950*/  BRA.DIV UR4, `(.L_x_3685) ;  /* 0x0000011204ac7947 */ /* 0x000fec000b800000 */
.L_x_3848:
[----:B------:R-:W-:Y:S01]  /*6960*/  UMOV UR4, 0xffffffff ;  /* 0xffffffff00047882 */ /* 0x000fe20000000000 */
[----:B------:R-:W-:Y:S02]  /*6970*/  LOP3.LUT R0, R0, 0xfffffffe, RZ, 0xc0, !PT ;  /* 0xfffffffe00007812 */ /* 0x000fe400078ec0ff */
[----:B------:R-:W-:Y:S05]  /*6980*/  BRA.DIV UR4, `(.L_x_3686) ;  /* 0x0000011204c87947 */ /* 0x000fea000b800000 */
.L_x_3851:
[----:B------:R-:W-:Y:S01]  /*6990*/  UMOV UR4, 0xffffffff ;  /* 0xffffffff00047882 */ /* 0x000fe20000000000 */
[----:B------:R-:W-:Y:S02]  /*69a0*/  IMAD.IADD R3, R213, 0x1, -R0 ;  /* 0x00000001d5037824 */ /* 0x000fe400078e0a00 */
[----:B------:R-:W-:Y:S05]  /*69b0*/  BRA.DIV UR4, `(.L_x_3687) ;  /* 0x0000011204e47947 */ /* 0x000fea000b800000 */
.L_x_3854:
[----:B------:R-:W-:Y:S01]  /*69c0*/  UMOV UR4, 0xffffffff ;  /* 0xffffffff00047882 */ /* 0x000fe20000000000 */
[----:B------:R-:W-:Y:S02]  /*69d0*/  SHF.L.U32 R7, R3, 0x1f, RZ ;  /* 0x0000001f03077819 */ /* 0x000fe400000006ff */
[----:B------:R-:W-:Y:S05]  /*69e0*/  BRA.DIV UR4, `(.L_x_3688) ;  /* 0x0000011604007947 */ /* 0x000fea000b800000 */
.L_x_3857:
[----:B------:R-:W1:Y:S01]  /*69f0*/  SYNCS.PHASECHK.TRANS64.TRYWAIT P0, [R2+URZ+0x38800], R7 ;  /* 0x03880007020075a7 */ /* 0x000e62000800017f */
[----:B------:R-:W-:Y:S01]  /*6a00*/  LOP3.LUT P2, RZ, R186, 0x4, RZ, 0xc0, !PT ;  /* 0x00000004baff7812 */ /* 0x000fe2000784c0ff */
[----:B------:R-:W-:Y:S01]  /*6a10*/  IMAD R11, R189, 0x200, R10 ;  /* 0x00000200bd0b7824 */ /* 0x000fe200078e020a */
[----:B------:R-:W-:Y:S01]  /*6a20*/  SHF.R.U64 R12, R4, 0x10, R5 ;  /* 0x00000010040c7819 */ /* 0x000fe20000001205 */
[----:B0-----:R-:W-:Y:S01]  /*6a30*/  IMAD.MOV.U32 R32, RZ, RZ, R4 ;  /* 0x000000ffff207224 */ /* 0x001fe200078e0004 */
[--C-:B------:R-:W-:Y:S01]  /*6a40*/  SHF.R.U32.HI R13, RZ, 0x10, R21.reuse ;  /* 0x00000010ff0d7819 */ /* 0x100fe20000011615 */
[----:B------:R-:W-:Y:S01]  /*6a50*/  IMAD R10, R11, 0x2, R2 ;  /* 0x000000020b0a7824 */ /* 0x000fe200078e0202 */
[----:B------:R-:W-:Y:S01]  /*6a60*/  SHF.R.U64 R11, R20, 0x10, R21 ;  /* 0x00000010140b7819 */ /* 0x000fe20000001215 */
[----:B------:R-:W-:Y:S01]  /*6a70*/  IMAD.MOV.U32 R36, RZ, RZ, R8 ;  /* 0x000000ffff247224 */ /* 0x000fe200078e0008 */
[----:B------:R-:W-:Y:S01]  /*6a80*/  SHF.R.U64 R8, R8, 0x10, R9 ;  /* 0x0000001008087819 */ /* 0x000fe20000001209 */
[--C-:B------:R-:W-:Y:S01]  /*6a90*/  IMAD.MOV.U32 R33, RZ, RZ, R5.reuse ;  /* 0x000000ffff217224 */ /* 0x100fe200078e0005 */
[----:B------:R-:W-:Y:S01]  /*6aa0*/  SHF.R.U32.HI R5, RZ, 0x10, R5 ;  /* 0x00000010ff057819 */ /* 0x000fe20000011605 */
[----:B------:R-:W-:Y:S01]  /*6ab0*/  IMAD.MOV.U32 R34, RZ, RZ, R20 ;  /* 0x000000ffff227224 */ /* 0x000fe200078e0014 */
[----:B------:R-:W-:Y:S01]  /*6ac0*/  BSSY B1, `(.L_x_3689) ;  /* 0x0000010000017945 */ /* 0x000fe20003800000 */
[----:B------:R-:W-:Y:S01]  /*6ad0*/  IMAD.MOV.U32 R35, RZ, RZ, R21 ;  /* 0x000000ffff237224 */ /* 0x000fe200078e0015 */
[----:B------:R-:W-:Y:S01]  /*6ae0*/  PRMT R27, R25, 0x5410, R6 ;  /* 0x00005410191b7816 */ /* 0x000fe20000000006 */
[C---:B------:R-:W-:Y:S01]  /*6af0*/  VIADD R4, R10.reuse, 0x20400 ;  /* 0x000204000a047836 */ /* 0x040fe20000000000 */
[----:B------:R-:W-:Y:S01]  /*6b00*/  PRMT R31, R31, 0x5410, R38 ;  /* 0x000054101f1f7816 */ /* 0x000fe20000000026 */
[--C-:B------:R-:W-:Y:S01]  /*6b10*/  IMAD.MOV.U32 R37, RZ, RZ, R9.reuse ;  /* 0x000000ffff257224 */ /* 0x100fe200078e0009 */
[----:B------:R-:W-:Y:S01]  /*6b20*/  SHF.R.U32.HI R9, RZ, 0x10, R9 ;  /* 0x00000010ff097819 */ /* 0x000fe20000011609 */
[----:B------:R-:W-:Y:S01]  /*6b30*/  VIADD R0, R10, 0x20440 ;  /* 0x000204400a007836 */ /* 0x000fe20000000000 */
[----:B------:R-:W-:-:S02]  /*6b40*/  @P2 IADD3 R0, R4, -0x40, RZ ;  /* 0xffffffc004002810 */ /* 0x000fc40007ffe0ff */
[----:B------:R-:W-:Y:S02]  /*6b50*/  PRMT R32, R32, 0x5410, R12 ;  /* 0x0000541020207816 */ /* 0x000fe4000000000c */
[----:B------:R-:W-:Y:S02]  /*6b60*/  PRMT R33, R33, 0x5410, R5 ;  /* 0x0000541021217816 */ /* 0x000fe40000000005 */
[----:B------:R-:W-:Y:S02]  /*6b70*/  PRMT R34, R34, 0x5410, R11 ;  /* 0x0000541022227816 */ /* 0x000fe4000000000b */
[----:B------:R-:W-:Y:S02]  /*6b80*/  PRMT R35, R35, 0x5410, R13 ;  /* 0x0000541023237816 */ /* 0x000fe4000000000d */
[----:B------:R-:W-:Y:S02]  /*6b90*/  PRMT R36, R36, 0x5410, R8 ;  /* 0x0000541024247816 */ /* 0x000fe40000000008 */
[----:B------:R-:W-:Y:S01]  /*6ba0*/  PRMT R37, R37, 0x5410, R9 ;  /* 0x0000541025257816 */ /* 0x000fe20000000009 */
[----:B-1----:R-:W-:Y:S06]  /*6bb0*/  @!P0 BRA `(.L_x_3690) ;  /* 0x0000011000b48947 */ /* 0x002fec0003800000 */
.L_x_3858:
[----:B------:R-:W-:Y:S05]  /*6bc0*/  BSYNC B1 ;  /* 0x0000000000017941 */ /* 0x000fea0003800000 */
.L_x_3689:
        /* <DEDUP_REMOVED lines=24> */
[-C--:B------:R-:W-:Y:S01]  /*6d50*/  FMUL.FTZ R28, R5, R14.reuse ;  /* 0x0000000e051c7220 */ /* 0x080fe20000410000 */
[----:B------:R-:W-:Y:S01]  /*6d60*/  LOP3.LUT R7, R7, 0xffff0000, RZ, 0xc0, !PT ;  /* 0xffff000007077812 */ /* 0x000fe200078ec0ff */
[----:B------:R-:W-:Y:S01]  /*6d70*/  FFMA.FTZ R24, R8, R15, R4 ;  /* 0x0000000f08187223 */ /* 0x000fe20000010004 */
        /* <DEDUP_REMOVED lines=19> */
.L_x_3694:
[----:B------:R-:W-:Y:S05]  /*6eb0*/  BSYNC B2 ;  /* 0x0000000000027941 */ /* 0x000fea0003800000 */
.L_x_3693:
        /* <DEDUP_REMOVED lines=10> */
[----:B------:R-:W-:Y:S01]  /*6f60*/  IMAD.U32 R11, R6, 0x10000, RZ ;  /* 0x00010000060b7824 */ /* 0x000fe200078e00ff */
[----:B------:R-:W-:Y:S01]  /*6f70*/  SHF.L.U32 R12, R7, 0x10, RZ ;  /* 0x00000010070c7819 */ /* 0x000fe200000006ff */
[C---:B------:R-:W-:Y:S01]  /*6f80*/  FMUL.FTZ R21, R4.reuse, R15 ;  /* 0x0000000f04157220 */ /* 0x040fe20000410000 */
[-C--:B------:R-:W-:Y:S01]  /*6f90*/  FMUL.FTZ R4, R4, R13.reuse ;  /* 0x0000000d04047220 */ /* 0x080fe20000410000 */
[C---:B------:R-:W-:Y:S01]  /*6fa0*/  FMUL.FTZ R26, R5.reuse, R20 ;  /* 0x00000014051a7220 */ /* 0x040fe20000410000 */
[-C--:B------:R-:W-:Y:S01]  /*6fb0*/  FMUL.FTZ R28, R5, R14.reuse ;  /* 0x0000000e051c7220 */ /* 0x080fe20000410000 */
        /* <DEDUP_REMOVED lines=23> */
.L_x_3692:
[----:B------:R-:W-:Y:S05]  /*7130*/  BSYNC B1 ;  /* 0x0000000000017941 */ /* 0x000fea0003800000 */
.L_x_3691:
        /* <DEDUP_REMOVED lines=24> */
[-C--:B------:R-:W-:Y:S01]  /*72c0*/  FMUL.FTZ R4, R21, R5.reuse ;  /* 0x0000000515047220 */ /* 0x080fe20000410000 */
[-C--:B------:R-:W-:Y:S01]  /*72d0*/  FFMA.FTZ R13, R14, R8.reuse, -R13 ;  /* 0x000000080e0d7223 */ /* 0x080fe2000001080d */
[----:B------:R-:W-:Y:S01]  /*72e0*/  LOP3.LUT R7, R7, 0xffff0000, RZ, 0xc0, !PT ;  /* 0xffff000007077812 */ /* 0x000fe200078ec0ff */
[----:B------:R-:W-:Y:S01]  /*72f0*/  FFMA.FTZ R8, R20, R8, R15 ;  /* 0x0000000814087223 */ /* 0x000fe2000001000f */
[----:B------:R-:W-:Y:S01]  /*7300*/  FMUL.FTZ R14, R27, R5 ;  /* 0x000000051b0e7220 */ /* 0x000fe20000410000 */
[C---:B------:R-:W-:Y:S01]  /*7310*/  LOP3.LUT R20, R31.reuse, 0xffff0000, RZ, 0xc0, !PT ;  /* 0xffff00001f147812 */ /* 0x040fe200078ec0ff */
[----:B------:R-:W-:Y:S02]  /*7320*/  IMAD.U32 R15, R31, 0x10000, RZ ;  /* 0x000100001f0f7824 */ /* 0x000fe400078e00ff */
[-C--:B------:R-:W-:Y:S01]  /*7330*/  FFMA.FTZ R4, R27, R9.reuse, -R4 ;  /* 0x000000091b047223 */ /* 0x080fe20000010804 */
        /* <DEDUP_REMOVED lines=13> */
[----:B------:R1:W-:Y:S02]  /*7410*/  STS.128 [R10+0x21400], R24 ;  /* 0x021400180a007388 */ /* 0x0003e40000000c00 */
.L_x_3697:
[----:B------:R-:W-:Y:S05]  /*7420*/  BSYNC B1 ;  /* 0x0000000000017941 */ /* 0x000fea0003800000 */
.L_x_3696:
[----:B------:R-:W-:Y:S05]  /*7430*/  @P1 BRA `(.L_x_3695) ;  /* 0x0000001000241947 */ /* 0x000fea0003800000 */
[----:B0-----:R-:W0:Y:S01]  /*7440*/  LDS.128 R4, [R0+0x1000] ;  /* 0x0010000000047984 */ /* 0x001e220000000c00 */
[----:B------:R-:W-:Y:S01]  /*7450*/  SHF.L.U32 R14, R36, 0x10, RZ ;  /* 0x00000010240e7819 */ /* 0x000fe200000006ff */
[----:B------:R-:W-:Y:S01]  /*7460*/  IMAD.U32 R12, R32, 0x10000, RZ ;  /* 0x00010000200c7824 */ /* 0x000fe200078e00ff */
[----:B-1----:R-:W-:Y:S01]  /*7470*/  LOP3.LUT R25, R36, 0xffff0000, RZ, 0xc0, !PT ;  /* 0xffff000024197812 */ /* 0x002fe200078ec0ff */
        /* <DEDUP_REMOVED lines=15> */
[----:B------:R-:W-:Y:S01]  /*7570*/  FMUL.FTZ R4, R25, R5 ;  /* 0x0000000519047220 */ /* 0x000fe20000410000 */
[----:B------:R-:W-:-:S02]  /*7580*/  IMAD.U32 R14, R33, 0x10000, RZ ;  /* 0x00010000210e7824 */ /* 0x000fc400078e00ff */
[----:B------:R-:W-:Y:S01]  /*7590*/  FMUL.FTZ R12, R21, R5 ;  /* 0x00000005150c7220 */ /* 0x000fe20000410000 */
[----:B------:R-:W-:Y:S01]  /*75a0*/  LOP3.LUT R33, R33, 0xffff0000, RZ, 0xc0, !PT ;  /* 0xffff000021217812 */ /* 0x000fe200078ec0ff */
[-C--:B------:R-:W-:Y:S01]  /*75b0*/  FFMA.FTZ R4, R21, R9.reuse, -R4 ;  /* 0x0000000915047223 */ /* 0x080fe20000010804 */
[-C--:B------:R-:W-:Y:S01]  /*75c0*/  FMUL.FTZ R5, R20, R6.reuse ;  /* 0x0000000614057220 */ /* 0x080fe20000410000 */
        /* <DEDUP_REMOVED lines=14> */
.L_x_3682:
        /* <DEDUP_REMOVED lines=14> */
.L_x_3861:
[----:B------:R-:W-:Y:S01]  /*7790*/  UMOV UR4, 0xffffffff ;  /* 0xffffffff00047882 */ /* 0x000fe20000000000 */
[----:B------:R-:W-:Y:S02]  /*77a0*/  LOP3.LUT R0, R0, 0xfffffffe, RZ, 0xc0, !PT ;  /* 0xfffffffe00007812 */ /* 0x000fe400078ec0ff */
[----:B------:R-:W-:Y:S05]  /*77b0*/  BRA.DIV UR4, `(.L_x_3699) ;  /* 0x0000010604f07947 */ /* 0x000fea000b800000 */
.L_x_3864:
[----:B------:R-:W-:Y:S01]  /*77c0*/  UMOV UR4, 0xffffffff ;  /* 0xffffffff00047882 */ /* 0x000fe20000000000 */
[----:B------:R-:W-:Y:S02]  /*77d0*/  IMAD.IADD R3, R213, 0x1, -R0 ;  /* 0x00000001d5037824 */ /* 0x000fe400078e0a00 */
[----:B------:R-:W-:Y:S05]  /*77e0*/  BRA.DIV UR4, `(.L_x_3700) ;  /* 0x0000010a040c7947 */ /* 0x000fea000b800000 */
.L_x_3867:
[----:B------:R-:W-:Y:S01]  /*77f0*/  UMOV UR4, 0xffffffff ;  /* 0xffffffff00047882 */ /* 0x000fe20000000000 */
[----:B------:R-:W-:Y:S02]  /*7800*/  SHF.L.U32 R9, R3, 0x1f, RZ ;  /* 0x0000001f03097819 */ /* 0x000fe400000006ff */
[----:B------:R-:W-:Y:S05]  /*7810*/  BRA.DIV UR4, `(.L_x_3701) ;  /* 0x0000010a04287947 */ /* 0x000fea000b800000 */
.L_x_3870:
        /* <DEDUP_REMOVED lines=29> */
.L_x_3871:
[----:B------:R-:W-:Y:S05]  /*79f0*/  BSYNC B1 ;  /* 0x0000000000017941 */ /* 0x000fea0003800000 */
.L_x_3702:
[----:B------:R-:W-:Y:S04]  /*7a00*/  BSSY B1, `(.L_x_3704) ;  /* 0x000005a000017945 */ /* 0x000fe80003800000 */
[----:B------:R-:W-:Y:S05]  /*7a10*/  @P2 BRA `(.L_x_3705) ;  /* 0x0000000400602947 */ /* 0x000fea0003800000 */
[----:B------:R-:W-:Y:S01]  /*7a20*/  IMAD.SHL.U32 R0, R186, 0x40, RZ ;  /* 0x00000040ba007824 */ /* 0x000fe200078e00ff */
[----:B------:R-:W-:Y:S01]  /*7a30*/  IADD3 R4, R16, R47, RZ ;  /* 0x0000002f10047210 */ /* 0x000fe20007ffe0ff */
[C---:B------:R-:W-:Y:S01]  /*7a40*/  IMAD.U32 R26, R42.reuse, 0x10000, RZ ;  /* 0x000100002a1a7824 */ /* 0x040fe200078e00ff */
[----:B------:R-:W-:Y:S01]  /*7a50*/  LOP3.LUT R27, R42, 0xffff0000, RZ, 0xc0, !PT ;  /* 0xffff00002a1b7812 */ /* 0x000fe200078ec0ff */
[----:B------:R-:W-:Y:S01]  /*7a60*/  IMAD.U32 R25, R38, 0x10000, RZ ;  /* 0x0001000026197824 */ /* 0x000fe200078e00ff */
[----:B------:R-:W-:Y:S02]  /*7a70*/  LOP3.LUT R5, R0, 0x1c0, RZ, 0xc0, !PT ;  /* 0x000001c000057812 */ /* 0x000fe400078ec0ff */
[----:B------:R-:W-:Y:S02]  /*7a80*/  SHF.L.U32 R28, R44, 0x10, RZ ;  /* 0x000000102c1c7819 */ /* 0x000fe400000006ff */
[----:B------:R-:W-:Y:S02]  /*7a90*/  LOP3.LUT R0, R5, 0x38, R16, 0xf8, !PT ;  /* 0x0000003805007812 */ /* 0x000fe400078ef810 */
[----:B------:R-:W-:-:S02]  /*7aa0*/  SHF.R.U32.HI R7, RZ, 0x3, R5 ;  /* 0x00000003ff077819 */ /* 0x000fc40000011605 */
[----:B------:R-:W-:Y:S02]  /*7ab0*/  LOP3.LUT R4, R5, 0x38, R4, 0xf8, !PT ;  /* 0x0000003805047812 */ /* 0x000fe400078ef804 */
[-C--:B------:R-:W-:Y:S02]  /*7ac0*/  LOP3.LUT R0, R0, R7.reuse, RZ, 0x3c, !PT ;  /* 0x0000000700007212 */ /* 0x080fe400078e3cff */
[----:B------:R-:W-:-:S03]  /*7ad0*/  LOP3.LUT R4, R4, R7, RZ, 0x3c, !PT ;  /* 0x0000000704047212 */ /* 0x000fc600078e3cff */
[----:B------:R-:W-:-:S04]  /*7ae0*/  IMAD R5, R189, 0x200, R0 ;  /* 0x00000200bd057824 */ /* 0x000fc800078e0200 */
[----:B------:R-:W-:Y:S02]  /*7af0*/  IMAD R34, R5, 0x2, R2 ;  /* 0x0000000205227824 */ /* 0x000fe400078e0202 */
[----:B------:R-:W-:-:S03]  /*7b00*/  IMAD R5, R189, 0x200, R4 ;  /* 0x00000200bd057824 */ /* 0x000fc600078e0204 */
[----:B0-----:R-:W0:Y:S01]  /*7b10*/  LDS.128 R8, [R34+0x20400] ;  /* 0x0204000022087984 */ /* 0x001e220000000c00 */
        /* <DEDUP_REMOVED lines=15> */
[----:B------:R-:W-:-:S02]  /*7c10*/  IMAD.U32 R20, R5, 0x10000, RZ ;  /* 0x0001000005147824 */ /* 0x000fc400078e00ff */
[C---:B------:R-:W-:Y:S01]  /*7c20*/  FFMA.FTZ R29, R0.reuse, R25, -R29 ;  /* 0x00000019001d7223 */ /* 0x040fe2000001081d */
[----:B------:R-:W-:Y:S01]  /*7c30*/  FFMA.FTZ R31, R0, R26, R31 ;  /* 0x0000001a001f7223 */ /* 0x000fe2000001001f */
[----:B------:R-:W-:Y:S01]  /*7c40*/  FMUL.FTZ R25, R4, R27 ;  /* 0x0000001b04197220 */ /* 0x000fe20000410000 */
[----:B------:R-:W-:Y:S02]  /*7c50*/  IMAD.U32 R0, R40, 0x10000, RZ ;  /* 0x0001000028007824 */ /* 0x000fe400078e00ff */
[-C--:B------:R-:W-:Y:S01]  /*7c60*/  FMUL.FTZ R33, R4, R15.reuse ;  /* 0x0000000f04217220 */ /* 0x080fe20000410000 */
[C---:B------:R-:W-:Y:S01]  /*7c70*/  FMUL.FTZ R4, R21.reuse, R28 ;  /* 0x0000001c15047220 */ /* 0x040fe20000410000 */
[----:B------:R-:W-:Y:S01]  /*7c80*/  FFMA.FTZ R26, R8, R15, -R25 ;  /* 0x0000000f081a7223 */ /* 0x000fe20000010819 */
[----:B------:R-:W-:Y:S01]  /*7c90*/  FMUL.FTZ R21, R21, R0 ;  /* 0x0000000015157220 */ /* 0x000fe20000410000 */
[----:B------:R-:W-:Y:S01]  /*7ca0*/  LOP3.LUT R25, R44, 0xffff0000, RZ, 0xc0, !PT ;  /* 0xffff00002c197812 */ /* 0x000fe200078ec0ff */
[----:B------:R-:W-:Y:S01]  /*7cb0*/  FFMA.FTZ R30, R8, R27, R33 ;  /* 0x0000001b081e7223 */ /* 0x000fe20000010021 */
[----:B------:R-:W-:Y:S01]  /*7cc0*/  LOP3.LUT R15, R40, 0xffff0000, RZ, 0xc0, !PT ;  /* 0xffff0000280f7812 */ /* 0x000fe200078ec0ff */
[C---:B------:R-:W-:Y:S01]  /*7cd0*/  FFMA.FTZ R28, R13.reuse, R28, R21 ;  /* 0x0000001c0d1c7223 */ /* 0x040fe20000010015 */
[----:B------:R-:W-:Y:S01]  /*7ce0*/  FFMA.FTZ R32, R13, R0, -R4 ;  /* 0x000000000d207223 */ /* 0x000fe20000010804 */
[----:B------:R-:W-:-:S02]  /*7cf0*/  IMAD.U32 R21, R43, 0x10000, RZ ;  /* 0x000100002b157824 */ /* 0x000fc400078e00ff */
[C---:B------:R-:W-:Y:S01]  /*7d00*/  FMUL.FTZ R27, R6.reuse, R25 ;  /* 0x00000019061b7220 */ /* 0x040fe20000410000 */
[----:B------:R-:W-:Y:S02]  /*7d10*/  IMAD.U32 R13, R39, 0x10000, RZ ;  /* 0x00010000270d7824 */ /* 0x000fe400078e00ff */
[----:B------:R-:W-:Y:S01]  /*7d20*/  FMUL.FTZ R37, R6, R15 ;  /* 0x0000000f06257220 */ /* 0x000fe20000410000 */
[----:B------:R-:W-:Y:S02]  /*7d30*/  IMAD.U32 R24, R7, 0x10000, RZ ;  /* 0x0001000007187824 */ /* 0x000fe400078e00ff */
[----:B------:R-:W-:Y:S01]  /*7d40*/  FMUL.FTZ R33, R20, R21 ;  /* 0x0000001514217220 */ /* 0x000fe20000410000 */
[----:B------:R-:W-:Y:S01]  /*7d50*/  LOP3.LUT R5, R5, 0xffff0000, RZ, 0xc0, !PT ;  /* 0xffff000005057812 */ /* 0x000fe200078ec0ff */
[----:B------:R-:W-:Y:S01]  /*7d60*/  FFMA.FTZ R35, R10, R15, -R27 ;  /* 0x0000000f0a237223 */ /* 0x000fe2000001081b */
[----:B------:R-:W-:Y:S01]  /*7d70*/  LOP3.LUT R7, R7, 0xffff0000, RZ, 0xc0, !PT ;  /* 0xffff000007077812 */ /* 0x000fe200078ec0ff */
[----:B------:R-:W-:Y:S01]  /*7d80*/  FMUL.FTZ R20, R20, R13 ;  /* 0x0000000d14147220 */ /* 0x000fe20000410000 */
[----:B------:R-:W-:Y:S01]  /*7d90*/  LOP3.LUT R6, R43, 0xffff0000, RZ, 0xc0, !PT ;  /* 0xffff00002b067812 */ /* 0x000fe200078ec0ff */
[C---:B------:R-:W-:Y:S01]  /*7da0*/  IMAD.U32 R27, R45.reuse, 0x10000, RZ ;  /* 0x000100002d1b7824 */ /* 0x040fe200078e00ff */
[----:B------:R-:W-:Y:S01]  /*7db0*/  LOP3.LUT R8, R45, 0xffff0000, RZ, 0xc0, !PT ;  /* 0xffff00002d087812 */ /* 0x000fe200078ec0ff */
[----:B------:R-:W-:Y:S01]  /*7dc0*/  IMAD.U32 R15, R41, 0x10000, RZ ;  /* 0x00010000290f7824 */ /* 0x000fe200078e00ff */
[----:B------:R-:W-:Y:S01]  /*7dd0*/  LOP3.LUT R0, R39, 0xffff0000, RZ, 0xc0, !PT ;  /* 0xffff000027007812 */ /* 0x000fe200078ec0ff */
[----:B------:R-:W-:Y:S01]  /*7de0*/  IMAD.U32 R14, R11, 0x10000, RZ ;  /* 0x000100000b0e7824 */ /* 0x000fe200078e00ff */
[----:B------:R-:W-:Y:S01]  /*7df0*/  LOP3.LUT R4, R41, 0xffff0000, RZ, 0xc0, !PT ;  /* 0xffff000029047812 */ /* 0x000fe200078ec0ff */
[----:B------:R-:W-:Y:S01]  /*7e00*/  FFMA.FTZ R37, R10, R25, R37 ;  /* 0x000000190a257223 */ /* 0x000fe20000010025 */
[----:B------:R-:W-:Y:S01]  /*7e10*/  LOP3.LUT R11, R11, 0xffff0000, RZ, 0xc0, !PT ;  /* 0xffff00000b0b7812 */ /* 0x000fe200078ec0ff */
[C---:B------:R-:W-:Y:S01]  /*7e20*/  FFMA.FTZ R33, R12.reuse, R13, -R33 ;  /* 0x0000000d0c217223 */ /* 0x040fe20000010821 */
[----:B------:R-:W-:Y:S01]  /*7e30*/  FFMA.FTZ R20, R12, R21, R20 ;  /* 0x000000150c147223 */ /* 0x000fe20000010014 */
[C---:B------:R-:W-:Y:S01]  /*7e40*/  FMUL.FTZ R25, R24.reuse, R27 ;  /* 0x0000001b18197220 */ /* 0x040fe20000410000 */
[-C--:B------:R-:W-:Y:S01]  /*7e50*/  FMUL.FTZ R13, R24, R15.reuse ;  /* 0x0000000f180d7220 */ /* 0x080fe20000410000 */
[----:B------:R-:W-:Y:S01]  /*7e60*/  FMUL.FTZ R10, R5, R6 ;  /* 0x00000006050a7220 */ /* 0x000fe20000410000 */
[----:B------:R-:W-:Y:S01]  /*7e70*/  FMUL.FTZ R12, R7, R8 ;  /* 0x00000008070c7220 */ /* 0x000fe20000410000 */
[----:B------:R-:W-:Y:S01]  /*7e80*/  FMUL.FTZ R5, R5, R0 ;  /* 0x0000000005057220 */ /* 0x000fe20000410000 */
[----:B------:R-:W-:Y:S01]  /*7e90*/  FMUL.FTZ R7, R7, R4 ;  /* 0x0000000407077220 */ /* 0x000fe20000410000 */
[C---:B------:R-:W-:Y:S01]  /*7ea0*/  FFMA.FTZ R25, R14.reuse, R15, -R25 ;  /* 0x0000000f0e197223 */ /* 0x040fe20000010819 */
[----:B------:R-:W-:Y:S01]  /*7eb0*/  FFMA.FTZ R13, R14, R27, R13 ;  /* 0x0000001b0e0d7223 */ /* 0x000fe2000001000d */
        /* <DEDUP_REMOVED lines=14> */
.L_x_3705:
[----:B------:R-:W-:Y:S05]  /*7fa0*/  BSYNC B1 ;  /* 0x0000000000017941 */ /* 0x000fea0003800000 */
.L_x_3704:
[----:B------:R-:W-:Y:S05]  /*7fb0*/  @P0 BRA `(.L_x_3695) ;  /* 0x0000000400440947 */ /* 0x000fea0003800000 */
[----:B------:R-:W-:Y:S01]  /*7fc0*/  IMAD.IADD R0, R16, 0x1, R47 ;  /* 0x0000000110007824 */ /* 0x000fe200078e022f */
[----:B01----:R-:W0:Y:S01]  /*7fd0*/  LDS.128 R8, [R218+0x20400] ;  /* 0x02040000da087984 */ /* 0x003e220000000c00 */
[----:B------:R-:W-:Y:S01]  /*7fe0*/  SHF.L.U32 R28, R42, 0x10, RZ ;  /* 0x000000102a1c7819 */ /* 0x000fe200000006ff */
[----:B------:R-:W-:Y:S01]  /*7ff0*/  IMAD.U32 R26, R38, 0x10000, RZ ;  /* 0x00010000261a7824 */ /* 0x000fe200078e00ff */
[----:B------:R-:W-:Y:S01]  /*8000*/  LOP3.LUT R42, R42, 0xffff0000, RZ, 0xc0, !PT ;  /* 0xffff00002a2a7812 */ /* 0x000fe200078ec0ff */
[----:B------:R-:W-:Y:S01]  /*8010*/  IMAD.U32 R37, R43, 0x10000, RZ ;  /* 0x000100002b257824 */ /* 0x000fe200078e00ff */
[----:B------:R-:W-:Y:S01]  /*8020*/  LOP3.LUT R5, R219, 0x38, R0, 0xf8, !PT ;  /* 0x00000038db057812 */ /* 0x000fe200078ef800 */
[----:B------:R-:W-:Y:S01]  /*8030*/  IMAD.U32 R35, R39, 0x10000, RZ ;  /* 0x0001000027237824 */ /* 0x000fe200078e00ff */
[----:B------:R-:W-:Y:S02]  /*8040*/  LOP3.LUT R38, R38, 0xffff0000, RZ, 0xc0, !PT ;  /* 0xffff000026267812 */ /* 0x000fe400078ec0ff */
[----:B------:R-:W-:-:S02]  /*8050*/  LOP3.LUT R5, R5, R230, RZ, 0x3c, !PT ;  /* 0x000000e605057212 */ /* 0x000fc400078e3cff */
[----:B------:R-:W-:Y:S02]  /*8060*/  LOP3.LUT R43, R43, 0xffff0000, RZ, 0xc0, !PT ;  /* 0xffff00002b2b7812 */ /* 0x000fe400078ec0ff */
[----:B------:R-:W-:Y:S01]  /*8070*/  LOP3.LUT R39, R39, 0xffff0000, RZ, 0xc0, !PT ;  /* 0xffff000027277812 */ /* 0x000fe200078ec0ff */
[----:B------:R-:W-:-:S04]  /*8080*/  IMAD.IADD R5, R220, 0x1, R5 ;  /* 0x00000001dc057824 */ /* 0x000fc800078e0205 */
        /* <DEDUP_REMOVED lines=20> */
[-C--:B------:R-:W-:Y:S01]  /*81d0*/  FMUL.FTZ R12, R37, R21.reuse ;  /* 0x00000015250c7220 */ /* 0x080fe20000410000 */
[----:B------:R-:W-:Y:S02]  /*81e0*/  IMAD.U32 R28, R44, 0x10000, RZ ;  /* 0x000100002c1c7824 */ /* 0x000fe400078e00ff */
[C---:B------:R-:W-:Y:S01]  /*81f0*/  FMUL.FTZ R20, R35.reuse, R21 ;  /* 0x0000001523147220 */ /* 0x040fe20000410000 */
[----:B------:R-:W-:Y:S01]  /*8200*/  IMAD.U32 R26, R40, 0x10000, RZ ;  /* 0x00010000281a7824 */ /* 0x000fe200078e00ff */
[----:B------:R-:W-:Y:S01]  /*8210*/  LOP3.LUT R6, R6, 0xffff0000, RZ, 0xc0, !PT ;  /* 0xffff000006067812 */ /* 0x000fe200078ec0ff */
[----:B------:R-:W-:Y:S01]  /*8220*/  FMUL.FTZ R33, R38, R4 ;  /* 0x0000000426217220 */ /* 0x000fe20000410000 */
[----:B------:R-:W-:Y:S01]  /*8230*/  LOP3.LUT R40, R40, 0xffff0000, RZ, 0xc0, !PT ;  /* 0xffff000028287812 */ /* 0x000fe200078ec0ff */
[-C--:B------:R-:W-:Y:S01]  /*8240*/  FFMA.FTZ R4, R38, R8.reuse, -R31 ;  /* 0x0000000826047223 */ /* 0x080fe2000001081f */
[----:B------:R-:W-:Y:S01]  /*8250*/  LOP3.LUT R44, R44, 0xffff0000, RZ, 0xc0, !PT ;  /* 0xffff00002c2c7812 */ /* 0x000fe200078ec0ff */
[-C--:B------:R-:W-:Y:S01]  /*8260*/  FFMA.FTZ R12, R35, R13.reuse, -R12 ;  /* 0x0000000d230c7223 */ /* 0x080fe2000001080c */
[----:B------:R-:W-:Y:S01]  /*8270*/  FFMA.FTZ R20, R37, R13, R20 ;  /* 0x0000000d25147223 */ /* 0x000fe20000010014 */
[----:B------:R-:W-:Y:S01]  /*8280*/  FFMA.FTZ R8, R42, R8, R33 ;  /* 0x000000082a087223 */ /* 0x000fe20000010021 */
[-C--:B------:R-:W-:Y:S01]  /*8290*/  FMUL.FTZ R13, R28, R24.reuse ;  /* 0x000000181c0d7220 */ /* 0x080fe20000410000 */
[----:B------:R-:W-:Y:S01]  /*82a0*/  FMUL.FTZ R21, R26, R24 ;  /* 0x000000181a157220 */ /* 0x000fe20000410000 */
[----:B------:R-:W-:-:S02]  /*82b0*/  IMAD.U32 R25, R7, 0x10000, RZ ;  /* 0x0001000007197824 */ /* 0x000fc400078e00ff */
[-C--:B------:R-:W-:Y:S01]  /*82c0*/  FMUL.FTZ R31, R44, R6.reuse ;  /* 0x000000062c1f7220 */ /* 0x080fe20000410000 */
[----:B------:R-:W-:Y:S02]  /*82d0*/  IMAD.U32 R37, R45, 0x10000, RZ ;  /* 0x000100002d257824 */ /* 0x000fe400078e00ff */
[----:B------:R-:W-:Y:S01]  /*82e0*/  FMUL.FTZ R33, R40, R6 ;  /* 0x0000000628217220 */ /* 0x000fe20000410000 */
[----:B------:R-:W-:Y:S02]  /*82f0*/  IMAD.U32 R35, R41, 0x10000, RZ ;  /* 0x0001000029237824 */ /* 0x000fe400078e00ff */
[-C--:B------:R-:W-:Y:S01]  /*8300*/  FFMA.FTZ R13, R26, R14.reuse, -R13 ;  /* 0x0000000e1a0d7223 */ /* 0x080fe2000001080d */
[----:B------:R-:W-:Y:S01]  /*8310*/  FFMA.FTZ R21, R28, R14, R21 ;  /* 0x0000000e1c157223 */ /* 0x000fe20000010015 */
[----:B------:R-:W-:Y:S01]  /*8320*/  LOP3.LUT R7, R7, 0xffff0000, RZ, 0xc0, !PT ;  /* 0xffff000007077812 */ /* 0x000fe200078ec0ff */
[-C--:B------:R-:W-:Y:S01]  /*8330*/  FMUL.FTZ R6, R37, R25.reuse ;  /* 0x0000001925067220 */ /* 0x080fe20000410000 */
[-C--:B------:R-:W-:Y:S01]  /*8340*/  FFMA.FTZ R14, R40, R10.reuse, -R31 ;  /* 0x0000000a280e7223 */ /* 0x080fe2000001081f */
[----:B------:R-:W-:Y:S01]  /*8350*/  FFMA.FTZ R24, R44, R10, R33 ;  /* 0x0000000a2c187223 */ /* 0x000fe20000010021 */
[----:B------:R-:W-:Y:S01]  /*8360*/  LOP3.LUT R45, R45, 0xffff0000, RZ, 0xc0, !PT ;  /* 0xffff00002d2d7812 */ /* 0x000fe200078ec0ff */
[----:B------:R-:W-:Y:S01]  /*8370*/  FMUL.FTZ R10, R35, R25 ;  /* 0x00000019230a7220 */ /* 0x000fe20000410000 */
[----:B------:R-:W-:Y:S01]  /*8380*/  LOP3.LUT R41, R41, 0xffff0000, RZ, 0xc0, !PT ;  /* 0xffff000029297812 */ /* 0x000fe200078ec0ff */
[----:B------:R-:W-:Y:S01]  /*8390*/  FFMA.FTZ R25, R35, R15, -R6 ;  /* 0x0000000f23197223 */ /* 0x000fe20000010806 */
[----:B------:R-:W-:Y:S01]  /*83a0*/  FMUL.FTZ R6, R43, R5 ;  /* 0x000000052b067220 */ /* 0x000fe20000410000 */
[----:B------:R-:W-:Y:S01]  /*83b0*/  FFMA.FTZ R15, R37, R15, R10 ;  /* 0x0000000f250f7223 */ /* 0x000fe2000001000a */
        /* <DEDUP_REMOVED lines=17> */
.L_x_3695:
[----:B------:R-:W-:Y:S05]  /*84d0*/  BSYNC B0 ;  /* 0x0000000000007941 */ /* 0x000fea0003800000 */
.L_x_3681:
        /* <DEDUP_REMOVED lines=8> */
.L_x_3678:
[----:B------:R-:W-:-:S13]  /*8560*/  ISETP.NE.AND P0, PT, R185, 0x3, PT ;  /* 0x00000003b900780c */ /* 0x000fda0003f05270 */
[----:B------:R-:W-:Y:S05]  /*8570*/  @!P0 BRA `(.L_x_3706) ;  /* 0x0000000000048947 */ /* 0x000fea0003800000 */
[----:B------:R-:W-:Y:S01]  /*8580*/  BPT.TRAP 0x1 ;  /* 0x000000040000795c */ /* 0x000fe20000300000 */
.L_x_3706:
[----:B------:R-:W-:Y:S01]  /*8590*/  IMAD R20, R18, 0x8, R2 ;  /* 0x0000000812147824 */ /* 0x000fe200078e0202 */
[----:B------:R-:W-:-:S04]  /*85a0*/  SHF.L.U32 R13, R23, 0x1f, RZ ;  /* 0x0000001f170d7819 */ /* 0x000fc800000006ff */
[----:B------:R0:W0:Y:S01]  /*85b0*/  SYNCS.PHASECHK.TRANS64.TRYWAIT P1, [R20+URZ+0x38830], R13 ;  /* 0x0388300d140075a7 */ /* 0x000022000802017f */
[----:B------:R-:W-:Y:S05]  /*85c0*/  @!P0 BRA `(.L_x_3707) ;  /* 0x0000000000048947 */ /* 0x000fea0003800000 */
[----:B------:R-:W-:Y:S01]  /*85d0*/  BPT.TRAP 0x1 ;  /* 0x000000040000795c */ /* 0x000fe20000300000 */
.L_x_3707:
[C---:B--234-:R-:W-:Y:S02]  /*85e0*/  VIADD R0, R2.reuse, 0x22400 ;  /* 0x0002240002007836 */ /* 0x05cfe40000000000 */
[----:B-1----:R-:W-:-:S03]  /*85f0*/  VIADD R4, R2, 0x20400 ;  /* 0x0002040002047836 */ /* 0x002fc60000000000 */
[----:B------:R-:W-:Y:S02]  /*8600*/  SHF.R.U32.HI R0, RZ, 0x4, R0 ;  /* 0x00000004ff007819 */ /* 0x000fe40000011600 */
[----:B------:R-:W-:Y:S02]  /*8610*/  SHF.R.U32.HI R4, RZ, 0x4, R4 ;  /* 0x00000004ff047819 */ /* 0x000fe40000011604 */
[----:B------:R-:W-:Y:S02]  /*8620*/  LOP3.LUT R0, R0, 0x3fff, RZ, 0xc0, !PT ;  /* 0x00003fff00007812 */ /* 0x000fe400078ec0ff */
[----:B------:R-:W-:Y:S02]  /*8630*/  LOP3.LUT R4, R4, 0x3fff, RZ, 0xc0, !PT ;  /* 0x00003fff04047812 */ /* 0x000fe400078ec0ff */
[----:B------:R-:W-:Y:S01]  /*8640*/  LOP3.LUT R0, R0, 0x10000, RZ, 0xfc, !PT ;  /* 0x0001000000007812 */ /* 0x000fe200078efcff */
[----:B0-----:R-:W-:Y:S06]  /*8650*/  @P1 BRA `(.L_x_3708) ;  /* 0x0000000000081947 */ /* 0x001fec0003800000 */
[----:B------:R-:W0:Y:S02]  /*8660*/  SYNCS.PHASECHK.TRANS64.TRYWAIT P1, [R20+URZ+0x38830], R13 ;  /* 0x0388300d140075a7 */ /* 0x000e24000802017f */
[----:B0-----:R-:W-:Y:S05]  /*8670*/  @!P1 BRA `(.L_x_3709) ;  /* 0x000000f800cc9947 */ /* 0x001fea0003800000 */
.L_x_3708:
        /* <DEDUP_REMOVED lines=13> */
[----:B------:R-:W-:Y:S01]  /*8750*/  SHF.L.U32 R3, R3, 0x1f, RZ ;  /* 0x0000001f03037819 */ /* 0x000fe200000006ff */
[----:B------:R-:W-:Y:S01]  /*8760*/  IMAD.MOV.U32 R7, RZ, RZ, 0x40000040 ;  /* 0x40000040ff077424 */ /* 0x000fe200078e00ff */
[----:B------:R-:W-:Y:S01]  /*8770*/  BSSY B0, `(.L_x_3710) ;  /* 0x0000022000007945 */ /* 0x000fe20003800000 */
[----:B------:R-:W-:-:S02]  /*8780*/  VIADD R14, R10, 0x4 ;  /* 0x000000040a0e7836 */ /* 0x000fc40000000000 */
[----:B------:R-:W-:Y:S02]  /*8790*/  IMAD.MOV.U32 R15, RZ, RZ, 0x40000040 ;  /* 0x40000040ff0f7424 */ /* 0x000fe400078e00ff */
[----:B------:R-:W-:Y:S02]  /*87a0*/  VIADD R10, R10, 0x6 ;  /* 0x000000060a0a7836 */ /* 0x000fe40000000000 */
[----:B------:R-:W-:Y:S02]  /*87b0*/  IMAD.MOV.U32 R9, RZ, RZ, 0x40000040 ;  /* 0x40000040ff097424 */ /* 0x000fe400078e00ff */
[----:B------:R-:W-:Y:S01]  /*87c0*/  HGMMA.64x64x16.F32.BF16 R24, gdesc[UR4], RZ, !UPT, gsb0 ;  /* 0x00e00000041879f0 */ /* 0x000fe2000c0018ff */
[----:B------:R-:W-:Y:S01]  /*87d0*/  R2UR UR4, R4 ;  /* 0x00000000040472ca */ /* 0x000fe200000e0000 */
[----:B------:R-:W-:Y:S01]  /*87e0*/  IMAD.MOV.U32 R11, RZ, RZ, 0x40000040 ;  /* 0x40000040ff0b7424 */ /* 0x000fe200078e00ff */
[----:B------:R-:W-:Y:S02]  /*87f0*/  R2UR UR5, R5 ;  /* 0x00000000050572ca */ /* 0x000fe400000e0000 */
[----:B------:R-:W-:Y:S01]  /*8800*/  R2UR UR6, R6 ;  /* 0x00000000060672ca */ /* 0x000fe200000e0000 */
[----:B------:R-:W-:Y:S01]  /*8810*/  VIADD R6, R8, 0x4 ;  /* 0x0000000408067836 */ /* 0x000fe20000000000 */
[----:B------:R-:W-:Y:S01]  /*8820*/  R2UR UR7, R7 ;  /* 0x00000000070772ca */ /* 0x000fe200000e0000 */
[----:B------:R-:W-:-:S02]  /*8830*/  IMAD.MOV.U32 R7, RZ, RZ, 0x40000040 ;  /* 0x40000040ff077424 */ /* 0x000fc400078e00ff */
[----:B------:R-:W-:Y:S01]  /*8840*/  VIADD R8, R8, 0x6 ;  /* 0x0000000608087836 */ /* 0x000fe20000000000 */
[----:B------:R-:W-:Y:S02]  /*8850*/  WARPGROUP.DEPBAR.LE gsb0, 0x0 ;  /* 0x00008000000079c5 */ /* 0x000fe40000010000 */
[----:B------:R-:W-:-:S07]  /*8860*/  WARPGROUP.ARRIVE ;  /* 0x00000000000079c5 */ /* 0x000fce0000000000 */
        /* <DEDUP_REMOVED lines=16> */
[----:B------:R-:W1:Y:S02]  /*8970*/  SYNCS.PHASECHK.TRANS64.TRYWAIT P1, [R2+URZ+0x38810], R3 ;  /* 0x03881003020075a7 */ /* 0x000e64000802017f */
[----:B-1----:R-:W-:Y:S05]  /*8980*/  @!P1 BRA `(.L_x_3711) ;  /* 0x000000f8001c9947 */ /* 0x002fea0003800000 */
.L_x_3872:
[----:B------:R-:W-:Y:S05]  /*8990*/  BSYNC B0 ;  /* 0x0000000000007941 */ /* 0x000fea0003800000 */
.L_x_3710:
[----:B------:R-:W-:Y:S05]  /*89a0*/  @!P0 BRA `(.L_x_3712) ;  /* 0x0000000000048947 */ /* 0x000fea0003800000 */
[----:B------:R-:W-:Y:S01]  /*89b0*/  BPT.TRAP 0x1 ;  /* 0x000000040000795c */ /* 0x000fe20000300000 */
.L_x_3712:
[----:B------:R2:W3:Y:S01]  /*89c0*/  SYNCS.PHASECHK.TRANS64.TRYWAIT P1, [R20+URZ+0x38850], R13 ;  /* 0x0388500d140075a7 */ /* 0x0004e2000802017f */
[----:B------:R-:W-:Y:S05]  /*89d0*/  @!P0 BRA `(.L_x_3713) ;  /* 0x0000000000048947 */ /* 0x000fea0003800000 */
[----:B------:R-:W-:Y:S01]  /*89e0*/  BPT.TRAP 0x1 ;  /* 0x000000040000795c */ /* 0x000fe20000300000 */
.L_x_3713:
[C---:B-1----:R-:W-:Y:S01]  /*89f0*/  VIADD R3, R2.reuse, 0x400 ;  /* 0x0000040002037836 */ /* 0x042fe20000000000 */
[----:B------:R-:W-:Y:S01]  /*8a00*/  BSSY B0, `(.L_x_3714) ;  /* 0x000000a000007945 */ /* 0x000fe20003800000 */
[----:B------:R-:W-:-:S03]  /*8a10*/  VIADD R10, R2, 0x26400 ;  /* 0x00026400020a7836 */ /* 0x000fc60000000000 */
[----:B------:R-:W-:Y:S02]  /*8a20*/  SHF.R.U32.HI R3, RZ, 0x4, R3 ;  /* 0x00000004ff037819 */ /* 0x000fe40000011603 */
[----:B------:R-:W-:Y:S02]  /*8a30*/  SHF.R.U32.HI R10, RZ, 0x4, R10 ;  /* 0x00000004ff0a7819 */ /* 0x000fe4000001160a */
[----:B------:R-:W-:Y:S02]  /*8a40*/  LOP3.LUT R3, R3, 0x3fff, RZ, 0xc0, !PT ;  /* 0x00003fff03037812 */ /* 0x000fe400078ec0ff */
[----:B------:R-:W-:Y:S02]  /*8a50*/  LOP3.LUT R11, R10, 0x3fff, RZ, 0xc0, !PT ;  /* 0x00003fff0a0b7812 */ /* 0x000fe400078ec0ff */
[----:B------:R-:W-:Y:S01]  /*8a60*/  LOP3.LUT R10, R3, 0x10000, RZ, 0xfc, !PT ;  /* 0x00010000030a7812 */ /* 0x000fe200078efcff */
[----:B---3--:R-:W-:Y:S06]  /*8a70*/  @P1 BRA `(.L_x_3715) ;  /* 0x0000000000081947 */ /* 0x008fec0003800000 */
[----:B------:R-:W1:Y:S02]  /*8a80*/  SYNCS.PHASECHK.TRANS64.TRYWAIT P1, [R20+URZ+0x38850], R13 ;  /* 0x0388500d140075a7 */ /* 0x000e64000802017f */
[----:B-1----:R-:W-:Y:S05]  /*8a90*/  @!P1 BRA `(.L_x_3716) ;  /* 0x000000f400ec9947 */ /* 0x002fea0003800000 */
.L_x_3715:
[----:B------:R-:W-:Y:S05]  /*8aa0*/  BSYNC B0 ;  /* 0x0000000000007941 */ /* 0x000fea0003800000 */
.L_x_3714:
[----:B------:R-:W-:Y:S01]  /*8ab0*/  LOP3.LUT R3, R11, 0x10000, RZ, 0xfc, !PT ;  /* 0x000100000b037812 */ /* 0x000fe200078efcff */
[----:B------:R-:W-:Y:S01]  /*8ac0*/  IMAD.MOV.U32 R15, RZ, RZ, 0x40000040 ;  /* 0x40000040ff0f7424 */ /* 0x000fe200078e00ff */
[----:B------:R-:W-:Y:S01]  /*8ad0*/  LEA R12, R18, R10, 0xc ;  /* 0x0000000a120c7211 */ /* 0x000fe200078e60ff */
[----:B012---:R-:W-:Y:S01]  /*8ae0*/  IMAD.MOV.U32 R13, RZ, RZ, 0x40000040 ;  /* 0x40000040ff0d7424 */ /* 0x007fe200078e00ff */
[----:B------:R-:W-:Y:S05]  /*8af0*/  WARPSYNC.ALL ;  /* 0x0000000000007948 */ /* 0x000fea0003800000 */
[----:B------:R-:W-:Y:S01]  /*8b00*/  IMAD.MOV.U32 R14, RZ, RZ, R3 ;  /* 0x000000ffff0e7224 */ /* 0x000fe200078e0003 */
[----:B------:R-:W-:Y:S01]  /*8b10*/  R2UR UR5, R15 ;  /* 0x000000000f0572ca */ /* 0x000fe200000e0000 */
[----:B------:R-:W-:Y:S01]  /*8b20*/  WARPGROUP.ARRIVE ;  /* 0x00000000000079c5 */ /* 0x000fe20000000000 */
[----:B------:R-:W-:Y:S01]  /*8b30*/  R2UR UR6, R12 ;  /* 0x000000000c0672ca */ /* 0x000fe200000e0000 */
[----:B------:R-:W-:Y:S01]  /*8b40*/  VIADD R58, R3, 0x2 ;  /* 0x00000002033a7836 */ /* 0x000fe20000000000 */
[----:B------:R-:W-:Y:S01]  /*8b50*/  R2UR UR4, R14 ;  /* 0x000000000e0472ca */ /* 0x000fe200000e0000 */
[C---:B------:R-:W-:Y:S01]  /*8b60*/  VIADD R14, R12.reuse, 0x2 ;  /* 0x000000020c0e7836 */ /* 0x040fe20000000000 */
[----:B------:R-:W-:Y:S01]  /*8b70*/  R2UR UR7, R13 ;  /* 0x000000000d0772ca */ /* 0x000fe200000e0000 */
[----:B------:R-:W-:Y:S01]  /*8b80*/  IMAD.MOV.U32 R59, RZ, RZ, 0x40000040 ;  /* 0x40000040ff3b7424 */ /* 0x000fe200078e00ff */
[----:B------:R-:W0:Y:S01]  /*8b90*/  S2R R21, SR_TID.X ;  /* 0x0000000000157919 */ /* 0x000e220000002100 */
[----:B------:R-:W-:Y:S01]  /*8ba0*/  IMAD.MOV.U32 R15, RZ, RZ, 0x40000040 ;  /* 0x40000040ff0f7424 */ /* 0x000fe200078e00ff */
[----:B------:R-:W-:Y:S01]  /*8bb0*/  BSSY B0, `(.L_x_3717) ;  /* 0x00005b2000007945 */ /* 0x000fe20003800000 */
[----:B------:R-:W-:Y:S01]  /*8bc0*/  VIADD R62, R12, 0x800 ;  /* 0x000008000c3e7836 */ /* 0x000fe20000000000 */
[----:B------:R-:W1:Y:S01]  /*8bd0*/  S2R R57, SR_TID.X ;  /* 0x0000000000397919 */ /* 0x000e620000002100 */
[----:B------:R-:W-:-:S02]  /*8be0*/  VIADD R60, R3, 0x800 ;  /* 0x00000800033c7836 */ /* 0x000fc40000000000 */
[----:B------:R-:W-:Y:S02]  /*8bf0*/  IMAD.MOV.U32 R61, RZ, RZ, 0x40000040 ;  /* 0x40000040ff3d7424 */ /* 0x000fe400078e00ff */
[----:B------:R-:W-:Y:S02]  /*8c00*/  IMAD.MOV.U32 R63, RZ, RZ, 0x40000040 ;  /* 0x40000040ff3f7424 */ /* 0x000fe400078e00ff */
[----:B------:R-:W-:Y:S01]  /*8c10*/  HGMMA.64x64x16.F32.BF16 R24, gdesc[UR4], R24, gsb0 ;  /* 0x00e00000041879f0 */ /* 0x000fe20008001818 */
[----:B------:R-:W-:Y:S01]  /*8c20*/  R2UR UR4, R58 ;  /* 0x000000003a0472ca */ /* 0x000fe200000e0000 */
[----:B------:R-:W-:Y:S01]  /*8c30*/  VIADD R58, R3, 0x4 ;  /* 0x00000004033a7836 */ /* 0x000fe20000000000 */
[----:B------:R-:W-:Y:S01]  /*8c40*/  R2UR UR5, R59 ;  /* 0x000000003b0572ca */ /* 0x000fe200000e0000 */
[----:B------:R-:W-:Y:S01]  /*8c50*/  IMAD.MOV.U32 R59, RZ, RZ, 0x40000040 ;  /* 0x40000040ff3b7424 */ /* 0x000fe200078e00ff */
[----:B------:R-:W-:Y:S01]  /*8c60*/  R2UR UR6, R14 ;  /* 0x000000000e0672ca */ /* 0x000fe200000e0000 */
[----:B------:R-:W-:Y:S01]  /*8c70*/  VIADD R14, R12, 0x4 ;  /* 0x000000040c0e7836 */ /* 0x000fe20000000000 */
[----:B------:R-:W-:Y:S01]  /*8c80*/  R2UR UR7, R15 ;  /* 0x000000000f0772ca */ /* 0x000fe200000e0000 */
[----:B------:R-:W-:Y:S01]  /*8c90*/  IMAD.MOV.U32 R15, RZ, RZ, 0x40000040 ;  /* 0x40000040ff0f7424 */ /* 0x000fe200078e00ff */
[----:B0-----:R-:W-:-:S02]  /*8ca0*/  SHF.R.U32.HI R21, RZ, 0x7, R21 ;  /* 0x00000007ff157819 */ /* 0x001fc40000011615 */
[----:B-1----:R-:W-:-:S03]  /*8cb0*/  LOP3.LUT R57, R57, 0x7f, RZ, 0xc0, !PT ;  /* 0x0000007f39397812 */ /* 0x002fc600078ec0ff */
[----:B------:R0:W1:Y:S02]  /*8cc0*/  SHFL.IDX PT, R11, R21, RZ, 0x1f ;  /* 0x00001fff150b7589 */ /* 0x00006400000e0000 */
[----:B0-----:R-:W-:Y:S01]  /*8cd0*/  IMAD.MOV.U32 R21, RZ, RZ, 0x4 ;  /* 0x00000004ff157424 */ /* 0x001fe200078e00ff */
[----:B-1----:R-:W-:-:S04]  /*8ce0*/  ISETP.GT.AND P1, PT, R11, 0x7f, PT ;  /* 0x0000007f0b00780c */ /* 0x002fc80003f24270 */
[----:B------:R-:W-:Y:S02]  /*8cf0*/  SEL R11, RZ, 0x2, !P1 ;  /* 0x00000002ff0b7807 */ /* 0x000fe40004800000 */
[C---:B------:R-:W-:Y:S02]  /*8d00*/  SEL R13, R21.reuse, 0x2, P1 ;  /* 0x00000002150d7807 */ /* 0x040fe40000800000 */
[----:B------:R-:W-:Y:S01]  /*8d10*/  SEL R21, R21, 0x6, !P1 ;  /* 0x0000000615157807 */ /* 0x000fe20004800000 */
[----:B------:R-:W-:Y:S02]  /*8d20*/  WARPGROUP.DEPBAR.LE gsb0, 0x0 ;  /* 0x00008000000079c5 */ /* 0x000fe40000010000 */
[----:B------:R-:W-:-:S06]  /*8d30*/  WARPGROUP.ARRIVE ;  /* 0x00000000000079c5 */ /* 0x000fcc0000000000 */
[----:B------:R-:W-:Y:S01]  /*8d40*/  HGMMA.64x64x16.F32.BF16 R24, gdesc[UR4], R24, gsb0 ;  /* 0x00e00000041879f0 */ /* 0x000fe20008001818 */
[----:B------:R-:W-:Y:S01]  /*8d50*/  R2UR UR4, R58 ;  /* 0x000000003a0472ca */ /* 0x000fe200000e0000 */
[----:B------:R-:W-:Y:S01]  /*8d60*/  VIADD R58, R3, 0x6 ;  /* 0x00000006033a7836 */ /* 0x000fe20000000000 */
[----:B------:R-:W-:Y:S01]  /*8d70*/  R2UR UR5, R59 ;  /* 0x000000003b0572ca */ /* 0x000fe200000e0000 */
[----:B------:R-:W-:Y:S01]  /*8d80*/  IMAD.MOV.U32 R59, RZ, RZ, 0x40000040 ;  /* 0x40000040ff3b7424 */ /* 0x000fe200078e00ff */
[----:B------:R-:W-:Y:S01]  /*8d90*/  R2UR UR6, R14 ;  /* 0x000000000e0672ca */ /* 0x000fe200000e0000 */
[----:B------:R-:W-:Y:S01]  /*8da0*/  VIADD R14, R12, 0x6 ;  /* 0x000000060c0e7836 */ /* 0x000fe20000000000 */
[----:B------:R-:W-:Y:S02]  /*8db0*/  R2UR UR7, R15 ;  /* 0x000000000f0772ca */ /* 0x000fe400000e0000 */
[----:B------:R-:W-:Y:S01]  /*8dc0*/  MOV R15, 0x40000040 ;  /* 0x40000040000f7802 */ /* 0x000fe20000000f00 */
[----:B------:R-:W-:-:S02]  /*8dd0*/  WARPGROUP.DEPBAR.LE gsb0, 0x0 ;  /* 0x00008000000079c5 */ /* 0x000fc40000010000 */
[----:B------:R-:W-:-:S08]  /*8de0*/  WARPGROUP.ARRIVE ;  /* 0x00000000000079c5 */ /* 0x000fd00000000000 */
        /* <DEDUP_REMOVED lines=9> */
[----:B------:R-:W-:Y:S02]  /*8e80*/  WARPGROUP.DEPBAR.LE gsb0, 0x0 ;  /* 0x00008000000079c5 */ /* 0x000fe40000010000 */
[----:B------:R-:W-:-:S09]  /*8e90*/  WARPGROUP.ARRIVE ;  /* 0x00000000000079c5 */ /* 0x000fd20000000000 */
        /* <DEDUP_REMOVED lines=25> */
[----:B------:R-:W-:Y:S02]  /*9030*/  R2UR UR5, R59 ;  /* 0x000000003b0572ca */ /* 0x000fe400000e0000 */
[----:B------:R-:W-:Y:S01]  /*9040*/  R2UR UR6, R14 ;  /* 0x000000000e0672ca */ /* 0x000fe200000e0000 */
[----:B------:R-:W-:Y:S01]  /*9050*/  VIADD R14, R12, 0x206 ;  /* 0x000002060c0e7836 */ /* 0x000fe20000000000 */
[----:B------:R-:W-:Y:S01]  /*9060*/  R2UR UR7, R15 ;  /* 0x000000000f0772ca */ /* 0x000fe200000e0000 */
[----:B------:R-:W-:Y:S01]  /*9070*/  IMAD.MOV.U32 R15, RZ, RZ, 0x40000040 ;  /* 0x40000040ff0f7424 */ /* 0x000fe200078e00ff */
        /* <DEDUP_REMOVED lines=41> */
[----:B------:R-:W-:Y:S02]  /*9310*/  R2UR UR6, R14 ;  /* 0x000000000e0672ca */ /* 0x000fe400000e0000 */
[----:B------:R-:W-:Y:S01]  /*9320*/  R2UR UR7, R15 ;  /* 0x000000000f0772ca */ /* 0x000fe200000e0000 */
[----:B------:R-:W-:Y:S01]  /*9330*/  IMAD.MOV.U32 R15, RZ, RZ, 0x40000040 ;  /* 0x40000040ff0f7424 */ /* 0x000fe200078e00ff */
[----:B------:R-:W-:Y:S01]  /*9340*/  IADD3 R14, R12, 0x406, RZ ;  /* 0x000004060c0e7810 */ /* 0x000fe20007ffe0ff */
        /* <DEDUP_REMOVED lines=36> */
[----:B------:R-:W-:Y:S02]  /*9590*/  R2UR UR4, R58 ;  /* 0x000000003a0472ca */ /* 0x000fe400000e0000 */
[----:B------:R-:W-:Y:S01]  /*95a0*/  R2UR UR5, R59 ;  /* 0x000000003b0572ca */ /* 0x000fe200000e0000 */
[----:B------:R-:W-:Y:S01]  /*95b0*/  IMAD.MOV.U32 R59, RZ, RZ, 0x40000040 ;  /* 0x40000040ff3b7424 */ /* 0x000fe200078e00ff */
[----:B------:R-:W-:Y:S01]  /*95c0*/  R2UR UR6, R14 ;  /* 0x000000000e0672ca */ /* 0x000fe200000e0000 */
[----:B------:R-:W-:Y:S01]  /*95d0*/  VIADD R14, R12, 0x606 ;  /* 0x000006060c0e7836 */ /* 0x000fe20000000000 */
[----:B------:R-:W-:Y:S01]  /*95e0*/  R2UR UR7, R15 ;  /* 0x000000000f0772ca */ /* 0x000fe200000e0000 */
[----:B------:R-:W-:Y:S01]  /*95f0*/  IMAD.MOV.U32 R15, RZ, RZ, 0x40000040 ;  /* 0x40000040ff0f7424 */ /* 0x000fe200078e00ff */
[----:B------:R-:W-:Y:S01]  /*9600*/  IADD3 R58, R3, 0x606, RZ ;  /* 0x00000606033a7810 */ /* 0x000fe20007ffe0ff */
[----:B------:R-:W-:-:S02]  /*9610*/  WARPGROUP.DEPBAR.LE gsb0, 0x0 ;  /* 0x00008000000079c5 */ /* 0x000fc40000010000 */
[----:B------:R-:W-:-:S08]  /*9620*/  WARPGROUP.ARRIVE ;  /* 0x00000000000079c5 */ /* 0x000fd00000000000 */
[----:B------:R-:W-:Y:S01]  /*9630*/  HGMMA.64x64x16.F32.BF16 R24, gdesc[UR4], R24, gsb0 ;  /* 0x00e00000041879f0 */ /* 0x000fe20008001818 */
[----:B------:R-:W-:Y:S01]  /*9640*/  R2UR UR4, R58 ;  /* 0x000000003a0472ca */ /* 0x000fe200000e0000 */
[----:B------:R-:W-:Y:S01]  /*9650*/  IMAD.IADD R58, R11, 0x1, R62 ;  /* 0x000000010b3a7824 */ /* 0x000fe200078e023e */
[----:B------:R-:W-:Y:S01]  /*9660*/  R2UR UR5, R59 ;  /* 0x000000003b0572ca */ /* 0x000fe200000e0000 */
[----:B------:R-:W-:Y:S01]  /*9670*/  IMAD.MOV.U32 R59, RZ, RZ, 0x40000040 ;  /* 0x40000040ff3b7424 */ /* 0x000fe200078e00ff */
[----:B------:R-:W-:Y:S01]  /*9680*/  R2UR UR6, R14 ;  /* 0x000000000e0672ca */ /* 0x000fe200000e0000 */
[----:B------:R-:W-:Y:S01]  /*9690*/  IMAD.IADD R14, R11, 0x1, R60 ;  /* 0x000000010b0e7824 */ /* 0x000fe200078e023c */
[----:B------:R-:W-:Y:S01]  /*96a0*/  R2UR UR7, R15 ;  /* 0x000000000f0772ca */ /* 0x000fe200000e0000 */
[----:B------:R-:W-:Y:S01]  /*96b0*/  IMAD.MOV.U32 R15, RZ, RZ, 0x40000040 ;  /* 0x40000040ff0f7424 */ /* 0x000fe200078e00ff */
[----:B------:R-:W-:Y:S02]  /*96c0*/  WARPGROUP.DEPBAR.LE gsb0, 0x0 ;  /* 0x00008000000079c5 */ /* 0x000fe40000010000 */
[----:B------:R-:W-:-:S09]  /*96d0*/  WARPGROUP.ARRIVE ;  /* 0x00000000000079c5 */ /* 0x000fd20000000000 */
[----:B------:R-:W-:Y:S01]  /*96e0*/  HGMMA.64x64x16.F32.BF16 R24, gdesc[UR4], R24, gsb0 ;  /* 0x00e00000041879f0 */ /* 0x000fe20008001818 */
[----:B------:R-:W-:Y:S01]  /*96f0*/  R2UR UR6, R58 ;  /* 0x000000003a0672ca */ /* 0x000fe200000e0000 */
[--C-:B------:R-:W-:Y:S01]  /*9700*/  IMAD.IADD R58, R62, 0x1, R13.reuse ;  /* 0x000000013e3a7824 */ /* 0x100fe200078e020d */
        /* <DEDUP_REMOVED lines=10> */
[----:B------:R-:W-:Y:S01]  /*97b0*/  IMAD.IADD R58, R62, 0x1, R21 ;  /* 0x000000013e3a7824 */ /* 0x000fe200078e0215 */
[----:B------:R-:W-:Y:S01]  /*97c0*/  R2UR UR7, R59 ;  /* 0x000000003b0772ca */ /* 0x000fe200000e0000 */
[----:B------:R-:W-:Y:S01]  /*97d0*/  IMAD.MOV.U32 R59, RZ, RZ, 0x40000040 ;  /* 0x40000040ff3b7424 */ /* 0x000fe200078e00ff */
[----:B------:R-:W-:Y:S02]  /*97e0*/  R2UR UR4, R14 ;  /* 0x000000000e0472ca */ /* 0x000fe400000e0000 */
[----:B------:R-:W-:Y:S01]  /*97f0*/  R2UR UR5, R15 ;  /* 0x000000000f0572ca */ /* 0x000fe200000e0000 */
[----:B------:R-:W-:Y:S01]  /*9800*/  IMAD.MOV.U32 R15, RZ, RZ, 0x40000040 ;  /* 0x40000040ff0f7424 */ /* 0x000fe200078e00ff */
[----:B------:R-:W-:Y:S01]  /*9810*/  IADD3 R14, R60, R21, RZ ;  /* 0x000000153c0e7210 */ /* 0x000fe20007ffe0ff */
[----:B------:R-:W-:-:S02]  /*9820*/  WARPGROUP.DEPBAR.LE gsb0, 0x0 ;  /* 0x00008000000079c5 */ /* 0x000fc40000010000 */
[----:B------:R-:W-:-:S08]  /*9830*/  WARPGROUP.ARRIVE ;  /* 0x00000000000079c5 */ /* 0x000fd00000000000 */
[----:B------:R-:W-:Y:S01]  /*9840*/  HGMMA.64x64x16.F32.BF16 R24, gdesc[UR4], R24, gsb0 ;  /* 0x00e00000041879f0 */ /* 0x000fe20008001818 */
[----:B------:R-:W-:Y:S01]  /*9850*/  R2UR UR4, R14 ;  /* 0x000000000e0472ca */ /* 0x000fe200000e0000 */
[----:B------:R-:W-:Y:S01]  /*9860*/  IMAD.MOV.U32 R14, RZ, RZ, 0x28 ;  /* 0x00000028ff0e7424 */ /* 0x000fe200078e00ff */
[----:B------:R-:W-:Y:S01]  /*9870*/  R2UR UR5, R15 ;  /* 0x000000000f0572ca */ /* 0x000fe200000e0000 */
[----:B------:R-:W-:Y:S01]  /*9880*/  IMAD.MOV.U32 R15, RZ, RZ, 0xa00 ;  /* 0x00000a00ff0f7424 */ /* 0x000fe200078e00ff */
[----:B------:R-:W-:Y:S02]  /*9890*/  R2UR UR6, R58 ;  /* 0x000000003a0672ca */ /* 0x000fe400000e0000 */
[----:B------:R-:W-:Y:S01]  /*98a0*/  R2UR UR7, R59 ;  /* 0x000000003b0772ca */ /* 0x000fe200000e0000 */
[----:B------:R-:W-:Y:S01]  /*98b0*/  IMAD.MOV.U32 R59, RZ, RZ, 0x40000040 ;  /* 0x40000040ff3b7424 */ /* 0x000fe200078e00ff */
[----:B------:R-:W-:Y:S02]  /*98c0*/  SEL R14, R14, 0x26, P1 ;  /* 0x000000260e0e7807 */ /* 0x000fe40000800000 */
[----:B------:R-:W-:-:S02]  /*98d0*/  SEL R15, R15, 0x980, P1 ;  /* 0x000009800f0f7807 */ /* 0x000fc40000800000 */
[----:B------:R-:W-:Y:S02]  /*98e0*/  LOP3.LUT R14, R14, 0x6, RZ, 0xc0, !PT ;  /* 0x000000060e0e7812 */ /* 0x000fe400078ec0ff */
[----:B------:R-:W-:-:S04]  /*98f0*/  LOP3.LUT R15, R15, 0xa00, RZ, 0xc0, !PT ;  /* 0x00000a000f0f7812 */ /* 0x000fc800078ec0ff */
[CC--:B------:R-:W-:Y:S02]  /*9900*/  IADD3 R58, R14.reuse, R15.reuse, R3 ;  /* 0x0000000f0e3a7210 */ /* 0x0c0fe40007ffe003 */
[----:B------:R-:W-:Y:S01]  /*9910*/  IADD3 R14, R14, R15, R12 ;  /* 0x0000000f0e0e7210 */ /* 0x000fe20007ffe00c */
[----:B------:R-:W-:Y:S01]  /*9920*/  IMAD.MOV.U32 R15, RZ, RZ, 0x40000040 ;  /* 0x40000040ff0f7424 */ /* 0x000fe200078e00ff */
        /* <DEDUP_REMOVED lines=10> */
[C---:B------:R-:W-:Y:S02]  /*99d0*/  IMAD.IADD R62, R11.reuse, 0x1, R58 ;  /* 0x000000010b3e7824 */ /* 0x040fe400078e023a */
[----:B------:R-:W-:-:S02]  /*99e0*/  IMAD.IADD R60, R11, 0x1, R14 ;  /* 0x000000010b3c7824 */ /* 0x000fc400078e020e */
[----:B------:R-:W-:Y:S01]  /*99f0*/  IMAD.MOV.U32 R15, RZ, RZ, 0x40000040 ;  /* 0x40000040ff0f7424 */ /* 0x000fe200078e00ff */
[----:B------:R-:W-:Y:S02]  /*9a00*/  WARPGROUP.DEPBAR.LE gsb0, 0x0 ;  /* 0x00008000000079c5 */ /* 0x000fe40000010000 */
[----:B------:R-:W-:-:S06]  /*9a10*/  WARPGROUP.ARRIVE ;  /* 0x00000000000079c5 */ /* 0x000fcc0000000000 */
        /* <DEDUP_REMOVED lines=9> */
[----:B------:R-:W-:Y:S01]  /*9ab0*/  IADD3 R62, R13, R58, RZ ;  /* 0x0000003a0d3e7210 */ /* 0x000fe20007ffe0ff */
[----:B------:R-:W-:Y:S01]  /*9ac0*/  IMAD.IADD R58, R21, 0x1, R58 ;  /* 0x00000001153a7824 */ /* 0x000fe200078e023a */
[----:B------:R-:W-:-:S02]  /*9ad0*/  WARPGROUP.DEPBAR.LE gsb0, 0x0 ;  /* 0x00008000000079c5 */ /* 0x000fc40000010000 */
[----:B------:R-:W-:-:S07]  /*9ae0*/  WARPGROUP.ARRIVE ;  /* 0x00000000000079c5 */ /* 0x000fce0000000000 */
[----:B------:R-:W-:Y:S01]  /*9af0*/  HGMMA.64x64x16.F32.BF16 R24, gdesc[UR4], R24, gsb0 ;  /* 0x00e00000041879f0 */ /* 0x000fe20008001818 */
[----:B------:R-:W-:Y:S02]  /*9b00*/  R2UR UR4, R60 ;  /* 0x000000003c0472ca */ /* 0x000fe400000e0000 */
[----:B------:R-:W-:Y:S02]  /*9b10*/  R2UR UR5, R61 ;  /* 0x000000003d0572ca */ /* 0x000fe400000e0000 */
[----:B------:R-:W-:Y:S02]  /*9b20*/  R2UR UR6, R62 ;  /* 0x000000003e0672ca */ /* 0x000fe400000e0000 */
[----:B------:R-:W-:Y:S01]  /*9b30*/  R2UR UR7, R63 ;  /* 0x000000003f0772ca */ /* 0x000fe200000e0000 */
[----:B------:R-:W-:Y:S01]  /*9b40*/  IMAD.MOV.U32 R63, RZ, RZ, 0x40000040 ;  /* 0x40000040ff3f7424 */ /* 0x000fe200078e00ff */
[----:B------:R-:W-:Y:S01]  /*9b50*/  MOV R61, 0x40000040 ;  /* 0x40000040003d7802 */ /* 0x000fe20000000f00 */
        /* <DEDUP_REMOVED lines=40> */
[----:B------:R-:W-:Y:S02]  /*9de0*/  IMAD.MOV.U32 R63, RZ, RZ, 0x40000040 ;  /* 0x40000040ff3f7424 */ /* 0x000fe400078e00ff */
[----:B------:R-:W-:-:S02]  /*9df0*/  IMAD.IADD R14, R21, 0x1, R14 ;  /* 0x00000001150e7824 */ /* 0x000fc400078e020e */
[----:B------:R-:W-:Y:S01]  /*9e00*/  IMAD.IADD R58, R21, 0x1, R58 ;  /* 0x00000001153a7824 */ /* 0x000fe200078e023a */
[----:B------:R-:W-:Y:S02]  /*9e10*/  WARPGROUP.DEPBAR.LE gsb0, 0x0 ;  /* 0x00008000000079c5 */ /* 0x000fe40000010000 */
[----:B------:R-:W-:-:S06]  /*9e20*/  WARPGROUP.ARRIVE ;  /* 0x00000000000079c5 */ /* 0x000fcc0000000000 */
[----:B------:R-:W-:Y:S01]  /*9e30*/  HGMMA.64x64x16.F32.BF16 R24, gdesc[UR4], R24, gsb0 ;  /* 0x00e00000041879f0 */ /* 0x000fe20008001818 */
[----:B------:R-:W-:Y:S01]  /*9e40*/  R2UR UR4, R60 ;  /* 0x000000003c0472ca */ /* 0x000fe200000e0000 */
[----:B------:R-:W-:Y:S01]  /*9e50*/  VIADD R60, R12, 0xe00 ;  /* 0x00000e000c3c7836 */ /* 0x000fe20000000000 */
[----:B------:R-:W-:Y:S02]  /*9e60*/  R2UR UR5, R61 ;  /* 0x000000003d0572ca */ /* 0x000fe400000e0000 */
        /* <DEDUP_REMOVED lines=24> */
[----:B------:R-:W-:Y:S02]  /*9ff0*/  R2UR UR4, R58 ;  /* 0x000000003a0472ca */ /* 0x000fe400000e0000 */
[----:B------:R-:W-:Y:S01]  /*a000*/  R2UR UR5, R59 ;  /* 0x000000003b0572ca */ /* 0x000fe200000e0000 */
[----:B------:R-:W-:Y:S01]  /*a010*/  IMAD.MOV.U32 R59, RZ, RZ, 0x40000040 ;  /* 0x40000040ff3b7424 */ /* 0x000fe200078e00ff */
[----:B------:R-:W-:Y:S02]  /*a020*/  R2UR UR6, R14 ;  /* 0x000000000e0672ca */ /* 0x000fe400000e0000 */
[----:B------:R-:W-:Y:S01]  /*a030*/  R2UR UR7, R15 ;  /* 0x000000000f0772ca */ /* 0x000fe200000e0000 */
[----:B------:R-:W-:Y:S01]  /*a040*/  IMAD.MOV.U32 R15, RZ, RZ, 0x40000040 ;  /* 0x40000040ff0f7424 */ /* 0x000fe200078e00ff */
[----:B------:R-:W-:-:S05]  /*a050*/  IADD3 R58, R3, 0xe00, RZ ;  /* 0x00000e00033a7810 */ /* 0x000fca0007ffe0ff */
[----:B------:R-:W-:Y:S02]  /*a060*/  IMAD.IADD R14, R11, 0x1, R58 ;  /* 0x000000010b0e7824 */ /* 0x000fe400078e023a */
[----:B------:R-:W-:-:S05]  /*a070*/  IMAD.MOV.U32 R11, RZ, RZ, 0x40 ;  /* 0x00000040ff0b7424 */ /* 0x000fca00078e00ff */
[----:B------:R-:W-:-:S04]  /*a080*/  SEL R11, R11, 0x3e, P1 ;  /* 0x0000003e0b0b7807 */ /* 0x000fc80000800000 */
[----:B------:R-:W-:Y:S01]  /*a090*/  LOP3.LUT R11, R11, 0x6, RZ, 0xc0, !PT ;  /* 0x000000060b0b7812 */ /* 0x000fe200078ec0ff */
        /* <DEDUP_REMOVED lines=11> */
[----:B------:R-:W-:-:S05]  /*a150*/  IMAD.MOV.U32 R13, RZ, RZ, 0x1000 ;  /* 0x00001000ff0d7424 */ /* 0x000fca00078e00ff */
[----:B------:R-:W-:Y:S01]  /*a160*/  SEL R13, R13, 0xf80, P1 ;  /* 0x00000f800d0d7807 */ /* 0x000fe20000800000 */
[----:B------:R-:W-:Y:S02]  /*a170*/  WARPGROUP.DEPBAR.LE gsb0, 0x0 ;  /* 0x00008000000079c5 */ /* 0x000fe40000010000 */
[----:B------:R-:W-:-:S06]  /*a180*/  WARPGROUP.ARRIVE ;  /* 0x00000000000079c5 */ /* 0x000fcc0000000000 */
[----:B------:R-:W-:Y:S01]  /*a190*/  HGMMA.64x64x16.F32.BF16 R24, gdesc[UR4], R24, gsb0 ;  /* 0x00e00000041879f0 */ /* 0x000fe20008001818 */
[----:B------:R-:W-:Y:S02]  /*a1a0*/  R2UR UR4, R62 ;  /* 0x000000003e0472ca */ /* 0x000fe400000e0000 */
[----:B------:R-:W-:Y:S02]  /*a1b0*/  R2UR UR5, R63 ;  /* 0x000000003f0572ca */ /* 0x000fe400000e0000 */
[----:B------:R-:W-:Y:S01]  /*a1c0*/  R2UR UR6, R14 ;  /* 0x000000000e0672ca */ /* 0x000fe200000e0000 */
[----:B------:R-:W-:Y:S01]  /*a1d0*/  IMAD.IADD R14, R21, 0x1, R58 ;  /* 0x00000001150e7824 */ /* 0x000fe200078e023a */
[----:B------:R-:W-:Y:S01]  /*a1e0*/  R2UR UR7, R15 ;  /* 0x000000000f0772ca */ /* 0x000fe200000e0000 */
[----:B------:R-:W-:Y:S02]  /*a1f0*/  IMAD.IADD R58, R21, 0x1, R60 ;  /* 0x00000001153a7824 */ /* 0x000fe400078e023c */
[----:B------:R-:W-:Y:S01]  /*a200*/  IMAD.MOV.U32 R15, RZ, RZ, 0x40000040 ;  /* 0x40000040ff0f7424 */ /* 0x000fe200078e00ff */
[----:B------:R-:W-:-:S02]  /*a210*/  WARPGROUP.DEPBAR.LE gsb0, 0x0 ;  /* 0x00008000000079c5 */ /* 0x000fc40000010000 */
[----:B------:R-:W-:-:S07]  /*a220*/  WARPGROUP.ARRIVE ;  /* 0x00000000000079c5 */ /* 0x000fce0000000000 */
[----:B------:R-:W-:Y:S01]  /*a230*/  HGMMA.64x64x16.F32.BF16 R24, gdesc[UR4], R24, gsb0 ;  /* 0x00e00000041879f0 */ /* 0x000fe20008001818 */
[----:B------:R-:W-:Y:S02]  /*a240*/  R2UR UR4, R14 ;  /* 0x000000000e0472ca */ /* 0x000fe400000e0000 */
[----:B------:R-:W-:Y:S02]  /*a250*/  R2UR UR5, R15 ;  /* 0x000000000f0572ca */ /* 0x000fe400000e0000 */
[----:B------:R-:W-:Y:S02]  /*a260*/  R2UR UR6, R58 ;  /* 0x000000003a0672ca */ /* 0x000fe400000e0000 */
[----:B------:R-:W-:Y:S02]  /*a270*/  R2UR UR7, R59 ;  /* 0x000000003b0772ca */ /* 0x000fe400000e0000 */
[----:B------:R-:W-:Y:S01]  /*a280*/  LOP3.LUT R14, R13, 0x1e00, RZ, 0xc0, !PT ;  /* 0x00001e000d0e7812 */ /* 0x000fe200078ec0ff */
[----:B------:R-:W-:Y:S01]  /*a290*/  IMAD.MOV.U32 R13, RZ, RZ, 0x40000040 ;  /* 0x40000040ff0d7424 */ /* 0x000fe200078e00ff */
[----:B------:R-:W-:-:S02]  /*a2a0*/  MOV R59, 0x40000040 ;  /* 0x40000040003b7802 */ /* 0x000fc40000000f00 */
[CC--:B------:R-:W-:Y:S02]  /*a2b0*/  IADD3 R58, R11.reuse, R14.reuse, R3 ;  /* 0x0000000e0b3a7210 */ /* 0x0c0fe40007ffe003 */
[----:B------:R-:W-:Y:S01]  /*a2c0*/  IADD3 R12, R11, R14, R12 ;  /* 0x0000000e0b0c7210 */ /* 0x000fe20007ffe00c */
[----:B------:R-:W-:-:S05]  /*a2d0*/  IMAD R11, R182, -0x40, R168 ;  /* 0xffffffc0b60b7824 */ /* 0x000fca00078e02a8 */
        /* <DEDUP_REMOVED lines=71> */
[----:B------:R-:W-:Y:S02]  /*a750*/  FMNMX.FTZ R11, R30, R11, !PT ;  /* 0x0000000b1e0b7209 */ /* 0x000fe40007810000 */
[----:B------:R-:W-:Y:S01]  /*a760*/  FSEL R46, R46, -INF , P1 ;  /* 0xff8000002e2e7808 */ /* 0x000fe20000800000 */
[----:B------:R-:W0:Y:S01]  /*a770*/  SHFL.BFLY PT, R12, R15, 0x2, 0x1f ;  /* 0x0c401f000f0c7f89 */ /* 0x000e2200000e0000 */
[----:B------:R-:W-:Y:S02]  /*a780*/  FMNMX.FTZ R11, R14, R11, !PT ;  /* 0x0000000b0e0b7209 */ /* 0x000fe40007810000 */
[----:B------:R-:W-:Y:S02]  /*a790*/  FSEL R48, R47, -INF , P6 ;  /* 0xff8000002f307808 */ /* 0x000fe40003000000 */
[----:B------:R-:W-:Y:S02]  /*a7a0*/  FMNMX.FTZ R11, R34, R11, !PT ;  /* 0x0000000b220b7209 */ /* 0x000fe40007810000 */
[----:B------:R-:W-:-:S02]  /*a7b0*/  FSEL R50, R50, -INF , P5 ;  /* 0xff80000032327808 */ /* 0x000fc40002800000 */
[----:B------:R-:W-:Y:S02]  /*a7c0*/  FMNMX.FTZ R11, R36, R11, !PT ;  /* 0x0000000b240b7209 */ /* 0x000fe40007810000 */
[----:B------:R-:W-:Y:S02]  /*a7d0*/  FSEL R54, R54, -INF , P3 ;  /* 0xff80000036367808 */ /* 0x000fe40001800000 */
[----:B------:R-:W-:Y:S01]  /*a7e0*/  FMNMX.FTZ R13, R38, R11, !PT ;  /* 0x0000000b260d7209 */ /* 0x000fe20007810000 */
[----:B------:R-:W-:Y:S01]  /*a7f0*/  IMAD.U32 R11, RZ, RZ, UR4 ;  /* 0x00000004ff0b7e24 */ /* 0x000fe2000f8e00ff */
[----:B------:R-:W-:Y:S02]  /*a800*/  FSEL R78, R55, -INF , P2 ;  /* 0xff800000374e7808 */ /* 0x000fe40001000000 */
[----:B------:R-:W-:Y:S02]  /*a810*/  FMNMX.FTZ R13, R40, R13, !PT ;  /* 0x0000000d280d7209 */ /* 0x000fe40007810000 */
[----:B------:R-:W-:-:S02]  /*a820*/  ISETP.GE.AND P2, PT, R168, 0x41, PT ;  /* 0x00000041a800780c */ /* 0x000fc40003f46270 */
[----:B------:R-:W-:Y:S02]  /*a830*/  FMNMX.FTZ R13, R42, R13, !PT ;  /* 0x0000000d2a0d7209 */ /* 0x000fe40007810000 */
[----:B0-----:R-:W-:Y:S02]  /*a840*/  FMNMX.FTZ R21, R15, R12, !PT ;  /* 0x0000000c0f157209 */ /* 0x001fe40007810000 */
[----:B------:R-:W-:-:S03]  /*a850*/  FMNMX.FTZ R13, R44, R13, !PT ;  /* 0x0000000d2c0d7209 */ /* 0x000fc60007810000 */
[----:B------:R-:W0:Y:S01]  /*a860*/  SHFL.BFLY PT, R12, R21, 0x1, 0x1f ;  /* 0x0c201f00150c7f89 */ /* 0x000e2200000e0000 */
[----:B------:R-:W-:-:S04]  /*a870*/  FMNMX.FTZ R13, R46, R13, !PT ;  /* 0x0000000d2e0d7209 */ /* 0x000fc80007810000 */
[----:B------:R-:W-:-:S04]  /*a880*/  FMNMX.FTZ R13, R48, R13, !PT ;  /* 0x0000000d300d7209 */ /* 0x000fc80007810000 */
[----:B------:R-:W-:Y:S02]  /*a890*/  FMNMX.FTZ R13, R50, R13, !PT ;  /* 0x0000000d320d7209 */ /* 0x000fe40007810000 */
[----:B0-----:R-:W-:-:S04]  /*a8a0*/  FMNMX.FTZ R12, R21, R12, !PT ;  /* 0x0000000c150c7209 */ /* 0x001fc80007810000 */
[C---:B------:R-:W-:Y:S01]  /*a8b0*/  FSETP.NEU.FTZ.AND P1, PT, R12.reuse, -INF , PT ;  /* 0xff8000000c00780b */ /* 0x040fe20003f3d000 */
[----:B------:R-:W-:-:S05]  /*a8c0*/  FMUL.FTZ R15, R12, R11 ;  /* 0x0000000b0c0f7220 */ /* 0x000fca0000410000 */
[----:B------:R-:W-:-:S05]  /*a8d0*/  FSEL R15, R15, RZ, P1 ;  /* 0x000000ff0f0f7208 */ /* 0x000fca0000800000 */
[-CC-:B------:R-:W-:Y:S01]  /*a8e0*/  FFMA.FTZ R169, R24, R11.reuse, -R15.reuse ;  /* 0x0000000b18a97223 */ /* 0x180fe2000001080f */
[----:B------:R-:W-:Y:S01]  /*a8f0*/  FSEL R24, R51, -INF , P4 ;  /* 0xff80000033187808 */ /* 0x000fe20002000000 */
        /* <DEDUP_REMOVED lines=15> */
[-CC-:B------:R-:W-:Y:S01]  /*a9f0*/  FFMA.FTZ R183, R76, R11.reuse, -R15.reuse ;  /* 0x0000000b4cb77223 */ /* 0x180fe2000001080f */
[----:B------:R-:W0:Y:S01]  /*aa00*/  SHFL.BFLY PT, R28, R13, 0x2, 0x1f ;  /* 0x0c401f000d1c7f89 */ /* 0x000e2200000e0000 */
[-CC-:B------:R-:W-:Y:S01]  /*aa10*/  FFMA.FTZ R197, R52, R11.reuse, -R15.reuse ;  /* 0x0000000b34c57223 */ /* 0x180fe2000001080f */
[----:B------:R-:W-:Y:S01]  /*aa20*/  FFMA.FTZ R199, R80, R11, -R15 ;  /* 0x0000000b50c77223 */ /* 0x000fe2000001080f */
[----:B------:R-:W-:Y:S08]  /*aa30*/  MUFU.EX2 R169, R169 ;  /* 0x000000a900a97308 */ /* 0x000ff00000000800 */
[----:B------:R-:W1:Y:S08]  /*aa40*/  MUFU.EX2 R170, R170 ;  /* 0x000000aa00aa7308 */ /* 0x000e700000000800 */
[----:B------:R-:W-:Y:S01]  /*aa50*/  MUFU.EX2 R171, R171 ;  /* 0x000000ab00ab7308 */ /* 0x000fe20000000800 */
[----:B0-----:R-:W-:-:S07]  /*aa60*/  FMNMX.FTZ R28, R13, R28, !PT ;  /* 0x0000001c0d1c7209 */ /* 0x001fce0007810000 */
[----:B------:R-:W0:Y:S01]  /*aa70*/  MUFU.EX2 R172, R172 ;  /* 0x000000ac00ac7308 */ /* 0x000e220000000800 */
[----:B-1----:R-:W-:Y:S01]  /*aa80*/  F2FP.BF16.F32.PACK_AB R152, R170, R169 ;  /* 0x000000a9aa98723e */ /* 0x002fe200000010ff */
[----:B------:R-:W1:Y:S01]  /*aa90*/  SHFL.BFLY PT, R21, R28, 0x1, 0x1f ;  /* 0x0c201f001c157f89 */ /* 0x000e6200000e0000 */
[----:B------:R-:W-:-:S05]  /*aaa0*/  FADD.FTZ R170, R169, R170 ;  /* 0x000000aaa9aa7221 */ /* 0x000fca0000010000 */
[----:B------:R-:W-:Y:S08]  /*aab0*/  MUFU.EX2 R173, R173 ;  /* 0x000000ad00ad7308 */ /* 0x000ff00000000800 */
[----:B------:R-:W2:Y:S01]  /*aac0*/  MUFU.EX2 R174, R174 ;  /* 0x000000ae00ae7308 */ /* 0x000ea20000000800 */
[----:B0-----:R-:W-:Y:S01]  /*aad0*/  F2FP.BF16.F32.PACK_AB R154, R172, R171 ;  /* 0x000000abac9a723e */ /* 0x001fe200000010ff */
[----:B------:R-:W-:-:S04]  /*aae0*/  FADD.FTZ R171, R171, R170 ;  /* 0x000000aaabab7221 */ /* 0x000fc80000010000 */
[----:B------:R-:W-:Y:S02]  /*aaf0*/  FADD.FTZ R172, R172, R171 ;  /* 0x000000abacac7221 */ /* 0x000fe40000010000 */
[----:B------:R-:W-:Y:S01]  /*ab00*/  MUFU.EX2 R175, R175 ;  /* 0x000000af00af7308 */ /* 0x000fe20000000800 */
[----:B-1----:R-:W-:-:S04]  /*ab10*/  FMNMX.FTZ R21, R28, R21, !PT ;  /* 0x000000151c157209 */ /* 0x002fc80007810000 */
[C---:B------:R-:W-:Y:S01]  /*ab20*/  FSETP.NEU.FTZ.AND P1, PT, R21.reuse, -INF , PT ;  /* 0xff8000001500780b */ /* 0x040fe20003f3d000 */
[----:B------:R-:W-:Y:S02]  /*ab30*/  FMUL.FTZ R13, R21, R11 ;  /* 0x0000000b150d7220 */ /* 0x000fe40000410000 */
[----:B------:R-:W0:Y:S01]  /*ab40*/  MUFU.EX2 R176, R176 ;  /* 0x000000b000b07308 */ /* 0x000e220000000800 */
[C---:B--2---:R-:W-:Y:S01]  /*ab50*/  F2FP.BF16.F32.PACK_AB R156, R174.reuse, R173 ;  /* 0x000000adae9c723e */ /* 0x044fe200000010ff */
[----:B------:R-:W-:Y:S01]  /*ab60*/  FADD.FTZ R173, R173, R172 ;  /* 0x000000acadad7221 */ /* 0x000fe20000010000 */
[----:B------:R-:W-:Y:S02]  /*ab70*/  FSEL R25, R13, RZ, P1 ;  /* 0x000000ff0d197208 */ /* 0x000fe40000800000 */
[----:B------:R-:W-:Y:S01]  /*ab80*/  ISETP.NE.AND P1, PT, R57, RZ, PT ;  /* 0x000000ff3900720c */ /* 0x000fe20003f25270 */
[----:B------:R-:W-:Y:S02]  /*ab90*/  FADD.FTZ R174, R174, R173 ;  /* 0x000000adaeae7221 */ /* 0x000fe40000010000 */
        /* <DEDUP_REMOVED lines=10> */
[----:B------:R-:W-:Y:S01]  /*ac40*/  FFMA.FTZ R222, R44, R11, -R25 ;  /* 0x0000000b2cde7223 */ /* 0x000fe20000010819 */
[----:B------:R-:W-:-:S02]  /*ac50*/  @!P1 VIADD R15, R20, 0x38840 ;  /* 0x00038840140f9836 */ /* 0x000fc40000000000 */
[-CC-:B------:R-:W-:Y:S01]  /*ac60*/  FFMA.FTZ R223, R46, R11.reuse, -R25.reuse ;  /* 0x0000000b2edf7223 */ /* 0x180fe20000010819 */
[-CC-:B------:R-:W-:Y:S01]  /*ac70*/  FFMA.FTZ R224, R48, R11.reuse, -R25.reuse ;  /* 0x0000000b30e07223 */ /* 0x180fe20000010819 */
[-CC-:B------:R-:W-:Y:S01]  /*ac80*/  FFMA.FTZ R225, R50, R11.reuse, -R25.reuse ;  /* 0x0000000b32e17223 */ /* 0x180fe20000010819 */
[-C--:B------:R-:W-:Y:S01]  /*ac90*/  FFMA.FTZ R226, R24, R11.reuse, -R25 ;  /* 0x0000000b18e27223 */ /* 0x080fe20000010819 */
[----:B------:R-:W-:Y:S01]  /*aca0*/  @!P1 PRMT R15, RZ, 0x654, R15 ;  /* 0x00000654ff0f9816 */ /* 0x000fe2000000000f */
[-CC-:B------:R-:W-:Y:S01]  /*acb0*/  FFMA.FTZ R227, R54, R11.reuse, -R25.reuse ;  /* 0x0000000b36e37223 */ /* 0x180fe20000010819 */
[----:B------:R-:W-:Y:S01]  /*acc0*/  FFMA.FTZ R200, R78, R11, -R25 ;  /* 0x0000000b4ec87223 */ /* 0x000fe20000010819 */
[----:B------:R-:W-:Y:S01]  /*acd0*/  MUFU.EX2 R198, R198 ;  /* 0x000000c600c67308 */ /* 0x000fe20000000800 */
[----:B------:R1:W-:Y:S01]  /*ace0*/  @!P1 SYNCS.ARRIVE.TRANS64.RED.A1T0 RZ, [R15+URZ], RZ ;  /* 0x000000ff0fff99a7 */ /* 0x0003e2000810043f */
[----:B------:R-:W-:Y:S01]  /*acf0*/  LOP3.LUT R13, R56, 0x2000000, RZ, 0xfc, !PT ;  /* 0x02000000380d7812 */ /* 0x000fe200078efcff */
[----:B------:R-:W-:Y:S01]  /*ad00*/  @!P1 VIADD R20, R20, 0x38860 ;  /* 0x0003886014149836 */ /* 0x000fe20000000000 */
[----:B0-----:R-:W-:Y:S01]  /*ad10*/  F2FP.BF16.F32.PACK_AB R158, R176, R175 ;  /* 0x000000afb09e723e */ /* 0x001fe200000010ff */
[----:B------:R-:W-:-:S02]  /*ad20*/  FADD.FTZ R175, R175, R174 ;  /* 0x000000aeafaf7221 */ /* 0x000fc40000010000 */
[----:B------:R-:W-:Y:S01]  /*ad30*/  IMAD R14, R18, 0x1000, R13 ;  /* 0x00001000120e7824 */ /* 0x000fe200078e020d */
[----:B------:R-:W0:Y:S01]  /*ad40*/  MUFU.EX2 R201, R201 ;  /* 0x000000c900c97308 */ /* 0x000e220000000800 */
[----:B-1----:R-:W-:Y:S02]  /*ad50*/  IMAD.MOV.U32 R15, RZ, RZ, 0x40000040 ;  /* 0x40000040ff0f7424 */ /* 0x002fe400078e00ff */
[----:B------:R-:W-:Y:S01]  /*ad60*/  FADD.FTZ R176, R176, R175 ;  /* 0x000000afb0b07221 */ /* 0x000fe20000010000 */
[----:B------:R-:W-:Y:S02]  /*ad70*/  @!P1 PRMT R20, RZ, 0x654, R20 ;  /* 0x00000654ff149816 */ /* 0x000fe40000000014 */
[----:B------:R-:W-:Y:S02]  /*ad80*/  R2UR UR6, R14 ;  /* 0x000000000e0672ca */ /* 0x000fe400000e0000 */
[----:B------:R-:W-:Y:S01]  /*ad90*/  R2UR UR7, R15 ;  /* 0x000000000f0772ca */ /* 0x000fe200000e0000 */
[----:B------:R-:W-:Y:S01]  /*ada0*/  MUFU.EX2 R202, R202 ;  /* 0x000000ca00ca7308 */ /* 0x000fe20000000800 */
[----:B------:R-:W-:-:S07]  /*adb0*/  IMAD.MOV.U32 R15, RZ, RZ, 0x40000040 ;  /* 0x40000040ff0f7424 */ /* 0x000fce00078e00ff */
[----:B------:R-:W1:Y:S01]  /*adc0*/  MUFU.EX2 R203, R203 ;  /* 0x000000cb00cb7308 */ /* 0x000e620000000800 */
[----:B0-----:R-:W-:Y:S01]  /*add0*/  F2FP.BF16.F32.PACK_AB R153, R201, R198 ;  /* 0x000000c6c999723e */ /* 0x001fe200000010ff */
[----:B------:R-:W-:-:S06]  /*ade0*/  FADD.FTZ R201, R198, R201 ;  /* 0x000000c9c6c97221 */ /* 0x000fcc0000010000 */
[----:B------:R-:W-:Y:S08]  /*adf0*/  MUFU.EX2 R204, R204 ;  /* 0x000000cc00cc7308 */ /* 0x000ff00000000800 */
[----:B------:R-:W0:Y:S01]  /*ae00*/  MUFU.EX2 R205, R205 ;  /* 0x000000cd00cd7308 */ /* 0x000e220000000800 */
[----:B-1----:R-:W-:Y:S01]  /*ae10*/  F2FP.BF16.F32.PACK_AB R155, R203, R202 ;  /* 0x000000cacb9b723e */ /* 0x002fe200000010ff */
[----:B------:R-:W-:Y:S01]  /*ae20*/  BAR.SYNC.DEFER_BLOCKING 0xf, 0x100 ;  /* 0x03c4000000007b1d */ /* 0x000fe20000010000 */
[----:B------:R-:W-:-:S04]  /*ae30*/  FADD.FTZ R202, R202, R201 ;  /* 0x000000c9caca7221 */ /* 0x000fc80000010000 */
[----:B------:R-:W-:Y:S01]  /*ae40*/  FADD.FTZ R203, R203, R202 ;  /* 0x000000cacbcb7221 */ /* 0x000fe20000010000 */
[----:B------:R-:W-:Y:S08]  /*ae50*/  MUFU.EX2 R206, R206 ;  /* 0x000000ce00ce7308 */ /* 0x000ff00000000800 */
[----:B------:R-:W1:Y:S01]  /*ae60*/  MUFU.EX2 R207, R207 ;  /* 0x000000cf00cf7308 */ /* 0x000e620000000800 */
[----:B0-----:R-:W-:Y:S01]  /*ae70*/  F2FP.BF16.F32.PACK_AB R157, R205, R204 ;  /* 0x000000cccd9d723e */ /* 0x001fe200000010ff */
[----:B------:R-:W-:-:S04]  /*ae80*/  FADD.FTZ R204, R204, R203 ;  /* 0x000000cbcccc7221 */ /* 0x000fc80000010000 */
[----:B------:R-:W-:Y:S02]  /*ae90*/  FADD.FTZ R205, R205, R204 ;  /* 0x000000cccdcd7221 */ /* 0x000fe40000010000 */
[----:B------:R-:W0:Y:S01]  /*aea0*/  MUFU.EX2 R178, R178 ;  /* 0x000000b200b27308 */ /* 0x000e220000000800 */
[----:B------:R2:W-:Y:S07]  /*aeb0*/  STSM.16.M88.4 [R194+0x36400], R152 ;  /* 0x03640098c2007844 */ /* 0x0005ee0000000200 */
[----:B------:R-:W-:Y:S01]  /*aec0*/  MUFU.EX2 R179, R179 ;  /* 0x000000b300b37308 */ /* 0x000fe20000000800 */
[----:B-1----:R-:W-:Y:S01]  /*aed0*/  F2FP.BF16.F32.PACK_AB R159, R207, R206 ;  /* 0x000000cecf9f723e */ /* 0x002fe200000010ff */
[----:B------:R-:W-:-:S04]  /*aee0*/  FADD.FTZ R206, R206, R205 ;  /* 0x000000cdcece7221 */ /* 0x000fc80000010000 */
[----:B------:R1:W-:Y:S01]  /*aef0*/  STSM.16.M88.4 [R208], R156 ;  /* 0x0000009cd0007844 */ /* 0x0003e20000000200 */
[----:B------:R-:W-:Y:S01]  /*af00*/  FADD.FTZ R206, R207, R206 ;  /* 0x000000cecfce7221 */ /* 0x000fe20000010000 */
[----:B------:R-:W3:Y:S01]  /*af10*/  MUFU.EX2 R180, R180 ;  /* 0x000000b400b47308 */ /* 0x000ee20000000800 */
[----:B0-----:R-:W-:Y:S01]  /*af20*/  F2FP.BF16.F32.PACK_AB R160, R178, R177 ;  /* 0x000000b1b2a0723e */ /* 0x001fe200000010ff */
[----:B------:R-:W-:-:S04]  /*af30*/  FADD.FTZ R177, R177, R176 ;  /* 0x000000b0b1b17221 */ /* 0x000fc80000010000 */
[----:B------:R-:W-:Y:S02]  /*af40*/  FADD.FTZ R178, R178, R177 ;  /* 0x000000b1b2b27221 */ /* 0x000fe40000010000 */
[----:B------:R-:W-:Y:S08]  /*af50*/  MUFU.EX2 R221, R221 ;  /* 0x000000dd00dd7308 */ /* 0x000ff00000000800 */
[----:B------:R-:W0:Y:S01]  /*af60*/  MUFU.EX2 R222, R222 ;  /* 0x000000de00de7308 */ /* 0x000e220000000800 */
[----:B---3--:R-:W-:Y:S01]  /*af70*/  F2FP.BF16.F32.PACK_AB R162, R180, R179 ;  /* 0x000000b3b4a2723e */ /* 0x008fe200000010ff */
[----:B------:R-:W-:-:S04]  /*af80*/  FADD.FTZ R179, R179, R178 ;  /* 0x000000b2b3b37221 */ /* 0x000fc80000010000 */
[----:B------:R-:W-:Y:S02]  /*af90*/  FADD.FTZ R180, R180, R179 ;  /* 0x000000b3b4b47221 */ /* 0x000fe40000010000 */
[----:B------:R-:W-:Y:S08]  /*afa0*/  MUFU.EX2 R223, R223 ;  /* 0x000000df00df7308 */ /* 0x000ff00000000800 */
[----:B------:R-:W3:Y:S01]  /*afb0*/  MUFU.EX2 R224, R224 ;  /* 0x000000e000e07308 */ /* 0x000ee20000000800 */
[----:B0-----:R-:W-:Y:S01]  /*afc0*/  F2FP.BF16.F32.PACK_AB R161, R222, R221 ;  /* 0x000000dddea1723e */ /* 0x001fe200000010ff */
[----:B------:R-:W-:-:S04]  /*afd0*/  FADD.FTZ R221, R221, R206 ;  /* 0x000000cedddd7221 */ /* 0x000fc80000010000 */
[----:B------:R-:W-:Y:S02]  /*afe0*/  FADD.FTZ R222, R222, R221 ;  /* 0x000000dddede7221 */ /* 0x000fe40000010000 */
[----:B------:R-:W0:Y:S08]  /*aff0*/  MUFU.EX2 R181, R181 ;  /* 0x000000b500b57308 */ /* 0x000e300000000800 */
[----:B------:R-:W4:Y:S01]  /*b000*/  MUFU.EX2 R183, R183 ;  /* 0x000000b700b77308 */ /* 0x000f220000000800 */
[----:B---3--:R-:W-:Y:S01]  /*b010*/  F2FP.BF16.F32.PACK_AB R163, R224, R223 ;  /* 0x000000dfe0a3723e */ /* 0x008fe200000010ff */
[----:B------:R-:W-:-:S04]  /*b020*/  FADD.FTZ R223, R223, R222 ;  /* 0x000000dedfdf7221 */ /* 0x000fc80000010000 */
[----:B------:R1:W-:Y:S01]  /*b030*/  STSM.16.M88.4 [R195], R160 ;  /* 0x000000a0c3007844 */ /* 0x0003e20000000200 */
[----:B------:R-:W-:Y:S01]  /*b040*/  FADD.FTZ R224, R224, R223 ;  /* 0x000000dfe0e07221 */ /* 0x000fe20000010000 */
[----:B------:R-:W3:Y:S01]  /*b050*/  MUFU.EX2 R197, R197 ;  /* 0x000000c500c57308 */ /* 0x000ee20000000800 */
[----:B0-----:R-:W-:-:S07]  /*b060*/  FADD.FTZ R180, R181, R180 ;  /* 0x000000b4b5b47221 */ /* 0x001fce0000010000 */
[----:B------:R-:W0:Y:S01]  /*b070*/  MUFU.EX2 R199, R199 ;  /* 0x000000c700c77308 */ /* 0x000e220000000800 */
[C---:B----4-:R-:W-:Y:S01]  /*b080*/  F2FP.BF16.F32.PACK_AB R164, R183.reuse, R181 ;  /* 0x000000b5b7a4723e */ /* 0x050fe200000010ff */
[----:B------:R-:W-:-:S06]  /*b090*/  FADD.FTZ R180, R183, R180 ;  /* 0x000000b4b7b47221 */ /* 0x000fcc0000010000 */
[----:B------:R-:W-:Y:S01]  /*b0a0*/  MUFU.EX2 R225, R225 ;  /* 0x000000e100e17308 */ /* 0x000fe20000000800 */
[----:B---3--:R-:W-:-:S07]  /*b0b0*/  FADD.FTZ R180, R197, R180 ;  /* 0x000000b4c5b47221 */ /* 0x008fce0000010000 */
[----:B------:R-:W3:Y:S01]  /*b0c0*/  MUFU.EX2 R226, R226 ;  /* 0x000000e200e27308 */ /* 0x000ee20000000800 */
[C---:B0-----:R-:W-:Y:S01]  /*b0d0*/  F2FP.BF16.F32.PACK_AB R166, R199.reuse, R197 ;  /* 0x000000c5c7a6723e */ /* 0x041fe200000010ff */
[----:B------:R-:W-:-:S06]  /*b0e0*/  FADD.FTZ R199, R199, R180 ;  /* 0x000000b4c7c77221 */ /* 0x000fcc0000010000 */
[----:B------:R-:W-:Y:S08]  /*b0f0*/  MUFU.EX2 R227, R227 ;  /* 0x000000e300e37308 */ /* 0x000ff00000000800 */
[----:B------:R-:W0:Y:S01]  /*b100*/  MUFU.EX2 R200, R200 ;  /* 0x000000c800c87308 */ /* 0x000e220000000800 */
[----:B---3--:R-:W-:Y:S01]  /*b110*/  F2FP.BF16.F32.PACK_AB R165, R226, R225 ;  /* 0x000000e1e2a5723e */ /* 0x008fe200000010ff */
[----:B------:R-:W-:-:S04]  /*b120*/  FADD.FTZ R225, R225, R224 ;  /* 0x000000e0e1e17221 */ /* 0x000fc80000010000 */
[----:B------:R-:W-:Y:S01]  /*b130*/  FADD.FTZ R226, R226, R225 ;  /* 0x000000e1e2e27221 */ /* 0x000fe20000010000 */
[----:B0-----:R-:W-:-:S03]  /*b140*/  F2FP.BF16.F32.PACK_AB R167, R200, R227 ;  /* 0x000000e3c8a7723e */ /* 0x001fc600000010ff */
[----:B------:R-:W-:Y:S02]  /*b150*/  FADD.FTZ R227, R227, R226 ;  /* 0x000000e2e3e37221 */ /* 0x000fe40000010000 */
[----:B------:R1:W-:Y:S01]  /*b160*/  STSM.16.M88.4 [R196], R164 ;  /* 0x000000a4c4007844 */ /* 0x0003e20000000200 */
[----:B------:R-:W-:Y:S01]  /*b170*/  WARPGROUP.ARRIVE ;  /* 0x00000000000079c5 */ /* 0x000fe20000000000 */
[----:B------:R-:W-:-:S05]  /*b180*/  FADD.FTZ R200, R200, R227 ;  /* 0x000000e3c8c87221 */ /* 0x000fca0000010000 */
[----:B------:R-:W-:Y:S03]  /*b190*/  HGMMA.64x256x16.F32.BF16 R24, R152, gdesc[UR4].tnspB, RZ, !UPT, gsb0 ;  /* 0x43e0000498187df0 */ /* 0x000fe6000c0018ff */
[----:B------:R-:W-:Y:S02]  /*b1a0*/  WARPGROUP.DEPBAR.LE gsb0, 0x0 ;  /* 0x00008000000079c5 */ /* 0x000fe40000010000 */
[----:B--2---:R-:W-:Y:S01]  /*b1b0*/  VIADD R152, R14, 0x80 ;  /* 0x000000800e987836 */ /* 0x004fe20000000000 */
        /* <DEDUP_REMOVED lines=35> */
.L_x_3729:
[----:B------:R-:W-:Y:S01]  /*b3f0*/  VIADD R18, R198, 0x1 ;  /* 0x00000001c6127836 */ /* 0x000fe20000000000 */
[C---:B------:R-:W-:Y:S01]  /*b400*/  ISETP.GT.AND P2, PT, R15.reuse, RZ, PT ;  /* 0x000000ff0f00720c */ /* 0x040fe20003f44270 */
[----:B------:R-:W-:-:S03]  /*b410*/  VIADD R15, R15, 0xffffffff ;  /* 0xffffffff0f0f7836 */ /* 0x000fc60000000000 */
[----:B------:R-:W-:-:S04]  /*b420*/  ISETP.NE.AND P3, PT, R18, 0x2, PT ;  /* 0x000000021200780c */ /* 0x000fc80003f65270 */
[----:B------:R-:W-:Y:S02]  /*b430*/  SEL R12, RZ, 0x1, P3 ;  /* 0x00000001ff0c7807 */ /* 0x000fe40001800000 */
[----:B------:R-:W-:Y:S02]  /*b440*/  SEL R18, R18, RZ, P3 ;  /* 0x000000ff12127207 */ /* 0x000fe40001800000 */
[----:B------:R-:W-:Y:S01]  /*b450*/  LOP3.LUT R23, R23, R12, RZ, 0x3c, !PT ;  /* 0x0000000c17177212 */ /* 0x000fe200078e3cff */
[----:B--2---:R-:W-:Y:S06]  /*b460*/  @!P0 BRA `(.L_x_3719) ;  /* 0x0000000000048947 */ /* 0x004fec0003800000 */
[----:B------:R-:W-:Y:S01]  /*b470*/  BPT.TRAP 0x1 ;  /* 0x000000040000795c */ /* 0x000fe20000300000 */
.L_x_3719:
[----:B------:R-:W-:Y:S01]  /*b480*/  IMAD R14, R18, 0x8, R2 ;  /* 0x00000008120e7824 */ /* 0x000fe200078e0202 */
[----:B------:R-:W-:-:S04]  /*b490*/  SHF.L.U32 R11, R23, 0x1f, RZ ;  /* 0x0000001f170b7819 */ /* 0x000fc800000006ff */
[----:B------:R0:W2:Y:S01]  /*b4a0*/  SYNCS.PHASECHK.TRANS64.TRYWAIT P3, [R14+URZ+0x38830], R11 ;  /* 0x0388300b0e0075a7 */ /* 0x0000a2000806017f */
[----:B------:R-:W-:Y:S05]  /*b4b0*/  @!P0 BRA `(.L_x_3720) ;  /* 0x0000000000048947 */ /* 0x000fea0003800000 */
[----:B------:R-:W-:Y:S01]  /*b4c0*/  BPT.TRAP 0x1 ;  /* 0x000000040000795c */ /* 0x000fe20000300000 */
.L_x_3720:
[----:B------:R-:W-:Y:S01]  /*b4d0*/  VIADD R12, R2, 0x20400 ;  /* 0x00020400020c7836 */ /* 0x000fe20000000000 */
[----:B------:R-:W-:Y:S01]  /*b4e0*/  BSSY B1, `(.L_x_3721) ;  /* 0x0000009000017945 */ /* 0x000fe20003800000 */
[----:B-1----:R-:W-:Y:S02]  /*b4f0*/  IMAD R20, R18, 0x200, R0 ;  /* 0x0000020012147824 */ /* 0x002fe400078e0200 */
[----:B------:R-:W-:Y:S01]  /*b500*/  IMAD.MOV.U32 R21, RZ, RZ, 0x40000040 ;  /* 0x40000040ff157424 */ /* 0x000fe200078e00ff */
[----:B------:R-:W-:-:S04]  /*b510*/  SHF.R.U32.HI R12, RZ, 0x4, R12 ;  /* 0x00000004ff0c7819 */ /* 0x000fc8000001160c */
[----:B------:R-:W-:-:S04]  /*b520*/  LOP3.LUT R12, R12, 0x3fff, RZ, 0xc0, !PT ;  /* 0x00003fff0c0c7812 */ /* 0x000fc800078ec0ff */
[----:B------:R-:W-:Y:S01]  /*b530*/  LOP3.LUT R152, R12, 0x10000, RZ, 0xfc, !PT ;  /* 0x000100000c987812 */ /* 0x000fe200078efcff */
[----:B--2---:R-:W-:Y:S06]  /*b540*/  @P3 BRA `(.L_x_3722) ;  /* 0x0000000000083947 */ /* 0x004fec0003800000 */
[----:B------:R-:W1:Y:S02]  /*b550*/  SYNCS.PHASECHK.TRANS64.TRYWAIT P3, [R14+URZ+0x38830], R11 ;  /* 0x0388300b0e0075a7 */ /* 0x000e64000806017f */
[----:B-1----:R-:W-:Y:S05]  /*b560*/  @!P3 BRA `(.L_x_3723) ;  /* 0x000000cc004cb947 */ /* 0x002fea0003800000 */
.L_x_3722:
[----:B------:R-:W-:Y:S05]  /*b570*/  BSYNC B1 ;  /* 0x0000000000017941 */ /* 0x000fea0003800000 */
.L_x_3721:
[----:B------:R-:W-:Y:S01]  /*b580*/  IMAD.MOV.U32 R153, RZ, RZ, 0x40000040 ;  /* 0x40000040ff997424 */ /* 0x000fe200078e00ff */
[C---:B------:R-:W-:Y:S01]  /*b590*/  R2UR UR6, R20.reuse ;  /* 0x00000000140672ca */ /* 0x040fe200000e0000 */
[----:B------:R-:W-:Y:S01]  /*b5a0*/  VIADD R202, R20, 0x2 ;  /* 0x0000000214ca7836 */ /* 0x000fe20000000000 */
[----:B------:R-:W-:Y:S01]  /*b5b0*/  R2UR UR7, R21 ;  /* 0x00000000150772ca */ /* 0x000fe200000e0000 */
[----:B------:R-:W-:Y:S01]  /*b5c0*/  IMAD.MOV.U32 R203, RZ, RZ, 0x40000040 ;  /* 0x40000040ffcb7424 */ /* 0x000fe200078e00ff */
[----:B------:R-:W-:Y:S01]  /*b5d0*/  R2UR UR4, R152 ;  /* 0x00000000980472ca */ /* 0x000fe200000e0000 */
[----:B------:R-:W-:Y:S01]  /*b5e0*/  IMAD.MOV.U32 R21, RZ, RZ, 0x40000040 ;  /* 0x40000040ff157424 */ /* 0x000fe200078e00ff */
[----:B------:R-:W-:Y:S02]  /*b5f0*/  R2UR UR5, R153 ;  /* 0x00000000990572ca */ /* 0x000fe400000e0000 */
[----:B------:R-:W-:-:S11]  /*b600*/  WARPGROUP.ARRIVE ;  /* 0x00000000000079c5 */ /* 0x000fd60000000000 */
        /* <DEDUP_REMOVED lines=26> */
[----:B------:R-:W-:Y:S05]  /*b7b0*/  @!P0 BRA `(.L_x_3724) ;  /* 0x0000000000048947 */ /* 0x000fea0003800000 */
[----:B------:R-:W-:Y:S01]  /*b7c0*/  BPT.TRAP 0x1 ;  /* 0x000000040000795c */ /* 0x000fe20000300000 */
.L_x_3724:
[----:B------:R2:W3:Y:S01]  /*b7d0*/  SYNCS.PHASECHK.TRANS64.TRYWAIT P3, [R14+URZ+0x38850], R11 ;  /* 0x0388500b0e0075a7 */ /* 0x0004e2000806017f */
[----:B------:R-:W-:Y:S05]  /*b7e0*/  @!P0 BRA `(.L_x_3725) ;  /* 0x0000000000048947 */ /* 0x000fea0003800000 */
[----:B------:R-:W-:Y:S01]  /*b7f0*/  BPT.TRAP 0x1 ;  /* 0x000000040000795c */ /* 0x000fe20000300000 */
.L_x_3725:
[----:B------:R-:W-:Y:S04]  /*b800*/  BSSY B1, `(.L_x_3726) ;  /* 0x0000004000017945 */ /* 0x000fe80003800000 */
[----:B---3--:R-:W-:Y:S05]  /*b810*/  @P3 BRA `(.L_x_3727) ;  /* 0x0000000000083947 */ /* 0x008fea0003800000 */
[----:B------:R-:W3:Y:S02]  /*b820*/  SYNCS.PHASECHK.TRANS64.TRYWAIT P3, [R14+URZ+0x38850], R11 ;  /* 0x0388500b0e0075a7 */ /* 0x000ee4000806017f */
[----:B---3--:R-:W-:Y:S05]  /*b830*/  @!P3 BRA `(.L_x_3728) ;  /* 0x000000c800acb947 */ /* 0x008fea0003800000 */
.L_x_3727:
[----:B------:R-:W-:Y:S05]  /*b840*/  BSYNC B1 ;  /* 0x0000000000017941 */ /* 0x000fea0003800000 */
.L_x_3726:
[----:B0123--:R-:W-:Y:S01]  /*b850*/  IADD3 R11, R2, 0x26400, RZ ;  /* 0x00026400020b7810 */ /* 0x00ffe20007ffe0ff */
[C---:B------:R-:W-:Y:S01]  /*b860*/  VIADD R204, R3.reuse, 0x6 ;  /* 0x0000000603cc7836 */ /* 0x040fe20000000000 */
[----:B------:R-:W-:Y:S01]  /*b870*/  WARPGROUP.ARRIVE ;  /* 0x00000000000079c5 */ /* 0x000fe20000000000 */
[----:B------:R-:W-:Y:S01]  /*b880*/  VIADD R20, R3, 0x200 ;  /* 0x0000020003147836 */ /* 0x000fe20000000000 */
[----:B------:R-:W-:Y:S01]  /*b890*/  SHF.R.U32.HI R11, RZ, 0x4, R11 ;  /* 0x00000004ff0b7819 */ /* 0x000fe2000001160b */
[----:B------:R-:W-:Y:S01]  /*b8a0*/  IMAD R202, R18, 0x1000, R10 ;  /* 0x0000100012ca7824 */ /* 0x000fe200078e020a */
[----:B------:R-:W-:Y:S01]  /*b8b0*/  MOV R205, 0x40000040 ;  /* 0x4000004000cd7802 */ /* 0x000fe20000000f00 */
[----:B------:R-:W-:Y:S01]  /*b8c0*/  IMAD.MOV.U32 R203, RZ, RZ, 0x40000040 ;  /* 0x40000040ffcb7424 */ /* 0x000fe200078e00ff */
[----:B------:R-:W-:Y:S01]  /*b8d0*/  LOP3.LUT R11, R11, 0x3fff, RZ, 0xc0, !PT ;  /* 0x00003fff0b0b7812 */ /* 0x000fe200078ec0ff */
[----:B------:R-:W-:Y:S01]  /*b8e0*/  IMAD.MOV.U32 R207, RZ, RZ, 0x40000040 ;  /* 0x40000040ffcf7424 */ /* 0x000fe200078e00ff */
[----:B------:R-:W-:Y:S01]  /*b8f0*/  R2UR UR6, R202 ;  /* 0x00000000ca0672ca */ /* 0x000fe200000e0000 */
[----:B------:R-:W-:Y:S01]  /*b900*/  IMAD.MOV.U32 R21, RZ, RZ, 0x40000040 ;  /* 0x40000040ff157424 */ /* 0x000fe200078e00ff */
[----:B------:R-:W-:Y:S01]  /*b910*/  LOP3.LUT R3, R11, 0x10000, RZ, 0xfc, !PT ;  /* 0x000100000b037812 */ /* 0x000fe200078efcff */
[----:B------:R-:W0:Y:S01]  /*b920*/  S2R R12, SR_TID.X ;  /* 0x00000000000c7919 */ /* 0x000e220000002100 */
[----:B------:R-:W-:-:S02]  /*b930*/  R2UR UR7, R203 ;  /* 0x00000000cb0772ca */ /* 0x000fc400000e0000 */
[----:B------:R-:W-:Y:S01]  /*b940*/  R2UR UR5, R207 ;  /* 0x00000000cf0572ca */ /* 0x000fe200000e0000 */
[----:B------:R-:W-:Y:S02]  /*b950*/  IMAD.MOV.U32 R206, RZ, RZ, R3 ;  /* 0x000000ffffce7224 */ /* 0x000fe400078e0003 */
[----:B------:R-:W-:Y:S02]  /*b960*/  IMAD.MOV.U32 R207, RZ, RZ, 0x40000040 ;  /* 0x40000040ffcf7424 */ /* 0x000fe400078e00ff */
[----:B------:R-:W-:Y:S01]  /*b970*/  VIADD R203, R3, 0x800 ;  /* 0x0000080003cb7836 */ /* 0x000fe20000000000 */
[----:B------:R-:W-:Y:S01]  /*b980*/  R2UR UR4, R206 ;  /* 0x00000000ce0472ca */ /* 0x000fe200000e0000 */
[----:B------:R-:W-:-:S12]  /*b990*/  VIADD R206, R202, 0x2 ;  /* 0x00000002cace7836 */ /* 0x000fd80000000000 */
[----:B------:R-:W-:Y:S01]  /*b9a0*/  HGMMA.64x64x16.F32.BF16 R152, gdesc[UR4], R152, gsb0 ;  /* 0x00e00000049879f0 */ /* 0x000fe20008001898 */
[----:B------:R-:W-:Y:S01]  /*b9b0*/  R2UR UR6, R206 ;  /* 0x00000000ce0672ca */ /* 0x000fe200000e0000 */
[----:B------:R-:W-:Y:S01]  /*b9c0*/  VIADD R206, R3, 0x2 ;  /* 0x0000000203ce7836 */ /* 0x000fe20000000000 */
[----:B------:R-:W-:Y:S01]  /*b9d0*/  R2UR UR7, R207 ;  /* 0x00000000cf0772ca */ /* 0x000fe200000e0000 */
[----:B------:R-:W-:-:S03]  /*b9e0*/  IMAD.MOV.U32 R207, RZ, RZ, 0x40000040 ;  /* 0x40000040ffcf7424 */ /* 0x000fc600078e00ff */
[----:B------:R-:W-:Y:S01]  /*b9f0*/  R2UR UR4, R206 ;  /* 0x00000000ce0472ca */ /* 0x000fe200000e0000 */
[----:B------:R-:W-:Y:S01]  /*ba00*/  VIADD R206, R202, 0x4 ;  /* 0x00000004cace7836 */ /* 0x000fe20000000000 */
[----:B------:R-:W-:Y:S01]  /*ba10*/  R2UR UR5, R207 ;  /* 0x00000000cf0572ca */ /* 0x000fe200000e0000 */
[----:B------:R-:W-:Y:S01]  /*ba20*/  IMAD.MOV.U32 R207, RZ, RZ, 0x40000040 ;  /* 0x40000040ffcf7424 */ /* 0x000fe200078e00ff */
[----:B0-----:R-:W-:-:S05]  /*ba30*/  SHF.R.U32.HI R12, RZ, 0x7, R12 ;  /* 0x00000007ff0c7819 */ /* 0x001fca000001160c */
[----:B------:R-:W0:Y:S02]  /*ba40*/  SHFL.IDX PT, R11, R12, RZ, 0x1f ;  /* 0x00001fff0c0b7589 */ /* 0x000e2400000e0000 */
[----:B0-----:R-:W-:-:S04]  /*ba50*/  ISETP.GT.AND P3, PT, R11, 0x7f, PT ;  /* 0x0000007f0b00780c */ /* 0x001fc80003f64270 */
[----:B------:R-:W-:Y:S01]  /*ba60*/  SEL R12, RZ, 0x2, !P3 ;  /* 0x00000002ff0c7807 */ /* 0x000fe20005800000 */
[----:B------:R-:W-:Y:S02]  /*ba70*/  WARPGROUP.DEPBAR.LE gsb0, 0x0 ;  /* 0x00008000000079c5 */ /* 0x000fe40000010000 */
[----:B------:R-:W-:-:S06]  /*ba80*/  WARPGROUP.ARRIVE ;  /* 0x00000000000079c5 */ /* 0x000fcc0000000000 */
[----:B------:R-:W-:Y:S01]  /*ba90*/  HGMMA.64x64x16.F32.BF16 R152, gdesc[UR4], R152, gsb0 ;  /* 0x00e00000049879f0 */ /* 0x000fe20008001898 */
[----:B------:R-:W-:Y:S01]  /*baa0*/  R2UR UR6, R206 ;  /* 0x00000000ce0672ca */ /* 0x000fe200000e0000 */
[----:B------:R-:W-:Y:S01]  /*bab0*/  VIADD R206, R3, 0x4 ;  /* 0x0000000403ce7836 */ /* 0x000fe20000000000 */
[----:B------:R-:W-:Y:S01]  /*bac0*/  R2UR UR7, R207 ;  /* 0x00000000cf0772ca */ /* 0x000fe200000e0000 */
[----:B------:R-:W-:-:S03]  /*bad0*/  IMAD.MOV.U32 R207, RZ, RZ, 0x40000040 ;  /* 0x40000040ffcf7424 */ /* 0x000fc600078e00ff */
[----:B------:R-:W-:Y:S02]  /*bae0*/  R2UR UR4, R206 ;  /* 0x00000000ce0472ca */ /* 0x000fe400000e0000 */
        /* <DEDUP_REMOVED lines=141> */
[----:B------:R-:W-:Y:S01]  /*c3c0*/  IMAD.MOV.U32 R204, RZ, RZ, 0x4 ;  /* 0x00000004ffcc7424 */ /* 0x000fe200078e00ff */
[----:B------:R-:W-:Y:S01]  /*c3d0*/  R2UR UR5, R205 ;  /* 0x00000000cd0572ca */ /* 0x000fe200000e0000 */
[----:B------:R-:W-:-:S03]  /*c3e0*/  VIADD R205, R202, 0x800 ;  /* 0x00000800cacd7836 */ /* 0x000fc60000000000 */
[----:B------:R-:W-:Y:S01]  /*c3f0*/  SEL R11, R204, 0x2, P3 ;  /* 0x00000002cc0b7807 */ /* 0x000fe20001800000 */
[----:B------:R-:W-:Y:S01]  /*c400*/  IMAD.IADD R20, R12, 0x1, R205 ;  /* 0x000000010c147824 */ /* 0x000fe200078e02cd */
[----:B------:R-:W-:Y:S02]  /*c410*/  WARPGROUP.DEPBAR.LE gsb0, 0x0 ;  /* 0x00008000000079c5 */ /* 0x000fe40000010000 */
[----:B------:R-:W-:-:S06]  /*c420*/  WARPGROUP.ARRIVE ;  /* 0x00000000000079c5 */ /* 0x000fcc0000000000 */
[----:B------:R-:W-:Y:S01]  /*c430*/  HGMMA.64x64x16.F32.BF16 R152, gdesc[UR4], R152, gsb0 ;  /* 0x00e00000049879f0 */ /* 0x000fe20008001898 */
[----:B------:R-:W-:Y:S01]  /*c440*/  R2UR UR6, R20 ;  /* 0x00000000140672ca */ /* 0x000fe200000e0000 */
[----:B------:R-:W-:Y:S01]  /*c450*/  IMAD.IADD R20, R203, 0x1, R12 ;  /* 0x00000001cb147824 */ /* 0x000fe200078e020c */
[----:B------:R-:W-:Y:S01]  /*c460*/  R2UR UR7, R21 ;  /* 0x00000000150772ca */ /* 0x000fe200000e0000 */
[----:B------:R-:W-:-:S03]  /*c470*/  IMAD.MOV.U32 R21, RZ, RZ, 0x40000040 ;  /* 0x40000040ff157424 */ /* 0x000fc600078e00ff */
        /* <DEDUP_REMOVED lines=9> */
[----:B------:R-:W-:Y:S02]  /*c510*/  R2UR UR7, R21 ;  /* 0x00000000150772ca */ /* 0x000fe400000e0000 */
[----:B------:R-:W-:Y:S02]  /*c520*/  MOV R21, 0x40000040 ;  /* 0x4000004000157802 */ /* 0x000fe40000000f00 */
[----:B------:R-:W-:Y:S02]  /*c530*/  R2UR UR4, R20 ;  /* 0x00000000140472ca */ /* 0x000fe400000e0000 */
[----:B------:R-:W-:Y:S01]  /*c540*/  R2UR UR5, R21 ;  /* 0x00000000150572ca */ /* 0x000fe200000e0000 */
[----:B------:R-:W-:Y:S01]  /*c550*/  IMAD.MOV.U32 R21, RZ, RZ, 0x28 ;  /* 0x00000028ff157424 */ /* 0x000fe200078e00ff */
[----:B------:R-:W-:-:S04]  /*c560*/  SEL R20, R204, 0x6, !P3 ;  /* 0x00000006cc147807 */ /* 0x000fc80005800000 */
[----:B------:R-:W-:Y:S01]  /*c570*/  SEL R21, R21, 0x26, P3 ;  /* 0x0000002615157807 */ /* 0x000fe20001800000 */
[----:B------:R-:W-:Y:S02]  /*c580*/  IMAD.IADD R204, R205, 0x1, R20 ;  /* 0x00000001cdcc7824 */ /* 0x000fe400078e0214 */
[----:B------:R-:W-:Y:S01]  /*c590*/  IMAD.MOV.U32 R205, RZ, RZ, 0x40000040 ;  /* 0x40000040ffcd7424 */ /* 0x000fe200078e00ff */
[----:B------:R-:W-:Y:S01]  /*c5a0*/  LOP3.LUT R21, R21, 0x6, RZ, 0xc0, !PT ;  /* 0x0000000615157812 */ /* 0x000fe200078ec0ff */
[----:B------:R-:W-:Y:S02]  /*c5b0*/  WARPGROUP.DEPBAR.LE gsb0, 0x0 ;  /* 0x00008000000079c5 */ /* 0x000fe40000010000 */
[----:B------:R-:W-:-:S06]  /*c5c0*/  WARPGROUP.ARRIVE ;  /* 0x00000000000079c5 */ /* 0x000fcc0000000000 */
[----:B------:R-:W-:Y:S01]  /*c5d0*/  HGMMA.64x64x16.F32.BF16 R152, gdesc[UR4], R152, gsb0 ;  /* 0x00e00000049879f0 */ /* 0x000fe20008001898 */
[----:B------:R-:W-:Y:S01]  /*c5e0*/  R2UR UR6, R204 ;  /* 0x00000000cc0672ca */ /* 0x000fe200000e0000 */
[----:B------:R-:W-:Y:S01]  /*c5f0*/  IMAD.IADD R204, R203, 0x1, R20 ;  /* 0x00000001cbcc7824 */ /* 0x000fe200078e0214 */
[----:B------:R-:W-:Y:S01]  /*c600*/  R2UR UR7, R205 ;  /* 0x00000000cd0772ca */ /* 0x000fe200000e0000 */
[----:B------:R-:W-:Y:S02]  /*c610*/  IMAD.MOV.U32 R205, RZ, RZ, 0x40000040 ;  /* 0x40000040ffcd7424 */ /* 0x000fe400078e00ff */
[----:B------:R-:W-:Y:S01]  /*c620*/  IMAD.MOV.U32 R203, RZ, RZ, 0xa00 ;  /* 0x00000a00ffcb7424 */ /* 0x000fe200078e00ff */
[----:B------:R-:W-:Y:S02]  /*c630*/  R2UR UR4, R204 ;  /* 0x00000000cc0472ca */ /* 0x000fe400000e0000 */
[----:B------:R-:W-:Y:S01]  /*c640*/  R2UR UR5, R205 ;  /* 0x00000000cd0572ca */ /* 0x000fe200000e0000 */
[----:B------:R-:W-:Y:S01]  /*c650*/  IMAD.MOV.U32 R205, RZ, RZ, 0x40000040 ;  /* 0x40000040ffcd7424 */ /* 0x000fe200078e00ff */
[----:B------:R-:W-:-:S04]  /*c660*/  SEL R203, R203, 0x980, P3 ;  /* 0x00000980cbcb7807 */ /* 0x000fc80001800000 */
[----:B------:R-:W-:Y:S01]  /*c670*/  LOP3.LUT R206, R203, 0xa00, RZ, 0xc0, !PT ;  /* 0x00000a00cbce7812 */ /* 0x000fe200078ec0ff */
[----:B------:R-:W-:-:S03]  /*c680*/  VIADD R203, R3, 0xa00 ;  /* 0x00000a0003cb7836 */ /* 0x000fc60000000000 */
[CC--:B------:R-:W-:Y:S02]  /*c690*/  IADD3 R204, R21.reuse, R206.reuse, R3 ;  /* 0x000000ce15cc7210 */ /* 0x0c0fe40007ffe003 */
[----:B------:R-:W-:Y:S01]  /*c6a0*/  IADD3 R206, R21, R206, R202 ;  /* 0x000000ce15ce7210 */ /* 0x000fe20007ffe0ca */
[----:B------:R-:W-:Y:S01]  /*c6b0*/  VIADD R21, R202, 0xa00 ;  /* 0x00000a00ca157836 */ /* 0x000fe20000000000 */
[----:B------:R-:W-:Y:S02]  /*c6c0*/  WARPGROUP.DEPBAR.LE gsb0, 0x0 ;  /* 0x00008000000079c5 */ /* 0x000fe40000010000 */
[----:B------:R-:W-:-:S06]  /*c6d0*/  WARPGROUP.ARRIVE ;  /* 0x00000000000079c5 */ /* 0x000fcc0000000000 */
        /* <DEDUP_REMOVED lines=14> */
[----:B------:R-:W-:-:S03]  /*c7c0*/  IMAD.MOV.U32 R205, RZ, RZ, 0x40000040 ;  /* 0x40000040ffcd7424 */ /* 0x000fc600078e00ff */
[----:B------:R-:W-:Y:S02]  /*c7d0*/  R2UR UR4, R204 ;  /* 0x00000000cc0472ca */ /* 0x000fe400000e0000 */
[----:B------:R-:W-:Y:S01]  /*c7e0*/  R2UR UR5, R205 ;  /* 0x00000000cd0572ca */ /* 0x000fe200000e0000 */
[----:B------:R-:W-:Y:S01]  /*c7f0*/  IMAD.MOV.U32 R205, RZ, RZ, 0x40000040 ;  /* 0x40000040ffcd7424 */ /* 0x000fe200078e00ff */
[----:B------:R-:W-:Y:S01]  /*c800*/  IADD3 R204, R11, R21, RZ ;  /* 0x000000150bcc7210 */ /* 0x000fe20007ffe0ff */
[----:B------:R-:W-:Y:S02]  /*c810*/  WARPGROUP.DEPBAR.LE gsb0, 0x0 ;  /* 0x00008000000079c5 */ /* 0x000fe40000010000 */
[----:B------:R-:W-:-:S08]  /*c820*/  WARPGROUP.ARRIVE ;  /* 0x00000000000079c5 */ /* 0x000fd00000000000 */
        /* <DEDUP_REMOVED lines=8> */
[----:B------:R-:W-:Y:S02]  /*c8b0*/  IMAD.MOV.U32 R205, RZ, RZ, 0x40000040 ;  /* 0x40000040ffcd7424 */ /* 0x000fe400078e00ff */
        /* <DEDUP_REMOVED lines=15> */
[----:B------:R-:W-:Y:S02]  /*c9b0*/  LOP3.LUT R206, R203, 0xe00, RZ, 0xc0, !PT ;  /* 0x00000e00cbce7812 */ /* 0x000fe400078ec0ff */
[----:B------:R-:W-:Y:S02]  /*c9c0*/  IADD3 R203, R3, 0xc00, RZ ;  /* 0x00000c0003cb7810 */ /* 0x000fe40007ffe0ff */
        /* <DEDUP_REMOVED lines=53> */
[----:B------:R-:W-:Y:S02]  /*cd20*/  IADD3 R206, R21, R206, R202 ;  /* 0x000000ce15ce7210 */ /* 0x000fe40007ffe0ca */
[----:B------:R-:W-:Y:S01]  /*cd30*/  IADD3 R21, R202, 0xe00, RZ ;  /* 0x00000e00ca157810 */ /* 0x000fe20007ffe0ff */
        /* <DEDUP_REMOVED lines=9> */
[----:B------:R-:W-:Y:S02]  /*cdd0*/  WARPGROUP.DEPBAR.LE gsb0, 0x0 ;  /* 0x00008000000079c5 */ /* 0x000fe40000010000 */
[----:B------:R-:W-:-:S10]  /*cde0*/  WARPGROUP.ARRIVE ;  /* 0x00000000000079c5 */ /* 0x000fd40000000000 */
[----:B------:R-:W-:Y:S01]  /*cdf0*/  HGMMA.64x64x16.F32.BF16 R152, gdesc[UR4], R152, gsb0 ;  /* 0x00e00000049879f0 */ /* 0x000fe20008001898 */
[----:B------:R-:W-:Y:S01]  /*ce00*/  R2UR UR6, R204 ;  /* 0x00000000cc0672ca */ /* 0x000fe200000e0000 */
[----:B------:R-:W-:Y:S01]  /*ce10*/  IMAD.IADD R204, R203, 0x1, R12 ;  /* 0x00000001cbcc7824 */ /* 0x000fe200078e020c */
[----:B------:R-:W-:Y:S01]  /*ce20*/  R2UR UR7, R205 ;  /* 0x00000000cd0772ca */ /* 0x000fe200000e0000 */
[----:B------:R-:W-:Y:S01]  /*ce30*/  IMAD.MOV.U32 R205, RZ, RZ, 0x40000040 ;  /* 0x40000040ffcd7424 */ /* 0x000fe200078e00ff */
[----:B------:R-:W-:Y:S02]  /*ce40*/  MOV R12, 0x1000 ;  /* 0x00001000000c7802 */ /* 0x000fe40000000f00 */
[----:B------:R-:W-:Y:S01]  /*ce50*/  R2UR UR4, R204 ;  /* 0x00000000cc0472ca */ /* 0x000fe200000e0000 */
[----:B------:R-:W-:Y:S01]  /*ce60*/  IMAD.IADD R204, R11, 0x1, R21 ;  /* 0x000000010bcc7824 */ /* 0x000fe200078e0215 */
[----:B------:R-:W-:Y:S01]  /*ce70*/  R2UR UR5, R205 ;  /* 0x00000000cd0572ca */ /* 0x000fe200000e0000 */
[----:B------:R-:W-:Y:S01]  /*ce80*/  IMAD.MOV.U32 R205, RZ, RZ, 0x40000040 ;  /* 0x40000040ffcd7424 */ /* 0x000fe200078e00ff */
        /* <DEDUP_REMOVED lines=10> */
[----:B------:R-:W-:Y:S01]  /*cf30*/  R2UR UR4, R204 ;  /* 0x00000000cc0472ca */ /* 0x000fe200000e0000 */
[----:B------:R-:W-:Y:S01]  /*cf40*/  IMAD.IADD R204, R20, 0x1, R21 ;  /* 0x0000000114cc7824 */ /* 0x000fe200078e0215 */
[----:B------:R-:W-:Y:S01]  /*cf50*/  R2UR UR5, R205 ;  /* 0x00000000cd0572ca */ /* 0x000fe200000e0000 */
[----:B------:R-:W-:Y:S01]  /*cf60*/  IMAD.IADD R20, R203, 0x1, R20 ;  /* 0x00000001cb147824 */ /* 0x000fe200078e0214 */
[----:B------:R-:W-:Y:S01]  /*cf70*/  SEL R11, R11, 0x3e, P3 ;  /* 0x0000003e0b0b7807 */ /* 0x000fe20001800000 */
[----:B------:R-:W-:-:S02]  /*cf80*/  IMAD.MOV.U32 R205, RZ, RZ, 0x40000040 ;  /* 0x40000040ffcd7424 */ /* 0x000fc400078e00ff */
[----:B------:R-:W-:Y:S01]  /*cf90*/  IMAD.MOV.U32 R21, RZ, RZ, 0x40000040 ;  /* 0x40000040ff157424 */ /* 0x000fe200078e00ff */
[----:B------:R-:W-:Y:S01]  /*cfa0*/  LOP3.LUT R11, R11, 0x6, RZ, 0xc0, !PT ;  /* 0x000000060b0b7812 */ /* 0x000fe200078ec0ff */
[----:B------:R-:W-:-:S03]  /*cfb0*/  IMAD.MOV.U32 R203, RZ, RZ, 0x40000040 ;  /* 0x40000040ffcb7424 */ /* 0x000fc600078e00ff */
[----:B------:R-:W-:Y:S01]  /*cfc0*/  IADD3 R202, R11, R12, R202 ;  /* 0x0000000c0bca7210 */ /* 0x000fe20007ffe0ca */
[----:B------:R-:W-:Y:S02]  /*cfd0*/  WARPGROUP.DEPBAR.LE gsb0, 0x0 ;  /* 0x00008000000079c5 */ /* 0x000fe40000010000 */
[----:B------:R-:W-:-:S06]  /*cfe0*/  WARPGROUP.ARRIVE ;  /* 0x00000000000079c5 */ /* 0x000fcc0000000000 */
[----:B------:R-:W-:Y:S01]  /*cff0*/  HGMMA.64x64x16.F32.BF16 R152, gdesc[UR4], R152, gsb0 ;  /* 0x00e00000049879f0 */ /* 0x000fe20008001898 */
[----:B------:R-:W-:Y:S02]  /*d000*/  R2UR UR6, R204 ;  /* 0x00000000cc0672ca */ /* 0x000fe400000e0000 */
[----:B------:R-:W-:Y:S02]  /*d010*/  R2UR UR7, R205 ;  /* 0x00000000cd0772ca */ /* 0x000fe400000e0000 */
[----:B------:R-:W-:Y:S02]  /*d020*/  R2UR UR4, R20 ;  /* 0x00000000140472ca */ /* 0x000fe400000e0000 */
[----:B------:R-:W-:Y:S01]  /*d030*/  R2UR UR5, R21 ;  /* 0x00000000150572ca */ /* 0x000fe200000e0000 */
[----:B------:R-:W-:Y:S01]  /*d040*/  IMAD.MOV.U32 R21, RZ, RZ, 0x40000040 ;  /* 0x40000040ff157424 */ /* 0x000fe200078e00ff */
[----:B------:R-:W-:Y:S01]  /*d050*/  IADD3 R20, R11, R12, R3 ;  /* 0x0000000c0b147210 */ /* 0x000fe20007ffe003 */
[----:B------:R-:W-:-:S02]  /*d060*/  WARPGROUP.DEPBAR.LE gsb0, 0x0 ;  /* 0x00008000000079c5 */ /* 0x000fc40000010000 */
[----:B------:R-:W-:-:S08]  /*d070*/  WARPGROUP.ARRIVE ;  /* 0x00000000000079c5 */ /* 0x000fd00000000000 */
[----:B------:R-:W-:Y:S01]  /*d080*/  HGMMA.64x64x16.F32.BF16 R152, gdesc[UR4], R152, gsb0 ;  /* 0x00e00000049879f0 */ /* 0x000fe20008001898 */
[----:B------:R-:W-:Y:S01]  /*d090*/  R2UR UR4, R20 ;  /* 0x00000000140472ca */ /* 0x000fe200000e0000 */
[----:B------:R-:W-:Y:S01]  /*d0a0*/  IMAD R20, R18, 0x1000, R13 ;  /* 0x0000100012147824 */ /* 0x000fe200078e020d */
        /* <DEDUP_REMOVED lines=8> */
[----:B------:R-:W-:Y:S01]  /*d130*/  ULDC UR4, c[0x0][0xa80] ;  /* 0x0002a00000047ab9 */ /* 0x000fe20000000800 */
[----:B------:R-:W-:Y:S01]  /*d140*/  R2UR UR6, R20 ;  /* 0x00000000140672ca */ /* 0x000fe200000e0000 */
        /* <DEDUP_REMOVED lines=19> */
[----:B------:R-:W-:-:S03]  /*d280*/  FMNMX.FTZ R12, R154, R201, !PT ;  /* 0x000000c99a0c7209 */ /* 0x000fc60007810000 */
[----:B------:R-:W0:Y:S01]  /*d290*/  SHFL.BFLY PT, R205, R204, 0x1, 0x1f ;  /* 0x0c201f00cccd7f89 */ /* 0x000e2200000e0000 */
[----:B------:R-:W-:-:S04]  /*d2a0*/  FMNMX.FTZ R11, R155, R12, !PT ;  /* 0x0000000c9b0b7209 */ /* 0x000fc80007810000 */
[----:B------:R-:W-:-:S04]  /*d2b0*/  FMNMX.FTZ R12, R158, R11, !PT ;  /* 0x0000000b9e0c7209 */ /* 0x000fc80007810000 */
[----:B------:R-:W-:-:S04]  /*d2c0*/  FMNMX.FTZ R11, R159, R12, !PT ;  /* 0x0000000c9f0b7209 */ /* 0x000fc80007810000 */
[----:B------:R-:W-:Y:S01]  /*d2d0*/  FMNMX.FTZ R202, R162, R11, !PT ;  /* 0x0000000ba2ca7209 */ /* 0x000fe20007810000 */
[----:B------:R-:W-:-:S03]  /*d2e0*/  IMAD.U32 R11, RZ, RZ, UR4 ;  /* 0x00000004ff0b7e24 */ /* 0x000fc6000f8e00ff */
[----:B------:R-:W-:-:S04]  /*d2f0*/  FMNMX.FTZ R21, R163, R202, !PT ;  /* 0x000000caa3157209 */ /* 0x000fc80007810000 */
[----:B------:R-:W-:Y:S02]  /*d300*/  FMNMX.FTZ R202, R166, R21, !PT ;  /* 0x00000015a6ca7209 */ /* 0x000fe40007810000 */
[----:B0-----:R-:W-:Y:S02]  /*d310*/  FMNMX.FTZ R12, R204, R205, !PT ;  /* 0x000000cdcc0c7209 */ /* 0x001fe40007810000 */
[----:B------:R-:W-:-:S03]  /*d320*/  FMNMX.FTZ R21, R167, R202, !PT ;  /* 0x000000caa7157209 */ /* 0x000fc60007810000 */
[----:B------:R-:W-:Y:S01]  /*d330*/  FMUL.FTZ R221, R12, R11 ;  /* 0x0000000b0cdd7220 */ /* 0x000fe20000410000 */
[----:B------:R-:W-:Y:S01]  /*d340*/  FMNMX.FTZ R202, R170, R21, !PT ;  /* 0x00000015aaca7209 */ /* 0x000fe20007810000 */
[----:B------:R-:W-:Y:S02]  /*d350*/  FADD.FTZ R204, -R12, R197 ;  /* 0x000000c50ccc7221 */ /* 0x000fe40000010100 */
[-CC-:B------:R-:W-:Y:S01]  /*d360*/  FFMA.FTZ R197, R153, R11.reuse, -R221.reuse ;  /* 0x0000000b99c57223 */ /* 0x180fe200000108dd */
[----:B------:R-:W-:Y:S01]  /*d370*/  FMNMX.FTZ R21, R171, R202, !PT ;  /* 0x000000caab157209 */ /* 0x000fe20007810000 */
[-C--:B------:R-:W-:Y:S01]  /*d380*/  FMUL.FTZ R204, R204, R11.reuse ;  /* 0x0000000bcccc7220 */ /* 0x080fe20000410000 */
[-CC-:B------:R-:W-:Y:S01]  /*d390*/  FFMA.FTZ R152, R152, R11.reuse, -R221.reuse ;  /* 0x0000000b98987223 */ /* 0x180fe200000108dd */
[--C-:B------:R-:W-:Y:S01]  /*d3a0*/  FFMA.FTZ R203, R157, R11, -R221.reuse ;  /* 0x0000000b9dcb7223 */ /* 0x100fe200000108dd */
[----:B------:R-:W-:Y:S01]  /*d3b0*/  FMNMX.FTZ R202, R174, R21, !PT ;  /* 0x00000015aeca7209 */ /* 0x000fe20007810000 */
[----:B------:R0:W1:Y:S01]  /*d3c0*/  MUFU.EX2 R223, R204 ;  /* 0x000000cc00df7308 */ /* 0x0000620000000800 */
        /* <DEDUP_REMOVED lines=8> */
[-CC-:B0-----:R-:W-:Y:S01]  /*d450*/  FFMA.FTZ R204, R160, R11.reuse, -R221.reuse ;  /* 0x0000000ba0cc7223 */ /* 0x181fe200000108dd */
        /* <DEDUP_REMOVED lines=8> */
[----:B------:R-:W0:Y:S01]  /*d4e0*/  MUFU.EX2 R152, R152 ;  /* 0x0000009800987308 */ /* 0x000e220000000800 */
[----:B------:R-:W-:Y:S01]  /*d4f0*/  FMNMX.FTZ R156, R183, R156, !PT ;  /* 0x0000009cb79c7209 */ /* 0x000fe20007810000 */
[-C--:B-1----:R-:W-:Y:S01]  /*d500*/  FMUL.FTZ R24, R24, R223.reuse ;  /* 0x000000df18187220 */ /* 0x082fe20000410000 */
[-C--:B------:R-:W-:Y:S01]  /*d510*/  FMUL.FTZ R25, R25, R223.reuse ;  /* 0x000000df19197220 */ /* 0x080fe20000410000 */
[-C--:B------:R-:W-:Y:S01]  /*d520*/  FMUL.FTZ R28, R28, R223.reuse ;  /* 0x000000df1c1c7220 */ /* 0x080fe20000410000 */
[-C--:B------:R-:W-:Y:S01]  /*d530*/  FMUL.FTZ R29, R29, R223.reuse ;  /* 0x000000df1d1d7220 */ /* 0x080fe20000410000 */
[----:B------:R-:W1:Y:S01]  /*d540*/  SHFL.BFLY PT, R21, R156, 0x2, 0x1f ;  /* 0x0c401f009c157f89 */ /* 0x000e6200000e0000 */
        /* <DEDUP_REMOVED lines=10> */
[----:B0-----:R-:W-:Y:S01]  /*d5f0*/  FFMA.FTZ R199, R223, R199, R152 ;  /* 0x000000c7dfc77223 */ /* 0x001fe20000010098 */
[-C--:B------:R-:W-:Y:S01]  /*d600*/  FMUL.FTZ R48, R48, R223.reuse ;  /* 0x000000df30307220 */ /* 0x080fe20000410000 */
[-C--:B------:R-:W-:Y:S01]  /*d610*/  FMUL.FTZ R49, R49, R223.reuse ;  /* 0x000000df31317220 */ /* 0x080fe20000410000 */
[-C--:B------:R-:W-:Y:S01]  /*d620*/  FMUL.FTZ R52, R52, R223.reuse ;  /* 0x000000df34347220 */ /* 0x080fe20000410000 */
[-C--:B------:R-:W-:Y:S01]  /*d630*/  FMUL.FTZ R53, R53, R223.reuse ;  /* 0x000000df35357220 */ /* 0x080fe20000410000 */
[-C--:B------:R-:W-:Y:S01]  /*d640*/  FMUL.FTZ R56, R56, R223.reuse ;  /* 0x000000df38387220 */ /* 0x080fe20000410000 */
[-C--:B------:R-:W-:Y:S01]  /*d650*/  FMUL.FTZ R57, R57, R223.reuse ;  /* 0x000000df39397220 */ /* 0x080fe20000410000 */
[----:B------:R-:W-:Y:S01]  /*d660*/  MUFU.EX2 R203, R203 ;  /* 0x000000cb00cb7308 */ /* 0x000fe20000000800 */
[----:B--2---:R-:W-:Y:S01]  /*d670*/  F2FP.BF16.F32.PACK_AB R152, R197, R152 ;  /* 0x00000098c598723e */ /* 0x004fe200000010ff */
[-C--:B------:R-:W-:Y:S01]  /*d680*/  FMUL.FTZ R60, R60, R223.reuse ;  /* 0x000000df3c3c7220 */ /* 0x080fe20000410000 */
[-C--:B------:R-:W-:Y:S01]  /*d690*/  FMUL.FTZ R61, R61, R223.reuse ;  /* 0x000000df3d3d7220 */ /* 0x080fe20000410000 */
[-C--:B------:R-:W-:Y:S01]  /*d6a0*/  FMUL.FTZ R64, R64, R223.reuse ;  /* 0x000000df40407220 */ /* 0x080fe20000410000 */
[----:B------:R-:W-:Y:S01]  /*d6b0*/  FMUL.FTZ R65, R65, R223 ;  /* 0x000000df41417220 */ /* 0x000fe20000410000 */
[----:B-1----:R-:W-:Y:S01]  /*d6c0*/  FMNMX.FTZ R153, R156, R21, !PT ;  /* 0x000000159c997209 */ /* 0x002fe20007810000 */
[-C--:B------:R-:W-:Y:S01]  /*d6d0*/  FMUL.FTZ R68, R68, R223.reuse ;  /* 0x000000df44447220 */ /* 0x080fe20000410000 */
[----:B------:R-:W-:Y:S01]  /*d6e0*/  MUFU.EX2 R204, R204 ;  /* 0x000000cc00cc7308 */ /* 0x000fe20000000800 */
[-C--:B------:R-:W-:Y:S01]  /*d6f0*/  FMUL.FTZ R69, R69, R223.reuse ;  /* 0x000000df45457220 */ /* 0x080fe20000410000 */
[-C--:B------:R-:W-:Y:S01]  /*d700*/  FMUL.FTZ R72, R72, R223.reuse ;  /* 0x000000df48487220 */ /* 0x080fe20000410000 */
        /* <DEDUP_REMOVED lines=24> */
[----:B0-----:R-:W-:Y:S01]  /*d890*/  FMNMX.FTZ R21, R153, R156, !PT ;  /* 0x0000009c99157209 */ /* 0x001fe20007810000 */
[-C--:B------:R-:W-:Y:S01]  /*d8a0*/  FMUL.FTZ R113, R113, R223.reuse ;  /* 0x000000df71717220 */ /* 0x080fe20000410000 */
[-C--:B------:R-:W-:Y:S01]  /*d8b0*/  FMUL.FTZ R116, R116, R223.reuse ;  /* 0x000000df74747220 */ /* 0x080fe20000410000 */
[-C--:B------:R-:W-:Y:S01]  /*d8c0*/  FMUL.FTZ R117, R117, R223.reuse ;  /* 0x000000df75757220 */ /* 0x080fe20000410000 */
[----:B------:R-:W-:Y:S01]  /*d8d0*/  FMUL.FTZ R120, R120, R223 ;  /* 0x000000df78787220 */ /* 0x000fe20000410000 */
[C---:B------:R-:W-:Y:S01]  /*d8e0*/  FMUL.FTZ R160, R21.reuse, R11 ;  /* 0x0000000b15a07220 */ /* 0x040fe20000410000 */
[----:B------:R-:W-:Y:S01]  /*d8f0*/  FADD.FTZ R156, -R21, R201 ;  /* 0x000000c9159c7221 */ /* 0x000fe20000010100 */
[----:B------:R-:W-:Y:S01]  /*d900*/  MUFU.EX2 R168, R168 ;  /* 0x000000a800a87308 */ /* 0x000fe20000000800 */
[----:B------:R-:W-:Y:S01]  /*d910*/  FMUL.FTZ R121, R121, R223 ;  /* 0x000000df79797220 */ /* 0x000fe20000410000 */
[----:B------:R-:W-:Y:S01]  /*d920*/  FFMA.FTZ R201, R155, R11, -R160 ;  /* 0x0000000b9bc97223 */ /* 0x000fe200000108a0 */
[----:B------:R-:W-:-:S02]  /*d930*/  IMAD.MOV R155, RZ, RZ, -R191 ;  /* 0x000000ffff9b7224 */ /* 0x000fc400078e0abf */
[-C--:B------:R-:W-:Y:S01]  /*d940*/  FMUL.FTZ R156, R156, R11.reuse ;  /* 0x0000000b9c9c7220 */ /* 0x080fe20000410000 */
[-CC-:B------:R-:W-:Y:S01]  /*d950*/  FFMA.FTZ R153, R154, R11.reuse, -R160.reuse ;  /* 0x0000000b9a997223 */ /* 0x180fe200000108a0 */
[----:B------:R-:W-:Y:S02]  /*d960*/  @!P1 VIADD R154, R14, 0x38840 ;  /* 0x000388400e9a9836 */ /* 0x000fe40000000000 */
[--C-:B------:R-:W-:Y:S01]  /*d970*/  FFMA.FTZ R221, R158, R11, -R160.reuse ;  /* 0x0000000b9edd7223 */ /* 0x100fe200000108a0 */
[----:B------:R-:W-:Y:S01]  /*d980*/  ISETP.NE.AND P3, PT, R190, R155, PT ;  /* 0x0000009bbe00720c */ /* 0x000fe20003f65270 */
[-C--:B------:R-:W-:Y:S01]  /*d990*/  FFMA.FTZ R222, R159, R11.reuse, -R160 ;  /* 0x0000000b9fde7223 */ /* 0x080fe200000108a0 */
[----:B------:R-:W0:Y:S01]  /*d9a0*/  MUFU.EX2 R156, R156 ;  /* 0x0000009c009c7308 */ /* 0x000e220000000800 */
[----:B------:R-:W-:Y:S01]  /*d9b0*/  @!P1 PRMT R154, RZ, 0x654, R154 ;  /* 0x00000654ff9a9816 */ /* 0x000fe2000000009a */
[-CC-:B------:R-:W-:Y:S01]  /*d9c0*/  FFMA.FTZ R224, R162, R11.reuse, -R160.reuse ;  /* 0x0000000ba2e07223 */ /* 0x180fe200000108a0 */
[-CC-:B------:R-:W-:Y:S01]  /*d9d0*/  FFMA.FTZ R225, R163, R11.reuse, -R160.reuse ;  /* 0x0000000ba3e17223 */ /* 0x180fe200000108a0 */
[-CC-:B------:R-:W-:Y:S01]  /*d9e0*/  FFMA.FTZ R226, R166, R11.reuse, -R160.reuse ;  /* 0x0000000ba6e27223 */ /* 0x180fe200000108a0 */
[-CC-:B------:R-:W-:Y:S01]  /*d9f0*/  FFMA.FTZ R227, R167, R11.reuse, -R160.reuse ;  /* 0x0000000ba7e37223 */ /* 0x180fe200000108a0 */
[-CC-:B------:R-:W-:Y:S01]  /*da00*/  FFMA.FTZ R170, R170, R11.reuse, -R160.reuse ;  /* 0x0000000baaaa7223 */ /* 0x180fe200000108a0 */
[-CC-:B------:R-:W-:Y:S01]  /*da10*/  FFMA.FTZ R171, R171, R11.reuse, -R160.reuse ;  /* 0x0000000babab7223 */ /* 0x180fe200000108a0 */
[----:B------:R-:W1:Y:S01]  /*da20*/  MUFU.EX2 R153, R153 ;  /* 0x0000009900997308 */ /* 0x000e620000000800 */
[-CC-:B------:R-:W-:Y:S01]  /*da30*/  FFMA.FTZ R174, R174, R11.reuse, -R160.reuse ;  /* 0x0000000baeae7223 */ /* 0x180fe200000108a0 */
[-C--:B------:R-:W-:Y:S01]  /*da40*/  FFMA.FTZ R175, R175, R11.reuse, -R160 ;  /* 0x0000000bafaf7223 */ /* 0x080fe200000108a0 */
[----:B------:R-:W-:Y:S01]  /*da50*/  @!P3 IMAD R155, R198, 0x40, R188 ;  /* 0x00000040c69bb824 */ /* 0x000fe200078e02bc */
[----:B------:R2:W-:Y:S01]  /*da60*/  @!P1 SYNCS.ARRIVE.TRANS64.RED.A1T0 RZ, [R154+URZ], RZ ;  /* 0x000000ff9aff99a7 */ /* 0x0005e2000810043f */
[-CC-:B------:R-:W-:Y:S01]  /*da70*/  FFMA.FTZ R178, R178, R11.reuse, -R160.reuse ;  /* 0x0000000bb2b27223 */ /* 0x180fe200000108a0 */
[----:B------:R-:W-:Y:S01]  /*da80*/  FFMA.FTZ R179, R179, R11, -R160 ;  /* 0x0000000bb3b37223 */ /* 0x000fe200000108a0 */
[----:B------:R-:W-:-:S02]  /*da90*/  @!P3 IMAD R155, R155, 0x4, R2 ;  /* 0x000000049b9bb824 */ /* 0x000fc400078e0202 */
[-CC-:B------:R-:W-:Y:S01]  /*daa0*/  FFMA.FTZ R182, R182, R11.reuse, -R160.reuse ;  /* 0x0000000bb6b67223 */ /* 0x180fe200000108a0 */
[----:B------:R-:W-:Y:S01]  /*dab0*/  FFMA.FTZ R161, R183, R11, -R160 ;  /* 0x0000000bb7a17223 */ /* 0x000fe200000108a0 */
[----:B------:R-:W3:Y:S01]  /*dac0*/  MUFU.EX2 R201, R201 ;  /* 0x000000c900c97308 */ /* 0x000ee20000000800 */
[-C--:B0-----:R-:W-:Y:S01]  /*dad0*/  FMUL.FTZ R26, R26, R156.reuse ;  /* 0x0000009c1a1a7220 */ /* 0x081fe20000410000 */
[----:B------:R-:W-:Y:S01]  /*dae0*/  @!P3 STS [R155+0x38400], R223 ;  /* 0x038400df9b00b388 */ /* 0x000fe20000000800 */
[-C--:B------:R-:W-:Y:S01]  /*daf0*/  FMUL.FTZ R27, R27, R156.reuse ;  /* 0x0000009c1b1b7220 */ /* 0x080fe20000410000 */
[-C--:B------:R-:W-:Y:S01]  /*db00*/  FMUL.FTZ R30, R30, R156.reuse ;  /* 0x0000009c1e1e7220 */ /* 0x080fe20000410000 */
[----:B------:R-:W-:Y:S01]  /*db10*/  FMUL.FTZ R31, R31, R156 ;  /* 0x0000009c1f1f7220 */ /* 0x000fe20000410000 */
[----:B------:R0:W-:Y:S01]  /*db20*/  @!P3 STS [R155+0x38420], R156 ;  /* 0x0384209c9b00b388 */ /* 0x0001e20000000800 */
[----:B-1----:R-:W-:Y:S01]  /*db30*/  FFMA.FTZ R183, R156, R200, R153 ;  /* 0x000000c89cb77223 */ /* 0x002fe20000010099 */
        /* <DEDUP_REMOVED lines=44> */
[-C--:B------:R-:W-:Y:S01]  /*de00*/  FMUL.FTZ R110, R110, R156.reuse ;  /* 0x0000009c6e6e7220 */ /* 0x080fe20000410000 */
[-C--:B------:R-:W-:Y:S01]  /*de10*/  FMUL.FTZ R111, R111, R156.reuse ;  /* 0x0000009c6f6f7220 */ /* 0x080fe20000410000 */
[-C--:B------:R-:W-:Y:S01]  /*de20*/  FMUL.FTZ R114, R114, R156.reuse ;  /* 0x0000009c72727220 */ /* 0x080fe20000410000 */
[-C--:B------:R-:W-:Y:S01]  /*de30*/  FMUL.FTZ R115, R115, R156.reuse ;  /* 0x0000009c73737220 */ /* 0x080fe20000410000 */
[----:B------:R-:W5:Y:S01]  /*de40*/  MUFU.EX2 R169, R169 ;  /* 0x000000a900a97308 */ /* 0x000f620000000800 */
        /* <DEDUP_REMOVED lines=19> */
[----:B------:R-:W-:Y:S01]  /*df80*/  FMUL.FTZ R151, R151, R156 ;  /* 0x0000009c97977220 */ /* 0x000fe20000410000 */
[----:B---3--:R-:W-:Y:S01]  /*df90*/  F2FP.BF16.F32.PACK_AB R153, R201, R153 ;  /* 0x00000099c999723e */ /* 0x008fe200000010ff */
[----:B------:R-:W-:Y:S01]  /*dfa0*/  FMUL.FTZ R124, R124, R223 ;  /* 0x000000df7c7c7220 */ /* 0x000fe20000410000 */
[----:B--2---:R-:W-:Y:S01]  /*dfb0*/  F2FP.BF16.F32.PACK_AB R154, R203, R202 ;  /* 0x000000cacb9a723e */ /* 0x004fe200000010ff */
[----:B------:R-:W-:Y:S01]  /*dfc0*/  MUFU.EX2 R170, R170 ;  /* 0x000000aa00aa7308 */ /* 0x000fe20000000800 */
[----:B0-----:R-:W-:Y:S01]  /*dfd0*/  F2FP.BF16.F32.PACK_AB R155, R222, R221 ;  /* 0x000000ddde9b723e */ /* 0x001fe200000010ff */
[----:B------:R-:W-:Y:S01]  /*dfe0*/  BAR.SYNC.DEFER_BLOCKING 0xf, 0x100 ;  /* 0x03c4000000007b1d */ /* 0x000fe20000010000 */
[----:B------:R-:W-:Y:S01]  /*dff0*/  F2FP.BF16.F32.PACK_AB R156, R205, R204 ;  /* 0x000000cccd9c723e */ /* 0x000fe200000010ff */
[-C--:B------:R-:W-:Y:S01]  /*e000*/  FMUL.FTZ R125, R125, R223.reuse ;  /* 0x000000df7d7d7220 */ /* 0x080fe20000410000 */
[----:B-1----:R-:W-:Y:S01]  /*e010*/  F2FP.BF16.F32.PACK_AB R157, R225, R224 ;  /* 0x000000e0e19d723e */ /* 0x002fe200000010ff */
[-C--:B------:R-:W-:Y:S01]  /*e020*/  FMUL.FTZ R128, R128, R223.reuse ;  /* 0x000000df80807220 */ /* 0x080fe20000410000 */
[----:B------:R-:W-:Y:S01]  /*e030*/  F2FP.BF16.F32.PACK_AB R158, R207, R206 ;  /* 0x000000cecf9e723e */ /* 0x000fe200000010ff */
[----:B------:R-:W-:Y:S01]  /*e040*/  MUFU.EX2 R171, R171 ;  /* 0x000000ab00ab7308 */ /* 0x000fe20000000800 */
[----:B----4-:R-:W-:Y:S01]  /*e050*/  F2FP.BF16.F32.PACK_AB R159, R227, R226 ;  /* 0x000000e2e39f723e */ /* 0x010fe200000010ff */
[-C--:B------:R-:W-:Y:S01]  /*e060*/  FMUL.FTZ R129, R129, R223.reuse ;  /* 0x000000df81817220 */ /* 0x080fe20000410000 */
[----:B-----5:R-:W-:Y:S01]  /*e070*/  F2FP.BF16.F32.PACK_AB R160, R169, R168 ;  /* 0x000000a8a9a0723e */ /* 0x020fe200000010ff */
[-C--:B------:R-:W-:Y:S01]  /*e080*/  FMUL.FTZ R132, R132, R223.reuse ;  /* 0x000000df84847220 */ /* 0x080fe20000410000 */
[----:B------:R-:W-:Y:S01]  /*e090*/  F2FP.BF16.F32.PACK_AB R162, R173, R172 ;  /* 0x000000acada2723e */ /* 0x000fe200000010ff */
        /* <DEDUP_REMOVED lines=9> */
[----:B------:R-:W-:Y:S01]  /*e130*/  FMUL.FTZ R149, R149, R223 ;  /* 0x000000df95957220 */ /* 0x000fe20000410000 */
[----:B------:R-:W0:Y:S01]  /*e140*/  MUFU.EX2 R175, R175 ;  /* 0x000000af00af7308 */ /* 0x000e220000000800 */
[----:B------:R-:W-:Y:S01]  /*e150*/  FADD.FTZ R199, R197, R199 ;  /* 0x000000c7c5c77221 */ /* 0x000fe20000010000 */
[----:B------:R1:W-:Y:S01]  /*e160*/  STSM.16.M88.4 [R194+0x36400], R152 ;  /* 0x03640098c2007844 */ /* 0x0003e20000000200 */
[----:B------:R-:W-:-:S02]  /*e170*/  @!P1 VIADD R14, R14, 0x38860 ;  /* 0x000388600e0e9836 */ /* 0x000fc40000000000 */
[----:B------:R-:W-:Y:S01]  /*e180*/  FADD.FTZ R202, R202, R199 ;  /* 0x000000c7caca7221 */ /* 0x000fe20000010000 */
[----:B------:R2:W-:Y:S01]  /*e190*/  STSM.16.M88.4 [R208], R156 ;  /* 0x0000009cd0007844 */ /* 0x0005e20000000200 */
[----:B------:R-:W-:Y:S01]  /*e1a0*/  IMAD.MOV.U32 R198, RZ, RZ, R18 ;  /* 0x000000ffffc67224 */ /* 0x000fe200078e0012 */
[----:B------:R-:W-:Y:S01]  /*e1b0*/  MUFU.EX2 R176, R176 ;  /* 0x000000b000b07308 */ /* 0x000fe20000000800 */
[----:B------:R-:W-:Y:S01]  /*e1c0*/  FADD.FTZ R203, R203, R202 ;  /* 0x000000cacbcb7221 */ /* 0x000fe20000010000 */
[----:B------:R-:W-:Y:S01]  /*e1d0*/  @!P1 PRMT R14, RZ, 0x654, R14 ;  /* 0x00000654ff0e9816 */ /* 0x000fe2000000000e */
[----:B------:R-:W-:Y:S02]  /*e1e0*/  IMAD.MOV.U32 R197, RZ, RZ, R12 ;  /* 0x000000ffffc57224 */ /* 0x000fe400078e000c */
[----:B------:R-:W-:-:S03]  /*e1f0*/  FADD.FTZ R204, R204, R203 ;  /* 0x000000cbcccc7221 */ /* 0x000fc60000010000 */
[----:B------:R-:W3:Y:S01]  /*e200*/  MUFU.EX2 R177, R177 ;  /* 0x000000b100b17308 */ /* 0x000ee20000000800 */
[----:B0-----:R-:W-:Y:S01]  /*e210*/  F2FP.BF16.F32.PACK_AB R163, R175, R174 ;  /* 0x000000aeafa3723e */ /* 0x001fe200000010ff */
[----:B------:R-:W-:-:S04]  /*e220*/  FADD.FTZ R205, R205, R204 ;  /* 0x000000cccdcd7221 */ /* 0x000fc80000010000 */
[----:B------:R-:W-:Y:S02]  /*e230*/  FADD.FTZ R206, R206, R205 ;  /* 0x000000cdcece7221 */ /* 0x000fe40000010000 */
[----:B------:R-:W-:Y:S02]  /*e240*/  MUFU.EX2 R180, R180 ;  /* 0x000000b400b47308 */ /* 0x000fe40000000800 */
[----:B------:R-:W-:-:S04]  /*e250*/  FADD.FTZ R207, R207, R206 ;  /* 0x000000cecfcf7221 */ /* 0x000fc80000010000 */
[----:B------:R-:W-:Y:S02]  /*e260*/  FADD.FTZ R168, R168, R207 ;  /* 0x000000cfa8a87221 */ /* 0x000fe40000010000 */
[----:B------:R-:W0:Y:S01]  /*e270*/  MUFU.EX2 R181, R181 ;  /* 0x000000b500b57308 */ /* 0x000e220000000800 */
[----:B---3--:R-:W-:Y:S01]  /*e280*/  F2FP.BF16.F32.PACK_AB R164, R177, R176 ;  /* 0x000000b0b1a4723e */ /* 0x008fe200000010ff */
[----:B------:R-:W-:-:S04]  /*e290*/  FADD.FTZ R169, R169, R168 ;  /* 0x000000a8a9a97221 */ /* 0x000fc80000010000 */
[----:B------:R-:W-:Y:S02]  /*e2a0*/  FADD.FTZ R172, R172, R169 ;  /* 0x000000a9acac7221 */ /* 0x000fe40000010000 */
[----:B------:R-:W-:Y:S02]  /*e2b0*/  MUFU.EX2 R178, R178 ;  /* 0x000000b200b27308 */ /* 0x000fe40000000800 */
[----:B------:R-:W-:-:S04]  /*e2c0*/  FADD.FTZ R173, R173, R172 ;  /* 0x000000acadad7221 */ /* 0x000fc80000010000 */
[----:B------:R-:W-:Y:S02]  /*e2d0*/  FADD.FTZ R176, R176, R173 ;  /* 0x000000adb0b07221 */ /* 0x000fe40000010000 */
[----:B------:R-:W3:Y:S01]  /*e2e0*/  MUFU.EX2 R179, R179 ;  /* 0x000000b300b37308 */ /* 0x000ee20000000800 */
[----:B0-----:R-:W-:Y:S01]  /*e2f0*/  F2FP.BF16.F32.PACK_AB R166, R181, R180 ;  /* 0x000000b4b5a6723e */ /* 0x001fe200000010ff */
[----:B------:R-:W-:-:S04]  /*e300*/  FADD.FTZ R177, R177, R176 ;  /* 0x000000b0b1b17221 */ /* 0x000fc80000010000 */
[----:B------:R-:W-:Y:S02]  /*e310*/  FADD.FTZ R180, R180, R177 ;  /* 0x000000b1b4b47221 */ /* 0x000fe40000010000 */
[----:B------:R-:W-:Y:S02]  /*e320*/  MUFU.EX2 R182, R182 ;  /* 0x000000b600b67308 */ /* 0x000fe40000000800 */
[----:B------:R-:W-:-:S06]  /*e330*/  FADD.FTZ R199, R181, R180 ;  /* 0x000000b4b5c77221 */ /* 0x000fcc0000010000 */
[----:B------:R0:W4:Y:S01]  /*e340*/  MUFU.EX2 R200, R161 ;  /* 0x000000a100c87308 */ /* 0x0001220000000800 */
[----:B---3--:R-:W-:Y:S02]  /*e350*/  F2FP.BF16.F32.PACK_AB R165, R179, R178 ;  /* 0x000000b2b3a5723e */ /* 0x008fe400000010ff */
[----:B0-----:R-:W-:-:S05]  /*e360*/  F2FP.BF16.F32.PACK_AB R161, R171, R170 ;  /* 0x000000aaaba1723e */ /* 0x001fca00000010ff */
[----:B------:R2:W-:Y:S01]  /*e370*/  STSM.16.M88.4 [R195], R160 ;  /* 0x000000a0c3007844 */ /* 0x0005e20000000200 */
[----:B----4-:R-:W-:-:S05]  /*e380*/  F2FP.BF16.F32.PACK_AB R167, R200, R182 ;  /* 0x000000b6c8a7723e */ /* 0x010fca00000010ff */
[----:B------:R2:W-:Y:S01]  /*e390*/  STSM.16.M88.4 [R196], R164 ;  /* 0x000000a4c4007844 */ /* 0x0005e20000000200 */
[----:B------:R-:W-:-:S06]  /*e3a0*/  WARPGROUP.ARRIVE ;  /* 0x00000000000079c5 */ /* 0x000fcc0000000000 */
[----:B------:R-:W-:Y:S03]  /*e3b0*/  HGMMA.64x256x16.F32.BF16 R24, R152, gdesc[UR4].tnspB, R24, gsb0 ;  /* 0x43e0000498187df0 */ /* 0x000fe60008001818 */
[----:B------:R-:W-:Y:S02]  /*e3c0*/  WARPGROUP.DEPBAR.LE gsb0, 0x0 ;  /* 0x00008000000079c5 */ /* 0x000fe40000010000 */
[----:B-1----:R-:W-:Y:S01]  /*e3d0*/  VIADD R152, R20, 0x80 ;  /* 0x0000008014987836 */ /* 0x002fe20000000000 */
[----:B------:R-:W-:Y:S01]  /*e3e0*/  WARPGROUP.ARRIVE ;  /* 0x00000000000079c5 */ /* 0x000fe20000000000 */
[----:B------:R-:W-:-:S03]  /*e3f0*/  IMAD.MOV.U32 R153, RZ, RZ, 0x40000040 ;  /* 0x40000040ff997424 */ /* 0x000fc600078e00ff */
[----:B------:R-:W-:Y:S01]  /*e400*/  R2UR UR6, R152 ;  /* 0x00000000980672ca */ /* 0x000fe200000e0000 */
[----:B------:R-:W-:Y:S01]  /*e410*/  VIADD R152, R20, 0x100 ;  /* 0x0000010014987836 */ /* 0x000fe20000000000 */
[----:B------:R-:W-:Y:S01]  /*e420*/  R2UR UR7, R153 ;  /* 0x00000000990772ca */ /* 0x000fe200000e0000 */
[----:B------:R-:W-:-:S15]  /*e430*/  IMAD.MOV.U32 R153, RZ, RZ, 0x40000040 ;  /* 0x40000040ff997424 */ /* 0x000fde00078e00ff */
[----:B------:R-:W-:Y:S01]  /*e440*/  HGMMA.64x256x16.F32.BF16 R24, R156, gdesc[UR4].tnspB, R24, gsb0 ;  /* 0x43e000049c187df0 */ /* 0x000fe20008001818 */
[----:B------:R-:W-:Y:S01]  /*e450*/  R2UR UR6, R152 ;  /* 0x00000000980672ca */ /* 0x000fe200000e0000 */
[----:B------:R-:W-:Y:S01]  /*e460*/  VIADD R152, R20, 0x180 ;  /* 0x0000018014987836 */ /* 0x000fe20000000000 */
[----:B------:R-:W-:Y:S01]  /*e470*/  R2UR UR7, R153 ;  /* 0x00000000990772ca */ /* 0x000fe200000e0000 */
[----:B------:R-:W-:Y:S01]  /*e480*/  FADD.FTZ R20, R201, R183 ;  /* 0x000000b7c9147221 */ /* 0x000fe20000010000 */
[----:B------:R-:W-:Y:S01]  /*e490*/  MOV R153, 0x40000040 ;  /* 0x4000004000997802 */ /* 0x000fe20000000f00 */
[----:B------:R-:W-:Y:S02]  /*e4a0*/  IMAD.MOV.U32 R201, RZ, RZ, R21 ;  /* 0x000000ffffc97224 */ /* 0x000fe400078e0015 */
        /* <DEDUP_REMOVED lines=34> */
.L_x_3718:
[----:B------:R-:W-:Y:S05]  /*e6d0*/  BSYNC B0 ;  /* 0x0000000000007941 */ /* 0x000fea0003800000 */
.L_x_3717:
[----:B------:R-:W0:Y:S01]  /*e6e0*/  SHFL.BFLY PT, R0, R199, 0x2, 0x1f ;  /* 0x0c401f00c7007f89 */ /* 0x000e2200000e0000 */
[----:B------:R-:W-:Y:S02]  /*e6f0*/  IMAD.MOV.U32 R6, RZ, RZ, RZ ;  /* 0x000000ffff067224 */ /* 0x000fe400078e00ff */
[----:B------:R-:W-:Y:S01]  /*e700*/  IMAD.MOV.U32 R172, RZ, RZ, -0x800000 ;  /* 0xff800000ffac7424 */ /* 0x000fe200078e00ff */
[----:B------:R-:W3:Y:S01]  /*e710*/  SHFL.BFLY PT, R5, R200, 0x2, 0x1f ;  /* 0x0c401f00c8057f89 */ /* 0x000ee200000e0000 */
[----:B------:R-:W-:Y:S02]  /*e720*/  IMAD.MOV.U32 R173, RZ, RZ, -0x800000 ;  /* 0xff800000ffad7424 */ /* 0x000fe400078e00ff */
[----:B------:R-:W-:Y:S01]  /*e730*/  VIADD R213, R213, 0x1 ;  /* 0x00000001d5d57836 */ /* 0x000fe20000000000 */
[----:B------:R-:W-:Y:S08]  /*e740*/  BAR.ARV 0x8, 0xa0 ;  /* 0x0202800000007b1d */ /* 0x000ff00000002000 */
[----:B------:R-:W-:Y:S01]  /*e750*/  BAR.SYNC.DEFER_BLOCKING 0xf, 0x100 ;  /* 0x03c4000000007b1d */ /* 0x000fe20000010000 */
[----:B0-----:R-:W-:Y:S01]  /*e760*/  FADD.FTZ R4, R0, R199 ;  /* 0x000000c700047221 */ /* 0x001fe20000010000 */
[----:B---3--:R-:W-:-:S04]  /*e770*/  FADD.FTZ R5, R5, R200 ;  /* 0x000000c805057221 */ /* 0x008fc80000010000 */
[----:B------:R-:W0:Y:S04]  /*e780*/  SHFL.BFLY PT, R3, R4, 0x1, 0x1f ;  /* 0x0c201f0004037f89 */ /* 0x000e2800000e0000 */
[----:B------:R-:W3:Y:S01]  /*e790*/  SHFL.BFLY PT, R0, R5, 0x1, 0x1f ;  /* 0x0c201f0005007f89 */ /* 0x000ee200000e0000 */
[----:B0-----:R-:W-:Y:S01]  /*e7a0*/  FADD.FTZ R7, R4, R3 ;  /* 0x0000000304077221 */ /* 0x001fe20000010000 */
        /* <DEDUP_REMOVED lines=9> */
[----:B------:R-:W0:Y:S01]  /*e840*/  @P2 MUFU.RCP R3, R7 ;  /* 0x0000000700032308 */ /* 0x000e220000001000 */
[----:B------:R-:W-:Y:S01]  /*e850*/  LOP3.LUT R23, R23, R8, RZ, 0x3c, !PT ;  /* 0x0000000817177212 */ /* 0x000fe200078e3cff */
[----:B------:R-:W-:Y:S02]  /*e860*/  @!P0 IMAD R5, R18, 0x40, R188 ;  /* 0x0000004012058824 */ /* 0x000fe400078e02bc */
[C---:B------:R-:W-:Y:S01]  /*e870*/  @P2 FMUL.FTZ R18, R11.reuse, 0.69314718246459960938 ;  /* 0x3f3172180b122820 */ /* 0x040fe20000410000 */
[----:B-1----:R-:W-:Y:S01]  /*e880*/  @P3 FMUL.FTZ R20, R11, 0.69314718246459960938 ;  /* 0x3f3172180b143820 */ /* 0x002fe20000410000 */
[----:B------:R-:W-:Y:S02]  /*e890*/  @!P0 IMAD R5, R5, 0x4, R2 ;  /* 0x0000000405058824 */ /* 0x000fe400078e0202 */
[----:B------:R-:W1:Y:S08]  /*e8a0*/  @P3 MUFU.RCP R6, R0 ;  /* 0x0000000000063308 */ /* 0x000e700000001000 */
[----:B------:R-:W3:Y:S01]  /*e8b0*/  @P2 MUFU.LG2 R2, R7 ;  /* 0x0000000700022308 */ /* 0x000ee20000000c00 */
[-C--:B0-----:R-:W-:Y:S01]  /*e8c0*/  FMUL.FTZ R181, R24, R3.reuse ;  /* 0x0000000318b57220 */ /* 0x081fe20000410000 */
[----:B------:R-:W-:Y:S01]  /*e8d0*/  @!P0 STS [R5+0x38400], R3 ;  /* 0x0384000305008388 */ /* 0x000fe20000000800 */
[-C--:B------:R-:W-:Y:S01]  /*e8e0*/  FMUL.FTZ R179, R25, R3.reuse ;  /* 0x0000000319b37220 */ /* 0x080fe20000410000 */
[-C--:B------:R-:W-:Y:S01]  /*e8f0*/  FMUL.FTZ R180, R28, R3.reuse ;  /* 0x000000031cb47220 */ /* 0x080fe20000410000 */
[-C--:B------:R-:W-:Y:S01]  /*e900*/  FMUL.FTZ R178, R32, R3.reuse ;  /* 0x0000000320b27220 */ /* 0x080fe20000410000 */
[-C--:B------:R-:W-:Y:S01]  /*e910*/  FMUL.FTZ R28, R33, R3.reuse ;  /* 0x00000003211c7220 */ /* 0x080fe20000410000 */
[-C--:B------:R-:W-:Y:S01]  /*e920*/  FMUL.FTZ R177, R29, R3.reuse ;  /* 0x000000031db17220 */ /* 0x080fe20000410000 */
[----:B------:R0:W4:Y:S01]  /*e930*/  @P3 MUFU.LG2 R24, R0 ;  /* 0x0000000000183308 */ /* 0x0001220000000c00 */
        /* <DEDUP_REMOVED lines=8> */
[-C--:B0-----:R-:W-:Y:S01]  /*e9c0*/  FMUL.FTZ R0, R27, R6.reuse ;  /* 0x000000061b007220 */ /* 0x081fe20000410000 */
[----:B---3--:R-:W-:Y:S01]  /*e9d0*/  @P2 FMUL.FTZ R25, R2, 0.69314718246459960938 ;  /* 0x3f31721802192820 */ /* 0x008fe20000410000 */
[-C--:B--2---:R-:W-:Y:S01]  /*e9e0*/  FMUL.FTZ R166, R49, R3.reuse ;  /* 0x0000000331a67220 */ /* 0x084fe20000410000 */
[-C--:B------:R-:W-:Y:S01]  /*e9f0*/  FMUL.FTZ R167, R52, R3.reuse ;  /* 0x0000000334a77220 */ /* 0x080fe20000410000 */
[-C--:B------:R-:W-:Y:S01]  /*ea00*/  FMUL.FTZ R14, R53, R3.reuse ;  /* 0x00000003350e7220 */ /* 0x080fe20000410000 */
        /* <DEDUP_REMOVED lines=53> */
[----:B------:R-:W-:Y:S01]  /*ed60*/  FMUL.FTZ R11, R62, R6 ;  /* 0x000000063e0b7220 */ /* 0x000fe20000410000 */
[----:B------:R-:W-:Y:S01]  /*ed70*/  @P2 FFMA.FTZ R172, R18, R12, R25 ;  /* 0x0000000c12ac2223 */ /* 0x000fe20000010019 */
[----:B------:R-:W-:Y:S01]  /*ed80*/  PLOP3.LUT P0, PT, PT, PT, PT, 0x8, 0x0 ;  /* 0x000000000000781c */ /* 0x000fe20003f0e170 */
        /* <DEDUP_REMOVED lines=61> */
.L_x_3668:
[----:B------:R-:W-:Y:S05]  /*f160*/  BSYNC B7 ;  /* 0x0000000000077941 */ /* 0x000fea0003800000 */
.L_x_3666:
        /* <DEDUP_REMOVED lines=36> */
[----:B------:R-:W-:Y:S01]  /*f3b0*/  LOP3.LUT R56, R201, 0x380, RZ, 0xc0, !PT ;  /* 0x00000380c9387812 */ /* 0x000fe200078ec0ff */
[--C-:B------:R-:W-:Y:S01]  /*f3c0*/  IMAD.X R57, RZ, RZ, R123.reuse, P3 ;  /* 0x000000ffff397224 */ /* 0x100fe200018e067b */
[C---:B------:R-:W-:Y:S02]  /*f3d0*/  IADD3 R199, P4, R122.reuse, 0x60, RZ ;  /* 0x000000607ac77810 */ /* 0x040fe40007f9e0ff */
[----:B------:R-:W-:Y:S02]  /*f3e0*/  IADD3 R197, P0, R122, 0x40, RZ ;  /* 0x000000407ac57810 */ /* 0x000fe40007f1e0ff */
[----:B------:R-:W-:Y:S01]  /*f3f0*/  IADD3.X R45, RZ, R123, RZ, P1, !PT ;  /* 0x0000007bff2d7210 */ /* 0x000fe20000ffe4ff */
[--C-:B------:R-:W-:Y:S01]  /*f400*/  IMAD.X R53, RZ, RZ, R123.reuse, P4 ;  /* 0x000000ffff357224 */ /* 0x100fe200020e067b */
[----:B------:R-:W-:Y:S01]  /*f410*/  SHF.R.U64 R56, R56, 0x3, RZ ;  /* 0x0000000338387819 */ /* 0x000fe200000012ff */
[----:B------:R-:W-:Y:S01]  /*f420*/  IMAD.X R49, RZ, RZ, R123, P0 ;  /* 0x000000ffff317224 */ /* 0x000fe200000e067b */
[----:B------:R-:W-:-:S02]  /*f430*/  IADD3 R98, P1, R122, 0x4000, RZ ;  /* 0x000040007a627810 */ /* 0x000fc40007f3e0ff */
[----:B------:R-:W-:Y:S02]  /*f440*/  LOP3.LUT R44, R183, 0x380, RZ, 0xc0, !PT ;  /* 0x00000380b72c7812 */ /* 0x000fe400078ec0ff */
[----:B------:R-:W-:Y:S01]  /*f450*/  LOP3.LUT R52, R199, 0x380, RZ, 0xc0, !PT ;  /* 0x00000380c7347812 */ /* 0x000fe200078ec0ff */
[--C-:B------:R-:W-:Y:S01]  /*f460*/  IMAD.X R99, RZ, RZ, R123.reuse, P1 ;  /* 0x000000ffff637224 */ /* 0x100fe200008e067b */
[----:B------:R-:W-:Y:S02]  /*f470*/  IADD3 R40, P6, R122, 0x2020, RZ ;  /* 0x000020207a287810 */ /* 0x000fe40007fde0ff */
[----:B------:R-:W-:Y:S02]  /*f480*/  LOP3.LUT R48, R197, 0x380, RZ, 0xc0, !PT ;  /* 0x00000380c5307812 */ /* 0x000fe400078ec0ff */
[----:B------:R-:W-:Y:S01]  /*f490*/  LOP3.LUT R56, R56, R201, RZ, 0x3c, !PT ;  /* 0x000000c938387212 */ /* 0x000fe200078e3cff */
[----:B------:R-:W-:Y:S01]  /*f4a0*/  IMAD.X R61, RZ, RZ, R123, P6 ;  /* 0x000000ffff3d7224 */ /* 0x000fe200030e067b */
[----:B------:R-:W-:-:S02]  /*f4b0*/  SHF.R.U64 R44, R44, 0x3, RZ ;  /* 0x000000032c2c7819 */ /* 0x000fc400000012ff */
[----:B------:R-:W-:Y:S02]  /*f4c0*/  SHF.R.U64 R52, R52, 0x3, RZ ;  /* 0x0000000334347819 */ /* 0x000fe400000012ff */
[----:B------:R-:W-:Y:S02]  /*f4d0*/  LOP3.LUT R201, R98, 0x380, RZ, 0xc0, !PT ;  /* 0x0000038062c97812 */ /* 0x000fe400078ec0ff */
[----:B------:R-:W-:Y:S02]  /*f4e0*/  IADD3 R68, P2, R122, 0x2060, RZ ;  /* 0x000020607a447810 */ /* 0x000fe40007f5e0ff */
[----:B------:R-:W-:Y:S02]  /*f4f0*/  SHF.R.U64 R48, R48, 0x3, RZ ;  /* 0x0000000330307819 */ /* 0x000fe400000012ff */
[----:B------:R-:W-:Y:S01]  /*f500*/  IADD3 R64, P5, R122, 0x2040, RZ ;  /* 0x000020407a407810 */ /* 0x000fe20007fbe0ff */
[----:B------:R-:W-:Y:S01]  /*f510*/  IMAD.X R69, RZ, RZ, R123, P2 ;  /* 0x000000ffff457224 */ /* 0x000fe200010e067b */
[----:B------:R-:W-:-:S02]  /*f520*/  LOP3.LUT R44, R44, R183, RZ, 0x3c, !PT ;  /* 0x000000b72c2c7212 */ /* 0x000fc400078e3cff */
[----:B------:R-:W-:Y:S01]  /*f530*/  LOP3.LUT R52, R52, R199, RZ, 0x3c, !PT ;  /* 0x000000c734347212 */ /* 0x000fe200078e3cff */
[--C-:B------:R-:W-:Y:S01]  /*f540*/  IMAD.X R65, RZ, RZ, R123.reuse, P5 ;  /* 0x000000ffff417224 */ /* 0x100fe200028e067b */
[----:B------:R-:W-:Y:S02]  /*f550*/  SHF.R.U64 R201, R201, 0x3, RZ ;  /* 0x00000003c9c97819 */ /* 0x000fe400000012ff */
[C---:B------:R-:W-:Y:S02]  /*f560*/  LOP3.LUT R37, R122.reuse, 0x380, RZ, 0xc0, !PT ;  /* 0x000003807a257812 */ /* 0x040fe400078ec0ff */
[----:B------:R-:W-:Y:S02]  /*f570*/  IADD3 R6, P6, R122, 0x6000, RZ ;  /* 0x000060007a067810 */ /* 0x000fe40007fde0ff */
[----:B------:R-:W-:Y:S02]  /*f580*/  LOP3.LUT R183, R40, 0x380, RZ, 0xc0, !PT ;  /* 0x0000038028b77812 */ /* 0x000fe400078ec0ff */
[----:B------:R-:W-:Y:S01]  /*f590*/  LOP3.LUT R199, R68, 0x380, RZ, 0xc0, !PT ;  /* 0x0000038044c77812 */ /* 0x000fe200078ec0ff */
[----:B------:R-:W-:Y:S01]  /*f5a0*/  IMAD.X R115, RZ, RZ, R123, P6 ;  /* 0x000000ffff737224 */ /* 0x000fe200030e067b */
[----:B------:R-:W-:-:S02]  /*f5b0*/  LOP3.LUT R48, R48, R197, RZ, 0x3c, !PT ;  /* 0x000000c530307212 */ /* 0x000fc400078e3cff */
[----:B------:R-:W-:Y:S02]  /*f5c0*/  LOP3.LUT R197, R64, 0x380, RZ, 0xc0, !PT ;  /* 0x0000038040c57812 */ /* 0x000fe400078ec0ff */
[----:B------:R-:W-:Y:S02]  /*f5d0*/  LOP3.LUT R98, R201, R98, RZ, 0x3c, !PT ;  /* 0x00000062c9627212 */ /* 0x000fe400078e3cff */
[----:B------:R-:W-:Y:S02]  /*f5e0*/  SHF.R.U64 R37, R37, 0x3, RZ ;  /* 0x0000000325257819 */ /* 0x000fe400000012ff */
[----:B------:R-:W-:Y:S02]  /*f5f0*/  SHF.R.U64 R183, R183, 0x3, RZ ;  /* 0x00000003b7b77819 */ /* 0x000fe400000012ff */
[----:B------:R-:W-:Y:S02]  /*f600*/  SHF.R.U64 R199, R199, 0x3, RZ ;  /* 0x00000003c7c77819 */ /* 0x000fe400000012ff */
[----:B------:R-:W-:-:S02]  /*f610*/  LOP3.LUT R201, R6, 0x380, RZ, 0xc0, !PT ;  /* 0x0000038006c97812 */ /* 0x000fc400078ec0ff */
[C---:B------:R-:W-:Y:S02]  /*f620*/  IADD3 R4, P0, R122.reuse, 0x4020, RZ ;  /* 0x000040207a047810 */ /* 0x040fe40007f1e0ff */
[C---:B------:R-:W-:Y:S02]  /*f630*/  IADD3 R36, P3, R122.reuse, 0x4060, RZ ;  /* 0x000040607a247810 */ /* 0x040fe40007f7e0ff */
[C---:B------:R-:W-:Y:S01]  /*f640*/  IADD3 R30, P2, R122.reuse, 0x6040, RZ ;  /* 0x000060407a1e7810 */ /* 0x040fe20007f5e0ff */
[--C-:B------:R-:W-:Y:S01]  /*f650*/  IMAD.X R103, RZ, RZ, R123.reuse, P0 ;  /* 0x000000ffff677224 */ /* 0x100fe200000e067b */
[C---:B------:R-:W-:Y:S01]  /*f660*/  IADD3 R34, P4, R122.reuse, 0x4040, RZ ;  /* 0x000040407a227810 */ /* 0x040fe20007f9e0ff */
[--C-:B------:R-:W-:Y:S01]  /*f670*/  IMAD.X R111, RZ, RZ, R123.reuse, P3 ;  /* 0x000000ffff6f7224 */ /* 0x100fe200018e067b */
[C---:B------:R-:W-:Y:S02]  /*f680*/  IADD3 R12, P5, R122.reuse, 0x6020, RZ ;  /* 0x000060207a0c7810 */ /* 0x040fe40007fbe0ff */
[----:B-1----:R-:W-:Y:S01]  /*f690*/  IADD3 R24, P1, R122, 0x6060, RZ ;  /* 0x000060607a187810 */ /* 0x002fe20007f3e0ff */
[--C-:B------:R-:W-:Y:S01]  /*f6a0*/  IMAD.X R107, RZ, RZ, R123.reuse, P4 ;  /* 0x000000ffff6b7224 */ /* 0x100fe200020e067b */
[----:B------:R-:W-:Y:S01]  /*f6b0*/  SHF.R.U64 R197, R197, 0x3, RZ ;  /* 0x00000003c5c57819 */ /* 0x000fe200000012ff */
[--C-:B------:R-:W-:Y:S01]  /*f6c0*/  IMAD.X R119, RZ, RZ, R123.reuse, P5 ;  /* 0x000000ffff777224 */ /* 0x100fe200028e067b */
[----:B------:R-:W-:Y:S01]  /*f6d0*/  LOP3.LUT R122, R37, R122, RZ, 0x3c, !PT ;  /* 0x0000007a257a7212 */ /* 0x000fe200078e3cff */
[--C-:B------:R-:W-:Y:S01]  /*f6e0*/  IMAD.X R37, RZ, RZ, R123.reuse, P2 ;  /* 0x000000ffff257224 */ /* 0x100fe200010e067b */
[----:B------:R-:W-:Y:S01]  /*f6f0*/  LOP3.LUT R60, R183, R40, RZ, 0x3c, !PT ;  /* 0x00000028b73c7212 */ /* 0x000fe200078e3cff */
[----:B------:R-:W-:Y:S01]  /*f700*/  IMAD.X R41, RZ, RZ, R123, P1 ;  /* 0x000000ffff297224 */ /* 0x000fe200008e067b */
[----:B------:R-:W-:-:S02]  /*f710*/  LOP3.LUT R68, R199, R68, RZ, 0x3c, !PT ;  /* 0x00000044c7447212 */ /* 0x000fc400078e3cff */
[----:B------:R-:W-:Y:S02]  /*f720*/  SHF.R.U64 R201, R201, 0x3, RZ ;  /* 0x00000003c9c97819 */ /* 0x000fe400000012ff */
[----:B------:R-:W-:Y:S02]  /*f730*/  LOP3.LUT R183, R4, 0x380, RZ, 0xc0, !PT ;  /* 0x0000038004b77812 */ /* 0x000fe400078ec0ff */
[----:B------:R-:W-:Y:S02]  /*f740*/  LOP3.LUT R199, R36, 0x380, RZ, 0xc0, !PT ;  /* 0x0000038024c77812 */ /* 0x000fe400078ec0ff */
[----:B------:R-:W-:Y:S02]  /*f750*/  LOP3.LUT R0, R30, 0x380, RZ, 0xc0, !PT ;  /* 0x000003801e007812 */ /* 0x000fe400078ec0ff */
[----:B------:R-:W-:Y:S02]  /*f760*/  LOP3.LUT R64, R197, R64, RZ, 0x3c, !PT ;  /* 0x00000040c5407212 */ /* 0x000fe400078e3cff */
[----:B------:R-:W-:-:S02]  /*f770*/  LOP3.LUT R197, R34, 0x380, RZ, 0xc0, !PT ;  /* 0x0000038022c57812 */ /* 0x000fc400078ec0ff */
[----:B------:R-:W-:Y:S02]  /*f780*/  LOP3.LUT R114, R201, R6, RZ, 0x3c, !PT ;  /* 0x00000006c9727212 */ /* 0x000fe400078e3cff */
[----:B------:R-:W-:Y:S02]  /*f790*/  MOV R122, R122 ;  /* 0x0000007a007a7202 */ /* 0x000fe40000000f00 */
[----:B------:R-:W-:Y:S02]  /*f7a0*/  SHF.R.U64 R183, R183, 0x3, RZ ;  /* 0x00000003b7b77819 */ /* 0x000fe400000012ff */
[----:B------:R-:W-:Y:S02]  /*f7b0*/  SHF.R.U64 R199, R199, 0x3, RZ ;  /* 0x00000003c7c77819 */ /* 0x000fe400000012ff */
[----:B------:R-:W-:Y:S02]  /*f7c0*/  LOP3.LUT R123, R12, 0x380, RZ, 0xc0, !PT ;  /* 0x000003800c7b7812 */ /* 0x000fe400078ec0ff */
[----:B------:R-:W-:-:S02]  /*f7d0*/  F2FP.BF16.F32.PACK_AB R6, R177, R180 ;  /* 0x000000b4b106723e */ /* 0x000fc400000010ff */
[----:B------:R-:W-:Y:S02]  /*f7e0*/  SHF.R.U64 R177, R0, 0x3, RZ ;  /* 0x0000000300b17819 */ /* 0x000fe400000012ff */
[----:B------:R-:W-:Y:S02]  /*f7f0*/  SHF.R.U64 R197, R197, 0x3, RZ ;  /* 0x00000003c5c57819 */ /* 0x000fe400000012ff */
[----:B------:R-:W-:Y:S02]  /*f800*/  LOP3.LUT R102, R183, R4, RZ, 0x3c, !PT ;  /* 0x00000004b7667212 */ /* 0x000fe400078e3cff */
[----:B------:R-:W-:Y:S02]  /*f810*/  LOP3.LUT R110, R199, R36, RZ, 0x3c, !PT ;  /* 0x00000024c76e7212 */ /* 0x000fe400078e3cff */
[----:B------:R-:W-:Y:S02]  /*f820*/  SHF.R.U64 R123, R123, 0x3, RZ ;  /* 0x000000037b7b7819 */ /* 0x000fe400000012ff */
[----:B------:R-:W-:Y:S01]  /*f830*/  F2FP.BF16.F32.PACK_AB R4, R179, R181 ;  /* 0x000000b5b304723e */ /* 0x000fe200000010ff */
[----:B------:R-:W-:Y:S01]  /*f840*/  BAR.SYNC.DEFER_BLOCKING 0x1, 0x100 ;  /* 0x0044000000007b1d */ /* 0x000fe20000010000 */
[----:B------:R-:W-:-:S02]  /*f850*/  LOP3.LUT R36, R177, R30, RZ, 0x3c, !PT ;  /* 0x0000001eb1247212 */ /* 0x000fc400078e3cff */
[----:B------:R-:W-:Y:S02]  /*f860*/  LOP3.LUT R179, R24, 0x380, RZ, 0xc0, !PT ;  /* 0x0000038018b37812 */ /* 0x000fe400078ec0ff */
[----:B------:R-:W-:Y:S02]  /*f870*/  MOV R45, R44 ;  /* 0x0000002c002d7202 */ /* 0x000fe40000000f00 */
[----:B------:R-:W-:Y:S02]  /*f880*/  F2FP.BF16.F32.PACK_AB R30, R174, R176 ;  /* 0x000000b0ae1e723e */ /* 0x000fe400000010ff */
[----:B------:R-:W-:Y:S02]  /*f890*/  LOP3.LUT R106, R197, R34, RZ, 0x3c, !PT ;  /* 0x00000022c56a7212 */ /* 0x000fe400078e3cff */
[----:B------:R-:W-:Y:S02]  /*f8a0*/  LOP3.LUT R118, R123, R12, RZ, 0x3c, !PT ;  /* 0x0000000c7b767212 */ /* 0x000fe400078e3cff */
[----:B------:R-:W-:-:S02]  /*f8b0*/  MOV R48, R48 ;  /* 0x0000003000307202 */ /* 0x000fc40000000f00 */
[----:B------:R-:W-:Y:S02]  /*f8c0*/  F2FP.BF16.F32.PACK_AB R34, R169, R171 ;  /* 0x000000aba922723e */ /* 0x000fe400000010ff */
[----:B------:R-:W-:Y:S02]  /*f8d0*/  MOV R52, R52 ;  /* 0x0000003400347202 */ /* 0x000fe40000000f00 */
[----:B------:R-:W-:Y:S02]  /*f8e0*/  F2FP.BF16.F32.PACK_AB R12, R166, R170 ;  /* 0x000000aaa60c723e */ /* 0x000fe400000010ff */
[----:B------:R-:W-:Y:S02]  /*f8f0*/  SHF.R.U64 R179, R179, 0x3, RZ ;  /* 0x00000003b3b37819 */ /* 0x000fe400000012ff */
[----:B------:R-:W-:Y:S01]  /*f900*/  MOV R56, R56 ;  /* 0x0000003800387202 */ /* 0x000fe20000000f00 */
[----:B------:R1:W-:Y:S01]  /*f910*/  STSM.16.M88.4 [R122], R4 ;  /* 0x000000047a007844 */ /* 0x0003e20000000200 */
[----:B------:R-:W-:-:S02]  /*f920*/  MOV R60, R60 ;  /* 0x0000003c003c7202 */ /* 0x000fc40000000f00 */
[----:B------:R-:W-:Y:S01]  /*f930*/  MOV R64, R64 ;  /* 0x0000004000407202 */ /* 0x000fe20000000f00 */
[----:B------:R2:W-:Y:S01]  /*f940*/  STSM.16.M88.4 [R45], R28 ;  /* 0x0000001c2d007844 */ /* 0x0005e20000000200 */
[----:B------:R-:W-:Y:S02]  /*f950*/  MOV R68, R68 ;  /* 0x0000004400447202 */ /* 0x000fe40000000f00 */
[----:B------:R-:W-:Y:S01]  /*f960*/  F2FP.BF16.F32.PACK_AB R89, R91, R90 ;  /* 0x0000005a5b59723e */ /* 0x000fe200000010ff */
[----:B------:R-:W-:Y:S01]  /*f970*/  STSM.16.M88.4 [R48], R32 ;  /* 0x0000002030007844 */ /* 0x000fe20000000200 */
[----:B------:R-:W-:Y:S02]  /*f980*/  LOP3.LUT R40, R179, R24, RZ, 0x3c, !PT ;  /* 0x00000018b3287212 */ /* 0x000fe400078e3cff */
[----:B------:R-:W-:Y:S01]  /*f990*/  MOV R0, R98 ;  /* 0x0000006200007202 */ /* 0x000fe20000000f00 */
[----:B------:R-:W-:Y:S01]  /*f9a0*/  STSM.16.M88.4 [R52], R12 ;  /* 0x0000000c34007844 */ /* 0x000fe20000000200 */
[----:B------:R-:W-:-:S02]  /*f9b0*/  F2FP.BF16.F32.PACK_AB R90, R93, R92 ;  /* 0x0000005c5d5a723e */ /* 0x000fc400000010ff */
[----:B------:R-:W-:Y:S01]  /*f9c0*/  F2FP.BF16.F32.PACK_AB R91, R95, R94 ;  /* 0x0000005e5f5b723e */ /* 0x000fe200000010ff */
[----:B------:R-:W-:Y:S01]  /*f9d0*/  STSM.16.M88.4 [R56], R8 ;  /* 0x0000000838007844 */ /* 0x000fe20000000200 */
[----:B-1----:R-:W-:Y:S02]  /*f9e0*/  F2FP.BF16.F32.PACK_AB R4, R160, R163 ;  /* 0x000000a3a004723e */ /* 0x002fe400000010ff */
[----:B------:R-:W-:Y:S02]  /*f9f0*/  F2FP.BF16.F32.PACK_AB R5, R67, R66 ;  /* 0x000000424305723e */ /* 0x000fe400000010ff */
[----:B------:R-:W-:Y:S02]  /*fa00*/  F2FP.BF16.F32.PACK_AB R6, R152, R162 ;  /* 0x000000a29806723e */ /* 0x000fe400000010ff */
[----:B------:R-:W-:Y:S02]  /*fa10*/  F2FP.BF16.F32.PACK_AB R7, R71, R70 ;  /* 0x000000464707723e */ /* 0x000fe400000010ff */
[----:B--2---:R-:W-:-:S02]  /*fa20*/  F2FP.BF16.F32.PACK_AB R28, R73, R158 ;  /* 0x0000009e491c723e */ /* 0x004fc400000010ff */
[----:B------:R-:W-:Y:S01]  /*fa30*/  F2FP.BF16.F32.PACK_AB R29, R75, R74 ;  /* 0x0000004a4b1d723e */ /* 0x000fe200000010ff */
[----:B------:R1:W-:Y:S01]  /*fa40*/  STSM.16.M88.4 [R60], R4 ;  /* 0x000000043c007844 */ /* 0x0003e20000000200 */
[----:B------:R-:W-:Y:S02]  /*fa50*/  F2FP.BF16.F32.PACK_AB R30, R77, R76 ;  /* 0x0000004c4d1e723e */ /* 0x000fe400000010ff */
[----:B------:R-:W-:Y:S02]  /*fa60*/  F2FP.BF16.F32.PACK_AB R31, R79, R78 ;  /* 0x0000004e4f1f723e */ /* 0x000fe400000010ff */
[----:B------:R-:W-:Y:S02]  /*fa70*/  F2FP.BF16.F32.PACK_AB R96, R97, R96 ;  /* 0x000000606160723e */ /* 0x000fe400000010ff */
[----:B------:R-:W-:Y:S01]  /*fa80*/  MOV R102, R102 ;  /* 0x0000006600667202 */ /* 0x000fe20000000f00 */
[----:B------:R-:W-:Y:S01]  /*fa90*/  STSM.16.M88.4 [R64], R28 ;  /* 0x0000001c40007844 */ /* 0x000fe20000000200 */
[----:B------:R-:W-:-:S02]  /*faa0*/  MOV R24, R106 ;  /* 0x0000006a00187202 */ /* 0x000fc40000000f00 */
[----:B------:R-:W-:Y:S01]  /*fab0*/  F2FP.BF16.F32.PACK_AB R97, R42, R3 ;  /* 0x000000032a61723e */ /* 0x000fe200000010ff */
[----:B------:R-:W-:Y:S01]  /*fac0*/  STSM.16.M88.4 [R68], R80 ;  /* 0x0000005044007844 */ /* 0x000fe20000000200 */
[----:B------:R-:W-:Y:S02]  /*fad0*/  F2FP.BF16.F32.PACK_AB R98, R101, R100 ;  /* 0x000000646562723e */ /* 0x000fe400000010ff */
[----:B------:R-:W-:Y:S01]  /*fae0*/  F2FP.BF16.F32.PACK_AB R99, R54, R50 ;  /* 0x000000323663723e */ /* 0x000fe200000010ff */
[----:B------:R2:W-:Y:S01]  /*faf0*/  STSM.16.M88.4 [R0], R88 ;  /* 0x0000005800007844 */ /* 0x0005e20000000200 */
        /* <DEDUP_REMOVED lines=9> */
[----:B------:R-:W-:Y:S02]  /*fb90*/  F2FP.BF16.F32.PACK_AB R113, R155, R154 ;  /* 0x0000009a9b71723e */ /* 0x000fe400000010ff */
        /* <DEDUP_REMOVED lines=8> */
[----:B------:R-:W-:Y:S02]  /*fc20*/  F2FP.BF16.F32.PACK_AB R129, R131, R130 ;  /* 0x000000828381723e */ /* 0x000fe400000010ff */
[----:B------:R-:W-:Y:S01]  /*fc30*/  F2FP.BF16.F32.PACK_AB R136, R137, R136 ;  /* 0x000000888988723e */ /* 0x000fe200000010ff */
[----:B------:R-:W-:Y:S01]  /*fc40*/  STSM.16.M88.4 [R44], R120 ;  /* 0x000000782c007844 */ /* 0x000fe20000000200 */
[----:B------:R-:W-:Y:S02]  /*fc50*/  ISETP.NE.U32.AND P0, PT, RZ, UR4, PT ;  /* 0x00000004ff007c0c */ /* 0x000fe4000bf05070 */
[----:B-1----:R-:W-:Y:S02]  /*fc60*/  IADD3 R4, P1, R210, UR4, RZ ;  /* 0x00000004d2047c10 */ /* 0x002fe4000ff3e0ff */
[----:B------:R-:W-:Y:S02]  /*fc70*/  MOV R118, R118 ;  /* 0x0000007600767202 */ /* 0x000fe40000000f00 */
        /* <DEDUP_REMOVED lines=9> */
[----:B------:R-:W-:Y:S01]  /*fd10*/  MOV R40, R40 ;  /* 0x0000002800287202 */ /* 0x000fe20000000f00 */
[----:B------:R1:W-:Y:S01]  /*fd20*/  STSM.16.M88.4 [R36], R136 ;  /* 0x0000008824007844 */ /* 0x0003e20000000200 */
[----:B------:R-:W-:Y:S02]  /*fd30*/  F2FP.BF16.F32.PACK_AB R146, R149, R148 ;  /* 0x000000949592723e */ /* 0x000fe400000010ff */
[----:B------:R-:W-:Y:S02]  /*fd40*/  F2FP.BF16.F32.PACK_AB R147, R151, R150 ;  /* 0x000000969793723e */ /* 0x000fe400000010ff */
[----:B------:R-:W-:Y:S02]  /*fd50*/  ISETP.NE.AND.EX P0, PT, RZ, UR5, PT, P0 ;  /* 0x00000005ff007c0c */ /* 0x000fe4000bf05300 */
[----:B------:R-:W-:Y:S01]  /*fd60*/  IADD3.X R5, R211, UR5, RZ, P1, !PT ;  /* 0x00000005d3057c10 */ /* 0x000fe20008ffe4ff */
[----:B------:R-:W-:Y:S01]  /*fd70*/  ULDC.64 UR4, c[0x0][0xce0] ;  /* 0x0003380000047ab9 */ /* 0x000fe20000000a00 */
[----:B------:R3:W-:Y:S01]  /*fd80*/  STSM.16.M88.4 [R40], R144 ;  /* 0x0000009028007844 */ /* 0x0007e20000000200 */
[----:B------:R-:W-:Y:S01]  /*fd90*/  BAR.SYNC.DEFER_BLOCKING 0x1, 0x100 ;  /* 0x0044000000007b1d */ /* 0x000fe20000010000 */
[----:B------:R-:W-:Y:S01]  /*fda0*/  ISETP.NE.U32.AND P6, PT, RZ, UR4, PT ;  /* 0x00000004ff007c0c */ /* 0x000fe2000bfc5070 */
[----:B------:R-:W-:Y:S01]  /*fdb0*/  IMAD R3, R192, 0x40, R187 ;  /* 0x00000040c0037824 */ /* 0x000fe200078e02bb */
[----:B--2---:R-:W-:-:S02]  /*fdc0*/  MOV R0, RZ ;  /* 0x000000ff00007202 */ /* 0x004fc40000000f00 */
[----:B------:R-:W-:Y:S01]  /*fdd0*/  ISETP.NE.AND.EX P6, PT, RZ, UR5, PT, P6 ;  /* 0x00000005ff007c0c */ /* 0x000fe2000bfc5360 */
[----:B------:R-:W-:-:S12]  /*fde0*/  IMAD.WIDE R20, R3, 0x2, R20 ;  /* 0x0000000203147825 */ /* 0x000fd800078e0214 */
[----:B------:R-:W-:Y:S01]  /*fdf0*/  @P6 IADD3 R210, P4, R210, UR4, RZ ;  /* 0x00000004d2d26c10 */ /* 0x000fe2000ff9e0ff */
[----:B------:R-:W-:Y:S02]  /*fe00*/  ULDC UR4, c[0x0][0xb88] ;  /* 0x0002e20000047ab9 */ /* 0x000fe40000000800 */
[----:B------:R-:W-:Y:S01]  /*fe10*/  IMAD.U32 R3, RZ, RZ, UR4 ;  /* 0x00000004ff037e24 */ /* 0x000fe2000f8e00ff */
[----:B------:R-:W-:Y:S01]  /*fe20*/  @P6 IADD3.X R211, R211, UR5, RZ, P4, !PT ;  /* 0x00000005d3d36c10 */ /* 0x000fe2000a7fe4ff */
[----:B------:R2:W5:Y:S01]  /*fe30*/  @P0 LDG.E R0, desc[UR54][R4.64] ;  /* 0x0000003604000981 */ /* 0x000562000c1e1900 */
[C---:B------:R-:W-:Y:S02]  /*fe40*/  IADD3 R9, P1, R20.reuse, 0x1000, RZ ;  /* 0x0000100014097810 */ /* 0x040fe40007f3e0ff */
[C---:B------:R-:W-:Y:S01]  /*fe50*/  IADD3 R13, P2, R20.reuse, 0x2000, RZ ;  /* 0x00002000140d7810 */ /* 0x040fe20007f5e0ff */
[----:B------:R2:W5:Y:S01]  /*fe60*/  @P6 LDG.E R3, desc[UR54][R210.64] ;  /* 0x00000036d2036981 */ /* 0x000562000c1e1900 */
[----:B------:R-:W-:-:S02]  /*fe70*/  IADD3 R29, P3, R20, 0x3000, RZ ;  /* 0x00003000141d7810 */ /* 0x000fc40007f7e0ff */
[----:B------:R-:W-:Y:S02]  /*fe80*/  IADD3 R33, P4, R20, 0x4000, RZ ;  /* 0x0000400014217810 */ /* 0x000fe40007f9e0ff */
[----:B------:R-:W-:Y:S02]  /*fe90*/  LOP3.LUT R8, R9, 0x380, RZ, 0xc0, !PT ;  /* 0x0000038009087812 */ /* 0x000fe400078ec0ff */
[----:B------:R-:W-:Y:S02]  /*fea0*/  LOP3.LUT R12, R13, 0x380, RZ, 0xc0, !PT ;  /* 0x000003800d0c7812 */ /* 0x000fe400078ec0ff */
[----:B------:R-:W-:Y:S02]  /*feb0*/  LOP3.LUT R28, R29, 0x380, RZ, 0xc0, !PT ;  /* 0x000003801d1c7812 */ /* 0x000fe400078ec0ff */
[----:B------:R-:W-:Y:S02]  /*fec0*/  LOP3.LUT R32, R33, 0x380, RZ, 0xc0, !PT ;  /* 0x0000038021207812 */ /* 0x000fe400078ec0ff */
[----:B------:R-:W-:-:S02]  /*fed0*/  SHF.R.U64 R8, R8, 0x3, RZ ;  /* 0x0000000308087819 */ /* 0x000fc400000012ff */
[----:B------:R-:W-:Y:S02]  /*fee0*/  SHF.R.U64 R12, R12, 0x3, RZ ;  /* 0x000000030c0c7819 */ /* 0x000fe400000012ff */
[----:B------:R-:W-:Y:S02]  /*fef0*/  SHF.R.U64 R28, R28, 0x3, RZ ;  /* 0x000000031c1c7819 */ /* 0x000fe400000012ff */
[----:B------:R-:W-:Y:S02]  /*ff00*/  SHF.R.U64 R32, R32, 0x3, RZ ;  /* 0x0000000320207819 */ /* 0x000fe400000012ff */
        /* <DEDUP_REMOVED lines=15> */
[----:B-1----:R-:W-:-:S02]  /*10000*/  LOP3.LUT R36, R37, 0x380, RZ, 0xc0, !PT ;  /* 0x0000038025247812 */ /* 0x002fc400078ec0ff */
[----:B---3--:R-:W-:Y:S02]  /*10010*/  LOP3.LUT R40, R41, 0x380, RZ, 0xc0, !PT ;  /* 0x0000038029287812 */ /* 0x008fe400078ec0ff */
        /* <DEDUP_REMOVED lines=16> */
[----:B--2---:R-:W-:Y:S06]  /*10120*/  @P6 BRA `(.L_x_3732) ;  /* 0x0000000000106947 */ /* 0x004fec0003800000 */
[----:B------:R-:W-:Y:S05]  /*10130*/  @!P0 BRA `(.L_x_3732) ;  /* 0x00000000000c8947 */ /* 0x000fea0003800000 */
[----:B------:R-:W2:Y:S04]  /*10140*/  LDG.E R6, desc[UR54][R4.64] ;  /* 0x0000003604067981 */ /* 0x000ea8000c1e1900 */
[----:B-----5:R-:W2:Y:S02]  /*10150*/  LDG.E R3, desc[UR54][R4.64+0x4] ;  /* 0x0000043604037981 */ /* 0x020ea4000c1e1900 */
[----:B--2---:R-:W-:-:S07]  /*10160*/  IMAD.IADD R3, R3, 0x1, -R6 ;  /* 0x0000000103037824 */ /* 0x004fce00078e0a06 */
.L_x_3732:
        /* <DEDUP_REMOVED lines=33> */
[----:B------:R-:W-:Y:S01]  /*10380*/  IMAD.X R73, RZ, RZ, R21, P3 ;  /* 0x000000ffff497224 */ /* 0x000fe200018e0615 */
[----:B------:R-:W-:Y:S02]  /*10390*/  IADD3.X R65, RZ, R21, RZ, P1, !PT ;  /* 0x00000015ff417210 */ /* 0x000fe40000ffe4ff */
[----:B------:R-:W-:-:S02]  /*103a0*/  LOP3.LUT R20, R7, R20, RZ, 0x3c, !PT ;  /* 0x0000001407147212 */ /* 0x000fc400078e3cff */
[----:B------:R-:W-:Y:S02]  /*103b0*/  LOP3.LUT R76, R4, R5, RZ, 0x3c, !PT ;  /* 0x00000005044c7212 */ /* 0x000fe400078e3cff */
[----:B------:R-:W-:Y:S02]  /*103c0*/  SHF.R.S32.HI R80, RZ, 0x1f, R209 ;  /* 0x0000001fff507819 */ /* 0x000fe400000114d1 */
[----:B------:R-:W-:Y:S02]  /*103d0*/  SEL R83, R212, RZ, !P0 ;  /* 0x000000ffd4537207 */ /* 0x000fe40004000000 */
[----:B------:R-:W-:Y:S02]  /*103e0*/  SEL R216, R216, RZ, !P0 ;  /* 0x000000ffd8d87207 */ /* 0x000fe40004000000 */
[----:B-----5:R-:W-:Y:S01]  /*103f0*/  SHF.R.S32.HI R81, RZ, 0x1f, R0 ;  /* 0x0000001fff517819 */ /* 0x020fe20000011400 */
[----:B------:R-:W-:Y:S06]  /*10400*/  @P5 BRA `(.L_x_3733) ;  /* 0x0000000000645947 */ /* 0x000fec0003800000 */
[----:B------:R-:W-:Y:S01]  /*10410*/  ULDC.64 UR4, c[0x0][0xc70] ;  /* 0x00031c0000047ab9 */ /* 0x000fe20000000a00 */
[----:B------:R-:W-:Y:S02]  /*10420*/  IMAD.MOV.U32 R4, RZ, RZ, R0 ;  /* 0x000000ffff047224 */ /* 0x000fe400078e0000 */
        /* <DEDUP_REMOVED lines=8> */
[----:B------:R-:W-:Y:S01]  /*104b0*/  IMAD R14, R214, 0x40, R188 ;  /* 0x00000040d60e7824 */ /* 0x000fe200078e02bc */
[----:B------:R-:W-:Y:S01]  /*104c0*/  ISETP.NE.AND P0, PT, R190, R7, PT ;  /* 0x00000007be00720c */ /* 0x000fe20003f05270 */
[----:B------:R-:W-:-:S03]  /*104d0*/  IMAD.WIDE.U32 R4, R83, UR4, R4 ;  /* 0x0000000453047c25 */ /* 0x000fc6000f8e0004 */
[----:B------:R-:W-:Y:S01]  /*104e0*/  SHF.R.S32.HI R7, RZ, 0x1f, R14 ;  /* 0x0000001fff077819 */ /* 0x000fe2000001140e */
[----:B------:R-:W-:Y:S01]  /*104f0*/  IMAD R11, R83, UR5, R6 ;  /* 0x00000005530b7c24 */ /* 0x000fe2000f8e0206 */
[C---:B------:R-:W-:Y:S01]  /*10500*/  IADD3 R10, P2, R14.reuse, R4, RZ ;  /* 0x000000040e0a7210 */ /* 0x040fe20007f5e0ff */
[C---:B------:R-:W-:Y:S01]  /*10510*/  VIADD R6, R14.reuse, 0x8 ;  /* 0x000000080e067836 */ /* 0x040fe20000000000 */
[----:B------:R-:W-:Y:S01]  /*10520*/  ISETP.GE.OR P1, PT, R14, R3, P0 ;  /* 0x000000030e00720c */ /* 0x000fe20000726670 */
[----:B------:R-:W-:Y:S01]  /*10530*/  ULDC.64 UR4, c[0x0][0xc40] ;  /* 0x0003100000047ab9 */ /* 0x000fe20000000a00 */
[----:B------:R-:W-:Y:S02]  /*10540*/  IADD3.X R7, R7, R5, R11, P2, !PT ;  /* 0x0000000507077210 */ /* 0x000fe400017fe40b */
[----:B------:R-:W-:Y:S02]  /*10550*/  ISETP.GE.OR P0, PT, R6, R3, P0 ;  /* 0x000000030600720c */ /* 0x000fe40000706670 */
[----:B------:R-:W-:-:S04]  /*10560*/  LEA R4, P2, R10, UR4, 0x2 ;  /* 0x000000040a047c11 */ /* 0x000fc8000f8410ff */
[----:B------:R-:W-:-:S05]  /*10570*/  LEA.HI.X R5, R10, UR5, R7, 0x2, P2 ;  /* 0x000000050a057c11 */ /* 0x000fca00090f1407 */
[----:B------:R1:W-:Y:S04]  /*10580*/  @!P1 STG.E desc[UR54][R4.64], R172 ;  /* 0x000000ac04009986 */ /* 0x0003e8000c101936 */
[----:B------:R1:W-:Y:S02]  /*10590*/  @!P0 STG.E desc[UR54][R4.64+0x20], R173 ;  /* 0x000020ad04008986 */ /* 0x0003e4000c101936 */
.L_x_3733:
[----:B------:R-:W2:Y:S01]  /*105a0*/  LDC R90, c[0x0][0xb8c] ;  /* 0x0002e300ff5a7b82 */ /* 0x000ea20000000800 */
[----:B-1----:R1:W5:Y:S01]  /*105b0*/  LD.E.128 R4, desc[UR54][R20.64] ;  /* 0x0000003614047980 */ /* 0x002362000c101d00 */
[----:B------:R-:W-:Y:S02]  /*105c0*/  ULDC.64 UR4, c[0x0][0xba0] ;  /* 0x0002e80000047ab9 */ /* 0x000fe40000000a00 */
[----:B------:R-:W-:Y:S01]  /*105d0*/  IMAD R81, R81, UR4, RZ ;  /* 0x0000000451517c24 */ /* 0x000fe2000f8e02ff */
[----:B------:R-:W5:Y:S01]  /*105e0*/  LD.E.128 R8, desc[UR54][R8.64] ;  /* 0x0000003608087980 */ /* 0x000f62000c101d00 */
[----:B------:R-:W-:-:S03]  /*105f0*/  VIADD R24, R187, 0x40 ;  /* 0x00000040bb187836 */ /* 0x000fc60000000000 */
[----:B------:R-:W5:Y:S01]  /*10600*/  LD.E.128 R12, desc[UR54][R12.64] ;  /* 0x000000360c0c7980 */ /* 0x000f62000c101d00 */
[--C-:B-1----:R-:W-:Y:S01]  /*10610*/  SHF.R.S32.HI R21, RZ, 0x1f, R187.reuse ;  /* 0x0000001fff157819 */ /* 0x102fe200000114bb */
[----:B------:R-:W-:Y:S02]  /*10620*/  IMAD.MOV.U32 R20, RZ, RZ, R187 ;  /* 0x000000ffff147224 */ /* 0x000fe400078e00bb */
[----:B------:R-:W5:Y:S01]  /*10630*/  LD.E.128 R28, desc[UR54][R28.64] ;  /* 0x000000361c1c7980 */ /* 0x000f62000c101d00 */
[C---:B------:R-:W-:Y:S02]  /*10640*/  IMAD R81, R0.reuse, UR5, R81 ;  /* 0x0000000500517c24 */ /* 0x040fe4000f8e0251 */
[----:B------:R-:W-:Y:S01]  /*10650*/  IMAD.WIDE.U32 R20, R0, UR4, R20 ;  /* 0x0000000400147c25 */ /* 0x000fe2000f8e0014 */
[----:B------:R-:W5:Y:S03]  /*10660*/  LD.E.128 R32, desc[UR54][R32.64] ;  /* 0x0000003620207980 */ /* 0x000f66000c101d00 */
[----:B------:R-:W-:Y:S01]  /*10670*/  IMAD R3, R214, -0x40, R3 ;  /* 0xffffffc0d6037824 */ /* 0x000fe200078e0203 */
[----:B------:R-:W5:Y:S01]  /*10680*/  LD.E.128 R36, desc[UR54][R36.64] ;  /* 0x0000003624247980 */ /* 0x000f62000c101d00 */
[----:B------:R-:W-:-:S03]  /*10690*/  VIADD R0, R192, 0x20 ;  /* 0x00000020c0007836 */ /* 0x000fc60000000000 */
[----:B------:R-:W5:Y:S01]  /*106a0*/  LD.E.128 R40, desc[UR54][R40.64] ;  /* 0x0000003628287980 */ /* 0x000f62000c101d00 */
[-C--:B--2---:R-:W-:Y:S01]  /*106b0*/  ISETP.GE.AND P3, PT, R24, R90.reuse, PT ;  /* 0x0000005a1800720c */ /* 0x084fe20003f66270 */
[C---:B------:R-:W-:Y:S01]  /*106c0*/  VIADD R87, R187.reuse, 0xc0 ;  /* 0x000000c0bb577836 */ /* 0x040fe20000000000 */
[-C--:B------:R-:W-:Y:S01]  /*106d0*/  ISETP.GE.AND P0, PT, R0, R3.reuse, PT ;  /* 0x000000030000720c */ /* 0x080fe20003f06270 */
[----:B------:R-:W5:Y:S01]  /*106e0*/  LD.E.128 R44, desc[UR54][R44.64] ;  /* 0x000000362c2c7980 */ /* 0x000f62000c101d00 */
[----:B------:R-:W-:Y:S01]  /*106f0*/  ISETP.GE.AND P1, PT, R192, R3, PT ;  /* 0x00000003c000720c */ /* 0x000fe20003f26270 */
[----:B------:R-:W-:Y:S01]  /*10700*/  ULDC.64 UR4, c[0x0][0xbe0] ;  /* 0x0002f80000047ab9 */ /* 0x000fe20000000a00 */
[----:B------:R-:W-:Y:S01]  /*10710*/  SEL R3, RZ, 0xffffffff, P3 ;  /* 0xffffffffff037807 */ /* 0x000fe20001800000 */
[----:B------:R-:W5:Y:S01]  /*10720*/  LD.E.128 R48, desc[UR54][R48.64] ;  /* 0x0000003630307980 */ /* 0x000f62000c101d00 */
[----:B------:R-:W-:-:S03]  /*10730*/  ISETP.GE.AND P2, PT, R187, R90, PT ;  /* 0x0000005abb00720c */ /* 0x000fc60003f46270 */
[----:B------:R-:W5:Y:S01]  /*10740*/  LD.E.128 R52, desc[UR54][R52.64] ;  /* 0x0000003634347980 */ /* 0x000f62000c101d00 */
[----:B------:R-:W-:-:S03]  /*10750*/  IADD3 R86, R187, 0x80, RZ ;  /* 0x00000080bb567810 */ /* 0x000fc60007ffe0ff */
[----:B------:R-:W5:Y:S04]  /*10760*/  LD.E.128 R56, desc[UR54][R56.64] ;  /* 0x0000003638387980 */ /* 0x000f68000c101d00 */
[----:B------:R-:W5:Y:S04]  /*10770*/  LD.E.128 R60, desc[UR54][R60.64] ;  /* 0x000000363c3c7980 */ /* 0x000f68000c101d00 */
[----:B------:R-:W5:Y:S04]  /*10780*/  LD.E.128 R64, desc[UR54][R64.64] ;  /* 0x0000003640407980 */ /* 0x000f68000c101d00 */
[----:B------:R-:W5:Y:S04]  /*10790*/  LD.E.128 R68, desc[UR54][R68.64] ;  /* 0x0000003644447980 */ /* 0x000f68000c101d00 */
[----:B------:R-:W5:Y:S04]  /*107a0*/  LD.E.128 R72, desc[UR54][R72.64] ;  /* 0x0000003648487980 */ /* 0x000f68000c101d00 */
[----:B------:R-:W5:Y:S01]  /*107b0*/  LD.E.128 R76, desc[UR54][R76.64] ;  /* 0x000000364c4c7980 */ /* 0x000f62000c101d00 */
[----:B------:R-:W-:Y:S01]  /*107c0*/  IMAD.SHL.U32 R3, R3, 0x2, RZ ;  /* 0x0000000203037824 */ /* 0x000fe200078e00ff */
[----:B------:R-:W-:Y:S01]  /*107d0*/  SEL R0, RZ, 0x1, P2 ;  /* 0x00000001ff007807 */ /* 0x000fe20001000000 */
[----:B------:R-:W-:Y:S01]  /*107e0*/  IMAD.IADD R21, R21, 0x1, R81 ;  /* 0x0000000115157824 */ /* 0x000fe200078e0251 */
[----:B------:R-:W-:Y:S01]  /*107f0*/  @!PT LDS RZ, [RZ] ;  /* 0x00000000fffff984 */ /* 0x000fe20000000800 */
[----:B------:R-:W-:Y:S01]  /*10800*/  @!PT LDS RZ, [RZ] ;  /* 0x00000000fffff984 */ /* 0x000fe20000000800 */
[----:B------:R-:W-:Y:S01]  /*10810*/  @!PT LDS RZ, [RZ] ;  /* 0x00000000fffff984 */ /* 0x000fe20000000800 */
[----:B------:R-:W-:Y:S01]  /*10820*/  @!PT LDS RZ, [RZ] ;  /* 0x00000000fffff984 */ /* 0x000fe20000000800 */
[----:B------:R1:W-:Y:S06]  /*10830*/  MEMBAR.ALL.CTA ;  /* 0x0000000000007992 */ /* 0x0003ec0000008000 */
[----:B-1----:R-:W1:Y:S01]  /*10840*/  FENCE.VIEW.ASYNC.S ;  /* 0x00000000000073c6 */ /* 0x002e620000000000 */
[----:B------:R-:W-:Y:S01]  /*10850*/  IMAD R80, R80, UR4, RZ ;  /* 0x0000000450507c24 */ /* 0x000fe2000f8e02ff */
[-C--:B------:R-:W-:Y:S01]  /*10860*/  ISETP.GE.AND P2, PT, R86, R90.reuse, PT ;  /* 0x0000005a5600720c */ /* 0x080fe20003f46270 */
[----:B------:R-:W-:Y:S01]  /*10870*/  IMAD.WIDE.U32 R20, R209, UR4, R20 ;  /* 0x00000004d1147c25 */ /* 0x000fe2000f8e0014 */
[----:B------:R-:W-:Y:S01]  /*10880*/  ISETP.GE.AND P3, PT, R87, R90, PT ;  /* 0x0000005a5700720c */ /* 0x000fe20003f66270 */
[----:B------:R-:W-:Y:S01]  /*10890*/  BSSY B1, `(.L_x_3734) ;  /* 0x000003b000017945 */ /* 0x000fe20003800000 */
[----:B------:R-:W-:Y:S01]  /*108a0*/  LOP3.LUT R0, R3, 0x2, R0, 0xe2, !PT ;  /* 0x0000000203007812 */ /* 0x000fe200078ee200 */
[----:B------:R-:W-:Y:S01]  /*108b0*/  IMAD R81, R209, UR5, R80 ;  /* 0x00000005d1517c24 */ /* 0x000fe2000f8e0250 */
[----:B------:R-:W-:Y:S01]  /*108c0*/  SEL R3, RZ, 0x4, P2 ;  /* 0x00000004ff037807 */ /* 0x000fe20001000000 */
[C---:B------:R-:W-:Y:S01]  /*108d0*/  VIADD R88, R187.reuse, 0x100 ;  /* 0x00000100bb587836 */ /* 0x040fe20000000000 */
[----:B------:R-:W-:Y:S01]  /*108e0*/  SEL R80, RZ, 0x8, P3 ;  /* 0x00000008ff507807 */ /* 0x000fe20001800000 */
[----:B------:R-:W-:Y:S01]  /*108f0*/  VIADD R89, R187, 0x140 ;  /* 0x00000140bb597836 */ /* 0x000fe20000000000 */
[----:B------:R-:W-:Y:S01]  /*10900*/  ULDC.64 UR4, c[0x0][0xbe8] ;  /* 0x0002fa0000047ab9 */ /* 0x000fe20000000a00 */
[----:B------:R-:W-:Y:S01]  /*10910*/  IMAD.IADD R21, R21, 0x1, R81 ;  /* 0x0000000115157824 */ /* 0x000fe200078e0251 */
[----:B------:R-:W-:Y:S01]  /*10920*/  LOP3.LUT R3, R80, R0, R3, 0xfe, !PT ;  /* 0x0000000050037212 */ /* 0x000fe200078efe03 */
[----:B------:R-:W-:Y:S01]  /*10930*/  VIADD R81, R187, 0x180 ;  /* 0x00000180bb517836 */ /* 0x000fe20000000000 */
[-C--:B------:R-:W-:Y:S01]  /*10940*/  ISETP.GE.AND P2, PT, R88, R90.reuse, PT ;  /* 0x0000005a5800720c */ /* 0x080fe20003f46270 */
[----:B------:R-:W-:Y:S01]  /*10950*/  VIADD R0, R2, 0x38820 ;  /* 0x0003882002007836 */ /* 0x000fe20000000000 */
[-C--:B------:R-:W-:Y:S01]  /*10960*/  ISETP.GE.AND P3, PT, R89, R90.reuse, PT ;  /* 0x0000005a5900720c */ /* 0x080fe20003f66270 */
[----:B------:R-:W-:Y:S01]  /*10970*/  VIADD R82, R187, 0x1c0 ;  /* 0x000001c0bb527836 */ /* 0x000fe20000000000 */
[----:B------:R-:W-:-:S02]  /*10980*/  ISETP.GE.AND P4, PT, R81, R90, PT ;  /* 0x0000005a5100720c */ /* 0x000fc40003f86270 */
[----:B------:R-:W-:Y:S02]  /*10990*/  SEL R80, RZ, 0x10, P2 ;  /* 0x00000010ff507807 */ /* 0x000fe40001000000 */
[----:B------:R-:W-:Y:S02]  /*109a0*/  SEL R81, RZ, 0x20, P3 ;  /* 0x00000020ff517807 */ /* 0x000fe40001800000 */
[----:B------:R-:W-:Y:S02]  /*109b0*/  PRMT R0, RZ, 0x654, R0 ;  /* 0x00000654ff007816 */ /* 0x000fe40000000000 */
[----:B------:R-:W-:Y:S01]  /*109c0*/  LOP3.LUT R3, R81, R3, R80, 0xfe, !PT ;  /* 0x0000000351037212 */ /* 0x000fe200078efe50 */
[----:B------:R-:W-:Y:S01]  /*109d0*/  IMAD R80, R216, UR4, RZ ;  /* 0x00000004d8507c24 */ /* 0x000fe2000f8e02ff */
[----:B-1----:R1:W-:Y:S01]  /*109e0*/  SYNCS.ARRIVE.TRANS64.RED.A1T0 RZ, [R0+URZ], RZ ;  /* 0x000000ff00ff79a7 */ /* 0x0023e2000810043f */
[----:B------:R-:W-:Y:S02]  /*109f0*/  ISETP.GE.AND P2, PT, R82, R90, PT ;  /* 0x0000005a5200720c */ /* 0x000fe40003f46270 */
[----:B------:R-:W-:Y:S01]  /*10a00*/  SHF.R.S32.HI R193, RZ, 0x1f, R192 ;  /* 0x0000001fffc17819 */ /* 0x000fe200000114c0 */
[----:B------:R-:W-:-:S02]  /*10a10*/  IMAD R85, R83, UR5, R80 ;  /* 0x0000000553557c24 */ /* 0x000fc4000f8e0250 */
[----:B------:R-:W-:Y:S01]  /*10a20*/  IMAD.WIDE.U32 R82, R83, UR4, R20 ;  /* 0x0000000453527c25 */ /* 0x000fe2000f8e0014 */
[----:B-1----:R-:W-:-:S03]  /*10a30*/  SEL R0, RZ, 0x40, P4 ;  /* 0x00000040ff007807 */ /* 0x002fc60002000000 */
[----:B------:R-:W-:Y:S01]  /*10a40*/  IMAD.WIDE R80, R214, 0x40, R192 ;  /* 0x00000040d6507825 */ /* 0x000fe200078e02c0 */
[----:B------:R-:W-:Y:S02]  /*10a50*/  LOP3.LUT R0, R3, R0, RZ, 0xfc, !PT ;  /* 0x0000000003007212 */ /* 0x000fe400078efcff */
[----:B------:R-:W-:Y:S01]  /*10a60*/  SEL R3, RZ, 0x80, P2 ;  /* 0x00000080ff037807 */ /* 0x000fe20001000000 */
[----:B------:R-:W-:-:S03]  /*10a70*/  IMAD.IADD R91, R83, 0x1, R85 ;  /* 0x00000001535b7824 */ /* 0x000fc600078e0255 */
        /* <DEDUP_REMOVED lines=14> */
[----:B------:R-:W-:Y:S01]  /*10b60*/  IMAD.IADD R21, R21, 0x1, R85 ;  /* 0x0000000115157824 */ /* 0x000fe200078e0255 */
[----:B------:R-:W-:-:S04]  /*10b70*/  LEA R84, P1, R20, UR4, 0x1 ;  /* 0x0000000414547c11 */ /* 0x000fc8000f8208ff */
        /* <DEDUP_REMOVED lines=12> */
.L_x_3735:
[----:B------:R-:W-:Y:S05]  /*10c40*/  BSYNC B1 ;  /* 0x0000000000017941 */ /* 0x000fea0003800000 */
.L_x_3734:
        /* <DEDUP_REMOVED lines=16> */
[----:B------:R-:W-:Y:S02]  /*10d50*/  LEA R6, P6, R4, UR4, 0x1 ;  /* 0x0000000404067c11 */ /* 0x000fe4000f8c08ff */
[----:B------:R-:W-:-:S04]  /*10d60*/  IADD3 R5, R5, R7, RZ ;  /* 0x0000000705057210 */ /* 0x000fc80007ffe0ff */
        /* <DEDUP_REMOVED lines=13> */
.L_x_3731:
        /* <DEDUP_REMOVED lines=19> */
[----:B------:R-:W4:Y:S04]  /*10f70*/  LDG.E R0, desc[UR54][R4.64] ;  /* 0x0000003604007981 */ /* 0x000f28000c1e1900 */
[----:B-----5:R-:W4:Y:S02]  /*10f80*/  LDG.E R3, desc[UR54][R4.64+0x4] ;  /* 0x0000043604037981 */ /* 0x020f24000c1e1900 */
[----:B----4-:R-:W-:-:S07]  /*10f90*/  IMAD.IADD R3, R3, 0x1, -R0 ;  /* 0x0000000103037824 */ /* 0x010fce00078e0a00 */
.L_x_3737:
[----:B------:R-:W-:Y:S01]  /*10fa0*/  BSSY B1, `(.L_x_3738) ;  /* 0x000001d000017945 */ /* 0x000fe20003800000 */
[----:B------:R-:W-:Y:S02]  /*10fb0*/  SHF.R.S32.HI R10, RZ, 0x1f, R209 ;  /* 0x0000001fff0a7819 */ /* 0x000fe400000114d1 */
[----:B------:R-:W-:Y:S02]  /*10fc0*/  SHF.R.S32.HI R12, RZ, 0x1f, R187 ;  /* 0x0000001fff0c7819 */ /* 0x000fe400000114bb */
[----:B------:R-:W-:Y:S02]  /*10fd0*/  SEL R11, R212, RZ, !P0 ;  /* 0x000000ffd40b7207 */ /* 0x000fe40004000000 */
[----:B------:R-:W-:Y:S02]  /*10fe0*/  SEL R216, R216, RZ, !P0 ;  /* 0x000000ffd8d87207 */ /* 0x000fe40004000000 */
[----:B-----5:R-:W-:Y:S01]  /*10ff0*/  SHF.R.S32.HI R8, RZ, 0x1f, R9 ;  /* 0x0000001fff087819 */ /* 0x020fe20000011409 */
[----:B------:R-:W-:Y:S06]  /*11000*/  @P2 BRA `(.L_x_3739) ;  /* 0x0000000000582947 */ /* 0x000fec0003800000 */
[----:B------:R-:W4:Y:S02]  /*11010*/  S2R R0, SR_TID.X ;  /* 0x0000000000007919 */ /* 0x000f240000002100 */
[----:B----4-:R-:W-:-:S04]  /*11020*/  IMAD R0, R214, 0x40, R0 ;  /* 0x00000040d6007824 */ /* 0x010fc800078e0200 */
[----:B------:R-:W-:-:S05]  /*11030*/  VIADD R0, R0, 0xffffff80 ;  /* 0xffffff8000007836 */ /* 0x000fca0000000000 */
[----:B------:R-:W-:-:S13]  /*11040*/  ISETP.GE.AND P0, PT, R0, R3, PT ;  /* 0x000000030000720c */ /* 0x000fda0003f06270 */
[----:B------:R-:W-:Y:S05]  /*11050*/  @P0 BRA `(.L_x_3739) ;  /* 0x0000000000440947 */ /* 0x000fea0003800000 */
[----:B---3--:R-:W-:Y:S01]  /*11060*/  IADD3 R4, P0, R0, R9, RZ ;  /* 0x0000000900047210 */ /* 0x008fe20007f1e0ff */
[----:B------:R-:W-:-:S03]  /*11070*/  ULDC.64 UR4, c[0x0][0xc70] ;  /* 0x00031c0000047ab9 */ /* 0x000fc60000000a00 */
[----:B------:R-:W-:Y:S01]  /*11080*/  LEA.HI.X.SX32 R5, R0, R8, 0x1, P0 ;  /* 0x0000000800057211 */ /* 0x000fe200000f0eff */
[----:B------:R-:W-:-:S04]  /*11090*/  IMAD R0, R10, UR4, RZ ;  /* 0x000000040a007c24 */ /* 0x000fc8000f8e02ff */
        /* <DEDUP_REMOVED lines=13> */
.L_x_3739:
[----:B------:R-:W-:Y:S05]  /*11170*/  BSYNC B1 ;  /* 0x0000000000017941 */ /* 0x000fea0003800000 */
.L_x_3738:
[----:B------:R-:W-:Y:S01]  /*11180*/  ULDC.64 UR4, c[0x0][0xba0] ;  /* 0x0002e80000047ab9 */ /* 0x000fe20000000a00 */
[----:B---3--:R-:W-:Y:S01]  /*11190*/  IMAD.MOV.U32 R4, RZ, RZ, R187 ;  /* 0x000000ffff047224 */ /* 0x008fe200078e00bb */
[----:B--2---:R-:W-:Y:S01]  /*111a0*/  ISETP.GE.AND P2, PT, R187, R14, PT ;  /* 0x0000000ebb00720c */ /* 0x004fe20003f46270 */
[----:B----4-:R-:W-:Y:S01]  /*111b0*/  IMAD.MOV.U32 R5, RZ, RZ, R12 ;  /* 0x000000ffff057224 */ /* 0x010fe200078e000c */
[----:B------:R-:W-:Y:S01]  /*111c0*/  BSSY B1, `(.L_x_3740) ;  /* 0x000004d000017945 */ /* 0x000fe20003800000 */
[----:B------:R-:W-:Y:S02]  /*111d0*/  IMAD R0, R8, UR4, RZ ;  /* 0x0000000408007c24 */ /* 0x000fe4000f8e02ff */
[----:B------:R-:W-:-:S04]  /*111e0*/  IMAD.WIDE.U32 R4, R9, UR4, R4 ;  /* 0x0000000409047c25 */ /* 0x000fc8000f8e0004 */
[----:B------:R-:W-:Y:S01]  /*111f0*/  IMAD R9, R9, UR5, R0 ;  /* 0x0000000509097c24 */ /* 0x000fe2000f8e0200 */
[----:B------:R-:W-:Y:S01]  /*11200*/  ULDC.64 UR4, c[0x0][0xbe0] ;  /* 0x0002f80000047ab9 */ /* 0x000fe20000000a00 */
[----:B------:R-:W-:Y:S02]  /*11210*/  VIADD R13, R187, 0x40 ;  /* 0x00000040bb0d7836 */ /* 0x000fe40000000000 */
[----:B------:R-:W-:Y:S02]  /*11220*/  IMAD R0, R10, UR4, RZ ;  /* 0x000000040a007c24 */ /* 0x000fe4000f8e02ff */
[----:B------:R-:W-:Y:S01]  /*11230*/  IMAD R3, R214, -0x40, R3 ;  /* 0xffffffc0d6037824 */ /* 0x000fe200078e0203 */
[-C--:B------:R-:W-:Y:S01]  /*11240*/  ISETP.GE.AND P0, PT, R13, R14.reuse, PT ;  /* 0x0000000e0d00720c */ /* 0x080fe20003f06270 */
[----:B------:R-:W-:Y:S02]  /*11250*/  IMAD R7, R209, UR5, R0 ;  /* 0x00000005d1077c24 */ /* 0x000fe4000f8e0200 */
[C---:B------:R-:W-:Y:S01]  /*11260*/  VIADD R0, R192.reuse, 0x20 ;  /* 0x00000020c0007836 */ /* 0x040fe20000000000 */
[----:B------:R-:W-:Y:S01]  /*11270*/  SEL R6, RZ, 0xffffffff, P0 ;  /* 0xffffffffff067807 */ /* 0x000fe20000000000 */
[----:B------:R-:W-:Y:S01]  /*11280*/  IMAD.IADD R5, R5, 0x1, R9 ;  /* 0x0000000105057824 */ /* 0x000fe200078e0209 */
[-C--:B------:R-:W-:Y:S01]  /*11290*/  ISETP.GE.AND P1, PT, R192, R3.reuse, PT ;  /* 0x00000003c000720c */ /* 0x080fe20003f26270 */
[C---:B------:R-:W-:Y:S01]  /*112a0*/  VIADD R15, R187.reuse, 0x80 ;  /* 0x00000080bb0f7836 */ /* 0x040fe20000000000 */
[----:B------:R-:W-:Y:S01]  /*112b0*/  ISETP.GE.AND P0, PT, R0, R3, PT ;  /* 0x000000030000720c */ /* 0x000fe20003f06270 */
[----:B------:R-:W-:Y:S01]  /*112c0*/  VIADD R21, R187, 0xc0 ;  /* 0x000000c0bb157836 */ /* 0x000fe20000000000 */
[----:B------:R-:W-:Y:S01]  /*112d0*/  SEL R0, RZ, 0x1, P2 ;  /* 0x00000001ff007807 */ /* 0x000fe20001000000 */
[----:B------:R-:W-:Y:S01]  /*112e0*/  IMAD.WIDE.U32 R4, R209, UR4, R4 ;  /* 0x00000004d1047c25 */ /* 0x000fe2000f8e0004 */
[----:B------:R-:W-:Y:S01]  /*112f0*/  SHF.L.U32 R3, R6, 0x1, RZ ;  /* 0x0000000106037819 */ /* 0x000fe200000006ff */
[----:B------:R-:W-:Y:S01]  /*11300*/  ULDC.64 UR4, c[0x0][0xbe8] ;  /* 0x0002fa0000047ab9 */ /* 0x000fe20000000a00 */
[-C--:B------:R-:W-:Y:S01]  /*11310*/  ISETP.GE.AND P2, PT, R15, R14.reuse, PT ;  /* 0x0000000e0f00720c */ /* 0x080fe20003f46270 */
[----:B------:R-:W-:Y:S01]  /*11320*/  VIADD R29, R187, 0x100 ;  /* 0x00000100bb1d7836 */ /* 0x000fe20000000000 */
[-C--:B------:R-:W-:Y:S01]  /*11330*/  ISETP.GE.AND P3, PT, R21, R14.reuse, PT ;  /* 0x0000000e1500720c */ /* 0x080fe20003f66270 */
[----:B------:R-:W-:Y:S01]  /*11340*/  VIADD R31, R187, 0x140 ;  /* 0x00000140bb1f7836 */ /* 0x000fe20000000000 */
[----:B------:R-:W-:Y:S01]  /*11350*/  LOP3.LUT R0, R3, 0x2, R0, 0xe2, !PT ;  /* 0x0000000203007812 */ /* 0x000fe200078ee200 */
[----:B------:R-:W-:Y:S01]  /*11360*/  IMAD.IADD R5, R5, 0x1, R7 ;  /* 0x0000000105057824 */ /* 0x000fe200078e0207 */
[----:B------:R-:W-:Y:S01]  /*11370*/  SEL R3, RZ, 0x4, P2 ;  /* 0x00000004ff037807 */ /* 0x000fe20001000000 */
        /* <DEDUP_REMOVED lines=18> */
[----:B------:R-:W-:Y:S01]  /*114a0*/  SEL R0, RZ, 0x80, P2 ;  /* 0x00000080ff007807 */ /* 0x000fe20001000000 */
[----:B------:R-:W-:Y:S02]  /*114b0*/  IMAD.IADD R11, R7, 0x1, R3 ;  /* 0x00000001070b7824 */ /* 0x000fe400078e0203 */
        /* <DEDUP_REMOVED lines=29> */
.L_x_3741:
[----:B------:R-:W-:Y:S05]  /*11690*/  BSYNC B1 ;  /* 0x0000000000017941 */ /* 0x000fea0003800000 */
.L_x_3740:
        /* <DEDUP_REMOVED lines=29> */
.L_x_3736:
[----:B------:R-:W-:Y:S05]  /*11870*/  BSYNC B0 ;  /* 0x0000000000007941 */ /* 0x000fea0003800000 */
.L_x_3730:
[----:B------:R-:W-:Y:S02]  /*11880*/  ULDC UR4, c[0x0][0xd14] ;  /* 0x0003450000047ab9 */ /* 0x000fe40000000800 */
[----:B-1----:R-:W-:-:S13]  /*11890*/  ISETP.GE.AND P0, PT, R27, UR4, PT ;  /* 0x000000041b007c0c */ /* 0x002fda000bf06270 */
[----:B------:R-:W-:Y:S05]  /*118a0*/  @!P0 BRA `(.L_x_3742) ;  /* 0xfffffef800248947 */ /* 0x000fea000383ffff */
[----:B------:R-:W-:Y:S05]  /*118b0*/  BRA `(.L_x_3625) ;  /* 0x00000060007c7947 */ /* 0x000fea0003800000 */
.L_x_3623:
        /* <DEDUP_REMOVED lines=57> */
[----:B------:R-:W-:Y:S01]  /*11c50*/  ULDC UR5, c[0x0][0xd14] ;  /* 0x0003450000057ab9 */ /* 0x000fe20000000800 */
[----:B------:R-:W-:Y:S01]  /*11c60*/  IMAD.MOV.U32 R19, RZ, RZ, RZ ;  /* 0x000000ffff137224 */ /* 0x000fe200078e00ff */
[----:B------:R-:W-:Y:S01]  /*11c70*/  ULDC UR7, c[0x0][0xd14] ;  /* 0x0003450000077ab9 */ /* 0x000fe20000000800 */
[----:B------:R-:W-:-:S05]  /*11c80*/  ULDC UR4, c[0x0][0xd10] ;  /* 0x0003440000047ab9 */ /* 0x000fca0000000800 */
.L_x_3747:
        /* <DEDUP_REMOVED lines=9> */
[C---:B------:R-:W-:Y:S02]  /*11d20*/  ISETP.NE.AND P1, PT, R8.reuse, 0x1f, PT ;  /* 0x0000001f0800780c */ /* 0x040fe40003f25270 */
[----:B------:R-:W-:-:S04]  /*11d30*/  IADD3 R7, R8, R19, RZ ;  /* 0x0000001308077210 */ /* 0x000fc80007ffe0ff */
[----:B------:R-:W-:-:S13]  /*11d40*/  ISETP.GE.OR P0, PT, R7, UR5, !P1 ;  /* 0x0000000507007c0c */ /* 0x000fda000cf06670 */
[----:B------:R-:W-:Y:S05]  /*11d50*/  @P0 BRA `(.L_x_3746) ;  /* 0x00000000000c0947 */ /* 0x000fea0003800000 */
[----:B------:R-:W0:Y:S02]  /*11d60*/  LDC.64 R2, c[0x0][0xd58] ;  /* 0x00035600ff027b82 */ /* 0x000e240000000a00 */
[----:B0-----:R-:W-:-:S05]  /*11d70*/  IMAD.WIDE R2, R7, 0x4, R2 ;  /* 0x0000000407027825 */ /* 0x001fca00078e0202 */
[----:B------:R0:W5:Y:S02]  /*11d80*/  LDG.E R0, desc[UR54][R2.64] ;  /* 0x0000003602007981 */ /* 0x000164000c1e1900 */
.L_x_3746:
[----:B------:R-:W-:Y:S05]  /*11d90*/  BSYNC B0 ;  /* 0x0000000000007941 */ /* 0x000fea0003800000 */
.L_x_3745:
        /* <DEDUP_REMOVED lines=26> */
.L_x_3743:
        /* <DEDUP_REMOVED lines=16> */
.L_x_3748:
        /* <DEDUP_REMOVED lines=12> */
[----:B------:R-:W-:Y:S01]  /*12100*/  @!P0 IMAD.IADD R3, R3, 0x1, -R6 ;  /* 0x0000000103038824 */ /* 0x000fe200078e0a06 */
[----:B------:R-:W-:-:S04]  /*12110*/  @!P0 IADD3 R2, R2, 0x1, RZ ;  /* 0x0000000102028810 */ /* 0x000fc80007ffe0ff */
        /* <DEDUP_REMOVED lines=11> */
.L_x_3744:
[----:B------:R-:W-:Y:S02]  /*121d0*/  IMAD.MOV.U32 R17, RZ, RZ, RZ ;  /* 0x000000ffff117224 */ /* 0x000fe400078e00ff */
[----:B------:R-:W-:Y:S02]  /*121e0*/  IMAD.U32 R16, RZ, RZ, UR6 ;  /* 0x00000006ff107e24 */ /* 0x000fe4000f8e00ff */
[----:B------:R-:W-:-:S07]  /*121f0*/  IMAD.MOV.U32 R18, RZ, RZ, RZ ;  /* 0x000000ffff127224 */ /* 0x000fce00078e00ff */
.L_x_3749:
[----:B------:R-:W0:Y:S01]  /*12200*/  S2R R0, SR_TID.X ;  /* 0x0000000000007919 */ /* 0x000e220000002100 */
        /* <DEDUP_REMOVED lines=11> */
[----:B------:R0:W-:Y:S03]  /*122c0*/  STL [R1+0x28], RZ ;  /* 0x000028ff01007387 */ /* 0x0001e60000100800 */
[----:B------:R-:W-:Y:S05]  /*122d0*/  @P0 BRA `(.L_x_3750) ;  /* 0x0000005400140947 */ /* 0x000fea0003800000 */
[----:B0-----:R-:W-:Y:S01]  /*122e0*/  IMAD.MOV.U32 R0, RZ, RZ, 0x1 ;  /* 0x00000001ff007424 */ /* 0x001fe200078e00ff */
[----:B------:R-:W-:Y:S01]  /*122f0*/  STL [R1+0x28], RZ ;  /* 0x000028ff01007387 */ /* 0x000fe20000100800 */
[----:B------:R-:W-:Y:S01]  /*12300*/  ULDC UR4, c[0x0][0xc] ;  /* 0x0000030000047ab9 */ /* 0x000fe20000000800 */
[----:B------:R-:W-:Y:S02]  /*12310*/  IMAD.MOV.U32 R2, RZ, RZ, 0x1 ;  /* 0x00000001ff027424 */ /* 0x000fe400078e00ff */
[----:B------:R0:W-:Y:S04]  /*12320*/  STL [R1+0xc], R0 ;  /* 0x00000c0001007387 */ /* 0x0001e80000100800 */
[----:B------:R1:W-:Y:S04]  /*12330*/  STL [R1+0x4], RZ ;  /* 0x000004ff01007387 */ /* 0x0003e80000100800 */
[----:B------:R1:W-:Y:S01]  /*12340*/  STL [R1], RZ ;  /* 0x000000ff01007387 */ /* 0x0003e20000100800 */
[----:B0-----:R-:W-:-:S03]  /*12350*/  IMAD.U32 R0, RZ, RZ, UR4 ;  /* 0x00000004ff007e24 */ /* 0x001fc6000f8e00ff */
[----:B------:R1:W-:Y:S04]  /*12360*/  STL [R1+0x8], R2 ;  /* 0x0000080201007387 */ /* 0x0003e80000100800 */
[----:B------:R1:W-:Y:S02]  /*12370*/  STL [R1+0x38], R0 ;  /* 0x0000380001007387 */ /* 0x0003e40000100800 */
.L_x_3832:
[----:B-1-3--:R-:W0:Y:S02]  /*12380*/  LDC.64 R2, c[0x0][0xd60] ;  /* 0x00035800ff027b82 */ /* 0x00ae240000000a00 */
[----:B0-----:R-:W-:-:S05]  /*12390*/  IMAD.WIDE R2, R19, 0x4, R2 ;  /* 0x0000000413027825 */ /* 0x001fca00078e0202 */
[----:B--2---:R-:W2:Y:S01]  /*123a0*/  LDG.E R11, desc[UR54][R2.64] ;  /* 0x00000036020b7981 */ /* 0x004ea2000c1e1900 */
[----:B------:R-:W-:Y:S05]  /*123b0*/  YIELD ;  /* 0x0000000000007946 */ /* 0x000fea0003800000 */
[----:B------:R-:W-:Y:S01]  /*123c0*/  ULDC.64 UR4, c[0x0][0xb20] ;  /* 0x0002c80000047ab9 */ /* 0x000fe20000000a00 */
[----:B------:R-:W-:Y:S01]  /*123d0*/  IMAD.MOV.U32 R6, RZ, RZ, RZ ;  /* 0x000000ffff067224 */ /* 0x000fe200078e00ff */
        /* <DEDUP_REMOVED lines=45> */
[----:B------:R-:W-:Y:S01]  /*126b0*/  IMAD.U32 R7, RZ, RZ, UR4 ;  /* 0x00000004ff077e24 */ /* 0x000fe2000f8e00ff */
[----:B------:R-:W-:Y:S01]  /*126c0*/  ISETP.NE.AND.EX P0, PT, RZ, UR7, PT, P0 ;  /* 0x00000007ff007c0c */ /* 0x000fe2000bf05300 */
[----:B------:R-:W-:-:S12]  /*126d0*/  @P1 BRA `(.L_x_3751) ;  /* 0x0000000000101947 */ /* 0x000fd80003800000 */
[----:B------:R-:W-:Y:S05]  /*126e0*/  @!P2 BRA `(.L_x_3751) ;  /* 0x00000000000ca947 */ /* 0x000fea0003800000 */
[----:B0-----:R-:W2:Y:S04]  /*126f0*/  LDG.E R8, desc[UR54][R4.64] ;  /* 0x0000003604087981 */ /* 0x001ea8000c1e1900 */
[----:B-----5:R-:W2:Y:S02]  /*12700*/  LDG.E R0, desc[UR54][R4.64+0x4] ;  /* 0x0000043604007981 */ /* 0x020ea4000c1e1900 */
[----:B--2---:R-:W-:-:S07]  /*12710*/  IMAD.IADD R0, R0, 0x1, -R8 ;  /* 0x0000000100007824 */ /* 0x004fce00078e0a08 */
.L_x_3751:
        /* <DEDUP_REMOVED lines=21> */
[----:B------:R-:W-:Y:S01]  /*12870*/  @P1 SHF.R.S32.HI R0, RZ, 0x6, R7 ;  /* 0x00000006ff001819 */ /* 0x000fe20000011407 */
[----:B------:R-:W-:-:S06]  /*12880*/  IMAD.MOV.U32 R7, RZ, RZ, RZ ;  /* 0x000000ffff077224 */ /* 0x000fcc00078e00ff */
        /* <DEDUP_REMOVED lines=9> */
[----:B------:R-:W-:Y:S02]  /*12920*/  MOV R3, R18 ;  /* 0x0000001200037202 */ /* 0x000fe40000000f00 */
[----:B0-----:R-:W-:-:S13]  /*12930*/  ISETP.NE.AND P1, PT, R2, 0x1, PT ;  /* 0x000000010200780c */ /* 0x001fda0003f25270 */
[----:B------:R-:W0:Y:S08]  /*12940*/  @P1 LDC R2, c[0x0][0x42c] ;  /* 0x00010b00ff021b82 */ /* 0x000e300000000800 */
[----:B------:R-:W1:Y:S01]  /*12950*/  @P1 LDC R5, c[0x0][0x430] ;  /* 0x00010c00ff051b82 */ /* 0x000e620000000800 */
[----:B0-----:R-:W-:-:S05]  /*12960*/  @P1 IMAD.HI.U32 R2, R18, R2, RZ ;  /* 0x0000000212021227 */ /* 0x001fca00078e00ff */
[----:B-1----:R-:W-:Y:S02]  /*12970*/  @P1 SHF.R.U32.HI R3, RZ, R5, R2 ;  /* 0x00000005ff031219 */ /* 0x002fe40000011602 */
[----:B------:R-:W-:Y:S01]  /*12980*/  SEL R2, R11, RZ, !P0 ;  /* 0x000000ff0b027207 */ /* 0x000fe20004000000 */
[----:B------:R-:W-:Y:S06]  /*12990*/  BRA.DIV UR4, `(.L_x_3754) ;  /* 0x0000005a04687947 */ /* 0x000fec000b800000 */
.L_x_3875:
[----:B------:R-:W-:-:S03]  /*129a0*/  UMOV UR4, 0xffffffff ;  /* 0xffffffff00047882 */ /* 0x000fc60000000000 */
[----:B------:R-:W-:Y:S05]  /*129b0*/  BRA.DIV UR4, `(.L_x_3755) ;  /* 0x0000005a04947947 */ /* 0x000fea000b800000 */
[----:B------:R-:W-:-:S13]  /*129c0*/  ELECT P6, URZ, PT ;  /* 0x00000000003f782f */ /* 0x000fda00038c0000 */
.L_x_3878:
[----:B------:R-:W2:Y:S01]  /*129d0*/  LDL R5, [R1+0x28] ;  /* 0x0000280001057983 */ /* 0x000ea20000100800 */
[----:B------:R-:W-:Y:S01]  /*129e0*/  MOV R8, 0x400 ;  /* 0x0000040000087802 */ /* 0x000fe20000000f00 */
        /* <DEDUP_REMOVED lines=9> */
.L_x_3879:
        /* <DEDUP_REMOVED lines=8> */
.L_x_3880:
        /* <DEDUP_REMOVED lines=11> */
.L_x_3760:
[----:B-1----:R-:W2:Y:S01]  /*12bb0*/  LDL R8, [R1+0x4] ;  /* 0x0000040001087983 */ /* 0x002ea20000100800 */
[----:B------:R-:W-:Y:S01]  /*12bc0*/  R2UR UR9, R6 ;  /* 0x00000000060972ca */ /* 0x000fe200000e0000 */
[----:B------:R-:W-:Y:S01]  /*12bd0*/  ULDC.64 UR6, c[0x0][0x198] ;  /* 0x0000660000067ab9 */ /* 0x000fe20000000a00 */
[----:B------:R-:W-:Y:S01]  /*12be0*/  R2UR UR12, R3 ;  /* 0x00000000030c72ca */ /* 0x000fe200000e0000 */
[----:B------:R-:W-:Y:S01]  /*12bf0*/  UIADD3 UR4, UP0, UR6, 0x570, URZ ;  /* 0x0000057006047890 */ /* 0x000fe2000ff1e03f */
[----:B------:R-:W-:Y:S01]  /*12c00*/  R2UR UR13, R2 ;  /* 0x00000000020d72ca */ /* 0x000fe200000e0000 */
[----:B------:R-:W-:Y:S01]  /*12c10*/  UMOV UR10, URZ ;  /* 0x0000003f000a7c82 */ /* 0x000fe20008000000 */
[----:B------:R-:W-:Y:S01]  /*12c20*/  UMOV UR6, 0x0 ;  /* 0x0000000000067882 */ /* 0x000fe20000000000 */
[----:B------:R-:W-:-:S03]  /*12c30*/  UIADD3.X UR5, URZ, UR7, URZ, UP0, !UPT ;  /* 0x000000073f057290 */ /* 0x000fc600087fe43f */
[----:B------:R-:W-:-:S03]  /*12c40*/  UMOV UR7, 0x12f00000 ;  /* 0x12f0000000077882 */ /* 0x000fc60000000000 */
[----:B------:R-:W-:Y:S01]  /*12c50*/  UIADD3 UR9, UR9, 0x38890, URZ ;  /* 0x0003889009097890 */ /* 0x000fe2000fffe03f */
[----:B--2---:R-:W-:-:S05]  /*12c60*/  IMAD R8, R8, 0x2000, R5 ;  /* 0x0000200008087824 */ /* 0x004fca00078e0205 */
[----:B------:R-:W-:Y:S01]  /*12c70*/  R2UR UR8, R8 ;  /* 0x00000000080872ca */ /* 0x000fe200000e0000 */
[----:B-----5:R-:W-:-:S04]  /*12c80*/  IMAD R8, R0, 0x40, R7 ;  /* 0x0000004000087824 */ /* 0x020fc800078e0207 */
[----:B------:R-:W-:-:S05]  /*12c90*/  VIADD R8, R8, 0xffffffc0 ;  /* 0xffffffc008087836 */ /* 0x000fca0000000000 */
[----:B------:R-:W-:-:S03]  /*12ca0*/  R2UR UR11, R8 ;  /* 0x00000000080b72ca */ /* 0x000fc600000e0000 */
[----:B------:R-:W-:-:S10]  /*12cb0*/  UIADD3 UR8, UR8, 0x22400, URZ ;  /* 0x0002240008087890 */ /* 0x000fd4000fffe03f */
[----:B------:R1:W-:Y:S01]  /*12cc0*/  UTMALDG.4D [UR8], [UR4], desc[UR6] ;  /* 0x00000608040075b4 */ /* 0x0003e20008019000 */
[----:B------:R-:W2:Y:S02]  /*12cd0*/  SYNCS.PHASECHK.TRANS64.TRYWAIT P0, [R6+URZ+0x388c0], R9 ;  /* 0x0388c009060075a7 */ /* 0x000ea4000800017f */
[----:B-12---:R-:W-:Y:S05]  /*12ce0*/  @!P0 BRA `(.L_x_3761) ;  /* 0x0000005800108947 */ /* 0x006fea0003800000 */
.L_x_3881:
        /* <DEDUP_REMOVED lines=8> */
.L_x_3762:
[----:B01----:R-:W2:Y:S01]  /*12d70*/  LDL R9, [R1+0x4] ;  /* 0x0000040001097983 */ /* 0x003ea20000100800 */
[----:B------:R-:W-:Y:S01]  /*12d80*/  R2UR UR9, R6 ;  /* 0x00000000060972ca */ /* 0x000fe200000e0000 */
[----:B------:R-:W-:Y:S01]  /*12d90*/  ULDC.64 UR24, c[0x0][0x198] ;  /* 0x0000660000187ab9 */ /* 0x000fe20000000a00 */
        /* <DEDUP_REMOVED lines=8> */
[----:B------:R-:W-:Y:S01]  /*12e20*/  UMOV UR16, 0x40 ;  /* 0x0000004000107882 */ /* 0x000fe20000000000 */
[----:B------:R-:W-:-:S02]  /*12e30*/  UMOV UR18, 0x80 ;  /* 0x0000008000127882 */ /* 0x000fc40000000000 */
[----:B------:R-:W-:Y:S01]  /*12e40*/  UIADD3 UR9, UR9, 0x388b0, URZ ;  /* 0x000388b009097890 */ /* 0x000fe2000fffe03f */
        /* <DEDUP_REMOVED lines=38> */
.L_x_3758:
[----:B------:R-:W-:Y:S05]  /*130b0*/  BSYNC B1 ;  /* 0x0000000000017941 */ /* 0x000fea0003800000 */
.L_x_3757:
[----:B0-----:R-:W2:Y:S04]  /*130c0*/  LDL.LU R6, [R1+0x4] ;  /* 0x0000040001067983 */ /* 0x001ea80000300800 */
[----:B------:R-:W3:Y:S01]  /*130d0*/  LDL.LU R9, [R1+0xc] ;  /* 0x00000c0001097983 */ /* 0x000ee20000300800 */
[----:B------:R-:W-:Y:S01]  /*130e0*/  PLOP3.LUT P2, PT, PT, PT, PT, 0x8, 0x0 ;  /* 0x000000000000781c */ /* 0x000fe20003f4e170 */
[----:B--2---:R-:W-:-:S05]  /*130f0*/  VIADD R6, R6, 0x1 ;  /* 0x0000000106067836 */ /* 0x004fca0000000000 */
[----:B------:R-:W-:-:S04]  /*13100*/  ISETP.NE.AND P0, PT, R6, 0x2, PT ;  /* 0x000000020600780c */ /* 0x000fc80003f05270 */
[----:B------:R-:W-:-:S04]  /*13110*/  SEL R8, RZ, 0x1, P0 ;  /* 0x00000001ff087807 */ /* 0x000fc80000000000 */
[----:B---3--:R-:W-:Y:S02]  /*13120*/  LOP3.LUT R9, R9, R8, RZ, 0x3c, !PT ;  /* 0x0000000809097212 */ /* 0x008fe400078e3cff */
[----:B------:R-:W-:Y:S01]  /*13130*/  SEL R8, R6, RZ, P0 ;  /* 0x000000ff06087207 */ /* 0x000fe20000000000 */
[----:B------:R-:W-:Y:S02]  /*13140*/  VIADD R6, R0, 0xfffffffe ;  /* 0xfffffffe00067836 */ /* 0x000fe40000000000 */
[----:B------:R1:W-:Y:S03]  /*13150*/  STL [R1+0xc], R9 ;  /* 0x00000c0901007387 */ /* 0x0003e60000100800 */
[----:B------:R-:W-:Y:S01]  /*13160*/  ISETP.GE.AND P0, PT, R6, R4, PT ;  /* 0x000000040600720c */ /* 0x000fe20003f06270 */
[----:B------:R1:W-:-:S12]  /*13170*/  STL [R1+0x4], R8 ;  /* 0x0000040801007387 */ /* 0x0003d80000100800 */
[----:B-1----:R-:W-:Y:S05]  /*13180*/  @!P0 BRA `(.L_x_3753) ;  /* 0x0000000400cc8947 */ /* 0x002fea0003800000 */
[C---:B-----5:R-:W-:Y:S02]  /*13190*/  IMAD R6, R0.reuse, 0x40, R7 ;  /* 0x0000004000067824 */ /* 0x060fe400078e0207 */
[----:B------:R-:W-:Y:S02]  /*131a0*/  VIADD R0, R0, 0xffffffff ;  /* 0xffffffff00007836 */ /* 0x000fe40000000000 */
[----:B------:R-:W-:-:S07]  /*131b0*/  VIADD R6, R6, 0xffffff80 ;  /* 0xffffff8006067836 */ /* 0x000fce0000000000 */
.L_x_3769:
[----:B------:R-:W-:Y:S05]  /*131c0*/  YIELD ;  /* 0x0000000000007946 */ /* 0x000fea0003800000 */
[----:B------:R-:W-:Y:S04]  /*131d0*/  BSSY B1, `(.L_x_3763) ;  /* 0x0000061000017945 */ /* 0x000fe80003800000 */
[----:B-1----:R-:W-:Y:S05]  /*131e0*/  @!P6 BRA `(.L_x_3764) ;  /* 0x00000004007ce947 */ /* 0x002fea0003800000 */
[----:B------:R-:W2:Y:S04]  /*131f0*/  LDL R7, [R1+0x4] ;  /* 0x0000040001077983 */ /* 0x000ea80000100800 */
[----:B------:R-:W3:Y:S01]  /*13200*/  LDL R8, [R1+0xc] ;  /* 0x00000c0001087983 */ /* 0x000ee20000100800 */
[----:B--2---:R-:W-:Y:S02]  /*13210*/  LEA R7, R7, R5, 0x3 ;  /* 0x0000000507077211 */ /* 0x004fe400078e18ff */
[----:B---3--:R-:W-:-:S04]  /*13220*/  SHF.L.U32 R8, R8, 0x1f, RZ ;  /* 0x0000001f08087819 */ /* 0x008fc800000006ff */
[----:B------:R-:W0:Y:S02]  /*13230*/  SYNCS.PHASECHK.TRANS64.TRYWAIT P0, [R7+URZ+0x388a0], R8 ;  /* 0x0388a008070075a7 */ /* 0x000e24000800017f */
[----:B0-----:R-:W-:Y:S05]  /*13240*/  @!P0 BRA `(.L_x_3765) ;  /* 0x0000005000cc8947 */ /* 0x001fea0003800000 */
.L_x_3882:
        /* <DEDUP_REMOVED lines=11> */
.L_x_3766:
[----:B-1----:R-:W2:Y:S01]  /*13300*/  LDL R9, [R1+0x4] ;  /* 0x0000040001097983 */ /* 0x002ea20000100800 */
        /* <DEDUP_REMOVED lines=8> */
[----:B------:R-:W-:Y:S02]  /*13390*/  UMOV UR6, 0x0 ;  /* 0x0000000000067882 */ /* 0x000fe40000000000 */
[----:B------:R-:W-:-:S03]  /*133a0*/  UMOV UR7, 0x12f00000 ;  /* 0x12f0000000077882 */ /* 0x000fc60000000000 */
[----:B------:R-:W-:Y:S01]  /*133b0*/  UIADD3 UR9, UR9, 0x38890, URZ ;  /* 0x0003889009097890 */ /* 0x000fe2000fffe03f */
[----:B--2---:R-:W-:-:S05]  /*133c0*/  IMAD R9, R9, 0x2000, R5 ;  /* 0x0000200009097824 */ /* 0x004fca00078e0205 */
[----:B------:R-:W-:-:S13]  /*133d0*/  R2UR UR8, R9 ;  /* 0x00000000090872ca */ /* 0x000fda00000e0000 */
[----:B------:R-:W-:-:S09]  /*133e0*/  UIADD3 UR8, UR8, 0x22400, URZ ;  /* 0x0002240008087890 */ /* 0x000fd2000fffe03f */
[----:B------:R1:W-:Y:S01]  /*133f0*/  UTMALDG.4D [UR8], [UR4], desc[UR6] ;  /* 0x00000608040075b4 */ /* 0x0003e20008019000 */
[----:B------:R-:W2:Y:S02]  /*13400*/  SYNCS.PHASECHK.TRANS64.TRYWAIT P1, [R7+URZ+0x388c0], R8 ;  /* 0x0388c008070075a7 */ /* 0x000ea4000802017f */
[----:B-12---:R-:W-:Y:S05]  /*13410*/  @!P1 BRA `(.L_x_3767) ;  /* 0x00000050006c9947 */ /* 0x006fea0003800000 */
.L_x_3883:
        /* <DEDUP_REMOVED lines=8> */
.L_x_3768:
        /* <DEDUP_REMOVED lines=52> */
.L_x_3764:
[----:B------:R-:W-:Y:S05]  /*137e0*/  BSYNC B1 ;  /* 0x0000000000017941 */ /* 0x000fea0003800000 */
.L_x_3763:
[----:B------:R-:W2:Y:S04]  /*137f0*/  LDL.LU R7, [R1+0x4] ;  /* 0x0000040001077983 */ /* 0x000ea80000300800 */
[----:B------:R-:W3:Y:S01]  /*13800*/  LDL.LU R9, [R1+0xc] ;  /* 0x00000c0001097983 */ /* 0x000ee20000300800 */
[----:B------:R-:W-:Y:S02]  /*13810*/  VIADD R0, R0, 0xffffffff ;  /* 0xffffffff00007836 */ /* 0x000fe40000000000 */
[----:B------:R-:W-:Y:S02]  /*13820*/  VIADD R6, R6, 0xffffffc0 ;  /* 0xffffffc006067836 */ /* 0x000fe40000000000 */
[----:B--2---:R-:W-:-:S05]  /*13830*/  VIADD R7, R7, 0x1 ;  /* 0x0000000107077836 */ /* 0x004fca0000000000 */
[----:B------:R-:W-:-:S04]  /*13840*/  ISETP.NE.AND P0, PT, R7, 0x2, PT ;  /* 0x000000020700780c */ /* 0x000fc80003f05270 */
[----:B------:R-:W-:Y:S02]  /*13850*/  SEL R8, RZ, 0x1, P0 ;  /* 0x00000001ff087807 */ /* 0x000fe40000000000 */
[----:B------:R-:W-:Y:S02]  /*13860*/  SEL R7, R7, RZ, P0 ;  /* 0x000000ff07077207 */ /* 0x000fe40000000000 */
[----:B---3--:R-:W-:Y:S02]  /*13870*/  LOP3.LUT R9, R9, R8, RZ, 0x3c, !PT ;  /* 0x0000000809097212 */ /* 0x008fe400078e3cff */
[----:B------:R-:W-:-:S03]  /*13880*/  ISETP.GT.AND P0, PT, R0, R4, PT ;  /* 0x000000040000720c */ /* 0x000fc60003f04270 */
[----:B------:R1:W-:Y:S04]  /*13890*/  STL [R1+0xc], R9 ;  /* 0x00000c0901007387 */ /* 0x0003e80000100800 */
[----:B------:R1:W-:Y:S06]  /*138a0*/  STL [R1+0x4], R7 ;  /* 0x0000040701007387 */ /* 0x0003ec0000100800 */
[----:B------:R-:W-:Y:S05]  /*138b0*/  @P0 BRA `(.L_x_3769) ;  /* 0xfffffff800400947 */ /* 0x000fea000383ffff */
.L_x_3753:
[----:B------:R-:W-:Y:S05]  /*138c0*/  BSYNC B0 ;  /* 0x0000000000007941 */ /* 0x000fea0003800000 */
.L_x_3752:
[----:B-1---5:R-:W2:Y:S01]  /*138d0*/  LDL R7, [R1+0x2c] ;  /* 0x00002c0001077983 */ /* 0x022ea20000100800 */
        /* <DEDUP_REMOVED lines=9> */
[----:B------:R-:W2:Y:S01]  /*13970*/  LDL R7, [R1+0x38] ;  /* 0x0000380001077983 */ /* 0x000ea20000100800 */
[----:B------:R-:W-:Y:S01]  /*13980*/  VOTEU.ANY UR4, UPT, PT ;  /* 0x0000000000047886 */ /* 0x000fe200038e0100 */
[----:B0-----:R-:W0:Y:S01]  /*13990*/  LDC.64 R2, c[0x0][0xd38] ;  /* 0x00034e00ff027b82 */ /* 0x001e220000000a00 */
[----:B------:R-:W1:Y:S08]  /*139a0*/  FLO.U32 R0, UR4 ;  /* 0x0000000400007d00 */ /* 0x000e7000080e0000 */
[----:B------:R-:W0:Y:S01]  /*139b0*/  POPC R5, UR4 ;  /* 0x0000000400057d09 */ /* 0x000e220008000000 */
[----:B--2---:R-:W-:-:S02]  /*139c0*/  R2UR UR5, R7 ;  /* 0x00000000070572ca */ /* 0x004fc400000e0000 */
[----:B------:R-:W1:Y:S02]  /*139d0*/  S2R R7, SR_LANEID ;  /* 0x0000000000077919 */ /* 0x000e640000000000 */
[----:B-1----:R-:W-:-:S13]  /*139e0*/  ISETP.EQ.U32.AND P0, PT, R0, R7, PT ;  /* 0x000000070000720c */ /* 0x002fda0003f02070 */
[----:B0-----:R-:W2:Y:S01]  /*139f0*/  @P0 ATOMG.E.ADD.STRONG.GPU PT, R3, desc[UR54][R2.64], R5 ;  /* 0x00000005020309a8 */ /* 0x001ea200081ee1f6 */
[----:B------:R-:W0:Y:S02]  /*13a00*/  S2R R4, SR_LTMASK ;  /* 0x0000000000047919 */ /* 0x000e240000003900 */
[----:B0-----:R-:W-:-:S04]  /*13a10*/  LOP3.LUT R4, R4, UR4, RZ, 0xc0, !PT ;  /* 0x0000000404047c12 */ /* 0x001fc8000f8ec0ff */
[----:B------:R-:W0:Y:S01]  /*13a20*/  POPC R7, R4 ;  /* 0x0000000400077309 */ /* 0x000e220000000000 */
[----:B--2---:R-:W0:Y:S02]  /*13a30*/  SHFL.IDX PT, R0, R3, R0, 0x1f ;  /* 0x00001f0003007589 */ /* 0x004e2400000e0000 */
[----:B0-----:R-:W-:Y:S01]  /*13a40*/  IADD3 R16, R0, UR5, R7 ;  /* 0x0000000500107c10 */ /* 0x001fe2000fffe007 */
[----:B------:R-:W-:Y:S06]  /*13a50*/  BRA `(.L_x_3772) ;  /* 0x0000003000bc7947 */ /* 0x000fec0003800000 */
.L_x_3771:
        /* <DEDUP_REMOVED lines=12> */
[----:B------:R-:W-:Y:S01]  /*13b20*/  MOV R8, 0x70 ;  /* 0x0000007000087802 */ /* 0x000fe20000000f00 */
[----:B------:R-:W0:Y:S01]  /*13b30*/  LDC.64 R2, c[0x4][R2] ;  /* 0x0100000002027b82 */ /* 0x000e220000000a00 */
[----:B------:R-:W-:Y:S02]  /*13b40*/  IMAD.U32 R5, RZ, RZ, UR7 ;  /* 0x00000007ff057e24 */ /* 0x000fe4000f8e00ff */
[----:B------:R-:W-:Y:S02]  /*13b50*/  IMAD.U32 R6, RZ, RZ, UR8 ;  /* 0x00000008ff067e24 */ /* 0x000fe4000f8e00ff */
[----:B------:R-:W-:-:S02]  /*13b60*/  IMAD.U32 R7, RZ, RZ, UR9 ;  /* 0x00000009ff077e24 */ /* 0x000fc4000f8e00ff */
[----:B------:R-:W-:Y:S02]  /*13b70*/  IMAD.U32 R10, RZ, RZ, UR4 ;  /* 0x00000004ff0a7e24 */ /* 0x000fe4000f8e00ff */
[----:B------:R-:W-:Y:S02]  /*13b80*/  IMAD.U32 R11, RZ, RZ, UR5 ;  /* 0x00000005ff0b7e24 */ /* 0x000fe4000f8e00ff */
[----:B------:R-:W-:Y:S02]  /*13b90*/  IMAD.MOV.U32 R12, RZ, RZ, 0x1 ;  /* 0x00000001ff0c7424 */ /* 0x000fe400078e00ff */
[----:B------:R-:W-:-:S07]  /*13ba0*/  IMAD.MOV.U32 R13, RZ, RZ, RZ ;  /* 0x000000ffff0d7224 */ /* 0x000fce00078e00ff */
[----:B------:R-:W-:-:S07]  /*13bb0*/  LEPC R20, `(.L_x_3773) ;  /* 0x000000001014794e */ /* 0x000fce0000000000 */
[----:B0-----:R-:W-:Y:S05]  /*13bc0*/  CALL.ABS.NOINC R2 ;  /* 0x0000000002007343 */ /* 0x001fea0003c00000 */
.L_x_3773:
        /* <DEDUP_REMOVED lines=20> */
.L_x_3775:
        /* <DEDUP_REMOVED lines=16> */
.L_x_3774:
[----:B------:R-:W2:Y:S01]  /*13e10*/  LDL.LU R2, [R1+0x20] ;  /* 0x0000200001027983 */ /* 0x000ea20000300800 */
[----:B------:R-:W-:-:S03]  /*13e20*/  ULDC.64 UR4, c[0x0][0xaf0] ;  /* 0x0002bc0000047ab9 */ /* 0x000fc60000000a00 */
[----:B------:R-:W3:Y:S04]  /*13e30*/  LDL.LU R0, [R1+0x24] ;  /* 0x0000240001007983 */ /* 0x000ee80000300800 */
[----:B------:R-:W4:Y:S04]  /*13e40*/  LDL.LU R4, [R1+0x34] ;  /* 0x0000340001047983 */ /* 0x000f280000300800 */
[----:B------:R-:W4:Y:S01]  /*13e50*/  LDL.LU R5, [R1+0x18] ;  /* 0x0000180001057983 */ /* 0x000f220000300800 */
[----:B------:R-:W-:-:S04]  /*13e60*/  ISETP.NE.U32.AND P0, PT, RZ, UR4, PT ;  /* 0x00000004ff007c0c */ /* 0x000fc8000bf05070 */
[----:B------:R-:W-:Y:S01]  /*13e70*/  ISETP.NE.AND.EX P0, PT, RZ, UR5, PT, P0 ;  /* 0x00000005ff007c0c */ /* 0x000fe2000bf05300 */
[----:B------:R-:W0:Y:S01]  /*13e80*/  S2R R6, SR_TID.X ;  /* 0x0000000000067919 */ /* 0x000e220000002100 */
[----:B------:R-:W-:Y:S01]  /*13e90*/  ULDC.64 UR6, c[0x0][0x198] ;  /* 0x0000660000067ab9 */ /* 0x000fe20000000a00 */
        /* <DEDUP_REMOVED lines=14> */
[----:B0-----:R-:W0:Y:S02]  /*13f80*/  LDC R2, c[0x0][0x428] ;  /* 0x00010a00ff027b82 */ /* 0x001e240000000800 */
[----:B0-----:R-:W-:-:S13]  /*13f90*/  ISETP.NE.AND P0, PT, R2, 0x1, PT ;  /* 0x000000010200780c */ /* 0x001fda0003f05270 */
[----:B------:R-:W0:Y:S08]  /*13fa0*/  @P0 LDC R3, c[0x0][0x42c] ;  /* 0x00010b00ff030b82 */ /* 0x000e300000000800 */
[----:B------:R-:W1:Y:S01]  /*13fb0*/  @P0 LDC R2, c[0x0][0x430] ;  /* 0x00010c00ff020b82 */ /* 0x000e620000000800 */
[----:B0-----:R-:W-:-:S05]  /*13fc0*/  @P0 IMAD.HI.U32 R3, R18, R3, RZ ;  /* 0x0000000312030227 */ /* 0x001fca00078e00ff */
[----:B-1----:R-:W-:Y:S02]  /*13fd0*/  @P0 SHF.R.U32.HI R4, RZ, R2, R3 ;  /* 0x00000002ff040219 */ /* 0x002fe40000011603 */
[----:B------:R-:W-:-:S04]  /*13fe0*/  ISETP.NE.U32.AND P0, PT, RZ, UR4, PT ;  /* 0x00000004ff007c0c */ /* 0x000fc8000bf05070 */
[----:B------:R-:W-:-:S04]  /*13ff0*/  ISETP.NE.AND.EX P0, PT, RZ, UR5, PT, P0 ;  /* 0x00000005ff007c0c */ /* 0x000fc8000bf05300 */
[----:B------:R-:W-:-:S09]  /*14000*/  SEL R5, R5, RZ, !P0 ;  /* 0x000000ff05057207 */ /* 0x000fd20004000000 */
.L_x_3776:
        /* <DEDUP_REMOVED lines=17> */
.L_x_3886:
[----:B------:R-:W2:Y:S01]  /*14120*/  LDL R7, [R1+0x1c] ;  /* 0x00001c0001077983 */ /* 0x000ea20000100800 */
[----:B------:R-:W-:Y:S01]  /*14130*/  UMOV UR4, 0xffffffff ;  /* 0xffffffff00047882 */ /* 0x000fe20000000000 */
[----:B------:R-:W-:Y:S01]  /*14140*/  SHF.R.S32.HI R8, RZ, 0x1f, R0 ;  /* 0x0000001fff087819 */ /* 0x000fe20000011400 */
[----:B--2---:R-:W-:Y:S01]  /*14150*/  VIADD R7, R7, 0xffffffff ;  /* 0xffffffff07077836 */ /* 0x004fe20000000000 */
[----:B------:R-:W-:Y:S06]  /*14160*/  BRA.DIV UR4, `(.L_x_3778) ;  /* 0x0000004604607947 */ /* 0x000fec000b800000 */
[----:B------:R-:W-:-:S13]  /*14170*/  ELECT P6, URZ, PT ;  /* 0x00000000003f782f */ /* 0x000fda00038c0000 */
.L_x_3889:
        /* <DEDUP_REMOVED lines=24> */
.L_x_3780:
[----:B------:R-:W2:Y:S01]  /*14300*/  LDL R9, [R1] ;  /* 0x0000000001097983 */ /* 0x000ea20000100800 */
[----:B------:R-:W-:-:S03]  /*14310*/  MOV R11, 0x400 ;  /* 0x00000400000b7802 */ /* 0x000fc60000000f00 */
[----:B------:R-:W3:Y:S01]  /*14320*/  LDL R10, [R1+0x8] ;  /* 0x00000800010a7983 */ /* 0x000ee20000100800 */
[----:B0-----:R-:W0:Y:S02]  /*14330*/  S2R R12, SR_CgaCtaId ;  /* 0x00000000000c7919 */ /* 0x001e240000008800 */
[----:B0-----:R-:W-:-:S04]  /*14340*/  LEA R11, R12, R11, 0x18 ;  /* 0x0000000b0c0b7211 */ /* 0x001fc800078ec0ff */
[----:B--2---:R-:W-:Y:S02]  /*14350*/  LEA R9, R9, R11, 0x3 ;  /* 0x0000000b09097211 */ /* 0x004fe400078e18ff */
[----:B---3--:R-:W-:-:S04]  /*14360*/  SHF.L.U32 R10, R10, 0x1f, RZ ;  /* 0x0000001f0a0a7819 */ /* 0x008fc800000006ff */
[----:B------:R-:W0:Y:S02]  /*14370*/  SYNCS.PHASECHK.TRANS64.TRYWAIT P0, [R9+URZ+0x38840], R10 ;  /* 0x0388400a090075a7 */ /* 0x000e24000800017f */
[----:B0-----:R-:W-:Y:S05]  /*14380*/  @!P0 BRA `(.L_x_3781) ;  /* 0x0000004000f88947 */ /* 0x001fea0003800000 */
.L_x_3890:
        /* <DEDUP_REMOVED lines=11> */
.L_x_3782:
[----:B------:R-:W2:Y:S04]  /*14440*/  LDL R11, [R1] ;  /* 0x00000000010b7983 */ /* 0x000ea80000100800 */
[----:B------:R-:W3:Y:S04]  /*14450*/  LDL R14, [R1+0x30] ;  /* 0x00003000010e7983 */ /* 0x000ee80000100800 */
[----:B0-----:R-:W4:Y:S01]  /*14460*/  LDL R10, [R1+0x10] ;  /* 0x00001000010a7983 */ /* 0x001f220000100800 */
[----:B------:R-:W0:Y:S01]  /*14470*/  S2R R13, SR_CgaCtaId ;  /* 0x00000000000d7919 */ /* 0x000e220000008800 */
[----:B------:R-:W-:-:S02]  /*14480*/  MOV R12, 0x400 ;  /* 0x00000400000c7802 */ /* 0x000fc40000000f00 */
[----:B------:R-:W-:Y:S01]  /*14490*/  R2UR UR9, R9 ;  /* 0x00000000090972ca */ /* 0x000fe200000e0000 */
[----:B------:R-:W-:Y:S01]  /*144a0*/  ULDC.64 UR14, c[0x0][0x198] ;  /* 0x00006600000e7ab9 */ /* 0x000fe20000000a00 */
[----:B------:R-:W-:Y:S01]  /*144b0*/  R2UR UR12, R4 ;  /* 0x00000000040c72ca */ /* 0x000fe200000e0000 */
[----:B------:R-:W-:Y:S01]  /*144c0*/  UIADD3 UR6, UP0, UR14, 0x370, URZ ;  /* 0x000003700e067890 */ /* 0x000fe2000ff1e03f */
[----:B-----5:R-:W-:Y:S02]  /*144d0*/  R2UR UR13, R6 ;  /* 0x00000000060d72ca */ /* 0x020fe400000e0000 */
[----:B0-----:R-:W-:-:S07]  /*144e0*/  LEA R12, R13, R12, 0x18 ;  /* 0x0000000c0d0c7211 */ /* 0x001fce00078ec0ff */
[----:B------:R-:W-:Y:S02]  /*144f0*/  UIADD3 UR9, UR9, 0x38830, URZ ;  /* 0x0003883009097890 */ /* 0x000fe4000fffe03f */
[----:B------:R-:W-:Y:S01]  /*14500*/  UIADD3.X UR7, URZ, UR15, URZ, UP0, !UPT ;  /* 0x0000000f3f077290 */ /* 0x000fe200087fe43f */
        /* <DEDUP_REMOVED lines=11> */
.L_x_3779:
        /* <DEDUP_REMOVED lines=9> */
[----:B------:R-:W-:Y:S01]  /*14650*/  ULDC.64 UR20, c[0x0][0x198] ;  /* 0x0000660000147ab9 */ /* 0x000fe20000000a00 */
[----:B------:R-:W-:Y:S01]  /*14660*/  R2UR UR11, R17 ;  /* 0x00000000110b72ca */ /* 0x000fe200000e0000 */
[----:B------:R-:W-:Y:S01]  /*14670*/  UIADD3 UR14, UP0, UR20, 0x270, URZ ;  /* 0x00000270140e7890 */ /* 0x000fe2000ff1e03f */
[----:B------:R-:W-:Y:S01]  /*14680*/  R2UR UR12, R18 ;  /* 0x00000000120c72ca */ /* 0x000fe200000e0000 */
[----:B------:R-:W-:Y:S01]  /*14690*/  UMOV UR6, 0x0 ;  /* 0x0000000000067882 */ /* 0x000fe20000000000 */
[----:B------:R-:W-:Y:S01]  /*146a0*/  R2UR UR13, R5 ;  /* 0x00000000050d72ca */ /* 0x000fe200000e0000 */
[----:B------:R-:W-:Y:S01]  /*146b0*/  UIADD3.X UR15, URZ, UR21, URZ, UP0, !UPT ;  /* 0x000000153f0f7290 */ /* 0x000fe200087fe43f */
[----:B------:R-:W-:Y:S01]  /*146c0*/  IMAD.MOV.U32 R5, RZ, RZ, 0x2000 ;  /* 0x00002000ff057424 */ /* 0x000fe200078e00ff */
[----:B------:R-:W-:Y:S01]  /*146d0*/  UIADD3 UR4, UP0, UR20, 0x770, URZ ;  /* 0x0000077014047890 */ /* 0x000fe2000ff1e03f */
[----:B------:R-:W-:Y:S01]  /*146e0*/  MOV R10, UR55 ;  /* 0x00000037000a7c02 */ /* 0x000fe20008000f00 */
[----:B------:R-:W-:Y:S01]  /*146f0*/  UMOV UR7, 0x12f00000 ;  /* 0x12f0000000077882 */ /* 0x000fe20000000000 */
[----:B------:R-:W-:Y:S01]  /*14700*/  UMOV UR10, URZ ;  /* 0x0000003f000a7c82 */ /* 0x000fe20008000000 */
[----:B------:R-:W-:Y:S01]  /*14710*/  UIADD3 UR8, UR16, 0x20400, URZ ;  /* 0x0002040010087890 */ /* 0x000fe2000fffe03f */
[----:B------:R0:W-:Y:S01]  /*14720*/  SYNCS.ARRIVE.TRANS64 RZ, [R11+URZ+0x38800], R5 ;  /* 0x038800050bff79a7 */ /* 0x0001e2000800003f */
[----:B------:R-:W-:Y:S01]  /*14730*/  UIADD3 UR9, UR16, 0x38800, URZ ;  /* 0x0003880010097890 */ /* 0x000fe2000fffe03f */
[----:B------:R-:W-:Y:S01]  /*14740*/  MOV R9, UR54 ;  /* 0x0000003600097c02 */ /* 0x000fe20008000f00 */
[----:B------:R-:W-:Y:S01]  /*14750*/  UIADD3.X UR5, URZ, UR21, URZ, UP0, !UPT ;  /* 0x000000153f057290 */ /* 0x000fe200087fe43f */
[----:B------:R-:W-:Y:S01]  /*14760*/  R2UR UR55, R10 ;  /* 0x000000000a3772ca */ /* 0x000fe200000e0000 */
[----:B------:R-:W-:Y:S01]  /*14770*/  UIADD3 UR48, UR16, 0x28400, URZ ;  /* 0x0002840010307890 */ /* 0x000fe2000fffe03f */
[----:B------:R-:W-:Y:S01]  /*14780*/  R2UR UR54, R9 ;  /* 0x00000000093672ca */ /* 0x000fe200000e0000 */
[----:B------:R-:W-:Y:S01]  /*14790*/  UMOV UR50, 0xc0 ;  /* 0x000000c000327882 */ /* 0x000fe20000000000 */
[----:B------:R-:W-:Y:S01]  /*147a0*/  UMOV UR51, UR11 ;  /* 0x0000000b00337c82 */ /* 0x000fe20008000000 */
[----:B------:R-:W-:Y:S01]  /*147b0*/  UMOV UR52, UR12 ;  /* 0x0000000c00347c82 */ /* 0x000fe20008000000 */
[----:B------:R1:W-:Y:S01]  /*147c0*/  UTMALDG.4D [UR8], [UR14], desc[UR6] ;  /* 0x000006080e0075b4 */ /* 0x0003e20008019000 */
[----:B0-----:R-:W-:Y:S01]  /*147d0*/  IMAD.MOV.U32 R5, RZ, RZ, 0x10000 ;  /* 0x00010000ff057424 */ /* 0x001fe200078e00ff */
[----:B------:R-:W-:Y:S01]  /*147e0*/  UMOV UR53, UR13 ;  /* 0x0000000d00357c82 */ /* 0x000fe20008000000 */
[----:B------:R-:W-:-:S02]  /*147f0*/  UIADD3 UR56, UR16, 0x2a400, URZ ;  /* 0x0002a40010387890 */ /* 0x000fc4000fffe03f */
[----:B------:R-:W-:Y:S01]  /*14800*/  UIADD3 UR40, UR16, 0x2e400, URZ ;  /* 0x0002e40010287890 */ /* 0x000fe2000fffe03f */
[----:B------:R0:W-:Y:S01]  /*14810*/  SYNCS.ARRIVE.TRANS64 RZ, [R11+URZ+0x38810], R5 ;  /* 0x038810050bff79a7 */ /* 0x0001e2000800003f */
[----:B------:R-:W-:Y:S02]  /*14820*/  UIADD3 UR32, UR16, 0x30400, URZ ;  /* 0x0003040010207890 */ /* 0x000fe4000fffe03f */
[----:B------:R-:W-:Y:S01]  /*14830*/  UIADD3 UR24, UR16, 0x32400, URZ ;  /* 0x0003240010187890 */ /* 0x000fe2000fffe03f */
[----:B------:R-:W-:Y:S01]  /*14840*/  UMOV UR58, 0x80 ;  /* 0x00000080003a7882 */ /* 0x000fe20000000000 */
[----:B------:R-:W-:Y:S01]  /*14850*/  UMOV UR59, UR11 ;  /* 0x0000000b003b7c82 */ /* 0x000fe20008000000 */
[----:B------:R-:W-:Y:S01]  /*14860*/  UMOV UR60, UR12 ;  /* 0x0000000c003c7c82 */ /* 0x000fe20008000000 */
[----:B------:R-:W-:Y:S01]  /*14870*/  UMOV UR61, UR13 ;  /* 0x0000000d003d7c82 */ /* 0x000fe20008000000 */
[----:B------:R-:W-:Y:S01]  /*14880*/  UMOV UR42, 0x100 ;  /* 0x00000100002a7882 */ /* 0x000fe20000000000 */
[----:B0-----:R-:W-:Y:S01]  /*14890*/  MOV R5, UR50 ;  /* 0x0000003200057c02 */ /* 0x001fe20008000f00 */
        /* <DEDUP_REMOVED lines=9> */
[----:B-1----:R-:W-:-:S02]  /*14930*/  UIADD3 UR8, UR16, 0x26400, URZ ;  /* 0x0002640010087890 */ /* 0x002fc4000fffe03f */
[----:B------:R-:W-:Y:S01]  /*14940*/  UIADD3 UR9, UR16, 0x38810, URZ ;  /* 0x0003881010097890 */ /* 0x000fe2000fffe03f */
[----:B------:R-:W-:Y:S01]  /*14950*/  UMOV UR27, UR11 ;  /* 0x0000000b001b7c82 */ /* 0x000fe20008000000 */
[----:B------:R-:W-:Y:S01]  /*14960*/  UMOV UR28, UR12 ;  /* 0x0000000c001c7c82 */ /* 0x000fe20008000000 */
[----:B------:R-:W-:Y:S01]  /*14970*/  UMOV UR29, UR13 ;  /* 0x0000000d001d7c82 */ /* 0x000fe20008000000 */
[----:B------:R-:W-:Y:S01]  /*14980*/  UMOV UR18, 0x1c0 ;  /* 0x000001c000127882 */ /* 0x000fe20000000000 */
[----:B------:R-:W-:Y:S02]  /*14990*/  UMOV UR19, UR11 ;  /* 0x0000000b00137c82 */ /* 0x000fe40008000000 */
[----:B------:R-:W-:Y:S01]  /*149a0*/  UMOV UR49, UR9 ;  /* 0x0000000900317c82 */ /* 0x000fe20008000000 */
[----:B------:R-:W-:Y:S01]  /*149b0*/  UMOV UR57, UR9 ;  /* 0x0000000900397c82 */ /* 0x000fe20008000000 */
[----:B------:R-:W-:Y:S01]  /*149c0*/  UTMALDG.4D [UR8], [UR4], desc[UR6] ;  /* 0x00000608040075b4 */ /* 0x000fe20008019000 */
[----:B------:R-:W-:Y:S01]  /*149d0*/  UMOV UR41, UR9 ;  /* 0x0000000900297c82 */ /* 0x000fe20008000000 */
[----:B------:R-:W-:Y:S01]  /*149e0*/  UMOV UR33, UR9 ;  /* 0x0000000900217c82 */ /* 0x000fe20008000000 */
[----:B------:R-:W-:Y:S01]  /*149f0*/  UMOV UR25, UR9 ;  /* 0x0000000900197c82 */ /* 0x000fe20008000000 */
[----:B------:R-:W-:Y:S01]  /*14a00*/  UMOV UR20, UR12 ;  /* 0x0000000c00147c82 */ /* 0x000fe20008000000 */
[----:B------:R-:W-:Y:S01]  /*14a10*/  UMOV UR21, UR13 ;  /* 0x0000000d00157c82 */ /* 0x000fe20008000000 */
[----:B------:R-:W-:Y:S01]  /*14a20*/  UMOV UR17, UR9 ;  /* 0x0000000900117c82 */ /* 0x000fe20008000000 */
        /* <DEDUP_REMOVED lines=8> */
[----:B------:R1:W-:Y:S01]  /*14ab0*/  UTMALDG.4D [UR24], [UR4], desc[UR6] ;  /* 0x00000618040075b4 */ /* 0x0003e20008019000 */
[----:B------:R1:W-:Y:S02]  /*14ac0*/  UTMALDG.4D [UR16], [UR4], desc[UR6] ;  /* 0x00000610040075b4 */ /* 0x0003e40008019000 */
[----:B-1----:R-:W-:Y:S01]  /*14ad0*/  NOP ;  /* 0x0000000000007918 */ /* 0x002fe20000000000 */
.L_x_3784:
[----:B------:R-:W-:Y:S05]  /*14ae0*/  BSYNC B0 ;  /* 0x0000000000007941 */ /* 0x000fea0003800000 */
.L_x_3783:
[----:B------:R-:W2:Y:S02]  /*14af0*/  LDL.LU R9, [R1+0x28] ;  /* 0x0000280001097983 */ /* 0x000ea40000300800 */
        /* <DEDUP_REMOVED lines=8> */
.L_x_3891:
        /* <DEDUP_REMOVED lines=13> */
.L_x_3892:
        /* <DEDUP_REMOVED lines=11> */
.L_x_3789:
        /* <DEDUP_REMOVED lines=59> */
.L_x_3787:
[----:B------:R-:W-:Y:S05]  /*150b0*/  BSYNC B0 ;  /* 0x0000000000007941 */ /* 0x000fea0003800000 */
.L_x_3786:
        /* <DEDUP_REMOVED lines=46> */
.L_x_3796:
[----:B-1----:R-:W1:Y:S01]  /*153a0*/  S2R R3, SR_CgaCtaId ;  /* 0x0000000000037919 */ /* 0x002e620000008800 */
[----:B------:R-:W-:-:S04]  /*153b0*/  MOV R2, 0x400 ;  /* 0x0000040000027802 */ /* 0x000fc80000000f00 */
[----:B-1----:R-:W-:Y:S02]  /*153c0*/  LEA R2, R3, R2, 0x18 ;  /* 0x0000000203027211 */ /* 0x002fe400078ec0ff */
[----:B------:R-:W-:-:S03]  /*153d0*/  SHF.L.U32 R3, R14, 0x1f, RZ ;  /* 0x0000001f0e037819 */ /* 0x000fc600000006ff */
[----:B------:R-:W-:-:S04]  /*153e0*/  IMAD R2, R15, 0x8, R2 ;  /* 0x000000080f027824 */ /* 0x000fc800078e0202 */
[----:B------:R-:W1:Y:S02]  /*153f0*/  SYNCS.PHASECHK.TRANS64.TRYWAIT P0, [R2+URZ+0x38840], R3 ;  /* 0x03884003020075a7 */ /* 0x000e64000800017f */
[----:B-1----:R-:W-:Y:S05]  /*15400*/  @!P0 BRA `(.L_x_3797) ;  /* 0x0000003400208947 */ /* 0x002fea0003800000 */
.L_x_3893:
        /* <DEDUP_REMOVED lines=11> */
.L_x_3798:
[----:B--2---:R-:W2:Y:S01]  /*154c0*/  LDL R10, [R1] ;  /* 0x00000000010a7983 */ /* 0x004ea20000100800 */
[----:B------:R-:W-:-:S03]  /*154d0*/  MOV R12, 0x400 ;  /* 0x00000400000c7802 */ /* 0x000fc60000000f00 */
[----:B------:R-:W3:Y:S01]  /*154e0*/  LDL R11, [R1+0x10] ;  /* 0x00001000010b7983 */ /* 0x000ee20000100800 */
[----:B------:R-:W4:Y:S01]  /*154f0*/  S2R R13, SR_CgaCtaId ;  /* 0x00000000000d7919 */ /* 0x000f220000008800 */
[----:B------:R-:W-:Y:S01]  /*15500*/  R2UR UR9, R2 ;  /* 0x00000000020972ca */ /* 0x000fe200000e0000 */
[----:B------:R-:W-:Y:S01]  /*15510*/  ULDC.64 UR6, c[0x0][0x198] ;  /* 0x0000660000067ab9 */ /* 0x000fe20000000a00 */
[----:B------:R-:W-:Y:S01]  /*15520*/  R2UR UR12, R4 ;  /* 0x00000000040c72ca */ /* 0x000fe200000e0000 */
[----:B------:R-:W-:Y:S01]  /*15530*/  UIADD3 UR4, UP0, UR6, 0x370, URZ ;  /* 0x0000037006047890 */ /* 0x000fe2000ff1e03f */
[----:B-----5:R-:W-:-:S03]  /*15540*/  R2UR UR13, R6 ;  /* 0x00000000060d72ca */ /* 0x020fc600000e0000 */
[----:B------:R-:W-:Y:S01]  /*15550*/  UIADD3.X UR5, URZ, UR7, URZ, UP0, !UPT ;  /* 0x000000073f057290 */ /* 0x000fe200087fe43f */
[----:B----4-:R-:W-:-:S05]  /*15560*/  LEA R12, R13, R12, 0x18 ;  /* 0x0000000c0d0c7211 */ /* 0x010fca00078ec0ff */
        /* <DEDUP_REMOVED lines=12> */
.L_x_3894:
        /* <DEDUP_REMOVED lines=8> */
.L_x_3800:
[----:B-12---:R-:W2:Y:S01]  /*156b0*/  LDL R3, [R1] ;  /* 0x0000000001037983 */ /* 0x006ea20000100800 */
[----:B------:R-:W-:Y:S01]  /*156c0*/  MOV R10, 0x400 ;  /* 0x00000400000a7802 */ /* 0x000fe20000000f00 */
[----:B------:R-:W-:Y:S01]  /*156d0*/  ULDC.64 UR24, c[0x0][0x198] ;  /* 0x0000660000187ab9 */ /* 0x000fe20000000a00 */
[----:B------:R-:W-:Y:S01]  /*156e0*/  R2UR UR9, R2 ;  /* 0x00000000020972ca */ /* 0x000fe200000e0000 */
[----:B------:R-:W1:Y:S01]  /*156f0*/  S2R R11, SR_CgaCtaId ;  /* 0x00000000000b7919 */ /* 0x000e620000008800 */
        /* <DEDUP_REMOVED lines=14> */
[----:B-1----:R-:W-:-:S05]  /*157e0*/  LEA R10, R11, R10, 0x18 ;  /* 0x0000000a0b0a7211 */ /* 0x002fca00078ec0ff */
        /* <DEDUP_REMOVED lines=14> */
[----:B------:R-:W-:Y:S01]  /*158d0*/  UIADD3 UR17, UR14, 0xc400, URZ ;  /* 0x0000c4000e117890 */ /* 0x000fe2000fffe03f */
[----:B------:R1:W-:Y:S02]  /*158e0*/  UTMALDG.4D [UR8], [UR4], desc[UR6] ;  /* 0x00000608040075b4 */ /* 0x0003e40008019000 */
        /* <DEDUP_REMOVED lines=19> */
.L_x_3795:
[----:B------:R-:W-:Y:S05]  /*15a20*/  BSYNC B2 ;  /* 0x0000000000027941 */ /* 0x000fea0003800000 */
.L_x_3794:
[----:B------:R-:W2:Y:S02]  /*15a30*/  LDL.LU R2, [R1+0x1c] ;  /* 0x00001c0001027983 */ /* 0x000ea40000300800 */
[----:B--2---:R-:W-:-:S07]  /*15a40*/  VIADD R5, R2, 0xfffffffd ;  /* 0xfffffffd02057836 */ /* 0x004fce0000000000 */
.L_x_3793:
[----:B------:R-:W-:Y:S05]  /*15a50*/  BSYNC B1 ;  /* 0x0000000000017941 */ /* 0x000fea0003800000 */
.L_x_3792:
[----:B------:R-:W-:-:S05]  /*15a60*/  IMAD.MOV R9, RZ, RZ, -R9 ;  /* 0x000000ffff097224 */ /* 0x000fca00078e0a09 */
[----:B------:R-:W-:-:S13]  /*15a70*/  ISETP.NE.AND P0, PT, R7, R9, PT ;  /* 0x000000090700720c */ /* 0x000fda0003f05270 */
[----:B------:R-:W-:Y:S05]  /*15a80*/  @!P0 BRA `(.L_x_3791) ;  /* 0x0000001000388947 */ /* 0x000fea0003800000 */
.L_x_3815:
        /* <DEDUP_REMOVED lines=14> */
[----:B------:R-:W1:Y:S02]  /*15b70*/  LDC R11, c[0x0][0x41c] ;  /* 0x00010700ff0b7b82 */ /* 0x000e640000000800 */
        /* <DEDUP_REMOVED lines=12> */
[----:B------:R-:W-:-:S04]  /*15c40*/  LEA R6, P0, R2, UR38, 0x2 ;  /* 0x0000002602067c11 */ /* 0x000fc8000f8010ff */
[----:B------:R-:W-:-:S05]  /*15c50*/  LEA.HI.X R7, R2, UR39, R3, 0x2, P0 ;  /* 0x0000002702077c11 */ /* 0x000fca00080f1403 */
[----:B------:R1:W5:Y:S04]  /*15c60*/  LDG.E R6, desc[UR54][R6.64] ;  /* 0x0000003606067981 */ /* 0x000368000c1e1900 */
.L_x_3803:
[----:B------:R-:W2:Y:S01]  /*15c70*/  S2R R3, SR_CgaCtaId ;  /* 0x0000000000037919 */ /* 0x000ea20000008800 */
[----:B------:R-:W-:-:S04]  /*15c80*/  MOV R2, 0x400 ;  /* 0x0000040000027802 */ /* 0x000fc80000000f00 */
[----:B--2---:R-:W-:Y:S02]  /*15c90*/  LEA R2, R3, R2, 0x18 ;  /* 0x0000000203027211 */ /* 0x004fe400078ec0ff */
[----:B------:R-:W-:-:S03]  /*15ca0*/  SHF.L.U32 R3, R9, 0x1f, RZ ;  /* 0x0000001f09037819 */ /* 0x000fc600000006ff */
[----:B------:R-:W-:-:S04]  /*15cb0*/  IMAD R2, R10, 0x8, R2 ;  /* 0x000000080a027824 */ /* 0x000fc800078e0202 */
[----:B------:R-:W2:Y:S02]  /*15cc0*/  SYNCS.PHASECHK.TRANS64.TRYWAIT P0, [R2+URZ+0x38840], R3 ;  /* 0x03884003020075a7 */ /* 0x000ea4000800017f */
[----:B--2---:R-:W-:Y:S05]  /*15cd0*/  @!P0 BRA `(.L_x_3804) ;  /* 0x0000002c00148947 */ /* 0x004fea0003800000 */
.L_x_3895:
[----:B-1----:R-:W1:Y:S02]  /*15ce0*/  S2R R7, SR_TID.X ;  /* 0x0000000000077919 */ /* 0x002e640000002100 */
        /* <DEDUP_REMOVED lines=10> */
.L_x_3805:
[----:B------:R-:W3:Y:S01]  /*15d90*/  LDL R12, [R1+0x10] ;  /* 0x00001000010c7983 */ /* 0x000ee20000100800 */
[----:B-1----:R-:W-:Y:S01]  /*15da0*/  MOV R7, 0x400 ;  /* 0x0000040000077802 */ /* 0x002fe20000000f00 */
[----:B------:R-:W1:Y:S01]  /*15db0*/  S2R R13, SR_CgaCtaId ;  /* 0x00000000000d7919 */ /* 0x000e620000008800 */
[----:B------:R-:W-:Y:S01]  /*15dc0*/  R2UR UR9, R2 ;  /* 0x00000000020972ca */ /* 0x000fe200000e0000 */
[----:B------:R-:W-:Y:S01]  /*15dd0*/  ULDC.64 UR6, c[0x0][0x198] ;  /* 0x0000660000067ab9 */ /* 0x000fe20000000a00 */
[----:B------:R-:W-:Y:S01]  /*15de0*/  R2UR UR12, R4 ;  /* 0x00000000040c72ca */ /* 0x000fe200000e0000 */
[----:B------:R-:W-:Y:S01]  /*15df0*/  UIADD3 UR4, UP0, UR6, 0x370, URZ ;  /* 0x0000037006047890 */ /* 0x000fe2000ff1e03f */
[----:B-----5:R-:W-:-:S03]  /*15e00*/  R2UR UR13, R6 ;  /* 0x00000000060d72ca */ /* 0x020fc600000e0000 */
        /* <DEDUP_REMOVED lines=14> */
.L_x_3896:
        /* <DEDUP_REMOVED lines=8> */
.L_x_3807:
[----:B------:R-:W3:Y:S01]  /*15f70*/  S2R R11, SR_CgaCtaId ;  /* 0x00000000000b7919 */ /* 0x000ee20000008800 */
[----:B-12---:R-:W-:Y:S01]  /*15f80*/  MOV R3, 0x400 ;  /* 0x0000040000037802 */ /* 0x006fe20000000f00 */
[----:B------:R-:W-:Y:S01]  /*15f90*/  ULDC.64 UR16, c[0x0][0x198] ;  /* 0x0000660000107ab9 */ /* 0x000fe20000000a00 */
        /* <DEDUP_REMOVED lines=51> */
.L_x_3802:
[----:B------:R-:W-:Y:S05]  /*162d0*/  BSYNC B1 ;  /* 0x0000000000017941 */ /* 0x000fea0003800000 */
.L_x_3801:
        /* <DEDUP_REMOVED lines=13> */
[----:B------:R-:W2:Y:S02]  /*163b0*/  LDC R6, c[0x0][0x41c] ;  /* 0x00010700ff067b82 */ /* 0x000ea40000000800 */
[----:B--2---:R-:W-:-:S13]  /*163c0*/  ISETP.NE.AND P0, PT, R6, 0x1, PT ;  /* 0x000000010600780c */ /* 0x004fda0003f05270 */
[----:B------:R-:W2:Y:S02]  /*163d0*/  @P0 LDC.64 R2, c[0x0][0x420] ;  /* 0x00010800ff020b82 */ /* 0x000ea40000000a00 */
[----:B--2---:R-:W-:-:S04]  /*163e0*/  @P0 IMAD.HI.U32 R7, R9, R2, RZ ;  /* 0x0000000209070227 */ /* 0x004fc800078e00ff */
        /* <DEDUP_REMOVED lines=12> */
.L_x_3810:
[----:B------:R-:W3:Y:S01]  /*164b0*/  S2R R3, SR_CgaCtaId ;  /* 0x0000000000037919 */ /* 0x000ee20000008800 */
[----:B------:R-:W-:-:S04]  /*164c0*/  MOV R2, 0x400 ;  /* 0x0000040000027802 */ /* 0x000fc80000000f00 */
[----:B---3--:R-:W-:Y:S02]  /*164d0*/  LEA R2, R3, R2, 0x18 ;  /* 0x0000000203027211 */ /* 0x008fe400078ec0ff */
[----:B------:R-:W-:-:S03]  /*164e0*/  SHF.L.U32 R3, R11, 0x1f, RZ ;  /* 0x0000001f0b037819 */ /* 0x000fc600000006ff */
[----:B------:R-:W-:-:S04]  /*164f0*/  IMAD R2, R12, 0x8, R2 ;  /* 0x000000080c027824 */ /* 0x000fc800078e0202 */
[----:B------:R-:W3:Y:S02]  /*16500*/  SYNCS.PHASECHK.TRANS64.TRYWAIT P0, [R2+URZ+0x38840], R3 ;  /* 0x03884003020075a7 */ /* 0x000ee4000800017f */
[----:B---3--:R-:W-:Y:S05]  /*16510*/  @!P0 BRA `(.L_x_3811) ;  /* 0x00000024002c8947 */ /* 0x008fea0003800000 */
.L_x_3897:
        /* <DEDUP_REMOVED lines=11> */
.L_x_3812:
[----:B--2---:R-:W2:Y:S01]  /*165d0*/  LDL R7, [R1] ;  /* 0x0000000001077983 */ /* 0x004ea20000100800 */
[----:B-1----:R-:W-:-:S03]  /*165e0*/  MOV R11, 0x400 ;  /* 0x00000400000b7802 */ /* 0x002fc60000000f00 */
[----:B------:R-:W4:Y:S01]  /*165f0*/  LDL R10, [R1+0x10] ;  /* 0x00001000010a7983 */ /* 0x000f220000100800 */
        /* <DEDUP_REMOVED lines=8> */
[----:B------:R-:W-:Y:S01]  /*16680*/  UIADD3 UR9, UR9, 0x38830, URZ ;  /* 0x0003883009097890 */ /* 0x000fe2000fffe03f */
[----:B------:R-:W-:Y:S01]  /*16690*/  UMOV UR6, 0x0 ;  /* 0x0000000000067882 */ /* 0x000fe20000000000 */
[----:B------:R-:W-:Y:S01]  /*166a0*/  UMOV UR7, 0x14f00000 ;  /* 0x14f0000000077882 */ /* 0x000fe20000000000 */
[----:B------:R-:W-:Y:S01]  /*166b0*/  UMOV UR10, URZ ;  /* 0x0000003f000a7c82 */ /* 0x000fe20008000000 */
[----:B--2---:R-:W-:-:S04]  /*166c0*/  LEA R7, R7, R11, 0xd ;  /* 0x0000000b07077211 */ /* 0x004fc800078e68ff */
[----:B------:R-:W-:Y:S01]  /*166d0*/  R2UR UR8, R7 ;  /* 0x00000000070872ca */ /* 0x000fe200000e0000 */
[----:B----4-:R-:W-:-:S05]  /*166e0*/  IMAD R9, R9, 0x40, R10 ;  /* 0x0000004009097824 */ /* 0x010fca00078e020a */
[----:B------:R-:W-:-:S07]  /*166f0*/  R2UR UR11, R9 ;  /* 0x00000000090b72ca */ /* 0x000fce00000e0000 */
[----:B------:R-:W-:-:S09]  /*16700*/  UIADD3 UR8, UR8, 0x22400, URZ ;  /* 0x0002240008087890 */ /* 0x000fd2000fffe03f */
[----:B------:R1:W-:Y:S01]  /*16710*/  UTMALDG.4D [UR8], [UR4], desc[UR6] ;  /* 0x00000608040075b4 */ /* 0x0003e20008019000 */
[----:B------:R-:W2:Y:S02]  /*16720*/  SYNCS.PHASECHK.TRANS64.TRYWAIT P1, [R2+URZ+0x38860], R3 ;  /* 0x03886003020075a7 */ /* 0x000ea4000802017f */
[----:B-12---:R-:W-:Y:S05]  /*16730*/  @!P1 BRA `(.L_x_3813) ;  /* 0x0000002000b89947 */ /* 0x006fea0003800000 */
.L_x_3898:
        /* <DEDUP_REMOVED lines=8> */
.L_x_3814:
[----:B-1-3--:R-:W2:Y:S01]  /*167c0*/  LDL R3, [R1] ;  /* 0x0000000001037983 */ /* 0x00aea20000100800 */
        /* <DEDUP_REMOVED lines=54> */
.L_x_3809:
[----:B------:R-:W-:Y:S05]  /*16b30*/  BSYNC B1 ;  /* 0x0000000000017941 */ /* 0x000fea0003800000 */
.L_x_3808:
[C---:B------:R-:W-:Y:S01]  /*16b40*/  ISETP.GT.AND P0, PT, R5.reuse, 0x1, PT ;  /* 0x000000010500780c */ /* 0x040fe20003f04270 */
[----:B------:R-:W-:-:S12]  /*16b50*/  VIADD R5, R5, 0xfffffffe ;  /* 0xfffffffe05057836 */ /* 0x000fd80000000000 */
[----:B------:R-:W-:Y:S05]  /*16b60*/  @P0 BRA `(.L_x_3815) ;  /* 0xffffffec00c80947 */ /* 0x000fea000383ffff */
.L_x_3791:
[----:B------:R-:W-:Y:S05]  /*16b70*/  BSYNC B0 ;  /* 0x0000000000007941 */ /* 0x000fea0003800000 */
.L_x_3790:
        /* <DEDUP_REMOVED lines=12> */
[----:B------:R-:W-:Y:S02]  /*16c40*/  VOTEU.ANY UR4, UPT, PT ;  /* 0x0000000000047886 */ /* 0x000fe400038e0100 */
        /* <DEDUP_REMOVED lines=12> */
.L_x_3817:
[----:B------:R-:W-:Y:S05]  /*16d10*/  BSYNC B0 ;  /* 0x0000000000007941 */ /* 0x000fea0003800000 */
.L_x_3816:
[----:B--2---:R-:W2:Y:S02]  /*16d20*/  LDL.LU R2, [R1+0x8] ;  /* 0x0000080001027983 */ /* 0x004ea40000300800 */
[----:B--2---:R-:W-:-:S05]  /*16d30*/  LOP3.LUT R2, R2, R0, RZ, 0x3c, !PT ;  /* 0x0000000002027212 */ /* 0x004fca00078e3cff */
[----:B------:R2:W-:Y:S02]  /*16d40*/  STL [R1+0x8], R2 ;  /* 0x0000080201007387 */ /* 0x0005e40000100800 */
.L_x_3772:
[----:B------:R-:W-:Y:S05]  /*16d50*/  BSYNC B6 ;  /* 0x0000000000067941 */ /* 0x000fea0003800000 */
.L_x_3770:
[----:B------:R-:W-:-:S03]  /*16d60*/  UMOV UR4, 0xffffffff ;  /* 0xffffffff00047882 */ /* 0x000fc60000000000 */
[----:B------:R-:W-:Y:S05]  /*16d70*/  BRA.DIV UR4, `(.L_x_3818) ;  /* 0x0000001e043c7947 */ /* 0x000fea000b800000 */
[----:B------:R3:W4:Y:S04]  /*16d80*/  SHFL.IDX PT, R4, R16, RZ, 0x1f ;  /* 0x00001fff10047589 */ /* 0x00072800000e0000 */
[----:B------:R3:W0:Y:S02]  /*16d90*/  SHFL.IDX PT, R6, R16, 0x1, 0x1f ;  /* 0x00201f0010067f89 */ /* 0x00062400000e0000 */
.L_x_3902:
[----:B------:R-:W0:Y:S01]  /*16da0*/  S2R R0, SR_TID.X ;  /* 0x0000000000007919 */ /* 0x000e220000002100 */
        /* <DEDUP_REMOVED lines=10> */
[----:B0-----:R-:W-:-:S05]  /*16e50*/  IMAD.WIDE R2, R5, 0x4, R2 ;  /* 0x0000000405027825 */ /* 0x001fca00078e0202 */
[----:B------:R0:W5:Y:S02]  /*16e60*/  LDG.E R17, desc[UR54][R2.64] ;  /* 0x0000003602117981 */ /* 0x000164000c1e1900 */
.L_x_3820:
[----:B------:R-:W-:Y:S05]  /*16e70*/  BSYNC B0 ;  /* 0x0000000000007941 */ /* 0x000fea0003800000 */
.L_x_3819:
        /* <DEDUP_REMOVED lines=19> */
[----:B------:R-:W2:Y:S02]  /*16fb0*/  SHFL.UP PT, R14, R7, 0x10, RZ ;  /* 0x06000000070e7989 */ /* 0x000ea400000e00ff */
[----:B--2---:R-:W-:-:S05]  /*16fc0*/  SEL R2, R14, RZ, P0 ;  /* 0x000000ff0e027207 */ /* 0x004fca0000000000 */
[----:B------:R-:W-:-:S05]  /*16fd0*/  IMAD.IADD R2, R7, 0x1, R2 ;  /* 0x0000000107027824 */ /* 0x000fca00078e0202 */
[----:B------:R0:W2:Y:S02]  /*16fe0*/  SHFL.IDX PT, R14, R2, 0x1f, 0x1f ;  /* 0x03e01f00020e7f89 */ /* 0x0000a400000e0000 */
.L_x_3910:
[----:B------:R-:W-:Y:S02]  /*16ff0*/  ULDC UR4, c[0x0][0xd10] ;  /* 0x0003440000047ab9 */ /* 0x000fe40000000800 */
[----:B---3--:R-:W-:-:S04]  /*17000*/  IMAD.U32 R16, RZ, RZ, UR4 ;  /* 0x00000004ff107e24 */ /* 0x008fc8000f8e00ff */
[----:B--2---:R-:W-:-:S05]  /*17010*/  IMAD R3, R14, R16, RZ ;  /* 0x000000100e037224 */ /* 0x004fca00078e02ff */
[----:B------:R-:W-:-:S04]  /*17020*/  IADD3 R6, R6, R3, RZ ;  /* 0x0000000306067210 */ /* 0x000fc80007ffe0ff */
[----:B----4-:R-:W-:-:S13]  /*17030*/  ISETP.GT.AND P0, PT, R6, R4, PT ;  /* 0x000000040600720c */ /* 0x010fda0003f04270 */
[----:B------:R-:W-:Y:S05]  /*17040*/  @P0 BRA `(.L_x_3822) ;  /* 0x0000000000b40947 */ /* 0x000fea0003800000 */
[----:B------:R-:W2:Y:S02]  /*17050*/  LDC R0, c[0x0][0xd14] ;  /* 0x00034500ff007b82 */ /* 0x000ea40000000800 */
.L_x_3827:
[----:B------:R-:W-:-:S05]  /*17060*/  VIADD R19, R19, 0x1f ;  /* 0x0000001f13137836 */ /* 0x000fca0000000000 */
        /* <DEDUP_REMOVED lines=13> */
.L_x_3825:
[----:B------:R-:W-:Y:S05]  /*17140*/  BSYNC B0 ;  /* 0x0000000000007941 */ /* 0x000fea0003800000 */
.L_x_3824:
[----:B------:R-:W-:-:S03]  /*17150*/  UMOV UR4, 0xffffffff ;  /* 0xffffffff00047882 */ /* 0x000fc60000000000 */
[----:B------:R-:W-:Y:S05]  /*17160*/  BRA.DIV UR4, `(.L_x_3826) ;  /* 0x0000001e045c7947 */ /* 0x000fea000b800000 */
[----:B-----5:R-:W0:Y:S01]  /*17170*/  SHFL.UP PT, R14, R17, 0x1, RZ ;  /* 0x04200000110e7989 */ /* 0x020e2200000e00ff */
        /* <DEDUP_REMOVED lines=20> */
.L_x_3918:
[----:B------:R-:W-:Y:S02]  /*172c0*/  ULDC UR4, c[0x0][0xd10] ;  /* 0x0003440000047ab9 */ /* 0x000fe40000000800 */
[----:B------:R-:W-:-:S04]  /*172d0*/  IMAD.U32 R16, RZ, RZ, UR4 ;  /* 0x00000004ff107e24 */ /* 0x000fc8000f8e00ff */
[----:B--2---:R-:W-:-:S04]  /*172e0*/  IMAD R3, R14, R16, RZ ;  /* 0x000000100e037224 */ /* 0x004fc800078e02ff */
[----:B------:R-:W-:-:S05]  /*172f0*/  IMAD.IADD R6, R3, 0x1, R6 ;  /* 0x0000000103067824 */ /* 0x000fca00078e0206 */
[----:B------:R-:W-:-:S13]  /*17300*/  ISETP.GT.AND P0, PT, R6, R4, PT ;  /* 0x000000040600720c */ /* 0x000fda0003f04270 */
[----:B------:R-:W-:Y:S05]  /*17310*/  @!P0 BRA `(.L_x_3827) ;  /* 0xfffffffc00508947 */ /* 0x000fea000383ffff */
.L_x_3822:
        /* <DEDUP_REMOVED lines=8> */
.L_x_3922:
[----:B------:R-:W-:Y:S01]  /*173a0*/  ISETP.NE.AND P0, PT, R3, RZ, PT ;  /* 0x000000ff0300720c */ /* 0x000fe20003f05270 */
[----:B------:R-:W-:-:S12]  /*173b0*/  IMAD.MOV.U32 R14, RZ, RZ, RZ ;  /* 0x000000ffff0e7224 */ /* 0x000fd800078e00ff */
[----:B------:R-:W-:Y:S05]  /*173c0*/  @!P0 BRA `(.L_x_3829) ;  /* 0x0000000000108947 */ /* 0x000fea0003800000 */
[----:B------:R-:W-:Y:S01]  /*173d0*/  UMOV UR4, 0xffffffff ;  /* 0xffffffff00047882 */ /* 0x000fe20000000000 */
[----:B-1----:R-:W-:Y:S02]  /*173e0*/  VIADD R12, R5, 0xffffffff ;  /* 0xffffffff050c7836 */ /* 0x002fe40000000000 */
[----:B------:R-:W-:Y:S05]  /*173f0*/  BRA.DIV UR4, `(.L_x_3830) ;  /* 0x0000001e04d47947 */ /* 0x000fea000b800000 */
[----:B------:R4:W1:Y:S02]  /*17400*/  SHFL.IDX PT, R14, R2, R12, 0x1f ;  /* 0x00001f0c020e7589 */ /* 0x00086400000e0000 */
.L_x_3829:
[----:B-1----:R-:W-:Y:S01]  /*17410*/  IMAD R16, R14, R16, R6 ;  /* 0x000000100e107224 */ /* 0x002fe200078e0206 */
[-C--:B---3--:R-:W-:Y:S01]  /*17420*/  IABS R6, R17.reuse ;  /* 0x0000001100067213 */ /* 0x088fe20000000000 */
[----:B0---4-:R-:W-:Y:S01]  /*17430*/  IMAD.MOV.U32 R2, RZ, RZ, RZ ;  /* 0x000000ffff027224 */ /* 0x011fe200078e00ff */
[----:B------:R-:W-:Y:S01]  /*17440*/  IABS R8, R17 ;  /* 0x0000001100087213 */ /* 0x000fe20000000000 */
[----:B------:R-:W-:Y:S01]  /*17450*/  IMAD.IADD R4, R4, 0x1, -R16 ;  /* 0x0000000104047824 */ /* 0x000fe200078e0a10 */
[----:B------:R-:W0:Y:S01]  /*17460*/  I2F.RP R7, R6 ;  /* 0x0000000600077306 */ /* 0x000e220000209400 */
[----:B------:R-:W-:Y:S02]  /*17470*/  IMAD.IADD R19, R5, 0x1, R19 ;  /* 0x0000000105137824 */ /* 0x000fe400078e0213 */
[----:B------:R-:W-:-:S05]  /*17480*/  IMAD.MOV R8, RZ, RZ, -R8 ;  /* 0x000000ffff087224 */ /* 0x000fca00078e0a08 */
[----:B0-----:R-:W0:Y:S02]  /*17490*/  MUFU.RCP R7, R7 ;  /* 0x0000000700077308 */ /* 0x001e240000001000 */
[----:B0-----:R-:W-:-:S06]  /*174a0*/  VIADD R9, R7, 0xffffffe ;  /* 0x0ffffffe07097836 */ /* 0x001fcc0000000000 */
[----:B------:R-:W0:Y:S02]  /*174b0*/  F2I.FTZ.U32.TRUNC.NTZ R3, R9 ;  /* 0x0000000900037305 */ /* 0x000e24000021f000 */
[----:B0-----:R-:W-:-:S05]  /*174c0*/  IADD3 R11, RZ, -R3, RZ ;  /* 0x80000003ff0b7210 */ /* 0x001fca0007ffe0ff */
[----:B------:R-:W-:-:S04]  /*174d0*/  IMAD R11, R11, R6, RZ ;  /* 0x000000060b0b7224 */ /* 0x000fc800078e02ff */
[----:B------:R-:W-:Y:S01]  /*174e0*/  IMAD.HI.U32 R2, R3, R11, R2 ;  /* 0x0000000b03027227 */ /* 0x000fe200078e0002 */
        /* <DEDUP_REMOVED lines=17> */
.L_x_3823:
[----:B------:R-:W-:Y:S01]  /*17600*/  UMOV UR4, URZ ;  /* 0x0000003f00047c82 */ /* 0x000fe20008000000 */
[----:B------:R-:W-:Y:S01]  /*17610*/  UMOV UR5, URZ ;  /* 0x0000003f00057c82 */ /* 0x000fe20008000000 */
[----:B------:R-:W-:Y:S01]  /*17620*/  ULDC UR6, c[0x0][0xd14] ;  /* 0x0003450000067ab9 */ /* 0x000fe20000000800 */
[----:B------:R-:W-:Y:S02]  /*17630*/  IMAD.MOV.U32 R16, RZ, RZ, R4 ;  /* 0x000000ffff107224 */ /* 0x000fe400078e0004 */
[----:B------:R-:W-:Y:S02]  /*17640*/  IMAD.U32 R17, RZ, RZ, UR4 ;  /* 0x00000004ff117e24 */ /* 0x000fe4000f8e00ff */
[----:B------:R-:W-:Y:S02]  /*17650*/  IMAD.U32 R18, RZ, RZ, UR5 ;  /* 0x00000005ff127e24 */ /* 0x000fe4000f8e00ff */
[----:B------:R-:W-:-:S07]  /*17660*/  IMAD.U32 R19, RZ, RZ, UR6 ;  /* 0x00000006ff137e24 */ /* 0x000fce000f8e00ff */
.L_x_3831:
        /* <DEDUP_REMOVED lines=12> */
.L_x_3750:
[----:B0-----:R-:W4:Y:S01]  /*17730*/  LDL.LU R0, [R1+0x28] ;  /* 0x0000280001007983 */ /* 0x001f220000300800 */
[----:B--2---:R-:W0:Y:S01]  /*17740*/  S2R R5, SR_CgaCtaId ;  /* 0x0000000000057919 */ /* 0x004e220000008800 */
[----:B----4-:R-:W-:-:S04]  /*17750*/  IADD3 R0, R0, 0x1, RZ ;  /* 0x0000000100007810 */ /* 0x010fc80007ffe0ff */
        /* <DEDUP_REMOVED lines=8> */
.L_x_3925:
[----:B------:R-:W-:-:S03]  /*177e0*/  UMOV UR4, 0xffffffff ;  /* 0xffffffff00047882 */ /* 0x000fc60000000000 */
[----:B------:R-:W-:Y:S05]  /*177f0*/  BRA.DIV UR4, `(.L_x_3834) ;  /* 0x0000001e040c7947 */ /* 0x000fea000b800000 */
[----:B------:R-:W2:Y:S02]  /*17800*/  S2R R2, SR_TID.X ;  /* 0x0000000000027919 */ /* 0x000ea40000002100 */
[----:B--2---:R-:W-:-:S04]  /*17810*/  SHF.R.U32.HI R2, RZ, 0x5, R2 ;  /* 0x00000005ff027819 */ /* 0x004fc80000011602 */
[----:B------:R-:W-:-:S05]  /*17820*/  LOP3.LUT R2, R2, 0x3, RZ, 0xc0, !PT ;  /* 0x0000000302027812 */ /* 0x000fca00078ec0ff */
[----:B------:R2:W3:Y:S02]  /*17830*/  SHFL.IDX PT, R14, R2, RZ, 0x1f ;  /* 0x00001fff020e7589 */ /* 0x0004e400000e0000 */
.L_x_3928:
[----:B---3--:R-:W-:-:S13]  /*17840*/  ISETP.NE.AND P0, PT, R14, RZ, PT ;  /* 0x000000ff0e00720c */ /* 0x008fda0003f05270 */
[----:B------:R-:W-:Y:S05]  /*17850*/  @P0 BRA `(.L_x_3625) ;  /* 0x0000000000940947 */ /* 0x000fea0003800000 */
[----:B------:R-:W-:-:S03]  /*17860*/  UMOV UR4, 0xffffffff ;  /* 0xffffffff00047882 */ /* 0x000fc60000000000 */
[----:B------:R-:W-:Y:S05]  /*17870*/  BRA.DIV UR4, `(.L_x_3835) ;  /* 0x0000001e04207947 */ /* 0x000fea000b800000 */
[----:B------:R-:W-:-:S13]  /*17880*/  ELECT P6, URZ, PT ;  /* 0x00000000003f782f */ /* 0x000fda00038c0000 */
.L_x_3931:
[----:B------:R-:W-:Y:S05]  /*17890*/  @!P6 BRA `(.L_x_3625) ;  /* 0x000000000084e947 */ /* 0x000fea0003800000 */
[----:B--2---:R-:W2:Y:S02]  /*178a0*/  LDL.LU R2, [R1+0x3c] ;  /* 0x00003c0001027983 */ /* 0x004ea40000300800 */
[----:B--2---:R-:W-:-:S04]  /*178b0*/  LOP3.LUT R2, R2, 0x2, RZ, 0xfc, !PT ;  /* 0x0000000202027812 */ /* 0x004fc800078efcff */
[----:B------:R-:W-:-:S13]  /*178c0*/  ISETP.NE.AND P2, PT, R2, 0x3, PT ;  /* 0x000000030200780c */ /* 0x000fda0003f45270 */
[----:B------:R-:W-:Y:S05]  /*178d0*/  @!P2 BRA `(.L_x_3836) ;  /* 0x000000000004a947 */ /* 0x000fea0003800000 */
[----:B------:R-:W-:Y:S01]  /*178e0*/  BPT.TRAP 0x1 ;  /* 0x000000040000795c */ /* 0x000fe20000300000 */
.L_x_3836:
        /* <DEDUP_REMOVED lines=14> */
.L_x_3932:
[----:B------:R-:W2:Y:S02]  /*179d0*/  SYNCS.PHASECHK.TRANS64.TRYWAIT P0, [R7+URZ], R2 ;  /* 0x00000002070075a7 */ /* 0x000ea4000800017f */
[----:B--2---:R-:W-:Y:S05]  /*179e0*/  @!P0 BRA `(.L_x_3838) ;  /* 0x0000001800f88947 */ /* 0x004fea0003800000 */
.L_x_3933:
[----:B------:R-:W-:Y:S05]  /*179f0*/  @!P2 BRA `(.L_x_3839) ;  /* 0x000000000004a947 */ /* 0x000fea0003800000 */
[----:B------:R-:W-:Y:S01]  /*17a00*/  BPT.TRAP 0x1 ;  /* 0x000000040000795c */ /* 0x000fe20000300000 */
.L_x_3839:
[----:B------:R-:W3:Y:S01]  /*17a10*/  LDL.LU R4, [R1] ;  /* 0x0000000001047983 */ /* 0x000ee20000300800 */
[----:B------:R-:W-:-:S04]  /*17a20*/  VIADD R0, R0, 0x38860 ;  /* 0x0003886000007836 */ /* 0x000fc80000000000 */
[----:B---3--:R-:W-:-:S04]  /*17a30*/  IMAD R4, R4, 0x8, R0 ;  /* 0x0000000804047824 */ /* 0x008fc800078e0200 */
[----:B------:R-:W3:Y:S02]  /*17a40*/  SYNCS.PHASECHK.TRANS64.TRYWAIT P0, [R4+URZ], R5 ;  /* 0x00000005040075a7 */ /* 0x000ee4000800017f */
[----:B---3--:R-:W-:Y:S05]  /*17a50*/  @!P0 BRA `(.L_x_3840) ;  /* 0x0000001800f08947 */ /* 0x008fea0003800000 */
.L_x_3934:
[----:B------:R-:W-:-:S07]  /*17a60*/  IMAD R3, R3, 0x8, R0 ;  /* 0x0000000803037824 */ /* 0x000fce00078e0200 */
.L_x_3841:
[----:B----4-:R4:W0:Y:S02]  /*17a70*/  SYNCS.PHASECHK.TRANS64.TRYWAIT P0, [R3+URZ], R2 ;  /* 0x00000002030075a7 */ /* 0x010824000800017f */
[----:B0-----:R-:W-:Y:S05]  /*17a80*/  @!P0 NANOSLEEP.SYNCS 0x989680 ;  /* 0x009896800000895d */ /* 0x001fea0003900000 */
[----:B------:R-:W0:Y:S02]  /*17a90*/  @!P0 SYNCS.PHASECHK.TRANS64 P0, [R3+URZ], R2 ;  /* 0x00000002030085a7 */ /* 0x000e24000800007f */
[----:B0-----:R-:W-:Y:S05]  /*17aa0*/  @!P0 BRA `(.L_x_3841) ;  /* 0xfffffffc00f08947 */ /* 0x001fea000383ffff */
.L_x_3625:
[----:B------:R-:W-:Y:S05]  /*17ab0*/  BSYNC B8 ;  /* 0x0000000000087941 */ /* 0x000fea0003800000 */
.L_x_3622:
[----:B------:R-:W-:Y:S05]  /*17ac0*/  EXIT ;  /* 0x000000000000794d */ /* 0x000fea0003800000 */
.L_x_3641:
[----:B0-----:R0:W1:Y:S02]  /*17ad0*/  SYNCS.PHASECHK.TRANS64.TRYWAIT P5, [R74+URZ+0x38890], R59 ;  /* 0x0388903b4a0075a7 */ /* 0x00106400080a017f */
[----:B-1----:R-:W-:Y:S05]  /*17ae0*/  @!P5 NANOSLEEP.SYNCS 0x989680 ;  /* 0x009896800000d95d */ /* 0x002fea0003900000 */
[----:B------:R-:W1:Y:S02]  /*17af0*/  @!P5 SYNCS.PHASECHK.TRANS64 P5, [R74+URZ+0x38890], R59 ;  /* 0x0388903b4a00d5a7 */ /* 0x000e6400080a007f */
[----:B-1----:R-:W-:Y:S05]  /*17b00*/  @!P5 BRA `(.L_x_3641) ;  /* 0xfffffffc00f0d947 */ /* 0x002fea000383ffff */
[----:B------:R-:W-:Y:S05]  /*17b10*/  BRA `(.L_x_3842) ;  /* 0xfffffea800dc7947 */ /* 0x000fea000383ffff */
.L_x_3651:
[----:B0-----:R0:W1:Y:S02]  /*17b20*/  SYNCS.PHASECHK.TRANS64.TRYWAIT P5, [R74+URZ+0x38890], R59 ;  /* 0x0388903b4a0075a7 */ /* 0x00106400080a017f */
[----:B-1----:R-:W-:Y:S05]  /*17b30*/  @!P5 NANOSLEEP.SYNCS 0x989680 ;  /* 0x009896800000d95d */ /* 0x002fea0003900000 */
[----:B------:R-:W1:Y:S02]  /*17b40*/  @!P5 SYNCS.PHASECHK.TRANS64 P5, [R74+URZ+0x38890], R59 ;  /* 0x0388903b4a00d5a7 */ /* 0x000e6400080a007f */
[----:B-1----:R-:W-:Y:S05]  /*17b50*/  @!P5 BRA `(.L_x_3651) ;  /* 0xfffffffc00f0d947 */ /* 0x002fea000383ffff */
[----:B------:R-:W-:Y:S05]  /*17b60*/  BRA `(.L_x_3843) ;  /* 0xfffffeb400547947 */ /* 0x000fea000383ffff */
.L_x_3656:
[----:B0-----:R0:W1:Y:S02]  /*17b70*/  SYNCS.PHASECHK.TRANS64.TRYWAIT P5, [R74+URZ+0x38890], R59 ;  /* 0x0388903b4a0075a7 */ /* 0x00106400080a017f */
[----:B-1----:R-:W-:Y:S05]  /*17b80*/  @!P5 NANOSLEEP.SYNCS 0x989680 ;  /* 0x009896800000d95d */ /* 0x002fea0003900000 */
[----:B------:R-:W1:Y:S02]  /*17b90*/  @!P5 SYNCS.PHASECHK.TRANS64 P5, [R74+URZ+0x38890], R59 ;  /* 0x0388903b4a00d5a7 */ /* 0x000e6400080a007f */
[----:B-1----:R-:W-:Y:S05]  /*17ba0*/  @!P5 BRA `(.L_x_3656) ;  /* 0xfffffffc00f0d947 */ /* 0x002fea000383ffff */
[----:B------:R-:W-:Y:S05]  /*17bb0*/  BRA `(.L_x_3844) ;  /* 0xfffffebc00887947 */ /* 0x000fea000383ffff */
.L_x_3660:
[----:B----4-:R4:W0:Y:S02]  /*17bc0*/  SYNCS.PHASECHK.TRANS64.TRYWAIT P0, [R74+URZ+0x388b0], R59 ;  /* 0x0388b03b4a0075a7 */ /* 0x010824000800017f */
[----:B0-----:R-:W-:Y:S05]  /*17bd0*/  @!P0 NANOSLEEP.SYNCS 0x989680 ;  /* 0x009896800000895d */ /* 0x001fea0003900000 */
[----:B------:R-:W0:Y:S02]  /*17be0*/  @!P0 SYNCS.PHASECHK.TRANS64 P0, [R74+URZ+0x388b0], R59 ;  /* 0x0388b03b4a0085a7 */ /* 0x000e24000800007f */
[----:B0-----:R-:W-:Y:S05]  /*17bf0*/  @!P0 BRA `(.L_x_3660) ;  /* 0xfffffffc00f08947 */ /* 0x001fea000383ffff */
[----:B------:R-:W-:Y:S05]  /*17c00*/  BRA `(.L_x_3845) ;  /* 0xfffffec000007947 */ /* 0x000fea000383ffff */
.L_x_3685:
[----:B------:R-:W-:Y:S01]  /*17c10*/  BSSY B1, `(.L_x_3846) ;  /* 0x0000008000017945 */ /* 0x000fe20003800000 */
[----:B------:R-:W-:Y:S02]  /*17c20*/  IMAD.MOV.U32 R13, RZ, RZ, R26 ;  /* 0x000000ffff0d7224 */ /* 0x000fe400078e001a */
[----:B------:R-:W-:Y:S02]  /*17c30*/  IMAD.MOV.U32 R12, RZ, RZ, RZ ;  /* 0x000000ffff0c7224 */ /* 0x000fe400078e00ff */
[----:B------:R-:W-:Y:S02]  /*17c40*/  IMAD.MOV.U32 R11, RZ, RZ, 0x1c1f ;  /* 0x00001c1fff0b7424 */ /* 0x000fe400078e00ff */
[----:B------:R-:W-:-:S07]  /*17c50*/  IMAD.MOV.U32 R15, RZ, RZ, -0x1 ;  /* 0xffffffffff0f7424 */ /* 0x000fce00078e00ff */
[----:B0-----:R-:W-:Y:S05]  /*17c60*/  WARPSYNC.COLLECTIVE R15, `(.L_x_3847) ;  /* 0x000000000f087348 */ /* 0x001fea0003c00000 */
[----:B------:R1:W2:Y:S02]  /*17c70*/  SHFL.IDX P6, R14, R13, R12, R11 ;  /* 0x0000000c0d0e7389 */ /* 0x0002a400000c000b */
[----:B012---:R-:W-:Y:S01]  /*17c80*/  ENDCOLLECTIVE ;  /* 0x000000000000791b */ /* 0x007fe20003800000 */
.L_x_3847:
[----:B------:R-:W-:Y:S05]  /*17c90*/  BSYNC B1 ;  /* 0x0000000000017941 */ /* 0x000fea0003800000 */
.L_x_3846:
[----:B------:R-:W-:Y:S05]  /*17ca0*/  BRA `(.L_x_3848) ;  /* 0xfffffeec002c7947 */ /* 0x000fea000383ffff */
.L_x_3686:
[----:B------:R-:W-:Y:S01]  /*17cb0*/  BSSY B1, `(.L_x_3849) ;  /* 0x0000008000017945 */ /* 0x000fe20003800000 */
[----:B------:R-:W-:Y:S01]  /*17cc0*/  IMAD.MOV.U32 R13, RZ, RZ, R24 ;  /* 0x000000ffff0d7224 */ /* 0x000fe200078e0018 */
[----:B------:R-:W-:Y:S01]  /*17cd0*/  MOV R11, 0x1c1f ;  /* 0x00001c1f000b7802 */ /* 0x000fe20000000f00 */
[----:B------:R-:W-:Y:S02]  /*17ce0*/  IMAD.MOV.U32 R12, RZ, RZ, RZ ;  /* 0x000000ffff0c7224 */ /* 0x000fe400078e00ff */
[----:B------:R-:W-:-:S07]  /*17cf0*/  IMAD.MOV.U32 R15, RZ, RZ, -0x1 ;  /* 0xffffffffff0f7424 */ /* 0x000fce00078e00ff */
[----:B0-----:R-:W-:Y:S05]  /*17d00*/  WARPSYNC.COLLECTIVE R15, `(.L_x_3850) ;  /* 0x000000000f087348 */ /* 0x001fea0003c00000 */
[----:B------:R1:W2:Y:S02]  /*17d10*/  SHFL.IDX P6, R14, R13, R12, R11 ;  /* 0x0000000c0d0e7389 */ /* 0x0002a400000c000b */
[----:B012---:R-:W-:Y:S01]  /*17d20*/  ENDCOLLECTIVE ;  /* 0x000000000000791b */ /* 0x007fe20003800000 */
.L_x_3850:
[----:B------:R-:W-:Y:S05]  /*17d30*/  BSYNC B1 ;  /* 0x0000000000017941 */ /* 0x000fea0003800000 */
.L_x_3849:
[----:B------:R-:W-:Y:S05]  /*17d40*/  BRA `(.L_x_3851) ;  /* 0xfffffeec00107947 */ /* 0x000fea000383ffff */
.L_x_3687:
        /* <DEDUP_REMOVED lines=8> */
.L_x_3853:
[----:B------:R-:W-:Y:S05]  /*17dd0*/  BSYNC B1 ;  /* 0x0000000000017941 */ /* 0x000fea0003800000 */
.L_x_3852:
[----:B------:R-:W-:Y:S05]  /*17de0*/  BRA `(.L_x_3854) ;  /* 0xfffffee800f47947 */ /* 0x000fea000383ffff */
.L_x_3688:
        /* <DEDUP_REMOVED lines=8> */
.L_x_3856:
[----:B------:R-:W-:Y:S05]  /*17e70*/  BSYNC B1 ;  /* 0x0000000000017941 */ /* 0x000fea0003800000 */
.L_x_3855:
[----:B------:R-:W-:Y:S05]  /*17e80*/  BRA `(.L_x_3857) ;  /* 0xfffffee800d87947 */ /* 0x000fea000383ffff */
.L_x_3690:
[----:B0-----:R0:W1:Y:S02]  /*17e90*/  SYNCS.PHASECHK.TRANS64.TRYWAIT P0, [R2+URZ+0x38800], R7 ;  /* 0x03880007020075a7 */ /* 0x001064000800017f */
[----:B-1----:R-:W-:Y:S05]  /*17ea0*/  @!P0 NANOSLEEP.SYNCS 0x989680 ;  /* 0x009896800000895d */ /* 0x002fea0003900000 */
[----:B------:R-:W1:Y:S02]  /*17eb0*/  @!P0 SYNCS.PHASECHK.TRANS64 P0, [R2+URZ+0x38800], R7 ;  /* 0x03880007020085a7 */ /* 0x000e64000800007f */
[----:B-1----:R-:W-:Y:S05]  /*17ec0*/  @!P0 BRA `(.L_x_3690) ;  /* 0xfffffffc00f08947 */ /* 0x002fea000383ffff */
[----:B------:R-:W-:Y:S05]  /*17ed0*/  BRA `(.L_x_3858) ;  /* 0xfffffeec00387947 */ /* 0x000fea000383ffff */
.L_x_3698:
        /* <DEDUP_REMOVED lines=8> */
.L_x_3860:
[----:B------:R-:W-:Y:S05]  /*17f60*/  BSYNC B1 ;  /* 0x0000000000017941 */ /* 0x000fea0003800000 */
.L_x_3859:
[----:B------:R-:W-:Y:S05]  /*17f70*/  BRA `(.L_x_3861) ;  /* 0xfffffef800047947 */ /* 0x000fea000383ffff */
.L_x_3699:
        /* <DEDUP_REMOVED lines=8> */
.L_x_3863:
[----:B------:R-:W-:Y:S05]  /*18000*/  BSYNC B1 ;  /* 0x0000000000017941 */ /* 0x000fea0003800000 */
.L_x_3862:
[----:B------:R-:W-:Y:S05]  /*18010*/  BRA `(.L_x_3864) ;  /* 0xfffffef400e87947 */ /* 0x000fea000383ffff */
.L_x_3700:
        /* <DEDUP_REMOVED lines=8> */
.L_x_3866:
[----:B------:R-:W-:Y:S05]  /*180a0*/  BSYNC B1 ;  /* 0x0000000000017941 */ /* 0x000fea0003800000 */
.L_x_3865:
[----:B------:R-:W-:Y:S05]  /*180b0*/  BRA `(.L_x_3867) ;  /* 0xfffffef400cc7947 */ /* 0x000fea000383ffff */
.L_x_3701:
        /* <DEDUP_REMOVED lines=8> */
.L_x_3869:
[----:B------:R-:W-:Y:S05]  /*18140*/  BSYNC B1 ;  /* 0x0000000000017941 */ /* 0x000fea0003800000 */
.L_x_3868:
[----:B------:R-:W-:Y:S05]  /*18150*/  BRA `(.L_x_3870) ;  /* 0xfffffef400b07947 */ /* 0x000fea000383ffff */
.L_x_3703:
[----:B0-----:R0:W1:Y:S02]  /*18160*/  SYNCS.PHASECHK.TRANS64.TRYWAIT P1, [R2+URZ+0x38800], R9 ;  /* 0x03880009020075a7 */ /* 0x001064000802017f */
[----:B-1----:R-:W-:Y:S05]  /*18170*/  @!P1 NANOSLEEP.SYNCS 0x989680 ;  /* 0x009896800000995d */ /* 0x002fea0003900000 */
[----:B------:R-:W1:Y:S02]  /*18180*/  @!P1 SYNCS.PHASECHK.TRANS64 P1, [R2+URZ+0x38800], R9 ;  /* 0x03880009020095a7 */ /* 0x000e64000802007f */
[----:B-1----:R-:W-:Y:S05]  /*18190*/  @!P1 BRA `(.L_x_3703) ;  /* 0xfffffffc00f09947 */ /* 0x002fea000383ffff */
[----:B------:R-:W-:Y:S05]  /*181a0*/  BRA `(.L_x_3871) ;  /* 0xfffffef800107947 */ /* 0x000fea000383ffff */
.L_x_3709:
[----:B0-----:R0:W1:Y:S02]  /*181b0*/  SYNCS.PHASECHK.TRANS64.TRYWAIT P1, [R20+URZ+0x38830], R13 ;  /* 0x0388300d140075a7 */ /* 0x001064000802017f */
[----:B-1----:R-:W-:Y:S05]  /*181c0*/  @!P1 NANOSLEEP.SYNCS 0x989680 ;  /* 0x009896800000995d */ /* 0x002fea0003900000 */
[----:B------:R-:W1:Y:S02]  /*181d0*/  @!P1 SYNCS.PHASECHK.TRANS64 P1, [R20+URZ+0x38830], R13 ;  /* 0x0388300d140095a7 */ /* 0x000e64000802007f */
[----:B-1----:R-:W-:Y:S05]  /*181e0*/  @!P1 BRA `(.L_x_3709) ;  /* 0xfffffffc00f09947 */ /* 0x002fea000383ffff */
[----:B------:R-:W-:Y:S05]  /*181f0*/  BRA `(.L_x_3708) ;  /* 0xffffff0400207947 */ /* 0x000fea000383ffff */
.L_x_3711:
[----:B-1----:R1:W2:Y:S02]  /*18200*/  SYNCS.PHASECHK.TRANS64.TRYWAIT P1, [R2+URZ+0x38810], R3 ;  /* 0x03881003020075a7 */ /* 0x0022a4000802017f */
[----:B--2---:R-:W-:Y:S05]  /*18210*/  @!P1 NANOSLEEP.SYNCS 0x989680 ;  /* 0x009896800000995d */ /* 0x004fea0003900000 */
[----:B------:R-:W2:Y:S02]  /*18220*/  @!P1 SYNCS.PHASECHK.TRANS64 P1, [R2+URZ+0x38810], R3 ;  /* 0x03881003020095a7 */ /* 0x000ea4000802007f */
[----:B--2---:R-:W-:Y:S05]  /*18230*/  @!P1 BRA `(.L_x_3711) ;  /* 0xfffffffc00f09947 */ /* 0x004fea000383ffff */
[----:B------:R-:W-:Y:S05]  /*18240*/  BRA `(.L_x_3872) ;  /* 0xffffff0400d07947 */ /* 0x000fea000383ffff */
.L_x_3716:
[----:B-1----:R1:W3:Y:S02]  /*18250*/  SYNCS.PHASECHK.TRANS64.TRYWAIT P1, [R20+URZ+0x38850], R13 ;  /* 0x0388500d140075a7 */ /* 0x0022e4000802017f */
[----:B---3--:R-:W-:Y:S05]  /*18260*/  @!P1 NANOSLEEP.SYNCS 0x989680 ;  /* 0x009896800000995d */ /* 0x008fea0003900000 */
[----:B------:R-:W3:Y:S02]  /*18270*/  @!P1 SYNCS.PHASECHK.TRANS64 P1, [R20+URZ+0x38850], R13 ;  /* 0x0388500d140095a7 */ /* 0x000ee4000802007f */
[----:B---3--:R-:W-:Y:S05]  /*18280*/  @!P1 BRA `(.L_x_3716) ;  /* 0xfffffffc00f09947 */ /* 0x008fea000383ffff */
[----:B------:R-:W-:Y:S05]  /*18290*/  BRA `(.L_x_3715) ;  /* 0xffffff0800007947 */ /* 0x000fea000383ffff */
.L_x_3723:
[----:B-1----:R1:W2:Y:S02]  /*182a0*/  SYNCS.PHASECHK.TRANS64.TRYWAIT P3, [R14+URZ+0x38830], R11 ;  /* 0x0388300b0e0075a7 */ /* 0x0022a4000806017f */
[----:B--2---:R-:W-:Y:S05]  /*182b0*/  @!P3 NANOSLEEP.SYNCS 0x989680 ;  /* 0x009896800000b95d */ /* 0x004fea0003900000 */
[----:B------:R-:W2:Y:S02]  /*182c0*/  @!P3 SYNCS.PHASECHK.TRANS64 P3, [R14+URZ+0x38830], R11 ;  /* 0x0388300b0e00b5a7 */ /* 0x000ea4000806007f */
[----:B--2---:R-:W-:Y:S05]  /*182d0*/  @!P3 BRA `(.L_x_3723) ;  /* 0xfffffffc00f0b947 */ /* 0x004fea000383ffff */
[----:B------:R-:W-:Y:S05]  /*182e0*/  BRA `(.L_x_3722) ;  /* 0xffffff3000a07947 */ /* 0x000fea000383ffff */
.L_x_3728:
[----:B---3--:R3:W4:Y:S02]  /*182f0*/  SYNCS.PHASECHK.TRANS64.TRYWAIT P3, [R14+URZ+0x38850], R11 ;  /* 0x0388500b0e0075a7 */ /* 0x008724000806017f */
[----:B----4-:R-:W-:Y:S05]  /*18300*/  @!P3 NANOSLEEP.SYNCS 0x989680 ;  /* 0x009896800000b95d */ /* 0x010fea0003900000 */
[----:B------:R-:W4:Y:S02]  /*18310*/  @!P3 SYNCS.PHASECHK.TRANS64 P3, [R14+URZ+0x38850], R11 ;  /* 0x0388500b0e00b5a7 */ /* 0x000f24000806007f */
[----:B----4-:R-:W-:Y:S05]  /*18320*/  @!P3 BRA `(.L_x_3728) ;  /* 0xfffffffc00f0b947 */ /* 0x010fea000383ffff */
[----:B------:R-:W-:Y:S05]  /*18330*/  BRA `(.L_x_3727) ;  /* 0xffffff3400407947 */ /* 0x000fea000383ffff */
.L_x_3754:
        /* <DEDUP_REMOVED lines=11> */
.L_x_3874:
[----:B------:R-:W-:Y:S05]  /*183f0*/  BSYNC B1 ;  /* 0x0000000000017941 */ /* 0x000fea0003800000 */
.L_x_3873:
[----:B------:R-:W-:Y:S05]  /*18400*/  BRA `(.L_x_3875) ;  /* 0xffffffa400647947 */ /* 0x000fea000383ffff */
.L_x_3755:
[----:B------:R-:W-:Y:S01]  /*18410*/  BSSY B1, `(.L_x_3876) ;  /* 0x0000006000017945 */ /* 0x000fe20003800000 */
[----:B------:R-:W-:-:S07]  /*18420*/  MOV R15, 0xffffffff ;  /* 0xffffffff000f7802 */ /* 0x000fce0000000f00 */
[----:B-----5:R-:W-:Y:S05]  /*18430*/  WARPSYNC.COLLECTIVE R15, `(.L_x_3877) ;  /* 0x000000000f0c7348 */ /* 0x020fea0003c00000 */
[----:B------:R-:W-:Y:S02]  /*18440*/  ELECT P6, UR62, PT ;  /* 0x00000000003e782f */ /* 0x000fe400038c0000 */
[----:B------:R-:W-:Y:S01]  /*18450*/  MOV R14, UR62 ;  /* 0x0000003e000e7c02 */ /* 0x000fe20008000f00 */
[----:B-----5:R-:W-:Y:S10]  /*18460*/  ENDCOLLECTIVE ;  /* 0x000000000000791b */ /* 0x020ff40003800000 */
.L_x_3877:
[----:B------:R-:W-:Y:S05]  /*18470*/  BSYNC B1 ;  /* 0x0000000000017941 */ /* 0x000fea0003800000 */
.L_x_3876:
[----:B------:R-:W-:Y:S05]  /*18480*/  BRA `(.L_x_3878) ;  /* 0xffffffa400507947 */ /* 0x000fea000383ffff */
.L_x_3756:
[----:B0-----:R0:W1:Y:S02]  /*18490*/  SYNCS.PHASECHK.TRANS64.TRYWAIT P0, [R5+URZ+0x38820], R6 ;  /* 0x03882006050075a7 */ /* 0x001064000800017f */
[----:B-1----:R-:W-:Y:S05]  /*184a0*/  @!P0 NANOSLEEP.SYNCS 0x989680 ;  /* 0x009896800000895d */ /* 0x002fea0003900000 */
[----:B------:R-:W1:Y:S02]  /*184b0*/  @!P0 SYNCS.PHASECHK.TRANS64 P0, [R5+URZ+0x38820], R6 ;  /* 0x03882006050085a7 */ /* 0x000e64000800007f */
[----:B-1----:R-:W-:Y:S05]  /*184c0*/  @!P0 BRA `(.L_x_3756) ;  /* 0xfffffffc00f08947 */ /* 0x002fea000383ffff */
[----:B------:R-:W-:Y:S05]  /*184d0*/  BRA `(.L_x_3879) ;  /* 0xffffffa400687947 */ /* 0x000fea000383ffff */
.L_x_3759:
[----:B0-----:R0:W1:Y:S02]  /*184e0*/  SYNCS.PHASECHK.TRANS64.TRYWAIT P0, [R6+URZ+0x388a0], R9 ;  /* 0x0388a009060075a7 */ /* 0x001064000800017f */
[----:B-1----:R-:W-:Y:S05]  /*184f0*/  @!P0 NANOSLEEP.SYNCS 0x989680 ;  /* 0x009896800000895d */ /* 0x002fea0003900000 */
[----:B------:R-:W1:Y:S02]  /*18500*/  @!P0 SYNCS.PHASECHK.TRANS64 P0, [R6+URZ+0x388a0], R9 ;  /* 0x0388a009060085a7 */ /* 0x000e64000800007f */
[----:B-1----:R-:W-:Y:S05]  /*18510*/  @!P0 BRA `(.L_x_3759) ;  /* 0xfffffffc00f08947 */ /* 0x002fea000383ffff */
[----:B------:R-:W-:Y:S05]  /*18520*/  BRA `(.L_x_3880) ;  /* 0xffffffa400747947 */ /* 0x000fea000383ffff */
.L_x_3761:
[----:B-1----:R1:W2:Y:S02]  /*18530*/  SYNCS.PHASECHK.TRANS64.TRYWAIT P0, [R6+URZ+0x388c0], R9 ;  /* 0x0388c009060075a7 */ /* 0x0022a4000800017f */
[----:B--2---:R-:W-:Y:S05]  /*18540*/  @!P0 NANOSLEEP.SYNCS 0x989680 ;  /* 0x009896800000895d */ /* 0x004fea0003900000 */
[----:B------:R-:W2:Y:S02]  /*18550*/  @!P0 SYNCS.PHASECHK.TRANS64 P0, [R6+URZ+0x388c0], R9 ;  /* 0x0388c009060085a7 */ /* 0x000ea4000800007f */
[----:B--2---:R-:W-:Y:S05]  /*18560*/  @!P0 BRA `(.L_x_3761) ;  /* 0xfffffffc00f08947 */ /* 0x004fea000383ffff */
[----:B------:R-:W-:Y:S05]  /*18570*/  BRA `(.L_x_3881) ;  /* 0xffffffa400dc7947 */ /* 0x000fea000383ffff */
.L_x_3765:
[----:B0-----:R0:W1:Y:S02]  /*18580*/  SYNCS.PHASECHK.TRANS64.TRYWAIT P0, [R7+URZ+0x388a0], R8 ;  /* 0x0388a008070075a7 */ /* 0x001064000800017f */
[----:B-1----:R-:W-:Y:S05]  /*18590*/  @!P0 NANOSLEEP.SYNCS 0x989680 ;  /* 0x009896800000895d */ /* 0x002fea0003900000 */
[----:B------:R-:W1:Y:S02]  /*185a0*/  @!P0 SYNCS.PHASECHK.TRANS64 P0, [R7+URZ+0x388a0], R8 ;  /* 0x0388a008070085a7 */ /* 0x000e64000800007f */
[----:B-1----:R-:W-:Y:S05]  /*185b0*/  @!P0 BRA `(.L_x_3765) ;  /* 0xfffffffc00f08947 */ /* 0x002fea000383ffff */
[----:B------:R-:W-:Y:S05]  /*185c0*/  BRA `(.L_x_3882) ;  /* 0xffffffac00207947 */ /* 0x000fea000383ffff */
.L_x_3767:
[----:B-1----:R1:W2:Y:S02]  /*185d0*/  SYNCS.PHASECHK.TRANS64.TRYWAIT P1, [R7+URZ+0x388c0], R8 ;  /* 0x0388c008070075a7 */ /* 0x0022a4000802017f */
[----:B--2---:R-:W-:Y:S05]  /*185e0*/  @!P1 NANOSLEEP.SYNCS 0x989680 ;  /* 0x009896800000995d */ /* 0x004fea0003900000 */
[----:B------:R-:W2:Y:S02]  /*185f0*/  @!P1 SYNCS.PHASECHK.TRANS64 P1, [R7+URZ+0x388c0], R8 ;  /* 0x0388c008070095a7 */ /* 0x000ea4000802007f */
[----:B--2---:R-:W-:Y:S05]  /*18600*/  @!P1 BRA `(.L_x_3767) ;  /* 0xfffffffc00f09947 */ /* 0x004fea000383ffff */
[----:B------:R-:W-:Y:S05]  /*18610*/  BRA `(.L_x_3883) ;  /* 0xffffffac00807947 */ /* 0x000fea000383ffff */
.L_x_3777:
        /* <DEDUP_REMOVED lines=11> */
.L_x_3885:
[----:B------:R-:W-:Y:S05]  /*186d0*/  BSYNC B0 ;  /* 0x0000000000007941 */ /* 0x000fea0003800000 */
.L_x_3884:
[----:B------:R-:W-:Y:S05]  /*186e0*/  BRA `(.L_x_3886) ;  /* 0xffffffb8008c7947 */ /* 0x000fea000383ffff */
.L_x_3778:
[----:B------:R-:W-:Y:S01]  /*186f0*/  BSSY B0, `(.L_x_3887) ;  /* 0x0000006000007945 */ /* 0x000fe20003800000 */
[----:B------:R-:W-:-:S07]  /*18700*/  IMAD.MOV.U32 R15, RZ, RZ, -0x1 ;  /* 0xffffffffff0f7424 */ /* 0x000fce00078e00ff */
[----:B------:R-:W-:Y:S05]  /*18710*/  WARPSYNC.COLLECTIVE R15, `(.L_x_3888) ;  /* 0x000000000f0c7348 */ /* 0x000fea0003c00000 */
[----:B------:R-:W-:Y:S02]  /*18720*/  ELECT P6, UR62, PT ;  /* 0x00000000003e782f */ /* 0x000fe400038c0000 */
[----:B------:R-:W-:Y:S01]  /*18730*/  MOV R14, UR62 ;  /* 0x0000003e000e7c02 */ /* 0x000fe20008000f00 */
[----:B------:R-:W-:Y:S10]  /*18740*/  ENDCOLLECTIVE ;  /* 0x000000000000791b */ /* 0x000ff40003800000 */
.L_x_3888:
[----:B------:R-:W-:Y:S05]  /*18750*/  BSYNC B0 ;  /* 0x0000000000007941 */ /* 0x000fea0003800000 */
.L_x_3887:
[----:B------:R-:W-:Y:S05]  /*18760*/  BRA `(.L_x_3889) ;  /* 0xffffffb800847947 */ /* 0x000fea000383ffff */
.L_x_3781:
[----:B0-----:R0:W1:Y:S02]  /*18770*/  SYNCS.PHASECHK.TRANS64.TRYWAIT P0, [R9+URZ+0x38840], R10 ;  /* 0x0388400a090075a7 */ /* 0x001064000800017f */
[----:B-1----:R-:W-:Y:S05]  /*18780*/  @!P0 NANOSLEEP.SYNCS 0x989680 ;  /* 0x009896800000895d */ /* 0x002fea0003900000 */
[----:B------:R-:W1:Y:S02]  /*18790*/  @!P0 SYNCS.PHASECHK.TRANS64 P0, [R9+URZ+0x38840], R10 ;  /* 0x0388400a090085a7 */ /* 0x000e64000800007f */
[----:B-1----:R-:W-:Y:S05]  /*187a0*/  @!P0 BRA `(.L_x_3781) ;  /* 0xfffffffc00f08947 */ /* 0x002fea000383ffff */
[----:B------:R-:W-:Y:S05]  /*187b0*/  BRA `(.L_x_3890) ;  /* 0xffffffb800f47947 */ /* 0x000fea000383ffff */
.L_x_3785:
        /* <DEDUP_REMOVED lines=8> */
.L_x_3788:
[----:B0-----:R0:W1:Y:S02]  /*18840*/  SYNCS.PHASECHK.TRANS64.TRYWAIT P0, [R5+URZ+0x38860], R9 ;  /* 0x03886009050075a7 */ /* 0x001064000800017f */
[----:B-1----:R-:W-:Y:S05]  /*18850*/  @!P0 NANOSLEEP.SYNCS 0x989680 ;  /* 0x009896800000895d */ /* 0x002fea0003900000 */
[----:B------:R-:W1:Y:S02]  /*18860*/  @!P0 SYNCS.PHASECHK.TRANS64 P0, [R5+URZ+0x38860], R9 ;  /* 0x03886009050085a7 */ /* 0x000e64000800007f */
[----:B-1----:R-:W-:Y:S05]  /*18870*/  @!P0 BRA `(.L_x_3788) ;  /* 0xfffffffc00f08947 */ /* 0x002fea000383ffff */
[----:B------:R-:W-:Y:S05]  /*18880*/  BRA `(.L_x_3892) ;  /* 0xffffffc000f07947 */ /* 0x000fea000383ffff */
.L_x_3797:
[----:B-1----:R1:W2:Y:S02]  /*18890*/  SYNCS.PHASECHK.TRANS64.TRYWAIT P0, [R2+URZ+0x38840], R3 ;  /* 0x03884003020075a7 */ /* 0x0022a4000800017f */
[----:B--2---:R-:W-:Y:S05]  /*188a0*/  @!P0 NANOSLEEP.SYNCS 0x989680 ;  /* 0x009896800000895d */ /* 0x004fea0003900000 */
[----:B------:R-:W2:Y:S02]  /*188b0*/  @!P0 SYNCS.PHASECHK.TRANS64 P0, [R2+URZ+0x38840], R3 ;  /* 0x03884003020085a7 */ /* 0x000ea4000800007f */
[----:B--2---:R-:W-:Y:S05]  /*188c0*/  @!P0 BRA `(.L_x_3797) ;  /* 0xfffffffc00f08947 */ /* 0x004fea000383ffff */
[----:B------:R-:W-:Y:S05]  /*188d0*/  BRA `(.L_x_3893) ;  /* 0xffffffc800cc7947 */ /* 0x000fea000383ffff */
.L_x_3799:
[----:B--2---:R2:W3:Y:S02]  /*188e0*/  SYNCS.PHASECHK.TRANS64.TRYWAIT P0, [R2+URZ+0x38860], R3 ;  /* 0x03886003020075a7 */ /* 0x0044e4000800017f */
[----:B---3--:R-:W-:Y:S05]  /*188f0*/  @!P0 NANOSLEEP.SYNCS 0x989680 ;  /* 0x009896800000895d */ /* 0x008fea0003900000 */
[----:B------:R-:W3:Y:S02]  /*18900*/  @!P0 SYNCS.PHASECHK.TRANS64 P0, [R2+URZ+0x38860], R3 ;  /* 0x03886003020085a7 */ /* 0x000ee4000800007f */
[----:B---3--:R-:W-:Y:S05]  /*18910*/  @!P0 BRA `(.L_x_3799) ;  /* 0xfffffffc00f08947 */ /* 0x008fea000383ffff */
[----:B------:R-:W-:Y:S05]  /*18920*/  BRA `(.L_x_3894) ;  /* 0xffffffcc00407947 */ /* 0x000fea000383ffff */
.L_x_3804:
[----:B--2---:R2:W3:Y:S02]  /*18930*/  SYNCS.PHASECHK.TRANS64.TRYWAIT P0, [R2+URZ+0x38840], R3 ;  /* 0x03884003020075a7 */ /* 0x0044e4000800017f */
[----:B---3--:R-:W-:Y:S05]  /*18940*/  @!P0 NANOSLEEP.SYNCS 0x989680 ;  /* 0x009896800000895d */ /* 0x008fea0003900000 */
[----:B------:R-:W3:Y:S02]  /*18950*/  @!P0 SYNCS.PHASECHK.TRANS64 P0, [R2+URZ+0x38840], R3 ;  /* 0x03884003020085a7 */ /* 0x000ee4000800007f */
[----:B---3--:R-:W-:Y:S05]  /*18960*/  @!P0 BRA `(.L_x_3804) ;  /* 0xfffffffc00f08947 */ /* 0x008fea000383ffff */
[----:B------:R-:W-:Y:S05]  /*18970*/  BRA `(.L_x_3895) ;  /* 0xffffffd000d87947 */ /* 0x000fea000383ffff */
.L_x_3806:
[----:B-1----:R1:W3:Y:S02]  /*18980*/  SYNCS.PHASECHK.TRANS64.TRYWAIT P1, [R2+URZ+0x38860], R3 ;  /* 0x03886003020075a7 */ /* 0x0022e4000802017f */
[----:B---3--:R-:W-:Y:S05]  /*18990*/  @!P1 NANOSLEEP.SYNCS 0x989680 ;  /* 0x009896800000995d */ /* 0x008fea0003900000 */
[----:B------:R-:W3:Y:S02]  /*189a0*/  @!P1 SYNCS.PHASECHK.TRANS64 P1, [R2+URZ+0x38860], R3 ;  /* 0x03886003020095a7 */ /* 0x000ee4000802007f */
[----:B---3--:R-:W-:Y:S05]  /*189b0*/  @!P1 BRA `(.L_x_3806) ;  /* 0xfffffffc00f09947 */ /* 0x008fea000383ffff */
[----:B------:R-:W-:Y:S05]  /*189c0*/  BRA `(.L_x_3896) ;  /* 0xffffffd400487947 */ /* 0x000fea000383ffff */
.L_x_3811:
[----:B---3--:R3:W4:Y:S02]  /*189d0*/  SYNCS.PHASECHK.TRANS64.TRYWAIT P0, [R2+URZ+0x38840], R3 ;  /* 0x03884003020075a7 */ /* 0x008724000800017f */
[----:B----4-:R-:W-:Y:S05]  /*189e0*/  @!P0 NANOSLEEP.SYNCS 0x989680 ;  /* 0x009896800000895d */ /* 0x010fea0003900000 */
[----:B------:R-:W4:Y:S02]  /*189f0*/  @!P0 SYNCS.PHASECHK.TRANS64 P0, [R2+URZ+0x38840], R3 ;  /* 0x03884003020085a7 */ /* 0x000f24000800007f */
[----:B----4-:R-:W-:Y:S05]  /*18a00*/  @!P0 BRA `(.L_x_3811) ;  /* 0xfffffffc00f08947 */ /* 0x010fea000383ffff */
[----:B------:R-:W-:Y:S05]  /*18a10*/  BRA `(.L_x_3897) ;  /* 0xffffffd800c07947 */ /* 0x000fea000383ffff */
.L_x_3813:
[----:B-1----:R1:W2:Y:S02]  /*18a20*/  SYNCS.PHASECHK.TRANS64.TRYWAIT P1, [R2+URZ+0x38860], R3 ;  /* 0x03886003020075a7 */ /* 0x0022a4000802017f */
[----:B--2---:R-:W-:Y:S05]  /*18a30*/  @!P1 NANOSLEEP.SYNCS 0x989680 ;  /* 0x009896800000995d */ /* 0x004fea0003900000 */
[----:B------:R-:W2:Y:S02]  /*18a40*/  @!P1 SYNCS.PHASECHK.TRANS64 P1, [R2+URZ+0x38860], R3 ;  /* 0x03886003020095a7 */ /* 0x000ea4000802007f */
[----:B--2---:R-:W-:Y:S05]  /*18a50*/  @!P1 BRA `(.L_x_3813) ;  /* 0xfffffffc00f09947 */ /* 0x004fea000383ffff */
[----:B------:R-:W-:Y:S05]  /*18a60*/  BRA `(.L_x_3898) ;  /* 0xffffffdc00347947 */ /* 0x000fea000383ffff */
.L_x_3818:
[----:B------:R-:W-:Y:S01]  /*18a70*/  BSSY B0, `(.L_x_3899) ;  /* 0x0000008000007945 */ /* 0x000fe20003800000 */
[----:B------:R-:W-:Y:S02]  /*18a80*/  IMAD.MOV.U32 R13, RZ, RZ, R16 ;  /* 0x000000ffff0d7224 */ /* 0x000fe400078e0010 */
[----:B-1----:R-:W-:Y:S02]  /*18a90*/  IMAD.MOV.U32 R12, RZ, RZ, RZ ;  /* 0x000000ffff0c7224 */ /* 0x002fe400078e00ff */
[----:B------:R-:W-:Y:S02]  /*18aa0*/  IMAD.MOV.U32 R11, RZ, RZ, 0x1f ;  /* 0x0000001fff0b7424 */ /* 0x000fe400078e00ff */
[----:B0-----:R-:W-:-:S07]  /*18ab0*/  IMAD.MOV.U32 R15, RZ, RZ, -0x1 ;  /* 0xffffffffff0f7424 */ /* 0x001fce00078e00ff */
[----:B--2---:R-:W-:Y:S05]  /*18ac0*/  WARPSYNC.COLLECTIVE R15, `(.L_x_3900) ;  /* 0x000000000f087348 */ /* 0x004fea0003c00000 */
[----:B------:R0:W1:Y:S02]  /*18ad0*/  SHFL.IDX P6, R14, R13, R12, R11 ;  /* 0x0000000c0d0e7389 */ /* 0x00006400000c000b */
[----:B012---:R-:W-:Y:S01]  /*18ae0*/  ENDCOLLECTIVE ;  /* 0x000000000000791b */ /* 0x007fe20003800000 */
.L_x_3900:
[----:B------:R-:W-:Y:S05]  /*18af0*/  BSYNC B0 ;  /* 0x0000000000007941 */ /* 0x000fea0003800000 */
.L_x_3899:
        /* <DEDUP_REMOVED lines=8> */
.L_x_3901:
[----:B------:R-:W-:Y:S01]  /*18b80*/  MOV R6, R14 ;  /* 0x0000000e00067202 */ /* 0x000fe20000000f00 */
[----:B------:R-:W-:Y:S06]  /*18b90*/  BRA `(.L_x_3902) ;  /* 0xffffffe000807947 */ /* 0x000fec000383ffff */
.L_x_3821:
        /* <DEDUP_REMOVED lines=8> */
.L_x_3904:
[----:B------:R-:W-:Y:S05]  /*18c20*/  BSYNC B0 ;  /* 0x0000000000007941 */ /* 0x000fea0003800000 */
.L_x_3903:
        /* <DEDUP_REMOVED lines=10> */
.L_x_3905:
        /* <DEDUP_REMOVED lines=8> */
.L_x_3906:
        /* <DEDUP_REMOVED lines=8> */
.L_x_3907:
        /* <DEDUP_REMOVED lines=8> */
.L_x_3908:
        /* <DEDUP_REMOVED lines=8> */
.L_x_3909:
[----:B------:R-:W-:Y:S05]  /*18ed0*/  BRA `(.L_x_3910) ;  /* 0xffffffe000447947 */ /* 0x000fea000383ffff */
.L_x_3826:
[----:B------:R-:W-:Y:S01]  /*18ee0*/  BSSY B0, `(.L_x_3911) ;  /* 0x0000008000007945 */ /* 0x000fe20003800000 */
[----:B-----5:R-:W-:Y:S02]  /*18ef0*/  IMAD.MOV.U32 R13, RZ, RZ, R17 ;  /* 0x000000ffff0d7224 */ /* 0x020fe400078e0011 */
[----:B-1----:R-:W-:Y:S02]  /*18f00*/  IMAD.MOV.U32 R12, RZ, RZ, 0x1 ;  /* 0x00000001ff0c7424 */ /* 0x002fe400078e00ff */
[----:B------:R-:W-:Y:S02]  /*18f10*/  IMAD.MOV.U32 R11, RZ, RZ, RZ ;  /* 0x000000ffff0b7224 */ /* 0x000fe400078e00ff */
[----:B------:R-:W-:-:S07]  /*18f20*/  IMAD.MOV.U32 R15, RZ, RZ, -0x1 ;  /* 0xffffffffff0f7424 */ /* 0x000fce00078e00ff */
[----:B0-----:R-:W-:Y:S05]  /*18f30*/  WARPSYNC.COLLECTIVE R15, `(.L_x_3912) ;  /* 0x000000000f087348 */ /* 0x001fea0003c00000 */
[----:B------:R1:W2:Y:S02]  /*18f40*/  SHFL.UP P6, R14, R13, R12, R11 ;  /* 0x0400000c0d0e7389 */ /* 0x0002a400000c000b */
[----:B012---:R-:W-:Y:S01]  /*18f50*/  ENDCOLLECTIVE ;  /* 0x000000000000791b */ /* 0x007fe20003800000 */
.L_x_3912:
[----:B------:R-:W-:Y:S05]  /*18f60*/  BSYNC B0 ;  /* 0x0000000000007941 */ /* 0x000fea0003800000 */
.L_x_3911:
[C---:B------:R-:W-:Y:S01]  /*18f70*/  ISETP.NE.AND P0, PT, R7.reuse, RZ, PT ;  /* 0x000000ff0700720c */ /* 0x040fe20003f05270 */
[----:B------:R-:W-:Y:S01]  /*18f80*/  IMAD.MOV.U32 R12, RZ, RZ, 0x2 ;  /* 0x00000002ff0c7424 */ /* 0x000fe200078e00ff */
[----:B------:R-:W-:Y:S01]  /*18f90*/  MOV R15, 0xffffffff ;  /* 0xffffffff000f7802 */ /* 0x000fe20000000f00 */
[----:B------:R-:W-:Y:S01]  /*18fa0*/  IMAD.MOV.U32 R11, RZ, RZ, RZ ;  /* 0x000000ffff0b7224 */ /* 0x000fe200078e00ff */
[----:B------:R-:W-:Y:S02]  /*18fb0*/  SEL R2, R14, RZ, P0 ;  /* 0x000000ff0e027207 */ /* 0x000fe40000000000 */
[----:B------:R-:W-:-:S03]  /*18fc0*/  ISETP.GE.U32.AND P0, PT, R7, 0x2, PT ;  /* 0x000000020700780c */ /* 0x000fc60003f06070 */
[----:B------:R-:W-:-:S04]  /*18fd0*/  IMAD.IADD R2, R17, 0x1, R2 ;  /* 0x0000000111027824 */ /* 0x000fc800078e0202 */
[----:B------:R-:W-:-:S07]  /*18fe0*/  IMAD.MOV.U32 R13, RZ, RZ, R2 ;  /* 0x000000ffff0d7224 */ /* 0x000fce00078e0002 */
[----:B------:R-:W-:Y:S05]  /*18ff0*/  WARPSYNC.COLLECTIVE R15, `(.L_x_3913) ;  /* 0x000000000f087348 */ /* 0x000fea0003c00000 */
[----:B------:R0:W1:Y:S02]  /*19000*/  SHFL.UP P6, R14, R13, R12, R11 ;  /* 0x0400000c0d0e7389 */ /* 0x00006400000c000b */
[----:B01----:R-:W-:Y:S01]  /*19010*/  ENDCOLLECTIVE ;  /* 0x000000000000791b */ /* 0x003fe20003800000 */
.L_x_3913:
        /* <DEDUP_REMOVED lines=8> */
.L_x_3914:
        /* <DEDUP_REMOVED lines=8> */
.L_x_3915:
        /* <DEDUP_REMOVED lines=8> */
.L_x_3916:
        /* <DEDUP_REMOVED lines=8> */
.L_x_3917:
[----:B------:R-:W-:Y:S05]  /*19220*/  BRA `(.L_x_3918) ;  /* 0xffffffe000247947 */ /* 0x000fea000383ffff */
.L_x_3828:
[----:B------:R-:W-:Y:S01]  /*19230*/  BSSY B0, `(.L_x_3919) ;  /* 0x0000006000007945 */ /* 0x000fe20003800000 */
[----:B------:R-:W-:Y:S01]  /*19240*/  PLOP3.LUT P6, PT, P6, PT, PT, 0x8, 0x0 ;  /* 0x000000000000781c */ /* 0x000fe200037ce170 */
[----:B------:R-:W-:-:S12]  /*19250*/  IMAD.MOV.U32 R15, RZ, RZ, -0x1 ;  /* 0xffffffffff0f7424 */ /* 0x000fd800078e00ff */
[----:B01----:R-:W-:Y:S05]  /*19260*/  WARPSYNC.COLLECTIVE R15, `(.L_x_3920) ;  /* 0x000000000f087348 */ /* 0x003fea0003c00000 */
[----:B------:R-:W-:Y:S01]  /*19270*/  VOTE.ANY R14, PT, P6 ;  /* 0x00000000000e7806 */ /* 0x000fe200030e0100 */
[----:B01----:R-:W-:Y:S06]  /*19280*/  ENDCOLLECTIVE ;  /* 0x000000000000791b */ /* 0x003fec0003800000 */
.L_x_3920:
[----:B------:R-:W-:Y:S05]  /*19290*/  BSYNC B0 ;  /* 0x0000000000007941 */ /* 0x000fea0003800000 */
.L_x_3919:
        /* <DEDUP_REMOVED lines=9> */
.L_x_3921:
[----:B------:R-:W-:Y:S01]  /*19330*/  IMAD.MOV.U32 R17, RZ, RZ, R14 ;  /* 0x000000ffff117224 */ /* 0x000fe200078e000e */
[----:B------:R-:W-:Y:S06]  /*19340*/  BRA `(.L_x_3922) ;  /* 0xffffffe000147947 */ /* 0x000fec000383ffff */
.L_x_3830:
[----:B------:R-:W-:Y:S01]  /*19350*/  BSSY B0, `(.L_x_3923) ;  /* 0x0000007000007945 */ /* 0x000fe20003800000 */
[----:B------:R-:W-:Y:S02]  /*19360*/  IMAD.MOV.U32 R13, RZ, RZ, R2 ;  /* 0x000000ffff0d7224 */ /* 0x000fe400078e0002 */
[----:B------:R-:W-:Y:S02]  /*19370*/  IMAD.MOV.U32 R11, RZ, RZ, 0x1f ;  /* 0x0000001fff0b7424 */ /* 0x000fe400078e00ff */
[----:B------:R-:W-:-:S07]  /*19380*/  IMAD.MOV.U32 R15, RZ, RZ, -0x1 ;  /* 0xffffffffff0f7424 */ /* 0x000fce00078e00ff */
[----:B0-23--:R-:W-:Y:S05]  /*19390*/  WARPSYNC.COLLECTIVE R15, `(.L_x_3924) ;  /* 0x000000000f087348 */ /* 0x00dfea0003c00000 */
[----:B------:R1:W4:Y:S02]  /*193a0*/  SHFL.IDX P6, R14, R13, R12, R11 ;  /* 0x0000000c0d0e7389 */ /* 0x00032400000c000b */
[----:B01234-:R-:W-:Y:S01]  /*193b0*/  ENDCOLLECTIVE ;  /* 0x000000000000791b */ /* 0x01ffe20003800000 */
.L_x_3924:
[----:B------:R-:W-:Y:S05]  /*193c0*/  BSYNC B0 ;  /* 0x0000000000007941 */ /* 0x000fea0003800000 */
.L_x_3923:
[----:B------:R-:W-:Y:S05]  /*193d0*/  BRA `(.L_x_3829) ;  /* 0xffffffe0000c7947 */ /* 0x000fea000383ffff */
.L_x_3833:
[----:B0-----:R0:W2:Y:S02]  /*193e0*/  SYNCS.PHASECHK.TRANS64.TRYWAIT P0, [R0+URZ+0x38820], R3 ;  /* 0x03882003000075a7 */ /* 0x0010a4000800017f */
[----:B--2---:R-:W-:Y:S05]  /*193f0*/  @!P0 NANOSLEEP.SYNCS 0x989680 ;  /* 0x009896800000895d */ /* 0x004fea0003900000 */
[----:B------:R-:W2:Y:S02]  /*19400*/  @!P0 SYNCS.PHASECHK.TRANS64 P0, [R0+URZ+0x38820], R3 ;  /* 0x03882003000085a7 */ /* 0x000ea4000800007f */
[----:B--2---:R-:W-:Y:S05]  /*19410*/  @!P0 BRA `(.L_x_3833) ;  /* 0xfffffffc00f08947 */ /* 0x004fea000383ffff */
[----:B------:R-:W-:Y:S05]  /*19420*/  BRA `(.L_x_3925) ;  /* 0xffffffe000ec7947 */ /* 0x000fea000383ffff */
.L_x_3834:
[----:B------:R-:W2:Y:S01]  /*19430*/  S2R R2, SR_TID.X ;  /* 0x0000000000027919 */ /* 0x000ea20000002100 */
[----:B------:R-:W-:Y:S01]  /*19440*/  BSSY B0, `(.L_x_3926) ;  /* 0x000000a000007945 */ /* 0x000fe20003800000 */
[----:B-1----:R-:W-:Y:S02]  /*19450*/  IMAD.MOV.U32 R12, RZ, RZ, RZ ;  /* 0x000000ffff0c7224 */ /* 0x002fe400078e00ff */
        /* <DEDUP_REMOVED lines=8> */
.L_x_3927:
[----:B------:R-:W-:Y:S05]  /*194e0*/  BSYNC B0 ;  /* 0x0000000000007941 */ /* 0x000fea0003800000 */
.L_x_3926:
[----:B------:R-:W-:Y:S05]  /*194f0*/  BRA `(.L_x_3928) ;  /* 0xffffffe000d07947 */ /* 0x000fea000383ffff */
.L_x_3835:
[----:B------:R-:W-:Y:S01]  /*19500*/  BSSY B0, `(.L_x_3929) ;  /* 0x0000006000007945 */ /* 0x000fe20003800000 */
[----:B------:R-:W-:-:S07]  /*19510*/  IMAD.MOV.U32 R15, RZ, RZ, -0x1 ;  /* 0xffffffffff0f7424 */ /* 0x000fce00078e00ff */
[----:B012---:R-:W-:Y:S05]  /*19520*/  WARPSYNC.COLLECTIVE R15, `(.L_x_3930) ;  /* 0x000000000f0c7348 */ /* 0x007fea0003c00000 */
[----:B------:R-:W-:Y:S02]  /*19530*/  ELECT P6, UR62, PT ;  /* 0x00000000003e782f */ /* 0x000fe400038c0000 */
[----:B------:R-:W-:Y:S01]  /*19540*/  MOV R14, UR62 ;  /* 0x0000003e000e7c02 */ /* 0x000fe20008000f00 */
[----:B012---:R-:W-:Y:S10]  /*19550*/  ENDCOLLECTIVE ;  /* 0x000000000000791b */ /* 0x007ff40003800000 */
.L_x_3930:
[----:B------:R-:W-:Y:S05]  /*19560*/  BSYNC B0 ;  /* 0x0000000000007941 */ /* 0x000fea0003800000 */
.L_x_3929:
[----:B------:R-:W-:Y:S05]  /*19570*/  BRA `(.L_x_3931) ;  /* 0xffffffe000c47947 */ /* 0x000fea000383ffff */
.L_x_3837:
[----:B0-----:R0:W2:Y:S02]  /*19580*/  SYNCS.PHASECHK.TRANS64.TRYWAIT P0, [R6+URZ], R5 ;  /* 0x00000005060075a7 */ /* 0x0010a4000800017f */
[----:B--2---:R-:W-:Y:S05]  /*19590*/  @!P0 NANOSLEEP.SYNCS 0x989680 ;  /* 0x009896800000895d */ /* 0x004fea0003900000 */
[----:B------:R-:W2:Y:S02]  /*195a0*/  @!P0 SYNCS.PHASECHK.TRANS64 P0, [R6+URZ], R5 ;  /* 0x00000005060085a7 */ /* 0x000ea4000800007f */
[----:B--2---:R-:W-:Y:S05]  /*195b0*/  @!P0 BRA `(.L_x_3837) ;  /* 0xfffffffc00f08947 */ /* 0x004fea000383ffff */
[----:B------:R-:W-:Y:S05]  /*195c0*/  BRA `(.L_x_3932) ;  /* 0xffffffe400007947 */ /* 0x000fea000383ffff */
.L_x_3838:
[----:B--2---:R2:W3:Y:S02]  /*195d0*/  SYNCS.PHASECHK.TRANS64.TRYWAIT P0, [R7+URZ], R2 ;  /* 0x00000002070075a7 */ /* 0x0044e4000800017f */
[----:B---3--:R-:W-:Y:S05]  /*195e0*/  @!P0 NANOSLEEP.SYNCS 0x989680 ;  /* 0x009896800000895d */ /* 0x008fea0003900000 */
[----:B------:R-:W3:Y:S02]  /*195f0*/  @!P0 SYNCS.PHASECHK.TRANS64 P0, [R7+URZ], R2 ;  /* 0x00000002070085a7 */ /* 0x000ee4000800007f */
[----:B---3--:R-:W-:Y:S05]  /*19600*/  @!P0 BRA `(.L_x_3838) ;  /* 0xfffffffc00f08947 */ /* 0x008fea000383ffff */
[----:B------:R-:W-:Y:S05]  /*19610*/  BRA `(.L_x_3933) ;  /* 0xffffffe000f47947 */ /* 0x000fea000383ffff */
.L_x_3840:
[----:B---3--:R3:W4:Y:S02]  /*19620*/  SYNCS.PHASECHK.TRANS64.TRYWAIT P0, [R4+URZ], R5 ;  /* 0x00000005040075a7 */ /* 0x008724000800017f */
[----:B----4-:R-:W-:Y:S05]  /*19630*/  @!P0 NANOSLEEP.SYNCS 0x989680 ;  /* 0x009896800000895d */ /* 0x010fea0003900000 */
[----:B------:R-:W4:Y:S02]  /*19640*/  @!P0 SYNCS.PHASECHK.TRANS64 P0, [R4+URZ], R5 ;  /* 0x00000005040085a7 */ /* 0x000f24000800007f */
[----:B----4-:R-:W-:Y:S05]  /*19650*/  @!P0 BRA `(.L_x_3840) ;  /* 0xfffffffc00f08947 */ /* 0x010fea000383ffff */
[----:B------:R-:W-:Y:S05]  /*19660*/  BRA `(.L_x_3934) ;  /* 0xffffffe000fc7947 */ /* 0x000fea000383ffff */
.L_x_3935:
        /* <DEDUP_REMOVED lines=9> */
.L_x_11945:


//--------------------- .text._ZN7cutlass13device_kernelIN5flash11enable_sm90INS1_16FlashAttnFwdSm90INS1_25CollectiveMainloopFwdSm90ILi2EN4cute5tupleIJNS5_1CILi1EEES8_S8_EEENS6_IJNS7_ILi64EEESA_SA_EEELi512ENS_10bfloat16_tEfNS_4arch4Sm90ELb0ELb1ELb0ELb0ELb0ELb0ELb0ELb0ELb0ELb0ELb0ELb0EEENS1_21CollectiveEpilogueFwdINS6_IJSA_NS7_ILi512EEESA_EEES9_SC_SE_Li256ELb0ELb0ELb0ELb0EEENS1_30DynamicPersistentTileSchedulerILi256ELi32ELb0ELb0ELb1EEEEEEEEEvNT_6ParamsE --------------------------
	.section	.text._ZN7cutlass13device_kernelIN5flash11enable_sm90INS1_16FlashAttnFwdSm90INS1_25CollectiveMainloopFwdSm90ILi2EN4cute5tupleIJNS5_1CILi1EEES8_S8_EEENS6_IJNS7_ILi64EEESA_SA_EEELi512ENS_10bfloat16_tEfNS_4arch4Sm90ELb0ELb1ELb0ELb0ELb0ELb0ELb0ELb0ELb0ELb0ELb0ELb0EEENS1_21CollectiveEpilogueFwdINS6_IJSA_NS7_ILi512EEESA_EEES9_SC_SE_Li256ELb0ELb0ELb0ELb0EEENS1_30DynamicPersistentTileSchedulerILi256ELi32ELb0ELb0ELb1EEEEEEEEEvNT_6ParamsE,"ax",@progbits
	.align	128
.text._ZN7cutlass13device_kernelIN5flash11enable_sm90INS1_16FlashAttnFwdSm90INS1_25CollectiveMainloopFwdSm90ILi2EN4cute5tupleIJNS5_1CILi1EEES8_S8_EEENS6_IJNS7_ILi64EEESA_SA_EEELi512ENS_10bfloat16_tEfNS_4arch4Sm90ELb0ELb1ELb0ELb0ELb0ELb0ELb0ELb0ELb0ELb0ELb0ELb0EEENS1_21CollectiveEpilogueFwdINS6_IJSA_NS7_ILi512EEESA_EEES9_SC_SE_Li256ELb0ELb0ELb0ELb0EEENS1_30DynamicPersistentTileSchedulerILi256ELi32ELb0ELb0ELb1EEEEEEEEEvNT_6ParamsE:
        .type           _ZN7cutlass13device_kernelIN5flash11enable_sm90INS1_16FlashAttnFwdSm90INS1_25CollectiveMainloopFwdSm90ILi2EN4cute5tupleIJNS5_1CILi1EEES8_S8_EEENS6_IJNS7_ILi64EEESA_SA_EEELi512ENS_10bfloat16_tEfNS_4arch4Sm90ELb0ELb1ELb0ELb0ELb0ELb0ELb0ELb0ELb0ELb0ELb0ELb0EEENS1_21CollectiveEpilogueFwdINS6_IJSA_NS7_ILi512EEESA_EEES9_SC_SE_Li256ELb0ELb0ELb0ELb0EEENS1_30DynamicPersistentTileSchedulerILi256ELi32ELb0ELb0ELb1EEEEEEEEEvNT_6ParamsE,@function
        .size           _ZN7cutlass13device_kernelIN5flash11enable_sm90INS1_16FlashAttnFwdSm90INS1_25CollectiveMainloopFwdSm90ILi2EN4cute5tupleIJNS5_1CILi1EEES8_S8_EEENS6_IJNS7_ILi64EEESA_SA_EEELi512ENS_10bfloat16_tEfNS_4arch4Sm90ELb0ELb1ELb0ELb0ELb0ELb0ELb0ELb0ELb0ELb0ELb0ELb0EEENS1_21CollectiveEpilogueFwdINS6_IJSA_NS7_ILi512EEESA_EEES9_SC_SE_Li256ELb0ELb0ELb0ELb0EEENS1_30DynamicPersistentTileSchedulerILi256ELi32ELb0ELb0ELb1EEEEEEEEEvNT_6ParamsE,(.L_x_11946 - _ZN7cutlass13device_kernelIN5flash11enable_sm90INS1_16FlashAttnFwdSm90INS1_25CollectiveMainloopFwdSm90ILi2EN4cute5tupleIJNS5_1CILi1EEES8_S8_EEENS6_IJNS7_ILi64EEESA_SA_EEELi512ENS_10bfloat16_tEfNS_4arch4Sm90ELb0ELb1ELb0ELb0ELb0ELb0ELb0ELb0ELb0ELb0ELb0ELb0EEENS1_21CollectiveEpilogueFwdINS6_IJSA_NS7_ILi512EEESA_EEES9_SC_SE_Li256ELb0ELb0ELb0ELb0EEENS1_30DynamicPersistentTileSchedulerILi256ELi32ELb0ELb0ELb1EEEEEEEEEvNT_6ParamsE)
        .other          _ZN7cutlass13device_kernelIN5flash11enable_sm90INS1_16FlashAttnFwdSm90INS1_25CollectiveMainloopFwdSm90ILi2EN4cute5tupleIJNS5_1CILi1EEES8_S8_EEENS6_IJNS7_ILi64EEESA_SA_EEELi512ENS_10bfloat16_tEfNS_4arch4Sm90ELb0ELb1ELb0ELb0ELb0ELb0ELb0ELb0ELb0ELb0ELb0ELb0EEENS1_21CollectiveEpilogueFwdINS6_IJSA_NS7_ILi512EEESA_EEES9_SC_SE_Li256ELb0ELb0ELb0ELb0EEENS1_30DynamicPersistentTileSchedulerILi256ELi32ELb0ELb0ELb1EEEEEEEEEvNT_6ParamsE,@"STO_CUDA_ENTRY STV_DEFAULT"
_ZN7cutlass13device_kernelIN5flash11enable_sm90INS1_16FlashAttnFwdSm90INS1_25CollectiveMainloopFwdSm90ILi2EN4cute5tupleIJNS5_1CILi1EEES8_S8_EEENS6_IJNS7_ILi64EEESA_SA_EEELi512ENS_10bfloat16_tEfNS_4arch4Sm90ELb0ELb1ELb0ELb0ELb0ELb0ELb0ELb0ELb0ELb0ELb0ELb0EEENS1_21CollectiveEpilogueFwdINS6_IJSA_NS7_ILi512EEESA_EEES9_SC_SE_Li256ELb0ELb0ELb0ELb0EEENS1_30DynamicPersistentTileSchedulerILi256ELi32ELb0ELb0ELb1EEEEEEEEEvNT_6ParamsE:
[----:B------:R-:W1:Y:S01]  /*0000*/  LDC R1, c[0x0][0x28] ;  /* 0x00000a00ff017b82 */ /* 0x000e620000000800 */
[----:B------:R-:W2:Y:S01]  /*0010*/  S2R R19, SR_TID.X ;  /* 0x0000000000137919 */ /* 0x000ea20000002100 */
[----:B------:R-:W-:Y:S01]  /*0020*/  ELECT P0, URZ, PT ;  /* 0x00000000003f782f */ /* 0x000fe20003800000 */
[----:B------:R-:W-:Y:S01]  /*0030*/  BSSY B0, `(.L_x_3936) ;  /* 0x0000014000007945 */ /* 0x000fe20003800000 */
[----:B--2---:R-:W-:-:S05]  /*0040*/  SHF.R.U32.HI R0, RZ, 0x5, R19 ;  /* 0x00000005ff007819 */ /* 0x004fca0000011613 */
[----:B------:R-:W2:Y:S02]  /*0050*/  SHFL.IDX PT, R2, R0, RZ, 0x1f ;  /* 0x00001fff00027589 */ /* 0x000ea400000e0000 */
[----:B--2---:R-:W-:Y:S02]  /*0060*/  ISETP.EQ.AND P0, PT, R2, RZ, P0 ;  /* 0x000000ff0200720c */ /* 0x004fe40000702270 */
[----:B------:R-:W-:-:S11]  /*0070*/  SHF.R.U32.HI R2, RZ, 0x7, R19 ;  /* 0x00000007ff027819 */ /* 0x000fd60000011613 */
[----:B-1----:R-:W-:Y:S05]  /*0080*/  @!P0 BRA `(.L_x_3937) ;  /* 0x0000000000388947 */ /* 0x002fea0003800000 */
        /* <DEDUP_REMOVED lines=14> */
.L_x_3937:
[----:B------:R-:W-:Y:S05]  /*0170*/  BSYNC B0 ;  /* 0x0000000000007941 */ /* 0x000fea0003800000 */
.L_x_3936:
        /* <DEDUP_REMOVED lines=33> */
.L_x_3938:
        /* <DEDUP_REMOVED lines=22> */
.L_x_3939:
        /* <DEDUP_REMOVED lines=18> */
.L_x_3940:
        /* <DEDUP_REMOVED lines=22> */
.L_x_3941:
        /* <DEDUP_REMOVED lines=22> */
.L_x_3942:
[----:B------:R-:W-:Y:S01]  /*08d0*/  PLOP3.LUT P0, PT, PT, PT, UP0, 0x80, 0x0 ;  /* 0x000000000000781c */ /* 0x000fe20003f0f008 */
[----:B------:R-:W-:Y:S01]  /*08e0*/  UMOV UR36, 0x1 ;  /* 0x0000000100247882 */ /* 0x000fe20000000000 */
[----:B------:R-:W-:Y:S01]  /*08f0*/  NOP ;  /* 0x0000000000007918 */ /* 0x000fe20000000000 */
[----:B------:R-:W-:Y:S01]  /*0900*/  USEL UR36, UR36, 0x2, !UP0 ;  /* 0x0000000224247887 */ /* 0x000fe2000c000000 */
[----:B------:R-:W-:Y:S01]  /*0910*/  ULDC.64 UR50, c[0x0][0x208] ;  /* 0x0000820000327ab9 */ /* 0x000fe20000000a00 */
[----:B-123--:R-:W-:Y:S08]  /*0920*/  BAR.SYNC.DEFER_BLOCKING 0x0 ;  /* 0x0000000000007b1d */ /* 0x00eff00000010000 */
[----:B------:R-:W-:Y:S05]  /*0930*/  @!P0 BRA `(.L_x_3943) ;  /* 0x000000d800108947 */ /* 0x000fea0003800000 */
.L_x_3944:
[----:B------:R-:W-:-:S08]  /*0940*/  NOP ;  /* 0x0000000000007918 */ /* 0x000fd00000000000 */
[----:B------:R-:W1:Y:S02]  /*0950*/  USETMAXREG.TRY_ALLOC.CTAPOOL UP0, 0xf0 ;  /* 0x000000f0000079c8 */ /* 0x000e640008000600 */
[----:B-1----:R-:W-:-:S13]  /*0960*/  PLOP3.LUT P0, PT, PT, PT, UP0, 0x80, 0x0 ;  /* 0x000000000000781c */ /* 0x002fda0003f0f008 */
[----:B------:R-:W-:Y:S05]  /*0970*/  @!P0 BRA `(.L_x_3944) ;  /* 0xfffffffc00f08947 */ /* 0x000fea000383ffff */
[----:B------:R-:W-:Y:S01]  /*0980*/  LOP3.LUT R0, R19, 0xffffff80, RZ, 0xc0, !PT ;  /* 0xffffff8013007812 */ /* 0x000fe200078ec0ff */
[----:B------:R-:W1:Y:S08]  /*0990*/  S2UR UR4, SR_CTAID.X ;  /* 0x00000000000479c3 */ /* 0x000e700000002500 */
[----:B------:R-:W-:Y:S06]  /*09a0*/  BAR.ARV 0x4, 0x120 ;  /* 0x0104800000007b1d */ /* 0x000fec0000002000 */
[----:B------:R-:W-:-:S02]  /*09b0*/  ISETP.NE.AND P0, PT, R0, 0x80, PT ;  /* 0x000000800000780c */ /* 0x000fc40003f05270 */
[----:B------:R-:W1:Y:S11]  /*09c0*/  LDC R0, c[0x0][0xda8] ;  /* 0x00036a00ff007b82 */ /* 0x000e760000000800 */
        /* <DEDUP_REMOVED lines=17> */
[--C-:B------:R-:W-:Y:S02]  /*0ae0*/  SHF.R.S32.HI R189, RZ, 0x5, R4.reuse ;  /* 0x00000005ffbd7819 */ /* 0x100fe40000011404 */
[----:B------:R-:W-:Y:S02]  /*0af0*/  SHF.R.S32.HI R6, RZ, 0x1f, R4 ;  /* 0x0000001fff067819 */ /* 0x000fe40000011404 */
[----:B------:R-:W-:Y:S02]  /*0b00*/  LOP3.LUT R4, R2, 0xfffffff0, RZ, 0xc0, !PT ;  /* 0xfffffff002047812 */ /* 0x000fe400078ec0ff */
[----:B------:R-:W-:Y:S02]  /*0b10*/  LEA.HI R3, R0, R191, RZ, 0x7 ;  /* 0x000000bf00037211 */ /* 0x000fe400078f38ff */
[----:B------:R-:W-:Y:S01]  /*0b20*/  SHF.R.S32.HI R7, RZ, 0x4, R2 ;  /* 0x00000004ff077819 */ /* 0x000fe20000011402 */
[----:B------:R-:W-:Y:S01]  /*0b30*/  IMAD.IADD R5, R191, 0x1, -R4 ;  /* 0x00000001bf057824 */ /* 0x000fe200078e0a04 */
[----:B------:R-:W-:-:S02]  /*0b40*/  LOP3.LUT R8, R3, 0xffffff80, RZ, 0xc0, !PT ;  /* 0xffffff8003087812 */ /* 0x000fc400078ec0ff */
[----:B------:R-:W-:Y:S01]  /*0b50*/  LEA.HI R2, R2, R7, RZ, 0x1 ;  /* 0x0000000702027211 */ /* 0x000fe200078f08ff */
[----:B-1----:R-:W-:Y:S01]  /*0b60*/  ULEA UR48, UR5, UR48, 0x18 ;  /* 0x0000003005307291 */ /* 0x002fe2000f8ec03f */
[----:B------:R-:W-:Y:S01]  /*0b70*/  SHF.R.S32.HI R10, RZ, 0x1f, R5 ;  /* 0x0000001fff0a7819 */ /* 0x000fe20000011405 */
[----:B------:R-:W-:Y:S01]  /*0b80*/  IMAD.IADD R8, R191, 0x1, -R8 ;  /* 0x00000001bf087824 */ /* 0x000fe200078e0a08 */
[----:B------:R-:W-:Y:S02]  /*0b90*/  LEA.HI R6, R6, R189, RZ, 0x2 ;  /* 0x000000bd06067211 */ /* 0x000fe400078f10ff */
[----:B------:R-:W-:Y:S02]  /*0ba0*/  LEA.HI R12, R10, R5, RZ, 0x3 ;  /* 0x000000050a0c7211 */ /* 0x000fe400078f18ff */
[----:B------:R-:W-:Y:S02]  /*0bb0*/  SHF.R.S32.HI R9, RZ, 0x1f, R8 ;  /* 0x0000001fff097819 */ /* 0x000fe40000011408 */
[C---:B------:R-:W-:Y:S01]  /*0bc0*/  LOP3.LUT R14, R12.reuse, 0xfffffff8, RZ, 0xc0, !PT ;  /* 0xfffffff80c0e7812 */ /* 0x040fe200078ec0ff */
[----:B------:R-:W-:Y:S01]  /*0bd0*/  IMAD.SHL.U32 R12, R12, 0x40, RZ ;  /* 0x000000400c0c7824 */ /* 0x000fe200078e00ff */
[----:B------:R-:W-:-:S02]  /*0be0*/  SHF.R.S32.HI R188, RZ, 0x7, R3 ;  /* 0x00000007ffbc7819 */ /* 0x000fc40000011403 */
[----:B------:R-:W-:Y:S01]  /*0bf0*/  LOP3.LUT R2, R2, 0x1ffffffe, RZ, 0xc0, !PT ;  /* 0x1ffffffe02027812 */ /* 0x000fe200078ec0ff */
[----:B------:R-:W-:Y:S01]  /*0c00*/  IMAD.IADD R14, R5, 0x1, -R14 ;  /* 0x00000001050e7824 */ /* 0x000fe200078e0a0e */
[----:B------:R-:W-:Y:S01]  /*0c10*/  LOP3.LUT R6, R6, 0x3ffffc, RZ, 0xc0, !PT ;  /* 0x003ffffc06067812 */ /* 0x000fe200078ec0ff */
[----:B------:R-:W-:Y:S01]  /*0c20*/  IMAD R13, R188, 0x100, R5 ;  /* 0x00000100bc0d7824 */ /* 0x000fe200078e0205 */
[----:B------:R-:W-:Y:S01]  /*0c30*/  LEA.HI R4, R9, R8, RZ, 0x2 ;  /* 0x0000000809047211 */ /* 0x000fe200078f10ff */
[----:B------:R-:W-:Y:S01]  /*0c40*/  IMAD.IADD R2, R7, 0x1, -R2 ;  /* 0x0000000107027824 */ /* 0x000fe200078e0a02 */
[----:B------:R-:W-:Y:S02]  /*0c50*/  IADD3 R6, R189, -R6, RZ ;  /* 0x80000006bd067210 */ /* 0x000fe40007ffe0ff */
[--C-:B------:R-:W-:Y:S01]  /*0c60*/  SHF.R.S32.HI R10, RZ, 0x2, R4.reuse ;  /* 0x00000002ff0a7819 */ /* 0x100fe20000011404 */
[----:B------:R-:W-:Y:S01]  /*0c70*/  IMAD.SHL.U32 R2, R2, 0x8, RZ ;  /* 0x0000000802027824 */ /* 0x000fe200078e00ff */
[----:B------:R-:W-:Y:S01]  /*0c80*/  SHF.R.S32.HI R11, RZ, 0x1f, R4 ;  /* 0x0000001fff0b7819 */ /* 0x000fe20000011404 */
[----:B------:R-:W-:Y:S01]  /*0c90*/  IMAD R13, R6, 0x10, R13 ;  /* 0x00000010060d7824 */ /* 0x000fe200078e020d */
[----:B------:R-:W-:Y:S01]  /*0ca0*/  LOP3.LUT R5, R4, 0x7ffffffc, RZ, 0xc0, !PT ;  /* 0x7ffffffc04057812 */ /* 0x000fe200078ec0ff */
[----:B------:R-:W-:Y:S01]  /*0cb0*/  IMAD.SHL.U32 R4, R14, 0x40, RZ ;  /* 0x000000400e047824 */ /* 0x000fe200078e00ff */
[----:B------:R-:W-:Y:S01]  /*0cc0*/  LEA.HI R9, R9, R8, RZ, 0x5 ;  /* 0x0000000809097211 */ /* 0x000fe200078f28ff */
[----:B------:R-:W-:Y:S01]  /*0cd0*/  IMAD.U32 R190, R13, 0x40, R2 ;  /* 0x000000400dbe7824 */ /* 0x000fe200078e0002 */
[----:B------:R-:W-:-:S02]  /*0ce0*/  IADD3 R8, R8, -R5, RZ ;  /* 0x8000000508087210 */ /* 0x000fc40007ffe0ff */
[----:B------:R-:W-:Y:S02]  /*0cf0*/  LOP3.LUT R5, R4, 0x1c0, RZ, 0xc0, !PT ;  /* 0x000001c004057812 */ /* 0x000fe400078ec0ff */
[----:B------:R-:W-:Y:S02]  /*0d00*/  LOP3.LUT R12, R12, 0x7ffffe00, RZ, 0xc0, !PT ;  /* 0x7ffffe000c0c7812 */ /* 0x000fe400078ec0ff */
[----:B------:R-:W-:Y:S02]  /*0d10*/  LOP3.LUT R2, R5, 0x8, R2, 0xf8, !PT ;  /* 0x0000000805027812 */ /* 0x000fe400078ef802 */
[----:B------:R-:W-:Y:S01]  /*0d20*/  SHF.R.U32.HI R5, RZ, 0x3, R5 ;  /* 0x00000003ff057819 */ /* 0x000fe20000011605 */
[----:B------:R-:W-:Y:S01]  /*0d30*/  IMAD R12, R189, 0x400, R12 ;  /* 0x00000400bd0c7824 */ /* 0x000fe200078e020c */
[----:B------:R-:W-:Y:S02]  /*0d40*/  R2P PR, R14, 0x6 ;  /* 0x000000060e007804 */ /* 0x000fe40000000000 */
[----:B------:R-:W-:-:S02]  /*0d50*/  LOP3.LUT R5, R2, R5, RZ, 0x3c, !PT ;  /* 0x0000000502057212 */ /* 0x000fc400078e3cff */
[----:B------:R-:W-:Y:S02]  /*0d60*/  LEA.HI R11, R11, R10, RZ, 0x3 ;  /* 0x0000000a0b0b7211 */ /* 0x000fe400078f18ff */
[----:B------:R-:W-:Y:S01]  /*0d70*/  LEA.HI R0, R0, R191, RZ, 0x3 ;  /* 0x000000bf00007211 */ /* 0x000fe200078f18ff */
[----:B------:R-:W-:Y:S01]  /*0d80*/  IMAD.IADD R5, R12, 0x1, R5 ;  /* 0x000000010c057824 */ /* 0x000fe200078e0205 */
[----:B------:R-:W-:Y:S02]  /*0d90*/  LEA.HI R3, R3, R188, RZ, 0x1 ;  /* 0x000000bc03037211 */ /* 0x000fe400078f08ff */
[----:B------:R-:W-:Y:S02]  /*0da0*/  LOP3.LUT R11, R11, 0xfffffff8, RZ, 0xc0, !PT ;  /* 0xfffffff80b0b7812 */ /* 0x000fe400078ec0ff */
[----:B------:R-:W-:Y:S02]  /*0db0*/  LEA R18, R5, UR48, 0x1 ;  /* 0x0000003005127c11 */ /* 0x000fe4000f8e08ff */
[----:B------:R-:W-:Y:S01]  /*0dc0*/  LOP3.LUT R2, R0, 0x1ffffff8, RZ, 0xc0, !PT ;  /* 0x1ffffff800027812 */ /* 0x000fe200078ec0ff */
[----:B------:R-:W-:Y:S01]  /*0dd0*/  IMAD.IADD R16, R10, 0x1, -R11 ;  /* 0x000000010a107824 */ /* 0x000fe200078e0a0b */
[----:B------:R-:W-:Y:S01]  /*0de0*/  LOP3.LUT R3, R3, 0xfffffe, RZ, 0xc0, !PT ;  /* 0x00fffffe03037812 */ /* 0x000fe200078ec0ff */
[C---:B------:R-:W-:Y:S01]  /*0df0*/  VIADD R19, R18.reuse, 0x26840 ;  /* 0x0002684012137836 */ /* 0x040fe20000000000 */
[----:B------:R-:W-:Y:S01]  /*0e00*/  IADD3 R23, R18, 0x26800, RZ ;  /* 0x0002680012177810 */ /* 0x000fe20007ffe0ff */
[----:B------:R-:W-:Y:S01]  /*0e10*/  IMAD.IADD R2, R191, 0x1, -R2 ;  /* 0x00000001bf027824 */ /* 0x000fe200078e0a02 */
[----:B------:R-:W-:Y:S01]  /*0e20*/  SEL R22, R22, 0xffffffe0, !P1 ;  /* 0xffffffe016167807 */ /* 0x000fe20004800000 */
[----:B------:R-:W-:Y:S01]  /*0e30*/  IMAD.IADD R3, R188, 0x1, -R3 ;  /* 0x00000001bc037824 */ /* 0x000fe200078e0a03 */
[----:B------:R-:W-:Y:S01]  /*0e40*/  SHF.R.S32.HI R9, RZ, 0x5, R9 ;  /* 0x00000005ff097819 */ /* 0x000fe20000011409 */
[----:B------:R-:W-:Y:S01]  /*0e50*/  @P2 VIADD R19, R23, 0xffffffc0 ;  /* 0xffffffc017132836 */ /* 0x000fe20000000000 */
[----:B------:R-:W-:Y:S01]  /*0e60*/  SHF.R.S32.HI R186, RZ, 0x3, R0 ;  /* 0x00000003ffba7819 */ /* 0x000fe20000011400 */
[----:B------:R-:W-:Y:S01]  /*0e70*/  IMAD.SHL.U32 R184, R2, 0x8, RZ ;  /* 0x0000000802b87824 */ /* 0x000fe200078e00ff */
[----:B------:R-:W-:Y:S01]  /*0e80*/  LEA R16, R9, R16, 0x4 ;  /* 0x0000001009107211 */ /* 0x000fe200078e20ff */
[----:B------:R-:W-:Y:S01]  /*0e90*/  IMAD.IADD R23, R23, 0x1, R22 ;  /* 0x0000000117177824 */ /* 0x000fe200078e0216 */
[----:B------:R-:W-:Y:S01]  /*0ea0*/  SHF.L.U32 R17, R3, 0x8, RZ ;  /* 0x0000000803117819 */ /* 0x000fe200000006ff */
[----:B------:R-:W-:-:S02]  /*0eb0*/  IMAD.SHL.U32 R2, R8, 0x2, RZ ;  /* 0x0000000208027824 */ /* 0x000fc400078e00ff */
[----:B------:R-:W-:-:S07]  /*0ec0*/  IMAD.IADD R22, R22, 0x1, R19 ;  /* 0x0000000116167824 */ /* 0x000fce00078e0213 */
.L_x_4049:
        /* <DEDUP_REMOVED lines=11> */
[----:B--2---:R-:W-:Y:S05]  /*0f80*/  @!P0 BRA `(.L_x_3945) ;  /* 0x0000000000208947 */ /* 0x004fea0003800000 */
        /* <DEDUP_REMOVED lines=8> */
.L_x_3945:
[----:B------:R-:W-:Y:S01]  /*1010*/  ULDC UR6, c[0x0][0xdc4] ;  /* 0x0003710000067ab9 */ /* 0x000fe20000000800 */
[----:B------:R-:W-:Y:S01]  /*1020*/  UMOV UR40, UR7 ;  /* 0x0000000700287c82 */ /* 0x000fe20008000000 */
[----:B------:R-:W-:-:S11]  /*1030*/  UISETP.NE.AND UP0, UPT, UR6, 0x1, UPT ;  /* 0x000000010600788c */ /* 0x000fd6000bf05270 */
[----:B------:R-:W-:Y:S02]  /*1040*/  @UP0 ULDC.64 UR10, c[0x0][0xdc8] ;  /* 0x00037200000a0ab9 */ /* 0x000fe40000000a00 */
[----:B------:R-:W-:-:S04]  /*1050*/  UIMAD.WIDE.U32 UR4, UR7, UR10, URZ ;  /* 0x0000000a070472a5 */ /* 0x000fc8000f8e003f */
[----:B------:R-:W-:-:S04]  /*1060*/  @UP0 USHF.R.U32.HI UR40, URZ, UR11, UR5 ;  /* 0x0000000b3f280299 */ /* 0x000fc80008011605 */
[----:B------:R-:W-:-:S12]  /*1070*/  UIMAD UR4, UR40, UR6, URZ ;  /* 0x00000006280472a4 */ /* 0x000fd8000f8e023f */
.L_x_3946:
[----:B------:R-:W-:Y:S01]  /*1080*/  ULDC UR43, c[0x0][0xdb8] ;  /* 0x00036e00002b7ab9 */ /* 0x000fe20000000800 */
[----:B------:R-:W-:Y:S01]  /*1090*/  ULDC.64 UR10, c[0x0][0x3f8] ;  /* 0x0000fe00000a7ab9 */ /* 0x000fe20000000a00 */
[----:B------:R-:W-:Y:S02]  /*10a0*/  ULOP3.LUT UR5, URZ, UR40, URZ, 0x33, !UPT ;  /* 0x000000283f057292 */ /* 0x000fe4000f8e333f */
[----:B------:R-:W-:Y:S02]  /*10b0*/  UISETP.NE.AND UP1, UPT, UR43, 0x1, UPT ;  /* 0x000000012b00788c */ /* 0x000fe4000bf25270 */
[----:B------:R-:W-:Y:S01]  /*10c0*/  UISETP.NE.U32.AND UP0, UPT, UR10, URZ, UPT ;  /* 0x0000003f0a00728c */ /* 0x000fe2000bf05070 */
[----:B------:R-:W-:Y:S01]  /*10d0*/  ULDC UR6, c[0x0][0xdac] ;  /* 0x00036b0000067ab9 */ /* 0x000fe20000000800 */
[----:B------:R-:W-:Y:S02]  /*10e0*/  UIADD3 UR4, UR7, -UR4, URZ ;  /* 0x8000000407047290 */ /* 0x000fe4000fffe03f */
[----:B------:R-:W-:-:S02]  /*10f0*/  UIADD3 UR5, UR5, UR6, URZ ;  /* 0x0000000605057290 */ /* 0x000fc4000fffe03f */
[----:B------:R-:W-:Y:S01]  /*1100*/  UISETP.NE.AND.EX UP0, UPT, UR11, URZ, UPT, UP0 ;  /* 0x0000003f0b00728c */ /* 0x000fe2000bf05300 */
[----:B------:R-:W-:Y:S01]  /*1110*/  ULDC UR12, c[0x0][0xdc4] ;  /* 0x00037100000c7ab9 */ /* 0x000fe20000000800 */
[----:B------:R-:W-:Y:S01]  /*1120*/  ULDC UR49, c[0x0][0x404] ;  /* 0x0001010000317ab9 */ /* 0x000fe20000000800 */
[----:B------:R-:W-:Y:S02]  /*1130*/  UISETP.NE.AND UP2, UPT, UR46, 0x1, UPT ;  /* 0x000000012e00788c */ /* 0x000fe4000bf45270 */
[----:B------:R-:W-:Y:S01]  /*1140*/  USHF.L.U32 UR42, UR5, 0x6, URZ ;  /* 0x00000006052a7899 */ /* 0x000fe2000800063f */
[----:B------:R-:W-:Y:S01]  /*1150*/  ULDC UR10, c[0x0][0x288] ;  /* 0x0000a200000a7ab9 */ /* 0x000fe20000000800 */
[----:B------:R-:W-:Y:S02]  /*1160*/  UIMAD UR12, UR8, UR12, UR4 ;  /* 0x0000000c080c72a4 */ /* 0x000fe4000f8e0204 */
[----:B------:R-:W-:Y:S01]  /*1170*/  PLOP3.LUT P0, PT, PT, PT, UP2, 0x80, 0x0 ;  /* 0x000000000000781c */ /* 0x000fe20003f0f028 */
[----:B------:R-:W-:Y:S01]  /*1180*/  USEL UR49, UR49, 0x1, UP0 ;  /* 0x0000000131317887 */ /* 0x000fe20008000000 */
[----:B------:R-:W-:Y:S01]  /*1190*/  ULDC UR9, c[0x0][0x2e0] ;  /* 0x0000b80000097ab9 */ /* 0x000fe20000000800 */
[----:B------:R-:W-:Y:S01]  /*11a0*/  @UP1 ULDC UR4, c[0x0][0xdbc] ;  /* 0x00036f0000041ab9 */ /* 0x000fe20000000800 */
[----:B------:R-:W-:-:S02]  /*11b0*/  UIADD3 UR54, UR42, 0x40, -UR10 ;  /* 0x000000402a367890 */ /* 0x000fc4000fffe80a */
[----:B------:R-:W-:Y:S02]  /*11c0*/  UIMAD.WIDE.U32 UR4, UR12, UR4, URZ ;  /* 0x000000040c0472a5 */ /* 0x000fe4000f8e003f */
[----:B------:R-:W-:Y:S02]  /*11d0*/  UIMAD UR6, UR49, UR9, 0x3f ;  /* 0x0000003f310674a4 */ /* 0x000fe4000f8e0209 */
[----:B------:R-:W-:Y:S01]  /*11e0*/  UIMAD UR54, UR49, UR9, UR54 ;  /* 0x00000009313672a4 */ /* 0x000fe2000f8e0236 */
[----:B------:R-:W-:Y:S01]  /*11f0*/  @UP1 ULDC UR13, c[0x0][0xdc0] ;  /* 0x00037000000d1ab9 */ /* 0x000fe20000000800 */
[----:B------:R-:W-:Y:S01]  /*1200*/  UMOV UR44, UR12 ;  /* 0x0000000c002c7c82 */ /* 0x000fe20008000000 */
[----:B------:R-:W-:Y:S01]  /*1210*/  ULDC UR11, c[0x0][0x9e0] ;  /* 0x00027800000b7ab9 */ /* 0x000fe20000000800 */
[----:B------:R-:W-:Y:S02]  /*1220*/  USHF.R.S32.HI UR7, URZ, 0x1f, UR6 ;  /* 0x0000001f3f077899 */ /* 0x000fe40008011406 */
[----:B------:R-:W-:-:S02]  /*1230*/  @UP1 USHF.R.U32.HI UR44, URZ, UR13, UR5 ;  /* 0x0000000d3f2c1299 */ /* 0x000fc40008011605 */
[----:B------:R-:W-:Y:S02]  /*1240*/  UIADD3 UR8, UR54, UR11, URZ ;  /* 0x0000000b36087290 */ /* 0x000fe4000fffe03f */
[----:B------:R-:W-:Y:S02]  /*1250*/  ULEA.HI UR7, UR7, UR6, URZ, 0x6 ;  /* 0x0000000607077291 */ /* 0x000fe4000f8f303f */
[----:B------:R-:W-:Y:S02]  /*1260*/  UIADD3 UR4, -UR44, URZ, URZ ;  /* 0x0000003f2c047290 */ /* 0x000fe4000fffe13f */
[----:B------:R-:W-:Y:S01]  /*1270*/  USHF.R.S32.HI UR7, URZ, 0x6, UR7 ;  /* 0x000000063f077899 */ /* 0x000fe20008011407 */
[----:B------:R-:W-:Y:S01]  /*1280*/  IMAD.U32 R0, RZ, RZ, UR8 ;  /* 0x00000008ff007e24 */ /* 0x000fe2000f8e00ff */
[----:B------:R-:W-:Y:S01]  /*1290*/  UIMAD UR43, UR43, UR4, UR12 ;  /* 0x000000042b2b72a4 */ /* 0x000fe2000f8e020c */
[----:B------:R-:W-:Y:S11]  /*12a0*/  @!P0 BRA `(.L_x_3947) ;  /* 0x0000001c00f88947 */ /* 0x000ff60003800000 */
[----:B------:R-:W1:Y:S02]  /*12b0*/  LDC R8, c[0x0][0x9e4] ;  /* 0x00027900ff087b82 */ /* 0x000e640000000800 */
[----:B-1----:R-:W-:-:S13]  /*12c0*/  ISETP.GE.AND P1, PT, R8, 0x1, PT ;  /* 0x000000010800780c */ /* 0x002fda0003f26270 */
[----:B------:R-:W-:Y:S05]  /*12d0*/  @!P1 BRA `(.L_x_3948) ;  /* 0x0000000000449947 */ /* 0x000fea0003800000 */
[----:B------:R-:W-:Y:S01]  /*12e0*/  ISETP.LT.AND P0, PT, RZ, UR54, PT ;  /* 0x00000036ff007c0c */ /* 0x000fe2000bf01270 */
[----:B------:R-:W-:-:S06]  /*12f0*/  UIADD3 UR4, UR54, -0x1, URZ ;  /* 0xffffffff36047890 */ /* 0x000fcc000fffe03f */
[----:B------:R-:W-:-:S06]  /*1300*/  MOV R3, UR4 ;  /* 0x0000000400037c02 */ /* 0x000fcc0008000f00 */
[----:B------:R-:W-:Y:S05]  /*1310*/  @P0 BRA `(.L_x_3949) ;  /* 0x00000000001c0947 */ /* 0x000fea0003800000 */
[----:B------:R-:W-:Y:S01]  /*1320*/  ISETP.NE.AND P0, PT, R8, 0x1, PT ;  /* 0x000000010800780c */ /* 0x000fe20003f05270 */
[----:B------:R-:W-:-:S12]  /*1330*/  IMAD R3, RZ, RZ, -UR54 ;  /* 0x80000036ff037e24 */ /* 0x000fd8000f8e02ff */
[----:B------:R-:W1:Y:S02]  /*1340*/  @P0 LDC.64 R4, c[0x0][0x9e8] ;  /* 0x00027a00ff040b82 */ /* 0x000e640000000a00 */
[----:B-1----:R-:W-:-:S05]  /*1350*/  @P0 IMAD.HI.U32 R4, R3, R4, RZ ;  /* 0x0000000403040227 */ /* 0x002fca00078e00ff */
[----:B------:R-:W-:-:S04]  /*1360*/  @P0 SHF.R.U32.HI R3, RZ, R5, R4 ;  /* 0x00000005ff030219 */ /* 0x000fc80000011604 */
[----:B------:R-:W-:Y:S01]  /*1370*/  LOP3.LUT R3, RZ, R3, RZ, 0x33, !PT ;  /* 0x00000003ff037212 */ /* 0x000fe200078e33ff */
[----:B------:R-:W-:Y:S06]  /*1380*/  BRA `(.L_x_3950) ;  /* 0x0000000000107947 */ /* 0x000fec0003800000 */
.L_x_3949:
[----:B------:R-:W-:-:S13]  /*1390*/  ISETP.NE.AND P0, PT, R8, 0x1, PT ;  /* 0x000000010800780c */ /* 0x000fda0003f05270 */
[----:B------:R-:W1:Y:S02]  /*13a0*/  @P0 LDC.64 R4, c[0x0][0x9e8] ;  /* 0x00027a00ff040b82 */ /* 0x000e640000000a00 */
[----:B-1----:R-:W-:-:S05]  /*13b0*/  @P0 IMAD.HI.U32 R4, R3, R4, RZ ;  /* 0x0000000403040227 */ /* 0x002fca00078e00ff */
[----:B------:R-:W-:-:S07]  /*13c0*/  @P0 SHF.R.U32.HI R3, RZ, R5, R4 ;  /* 0x00000005ff030219 */ /* 0x000fce0000011604 */
.L_x_3950:
[----:B------:R-:W-:-:S05]  /*13d0*/  IMAD R3, R3, R8, R8 ;  /* 0x0000000803037224 */ /* 0x000fca00078e0208 */
[----:B------:R-:W-:-:S07]  /*13e0*/  VIMNMX R0, R0, R3, PT ;  /* 0x0000000300007248 */ /* 0x000fce0003fe0100 */
.L_x_3948:
[----:B------:R-:W-:Y:S01]  /*13f0*/  VIADD R0, R0, 0x3f ;  /* 0x0000003f00007836 */ /* 0x000fe20000000000 */
[----:B------:R-:W-:Y:S01]  /*1400*/  UIADD3 UR4, UR42, -UR10, URZ ;  /* 0x8000000a2a047290 */ /* 0x000fe2000fffe03f */
[----:B------:R-:W-:-:S03]  /*1410*/  ULDC UR5, c[0x0][0x9dc] ;  /* 0x0002770000057ab9 */ /* 0x000fc60000000800 */
[----:B------:R-:W-:Y:S01]  /*1420*/  SHF.R.S32.HI R3, RZ, 0x1f, R0 ;  /* 0x0000001fff037819 */ /* 0x000fe20000011400 */
[----:B------:R-:W-:-:S03]  /*1430*/  UIMAD UR4, UR49, UR9, UR4 ;  /* 0x00000009310472a4 */ /* 0x000fc6000f8e0204 */
[----:B------:R-:W-:Y:S01]  /*1440*/  LEA.HI R3, R3, R0, RZ, 0x6 ;  /* 0x0000000003037211 */ /* 0x000fe200078f30ff */
[----:B------:R-:W-:-:S03]  /*1450*/  UIADD3 UR5, UR4, -UR5, URZ ;  /* 0x8000000504057290 */ /* 0x000fc6000fffe03f */
[----:B------:R-:W-:-:S03]  /*1460*/  SHF.R.S32.HI R3, RZ, 0x6, R3 ;  /* 0x00000006ff037819 */ /* 0x000fc60000011403 */
[----:B------:R-:W-:Y:S01]  /*1470*/  IMAD.U32 R0, RZ, RZ, UR5 ;  /* 0x00000005ff007e24 */ /* 0x000fe2000f8e00ff */
[----:B------:R-:W-:Y:S01]  /*1480*/  VIMNMX R4, R3, UR7, PT ;  /* 0x0000000703047c48 */ /* 0x000fe2000bfe0100 */
[----:B------:R-:W-:Y:S06]  /*1490*/  @!P1 BRA `(.L_x_3951) ;  /* 0x0000000000409947 */ /* 0x000fec0003800000 */
[----:B------:R-:W-:-:S05]  /*14a0*/  IMAD.U32 R3, RZ, RZ, UR4 ;  /* 0x00000004ff037e24 */ /* 0x000fca000f8e00ff */
        /* <DEDUP_REMOVED lines=9> */
.L_x_3952:
[----:B------:R-:W-:-:S13]  /*1540*/  ISETP.NE.AND P0, PT, R8, 0x1, PT ;  /* 0x000000010800780c */ /* 0x000fda0003f05270 */
[----:B------:R-:W1:Y:S02]  /*1550*/  @P0 LDC.64 R6, c[0x0][0x9e8] ;  /* 0x00027a00ff060b82 */ /* 0x000e640000000a00 */
[----:B-1----:R-:W-:-:S05]  /*1560*/  @P0 IMAD.HI.U32 R6, R3, R6, RZ ;  /* 0x0000000603060227 */ /* 0x002fca00078e00ff */
[----:B------:R-:W-:-:S07]  /*1570*/  @P0 SHF.R.U32.HI R3, RZ, R7, R6 ;  /* 0x00000007ff030219 */ /* 0x000fce0000011606 */
.L_x_3953:
[----:B------:R-:W-:-:S05]  /*1580*/  IMAD R3, R3, R8, RZ ;  /* 0x0000000803037224 */ /* 0x000fca00078e02ff */
[----:B------:R-:W-:-:S07]  /*1590*/  VIMNMX R0, R0, R3, !PT ;  /* 0x0000000300007248 */ /* 0x000fce0007fe0100 */
.L_x_3951:
[----:B------:R-:W-:Y:S02]  /*15a0*/  SHF.R.S32.HI R3, RZ, 0x1f, R0 ;  /* 0x0000001fff037819 */ /* 0x000fe40000011400 */
[----:B------:R-:W-:Y:S02]  /*15b0*/  CS2R R28, SRZ ;  /* 0x00000000001c7805 */ /* 0x000fe4000001ff00 */
[----:B------:R-:W-:Y:S02]  /*15c0*/  PLOP3.LUT P0, PT, PT, PT, PT, 0x80, 0x0 ;  /* 0x000000000000781c */ /* 0x000fe40003f0f070 */
[----:B------:R-:W-:Y:S02]  /*15d0*/  CS2R R150, SRZ ;  /* 0x0000000000967805 */ /* 0x000fe4000001ff00 */
[----:B------:R-:W-:Y:S02]  /*15e0*/  LEA.HI R0, R3, R0, RZ, 0x6 ;  /* 0x0000000003007211 */ /* 0x000fe400078f30ff */
[----:B------:R-:W-:-:S02]  /*15f0*/  CS2R R148, SRZ ;  /* 0x0000000000947805 */ /* 0x000fc4000001ff00 */
[----:B------:R-:W-:Y:S02]  /*1600*/  MOV R3, RZ ;  /* 0x000000ff00037202 */ /* 0x000fe40000000f00 */
[----:B------:R-:W-:Y:S02]  /*1610*/  CS2R R146, SRZ ;  /* 0x0000000000927805 */ /* 0x000fe4000001ff00 */
[----:B------:R-:W-:Y:S02]  /*1620*/  SHF.R.S32.HI R0, RZ, 0x6, R0 ;  /* 0x00000006ff007819 */ /* 0x000fe40000011400 */
[----:B------:R-:W-:Y:S02]  /*1630*/  CS2R R144, SRZ ;  /* 0x0000000000907805 */ /* 0x000fe4000001ff00 */
[----:B------:R-:W-:Y:S02]  /*1640*/  CS2R R142, SRZ ;  /* 0x00000000008e7805 */ /* 0x000fe4000001ff00 */
[----:B------:R-:W-:-:S02]  /*1650*/  CS2R R140, SRZ ;  /* 0x00000000008c7805 */ /* 0x000fc4000001ff00 */
[----:B------:R-:W-:Y:S02]  /*1660*/  VIMNMX R0, RZ, R0, !PT ;  /* 0x00000000ff007248 */ /* 0x000fe40007fe0100 */
[----:B------:R-:W-:Y:S02]  /*1670*/  CS2R R138, SRZ ;  /* 0x00000000008a7805 */ /* 0x000fe4000001ff00 */
[----:B------:R-:W-:Y:S02]  /*1680*/  CS2R R136, SRZ ;  /* 0x0000000000887805 */ /* 0x000fe4000001ff00 */
[----:B------:R-:W-:Y:S02]  /*1690*/  CS2R R134, SRZ ;  /* 0x0000000000867805 */ /* 0x000fe4000001ff00 */
[----:B------:R-:W-:Y:S02]  /*16a0*/  ISETP.GT.AND P1, PT, R4, R0, PT ;  /* 0x000000000400720c */ /* 0x000fe40003f24270 */
[----:B------:R-:W-:-:S02]  /*16b0*/  CS2R R132, SRZ ;  /* 0x0000000000847805 */ /* 0x000fc4000001ff00 */
[----:B------:R-:W-:Y:S02]  /*16c0*/  CS2R R130, SRZ ;  /* 0x0000000000827805 */ /* 0x000fe4000001ff00 */
[----:B------:R-:W-:Y:S02]  /*16d0*/  CS2R R128, SRZ ;  /* 0x0000000000807805 */ /* 0x000fe4000001ff00 */
[----:B------:R-:W-:Y:S02]  /*16e0*/  CS2R R126, SRZ ;  /* 0x00000000007e7805 */ /* 0x000fe4000001ff00 */
[----:B------:R-:W-:Y:S01]  /*16f0*/  CS2R R124, SRZ ;  /* 0x00000000007c7805 */ /* 0x000fe2000001ff00 */
[----:B------:R-:W-:Y:S01]  /*1700*/  IMAD.MOV.U32 R172, RZ, RZ, RZ ;  /* 0x000000ffffac7224 */ /* 0x000fe200078e00ff */
        /* <DEDUP_REMOVED lines=49> */
[----:B------:R-:W-:Y:S01]  /*1a20*/  IMAD.MOV.U32 R153, RZ, RZ, RZ ;  /* 0x000000ffff997224 */ /* 0x000fe200078e00ff */
[----:B------:R-:W-:Y:S06]  /*1a30*/  @!P1 BRA `(.L_x_3954) ;  /* 0x000000ac002c9947 */ /* 0x000fec0003800000 */
        /* <DEDUP_REMOVED lines=14> */
.L_x_3955:
[----:B------:R-:W-:Y:S01]  /*1b20*/  ULEA UR21, UR39, UR48, 0x3 ;  /* 0x0000003027157291 */ /* 0x000fe2000f8e183f */
[----:B------:R-:W-:-:S05]  /*1b30*/  IMAD.U32 R3, RZ, RZ, UR38 ;  /* 0x00000026ff037e24 */ /* 0x000fca000f8e00ff */
[----:B------:R-:W-:-:S04]  /*1b40*/  SHF.L.U32 R3, R3, 0x1f, RZ ;  /* 0x0000001f03037819 */ /* 0x000fc800000006ff */
[----:B------:R-:W1:Y:S02]  /*1b50*/  SYNCS.PHASECHK.TRANS64.TRYWAIT P1, [UR21+0x28c50], R3 ;  /* 0x028c5003ff0075a7 */ /* 0x000e640008020155 */
[----:B-1----:R-:W-:Y:S05]  /*1b60*/  @!P1 BRA `(.L_x_3956) ;  /* 0x000000f800a49947 */ /* 0x002fea0003800000 */
.L_x_4114:
        /* <DEDUP_REMOVED lines=9> */
[----:B------:R-:W-:-:S02]  /*1c00*/  UIADD3 UR6, UR18, 0x80, URZ ;  /* 0x0000008012067890 */ /* 0x000fc4000fffe03f */
[----:B------:R-:W-:Y:S01]  /*1c10*/  ULOP3.LUT UR16, UR4, 0x10000, URZ, 0xfc, !UPT ;  /* 0x0001000004107892 */ /* 0x000fe2000f8efc3f */
[----:B------:R-:W-:Y:S01]  /*1c20*/  UMOV UR7, 0x40000040 ;  /* 0x4000004000077882 */ /* 0x000fe20000000000 */
[----:B------:R-:W-:Y:S02]  /*1c30*/  UMOV UR5, 0x40000040 ;  /* 0x4000004000057882 */ /* 0x000fe40000000000 */
[----:B------:R-:W-:Y:S02]  /*1c40*/  UIADD3 UR4, UR16, 0x2, URZ ;  /* 0x0000000210047890 */ /* 0x000fe4000fffe03f */
[----:B------:R-:W-:Y:S02]  /*1c50*/  UIADD3 UR10, UR18, 0x100, URZ ;  /* 0x00000100120a7890 */ /* 0x000fe4000fffe03f */
[----:B------:R-:W-:Y:S01]  /*1c60*/  UIADD3 UR8, UR16, 0x4, URZ ;  /* 0x0000000410087890 */ /* 0x000fe2000fffe03f */
[----:B------:R-:W-:Y:S01]  /*1c70*/  UMOV UR11, 0x40000040 ;  /* 0x40000040000b7882 */ /* 0x000fe20000000000 */
[----:B------:R-:W-:Y:S01]  /*1c80*/  WARPGROUP.ARRIVE ;  /* 0x00000000000079c5 */ /* 0x000fe20000000000 */
[----:B------:R-:W-:Y:S01]  /*1c90*/  UMOV UR9, 0x40000040 ;  /* 0x4000004000097882 */ /* 0x000fe20000000000 */
[----:B------:R-:W-:-:S02]  /*1ca0*/  UIADD3 UR14, UR18, 0x180, URZ ;  /* 0x00000180120e7890 */ /* 0x000fc4000fffe03f */
[----:B------:R-:W-:Y:S02]  /*1cb0*/  UIADD3 UR12, UR16, 0x6, URZ ;  /* 0x00000006100c7890 */ /* 0x000fe4000fffe03f */
[----:B------:R-:W-:Y:S01]  /*1cc0*/  HGMMA.64x256x16.F32.BF16 R24, gdesc[UR16].tnspB, RZ, !UPT, gsb0 ;  /* 0x43e00000101879f0 */ /* 0x000fe2000c0018ff */
[----:B------:R-:W-:Y:S01]  /*1cd0*/  UMOV UR15, 0x40000040 ;  /* 0x40000040000f7882 */ /* 0x000fe20000000000 */
[----:B------:R-:W-:Y:S01]  /*1ce0*/  UMOV UR13, 0x40000040 ;  /* 0x40000040000d7882 */ /* 0x000fe20000000000 */
[----:B-1----:R-:W-:-:S04]  /*1cf0*/  LOP3.LUT R5, R5, 0x7f, RZ, 0xc0, !PT ;  /* 0x0000007f05057812 */ /* 0x002fc800078ec0ff */
        /* <DEDUP_REMOVED lines=17> */
[----:B-1----:R-:W-:-:S05]  /*1e10*/  VIADD R3, R4, 0xfffffffe ;  /* 0xfffffffe04037836 */ /* 0x002fca0000000000 */
[----:B------:R-:W-:-:S13]  /*1e20*/  ISETP.GE.AND P1, PT, R3, R0, PT ;  /* 0x000000000300720c */ /* 0x000fda0003f26270 */
[----:B------:R-:W-:Y:S05]  /*1e30*/  @!P1 BRA `(.L_x_3957) ;  /* 0x0000000800d49947 */ /* 0x000fea0003800000 */
.L_x_3962:
[----:B------:R-:W-:Y:S01]  /*1e40*/  BAR.SYNC.DEFER_BLOCKING 0xe, 0x100 ;  /* 0x0384000000007b1d */ /* 0x000fe20000010000 */
[----:B------:R-:W-:Y:S01]  /*1e50*/  IMAD.U32 R5, RZ, RZ, UR39 ;  /* 0x00000027ff057e24 */ /* 0x000fe2000f8e00ff */
[----:B------:R-:W-:Y:S01]  /*1e60*/  UIADD3 UR39, UR39, 0x1, URZ ;  /* 0x0000000127277890 */ /* 0x000fe2000fffe03f */
[----:B------:R-:W-:Y:S02]  /*1e70*/  ISETP.GT.AND P3, PT, R3, R0, PT ;  /* 0x000000000300720c */ /* 0x000fe40003f64270 */
[----:B-1----:R-:W-:Y:S01]  /*1e80*/  IMAD R4, R5, 0x40, R16 ;  /* 0x0000004005047824 */ /* 0x002fe200078e0210 */
[----:B------:R-:W-:Y:S01]  /*1e90*/  UISETP.NE.AND UP0, UPT, UR39, 0x2, UPT ;  /* 0x000000022700788c */ /* 0x000fe2000bf05270 */
[----:B------:R-:W-:-:S03]  /*1ea0*/  IADD3 R3, R3, -0x1, RZ ;  /* 0xffffffff03037810 */ /* 0x000fc60007ffe0ff */
        /* <DEDUP_REMOVED lines=136> */
.L_x_3958:
[----:B------:R-:W-:Y:S01]  /*2730*/  ULEA UR21, UR39, UR48, 0x3 ;  /* 0x0000003027157291 */ /* 0x000fe2000f8e183f */
[----:B------:R-:W-:-:S05]  /*2740*/  IMAD.U32 R4, RZ, RZ, UR38 ;  /* 0x00000026ff047e24 */ /* 0x000fca000f8e00ff */
[----:B------:R-:W-:-:S04]  /*2750*/  SHF.L.U32 R4, R4, 0x1f, RZ ;  /* 0x0000001f04047819 */ /* 0x000fc800000006ff */
[----:B------:R1:W2:Y:S01]  /*2760*/  SYNCS.PHASECHK.TRANS64.TRYWAIT P1, [UR21+0x28c50], R4 ;  /* 0x028c5004ff0075a7 */ /* 0x0002a20008020155 */
[----:B------:R-:W-:Y:S05]  /*2770*/  @!P0 BRA `(.L_x_3959) ;  /* 0x0000000000048947 */ /* 0x000fea0003800000 */
[----:B------:R-:W-:Y:S01]  /*2780*/  BPT.TRAP 0x1 ;  /* 0x000000040000795c */ /* 0x000fe20000300000 */
.L_x_3959:
[----:B--2---:R-:W-:Y:S05]  /*2790*/  @P1 BRA `(.L_x_3960) ;  /* 0x0000000000081947 */ /* 0x004fea0003800000 */
[----:B------:R-:W2:Y:S02]  /*27a0*/  SYNCS.PHASECHK.TRANS64.TRYWAIT P1, [UR21+0x28c50], R4 ;  /* 0x028c5004ff0075a7 */ /* 0x000ea40008020155 */
[----:B--2---:R-:W-:Y:S05]  /*27b0*/  @!P1 BRA `(.L_x_3961) ;  /* 0x000000ec00a89947 */ /* 0x004fea0003800000 */
.L_x_3960:
[----:B------:R-:W-:Y:S01]  /*27c0*/  ULEA UR18, UR39, UR20, 0xc ;  /* 0x0000001427127291 */ /* 0x000fe2000f8e603f */
[----:B------:R-:W-:Y:S01]  /*27d0*/  WARPGROUP.ARRIVE ;  /* 0x00000000000079c5 */ /* 0x000fe20000000000 */
[----:B------:R-:W-:Y:S01]  /*27e0*/  UMOV UR19, 0x40000040 ;  /* 0x4000004000137882 */ /* 0x000fe20000000000 */
[----:B------:R-:W-:Y:S01]  /*27f0*/  UMOV UR7, 0x40000040 ;  /* 0x4000004000077882 */ /* 0x000fe20000000000 */
[----:B------:R-:W-:Y:S01]  /*2800*/  UIADD3 UR6, UR18, 0x80, URZ ;  /* 0x0000008012067890 */ /* 0x000fe2000fffe03f */
[----:B-12---:R-:W-:Y:S01]  /*2810*/  IMAD.U32 R4, RZ, RZ, UR21 ;  /* 0x00000015ff047e24 */ /* 0x006fe2000f8e00ff */
[----:B------:R-:W-:Y:S01]  /*2820*/  UIADD3 UR10, UR18, 0x100, URZ ;  /* 0x00000100120a7890 */ /* 0x000fe2000fffe03f */
[----:B------:R-:W-:Y:S02]  /*2830*/  UMOV UR11, 0x40000040 ;  /* 0x40000040000b7882 */ /* 0x000fe40000000000 */
[----:B------:R-:W-:Y:S01]  /*2840*/  HGMMA.64x256x16.F32.BF16 R24, gdesc[UR16].tnspB, R24, gsb0 ;  /* 0x43e00000101879f0 */ /* 0x000fe20008001818 */
[----:B------:R-:W-:Y:S01]  /*2850*/  UIADD3 UR14, UR18, 0x180, URZ ;  /* 0x00000180120e7890 */ /* 0x000fe2000fffe03f */
[----:B------:R-:W-:Y:S01]  /*2860*/  @!P2 VIADD R4, R4, 0x28c60 ;  /* 0x00028c600404a836 */ /* 0x000fe20000000000 */
[----:B------:R-:W-:-:S04]  /*2870*/  UMOV UR15, 0x40000040 ;  /* 0x40000040000f7882 */ /* 0x000fc80000000000 */
[----:B------:R-:W-:Y:S01]  /*2880*/  @!P2 PRMT R4, RZ, 0x654, R4 ;  /* 0x00000654ff04a816 */ /* 0x000fe20000000004 */
        /* <DEDUP_REMOVED lines=16> */
.L_x_3957:
[----:B------:R-:W-:Y:S01]  /*2990*/  BAR.SYNC.DEFER_BLOCKING 0xe, 0x100 ;  /* 0x0384000000007b1d */ /* 0x000fe20000010000 */
[----:B------:R-:W-:Y:S01]  /*29a0*/  IMAD.U32 R3, RZ, RZ, UR39 ;  /* 0x00000027ff037e24 */ /* 0x000fe2000f8e00ff */
[----:B------:R-:W-:Y:S01]  /*29b0*/  UIADD3 UR39, UR39, 0x1, URZ ;  /* 0x0000000127277890 */ /* 0x000fe2000fffe03f */
[----:B------:R-:W-:-:S03]  /*29c0*/  PLOP3.LUT P0, PT, PT, PT, PT, 0x8, 0x0 ;  /* 0x000000000000781c */ /* 0x000fc60003f0e170 */
[----:B------:R-:W-:Y:S01]  /*29d0*/  LEA R0, R3, R16, 0x6 ;  /* 0x0000001003007211 */ /* 0x000fe200078e30ff */
[----:B------:R-:W-:-:S03]  /*29e0*/  UISETP.NE.AND UP0, UPT, UR39, 0x2, UPT ;  /* 0x000000022700788c */ /* 0x000fc6000bf05270 */
[----:B-1----:R-:W-:Y:S01]  /*29f0*/  LEA R4, R0, UR48, 0x2 ;  /* 0x0000003000047c11 */ /* 0x002fe2000f8e10ff */
        /* <DEDUP_REMOVED lines=133> */
[----:B------:R-:W-:-:S02]  /*3250*/  IMAD.MOV.U32 R28, RZ, RZ, RZ ;  /* 0x000000ffff1c7224 */ /* 0x000fc400078e00ff */
[----:B------:R-:W-:Y:S01]  /*3260*/  IMAD.MOV.U32 R3, RZ, RZ, RZ ;  /* 0x000000ffff037224 */ /* 0x000fe200078e00ff */
[----:B------:R-:W-:Y:S06]  /*3270*/  BAR.ARV 0xf, 0x100 ;  /* 0x03c4000000007b1d */ /* 0x000fec0000002000 */
[----:B------:R-:W-:Y:S05]  /*3280*/  BRA `(.L_x_3954) ;  /* 0x0000009400187947 */ /* 0x000fea0003800000 */
.L_x_3947:
[----:B------:R-:W-:Y:S02]  /*3290*/  ULDC UR11, c[0x0][0x9e4] ;  /* 0x00027900000b7ab9 */ /* 0x000fe40000000800 */
[----:B------:R-:W-:-:S06]  /*32a0*/  UISETP.GE.AND UP0, UPT, UR11, 0x1, UPT ;  /* 0x000000010b00788c */ /* 0x000fcc000bf06270 */
[----:B------:R-:W-:-:S13]  /*32b0*/  PLOP3.LUT P1, PT, PT, PT, UP0, 0x80, 0x0 ;  /* 0x000000000000781c */ /* 0x000fda0003f2f008 */
[----:B------:R-:W-:Y:S05]  /*32c0*/  @!P1 BRA `(.L_x_3963) ;  /* 0x0000000000409947 */ /* 0x000fea0003800000 */
        /* <DEDUP_REMOVED lines=10> */
.L_x_3964:
[----:B------:R-:W-:-:S11]  /*3370*/  UISETP.NE.AND UP0, UPT, UR11, 0x1, UPT ;  /* 0x000000010b00788c */ /* 0x000fd6000bf05270 */
[----:B------:R-:W-:Y:S02]  /*3380*/  @UP0 ULDC.64 UR12, c[0x0][0x9e8] ;  /* 0x00027a00000c0ab9 */ /* 0x000fe40000000a00 */
[----:B------:R-:W-:-:S04]  /*3390*/  UIMAD.WIDE.U32 UR4, UR6, UR12, URZ ;  /* 0x0000000c060472a5 */ /* 0x000fc8000f8e003f */
[----:B------:R-:W-:-:S12]  /*33a0*/  @UP0 USHF.R.U32.HI UR6, URZ, UR13, UR5 ;  /* 0x0000000d3f060299 */ /* 0x000fd80008011605 */
.L_x_3965:
[----:B------:R-:W-:-:S06]  /*33b0*/  UIMAD UR6, UR6, UR11, UR11 ;  /* 0x0000000b060672a4 */ /* 0x000fcc000f8e020b */
[----:B------:R-:W-:-:S07]  /*33c0*/  VIMNMX R0, R0, UR6, PT ;  /* 0x0000000600007c48 */ /* 0x000fce000bfe0100 */
.L_x_3963:
[----:B------:R-:W-:Y:S01]  /*33d0*/  VIADD R0, R0, 0x3f ;  /* 0x0000003f00007836 */ /* 0x000fe20000000000 */
[----:B------:R-:W-:Y:S01]  /*33e0*/  UIADD3 UR10, UR42, -UR10, URZ ;  /* 0x8000000a2a0a7290 */ /* 0x000fe2000fffe03f */
[----:B------:R-:W-:-:S03]  /*33f0*/  ULDC UR8, c[0x0][0x9dc] ;  /* 0x0002770000087ab9 */ /* 0x000fc60000000800 */
[----:B------:R-:W-:Y:S01]  /*3400*/  SHF.R.S32.HI R3, RZ, 0x1f, R0 ;  /* 0x0000001fff037819 */ /* 0x000fe20000011400 */
[----:B------:R-:W-:-:S03]  /*3410*/  UIMAD UR6, UR49, UR9, UR10 ;  /* 0x00000009310672a4 */ /* 0x000fc6000f8e020a */
[----:B------:R-:W-:Y:S01]  /*3420*/  LEA.HI R3, R3, R0, RZ, 0x6 ;  /* 0x0000000003037211 */ /* 0x000fe200078f30ff */
[----:B------:R-:W-:-:S03]  /*3430*/  UIADD3 UR8, UR6, -UR8, URZ ;  /* 0x8000000806087290 */ /* 0x000fc6000fffe03f */
[----:B------:R-:W-:-:S04]  /*3440*/  SHF.R.S32.HI R3, RZ, 0x6, R3 ;  /* 0x00000006ff037819 */ /* 0x000fc80000011403 */
[----:B------:R-:W-:Y:S01]  /*3450*/  VIMNMX R152, R3, UR7, PT ;  /* 0x0000000703987c48 */ /* 0x000fe2000bfe0100 */
[----:B------:R-:W-:Y:S06]  /*3460*/  @!P1 BRA `(.L_x_3966) ;  /* 0x0000000000449947 */ /* 0x000fec0003800000 */
        /* <DEDUP_REMOVED lines=10> */
.L_x_3967:
[----:B------:R-:W-:-:S11]  /*3510*/  UISETP.NE.AND UP0, UPT, UR11, 0x1, UPT ;  /* 0x000000010b00788c */ /* 0x000fd6000bf05270 */
[----:B------:R-:W-:Y:S02]  /*3520*/  @UP0 ULDC.64 UR12, c[0x0][0x9e8] ;  /* 0x00027a00000c0ab9 */ /* 0x000fe40000000a00 */
[----:B------:R-:W-:-:S04]  /*3530*/  UIMAD.WIDE.U32 UR4, UR6, UR12, URZ ;  /* 0x0000000c060472a5 */ /* 0x000fc8000f8e003f */
[----:B------:R-:W-:-:S12]  /*3540*/  @UP0 USHF.R.U32.HI UR6, URZ, UR13, UR5 ;  /* 0x0000000d3f060299 */ /* 0x000fd80008011605 */
.L_x_3968:
[----:B------:R-:W-:-:S04]  /*3550*/  UIMAD UR6, UR6, UR11, URZ ;  /* 0x0000000b060672a4 */ /* 0x000fc8000f8e023f */
[----:B------:R-:W-:-:S04]  /*3560*/  UISETP.LT.AND UP0, UPT, UR8, UR6, UPT ;  /* 0x000000060800728c */ /* 0x000fc8000bf01270 */
[----:B------:R-:W-:-:S12]  /*3570*/  USEL UR8, UR8, UR6, !UP0 ;  /* 0x0000000608087287 */ /* 0x000fd8000c000000 */
.L_x_3966:
[----:B------:R-:W-:Y:S01]  /*3580*/  USHF.R.S32.HI UR4, URZ, 0x1f, UR8 ;  /* 0x0000001f3f047899 */ /* 0x000fe20008011408 */
[----:B------:R-:W-:Y:S02]  /*3590*/  PLOP3.LUT P0, PT, PT, PT, PT, 0x80, 0x0 ;  /* 0x000000000000781c */ /* 0x000fe40003f0f070 */
[----:B------:R-:W-:Y:S01]  /*35a0*/  CS2R R28, SRZ ;  /* 0x00000000001c7805 */ /* 0x000fe2000001ff00 */
[----:B------:R-:W-:Y:S01]  /*35b0*/  IMAD.MOV.U32 R3, RZ, RZ, RZ ;  /* 0x000000ffff037224 */ /* 0x000fe200078e00ff */
[----:B------:R-:W-:Y:S01]  /*35c0*/  ULEA.HI UR4, UR4, UR8, URZ, 0x6 ;  /* 0x0000000804047291 */ /* 0x000fe2000f8f303f */
[----:B------:R-:W-:Y:S02]  /*35d0*/  CS2R R150, SRZ ;  /* 0x0000000000967805 */ /* 0x000fe4000001ff00 */
[----:B------:R-:W-:Y:S02]  /*35e0*/  CS2R R148, SRZ ;  /* 0x0000000000947805 */ /* 0x000fe4000001ff00 */
[----:B------:R-:W-:Y:S01]  /*35f0*/  CS2R R146, SRZ ;  /* 0x0000000000927805 */ /* 0x000fe2000001ff00 */
[----:B------:R-:W-:Y:S01]  /*3600*/  USHF.R.S32.HI UR4, URZ, 0x6, UR4 ;  /* 0x000000063f047899 */ /* 0x000fe20008011404 */
[----:B------:R-:W-:-:S02]  /*3610*/  CS2R R144, SRZ ;  /* 0x0000000000907805 */ /* 0x000fc4000001ff00 */
[----:B------:R-:W-:Y:S02]  /*3620*/  CS2R R142, SRZ ;  /* 0x00000000008e7805 */ /* 0x000fe4000001ff00 */
[----:B------:R-:W-:Y:S01]  /*3630*/  CS2R R140, SRZ ;  /* 0x00000000008c7805 */ /* 0x000fe2000001ff00 */
[----:B------:R-:W-:Y:S01]  /*3640*/  UISETP.LT.AND UP0, UPT, URZ, UR4, UPT ;  /* 0x000000043f00728c */ /* 0x000fe2000bf01270 */
[----:B------:R-:W-:Y:S02]  /*3650*/  CS2R R138, SRZ ;  /* 0x00000000008a7805 */ /* 0x000fe4000001ff00 */
[----:B------:R-:W-:Y:S02]  /*3660*/  CS2R R136, SRZ ;  /* 0x0000000000887805 */ /* 0x000fe4000001ff00 */
[----:B------:R-:W-:Y:S01]  /*3670*/  CS2R R134, SRZ ;  /* 0x0000000000867805 */ /* 0x000fe2000001ff00 */
[----:B------:R-:W-:Y:S01]  /*3680*/  USEL UR41, URZ, UR4, !UP0 ;  /* 0x000000043f297287 */ /* 0x000fe2000c000000 */
[----:B------:R-:W-:-:S02]  /*3690*/  CS2R R132, SRZ ;  /* 0x0000000000847805 */ /* 0x000fc4000001ff00 */
[----:B------:R-:W-:Y:S02]  /*36a0*/  CS2R R130, SRZ ;  /* 0x0000000000827805 */ /* 0x000fe4000001ff00 */
[----:B------:R-:W-:Y:S02]  /*36b0*/  CS2R R128, SRZ ;  /* 0x0000000000807805 */ /* 0x000fe4000001ff00 */
[----:B------:R-:W-:Y:S02]  /*36c0*/  CS2R R126, SRZ ;  /* 0x00000000007e7805 */ /* 0x000fe4000001ff00 */
[----:B------:R-:W-:Y:S02]  /*36d0*/  CS2R R124, SRZ ;  /* 0x00000000007c7805 */ /* 0x000fe4000001ff00 */
[----:B------:R-:W-:Y:S02]  /*36e0*/  ISETP.GT.AND P1, PT, R152, UR41, PT ;  /* 0x0000002998007c0c */ /* 0x000fe4000bf24270 */
[----:B------:R-:W-:-:S02]  /*36f0*/  CS2R R170, SRZ ;  /* 0x0000000000aa7805 */ /* 0x000fc4000001ff00 */
[----:B------:R-:W-:Y:S02]  /*3700*/  MOV R172, RZ ;  /* 0x000000ff00ac7202 */ /* 0x000fe40000000f00 */
        /* <DEDUP_REMOVED lines=47> */
[----:B------:R-:W-:-:S02]  /*3a00*/  IMAD.MOV.U32 R5, RZ, RZ, RZ ;  /* 0x000000ffff057224 */ /* 0x000fc400078e00ff */
[----:B------:R-:W-:Y:S01]  /*3a10*/  IMAD.MOV.U32 R153, RZ, RZ, RZ ;  /* 0x000000ffff997224 */ /* 0x000fe200078e00ff */
[----:B------:R-:W-:Y:S06]  /*3a20*/  @!P1 BRA `(.L_x_3954) ;  /* 0x0000008c00309947 */ /* 0x000fec0003800000 */
        /* <DEDUP_REMOVED lines=11> */
[----:B------:R-:W-:-:S04]  /*3ae0*/  ULOP3.LUT UR5, UR5, 0x3fff, URZ, 0xc0, !UPT ;  /* 0x00003fff05057892 */ /* 0x000fc8000f8ec03f */
[----:B------:R-:W-:-:S04]  /*3af0*/  ULOP3.LUT UR45, UR5, 0x2000000, URZ, 0xfc, !UPT ;  /* 0x02000000052d7892 */ /* 0x000fc8000f8efc3f */
[----:B------:R-:W-:Y:S08]  /*3b00*/  @!P0 BRA `(.L_x_3969) ;  /* 0x0000000000408947 */ /* 0x000ff00003800000 */
        /* <DEDUP_REMOVED lines=16> */
.L_x_3969:
[----:B------:R-:W-:Y:S01]  /*3c10*/  ULEA.HI UR4, UR37, UR37, URZ, 0x1 ;  /* 0x0000002525047291 */ /* 0x000fe2000f8f083f */
[----:B------:R-:W-:-:S03]  /*3c20*/  IMAD.U32 R3, RZ, RZ, UR47 ;  /* 0x0000002fff037e24 */ /* 0x000fc6000f8e00ff */
[----:B------:R-:W-:Y:S02]  /*3c30*/  ULOP3.LUT UR4, UR4, 0xfffffffe, URZ, 0xc0, !UPT ;  /* 0xfffffffe04047892 */ /* 0x000fe4000f8ec03f */
[----:B------:R-:W-:Y:S02]  /*3c40*/  ISETP.NE.AND P0, PT, R3, 0x3, PT ;  /* 0x000000030300780c */ /* 0x000fe40003f05270 */
[----:B------:R-:W-:-:S06]  /*3c50*/  UIADD3 UR4, UR37, -UR4, URZ ;  /* 0x8000000425047290 */ /* 0x000fcc000fffe03f */
[----:B------:R-:W-:-:S05]  /*3c60*/  IMAD.U32 R0, RZ, RZ, UR4 ;  /* 0x00000004ff007e24 */ /* 0x000fca000f8e00ff */
[----:B------:R-:W-:-:S04]  /*3c70*/  SHF.L.U32 R0, R0, 0x1f, RZ ;  /* 0x0000001f00007819 */ /* 0x000fc800000006ff */
[----:B------:R-:W1:Y:S02]  /*3c80*/  SYNCS.PHASECHK.TRANS64.TRYWAIT P1, [UR48+0x28c00], R0 ;  /* 0x028c0000ff0075a7 */ /* 0x000e640008020170 */
[----:B-1----:R-:W-:Y:S05]  /*3c90*/  @!P1 BRA `(.L_x_3970) ;  /* 0x000000d800889947 */ /* 0x002fea0003800000 */
.L_x_4115:
[----:B------:R-:W-:Y:S05]  /*3ca0*/  @!P0 BRA `(.L_x_3971) ;  /* 0x0000000000048947 */ /* 0x000fea0003800000 */
[----:B------:R-:W-:Y:S01]  /*3cb0*/  BPT.TRAP 0x1 ;  /* 0x000000040000795c */ /* 0x000fe20000300000 */
.L_x_3971:
[----:B------:R-:W-:Y:S01]  /*3cc0*/  IMAD.U32 R6, RZ, RZ, UR39 ;  /* 0x00000027ff067e24 */ /* 0x000fe2000f8e00ff */
[----:B------:R-:W-:-:S04]  /*3cd0*/  MOV R13, UR38 ;  /* 0x00000026000d7c02 */ /* 0x000fc80008000f00 */
[----:B------:R-:W-:Y:S02]  /*3ce0*/  LEA R6, R6, UR48, 0x3 ;  /* 0x0000003006067c11 */ /* 0x000fe4000f8e18ff */
[----:B------:R-:W-:-:S04]  /*3cf0*/  SHF.L.U32 R13, R13, 0x1f, RZ ;  /* 0x0000001f0d0d7819 */ /* 0x000fc800000006ff */
[----:B------:R2:W3:Y:S01]  /*3d00*/  SYNCS.PHASECHK.TRANS64.TRYWAIT P1, [R6+URZ+0x28c30], R13 ;  /* 0x028c300d060075a7 */ /* 0x0004e2000802017f */
[----:B------:R-:W-:Y:S05]  /*3d10*/  @!P0 BRA `(.L_x_3972) ;  /* 0x0000000000048947 */ /* 0x000fea0003800000 */
[----:B------:R-:W-:Y:S01]  /*3d20*/  BPT.TRAP 0x1 ;  /* 0x000000040000795c */ /* 0x000fe20000300000 */
.L_x_3972:
[----:B---3--:R-:W-:Y:S05]  /*3d30*/  @P1 BRA `(.L_x_3973) ;  /* 0x0000000000081947 */ /* 0x008fea0003800000 */
[----:B------:R-:W3:Y:S02]  /*3d40*/  SYNCS.PHASECHK.TRANS64.TRYWAIT P1, [R6+URZ+0x28c30], R13 ;  /* 0x028c300d060075a7 */ /* 0x000ee4000802017f */
[----:B---3--:R-:W-:Y:S05]  /*3d50*/  @!P1 BRA `(.L_x_3974) ;  /* 0x000000d800709947 */ /* 0x008fea0003800000 */
.L_x_3973:
[----:B-1----:R-:W1:Y:S01]  /*3d60*/  S2R R0, SR_TID.X ;  /* 0x0000000000007919 */ /* 0x002e620000002100 */
[----:B------:R-:W-:-:S04]  /*3d70*/  UIADD3 UR4, UR48, 0x22400, URZ ;  /* 0x0002240030047890 */ /* 0x000fc8000fffe03f */
[----:B------:R-:W-:-:S04]  /*3d80*/  USHF.R.U32.HI UR4, URZ, 0x4, UR4 ;  /* 0x000000043f047899 */ /* 0x000fc80008011604 */
[----:B------:R-:W-:-:S06]  /*3d90*/  ULOP3.LUT UR4, UR4, 0x3fff, URZ, 0xc0, !UPT ;  /* 0x00003fff04047892 */ /* 0x000fcc000f8ec03f */
[----:B------:R-:W-:Y:S01]  /*3da0*/  IMAD.U32 R3, RZ, RZ, UR4 ;  /* 0x00000004ff037e24 */ /* 0x000fe2000f8e00ff */
        /* <DEDUP_REMOVED lines=10> */
[----:B------:R-:W1:Y:S01]  /*3e50*/  LDC R9, c[0x0][0x2e0] ;  /* 0x0000b800ff097b82 */ /* 0x000e620000000800 */
[----:B------:R-:W-:Y:S01]  /*3e60*/  UMOV UR7, 0x40000040 ;  /* 0x4000004000077882 */ /* 0x000fe20000000000 */
[----:B------:R-:W-:Y:S01]  /*3e70*/  UMOV UR5, 0x40000040 ;  /* 0x4000004000057882 */ /* 0x000fe20000000000 */
[----:B------:R-:W-:Y:S01]  /*3e80*/  ULOP3.LUT UR4, UR4, 0x3fff, URZ, 0xc0, !UPT ;  /* 0x00003fff04047892 */ /* 0x000fe2000f8ec03f */
[----:B------:R-:W-:Y:S01]  /*3e90*/  IMAD.MOV.U32 R5, RZ, RZ, -0x40 ;  /* 0xffffffc0ff057424 */ /* 0x000fe200078e00ff */
[----:B------:R-:W-:Y:S01]  /*3ea0*/  UMOV UR11, 0x40000040 ;  /* 0x40000040000b7882 */ /* 0x000fe20000000000 */
[----:B------:R-:W-:Y:S01]  /*3eb0*/  UMOV UR9, 0x40000040 ;  /* 0x4000004000097882 */ /* 0x000fe20000000000 */
[----:B------:R-:W-:Y:S01]  /*3ec0*/  ULEA UR18, UR39, UR18, 0x9 ;  /* 0x0000001227127291 */ /* 0x000fe2000f8e483f */
[----:B------:R-:W4:Y:S01]  /*3ed0*/  LDC.64 R10, c[0x0][0x9e0] ;  /* 0x00027800ff0a7b82 */ /* 0x000f220000000a00 */
[----:B------:R-:W-:Y:S01]  /*3ee0*/  ULOP3.LUT UR16, UR4, 0x10000, URZ, 0xfc, !UPT ;  /* 0x0001000004107892 */ /* 0x000fe2000f8efc3f */
[----:B------:R-:W-:Y:S01]  /*3ef0*/  IMAD R4, R152, R5, 0x41 ;  /* 0x0000004198047424 */ /* 0x000fe200078e0205 */
[----:B------:R-:W-:Y:S01]  /*3f00*/  UIADD3 UR6, UR18, 0x2, URZ ;  /* 0x0000000212067890 */ /* 0x000fe2000fffe03f */
[----:B------:R-:W-:Y:S01]  /*3f10*/  @!P1 VIADD R0, R6, 0x28c40 ;  /* 0x00028c4006009836 */ /* 0x000fe20000000000 */
[----:B------:R-:W-:Y:S01]  /*3f20*/  UIADD3 UR4, UR16, 0x2, URZ ;  /* 0x0000000210047890 */ /* 0x000fe2000fffe03f */
[----:B------:R-:W-:Y:S01]  /*3f30*/  LEA R14, R152, 0xffffffc0, 0x6 ;  /* 0xffffffc0980e7811 */ /* 0x000fe200078e30ff */
[----:B------:R-:W-:Y:S01]  /*3f40*/  UIADD3 UR10, UR18, 0x4, URZ ;  /* 0x00000004120a7890 */ /* 0x000fe2000fffe03f */
[----:B------:R-:W5:Y:S01]  /*3f50*/  LDC R12, c[0x0][0x288] ;  /* 0x0000a200ff0c7b82 */ /* 0x000f620000000800 */
[----:B------:R-:W-:-:S02]  /*3f60*/  UIADD3 UR8, UR16, 0x4, URZ ;  /* 0x0000000410087890 */ /* 0x000fc4000fffe03f */
[----:B------:R-:W-:Y:S01]  /*3f70*/  HGMMA.64x64x16.F32.BF16 R24, gdesc[UR16], RZ, !UPT, gsb0 ;  /* 0x00e00000101879f0 */ /* 0x000fe2000c0018ff */
[----:B------:R-:W-:Y:S01]  /*3f80*/  UIADD3 UR14, UR18, 0x6, URZ ;  /* 0x00000006120e7890 */ /* 0x000fe2000fffe03f */
[----:B------:R-:W-:Y:S01]  /*3f90*/  @!P1 PRMT R0, RZ, 0x654, R0 ;  /* 0x00000654ff009816 */ /* 0x000fe20000000000 */
[----:B------:R-:W-:Y:S01]  /*3fa0*/  UIADD3 UR12, UR16, 0x6, URZ ;  /* 0x00000006100c7890 */ /* 0x000fe2000fffe03f */
[----:B------:R-:W-:Y:S01]  /*3fb0*/  IADD3 R56, R4, -0x1, RZ ;  /* 0xffffffff04387810 */ /* 0x000fe20007ffe0ff */
[----:B------:R-:W-:Y:S01]  /*3fc0*/  UMOV UR15, 0x40000040 ;  /* 0x40000040000f7882 */ /* 0x000fe20000000000 */
[----:B------:R-:W-:Y:S01]  /*3fd0*/  UMOV UR13, 0x40000040 ;  /* 0x40000040000d7882 */ /* 0x000fe20000000000 */
[C---:B-1----:R-:W-:Y:S02]  /*3fe0*/  IMAD R7, R9.reuse, UR49, R4 ;  /* 0x0000003109077c24 */ /* 0x042fe4000f8e0204 */
[----:B------:R-:W-:-:S04]  /*3ff0*/  IMAD R5, R9, UR49, -R14 ;  /* 0x0000003109057c24 */ /* 0x000fc8000f8e0a0e */
[--C-:B------:R-:W-:Y:S01]  /*4000*/  IMAD.IADD R15, R5, 0x1, -R2.reuse ;  /* 0x00000001050f7824 */ /* 0x100fe200078e0a02 */
[----:B----4-:R-:W-:Y:S02]  /*4010*/  ISETP.GE.AND P2, PT, R11, 0x1, PT ;  /* 0x000000010b00780c */ /* 0x010fe40003f46270 */
[----:B-----5:R-:W-:-:S05]  /*4020*/  IADD3 R7, R7, -R12, -R2 ;  /* 0x8000000c07077210 */ /* 0x020fca0007ffe802 */
[----:B------:R-:W-:Y:S01]  /*4030*/  IMAD.IADD R20, R7, 0x1, R10 ;  /* 0x0000000107147824 */ /* 0x000fe200078e020a */
[----:B------:R-:W-:Y:S02]  /*4040*/  WARPGROUP.DEPBAR.LE gsb0, 0x0 ;  /* 0x00008000000079c5 */ /* 0x000fe40000010000 */
[----:B------:R-:W-:-:S06]  /*4050*/  WARPGROUP.ARRIVE ;  /* 0x00000000000079c5 */ /* 0x000fcc0000000000 */
[----:B------:R-:W-:Y:S03]  /*4060*/  HGMMA.64x64x16.F32.BF16 R24, gdesc[UR4], R24, gsb0 ;  /* 0x00e00000041879f0 */ /* 0x000fe60008001818 */
[----:B------:R-:W-:Y:S02]  /*4070*/  WARPGROUP.DEPBAR.LE gsb0, 0x0 ;  /* 0x00008000000079c5 */ /* 0x000fe40000010000 */
[----:B------:R-:W-:-:S06]  /*4080*/  WARPGROUP.ARRIVE ;  /* 0x00000000000079c5 */ /* 0x000fcc0000000000 */
[----:B------:R-:W-:Y:S01]  /*4090*/  HGMMA.64x64x16.F32.BF16 R24, gdesc[UR8], R24, gsb0 ;  /* 0x00e00000081879f0 */ /* 0x000fe20008001818 */
[----:B------:R-:W-:Y:S02]  /*40a0*/  ULDC UR11, c[0x0][0x9dc] ;  /* 0x00027700000b7ab9 */ /* 0x000fe40000000800 */
[----:B------:R-:W-:-:S06]  /*40b0*/  ULOP3.LUT UR6, URZ, UR11, URZ, 0x33, !UPT ;  /* 0x0000000b3f067292 */ /* 0x000fcc000f8e333f */
[----:B------:R-:W-:Y:S01]  /*40c0*/  VIADD R21, R7, UR6 ;  /* 0x0000000607157c36 */ /* 0x000fe20008000000 */
[----:B------:R-:W-:Y:S02]  /*40d0*/  WARPGROUP.DEPBAR.LE gsb0, 0x0 ;  /* 0x00008000000079c5 */ /* 0x000fe40000010000 */
[----:B------:R-:W-:-:S06]  /*40e0*/  WARPGROUP.ARRIVE ;  /* 0x00000000000079c5 */ /* 0x000fcc0000000000 */
[----:B------:R-:W-:Y:S03]  /*40f0*/  HGMMA.64x64x16.F32.BF16 R24, gdesc[UR12], R24, gsb0 ;  /* 0x00e000000c1879f0 */ /* 0x000fe60008001818 */
[----:B------:R-:W-:Y:S02]  /*4100*/  WARPGROUP.DEPBAR.LE gsb0, 0x0 ;  /* 0x00008000000079c5 */ /* 0x000fe40000010000 */
[----:B------:R1:W-:Y:S02]  /*4110*/  @!P1 SYNCS.ARRIVE.TRANS64.RED.A1T0 RZ, [R0+URZ], RZ ;  /* 0x000000ff00ff99a7 */ /* 0x0003e4000810043f */
[----:B-1----:R-:W-:-:S04]  /*4120*/  IADD3 R0, R16, UR42, RZ ;  /* 0x0000002a10007c10 */ /* 0x002fc8000fffe0ff */
[----:B------:R-:W-:Y:S01]  /*4130*/  VIADDMNMX R4, R0, R20, R15, PT ;  /* 0x0000001400047246 */ /* 0x000fe2000380010f */
[----:B------:R-:W-:Y:S01]  /*4140*/  IMAD.IADD R5, R21, 0x1, R0 ;  /* 0x0000000115057824 */ /* 0x000fe200078e0200 */
[----:B------:R-:W-:Y:S06]  /*4150*/  @!P2 BRA `(.L_x_3975) ;  /* 0x000000000054a947 */ /* 0x000fec0003800000 */
[----:B------:R-:W-:Y:S01]  /*4160*/  IMAD R7, R9, UR49, -R12 ;  /* 0x0000003109077c24 */ /* 0x000fe2000f8e0a0c */
[----:B------:R-:W-:Y:S03]  /*4170*/  BSSY B0, `(.L_x_3976) ;  /* 0x000000f000007945 */ /* 0x000fe60003800000 */
[----:B------:R-:W-:-:S05]  /*4180*/  IMAD.IADD R7, R0, 0x1, R7 ;  /* 0x0000000100077824 */ /* 0x000fca00078e0207 */
        /* <DEDUP_REMOVED lines=9> */
.L_x_3977:
[----:B------:R-:W-:-:S13]  /*4220*/  ISETP.NE.AND P3, PT, R11, 0x1, PT ;  /* 0x000000010b00780c */ /* 0x000fda0003f65270 */
[----:B------:R-:W1:Y:S02]  /*4230*/  @P3 LDC.64 R58, c[0x0][0x9e8] ;  /* 0x00027a00ff3a3b82 */ /* 0x000e640000000a00 */
[----:B-1----:R-:W-:-:S05]  /*4240*/  @P3 IMAD.HI.U32 R8, R7, R58, RZ ;  /* 0x0000003a07083227 */ /* 0x002fca00078e00ff */
[----:B------:R-:W-:-:S07]  /*4250*/  @P3 SHF.R.U32.HI R7, RZ, R59, R8 ;  /* 0x0000003bff073219 */ /* 0x000fce0000011608 */
.L_x_3978:
[----:B------:R-:W-:Y:S05]  /*4260*/  BSYNC B0 ;  /* 0x0000000000007941 */ /* 0x000fea0003800000 */
.L_x_3976:
[----:B------:R-:W-:-:S04]  /*4270*/  IMAD R7, R7, R11, -R14 ;  /* 0x0000000b07077224 */ /* 0x000fc800078e0a0e */
[----:B------:R-:W-:-:S05]  /*4280*/  IMAD.IADD R8, R7, 0x1, -R2 ;  /* 0x0000000107087824 */ /* 0x000fca00078e0a02 */
[----:B------:R-:W-:Y:S02]  /*4290*/  VIMNMX R5, R5, R8, !PT ;  /* 0x0000000805057248 */ /* 0x000fe40007fe0100 */
[----:B------:R-:W-:-:S07]  /*42a0*/  VIADDMNMX R4, R8, R11, R4, PT ;  /* 0x0000000b08047246 */ /* 0x000fce0003800104 */
.L_x_3975:
[C---:B------:R-:W-:Y:S02]  /*42b0*/  ISETP.GE.AND P3, PT, R56.reuse, 0x2, PT ;  /* 0x000000023800780c */ /* 0x040fe40003f66270 */
[----:B------:R-:W-:Y:S02]  /*42c0*/  ISETP.GE.AND P4, PT, R56, 0x9, PT ;  /* 0x000000093800780c */ /* 0x000fe40003f86270 */
[C---:B------:R-:W-:Y:S02]  /*42d0*/  ISETP.GT.AND P6, PT, R5.reuse, 0x1, !P3 ;  /* 0x000000010500780c */ /* 0x040fe40005fc4270 */
[----:B------:R-:W-:Y:S02]  /*42e0*/  ISETP.GT.AND P5, PT, R5, 0x8, !P4 ;  /* 0x000000080500780c */ /* 0x000fe400067a4270 */
[C---:B------:R-:W-:Y:S02]  /*42f0*/  ISETP.LT.OR P6, PT, R4.reuse, 0x2, P6 ;  /* 0x000000020400780c */ /* 0x040fe400037c1670 */
[----:B------:R-:W-:-:S02]  /*4300*/  ISETP.LT.OR P5, PT, R4, 0x9, P5 ;  /* 0x000000090400780c */ /* 0x000fc40002fa1670 */
[----:B------:R-:W-:Y:S02]  /*4310*/  FSEL R58, R25, -INF , !P6 ;  /* 0xff800000193a7808 */ /* 0x000fe40007000000 */
        /* <DEDUP_REMOVED lines=69> */
[----:B------:R-:W-:Y:S02]  /*4770*/  ISETP.LT.OR P6, PT, R4, 0x3a, P6 ;  /* 0x0000003a0400780c */ /* 0x000fe400037c1670 */
[----:B------:R-:W-:Y:S02]  /*4780*/  IADD3 R4, R0, 0x8, RZ ;  /* 0x0000000800047810 */ /* 0x000fe40007ffe0ff */
[----:B------:R-:W-:-:S02]  /*4790*/  FSEL R56, R53, -INF , !P6 ;  /* 0xff80000035387808 */ /* 0x000fc40007000000 */
[----:B------:R-:W-:Y:S01]  /*47a0*/  VIADDMNMX R4, R4, R20, R15, PT ;  /* 0x0000001404047246 */ /* 0x000fe2000380010f */
[----:B------:R-:W-:Y:S06]  /*47b0*/  @!P2 BRA `(.L_x_3979) ;  /* 0x000000000054a947 */ /* 0x000fec0003800000 */
[----:B------:R-:W-:Y:S01]  /*47c0*/  IMAD R7, R9, UR49, -R12 ;  /* 0x0000003109077c24 */ /* 0x000fe2000f8e0a0c */
[----:B------:R-:W-:Y:S04]  /*47d0*/  BSSY B0, `(.L_x_3980) ;  /* 0x000000f000007945 */ /* 0x000fe80003800000 */
[----:B------:R-:W-:-:S04]  /*47e0*/  IADD3 R7, R7, 0x8, R0 ;  /* 0x0000000807077810 */ /* 0x000fc80007ffe000 */
        /* <DEDUP_REMOVED lines=9> */
.L_x_3981:
[----:B------:R-:W-:-:S13]  /*4880*/  ISETP.NE.AND P6, PT, R11, 0x1, PT ;  /* 0x000000010b00780c */ /* 0x000fda0003fc5270 */
[----:B------:R-:W1:Y:S02]  /*4890*/  @P6 LDC.64 R20, c[0x0][0x9e8] ;  /* 0x00027a00ff146b82 */ /* 0x000e640000000a00 */
[----:B-1----:R-:W-:-:S05]  /*48a0*/  @P6 IMAD.HI.U32 R8, R7, R20, RZ ;  /* 0x0000001407086227 */ /* 0x002fca00078e00ff */
[----:B------:R-:W-:-:S07]  /*48b0*/  @P6 SHF.R.U32.HI R7, RZ, R21, R8 ;  /* 0x00000015ff076219 */ /* 0x000fce0000011608 */
.L_x_3982:
[----:B------:R-:W-:Y:S05]  /*48c0*/  BSYNC B0 ;  /* 0x0000000000007941 */ /* 0x000fea0003800000 */
.L_x_3980:
[----:B------:R-:W-:-:S04]  /*48d0*/  IMAD R7, R7, R11, -R14 ;  /* 0x0000000b07077224 */ /* 0x000fc800078e0a0e */
[----:B------:R-:W-:-:S05]  /*48e0*/  IMAD.IADD R8, R7, 0x1, -R2 ;  /* 0x0000000107087824 */ /* 0x000fca00078e0a02 */
[----:B------:R-:W-:Y:S02]  /*48f0*/  VIMNMX R5, R5, R8, !PT ;  /* 0x0000000805057248 */ /* 0x000fe40007fe0100 */
[----:B------:R-:W-:-:S07]  /*4900*/  VIADDMNMX R4, R8, R11, R4, PT ;  /* 0x0000000b08047246 */ /* 0x000fce0003800104 */
.L_x_3979:
[----:B------:R-:W-:Y:S01]  /*4910*/  BAR.SYNC.DEFER_BLOCKING 0xf, 0x100 ;  /* 0x03c4000000007b1d */ /* 0x000fe20000010000 */
[----:B------:R-:W-:Y:S02]  /*4920*/  ISETP.GT.AND P3, PT, R5, 0x1, !P3 ;  /* 0x000000010500780c */ /* 0x000fe40005f64270 */
[----:B------:R-:W-:Y:S02]  /*4930*/  FMNMX.FTZ R7, R24, R58, !PT ;  /* 0x0000003a18077209 */ /* 0x000fe40007810000 */
[----:B------:R-:W-:Y:S01]  /*4940*/  ISETP.LT.OR P3, PT, R4, 0x2, P3 ;  /* 0x000000020400780c */ /* 0x000fe20001f61670 */
[----:B------:R-:W-:Y:S01]  /*4950*/  ULDC UR10, c[0x0][0x988] ;  /* 0x00026200000a7ab9 */ /* 0x000fe20000000800 */
        /* <DEDUP_REMOVED lines=33> */
[----:B------:R-:W-:Y:S01]  /*4b70*/  ISETP.GT.AND P4, PT, R5, 0x8, !P4 ;  /* 0x000000080500780c */ /* 0x000fe20006784270 */
[----:B------:R-:W1:Y:S01]  /*4b80*/  SHFL.BFLY PT, R7, R14, 0x2, 0x1f ;  /* 0x0c401f000e077f89 */ /* 0x000e6200000e0000 */
[C---:B------:R-:W-:Y:S02]  /*4b90*/  ISETP.LT.OR P3, PT, R4.reuse, 0x1a, P3 ;  /* 0x0000001a0400780c */ /* 0x040fe40001f61670 */
[----:B------:R-:W-:Y:S02]  /*4ba0*/  ISETP.LT.OR P4, PT, R4, 0x9, P4 ;  /* 0x000000090400780c */ /* 0x000fe40002781670 */
[----:B------:R-:W-:Y:S02]  /*4bb0*/  FSEL R39, R39, -INF , !P3 ;  /* 0xff80000027277808 */ /* 0x000fe40005800000 */
[----:B------:R-:W-:Y:S02]  /*4bc0*/  ISETP.NE.AND P3, PT, R37, RZ, PT ;  /* 0x000000ff2500720c */ /* 0x000fe40003f65270 */
[----:B------:R-:W-:-:S02]  /*4bd0*/  FSEL R30, R30, -INF , !P4 ;  /* 0xff8000001e1e7808 */ /* 0x000fc40006000000 */
[----:B------:R-:W-:Y:S02]  /*4be0*/  ISETP.GT.AND P3, PT, R5, 0x20, !P3 ;  /* 0x000000200500780c */ /* 0x000fe40005f64270 */
[----:B------:R-:W-:Y:S02]  /*4bf0*/  ISETP.NE.AND P4, PT, R65, RZ, PT ;  /* 0x000000ff4100720c */ /* 0x000fe40003f85270 */
[----:B------:R-:W-:Y:S02]  /*4c00*/  ISETP.LT.OR P3, PT, R4, 0x21, P3 ;  /* 0x000000210400780c */ /* 0x000fe40001f61670 */
[----:B------:R-:W-:Y:S02]  /*4c10*/  ISETP.NE.AND P6, PT, R25, RZ, PT ;  /* 0x000000ff1900720c */ /* 0x000fe40003fc5270 */
[----:B------:R-:W-:Y:S02]  /*4c20*/  FSEL R42, R42, -INF , !P3 ;  /* 0xff8000002a2a7808 */ /* 0x000fe40005800000 */
[----:B------:R-:W-:-:S02]  /*4c30*/  ISETP.NE.AND P3, PT, R63, RZ, PT ;  /* 0x000000ff3f00720c */ /* 0x000fc40003f65270 */
[C---:B------:R-:W-:Y:S02]  /*4c40*/  ISETP.GT.AND P5, PT, R5.reuse, 0x38, !P5 ;  /* 0x000000380500780c */ /* 0x040fe40006fa4270 */
[----:B------:R-:W-:Y:S02]  /*4c50*/  ISETP.GT.AND P3, PT, R5, 0x21, !P3 ;  /* 0x000000210500780c */ /* 0x000fe40005f64270 */
[----:B-1----:R-:W-:Y:S02]  /*4c60*/  FMNMX.FTZ R20, R14, R7, !PT ;  /* 0x000000070e147209 */ /* 0x002fe40007810000 */
[C---:B------:R-:W-:Y:S02]  /*4c70*/  ISETP.LT.OR P3, PT, R4.reuse, 0x22, P3 ;  /* 0x000000220400780c */ /* 0x040fe40001f61670 */
[----:B------:R-:W-:Y:S01]  /*4c80*/  ISETP.LT.OR P5, PT, R4, 0x39, P5 ;  /* 0x000000390400780c */ /* 0x000fe20002fa1670 */
[----:B------:R-:W1:Y:S01]  /*4c90*/  SHFL.BFLY PT, R7, R20, 0x1, 0x1f ;  /* 0x0c201f0014077f89 */ /* 0x000e6200000e0000 */
[----:B------:R-:W-:-:S02]  /*4ca0*/  FSEL R43, R43, -INF , !P3 ;  /* 0xff8000002b2b7808 */ /* 0x000fc40005800000 */
[----:B------:R-:W-:Y:S02]  /*4cb0*/  ISETP.NE.AND P3, PT, R41, RZ, PT ;  /* 0x000000ff2900720c */ /* 0x000fe40003f65270 */
[----:B------:R-:W-:Y:S02]  /*4cc0*/  FSEL R54, R54, -INF , !P5 ;  /* 0xff80000036367808 */ /* 0x000fe40006800000 */
[----:B------:R-:W-:-:S04]  /*4cd0*/  ISETP.GT.AND P3, PT, R5, 0x28, !P3 ;  /* 0x000000280500780c */ /* 0x000fc80005f64270 */
[----:B------:R-:W-:-:S04]  /*4ce0*/  ISETP.LT.OR P3, PT, R4, 0x29, P3 ;  /* 0x000000290400780c */ /* 0x000fc80001f61670 */
[----:B------:R-:W-:Y:S02]  /*4cf0*/  FSEL R46, R46, -INF , !P3 ;  /* 0xff8000002e2e7808 */ /* 0x000fe40005800000 */
[----:B------:R-:W-:Y:S02]  /*4d00*/  ISETP.GT.AND P3, PT, R5, 0x29, !P4 ;  /* 0x000000290500780c */ /* 0x000fe40006764270 */
[----:B------:R-:W-:Y:S02]  /*4d10*/  ISETP.NE.AND P4, PT, R67, RZ, PT ;  /* 0x000000ff4300720c */ /* 0x000fe40003f85270 */
[----:B------:R-:W-:Y:S02]  /*4d20*/  ISETP.LT.OR P3, PT, R4, 0x2a, P3 ;  /* 0x0000002a0400780c */ /* 0x000fe40001f61670 */
[----:B------:R-:W-:Y:S02]  /*4d30*/  ISETP.GT.AND P4, PT, R5, 0x31, !P4 ;  /* 0x000000310500780c */ /* 0x000fe40006784270 */
[----:B------:R-:W-:-:S02]  /*4d40*/  FSEL R47, R47, -INF , !P3 ;  /* 0xff8000002f2f7808 */ /* 0x000fc40005800000 */
[----:B------:R-:W-:Y:S02]  /*4d50*/  ISETP.GT.AND P3, PT, R5, RZ, !P6 ;  /* 0x000000ff0500720c */ /* 0x000fe40007764270 */
[----:B-1----:R-:W-:Y:S02]  /*4d60*/  FMNMX.FTZ R7, R20, R7, !PT ;  /* 0x0000000714077209 */ /* 0x002fe40007810000 */
[----:B------:R-:W-:Y:S02]  /*4d70*/  ISETP.LT.OR P3, PT, R4, 0x1, P3 ;  /* 0x000000010400780c */ /* 0x000fe40001f61670 */
[----:B------:R-:W-:Y:S01]  /*4d80*/  ISETP.NE.AND P6, PT, R49, RZ, PT ;  /* 0x000000ff3100720c */ /* 0x000fe20003fc5270 */
[C---:B------:R-:W-:Y:S01]  /*4d90*/  FMUL.FTZ R8, R7.reuse, UR10 ;  /* 0x0000000a07087c20 */ /* 0x040fe20008410000 */
[----:B------:R-:W-:Y:S02]  /*4da0*/  FSEL R26, R26, -INF , !P3 ;  /* 0xff8000001a1a7808 */ /* 0x000fe40005800000 */
[----:B------:R-:W-:-:S02]  /*4db0*/  FSETP.NEU.FTZ.AND P3, PT, R7, -INF , PT ;  /* 0xff8000000700780b */ /* 0x000fc40003f7d000 */
[----:B------:R-:W-:Y:S02]  /*4dc0*/  FMNMX.FTZ R15, R26, R27, !PT ;  /* 0x0000001b1a0f7209 */ /* 0x000fe40007810000 */
[----:B------:R-:W-:Y:S02]  /*4dd0*/  FSEL R21, R8, RZ, P3 ;  /* 0x000000ff08157208 */ /* 0x000fe40001800000 */
[----:B------:R-:W-:Y:S02]  /*4de0*/  FMNMX.FTZ R8, R30, R15, !PT ;  /* 0x0000000f1e087209 */ /* 0x000fe40007810000 */
[----:B------:R-:W-:Y:S01]  /*4df0*/  ISETP.NE.AND P3, PT, R45, RZ, PT ;  /* 0x000000ff2d00720c */ /* 0x000fe20003f65270 */
[--C-:B------:R-:W-:Y:S01]  /*4e00*/  FFMA.FTZ R14, R24, UR10, -R21.reuse ;  /* 0x0000000a180e7c23 */ /* 0x100fe20008010815 */
[----:B------:R-:W-:Y:S01]  /*4e10*/  FMNMX.FTZ R15, R31, R8, !PT ;  /* 0x000000081f0f7209 */ /* 0x000fe20007810000 */
[--C-:B------:R-:W-:Y:S01]  /*4e20*/  FFMA.FTZ R20, R60, UR10, -R21.reuse ;  /* 0x0000000a3c147c23 */ /* 0x100fe20008010815 */
[----:B------:R-:W-:Y:S01]  /*4e30*/  ISETP.GT.AND P3, PT, R5, 0x30, !P3 ;  /* 0x000000300500780c */ /* 0x000fe20005f64270 */
[--C-:B------:R-:W-:Y:S01]  /*4e40*/  FFMA.FTZ R24, R32, UR10, -R21.reuse ;  /* 0x0000000a20187c23 */ /* 0x100fe20008010815 */
[----:B------:R-:W-:Y:S01]  /*4e50*/  FMNMX.FTZ R8, R34, R15, !PT ;  /* 0x0000000f22087209 */ /* 0x000fe20007810000 */
[----:B------:R-:W-:Y:S01]  /*4e60*/  MUFU.EX2 R14, R14 ;  /* 0x0000000e000e7308 */ /* 0x000fe20000000800 */
[----:B------:R-:W-:Y:S01]  /*4e70*/  ISETP.LT.OR P3, PT, R4, 0x31, P3 ;  /* 0x000000310400780c */ /* 0x000fe20001f61670 */
[--C-:B------:R-:W-:Y:S01]  /*4e80*/  FFMA.FTZ R32, R36, UR10, -R21.reuse ;  /* 0x0000000a24207c23 */ /* 0x100fe20008010815 */
[----:B------:R-:W-:Y:S01]  /*4e90*/  FMNMX.FTZ R15, R35, R8, !PT ;  /* 0x00000008230f7209 */ /* 0x000fe20007810000 */
[--C-:B------:R-:W-:Y:S01]  /*4ea0*/  FFMA.FTZ R36, R40, UR10, -R21.reuse ;  /* 0x0000000a28247c23 */ /* 0x100fe20008010815 */
[----:B------:R-:W-:Y:S01]  /*4eb0*/  ISETP.GT.AND P6, PT, R5, 0x39, !P6 ;  /* 0x000000390500780c */ /* 0x000fe200077c4270 */
[--C-:B------:R-:W-:Y:S01]  /*4ec0*/  FFMA.FTZ R33, R64, UR10, -R21.reuse ;  /* 0x0000000a40217c23 */ /* 0x100fe20008010815 */
[----:B------:R-:W-:Y:S01]  /*4ed0*/  FMNMX.FTZ R8, R38, R15, !PT ;  /* 0x0000000f26087209 */ /* 0x000fe20007810000 */
[----:B------:R1:W-:Y:S01]  /*4ee0*/  MUFU.EX2 R25, R20 ;  /* 0x0000001400197308 */ /* 0x0003e20000000800 */
[----:B------:R-:W-:Y:S01]  /*4ef0*/  ISETP.LT.OR P4, PT, R4, 0x32, P4 ;  /* 0x000000320400780c */ /* 0x000fe20002781670 */
[----:B------:R-:W-:Y:S01]  /*4f00*/  FFMA.FTZ R40, R48, UR10, -R21 ;  /* 0x0000000a30287c23 */ /* 0x000fe20008010815 */
[----:B------:R-:W-:-:S02]  /*4f10*/  FMNMX.FTZ R15, R39, R8, !PT ;  /* 0x00000008270f7209 */ /* 0x000fc40007810000 */
[----:B------:R-:W-:Y:S02]  /*4f20*/  FSEL R50, R50, -INF , !P3 ;  /* 0xff80000032327808 */ /* 0x000fe40005800000 */
[----:B------:R-:W-:Y:S01]  /*4f30*/  FMNMX.FTZ R8, R42, R15, !PT ;  /* 0x0000000f2a087209 */ /* 0x000fe20007810000 */
[----:B------:R-:W-:Y:S01]  /*4f40*/  MUFU.EX2 R24, R24 ;  /* 0x0000001800187308 */ /* 0x000fe20000000800 */
[----:B------:R-:W-:Y:S01]  /*4f50*/  FSEL R51, R51, -INF , !P4 ;  /* 0xff80000033337808 */ /* 0x000fe20006000000 */
[--C-:B-1----:R-:W-:Y:S01]  /*4f60*/  FFMA.FTZ R20, R44, UR10, -R21.reuse ;  /* 0x0000000a2c147c23 */ /* 0x102fe20008010815 */
[----:B------:R-:W-:Y:S01]  /*4f70*/  FMNMX.FTZ R15, R43, R8, !PT ;  /* 0x000000082b0f7209 */ /* 0x000fe20007810000 */
[--C-:B------:R-:W-:Y:S01]  /*4f80*/  FFMA.FTZ R44, R70, UR10, -R21.reuse ;  /* 0x0000000a462c7c23 */ /* 0x100fe20008010815 */
[----:B------:R-:W-:Y:S02]  /*4f90*/  ISETP.LT.OR P6, PT, R4, 0x3a, P6 ;  /* 0x0000003a0400780c */ /* 0x000fe400037c1670 */
[----:B------:R-:W-:Y:S01]  /*4fa0*/  FMNMX.FTZ R8, R46, R15, !PT ;  /* 0x0000000f2e087209 */ /* 0x000fe20007810000 */
[----:B------:R-:W-:Y:S01]  /*4fb0*/  FFMA.FTZ R15, R58, UR10, -R21 ;  /* 0x0000000a3a0f7c23 */ /* 0x000fe20008010815 */
[----:B------:R-:W-:Y:S01]  /*4fc0*/  FSEL R55, R55, -INF , !P6 ;  /* 0xff80000037377808 */ /* 0x000fe20007000000 */
[----:B------:R-:W-:Y:S01]  /*4fd0*/  MUFU.EX2 R32, R32 ;  /* 0x0000002000207308 */ /* 0x000fe20000000800 */
[----:B------:R-:W-:-:S04]  /*4fe0*/  FMNMX.FTZ R5, R47, R8, !PT ;  /* 0x000000082f057209 */ /* 0x000fc80007810000 */
[----:B------:R-:W-:-:S03]  /*4ff0*/  FMNMX.FTZ R8, R50, R5, !PT ;  /* 0x0000000532087209 */ /* 0x000fc60007810000 */
[----:B------:R-:W1:Y:S01]  /*5000*/  MUFU.EX2 R15, R15 ;  /* 0x0000000f000f7308 */ /* 0x000e620000000800 */
[----:B------:R-:W-:Y:S01]  /*5010*/  FMNMX.FTZ R5, R51, R8, !PT ;  /* 0x0000000833057209 */ /* 0x000fe20007810000 */
[--C-:B------:R-:W-:Y:S01]  /*5020*/  FFMA.FTZ R8, R28, UR10, -R21.reuse ;  /* 0x0000000a1c087c23 */ /* 0x100fe20008010815 */
[----:B------:R-:W-:Y:S02]  /*5030*/  FFMA.FTZ R28, R62, UR10, -R21 ;  /* 0x0000000a3e1c7c23 */ /* 0x000fe40008010815 */
[----:B------:R-:W-:-:S03]  /*5040*/  FMNMX.FTZ R4, R54, R5, !PT ;  /* 0x0000000536047209 */ /* 0x000fc60007810000 */
[----:B------:R-:W-:Y:S01]  /*5050*/  MUFU.EX2 R158, R8 ;  /* 0x00000008009e7308 */ /* 0x000fe20000000800 */
[----:B------:R-:W-:-:S05]  /*5060*/  FMNMX.FTZ R4, R55, R4, !PT ;  /* 0x0000000437047209 */ /* 0x000fca0007810000 */
[----:B------:R-:W4:Y:S02]  /*5070*/  SHFL.BFLY PT, R5, R4, 0x2, 0x1f ;  /* 0x0c401f0004057f89 */ /* 0x000f2400000e0000 */
[----:B------:R5:W2:Y:S01]  /*5080*/  MUFU.EX2 R29, R28 ;  /* 0x0000001c001d7308 */ /* 0x000aa20000000800 */
[----:B-1----:R-:W-:-:S07]  /*5090*/  F2FP.BF16.F32.PACK_AB R156, R15, R14 ;  /* 0x0000000e0f9c723e */ /* 0x002fce00000010ff */
[----:B------:R-:W-:Y:S01]  /*50a0*/  MUFU.EX2 R45, R44 ;  /* 0x0000002c002d7308 */ /* 0x000fe20000000800 */
[----:B-----5:R-:W-:-:S07]  /*50b0*/  FFMA.FTZ R28, R68, UR10, -R21 ;  /* 0x0000000a441c7c23 */ /* 0x020fce0008010815 */
[----:B------:R-:W-:Y:S01]  /*50c0*/  MUFU.EX2 R41, R28 ;  /* 0x0000001c00297308 */ /* 0x000fe20000000800 */
[----:B--2---:R-:W-:Y:S02]  /*50d0*/  F2FP.BF16.F32.PACK_AB R160, R29, R24 ;  /* 0x000000181da0723e */ /* 0x004fe400000010ff */
[----:B----4-:R-:W-:Y:S01]  /*50e0*/  FMNMX.FTZ R5, R4, R5, !PT ;  /* 0x0000000504057209 */ /* 0x010fe20007810000 */
[----:B------:R-:W-:-:S04]  /*50f0*/  FFMA.FTZ R4, R66, UR10, -R21 ;  /* 0x0000000a42047c23 */ /* 0x000fc80008010815 */
[----:B------:R-:W1:Y:S01]  /*5100*/  MUFU.EX2 R33, R33 ;  /* 0x0000002100217308 */ /* 0x000e620000000800 */
[----:B------:R-:W2:Y:S07]  /*5110*/  SHFL.BFLY PT, R8, R5, 0x1, 0x1f ;  /* 0x0c201f0005087f89 */ /* 0x000eae00000e0000 */
[----:B------:R4:W-:Y:S08]  /*5120*/  MUFU.EX2 R37, R4 ;  /* 0x0000000400257308 */ /* 0x0009f00000000800 */
[----:B------:R-:W5:Y:S01]  /*5130*/  MUFU.EX2 R36, R36 ;  /* 0x0000002400247308 */ /* 0x000f620000000800 */
[----:B-1----:R-:W-:-:S07]  /*5140*/  F2FP.BF16.F32.PACK_AB R162, R33, R32 ;  /* 0x0000002021a2723e */ /* 0x002fce00000010ff */
[----:B------:R-:W1:Y:S01]  /*5150*/  MUFU.EX2 R20, R20 ;  /* 0x0000001400147308 */ /* 0x000e620000000800 */
[----:B--2---:R-:W-:Y:S01]  /*5160*/  FMNMX.FTZ R8, R5, R8, !PT ;  /* 0x0000000805087209 */ /* 0x004fe20007810000 */
[--C-:B------:R-:W-:Y:S01]  /*5170*/  FFMA.FTZ R5, R52, UR10, -R21.reuse ;  /* 0x0000000a34057c23 */ /* 0x100fe20008010815 */
[----:B------:R-:W-:Y:S02]  /*5180*/  FFMA.FTZ R21, R56, UR10, -R21 ;  /* 0x0000000a38157c23 */ /* 0x000fe40008010815 */
[C---:B------:R-:W-:Y:S01]  /*5190*/  FSETP.NEU.FTZ.AND P3, PT, R8.reuse, -INF , PT ;  /* 0xff8000000800780b */ /* 0x040fe20003f7d000 */
[----:B----4-:R-:W-:Y:S02]  /*51a0*/  FMUL.FTZ R4, R8, UR10 ;  /* 0x0000000a08047c20 */ /* 0x010fe40008410000 */
[----:B------:R-:W2:Y:S01]  /*51b0*/  MUFU.EX2 R40, R40 ;  /* 0x0000002800287308 */ /* 0x000ea20000000800 */
[----:B-----5:R-:W-:Y:S02]  /*51c0*/  F2FP.BF16.F32.PACK_AB R164, R37, R36 ;  /* 0x0000002425a4723e */ /* 0x020fe400000010ff */
[----:B------:R-:W-:-:S05]  /*51d0*/  FSEL R28, R4, RZ, P3 ;  /* 0x000000ff041c7208 */ /* 0x000fca0001800000 */
[----:B------:R4:W-:Y:S01]  /*51e0*/  MUFU.EX2 R4, R21 ;  /* 0x0000001500047308 */ /* 0x0009e20000000800 */
[--C-:B------:R-:W-:Y:S01]  /*51f0*/  FFMA.FTZ R26, R26, UR10, -R28.reuse ;  /* 0x0000000a1a1a7c23 */ /* 0x100fe2000801081c */
[--C-:B------:R-:W-:Y:S01]  /*5200*/  FFMA.FTZ R27, R27, UR10, -R28.reuse ;  /* 0x0000000a1b1b7c23 */ /* 0x100fe2000801081c */
[--C-:B------:R-:W-:Y:S01]  /*5210*/  FFMA.FTZ R30, R30, UR10, -R28.reuse ;  /* 0x0000000a1e1e7c23 */ /* 0x100fe2000801081c */
[--C-:B------:R-:W-:Y:S01]  /*5220*/  FFMA.FTZ R31, R31, UR10, -R28.reuse ;  /* 0x0000000a1f1f7c23 */ /* 0x100fe2000801081c */
[--C-:B------:R-:W-:Y:S01]  /*5230*/  FFMA.FTZ R34, R34, UR10, -R28.reuse ;  /* 0x0000000a22227c23 */ /* 0x100fe2000801081c */
[--C-:B------:R-:W-:Y:S01]  /*5240*/  FFMA.FTZ R35, R35, UR10, -R28.reuse ;  /* 0x0000000a23237c23 */ /* 0x100fe2000801081c */
[--C-:B------:R-:W-:Y:S01]  /*5250*/  FFMA.FTZ R38, R38, UR10, -R28.reuse ;  /* 0x0000000a26267c23 */ /* 0x100fe2000801081c */
[----:B------:R-:W-:Y:S01]  /*5260*/  MUFU.EX2 R26, R26 ;  /* 0x0000001a001a7308 */ /* 0x000fe20000000800 */
[----:B----4-:R-:W-:Y:S01]  /*5270*/  FADD.FTZ R21, R14, R15 ;  /* 0x0000000f0e157221 */ /* 0x010fe20000010000 */
[--C-:B------:R-:W-:Y:S01]  /*5280*/  FFMA.FTZ R39, R39, UR10, -R28.reuse ;  /* 0x0000000a27277c23 */ /* 0x100fe2000801081c */
[--C-:B------:R-:W-:Y:S01]  /*5290*/  FFMA.FTZ R42, R42, UR10, -R28.reuse ;  /* 0x0000000a2a2a7c23 */ /* 0x100fe2000801081c */
[--C-:B------:R-:W-:Y:S01]  /*52a0*/  FFMA.FTZ R43, R43, UR10, -R28.reuse ;  /* 0x0000000a2b2b7c23 */ /* 0x100fe2000801081c */
[----:B------:R-:W-:Y:S01]  /*52b0*/  FADD.FTZ R44, R158, R21 ;  /* 0x000000159e2c7221 */ /* 0x000fe20000010000 */
[--C-:B------:R-:W-:Y:S01]  /*52c0*/  FFMA.FTZ R46, R46, UR10, -R28.reuse ;  /* 0x0000000a2e2e7c23 */ /* 0x100fe2000801081c */
[----:B------:R-:W-:Y:S01]  /*52d0*/  FFMA.FTZ R47, R47, UR10, -R28 ;  /* 0x0000000a2f2f7c23 */ /* 0x000fe2000801081c */
[----:B------:R-:W4:Y:S01]  /*52e0*/  MUFU.EX2 R27, R27 ;  /* 0x0000001b001b7308 */ /* 0x000f220000000800 */
[----:B------:R-:W-:Y:S01]  /*52f0*/  FADD.FTZ R49, R25, R44 ;  /* 0x0000002c19317221 */ /* 0x000fe20000010000 */
[--C-:B------:R-:W-:Y:S01]  /*5300*/  FFMA.FTZ R50, R50, UR10, -R28.reuse ;  /* 0x0000000a32327c23 */ /* 0x100fe2000801081c */
[--C-:B------:R-:W-:Y:S01]  /*5310*/  FFMA.FTZ R51, R51, UR10, -R28.reuse ;  /* 0x0000000a33337c23 */ /* 0x100fe2000801081c */
[--C-:B------:R-:W-:Y:S01]  /*5320*/  FFMA.FTZ R54, R54, UR10, -R28.reuse ;  /* 0x0000000a36367c23 */ /* 0x100fe2000801081c */
[----:B------:R-:W-:Y:S01]  /*5330*/  FADD.FTZ R48, R24, R49 ;  /* 0x0000003118307221 */ /* 0x000fe20000010000 */
[----:B------:R-:W-:Y:S01]  /*5340*/  FFMA.FTZ R28, R55, UR10, -R28 ;  /* 0x0000000a371c7c23 */ /* 0x000fe2000801081c */
[----:B------:R-:W-:Y:S01]  /*5350*/  F2FP.BF16.F32.PACK_AB R158, R25, R158 ;  /* 0x0000009e199e723e */ /* 0x000fe200000010ff */
[----:B------:R-:W5:Y:S01]  /*5360*/  MUFU.EX2 R30, R30 ;  /* 0x0000001e001e7308 */ /* 0x000f620000000800 */
[----:B------:R-:W-:Y:S01]  /*5370*/  FADD.FTZ R49, R29, R48 ;  /* 0x000000301d317221 */ /* 0x000fe20000010000 */
[----:B-1----:R-:W-:-:S02]  /*5380*/  F2FP.BF16.F32.PACK_AB R166, R41, R20 ;  /* 0x0000001429a6723e */ /* 0x002fc400000010ff */
[----:B--2---:R-:W-:Y:S01]  /*5390*/  F2FP.BF16.F32.PACK_AB R168, R45, R40 ;  /* 0x000000282da8723e */ /* 0x004fe200000010ff */
[----:B------:R-:W-:-:S03]  /*53a0*/  FADD.FTZ R48, R32, R49 ;  /* 0x0000003120307221 */ /* 0x000fc60000010000 */
[----:B------:R-:W1:Y:S01]  /*53b0*/  MUFU.EX2 R31, R31 ;  /* 0x0000001f001f7308 */ /* 0x000e620000000800 */
[----:B----4-:R-:W-:Y:S01]  /*53c0*/  FADD.FTZ R21, R26, R27 ;  /* 0x0000001b1a157221 */ /* 0x010fe20000010000 */
[----:B------:R-:W-:-:S06]  /*53d0*/  F2FP.BF16.F32.PACK_AB R157, R27, R26 ;  /* 0x0000001a1b9d723e */ /* 0x000fcc00000010ff */
[----:B------:R-:W2:Y:S01]  /*53e0*/  MUFU.EX2 R34, R34 ;  /* 0x0000002200227308 */ /* 0x000ea20000000800 */
[----:B-----5:R-:W-:-:S07]  /*53f0*/  FADD.FTZ R44, R30, R21 ;  /* 0x000000151e2c7221 */ /* 0x020fce0000010000 */
[----:B------:R-:W4:Y:S01]  /*5400*/  MUFU.EX2 R35, R35 ;  /* 0x0000002300237308 */ /* 0x000f220000000800 */
[C---:B-1----:R-:W-:Y:S01]  /*5410*/  FADD.FTZ R21, R31.reuse, R44 ;  /* 0x0000002c1f157221 */ /* 0x042fe20000010000 */
[----:B------:R-:W-:-:S05]  /*5420*/  F2FP.BF16.F32.PACK_AB R159, R31, R30 ;  /* 0x0000001e1f9f723e */ /* 0x000fca00000010ff */
[----:B------:R1:W-:Y:S01]  /*5430*/  STSM.16.M88.4 [R18+0x26800], R156 ;  /* 0x0268009c12007844 */ /* 0x0003e20000000200 */
[----:B------:R-:W5:Y:S01]  /*5440*/  MUFU.EX2 R38, R38 ;  /* 0x0000002600267308 */ /* 0x000f620000000800 */
[----:B--2---:R-:W-:Y:S01]  /*5450*/  FADD.FTZ R44, R34, R21 ;  /* 0x00000015222c7221 */ /* 0x004fe20000010000 */
[----:B------:R-:W-:-:S04]  /*5460*/  FADD.FTZ R21, R33, R48 ;  /* 0x0000003021157221 */ /* 0x000fc80000010000 */
[----:B------:R-:W-:Y:S02]  /*5470*/  FADD.FTZ R24, R36, R21 ;  /* 0x0000001524187221 */ /* 0x000fe40000010000 */
[----:B------:R-:W2:Y:S01]  /*5480*/  MUFU.EX2 R39, R39 ;  /* 0x0000002700277308 */ /* 0x000ea20000000800 */
[----:B----4-:R-:W-:Y:S01]  /*5490*/  FADD.FTZ R15, R35, R44 ;  /* 0x0000002c230f7221 */ /* 0x010fe20000010000 */
[----:B------:R-:W-:Y:S01]  /*54a0*/  FADD.FTZ R25, R37, R24 ;  /* 0x0000001825197221 */ /* 0x000fe20000010000 */
[----:B------:R-:W-:-:S05]  /*54b0*/  F2FP.BF16.F32.PACK_AB R161, R35, R34 ;  /* 0x0000002223a1723e */ /* 0x000fca00000010ff */
[----:B------:R-:W4:Y:S01]  /*54c0*/  MUFU.EX2 R42, R42 ;  /* 0x0000002a002a7308 */ /* 0x000f220000000800 */
[----:B-----5:R-:W-:-:S07]  /*54d0*/  FADD.FTZ R14, R38, R15 ;  /* 0x0000000f260e7221 */ /* 0x020fce0000010000 */
[----:B------:R-:W5:Y:S01]  /*54e0*/  MUFU.EX2 R43, R43 ;  /* 0x0000002b002b7308 */ /* 0x000f620000000800 */
[C---:B--2---:R-:W-:Y:S01]  /*54f0*/  FADD.FTZ R21, R39.reuse, R14 ;  /* 0x0000000e27157221 */ /* 0x044fe20000010000 */
[----:B------:R-:W-:-:S05]  /*5500*/  F2FP.BF16.F32.PACK_AB R163, R39, R38 ;  /* 0x0000002627a3723e */ /* 0x000fca00000010ff */
[----:B------:R1:W-:Y:S01]  /*5510*/  STSM.16.M88.4 [R23], R160 ;  /* 0x000000a017007844 */ /* 0x0003e20000000200 */
[----:B------:R-:W2:Y:S01]  /*5520*/  MUFU.EX2 R46, R46 ;  /* 0x0000002e002e7308 */ /* 0x000ea20000000800 */
[----:B----4-:R-:W-:-:S07]  /*5530*/  FADD.FTZ R14, R42, R21 ;  /* 0x000000152a0e7221 */ /* 0x010fce0000010000 */
[----:B------:R-:W4:Y:S01]  /*5540*/  MUFU.EX2 R47, R47 ;  /* 0x0000002f002f7308 */ /* 0x000f220000000800 */
[C---:B-----5:R-:W-:Y:S01]  /*5550*/  FADD.FTZ R21, R43.reuse, R14 ;  /* 0x0000000e2b157221 */ /* 0x060fe20000010000 */
[----:B------:R-:W-:Y:S01]  /*5560*/  FADD.FTZ R14, R20, R25 ;  /* 0x00000019140e7221 */ /* 0x000fe20000010000 */
[----:B------:R-:W-:-:S03]  /*5570*/  F2FP.BF16.F32.PACK_AB R165, R43, R42 ;  /* 0x0000002a2ba5723e */ /* 0x000fc600000010ff */
[----:B------:R-:W-:Y:S02]  /*5580*/  FADD.FTZ R41, R41, R14 ;  /* 0x0000000e29297221 */ /* 0x000fe40000010000 */
[----:B------:R-:W-:Y:S01]  /*5590*/  MUFU.EX2 R50, R50 ;  /* 0x0000003200327308 */ /* 0x000fe20000000800 */
[----:B--2---:R-:W-:Y:S01]  /*55a0*/  FADD.FTZ R20, R46, R21 ;  /* 0x000000152e147221 */ /* 0x004fe20000010000 */
[----:B------:R-:W-:-:S04]  /*55b0*/  FADD.FTZ R40, R40, R41 ;  /* 0x0000002928287221 */ /* 0x000fc80000010000 */
[----:B------:R-:W-:Y:S02]  /*55c0*/  FADD.FTZ R40, R45, R40 ;  /* 0x000000282d287221 */ /* 0x000fe40000010000 */
[----:B------:R-:W2:Y:S01]  /*55d0*/  MUFU.EX2 R51, R51 ;  /* 0x0000003300337308 */ /* 0x000ea20000000800 */
[C---:B----4-:R-:W-:Y:S01]  /*55e0*/  F2FP.BF16.F32.PACK_AB R167, R47.reuse, R46 ;  /* 0x0000002e2fa7723e */ /* 0x050fe200000010ff */
[----:B------:R-:W-:-:S04]  /*55f0*/  FADD.FTZ R47, R47, R20 ;  /* 0x000000142f2f7221 */ /* 0x000fc80000010000 */
[----:B------:R1:W-:Y:S02]  /*5600*/  STSM.16.M88.4 [R19], R164 ;  /* 0x000000a413007844 */ /* 0x0003e40000000200 */
[----:B------:R-:W4:Y:S08]  /*5610*/  MUFU.EX2 R5, R5 ;  /* 0x0000000500057308 */ /* 0x000f300000000800 */
[----:B------:R-:W-:Y:S01]  /*5620*/  MUFU.EX2 R54, R54 ;  /* 0x0000003600367308 */ /* 0x000fe20000000800 */
[----:B--2---:R-:W-:Y:S01]  /*5630*/  F2FP.BF16.F32.PACK_AB R169, R51, R50 ;  /* 0x0000003233a9723e */ /* 0x004fe200000010ff */
[----:B------:R-:W-:-:S04]  /*5640*/  FADD.FTZ R50, R50, R47 ;  /* 0x0000002f32327221 */ /* 0x000fc80000010000 */
[----:B------:R-:W-:Y:S02]  /*5650*/  FADD.FTZ R51, R51, R50 ;  /* 0x0000003233337221 */ /* 0x000fe40000010000 */
[----:B------:R-:W2:Y:S01]  /*5660*/  MUFU.EX2 R15, R28 ;  /* 0x0000001c000f7308 */ /* 0x000ea20000000800 */
[----:B----4-:R-:W-:Y:S01]  /*5670*/  F2FP.BF16.F32.PACK_AB R170, R4, R5 ;  /* 0x0000000504aa723e */ /* 0x010fe200000010ff */
[----:B------:R-:W-:-:S04]  /*5680*/  FADD.FTZ R5, R5, R40 ;  /* 0x0000002805057221 */ /* 0x000fc80000010000 */
[----:B------:R-:W-:Y:S01]  /*5690*/  FADD.FTZ R5, R4, R5 ;  /* 0x0000000504057221 */ /* 0x000fe20000010000 */
[----:B--2---:R-:W-:Y:S01]  /*56a0*/  F2FP.BF16.F32.PACK_AB R171, R15, R54 ;  /* 0x000000360fab723e */ /* 0x004fe200000010ff */
[----:B------:R-:W-:-:S04]  /*56b0*/  FADD.FTZ R54, R54, R51 ;  /* 0x0000003336367221 */ /* 0x000fc80000010000 */
[----:B------:R1:W-:Y:S01]  /*56c0*/  STSM.16.M88.4 [R22], R168 ;  /* 0x000000a816007844 */ /* 0x0003e20000000200 */
[----:B------:R-:W-:Y:S01]  /*56d0*/  FADD.FTZ R4, R15, R54 ;  /* 0x000000360f047221 */ /* 0x000fe20000010000 */
[----:B------:R-:W-:Y:S06]  /*56e0*/  @!P0 BRA `(.L_x_3983) ;  /* 0x0000000000048947 */ /* 0x000fec0003800000 */
[----:B------:R-:W-:Y:S01]  /*56f0*/  BPT.TRAP 0x1 ;  /* 0x000000040000795c */ /* 0x000fe20000300000 */
.L_x_3983:
[----:B------:R2:W4:Y:S01]  /*5700*/  SYNCS.PHASECHK.TRANS64.TRYWAIT P3, [R6+URZ+0x28c50], R13 ;  /* 0x028c500d060075a7 */ /* 0x000522000806017f */
[----:B------:R-:W-:Y:S05]  /*5710*/  @!P0 BRA `(.L_x_3984) ;  /* 0x0000000000048947 */ /* 0x000fea0003800000 */
[----:B------:R-:W-:Y:S01]  /*5720*/  BPT.TRAP 0x1 ;  /* 0x000000040000795c */ /* 0x000fe20000300000 */
.L_x_3984:
[----:B----4-:R-:W-:Y:S05]  /*5730*/  @P3 BRA `(.L_x_3985) ;  /* 0x0000000000083947 */ /* 0x010fea0003800000 */
[----:B------:R-:W4:Y:S02]  /*5740*/  SYNCS.PHASECHK.TRANS64.TRYWAIT P3, [R6+URZ+0x28c50], R13 ;  /* 0x028c500d060075a7 */ /* 0x000f24000806017f */
[----:B----4-:R-:W-:Y:S05]  /*5750*/  @!P3 BRA `(.L_x_3986) ;  /* 0x000000c00004b947 */ /* 0x010fea0003800000 */
.L_x_3985:
[----:B------:R-:W-:Y:S01]  /*5760*/  ULEA UR14, UR39, UR45, 0xc ;  /* 0x0000002d270e7291 */ /* 0x000fe2000f8e603f */
[----:B------:R-:W-:Y:S01]  /*5770*/  WARPGROUP.ARRIVE ;  /* 0x00000000000079c5 */ /* 0x000fe20000000000 */
[----:B------:R-:W-:Y:S01]  /*5780*/  UMOV UR7, 0x40000040 ;  /* 0x4000004000077882 */ /* 0x000fe20000000000 */
[----:B--234-:R-:W-:-:S04]  /*5790*/  @!P1 VIADD R6, R6, 0x28c60 ;  /* 0x00028c6006069836 */ /* 0x01cfc80000000000 */
[----:B------:R-:W-:Y:S01]  /*57a0*/  UMOV UR6, UR14 ;  /* 0x0000000e00067c82 */ /* 0x000fe20008000000 */
[----:B------:R-:W-:Y:S01]  /*57b0*/  @!P1 PRMT R6, RZ, 0x654, R6 ;  /* 0x00000654ff069816 */ /* 0x000fe20000000006 */
[----:B------:R-:W-:Y:S01]  /*57c0*/  HGMMA.64x256x16.F32.BF16 R24, R156, gdesc[UR4].tnspB, RZ, !UPT, gsb0 ;  /* 0x43e000049c187df0 */ /* 0x000fe2000c0018ff */
        /* <DEDUP_REMOVED lines=27> */
[----:B------:R2:W-:Y:S02]  /*5980*/  @!P1 SYNCS.ARRIVE.TRANS64.RED.A1T0 RZ, [R6+URZ], RZ ;  /* 0x000000ff06ff99a7 */ /* 0x0005e4000810043f */
[----:B--2---:R-:W-:Y:S01]  /*5990*/  IMAD R6, R9, UR49, -R12 ;  /* 0x0000003109067c24 */ /* 0x004fe2000f8e0a0c */
[----:B------:R-:W-:-:S03]  /*59a0*/  IADD3 R9, R152, -0x2, RZ ;  /* 0xfffffffe98097810 */ /* 0x000fc60007ffe0ff */
[----:B------:R-:W-:-:S04]  /*59b0*/  VIADD R13, R6, UR42 ;  /* 0x0000002a060d7c36 */ /* 0x000fc80008000000 */
[----:B------:R-:W-:Y:S01]  /*59c0*/  IMAD.IADD R10, R13, 0x1, R10 ;  /* 0x000000010d0a7824 */ /* 0x000fe200078e020a */
[----:B------:R-:W-:Y:S06]  /*59d0*/  @!P2 BRA `(.L_x_3987) ;  /* 0x000000000040a947 */ /* 0x000fec0003800000 */
[C---:B------:R-:W-:Y:S01]  /*59e0*/  ISETP.GT.AND P3, PT, R13.reuse, RZ, PT ;  /* 0x000000ff0d00720c */ /* 0x040fe20003f64270 */
[----:B------:R-:W-:-:S12]  /*59f0*/  VIADD R12, R13, 0xffffffff ;  /* 0xffffffff0d0c7836 */ /* 0x000fd80000000000 */
        /* <DEDUP_REMOVED lines=8> */
.L_x_3988:
[----:B------:R-:W-:-:S13]  /*5a80*/  ISETP.NE.AND P3, PT, R11, 0x1, PT ;  /* 0x000000010b00780c */ /* 0x000fda0003f65270 */
[----:B------:R-:W2:Y:S02]  /*5a90*/  @P3 LDC.64 R14, c[0x0][0x9e8] ;  /* 0x00027a00ff0e3b82 */ /* 0x000ea40000000a00 */
[----:B--2---:R-:W-:-:S05]  /*5aa0*/  @P3 IMAD.HI.U32 R14, R12, R14, RZ ;  /* 0x0000000e0c0e3227 */ /* 0x004fca00078e00ff */
[----:B------:R-:W-:-:S07]  /*5ab0*/  @P3 SHF.R.U32.HI R12, RZ, R15, R14 ;  /* 0x0000000fff0c3219 */ /* 0x000fce000001160e */
.L_x_3989:
[----:B------:R-:W-:-:S05]  /*5ac0*/  IMAD R11, R12, R11, R11 ;  /* 0x0000000b0c0b7224 */ /* 0x000fca00078e020b */
[----:B------:R-:W-:-:S07]  /*5ad0*/  VIMNMX R10, R10, R11, PT ;  /* 0x0000000b0a0a7248 */ /* 0x000fce0003fe0100 */
.L_x_3987:
[----:B------:R-:W-:Y:S01]  /*5ae0*/  SHF.R.S32.HI R11, RZ, 0x1f, R10 ;  /* 0x0000001fff0b7819 */ /* 0x000fe2000001140a */
[----:B------:R-:W-:Y:S01]  /*5af0*/  ULDC UR23, c[0x0][0x9e4] ;  /* 0x0002790000177ab9 */ /* 0x000fe20000000800 */
[----:B------:R-:W-:Y:S01]  /*5b00*/  ULDC UR20, c[0x0][0x9dc] ;  /* 0x0002770000147ab9 */ /* 0x000fe20000000800 */
[----:B------:R-:W-:Y:S01]  /*5b10*/  ULDC UR24, c[0x0][0x288] ;  /* 0x0000a20000187ab9 */ /* 0x000fe20000000800 */
[----:B------:R-:W-:Y:S01]  /*5b20*/  LEA.HI R11, R11, R10, RZ, 0x6 ;  /* 0x0000000a0b0b7211 */ /* 0x000fe200078f30ff */
[----:B------:R-:W-:Y:S01]  /*5b30*/  ULDC UR21, c[0x0][0x988] ;  /* 0x0002620000157ab9 */ /* 0x000fe20000000800 */
[----:B------:R-:W-:Y:S02]  /*5b40*/  ULDC UR25, c[0x0][0x9e0] ;  /* 0x0002780000197ab9 */ /* 0x000fe40000000800 */
[----:B------:R-:W-:-:S04]  /*5b50*/  SHF.R.S32.HI R10, RZ, 0x6, R11 ;  /* 0x00000006ff0a7819 */ /* 0x000fc8000001140b */
[----:B------:R-:W-:-:S04]  /*5b60*/  VIMNMX R10, R10, UR41, !PT ;  /* 0x000000290a0a7c48 */ /* 0x000fc8000ffe0100 */
[----:B------:R-:W-:-:S13]  /*5b70*/  ISETP.GE.AND P3, PT, R9, R10, PT ;  /* 0x0000000a0900720c */ /* 0x000fda0003f66270 */
[----:B------:R-:W-:Y:S05]  /*5b80*/  @!P3 BRA `(.L_x_3990) ;  /* 0x0000002000b4b947 */ /* 0x000fea0003800000 */
.L_x_4007:
[----:B------:R-:W-:-:S04]  /*5b90*/  UIADD3 UR22, UR39, 0x1, URZ ;  /* 0x0000000127167890 */ /* 0x000fc8000fffe03f */
[----:B------:R-:W-:-:S04]  /*5ba0*/  UISETP.NE.AND UP0, UPT, UR22, 0x2, UPT ;  /* 0x000000021600788c */ /* 0x000fc8000bf05270 */
[----:B------:R-:W-:Y:S02]  /*5bb0*/  USEL UR6, URZ, 0x1, UP0 ;  /* 0x000000013f067887 */ /* 0x000fe40008000000 */
[----:B------:R-:W-:Y:S02]  /*5bc0*/  USEL UR22, UR22, URZ, UP0 ;  /* 0x0000003f16167287 */ /* 0x000fe40008000000 */
[----:B------:R-:W-:Y:S01]  /*5bd0*/  ULOP3.LUT UR38, UR38, UR6, URZ, 0x3c, !UPT ;  /* 0x0000000626267292 */ /* 0x000fe2000f8e3c3f */
[----:B-123--:R-:W-:Y:S11]  /*5be0*/  @!P0 BRA `(.L_x_3991) ;  /* 0x0000000000048947 */ /* 0x00eff60003800000 */
[----:B------:R-:W-:Y:S01]  /*5bf0*/  BPT.TRAP 0x1 ;  /* 0x000000040000795c */ /* 0x000fe20000300000 */
.L_x_3991:
[----:B------:R-:W-:Y:S01]  /*5c00*/  ULEA UR26, UR22, UR48, 0x3 ;  /* 0x00000030161a7291 */ /* 0x000fe2000f8e183f */
[----:B------:R-:W-:-:S04]  /*5c10*/  MOV R11, UR38 ;  /* 0x00000026000b7c02 */ /* 0x000fc80008000f00 */
[----:B------:R-:W-:-:S04]  /*5c20*/  SHF.L.U32 R11, R11, 0x1f, RZ ;  /* 0x0000001f0b0b7819 */ /* 0x000fc800000006ff */
[----:B------:R2:W3:Y:S01]  /*5c30*/  SYNCS.PHASECHK.TRANS64.TRYWAIT P3, [UR26+0x28c30], R11 ;  /* 0x028c300bff0075a7 */ /* 0x0004e2000806015a */
[----:B------:R-:W-:Y:S05]  /*5c40*/  @!P0 BRA `(.L_x_3992) ;  /* 0x0000000000048947 */ /* 0x000fea0003800000 */
[----:B------:R-:W-:Y:S01]  /*5c50*/  BPT.TRAP 0x1 ;  /* 0x000000040000795c */ /* 0x000fe20000300000 */
.L_x_3992:
[----:B---3--:R-:W-:Y:S05]  /*5c60*/  @P3 BRA `(.L_x_3993) ;  /* 0x0000000000083947 */ /* 0x008fea0003800000 */
[----:B------:R-:W3:Y:S02]  /*5c70*/  SYNCS.PHASECHK.TRANS64.TRYWAIT P3, [UR26+0x28c30], R11 ;  /* 0x028c300bff0075a7 */ /* 0x000ee4000806015a */
[----:B---3--:R-:W-:Y:S05]  /*5c80*/  @!P3 BRA `(.L_x_3994) ;  /* 0x000000b800ccb947 */ /* 0x008fea0003800000 */
.L_x_3993:
[----:B------:R-:W-:Y:S01]  /*5c90*/  R2UR UR18, R3 ;  /* 0x00000000031272ca */ /* 0x000fe200000e0000 */
[----:B-1----:R-:W-:Y:S01]  /*5ca0*/  WARPGROUP.ARRIVE ;  /* 0x00000000000079c5 */ /* 0x002fe20000000000 */
[----:B------:R-:W-:Y:S01]  /*5cb0*/  UMOV UR19, 0x40000040 ;  /* 0x4000004000137882 */ /* 0x000fe20000000000 */
[----:B------:R-:W-:Y:S01]  /*5cc0*/  UMOV UR7, 0x40000040 ;  /* 0x4000004000077882 */ /* 0x000fe20000000000 */
[----:B------:R-:W-:Y:S01]  /*5cd0*/  UMOV UR11, 0x40000040 ;  /* 0x40000040000b7882 */ /* 0x000fe20000000000 */
[----:B------:R-:W-:Y:S01]  /*5ce0*/  UMOV UR15, 0x40000040 ;  /* 0x40000040000f7882 */ /* 0x000fe20000000000 */
[----:B------:R-:W1:Y:S01]  /*5cf0*/  LDC R15, c[0x0][0x2e0] ;  /* 0x0000b800ff0f7b82 */ /* 0x000e620000000800 */
[----:B---3--:R-:W-:-:S04]  /*5d00*/  IMAD.U32 R12, RZ, RZ, UR26 ;  /* 0x0000001aff0c7e24 */ /* 0x008fc8000f8e00ff */
[----:B------:R-:W-:Y:S02]  /*5d10*/  @!P1 VIADD R13, R12, 0x28c40 ;  /* 0x00028c400c0d9836 */ /* 0x000fe40000000000 */
[----:B------:R-:W-:-:S03]  /*5d20*/  ULEA UR18, UR22, UR18, 0x9 ;  /* 0x0000001216127291 */ /* 0x000fc6000f8e483f */
[----:B------:R-:W-:Y:S01]  /*5d30*/  @!P1 PRMT R14, RZ, 0x654, R13 ;  /* 0x00000654ff0e9816 */ /* 0x000fe2000000000d */
[----:B------:R-:W-:Y:S01]  /*5d40*/  UIADD3 UR6, UR18, 0x2, URZ ;  /* 0x0000000212067890 */ /* 0x000fe2000fffe03f */
[----:B------:R-:W-:Y:S01]  /*5d50*/  IMAD.SHL.U32 R13, R9, 0x40, RZ ;  /* 0x00000040090d7824 */ /* 0x000fe200078e00ff */
[----:B------:R-:W-:Y:S02]  /*5d60*/  UIADD3 UR10, UR18, 0x4, URZ ;  /* 0x00000004120a7890 */ /* 0x000fe4000fffe03f */
[----:B------:R-:W-:Y:S02]  /*5d70*/  UIADD3 UR14, UR18, 0x6, URZ ;  /* 0x00000006120e7890 */ /* 0x000fe4000fffe03f */
[----:B------:R-:W-:Y:S03]  /*5d80*/  HGMMA.64x64x16.F32.BF16 R152, gdesc[UR16], RZ, !UPT, gsb0 ;  /* 0x00e00000109879f0 */ /* 0x000fe6000c0018ff */
[----:B------:R-:W-:-:S02]  /*5d90*/  WARPGROUP.DEPBAR.LE gsb0, 0x0 ;  /* 0x00008000000079c5 */ /* 0x000fc40000010000 */
[----:B------:R-:W-:-:S06]  /*5da0*/  WARPGROUP.ARRIVE ;  /* 0x00000000000079c5 */ /* 0x000fcc0000000000 */
[----:B------:R-:W-:Y:S03]  /*5db0*/  HGMMA.64x64x16.F32.BF16 R152, gdesc[UR4], R152, gsb0 ;  /* 0x00e00000049879f0 */ /* 0x000fe60008001898 */
[----:B------:R-:W-:Y:S02]  /*5dc0*/  WARPGROUP.DEPBAR.LE gsb0, 0x0 ;  /* 0x00008000000079c5 */ /* 0x000fe40000010000 */
[----:B------:R-:W-:-:S06]  /*5dd0*/  WARPGROUP.ARRIVE ;  /* 0x00000000000079c5 */ /* 0x000fcc0000000000 */
[----:B------:R-:W-:Y:S01]  /*5de0*/  HGMMA.64x64x16.F32.BF16 R152, gdesc[UR8], R152, gsb0 ;  /* 0x00e00000089879f0 */ /* 0x000fe20008001898 */
[----:B------:R-:W-:Y:S02]  /*5df0*/  UMOV UR11, UR20 ;  /* 0x00000014000b7c82 */ /* 0x000fe40008000000 */
[----:B------:R-:W-:Y:S01]  /*5e00*/  ULOP3.LUT UR6, URZ, UR11, URZ, 0x33, !UPT ;  /* 0x0000000b3f067292 */ /* 0x000fe2000f8e333f */
[----:B------:R-:W-:Y:S02]  /*5e10*/  WARPGROUP.DEPBAR.LE gsb0, 0x0 ;  /* 0x00008000000079c5 */ /* 0x000fe40000010000 */
[----:B------:R-:W-:-:S06]  /*5e20*/  WARPGROUP.ARRIVE ;  /* 0x00000000000079c5 */ /* 0x000fcc0000000000 */
[----:B------:R-:W-:Y:S03]  /*5e30*/  HGMMA.64x64x16.F32.BF16 R152, gdesc[UR12], R152, gsb0 ;  /* 0x00e000000c9879f0 */ /* 0x000fe60008001898 */
[----:B------:R-:W-:Y:S02]  /*5e40*/  WARPGROUP.DEPBAR.LE gsb0, 0x0 ;  /* 0x00008000000079c5 */ /* 0x000fe40000010000 */
[----:B------:R3:W-:Y:S02]  /*5e50*/  @!P1 SYNCS.ARRIVE.TRANS64.RED.A1T0 RZ, [R14+URZ], RZ ;  /* 0x000000ff0eff99a7 */ /* 0x0007e4000810043f */
[----:B---3--:R-:W-:-:S05]  /*5e60*/  IADD3 R14, -R13, 0x1, RZ ;  /* 0x000000010d0e7810 */ /* 0x008fca0007ffe1ff */
[----:B-1----:R-:W-:-:S05]  /*5e70*/  IMAD R15, R15, UR49, R14 ;  /* 0x000000310f0f7c24 */ /* 0x002fca000f8e020e */
[----:B------:R-:W-:-:S04]  /*5e80*/  IADD3 R15, R15, -UR24, -R2 ;  /* 0x800000180f0f7c10 */ /* 0x000fc8000fffe802 */
[C-C-:B------:R-:W-:Y:S02]  /*5e90*/  IADD3 R14, R0.reuse, UR25, R15.reuse ;  /* 0x00000019000e7c10 */ /* 0x140fe4000fffe00f */
[----:B------:R-:W-:Y:S01]  /*5ea0*/  IADD3 R20, R0, UR6, R15 ;  /* 0x0000000600147c10 */ /* 0x000fe2000fffe00f */
[----:B------:R-:W-:Y:S06]  /*5eb0*/  @!P2 BRA `(.L_x_3995) ;  /* 0x000000000058a947 */ /* 0x000fec0003800000 */
[----:B------:R-:W-:Y:S01]  /*5ec0*/  IADD3 R192, R0, R6, RZ ;  /* 0x0000000600c07210 */ /* 0x000fe20007ffe0ff */
[----:B------:R-:W-:Y:S03]  /*5ed0*/  BSSY B0, `(.L_x_3996) ;  /* 0x0000010000007945 */ /* 0x000fe60003800000 */
        /* <DEDUP_REMOVED lines=10> */
.L_x_3997:
[----:B------:R-:W-:-:S05]  /*5f80*/  IMAD.U32 R193, RZ, RZ, UR23 ;  /* 0x00000017ffc17e24 */ /* 0x000fca000f8e00ff */
[----:B------:R-:W-:-:S13]  /*5f90*/  ISETP.NE.AND P3, PT, R193, 0x1, PT ;  /* 0x00000001c100780c */ /* 0x000fda0003f65270 */
[----:B------:R-:W1:Y:S02]  /*5fa0*/  @P3 LDC.64 R194, c[0x0][0x9e8] ;  /* 0x00027a00ffc23b82 */ /* 0x000e640000000a00 */
[----:B-1----:R-:W-:-:S05]  /*5fb0*/  @P3 IMAD.HI.U32 R194, R192, R194, RZ ;  /* 0x000000c2c0c23227 */ /* 0x002fca00078e00ff */
[----:B------:R-:W-:-:S07]  /*5fc0*/  @P3 SHF.R.U32.HI R192, RZ, R195, R194 ;  /* 0x000000c3ffc03219 */ /* 0x000fce00000116c2 */
.L_x_3998:
[----:B------:R-:W-:Y:S05]  /*5fd0*/  BSYNC B0 ;  /* 0x0000000000007941 */ /* 0x000fea0003800000 */
.L_x_3996:
[----:B------:R-:W-:-:S04]  /*5fe0*/  IMAD R21, R192, R193, -R13 ;  /* 0x000000c1c0157224 */ /* 0x000fc800078e0a0d */
[----:B------:R-:W-:-:S05]  /*5ff0*/  IMAD.IADD R21, R21, 0x1, -R2 ;  /* 0x0000000115157824 */ /* 0x000fca00078e0a02 */
[----:B------:R-:W-:Y:S02]  /*6000*/  VIADDMNMX R14, R21, R193, R14, PT ;  /* 0x000000c1150e7246 */ /* 0x000fe4000380010e */
[----:B------:R-:W-:-:S07]  /*6010*/  VIMNMX R20, R20, R21, !PT ;  /* 0x0000001514147248 */ /* 0x000fce0007fe0100 */
.L_x_3995:
[----:B------:R-:W-:Y:S02]  /*6020*/  ISETP.GT.AND P3, PT, R9, -0x1, PT ;  /* 0xffffffff0900780c */ /* 0x000fe40003f64270 */
[C---:B------:R-:W-:Y:S01]  /*6030*/  IADD3 R21, R15.reuse, UR25, RZ ;  /* 0x000000190f157c10 */ /* 0x040fe2000fffe0ff */
[----:B------:R-:W-:Y:S01]  /*6040*/  VIADD R15, R15, UR6 ;  /* 0x000000060f0f7c36 */ /* 0x000fe20008000000 */
[C---:B------:R-:W-:Y:S02]  /*6050*/  ISETP.GT.AND P4, PT, R20.reuse, RZ, P3 ;  /* 0x000000ff1400720c */ /* 0x040fe40001f84270 */
[----:B------:R-:W-:Y:S02]  /*6060*/  ISETP.GT.AND P6, PT, R20, 0x1, P3 ;  /* 0x000000011400780c */ /* 0x000fe40001fc4270 */
[----:B------:R-:W-:Y:S02]  /*6070*/  ISETP.LT.OR P5, PT, R14, 0x1, P4 ;  /* 0x000000010e00780c */ /* 0x000fe400027a1670 */
[----:B------:R-:W-:-:S02]  /*6080*/  ISETP.GT.AND P4, PT, R20, 0x8, P3 ;  /* 0x000000081400780c */ /* 0x000fc40001f84270 */
[----:B------:R-:W-:Y:S02]  /*6090*/  FSEL R152, R152, -INF , !P5 ;  /* 0xff80000098987808 */ /* 0x000fe40006800000 */
[----:B------:R-:W-:Y:S02]  /*60a0*/  ISETP.GT.AND P5, PT, R20, 0x9, P3 ;  /* 0x000000091400780c */ /* 0x000fe40001fa4270 */
[C---:B------:R-:W-:Y:S02]  /*60b0*/  ISETP.LT.OR P6, PT, R14.reuse, 0x2, P6 ;  /* 0x000000020e00780c */ /* 0x040fe400037c1670 */
[C---:B------:R-:W-:Y:S02]  /*60c0*/  ISETP.LT.OR P4, PT, R14.reuse, 0x9, P4 ;  /* 0x000000090e00780c */ /* 0x040fe40002781670 */
[----:B------:R-:W-:Y:S02]  /*60d0*/  ISETP.LT.OR P5, PT, R14, 0xa, P5 ;  /* 0x0000000a0e00780c */ /* 0x000fe40002fa1670 */
[----:B------:R-:W-:-:S02]  /*60e0*/  FSEL R153, R153, -INF , !P6 ;  /* 0xff80000099997808 */ /* 0x000fc40007000000 */
[----:B------:R-:W-:Y:S02]  /*60f0*/  FSEL R156, R156, -INF , !P4 ;  /* 0xff8000009c9c7808 */ /* 0x000fe40006000000 */
[----:B------:R-:W-:Y:S02]  /*6100*/  FSEL R157, R157, -INF , !P5 ;  /* 0xff8000009d9d7808 */ /* 0x000fe40006800000 */
[C---:B------:R-:W-:Y:S02]  /*6110*/  ISETP.GT.AND P6, PT, R20.reuse, 0x10, P3 ;  /* 0x000000101400780c */ /* 0x040fe40001fc4270 */
[C---:B------:R-:W-:Y:S02]  /*6120*/  ISETP.GT.AND P4, PT, R20.reuse, 0x11, P3 ;  /* 0x000000111400780c */ /* 0x040fe40001f84270 */
[----:B------:R-:W-:Y:S02]  /*6130*/  ISETP.GT.AND P5, PT, R20, 0x18, P3 ;  /* 0x000000181400780c */ /* 0x000fe40001fa4270 */
[----:B------:R-:W-:-:S02]  /*6140*/  ISETP.LT.OR P6, PT, R14, 0x11, P6 ;  /* 0x000000110e00780c */ /* 0x000fc400037c1670 */
[C---:B------:R-:W-:Y:S02]  /*6150*/  ISETP.LT.OR P4, PT, R14.reuse, 0x12, P4 ;  /* 0x000000120e00780c */ /* 0x040fe40002781670 */
[----:B------:R-:W-:Y:S02]  /*6160*/  ISETP.LT.OR P5, PT, R14, 0x19, P5 ;  /* 0x000000190e00780c */ /* 0x000fe40002fa1670 */
[----:B------:R-:W-:Y:S02]  /*6170*/  FSEL R160, R160, -INF , !P6 ;  /* 0xff800000a0a07808 */ /* 0x000fe40007000000 */
[----:B------:R-:W-:Y:S02]  /*6180*/  FSEL R161, R161, -INF , !P4 ;  /* 0xff800000a1a17808 */ /* 0x000fe40006000000 */
[----:B------:R-:W-:Y:S02]  /*6190*/  FSEL R164, R164, -INF , !P5 ;  /* 0xff800000a4a47808 */ /* 0x000fe40006800000 */
[----:B------:R-:W-:-:S02]  /*61a0*/  ISETP.GT.AND P6, PT, R20, 0x19, P3 ;  /* 0x000000191400780c */ /* 0x000fc40001fc4270 */
[C---:B------:R-:W-:Y:S02]  /*61b0*/  ISETP.GT.AND P4, PT, R20.reuse, 0x20, P3 ;  /* 0x000000201400780c */ /* 0x040fe40001f84270 */
        /* <DEDUP_REMOVED lines=22> */
[----:B------:R-:W-:-:S02]  /*6320*/  IADD3 R20, R21, 0x8, R0 ;  /* 0x0000000815147810 */ /* 0x000fc40007ffe000 */
[----:B------:R-:W-:Y:S02]  /*6330*/  IADD3 R21, R15, 0x8, R0 ;  /* 0x000000080f157810 */ /* 0x000fe40007ffe000 */
[----:B------:R-:W-:Y:S02]  /*6340*/  FSEL R177, R177, -INF , !P6 ;  /* 0xff800000b1b17808 */ /* 0x000fe40007000000 */
[----:B------:R-:W-:Y:S02]  /*6350*/  FSEL R180, R180, -INF , !P4 ;  /* 0xff800000b4b47808 */ /* 0x000fe40006000000 */
[----:B------:R-:W-:Y:S01]  /*6360*/  FSEL R181, R181, -INF , !P5 ;  /* 0xff800000b5b57808 */ /* 0x000fe20006800000 */
[----:B------:R-:W-:Y:S06]  /*6370*/  @!P2 BRA `(.L_x_3999) ;  /* 0x00000000005ca947 */ /* 0x000fec0003800000 */
[----:B------:R-:W-:Y:S01]  /*6380*/  IMAD.IADD R193, R0, 0x1, R6 ;  /* 0x0000000100c17824 */ /* 0x000fe200078e0206 */
[----:B------:R-:W-:Y:S03]  /*6390*/  BSSY B0, `(.L_x_4000) ;  /* 0x0000011000007945 */ /* 0x000fe60003800000 */
[----:B------:R-:W-:-:S05]  /*63a0*/  VIADD R193, R193, 0x8 ;  /* 0x00000008c1c17836 */ /* 0x000fca0000000000 */
[----:B------:R-:W-:-:S13]  /*63b0*/  ISETP.GT.AND P4, PT, R193, -0x1, PT ;  /* 0xffffffffc100780c */ /* 0x000fda0003f84270 */
[----:B------:R-:W-:Y:S05]  /*63c0*/  @P4 BRA `(.L_x_4001) ;  /* 0x0000000000204947 */ /* 0x000fea0003800000 */
[----:B------:R-:W-:Y:S02]  /*63d0*/  MOV R192, UR23 ;  /* 0x0000001700c07c02 */ /* 0x000fe40008000f00 */
[----:B------:R-:W-:Y:S02]  /*63e0*/  LOP3.LUT R193, RZ, R193, RZ, 0x33, !PT ;  /* 0x000000c1ffc17212 */ /* 0x000fe400078e33ff */
[----:B------:R-:W-:-:S13]  /*63f0*/  ISETP.NE.AND P4, PT, R192, 0x1, PT ;  /* 0x00000001c000780c */ /* 0x000fda0003f85270 */
[----:B------:R-:W1:Y:S02]  /*6400*/  @P4 LDC.64 R14, c[0x0][0x9e8] ;  /* 0x00027a00ff0e4b82 */ /* 0x000e640000000a00 */
[----:B-1----:R-:W-:-:S05]  /*6410*/  @P4 IMAD.HI.U32 R14, R193, R14, RZ ;  /* 0x0000000ec10e4227 */ /* 0x002fca00078e00ff */
[----:B------:R-:W-:-:S04]  /*6420*/  @P4 SHF.R.U32.HI R193, RZ, R15, R14 ;  /* 0x0000000fffc14219 */ /* 0x000fc8000001160e */
[----:B------:R-:W-:Y:S01]  /*6430*/  LOP3.LUT R193, RZ, R193, RZ, 0x33, !PT ;  /* 0x000000c1ffc17212 */ /* 0x000fe200078e33ff */
[----:B------:R-:W-:Y:S06]  /*6440*/  BRA `(.L_x_4002) ;  /* 0x0000000000147947 */ /* 0x000fec0003800000 */
.L_x_4001:
[----:B------:R-:W-:-:S05]  /*6450*/  IMAD.U32 R192, RZ, RZ, UR23 ;  /* 0x00000017ffc07e24 */ /* 0x000fca000f8e00ff */
[----:B------:R-:W-:-:S13]  /*6460*/  ISETP.NE.AND P4, PT, R192, 0x1, PT ;  /* 0x00000001c000780c */ /* 0x000fda0003f85270 */
[----:B------:R-:W1:Y:S02]  /*6470*/  @P4 LDC.64 R14, c[0x0][0x9e8] ;  /* 0x00027a00ff0e4b82 */ /* 0x000e640000000a00 */
[----:B-1----:R-:W-:-:S05]  /*6480*/  @P4 IMAD.HI.U32 R14, R193, R14, RZ ;  /* 0x0000000ec10e4227 */ /* 0x002fca00078e00ff */
[----:B------:R-:W-:-:S07]  /*6490*/  @P4 SHF.R.U32.HI R193, RZ, R15, R14 ;  /* 0x0000000fffc14219 */ /* 0x000fce000001160e */
.L_x_4002:
[----:B------:R-:W-:Y:S05]  /*64a0*/  BSYNC B0 ;  /* 0x0000000000007941 */ /* 0x000fea0003800000 */
.L_x_4000:
[----:B------:R-:W-:-:S04]  /*64b0*/  IMAD R193, R193, R192, -R13 ;  /* 0x000000c0c1c17224 */ /* 0x000fc800078e0a0d */
[----:B------:R-:W-:-:S05]  /*64c0*/  IMAD.IADD R193, R193, 0x1, -R2 ;  /* 0x00000001c1c17824 */ /* 0x000fca00078e0a02 */
[----:B------:R-:W-:Y:S02]  /*64d0*/  VIADDMNMX R20, R193, R192, R20, PT ;  /* 0x000000c0c1147246 */ /* 0x000fe40003800114 */
[----:B------:R-:W-:-:S07]  /*64e0*/  VIMNMX R21, R21, R193, !PT ;  /* 0x000000c115157248 */ /* 0x000fce0007fe0100 */
.L_x_3999:
[----:B------:R-:W-:Y:S01]  /*64f0*/  FMNMX.FTZ R14, R152, R7, !PT ;  /* 0x00000007980e7209 */ /* 0x000fe20007810000 */
[----:B------:R-:W-:Y:S01]  /*6500*/  UMOV UR10, UR21 ;  /* 0x00000015000a7c82 */ /* 0x000fe20008000000 */
[----:B------:R-:W-:Y:S02]  /*6510*/  ISETP.GT.AND P4, PT, R21, 0x1, P3 ;  /* 0x000000011500780c */ /* 0x000fe40001f84270 */
[----:B------:R-:W-:Y:S02]  /*6520*/  FMNMX.FTZ R13, R153, R14, !PT ;  /* 0x0000000e990d7209 */ /* 0x000fe40007810000 */
[----:B------:R-:W-:Y:S02]  /*6530*/  ISETP.LT.OR P4, PT, R20, 0x2, P4 ;  /* 0x000000021400780c */ /* 0x000fe40002781670 */
[----:B------:R-:W-:Y:S02]  /*6540*/  FMNMX.FTZ R14, R156, R13, !PT ;  /* 0x0000000d9c0e7209 */ /* 0x000fe40007810000 */
[----:B------:R-:W-:-:S02]  /*6550*/  FSEL R155, R155, -INF , !P4 ;  /* 0xff8000009b9b7808 */ /* 0x000fc40006000000 */
[----:B------:R-:W-:Y:S02]  /*6560*/  FMNMX.FTZ R13, R157, R14, !PT ;  /* 0x0000000e9d0d7209 */ /* 0x000fe40007810000 */
[C---:B------:R-:W-:Y:S02]  /*6570*/  ISETP.GT.AND P4, PT, R21.reuse, RZ, P3 ;  /* 0x000000ff1500720c */ /* 0x040fe40001f84270 */
[----:B------:R-:W-:Y:S02]  /*6580*/  FMNMX.FTZ R14, R160, R13, !PT ;  /* 0x0000000da00e7209 */ /* 0x000fe40007810000 */
[----:B------:R-:W-:Y:S02]  /*6590*/  ISETP.GT.AND P6, PT, R21, 0x9, P3 ;  /* 0x000000091500780c */ /* 0x000fe40001fc4270 */
[----:B------:R-:W-:Y:S02]  /*65a0*/  FMNMX.FTZ R13, R161, R14, !PT ;  /* 0x0000000ea10d7209 */ /* 0x000fe40007810000 */
[----:B------:R-:W-:-:S02]  /*65b0*/  ISETP.LT.OR P4, PT, R20, 0x1, P4 ;  /* 0x000000011400780c */ /* 0x000fc40002781670 */
[----:B------:R-:W-:Y:S02]  /*65c0*/  FMNMX.FTZ R14, R164, R13, !PT ;  /* 0x0000000da40e7209 */ /* 0x000fe40007810000 */
[----:B------:R-:W-:Y:S02]  /*65d0*/  ISETP.GT.AND P5, PT, R21, 0x8, P3 ;  /* 0x000000081500780c */ /* 0x000fe40001fa4270 */
[----:B------:R-:W-:Y:S02]  /*65e0*/  FMNMX.FTZ R13, R165, R14, !PT ;  /* 0x0000000ea50d7209 */ /* 0x000fe40007810000 */
[----:B------:R-:W-:Y:S02]  /*65f0*/  ISETP.LT.OR P6, PT, R20, 0xa, P6 ;  /* 0x0000000a1400780c */ /* 0x000fe400037c1670 */
[----:B------:R-:W-:Y:S02]  /*6600*/  FMNMX.FTZ R14, R168, R13, !PT ;  /* 0x0000000da80e7209 */ /* 0x000fe40007810000 */
[----:B------:R-:W-:-:S02]  /*6610*/  ISETP.LT.OR P5, PT, R20, 0x9, P5 ;  /* 0x000000091400780c */ /* 0x000fc40002fa1670 */
[----:B------:R-:W-:Y:S02]  /*6620*/  FMNMX.FTZ R13, R169, R14, !PT ;  /* 0x0000000ea90d7209 */ /* 0x000fe40007810000 */
[----:B------:R-:W-:Y:S02]  /*6630*/  FSEL R159, R159, -INF , !P6 ;  /* 0xff8000009f9f7808 */ /* 0x000fe40007000000 */
[----:B------:R-:W-:Y:S02]  /*6640*/  FMNMX.FTZ R14, R172, R13, !PT ;  /* 0x0000000dac0e7209 */ /* 0x000fe40007810000 */
[----:B------:R-:W-:Y:S02]  /*6650*/  ISETP.GT.AND P6, PT, R21, 0x11, P3 ;  /* 0x000000111500780c */ /* 0x000fe40001fc4270 */
[----:B------:R-:W-:Y:S02]  /*6660*/  FMNMX.FTZ R13, R173, R14, !PT ;  /* 0x0000000ead0d7209 */ /* 0x000fe40007810000 */
[----:B------:R-:W-:-:S02]  /*6670*/  FSEL R158, R158, -INF , !P5 ;  /* 0xff8000009e9e7808 */ /* 0x000fc40006800000 */
        /* <DEDUP_REMOVED lines=8> */
[C---:B------:R-:W-:Y:S01]  /*6700*/  ISETP.GT.AND P6, PT, R21.reuse, 0x20, P3 ;  /* 0x000000201500780c */ /* 0x040fe20001fc4270 */
[----:B------:R-:W1:Y:S01]  /*6710*/  SHFL.BFLY PT, R13, R14, 0x2, 0x1f ;  /* 0x0c401f000e0d7f89 */ /* 0x000e6200000e0000 */
[----:B------:R-:W-:Y:S02]  /*6720*/  FSEL R162, R162, -INF , !P5 ;  /* 0xff800000a2a27808 */ /* 0x000fe40006800000 */
[----:B------:R-:W-:Y:S02]  /*6730*/  ISETP.LT.OR P6, PT, R20, 0x21, P6 ;  /* 0x000000211400780c */ /* 0x000fe400037c1670 */
[----:B------:R-:W-:-:S02]  /*6740*/  ISETP.GT.AND P5, PT, R21, 0x19, P3 ;  /* 0x000000191500780c */ /* 0x000fc40001fa4270 */
[----:B------:R-:W-:Y:S02]  /*6750*/  FSEL R170, R170, -INF , !P6 ;  /* 0xff800000aaaa7808 */ /* 0x000fe40007000000 */
[----:B------:R-:W-:-:S04]  /*6760*/  ISETP.LT.OR P5, PT, R20, 0x1a, P5 ;  /* 0x0000001a1400780c */ /* 0x000fc80002fa1670 */
[----:B------:R-:W-:Y:S02]  /*6770*/  FSEL R167, R167, -INF , !P5 ;  /* 0xff800000a7a77808 */ /* 0x000fe40006800000 */
[----:B------:R-:W-:-:S04]  /*6780*/  ISETP.GT.AND P5, PT, R21, 0x28, P3 ;  /* 0x000000281500780c */ /* 0x000fc80001fa4270 */
[----:B------:R-:W-:-:S04]  /*6790*/  ISETP.LT.OR P5, PT, R20, 0x29, P5 ;  /* 0x000000291400780c */ /* 0x000fc80002fa1670 */
[----:B------:R-:W-:Y:S02]  /*67a0*/  FSEL R174, R174, -INF , !P5 ;  /* 0xff800000aeae7808 */ /* 0x000fe40006800000 */
[----:B-1----:R-:W-:Y:S02]  /*67b0*/  FMNMX.FTZ R15, R14, R13, !PT ;  /* 0x0000000d0e0f7209 */ /* 0x002fe40007810000 */
[----:B------:R-:W-:-:S03]  /*67c0*/  ISETP.GT.AND P5, PT, R21, 0x30, P3 ;  /* 0x000000301500780c */ /* 0x000fc60001fa4270 */
[----:B------:R-:W1:Y:S01]  /*67d0*/  SHFL.BFLY PT, R192, R15, 0x1, 0x1f ;  /* 0x0c201f000fc07f89 */ /* 0x000e6200000e0000 */
[----:B------:R-:W-:-:S04]  /*67e0*/  ISETP.LT.OR P5, PT, R20, 0x31, P5 ;  /* 0x000000311400780c */ /* 0x000fc80002fa1670 */
[----:B------:R-:W-:Y:S02]  /*67f0*/  FSEL R178, R178, -INF , !P5 ;  /* 0xff800000b2b27808 */ /* 0x000fe40006800000 */
[----:B------:R-:W-:-:S04]  /*6800*/  ISETP.GT.AND P5, PT, R21, 0x38, P3 ;  /* 0x000000381500780c */ /* 0x000fc80001fa4270 */
[----:B------:R-:W-:-:S04]  /*6810*/  ISETP.LT.OR P5, PT, R20, 0x39, P5 ;  /* 0x000000391400780c */ /* 0x000fc80002fa1670 */
[----:B------:R-:W-:Y:S02]  /*6820*/  FSEL R182, R182, -INF , !P5 ;  /* 0xff800000b6b67808 */ /* 0x000fe40006800000 */
[----:B-1----:R-:W-:Y:S02]  /*6830*/  FMNMX.FTZ R13, R15, R192, !PT ;  /* 0x000000c00f0d7209 */ /* 0x002fe40007810000 */
[----:B------:R-:W-:Y:S02]  /*6840*/  FSEL R15, R154, -INF , !P4 ;  /* 0xff8000009a0f7808 */ /* 0x000fe40006000000 */
[----:B------:R-:W-:Y:S01]  /*6850*/  ISETP.GT.AND P4, PT, R21, 0x18, P3 ;  /* 0x000000181500780c */ /* 0x000fe20001f84270 */
[----:B------:R-:W-:Y:S01]  /*6860*/  FMUL.FTZ R154, R13, UR10 ;  /* 0x0000000a0d9a7c20 */ /* 0x000fe20008410000 */
[----:B------:R-:W-:Y:S02]  /*6870*/  FMNMX.FTZ R14, R15, R8, !PT ;  /* 0x000000080f0e7209 */ /* 0x000fe40007810000 */
[----:B------:R-:W-:-:S02]  /*6880*/  ISETP.LT.OR P4, PT, R20, 0x19, P4 ;  /* 0x000000191400780c */ /* 0x000fc40002781670 */
[----:B------:R-:W-:Y:S02]  /*6890*/  FMNMX.FTZ R193, R155, R14, !PT ;  /* 0x0000000e9bc17209 */ /* 0x000fe40007810000 */
[----:B------:R-:W-:Y:S02]  /*68a0*/  FSETP.NEU.FTZ.AND P6, PT, R13, -INF , PT ;  /* 0xff8000000d00780b */ /* 0x000fe40003fdd000 */
[----:B------:R-:W-:Y:S02]  /*68b0*/  FMNMX.FTZ R14, R158, R193, !PT ;  /* 0x000000c19e0e7209 */ /* 0x000fe40007810000 */
[----:B------:R-:W-:Y:S02]  /*68c0*/  FSEL R166, R166, -INF , !P4 ;  /* 0xff800000a6a67808 */ /* 0x000fe40006000000 */
[----:B------:R-:W-:Y:S02]  /*68d0*/  FMNMX.FTZ R193, R159, R14, !PT ;  /* 0x0000000e9fc17209 */ /* 0x000fe40007810000 */
[----:B------:R-:W-:-:S02]  /*68e0*/  ISETP.GT.AND P4, PT, R21, 0x21, P3 ;  /* 0x000000211500780c */ /* 0x000fc40001f84270 */
[----:B------:R-:W-:Y:S02]  /*68f0*/  FMNMX.FTZ R14, R162, R193, !PT ;  /* 0x000000c1a20e7209 */ /* 0x000fe40007810000 */
[----:B------:R-:W-:Y:S02]  /*6900*/  ISETP.LT.OR P4, PT, R20, 0x22, P4 ;  /* 0x000000221400780c */ /* 0x000fe40002781670 */
[----:B------:R-:W-:Y:S02]  /*6910*/  FMNMX.FTZ R193, R163, R14, !PT ;  /* 0x0000000ea3c17209 */ /* 0x000fe40007810000 */
[----:B------:R-:W-:Y:S02]  /*6920*/  FSEL R14, R154, RZ, P6 ;  /* 0x000000ff9a0e7208 */ /* 0x000fe40003000000 */
[----:B------:R-:W-:Y:S02]  /*6930*/  FMNMX.FTZ R154, R166, R193, !PT ;  /* 0x000000c1a69a7209 */ /* 0x000fe40007810000 */
[----:B------:R-:W-:Y:S01]  /*6940*/  FSEL R171, R171, -INF , !P4 ;  /* 0xff800000abab7808 */ /* 0x000fe20006000000 */
[--C-:B------:R-:W-:Y:S01]  /*6950*/  FFMA.FTZ R152, R152, UR10, -R14.reuse ;  /* 0x0000000a98987c23 */ /* 0x100fe2000801080e */
[----:B------:R-:W-:Y:S01]  /*6960*/  FMNMX.FTZ R193, R167, R154, !PT ;  /* 0x0000009aa7c17209 */ /* 0x000fe20007810000 */
[----:B------:R-:W-:Y:S01]  /*6970*/  FFMA.FTZ R153, R153, UR10, -R14 ;  /* 0x0000000a99997c23 */ /* 0x000fe2000801080e */
[----:B------:R-:W-:-:S02]  /*6980*/  ISETP.GT.AND P4, PT, R21, 0x29, P3 ;  /* 0x000000291500780c */ /* 0x000fc40001f84270 */
[----:B------:R-:W-:Y:S01]  /*6990*/  FMNMX.FTZ R154, R170, R193, !PT ;  /* 0x000000c1aa9a7209 */ /* 0x000fe20007810000 */
[----:B------:R-:W-:Y:S01]  /*69a0*/  MUFU.EX2 R152, R152 ;  /* 0x0000009800987308 */ /* 0x000fe20000000800 */
[----:B------:R-:W-:Y:S02]  /*69b0*/  ISETP.LT.OR P4, PT, R20, 0x2a, P4 ;  /* 0x0000002a1400780c */ /* 0x000fe40002781670 */
[----:B------:R-:W-:Y:S02]  /*69c0*/  FMNMX.FTZ R193, R171, R154, !PT ;  /* 0x0000009aabc17209 */ /* 0x000fe40007810000 */
[----:B------:R-:W-:Y:S02]  /*69d0*/  FSEL R175, R175, -INF , !P4 ;  /* 0xff800000afaf7808 */ /* 0x000fe40006000000 */
[C---:B------:R-:W-:Y:S01]  /*69e0*/  ISETP.GT.AND P4, PT, R21.reuse, 0x31, P3 ;  /* 0x000000311500780c */ /* 0x040fe20001f84270 */
[----:B------:R-:W-:Y:S01]  /*69f0*/  MUFU.EX2 R153, R153 ;  /* 0x0000009900997308 */ /* 0x000fe20000000800 */
[----:B------:R-:W-:Y:S01]  /*6a00*/  FMNMX.FTZ R154, R174, R193, !PT ;  /* 0x000000c1ae9a7209 */ /* 0x000fe20007810000 */
[----:B------:R-:W-:Y:S01]  /*6a10*/  FFMA.FTZ R193, R156, UR10, -R14 ;  /* 0x0000000a9cc17c23 */ /* 0x000fe2000801080e */
[----:B------:R-:W-:-:S02]  /*6a20*/  ISETP.GT.AND P3, PT, R21, 0x39, P3 ;  /* 0x000000391500780c */ /* 0x000fc40001f64270 */
[----:B------:R-:W-:Y:S02]  /*6a30*/  ISETP.LT.OR P4, PT, R20, 0x32, P4 ;  /* 0x000000321400780c */ /* 0x000fe40002781670 */
[----:B------:R-:W-:Y:S02]  /*6a40*/  FMNMX.FTZ R21, R175, R154, !PT ;  /* 0x0000009aaf157209 */ /* 0x000fe40007810000 */
[----:B------:R-:W-:Y:S01]  /*6a50*/  FSEL R179, R179, -INF , !P4 ;  /* 0xff800000b3b37808 */ /* 0x000fe20006000000 */
[----:B------:R1:W-:Y:S01]  /*6a60*/  MUFU.EX2 R154, R193 ;  /* 0x000000c1009a7308 */ /* 0x0003e20000000800 */
[----:B------:R-:W-:Y:S01]  /*6a70*/  FMNMX.FTZ R156, R178, R21, !PT ;  /* 0x00000015b29c7209 */ /* 0x000fe20007810000 */
[--C-:B------:R-:W-:Y:S01]  /*6a80*/  FFMA.FTZ R21, R157, UR10, -R14.reuse ;  /* 0x0000000a9d157c23 */ /* 0x100fe2000801080e */
[----:B------:R-:W-:Y:S02]  /*6a90*/  ISETP.LT.OR P3, PT, R20, 0x3a, P3 ;  /* 0x0000003a1400780c */ /* 0x000fe40001f61670 */
[----:B------:R-:W-:Y:S01]  /*6aa0*/  FMNMX.FTZ R157, R179, R156, !PT ;  /* 0x0000009cb39d7209 */ /* 0x000fe20007810000 */
[--C-:B------:R-:W-:Y:S01]  /*6ab0*/  FFMA.FTZ R156, R160, UR10, -R14.reuse ;  /* 0x0000000aa09c7c23 */ /* 0x100fe2000801080e */
[----:B------:R-:W-:Y:S01]  /*6ac0*/  FSEL R183, R183, -INF , !P3 ;  /* 0xff800000b7b77808 */ /* 0x000fe20005800000 */
[--C-:B------:R-:W-:Y:S01]  /*6ad0*/  FFMA.FTZ R160, R168, UR10, -R14.reuse ;  /* 0x0000000aa8a07c23 */ /* 0x100fe2000801080e */
[----:B------:R-:W-:Y:S01]  /*6ae0*/  FMNMX.FTZ R20, R182, R157, !PT ;  /* 0x0000009db6147209 */ /* 0x000fe20007810000 */
[--C-:B------:R-:W-:Y:S01]  /*6af0*/  FFMA.FTZ R157, R161, UR10, -R14.reuse ;  /* 0x0000000aa19d7c23 */ /* 0x100fe2000801080e */
[--C-:B------:R-:W-:Y:S01]  /*6b00*/  FFMA.FTZ R161, R165, UR10, -R14.reuse ;  /* 0x0000000aa5a17c23 */ /* 0x100fe2000801080e */
[--C-:B------:R-:W-:Y:S01]  /*6b10*/  FFMA.FTZ R165, R169, UR10, -R14.reuse ;  /* 0x0000000aa9a57c23 */ /* 0x100fe2000801080e */
[----:B------:R-:W-:Y:S01]  /*6b20*/  FMNMX.FTZ R192, R183, R20, !PT ;  /* 0x00000014b7c07209 */ /* 0x000fe20007810000 */
[--C-:B------:R-:W-:Y:S01]  /*6b30*/  FFMA.FTZ R20, R164, UR10, -R14.reuse ;  /* 0x0000000aa4147c23 */ /* 0x100fe2000801080e */
[--C-:B------:R-:W-:Y:S01]  /*6b40*/  FFMA.FTZ R164, R172, UR10, -R14.reuse ;  /* 0x0000000aaca47c23 */ /* 0x100fe2000801080e */
[----:B------:R-:W-:Y:S01]  /*6b50*/  FSEL R172, R13, RZ, P6 ;  /* 0x000000ff0dac7208 */ /* 0x000fe20003000000 */
[----:B------:R-:W-:Y:S01]  /*6b60*/  MUFU.EX2 R21, R21 ;  /* 0x0000001500157308 */ /* 0x000fe20000000800 */
[----:B-1----:R-:W1:Y:S01]  /*6b70*/  SHFL.BFLY PT, R193, R192, 0x2, 0x1f ;  /* 0x0c401f00c0c17f89 */ /* 0x002e6200000e0000 */
[--C-:B------:R-:W-:Y:S01]  /*6b80*/  FFMA.FTZ R169, R173, UR10, -R14.reuse ;  /* 0x0000000aada97c23 */ /* 0x100fe2000801080e */
[----:B------:R-:W-:Y:S01]  /*6b90*/  FFMA.FTZ R173, R177, UR10, -R14 ;  /* 0x0000000ab1ad7c23 */ /* 0x000fe2000801080e */
[----:B------:R-:W-:Y:S01]  /*6ba0*/  FADD.FTZ R172, -R172, R7 ;  /* 0x00000007acac7221 */ /* 0x000fe20000010100 */
[----:B------:R-:W-:-:S03]  /*6bb0*/  IMAD.MOV R177, RZ, RZ, -R17 ;  /* 0x000000ffffb17224 */ /* 0x000fc600078e0a11 */
[----:B------:R-:W-:Y:S01]  /*6bc0*/  FMUL.FTZ R7, R172, UR10 ;  /* 0x0000000aac077c20 */ /* 0x000fe20008410000 */
[--C-:B------:R-:W-:Y:S01]  /*6bd0*/  FFMA.FTZ R172, R176, UR10, -R14.reuse ;  /* 0x0000000ab0ac7c23 */ /* 0x100fe2000801080e */
[----:B------:R-:W-:Y:S01]  /*6be0*/  MUFU.EX2 R156, R156 ;  /* 0x0000009c009c7308 */ /* 0x000fe20000000800 */
[--C-:B------:R-:W-:Y:S01]  /*6bf0*/  FFMA.FTZ R176, R180, UR10, -R14.reuse ;  /* 0x0000000ab4b07c23 */ /* 0x100fe2000801080e */
[----:B------:R-:W-:Y:S01]  /*6c00*/  ISETP.NE.AND P3, PT, R2, R177, PT ;  /* 0x000000b10200720c */ /* 0x000fe20003f65270 */
[----:B------:R-:W-:-:S05]  /*6c10*/  FFMA.FTZ R177, R181, UR10, -R14 ;  /* 0x0000000ab5b17c23 */ /* 0x000fca000801080e */
[----:B------:R-:W3:Y:S01]  /*6c20*/  MUFU.EX2 R7, R7 ;  /* 0x0000000700077308 */ /* 0x000ee20000000800 */
[----:B-1----:R-:W-:-:S07]  /*6c30*/  FMNMX.FTZ R193, R192, R193, !PT ;  /* 0x000000c1c0c17209 */ /* 0x002fce0007810000 */
[----:B------:R-:W1:Y:S01]  /*6c40*/  MUFU.EX2 R157, R157 ;  /* 0x0000009d009d7308 */ /* 0x000e620000000800 */
[----:B------:R-:W4:Y:S07]  /*6c50*/  SHFL.BFLY PT, R168, R193, 0x1, 0x1f ;  /* 0x0c201f00c1a87f89 */ /* 0x000f2e00000e0000 */
[----:B------:R-:W5:Y:S01]  /*6c60*/  MUFU.EX2 R20, R20 ;  /* 0x0000001400147308 */ /* 0x000f620000000800 */
[----:B---3--:R-:W-:Y:S01]  /*6c70*/  FFMA.FTZ R180, R7, R5, R152 ;  /* 0x0000000507b47223 */ /* 0x008fe20000010098 */
[----:B------:R-:W-:Y:S01]  /*6c80*/  F2FP.BF16.F32.PACK_AB R152, R153, R152 ;  /* 0x000000989998723e */ /* 0x000fe200000010ff */
[-C--:B------:R-:W-:Y:S01]  /*6c90*/  FMUL.FTZ R24, R24, R7.reuse ;  /* 0x0000000718187220 */ /* 0x080fe20000410000 */
[-C--:B------:R-:W-:Y:S01]  /*6ca0*/  FMUL.FTZ R25, R25, R7.reuse ;  /* 0x0000000719197220 */ /* 0x080fe20000410000 */
[----:B------:R-:W-:Y:S01]  /*6cb0*/  FADD.FTZ R181, R153, R180 ;  /* 0x000000b499b57221 */ /* 0x000fe20000010000 */
[-C--:B------:R-:W-:Y:S01]  /*6cc0*/  FMUL.FTZ R28, R28, R7.reuse ;  /* 0x000000071c1c7220 */ /* 0x080fe20000410000 */
[-C--:B------:R-:W-:Y:S01]  /*6cd0*/  FMUL.FTZ R29, R29, R7.reuse ;  /* 0x000000071d1d7220 */ /* 0x080fe20000410000 */
[----:B------:R-:W3:Y:S01]  /*6ce0*/  MUFU.EX2 R161, R161 ;  /* 0x000000a100a17308 */ /* 0x000ee20000000800 */
[----:B------:R-:W-:Y:S01]  /*6cf0*/  FADD.FTZ R14, R154, R181 ;  /* 0x000000b59a0e7221 */ /* 0x000fe20000010000 */
[----:B------:R-:W-:Y:S01]  /*6d00*/  F2FP.BF16.F32.PACK_AB R154, R21, R154 ;  /* 0x0000009a159a723e */ /* 0x000fe200000010ff */
[-C--:B------:R-:W-:Y:S01]  /*6d10*/  FMUL.FTZ R32, R32, R7.reuse ;  /* 0x0000000720207220 */ /* 0x080fe20000410000 */
[-C--:B------:R-:W-:Y:S01]  /*6d20*/  FMUL.FTZ R33, R33, R7.reuse ;  /* 0x0000000721217220 */ /* 0x080fe20000410000 */
[----:B------:R-:W-:Y:S01]  /*6d30*/  FADD.FTZ R181, R21, R14 ;  /* 0x0000000e15b57221 */ /* 0x000fe20000010000 */
[-C--:B------:R-:W-:Y:S01]  /*6d40*/  FMUL.FTZ R36, R36, R7.reuse ;  /* 0x0000000724247220 */ /* 0x080fe20000410000 */
[-C--:B------:R-:W-:Y:S01]  /*6d50*/  FMUL.FTZ R37, R37, R7.reuse ;  /* 0x0000000725257220 */ /* 0x080fe20000410000 */
[----:B------:R-:W2:Y:S01]  /*6d60*/  MUFU.EX2 R160, R160 ;  /* 0x000000a000a07308 */ /* 0x000ea20000000800 */
[----:B------:R-:W-:Y:S01]  /*6d70*/  FADD.FTZ R180, R156, R181 ;  /* 0x000000b59cb47221 */ /* 0x000fe20000010000 */
[----:B-1----:R-:W-:Y:S01]  /*6d80*/  F2FP.BF16.F32.PACK_AB R156, R157, R156 ;  /* 0x0000009c9d9c723e */ /* 0x002fe200000010ff */
[-C--:B------:R-:W-:Y:S01]  /*6d90*/  FMUL.FTZ R40, R40, R7.reuse ;  /* 0x0000000728287220 */ /* 0x080fe20000410000 */
[----:B----4-:R-:W-:Y:S01]  /*6da0*/  FMNMX.FTZ R168, R193, R168, !PT ;  /* 0x000000a8c1a87209 */ /* 0x010fe20007810000 */
[----:B------:R-:W-:Y:S01]  /*6db0*/  FADD.FTZ R181, R157, R180 ;  /* 0x000000b49db57221 */ /* 0x000fe20000010000 */
[----:B------:R-:W-:Y:S01]  /*6dc0*/  MOV R193, UR39 ;  /* 0x0000002700c17c02 */ /* 0x000fe20008000f00 */
[----:B------:R-:W-:Y:S01]  /*6dd0*/  FMUL.FTZ R41, R41, R7 ;  /* 0x0000000729297220 */ /* 0x000fe20000410000 */
[----:B------:R-:W1:Y:S01]  /*6de0*/  MUFU.EX2 R165, R165 ;  /* 0x000000a500a57308 */ /* 0x000e620000000800 */
[C---:B------:R-:W-:Y:S01]  /*6df0*/  FMUL.FTZ R5, R168.reuse, UR10 ;  /* 0x0000000aa8057c20 */ /* 0x040fe20008410000 */
[----:B------:R-:W-:Y:S01]  /*6e00*/  FSETP.NEU.FTZ.AND P4, PT, R168, -INF , PT ;  /* 0xff800000a800780b */ /* 0x000fe20003f9d000 */
[----:B------:R-:W-:-:S02]  /*6e10*/  @!P3 IMAD R14, R193, 0x40, R16 ;  /* 0x00000040c10eb824 */ /* 0x000fc400078e0210 */
[-C--:B------:R-:W-:Y:S01]  /*6e20*/  FMUL.FTZ R44, R44, R7.reuse ;  /* 0x000000072c2c7220 */ /* 0x080fe20000410000 */
[-C--:B------:R-:W-:Y:S01]  /*6e30*/  FMUL.FTZ R45, R45, R7.reuse ;  /* 0x000000072d2d7220 */ /* 0x080fe20000410000 */
[----:B------:R-:W-:Y:S01]  /*6e40*/  FSEL R192, R5, RZ, P4 ;  /* 0x000000ff05c07208 */ /* 0x000fe20002000000 */
[-C--:B------:R-:W-:Y:S01]  /*6e50*/  FMUL.FTZ R48, R48, R7.reuse ;  /* 0x0000000730307220 */ /* 0x080fe20000410000 */
[----:B------:R-:W4:Y:S01]  /*6e60*/  MUFU.EX2 R164, R164 ;  /* 0x000000a400a47308 */ /* 0x000f220000000800 */
[----:B------:R-:W-:Y:S01]  /*6e70*/  @!P3 LEA R180, R14, UR48, 0x2 ;  /* 0x000000300eb4bc11 */ /* 0x000fe2000f8e10ff */
[----:B-----5:R-:W-:Y:S01]  /*6e80*/  FADD.FTZ R14, R20, R181 ;  /* 0x000000b5140e7221 */ /* 0x020fe20000010000 */
[----:B------:R-:W-:Y:S01]  /*6e90*/  FSEL R5, R168, RZ, P4 ;  /* 0x000000ffa8057208 */ /* 0x000fe20002000000 */
[--C-:B------:R-:W-:Y:S01]  /*6ea0*/  FFMA.FTZ R181, R162, UR10, -R192.reuse ;  /* 0x0000000aa2b57c23 */ /* 0x100fe200080108c0 */
[----:B------:R-:W-:Y:S01]  /*6eb0*/  FFMA.FTZ R15, R15, UR10, -R192 ;  /* 0x0000000a0f0f7c23 */ /* 0x000fe200080108c0 */
[----:B---3--:R-:W-:Y:S01]  /*6ec0*/  FADD.FTZ R195, R161, R14 ;  /* 0x0000000ea1c37221 */ /* 0x008fe20000010000 */
[----:B------:R-:W-:Y:S01]  /*6ed0*/  FFMA.FTZ R155, R155, UR10, -R192 ;  /* 0x0000000a9b9b7c23 */ /* 0x000fe200080108c0 */
[----:B------:R-:W3:Y:S01]  /*6ee0*/  MUFU.EX2 R169, R169 ;  /* 0x000000a900a97308 */ /* 0x000ee20000000800 */
[----:B------:R-:W-:Y:S01]  /*6ef0*/  FADD.FTZ R5, -R5, R8 ;  /* 0x0000000805057221 */ /* 0x000fe20000010100 */
[----:B--2---:R-:W-:Y:S01]  /*6f00*/  FADD.FTZ R162, R160, R195 ;  /* 0x000000c3a0a27221 */ /* 0x004fe20000010000 */
[--C-:B------:R-:W-:Y:S01]  /*6f10*/  FFMA.FTZ R158, R158, UR10, -R192.reuse ;  /* 0x0000000a9e9e7c23 */ /* 0x100fe200080108c0 */
[----:B------:R-:W-:Y:S01]  /*6f20*/  FFMA.FTZ R159, R159, UR10, -R192 ;  /* 0x0000000a9f9f7c23 */ /* 0x000fe200080108c0 */
[----:B------:R-:W-:Y:S01]  /*6f30*/  FMUL.FTZ R5, R5, UR10 ;  /* 0x0000000a05057c20 */ /* 0x000fe20008410000 */
[----:B-1----:R-:W-:Y:S01]  /*6f40*/  FADD.FTZ R197, R165, R162 ;  /* 0x000000a2a5c57221 */ /* 0x002fe20000010000 */
[--C-:B------:R-:W-:Y:S01]  /*6f50*/  FFMA.FTZ R194, R170, UR10, -R192.reuse ;  /* 0x0000000aaac27c23 */ /* 0x100fe200080108c0 */
[----:B------:R-:W1:Y:S01]  /*6f60*/  MUFU.EX2 R172, R172 ;  /* 0x000000ac00ac7308 */ /* 0x000e620000000800 */
[--C-:B------:R-:W-:Y:S01]  /*6f70*/  FFMA.FTZ R163, R163, UR10, -R192.reuse ;  /* 0x0000000aa3a37c23 */ /* 0x100fe200080108c0 */
[----:B----4-:R-:W-:Y:S01]  /*6f80*/  FADD.FTZ R162, R164, R197 ;  /* 0x000000c5a4a27221 */ /* 0x010fe20000010000 */
[--C-:B------:R-:W-:Y:S01]  /*6f90*/  FFMA.FTZ R193, R166, UR10, -R192.reuse ;  /* 0x0000000aa6c17c23 */ /* 0x100fe200080108c0 */
[--C-:B------:R-:W-:Y:S01]  /*6fa0*/  FFMA.FTZ R167, R167, UR10, -R192.reuse ;  /* 0x0000000aa7a77c23 */ /* 0x100fe200080108c0 */
[--C-:B------:R-:W-:Y:S01]  /*6fb0*/  FFMA.FTZ R171, R171, UR10, -R192.reuse ;  /* 0x0000000aabab7c23 */ /* 0x100fe200080108c0 */
[--C-:B------:R-:W-:Y:S01]  /*6fc0*/  FFMA.FTZ R195, R174, UR10, -R192.reuse ;  /* 0x0000000aaec37c23 */ /* 0x100fe200080108c0 */
[--C-:B------:R-:W-:Y:S01]  /*6fd0*/  FFMA.FTZ R175, R175, UR10, -R192.reuse ;  /* 0x0000000aafaf7c23 */ /* 0x100fe200080108c0 */
[----:B------:R-:W2:Y:S01]  /*6fe0*/  MUFU.EX2 R173, R173 ;  /* 0x000000ad00ad7308 */ /* 0x000ea20000000800 */
[----:B------:R-:W-:Y:S01]  /*6ff0*/  @!P3 STS [R180+0x28800], R7 ;  /* 0x02880007b400b388 */ /* 0x000fe20000000800 */
[--C-:B------:R-:W-:Y:S01]  /*7000*/  FFMA.FTZ R178, R178, UR10, -R192.reuse ;  /* 0x0000000ab2b27c23 */ /* 0x100fe200080108c0 */
[----:B------:R-:W-:Y:S01]  /*7010*/  F2FP.BF16.F32.PACK_AB R160, R165, R160 ;  /* 0x000000a0a5a0723e */ /* 0x000fe200000010ff */
[--C-:B------:R-:W-:Y:S01]  /*7020*/  FFMA.FTZ R179, R179, UR10, -R192.reuse ;  /* 0x0000000ab3b37c23 */ /* 0x100fe200080108c0 */
[--C-:B------:R-:W-:Y:S01]  /*7030*/  FFMA.FTZ R182, R182, UR10, -R192.reuse ;  /* 0x0000000ab6b67c23 */ /* 0x100fe200080108c0 */
[----:B------:R-:W-:Y:S01]  /*7040*/  FFMA.FTZ R183, R183, UR10, -R192 ;  /* 0x0000000ab7b77c23 */ /* 0x000fe200080108c0 */
        /* <DEDUP_REMOVED lines=17> */
[----:B------:R3:W4:Y:S01]  /*7160*/  MUFU.EX2 R14, R5 ;  /* 0x00000005000e7308 */ /* 0x0007220000000800 */
        /* <DEDUP_REMOVED lines=12> */
[----:B-1----:R-:W-:Y:S01]  /*7230*/  FADD.FTZ R162, R172, R5 ;  /* 0x00000005aca27221 */ /* 0x002fe20000010000 */
[-C--:B------:R-:W-:Y:S01]  /*7240*/  FMUL.FTZ R100, R100, R7.reuse ;  /* 0x0000000764647220 */ /* 0x080fe20000410000 */
[-C--:B------:R-:W-:Y:S01]  /*7250*/  FMUL.FTZ R101, R101, R7.reuse ;  /* 0x0000000765657220 */ /* 0x080fe20000410000 */
[----:B------:R-:W1:Y:S01]  /*7260*/  MUFU.EX2 R8, R155 ;  /* 0x0000009b00087308 */ /* 0x000e620000000800 */
[----:B--2---:R-:W-:Y:S01]  /*7270*/  FADD.FTZ R5, R173, R162 ;  /* 0x000000a2ad057221 */ /* 0x004fe20000010000 */
[----:B----4-:R-:W-:Y:S01]  /*7280*/  FFMA.FTZ R21, R14, R4, R15 ;  /* 0x000000040e157223 */ /* 0x010fe2000001000f */
[----:B------:R-:W-:Y:S01]  /*7290*/  F2FP.BF16.F32.PACK_AB R162, R169, R164 ;  /* 0x000000a4a9a2723e */ /* 0x000fe200000010ff */
[----:B------:R2:W-:Y:S01]  /*72a0*/  @!P3 STS [R180+0x28820], R14 ;  /* 0x0288200eb400b388 */ /* 0x0005e20000000800 */
[----:B------:R-:W-:Y:S01]  /*72b0*/  F2FP.BF16.F32.PACK_AB R164, R173, R172 ;  /* 0x000000acada4723e */ /* 0x000fe200000010ff */
[-C--:B------:R-:W-:Y:S01]  /*72c0*/  FMUL.FTZ R104, R104, R7.reuse ;  /* 0x0000000768687220 */ /* 0x080fe20000410000 */
[-C--:B------:R-:W-:Y:S01]  /*72d0*/  FMUL.FTZ R105, R105, R7.reuse ;  /* 0x0000000769697220 */ /* 0x080fe20000410000 */
[----:B------:R3:W4:Y:S01]  /*72e0*/  MUFU.EX2 R155, R158 ;  /* 0x0000009e009b7308 */ /* 0x0007220000000800 */
[----:B-----5:R-:W-:Y:S01]  /*72f0*/  F2FP.BF16.F32.PACK_AB R166, R177, R176 ;  /* 0x000000b0b1a6723e */ /* 0x020fe200000010ff */
[-C--:B------:R-:W-:Y:S01]  /*7300*/  FMUL.FTZ R108, R108, R7.reuse ;  /* 0x000000076c6c7220 */ /* 0x080fe20000410000 */
[-C--:B------:R-:W-:Y:S01]  /*7310*/  FMUL.FTZ R109, R109, R7.reuse ;  /* 0x000000076d6d7220 */ /* 0x080fe20000410000 */
[-C--:B------:R-:W-:Y:S01]  /*7320*/  FMUL.FTZ R112, R112, R7.reuse ;  /* 0x0000000770707220 */ /* 0x080fe20000410000 */
[-C--:B------:R-:W-:Y:S01]  /*7330*/  FMUL.FTZ R113, R113, R7.reuse ;  /* 0x0000000771717220 */ /* 0x080fe20000410000 */
[-C--:B------:R-:W-:Y:S01]  /*7340*/  FMUL.FTZ R116, R116, R7.reuse ;  /* 0x0000000774747220 */ /* 0x080fe20000410000 */
[----:B------:R-:W-:Y:S01]  /*7350*/  FMUL.FTZ R117, R117, R7 ;  /* 0x0000000775757220 */ /* 0x000fe20000410000 */
[----:B------:R-:W5:Y:S01]  /*7360*/  MUFU.EX2 R170, R159 ;  /* 0x0000009f00aa7308 */ /* 0x000f620000000800 */
[----:B---3--:R-:W-:Y:S01]  /*7370*/  F2FP.BF16.F32.PACK_AB R158, R161, R20 ;  /* 0x00000014a19e723e */ /* 0x008fe200000010ff */
[----:B------:R-:W-:Y:S01]  /*7380*/  FADD.FTZ R20, R176, R5 ;  /* 0x00000005b0147221 */ /* 0x000fe20000010000 */
[C---:B-1----:R-:W-:Y:S01]  /*7390*/  FADD.FTZ R4, R8.reuse, R21 ;  /* 0x0000001508047221 */ /* 0x042fe20000010000 */
[----:B------:R-:W-:Y:S01]  /*73a0*/  F2FP.BF16.F32.PACK_AB R153, R8, R15 ;  /* 0x0000000f0899723e */ /* 0x000fe200000010ff */
[-C--:B------:R-:W-:Y:S01]  /*73b0*/  FMUL.FTZ R120, R120, R7.reuse ;  /* 0x0000000778787220 */ /* 0x080fe20000410000 */
[----:B------:R-:W-:Y:S01]  /*73c0*/  FADD.FTZ R5, R177, R20 ;  /* 0x00000014b1057221 */ /* 0x000fe20000010000 */
        /* <DEDUP_REMOVED lines=8> */
[----:B------:R-:W-:Y:S01]  /*7450*/  FMUL.FTZ R133, R133, R7 ;  /* 0x0000000785857220 */ /* 0x000fe20000410000 */
[----:B------:R-:W3:Y:S01]  /*7460*/  MUFU.EX2 R20, R163 ;  /* 0x000000a300147308 */ /* 0x000ee20000000800 */
[C---:B-----5:R-:W-:Y:S01]  /*7470*/  FADD.FTZ R176, R170.reuse, R21 ;  /* 0x00000015aab07221 */ /* 0x060fe20000010000 */
        /* <DEDUP_REMOVED lines=8> */
[----:B-1----:R-:W-:Y:S01]  /*7500*/  FADD.FTZ R21, R157, R176 ;  /* 0x000000b09d157221 */ /* 0x002fe20000010000 */
[-C--:B------:R-:W-:Y:S01]  /*7510*/  FMUL.FTZ R145, R145, R7.reuse ;  /* 0x0000000791917220 */ /* 0x080fe20000410000 */
[-C--:B------:R-:W-:Y:S01]  /*7520*/  FMUL.FTZ R148, R148, R7.reuse ;  /* 0x0000000794947220 */ /* 0x080fe20000410000 */
[----:B------:R-:W-:Y:S01]  /*7530*/  FMUL.FTZ R149, R149, R7 ;  /* 0x0000000795957220 */ /* 0x000fe20000410000 */
        /* <DEDUP_REMOVED lines=8> */
[-C--:B------:R-:W-:Y:S01]  /*75c0*/  FMUL.FTZ R35, R35, R14.reuse ;  /* 0x0000000e23237220 */ /* 0x080fe20000410000 */
[-C--:B------:R-:W-:Y:S01]  /*75d0*/  FMUL.FTZ R38, R38, R14.reuse ;  /* 0x0000000e26267220 */ /* 0x080fe20000410000 */
[-C--:B------:R-:W-:Y:S01]  /*75e0*/  FMUL.FTZ R39, R39, R14.reuse ;  /* 0x0000000e27277220 */ /* 0x080fe20000410000 */
[----:B------:R-:W1:Y:S01]  /*75f0*/  MUFU.EX2 R161, R194 ;  /* 0x000000c200a17308 */ /* 0x000e620000000800 */
[----:B----4-:R-:W-:Y:S01]  /*7600*/  FADD.FTZ R21, R159, R176 ;  /* 0x000000b09f157221 */ /* 0x010fe20000010000 */
[----:B------:R3:W-:Y:S01]  /*7610*/  STSM.16.M88.4 [R18+0x26800], R152 ;  /* 0x0268009812007844 */ /* 0x0007e20000000200 */
[-C--:B------:R-:W-:Y:S01]  /*7620*/  FMUL.FTZ R42, R42, R14.reuse ;  /* 0x0000000e2a2a7220 */ /* 0x080fe20000410000 */
[-C--:B------:R-:W-:Y:S01]  /*7630*/  FMUL.FTZ R43, R43, R14.reuse ;  /* 0x0000000e2b2b7220 */ /* 0x080fe20000410000 */
[-C--:B------:R-:W-:Y:S01]  /*7640*/  FMUL.FTZ R46, R46, R14.reuse ;  /* 0x0000000e2e2e7220 */ /* 0x080fe20000410000 */
[-C--:B------:R-:W-:Y:S01]  /*7650*/  FMUL.FTZ R47, R47, R14.reuse ;  /* 0x0000000e2f2f7220 */ /* 0x080fe20000410000 */
[-C--:B------:R-:W-:Y:S01]  /*7660*/  FMUL.FTZ R50, R50, R14.reuse ;  /* 0x0000000e32327220 */ /* 0x080fe20000410000 */
[----:B------:R-:W4:Y:S01]  /*7670*/  MUFU.EX2 R174, R171 ;  /* 0x000000ab00ae7308 */ /* 0x000f220000000800 */
[C---:B--2---:R-:W-:Y:S01]  /*7680*/  FADD.FTZ R180, R172.reuse, R21 ;  /* 0x00000015acb47221 */ /* 0x044fe20000010000 */
[----:B------:R-:W-:Y:S01]  /*7690*/  F2FP.BF16.F32.PACK_AB R159, R172, R159 ;  /* 0x0000009fac9f723e */ /* 0x000fe200000010ff */
[-C--:B------:R-:W-:Y:S01]  /*76a0*/  FMUL.FTZ R51, R51, R14.reuse ;  /* 0x0000000e33337220 */ /* 0x080fe20000410000 */
[-C--:B------:R-:W-:Y:S01]  /*76b0*/  FMUL.FTZ R54, R54, R14.reuse ;  /* 0x0000000e36367220 */ /* 0x080fe20000410000 */
[-C--:B------:R-:W-:Y:S01]  /*76c0*/  FMUL.FTZ R55, R55, R14.reuse ;  /* 0x0000000e37377220 */ /* 0x080fe20000410000 */
[-C--:B------:R-:W-:Y:S01]  /*76d0*/  FMUL.FTZ R58, R58, R14.reuse ;  /* 0x0000000e3a3a7220 */ /* 0x080fe20000410000 */
[----:B------:R3:W-:Y:S01]  /*76e0*/  STSM.16.M88.4 [R23], R156 ;  /* 0x0000009c17007844 */ /* 0x0007e20000000200 */
[----:B------:R-:W2:Y:S01]  /*76f0*/  MUFU.EX2 R163, R195 ;  /* 0x000000c300a37308 */ /* 0x000ea20000000800 */
        /* <DEDUP_REMOVED lines=8> */
[----:B----4-:R-:W-:Y:S01]  /*7780*/  F2FP.BF16.F32.PACK_AB R161, R174, R161 ;  /* 0x000000a1aea1723e */ /* 0x010fe200000010ff */
[-C--:B------:R-:W-:Y:S01]  /*7790*/  FMUL.FTZ R71, R71, R14.reuse ;  /* 0x0000000e47477220 */ /* 0x080fe20000410000 */
[-C--:B------:R-:W-:Y:S01]  /*77a0*/  FMUL.FTZ R74, R74, R14.reuse ;  /* 0x0000000e4a4a7220 */ /* 0x080fe20000410000 */
[-C--:B------:R-:W-:Y:S01]  /*77b0*/  FMUL.FTZ R75, R75, R14.reuse ;  /* 0x0000000e4b4b7220 */ /* 0x080fe20000410000 */
[-C--:B------:R-:W-:Y:S01]  /*77c0*/  FMUL.FTZ R78, R78, R14.reuse ;  /* 0x0000000e4e4e7220 */ /* 0x080fe20000410000 */
[-C--:B------:R-:W-:Y:S01]  /*77d0*/  FMUL.FTZ R79, R79, R14.reuse ;  /* 0x0000000e4f4f7220 */ /* 0x080fe20000410000 */
[-C--:B------:R-:W-:Y:S01]  /*77e0*/  FMUL.FTZ R82, R82, R14.reuse ;  /* 0x0000000e52527220 */ /* 0x080fe20000410000 */
[----:B------:R4:W5:Y:S01]  /*77f0*/  MUFU.EX2 R165, R178 ;  /* 0x000000b200a57308 */ /* 0x0009620000000800 */
[-C--:B------:R-:W-:Y:S01]  /*7800*/  FMUL.FTZ R83, R83, R14.reuse ;  /* 0x0000000e53537220 */ /* 0x080fe20000410000 */
        /* <DEDUP_REMOVED lines=8> */
[-C--:B------:R-:W-:Y:S01]  /*7890*/  FMUL.FTZ R98, R98, R14.reuse ;  /* 0x0000000e62627220 */ /* 0x080fe20000410000 */
[-C--:B------:R-:W-:Y:S01]  /*78a0*/  FMUL.FTZ R99, R99, R14.reuse ;  /* 0x0000000e63637220 */ /* 0x080fe20000410000 */
[-C--:B------:R-:W-:Y:S01]  /*78b0*/  FMUL.FTZ R102, R102, R14.reuse ;  /* 0x0000000e66667220 */ /* 0x080fe20000410000 */
[----:B--2---:R-:W-:Y:S01]  /*78c0*/  FADD.FTZ R21, R163, R178 ;  /* 0x000000b2a3157221 */ /* 0x004fe20000010000 */
[C---:B-1----:R-:W-:Y:S01]  /*78d0*/  F2FP.BF16.F32.PACK_AB R163, R4.reuse, R163 ;  /* 0x000000a304a3723e */ /* 0x042fe200000010ff */
[-C--:B------:R-:W-:Y:S01]  /*78e0*/  FMUL.FTZ R103, R103, R14.reuse ;  /* 0x0000000e67677220 */ /* 0x080fe20000410000 */
[----:B------:R-:W1:Y:S01]  /*78f0*/  MUFU.EX2 R167, R182 ;  /* 0x000000b600a77308 */ /* 0x000e620000000800 */
[----:B------:R-:W-:Y:S01]  /*7900*/  FADD.FTZ R180, R4, R21 ;  /* 0x0000001504b47221 */ /* 0x000fe20000010000 */
[-C--:B------:R-:W-:Y:S01]  /*7910*/  FMUL.FTZ R106, R106, R14.reuse ;  /* 0x0000000e6a6a7220 */ /* 0x080fe20000410000 */
[----:B------:R2:W-:Y:S01]  /*7920*/  STSM.16.M88.4 [R19], R160 ;  /* 0x000000a013007844 */ /* 0x0005e20000000200 */
[-C--:B------:R-:W-:Y:S01]  /*7930*/  FMUL.FTZ R107, R107, R14.reuse ;  /* 0x0000000e6b6b7220 */ /* 0x080fe20000410000 */
[----:B-----5:R-:W-:Y:S01]  /*7940*/  FADD.FTZ R21, R165, R180 ;  /* 0x000000b4a5157221 */ /* 0x020fe20000010000 */
[-C--:B------:R-:W-:Y:S01]  /*7950*/  FMUL.FTZ R110, R110, R14.reuse ;  /* 0x0000000e6e6e7220 */ /* 0x080fe20000410000 */
[-C--:B------:R-:W-:Y:S01]  /*7960*/  FMUL.FTZ R111, R111, R14.reuse ;  /* 0x0000000e6f6f7220 */ /* 0x080fe20000410000 */
[----:B------:R-:W4:Y:S01]  /*7970*/  MUFU.EX2 R178, R183 ;  /* 0x000000b700b27308 */ /* 0x000f220000000800 */
[C---:B---3--:R-:W-:Y:S01]  /*7980*/  FADD.FTZ R8, R176.reuse, R21 ;  /* 0x00000015b0087221 */ /* 0x048fe20000010000 */
[----:B------:R-:W-:Y:S01]  /*7990*/  F2FP.BF16.F32.PACK_AB R165, R176, R165 ;  /* 0x000000a5b0a5723e */ /* 0x000fe200000010ff */
[-C--:B------:R-:W-:Y:S01]  /*79a0*/  FMUL.FTZ R114, R114, R14.reuse ;  /* 0x0000000e72727220 */ /* 0x080fe20000410000 */
[-C--:B------:R-:W-:Y:S01]  /*79b0*/  FMUL.FTZ R115, R115, R14.reuse ;  /* 0x0000000e73737220 */ /* 0x080fe20000410000 */
[-C--:B------:R-:W-:Y:S01]  /*79c0*/  FMUL.FTZ R118, R118, R14.reuse ;  /* 0x0000000e76767220 */ /* 0x080fe20000410000 */
[-C--:B------:R-:W-:Y:S01]  /*79d0*/  FMUL.FTZ R119, R119, R14.reuse ;  /* 0x0000000e77777220 */ /* 0x080fe20000410000 */
[-C--:B------:R-:W-:Y:S01]  /*79e0*/  FMUL.FTZ R122, R122, R14.reuse ;  /* 0x0000000e7a7a7220 */ /* 0x080fe20000410000 */
[-C--:B------:R-:W-:Y:S01]  /*79f0*/  FMUL.FTZ R123, R123, R14.reuse ;  /* 0x0000000e7b7b7220 */ /* 0x080fe20000410000 */
[----:B-1----:R-:W-:Y:S01]  /*7a00*/  FADD.FTZ R7, R167, R8 ;  /* 0x00000008a7077221 */ /* 0x002fe20000010000 */
[-C--:B------:R-:W-:Y:S01]  /*7a10*/  FMUL.FTZ R126, R126, R14.reuse ;  /* 0x0000000e7e7e7220 */ /* 0x080fe20000410000 */
[-C--:B------:R-:W-:Y:S01]  /*7a20*/  FMUL.FTZ R127, R127, R14.reuse ;  /* 0x0000000e7f7f7220 */ /* 0x080fe20000410000 */
[-C--:B------:R-:W-:Y:S01]  /*7a30*/  FMUL.FTZ R130, R130, R14.reuse ;  /* 0x0000000e82827220 */ /* 0x080fe20000410000 */
[-C--:B------:R-:W-:Y:S01]  /*7a40*/  FMUL.FTZ R131, R131, R14.reuse ;  /* 0x0000000e83837220 */ /* 0x080fe20000410000 */
[-C--:B------:R-:W-:Y:S01]  /*7a50*/  FMUL.FTZ R134, R134, R14.reuse ;  /* 0x0000000e86867220 */ /* 0x080fe20000410000 */
[-C--:B------:R-:W-:Y:S01]  /*7a60*/  FMUL.FTZ R135, R135, R14.reuse ;  /* 0x0000000e87877220 */ /* 0x080fe20000410000 */
[-C--:B------:R-:W-:Y:S01]  /*7a70*/  FMUL.FTZ R138, R138, R14.reuse ;  /* 0x0000000e8a8a7220 */ /* 0x080fe20000410000 */
[C---:B----4-:R-:W-:Y:S01]  /*7a80*/  F2FP.BF16.F32.PACK_AB R167, R178.reuse, R167 ;  /* 0x000000a7b2a7723e */ /* 0x050fe200000010ff */
[----:B------:R-:W-:Y:S01]  /*7a90*/  FADD.FTZ R4, R178, R7 ;  /* 0x00000007b2047221 */ /* 0x000fe20000010000 */
[-C--:B------:R-:W-:Y:S01]  /*7aa0*/  FMUL.FTZ R139, R139, R14.reuse ;  /* 0x0000000e8b8b7220 */ /* 0x080fe20000410000 */
[-C--:B------:R-:W-:Y:S01]  /*7ab0*/  FMUL.FTZ R142, R142, R14.reuse ;  /* 0x0000000e8e8e7220 */ /* 0x080fe20000410000 */
[-C--:B------:R-:W-:Y:S01]  /*7ac0*/  FMUL.FTZ R143, R143, R14.reuse ;  /* 0x0000000e8f8f7220 */ /* 0x080fe20000410000 */
[----:B------:R2:W-:Y:S01]  /*7ad0*/  STSM.16.M88.4 [R22], R164 ;  /* 0x000000a416007844 */ /* 0x0005e20000000200 */
[-C--:B------:R-:W-:Y:S01]  /*7ae0*/  FMUL.FTZ R146, R146, R14.reuse ;  /* 0x0000000e92927220 */ /* 0x080fe20000410000 */
[-C--:B------:R-:W-:Y:S01]  /*7af0*/  FMUL.FTZ R147, R147, R14.reuse ;  /* 0x0000000e93937220 */ /* 0x080fe20000410000 */
[-C--:B------:R-:W-:Y:S01]  /*7b00*/  FMUL.FTZ R150, R150, R14.reuse ;  /* 0x0000000e96967220 */ /* 0x080fe20000410000 */
[----:B------:R-:W-:Y:S01]  /*7b10*/  FMUL.FTZ R151, R151, R14 ;  /* 0x0000000e97977220 */ /* 0x000fe20000410000 */
[----:B------:R-:W-:Y:S06]  /*7b20*/  @!P0 BRA `(.L_x_4003) ;  /* 0x0000000000048947 */ /* 0x000fec0003800000 */
[----:B------:R-:W-:Y:S01]  /*7b30*/  BPT.TRAP 0x1 ;  /* 0x000000040000795c */ /* 0x000fe20000300000 */
.L_x_4003:
[----:B------:R1:W3:Y:S01]  /*7b40*/  SYNCS.PHASECHK.TRANS64.TRYWAIT P3, [UR26+0x28c50], R11 ;  /* 0x028c500bff0075a7 */ /* 0x0002e2000806015a */
[----:B------:R-:W-:Y:S05]  /*7b50*/  @!P0 BRA `(.L_x_4004) ;  /* 0x0000000000048947 */ /* 0x000fea0003800000 */
[----:B------:R-:W-:Y:S01]  /*7b60*/  BPT.TRAP 0x1 ;  /* 0x000000040000795c */ /* 0x000fe20000300000 */
.L_x_4004:
[----:B---3--:R-:W-:Y:S05]  /*7b70*/  @P3 BRA `(.L_x_4005) ;  /* 0x0000000000083947 */ /* 0x008fea0003800000 */
[----:B------:R-:W3:Y:S02]  /*7b80*/  SYNCS.PHASECHK.TRANS64.TRYWAIT P3, [UR26+0x28c50], R11 ;  /* 0x028c500bff0075a7 */ /* 0x000ee4000806015a */
[----:B---3--:R-:W-:Y:S05]  /*7b90*/  @!P3 BRA `(.L_x_4006) ;  /* 0x0000009c0020b947 */ /* 0x008fea0003800000 */
.L_x_4005:
[----:B------:R-:W-:Y:S01]  /*7ba0*/  ULEA UR14, UR22, UR45, 0xc ;  /* 0x0000002d160e7291 */ /* 0x000fe2000f8e603f */
[----:B------:R-:W-:Y:S01]  /*7bb0*/  WARPGROUP.ARRIVE ;  /* 0x00000000000079c5 */ /* 0x000fe20000000000 */
[----:B------:R-:W-:Y:S01]  /*7bc0*/  UMOV UR7, 0x40000040 ;  /* 0x4000004000077882 */ /* 0x000fe20000000000 */
[C---:B------:R-:W-:Y:S01]  /*7bd0*/  ISETP.GT.AND P3, PT, R9.reuse, R10, PT ;  /* 0x0000000a0900720c */ /* 0x040fe20003f64270 */
[----:B---3--:R-:W-:Y:S01]  /*7be0*/  @!P1 VIADD R12, R12, 0x28c60 ;  /* 0x00028c600c0c9836 */ /* 0x008fe20000000000 */
[----:B------:R-:W-:Y:S01]  /*7bf0*/  UMOV UR39, UR22 ;  /* 0x0000001600277c82 */ /* 0x000fe20008000000 */
[----:B------:R-:W-:Y:S01]  /*7c00*/  VIADD R9, R9, 0xffffffff ;  /* 0xffffffff09097836 */ /* 0x000fe20000000000 */
[----:B------:R-:W-:Y:S01]  /*7c10*/  UMOV UR6, UR14 ;  /* 0x0000000e00067c82 */ /* 0x000fe20008000000 */
[----:B------:R-:W-:Y:S01]  /*7c20*/  MOV R8, R168 ;  /* 0x000000a800087202 */ /* 0x000fe20000000f00 */
[----:B------:R-:W-:Y:S01]  /*7c30*/  HGMMA.64x256x16.F32.BF16 R24, R152, gdesc[UR4].tnspB, R24, gsb0 ;  /* 0x43e0000498187df0 */ /* 0x000fe20008001818 */
[----:B------:R-:W-:Y:S01]  /*7c40*/  UIADD3 UR6, UR14, 0x80, URZ ;  /* 0x000000800e067890 */ /* 0x000fe2000fffe03f */
[----:B------:R-:W-:Y:S01]  /*7c50*/  @!P1 PRMT R12, RZ, 0x654, R12 ;  /* 0x00000654ff0c9816 */ /* 0x000fe2000000000c */
[----:B------:R-:W-:Y:S01]  /*7c60*/  UMOV UR7, 0x40000040 ;  /* 0x4000004000077882 */ /* 0x000fe20000000000 */
[----:B------:R-:W-:Y:S01]  /*7c70*/  IMAD.MOV.U32 R7, RZ, RZ, R13 ;  /* 0x000000ffff077224 */ /* 0x000fe200078e000d */
[----:B------:R-:W-:-:S02]  /*7c80*/  WARPGROUP.DEPBAR.LE gsb0, 0x0 ;  /* 0x00008000000079c5 */ /* 0x000fc40000010000 */
[----:B------:R-:W-:-:S15]  /*7c90*/  WARPGROUP.ARRIVE ;  /* 0x00000000000079c5 */ /* 0x000fde0000000000 */
[----:B------:R-:W-:-:S06]  /*7ca0*/  NOP ;  /* 0x0000000000007918 */ /* 0x000fcc0000000000 */
        /* <DEDUP_REMOVED lines=24> */
[----:B------:R-:W-:Y:S01]  /*7e30*/  IMAD.MOV.U32 R8, RZ, RZ, R168 ;  /* 0x000000ffff087224 */ /* 0x000fe200078e00a8 */
[----:B------:R-:W-:Y:S01]  /*7e40*/  UMOV UR39, UR22 ;  /* 0x0000001600277c82 */ /* 0x000fe20008000000 */
[----:B------:R-:W-:-:S07]  /*7e50*/  IMAD.MOV.U32 R7, RZ, RZ, R13 ;  /* 0x000000ffff077224 */ /* 0x000fce00078e000d */
.L_x_3990:
[----:B------:R-:W-:Y:S01]  /*7e60*/  ULDC UR14, c[0x0][0x9e4] ;  /* 0x00027900000e7ab9 */ /* 0x000fe20000000800 */
[----:B------:R-:W-:Y:S02]  /*7e70*/  UIADD3 UR11, UR54, -UR11, URZ ;  /* 0x8000000b360b7290 */ /* 0x000fe4000fffe03f */
[----:B------:R-:W-:-:S06]  /*7e80*/  UISETP.GE.AND UP0, UPT, UR14, 0x1, UPT ;  /* 0x000000010e00788c */ /* 0x000fcc000bf06270 */
[----:B------:R-:W-:-:S13]  /*7e90*/  PLOP3.LUT P6, PT, PT, PT, UP0, 0x80, 0x0 ;  /* 0x000000000000781c */ /* 0x000fda0003fcf008 */
[----:B------:R-:W-:Y:S05]  /*7ea0*/  @!P6 BRA `(.L_x_4008) ;  /* 0x000000000044e947 */ /* 0x000fea0003800000 */
        /* <DEDUP_REMOVED lines=10> */
.L_x_4009:
[----:B------:R-:W-:-:S11]  /*7f50*/  UISETP.NE.AND UP0, UPT, UR14, 0x1, UPT ;  /* 0x000000010e00788c */ /* 0x000fd6000bf05270 */
[----:B------:R-:W-:Y:S02]  /*7f60*/  @UP0 ULDC.64 UR18, c[0x0][0x9e8] ;  /* 0x00027a0000120ab9 */ /* 0x000fe40000000a00 */
[----:B------:R-:W-:-:S04]  /*7f70*/  UIMAD.WIDE.U32 UR6, UR54, UR18, URZ ;  /* 0x00000012360672a5 */ /* 0x000fc8000f8e003f */
[----:B------:R-:W-:-:S12]  /*7f80*/  @UP0 USHF.R.U32.HI UR54, URZ, UR19, UR7 ;  /* 0x000000133f360299 */ /* 0x000fd80008011607 */
.L_x_4010:
[----:B------:R-:W-:-:S04]  /*7f90*/  UIMAD UR54, UR54, UR14, URZ ;  /* 0x0000000e363672a4 */ /* 0x000fc8000f8e023f */
[----:B------:R-:W-:-:S04]  /*7fa0*/  UISETP.LT.AND UP0, UPT, UR11, UR54, UPT ;  /* 0x000000360b00728c */ /* 0x000fc8000bf01270 */
[----:B------:R-:W-:-:S12]  /*7fb0*/  USEL UR11, UR11, UR54, !UP0 ;  /* 0x000000360b0b7287 */ /* 0x000fd8000c000000 */
.L_x_4008:
[----:B------:R-:W-:-:S04]  /*7fc0*/  UIADD3 UR11, UR11, 0x3f, URZ ;  /* 0x0000003f0b0b7890 */ /* 0x000fc8000fffe03f */
[----:B------:R-:W-:-:S04]  /*7fd0*/  USHF.R.S32.HI UR6, URZ, 0x1f, UR11 ;  /* 0x0000001f3f067899 */ /* 0x000fc8000801140b */
[----:B------:R-:W-:-:S04]  /*7fe0*/  ULEA.HI UR6, UR6, UR11, URZ, 0x6 ;  /* 0x0000000b06067291 */ /* 0x000fc8000f8f303f */
[----:B------:R-:W-:-:S04]  /*7ff0*/  USHF.R.S32.HI UR6, URZ, 0x6, UR6 ;  /* 0x000000063f067899 */ /* 0x000fc80008011406 */
[----:B------:R-:W-:-:S04]  /*8000*/  UISETP.LT.AND UP0, UPT, UR41, UR6, UPT ;  /* 0x000000062900728c */ /* 0x000fc8000bf01270 */
[----:B------:R-:W-:-:S06]  /*8010*/  USEL UR20, UR41, UR6, !UP0 ;  /* 0x0000000629147287 */ /* 0x000fcc000c000000 */
[----:B------:R-:W-:-:S13]  /*8020*/  ISETP.GE.AND P2, PT, R9, UR20, PT ;  /* 0x0000001409007c0c */ /* 0x000fda000bf46270 */
[----:B------:R-:W-:Y:S05]  /*8030*/  @!P2 BRA `(.L_x_4011) ;  /* 0x000000180034a947 */ /* 0x000fea0003800000 */
[----:B-1----:R-:W-:Y:S01]  /*8040*/  MOV R11, R8 ;  /* 0x00000008000b7202 */ /* 0x002fe20000000f00 */
[----:B---3--:R-:W-:Y:S01]  /*8050*/  IMAD.MOV.U32 R12, RZ, RZ, R7 ;  /* 0x000000ffff0c7224 */ /* 0x008fe200078e0007 */
[----:B------:R-:W-:Y:S01]  /*8060*/  UMOV UR22, UR39 ;  /* 0x0000002700167c82 */ /* 0x000fe20008000000 */
[----:B------:R-:W-:Y:S01]  /*8070*/  IMAD.MOV.U32 R10, RZ, RZ, R9 ;  /* 0x000000ffff0a7224 */ /* 0x000fe200078e0009 */
[----:B------:R-:W-:-:S06]  /*8080*/  ULDC UR21, c[0x0][0x988] ;  /* 0x0002620000157ab9 */ /* 0x000fcc0000000800 */
.L_x_4020:
[----:B------:R-:W-:Y:S01]  /*8090*/  UIADD3 UR39, UR22, 0x1, URZ ;  /* 0x0000000116277890 */ /* 0x000fe2000fffe03f */
[C---:B------:R-:W-:Y:S01]  /*80a0*/  ISETP.GT.AND P2, PT, R10.reuse, UR20, PT ;  /* 0x000000140a007c0c */ /* 0x040fe2000bf44270 */
[----:B------:R-:W-:Y:S02]  /*80b0*/  VIADD R10, R10, 0xffffffff ;  /* 0xffffffff0a0a7836 */ /* 0x000fe40000000000 */
[----:B------:R-:W-:-:S04]  /*80c0*/  UISETP.NE.AND UP0, UPT, UR39, 0x2, UPT ;  /* 0x000000022700788c */ /* 0x000fc8000bf05270 */
[----:B------:R-:W-:Y:S02]  /*80d0*/  USEL UR6, URZ, 0x1, UP0 ;  /* 0x000000013f067887 */ /* 0x000fe40008000000 */
[----:B------:R-:W-:Y:S02]  /*80e0*/  USEL UR39, UR39, URZ, UP0 ;  /* 0x0000003f27277287 */ /* 0x000fe40008000000 */
[----:B------:R-:W-:Y:S01]  /*80f0*/  ULOP3.LUT UR38, UR38, UR6, URZ, 0x3c, !UPT ;  /* 0x0000000626267292 */ /* 0x000fe2000f8e3c3f */
[----:B-1234-:R-:W-:Y:S11]  /*8100*/  @!P0 BRA `(.L_x_4012) ;  /* 0x0000000000048947 */ /* 0x01eff60003800000 */
[----:B------:R-:W-:Y:S01]  /*8110*/  BPT.TRAP 0x1 ;  /* 0x000000040000795c */ /* 0x000fe20000300000 */
.L_x_4012:
[----:B------:R-:W-:Y:S01]  /*8120*/  ULEA UR23, UR39, UR48, 0x3 ;  /* 0x0000003027177291 */ /* 0x000fe2000f8e183f */
[----:B------:R-:W-:-:S04]  /*8130*/  MOV R9, UR38 ;  /* 0x0000002600097c02 */ /* 0x000fc80008000f00 */
[----:B------:R-:W-:-:S04]  /*8140*/  SHF.L.U32 R9, R9, 0x1f, RZ ;  /* 0x0000001f09097819 */ /* 0x000fc800000006ff */
[----:B------:R1:W3:Y:S01]  /*8150*/  SYNCS.PHASECHK.TRANS64.TRYWAIT P3, [UR23+0x28c30], R9 ;  /* 0x028c3009ff0075a7 */ /* 0x0002e20008060157 */
[----:B------:R-:W-:Y:S05]  /*8160*/  @!P0 BRA `(.L_x_4013) ;  /* 0x0000000000048947 */ /* 0x000fea0003800000 */
[----:B------:R-:W-:Y:S01]  /*8170*/  BPT.TRAP 0x1 ;  /* 0x000000040000795c */ /* 0x000fe20000300000 */
.L_x_4013:
[----:B---3--:R-:W-:Y:S05]  /*8180*/  @P3 BRA `(.L_x_4014) ;  /* 0x0000000000083947 */ /* 0x008fea0003800000 */
[----:B------:R-:W3:Y:S02]  /*8190*/  SYNCS.PHASECHK.TRANS64.TRYWAIT P3, [UR23+0x28c30], R9 ;  /* 0x028c3009ff0075a7 */ /* 0x000ee40008060157 */
[----:B---3--:R-:W-:Y:S05]  /*81a0*/  @!P3 BRA `(.L_x_4015) ;  /* 0x0000009400b0b947 */ /* 0x008fea0003800000 */
.L_x_4014:
[----:B------:R-:W-:Y:S01]  /*81b0*/  R2UR UR18, R3 ;  /* 0x00000000031272ca */ /* 0x000fe200000e0000 */
[----:B--2---:R-:W-:Y:S01]  /*81c0*/  WARPGROUP.ARRIVE ;  /* 0x00000000000079c5 */ /* 0x004fe20000000000 */
[----:B------:R-:W-:Y:S01]  /*81d0*/  UMOV UR19, 0x40000040 ;  /* 0x4000004000137882 */ /* 0x000fe20000000000 */
[----:B------:R-:W-:Y:S01]  /*81e0*/  UMOV UR7, 0x40000040 ;  /* 0x4000004000077882 */ /* 0x000fe20000000000 */
[----:B------:R-:W-:Y:S01]  /*81f0*/  UMOV UR11, 0x40000040 ;  /* 0x40000040000b7882 */ /* 0x000fe20000000000 */
[----:B------:R-:W-:-:S08]  /*8200*/  UMOV UR15, 0x40000040 ;  /* 0x40000040000f7882 */ /* 0x000fd00000000000 */
[----:B------:R-:W-:-:S04]  /*8210*/  ULEA UR18, UR39, UR18, 0x9 ;  /* 0x0000001227127291 */ /* 0x000fc8000f8e483f */
[----:B------:R-:W-:Y:S02]  /*8220*/  UIADD3 UR6, UR18, 0x2, URZ ;  /* 0x0000000212067890 */ /* 0x000fe4000fffe03f */
[----:B------:R-:W-:Y:S02]  /*8230*/  UIADD3 UR10, UR18, 0x4, URZ ;  /* 0x00000004120a7890 */ /* 0x000fe4000fffe03f */
[----:B------:R-:W-:Y:S02]  /*8240*/  UIADD3 UR14, UR18, 0x6, URZ ;  /* 0x00000006120e7890 */ /* 0x000fe4000fffe03f */
[----:B------:R-:W-:Y:S03]  /*8250*/  HGMMA.64x64x16.F32.BF16 R152, gdesc[UR16], RZ, !UPT, gsb0 ;  /* 0x00e00000109879f0 */ /* 0x000fe6000c0018ff */
[----:B------:R-:W-:Y:S02]  /*8260*/  WARPGROUP.DEPBAR.LE gsb0, 0x0 ;  /* 0x00008000000079c5 */ /* 0x000fe40000010000 */
[----:B------:R-:W-:-:S06]  /*8270*/  WARPGROUP.ARRIVE ;  /* 0x00000000000079c5 */ /* 0x000fcc0000000000 */
[----:B------:R-:W-:Y:S03]  /*8280*/  HGMMA.64x64x16.F32.BF16 R152, gdesc[UR4], R152, gsb0 ;  /* 0x00e00000049879f0 */ /* 0x000fe60008001898 */
[----:B------:R-:W-:Y:S02]  /*8290*/  WARPGROUP.DEPBAR.LE gsb0, 0x0 ;  /* 0x00008000000079c5 */ /* 0x000fe40000010000 */
[----:B------:R-:W-:-:S06]  /*82a0*/  WARPGROUP.ARRIVE ;  /* 0x00000000000079c5 */ /* 0x000fcc0000000000 */
[----:B------:R-:W-:Y:S01]  /*82b0*/  HGMMA.64x64x16.F32.BF16 R152, gdesc[UR8], R152, gsb0 ;  /* 0x00e00000089879f0 */ /* 0x000fe20008001898 */
[----:B------:R-:W-:Y:S02]  /*82c0*/  UMOV UR10, UR21 ;  /* 0x00000015000a7c82 */ /* 0x000fe40008000000 */
        /* <DEDUP_REMOVED lines=21> */
[----:B------:R-:W2:Y:S02]  /*8420*/  SHFL.BFLY PT, R7, R14, 0x2, 0x1f ;  /* 0x0c401f000e077f89 */ /* 0x000ea400000e0000 */
[----:B--2---:R-:W-:Y:S02]  /*8430*/  FMNMX.FTZ R15, R14, R7, !PT ;  /* 0x000000070e0f7209 */ /* 0x004fe40007810000 */
[----:B------:R-:W-:-:S03]  /*8440*/  FMNMX.FTZ R7, R155, R8, !PT ;  /* 0x000000089b077209 */ /* 0x000fc60007810000 */
[----:B------:R-:W2:Y:S01]  /*8450*/  SHFL.BFLY PT, R20, R15, 0x1, 0x1f ;  /* 0x0c201f000f147f89 */ /* 0x000ea200000e0000 */
[----:B------:R-:W-:-:S04]  /*8460*/  FMNMX.FTZ R8, R158, R7, !PT ;  /* 0x000000079e087209 */ /* 0x000fc80007810000 */
[----:B------:R-:W-:-:S04]  /*8470*/  FMNMX.FTZ R7, R159, R8, !PT ;  /* 0x000000089f077209 */ /* 0x000fc80007810000 */
[----:B------:R-:W-:-:S04]  /*8480*/  FMNMX.FTZ R8, R162, R7, !PT ;  /* 0x00000007a2087209 */ /* 0x000fc80007810000 */
[----:B------:R-:W-:-:S04]  /*8490*/  FMNMX.FTZ R13, R163, R8, !PT ;  /* 0x00000008a30d7209 */ /* 0x000fc80007810000 */
[----:B------:R-:W-:-:S04]  /*84a0*/  FMNMX.FTZ R8, R166, R13, !PT ;  /* 0x0000000da6087209 */ /* 0x000fc80007810000 */
[----:B------:R-:W-:Y:S02]  /*84b0*/  FMNMX.FTZ R13, R167, R8, !PT ;  /* 0x00000008a70d7209 */ /* 0x000fe40007810000 */
[----:B--2---:R-:W-:Y:S02]  /*84c0*/  FMNMX.FTZ R7, R15, R20, !PT ;  /* 0x000000140f077209 */ /* 0x004fe40007810000 */
[----:B------:R-:W-:-:S03]  /*84d0*/  FMNMX.FTZ R8, R170, R13, !PT ;  /* 0x0000000daa087209 */ /* 0x000fc60007810000 */
[----:B------:R-:W-:Y:S01]  /*84e0*/  FMUL.FTZ R193, R7, UR10 ;  /* 0x0000000a07c17c20 */ /* 0x000fe20008410000 */
[----:B------:R-:W-:Y:S01]  /*84f0*/  FMNMX.FTZ R15, R171, R8, !PT ;  /* 0x00000008ab0f7209 */ /* 0x000fe20007810000 */
[----:B------:R-:W-:Y:S02]  /*8500*/  FADD.FTZ R12, -R7, R12 ;  /* 0x0000000c070c7221 */ /* 0x000fe40000010100 */
        /* <DEDUP_REMOVED lines=10> */
[----:B------:R-:W2:Y:S01]  /*85b0*/  MUFU.EX2 R12, R12 ;  /* 0x0000000c000c7308 */ /* 0x000ea20000000800 */
[--C-:B------:R-:W-:Y:S01]  /*85c0*/  FFMA.FTZ R153, R165, UR10, -R193.reuse ;  /* 0x0000000aa5997c23 */ /* 0x100fe200080108c1 */
[--C-:B------:R-:W-:Y:S01]  /*85d0*/  FFMA.FTZ R165, R176, UR10, -R193.reuse ;  /* 0x0000000ab0a57c23 */ /* 0x100fe200080108c1 */
[----:B------:R-:W-:Y:S01]  /*85e0*/  FMNMX.FTZ R15, R179, R8, !PT ;  /* 0x00000008b30f7209 */ /* 0x000fe20007810000 */
[--C-:B------:R-:W-:Y:S01]  /*85f0*/  FFMA.FTZ R20, R164, UR10, -R193.reuse ;  /* 0x0000000aa4147c23 */ /* 0x100fe200080108c1 */
[--C-:B------:R-:W-:Y:S01]  /*8600*/  FFMA.FTZ R164, R173, UR10, -R193.reuse ;  /* 0x0000000aada47c23 */ /* 0x100fe200080108c1 */
[--C-:B------:R-:W-:Y:S01]  /*8610*/  FFMA.FTZ R180, R180, UR10, -R193.reuse ;  /* 0x0000000ab4b47c23 */ /* 0x100fe200080108c1 */
[----:B------:R-:W-:Y:S01]  /*8620*/  FMNMX.FTZ R8, R182, R15, !PT ;  /* 0x0000000fb6087209 */ /* 0x000fe20007810000 */
[--C-:B------:R-:W-:Y:S01]  /*8630*/  FFMA.FTZ R15, R157, UR10, -R193.reuse ;  /* 0x0000000a9d0f7c23 */ /* 0x100fe200080108c1 */
[----:B------:R-:W3:Y:S01]  /*8640*/  MUFU.EX2 R13, R13 ;  /* 0x0000000d000d7308 */ /* 0x000ee20000000800 */
[--C-:B------:R-:W-:Y:S01]  /*8650*/  FFMA.FTZ R21, R161, UR10, -R193.reuse ;  /* 0x0000000aa1157c23 */ /* 0x100fe200080108c1 */
[----:B------:R-:W-:Y:S01]  /*8660*/  FMNMX.FTZ R8, R183, R8, !PT ;  /* 0x00000008b7087209 */ /* 0x000fe20007810000 */
[--C-:B------:R-:W-:Y:S01]  /*8670*/  FFMA.FTZ R161, R172, UR10, -R193.reuse ;  /* 0x0000000aaca17c23 */ /* 0x100fe200080108c1 */
[----:B------:R-:W-:Y:S01]  /*8680*/  FFMA.FTZ R172, R181, UR10, -R193 ;  /* 0x0000000ab5ac7c23 */ /* 0x000fe200080108c1 */
[----:B------:R-:W-:-:S02]  /*8690*/  IMAD.MOV R181, RZ, RZ, -R17 ;  /* 0x000000ffffb57224 */ /* 0x000fc400078e0a11 */
[----:B------:R-:W4:Y:S01]  /*86a0*/  SHFL.BFLY PT, R157, R8, 0x2, 0x1f ;  /* 0x0c401f00089d7f89 */ /* 0x000f2200000e0000 */
[----:B------:R-:W5:Y:S01]  /*86b0*/  MUFU.EX2 R152, R152 ;  /* 0x0000009800987308 */ /* 0x000f620000000800 */
[-C--:B--2---:R-:W-:Y:S01]  /*86c0*/  FMUL.FTZ R24, R24, R12.reuse ;  /* 0x0000000c18187220 */ /* 0x084fe20000410000 */
[----:B------:R-:W-:Y:S01]  /*86d0*/  ISETP.NE.AND P3, PT, R2, R181, PT ;  /* 0x000000b50200720c */ /* 0x000fe20003f65270 */
[----:B------:R-:W-:Y:S02]  /*86e0*/  IMAD.U32 R181, RZ, RZ, UR22 ;  /* 0x00000016ffb57e24 */ /* 0x000fe4000f8e00ff */
[-C--:B------:R-:W-:Y:S01]  /*86f0*/  FMUL.FTZ R25, R25, R12.reuse ;  /* 0x0000000c19197220 */ /* 0x080fe20000410000 */
[-C--:B------:R-:W-:Y:S01]  /*8700*/  FMUL.FTZ R28, R28, R12.reuse ;  /* 0x0000000c1c1c7220 */ /* 0x080fe20000410000 */
[-C--:B------:R-:W-:Y:S01]  /*8710*/  FMUL.FTZ R29, R29, R12.reuse ;  /* 0x0000000c1d1d7220 */ /* 0x080fe20000410000 */
[-C--:B------:R-:W-:Y:S01]  /*8720*/  FMUL.FTZ R32, R32, R12.reuse ;  /* 0x0000000c20207220 */ /* 0x080fe20000410000 */
[----:B------:R-:W2:Y:S01]  /*8730*/  MUFU.EX2 R14, R14 ;  /* 0x0000000e000e7308 */ /* 0x000ea20000000800 */
[----:B---3--:R-:W-:Y:S01]  /*8740*/  FFMA.FTZ R5, R12, R5, R13 ;  /* 0x000000050c057223 */ /* 0x008fe2000001000d */
[-C--:B------:R-:W-:Y:S01]  /*8750*/  FMUL.FTZ R33, R33, R12.reuse ;  /* 0x0000000c21217220 */ /* 0x080fe20000410000 */
[-C--:B------:R-:W-:Y:S01]  /*8760*/  FMUL.FTZ R36, R36, R12.reuse ;  /* 0x0000000c24247220 */ /* 0x080fe20000410000 */
[-C--:B------:R-:W-:Y:S01]  /*8770*/  FMUL.FTZ R37, R37, R12.reuse ;  /* 0x0000000c25257220 */ /* 0x080fe20000410000 */
[-C--:B------:R-:W-:Y:S01]  /*8780*/  FMUL.FTZ R40, R40, R12.reuse ;  /* 0x0000000c28287220 */ /* 0x080fe20000410000 */
[-C--:B------:R-:W-:Y:S01]  /*8790*/  FMUL.FTZ R41, R41, R12.reuse ;  /* 0x0000000c29297220 */ /* 0x080fe20000410000 */
[-C--:B------:R-:W-:Y:S01]  /*87a0*/  FMUL.FTZ R44, R44, R12.reuse ;  /* 0x0000000c2c2c7220 */ /* 0x080fe20000410000 */
[----:B------:R-:W-:Y:S01]  /*87b0*/  MUFU.EX2 R15, R15 ;  /* 0x0000000f000f7308 */ /* 0x000fe20000000800 */
[----:B-----5:R-:W-:Y:S01]  /*87c0*/  FADD.FTZ R5, R152, R5 ;  /* 0x0000000598057221 */ /* 0x020fe20000010000 */
[-C--:B------:R-:W-:Y:S01]  /*87d0*/  FMUL.FTZ R45, R45, R12.reuse ;  /* 0x0000000c2d2d7220 */ /* 0x080fe20000410000 */
[-C--:B------:R-:W-:Y:S01]  /*87e0*/  FMUL.FTZ R48, R48, R12.reuse ;  /* 0x0000000c30307220 */ /* 0x080fe20000410000 */
[-C--:B------:R-:W-:Y:S01]  /*87f0*/  FMUL.FTZ R49, R49, R12.reuse ;  /* 0x0000000c31317220 */ /* 0x080fe20000410000 */
[-C--:B------:R-:W-:Y:S01]  /*8800*/  FMUL.FTZ R52, R52, R12.reuse ;  /* 0x0000000c34347220 */ /* 0x080fe20000410000 */
[-C--:B------:R-:W-:Y:S01]  /*8810*/  FMUL.FTZ R53, R53, R12.reuse ;  /* 0x0000000c35357220 */ /* 0x080fe20000410000 */
[----:B----4-:R-:W-:Y:S01]  /*8820*/  FMNMX.FTZ R192, R8, R157, !PT ;  /* 0x0000009d08c07209 */ /* 0x010fe20007810000 */
[----:B------:R-:W-:Y:S01]  /*8830*/  FFMA.FTZ R157, R169, UR10, -R193 ;  /* 0x0000000aa99d7c23 */ /* 0x000fe200080108c1 */
[----:B------:R-:W-:Y:S01]  /*8840*/  MUFU.EX2 R156, R156 ;  /* 0x0000009c009c7308 */ /* 0x000fe20000000800 */
[-C--:B------:R-:W-:Y:S01]  /*8850*/  FMUL.FTZ R56, R56, R12.reuse ;  /* 0x0000000c38387220 */ /* 0x080fe20000410000 */
[-C--:B------:R-:W-:Y:S01]  /*8860*/  FMUL.FTZ R57, R57, R12.reuse ;  /* 0x0000000c39397220 */ /* 0x080fe20000410000 */
[----:B------:R-:W3:Y:S01]  /*8870*/  SHFL.BFLY PT, R169, R192, 0x1, 0x1f ;  /* 0x0c201f00c0a97f89 */ /* 0x000ee200000e0000 */
        /* <DEDUP_REMOVED lines=23> */
[----:B---3--:R-:W-:Y:S01]  /*89f0*/  FMNMX.FTZ R8, R192, R169, !PT ;  /* 0x000000a9c0087209 */ /* 0x008fe20007810000 */
        /* <DEDUP_REMOVED lines=13> */
[----:B------:R-:W-:Y:S01]  /*8ad0*/  FFMA.FTZ R173, R158, UR10, -R177 ;  /* 0x0000000a9ead7c23 */ /* 0x000fe200080108b1 */
[----:B------:R-:W-:Y:S01]  /*8ae0*/  MUFU.EX2 R11, R11 ;  /* 0x0000000b000b7308 */ /* 0x000fe20000000800 */
[----:B------:R-:W-:-:S02]  /*8af0*/  IMAD.U32 R170, RZ, RZ, UR23 ;  /* 0x00000017ffaa7e24 */ /* 0x000fc4000f8e00ff */
[--C-:B---3--:R-:W-:Y:S01]  /*8b00*/  FFMA.FTZ R180, R159, UR10, -R177.reuse ;  /* 0x0000000a9fb47c23 */ /* 0x108fe200080108b1 */
[--C-:B------:R-:W-:Y:S01]  /*8b10*/  FFMA.FTZ R159, R162, UR10, -R177.reuse ;  /* 0x0000000aa29f7c23 */ /* 0x100fe200080108b1 */
[--C-:B------:R-:W-:Y:S01]  /*8b20*/  FFMA.FTZ R192, R163, UR10, -R177.reuse ;  /* 0x0000000aa3c07c23 */ /* 0x100fe200080108b1 */
[--C-:B------:R-:W-:Y:S01]  /*8b30*/  FFMA.FTZ R163, R166, UR10, -R177.reuse ;  /* 0x0000000aa6a37c23 */ /* 0x100fe200080108b1 */
[----:B------:R-:W-:Y:S01]  /*8b40*/  @!P1 IADD3 R154, R170, 0x28c40, RZ ;  /* 0x00028c40aa9a9810 */ /* 0x000fe20007ffe0ff */
[--C-:B------:R-:W-:Y:S01]  /*8b50*/  FFMA.FTZ R196, R171, UR10, -R177.reuse ;  /* 0x0000000aabc47c23 */ /* 0x100fe200080108b1 */
[----:B------:R-:W3:Y:S01]  /*8b60*/  MUFU.EX2 R176, R176 ;  /* 0x000000b000b07308 */ /* 0x000ee20000000800 */
[--C-:B------:R-:W-:Y:S01]  /*8b70*/  FFMA.FTZ R179, R179, UR10, -R177.reuse ;  /* 0x0000000ab3b37c23 */ /* 0x100fe200080108b1 */
[----:B------:R-:W-:Y:S01]  /*8b80*/  @!P1 PRMT R154, RZ, 0x654, R154 ;  /* 0x00000654ff9a9816 */ /* 0x000fe2000000009a */
[--C-:B------:R-:W-:Y:S01]  /*8b90*/  FFMA.FTZ R171, R174, UR10, -R177.reuse ;  /* 0x0000000aaeab7c23 */ /* 0x100fe200080108b1 */
[--C-:B------:R-:W-:Y:S01]  /*8ba0*/  FFMA.FTZ R174, R175, UR10, -R177.reuse ;  /* 0x0000000aafae7c23 */ /* 0x100fe200080108b1 */
[--C-:B------:R-:W-:Y:S01]  /*8bb0*/  FFMA.FTZ R175, R178, UR10, -R177.reuse ;  /* 0x0000000ab2af7c23 */ /* 0x100fe200080108b1 */
[----:B------:R2:W-:Y:S01]  /*8bc0*/  @!P1 SYNCS.ARRIVE.TRANS64.RED.A1T0 RZ, [R154+URZ], RZ ;  /* 0x000000ff9aff99a7 */ /* 0x0005e2000810043f */
[----:B------:R-:W-:Y:S01]  /*8bd0*/  @!P3 IMAD R158, R181, 0x40, R16 ;  /* 0x00000040b59eb824 */ /* 0x000fe200078e0210 */
[----:B------:R-:W4:Y:S01]  /*8be0*/  MUFU.EX2 R155, R155 ;  /* 0x0000009b009b7308 */ /* 0x000f220000000800 */
[--C-:B------:R-:W-:Y:S01]  /*8bf0*/  FFMA.FTZ R182, R182, UR10, -R177.reuse ;  /* 0x0000000ab6b67c23 */ /* 0x100fe200080108b1 */
[----:B------:R-:W-:Y:S01]  /*8c00*/  FFMA.FTZ R177, R183, UR10, -R177 ;  /* 0x0000000ab7b17c23 */ /* 0x000fe200080108b1 */
[-C--:B------:R-:W-:Y:S01]  /*8c10*/  FMUL.FTZ R109, R109, R12.reuse ;  /* 0x0000000c6d6d7220 */ /* 0x080fe20000410000 */
[----:B------:R-:W-:Y:S01]  /*8c20*/  @!P3 LEA R158, R158, UR48, 0x2 ;  /* 0x000000309e9ebc11 */ /* 0x000fe2000f8e10ff */
[-C--:B------:R-:W-:Y:S01]  /*8c30*/  FMUL.FTZ R112, R112, R12.reuse ;  /* 0x0000000c70707220 */ /* 0x080fe20000410000 */
[----:B--2---:R-:W-:Y:S01]  /*8c40*/  FADD.FTZ R154, R14, R5 ;  /* 0x000000050e9a7221 */ /* 0x004fe20000010000 */
[----:B------:R-:W-:Y:S01]  /*8c50*/  FMUL.FTZ R113, R113, R12 ;  /* 0x0000000c71717220 */ /* 0x000fe20000410000 */
[----:B------:R-:W2:Y:S01]  /*8c60*/  MUFU.EX2 R173, R173 ;  /* 0x000000ad00ad7308 */ /* 0x000ea20000000800 */
[----:B---3--:R-:W-:Y:S01]  /*8c70*/  FFMA.FTZ R4, R11, R4, R176 ;  /* 0x000000040b047223 */ /* 0x008fe200000100b0 */
[----:B------:R-:W-:Y:S01]  /*8c80*/  FADD.FTZ R5, R15, R154 ;  /* 0x0000009a0f057221 */ /* 0x000fe20000010000 */
[----:B------:R-:W-:Y:S01]  /*8c90*/  @!P3 STS [R158+0x28800], R12 ;  /* 0x0288000c9e00b388 */ /* 0x000fe20000000800 */
[-C--:B------:R-:W-:Y:S01]  /*8ca0*/  FMUL.FTZ R116, R116, R12.reuse ;  /* 0x0000000c74747220 */ /* 0x080fe20000410000 */
[-C--:B------:R-:W-:Y:S01]  /*8cb0*/  FMUL.FTZ R117, R117, R12.reuse ;  /* 0x0000000c75757220 */ /* 0x080fe20000410000 */
[----:B------:R-:W-:Y:S01]  /*8cc0*/  FADD.FTZ R154, R156, R5 ;  /* 0x000000059c9a7221 */ /* 0x000fe20000010000 */
[----:B------:R3:W-:Y:S01]  /*8cd0*/  @!P3 STS [R158+0x28820], R11 ;  /* 0x0288200b9e00b388 */ /* 0x0007e20000000800 */
        /* <DEDUP_REMOVED lines=21> */
[----:B------:R-:W-:Y:S01]  /*8e30*/  FMUL.FTZ R149, R149, R12 ;  /* 0x0000000c95957220 */ /* 0x000fe20000410000 */
[----:B------:R-:W-:Y:S01]  /*8e40*/  F2FP.BF16.F32.PACK_AB R152, R152, R13 ;  /* 0x0000000d9898723e */ /* 0x000fe200000010ff */
[-C--:B------:R-:W-:Y:S01]  /*8e50*/  FMUL.FTZ R26, R26, R11.reuse ;  /* 0x0000000b1a1a7220 */ /* 0x080fe20000410000 */
[----:B------:R-:W5:Y:S01]  /*8e60*/  MUFU.EX2 R163, R163 ;  /* 0x000000a300a37308 */ /* 0x000f620000000800 */
[----:B----4-:R-:W-:Y:S01]  /*8e70*/  FADD.FTZ R5, R159, R4 ;  /* 0x000000049f057221 */ /* 0x010fe20000010000 */
[----:B---3--:R-:W-:Y:S01]  /*8e80*/  F2FP.BF16.F32.PACK_AB R158, R153, R20 ;  /* 0x00000014999e723e */ /* 0x008fe200000010ff */
[-C--:B------:R-:W-:Y:S01]  /*8e90*/  FMUL.FTZ R27, R27, R11.reuse ;  /* 0x0000000b1b1b7220 */ /* 0x080fe20000410000 */
[----:B------:R-:W-:Y:S01]  /*8ea0*/  F2FP.BF16.F32.PACK_AB R156, R21, R156 ;  /* 0x0000009c159c723e */ /* 0x000fe200000010ff */
[-C--:B------:R-:W-:Y:S01]  /*8eb0*/  FMUL.FTZ R30, R30, R11.reuse ;  /* 0x0000000b1e1e7220 */ /* 0x080fe20000410000 */
[-C--:B------:R-:W-:Y:S01]  /*8ec0*/  FMUL.FTZ R31, R31, R11.reuse ;  /* 0x0000000b1f1f7220 */ /* 0x080fe20000410000 */
[-C--:B------:R-:W-:Y:S01]  /*8ed0*/  FMUL.FTZ R34, R34, R11.reuse ;  /* 0x0000000b22227220 */ /* 0x080fe20000410000 */
[----:B------:R-:W-:Y:S01]  /*8ee0*/  MUFU.EX2 R160, R160 ;  /* 0x000000a000a07308 */ /* 0x000fe20000000800 */
        /* <DEDUP_REMOVED lines=41> */
[----:B------:R-:W-:Y:S01]  /*9180*/  F2FP.BF16.F32.PACK_AB R153, R155, R176 ;  /* 0x000000b09b99723e */ /* 0x000fe200000010ff */
[----:B------:R-:W-:Y:S01]  /*9190*/  FMUL.FTZ R95, R95, R11 ;  /* 0x0000000b5f5f7220 */ /* 0x000fe20000410000 */
[----:B------:R-:W-:Y:S01]  /*91a0*/  F2FP.BF16.F32.PACK_AB R155, R180, R173 ;  /* 0x000000adb49b723e */ /* 0x000fe200000010ff */
[----:B------:R-:W-:Y:S01]  /*91b0*/  FADD.FTZ R154, R160, R179 ;  /* 0x000000b3a09a7221 */ /* 0x000fe20000010000 */
[C---:B---3--:R-:W-:Y:S01]  /*91c0*/  F2FP.BF16.F32.PACK_AB R160, R157.reuse, R160 ;  /* 0x000000a09da0723e */ /* 0x048fe200000010ff */
[----:B------:R-:W-:Y:S01]  /*91d0*/  FMUL.FTZ R98, R98, R11 ;  /* 0x0000000b62627220 */ /* 0x000fe20000410000 */
[----:B------:R-:W3:Y:S01]  /*91e0*/  MUFU.EX2 R196, R196 ;  /* 0x000000c400c47308 */ /* 0x000ee20000000800 */
[----:B------:R-:W-:Y:S01]  /*91f0*/  FADD.FTZ R154, R157, R154 ;  /* 0x0000009a9d9a7221 */ /* 0x000fe20000010000 */
[----:B--2---:R-:W-:Y:S01]  /*9200*/  FADD.FTZ R5, R167, R4 ;  /* 0x00000004a7057221 */ /* 0x004fe20000010000 */
[----:B------:R-:W-:Y:S01]  /*9210*/  F2FP.BF16.F32.PACK_AB R157, R192, R159 ;  /* 0x0000009fc09d723e */ /* 0x000fe200000010ff */
[----:B------:R-:W-:Y:S01]  /*9220*/  FMUL.FTZ R99, R99, R11 ;  /* 0x0000000b63637220 */ /* 0x000fe20000410000 */
[----:B------:R-:W-:Y:S01]  /*9230*/  F2FP.BF16.F32.PACK_AB R159, R194, R163 ;  /* 0x000000a3c29f723e */ /* 0x000fe200000010ff */
[-C--:B------:R-:W-:Y:S01]  /*9240*/  FMUL.FTZ R102, R102, R11.reuse ;  /* 0x0000000b66667220 */ /* 0x080fe20000410000 */
[-C--:B------:R-:W-:Y:S01]  /*9250*/  FMUL.FTZ R103, R103, R11.reuse ;  /* 0x0000000b67677220 */ /* 0x080fe20000410000 */
[----:B------:R-:W2:Y:S01]  /*9260*/  MUFU.EX2 R164, R164 ;  /* 0x000000a400a47308 */ /* 0x000ea20000000800 */
        /* <DEDUP_REMOVED lines=15> */
[----:B------:R-:W-:Y:S01]  /*9360*/  FMUL.FTZ R126, R126, R11 ;  /* 0x0000000b7e7e7220 */ /* 0x000fe20000410000 */
[----:B------:R-:W3:Y:S01]  /*9370*/  MUFU.EX2 R165, R165 ;  /* 0x000000a500a57308 */ /* 0x000ee20000000800 */
[C---:B--2---:R-:W-:Y:S01]  /*9380*/  FADD.FTZ R12, R164.reuse, R179 ;  /* 0x000000b3a40c7221 */ /* 0x044fe20000010000 */
[----:B------:R-:W-:Y:S01]  /*9390*/  F2FP.BF16.F32.PACK_AB R162, R164, R161 ;  /* 0x000000a1a4a2723e */ /* 0x000fe200000010ff */
[----:B------:R-:W-:Y:S01]  /*93a0*/  FMUL.FTZ R127, R127, R11 ;  /* 0x0000000b7f7f7220 */ /* 0x000fe20000410000 */
[----:B------:R-:W-:Y:S01]  /*93b0*/  F2FP.BF16.F32.PACK_AB R161, R196, R167 ;  /* 0x000000a7c4a1723e */ /* 0x000fe200000010ff */
[-C--:B------:R-:W-:Y:S01]  /*93c0*/  FMUL.FTZ R130, R130, R11.reuse ;  /* 0x0000000b82827220 */ /* 0x080fe20000410000 */
[-C--:B------:R-:W-:Y:S01]  /*93d0*/  FMUL.FTZ R131, R131, R11.reuse ;  /* 0x0000000b83837220 */ /* 0x080fe20000410000 */
[-C--:B------:R-:W-:Y:S01]  /*93e0*/  FMUL.FTZ R134, R134, R11.reuse ;  /* 0x0000000b86867220 */ /* 0x080fe20000410000 */
[----:B------:R-:W2:Y:S01]  /*93f0*/  MUFU.EX2 R174, R174 ;  /* 0x000000ae00ae7308 */ /* 0x000ea20000000800 */
[----:B----4-:R-:W-:Y:S01]  /*9400*/  FADD.FTZ R5, R171, R4 ;  /* 0x00000004ab057221 */ /* 0x010fe20000010000 */
[----:B------:R4:W-:Y:S01]  /*9410*/  STSM.16.M88.4 [R18+0x26800], R152 ;  /* 0x0268009812007844 */ /* 0x0009e20000000200 */
[-C--:B------:R-:W-:Y:S01]  /*9420*/  FMUL.FTZ R135, R135, R11.reuse ;  /* 0x0000000b87877220 */ /* 0x080fe20000410000 */
[-C--:B------:R-:W-:Y:S01]  /*9430*/  FMUL.FTZ R138, R138, R11.reuse ;  /* 0x0000000b8a8a7220 */ /* 0x080fe20000410000 */
[-C--:B------:R-:W-:Y:S01]  /*9440*/  FMUL.FTZ R139, R139, R11.reuse ;  /* 0x0000000b8b8b7220 */ /* 0x080fe20000410000 */
[----:B------:R4:W-:Y:S01]  /*9450*/  STSM.16.M88.4 [R23], R156 ;  /* 0x0000009c17007844 */ /* 0x0009e20000000200 */
[-C--:B------:R-:W-:Y:S01]  /*9460*/  FMUL.FTZ R142, R142, R11.reuse ;  /* 0x0000000b8e8e7220 */ /* 0x080fe20000410000 */
[----:B------:R-:W5:Y:S01]  /*9470*/  MUFU.EX2 R168, R168 ;  /* 0x000000a800a87308 */ /* 0x000f620000000800 */
[----:B---3--:R-:W-:Y:S01]  /*9480*/  FADD.FTZ R13, R165, R12 ;  /* 0x0000000ca50d7221 */ /* 0x008fe20000010000 */
[-C--:B------:R-:W-:Y:S01]  /*9490*/  FMUL.FTZ R143, R143, R11.reuse ;  /* 0x0000000b8f8f7220 */ /* 0x080fe20000410000 */
[-C--:B------:R-:W-:Y:S01]  /*94a0*/  FMUL.FTZ R146, R146, R11.reuse ;  /* 0x0000000b92927220 */ /* 0x080fe20000410000 */
[-C--:B------:R-:W-:Y:S01]  /*94b0*/  FMUL.FTZ R147, R147, R11.reuse ;  /* 0x0000000b93937220 */ /* 0x080fe20000410000 */
[-C--:B------:R-:W-:Y:S01]  /*94c0*/  FMUL.FTZ R150, R150, R11.reuse ;  /* 0x0000000b96967220 */ /* 0x080fe20000410000 */
[----:B------:R-:W-:-:S02]  /*94d0*/  FMUL.FTZ R151, R151, R11 ;  /* 0x0000000b97977220 */ /* 0x000fc40000410000 */
[----:B------:R-:W3:Y:S01]  /*94e0*/  MUFU.EX2 R175, R175 ;  /* 0x000000af00af7308 */ /* 0x000ee20000000800 */
[C---:B--2---:R-:W-:Y:S01]  /*94f0*/  FADD.FTZ R4, R174.reuse, R5 ;  /* 0x00000005ae047221 */ /* 0x044fe20000010000 */
[----:B------:R-:W-:-:S05]  /*9500*/  F2FP.BF16.F32.PACK_AB R163, R174, R171 ;  /* 0x000000abaea3723e */ /* 0x000fca00000010ff */
[----:B------:R4:W-:Y:S01]  /*9510*/  STSM.16.M88.4 [R19], R160 ;  /* 0x000000a013007844 */ /* 0x0009e20000000200 */
[----:B------:R-:W2:Y:S01]  /*9520*/  MUFU.EX2 R172, R172 ;  /* 0x000000ac00ac7308 */ /* 0x000ea20000000800 */
[C---:B-----5:R-:W-:Y:S01]  /*9530*/  FADD.FTZ R12, R168.reuse, R13 ;  /* 0x0000000da80c7221 */ /* 0x060fe20000010000 */
[----:B------:R-:W-:-:S03]  /*9540*/  F2FP.BF16.F32.PACK_AB R164, R168, R165 ;  /* 0x000000a5a8a4723e */ /* 0x000fc600000010ff */
[----:B------:R-:W-:-:S03]  /*9550*/  FADD.FTZ R5, R169, R12 ;  /* 0x0000000ca9057221 */ /* 0x000fc60000010000 */
[----:B------:R-:W5:Y:S01]  /*9560*/  MUFU.EX2 R182, R182 ;  /* 0x000000b600b67308 */ /* 0x000f620000000800 */
[----:B---3--:R-:W-:Y:S01]  /*9570*/  FADD.FTZ R13, R175, R4 ;  /* 0x00000004af0d7221 */ /* 0x008fe20000010000 */
[----:B------:R-:W-:-:S03]  /*9580*/  F2FP.BF16.F32.PACK_AB R165, R178, R175 ;  /* 0x000000afb2a5723e */ /* 0x000fc600000010ff */
[----:B------:R-:W-:-:S03]  /*9590*/  FADD.FTZ R13, R178, R13 ;  /* 0x0000000db20d7221 */ /* 0x000fc60000010000 */
[----:B------:R-:W3:Y:S01]  /*95a0*/  MUFU.EX2 R177, R177 ;  /* 0x000000b100b17308 */ /* 0x000ee20000000800 */
[C---:B--2---:R-:W-:Y:S01]  /*95b0*/  F2FP.BF16.F32.PACK_AB R166, R172.reuse, R169 ;  /* 0x000000a9aca6723e */ /* 0x044fe200000010ff */
[----:B------:R-:W-:Y:S01]  /*95c0*/  FADD.FTZ R5, R172, R5 ;  /* 0x00000005ac057221 */ /* 0x000fe20000010000 */
[----:B-----5:R-:W-:Y:S01]  /*95d0*/  FADD.FTZ R4, R182, R13 ;  /* 0x0000000db6047221 */ /* 0x020fe20000010000 */
[----:B---3--:R-:W-:-:S03]  /*95e0*/  F2FP.BF16.F32.PACK_AB R167, R177, R182 ;  /* 0x000000b6b1a7723e */ /* 0x008fc600000010ff */
[----:B------:R-:W-:Y:S02]  /*95f0*/  FADD.FTZ R4, R177, R4 ;  /* 0x00000004b1047221 */ /* 0x000fe40000010000 */
[----:B------:R4:W-:Y:S01]  /*9600*/  STSM.16.M88.4 [R22], R164 ;  /* 0x000000a416007844 */ /* 0x0009e20000000200 */
[----:B------:R-:W-:Y:S05]  /*9610*/  @!P0 BRA `(.L_x_4016) ;  /* 0x0000000000048947 */ /* 0x000fea0003800000 */
[----:B------:R-:W-:Y:S01]  /*9620*/  BPT.TRAP 0x1 ;  /* 0x000000040000795c */ /* 0x000fe20000300000 */
.L_x_4016:
[----:B------:R2:W3:Y:S01]  /*9630*/  SYNCS.PHASECHK.TRANS64.TRYWAIT P3, [UR23+0x28c50], R9 ;  /* 0x028c5009ff0075a7 */ /* 0x0004e20008060157 */
[----:B------:R-:W-:Y:S05]  /*9640*/  @!P0 BRA `(.L_x_4017) ;  /* 0x0000000000048947 */ /* 0x000fea0003800000 */
[----:B------:R-:W-:Y:S01]  /*9650*/  BPT.TRAP 0x1 ;  /* 0x000000040000795c */ /* 0x000fe20000300000 */
.L_x_4017:
[----:B---3--:R-:W-:Y:S05]  /*9660*/  @P3 BRA `(.L_x_4018) ;  /* 0x0000000000083947 */ /* 0x008fea0003800000 */
[----:B------:R-:W3:Y:S02]  /*9670*/  SYNCS.PHASECHK.TRANS64.TRYWAIT P3, [UR23+0x28c50], R9 ;  /* 0x028c5009ff0075a7 */ /* 0x000ee40008060157 */
[----:B---3--:R-:W-:Y:S05]  /*9680*/  @!P3 BRA `(.L_x_4019) ;  /* 0x000000800090b947 */ /* 0x008fea0003800000 */
.L_x_4018:
        /* <DEDUP_REMOVED lines=39> */
[----:B-12---:R-:W-:-:S07]  /*9900*/  IMAD.MOV.U32 R9, RZ, RZ, R10 ;  /* 0x000000ffff097224 */ /* 0x006fce00078e000a */
.L_x_4011:
[----:B------:R-:W-:-:S13]  /*9910*/  ISETP.GE.AND P2, PT, R9, UR41, PT ;  /* 0x0000002909007c0c */ /* 0x000fda000bf46270 */
[----:B------:R-:W-:Y:S05]  /*9920*/  @!P2 BRA `(.L_x_4021) ;  /* 0x0000002000c4a947 */ /* 0x000fea0003800000 */
[----:B---3--:R-:W-:Y:S01]  /*9930*/  IMAD.MOV.U32 R12, RZ, RZ, R8 ;  /* 0x000000ffff0c7224 */ /* 0x008fe200078e0008 */
[----:B------:R-:W-:Y:S01]  /*9940*/  UMOV UR21, UR39 ;  /* 0x0000002700157c82 */ /* 0x000fe20008000000 */
[----:B------:R-:W-:Y:S01]  /*9950*/  IMAD.MOV.U32 R13, RZ, RZ, R7 ;  /* 0x000000ffff0d7224 */ /* 0x000fe200078e0007 */
[----:B------:R-:W-:Y:S01]  /*9960*/  ULDC UR22, c[0x0][0x9e4] ;  /* 0x0002790000167ab9 */ /* 0x000fe20000000800 */
[----:B------:R-:W-:Y:S01]  /*9970*/  ULDC UR23, c[0x0][0x9dc] ;  /* 0x0002770000177ab9 */ /* 0x000fe20000000800 */
[----:B------:R-:W-:Y:S01]  /*9980*/  ULDC UR24, c[0x0][0x288] ;  /* 0x0000a20000187ab9 */ /* 0x000fe20000000800 */
[----:B------:R-:W-:Y:S01]  /*9990*/  ULDC UR20, c[0x0][0x988] ;  /* 0x0002620000147ab9 */ /* 0x000fe20000000800 */
[----:B------:R-:W-:-:S05]  /*99a0*/  ULDC UR25, c[0x0][0x9e0] ;  /* 0x0002780000197ab9 */ /* 0x000fca0000000800 */
.L_x_4038:
[----:B------:R-:W-:-:S04]  /*99b0*/  UIADD3 UR39, UR21, 0x1, URZ ;  /* 0x0000000115277890 */ /* 0x000fc8000fffe03f */
[----:B------:R-:W-:-:S04]  /*99c0*/  UISETP.NE.AND UP0, UPT, UR39, 0x2, UPT ;  /* 0x000000022700788c */ /* 0x000fc8000bf05270 */
[----:B------:R-:W-:Y:S02]  /*99d0*/  USEL UR6, URZ, 0x1, UP0 ;  /* 0x000000013f067887 */ /* 0x000fe40008000000 */
[----:B------:R-:W-:Y:S02]  /*99e0*/  USEL UR39, UR39, URZ, UP0 ;  /* 0x0000003f27277287 */ /* 0x000fe40008000000 */
[----:B------:R-:W-:Y:S01]  /*99f0*/  ULOP3.LUT UR38, UR38, UR6, URZ, 0x3c, !UPT ;  /* 0x0000000626267292 */ /* 0x000fe2000f8e3c3f */
[----:B-1-3--:R-:W-:Y:S11]  /*9a00*/  @!P0 BRA `(.L_x_4022) ;  /* 0x0000000000048947 */ /* 0x00aff60003800000 */
[----:B------:R-:W-:Y:S01]  /*9a10*/  BPT.TRAP 0x1 ;  /* 0x000000040000795c */ /* 0x000fe20000300000 */
.L_x_4022:
[----:B------:R-:W-:Y:S01]  /*9a20*/  ULEA UR26, UR39, UR48, 0x3 ;  /* 0x00000030271a7291 */ /* 0x000fe2000f8e183f */
[----:B------:R-:W-:-:S04]  /*9a30*/  MOV R10, UR38 ;  /* 0x00000026000a7c02 */ /* 0x000fc80008000f00 */
[----:B------:R-:W-:-:S04]  /*9a40*/  SHF.L.U32 R10, R10, 0x1f, RZ ;  /* 0x0000001f0a0a7819 */ /* 0x000fc800000006ff */
[----:B------:R3:W1:Y:S01]  /*9a50*/  SYNCS.PHASECHK.TRANS64.TRYWAIT P2, [UR26+0x28c30], R10 ;  /* 0x028c300aff0075a7 */ /* 0x000662000804015a */
[----:B------:R-:W-:Y:S05]  /*9a60*/  @!P0 BRA `(.L_x_4023) ;  /* 0x0000000000048947 */ /* 0x000fea0003800000 */
[----:B------:R-:W-:Y:S01]  /*9a70*/  BPT.TRAP 0x1 ;  /* 0x000000040000795c */ /* 0x000fe20000300000 */
.L_x_4023:
[----:B-1----:R-:W-:Y:S05]  /*9a80*/  @P2 BRA `(.L_x_4024) ;  /* 0x0000000000082947 */ /* 0x002fea0003800000 */
[----:B------:R-:W1:Y:S02]  /*9a90*/  SYNCS.PHASECHK.TRANS64.TRYWAIT P2, [UR26+0x28c30], R10 ;  /* 0x028c300aff0075a7 */ /* 0x000e64000804015a */
[----:B-1----:R-:W-:Y:S05]  /*9aa0*/  @!P2 BRA `(.L_x_4025) ;  /* 0x0000007c009ca947 */ /* 0x002fea0003800000 */
.L_x_4024:
[----:B------:R-:W-:Y:S01]  /*9ab0*/  R2UR UR18, R3 ;  /* 0x00000000031272ca */ /* 0x000fe200000e0000 */
[----:B--2-4-:R-:W-:Y:S01]  /*9ac0*/  WARPGROUP.ARRIVE ;  /* 0x00000000000079c5 */ /* 0x014fe20000000000 */
[----:B------:R-:W-:Y:S01]  /*9ad0*/  UMOV UR19, 0x40000040 ;  /* 0x4000004000137882 */ /* 0x000fe20000000000 */
[----:B------:R-:W-:Y:S01]  /*9ae0*/  UMOV UR7, 0x40000040 ;  /* 0x4000004000077882 */ /* 0x000fe20000000000 */
[----:B------:R-:W-:Y:S01]  /*9af0*/  UMOV UR11, 0x40000040 ;  /* 0x40000040000b7882 */ /* 0x000fe20000000000 */
[----:B------:R-:W-:Y:S01]  /*9b00*/  UMOV UR15, 0x40000040 ;  /* 0x40000040000f7882 */ /* 0x000fe20000000000 */
[----:B------:R-:W1:Y:S01]  /*9b10*/  LDC R15, c[0x0][0x2e0] ;  /* 0x0000b800ff0f7b82 */ /* 0x000e620000000800 */
[----:B------:R-:W-:-:S04]  /*9b20*/  IMAD.U32 R11, RZ, RZ, UR26 ;  /* 0x0000001aff0b7e24 */ /* 0x000fc8000f8e00ff */
        /* <DEDUP_REMOVED lines=10> */
[----:B------:R-:W-:Y:S01]  /*9bd0*/  HGMMA.64x64x16.F32.BF16 R152, gdesc[UR4], R152, gsb0 ;  /* 0x00e00000049879f0 */ /* 0x000fe20008001898 */
[----:B------:R-:W-:Y:S02]  /*9be0*/  ULOP3.LUT UR6, URZ, UR23, URZ, 0x33, !UPT ;  /* 0x000000173f067292 */ /* 0x000fe4000f8e333f */
[----:B------:R-:W-:Y:S02]  /*9bf0*/  WARPGROUP.DEPBAR.LE gsb0, 0x0 ;  /* 0x00008000000079c5 */ /* 0x000fe40000010000 */
[----:B------:R-:W-:-:S06]  /*9c00*/  WARPGROUP.ARRIVE ;  /* 0x00000000000079c5 */ /* 0x000fcc0000000000 */
[----:B------:R-:W-:Y:S03]  /*9c10*/  HGMMA.64x64x16.F32.BF16 R152, gdesc[UR8], R152, gsb0 ;  /* 0x00e00000089879f0 */ /* 0x000fe60008001898 */
[----:B------:R-:W-:Y:S02]  /*9c20*/  WARPGROUP.DEPBAR.LE gsb0, 0x0 ;  /* 0x00008000000079c5 */ /* 0x000fe40000010000 */
[----:B------:R-:W-:-:S06]  /*9c30*/  WARPGROUP.ARRIVE ;  /* 0x00000000000079c5 */ /* 0x000fcc0000000000 */
[----:B------:R-:W-:Y:S03]  /*9c40*/  HGMMA.64x64x16.F32.BF16 R152, gdesc[UR12], R152, gsb0 ;  /* 0x00e000000c9879f0 */ /* 0x000fe60008001898 */
[----:B------:R-:W-:Y:S02]  /*9c50*/  WARPGROUP.DEPBAR.LE gsb0, 0x0 ;  /* 0x00008000000079c5 */ /* 0x000fe40000010000 */
[----:B------:R2:W-:Y:S02]  /*9c60*/  @!P1 SYNCS.ARRIVE.TRANS64.RED.A1T0 RZ, [R8+URZ], RZ ;  /* 0x000000ff08ff99a7 */ /* 0x0005e4000810043f */
[----:B--2---:R-:W-:-:S05]  /*9c70*/  IADD3 R8, -R7, 0x1, RZ ;  /* 0x0000000107087810 */ /* 0x004fca0007ffe1ff */
        /* <DEDUP_REMOVED lines=17> */
.L_x_4028:
[----:B------:R-:W-:-:S05]  /*9d90*/  IMAD.U32 R192, RZ, RZ, UR22 ;  /* 0x00000016ffc07e24 */ /* 0x000fca000f8e00ff */
[----:B------:R-:W-:-:S13]  /*9da0*/  ISETP.NE.AND P2, PT, R192, 0x1, PT ;  /* 0x00000001c000780c */ /* 0x000fda0003f45270 */
[----:B------:R-:W1:Y:S02]  /*9db0*/  @P2 LDC.64 R194, c[0x0][0x9e8] ;  /* 0x00027a00ffc22b82 */ /* 0x000e640000000a00 */
[----:B-1----:R-:W-:-:S05]  /*9dc0*/  @P2 IMAD.HI.U32 R194, R20, R194, RZ ;  /* 0x000000c214c22227 */ /* 0x002fca00078e00ff */
[----:B------:R-:W-:-:S07]  /*9dd0*/  @P2 SHF.R.U32.HI R20, RZ, R195, R194 ;  /* 0x000000c3ff142219 */ /* 0x000fce00000116c2 */
.L_x_4029:
[----:B------:R-:W-:Y:S05]  /*9de0*/  BSYNC B0 ;  /* 0x0000000000007941 */ /* 0x000fea0003800000 */
.L_x_4027:
[----:B------:R-:W-:-:S04]  /*9df0*/  IMAD R21, R20, R192, -R7 ;  /* 0x000000c014157224 */ /* 0x000fc800078e0a07 */
[----:B------:R-:W-:-:S05]  /*9e00*/  IMAD.IADD R21, R21, 0x1, -R2 ;  /* 0x0000000115157824 */ /* 0x000fca00078e0a02 */
[----:B------:R-:W-:Y:S02]  /*9e10*/  VIADDMNMX R8, R21, R192, R8, PT ;  /* 0x000000c015087246 */ /* 0x000fe40003800108 */
[----:B------:R-:W-:-:S07]  /*9e20*/  VIMNMX R14, R14, R21, !PT ;  /* 0x000000150e0e7248 */ /* 0x000fce0007fe0100 */
.L_x_4026:
        /* <DEDUP_REMOVED lines=67> */
.L_x_4032:
[----:B------:R-:W-:-:S05]  /*a260*/  IMAD.U32 R192, RZ, RZ, UR22 ;  /* 0x00000016ffc07e24 */ /* 0x000fca000f8e00ff */
[----:B------:R-:W-:-:S13]  /*a270*/  ISETP.NE.AND P3, PT, R192, 0x1, PT ;  /* 0x00000001c000780c */ /* 0x000fda0003f65270 */
[----:B------:R-:W1:Y:S02]  /*a280*/  @P3 LDC.64 R14, c[0x0][0x9e8] ;  /* 0x00027a00ff0e3b82 */ /* 0x000e640000000a00 */
[----:B-1----:R-:W-:-:S05]  /*a290*/  @P3 IMAD.HI.U32 R14, R21, R14, RZ ;  /* 0x0000000e150e3227 */ /* 0x002fca00078e00ff */
[----:B------:R-:W-:-:S07]  /*a2a0*/  @P3 SHF.R.U32.HI R21, RZ, R15, R14 ;  /* 0x0000000fff153219 */ /* 0x000fce000001160e */
.L_x_4033:
[----:B------:R-:W-:Y:S05]  /*a2b0*/  BSYNC B0 ;  /* 0x0000000000007941 */ /* 0x000fea0003800000 */
.L_x_4031:
[----:B------:R-:W-:-:S04]  /*a2c0*/  IMAD R21, R21, R192, -R7 ;  /* 0x000000c015157224 */ /* 0x000fc800078e0a07 */
[----:B------:R-:W-:-:S05]  /*a2d0*/  IMAD.IADD R21, R21, 0x1, -R2 ;  /* 0x0000000115157824 */ /* 0x000fca00078e0a02 */
[----:B------:R-:W-:Y:S02]  /*a2e0*/  VIADDMNMX R8, R21, R192, R8, PT ;  /* 0x000000c015087246 */ /* 0x000fe40003800108 */
[----:B------:R-:W-:-:S07]  /*a2f0*/  VIMNMX R20, R20, R21, !PT ;  /* 0x0000001514147248 */ /* 0x000fce0007fe0100 */
.L_x_4030:
        /* <DEDUP_REMOVED lines=8> */
[----:B------:R-:W-:Y:S02]  /*a380*/  ISETP.GT.AND P3, PT, R20, RZ, P2 ;  /* 0x000000ff1400720c */ /* 0x000fe40001764270 */
        /* <DEDUP_REMOVED lines=24> */
[----:B------:R-:W-:Y:S01]  /*a510*/  ISETP.GT.AND P5, PT, R20, 0x20, P2 ;  /* 0x000000201400780c */ /* 0x000fe200017a4270 */
        /* <DEDUP_REMOVED lines=38> */
[--C-:B------:R-:W-:Y:S01]  /*a780*/  FFMA.FTZ R160, R168, UR10, -R14.reuse ;  /* 0x0000000aa8a07c23 */ /* 0x100fe2000801080e */
[----:B------:R-:W-:Y:S01]  /*a790*/  ISETP.GT.AND P3, PT, R20, 0x29, P2 ;  /* 0x000000291400780c */ /* 0x000fe20001764270 */
[--C-:B------:R-:W-:Y:S01]  /*a7a0*/  FFMA.FTZ R152, R152, UR10, -R14.reuse ;  /* 0x0000000a98987c23 */ /* 0x100fe2000801080e */
[----:B------:R-:W-:Y:S01]  /*a7b0*/  FMNMX.FTZ R154, R170, R21, !PT ;  /* 0x00000015aa9a7209 */ /* 0x000fe20007810000 */
[--C-:B------:R-:W-:Y:S01]  /*a7c0*/  FFMA.FTZ R21, R153, UR10, -R14.reuse ;  /* 0x0000000a99157c23 */ /* 0x100fe2000801080e */
[----:B------:R-:W-:Y:S01]  /*a7d0*/  ISETP.LT.OR P3, PT, R8, 0x2a, P3 ;  /* 0x0000002a0800780c */ /* 0x000fe20001f61670 */
[----:B------:R-:W-:Y:S01]  /*a7e0*/  FFMA.FTZ R156, R156, UR10, -R14 ;  /* 0x0000000a9c9c7c23 */ /* 0x000fe2000801080e */
[----:B------:R-:W-:Y:S01]  /*a7f0*/  FMNMX.FTZ R153, R171, R154, !PT ;  /* 0x0000009aab997209 */ /* 0x000fe20007810000 */
[----:B------:R-:W-:Y:S01]  /*a800*/  MUFU.EX2 R152, R152 ;  /* 0x0000009800987308 */ /* 0x000fe20000000800 */
[----:B------:R-:W-:-:S02]  /*a810*/  FSEL R175, R175, -INF , !P3 ;  /* 0xff800000afaf7808 */ /* 0x000fc40005800000 */
[----:B------:R-:W-:Y:S02]  /*a820*/  ISETP.GT.AND P3, PT, R20, 0x31, P2 ;  /* 0x000000311400780c */ /* 0x000fe40001764270 */
[----:B------:R-:W-:Y:S02]  /*a830*/  FMNMX.FTZ R154, R174, R153, !PT ;  /* 0x00000099ae9a7209 */ /* 0x000fe40007810000 */
[----:B------:R-:W-:Y:S01]  /*a840*/  ISETP.LT.OR P3, PT, R8, 0x32, P3 ;  /* 0x000000320800780c */ /* 0x000fe20001f61670 */
[----:B------:R-:W-:Y:S01]  /*a850*/  MUFU.EX2 R21, R21 ;  /* 0x0000001500157308 */ /* 0x000fe20000000800 */
[----:B------:R-:W-:Y:S02]  /*a860*/  FMNMX.FTZ R153, R175, R154, !PT ;  /* 0x0000009aaf997209 */ /* 0x000fe40007810000 */
[----:B------:R-:W-:Y:S02]  /*a870*/  ISETP.GT.AND P2, PT, R20, 0x39, P2 ;  /* 0x000000391400780c */ /* 0x000fe40001744270 */
[----:B------:R-:W-:-:S02]  /*a880*/  FSEL R179, R179, -INF , !P3 ;  /* 0xff800000b3b37808 */ /* 0x000fc40005800000 */
[----:B------:R-:W-:Y:S01]  /*a890*/  FMNMX.FTZ R20, R178, R153, !PT ;  /* 0x00000099b2147209 */ /* 0x000fe20007810000 */
[--C-:B------:R-:W-:Y:S01]  /*a8a0*/  FFMA.FTZ R153, R157, UR10, -R14.reuse ;  /* 0x0000000a9d997c23 */ /* 0x100fe2000801080e */
[----:B------:R-:W-:Y:S01]  /*a8b0*/  ISETP.LT.OR P2, PT, R8, 0x3a, P2 ;  /* 0x0000003a0800780c */ /* 0x000fe20001741670 */
[----:B------:R-:W-:Y:S01]  /*a8c0*/  MUFU.EX2 R154, R156 ;  /* 0x0000009c009a7308 */ /* 0x000fe20000000800 */
[----:B------:R-:W-:Y:S01]  /*a8d0*/  FMNMX.FTZ R157, R179, R20, !PT ;  /* 0x00000014b39d7209 */ /* 0x000fe20007810000 */
[--C-:B------:R-:W-:Y:S01]  /*a8e0*/  FFMA.FTZ R20, R164, UR10, -R14.reuse ;  /* 0x0000000aa4147c23 */ /* 0x100fe2000801080e */
[----:B------:R-:W-:Y:S01]  /*a8f0*/  FSEL R183, R183, -INF , !P2 ;  /* 0xff800000b7b77808 */ /* 0x000fe20005000000 */
[--C-:B------:R-:W-:Y:S01]  /*a900*/  FFMA.FTZ R164, R172, UR10, -R14.reuse ;  /* 0x0000000aaca47c23 */ /* 0x100fe2000801080e */
[----:B------:R-:W-:Y:S01]  /*a910*/  FMNMX.FTZ R8, R182, R157, !PT ;  /* 0x0000009db6087209 */ /* 0x000fe20007810000 */
[--C-:B------:R-:W-:Y:S01]  /*a920*/  FFMA.FTZ R157, R161, UR10, -R14.reuse ;  /* 0x0000000aa19d7c23 */ /* 0x100fe2000801080e */
[----:B------:R-:W-:Y:S01]  /*a930*/  FSEL R168, R7, RZ, P5 ;  /* 0x000000ff07a87208 */ /* 0x000fe20002800000 */
[----:B------:R-:W-:Y:S01]  /*a940*/  MUFU.EX2 R153, R153 ;  /* 0x0000009900997308 */ /* 0x000fe20000000800 */
[----:B------:R-:W-:Y:S01]  /*a950*/  FMNMX.FTZ R8, R183, R8, !PT ;  /* 0x00000008b7087209 */ /* 0x000fe20007810000 */
[--C-:B------:R-:W-:Y:S01]  /*a960*/  FFMA.FTZ R161, R165, UR10, -R14.reuse ;  /* 0x0000000aa5a17c23 */ /* 0x100fe2000801080e */
[--C-:B------:R-:W-:Y:S01]  /*a970*/  FFMA.FTZ R165, R169, UR10, -R14.reuse ;  /* 0x0000000aa9a57c23 */ /* 0x100fe2000801080e */
[----:B------:R-:W-:Y:S01]  /*a980*/  FADD.FTZ R168, -R168, R13 ;  /* 0x0000000da8a87221 */ /* 0x000fe20000010100 */
[--C-:B------:R-:W-:Y:S01]  /*a990*/  FFMA.FTZ R169, R173, UR10, -R14.reuse ;  /* 0x0000000aada97c23 */ /* 0x100fe2000801080e */
[----:B------:R-:W1:Y:S01]  /*a9a0*/  SHFL.BFLY PT, R193, R8, 0x2, 0x1f ;  /* 0x0c401f0008c17f89 */ /* 0x000e6200000e0000 */
[--C-:B------:R-:W-:Y:S01]  /*a9b0*/  FFMA.FTZ R173, R177, UR10, -R14.reuse ;  /* 0x0000000ab1ad7c23 */ /* 0x100fe2000801080e */
[----:B------:R-:W-:Y:S01]  /*a9c0*/  FMUL.FTZ R13, R168, UR10 ;  /* 0x0000000aa80d7c20 */ /* 0x000fe20008410000 */
[----:B------:R-:W-:Y:S01]  /*a9d0*/  MUFU.EX2 R156, R192 ;  /* 0x000000c0009c7308 */ /* 0x000fe20000000800 */
[----:B------:R-:W-:Y:S01]  /*a9e0*/  FFMA.FTZ R168, R176, UR10, -R14 ;  /* 0x0000000ab0a87c23 */ /* 0x000fe2000801080e */
[----:B------:R-:W-:-:S02]  /*a9f0*/  IMAD.MOV R177, RZ, RZ, -R17 ;  /* 0x000000ffffb17224 */ /* 0x000fc400078e0a11 */
[----:B------:R-:W-:-:S03]  /*aa00*/  FFMA.FTZ R172, R180, UR10, -R14 ;  /* 0x0000000ab4ac7c23 */ /* 0x000fc6000801080e */
[----:B------:R-:W-:Y:S01]  /*aa10*/  ISETP.NE.AND P3, PT, R2, R177, PT ;  /* 0x000000b10200720c */ /* 0x000fe20003f65270 */
[----:B------:R-:W2:Y:S01]  /*aa20*/  MUFU.EX2 R13, R13 ;  /* 0x0000000d000d7308 */ /* 0x000ea20000000800 */
[----:B------:R-:W-:-:S07]  /*aa30*/  FFMA.FTZ R177, R181, UR10, -R14 ;  /* 0x0000000ab5b17c23 */ /* 0x000fce000801080e */
[----:B------:R-:W4:Y:S01]  /*aa40*/  MUFU.EX2 R157, R157 ;  /* 0x0000009d009d7308 */ /* 0x000f220000000800 */
[----:B-1----:R-:W-:-:S07]  /*aa50*/  FMNMX.FTZ R193, R8, R193, !PT ;  /* 0x000000c108c17209 */ /* 0x002fce0007810000 */
[----:B------:R-:W1:Y:S01]  /*aa60*/  MUFU.EX2 R20, R20 ;  /* 0x0000001400147308 */ /* 0x000e620000000800 */
[----:B--2---:R-:W-:Y:S01]  /*aa70*/  FFMA.FTZ R176, R13, R5, R152 ;  /* 0x000000050db07223 */ /* 0x004fe20000010098 */
[----:B------:R-:W2:Y:S01]  /*aa80*/  SHFL.BFLY PT, R8, R193, 0x1, 0x1f ;  /* 0x0c201f00c1087f89 */ /* 0x000ea200000e0000 */
[C---:B------:R-:W-:Y:S01]  /*aa90*/  F2FP.BF16.F32.PACK_AB R152, R21.reuse, R152 ;  /* 0x000000981598723e */ /* 0x040fe200000010ff */
[-C--:B------:R-:W-:Y:S01]  /*aaa0*/  FMUL.FTZ R24, R24, R13.reuse ;  /* 0x0000000d18187220 */ /* 0x080fe20000410000 */
[----:B------:R-:W-:Y:S01]  /*aab0*/  FADD.FTZ R5, R21, R176 ;  /* 0x000000b015057221 */ /* 0x000fe20000010000 */
[-C--:B------:R-:W-:Y:S01]  /*aac0*/  FMUL.FTZ R25, R25, R13.reuse ;  /* 0x0000000d19197220 */ /* 0x080fe20000410000 */
[-C--:B------:R-:W-:Y:S01]  /*aad0*/  FMUL.FTZ R28, R28, R13.reuse ;  /* 0x0000000d1c1c7220 */ /* 0x080fe20000410000 */
[----:B------:R-:W5:Y:S01]  /*aae0*/  MUFU.EX2 R161, R161 ;  /* 0x000000a100a17308 */ /* 0x000f620000000800 */
[----:B------:R-:W-:Y:S01]  /*aaf0*/  FADD.FTZ R14, R154, R5 ;  /* 0x000000059a0e7221 */ /* 0x000fe20000010000 */
        /* <DEDUP_REMOVED lines=8> */
[----:B----4-:R-:W-:Y:S01]  /*ab80*/  F2FP.BF16.F32.PACK_AB R156, R157, R156 ;  /* 0x0000009c9d9c723e */ /* 0x010fe200000010ff */
[-C--:B------:R-:W-:Y:S01]  /*ab90*/  FMUL.FTZ R37, R37, R13.reuse ;  /* 0x0000000d25257220 */ /* 0x080fe20000410000 */
[-C--:B------:R-:W-:Y:S01]  /*aba0*/  FMUL.FTZ R40, R40, R13.reuse ;  /* 0x0000000d28287220 */ /* 0x080fe20000410000 */
[----:B------:R-:W-:Y:S01]  /*abb0*/  FADD.FTZ R181, R157, R192 ;  /* 0x000000c09db57221 */ /* 0x000fe20000010000 */
[-C--:B------:R-:W-:Y:S01]  /*abc0*/  FMUL.FTZ R41, R41, R13.reuse ;  /* 0x0000000d29297220 */ /* 0x080fe20000410000 */
[-C--:B------:R-:W-:Y:S01]  /*abd0*/  FMUL.FTZ R44, R44, R13.reuse ;  /* 0x0000000d2c2c7220 */ /* 0x080fe20000410000 */
[----:B------:R-:W4:Y:S01]  /*abe0*/  MUFU.EX2 R165, R165 ;  /* 0x000000a500a57308 */ /* 0x000f220000000800 */
[-C--:B------:R-:W-:Y:S01]  /*abf0*/  FMUL.FTZ R45, R45, R13.reuse ;  /* 0x0000000d2d2d7220 */ /* 0x080fe20000410000 */
[----:B--2---:R-:W-:Y:S01]  /*ac00*/  FMNMX.FTZ R8, R193, R8, !PT ;  /* 0x00000008c1087209 */ /* 0x004fe20007810000 */
[-C--:B------:R-:W-:Y:S01]  /*ac10*/  FMUL.FTZ R48, R48, R13.reuse ;  /* 0x0000000d30307220 */ /* 0x080fe20000410000 */
[----:B------:R-:W-:Y:S01]  /*ac20*/  MOV R193, UR21 ;  /* 0x0000001500c17c02 */ /* 0x000fe20008000f00 */
[-C--:B------:R-:W-:Y:S01]  /*ac30*/  FMUL.FTZ R49, R49, R13.reuse ;  /* 0x0000000d31317220 */ /* 0x080fe20000410000 */
[C---:B------:R-:W-:Y:S01]  /*ac40*/  FSETP.NEU.FTZ.AND P2, PT, R8.reuse, -INF , PT ;  /* 0xff8000000800780b */ /* 0x040fe20003f5d000 */
[C---:B------:R-:W-:Y:S01]  /*ac50*/  FMUL.FTZ R180, R8.reuse, UR10 ;  /* 0x0000000a08b47c20 */ /* 0x040fe20008410000 */
[----:B------:R-:W2:Y:S01]  /*ac60*/  MUFU.EX2 R164, R164 ;  /* 0x000000a400a47308 */ /* 0x000ea20000000800 */
[----:B------:R-:W-:Y:S01]  /*ac70*/  @!P3 IMAD R14, R193, 0x40, R16 ;  /* 0x00000040c10eb824 */ /* 0x000fe200078e0210 */
[----:B------:R-:W-:Y:S01]  /*ac80*/  FSEL R5, R8, RZ, P2 ;  /* 0x000000ff08057208 */ /* 0x000fe20001000000 */
[-C--:B------:R-:W-:Y:S01]  /*ac90*/  FMUL.FTZ R52, R52, R13.reuse ;  /* 0x0000000d34347220 */ /* 0x080fe20000410000 */
[----:B------:R-:W-:Y:S01]  /*aca0*/  FSEL R176, R180, RZ, P2 ;  /* 0x000000ffb4b07208 */ /* 0x000fe20001000000 */
[-C--:B------:R-:W-:Y:S01]  /*acb0*/  FMUL.FTZ R53, R53, R13.reuse ;  /* 0x0000000d35357220 */ /* 0x080fe20000410000 */
[-C--:B------:R-:W-:Y:S01]  /*acc0*/  FMUL.FTZ R56, R56, R13.reuse ;  /* 0x0000000d38387220 */ /* 0x080fe20000410000 */
[----:B------:R-:W-:Y:S01]  /*acd0*/  FADD.FTZ R5, -R5, R12 ;  /* 0x0000000c05057221 */ /* 0x000fe20000010100 */
[----:B------:R-:W2:Y:S01]  /*ace0*/  MUFU.EX2 R169, R169 ;  /* 0x000000a900a97308 */ /* 0x000ea20000000800 */
[--C-:B------:R-:W-:Y:S01]  /*acf0*/  FFMA.FTZ R180, R155, UR10, -R176.reuse ;  /* 0x0000000a9bb47c23 */ /* 0x100fe200080108b0 */
[----:B------:R-:W-:Y:S01]  /*ad00*/  @!P3 LEA R155, R14, UR48, 0x2 ;  /* 0x000000300e9bbc11 */ /* 0x000fe2000f8e10ff */
[----:B-1----:R-:W-:Y:S01]  /*ad10*/  FADD.FTZ R14, R20, R181 ;  /* 0x000000b5140e7221 */ /* 0x002fe20000010000 */
[--C-:B------:R-:W-:Y:S01]  /*ad20*/  FFMA.FTZ R181, R159, UR10, -R176.reuse ;  /* 0x0000000a9fb57c23 */ /* 0x100fe200080108b0 */
[--C-:B------:R-:W-:Y:S01]  /*ad30*/  FFMA.FTZ R192, R162, UR10, -R176.reuse ;  /* 0x0000000aa2c07c23 */ /* 0x100fe200080108b0 */
[----:B------:R-:W-:Y:S01]  /*ad40*/  FFMA.FTZ R15, R15, UR10, -R176 ;  /* 0x0000000a0f0f7c23 */ /* 0x000fe200080108b0 */
[----:B-----5:R-:W-:Y:S01]  /*ad50*/  FADD.FTZ R159, R161, R14 ;  /* 0x0000000ea19f7221 */ /* 0x020fe20000010000 */
[----:B------:R-:W1:Y:S01]  /*ad60*/  MUFU.EX2 R168, R168 ;  /* 0x000000a800a87308 */ /* 0x000e620000000800 */
[----:B------:R-:W-:Y:S01]  /*ad70*/  FMUL.FTZ R5, R5, UR10 ;  /* 0x0000000a05057c20 */ /* 0x000fe20008410000 */
[--C-:B------:R-:W-:Y:S01]  /*ad80*/  FFMA.FTZ R158, R158, UR10, -R176.reuse ;  /* 0x0000000a9e9e7c23 */ /* 0x100fe200080108b0 */
[----:B---3--:R-:W-:Y:S01]  /*ad90*/  FADD.FTZ R162, R160, R159 ;  /* 0x0000009fa0a27221 */ /* 0x008fe20000010000 */
[--C-:B------:R-:W-:Y:S01]  /*ada0*/  FFMA.FTZ R163, R163, UR10, -R176.reuse ;  /* 0x0000000aa3a37c23 */ /* 0x100fe200080108b0 */
[--C-:B------:R-:W-:Y:S01]  /*adb0*/  FFMA.FTZ R193, R166, UR10, -R176.reuse ;  /* 0x0000000aa6c17c23 */ /* 0x100fe200080108b0 */
[----:B------:R-:W-:Y:S01]  /*adc0*/  FFMA.FTZ R167, R167, UR10, -R176 ;  /* 0x0000000aa7a77c23 */ /* 0x000fe200080108b0 */
[----:B----4-:R-:W-:Y:S01]  /*add0*/  FADD.FTZ R195, R165, R162 ;  /* 0x000000a2a5c37221 */ /* 0x010fe20000010000 */
[----:B------:R-:W3:Y:S01]  /*ade0*/  MUFU.EX2 R173, R173 ;  /* 0x000000ad00ad7308 */ /* 0x000ee20000000800 */
[--C-:B------:R-:W-:Y:S01]  /*adf0*/  FFMA.FTZ R171, R171, UR10, -R176.reuse ;  /* 0x0000000aabab7c23 */ /* 0x100fe200080108b0 */
[--C-:B------:R-:W-:Y:S01]  /*ae00*/  FFMA.FTZ R174, R174, UR10, -R176.reuse ;  /* 0x0000000aaeae7c23 */ /* 0x100fe200080108b0 */
[----:B--2---:R-:W-:Y:S01]  /*ae10*/  FADD.FTZ R162, R164, R195 ;  /* 0x000000c3a4a27221 */ /* 0x004fe20000010000 */
[--C-:B------:R-:W-:Y:S01]  /*ae20*/  FFMA.FTZ R175, R175, UR10, -R176.reuse ;  /* 0x0000000aafaf7c23 */ /* 0x100fe200080108b0 */
[--C-:B------:R-:W-:Y:S01]  /*ae30*/  FFMA.FTZ R178, R178, UR10, -R176.reuse ;  /* 0x0000000ab2b27c23 */ /* 0x100fe200080108b0 */
[----:B------:R-:W-:Y:S01]  /*ae40*/  F2FP.BF16.F32.PACK_AB R160, R165, R160 ;  /* 0x000000a0a5a0723e */ /* 0x000fe200000010ff */
[--C-:B------:R-:W-:Y:S01]  /*ae50*/  FFMA.FTZ R179, R179, UR10, -R176.reuse ;  /* 0x0000000ab3b37c23 */ /* 0x100fe200080108b0 */
[----:B------:R-:W-:Y:S01]  /*ae60*/  MUFU.EX2 R172, R172 ;  /* 0x000000ac00ac7308 */ /* 0x000fe20000000800 */
[----:B------:R-:W-:Y:S01]  /*ae70*/  FFMA.FTZ R182, R182, UR10, -R176 ;  /* 0x0000000ab6b67c23 */ /* 0x000fe200080108b0 */
[----:B------:R-:W-:Y:S01]  /*ae80*/  @!P3 STS [R155+0x28800], R13 ;  /* 0x0288000d9b00b388 */ /* 0x000fe20000000800 */
        /* <DEDUP_REMOVED lines=22> */
[----:B--2---:R-:W-:Y:S01]  /*aff0*/  FADD.FTZ R5, R169, R162 ;  /* 0x000000a2a9057221 */ /* 0x004fe20000010000 */
[-C--:B------:R-:W-:Y:S01]  /*b000*/  FMUL.FTZ R96, R96, R13.reuse ;  /* 0x0000000d60607220 */ /* 0x080fe20000410000 */
[-C--:B------:R-:W-:Y:S01]  /*b010*/  FMUL.FTZ R97, R97, R13.reuse ;  /* 0x0000000d61617220 */ /* 0x080fe20000410000 */
[-C--:B------:R-:W-:Y:S01]  /*b020*/  FMUL.FTZ R100, R100, R13.reuse ;  /* 0x0000000d64647220 */ /* 0x080fe20000410000 */
[----:B-1----:R-:W-:Y:S01]  /*b030*/  FADD.FTZ R162, R168, R5 ;  /* 0x00000005a8a27221 */ /* 0x002fe20000010000 */
[-C--:B------:R-:W-:Y:S01]  /*b040*/  FMUL.FTZ R101, R101, R13.reuse ;  /* 0x0000000d65657220 */ /* 0x080fe20000410000 */
[-C--:B------:R-:W-:Y:S01]  /*b050*/  FMUL.FTZ R104, R104, R13.reuse ;  /* 0x0000000d68687220 */ /* 0x080fe20000410000 */
[----:B------:R1:W2:Y:S01]  /*b060*/  MUFU.EX2 R12, R180 ;  /* 0x000000b4000c7308 */ /* 0x0002a20000000800 */
[----:B---3--:R-:W-:Y:S01]  /*b070*/  FADD.FTZ R5, R173, R162 ;  /* 0x000000a2ad057221 */ /* 0x008fe20000010000 */
[----:B----4-:R-:W-:Y:S01]  /*b080*/  FFMA.FTZ R21, R14, R4, R15 ;  /* 0x000000040e157223 */ /* 0x010fe2000001000f */
[----:B------:R-:W-:Y:S01]  /*b090*/  F2FP.BF16.F32.PACK_AB R162, R169, R164 ;  /* 0x000000a4a9a2723e */ /* 0x000fe200000010ff */
[----:B------:R3:W-:Y:S01]  /*b0a0*/  @!P3 STS [R155+0x28820], R14 ;  /* 0x0288200e9b00b388 */ /* 0x0007e20000000800 */
[----:B------:R-:W-:Y:S01]  /*b0b0*/  F2FP.BF16.F32.PACK_AB R164, R173, R168 ;  /* 0x000000a8ada4723e */ /* 0x000fe200000010ff */
[-C--:B------:R-:W-:Y:S01]  /*b0c0*/  FMUL.FTZ R105, R105, R13.reuse ;  /* 0x0000000d69697220 */ /* 0x080fe20000410000 */
[-C--:B------:R-:W-:Y:S01]  /*b0d0*/  FMUL.FTZ R108, R108, R13.reuse ;  /* 0x0000000d6c6c7220 */ /* 0x080fe20000410000 */
[----:B------:R4:W3:Y:S01]  /*b0e0*/  MUFU.EX2 R159, R158 ;  /* 0x0000009e009f7308 */ /* 0x0008e20000000800 */
[--C-:B-1----:R-:W-:Y:S01]  /*b0f0*/  FFMA.FTZ R180, R170, UR10, -R176.reuse ;  /* 0x0000000aaab47c23 */ /* 0x102fe200080108b0 */
[----:B-----5:R-:W-:Y:S01]  /*b100*/  F2FP.BF16.F32.PACK_AB R166, R177, R172 ;  /* 0x000000acb1a6723e */ /* 0x020fe200000010ff */
[----:B------:R-:W-:Y:S01]  /*b110*/  FFMA.FTZ R176, R183, UR10, -R176 ;  /* 0x0000000ab7b07c23 */ /* 0x000fe200080108b0 */
[-C--:B------:R-:W-:Y:S01]  /*b120*/  FMUL.FTZ R109, R109, R13.reuse ;  /* 0x0000000d6d6d7220 */ /* 0x080fe20000410000 */
[-C--:B------:R-:W-:Y:S01]  /*b130*/  FMUL.FTZ R112, R112, R13.reuse ;  /* 0x0000000d70707220 */ /* 0x080fe20000410000 */
[-C--:B------:R-:W-:Y:S01]  /*b140*/  FMUL.FTZ R113, R113, R13.reuse ;  /* 0x0000000d71717220 */ /* 0x080fe20000410000 */
[----:B------:R-:W-:Y:S01]  /*b150*/  FMUL.FTZ R116, R116, R13 ;  /* 0x0000000d74747220 */ /* 0x000fe20000410000 */
[----:B------:R-:W1:Y:S01]  /*b160*/  MUFU.EX2 R170, R181 ;  /* 0x000000b500aa7308 */ /* 0x000e620000000800 */
[----:B----4-:R-:W-:Y:S01]  /*b170*/  F2FP.BF16.F32.PACK_AB R158, R161, R20 ;  /* 0x00000014a19e723e */ /* 0x010fe200000010ff */
[----:B------:R-:W-:Y:S01]  /*b180*/  FADD.FTZ R20, R172, R5 ;  /* 0x00000005ac147221 */ /* 0x000fe20000010000 */
[C---:B--2---:R-:W-:Y:S01]  /*b190*/  FADD.FTZ R4, R12.reuse, R21 ;  /* 0x000000150c047221 */ /* 0x044fe20000010000 */
[----:B------:R-:W-:Y:S01]  /*b1a0*/  F2FP.BF16.F32.PACK_AB R153, R12, R15 ;  /* 0x0000000f0c99723e */ /* 0x000fe200000010ff */
[-C--:B------:R-:W-:Y:S01]  /*b1b0*/  FMUL.FTZ R117, R117, R13.reuse ;  /* 0x0000000d75757220 */ /* 0x080fe20000410000 */
[----:B------:R-:W-:Y:S01]  /*b1c0*/  FADD.FTZ R5, R177, R20 ;  /* 0x00000014b1057221 */ /* 0x000fe20000010000 */
[-C--:B------:R-:W-:Y:S01]  /*b1d0*/  FMUL.FTZ R120, R120, R13.reuse ;  /* 0x0000000d78787220 */ /* 0x080fe20000410000 */
[----:B------:R-:W-:Y:S01]  /*b1e0*/  MUFU.EX2 R157, R192 ;  /* 0x000000c0009d7308 */ /* 0x000fe20000000800 */
[----:B---3--:R-:W-:Y:S01]  /*b1f0*/  FADD.FTZ R21, R159, R4 ;  /* 0x000000049f157221 */ /* 0x008fe20000010000 */
[-C--:B------:R-:W-:Y:S01]  /*b200*/  FMUL.FTZ R121, R121, R13.reuse ;  /* 0x0000000d79797220 */ /* 0x080fe20000410000 */
[-C--:B------:R-:W-:Y:S01]  /*b210*/  FMUL.FTZ R124, R124, R13.reuse ;  /* 0x0000000d7c7c7220 */ /* 0x080fe20000410000 */
[-C--:B------:R-:W-:Y:S01]  /*b220*/  FMUL.FTZ R125, R125, R13.reuse ;  /* 0x0000000d7d7d7220 */ /* 0x080fe20000410000 */
[-C--:B------:R-:W-:Y:S01]  /*b230*/  FMUL.FTZ R128, R128, R13.reuse ;  /* 0x0000000d80807220 */ /* 0x080fe20000410000 */
[-C--:B------:R-:W-:Y:S01]  /*b240*/  FMUL.FTZ R129, R129, R13.reuse ;  /* 0x0000000d81817220 */ /* 0x080fe20000410000 */
[----:B------:R-:W-:Y:S01]  /*b250*/  FMUL.FTZ R132, R132, R13 ;  /* 0x0000000d84847220 */ /* 0x000fe20000410000 */
[----:B------:R-:W-:Y:S01]  /*b260*/  MUFU.EX2 R20, R163 ;  /* 0x000000a300147308 */ /* 0x000fe20000000800 */
[----:B-1----:R-:W-:Y:S01]  /*b270*/  F2FP.BF16.F32.PACK_AB R155, R170, R159 ;  /* 0x0000009faa9b723e */ /* 0x002fe200000010ff */
        /* <DEDUP_REMOVED lines=10> */
[----:B------:R-:W-:Y:S01]  /*b320*/  FMUL.FTZ R149, R149, R13 ;  /* 0x0000000d95957220 */ /* 0x000fe20000410000 */
        /* <DEDUP_REMOVED lines=11> */
[----:B------:R2:W3:Y:S01]  /*b3e0*/  MUFU.EX2 R161, R180 ;  /* 0x000000b400a17308 */ /* 0x0004e20000000800 */
[-C--:B------:R-:W-:Y:S01]  /*b3f0*/  FMUL.FTZ R46, R46, R14.reuse ;  /* 0x0000000e2e2e7220 */ /* 0x080fe20000410000 */
[----:B------:R4:W-:Y:S01]  /*b400*/  STSM.16.M88.4 [R18+0x26800], R152 ;  /* 0x0268009812007844 */ /* 0x0009e20000000200 */
[-C--:B------:R-:W-:Y:S01]  /*b410*/  FMUL.FTZ R47, R47, R14.reuse ;  /* 0x0000000e2f2f7220 */ /* 0x080fe20000410000 */
[-C--:B------:R-:W-:Y:S01]  /*b420*/  FMUL.FTZ R50, R50, R14.reuse ;  /* 0x0000000e32327220 */ /* 0x080fe20000410000 */
[-C--:B------:R-:W-:Y:S01]  /*b430*/  FMUL.FTZ R51, R51, R14.reuse ;  /* 0x0000000e33337220 */ /* 0x080fe20000410000 */
[-C--:B------:R-:W-:Y:S01]  /*b440*/  FMUL.FTZ R54, R54, R14.reuse ;  /* 0x0000000e36367220 */ /* 0x080fe20000410000 */
[-C--:B------:R-:W-:Y:S01]  /*b450*/  FMUL.FTZ R55, R55, R14.reuse ;  /* 0x0000000e37377220 */ /* 0x080fe20000410000 */
[----:B------:R-:W5:Y:S01]  /*b460*/  MUFU.EX2 R172, R171 ;  /* 0x000000ab00ac7308 */ /* 0x000f620000000800 */
[----:B--2---:R-:W-:Y:S01]  /*b470*/  FADD.FTZ R180, R170, R21 ;  /* 0x00000015aab47221 */ /* 0x004fe20000010000 */
[----:B-1----:R-:W-:Y:S01]  /*b480*/  F2FP.BF16.F32.PACK_AB R159, R168, R193 ;  /* 0x000000c1a89f723e */ /* 0x002fe200000010ff */
[-C--:B------:R-:W-:Y:S01]  /*b490*/  FMUL.FTZ R58, R58, R14.reuse ;  /* 0x0000000e3a3a7220 */ /* 0x080fe20000410000 */
[-C--:B------:R-:W-:Y:S01]  /*b4a0*/  FMUL.FTZ R59, R59, R14.reuse ;  /* 0x0000000e3b3b7220 */ /* 0x080fe20000410000 */
[----:B------:R-:W-:Y:S01]  /*b4b0*/  FADD.FTZ R21, R157, R180 ;  /* 0x000000b49d157221 */ /* 0x000fe20000010000 */
[----:B------:R-:W-:Y:S01]  /*b4c0*/  F2FP.BF16.F32.PACK_AB R157, R20, R157 ;  /* 0x0000009d149d723e */ /* 0x000fe200000010ff */
[-C--:B------:R-:W-:Y:S01]  /*b4d0*/  FMUL.FTZ R62, R62, R14.reuse ;  /* 0x0000000e3e3e7220 */ /* 0x080fe20000410000 */
[----:B------:R1:W2:Y:S01]  /*b4e0*/  MUFU.EX2 R163, R174 ;  /* 0x000000ae00a37308 */ /* 0x0002a20000000800 */
[-C--:B------:R-:W-:Y:S01]  /*b4f0*/  FMUL.FTZ R63, R63, R14.reuse ;  /* 0x0000000e3f3f7220 */ /* 0x080fe20000410000 */
[-C--:B------:R-:W-:Y:S01]  /*b500*/  FMUL.FTZ R66, R66, R14.reuse ;  /* 0x0000000e42427220 */ /* 0x080fe20000410000 */
[----:B------:R4:W-:Y:S01]  /*b510*/  STSM.16.M88.4 [R23], R156 ;  /* 0x0000009c17007844 */ /* 0x0009e20000000200 */
        /* <DEDUP_REMOVED lines=8> */
[-C--:B------:R-:W-:Y:S01]  /*b5a0*/  FMUL.FTZ R79, R79, R14.reuse ;  /* 0x0000000e4f4f7220 */ /* 0x080fe20000410000 */
[----:B------:R-:W-:Y:S01]  /*b5b0*/  FADD.FTZ R21, R193, R174 ;  /* 0x000000aec1157221 */ /* 0x000fe20000010000 */
[-C--:B------:R-:W-:Y:S01]  /*b5c0*/  FMUL.FTZ R82, R82, R14.reuse ;  /* 0x0000000e52527220 */ /* 0x080fe20000410000 */
[-C--:B------:R-:W-:Y:S01]  /*b5d0*/  FMUL.FTZ R83, R83, R14.reuse ;  /* 0x0000000e53537220 */ /* 0x080fe20000410000 */
[----:B------:R1:W4:Y:S01]  /*b5e0*/  MUFU.EX2 R165, R178 ;  /* 0x000000b200a57308 */ /* 0x0003220000000800 */
[----:B------:R-:W-:Y:S01]  /*b5f0*/  FADD.FTZ R180, R168, R21 ;  /* 0x00000015a8b47221 */ /* 0x000fe20000010000 */
[-C--:B------:R-:W-:Y:S01]  /*b600*/  FMUL.FTZ R86, R86, R14.reuse ;  /* 0x0000000e56567220 */ /* 0x080fe20000410000 */
[-C--:B------:R-:W-:Y:S01]  /*b610*/  FMUL.FTZ R87, R87, R14.reuse ;  /* 0x0000000e57577220 */ /* 0x080fe20000410000 */
[-C--:B------:R-:W-:Y:S01]  /*b620*/  FMUL.FTZ R90, R90, R14.reuse ;  /* 0x0000000e5a5a7220 */ /* 0x080fe20000410000 */
[----:B---3--:R-:W-:Y:S01]  /*b630*/  FADD.FTZ R21, R161, R180 ;  /* 0x000000b4a1157221 */ /* 0x008fe20000010000 */
[C---:B-----5:R-:W-:Y:S01]  /*b640*/  F2FP.BF16.F32.PACK_AB R161, R172.reuse, R161 ;  /* 0x000000a1aca1723e */ /* 0x060fe200000010ff */
[-C--:B------:R-:W-:Y:S01]  /*b650*/  FMUL.FTZ R91, R91, R14.reuse ;  /* 0x0000000e5b5b7220 */ /* 0x080fe20000410000 */
[----:B------:R-:W3:Y:S01]  /*b660*/  MUFU.EX2 R174, R179 ;  /* 0x000000b300ae7308 */ /* 0x000ee20000000800 */
[----:B-1----:R-:W-:Y:S01]  /*b670*/  FADD.FTZ R178, R172, R21 ;  /* 0x00000015acb27221 */ /* 0x002fe20000010000 */
[-C--:B------:R-:W-:Y:S01]  /*b680*/  FMUL.FTZ R94, R94, R14.reuse ;  /* 0x0000000e5e5e7220 */ /* 0x080fe20000410000 */
[-C--:B------:R-:W-:Y:S01]  /*b690*/  FMUL.FTZ R95, R95, R14.reuse ;  /* 0x0000000e5f5f7220 */ /* 0x080fe20000410000 */
[-C--:B------:R-:W-:Y:S01]  /*b6a0*/  FMUL.FTZ R98, R98, R14.reuse ;  /* 0x0000000e62627220 */ /* 0x080fe20000410000 */
[----:B--2---:R-:W-:Y:S01]  /*b6b0*/  FADD.FTZ R21, R163, R178 ;  /* 0x000000b2a3157221 */ /* 0x004fe20000010000 */
[C---:B----4-:R-:W-:Y:S01]  /*b6c0*/  F2FP.BF16.F32.PACK_AB R163, R4.reuse, R163 ;  /* 0x000000a304a3723e */ /* 0x050fe200000010ff */
[-C--:B------:R-:W-:Y:S01]  /*b6d0*/  FMUL.FTZ R99, R99, R14.reuse ;  /* 0x0000000e63637220 */ /* 0x080fe20000410000 */
[----:B------:R-:W1:Y:S01]  /*b6e0*/  MUFU.EX2 R167, R182 ;  /* 0x000000b600a77308 */ /* 0x000e620000000800 */
[----:B------:R-:W-:Y:S01]  /*b6f0*/  FADD.FTZ R178, R4, R21 ;  /* 0x0000001504b27221 */ /* 0x000fe20000010000 */
[-C--:B------:R-:W-:Y:S01]  /*b700*/  FMUL.FTZ R102, R102, R14.reuse ;  /* 0x0000000e66667220 */ /* 0x080fe20000410000 */
[----:B------:R2:W-:Y:S01]  /*b710*/  STSM.16.M88.4 [R19], R160 ;  /* 0x000000a013007844 */ /* 0x0005e20000000200 */
[-C--:B------:R-:W-:Y:S01]  /*b720*/  FMUL.FTZ R103, R103, R14.reuse ;  /* 0x0000000e67677220 */ /* 0x080fe20000410000 */
[----:B------:R-:W-:Y:S01]  /*b730*/  FADD.FTZ R21, R165, R178 ;  /* 0x000000b2a5157221 */ /* 0x000fe20000010000 */
        /* <DEDUP_REMOVED lines=33> */
.L_x_4034:
[----:B------:R1:W3:Y:S01]  /*b950*/  SYNCS.PHASECHK.TRANS64.TRYWAIT P2, [UR26+0x28c50], R10 ;  /* 0x028c500aff0075a7 */ /* 0x0002e2000804015a */
[----:B------:R-:W-:Y:S05]  /*b960*/  @!P0 BRA `(.L_x_4035) ;  /* 0x0000000000048947 */ /* 0x000fea0003800000 */
[----:B------:R-:W-:Y:S01]  /*b970*/  BPT.TRAP 0x1 ;  /* 0x000000040000795c */ /* 0x000fe20000300000 */
.L_x_4035:
[----:B---3--:R-:W-:Y:S05]  /*b980*/  @P2 BRA `(.L_x_4036) ;  /* 0x0000000000082947 */ /* 0x008fea0003800000 */
[----:B------:R-:W3:Y:S02]  /*b990*/  SYNCS.PHASECHK.TRANS64.TRYWAIT P2, [UR26+0x28c50], R10 ;  /* 0x028c500aff0075a7 */ /* 0x000ee4000804015a */
[----:B---3--:R-:W-:Y:S05]  /*b9a0*/  @!P2 BRA `(.L_x_4037) ;  /* 0x0000005c00f4a947 */ /* 0x008fea0003800000 */
.L_x_4036:
[----:B------:R-:W-:Y:S01]  /*b9b0*/  ULEA UR11, UR39, UR45, 0xc ;  /* 0x0000002d270b7291 */ /* 0x000fe2000f8e603f */
[----:B------:R-:W-:Y:S01]  /*b9c0*/  WARPGROUP.ARRIVE ;  /* 0x00000000000079c5 */ /* 0x000fe20000000000 */
[----:B------:R-:W-:Y:S01]  /*b9d0*/  UMOV UR7, 0x40000040 ;  /* 0x4000004000077882 */ /* 0x000fe20000000000 */
[----:B------:R-:W-:Y:S01]  /*b9e0*/  ISETP.GT.AND P2, PT, R9, UR41, PT ;  /* 0x0000002909007c0c */ /* 0x000fe2000bf44270 */
        /* <DEDUP_REMOVED lines=37> */
.L_x_4021:
[----:B------:R-:W5:Y:S01]  /*bc40*/  SHFL.BFLY PT, R0, R5, 0x2, 0x1f ;  /* 0x0c401f0005007f89 */ /* 0x000f6200000e0000 */
[----:B-1----:R-:W-:Y:S01]  /*bc50*/  IMAD.MOV.U32 R10, RZ, RZ, RZ ;  /* 0x000000ffff0a7224 */ /* 0x002fe200078e00ff */
[----:B------:R-:W-:Y:S01]  /*bc60*/  UIADD3 UR37, UR37, 0x1, URZ ;  /* 0x0000000125257890 */ /* 0x000fe2000fffe03f */
[----:B------:R-:W-:Y:S01]  /*bc70*/  IMAD.U32 R14, RZ, RZ, UR10 ;  /* 0x0000000aff0e7e24 */ /* 0x000fe2000f8e00ff */
[----:B------:R-:W1:Y:S01]  /*bc80*/  SHFL.BFLY PT, R9, R4, 0x2, 0x1f ;  /* 0x0c401f0004097f89 */ /* 0x000e6200000e0000 */
[----:B------:R-:W-:Y:S08]  /*bc90*/  BAR.ARV 0x8, 0xa0 ;  /* 0x0202800000007b1d */ /* 0x000ff00000002000 */
[----:B------:R-:W-:Y:S01]  /*bca0*/  BAR.SYNC.DEFER_BLOCKING 0xf, 0x100 ;  /* 0x03c4000000007b1d */ /* 0x000fe20000010000 */
[----:B-----5:R-:W-:Y:S01]  /*bcb0*/  FADD.FTZ R0, R0, R5 ;  /* 0x0000000500007221 */ /* 0x020fe20000010000 */
[----:B-1----:R-:W-:-:S04]  /*bcc0*/  FADD.FTZ R9, R9, R4 ;  /* 0x0000000409097221 */ /* 0x002fc80000010000 */
[----:B------:R-:W3:Y:S01]  /*bcd0*/  SHFL.BFLY PT, R3, R0, 0x1, 0x1f ;  /* 0x0c201f0000037f89 */ /* 0x000ee200000e0000 */
[----:B------:R-:W-:-:S03]  /*bce0*/  IMAD.U32 R4, RZ, RZ, UR10 ;  /* 0x0000000aff047e24 */ /* 0x000fc6000f8e00ff */
[----:B------:R-:W1:Y:S01]  /*bcf0*/  SHFL.BFLY PT, R6, R9, 0x1, 0x1f ;  /* 0x0c201f0009067f89 */ /* 0x000e6200000e0000 */
[----:B---3--:R-:W-:Y:S01]  /*bd00*/  FADD.FTZ R11, R0, R3 ;  /* 0x00000003000b7221 */ /* 0x008fe20000010000 */
[----:B------:R-:W-:Y:S02]  /*bd10*/  IMAD.MOV R3, RZ, RZ, -R17 ;  /* 0x000000ffff037224 */ /* 0x000fe400078e0a11 */
[----:B------:R-:W-:Y:S02]  /*bd20*/  IMAD.MOV.U32 R0, RZ, RZ, RZ ;  /* 0x000000ffff007224 */ /* 0x000fe400078e00ff */
[----:B-1----:R-:W-:Y:S01]  /*bd30*/  FADD.FTZ R12, R9, R6 ;  /* 0x00000006090c7221 */ /* 0x002fe20000010000 */
[----:B------:R-:W-:Y:S02]  /*bd40*/  FSETP.NE.FTZ.AND P1, PT, R11, RZ, PT ;  /* 0x000000ff0b00720b */ /* 0x000fe40003f35000 */
[----:B------:R-:W-:Y:S02]  /*bd50*/  ISETP.NE.AND P0, PT, R2, R3, PT ;  /* 0x000000030200720c */ /* 0x000fe40003f05270 */
[----:B------:R-:W-:-:S02]  /*bd60*/  FSETP.NE.FTZ.AND P2, PT, R12, RZ, PT ;  /* 0x000000ff0c00720b */ /* 0x000fc40003f55000 */
[----:B------:R-:W-:Y:S01]  /*bd70*/  MOV R3, UR39 ;  /* 0x0000002700037c02 */ /* 0x000fe20008000f00 */
[----:B------:R-:W-:-:S04]  /*bd80*/  UIADD3 UR39, UR39, 0x1, URZ ;  /* 0x0000000127277890 */ /* 0x000fc8000fffe03f */
[----:B------:R-:W-:Y:S02]  /*bd90*/  UISETP.NE.AND UP0, UPT, UR39, 0x2, UPT ;  /* 0x000000022700788c */ /* 0x000fe4000bf05270 */
[----:B------:R-:W2:Y:S01]  /*bda0*/  @P1 MUFU.RCP R10, R11 ;  /* 0x0000000b000a1308 */ /* 0x000ea20000001000 */
[----:B------:R-:W-:Y:S01]  /*bdb0*/  @P1 FMUL.FTZ R4, R4, 0.69314718246459960938 ;  /* 0x3f31721804041820 */ /* 0x000fe20000410000 */
[----:B------:R-:W-:Y:S01]  /*bdc0*/  @!P0 IMAD R3, R3, 0x40, R16 ;  /* 0x0000004003038824 */ /* 0x000fe200078e0210 */
[----:B------:R-:W-:Y:S01]  /*bdd0*/  USEL UR4, URZ, 0x1, UP0 ;  /* 0x000000013f047887 */ /* 0x000fe20008000000 */
[----:B------:R-:W-:Y:S01]  /*bde0*/  @P2 FMUL.FTZ R14, R14, 0.69314718246459960938 ;  /* 0x3f3172180e0e2820 */ /* 0x000fe20000410000 */
[----:B------:R-:W-:Y:S02]  /*bdf0*/  USEL UR39, UR39, URZ, UP0 ;  /* 0x0000003f27277287 */ /* 0x000fe40008000000 */
[----:B------:R-:W-:Y:S01]  /*be00*/  @!P0 LEA R5, R3, UR48, 0x2 ;  /* 0x0000003003058c11 */ /* 0x000fe2000f8e10ff */
[----:B------:R-:W-:Y:S01]  /*be10*/  @P2 MUFU.RCP R0, R12 ;  /* 0x0000000c00002308 */ /* 0x000fe20000001000 */
[----:B------:R-:W-:Y:S01]  /*be20*/  MOV R3, 0xff800000 ;  /* 0xff80000000037802 */ /* 0x000fe20000000f00 */
[----:B------:R-:W-:-:S06]  /*be30*/  ULOP3.LUT UR38, UR38, UR4, URZ, 0x3c, !UPT ;  /* 0x0000000426267292 */ /* 0x000fcc000f8e3c3f */
[----:B------:R-:W1:Y:S01]  /*be40*/  @P1 MUFU.LG2 R6, R11 ;  /* 0x0000000b00061308 */ /* 0x000e620000000c00 */
[-C--:B--2-4-:R-:W-:Y:S01]  /*be50*/  FMUL.FTZ R162, R24, R10.reuse ;  /* 0x0000000a18a27220 */ /* 0x094fe20000410000 */
        /* <DEDUP_REMOVED lines=68> */
[----:B------:R-:W-:Y:S01]  /*c2a0*/  PLOP3.LUT P0, PT, PT, PT, PT, 0x8, 0x0 ;  /* 0x000000000000781c */ /* 0x000fe20003f0e170 */
[-C--:B------:R-:W-:Y:S01]  /*c2b0*/  FMUL.FTZ R30, R30, R0.reuse ;  /* 0x000000001e1e7220 */ /* 0x080fe20000410000 */
[-C--:B------:R-:W-:Y:S01]  /*c2c0*/  FMUL.FTZ R31, R31, R0.reuse ;  /* 0x000000001f1f7220 */ /* 0x080fe20000410000 */
[-C--:B------:R-:W-:Y:S01]  /*c2d0*/  FMUL.FTZ R34, R34, R0.reuse ;  /* 0x0000000022227220 */ /* 0x080fe20000410000 */
[-C--:B------:R-:W-:Y:S01]  /*c2e0*/  FMUL.FTZ R35, R35, R0.reuse ;  /* 0x0000000023237220 */ /* 0x080fe20000410000 */
[----:B--2---:R-:W2:Y:S01]  /*c2f0*/  @P2 MUFU.LG2 R10, R12 ;  /* 0x0000000c000a2308 */ /* 0x004ea20000000c00 */
        /* <DEDUP_REMOVED lines=63> */
.L_x_3954:
        /* <DEDUP_REMOVED lines=34> */
[----:B------:R-:W-:Y:S01]  /*c910*/  LOP3.LUT R0, R173, 0x380, RZ, 0xc0, !PT ;  /* 0x00000380ad007812 */ /* 0x000fe200078ec0ff */
[--C-:B------:R-:W-:Y:S01]  /*c920*/  IMAD.X R9, RZ, RZ, R7.reuse, P2 ;  /* 0x000000ffff097224 */ /* 0x100fe200010e0607 */
[----:B------:R-:W-:Y:S01]  /*c930*/  IADD3 R181, P6, R6, 0x2020, RZ ;  /* 0x0000202006b57810 */ /* 0x000fe20007fde0ff */
[----:B------:R-:W-:Y:S01]  /*c940*/  IMAD.X R11, RZ, RZ, R7, P3 ;  /* 0x000000ffff0b7224 */ /* 0x000fe200018e0607 */
[----:B------:R-:W-:-:S02]  /*c950*/  SHF.R.U64 R0, R0, 0x3, RZ ;  /* 0x0000000300007819 */ /* 0x000fc400000012ff */
[----:B------:R-:W-:Y:S01]  /*c960*/  LOP3.LUT R4, R175, 0x380, RZ, 0xc0, !PT ;  /* 0x00000380af047812 */ /* 0x000fe200078ec0ff */
[--C-:B------:R-:W-:Y:S01]  /*c970*/  IMAD.X R21, RZ, RZ, R7.reuse, P6 ;  /* 0x000000ffff157224 */ /* 0x100fe200030e0607 */
[----:B------:R-:W-:Y:S02]  /*c980*/  IADD3 R177, P4, R6, 0x60, RZ ;  /* 0x0000006006b17810 */ /* 0x000fe40007f9e0ff */
[----:B------:R-:W-:Y:S02]  /*c990*/  LOP3.LUT R8, R0, R173, RZ, 0x3c, !PT ;  /* 0x000000ad00087212 */ /* 0x000fe400078e3cff */
[----:B------:R-:W-:Y:S01]  /*c9a0*/  LOP3.LUT R0, R181, 0x380, RZ, 0xc0, !PT ;  /* 0x00000380b5007812 */ /* 0x000fe200078ec0ff */
[----:B------:R-:W-:Y:S01]  /*c9b0*/  IMAD.X R13, RZ, RZ, R7, P4 ;  /* 0x000000ffff0d7224 */ /* 0x000fe200020e0607 */
[----:B------:R-:W-:Y:S02]  /*c9c0*/  SHF.R.U64 R4, R4, 0x3, RZ ;  /* 0x0000000304047819 */ /* 0x000fe400000012ff */
[----:B------:R-:W-:-:S02]  /*c9d0*/  IADD3 R183, P1, R6, 0x2040, RZ ;  /* 0x0000204006b77810 */ /* 0x000fc40007f3e0ff */
[----:B------:R-:W-:Y:S02]  /*c9e0*/  SHF.R.U64 R0, R0, 0x3, RZ ;  /* 0x0000000300007819 */ /* 0x000fe400000012ff */
[----:B------:R-:W-:Y:S01]  /*c9f0*/  IADD3 R197, P4, R6, 0x4020, RZ ;  /* 0x0000402006c57810 */ /* 0x000fe20007f9e0ff */
[--C-:B------:R-:W-:Y:S01]  /*ca00*/  IMAD.X R25, RZ, RZ, R7.reuse, P1 ;  /* 0x000000ffff197224 */ /* 0x100fe200008e0607 */
[----:B------:R-:W-:Y:S02]  /*ca10*/  LOP3.LUT R10, R4, R175, RZ, 0x3c, !PT ;  /* 0x000000af040a7212 */ /* 0x000fe400078e3cff */
[C---:B------:R-:W-:Y:S01]  /*ca20*/  LOP3.LUT R111, R6.reuse, 0x380, RZ, 0xc0, !PT ;  /* 0x00000380066f7812 */ /* 0x040fe200078ec0ff */
[----:B------:R-:W-:Y:S01]  /*ca30*/  IMAD.X R99, RZ, RZ, R7, P4 ;  /* 0x000000ffff637224 */ /* 0x000fe200020e0607 */
[C---:B------:R-:W-:Y:S02]  /*ca40*/  IADD3 R179, P5, R6.reuse, 0x2000, RZ ;  /* 0x0000200006b37810 */ /* 0x040fe40007fbe0ff */
[----:B------:R-:W-:-:S02]  /*ca50*/  IADD3 R193, P2, R6, 0x2060, RZ ;  /* 0x0000206006c17810 */ /* 0x000fc40007f5e0ff */
[----:B------:R-:W-:Y:S02]  /*ca60*/  LOP3.LUT R4, R183, 0x380, RZ, 0xc0, !PT ;  /* 0x00000380b7047812 */ /* 0x000fe400078ec0ff */
[----:B------:R-:W-:Y:S01]  /*ca70*/  IADD3 R195, P3, R6, 0x4000, RZ ;  /* 0x0000400006c37810 */ /* 0x000fe20007f7e0ff */
[----:B------:R-:W-:Y:S01]  /*ca80*/  IMAD.X R91, RZ, RZ, R7, P2 ;  /* 0x000000ffff5b7224 */ /* 0x000fe200010e0607 */
[----:B------:R-:W-:Y:S02]  /*ca90*/  LOP3.LUT R20, R0, R181, RZ, 0x3c, !PT ;  /* 0x000000b500147212 */ /* 0x000fe400078e3cff */
[----:B------:R-:W-:Y:S02]  /*caa0*/  LOP3.LUT R0, R197, 0x380, RZ, 0xc0, !PT ;  /* 0x00000380c5007812 */ /* 0x000fe400078ec0ff */
[----:B------:R-:W-:Y:S02]  /*cab0*/  IADD3.X R15, RZ, R7, RZ, P5, !PT ;  /* 0x00000007ff0f7210 */ /* 0x000fe40002ffe4ff */
[----:B------:R-:W-:-:S02]  /*cac0*/  SHF.R.U64 R111, R111, 0x3, RZ ;  /* 0x000000036f6f7819 */ /* 0x000fc400000012ff */
[----:B------:R-:W-:Y:S02]  /*cad0*/  SHF.R.U64 R4, R4, 0x3, RZ ;  /* 0x0000000304047819 */ /* 0x000fe400000012ff */
[C---:B------:R-:W-:Y:S02]  /*cae0*/  IADD3 R199, P5, R6.reuse, 0x4040, RZ ;  /* 0x0000404006c77810 */ /* 0x040fe40007fbe0ff */
[C---:B------:R-:W-:Y:S02]  /*caf0*/  IADD3 R114, P2, R6.reuse, 0x6020, RZ ;  /* 0x0000602006727810 */ /* 0x040fe40007f5e0ff */
[----:B------:R-:W-:Y:S01]  /*cb00*/  IADD3.X R95, RZ, R7, RZ, P3, !PT ;  /* 0x00000007ff5f7210 */ /* 0x000fe20001ffe4ff */
[--C-:B------:R-:W-:Y:S01]  /*cb10*/  IMAD.X R103, RZ, RZ, R7.reuse, P5 ;  /* 0x000000ffff677224 */ /* 0x100fe200028e0607 */
[C---:B------:R-:W-:Y:S01]  /*cb20*/  IADD3 R201, P6, R6.reuse, 0x4060, RZ ;  /* 0x0000406006c97810 */ /* 0x040fe20007fde0ff */
[----:B------:R-:W-:Y:S01]  /*cb30*/  IMAD.X R115, RZ, RZ, R7, P2 ;  /* 0x000000ffff737224 */ /* 0x000fe200010e0607 */
[----:B------:R-:W-:-:S02]  /*cb40*/  IADD3 R203, P1, R6, 0x6000, RZ ;  /* 0x0000600006cb7810 */ /* 0x000fc40007f3e0ff */
[C---:B------:R-:W-:Y:S01]  /*cb50*/  IADD3 R118, P3, R6.reuse, 0x6040, RZ ;  /* 0x0000604006767810 */ /* 0x040fe20007f7e0ff */
[--C-:B------:R-:W-:Y:S01]  /*cb60*/  IMAD.X R107, RZ, RZ, R7.reuse, P6 ;  /* 0x000000ffff6b7224 */ /* 0x100fe200030e0607 */
[----:B------:R-:W-:Y:S02]  /*cb70*/  IADD3 R205, P4, R6, 0x6060, RZ ;  /* 0x0000606006cd7810 */ /* 0x000fe40007f9e0ff */
[----:B------:R-:W-:Y:S01]  /*cb80*/  SHF.R.U64 R0, R0, 0x3, RZ ;  /* 0x0000000300007819 */ /* 0x000fe200000012ff */
[--C-:B------:R-:W-:Y:S01]  /*cb90*/  IMAD.X R119, RZ, RZ, R7.reuse, P3 ;  /* 0x000000ffff777224 */ /* 0x100fe200018e0607 */
[----:B------:R-:W-:Y:S01]  /*cba0*/  LOP3.LUT R6, R111, R6, RZ, 0x3c, !PT ;  /* 0x000000066f067212 */ /* 0x000fe200078e3cff */
[----:B------:R-:W-:Y:S01]  /*cbb0*/  IMAD.X R123, RZ, RZ, R7, P4 ;  /* 0x000000ffff7b7224 */ /* 0x000fe200020e0607 */
[----:B------:R-:W-:Y:S02]  /*cbc0*/  LOP3.LUT R24, R4, R183, RZ, 0x3c, !PT ;  /* 0x000000b704187212 */ /* 0x000fe400078e3cff */
[----:B------:R-:W-:-:S02]  /*cbd0*/  LOP3.LUT R12, R177, 0x380, RZ, 0xc0, !PT ;  /* 0x00000380b10c7812 */ /* 0x000fc400078ec0ff */
[----:B------:R-:W-:Y:S02]  /*cbe0*/  LOP3.LUT R4, R199, 0x380, RZ, 0xc0, !PT ;  /* 0x00000380c7047812 */ /* 0x000fe400078ec0ff */
[----:B------:R-:W-:Y:S02]  /*cbf0*/  LOP3.LUT R14, R179, 0x380, RZ, 0xc0, !PT ;  /* 0x00000380b30e7812 */ /* 0x000fe400078ec0ff */
[----:B------:R-:W-:Y:S02]  /*cc00*/  LOP3.LUT R27, R114, 0x380, RZ, 0xc0, !PT ;  /* 0x00000380721b7812 */ /* 0x000fe400078ec0ff */
[----:B------:R-:W-:Y:S02]  /*cc10*/  LOP3.LUT R98, R0, R197, RZ, 0x3c, !PT ;  /* 0x000000c500627212 */ /* 0x000fe400078e3cff */
[-C--:B------:R-:W-:Y:S02]  /*cc20*/  IADD3.X R111, RZ, R7.reuse, RZ, P1, !PT ;  /* 0x00000007ff6f7210 */ /* 0x080fe40000ffe4ff */
[----:B------:R-:W-:-:S02]  /*cc30*/  MOV R0, R6 ;  /* 0x0000000600007202 */ /* 0x000fc40000000f00 */
[----:B------:R-:W-:Y:S02]  /*cc40*/  SHF.R.U64 R12, R12, 0x3, RZ ;  /* 0x000000030c0c7819 */ /* 0x000fe400000012ff */
[----:B------:R-:W-:Y:S02]  /*cc50*/  LOP3.LUT R90, R193, 0x380, RZ, 0xc0, !PT ;  /* 0x00000380c15a7812 */ /* 0x000fe400078ec0ff */
[----:B------:R-:W-:Y:S02]  /*cc60*/  SHF.R.U64 R4, R4, 0x3, RZ ;  /* 0x0000000304047819 */ /* 0x000fe400000012ff */
[----:B------:R-:W-:Y:S02]  /*cc70*/  LOP3.LUT R7, R118, 0x380, RZ, 0xc0, !PT ;  /* 0x0000038076077812 */ /* 0x000fe400078ec0ff */
[----:B------:R-:W-:Y:S02]  /*cc80*/  SHF.R.U64 R14, R14, 0x3, RZ ;  /* 0x000000030e0e7819 */ /* 0x000fe400000012ff */
[----:B------:R-:W-:-:S02]  /*cc90*/  LOP3.LUT R94, R195, 0x380, RZ, 0xc0, !PT ;  /* 0x00000380c35e7812 */ /* 0x000fc400078ec0ff */
[----:B------:R-:W-:Y:S02]  /*cca0*/  SHF.R.U64 R27, R27, 0x3, RZ ;  /* 0x000000031b1b7819 */ /* 0x000fe400000012ff */
[----:B------:R-:W-:Y:S02]  /*ccb0*/  LOP3.LUT R106, R201, 0x380, RZ, 0xc0, !PT ;  /* 0x00000380c96a7812 */ /* 0x000fe400078ec0ff */
[----:B------:R-:W-:Y:S02]  /*ccc0*/  F2FP.BF16.F32.PACK_AB R6, R29, R156 ;  /* 0x0000009c1d06723e */ /* 0x000fe400000010ff */
[----:B------:R-:W-:Y:S02]  /*ccd0*/  LOP3.LUT R12, R12, R177, RZ, 0x3c, !PT ;  /* 0x000000b10c0c7212 */ /* 0x000fe400078e3cff */
[----:B------:R-:W-:Y:S02]  /*cce0*/  SHF.R.U64 R90, R90, 0x3, RZ ;  /* 0x000000035a5a7819 */ /* 0x000fe400000012ff */
[----:B------:R-:W-:-:S02]  /*ccf0*/  LOP3.LUT R102, R4, R199, RZ, 0x3c, !PT ;  /* 0x000000c704667212 */ /* 0x000fc400078e3cff */
[----:B------:R-:W-:Y:S02]  /*cd00*/  LOP3.LUT R122, R205, 0x380, RZ, 0xc0, !PT ;  /* 0x00000380cd7a7812 */ /* 0x000fe400078ec0ff */
[----:B------:R-:W-:Y:S02]  /*cd10*/  SHF.R.U64 R29, R7, 0x3, RZ ;  /* 0x00000003071d7819 */ /* 0x000fe400000012ff */
[----:B------:R-:W-:Y:S02]  /*cd20*/  LOP3.LUT R14, R14, R179, RZ, 0x3c, !PT ;  /* 0x000000b30e0e7212 */ /* 0x000fe400078e3cff */
[----:B------:R-:W-:Y:S02]  /*cd30*/  SHF.R.U64 R94, R94, 0x3, RZ ;  /* 0x000000035e5e7819 */ /* 0x000fe400000012ff */
[----:B------:R-:W-:Y:S02]  /*cd40*/  LOP3.LUT R110, R203, 0x380, RZ, 0xc0, !PT ;  /* 0x00000380cb6e7812 */ /* 0x000fe400078ec0ff */
[----:B------:R-:W-:-:S02]  /*cd50*/  F2FP.BF16.F32.PACK_AB R4, R153, R162 ;  /* 0x000000a29904723e */ /* 0x000fc400000010ff */
[----:B------:R-:W-:Y:S02]  /*cd60*/  F2FP.BF16.F32.PACK_AB R7, R31, R30 ;  /* 0x0000001e1f07723e */ /* 0x000fe400000010ff */
[----:B------:R-:W-:Y:S02]  /*cd70*/  LOP3.LUT R114, R27, R114, RZ, 0x3c, !PT ;  /* 0x000000721b727212 */ /* 0x000fe400078e3cff */
[----:B------:R-:W-:Y:S01]  /*cd80*/  SHF.R.U64 R106, R106, 0x3, RZ ;  /* 0x000000036a6a7819 */ /* 0x000fe200000012ff */
[----:B------:R1:W-:Y:S01]  /*cd90*/  STSM.16.M88.4 [R0], R4 ;  /* 0x0000000400007844 */ /* 0x0003e20000000200 */
[----:B------:R-:W-:Y:S02]  /*cda0*/  MOV R27, R8 ;  /* 0x00000008001b7202 */ /* 0x000fe40000000f00 */
[----:B------:R-:W-:Y:S02]  /*cdb0*/  MOV R10, R10 ;  /* 0x0000000a000a7202 */ /* 0x000fe40000000f00 */
[----:B------:R-:W-:Y:S01]  /*cdc0*/  LOP3.LUT R90, R90, R193, RZ, 0x3c, !PT ;  /* 0x000000c15a5a7212 */ /* 0x000fe200078e3cff */
[----:B------:R2:W-:Y:S01]  /*cdd0*/  STSM.16.M88.4 [R27], R32 ;  /* 0x000000201b007844 */ /* 0x0005e20000000200 */
[----:B------:R-:W-:-:S02]  /*cde0*/  SHF.R.U64 R122, R122, 0x3, RZ ;  /* 0x000000037a7a7819 */ /* 0x000fc400000012ff */
[----:B------:R-:W-:Y:S01]  /*cdf0*/  MOV R12, R12 ;  /* 0x0000000c000c7202 */ /* 0x000fe20000000f00 */
[----:B------:R2:W-:Y:S01]  /*ce00*/  STSM.16.M88.4 [R10], R40 ;  /* 0x000000280a007844 */ /* 0x0005e20000000200 */
[----:B------:R-:W-:Y:S02]  /*ce10*/  F2FP.BF16.F32.PACK_AB R64, R65, R64 ;  /* 0x000000404140723e */ /* 0x000fe400000010ff */
[----:B------:R-:W-:Y:S01]  /*ce20*/  LOP3.LUT R94, R94, R195, RZ, 0x3c, !PT ;  /* 0x000000c35e5e7212 */ /* 0x000fe200078e3cff */
[----:B------:R2:W-:Y:S01]  /*ce30*/  STSM.16.M88.4 [R12], R48 ;  /* 0x000000300c007844 */ /* 0x0005e20000000200 */
[----:B------:R-:W-:Y:S02]  /*ce40*/  SHF.R.U64 R110, R110, 0x3, RZ ;  /* 0x000000036e6e7819 */ /* 0x000fe400000012ff */
[----:B------:R-:W-:Y:S02]  /*ce50*/  MOV R14, R14 ;  /* 0x0000000e000e7202 */ /* 0x000fe40000000f00 */
[----:B------:R-:W-:-:S02]  /*ce60*/  F2FP.BF16.F32.PACK_AB R58, R61, R60 ;  /* 0x0000003c3d3a723e */ /* 0x000fc400000010ff */
[----:B------:R-:W-:Y:S02]  /*ce70*/  F2FP.BF16.F32.PACK_AB R59, R63, R62 ;  /* 0x0000003e3f3b723e */ /* 0x000fe400000010ff */
[----:B------:R-:W-:Y:S02]  /*ce80*/  F2FP.BF16.F32.PACK_AB R65, R67, R66 ;  /* 0x000000424341723e */ /* 0x000fe400000010ff */
[----:B------:R-:W-:Y:S01]  /*ce90*/  F2FP.BF16.F32.PACK_AB R72, R73, R72 ;  /* 0x000000484948723e */ /* 0x000fe200000010ff */
[----:B------:R2:W-:Y:S01]  /*cea0*/  STSM.16.M88.4 [R14], R56 ;  /* 0x000000380e007844 */ /* 0x0005e20000000200 */
[----:B------:R-:W-:Y:S02]  /*ceb0*/  LOP3.LUT R106, R106, R201, RZ, 0x3c, !PT ;  /* 0x000000c96a6a7212 */ /* 0x000fe400078e3cff */
[----:B------:R-:W-:Y:S02]  /*cec0*/  MOV R20, R20 ;  /* 0x0000001400147202 */ /* 0x000fe40000000f00 */
        /* <DEDUP_REMOVED lines=9> */
[----:B------:R-:W-:Y:S01]  /*cf60*/  LOP3.LUT R122, R122, R205, RZ, 0x3c, !PT ;  /* 0x000000cd7a7a7212 */ /* 0x000fe200078e3cff */
[----:B------:R2:W-:Y:S01]  /*cf70*/  STSM.16.M88.4 [R24], R72 ;  /* 0x0000004818007844 */ /* 0x0005e20000000200 */
[----:B------:R-:W-:Y:S02]  /*cf80*/  MOV R9, R90 ;  /* 0x0000005a00097202 */ /* 0x000fe40000000f00 */
[----:B------:R-:W-:Y:S02]  /*cf90*/  F2FP.BF16.F32.PACK_AB R82, R85, R84 ;  /* 0x000000545552723e */ /* 0x000fe400000010ff */
[----:B------:R-:W-:Y:S02]  /*cfa0*/  F2FP.BF16.F32.PACK_AB R83, R87, R86 ;  /* 0x000000565753723e */ /* 0x000fe400000010ff */
[----:B------:R-:W-:-:S02]  /*cfb0*/  F2FP.BF16.F32.PACK_AB R88, R89, R88 ;  /* 0x000000585958723e */ /* 0x000fc400000010ff */
[----:B------:R-:W-:Y:S01]  /*cfc0*/  LOP3.LUT R110, R110, R203, RZ, 0x3c, !PT ;  /* 0x000000cb6e6e7212 */ /* 0x000fe200078e3cff */
[----:B------:R2:W-:Y:S01]  /*cfd0*/  STSM.16.M88.4 [R9], R80 ;  /* 0x0000005009007844 */ /* 0x0005e20000000200 */
[----:B------:R-:W-:Y:S02]  /*cfe0*/  MOV R94, R94 ;  /* 0x0000005e005e7202 */ /* 0x000fe40000000f00 */
[----:B------:R-:W-:Y:S02]  /*cff0*/  MOV R8, R98 ;  /* 0x0000006200087202 */ /* 0x000fe40000000f00 */
[----:B------:R-:W-:Y:S02]  /*d000*/  F2FP.BF16.F32.PACK_AB R89, R154, R26 ;  /* 0x0000001a9a59723e */ /* 0x000fe400000010ff */
[----:B------:R-:W-:Y:S02]  /*d010*/  F2FP.BF16.F32.PACK_AB R90, R93, R92 ;  /* 0x0000005c5d5a723e */ /* 0x000fe400000010ff */
[----:B------:R-:W-:-:S02]  /*d020*/  F2FP.BF16.F32.PACK_AB R91, R157, R155 ;  /* 0x0000009b9d5b723e */ /* 0x000fc400000010ff */
[----:B------:R-:W-:Y:S02]  /*d030*/  F2FP.BF16.F32.PACK_AB R96, R97, R96 ;  /* 0x000000606160723e */ /* 0x000fe400000010ff */
[----:B-1----:R-:W-:Y:S01]  /*d040*/  MOV R5, R106 ;  /* 0x0000006a00057202 */ /* 0x002fe20000000f00 */
[----:B------:R2:W-:Y:S01]  /*d050*/  STSM.16.M88.4 [R94], R88 ;  /* 0x000000585e007844 */ /* 0x0005e20000000200 */
[----:B------:R-:W-:Y:S02]  /*d060*/  F2FP.BF16.F32.PACK_AB R97, R159, R158 ;  /* 0x0000009e9f61723e */ /* 0x000fe400000010ff */
        /* <DEDUP_REMOVED lines=11> */
[----:B------:R-:W-:Y:S01]  /*d120*/  MOV R0, R122 ;  /* 0x0000007a00007202 */ /* 0x000fe20000000f00 */
[----:B------:R2:W-:Y:S01]  /*d130*/  STSM.16.M88.4 [R102], R104 ;  /* 0x0000006866007844 */ /* 0x0005e20000000200 */
[----:B------:R-:W-:Y:S02]  /*d140*/  F2FP.BF16.F32.PACK_AB R113, R168, R167 ;  /* 0x000000a7a871723e */ /* 0x000fe400000010ff */
        /* <DEDUP_REMOVED lines=9> */
[----:B------:R-:W-:-:S02]  /*d1e0*/  F2FP.BF16.F32.PACK_AB R129, R131, R130 ;  /* 0x000000828381723e */ /* 0x000fc400000010ff */
[----:B------:R-:W-:Y:S01]  /*d1f0*/  F2FP.BF16.F32.PACK_AB R136, R137, R136 ;  /* 0x000000888988723e */ /* 0x000fe200000010ff */
[----:B------:R2:W-:Y:S01]  /*d200*/  STSM.16.M88.4 [R110], R120 ;  /* 0x000000786e007844 */ /* 0x0005e20000000200 */
        /* <DEDUP_REMOVED lines=10> */
[----:B------:R2:W-:Y:S01]  /*d2b0*/  STSM.16.M88.4 [R118], R136 ;  /* 0x0000008876007844 */ /* 0x0005e20000000200 */
        /* <DEDUP_REMOVED lines=10> */
[----:B------:R-:W1:Y:S01]  /*d360*/  LDC.64 R6, c[0x0][0xb78] ;  /* 0x0002de00ff067b82 */ /* 0x000e620000000a00 */
[----:B------:R-:W-:Y:S01]  /*d370*/  USHF.R.S32.HI UR5, URZ, 0x1f, UR43 ;  /* 0x0000001f3f057899 */ /* 0x000fe2000801142b */
[----:B--2---:R-:W-:Y:S01]  /*d380*/  IADD3 R9, -R17, RZ, RZ ;  /* 0x000000ff11097210 */ /* 0x004fe20007ffe1ff */
[----:B------:R-:W-:Y:S02]  /*d390*/  ULDC.64 UR8, c[0x0][0xb70] ;  /* 0x0002dc0000087ab9 */ /* 0x000fe40000000a00 */
[----:B------:R-:W-:Y:S01]  /*d3a0*/  UIMAD UR5, UR5, UR8, URZ ;  /* 0x00000008050572a4 */ /* 0x000fe2000f8e023f */
[----:B------:R-:W-:Y:S01]  /*d3b0*/  ISETP.NE.AND P0, PT, R2, R9, PT ;  /* 0x000000090200720c */ /* 0x000fe20003f05270 */
[----:B------:R-:W-:Y:S01]  /*d3c0*/  UIMAD.WIDE.U32 UR6, UR43, UR8, URZ ;  /* 0x000000082b0672a5 */ /* 0x000fe2000f8e003f */
[----:B------:R-:W-:Y:S01]  /*d3d0*/  IADD3 R9, R16, UR42, RZ ;  /* 0x0000002a10097c10 */ /* 0x000fe2000fffe0ff */
[----:B------:R-:W-:Y:S02]  /*d3e0*/  UIMAD UR5, UR43, UR9, UR5 ;  /* 0x000000092b0572a4 */ /* 0x000fe4000f8e0205 */
[----:B------:R-:W-:-:S02]  /*d3f0*/  USHF.R.S32.HI UR8, URZ, 0x1f, UR44 ;  /* 0x0000001f3f087899 */ /* 0x000fc4000801142c */
[----:B------:R-:W-:Y:S02]  /*d400*/  UIADD3 UR5, UR7, UR5, URZ ;  /* 0x0000000507057290 */ /* 0x000fe4000fffe03f */
[----:B------:R-:W-:Y:S02]  /*d410*/  IMAD.U32 R5, RZ, RZ, UR7 ;  /* 0x00000007ff057e24 */ /* 0x000fe4000f8e00ff */
[----:B------:R-:W-:Y:S01]  /*d420*/  IMAD.U32 R4, RZ, RZ, UR6 ;  /* 0x00000006ff047e24 */ /* 0x000fe2000f8e00ff */
[----:B------:R-:W-:Y:S01]  /*d430*/  ULDC.64 UR6, c[0x0][0xb40] ;  /* 0x0002d00000067ab9 */ /* 0x000fe20000000a00 */
[C---:B------:R-:W-:Y:S02]  /*d440*/  VIADD R8, R9.reuse, 0x8 ;  /* 0x0000000809087836 */ /* 0x040fe40000000000 */
[----:B------:R-:W-:Y:S01]  /*d450*/  IMAD.U32 R5, RZ, RZ, UR5 ;  /* 0x00000005ff057e24 */ /* 0x000fe2000f8e00ff */
[----:B------:R-:W-:Y:S02]  /*d460*/  ULDC UR5, c[0x0][0xa88] ;  /* 0x0002a20000057ab9 */ /* 0x000fe40000000800 */
[----:B------:R-:W-:Y:S01]  /*d470*/  ISETP.GE.OR P1, PT, R9, UR5, P0 ;  /* 0x0000000509007c0c */ /* 0x000fe20008726670 */
[----:B-1----:R-:W-:Y:S01]  /*d480*/  IMAD R0, R6, UR8, RZ ;  /* 0x0000000806007c24 */ /* 0x002fe2000f8e02ff */
[----:B------:R-:W-:Y:S01]  /*d490*/  ISETP.GE.OR P0, PT, R8, UR5, P0 ;  /* 0x0000000508007c0c */ /* 0x000fe20008706670 */
[----:B------:R-:W-:-:S04]  /*d4a0*/  IMAD.WIDE.U32 R4, R6, UR44, R4 ;  /* 0x0000002c06047c25 */ /* 0x000fc8000f8e0004 */
[----:B------:R-:W-:Y:S01]  /*d4b0*/  IMAD R6, R7, UR44, R0 ;  /* 0x0000002c07067c24 */ /* 0x000fe2000f8e0200 */
[----:B------:R-:W-:Y:S02]  /*d4c0*/  SHF.R.S32.HI R7, RZ, 0x1f, R9 ;  /* 0x0000001fff077819 */ /* 0x000fe40000011409 */
[----:B------:R-:W-:-:S04]  /*d4d0*/  IADD3 R0, P2, R9, R4, RZ ;  /* 0x0000000409007210 */ /* 0x000fc80007f5e0ff */
[----:B------:R-:W-:Y:S02]  /*d4e0*/  IADD3.X R7, R7, R5, R6, P2, !PT ;  /* 0x0000000507077210 */ /* 0x000fe400017fe406 */
[----:B------:R-:W-:-:S04]  /*d4f0*/  LEA R4, P2, R0, UR6, 0x2 ;  /* 0x0000000600047c11 */ /* 0x000fc8000f8410ff */
[----:B------:R-:W-:-:S05]  /*d500*/  LEA.HI.X R5, R0, UR7, R7, 0x2, P2 ;  /* 0x0000000700057c11 */ /* 0x000fca00090f1407 */
[----:B------:R1:W-:Y:S04]  /*d510*/  @!P1 STG.E desc[UR50][R4.64], R3 ;  /* 0x0000000304009986 */ /* 0x0003e8000c101932 */
[----:B------:R1:W-:Y:S02]  /*d520*/  @!P0 STG.E desc[UR50][R4.64+0x20], R28 ;  /* 0x0000201c04008986 */ /* 0x0003e4000c101932 */
.L_x_4040:
[----:B--2---:R-:W2:Y:S02]  /*d530*/  SHFL.IDX PT, R0, R189, RZ, 0x1f ;  /* 0x00001fffbd007589 */ /* 0x004ea400000e0000 */
[----:B--2---:R-:W-:-:S13]  /*d540*/  ISETP.NE.AND P0, PT, R0, 0x7, PT ;  /* 0x000000070000780c */ /* 0x004fda0003f05270 */
[----:B------:R-:W-:Y:S05]  /*d550*/  @P0 BRA `(.L_x_4041) ;  /* 0x0000000800f80947 */ /* 0x000fea0003800000 */
[----:B------:R-:W-:Y:S01]  /*d560*/  BAR.SYNC.DEFER_BLOCKING 0x1, 0x120 ;  /* 0x0044800000007b1d */ /* 0x000fe20000010000 */
[----:B------:R-:W-:-:S05]  /*d570*/  ELECT P0, URZ, PT ;  /* 0x00000000003f782f */ /* 0x000fca0003800000 */
[----:B------:R-:W-:Y:S08]  /*d580*/  BSSY B0, `(.L_x_4042) ;  /* 0x0000030000007945 */ /* 0x000ff00003800000 */
[----:B------:R-:W-:Y:S05]  /*d590*/  @!P0 BRA `(.L_x_4043) ;  /* 0x0000000000b88947 */ /* 0x000fea0003800000 */
[----:B------:R-:W-:Y:S02]  /*d5a0*/  UIADD3 UR6, UP0, UR52, 0x9f0, URZ ;  /* 0x000009f034067890 */ /* 0x000fe4000ff1e03f */
[----:B------:R-:W-:Y:S02]  /*d5b0*/  UIADD3 UR5, UR48, 0x2000, URZ ;  /* 0x0000200030057890 */ /* 0x000fe4000fffe03f */
[----:B------:R-:W-:Y:S02]  /*d5c0*/  UIADD3.X UR7, URZ, UR53, URZ, UP0, !UPT ;  /* 0x000000353f077290 */ /* 0x000fe400087fe43f */
[----:B------:R-:W-:Y:S01]  /*d5d0*/  UIADD3 UR9, UR48, 0x4000, URZ ;  /* 0x0000400030097890 */ /* 0x000fe2000fffe03f */
[----:B------:R-:W-:Y:S01]  /*d5e0*/  UMOV UR41, URZ ;  /* 0x0000003f00297c82 */ /* 0x000fe20008000000 */
[----:B------:R-:W-:Y:S01]  /*d5f0*/  UMOV UR45, URZ ;  /* 0x0000003f002d7c82 */ /* 0x000fe20008000000 */
[----:B------:R-:W-:Y:S01]  /*d600*/  UMOV UR40, UR48 ;  /* 0x0000003000287c82 */ /* 0x000fe20008000000 */
[----:B------:R-:W-:Y:S01]  /*d610*/  UMOV UR8, 0x40 ;  /* 0x0000004000087882 */ /* 0x000fe20000000000 */
[----:B------:R-:W-:-:S02]  /*d620*/  UIADD3 UR11, UR48, 0x6000, URZ ;  /* 0x00006000300b7890 */ /* 0x000fc4000fffe03f */
        /* <DEDUP_REMOVED lines=37> */
.L_x_4043:
[----:B------:R-:W-:Y:S05]  /*d880*/  BSYNC B0 ;  /* 0x0000000000007941 */ /* 0x000fea0003800000 */
.L_x_4042:
[----:B------:R-:W-:Y:S05]  /*d890*/  BRA `(.L_x_4041) ;  /* 0x0000000800287947 */ /* 0x000fea0003800000 */
.L_x_4039:
[----:B------:R-:W1:Y:S01]  /*d8a0*/  LDC.64 R8, c[0x0][0xae0] ;  /* 0x0002b800ff087b82 */ /* 0x000e620000000a00 */
[----:B------:R-:W-:Y:S01]  /*d8b0*/  ISETP.GT.AND P0, PT, R191, 0x3f, PT ;  /* 0x0000003fbf00780c */ /* 0x000fe20003f04270 */
[----:B------:R-:W-:Y:S01]  /*d8c0*/  USHF.R.S32.HI UR5, URZ, 0x1f, UR43 ;  /* 0x0000001f3f057899 */ /* 0x000fe2000801142b */
[----:B------:R-:W-:Y:S01]  /*d8d0*/  BSSY B0, `(.L_x_4044) ;  /* 0x000001a000007945 */ /* 0x000fe20003800000 */
[----:B------:R-:W-:Y:S01]  /*d8e0*/  USHF.R.S32.HI UR8, URZ, 0x1f, UR44 ;  /* 0x0000001f3f087899 */ /* 0x000fe2000801142c */
[----:B------:R-:W-:-:S09]  /*d8f0*/  VIADD R12, R184, 0x40 ;  /* 0x00000040b80c7836 */ /* 0x000fd20000000000 */
[----:B------:R-:W-:Y:S05]  /*d900*/  @P0 BRA `(.L_x_4045) ;  /* 0x0000000000580947 */ /* 0x000fea0003800000 */
[----:B------:R-:W2:Y:S01]  /*d910*/  S2R R4, SR_TID.X ;  /* 0x0000000000047919 */ /* 0x000ea20000002100 */
[----:B------:R-:W-:Y:S01]  /*d920*/  IMAD.U32 R5, RZ, RZ, UR42 ;  /* 0x0000002aff057e24 */ /* 0x000fe2000f8e00ff */
[----:B------:R-:W-:-:S04]  /*d930*/  ULDC UR6, c[0x0][0xa88] ;  /* 0x0002a20000067ab9 */ /* 0x000fc80000000800 */
[----:B--2---:R-:W-:-:S04]  /*d940*/  IADD3 R4, R5, -0x80, R4 ;  /* 0xffffff8005047810 */ /* 0x004fc80007ffe004 */
[----:B------:R-:W-:-:S13]  /*d950*/  ISETP.GE.AND P0, PT, R4, UR6, PT ;  /* 0x0000000604007c0c */ /* 0x000fda000bf06270 */
[----:B------:R-:W-:Y:S05]  /*d960*/  @P0 BRA `(.L_x_4045) ;  /* 0x0000000000400947 */ /* 0x000fea0003800000 */
[----:B------:R-:W2:Y:S01]  /*d970*/  LDC.64 R6, c[0x0][0xb70] ;  /* 0x0002dc00ff067b82 */ /* 0x000ea20000000a00 */
[----:B------:R-:W-:Y:S01]  /*d980*/  SHF.R.S32.HI R5, RZ, 0x1f, R4 ;  /* 0x0000001fff057819 */ /* 0x000fe20000011404 */
[----:B------:R-:W-:-:S06]  /*d990*/  ULDC.64 UR6, c[0x0][0xb40] ;  /* 0x0002d00000067ab9 */ /* 0x000fcc0000000a00 */
[----:B------:R-:W3:Y:S01]  /*d9a0*/  LDC.64 R10, c[0x0][0xb78] ;  /* 0x0002de00ff0a7b82 */ /* 0x000ee20000000a00 */
[C---:B--2---:R-:W-:Y:S02]  /*d9b0*/  IMAD R0, R6.reuse, UR5, RZ ;  /* 0x0000000506007c24 */ /* 0x044fe4000f8e02ff */
[----:B------:R-:W-:-:S04]  /*d9c0*/  IMAD.WIDE.U32 R4, R6, UR43, R4 ;  /* 0x0000002b06047c25 */ /* 0x000fc8000f8e0004 */
[----:B------:R-:W-:Y:S02]  /*d9d0*/  IMAD R3, R7, UR43, R0 ;  /* 0x0000002b07037c24 */ /* 0x000fe4000f8e0200 */
[----:B---3--:R-:W-:-:S03]  /*d9e0*/  IMAD R0, R10, UR8, RZ ;  /* 0x000000080a007c24 */ /* 0x008fc6000f8e02ff */
[----:B------:R-:W-:Y:S01]  /*d9f0*/  IADD3 R5, R5, R3, RZ ;  /* 0x0000000305057210 */ /* 0x000fe20007ffe0ff */
[----:B------:R-:W-:Y:S02]  /*da00*/  IMAD R3, R11, UR44, R0 ;  /* 0x0000002c0b037c24 */ /* 0x000fe4000f8e0200 */
[----:B------:R-:W-:-:S04]  /*da10*/  IMAD.WIDE.U32 R4, R10, UR44, R4 ;  /* 0x0000002c0a047c25 */ /* 0x000fc8000f8e0004 */
[----:B------:R-:W-:Y:S01]  /*da20*/  IMAD.IADD R3, R5, 0x1, R3 ;  /* 0x0000000105037824 */ /* 0x000fe200078e0203 */
[----:B------:R-:W-:-:S04]  /*da30*/  LEA R6, P0, R4, UR6, 0x2 ;  /* 0x0000000604067c11 */ /* 0x000fc8000f8010ff */
[----:B------:R-:W-:Y:S01]  /*da40*/  LEA.HI.X R7, R4, UR7, R3, 0x2, P0 ;  /* 0x0000000704077c11 */ /* 0x000fe200080f1403 */
[----:B------:R-:W-:-:S05]  /*da50*/  IMAD.MOV.U32 R3, RZ, RZ, -0x800000 ;  /* 0xff800000ff037424 */ /* 0x000fca00078e00ff */
[----:B------:R2:W-:Y:S03]  /*da60*/  STG.E desc[UR50][R6.64], R3 ;  /* 0x0000000306007986 */ /* 0x0005e6000c101932 */
.L_x_4045:
[----:B------:R-:W-:Y:S05]  /*da70*/  BSYNC B0 ;  /* 0x0000000000007941 */ /* 0x000fea0003800000 */
.L_x_4044:
[----:B------:R-:W-:Y:S01]  /*da80*/  ULDC.64 UR6, c[0x0][0xa88] ;  /* 0x0002a20000067ab9 */ /* 0x000fe20000000a00 */
[----:B-12---:R-:W-:Y:S01]  /*da90*/  IMAD R6, R8, UR5, RZ ;  /* 0x0000000508067c24 */ /* 0x006fe2000f8e02ff */
[----:B------:R-:W-:Y:S01]  /*daa0*/  ISETP.GE.AND P1, PT, R12, UR7, PT ;  /* 0x000000070c007c0c */ /* 0x000fe2000bf26270 */
[----:B------:R-:W1:Y:S01]  /*dab0*/  LDC.64 R10, c[0x0][0xae8] ;  /* 0x0002ba00ff0a7b82 */ /* 0x000e620000000a00 */
[C---:B------:R-:W-:Y:S01]  /*dac0*/  ISETP.GE.AND P0, PT, R184.reuse, UR7, PT ;  /* 0x00000007b8007c0c */ /* 0x040fe2000bf06270 */
[C---:B------:R-:W-:Y:S01]  /*dad0*/  VIADD R14, R184.reuse, 0x80 ;  /* 0x00000080b80e7836 */ /* 0x040fe20000000000 */
[----:B------:R-:W-:Y:S01]  /*dae0*/  SEL R3, RZ, 0xffffffff, P1 ;  /* 0xffffffffff037807 */ /* 0x000fe20000800000 */
[----:B------:R-:W-:Y:S01]  /*daf0*/  VIADD R15, R184, 0xc0 ;  /* 0x000000c0b80f7836 */ /* 0x000fe20000000000 */
[----:B------:R-:W-:Y:S01]  /*db00*/  SEL R0, RZ, 0x1, P0 ;  /* 0x00000001ff007807 */ /* 0x000fe20000000000 */
[----:B------:R-:W-:Y:S01]  /*db10*/  IMAD R7, R9, UR43, R6 ;  /* 0x0000002b09077c24 */ /* 0x000fe2000f8e0206 */
[----:B------:R-:W-:Y:S01]  /*db20*/  ISETP.GE.AND P0, PT, R14, UR7, PT ;  /* 0x000000070e007c0c */ /* 0x000fe2000bf06270 */
[----:B------:R-:W2:Y:S01]  /*db30*/  LDC R9, c[0x0][0xdac] ;  /* 0x00036b00ff097b82 */ /* 0x000ea20000000800 */
[----:B------:R-:W-:Y:S01]  /*db40*/  IMAD.SHL.U32 R3, R3, 0x2, RZ ;  /* 0x0000000203037824 */ /* 0x000fe200078e00ff */
[----:B------:R-:W-:Y:S01]  /*db50*/  ISETP.GE.AND P2, PT, R15, UR7, PT ;  /* 0x000000070f007c0c */ /* 0x000fe2000bf46270 */
[C---:B------:R-:W-:Y:S01]  /*db60*/  VIADD R21, R184.reuse, 0x140 ;  /* 0x00000140b8157836 */ /* 0x040fe20000000000 */
[C---:B------:R-:W-:Y:S01]  /*db70*/  IADD3 R20, R184.reuse, 0x100, RZ ;  /* 0x00000100b8147810 */ /* 0x040fe20007ffe0ff */
[C---:B------:R-:W-:Y:S01]  /*db80*/  VIADD R4, R184.reuse, 0x180 ;  /* 0x00000180b8047836 */ /* 0x040fe20000000000 */
[----:B------:R-:W-:Y:S01]  /*db90*/  LOP3.LUT R0, R3, 0x2, R0, 0xe2, !PT ;  /* 0x0000000203007812 */ /* 0x000fe200078ee200 */
[----:B------:R-:W-:Y:S01]  /*dba0*/  UIADD3 UR42, -UR42, UR6, URZ ;  /* 0x000000062a2a7290 */ /* 0x000fe2000fffe13f */
[----:B------:R-:W-:Y:S01]  /*dbb0*/  SHF.R.S32.HI R185, RZ, 0x1f, R184 ;  /* 0x0000001fffb97819 */ /* 0x000fe200000114b8 */
[----:B------:R-:W-:Y:S01]  /*dbc0*/  ULOP3.LUT UR40, URZ, UR40, URZ, 0x33, !UPT ;  /* 0x000000283f287292 */ /* 0x000fe2000f8e333f */
[----:B------:R-:W-:Y:S01]  /*dbd0*/  IADD3 R5, R184, 0x1c0, RZ ;  /* 0x000001c0b8057810 */ /* 0x000fe20007ffe0ff */
[----:B------:R-:W-:Y:S01]  /*dbe0*/  BSSY B0, `(.L_x_4046) ;  /* 0x0000036000007945 */ /* 0x000fe20003800000 */
[----:B------:R-:W-:-:S02]  /*dbf0*/  SEL R3, RZ, 0x4, P0 ;  /* 0x00000004ff037807 */ /* 0x000fc40000000000 */
[----:B------:R-:W-:Y:S02]  /*dc00*/  SEL R6, RZ, 0x8, P2 ;  /* 0x00000008ff067807 */ /* 0x000fe40001000000 */
[----:B------:R-:W-:Y:S02]  /*dc10*/  ISETP.GE.AND P2, PT, R21, UR7, PT ;  /* 0x0000000715007c0c */ /* 0x000fe4000bf46270 */
[----:B------:R-:W-:Y:S02]  /*dc20*/  ISETP.GE.AND P0, PT, R20, UR7, PT ;  /* 0x0000000714007c0c */ /* 0x000fe4000bf06270 */
[----:B------:R-:W-:Y:S02]  /*dc30*/  ISETP.GE.AND P3, PT, R4, UR7, PT ;  /* 0x0000000704007c0c */ /* 0x000fe4000bf66270 */
[----:B------:R-:W-:Y:S01]  /*dc40*/  ISETP.GE.AND P1, PT, R5, UR7, PT ;  /* 0x0000000705007c0c */ /* 0x000fe2000bf26270 */
[----:B------:R-:W-:Y:S01]  /*dc50*/  IMAD.WIDE.U32 R4, R8, UR43, R184 ;  /* 0x0000002b08047c25 */ /* 0x000fe2000f8e00b8 */
[----:B------:R-:W-:-:S02]  /*dc60*/  LOP3.LUT R0, R6, R0, R3, 0xfe, !PT ;  /* 0x0000000006007212 */ /* 0x000fc400078efe03 */
[----:B------:R-:W-:Y:S01]  /*dc70*/  SEL R6, RZ, 0x20, P2 ;  /* 0x00000020ff067807 */ /* 0x000fe20001000000 */
[C---:B------:R-:W-:Y:S01]  /*dc80*/  VIADD R8, R186.reuse, 0x20 ;  /* 0x00000020ba087836 */ /* 0x040fe20000000000 */
[----:B------:R-:W-:Y:S01]  /*dc90*/  ISETP.GE.AND P2, PT, R186, UR42, PT ;  /* 0x0000002aba007c0c */ /* 0x000fe2000bf46270 */
[----:B------:R-:W-:Y:S01]  /*dca0*/  IMAD.IADD R5, R5, 0x1, R7 ;  /* 0x0000000105057824 */ /* 0x000fe200078e0207 */
[----:B------:R-:W-:Y:S02]  /*dcb0*/  SEL R3, RZ, 0x10, P0 ;  /* 0x00000010ff037807 */ /* 0x000fe40000000000 */
[----:B------:R-:W-:Y:S01]  /*dcc0*/  ISETP.GE.AND P0, PT, R8, UR42, PT ;  /* 0x0000002a08007c0c */ /* 0x000fe2000bf06270 */
[----:B-1----:R-:W-:Y:S01]  /*dcd0*/  IMAD R8, R10, UR8, RZ ;  /* 0x000000080a087c24 */ /* 0x002fe2000f8e02ff */
[----:B------:R-:W-:Y:S02]  /*dce0*/  LOP3.LUT R3, R6, R0, R3, 0xfe, !PT ;  /* 0x0000000006037212 */ /* 0x000fe400078efe03 */
[----:B------:R-:W-:Y:S01]  /*dcf0*/  SEL R0, RZ, 0x40, P3 ;  /* 0x00000040ff007807 */ /* 0x000fe20001800000 */
[----:B------:R-:W-:Y:S01]  /*dd00*/  IMAD R11, R11, UR44, R8 ;  /* 0x0000002c0b0b7c24 */ /* 0x000fe2000f8e0208 */
[----:B------:R-:W-:-:S02]  /*dd10*/  SHF.R.S32.HI R187, RZ, 0x1f, R186 ;  /* 0x0000001fffbb7819 */ /* 0x000fc400000114ba */
[----:B--2---:R-:W-:Y:S01]  /*dd20*/  IADD3 R7, R9, UR40, RZ ;  /* 0x0000002809077c10 */ /* 0x004fe2000fffe0ff */
[----:B------:R-:W-:Y:S01]  /*dd30*/  IMAD.WIDE.U32 R8, R10, UR44, R4 ;  /* 0x0000002c0a087c25 */ /* 0x000fe2000f8e0004 */
[----:B------:R-:W-:Y:S02]  /*dd40*/  LOP3.LUT R3, R3, R0, RZ, 0xfc, !PT ;  /* 0x0000000003037212 */ /* 0x000fe400078efcff */
[----:B------:R-:W-:Y:S01]  /*dd50*/  SEL R0, RZ, 0x80, P1 ;  /* 0x00000080ff007807 */ /* 0x000fe20000800000 */
[----:B------:R-:W-:-:S03]  /*dd60*/  IMAD.WIDE R6, R7, 0x40, R186 ;  /* 0x0000004007067825 */ /* 0x000fc600078e02ba */
[----:B------:R-:W-:Y:S01]  /*dd70*/  LOP3.LUT R0, R3, R0, RZ, 0xfc, !PT ;  /* 0x0000000003007212 */ /* 0x000fe200078efcff */
[----:B------:R-:W-:Y:S01]  /*dd80*/  IMAD.IADD R13, R9, 0x1, R11 ;  /* 0x00000001090d7824 */ /* 0x000fe200078e020b */
        /* <DEDUP_REMOVED lines=13> */
[----:B------:R-:W-:Y:S02]  /*de60*/  LEA R10, P2, R4, UR8, 0x1 ;  /* 0x00000008040a7c11 */ /* 0x000fe4000f8408ff */
[----:B------:R-:W-:-:S04]  /*de70*/  IADD3 R5, R5, R11, RZ ;  /* 0x0000000b05057210 */ /* 0x000fc80007ffe0ff */
        /* <DEDUP_REMOVED lines=12> */
.L_x_4047:
[----:B------:R-:W-:Y:S05]  /*df40*/  BSYNC B0 ;  /* 0x0000000000007941 */ /* 0x000fea0003800000 */
.L_x_4046:
[----:B------:R-:W-:Y:S04]  /*df50*/  BSSY B0, `(.L_x_4041) ;  /* 0x000001e000007945 */ /* 0x000fe80003800000 */
[----:B------:R-:W-:Y:S05]  /*df60*/  @P0 BRA `(.L_x_4048) ;  /* 0x0000000000700947 */ /* 0x000fea0003800000 */
[----:B------:R-:W-:Y:S01]  /*df70*/  IADD3 R9, P0, R6, 0x20, RZ ;  /* 0x0000002006097810 */ /* 0x000fe20007f1e0ff */
[----:B------:R-:W-:Y:S01]  /*df80*/  ULDC.64 UR8, c[0x0][0xad8] ;  /* 0x0002b60000087ab9 */ /* 0x000fe20000000a00 */
[----:B------:R-:W-:Y:S01]  /*df90*/  IMAD.MOV.U32 R4, RZ, RZ, R8 ;  /* 0x000000ffff047224 */ /* 0x000fe200078e0008 */
[----:B------:R-:W-:Y:S01]  /*dfa0*/  ISETP.GE.AND P1, PT, R14, UR7, PT ;  /* 0x000000070e007c0c */ /* 0x000fe2000bf26270 */
        /* <DEDUP_REMOVED lines=8> */
[----:B------:R-:W-:-:S03]  /*e030*/  LOP3.LUT P4, RZ, R3, 0x40, RZ, 0xc0, !PT ;  /* 0x0000004003ff7812 */ /* 0x000fc6000788c0ff */
[----:B------:R-:W-:Y:S01]  /*e040*/  IMAD R9, R9, UR9, R6 ;  /* 0x0000000909097c24 */ /* 0x000fe2000f8e0206 */
[----:B------:R-:W-:Y:S02]  /*e050*/  ULDC.64 UR8, c[0x0][0xa80] ;  /* 0x0002a00000087ab9 */ /* 0x000fe40000000a00 */
[----:B------:R-:W-:Y:S02]  /*e060*/  LEA R6, P3, R4, UR8, 0x1 ;  /* 0x0000000804067c11 */ /* 0x000fe4000f8608ff */
[----:B------:R-:W-:-:S04]  /*e070*/  IADD3 R5, R5, R9, RZ ;  /* 0x0000000905057210 */ /* 0x000fc80007ffe0ff */
        /* <DEDUP_REMOVED lines=11> */
.L_x_4048:
[----:B------:R-:W-:Y:S05]  /*e130*/  BSYNC B0 ;  /* 0x0000000000007941 */ /* 0x000fea0003800000 */
.L_x_4041:
[----:B------:R-:W3:Y:S02]  /*e140*/  LDC R0, c[0x0][0xda8] ;  /* 0x00036a00ff007b82 */ /* 0x000ee40000000800 */
[----:B---3--:R-:W-:-:S13]  /*e150*/  ISETP.LE.AND P0, PT, R0, UR4, PT ;  /* 0x0000000400007c0c */ /* 0x008fda000bf03270 */
[----:B------:R-:W-:Y:S05]  /*e160*/  @!P0 BRA `(.L_x_4049) ;  /* 0xffffff2c00588947 */ /* 0x000fea000383ffff */
[----:B------:R-:W-:Y:S05]  /*e170*/  EXIT ;  /* 0x000000000000794d */ /* 0x000fea0003800000 */
.L_x_3943:
[----:B------:R-:W-:-:S08]  /*e180*/  NOP ;  /* 0x0000000000007918 */ /* 0x000fd00000000000 */
[----:B------:R-:W1:-:S00]  /*e190*/  USETMAXREG.DEALLOC.CTAPOOL 0x18 ;  /* 0x00000018000079c8 */ /* 0x000e4000080e0500 */
        /* <DEDUP_REMOVED lines=11> */
[----:B------:R-:W-:Y:S01]  /*e250*/  LOP3.LUT R19, R19, 0x1f, RZ, 0xc0, !PT ;  /* 0x0000001f13137812 */ /* 0x000fe200078ec0ff */
[----:B------:R-:W-:Y:S01]  /*e260*/  IMAD.U32 R18, RZ, RZ, UR4 ;  /* 0x00000004ff127e24 */ /* 0x000fe2000f8e00ff */
[----:B------:R-:W-:Y:S01]  /*e270*/  MOV R17, 0x1 ;  /* 0x0000000100117802 */ /* 0x000fe20000000f00 */
[----:B------:R-:W-:Y:S01]  /*e280*/  IMAD.MOV.U32 R16, RZ, RZ, RZ ;  /* 0x000000ffff107224 */ /* 0x000fe200078e00ff */
[----:B------:R-:W-:Y:S01]  /*e290*/  ULDC UR44, c[0x0][0xc] ;  /* 0x00000300002c7ab9 */ /* 0x000fe20000000800 */
[----:B------:R-:W-:Y:S01]  /*e2a0*/  ULDC.64 UR46, c[0x0][0x198] ;  /* 0x00006600002e7ab9 */ /* 0x000fe20000000a00 */
[----:B------:R-:W-:-:S05]  /*e2b0*/  UMOV UR45, URZ ;  /* 0x0000003f002d7c82 */ /* 0x000fca0008000000 */
.L_x_4104:
[----:B------:R-:W-:Y:S01]  /*e2c0*/  ULDC UR10, c[0x0][0xdd0] ;  /* 0x00037400000a7ab9 */ /* 0x000fe20000000800 */
[----:B------:R-:W1:Y:S01]  /*e2d0*/  LDC R0, c[0x0][0xde8] ;  /* 0x00037a00ff007b82 */ /* 0x000e620000000800 */
        /* <DEDUP_REMOVED lines=19> */
.L_x_4051:
[----:B------:R-:W-:Y:S01]  /*e410*/  ULDC UR11, c[0x0][0xdc4] ;  /* 0x00037100000b7ab9 */ /* 0x000fe20000000800 */
[----:B------:R-:W-:Y:S01]  /*e420*/  UMOV UR9, UR10 ;  /* 0x0000000a00097c82 */ /* 0x000fe20008000000 */
[----:B------:R-:W-:-:S11]  /*e430*/  UISETP.NE.AND UP0, UPT, UR11, 0x1, UPT ;  /* 0x000000010b00788c */ /* 0x000fd6000bf05270 */
[----:B------:R-:W-:Y:S02]  /*e440*/  @UP0 ULDC.64 UR12, c[0x0][0xdc8] ;  /* 0x00037200000c0ab9 */ /* 0x000fe40000000a00 */
[----:B------:R-:W-:-:S04]  /*e450*/  UIMAD.WIDE.U32 UR6, UR10, UR12, URZ ;  /* 0x0000000c0a0672a5 */ /* 0x000fc8000f8e003f */
[----:B------:R-:W-:-:S04]  /*e460*/  @UP0 USHF.R.U32.HI UR9, URZ, UR13, UR7 ;  /* 0x0000000d3f090299 */ /* 0x000fc80008011607 */
[----:B------:R-:W-:-:S12]  /*e470*/  UIMAD UR6, UR9, UR11, URZ ;  /* 0x0000000b090672a4 */ /* 0x000fd8000f8e023f */
.L_x_4052:
[----:B------:R-:W-:Y:S01]  /*e480*/  ULDC.64 UR12, c[0x0][0x3f8] ;  /* 0x0000fe00000c7ab9 */ /* 0x000fe20000000a00 */
[----:B------:R-:W-:Y:S02]  /*e490*/  UIADD3 UR10, UR10, -UR6, URZ ;  /* 0x800000060a0a7290 */ /* 0x000fe4000fffe03f */
[----:B------:R-:W-:Y:S02]  /*e4a0*/  UISETP.NE.U32.AND UP0, UPT, UR12, URZ, UPT ;  /* 0x0000003f0c00728c */ /* 0x000fe4000bf05070 */
[----:B------:R-:W-:Y:S01]  /*e4b0*/  ULOP3.LUT UR9, URZ, UR9, URZ, 0x33, !UPT ;  /* 0x000000093f097292 */ /* 0x000fe2000f8e333f */
[----:B------:R-:W-:Y:S01]  /*e4c0*/  ULDC UR12, c[0x0][0xdb8] ;  /* 0x00036e00000c7ab9 */ /* 0x000fe20000000800 */
[----:B------:R-:W-:Y:S01]  /*e4d0*/  ULDC.64 UR6, c[0x0][0x9e0] ;  /* 0x0002780000067ab9 */ /* 0x000fe20000000a00 */
[----:B------:R-:W-:Y:S01]  /*e4e0*/  UISETP.NE.AND UP1, UPT, UR12, 0x1, UPT ;  /* 0x000000010c00788c */ /* 0x000fe2000bf25270 */
[----:B------:R-:W-:Y:S01]  /*e4f0*/  ULDC UR11, c[0x0][0xdc4] ;  /* 0x00037100000b7ab9 */ /* 0x000fe20000000800 */
[----:B------:R-:W-:Y:S01]  /*e500*/  ULDC UR41, c[0x0][0xdac] ;  /* 0x00036b0000297ab9 */ /* 0x000fe20000000800 */
[----:B------:R-:W-:-:S02]  /*e510*/  UISETP.GE.AND UP2, UPT, UR7, 0x1, UPT ;  /* 0x000000010700788c */ /* 0x000fc4000bf46270 */
[----:B------:R-:W-:Y:S02]  /*e520*/  UIMAD UR11, UR8, UR11, UR10 ;  /* 0x0000000b080b72a4 */ /* 0x000fe4000f8e020a */
[----:B------:R-:W-:Y:S02]  /*e530*/  UIADD3 UR41, UR9, UR41, URZ ;  /* 0x0000002909297290 */ /* 0x000fe4000fffe03f */
[----:B------:R-:W-:Y:S01]  /*e540*/  UISETP.NE.AND.EX UP0, UPT, UR13, URZ, UPT, UP0 ;  /* 0x0000003f0d00728c */ /* 0x000fe2000bf05300 */
[----:B------:R-:W-:Y:S01]  /*e550*/  PLOP3.LUT P1, PT, PT, PT, UP2, 0x80, 0x0 ;  /* 0x000000000000781c */ /* 0x000fe20003f2f028 */
[----:B------:R-:W-:Y:S01]  /*e560*/  @UP1 ULDC UR8, c[0x0][0xdbc] ;  /* 0x00036f0000081ab9 */ /* 0x000fe20000000800 */
[----:B------:R-:W-:Y:S02]  /*e570*/  USHF.L.U32 UR41, UR41, 0x6, URZ ;  /* 0x0000000629297899 */ /* 0x000fe4000800063f */
[----:B------:R-:W-:Y:S01]  /*e580*/  UIMAD.WIDE.U32 UR8, UR11, UR8, URZ ;  /* 0x000000080b0872a5 */ /* 0x000fe2000f8e003f */
        /* <DEDUP_REMOVED lines=23> */
.L_x_4054:
[----:B------:R-:W-:-:S11]  /*e700*/  UISETP.NE.AND UP0, UPT, UR7, 0x1, UPT ;  /* 0x000000010700788c */ /* 0x000fd6000bf05270 */
[----:B------:R-:W-:Y:S02]  /*e710*/  @UP0 ULDC.64 UR16, c[0x0][0x9e8] ;  /* 0x00027a0000100ab9 */ /* 0x000fe40000000a00 */
[----:B------:R-:W-:-:S04]  /*e720*/  UIMAD.WIDE.U32 UR8, UR10, UR16, URZ ;  /* 0x000000100a0872a5 */ /* 0x000fc8000f8e003f */
[----:B------:R-:W-:-:S12]  /*e730*/  @UP0 USHF.R.U32.HI UR10, URZ, UR17, UR9 ;  /* 0x000000113f0a0299 */ /* 0x000fd80008011609 */
.L_x_4055:
[----:B------:R-:W-:-:S04]  /*e740*/  UIMAD UR10, UR10, UR7, UR7 ;  /* 0x000000070a0a72a4 */ /* 0x000fc8000f8e0207 */
[----:B------:R-:W-:-:S04]  /*e750*/  UISETP.LT.AND UP0, UPT, UR6, UR10, UPT ;  /* 0x0000000a0600728c */ /* 0x000fc8000bf01270 */
[----:B------:R-:W-:-:S12]  /*e760*/  USEL UR6, UR6, UR10, UP0 ;  /* 0x0000000a06067287 */ /* 0x000fd80008000000 */
.L_x_4053:
[----:B------:R-:W-:Y:S02]  /*e770*/  UIMAD UR9, UR13, UR15, 0x3f ;  /* 0x0000003f0d0974a4 */ /* 0x000fe4000f8e020f */
[----:B------:R-:W-:Y:S02]  /*e780*/  UIADD3 UR6, UR6, 0x3f, URZ ;  /* 0x0000003f06067890 */ /* 0x000fe4000fffe03f */
[----:B------:R-:W-:Y:S02]  /*e790*/  USHF.R.S32.HI UR10, URZ, 0x1f, UR9 ;  /* 0x0000001f3f0a7899 */ /* 0x000fe40008011409 */
[----:B------:R-:W-:Y:S02]  /*e7a0*/  USHF.R.S32.HI UR8, URZ, 0x1f, UR6 ;  /* 0x0000001f3f087899 */ /* 0x000fe40008011406 */
[----:B------:R-:W-:Y:S02]  /*e7b0*/  ULEA.HI UR10, UR10, UR9, URZ, 0x6 ;  /* 0x000000090a0a7291 */ /* 0x000fe4000f8f303f */
[----:B------:R-:W-:-:S02]  /*e7c0*/  ULEA.HI UR8, UR8, UR6, URZ, 0x6 ;  /* 0x0000000608087291 */ /* 0x000fc4000f8f303f */
[----:B------:R-:W-:Y:S02]  /*e7d0*/  UIADD3 UR6, UR41, -UR14, URZ ;  /* 0x8000000e29067290 */ /* 0x000fe4000fffe03f */
[----:B------:R-:W-:Y:S02]  /*e7e0*/  USHF.R.S32.HI UR39, URZ, 0x6, UR10 ;  /* 0x000000063f277899 */ /* 0x000fe4000801140a */
[----:B------:R-:W-:Y:S02]  /*e7f0*/  USHF.R.S32.HI UR8, URZ, 0x6, UR8 ;  /* 0x000000063f087899 */ /* 0x000fe40008011408 */
[----:B------:R-:W-:Y:S02]  /*e800*/  UIMAD UR6, UR13, UR15, UR6 ;  /* 0x0000000f0d0672a4 */ /* 0x000fe4000f8e0206 */
[----:B------:R-:W-:Y:S01]  /*e810*/  UISETP.LT.AND UP0, UPT, UR39, UR8, UPT ;  /* 0x000000082700728c */ /* 0x000fe2000bf01270 */
[----:B------:R-:W-:Y:S02]  /*e820*/  ULDC UR10, c[0x0][0x9dc] ;  /* 0x00027700000a7ab9 */ /* 0x000fe40000000800 */
[----:B------:R-:W-:-:S02]  /*e830*/  UIADD3 UR10, UR6, -UR10, URZ ;  /* 0x8000000a060a7290 */ /* 0x000fc4000fffe03f */
[----:B------:R-:W-:Y:S01]  /*e840*/  USEL UR39, UR39, UR8, UP0 ;  /* 0x0000000827277287 */ /* 0x000fe20008000000 */
[----:B------:R-:W-:Y:S11]  /*e850*/  @!P1 BRA `(.L_x_4056) ;  /* 0x0000000000449947 */ /* 0x000ff60003800000 */
        /* <DEDUP_REMOVED lines=10> */
.L_x_4057:
[----:B------:R-:W-:-:S11]  /*e900*/  UISETP.NE.AND UP0, UPT, UR7, 0x1, UPT ;  /* 0x000000010700788c */ /* 0x000fd6000bf05270 */
[----:B------:R-:W-:Y:S02]  /*e910*/  @UP0 ULDC.64 UR12, c[0x0][0x9e8] ;  /* 0x00027a00000c0ab9 */ /* 0x000fe40000000a00 */
[----:B------:R-:W-:-:S04]  /*e920*/  UIMAD.WIDE.U32 UR8, UR6, UR12, URZ ;  /* 0x0000000c060872a5 */ /* 0x000fc8000f8e003f */
[----:B------:R-:W-:-:S12]  /*e930*/  @UP0 USHF.R.U32.HI UR6, URZ, UR13, UR9 ;  /* 0x0000000d3f060299 */ /* 0x000fd80008011609 */
.L_x_4058:
[----:B------:R-:W-:-:S04]  /*e940*/  UIMAD UR6, UR6, UR7, URZ ;  /* 0x00000007060672a4 */ /* 0x000fc8000f8e023f */
[----:B------:R-:W-:-:S04]  /*e950*/  UISETP.LT.AND UP0, UPT, UR10, UR6, UPT ;  /* 0x000000060a00728c */ /* 0x000fc8000bf01270 */
[----:B------:R-:W-:-:S12]  /*e960*/  USEL UR10, UR10, UR6, !UP0 ;  /* 0x000000060a0a7287 */ /* 0x000fd8000c000000 */
.L_x_4056:
[----:B------:R-:W-:Y:S01]  /*e970*/  USHF.R.S32.HI UR6, URZ, 0x1f, UR10 ;  /* 0x0000001f3f067899 */ /* 0x000fe2000801140a */
[----:B------:R-:W-:Y:S03]  /*e980*/  BSSY B6, `(.L_x_4059) ;  /* 0x0000284000067945 */ /* 0x000fe60003800000 */
[----:B------:R-:W-:-:S04]  /*e990*/  ULEA.HI UR6, UR6, UR10, URZ, 0x6 ;  /* 0x0000000a06067291 */ /* 0x000fc8000f8f303f */
[----:B------:R-:W-:-:S04]  /*e9a0*/  USHF.R.S32.HI UR6, URZ, 0x6, UR6 ;  /* 0x000000063f067899 */ /* 0x000fc80008011406 */
[----:B------:R-:W-:-:S04]  /*e9b0*/  UISETP.LT.AND UP0, UPT, URZ, UR6, UPT ;  /* 0x000000063f00728c */ /* 0x000fc8000bf01270 */
[----:B------:R-:W-:-:S04]  /*e9c0*/  USEL UR38, URZ, UR6, !UP0 ;  /* 0x000000063f267287 */ /* 0x000fc8000c000000 */
[----:B------:R-:W-:-:S06]  /*e9d0*/  UISETP.GT.AND UP0, UPT, UR39, UR38, UPT ;  /* 0x000000262700728c */ /* 0x000fcc000bf04270 */
[----:B------:R-:W-:-:S13]  /*e9e0*/  PLOP3.LUT P0, PT, PT, PT, UP0, 0x80, 0x0 ;  /* 0x000000000000781c */ /* 0x000fda0003f0f008 */
[----:B------:R-:W-:Y:S05]  /*e9f0*/  @P0 BRA `(.L_x_4060) ;  /* 0x0000000000400947 */ /* 0x000fea0003800000 */
        /* <DEDUP_REMOVED lines=16> */
.L_x_4060:
        /* <DEDUP_REMOVED lines=16> */
[----:B------:R-:W-:Y:S02]  /*ec00*/  IMAD.U32 R7, RZ, RZ, UR9 ;  /* 0x00000009ff077e24 */ /* 0x000fe4000f8e00ff */
[----:B------:R-:W-:-:S02]  /*ec10*/  IMAD.U32 R10, RZ, RZ, UR4 ;  /* 0x00000004ff0a7e24 */ /* 0x000fc4000f8e00ff */
[----:B------:R-:W-:Y:S02]  /*ec20*/  IMAD.MOV.U32 R8, RZ, RZ, 0x70 ;  /* 0x00000070ff087424 */ /* 0x000fe400078e00ff */
[----:B------:R-:W-:Y:S02]  /*ec30*/  IMAD.MOV.U32 R12, RZ, RZ, 0x1 ;  /* 0x00000001ff0c7424 */ /* 0x000fe400078e00ff */
[----:B------:R-:W-:-:S07]  /*ec40*/  IMAD.MOV.U32 R13, RZ, RZ, RZ ;  /* 0x000000ffff0d7224 */ /* 0x000fce00078e00ff */
[----:B------:R-:W-:-:S07]  /*ec50*/  LEPC R20, `(.L_x_4062) ;  /* 0x000000001014794e */ /* 0x000fce0000000000 */
[----:B-1----:R-:W-:Y:S05]  /*ec60*/  CALL.ABS.NOINC R2 ;  /* 0x0000000002007343 */ /* 0x002fea0003c00000 */
.L_x_4062:
        /* <DEDUP_REMOVED lines=13> */
[----:B------:R-:W-:Y:S01]  /*ed40*/  MOV R13, RZ ;  /* 0x000000ff000d7202 */ /* 0x000fe20000000f00 */
[----:B------:R-:W-:-:S02]  /*ed50*/  IMAD.U32 R7, RZ, RZ, UR9 ;  /* 0x00000009ff077e24 */ /* 0x000fc4000f8e00ff */
[----:B------:R-:W-:Y:S02]  /*ed60*/  IMAD.U32 R11, RZ, RZ, UR5 ;  /* 0x00000005ff0b7e24 */ /* 0x000fe4000f8e00ff */
[----:B------:R-:W-:Y:S02]  /*ed70*/  IMAD.MOV.U32 R8, RZ, RZ, 0x70 ;  /* 0x00000070ff087424 */ /* 0x000fe400078e00ff */
[----:B-1----:R-:W-:-:S07]  /*ed80*/  IMAD.MOV.U32 R12, RZ, RZ, 0x1 ;  /* 0x00000001ff0c7424 */ /* 0x002fce00078e00ff */
[----:B------:R-:W-:-:S07]  /*ed90*/  LEPC R20, `(.L_x_4064) ;  /* 0x000000001014794e */ /* 0x000fce0000000000 */
[----:B--2---:R-:W-:Y:S05]  /*eda0*/  CALL.ABS.NOINC R2 ;  /* 0x0000000002007343 */ /* 0x004fea0003c00000 */
.L_x_4064:
        /* <DEDUP_REMOVED lines=15> */
[----:B-1----:R-:W-:Y:S05]  /*eea0*/  CALL.ABS.NOINC R2 ;  /* 0x0000000002007343 */ /* 0x002fea0003c00000 */
.L_x_4063:
        /* <DEDUP_REMOVED lines=10> */
[----:B------:R-:W-:Y:S01]  /*ef50*/  UMOV UR40, URZ ;  /* 0x0000003f00287c82 */ /* 0x000fe20008000000 */
[----:B------:R-:W-:Y:S01]  /*ef60*/  ISETP.NE.AND P1, PT, R19, RZ, PT ;  /* 0x000000ff1300720c */ /* 0x000fe20003f25270 */
[----:B------:R-:W-:Y:S01]  /*ef70*/  UMOV UR6, 0xffffffff ;  /* 0xffffffff00067882 */ /* 0x000fe20000000000 */
[----:B------:R-:W-:Y:S01]  /*ef80*/  MOV R0, UR42 ;  /* 0x0000002a00007c02 */ /* 0x000fe20008000f00 */
[----:B------:R-:W-:Y:S01]  /*ef90*/  IMAD.U32 R10, RZ, RZ, UR39 ;  /* 0x00000027ff0a7e24 */ /* 0x000fe2000f8e00ff */
[----:B--2---:R-:W1:Y:S03]  /*efa0*/  LDC.64 R2, c[0x0][0x3f8] ;  /* 0x0000fe00ff027b82 */ /* 0x004e660000000a00 */
[----:B------:R-:W-:-:S06]  /*efb0*/  VIADD R10, R10, 0xffffffff ;  /* 0xffffffff0a0a7836 */ /* 0x000fcc0000000000 */
[----:B------:R-:W-:Y:S01]  /*efc0*/  VOTEU.ALL UP1, P1 ;  /* 0x00000000003f7886 */ /* 0x000fe20000820000 */
[----:B------:R-:W2:Y:S04]  /*efd0*/  @P0 LDC R4, c[0x0][0x42c] ;  /* 0x00010b00ff040b82 */ /* 0x000ea80000000800 */
[----:B------:R-:W-:-:S04]  /*efe0*/  @!UP1 UIADD3 UR4, UP0, UR46, 0x270, URZ ;  /* 0x000002702e049890 */ /* 0x000fc8000ff1e03f */
[----:B------:R-:W-:Y:S01]  /*eff0*/  @!UP1 UIADD3.X UR5, URZ, UR47, URZ, UP0, !UPT ;  /* 0x0000002f3f059290 */ /* 0x000fe200087fe43f */
[----:B------:R-:W4:Y:S08]  /*f000*/  @P0 LDC R5, c[0x0][0x430] ;  /* 0x00010c00ff050b82 */ /* 0x000f300000000800 */
[----:B------:R1:W-:Y:S01]  /*f010*/  @!UP1 UTMAPF.L2.4D [UR40], [UR4] ;  /* 0x00000028040095b8 */ /* 0x0003e20008018000 */
[----:B--2---:R-:W-:-:S05]  /*f020*/  @P0 IMAD.HI.U32 R4, R4, UR42, RZ ;  /* 0x0000002a04040c27 */ /* 0x004fca000f8e00ff */
[----:B----4-:R-:W-:Y:S02]  /*f030*/  @P0 SHF.R.U32.HI R0, RZ, R5, R4 ;  /* 0x00000005ff000219 */ /* 0x010fe40000011604 */
[----:B-1----:R-:W-:-:S04]  /*f040*/  ISETP.NE.U32.AND P0, PT, R2, RZ, PT ;  /* 0x000000ff0200720c */ /* 0x002fc80003f05070 */
[----:B------:R-:W-:-:S04]  /*f050*/  ISETP.NE.AND.EX P0, PT, R3, RZ, PT, P0 ;  /* 0x000000ff0300720c */ /* 0x000fc80003f05300 */
[----:B---3--:R-:W-:Y:S01]  /*f060*/  SEL R4, R6, RZ, !P0 ;  /* 0x000000ff06047207 */ /* 0x008fe20004000000 */
[----:B------:R-:W-:Y:S08]  /*f070*/  BRA.DIV UR6, `(.L_x_4065) ;  /* 0x0000002a06547947 */ /* 0x000ff0000b800000 */
.L_x_4117:
[----:B------:R-:W-:Y:S01]  /*f080*/  UMOV UR4, 0xffffffff ;  /* 0xffffffff00047882 */ /* 0x000fe20000000000 */
[----:B------:R-:W-:Y:S02]  /*f090*/  SHF.R.S32.HI R7, RZ, 0x1f, R6 ;  /* 0x0000001fff077819 */ /* 0x000fe40000011406 */
[----:B------:R-:W-:Y:S05]  /*f0a0*/  BRA.DIV UR4, `(.L_x_4066) ;  /* 0x0000002a04747947 */ /* 0x000fea000b800000 */
[----:B------:R-:W-:-:S13]  /*f0b0*/  ELECT P6, URZ, PT ;  /* 0x00000000003f782f */ /* 0x000fda00038c0000 */
.L_x_4120:
[----:B------:R-:W-:Y:S05]  /*f0c0*/  @!P6 BRA `(.L_x_4067) ;  /* 0x0000000000c4e947 */ /* 0x000fea0003800000 */
[----:B------:R-:W-:Y:S01]  /*f0d0*/  IMAD.MOV.U32 R4, RZ, RZ, R6 ;  /* 0x000000ffff047224 */ /* 0x000fe200078e0006 */
[----:B------:R-:W-:Y:S06]  /*f0e0*/  @!P0 BRA `(.L_x_4068) ;  /* 0x0000000000488947 */ /* 0x000fec0003800000 */
[----:B------:R-:W1:Y:S01]  /*f0f0*/  LDC R11, c[0x0][0x41c] ;  /* 0x00010700ff0b7b82 */ /* 0x000e620000000800 */
[----:B------:R-:W-:Y:S01]  /*f100*/  MOV R12, R10 ;  /* 0x0000000a000c7202 */ /* 0x000fe20000000f00 */
        /* <DEDUP_REMOVED lines=16> */
.L_x_4068:
[----:B-1----:R-:W-:Y:S01]  /*f210*/  LEA R8, R16, UR37, 0x3 ;  /* 0x0000002510087c11 */ /* 0x002fe2000f8e18ff */
[----:B------:R-:W1:Y:S01]  /*f220*/  S2R R9, SR_TID.X ;  /* 0x0000000000097919 */ /* 0x000e620000002100 */
[----:B------:R-:W-:-:S04]  /*f230*/  SHF.L.U32 R5, R17, 0x1f, RZ ;  /* 0x0000001f11057819 */ /* 0x000fc800000006ff */
[----:B------:R-:W2:Y:S01]  /*f240*/  SYNCS.PHASECHK.TRANS64.TRYWAIT P2, [R8+URZ+0x28c40], R5 ;  /* 0x028c4005080075a7 */ /* 0x000ea2000804017f */
[----:B-1----:R-:W-:-:S04]  /*f250*/  LOP3.LUT R9, R9, 0x7f, RZ, 0xc0, !PT ;  /* 0x0000007f09097812 */ /* 0x002fc800078ec0ff */
[----:B------:R-:W-:Y:S01]  /*f260*/  ISETP.NE.AND P3, PT, R9, RZ, PT ;  /* 0x000000ff0900720c */ /* 0x000fe20003f65270 */
[----:B--2---:R-:W-:-:S12]  /*f270*/  @!P2 BRA `(.L_x_4069) ;  /* 0x000000280020a947 */ /* 0x004fd80003800000 */
.L_x_4121:
[----:B------:R-:W-:Y:S05]  /*f280*/  @P3 BRA `(.L_x_4070) ;  /* 0x0000000000143947 */ /* 0x000fea0003800000 */
[----:B------:R-:W-:Y:S02]  /*f290*/  ISETP.NE.AND P2, PT, R19, RZ, PT ;  /* 0x000000ff1300720c */ /* 0x000fe40003f45270 */
[----:B-1----:R-:W-:-:S04]  /*f2a0*/  MOV R5, 0x2000 ;  /* 0x0000200000057802 */ /* 0x002fc80000000f00 */
[----:B------:R2:W-:Y:S07]  /*f2b0*/  SYNCS.ARRIVE.TRANS64 RZ, [R8+URZ+0x28c30], R5 ;  /* 0x028c300508ff79a7 */ /* 0x0005ee000800003f */
[----:B------:R-:W-:Y:S05]  /*f2c0*/  @!P2 BRA `(.L_x_4070) ;  /* 0x000000000004a947 */ /* 0x000fea0003800000 */
[----:B------:R-:W-:Y:S01]  /*f2d0*/  BPT.TRAP 0x1 ;  /* 0x000000040000795c */ /* 0x000fe20000300000 */
.L_x_4070:
        /* <DEDUP_REMOVED lines=8> */
[----:B-----5:R-:W-:Y:S01]  /*f360*/  R2UR UR13, R4 ;  /* 0x00000000040d72ca */ /* 0x020fe200000e0000 */
[----:B------:R-:W-:-:S04]  /*f370*/  UMOV UR10, URZ ;  /* 0x0000003f000a7c82 */ /* 0x000fc80008000000 */
[----:B------:R-:W-:Y:S02]  /*f380*/  ULEA UR8, UR8, UR37, 0xd ;  /* 0x0000002508087291 */ /* 0x000fe4000f8e683f */
[----:B------:R-:W-:Y:S02]  /*f390*/  UIADD3 UR9, UR9, 0x28c30, URZ ;  /* 0x00028c3009097890 */ /* 0x000fe4000fffe03f */
[----:B------:R-:W-:Y:S02]  /*f3a0*/  USHF.L.U32 UR11, UR11, 0x6, URZ ;  /* 0x000000060b0b7899 */ /* 0x000fe4000800063f */
[----:B------:R-:W-:-:S09]  /*f3b0*/  UIADD3 UR8, UR8, 0x22400, URZ ;  /* 0x0002240008087890 */ /* 0x000fd2000fffe03f */
[----:B------:R3:W-:Y:S02]  /*f3c0*/  UTMALDG.4D [UR8], [UR4], desc[UR6] ;  /* 0x00000608040075b4 */ /* 0x0007e40008019000 */
[----:B---3--:R-:W-:Y:S01]  /*f3d0*/  NOP ;  /* 0x0000000000007918 */ /* 0x008fe20000000000 */
.L_x_4067:
        /* <DEDUP_REMOVED lines=11> */
[----:B------:R-:W-:Y:S01]  /*f490*/  UIADD3.X UR7, URZ, UR47, URZ, UP0, !UPT ;  /* 0x0000002f3f077290 */ /* 0x000fe200087fe43f */
[----:B------:R-:W-:Y:S01]  /*f4a0*/  UMOV UR11, UR41 ;  /* 0x00000029000b7c82 */ /* 0x000fe20008000000 */
[----:B------:R-:W-:Y:S01]  /*f4b0*/  UMOV UR12, UR42 ;  /* 0x0000002a000c7c82 */ /* 0x000fe20008000000 */
[----:B------:R-:W-:Y:S01]  /*f4c0*/  UMOV UR13, UR43 ;  /* 0x0000002b000d7c82 */ /* 0x000fe20008000000 */
[----:B------:R-:W-:Y:S01]  /*f4d0*/  UMOV UR5, 0x12f00000 ;  /* 0x12f0000000057882 */ /* 0x000fe20000000000 */
[----:B------:R-:W-:Y:S01]  /*f4e0*/  UMOV UR10, URZ ;  /* 0x0000003f000a7c82 */ /* 0x000fe20008000000 */
[----:B------:R1:W-:Y:S02]  /*f4f0*/  @P2 SYNCS.ARRIVE.TRANS64 RZ, [UR37+0x28c00], R5 ;  /* 0x028c0005ffff29a7 */ /* 0x0003e40008000025 */
[----:B-1----:R-:W-:Y:S01]  /*f500*/  IMAD.U32 R5, RZ, RZ, UR4 ;  /* 0x00000004ff057e24 */ /* 0x002fe2000f8e00ff */
[----:B------:R-:W-:-:S02]  /*f510*/  UMOV UR4, 0x0 ;  /* 0x0000000000047882 */ /* 0x000fc40000000000 */
[----:B------:R1:W-:Y:S02]  /*f520*/  UTMALDG.4D [UR8], [UR6], desc[UR4] ;  /* 0x00000408060075b4 */ /* 0x0003e40008019000 */
[----:B------:R-:W-:-:S04]  /*f530*/  SHF.L.U32 R5, R5, 0x1f, RZ ;  /* 0x0000001f05057819 */ /* 0x000fc800000006ff */
[----:B------:R-:W2:Y:S02]  /*f540*/  SYNCS.PHASECHK.TRANS64.TRYWAIT P2, [UR37+0x28c20], R5 ;  /* 0x028c2005ff0075a7 */ /* 0x000ea40008040165 */
[----:B-12---:R-:W-:Y:S05]  /*f550*/  @!P2 BRA `(.L_x_4071) ;  /* 0x00000024007ca947 */ /* 0x006fea0003800000 */
.L_x_4122:
[----:B------:R-:W-:Y:S01]  /*f560*/  ULDC.64 UR4, c[0x0][0x408] ;  /* 0x0001020000047ab9 */ /* 0x000fe20000000a00 */
[----:B------:R-:W-:Y:S04]  /*f570*/  BSSY B0, `(.L_x_4072) ;  /* 0x0000042000007945 */ /* 0x000fe80003800000 */
[----:B------:R-:W-:Y:S05]  /*f580*/  @!P6 BRA `(.L_x_4073) ;  /* 0x000000040000e947 */ /* 0x000fea0003800000 */
[----:B-1----:R-:W-:Y:S01]  /*f590*/  LEA R8, R16, UR37, 0x3 ;  /* 0x0000002510087c11 */ /* 0x002fe2000f8e18ff */
[----:B------:R-:W1:Y:S01]  /*f5a0*/  S2R R9, SR_TID.X ;  /* 0x0000000000097919 */ /* 0x000e620000002100 */
[----:B------:R-:W-:-:S04]  /*f5b0*/  SHF.L.U32 R5, R17, 0x1f, RZ ;  /* 0x0000001f11057819 */ /* 0x000fc800000006ff */
[----:B------:R-:W2:Y:S01]  /*f5c0*/  SYNCS.PHASECHK.TRANS64.TRYWAIT P2, [R8+URZ+0x28c60], R5 ;  /* 0x028c6005080075a7 */ /* 0x000ea2000804017f */
[----:B-1----:R-:W-:-:S04]  /*f5d0*/  LOP3.LUT R9, R9, 0x7f, RZ, 0xc0, !PT ;  /* 0x0000007f09097812 */ /* 0x002fc800078ec0ff */
[----:B------:R-:W-:Y:S01]  /*f5e0*/  ISETP.NE.AND P3, PT, R9, RZ, PT ;  /* 0x000000ff0900720c */ /* 0x000fe20003f65270 */
[----:B--2---:R-:W-:-:S12]  /*f5f0*/  @!P2 BRA `(.L_x_4074) ;  /* 0x00000024006ca947 */ /* 0x004fd80003800000 */
.L_x_4123:
[----:B------:R-:W-:Y:S05]  /*f600*/  @P3 BRA `(.L_x_4075) ;  /* 0x0000000000143947 */ /* 0x000fea0003800000 */
[----:B------:R-:W-:Y:S01]  /*f610*/  ISETP.NE.AND P2, PT, R19, RZ, PT ;  /* 0x000000ff1300720c */ /* 0x000fe20003f45270 */
[----:B-1----:R-:W-:-:S04]  /*f620*/  IMAD.MOV.U32 R5, RZ, RZ, 0x10000 ;  /* 0x00010000ff057424 */ /* 0x002fc800078e00ff */
[----:B------:R2:W-:Y:S08]  /*f630*/  SYNCS.ARRIVE.TRANS64 RZ, [R8+URZ+0x28c50], R5 ;  /* 0x028c500508ff79a7 */ /* 0x0005f0000800003f */
[----:B------:R-:W-:Y:S05]  /*f640*/  @!P2 BRA `(.L_x_4075) ;  /* 0x000000000004a947 */ /* 0x000fea0003800000 */
[----:B------:R-:W-:Y:S01]  /*f650*/  BPT.TRAP 0x1 ;  /* 0x000000040000795c */ /* 0x000fe20000300000 */
.L_x_4075:
        /* <DEDUP_REMOVED lines=13> */
[----:B------:R-:W-:-:S02]  /*f730*/  ULEA UR16, UR16, UR37, 0x10 ;  /* 0x0000002510107291 */ /* 0x000fc4000f8e803f */
[----:B------:R-:W-:Y:S02]  /*f740*/  USHF.L.U32 UR11, UR11, 0x6, URZ ;  /* 0x000000060b0b7899 */ /* 0x000fe4000800063f */
[----:B------:R-:W-:Y:S02]  /*f750*/  UIADD3 UR9, UR9, 0x28c50, URZ ;  /* 0x00028c5009097890 */ /* 0x000fe4000fffe03f */
[----:B------:R-:W-:Y:S02]  /*f760*/  UIADD3 UR8, UR16, 0x400, URZ ;  /* 0x0000040010087890 */ /* 0x000fe4000fffe03f */
[----:B------:R-:W-:Y:S02]  /*f770*/  UIADD3 UR17, UR16, 0x2400, URZ ;  /* 0x0000240010117890 */ /* 0x000fe4000fffe03f */
[----:B------:R-:W-:Y:S02]  /*f780*/  UIADD3 UR19, UR16, 0x4400, URZ ;  /* 0x0000440010137890 */ /* 0x000fe4000fffe03f */
[----:B------:R-:W-:Y:S01]  /*f790*/  UIADD3 UR21, UR16, 0x6400, URZ ;  /* 0x0000640010157890 */ /* 0x000fe2000fffe03f */
[----:B------:R-:W-:-:S02]  /*f7a0*/  UMOV UR23, 0x100 ;  /* 0x0000010000177882 */ /* 0x000fc40000000000 */
[----:B------:R3:W-:Y:S01]  /*f7b0*/  UTMALDG.4D [UR8], [UR14], desc[UR6] ;  /* 0x000006080e0075b4 */ /* 0x0007e20008019000 */
[----:B------:R-:W-:Y:S01]  /*f7c0*/  UMOV UR24, 0x140 ;  /* 0x0000014000187882 */ /* 0x000fe20000000000 */
[----:B---3--:R-:W-:Y:S01]  /*f7d0*/  UMOV UR8, UR17 ;  /* 0x0000001100087c82 */ /* 0x008fe20008000000 */
[----:B------:R-:W-:Y:S01]  /*f7e0*/  UMOV UR10, UR18 ;  /* 0x00000012000a7c82 */ /* 0x000fe20008000000 */
[----:B------:R-:W-:Y:S01]  /*f7f0*/  UIADD3 UR17, UR16, 0x8400, URZ ;  /* 0x0000840010117890 */ /* 0x000fe2000fffe03f */
[----:B------:R3:W-:Y:S01]  /*f800*/  UTMALDG.4D [UR8], [UR14], desc[UR6] ;  /* 0x000006080e0075b4 */ /* 0x0007e20008019000 */
[----:B------:R-:W-:Y:S01]  /*f810*/  UIADD3 UR18, UR16, 0xa400, URZ ;  /* 0x0000a40010127890 */ /* 0x000fe2000fffe03f */
[----:B---3--:R-:W-:Y:S01]  /*f820*/  UMOV UR8, UR19 ;  /* 0x0000001300087c82 */ /* 0x008fe20008000000 */
[----:B------:R-:W-:Y:S01]  /*f830*/  UMOV UR10, UR20 ;  /* 0x00000014000a7c82 */ /* 0x000fe20008000000 */
[----:B------:R-:W-:Y:S01]  /*f840*/  UIADD3 UR19, UR16, 0xc400, URZ ;  /* 0x0000c40010137890 */ /* 0x000fe2000fffe03f */
[----:B------:R3:W-:Y:S02]  /*f850*/  UTMALDG.4D [UR8], [UR14], desc[UR6] ;  /* 0x000006080e0075b4 */ /* 0x0007e40008019000 */
[----:B---3--:R-:W-:Y:S01]  /*f860*/  UMOV UR8, UR21 ;  /* 0x0000001500087c82 */ /* 0x008fe20008000000 */
[----:B------:R-:W-:-:S02]  /*f870*/  UMOV UR10, UR22 ;  /* 0x00000016000a7c82 */ /* 0x000fc40008000000 */
[----:B------:R3:W-:Y:S02]  /*f880*/  UTMALDG.4D [UR8], [UR14], desc[UR6] ;  /* 0x000006080e0075b4 */ /* 0x0007e40008019000 */
[----:B---3--:R-:W-:Y:S01]  /*f890*/  UMOV UR8, UR17 ;  /* 0x0000001100087c82 */ /* 0x008fe20008000000 */
[----:B------:R-:W-:Y:S01]  /*f8a0*/  UMOV UR10, UR23 ;  /* 0x00000017000a7c82 */ /* 0x000fe20008000000 */
[----:B------:R-:W-:Y:S01]  /*f8b0*/  UIADD3 UR17, UR16, 0xe400, URZ ;  /* 0x0000e40010117890 */ /* 0x000fe2000fffe03f */
[----:B------:R3:W-:Y:S02]  /*f8c0*/  UTMALDG.4D [UR8], [UR14], desc[UR6] ;  /* 0x000006080e0075b4 */ /* 0x0007e40008019000 */
[----:B------:R-:W-:Y:S01]  /*f8d0*/  UMOV UR16, 0x180 ;  /* 0x0000018000107882 */ /* 0x000fe20000000000 */
[----:B---3--:R-:W-:Y:S01]  /*f8e0*/  UMOV UR8, UR18 ;  /* 0x0000001200087c82 */ /* 0x008fe20008000000 */
[----:B------:R-:W-:Y:S02]  /*f8f0*/  UMOV UR10, UR24 ;  /* 0x00000018000a7c82 */ /* 0x000fe40008000000 */
[----:B------:R3:W-:Y:S02]  /*f900*/  UTMALDG.4D [UR8], [UR14], desc[UR6] ;  /* 0x000006080e0075b4 */ /* 0x0007e40008019000 */
[----:B---3--:R-:W-:Y:S01]  /*f910*/  UMOV UR8, UR19 ;  /* 0x0000001300087c82 */ /* 0x008fe20008000000 */
[----:B------:R-:W-:Y:S01]  /*f920*/  UMOV UR10, UR16 ;  /* 0x00000010000a7c82 */ /* 0x000fe20008000000 */
[----:B------:R-:W-:Y:S01]  /*f930*/  UMOV UR16, 0x1c0 ;  /* 0x000001c000107882 */ /* 0x000fe20000000000 */
[----:B------:R3:W-:Y:S02]  /*f940*/  UTMALDG.4D [UR8], [UR14], desc[UR6] ;  /* 0x000006080e0075b4 */ /* 0x0007e40008019000 */
[----:B---3--:R-:W-:Y:S01]  /*f950*/  UMOV UR8, UR17 ;  /* 0x0000001100087c82 */ /* 0x008fe20008000000 */
[----:B------:R-:W-:-:S02]  /*f960*/  UMOV UR10, UR16 ;  /* 0x00000010000a7c82 */ /* 0x000fc40008000000 */
[----:B------:R3:W-:Y:S02]  /*f970*/  UTMALDG.4D [UR8], [UR14], desc[UR6] ;  /* 0x000006080e0075b4 */ /* 0x0007e40008019000 */
[----:B---3--:R-:W-:Y:S01]  /*f980*/  NOP ;  /* 0x0000000000007918 */ /* 0x008fe20000000000 */
.L_x_4073:
[----:B------:R-:W-:Y:S05]  /*f990*/  BSYNC B0 ;  /* 0x0000000000007941 */ /* 0x000fea0003800000 */
.L_x_4072:
[----:B------:R-:W-:-:S04]  /*f9a0*/  UIADD3 UR6, UR39, -0x2, URZ ;  /* 0xfffffffe27067890 */ /* 0x000fc8000fffe03f */
[----:B------:R-:W-:-:S06]  /*f9b0*/  UISETP.GE.AND UP0, UPT, UR6, UR38, UPT ;  /* 0x000000260600728c */ /* 0x000fcc000bf06270 */
[----:B------:R-:W-:-:S13]  /*f9c0*/  PLOP3.LUT P2, PT, PT, PT, UP0, 0x80, 0x0 ;  /* 0x000000000000781c */ /* 0x000fda0003f4f008 */
[----:B------:R-:W-:Y:S05]  /*f9d0*/  @!P2 BRA `(.L_x_4076) ;  /* 0x0000001400a4a947 */ /* 0x000fea0003800000 */
[----:B------:R-:W-:Y:S02]  /*f9e0*/  LOP3.LUT R9, RZ, UR38, RZ, 0x33, !PT ;  /* 0x00000026ff097c12 */ /* 0x000fe4000f8e33ff */
[----:B-12---:R-:W-:-:S04]  /*f9f0*/  IADD3 R8, RZ, -UR39, RZ ;  /* 0x80000027ff087c10 */ /* 0x006fc8000fffe0ff */
[----:B------:R-:W-:Y:S01]  /*fa00*/  VIADDMNMX R9, R8, 0x1, R9, !PT ;  /* 0x0000000108097846 */ /* 0x000fe20007800109 */
[----:B------:R-:W-:-:S04]  /*fa10*/  IMAD.U32 R8, RZ, RZ, UR6 ;  /* 0x00000006ff087e24 */ /* 0x000fc8000f8e00ff */
[----:B------:R-:W-:-:S05]  /*fa20*/  VIADD R5, R9, UR39 ;  /* 0x0000002709057c36 */ /* 0x000fca0008000000 */
[----:B------:R-:W-:-:S04]  /*fa30*/  LOP3.LUT R5, R5, 0x1, RZ, 0xc0, !PT ;  /* 0x0000000105057812 */ /* 0x000fc800078ec0ff */
[----:B------:R-:W-:-:S13]  /*fa40*/  ISETP.NE.U32.AND P2, PT, R5, 0x1, PT ;  /* 0x000000010500780c */ /* 0x000fda0003f45070 */
        /* <DEDUP_REMOVED lines=8> */
[----:B------:R-:W-:Y:S05]  /*fad0*/  @!P0 BRA `(.L_x_4080) ;  /* 0x0000000000488947 */ /* 0x000fea0003800000 */
        /* <DEDUP_REMOVED lines=18> */
.L_x_4080:
[----:B-1----:R-:W-:Y:S01]  /*fc00*/  LEA R2, R16, UR37, 0x3 ;  /* 0x0000002510027c11 */ /* 0x002fe2000f8e18ff */
[----:B------:R-:W1:Y:S01]  /*fc10*/  S2R R5, SR_TID.X ;  /* 0x0000000000057919 */ /* 0x000e620000002100 */
[----:B------:R-:W-:-:S04]  /*fc20*/  SHF.L.U32 R3, R17, 0x1f, RZ ;  /* 0x0000001f11037819 */ /* 0x000fc800000006ff */
[----:B------:R-:W2:Y:S01]  /*fc30*/  SYNCS.PHASECHK.TRANS64.TRYWAIT P3, [R2+URZ+0x28c40], R3 ;  /* 0x028c4003020075a7 */ /* 0x000ea2000806017f */
[----:B-1----:R-:W-:-:S04]  /*fc40*/  LOP3.LUT R5, R5, 0x7f, RZ, 0xc0, !PT ;  /* 0x0000007f05057812 */ /* 0x002fc800078ec0ff */
[----:B------:R-:W-:Y:S01]  /*fc50*/  ISETP.NE.AND P2, PT, R5, RZ, PT ;  /* 0x000000ff0500720c */ /* 0x000fe20003f45270 */
[----:B--2---:R-:W-:-:S12]  /*fc60*/  @!P3 BRA `(.L_x_4081) ;  /* 0x0000001c00e4b947 */ /* 0x004fd80003800000 */
.L_x_4124:
[----:B------:R-:W-:Y:S05]  /*fc70*/  @P2 BRA `(.L_x_4082) ;  /* 0x0000000000142947 */ /* 0x000fea0003800000 */
[----:B------:R-:W-:Y:S02]  /*fc80*/  ISETP.NE.AND P3, PT, R19, RZ, PT ;  /* 0x000000ff1300720c */ /* 0x000fe40003f65270 */
[----:B------:R-:W-:-:S04]  /*fc90*/  MOV R5, 0x2000 ;  /* 0x0000200000057802 */ /* 0x000fc80000000f00 */
[----:B------:R2:W-:Y:S07]  /*fca0*/  SYNCS.ARRIVE.TRANS64 RZ, [R2+URZ+0x28c30], R5 ;  /* 0x028c300502ff79a7 */ /* 0x0005ee000800003f */
[----:B------:R-:W-:Y:S05]  /*fcb0*/  @!P3 BRA `(.L_x_4082) ;  /* 0x000000000004b947 */ /* 0x000fea0003800000 */
[----:B------:R-:W-:Y:S01]  /*fcc0*/  BPT.TRAP 0x1 ;  /* 0x000000040000795c */ /* 0x000fe20000300000 */
.L_x_4082:
[----:B------:R-:W-:Y:S01]  /*fcd0*/  R2UR UR8, R16 ;  /* 0x00000000100872ca */ /* 0x000fe200000e0000 */
[----:B------:R-:W-:Y:S01]  /*fce0*/  IMAD.SHL.U32 R8, R8, 0x40, RZ ;  /* 0x0000004008087824 */ /* 0x000fe200078e00ff */
[----:B------:R-:W-:Y:S01]  /*fcf0*/  R2UR UR9, R2 ;  /* 0x00000000020972ca */ /* 0x000fe200000e0000 */
[----:B------:R-:W-:Y:S01]  /*fd00*/  UIADD3 UR6, UP0, UR46, 0x370, URZ ;  /* 0x000003702e067890 */ /* 0x000fe2000ff1e03f */
[----:B------:R-:W-:Y:S01]  /*fd10*/  R2UR UR12, R0 ;  /* 0x00000000000c72ca */ /* 0x000fe200000e0000 */
[----:B------:R-:W-:Y:S01]  /*fd20*/  UMOV UR14, 0x0 ;  /* 0x00000000000e7882 */ /* 0x000fe20000000000 */
[----:B-----5:R-:W-:Y:S01]  /*fd30*/  R2UR UR13, R4 ;  /* 0x00000000040d72ca */ /* 0x020fe200000e0000 */
[----:B------:R-:W-:Y:S01]  /*fd40*/  UIADD3.X UR7, URZ, UR47, URZ, UP0, !UPT ;  /* 0x0000002f3f077290 */ /* 0x000fe200087fe43f */
[----:B------:R-:W-:Y:S01]  /*fd50*/  R2UR UR11, R8 ;  /* 0x00000000080b72ca */ /* 0x000fe200000e0000 */
[----:B------:R-:W-:Y:S01]  /*fd60*/  UMOV UR15, 0x14f00000 ;  /* 0x14f00000000f7882 */ /* 0x000fe20000000000 */
[----:B------:R-:W-:-:S03]  /*fd70*/  UMOV UR10, URZ ;  /* 0x0000003f000a7c82 */ /* 0x000fc60008000000 */
[----:B------:R-:W-:Y:S02]  /*fd80*/  ULEA UR8, UR8, UR37, 0xd ;  /* 0x0000002508087291 */ /* 0x000fe4000f8e683f */
[----:B------:R-:W-:Y:S02]  /*fd90*/  UIADD3 UR9, UR9, 0x28c30, URZ ;  /* 0x00028c3009097890 */ /* 0x000fe4000fffe03f */
[----:B------:R-:W-:-:S09]  /*fda0*/  UIADD3 UR8, UR8, 0x22400, URZ ;  /* 0x0002240008087890 */ /* 0x000fd2000fffe03f */
[----:B------:R3:W-:Y:S01]  /*fdb0*/  UTMALDG.4D [UR8], [UR6], desc[UR14] ;  /* 0x00000e08060075b4 */ /* 0x0007e20008019000 */
[----:B------:R-:W4:Y:S02]  /*fdc0*/  SYNCS.PHASECHK.TRANS64.TRYWAIT P3, [R2+URZ+0x28c60], R3 ;  /* 0x028c6003020075a7 */ /* 0x000f24000806017f */
[----:B---34-:R-:W-:Y:S05]  /*fdd0*/  @!P3 BRA `(.L_x_4083) ;  /* 0x0000001c009cb947 */ /* 0x018fea0003800000 */
.L_x_4125:
[----:B------:R-:W-:Y:S05]  /*fde0*/  @P2 BRA `(.L_x_4084) ;  /* 0x0000000000142947 */ /* 0x000fea0003800000 */
[----:B------:R-:W-:Y:S01]  /*fdf0*/  ISETP.NE.AND P2, PT, R19, RZ, PT ;  /* 0x000000ff1300720c */ /* 0x000fe20003f45270 */
[----:B-1-3--:R-:W-:-:S04]  /*fe00*/  IMAD.MOV.U32 R3, RZ, RZ, 0x10000 ;  /* 0x00010000ff037424 */ /* 0x00afc800078e00ff */
[----:B------:R4:W-:Y:S08]  /*fe10*/  SYNCS.ARRIVE.TRANS64 RZ, [R2+URZ+0x28c50], R3 ;  /* 0x028c500302ff79a7 */ /* 0x0009f0000800003f */
[----:B------:R-:W-:Y:S05]  /*fe20*/  @!P2 BRA `(.L_x_4084) ;  /* 0x000000000004a947 */ /* 0x000fea0003800000 */
[----:B------:R-:W-:Y:S01]  /*fe30*/  BPT.TRAP 0x1 ;  /* 0x000000040000795c */ /* 0x000fe20000300000 */
.L_x_4084:
        /* <DEDUP_REMOVED lines=14> */
[----:B------:R-:W-:Y:S02]  /*ff20*/  UIADD3 UR9, UR9, 0x28c50, URZ ;  /* 0x00028c5009097890 */ /* 0x000fe4000fffe03f */
[----:B------:R-:W-:Y:S02]  /*ff30*/  UIADD3 UR8, UR16, 0x400, URZ ;  /* 0x0000040010087890 */ /* 0x000fe4000fffe03f */
[----:B------:R-:W-:Y:S02]  /*ff40*/  UIADD3 UR17, UR16, 0x2400, URZ ;  /* 0x0000240010117890 */ /* 0x000fe4000fffe03f */
[----:B------:R-:W-:Y:S02]  /*ff50*/  UIADD3 UR19, UR16, 0x4400, URZ ;  /* 0x0000440010137890 */ /* 0x000fe4000fffe03f */
[----:B------:R-:W-:Y:S01]  /*ff60*/  UIADD3 UR21, UR16, 0x6400, URZ ;  /* 0x0000640010157890 */ /* 0x000fe2000fffe03f */
[----:B------:R-:W-:Y:S02]  /*ff70*/  UMOV UR23, 0x100 ;  /* 0x0000010000177882 */ /* 0x000fe40000000000 */
[----:B------:R5:W-:Y:S01]  /*ff80*/  UTMALDG.4D [UR8], [UR14], desc[UR6] ;  /* 0x000006080e0075b4 */ /* 0x000be20008019000 */
[----:B------:R-:W-:Y:S01]  /*ff90*/  UMOV UR24, 0x140 ;  /* 0x0000014000187882 */ /* 0x000fe20000000000 */
[----:B-----5:R-:W-:Y:S01]  /*ffa0*/  UMOV UR8, UR17 ;  /* 0x0000001100087c82 */ /* 0x020fe20008000000 */
[----:B------:R-:W-:Y:S01]  /*ffb0*/  UMOV UR10, UR18 ;  /* 0x00000012000a7c82 */ /* 0x000fe20008000000 */
[----:B------:R-:W-:Y:S01]  /*ffc0*/  UIADD3 UR17, UR16, 0x8400, URZ ;  /* 0x0000840010117890 */ /* 0x000fe2000fffe03f */
[----:B------:R5:W-:Y:S01]  /*ffd0*/  UTMALDG.4D [UR8], [UR14], desc[UR6] ;  /* 0x000006080e0075b4 */ /* 0x000be20008019000 */
[----:B------:R-:W-:Y:S01]  /*ffe0*/  UIADD3 UR18, UR16, 0xa400, URZ ;  /* 0x0000a40010127890 */ /* 0x000fe2000fffe03f */
[----:B-----5:R-:W-:Y:S01]  /*fff0*/  UMOV UR8, UR19 ;  /* 0x0000001300087c82 */ /* 0x020fe20008000000 */
[----:B------:R-:W-:Y:S01]  /*10000*/  UMOV UR10, UR20 ;  /* 0x00000014000a7c82 */ /* 0x000fe20008000000 */
[----:B------:R-:W-:Y:S01]  /*10010*/  UIADD3 UR19, UR16, 0xc400, URZ ;  /* 0x0000c40010137890 */ /* 0x000fe2000fffe03f */
[----:B------:R5:W-:Y:S02]  /*10020*/  UTMALDG.4D [UR8], [UR14], desc[UR6] ;  /* 0x000006080e0075b4 */ /* 0x000be40008019000 */
[----:B-----5:R-:W-:Y:S01]  /*10030*/  UMOV UR8, UR21 ;  /* 0x0000001500087c82 */ /* 0x020fe20008000000 */
[----:B------:R-:W-:-:S02]  /*10040*/  UMOV UR10, UR22 ;  /* 0x00000016000a7c82 */ /* 0x000fc40008000000 */
[----:B------:R5:W-:Y:S02]  /*10050*/  UTMALDG.4D [UR8], [UR14], desc[UR6] ;  /* 0x000006080e0075b4 */ /* 0x000be40008019000 */
[----:B-----5:R-:W-:Y:S01]  /*10060*/  UMOV UR8, UR17 ;  /* 0x0000001100087c82 */ /* 0x020fe20008000000 */
[----:B------:R-:W-:Y:S01]  /*10070*/  UMOV UR10, UR23 ;  /* 0x00000017000a7c82 */ /* 0x000fe20008000000 */
[----:B------:R-:W-:Y:S01]  /*10080*/  UIADD3 UR17, UR16, 0xe400, URZ ;  /* 0x0000e40010117890 */ /* 0x000fe2000fffe03f */
[----:B------:R5:W-:Y:S02]  /*10090*/  UTMALDG.4D [UR8], [UR14], desc[UR6] ;  /* 0x000006080e0075b4 */ /* 0x000be40008019000 */
[----:B------:R-:W-:Y:S01]  /*100a0*/  UMOV UR16, 0x180 ;  /* 0x0000018000107882 */ /* 0x000fe20000000000 */
[----:B-----5:R-:W-:Y:S01]  /*100b0*/  UMOV UR8, UR18 ;  /* 0x0000001200087c82 */ /* 0x020fe20008000000 */
[----:B------:R-:W-:Y:S02]  /*100c0*/  UMOV UR10, UR24 ;  /* 0x00000018000a7c82 */ /* 0x000fe40008000000 */
[----:B------:R5:W-:Y:S02]  /*100d0*/  UTMALDG.4D [UR8], [UR14], desc[UR6] ;  /* 0x000006080e0075b4 */ /* 0x000be40008019000 */
[----:B-----5:R-:W-:Y:S01]  /*100e0*/  UMOV UR8, UR19 ;  /* 0x0000001300087c82 */ /* 0x020fe20008000000 */
[----:B------:R-:W-:Y:S01]  /*100f0*/  UMOV UR10, UR16 ;  /* 0x00000010000a7c82 */ /* 0x000fe20008000000 */
[----:B------:R-:W-:Y:S01]  /*10100*/  UMOV UR16, 0x1c0 ;  /* 0x000001c000107882 */ /* 0x000fe20000000000 */
[----:B------:R5:W-:Y:S02]  /*10110*/  UTMALDG.4D [UR8], [UR14], desc[UR6] ;  /* 0x000006080e0075b4 */ /* 0x000be40008019000 */
[----:B-----5:R-:W-:Y:S01]  /*10120*/  UMOV UR8, UR17 ;  /* 0x0000001100087c82 */ /* 0x020fe20008000000 */
[----:B------:R-:W-:-:S02]  /*10130*/  UMOV UR10, UR16 ;  /* 0x00000010000a7c82 */ /* 0x000fc40008000000 */
[----:B------:R1:W-:Y:S02]  /*10140*/  UTMALDG.4D [UR8], [UR14], desc[UR6] ;  /* 0x000006080e0075b4 */ /* 0x0003e40008019000 */
[----:B-1----:R-:W-:Y:S01]  /*10150*/  NOP ;  /* 0x0000000000007918 */ /* 0x002fe20000000000 */
.L_x_4079:
[----:B------:R-:W-:Y:S05]  /*10160*/  BSYNC B0 ;  /* 0x0000000000007941 */ /* 0x000fea0003800000 */
.L_x_4078:
[----:B------:R-:W-:-:S06]  /*10170*/  UIADD3 UR6, UR39, -0x3, URZ ;  /* 0xfffffffd27067890 */ /* 0x000fcc000fffe03f */
[----:B------:R-:W-:-:S07]  /*10180*/  IMAD.U32 R8, RZ, RZ, UR6 ;  /* 0x00000006ff087e24 */ /* 0x000fce000f8e00ff */
.L_x_4077:
[----:B------:R-:W-:Y:S01]  /*10190*/  ULOP3.LUT UR6, URZ, UR39, URZ, 0x33, !UPT ;  /* 0x000000273f067292 */ /* 0x000fe2000f8e333f */
[----:B------:R-:W-:Y:S01]  /*101a0*/  IADD3 R9, R9, -0x2, RZ ;  /* 0xfffffffe09097810 */ /* 0x000fe20007ffe0ff */
[----:B------:R-:W-:Y:S04]  /*101b0*/  BSSY B0, `(.L_x_4076) ;  /* 0x00000eb000007945 */ /* 0x000fe80003800000 */
[----:B------:R-:W-:-:S13]  /*101c0*/  ISETP.NE.AND P2, PT, R9, UR6, PT ;  /* 0x0000000609007c0c */ /* 0x000fda000bf45270 */
[----:B------:R-:W-:Y:S05]  /*101d0*/  @!P2 BRA `(.L_x_4085) ;  /* 0x0000000c00a0a947 */ /* 0x000fea0003800000 */
.L_x_4100:
[----:B------:R-:W-:Y:S01]  /*101e0*/  VIADD R9, R16, 0x1 ;  /* 0x0000000110097836 */ /* 0x000fe20000000000 */
[----:B------:R-:W-:Y:S05]  /*101f0*/  YIELD ;  /* 0x0000000000007946 */ /* 0x000fea0003800000 */
[----:B------:R-:W-:Y:S01]  /*10200*/  ISETP.NE.AND P2, PT, R9, 0x2, PT ;  /* 0x000000020900780c */ /* 0x000fe20003f45270 */
[----:B------:R-:W-:Y:S03]  /*10210*/  BSSY B1, `(.L_x_4086) ;  /* 0x000006f000017945 */ /* 0x000fe60003800000 */
[----:B-1234-:R-:W-:-:S02]  /*10220*/  SEL R2, RZ, 0x1, P2 ;  /* 0x00000001ff027807 */ /* 0x01efc40001000000 */
[----:B------:R-:W-:Y:S02]  /*10230*/  SEL R9, R9, RZ, P2 ;  /* 0x000000ff09097207 */ /* 0x000fe40001000000 */
[----:B------:R-:W-:Y:S01]  /*10240*/  LOP3.LUT R17, R17, R2, RZ, 0x3c, !PT ;  /* 0x0000000211117212 */ /* 0x000fe200078e3cff */
[----:B------:R-:W-:Y:S06]  /*10250*/  @!P6 BRA `(.L_x_4087) ;  /* 0x0000000400a8e947 */ /* 0x000fec0003800000 */
[----:B------:R-:W-:Y:S01]  /*10260*/  IMAD.MOV.U32 R10, RZ, RZ, R8 ;  /* 0x000000ffff0a7224 */ /* 0x000fe200078e0008 */
[----:B------:R-:W-:Y:S06]  /*10270*/  @!P0 BRA `(.L_x_4088) ;  /* 0x0000000000488947 */ /* 0x000fec0003800000 */
[----:B------:R-:W1:Y:S01]  /*10280*/  LDC R10, c[0x0][0x41c] ;  /* 0x00010700ff0a7b82 */ /* 0x000e620000000800 */
[----:B------:R-:W-:Y:S02]  /*10290*/  IMAD.MOV.U32 R11, RZ, RZ, R8 ;  /* 0x000000ffff0b7224 */ /* 0x000fe400078e0008 */
[----:B------:R-:W-:-:S04]  /*102a0*/  IMAD R13, R7, UR4, RZ ;  /* 0x00000004070d7c24 */ /* 0x000fc8000f8e02ff */
[----:B------:R-:W-:Y:S01]  /*102b0*/  IMAD R13, R6, UR5, R13 ;  /* 0x00000005060d7c24 */ /* 0x000fe2000f8e020d */
[----:B------:R-:W2:Y:S01]  /*102c0*/  LDC.64 R4, c[0x0][0x3f8] ;  /* 0x0000fe00ff047b82 */ /* 0x000ea20000000a00 */
[----:B-1----:R-:W-:-:S13]  /*102d0*/  ISETP.NE.AND P2, PT, R10, 0x1, PT ;  /* 0x000000010a00780c */ /* 0x002fda0003f45270 */
[----:B------:R-:W1:Y:S02]  /*102e0*/  @P2 LDC.64 R2, c[0x0][0x420] ;  /* 0x00010800ff022b82 */ /* 0x000e640000000a00 */
[----:B-1----:R-:W-:-:S05]  /*102f0*/  @P2 IMAD.HI.U32 R2, R8, R2, RZ ;  /* 0x0000000208022227 */ /* 0x002fca00078e00ff */
[----:B------:R-:W-:-:S04]  /*10300*/  @P2 SHF.R.U32.HI R11, RZ, R3, R2 ;  /* 0x00000003ff0b2219 */ /* 0x000fc80000011602 */
[----:B------:R-:W-:Y:S02]  /*10310*/  SHF.R.S32.HI R3, RZ, 0x1f, R11 ;  /* 0x0000001fff037819 */ /* 0x000fe4000001140b */
[----:B------:R-:W-:-:S05]  /*10320*/  MOV R2, R11 ;  /* 0x0000000b00027202 */ /* 0x000fca0000000f00 */
[----:B------:R-:W-:-:S04]  /*10330*/  IMAD.WIDE.U32 R2, R6, UR4, R2 ;  /* 0x0000000406027c25 */ /* 0x000fc8000f8e0002 */
[----:B------:R-:W-:Y:S01]  /*10340*/  IMAD.IADD R3, R13, 0x1, R3 ;  /* 0x000000010d037824 */ /* 0x000fe200078e0203 */
[----:B--2---:R-:W-:-:S04]  /*10350*/  LEA R4, P2, R2, R4, 0x2 ;  /* 0x0000000402047211 */ /* 0x004fc800078410ff */
[----:B------:R-:W-:-:S05]  /*10360*/  LEA.HI.X R5, R2, R5, R3, 0x2, P2 ;  /* 0x0000000502057211 */ /* 0x000fca00010f1403 */
[----:B------:R1:W5:Y:S01]  /*10370*/  LDG.E R4, desc[UR50][R4.64] ;  /* 0x0000003204047981 */ /* 0x000362000c1e1900 */
[----:B------:R-:W-:-:S04]  /*10380*/  IMAD.MOV R3, RZ, RZ, -R11 ;  /* 0x000000ffff037224 */ /* 0x000fc800078e0a0b */
[----:B------:R-:W-:-:S07]  /*10390*/  IMAD R10, R10, R3, R8 ;  /* 0x000000030a0a7224 */ /* 0x000fce00078e0208 */
.L_x_4088:
[----:B------:R-:W-:Y:S01]  /*103a0*/  LEA R3, R9, UR37, 0x3 ;  /* 0x0000002509037c11 */ /* 0x000fe2000f8e18ff */
[----:B-1----:R-:W1:Y:S01]  /*103b0*/  S2R R5, SR_TID.X ;  /* 0x0000000000057919 */ /* 0x002e620000002100 */
[----:B------:R-:W-:-:S04]  /*103c0*/  SHF.L.U32 R2, R17, 0x1f, RZ ;  /* 0x0000001f11027819 */ /* 0x000fc800000006ff */
[----:B------:R-:W2:Y:S01]  /*103d0*/  SYNCS.PHASECHK.TRANS64.TRYWAIT P3, [R3+URZ+0x28c40], R2 ;  /* 0x028c4002030075a7 */ /* 0x000ea2000806017f */
[----:B-1----:R-:W-:-:S04]  /*103e0*/  LOP3.LUT R5, R5, 0x7f, RZ, 0xc0, !PT ;  /* 0x0000007f05057812 */ /* 0x002fc800078ec0ff */
[----:B------:R-:W-:Y:S01]  /*103f0*/  ISETP.NE.AND P2, PT, R5, RZ, PT ;  /* 0x000000ff0500720c */ /* 0x000fe20003f45270 */
[----:B--2---:R-:W-:-:S12]  /*10400*/  @!P3 BRA `(.L_x_4089) ;  /* 0x000000180024b947 */ /* 0x004fd80003800000 */
.L_x_4126:
[----:B------:R-:W-:Y:S05]  /*10410*/  @P2 BRA `(.L_x_4090) ;  /* 0x0000000000142947 */ /* 0x000fea0003800000 */
[----:B------:R-:W-:Y:S01]  /*10420*/  ISETP.NE.AND P3, PT, R19, RZ, PT ;  /* 0x000000ff1300720c */ /* 0x000fe20003f65270 */
[----:B------:R-:W-:-:S04]  /*10430*/  IMAD.MOV.U32 R12, RZ, RZ, 0x2000 ;  /* 0x00002000ff0c7424 */ /* 0x000fc800078e00ff */
[----:B------:R2:W-:Y:S08]  /*10440*/  SYNCS.ARRIVE.TRANS64 RZ, [R3+URZ+0x28c30], R12 ;  /* 0x028c300c03ff79a7 */ /* 0x0005f0000800003f */
[----:B------:R-:W-:Y:S05]  /*10450*/  @!P3 BRA `(.L_x_4090) ;  /* 0x000000000004b947 */ /* 0x000fea0003800000 */
[----:B------:R-:W-:Y:S01]  /*10460*/  BPT.TRAP 0x1 ;  /* 0x000000040000795c */ /* 0x000fe20000300000 */
.L_x_4090:
[----:B------:R-:W-:Y:S01]  /*10470*/  R2UR UR8, R9 ;  /* 0x00000000090872ca */ /* 0x000fe200000e0000 */
        /* <DEDUP_REMOVED lines=9> */
[----:B------:R-:W-:-:S03]  /*10510*/  R2UR UR11, R5 ;  /* 0x00000000050b72ca */ /* 0x000fc600000e0000 */
[----:B------:R-:W-:Y:S02]  /*10520*/  ULEA UR8, UR8, UR37, 0xd ;  /* 0x0000002508087291 */ /* 0x000fe4000f8e683f */
[----:B------:R-:W-:Y:S02]  /*10530*/  UIADD3 UR9, UR9, 0x28c30, URZ ;  /* 0x00028c3009097890 */ /* 0x000fe4000fffe03f */
[----:B------:R-:W-:-:S09]  /*10540*/  UIADD3 UR8, UR8, 0x22400, URZ ;  /* 0x0002240008087890 */ /* 0x000fd2000fffe03f */
[----:B------:R3:W-:Y:S01]  /*10550*/  UTMALDG.4D [UR8], [UR6], desc[UR14] ;  /* 0x00000e08060075b4 */ /* 0x0007e20008019000 */
[----:B------:R-:W4:Y:S02]  /*10560*/  SYNCS.PHASECHK.TRANS64.TRYWAIT P3, [R3+URZ+0x28c60], R2 ;  /* 0x028c6002030075a7 */ /* 0x000f24000806017f */
[----:B---34-:R-:W-:Y:S05]  /*10570*/  @!P3 BRA `(.L_x_4091) ;  /* 0x0000001400dcb947 */ /* 0x018fea0003800000 */
.L_x_4127:
[----:B------:R-:W-:Y:S05]  /*10580*/  @P2 BRA `(.L_x_4092) ;  /* 0x0000000000142947 */ /* 0x000fea0003800000 */
[----:B------:R-:W-:Y:S01]  /*10590*/  ISETP.NE.AND P2, PT, R19, RZ, PT ;  /* 0x000000ff1300720c */ /* 0x000fe20003f45270 */
[----:B-1-3--:R-:W-:-:S04]  /*105a0*/  IMAD.MOV.U32 R2, RZ, RZ, 0x10000 ;  /* 0x00010000ff027424 */ /* 0x00afc800078e00ff */
[----:B------:R4:W-:Y:S08]  /*105b0*/  SYNCS.ARRIVE.TRANS64 RZ, [R3+URZ+0x28c50], R2 ;  /* 0x028c500203ff79a7 */ /* 0x0009f0000800003f */
[----:B------:R-:W-:Y:S05]  /*105c0*/  @!P2 BRA `(.L_x_4092) ;  /* 0x000000000004a947 */ /* 0x000fea0003800000 */
[----:B------:R-:W-:Y:S01]  /*105d0*/  BPT.TRAP 0x1 ;  /* 0x000000040000795c */ /* 0x000fe20000300000 */
.L_x_4092:
        /* <DEDUP_REMOVED lines=25> */
[----:B------:R5:W-:Y:S02]  /*10770*/  UTMALDG.4D [UR8], [UR14], desc[UR6] ;  /* 0x000006080e0075b4 */ /* 0x000be40008019000 */
[----:B-----5:R-:W-:Y:S01]  /*10780*/  UMOV UR8, UR18 ;  /* 0x0000001200087c82 */ /* 0x020fe20008000000 */
[----:B------:R-:W-:Y:S01]  /*10790*/  UMOV UR10, UR21 ;  /* 0x00000015000a7c82 */ /* 0x000fe20008000000 */
[----:B------:R-:W-:Y:S01]  /*107a0*/  UIADD3 UR18, UR16, 0xa400, URZ ;  /* 0x0000a40010127890 */ /* 0x000fe2000fffe03f */
[----:B------:R5:W-:Y:S02]  /*107b0*/  UTMALDG.4D [UR8], [UR14], desc[UR6] ;  /* 0x000006080e0075b4 */ /* 0x000be40008019000 */
[----:B-----5:R-:W-:Y:S01]  /*107c0*/  UMOV UR8, UR19 ;  /* 0x0000001300087c82 */ /* 0x020fe20008000000 */
[----:B------:R-:W-:Y:S01]  /*107d0*/  UMOV UR10, UR22 ;  /* 0x00000016000a7c82 */ /* 0x000fe20008000000 */
[----:B------:R-:W-:Y:S01]  /*107e0*/  UIADD3 UR19, UR16, 0xc400, URZ ;  /* 0x0000c40010137890 */ /* 0x000fe2000fffe03f */
[----:B------:R5:W-:Y:S01]  /*107f0*/  UTMALDG.4D [UR8], [UR14], desc[UR6] ;  /* 0x000006080e0075b4 */ /* 0x000be20008019000 */
[----:B------:R-:W-:Y:S01]  /*10800*/  UIADD3 UR16, UR16, 0xe400, URZ ;  /* 0x0000e40010107890 */ /* 0x000fe2000fffe03f */
[----:B-----5:R-:W-:Y:S01]  /*10810*/  UMOV UR8, UR17 ;  /* 0x0000001100087c82 */ /* 0x020fe20008000000 */
[----:B------:R-:W-:Y:S01]  /*10820*/  UMOV UR10, UR23 ;  /* 0x00000017000a7c82 */ /* 0x000fe20008000000 */
[----:B------:R-:W-:Y:S01]  /*10830*/  UMOV UR17, 0x180 ;  /* 0x0000018000117882 */ /* 0x000fe20000000000 */
[----:B------:R5:W-:Y:S02]  /*10840*/  UTMALDG.4D [UR8], [UR14], desc[UR6] ;  /* 0x000006080e0075b4 */ /* 0x000be40008019000 */
[----:B-----5:R-:W-:Y:S01]  /*10850*/  UMOV UR8, UR18 ;  /* 0x0000001200087c82 */ /* 0x020fe20008000000 */
[----:B------:R-:W-:-:S02]  /*10860*/  UMOV UR10, UR24 ;  /* 0x00000018000a7c82 */ /* 0x000fc40008000000 */
[----:B------:R5:W-:Y:S02]  /*10870*/  UTMALDG.4D [UR8], [UR14], desc[UR6] ;  /* 0x000006080e0075b4 */ /* 0x000be40008019000 */
[----:B-----5:R-:W-:Y:S01]  /*10880*/  UMOV UR8, UR19 ;  /* 0x0000001300087c82 */ /* 0x020fe20008000000 */
[----:B------:R-:W-:Y:S01]  /*10890*/  UMOV UR10, UR17 ;  /* 0x00000011000a7c82 */ /* 0x000fe20008000000 */
[----:B------:R-:W-:Y:S01]  /*108a0*/  UMOV UR17, 0x1c0 ;  /* 0x000001c000117882 */ /* 0x000fe20000000000 */
[----:B------:R5:W-:Y:S02]  /*108b0*/  UTMALDG.4D [UR8], [UR14], desc[UR6] ;  /* 0x000006080e0075b4 */ /* 0x000be40008019000 */
[----:B-----5:R-:W-:Y:S01]  /*108c0*/  UMOV UR8, UR16 ;  /* 0x0000001000087c82 */ /* 0x020fe20008000000 */
[----:B------:R-:W-:Y:S02]  /*108d0*/  UMOV UR10, UR17 ;  /* 0x00000011000a7c82 */ /* 0x000fe40008000000 */
[----:B------:R1:W-:Y:S02]  /*108e0*/  UTMALDG.4D [UR8], [UR14], desc[UR6] ;  /* 0x000006080e0075b4 */ /* 0x0003e40008019000 */
[----:B-1----:R-:W-:Y:S01]  /*108f0*/  NOP ;  /* 0x0000000000007918 */ /* 0x002fe20000000000 */
.L_x_4087:
[----:B------:R-:W-:Y:S05]  /*10900*/  BSYNC B1 ;  /* 0x0000000000017941 */ /* 0x000fea0003800000 */
.L_x_4086:
[----:B------:R-:W-:Y:S01]  /*10910*/  VIADD R9, R9, 0x1 ;  /* 0x0000000109097836 */ /* 0x000fe20000000000 */
[----:B------:R-:W-:Y:S04]  /*10920*/  BSSY B1, `(.L_x_4093) ;  /* 0x0000070000017945 */ /* 0x000fe80003800000 */
[----:B------:R-:W-:-:S04]  /*10930*/  ISETP.NE.AND P2, PT, R9, 0x2, PT ;  /* 0x000000020900780c */ /* 0x000fc80003f45270 */
[----:B---34-:R-:W-:Y:S02]  /*10940*/  SEL R2, RZ, 0x1, P2 ;  /* 0x00000001ff027807 */ /* 0x018fe40001000000 */
[----:B------:R-:W-:Y:S01]  /*10950*/  SEL R16, R9, RZ, P2 ;  /* 0x000000ff09107207 */ /* 0x000fe20001000000 */
[----:B------:R-:W-:Y:S01]  /*10960*/  VIADD R9, R8, 0xffffffff ;  /* 0xffffffff08097836 */ /* 0x000fe20000000000 */
[----:B------:R-:W-:Y:S01]  /*10970*/  LOP3.LUT R17, R17, R2, RZ, 0x3c, !PT ;  /* 0x0000000211117212 */ /* 0x000fe200078e3cff */
[----:B------:R-:W-:Y:S06]  /*10980*/  @!P6 BRA `(.L_x_4094) ;  /* 0x0000000400a4e947 */ /* 0x000fec0003800000 */
[----:B------:R-:W-:Y:S01]  /*10990*/  MOV R10, R9 ;  /* 0x00000009000a7202 */ /* 0x000fe20000000f00 */
[----:B------:R-:W-:Y:S06]  /*109a0*/  @!P0 BRA `(.L_x_4095) ;  /* 0x0000000000448947 */ /* 0x000fec0003800000 */
[----:B------:R-:W1:Y:S02]  /*109b0*/  LDC R11, c[0x0][0x41c] ;  /* 0x00010700ff0b7b82 */ /* 0x000e640000000800 */
[----:B-1----:R-:W-:-:S13]  /*109c0*/  ISETP.NE.AND P2, PT, R11, 0x1, PT ;  /* 0x000000010b00780c */ /* 0x002fda0003f45270 */
[----:B--2---:R-:W1:Y:S02]  /*109d0*/  @P2 LDC.64 R2, c[0x0][0x420] ;  /* 0x00010800ff022b82 */ /* 0x004e640000000a00 */
[----:B-1----:R-:W-:-:S04]  /*109e0*/  @P2 IMAD.HI.U32 R4, R10, R2, RZ ;  /* 0x000000020a042227 */ /* 0x002fc800078e00ff */
[----:B------:R-:W-:Y:S01]  /*109f0*/  IMAD.MOV.U32 R2, RZ, RZ, R10 ;  /* 0x000000ffff027224 */ /* 0x000fe200078e000a */
[----:B------:R-:W-:Y:S02]  /*10a00*/  @P2 SHF.R.U32.HI R2, RZ, R3, R4 ;  /* 0x00000003ff022219 */ /* 0x000fe40000011604 */
[----:B------:R-:W1:Y:S03]  /*10a10*/  LDC.64 R4, c[0x0][0x3f8] ;  /* 0x0000fe00ff047b82 */ /* 0x000e660000000a00 */
[----:B------:R-:W-:-:S04]  /*10a20*/  IMAD.MOV R3, RZ, RZ, -R2 ;  /* 0x000000ffff037224 */ /* 0x000fc800078e0a02 */
[----:B------:R-:W-:Y:S01]  /*10a30*/  IMAD R10, R11, R3, R10 ;  /* 0x000000030b0a7224 */ /* 0x000fe200078e020a */
[----:B------:R-:W-:Y:S01]  /*10a40*/  SHF.R.S32.HI R3, RZ, 0x1f, R2 ;  /* 0x0000001fff037819 */ /* 0x000fe20000011402 */
[----:B------:R-:W-:-:S04]  /*10a50*/  IMAD R11, R7, UR4, RZ ;  /* 0x00000004070b7c24 */ /* 0x000fc8000f8e02ff */
[C---:B------:R-:W-:Y:S02]  /*10a60*/  IMAD R11, R6.reuse, UR5, R11 ;  /* 0x00000005060b7c24 */ /* 0x040fe4000f8e020b */
[----:B------:R-:W-:-:S04]  /*10a70*/  IMAD.WIDE.U32 R2, R6, UR4, R2 ;  /* 0x0000000406027c25 */ /* 0x000fc8000f8e0002 */
[----:B------:R-:W-:Y:S01]  /*10a80*/  IMAD.IADD R3, R11, 0x1, R3 ;  /* 0x000000010b037824 */ /* 0x000fe200078e0203 */
[----:B-1----:R-:W-:-:S04]  /*10a90*/  LEA R4, P2, R2, R4, 0x2 ;  /* 0x0000000402047211 */ /* 0x002fc800078410ff */
[----:B------:R-:W-:-:S05]  /*10aa0*/  LEA.HI.X R5, R2, R5, R3, 0x2, P2 ;  /* 0x0000000502057211 */ /* 0x000fca00010f1403 */
[----:B------:R1:W5:Y:S04]  /*10ab0*/  LDG.E R4, desc[UR50][R4.64] ;  /* 0x0000003204047981 */ /* 0x000368000c1e1900 */
.L_x_4095:
[----:B------:R-:W-:Y:S01]  /*10ac0*/  LEA R2, R16, UR37, 0x3 ;  /* 0x0000002510027c11 */ /* 0x000fe2000f8e18ff */
[----:B-1----:R-:W1:Y:S01]  /*10ad0*/  S2R R5, SR_TID.X ;  /* 0x0000000000057919 */ /* 0x002e620000002100 */
[----:B--2---:R-:W-:-:S04]  /*10ae0*/  SHF.L.U32 R3, R17, 0x1f, RZ ;  /* 0x0000001f11037819 */ /* 0x004fc800000006ff */
[----:B------:R-:W2:Y:S01]  /*10af0*/  SYNCS.PHASECHK.TRANS64.TRYWAIT P3, [R2+URZ+0x28c40], R3 ;  /* 0x028c4003020075a7 */ /* 0x000ea2000806017f */
[----:B-1----:R-:W-:-:S04]  /*10b00*/  LOP3.LUT R5, R5, 0x7f, RZ, 0xc0, !PT ;  /* 0x0000007f05057812 */ /* 0x002fc800078ec0ff */
[----:B------:R-:W-:Y:S01]  /*10b10*/  ISETP.NE.AND P2, PT, R5, RZ, PT ;  /* 0x000000ff0500720c */ /* 0x000fe20003f45270 */
[----:B--2---:R-:W-:-:S12]  /*10b20*/  @!P3 BRA `(.L_x_4096) ;  /* 0x000000100084b947 */ /* 0x004fd80003800000 */
.L_x_4128:
[----:B------:R-:W-:Y:S05]  /*10b30*/  @P2 BRA `(.L_x_4097) ;  /* 0x0000000000142947 */ /* 0x000fea0003800000 */
[----:B------:R-:W-:Y:S02]  /*10b40*/  ISETP.NE.AND P3, PT, R19, RZ, PT ;  /* 0x000000ff1300720c */ /* 0x000fe40003f65270 */
[----:B------:R-:W-:-:S04]  /*10b50*/  MOV R5, 0x2000 ;  /* 0x0000200000057802 */ /* 0x000fc80000000f00 */
[----:B------:R2:W-:Y:S07]  /*10b60*/  SYNCS.ARRIVE.TRANS64 RZ, [R2+URZ+0x28c30], R5 ;  /* 0x028c300502ff79a7 */ /* 0x0005ee000800003f */
[----:B------:R-:W-:Y:S05]  /*10b70*/  @!P3 BRA `(.L_x_4097) ;  /* 0x000000000004b947 */ /* 0x000fea0003800000 */
[----:B------:R-:W-:Y:S01]  /*10b80*/  BPT.TRAP 0x1 ;  /* 0x000000040000795c */ /* 0x000fe20000300000 */
.L_x_4097:
[----:B------:R-:W-:Y:S01]  /*10b90*/  R2UR UR8, R16 ;  /* 0x00000000100872ca */ /* 0x000fe200000e0000 */
[----:B--2---:R-:W-:Y:S01]  /*10ba0*/  IMAD.SHL.U32 R5, R10, 0x40, RZ ;  /* 0x000000400a057824 */ /* 0x004fe200078e00ff */
        /* <DEDUP_REMOVED lines=13> */
[----:B------:R-:W3:Y:S02]  /*10c80*/  SYNCS.PHASECHK.TRANS64.TRYWAIT P3, [R2+URZ+0x28c60], R3 ;  /* 0x028c6003020075a7 */ /* 0x000ee4000806017f */
[----:B--23--:R-:W-:Y:S05]  /*10c90*/  @!P3 BRA `(.L_x_4098) ;  /* 0x00000010003cb947 */ /* 0x00cfea0003800000 */
.L_x_4129:
[----:B------:R-:W-:Y:S05]  /*10ca0*/  @P2 BRA `(.L_x_4099) ;  /* 0x0000000000142947 */ /* 0x000fea0003800000 */
[----:B------:R-:W-:Y:S01]  /*10cb0*/  ISETP.NE.AND P2, PT, R19, RZ, PT ;  /* 0x000000ff1300720c */ /* 0x000fe20003f45270 */
[----:B-12---:R-:W-:-:S04]  /*10cc0*/  IMAD.MOV.U32 R3, RZ, RZ, 0x10000 ;  /* 0x00010000ff037424 */ /* 0x006fc800078e00ff */
[----:B------:R3:W-:Y:S08]  /*10cd0*/  SYNCS.ARRIVE.TRANS64 RZ, [R2+URZ+0x28c50], R3 ;  /* 0x028c500302ff79a7 */ /* 0x0007f0000800003f */
[----:B------:R-:W-:Y:S05]  /*10ce0*/  @!P2 BRA `(.L_x_4099) ;  /* 0x000000000004a947 */ /* 0x000fea0003800000 */
[----:B------:R-:W-:Y:S01]  /*10cf0*/  BPT.TRAP 0x1 ;  /* 0x000000040000795c */ /* 0x000fe20000300000 */
.L_x_4099:
        /* <DEDUP_REMOVED lines=22> */
[----:B----4-:R-:W-:Y:S01]  /*10e60*/  UMOV UR8, UR17 ;  /* 0x0000001100087c82 */ /* 0x010fe20008000000 */
[----:B------:R-:W-:Y:S01]  /*10e70*/  UMOV UR10, UR18 ;  /* 0x00000012000a7c82 */ /* 0x000fe20008000000 */
[----:B------:R-:W-:Y:S01]  /*10e80*/  UIADD3 UR17, UR16, 0x8400, URZ ;  /* 0x0000840010117890 */ /* 0x000fe2000fffe03f */
[----:B------:R4:W-:Y:S01]  /*10e90*/  UTMALDG.4D [UR8], [UR14], desc[UR6] ;  /* 0x000006080e0075b4 */ /* 0x0009e20008019000 */
[----:B------:R-:W-:Y:S01]  /*10ea0*/  UIADD3 UR18, UR16, 0xa400, URZ ;  /* 0x0000a40010127890 */ /* 0x000fe2000fffe03f */
[----:B----4-:R-:W-:Y:S01]  /*10eb0*/  UMOV UR8, UR19 ;  /* 0x0000001300087c82 */ /* 0x010fe20008000000 */
[----:B------:R-:W-:Y:S01]  /*10ec0*/  UMOV UR10, UR20 ;  /* 0x00000014000a7c82 */ /* 0x000fe20008000000 */
[----:B------:R-:W-:Y:S01]  /*10ed0*/  UIADD3 UR19, UR16, 0xc400, URZ ;  /* 0x0000c40010137890 */ /* 0x000fe2000fffe03f */
[----:B------:R4:W-:Y:S02]  /*10ee0*/  UTMALDG.4D [UR8], [UR14], desc[UR6] ;  /* 0x000006080e0075b4 */ /* 0x0009e40008019000 */
[----:B----4-:R-:W-:Y:S01]  /*10ef0*/  UMOV UR8, UR21 ;  /* 0x0000001500087c82 */ /* 0x010fe20008000000 */
[----:B------:R-:W-:-:S02]  /*10f00*/  UMOV UR10, UR22 ;  /* 0x00000016000a7c82 */ /* 0x000fc40008000000 */
[----:B------:R4:W-:Y:S02]  /*10f10*/  UTMALDG.4D [UR8], [UR14], desc[UR6] ;  /* 0x000006080e0075b4 */ /* 0x0009e40008019000 */
[----:B----4-:R-:W-:Y:S01]  /*10f20*/  UMOV UR8, UR17 ;  /* 0x0000001100087c82 */ /* 0x010fe20008000000 */
[----:B------:R-:W-:Y:S01]  /*10f30*/  UMOV UR10, UR23 ;  /* 0x00000017000a7c82 */ /* 0x000fe20008000000 */
[----:B------:R-:W-:Y:S01]  /*10f40*/  UIADD3 UR17, UR16, 0xe400, URZ ;  /* 0x0000e40010117890 */ /* 0x000fe2000fffe03f */
[----:B------:R4:W-:Y:S02]  /*10f50*/  UTMALDG.4D [UR8], [UR14], desc[UR6] ;  /* 0x000006080e0075b4 */ /* 0x0009e40008019000 */
[----:B------:R-:W-:Y:S01]  /*10f60*/  UMOV UR16, 0x180 ;  /* 0x0000018000107882 */ /* 0x000fe20000000000 */
[----:B----4-:R-:W-:Y:S01]  /*10f70*/  UMOV UR8, UR18 ;  /* 0x0000001200087c82 */ /* 0x010fe20008000000 */
[----:B------:R-:W-:Y:S02]  /*10f80*/  UMOV UR10, UR24 ;  /* 0x00000018000a7c82 */ /* 0x000fe40008000000 */
[----:B------:R4:W-:Y:S02]  /*10f90*/  UTMALDG.4D [UR8], [UR14], desc[UR6] ;  /* 0x000006080e0075b4 */ /* 0x0009e40008019000 */
[----:B----4-:R-:W-:Y:S01]  /*10fa0*/  UMOV UR8, UR19 ;  /* 0x0000001300087c82 */ /* 0x010fe20008000000 */
[----:B------:R-:W-:Y:S01]  /*10fb0*/  UMOV UR10, UR16 ;  /* 0x00000010000a7c82 */ /* 0x000fe20008000000 */
[----:B------:R-:W-:Y:S01]  /*10fc0*/  UMOV UR16, 0x1c0 ;  /* 0x000001c000107882 */ /* 0x000fe20000000000 */
[----:B------:R4:W-:Y:S02]  /*10fd0*/  UTMALDG.4D [UR8], [UR14], desc[UR6] ;  /* 0x000006080e0075b4 */ /* 0x0009e40008019000 */
[----:B----4-:R-:W-:Y:S01]  /*10fe0*/  UMOV UR8, UR17 ;  /* 0x0000001100087c82 */ /* 0x010fe20008000000 */
[----:B------:R-:W-:-:S02]  /*10ff0*/  UMOV UR10, UR16 ;  /* 0x00000010000a7c82 */ /* 0x000fc40008000000 */
[----:B------:R4:W-:Y:S02]  /*11000*/  UTMALDG.4D [UR8], [UR14], desc[UR6] ;  /* 0x000006080e0075b4 */ /* 0x0009e40008019000 */
[----:B----4-:R-:W-:Y:S01]  /*11010*/  NOP ;  /* 0x0000000000007918 */ /* 0x010fe20000000000 */
.L_x_4094:
[----:B------:R-:W-:Y:S05]  /*11020*/  BSYNC B1 ;  /* 0x0000000000017941 */ /* 0x000fea0003800000 */
.L_x_4093:
[----:B------:R-:W-:Y:S01]  /*11030*/  ISETP.GT.AND P2, PT, R9, UR38, PT ;  /* 0x0000002609007c0c */ /* 0x000fe2000bf44270 */
[----:B------:R-:W-:-:S12]  /*11040*/  VIADD R8, R8, 0xfffffffe ;  /* 0xfffffffe08087836 */ /* 0x000fd80000000000 */
[----:B------:R-:W-:Y:S05]  /*11050*/  @P2 BRA `(.L_x_4100) ;  /* 0xfffffff000602947 */ /* 0x000fea000383ffff */
.L_x_4085:
[----:B------:R-:W-:Y:S05]  /*11060*/  BSYNC B0 ;  /* 0x0000000000007941 */ /* 0x000fea0003800000 */
.L_x_4076:
[----:B------:R-:W-:Y:S01]  /*11070*/  IADD3 R16, R16, 0x1, RZ ;  /* 0x0000000110107810 */ /* 0x000fe20007ffe0ff */
[----:B------:R-:W-:Y:S03]  /*11080*/  BSSY B0, `(.L_x_4101) ;  /* 0x0000011000007945 */ /* 0x000fe60003800000 */
[----:B------:R-:W-:-:S04]  /*11090*/  ISETP.NE.AND P0, PT, R16, 0x2, PT ;  /* 0x000000021000780c */ /* 0x000fc80003f05270 */
[----:B------:R-:W-:-:S04]  /*110a0*/  SEL R0, RZ, 0x1, P0 ;  /* 0x00000001ff007807 */ /* 0x000fc80000000000 */
[----:B------:R-:W-:Y:S01]  /*110b0*/  LOP3.LUT R17, R17, R0, RZ, 0x3c, !PT ;  /* 0x0000000011117212 */ /* 0x000fe200078e3cff */
[----:B------:R-:W-:Y:S06]  /*110c0*/  @P1 BRA `(.L_x_4102) ;  /* 0x0000000000301947 */ /* 0x000fec0003800000 */
[----:B-12---:R-:W1:Y:S01]  /*110d0*/  S2R R5, SR_LANEID ;  /* 0x0000000000057919 */ /* 0x006e620000000000 */
[----:B------:R-:W-:Y:S01]  /*110e0*/  VOTEU.ANY UR6, UPT, PT ;  /* 0x0000000000067886 */ /* 0x000fe200038e0100 */
[----:B---34-:R-:W2:Y:S01]  /*110f0*/  LDC.64 R2, c[0x0][0xdf0] ;  /* 0x00037c00ff027b82 */ /* 0x018ea20000000a00 */
        /* <DEDUP_REMOVED lines=9> */
.L_x_4102:
[----:B------:R-:W-:Y:S05]  /*11190*/  BSYNC B0 ;  /* 0x0000000000007941 */ /* 0x000fea0003800000 */
.L_x_4101:
[----:B------:R-:W-:Y:S01]  /*111a0*/  SEL R16, R16, RZ, P0 ;  /* 0x000000ff10107207 */ /* 0x000fe20000000000 */
[----:B------:R-:W-:-:S07]  /*111b0*/  IMAD.MOV.U32 R13, RZ, RZ, R18 ;  /* 0x000000ffff0d7224 */ /* 0x000fce00078e0012 */
.L_x_4061:
[----:B------:R-:W-:Y:S05]  /*111c0*/  BSYNC B6 ;  /* 0x0000000000067941 */ /* 0x000fea0003800000 */
.L_x_4059:
[----:B------:R-:W-:-:S03]  /*111d0*/  UMOV UR6, 0xffffffff ;  /* 0xffffffff00067882 */ /* 0x000fc60000000000 */
[----:B------:R-:W-:Y:S05]  /*111e0*/  BRA.DIV UR6, `(.L_x_4103) ;  /* 0x0000000a06fc7947 */ /* 0x000fea000b800000 */
[----:B------:R1:W1:Y:S02]  /*111f0*/  SHFL.IDX PT, R14, R13, RZ, 0x1f ;  /* 0x00001fff0d0e7589 */ /* 0x00026400000e0000 */
.L_x_4132:
[----:B------:R-:W-:Y:S01]  /*11200*/  ISETP.NE.AND P0, PT, R19, RZ, PT ;  /* 0x000000ff1300720c */ /* 0x000fe20003f05270 */
[----:B------:R-:W-:Y:S05]  /*11210*/  WARPSYNC.ALL ;  /* 0x0000000000007948 */ /* 0x000fea0003800000 */
[----:B------:R-:W-:Y:S01]  /*11220*/  BAR.SYNC.DEFER_BLOCKING 0x4, 0x120 ;  /* 0x0104800000007b1d */ /* 0x000fe20000010000 */
[----:B-1----:R-:W-:-:S05]  /*11230*/  IMAD.MOV.U32 R18, RZ, RZ, R14 ;  /* 0x000000ffff127224 */ /* 0x002fca00078e000e */
[----:B------:R-:W-:Y:S01]  /*11240*/  ULDC UR6, c[0x0][0xda8] ;  /* 0x00036a0000067ab9 */ /* 0x000fe20000000800 */
[----:B------:R-:W-:Y:S01]  /*11250*/  @!P0 MOV R0, 0x400 ;  /* 0x0000040000008802 */ /* 0x000fe20000000f00 */
[----:B--234-:R-:W1:Y:S03]  /*11260*/  @!P0 S2R R3, SR_CgaCtaId ;  /* 0x0000000000038919 */ /* 0x01ce660000008800 */
[----:B-1----:R-:W-:-:S05]  /*11270*/  @!P0 LEA R0, R3, R0, 0x18 ;  /* 0x0000000003008211 */ /* 0x002fca00078ec0ff */
[----:B------:R1:W-:Y:S01]  /*11280*/  @!P0 STS [R0+0x28cd0], R13 ;  /* 0x028cd00d00008388 */ /* 0x0003e20000000800 */
[----:B------:R-:W-:Y:S06]  /*11290*/  BAR.ARV 0x5, 0x120 ;  /* 0x0144800000007b1d */ /* 0x000fec0000002000 */
[----:B------:R-:W-:-:S13]  /*112a0*/  ISETP.GE.AND P0, PT, R18, UR6, PT ;  /* 0x0000000612007c0c */ /* 0x000fda000bf06270 */
[----:B-1----:R-:W-:Y:S05]  /*112b0*/  @!P0 BRA `(.L_x_4104) ;  /* 0xffffffd000008947 */ /* 0x002fea000383ffff */
.L_x_4050:
[----:B------:R-:W1:Y:S01]  /*112c0*/  S2R R3, SR_CgaCtaId ;  /* 0x0000000000037919 */ /* 0x000e620000008800 */
[----:B------:R-:W-:Y:S01]  /*112d0*/  UIADD3 UR45, UR45, 0x1, URZ ;  /* 0x000000012d2d7890 */ /* 0x000fe2000fffe03f */
[----:B------:R-:W-:-:S03]  /*112e0*/  MOV R0, 0x400 ;  /* 0x0000040000007802 */ /* 0x000fc60000000f00 */
[----:B------:R-:W-:-:S04]  /*112f0*/  ULEA.HI UR4, UR45, UR45, URZ, 0x1 ;  /* 0x0000002d2d047291 */ /* 0x000fc8000f8f083f */
[----:B------:R-:W-:-:S04]  /*11300*/  ULOP3.LUT UR4, UR4, 0xfffffffe, URZ, 0xc0, !UPT ;  /* 0xfffffffe04047892 */ /* 0x000fc8000f8ec03f */
[----:B------:R-:W-:Y:S01]  /*11310*/  UIADD3 UR4, UR45, -UR4, URZ ;  /* 0x800000042d047290 */ /* 0x000fe2000fffe03f */
[----:B-1----:R-:W-:-:S05]  /*11320*/  LEA R7, R3, R0, 0x18 ;  /* 0x0000000003077211 */ /* 0x002fca00078ec0ff */
[----:B------:R-:W-:-:S05]  /*11330*/  IMAD.U32 R0, RZ, RZ, UR4 ;  /* 0x00000004ff007e24 */ /* 0x000fca000f8e00ff */
[----:B------:R-:W-:-:S04]  /*11340*/  SHF.L.U32 R0, R0, 0x1f, RZ ;  /* 0x0000001f00007819 */ /* 0x000fc800000006ff */
[----:B------:R-:W1:Y:S02]  /*11350*/  SYNCS.PHASECHK.TRANS64.TRYWAIT P0, [R7+URZ+0x28c20], R0 ;  /* 0x028c2000070075a7 */ /* 0x000e64000800017f */
[----:B-1----:R-:W-:Y:S05]  /*11360*/  @!P0 BRA `(.L_x_4105) ;  /* 0x0000000800c08947 */ /* 0x002fea0003800000 */
.L_x_4133:
[----:B------:R-:W2:Y:S02]  /*11370*/  S2R R2, SR_TID.X ;  /* 0x0000000000027919 */ /* 0x000ea40000002100 */
[----:B--2---:R-:W-:-:S04]  /*11380*/  SHF.R.U32.HI R2, RZ, 0x5, R2 ;  /* 0x00000005ff027819 */ /* 0x004fc80000011602 */
[----:B------:R-:W-:-:S05]  /*11390*/  LOP3.LUT R2, R2, 0x3, RZ, 0xc0, !PT ;  /* 0x0000000302027812 */ /* 0x000fca00078ec0ff */
[----:B-1----:R-:W1:Y:S02]  /*113a0*/  SHFL.IDX PT, R0, R2, RZ, 0x1f ;  /* 0x00001fff02007589 */ /* 0x002e6400000e0000 */
[----:B-1----:R-:W-:-:S13]  /*113b0*/  ISETP.NE.AND P0, PT, R0, RZ, PT ;  /* 0x000000ff0000720c */ /* 0x002fda0003f05270 */
[----:B------:R-:W-:Y:S05]  /*113c0*/  @P0 EXIT ;  /* 0x000000000000094d */ /* 0x000fea0003800000 */
[----:B------:R-:W-:Y:S01]  /*113d0*/  ELECT P0, URZ, PT ;  /* 0x00000000003f782f */ /* 0x000fe20003800000 */
[----:B------:R-:W-:-:S12]  /*113e0*/  BSSY B0, `(.L_x_4106) ;  /* 0x0000020000007945 */ /* 0x000fd80003800000 */
[----:B------:R-:W-:Y:S05]  /*113f0*/  @!P0 BRA `(.L_x_4107) ;  /* 0x0000000000788947 */ /* 0x000fea0003800000 */
[----:B------:R-:W-:-:S06]  /*11400*/  ULOP3.LUT UR4, UR36, 0x2, URZ, 0xfc, !UPT ;  /* 0x0000000224047892 */ /* 0x000fcc000f8efc3f */
[----:B------:R-:W-:-:S04]  /*11410*/  MOV R0, UR4 ;  /* 0x0000000400007c02 */ /* 0x000fc80008000f00 */
[----:B------:R-:W-:-:S13]  /*11420*/  ISETP.NE.AND P2, PT, R0, 0x3, PT ;  /* 0x000000030000780c */ /* 0x000fda0003f45270 */
[----:B------:R-:W-:Y:S05]  /*11430*/  @!P2 BRA `(.L_x_4108) ;  /* 0x000000000004a947 */ /* 0x000fea0003800000 */
[----:B------:R-:W-:Y:S01]  /*11440*/  BPT.TRAP 0x1 ;  /* 0x000000040000795c */ /* 0x000fe20000300000 */
.L_x_4108:
[----:B------:R-:W-:Y:S01]  /*11450*/  VIADD R3, R7, 0x28c40 ;  /* 0x00028c4007037836 */ /* 0x000fe20000000000 */
        /* <DEDUP_REMOVED lines=8> */
[----:B------:R-:W-:Y:S02]  /*114e0*/  SHF.L.U32 R0, R17, 0x1f, RZ ;  /* 0x0000001f11007819 */ /* 0x000fe400000006ff */
[----:B------:R-:W-:Y:S01]  /*114f0*/  LEA R3, R2, R3, 0x3 ;  /* 0x0000000302037211 */ /* 0x000fe200078e18ff */
[----:B-1----:R-:W-:Y:S06]  /*11500*/  @!P0 BRA `(.L_x_4109) ;  /* 0x00000008006c8947 */ /* 0x002fec0003800000 */
.L_x_4134:
[----:B------:R-:W2:Y:S02]  /*11510*/  SYNCS.PHASECHK.TRANS64.TRYWAIT P0, [R3+URZ], R0 ;  /* 0x00000000030075a7 */ /* 0x000ea4000800017f */
[----:B--2---:R-:W-:Y:S05]  /*11520*/  @!P0 BRA `(.L_x_4110) ;  /* 0x0000000800788947 */ /* 0x004fea0003800000 */
.L_x_4135:
[----:B------:R-:W-:Y:S05]  /*11530*/  @!P2 BRA `(.L_x_4111) ;  /* 0x000000000004a947 */ /* 0x000fea0003800000 */
[----:B------:R-:W-:Y:S01]  /*11540*/  BPT.TRAP 0x1 ;  /* 0x000000040000795c */ /* 0x000fe20000300000 */
.L_x_4111:
[----:B--2---:R-:W-:-:S04]  /*11550*/  VIADD R3, R7, 0x28c60 ;  /* 0x00028c6007037836 */ /* 0x004fc80000000000 */
[----:B-1----:R-:W-:-:S04]  /*11560*/  IMAD R5, R16, 0x8, R3 ;  /* 0x0000000810057824 */ /* 0x002fc800078e0203 */
[----:B------:R-:W1:Y:S02]  /*11570*/  SYNCS.PHASECHK.TRANS64.TRYWAIT P0, [R5+URZ], R4 ;  /* 0x00000004050075a7 */ /* 0x000e64000800017f */
[----:B-1----:R-:W-:Y:S05]  /*11580*/  @!P0 BRA `(.L_x_4112) ;  /* 0x0000000800748947 */ /* 0x002fea0003800000 */
.L_x_4136:
[----:B------:R-:W-:-:S07]  /*11590*/  IMAD R3, R2, 0x8, R3 ;  /* 0x0000000802037824 */ /* 0x000fce00078e0203 */
.L_x_4113:
[----:B--2---:R2:W3:Y:S02]  /*115a0*/  SYNCS.PHASECHK.TRANS64.TRYWAIT P0, [R3+URZ], R0 ;  /* 0x00000000030075a7 */ /* 0x0044e4000800017f */
[----:B---3--:R-:W-:Y:S05]  /*115b0*/  @!P0 NANOSLEEP.SYNCS 0x989680 ;  /* 0x009896800000895d */ /* 0x008fea0003900000 */
[----:B------:R-:W3:Y:S02]  /*115c0*/  @!P0 SYNCS.PHASECHK.TRANS64 P0, [R3+URZ], R0 ;  /* 0x00000000030085a7 */ /* 0x000ee4000800007f */
[----:B---3--:R-:W-:Y:S05]  /*115d0*/  @!P0 BRA `(.L_x_4113) ;  /* 0xfffffffc00f08947 */ /* 0x008fea000383ffff */
.L_x_4107:
[----:B------:R-:W-:Y:S05]  /*115e0*/  BSYNC B0 ;  /* 0x0000000000007941 */ /* 0x000fea0003800000 */
.L_x_4106:
[----:B------:R-:W-:Y:S05]  /*115f0*/  EXIT ;  /* 0x000000000000794d */ /* 0x000fea0003800000 */
.L_x_3956:
[----:B-1----:R-:W-:-:S04]  /*11600*/  MOV R6, UR21 ;  /* 0x0000001500067c02 */ /* 0x002fc80008000f00 */
[----:B------:R1:W2:Y:S03]  /*11610*/  SYNCS.PHASECHK.TRANS64.TRYWAIT P1, [R6+URZ+0x28c50], R3 ;  /* 0x028c5003060075a7 */ /* 0x0002a6000802017f */
[----:B--2---:R-:W-:Y:S05]  /*11620*/  @!P1 NANOSLEEP.SYNCS 0x989680 ;  /* 0x009896800000995d */ /* 0x004fea0003900000 */
[----:B------:R-:W2:Y:S02]  /*11630*/  @!P1 SYNCS.PHASECHK.TRANS64 P1, [R6+URZ+0x28c50], R3 ;  /* 0x028c5003060095a7 */ /* 0x000ea4000802007f */
[----:B--2---:R-:W-:Y:S05]  /*11640*/  @!P1 BRA `(.L_x_3956) ;  /* 0xfffffffc00ec9947 */ /* 0x004fea000383ffff */
[----:B------:R-:W-:Y:S05]  /*11650*/  BRA `(.L_x_4114) ;  /* 0xffffff0400447947 */ /* 0x000fea000383ffff */
.L_x_3961:
[----:B--2---:R-:W-:-:S04]  /*11660*/  IMAD.U32 R5, RZ, RZ, UR21 ;  /* 0x00000015ff057e24 */ /* 0x004fc8000f8e00ff */
[----:B------:R2:W3:Y:S03]  /*11670*/  SYNCS.PHASECHK.TRANS64.TRYWAIT P1, [R5+URZ+0x28c50], R4 ;  /* 0x028c5004050075a7 */ /* 0x0004e6000802017f */
[----:B---3--:R-:W-:Y:S05]  /*11680*/  @!P1 NANOSLEEP.SYNCS 0x989680 ;  /* 0x009896800000995d */ /* 0x008fea0003900000 */
[----:B------:R-:W3:Y:S02]  /*11690*/  @!P1 SYNCS.PHASECHK.TRANS64 P1, [R5+URZ+0x28c50], R4 ;  /* 0x028c5004050095a7 */ /* 0x000ee4000802007f */
[----:B---3--:R-:W-:Y:S05]  /*116a0*/  @!P1 BRA `(.L_x_3961) ;  /* 0xfffffffc00ec9947 */ /* 0x008fea000383ffff */
[----:B------:R-:W-:Y:S05]  /*116b0*/  BRA `(.L_x_3960) ;  /* 0xffffff1000407947 */ /* 0x000fea000383ffff */
.L_x_3970:
[----:B-1----:R-:W-:-:S04]  /*116c0*/  IMAD.U32 R3, RZ, RZ, UR48 ;  /* 0x00000030ff037e24 */ /* 0x002fc8000f8e00ff */
[----:B------:R1:W2:Y:S03]  /*116d0*/  SYNCS.PHASECHK.TRANS64.TRYWAIT P1, [R3+URZ+0x28c00], R0 ;  /* 0x028c0000030075a7 */ /* 0x0002a6000802017f */
[----:B--2---:R-:W-:Y:S05]  /*116e0*/  @!P1 NANOSLEEP.SYNCS 0x989680 ;  /* 0x009896800000995d */ /* 0x004fea0003900000 */
[----:B------:R-:W2:Y:S02]  /*116f0*/  @!P1 SYNCS.PHASECHK.TRANS64 P1, [R3+URZ+0x28c00], R0 ;  /* 0x028c0000030095a7 */ /* 0x000ea4000802007f */
[----:B--2---:R-:W-:Y:S05]  /*11700*/  @!P1 BRA `(.L_x_3970) ;  /* 0xfffffffc00ec9947 */ /* 0x004fea000383ffff */
[----:B------:R-:W-:Y:S05]  /*11710*/  BRA `(.L_x_4115) ;  /* 0xffffff2400607947 */ /* 0x000fea000383ffff */
.L_x_3974:
[----:B---3--:R3:W4:Y:S02]  /*11720*/  SYNCS.PHASECHK.TRANS64.TRYWAIT P1, [R6+URZ+0x28c30], R13 ;  /* 0x028c300d060075a7 */ /* 0x008724000802017f */
[----:B----4-:R-:W-:Y:S05]  /*11730*/  @!P1 NANOSLEEP.SYNCS 0x989680 ;  /* 0x009896800000995d */ /* 0x010fea0003900000 */
[----:B------:R-:W4:Y:S02]  /*11740*/  @!P1 SYNCS.PHASECHK.TRANS64 P1, [R6+URZ+0x28c30], R13 ;  /* 0x028c300d060095a7 */ /* 0x000f24000802007f */
[----:B----4-:R-:W-:Y:S05]  /*11750*/  @!P1 BRA `(.L_x_3974) ;  /* 0xfffffffc00f09947 */ /* 0x010fea000383ffff */
[----:B------:R-:W-:Y:S05]  /*11760*/  BRA `(.L_x_3973) ;  /* 0xffffff24007c7947 */ /* 0x000fea000383ffff */
.L_x_3986:
[----:B----4-:R4:W1:Y:S02]  /*11770*/  SYNCS.PHASECHK.TRANS64.TRYWAIT P3, [R6+URZ+0x28c50], R13 ;  /* 0x028c500d060075a7 */ /* 0x010864000806017f */
[----:B-1----:R-:W-:Y:S05]  /*11780*/  @!P3 NANOSLEEP.SYNCS 0x989680 ;  /* 0x009896800000b95d */ /* 0x002fea0003900000 */
[----:B------:R-:W1:Y:S02]  /*11790*/  @!P3 SYNCS.PHASECHK.TRANS64 P3, [R6+URZ+0x28c50], R13 ;  /* 0x028c500d0600b5a7 */ /* 0x000e64000806007f */
[----:B-1----:R-:W-:Y:S05]  /*117a0*/  @!P3 BRA `(.L_x_3986) ;  /* 0xfffffffc00f0b947 */ /* 0x002fea000383ffff */
[----:B------:R-:W-:Y:S05]  /*117b0*/  BRA `(.L_x_3985) ;  /* 0xffffff3c00e87947 */ /* 0x000fea000383ffff */
.L_x_3994:
[----:B---3--:R-:W-:-:S04]  /*117c0*/  IMAD.U32 R12, RZ, RZ, UR26 ;  /* 0x0000001aff0c7e24 */ /* 0x008fc8000f8e00ff */
[----:B------:R3:W4:Y:S03]  /*117d0*/  SYNCS.PHASECHK.TRANS64.TRYWAIT P3, [R12+URZ+0x28c30], R11 ;  /* 0x028c300b0c0075a7 */ /* 0x000726000806017f */
[----:B----4-:R-:W-:Y:S05]  /*117e0*/  @!P3 NANOSLEEP.SYNCS 0x989680 ;  /* 0x009896800000b95d */ /* 0x010fea0003900000 */
[----:B------:R-:W4:Y:S02]  /*117f0*/  @!P3 SYNCS.PHASECHK.TRANS64 P3, [R12+URZ+0x28c30], R11 ;  /* 0x028c300b0c00b5a7 */ /* 0x000f24000806007f */
[----:B----4-:R-:W-:Y:S05]  /*11800*/  @!P3 BRA `(.L_x_3994) ;  /* 0xfffffffc00ecb947 */ /* 0x010fea000383ffff */
[----:B------:R-:W-:Y:S05]  /*11810*/  BRA `(.L_x_3993) ;  /* 0xffffff44001c7947 */ /* 0x000fea000383ffff */
.L_x_4006:
[----:B---3--:R3:W4:Y:S02]  /*11820*/  SYNCS.PHASECHK.TRANS64.TRYWAIT P3, [R12+URZ+0x28c50], R11 ;  /* 0x028c500b0c0075a7 */ /* 0x008724000806017f */
[----:B----4-:R-:W-:Y:S05]  /*11830*/  @!P3 NANOSLEEP.SYNCS 0x989680 ;  /* 0x009896800000b95d */ /* 0x010fea0003900000 */
[----:B------:R-:W4:Y:S02]  /*11840*/  @!P3 SYNCS.PHASECHK.TRANS64 P3, [R12+URZ+0x28c50], R11 ;  /* 0x028c500b0c00b5a7 */ /* 0x000f24000806007f */
[----:B----4-:R-:W-:Y:S05]  /*11850*/  @!P3 BRA `(.L_x_4006) ;  /* 0xfffffffc00f0b947 */ /* 0x010fea000383ffff */
[----:B------:R-:W-:Y:S05]  /*11860*/  BRA `(.L_x_4005) ;  /* 0xffffff6000cc7947 */ /* 0x000fea000383ffff */
.L_x_4015:
[----:B---3--:R-:W-:-:S04]  /*11870*/  MOV R8, UR23 ;  /* 0x0000001700087c02 */ /* 0x008fc80008000f00 */
[----:B------:R3:W4:Y:S03]  /*11880*/  SYNCS.PHASECHK.TRANS64.TRYWAIT P3, [R8+URZ+0x28c30], R9 ;  /* 0x028c3009080075a7 */ /* 0x000726000806017f */
[----:B----4-:R-:W-:Y:S05]  /*11890*/  @!P3 NANOSLEEP.SYNCS 0x989680 ;  /* 0x009896800000b95d */ /* 0x010fea0003900000 */
[----:B------:R-:W4:Y:S02]  /*118a0*/  @!P3 SYNCS.PHASECHK.TRANS64 P3, [R8+URZ+0x28c30], R9 ;  /* 0x028c30090800b5a7 */ /* 0x000f24000806007f */
[----:B----4-:R-:W-:Y:S05]  /*118b0*/  @!P3 BRA `(.L_x_4015) ;  /* 0xfffffffc00ecb947 */ /* 0x010fea000383ffff */
[----:B------:R-:W-:Y:S05]  /*118c0*/  BRA `(.L_x_4014) ;  /* 0xffffff6800387947 */ /* 0x000fea000383ffff */
.L_x_4019:
[----:B---3--:R3:W1:Y:S02]  /*118d0*/  SYNCS.PHASECHK.TRANS64.TRYWAIT P3, [R170+URZ+0x28c50], R9 ;  /* 0x028c5009aa0075a7 */ /* 0x008664000806017f */
[----:B-1----:R-:W-:Y:S05]  /*118e0*/  @!P3 NANOSLEEP.SYNCS 0x989680 ;  /* 0x009896800000b95d */ /* 0x002fea0003900000 */
[----:B------:R-:W1:Y:S02]  /*118f0*/  @!P3 SYNCS.PHASECHK.TRANS64 P3, [R170+URZ+0x28c50], R9 ;  /* 0x028c5009aa00b5a7 */ /* 0x000e64000806007f */
[----:B-1----:R-:W-:Y:S05]  /*11900*/  @!P3 BRA `(.L_x_4019) ;  /* 0xfffffffc00f0b947 */ /* 0x002fea000383ffff */
[----:B------:R-:W-:Y:S05]  /*11910*/  BRA `(.L_x_4018) ;  /* 0xffffff7c005c7947 */ /* 0x000fea000383ffff */
.L_x_4025:
[----:B------:R-:W-:-:S04]  /*11920*/  IMAD.U32 R7, RZ, RZ, UR26 ;  /* 0x0000001aff077e24 */ /* 0x000fc8000f8e00ff */
[----:B------:R1:W1:Y:S03]  /*11930*/  SYNCS.PHASECHK.TRANS64.TRYWAIT P2, [R7+URZ+0x28c30], R10 ;  /* 0x028c300a070075a7 */ /* 0x000266000804017f */
[----:B-1----:R-:W-:Y:S05]  /*11940*/  @!P2 NANOSLEEP.SYNCS 0x989680 ;  /* 0x009896800000a95d */ /* 0x002fea0003900000 */
[----:B------:R-:W1:Y:S02]  /*11950*/  @!P2 SYNCS.PHASECHK.TRANS64 P2, [R7+URZ+0x28c30], R10 ;  /* 0x028c300a0700a5a7 */ /* 0x000e64000804007f */
[----:B-1----:R-:W-:Y:S05]  /*11960*/  @!P2 BRA `(.L_x_4025) ;  /* 0xfffffffc00eca947 */ /* 0x002fea000383ffff */
[----:B------:R-:W-:Y:S05]  /*11970*/  BRA `(.L_x_4024) ;  /* 0xffffff80004c7947 */ /* 0x000fea000383ffff */
.L_x_4037:
[----:B---3--:R3:W4:Y:S02]  /*11980*/  SYNCS.PHASECHK.TRANS64.TRYWAIT P2, [R11+URZ+0x28c50], R10 ;  /* 0x028c500a0b0075a7 */ /* 0x008724000804017f */
[----:B----4-:R-:W-:Y:S05]  /*11990*/  @!P2 NANOSLEEP.SYNCS 0x989680 ;  /* 0x009896800000a95d */ /* 0x010fea0003900000 */
[----:B------:R-:W4:Y:S02]  /*119a0*/  @!P2 SYNCS.PHASECHK.TRANS64 P2, [R11+URZ+0x28c50], R10 ;  /* 0x028c500a0b00a5a7 */ /* 0x000f24000804007f */
[----:B----4-:R-:W-:Y:S05]  /*119b0*/  @!P2 BRA `(.L_x_4037) ;  /* 0xfffffffc00f0a947 */ /* 0x010fea000383ffff */
[----:B------:R-:W-:Y:S05]  /*119c0*/  BRA `(.L_x_4036) ;  /* 0xffffff9c00f87947 */ /* 0x000fea000383ffff */
.L_x_4065:
[----:B------:R-:W1:Y:S01]  /*119d0*/  S2R R7, SR_TID.X ;  /* 0x0000000000077919 */ /* 0x000e620000002100 */
        /* <DEDUP_REMOVED lines=9> */
.L_x_4116:
[----:B------:R-:W-:Y:S05]  /*11a70*/  BRA `(.L_x_4117) ;  /* 0xffffffd400807947 */ /* 0x000fea000383ffff */
.L_x_4066:
[----:B------:R-:W-:Y:S01]  /*11a80*/  BSSY B0, `(.L_x_4118) ;  /* 0x0000006000007945 */ /* 0x000fe20003800000 */
[----:B------:R-:W-:-:S07]  /*11a90*/  IMAD.MOV.U32 R15, RZ, RZ, -0x1 ;  /* 0xffffffffff0f7424 */ /* 0x000fce00078e00ff */
[----:B------:R-:W-:Y:S05]  /*11aa0*/  WARPSYNC.COLLECTIVE R15, `(.L_x_4119) ;  /* 0x000000000f0c7348 */ /* 0x000fea0003c00000 */
[----:B------:R-:W-:Y:S02]  /*11ab0*/  ELECT P6, UR62, PT ;  /* 0x00000000003e782f */ /* 0x000fe400038c0000 */
[----:B------:R-:W-:Y:S01]  /*11ac0*/  MOV R14, UR62 ;  /* 0x0000003e000e7c02 */ /* 0x000fe20008000f00 */
[----:B------:R-:W-:Y:S10]  /*11ad0*/  ENDCOLLECTIVE ;  /* 0x000000000000791b */ /* 0x000ff40003800000 */
.L_x_4119:
[----:B------:R-:W-:Y:S05]  /*11ae0*/  BSYNC B0 ;  /* 0x0000000000007941 */ /* 0x000fea0003800000 */
.L_x_4118:
[----:B------:R-:W-:Y:S05]  /*11af0*/  BRA `(.L_x_4120) ;  /* 0xffffffd400707947 */ /* 0x000fea000383ffff */
.L_x_4069:
[----:B-1----:R1:W2:Y:S02]  /*11b00*/  SYNCS.PHASECHK.TRANS64.TRYWAIT P2, [R8+URZ+0x28c40], R5 ;  /* 0x028c4005080075a7 */ /* 0x0022a4000804017f */
[----:B--2---:R-:W-:Y:S05]  /*11b10*/  @!P2 NANOSLEEP.SYNCS 0x989680 ;  /* 0x009896800000a95d */ /* 0x004fea0003900000 */
[----:B------:R-:W2:Y:S02]  /*11b20*/  @!P2 SYNCS.PHASECHK.TRANS64 P2, [R8+URZ+0x28c40], R5 ;  /* 0x028c40050800a5a7 */ /* 0x000ea4000804007f */
[----:B--2---:R-:W-:Y:S05]  /*11b30*/  @!P2 BRA `(.L_x_4069) ;  /* 0xfffffffc00f0a947 */ /* 0x004fea000383ffff */
[----:B------:R-:W-:Y:S05]  /*11b40*/  BRA `(.L_x_4121) ;  /* 0xffffffd400cc7947 */ /* 0x000fea000383ffff */
.L_x_4071:
[----:B-1----:R-:W-:-:S04]  /*11b50*/  IMAD.U32 R8, RZ, RZ, UR37 ;  /* 0x00000025ff087e24 */ /* 0x002fc8000f8e00ff */
[----:B------:R1:W2:Y:S03]  /*11b60*/  SYNCS.PHASECHK.TRANS64.TRYWAIT P2, [R8+URZ+0x28c20], R5 ;  /* 0x028c2005080075a7 */ /* 0x0002a6000804017f */
[----:B--2---:R-:W-:Y:S05]  /*11b70*/  @!P2 NANOSLEEP.SYNCS 0x989680 ;  /* 0x009896800000a95d */ /* 0x004fea0003900000 */
[----:B------:R-:W2:Y:S02]  /*11b80*/  @!P2 SYNCS.PHASECHK.TRANS64 P2, [R8+URZ+0x28c20], R5 ;  /* 0x028c20050800a5a7 */ /* 0x000ea4000804007f */
[----:B--2---:R-:W-:Y:S05]  /*11b90*/  @!P2 BRA `(.L_x_4071) ;  /* 0xfffffffc00eca947 */ /* 0x004fea000383ffff */
[----:B------:R-:W-:Y:S05]  /*11ba0*/  BRA `(.L_x_4122) ;  /* 0xffffffd8006c7947 */ /* 0x000fea000383ffff */
.L_x_4074:
[----:B-1----:R1:W2:Y:S02]  /*11bb0*/  SYNCS.PHASECHK.TRANS64.TRYWAIT P2, [R8+URZ+0x28c60], R5 ;  /* 0x028c6005080075a7 */ /* 0x0022a4000804017f */
[----:B--2---:R-:W-:Y:S05]  /*11bc0*/  @!P2 NANOSLEEP.SYNCS 0x989680 ;  /* 0x009896800000a95d */ /* 0x004fea0003900000 */
[----:B------:R-:W2:Y:S02]  /*11bd0*/  @!P2 SYNCS.PHASECHK.TRANS64 P2, [R8+URZ+0x28c60], R5 ;  /* 0x028c60050800a5a7 */ /* 0x000ea4000804007f */
[----:B--2---:R-:W-:Y:S05]  /*11be0*/  @!P2 BRA `(.L_x_4074) ;  /* 0xfffffffc00f0a947 */ /* 0x004fea000383ffff */
[----:B------:R-:W-:Y:S05]  /*11bf0*/  BRA `(.L_x_4123) ;  /* 0xffffffd800807947 */ /* 0x000fea000383ffff */
.L_x_4081:
[----:B-1----:R1:W2:Y:S02]  /*11c00*/  SYNCS.PHASECHK.TRANS64.TRYWAIT P3, [R2+URZ+0x28c40], R3 ;  /* 0x028c4003020075a7 */ /* 0x0022a4000806017f */
[----:B--2---:R-:W-:Y:S05]  /*11c10*/  @!P3 NANOSLEEP.SYNCS 0x989680 ;  /* 0x009896800000b95d */ /* 0x004fea0003900000 */
[----:B------:R-:W2:Y:S02]  /*11c20*/  @!P3 SYNCS.PHASECHK.TRANS64 P3, [R2+URZ+0x28c40], R3 ;  /* 0x028c40030200b5a7 */ /* 0x000ea4000806007f */
[----:B--2---:R-:W-:Y:S05]  /*11c30*/  @!P3 BRA `(.L_x_4081) ;  /* 0xfffffffc00f0b947 */ /* 0x004fea000383ffff */
[----:B------:R-:W-:Y:S05]  /*11c40*/  BRA `(.L_x_4124) ;  /* 0xffffffe000087947 */ /* 0x000fea000383ffff */
.L_x_4083:
[----:B---3--:R3:W4:Y:S02]  /*11c50*/  SYNCS.PHASECHK.TRANS64.TRYWAIT P3, [R2+URZ+0x28c60], R3 ;  /* 0x028c6003020075a7 */ /* 0x008724000806017f */
[----:B----4-:R-:W-:Y:S05]  /*11c60*/  @!P3 NANOSLEEP.SYNCS 0x989680 ;  /* 0x009896800000b95d */ /* 0x010fea0003900000 */
[----:B------:R-:W4:Y:S02]  /*11c70*/  @!P3 SYNCS.PHASECHK.TRANS64 P3, [R2+URZ+0x28c60], R3 ;  /* 0x028c60030200b5a7 */ /* 0x000f24000806007f */
[----:B----4-:R-:W-:Y:S05]  /*11c80*/  @!P3 BRA `(.L_x_4083) ;  /* 0xfffffffc00f0b947 */ /* 0x010fea000383ffff */
[----:B------:R-:W-:Y:S05]  /*11c90*/  BRA `(.L_x_4125) ;  /* 0xffffffe000507947 */ /* 0x000fea000383ffff */
.L_x_4089:
[----:B-1----:R1:W2:Y:S02]  /*11ca0*/  SYNCS.PHASECHK.TRANS64.TRYWAIT P3, [R3+URZ+0x28c40], R2 ;  /* 0x028c4002030075a7 */ /* 0x0022a4000806017f */
[----:B--2---:R-:W-:Y:S05]  /*11cb0*/  @!P3 NANOSLEEP.SYNCS 0x989680 ;  /* 0x009896800000b95d */ /* 0x004fea0003900000 */
[----:B------:R-:W2:Y:S02]  /*11cc0*/  @!P3 SYNCS.PHASECHK.TRANS64 P3, [R3+URZ+0x28c40], R2 ;  /* 0x028c40020300b5a7 */ /* 0x000ea4000806007f */
[----:B--2---:R-:W-:Y:S05]  /*11cd0*/  @!P3 BRA `(.L_x_4089) ;  /* 0xfffffffc00f0b947 */ /* 0x004fea000383ffff */
[----:B------:R-:W-:Y:S05]  /*11ce0*/  BRA `(.L_x_4126) ;  /* 0xffffffe400c87947 */ /* 0x000fea000383ffff */
.L_x_4091:
[----:B---3--:R3:W4:Y:S02]  /*11cf0*/  SYNCS.PHASECHK.TRANS64.TRYWAIT P3, [R3+URZ+0x28c60], R2 ;  /* 0x028c6002030075a7 */ /* 0x008724000806017f */
[----:B----4-:R-:W-:Y:S05]  /*11d00*/  @!P3 NANOSLEEP.SYNCS 0x989680 ;  /* 0x009896800000b95d */ /* 0x010fea0003900000 */
[----:B------:R-:W4:Y:S02]  /*11d10*/  @!P3 SYNCS.PHASECHK.TRANS64 P3, [R3+URZ+0x28c60], R2 ;  /* 0x028c60020300b5a7 */ /* 0x000f24000806007f */
[----:B----4-:R-:W-:Y:S05]  /*11d20*/  @!P3 BRA `(.L_x_4091) ;  /* 0xfffffffc00f0b947 */ /* 0x010fea000383ffff */
[----:B------:R-:W-:Y:S05]  /*11d30*/  BRA `(.L_x_4127) ;  /* 0xffffffe800107947 */ /* 0x000fea000383ffff */
.L_x_4096:
[----:B-1----:R1:W2:Y:S02]  /*11d40*/  SYNCS.PHASECHK.TRANS64.TRYWAIT P3, [R2+URZ+0x28c40], R3 ;  /* 0x028c4003020075a7 */ /* 0x0022a4000806017f */
[----:B--2---:R-:W-:Y:S05]  /*11d50*/  @!P3 NANOSLEEP.SYNCS 0x989680 ;  /* 0x009896800000b95d */ /* 0x004fea0003900000 */
[----:B------:R-:W2:Y:S02]  /*11d60*/  @!P3 SYNCS.PHASECHK.TRANS64 P3, [R2+URZ+0x28c40], R3 ;  /* 0x028c40030200b5a7 */ /* 0x000ea4000806007f */
[----:B--2---:R-:W-:Y:S05]  /*11d70*/  @!P3 BRA `(.L_x_4096) ;  /* 0xfffffffc00f0b947 */ /* 0x004fea000383ffff */
[----:B------:R-:W-:Y:S05]  /*11d80*/  BRA `(.L_x_4128) ;  /* 0xffffffec00687947 */ /* 0x000fea000383ffff */
.L_x_4098:
[----:B--2---:R2:W3:Y:S02]  /*11d90*/  SYNCS.PHASECHK.TRANS64.TRYWAIT P3, [R2+URZ+0x28c60], R3 ;  /* 0x028c6003020075a7 */ /* 0x0044e4000806017f */
[----:B---3--:R-:W-:Y:S05]  /*11da0*/  @!P3 NANOSLEEP.SYNCS 0x989680 ;  /* 0x009896800000b95d */ /* 0x008fea0003900000 */
[----:B------:R-:W3:Y:S02]  /*11db0*/  @!P3 SYNCS.PHASECHK.TRANS64 P3, [R2+URZ+0x28c60], R3 ;  /* 0x028c60030200b5a7 */ /* 0x000ee4000806007f */
[----:B---3--:R-:W-:Y:S05]  /*11dc0*/  @!P3 BRA `(.L_x_4098) ;  /* 0xfffffffc00f0b947 */ /* 0x008fea000383ffff */
[----:B------:R-:W-:Y:S05]  /*11dd0*/  BRA `(.L_x_4129) ;  /* 0xffffffec00b07947 */ /* 0x000fea000383ffff */
.L_x_4103:
[----:B------:R-:W-:Y:S01]  /*11de0*/  BSSY B0, `(.L_x_4130) ;  /* 0x0000007000007945 */ /* 0x000fe20003800000 */
[----:B--2---:R-:W-:Y:S01]  /*11df0*/  MOV R12, RZ ;  /* 0x000000ff000c7202 */ /* 0x004fe20000000f00 */
[----:B------:R-:W-:Y:S02]  /*11e00*/  IMAD.MOV.U32 R11, RZ, RZ, 0x1f ;  /* 0x0000001fff0b7424 */ /* 0x000fe400078e00ff */
[----:B------:R-:W-:-:S07]  /*11e10*/  IMAD.MOV.U32 R15, RZ, RZ, -0x1 ;  /* 0xffffffffff0f7424 */ /* 0x000fce00078e00ff */
[----:B-1-34-:R-:W-:Y:S05]  /*11e20*/  WARPSYNC.COLLECTIVE R15, `(.L_x_4131) ;  /* 0x000000000f087348 */ /* 0x01afea0003c00000 */
[----:B------:R2:W1:Y:S02]  /*11e30*/  SHFL.IDX P6, R14, R13, R12, R11 ;  /* 0x0000000c0d0e7389 */ /* 0x00046400000c000b */
[----:B-1234-:R-:W-:Y:S01]  /*11e40*/  ENDCOLLECTIVE ;  /* 0x000000000000791b */ /* 0x01efe20003800000 */
.L_x_4131:
[----:B------:R-:W-:Y:S05]  /*11e50*/  BSYNC B0 ;  /* 0x0000000000007941 */ /* 0x000fea0003800000 */
.L_x_4130:
[----:B------:R-:W-:Y:S05]  /*11e60*/  BRA `(.L_x_4132) ;  /* 0xfffffff000e47947 */ /* 0x000fea000383ffff */
.L_x_4105:
[----:B-1----:R1:W2:Y:S02]  /*11e70*/  SYNCS.PHASECHK.TRANS64.TRYWAIT P0, [R7+URZ+0x28c20], R0 ;  /* 0x028c2000070075a7 */ /* 0x0022a4000800017f */
[----:B--2---:R-:W-:Y:S05]  /*11e80*/  @!P0 NANOSLEEP.SYNCS 0x989680 ;  /* 0x009896800000895d */ /* 0x004fea0003900000 */
[----:B------:R-:W2:Y:S02]  /*11e90*/  @!P0 SYNCS.PHASECHK.TRANS64 P0, [R7+URZ+0x28c20], R0 ;  /* 0x028c2000070085a7 */ /* 0x000ea4000800007f */
[----:B--2---:R-:W-:Y:S05]  /*11ea0*/  @!P0 BRA `(.L_x_4105) ;  /* 0xfffffffc00f08947 */ /* 0x004fea000383ffff */
[----:B------:R-:W-:Y:S05]  /*11eb0*/  BRA `(.L_x_4133) ;  /* 0xfffffff4002c7947 */ /* 0x000fea000383ffff */
.L_x_4109:
[----:B-1----:R1:W2:Y:S02]  /*11ec0*/  SYNCS.PHASECHK.TRANS64.TRYWAIT P0, [R5+URZ], R4 ;  /* 0x00000004050075a7 */ /* 0x0022a4000800017f */
[----:B--2---:R-:W-:Y:S05]  /*11ed0*/  @!P0 NANOSLEEP.SYNCS 0x989680 ;  /* 0x009896800000895d */ /* 0x004fea0003900000 */
[----:B------:R-:W2:Y:S02]  /*11ee0*/  @!P0 SYNCS.PHASECHK.TRANS64 P0, [R5+URZ], R4 ;  /* 0x00000004050085a7 */ /* 0x000ea4000800007f */
[----:B--2---:R-:W-:Y:S05]  /*11ef0*/  @!P0 BRA `(.L_x_4109) ;  /* 0xfffffffc00f08947 */ /* 0x004fea000383ffff */
[----:B------:R-:W-:Y:S05]  /*11f00*/  BRA `(.L_x_4134) ;  /* 0xfffffff400807947 */ /* 0x000fea000383ffff */
.L_x_4110:
[----:B--2---:R2:W3:Y:S02]  /*11f10*/  SYNCS.PHASECHK.TRANS64.TRYWAIT P0, [R3+URZ], R0 ;  /* 0x00000000030075a7 */ /* 0x0044e4000800017f */
[----:B---3--:R-:W-:Y:S05]  /*11f20*/  @!P0 NANOSLEEP.SYNCS 0x989680 ;  /* 0x009896800000895d */ /* 0x008fea0003900000 */
[----:B------:R-:W3:Y:S02]  /*11f30*/  @!P0 SYNCS.PHASECHK.TRANS64 P0, [R3+URZ], R0 ;  /* 0x00000000030085a7 */ /* 0x000ee4000800007f */
[----:B---3--:R-:W-:Y:S05]  /*11f40*/  @!P0 BRA `(.L_x_4110) ;  /* 0xfffffffc00f08947 */ /* 0x008fea000383ffff */
[----:B------:R-:W-:Y:S05]  /*11f50*/  BRA `(.L_x_4135) ;  /* 0xfffffff400747947 */ /* 0x000fea000383ffff */
.L_x_4112:
[----:B-1----:R1:W2:Y:S02]  /*11f60*/  SYNCS.PHASECHK.TRANS64.TRYWAIT P0, [R5+URZ], R4 ;  /* 0x00000004050075a7 */ /* 0x0022a4000800017f */
[----:B--2---:R-:W-:Y:S05]  /*11f70*/  @!P0 NANOSLEEP.SYNCS 0x989680 ;  /* 0x009896800000895d */ /* 0x004fea0003900000 */
[----:B------:R-:W2:Y:S02]  /*11f80*/  @!P0 SYNCS.PHASECHK.TRANS64 P0, [R5+URZ], R4 ;  /* 0x00000004050085a7 */ /* 0x000ea4000800007f */
[----:B--2---:R-:W-:Y:S05]  /*11f90*/  @!P0 BRA `(.L_x_4112) ;  /* 0xfffffffc00f08947 */ /* 0x004fea000383ffff */
[----:B------:R-:W-:Y:S05]  /*11fa0*/  BRA `(.L_x_4136) ;  /* 0xfffffff400787947 */ /* 0x000fea000383ffff */
.L_x_4137:
        /* <DEDUP_REMOVED lines=13> */
.L_x_11946:


//--------------------- .text._ZN7cutlass13device_kernelIN5flash11enable_sm90INS1_16FlashAttnFwdSm90INS1_25CollectiveMainloopFwdSm90ILi2EN4cute5tupleIJNS5_1CILi1EEES8_S8_EEENS6_IJNS7_ILi64EEESA_SA_EEELi512ENS_10bfloat16_tEfNS_4arch4Sm90ELb0ELb1ELb0ELb0ELb0ELb0ELb1ELb0ELb0ELb0ELb0ELb0EEENS1_21CollectiveEpilogueFwdINS6_IJSA_NS7_ILi512EEESA_EEES9_SC_SE_Li256ELb0ELb0ELb0ELb0EEENS1_30DynamicPersistentTileSchedulerILi256ELi32ELb0ELb0ELb1EEEEEEEEEvNT_6ParamsE --------------------------
	.section	.text._ZN7cutlass13device_kernelIN5flash11enable_sm90INS1_16FlashAttnFwdSm90INS1_25CollectiveMainloopFwdSm90ILi2EN4cute5tupleIJNS5_1CILi1EEES8_S8_EEENS6_IJNS7_ILi64EEESA_SA_EEELi512ENS_10bfloat16_tEfNS_4arch4Sm90ELb0ELb1ELb0ELb0ELb0ELb0ELb1ELb0ELb0ELb0ELb0ELb0EEENS1_21CollectiveEpilogueFwdINS6_IJSA_NS7_ILi512EEESA_EEES9_SC_SE_Li256ELb0ELb0ELb0ELb0EEENS1_30DynamicPersistentTileSchedulerILi256ELi32ELb0ELb0ELb1EEEEEEEEEvNT_6ParamsE,"ax",@progbits
	.align	128
.text._ZN7cutlass13device_kernelIN5flash11enable_sm90INS1_16FlashAttnFwdSm90INS1_25CollectiveMainloopFwdSm90ILi2EN4cute5tupleIJNS5_1CILi1EEES8_S8_EEENS6_IJNS7_ILi64EEESA_SA_EEELi512ENS_10bfloat16_tEfNS_4arch4Sm90ELb0ELb1ELb0ELb0ELb0ELb0ELb1ELb0ELb0ELb0ELb0ELb0EEENS1_21CollectiveEpilogueFwdINS6_IJSA_NS7_ILi512EEESA_EEES9_SC_SE_Li256ELb0ELb0ELb0ELb0EEENS1_30DynamicPersistentTileSchedulerILi256ELi32ELb0ELb0ELb1EEEEEEEEEvNT_6ParamsE:
        .type           _ZN7cutlass13device_kernelIN5flash11enable_sm90INS1_16FlashAttnFwdSm90INS1_25CollectiveMainloopFwdSm90ILi2EN4cute5tupleIJNS5_1CILi1EEES8_S8_EEENS6_IJNS7_ILi64EEESA_SA_EEELi512ENS_10bfloat16_tEfNS_4arch4Sm90ELb0ELb1ELb0ELb0ELb0ELb0ELb1ELb0ELb0ELb0ELb0ELb0EEENS1_21CollectiveEpilogueFwdINS6_IJSA_NS7_ILi512EEESA_EEES9_SC_SE_Li256ELb0ELb0ELb0ELb0EEENS1_30DynamicPersistentTileSchedulerILi256ELi32ELb0ELb0ELb1EEEEEEEEEvNT_6ParamsE,@function
        .size           _ZN7cutlass13device_kernelIN5flash11enable_sm90INS1_16FlashAttnFwdSm90INS1_25CollectiveMainloopFwdSm90ILi2EN4cute5tupleIJNS5_1CILi1EEES8_S8_EEENS6_IJNS7_ILi64EEESA_SA_EEELi512ENS_10bfloat16_tEfNS_4arch4Sm90ELb0ELb1ELb0ELb0ELb0ELb0ELb1ELb0ELb0ELb0ELb0ELb0EEENS1_21CollectiveEpilogueFwdINS6_IJSA_NS7_ILi512EEESA_EEES9_SC_SE_Li256ELb0ELb0ELb0ELb0EEENS1_30DynamicPersistentTileSchedulerILi256ELi32ELb0ELb0ELb1EEEEEEEEEvNT_6ParamsE,(.L_x_11947 - _ZN7cutlass13device_kernelIN5flash11enable_sm90INS1_16FlashAttnFwdSm90INS1_25CollectiveMainloopFwdSm90ILi2EN4cute5tupleIJNS5_1CILi1EEES8_S8_EEENS6_IJNS7_ILi64EEESA_SA_EEELi512ENS_10bfloat16_tEfNS_4arch4Sm90ELb0ELb1ELb0ELb0ELb0ELb0ELb1ELb0ELb0ELb0ELb0ELb0EEENS1_21CollectiveEpilogueFwdINS6_IJSA_NS7_ILi512EEESA_EEES9_SC_SE_Li256ELb0ELb0ELb0ELb0EEENS1_30DynamicPersistentTileSchedulerILi256ELi32ELb0ELb0ELb1EEEEEEEEEvNT_6ParamsE)
        .other          _ZN7cutlass13device_kernelIN5flash11enable_sm90INS1_16FlashAttnFwdSm90INS1_25CollectiveMainloopFwdSm90ILi2EN4cute5tupleIJNS5_1CILi1EEES8_S8_EEENS6_IJNS7_ILi64EEESA_SA_EEELi512ENS_10bfloat16_tEfNS_4arch4Sm90ELb0ELb1ELb0ELb0ELb0ELb0ELb1ELb0ELb0ELb0ELb0ELb0EEENS1_21CollectiveEpilogueFwdINS6_IJSA_NS7_ILi512EEESA_EEES9_SC_SE_Li256ELb0ELb0ELb0ELb0EEENS1_30DynamicPersistentTileSchedulerILi256ELi32ELb0ELb0ELb1EEEEEEEEEvNT_6ParamsE,@"STO_CUDA_ENTRY STV_DEFAULT"
_ZN7cutlass13device_kernelIN5flash11enable_sm90INS1_16FlashAttnFwdSm90INS1_25CollectiveMainloopFwdSm90ILi2EN4cute5tupleIJNS5_1CILi1EEES8_S8_EEENS6_IJNS7_ILi64EEESA_SA_EEELi512ENS_10bfloat16_tEfNS_4arch4Sm90ELb0ELb1ELb0ELb0ELb0ELb0ELb1ELb0ELb0ELb0ELb0ELb0EEENS1_21CollectiveEpilogueFwdINS6_IJSA_NS7_ILi512EEESA_EEES9_SC_SE_Li256ELb0ELb0ELb0ELb0EEENS1_30DynamicPersistentTileSchedulerILi256ELi32ELb0ELb0ELb1EEEEEEEEEvNT_6ParamsE:
[----:B------:R-:W1:Y:S02]  /*0000*/  LDC R1, c[0x0][0x28] ;  /* 0x00000a00ff017b82 */ /* 0x000e640000000800 */
[----:B-1----:R-:W-:Y:S01]  /*0010*/  VIADD R1, R1, 0xfffffff8 ;  /* 0xfffffff801017836 */ /* 0x002fe20000000000 */
[----:B------:R-:W1:Y:S01]  /*0020*/  S2R R19, SR_TID.X ;  /* 0x0000000000137919 */ /* 0x000e620000002100 */
[----:B------:R-:W-:Y:S01]  /*0030*/  ELECT P0, URZ, PT ;  /* 0x00000000003f782f */ /* 0x000fe20003800000 */
[----:B------:R-:W-:Y:S01]  /*0040*/  BSSY B0, `(.L_x_4138) ;  /* 0x0000017000007945 */ /* 0x000fe20003800000 */
[--C-:B-1----:R-:W-:Y:S02]  /*0050*/  SHF.R.U32.HI R0, RZ, 0x5, R19.reuse ;  /* 0x00000005ff007819 */ /* 0x102fe40000011613 */
[----:B------:R-:W-:-:S03]  /*0060*/  SHF.R.U32.HI R3, RZ, 0x7, R19 ;  /* 0x00000007ff037819 */ /* 0x000fc60000011613 */
        /* <DEDUP_REMOVED lines=20> */
.L_x_4139:
[----:B------:R-:W-:Y:S05]  /*01b0*/  BSYNC B0 ;  /* 0x0000000000007941 */ /* 0x000fea0003800000 */
.L_x_4138:
        /* <DEDUP_REMOVED lines=14> */
[----:B---3--:R-:W-:-:S11]  /*02a0*/  ISETP.NE.AND P1, PT, R2, RZ, PT ;  /* 0x000000ff0200720c */ /* 0x008fd60003f25270 */
[----:B------:R-:W-:Y:S01]  /*02b0*/  UISETP.NE.AND UP0, UPT, UR47, URZ, UPT ;  /* 0x0000003f2f00728c */ /* 0x000fe2000bf05270 */
[----:B------:R-:W1:Y:S02]  /*02c0*/  FENCE.VIEW.ASYNC.S ;  /* 0x00000000000073c6 */ /* 0x000e640000000000 */
[----:B-1----:R1:W2:Y:S01]  /*02d0*/  @UP1 SYNCS.EXCH.64 URZ, [UR6+0x38800], UR4 ;  /* 0x03880004063f15b2 */ /* 0x0022a20008000100 */
[----:B------:R1:W3:Y:S01]  /*02e0*/  @UP2 SYNCS.EXCH.64 URZ, [UR6+0x38810], UR4 ;  /* 0x03881004063f25b2 */ /* 0x0002e20008000100 */
[----:B------:R1:W4:Y:S01]  /*02f0*/  @UP3 SYNCS.EXCH.64 URZ, [UR6+0x38820], UR4 ;  /* 0x03882004063f35b2 */ /* 0x0003220008000100 */
        /* <DEDUP_REMOVED lines=15> */
.L_x_4140:
        /* <DEDUP_REMOVED lines=22> */
.L_x_4141:
        /* <DEDUP_REMOVED lines=18> */
.L_x_4142:
        /* <DEDUP_REMOVED lines=22> */
.L_x_4143:
        /* <DEDUP_REMOVED lines=22> */
.L_x_4144:
[----:B-1----:R-:W-:Y:S01]  /*0930*/  UMOV UR4, 0x1 ;  /* 0x0000000100047882 */ /* 0x002fe20000000000 */
[----:B------:R-:W-:Y:S01]  /*0940*/  PLOP3.LUT P0, PT, PT, PT, UP0, 0x80, 0x0 ;  /* 0x000000000000781c */ /* 0x000fe20003f0f008 */
[----:B------:R-:W-:Y:S01]  /*0950*/  USEL UR4, UR4, 0x2, !UP0 ;  /* 0x0000000204047887 */ /* 0x000fe2000c000000 */
[----:B------:R-:W-:Y:S01]  /*0960*/  NOP ;  /* 0x0000000000007918 */ /* 0x000fe20000000000 */
[----:B------:R-:W-:-:S04]  /*0970*/  ULDC.64 UR54, c[0x0][0x208] ;  /* 0x0000820000367ab9 */ /* 0x000fc80000000a00 */
[----:B------:R-:W-:-:S05]  /*0980*/  IMAD.U32 R2, RZ, RZ, UR4 ;  /* 0x00000004ff027e24 */ /* 0x000fca000f8e00ff */
[----:B------:R1:W-:Y:S01]  /*0990*/  STL [R1+0x4], R2 ;  /* 0x0000040201007387 */ /* 0x0003e20000100800 */
[----:B--234-:R-:W-:Y:S06]  /*09a0*/  BAR.SYNC.DEFER_BLOCKING 0x0 ;  /* 0x0000000000007b1d */ /* 0x01cfec0000010000 */
[----:B------:R-:W-:Y:S05]  /*09b0*/  @!P0 BRA `(.L_x_4145) ;  /* 0x0000012800848947 */ /* 0x000fea0003800000 */
.L_x_4146:
[----:B------:R-:W-:-:S08]  /*09c0*/  NOP ;  /* 0x0000000000007918 */ /* 0x000fd00000000000 */
[----:B------:R-:W2:Y:S02]  /*09d0*/  USETMAXREG.TRY_ALLOC.CTAPOOL UP0, 0xf0 ;  /* 0x000000f0000079c8 */ /* 0x000ea40008000600 */
[----:B--2---:R-:W-:-:S13]  /*09e0*/  PLOP3.LUT P0, PT, PT, PT, UP0, 0x80, 0x0 ;  /* 0x000000000000781c */ /* 0x004fda0003f0f008 */
[----:B------:R-:W-:Y:S05]  /*09f0*/  @!P0 BRA `(.L_x_4146) ;  /* 0xfffffffc00f08947 */ /* 0x000fea000383ffff */
[----:B------:R-:W-:Y:S01]  /*0a00*/  LOP3.LUT R0, R19, 0xffffff80, RZ, 0xc0, !PT ;  /* 0xffffff8013007812 */ /* 0x000fe200078ec0ff */
[----:B------:R-:W2:Y:S08]  /*0a10*/  S2UR UR4, SR_CTAID.X ;  /* 0x00000000000479c3 */ /* 0x000eb00000002500 */
[----:B------:R-:W-:Y:S06]  /*0a20*/  BAR.ARV 0x4, 0x120 ;  /* 0x0104800000007b1d */ /* 0x000fec0000002000 */
[----:B------:R-:W-:-:S02]  /*0a30*/  ISETP.NE.AND P0, PT, R0, 0x80, PT ;  /* 0x000000800000780c */ /* 0x000fc40003f05270 */
[----:B------:R-:W2:Y:S11]  /*0a40*/  LDC R0, c[0x0][0xea8] ;  /* 0x0003aa00ff007b82 */ /* 0x000eb60000000800 */
[----:B------:R-:W-:Y:S06]  /*0a50*/  @!P0 BAR.ARV 0x8, 0xa0 ;  /* 0x0202800000008b1d */ /* 0x000fec0000002000 */
[----:B------:R-:W-:-:S13]  /*0a60*/  ISETP.GE.U32.AND P0, PT, R19, 0x100, PT ;  /* 0x000001001300780c */ /* 0x000fda0003f06070 */
[----:B------:R-:W-:Y:S06]  /*0a70*/  @P0 BAR.ARV 0xf, 0x100 ;  /* 0x03c4000000000b1d */ /* 0x000fec0000002000 */
[----:B--2---:R-:W-:-:S13]  /*0a80*/  ISETP.LE.AND P0, PT, R0, UR4, PT ;  /* 0x0000000400007c0c */ /* 0x004fda000bf03270 */
[----:B------:R-:W-:Y:S05]  /*0a90*/  @P0 EXIT ;  /* 0x000000000000094d */ /* 0x000fea0003800000 */
[----:B-1----:R-:W2:Y:S01]  /*0aa0*/  LDL R2, [R1+0x4] ;  /* 0x0000040001027983 */ /* 0x002ea20000100800 */
[----:B------:R-:W-:Y:S01]  /*0ab0*/  VIADD R195, R19, 0xffffff80 ;  /* 0xffffff8013c37836 */ /* 0x000fe20000000000 */
[----:B------:R-:W1:Y:S01]  /*0ac0*/  S2UR UR5, SR_CgaCtaId ;  /* 0x00000000000579c3 */ /* 0x000e620000008800 */
[----:B------:R-:W-:Y:S01]  /*0ad0*/  UMOV UR36, 0x400 ;  /* 0x0000040000247882 */ /* 0x000fe20000000000 */
[----:B------:R-:W-:Y:S01]  /*0ae0*/  IMAD.MOV.U32 R186, RZ, RZ, 0x20 ;  /* 0x00000020ffba7424 */ /* 0x000fe200078e00ff */
[----:B------:R-:W-:Y:S02]  /*0af0*/  CS2R R16, SRZ ;  /* 0x0000000000107805 */ /* 0x000fe4000001ff00 */
[----:B------:R-:W-:Y:S01]  /*0b00*/  SHF.R.S32.HI R0, RZ, 0x1f, R195 ;  /* 0x0000001fff007819 */ /* 0x000fe200000114c3 */
[----:B------:R-:W-:Y:S01]  /*0b10*/  ULDC.64 UR50, c[0x0][0x198] ;  /* 0x0000660000327ab9 */ /* 0x000fe20000000a00 */
[----:B------:R-:W-:Y:S02]  /*0b20*/  UMOV UR46, URZ ;  /* 0x0000003f002e7c82 */ /* 0x000fe40008000000 */
[----:B------:R-:W-:-:S02]  /*0b30*/  LEA.HI R5, R0, R195, RZ, 0x5 ;  /* 0x000000c300057211 */ /* 0x000fc400078f28ff */
[----:B------:R-:W-:Y:S02]  /*0b40*/  LEA.HI R3, R0, R195, RZ, 0x7 ;  /* 0x000000c300037211 */ /* 0x000fe400078f38ff */
[--C-:B------:R-:W-:Y:S02]  /*0b50*/  SHF.R.S32.HI R193, RZ, 0x5, R5.reuse ;  /* 0x00000005ffc17819 */ /* 0x100fe40000011405 */
[----:B------:R-:W-:Y:S02]  /*0b60*/  SHF.R.S32.HI R6, RZ, 0x1f, R5 ;  /* 0x0000001fff067819 */ /* 0x000fe40000011405 */
[----:B------:R-:W-:Y:S02]  /*0b70*/  SHF.R.S32.HI R192, RZ, 0x7, R3 ;  /* 0x00000007ffc07819 */ /* 0x000fe40000011403 */
[----:B------:R-:W-:-:S04]  /*0b80*/  LEA.HI R6, R6, R193, RZ, 0x2 ;  /* 0x000000c106067211 */ /* 0x000fc800078f10ff */
[----:B------:R-:W-:Y:S01]  /*0b90*/  LOP3.LUT R6, R6, 0x3ffffc, RZ, 0xc0, !PT ;  /* 0x003ffffc06067812 */ /* 0x000fe200078ec0ff */
[----:B-1----:R-:W-:-:S04]  /*0ba0*/  ULEA UR36, UR5, UR36, 0x18 ;  /* 0x0000002405247291 */ /* 0x002fc8000f8ec03f */
[----:B------:R-:W-:Y:S01]  /*0bb0*/  IMAD.IADD R6, R193, 0x1, -R6 ;  /* 0x00000001c1067824 */ /* 0x000fe200078e0a06 */
[----:B--2---:R-:W-:Y:S02]  /*0bc0*/  R2UR UR6, R2 ;  /* 0x00000000020672ca */ /* 0x004fe400000e0000 */
[CC--:B------:R-:W-:Y:S02]  /*0bd0*/  LEA.HI R2, R0.reuse, R195.reuse, RZ, 0x4 ;  /* 0x000000c300027211 */ /* 0x0c0fe400078f20ff */
[----:B------:R-:W-:Y:S02]  /*0be0*/  LEA.HI R0, R0, R195, RZ, 0x3 ;  /* 0x000000c300007211 */ /* 0x000fe400078f18ff */
[C---:B------:R-:W-:Y:S02]  /*0bf0*/  LOP3.LUT R4, R2.reuse, 0xfffffff0, RZ, 0xc0, !PT ;  /* 0xfffffff002047812 */ /* 0x040fe400078ec0ff */
[----:B------:R-:W-:Y:S02]  /*0c00*/  SHF.R.S32.HI R7, RZ, 0x4, R2 ;  /* 0x00000004ff077819 */ /* 0x000fe40000011402 */
[----:B------:R-:W-:Y:S01]  /*0c10*/  SHF.R.S32.HI R190, RZ, 0x3, R0 ;  /* 0x00000003ffbe7819 */ /* 0x000fe20000011400 */
[----:B------:R-:W-:Y:S01]  /*0c20*/  IMAD.IADD R5, R195, 0x1, -R4 ;  /* 0x00000001c3057824 */ /* 0x000fe200078e0a04 */
[----:B------:R-:W-:Y:S01]  /*0c30*/  LEA.HI R2, R2, R7, RZ, 0x1 ;  /* 0x0000000702027211 */ /* 0x000fe200078f08ff */
[----:B------:R-:W-:Y:S01]  /*0c40*/  ULOP3.LUT UR48, UR6, 0x1, URZ, 0xfc, !UPT ;  /* 0x0000000106307892 */ /* 0x000fe2000f8efc3f */
[----:B------:R-:W-:Y:S01]  /*0c50*/  LOP3.LUT R4, R3, 0xffffff80, RZ, 0xc0, !PT ;  /* 0xffffff8003047812 */ /* 0x000fe200078ec0ff */
[--C-:B------:R-:W-:Y:S01]  /*0c60*/  IMAD R11, R192, 0x100, R5.reuse ;  /* 0x00000100c00b7824 */ /* 0x100fe200078e0205 */
[----:B------:R-:W-:-:S02]  /*0c70*/  SHF.R.S32.HI R8, RZ, 0x1f, R5 ;  /* 0x0000001fff087819 */ /* 0x000fc40000011405 */
[----:B------:R-:W-:Y:S01]  /*0c80*/  LOP3.LUT R2, R2, 0x1ffffffe, RZ, 0xc0, !PT ;  /* 0x1ffffffe02027812 */ /* 0x000fe200078ec0ff */
[----:B------:R-:W-:Y:S01]  /*0c90*/  IMAD R13, R6, 0x10, R11 ;  /* 0x00000010060d7824 */ /* 0x000fe200078e020b */
[----:B------:R-:W-:Y:S01]  /*0ca0*/  LEA.HI R8, R8, R5, RZ, 0x3 ;  /* 0x0000000508087211 */ /* 0x000fe200078f18ff */
[----:B------:R-:W-:Y:S01]  /*0cb0*/  IMAD.IADD R4, R195, 0x1, -R4 ;  /* 0x00000001c3047824 */ /* 0x000fe200078e0a04 */
[----:B------:R-:W-:Y:S01]  /*0cc0*/  LEA.HI R3, R3, R192, RZ, 0x1 ;  /* 0x000000c003037211 */ /* 0x000fe200078f08ff */
[----:B------:R-:W-:Y:S01]  /*0cd0*/  IMAD.IADD R2, R7, 0x1, -R2 ;  /* 0x0000000107027824 */ /* 0x000fe200078e0a02 */
[C---:B------:R-:W-:Y:S01]  /*0ce0*/  LOP3.LUT R10, R8.reuse, 0xfffffff8, RZ, 0xc0, !PT ;  /* 0xfffffff8080a7812 */ /* 0x040fe200078ec0ff */
[----:B------:R-:W-:Y:S01]  /*0cf0*/  IMAD.SHL.U32 R8, R8, 0x40, RZ ;  /* 0x0000004008087824 */ /* 0x000fe200078e00ff */
[----:B------:R-:W-:Y:S01]  /*0d00*/  SHF.R.S32.HI R9, RZ, 0x1f, R4 ;  /* 0x0000001fff097819 */ /* 0x000fe20000011404 */
[----:B------:R-:W-:Y:S01]  /*0d10*/  IMAD.SHL.U32 R2, R2, 0x8, RZ ;  /* 0x0000000802027824 */ /* 0x000fe200078e00ff */
[----:B------:R-:W-:Y:S01]  /*0d20*/  LOP3.LUT R3, R3, 0xfffffe, RZ, 0xc0, !PT ;  /* 0x00fffffe03037812 */ /* 0x000fe200078ec0ff */
[----:B------:R-:W-:Y:S01]  /*0d30*/  IMAD.IADD R10, R5, 0x1, -R10 ;  /* 0x00000001050a7824 */ /* 0x000fe200078e0a0a */
[----:B------:R-:W-:Y:S01]  /*0d40*/  LOP3.LUT R8, R8, 0x7ffffe00, RZ, 0xc0, !PT ;  /* 0x7ffffe0008087812 */ /* 0x000fe200078ec0ff */
[----:B------:R-:W-:Y:S01]  /*0d50*/  IMAD.U32 R194, R13, 0x40, R2 ;  /* 0x000000400dc27824 */ /* 0x000fe200078e0002 */
[----:B------:R-:W-:Y:S01]  /*0d60*/  LEA.HI R6, R9, R4, RZ, 0x2 ;  /* 0x0000000409067211 */ /* 0x000fe200078f10ff */
[C---:B------:R-:W-:Y:S01]  /*0d70*/  IMAD.SHL.U32 R7, R10.reuse, 0x40, RZ ;  /* 0x000000400a077824 */ /* 0x040fe200078e00ff */
[----:B------:R-:W-:Y:S01]  /*0d80*/  R2P PR, R10, 0x6 ;  /* 0x000000060a007804 */ /* 0x000fe20000000000 */
[----:B------:R-:W-:Y:S01]  /*0d90*/  IMAD R8, R193, 0x400, R8 ;  /* 0x00000400c1087824 */ /* 0x000fe200078e0208 */
[----:B------:R-:W-:Y:S01]  /*0da0*/  LOP3.LUT R11, R6, 0x7ffffffc, RZ, 0xc0, !PT ;  /* 0x7ffffffc060b7812 */ /* 0x000fe200078ec0ff */
[----:B------:R-:W-:Y:S01]  /*0db0*/  IMAD.IADD R3, R192, 0x1, -R3 ;  /* 0x00000001c0037824 */ /* 0x000fe200078e0a03 */
[----:B------:R-:W-:-:S02]  /*0dc0*/  LOP3.LUT R7, R7, 0x1c0, RZ, 0xc0, !PT ;  /* 0x000001c007077812 */ /* 0x000fc400078ec0ff */
[----:B------:R-:W-:Y:S01]  /*0dd0*/  SHF.R.S32.HI R5, RZ, 0x2, R6 ;  /* 0x00000002ff057819 */ /* 0x000fe20000011406 */
[----:B------:R-:W-:Y:S01]  /*0de0*/  IMAD.IADD R11, R4, 0x1, -R11 ;  /* 0x00000001040b7824 */ /* 0x000fe200078e0a0b */
[----:B------:R-:W-:Y:S01]  /*0df0*/  LOP3.LUT R2, R7, 0x8, R2, 0xf8, !PT ;  /* 0x0000000807027812 */ /* 0x000fe200078ef802 */
[----:B------:R-:W-:Y:S01]  /*0e00*/  IMAD.SHL.U32 R23, R3, 0x100, RZ ;  /* 0x0000010003177824 */ /* 0x000fe200078e00ff */
[----:B------:R-:W-:Y:S01]  /*0e10*/  SHF.R.U32.HI R7, RZ, 0x3, R7 ;  /* 0x00000003ff077819 */ /* 0x000fe20000011607 */
[----:B------:R-:W-:Y:S01]  /*0e20*/  IMAD.SHL.U32 R18, R11, 0x2, RZ ;  /* 0x000000020b127824 */ /* 0x000fe200078e00ff */
[----:B------:R-:W-:Y:S02]  /*0e30*/  SHF.R.S32.HI R6, RZ, 0x1f, R6 ;  /* 0x0000001fff067819 */ /* 0x000fe40000011406 */
[----:B------:R-:W-:Y:S02]  /*0e40*/  LOP3.LUT R7, R2, R7, RZ, 0x3c, !PT ;  /* 0x0000000702077212 */ /* 0x000fe400078e3cff */
[----:B------:R-:W-:-:S02]  /*0e50*/  LEA.HI R6, R6, R5, RZ, 0x3 ;  /* 0x0000000506067211 */ /* 0x000fc400078f18ff */
[----:B------:R-:W-:Y:S01]  /*0e60*/  LEA.HI R9, R9, R4, RZ, 0x5 ;  /* 0x0000000409097211 */ /* 0x000fe200078f28ff */
[----:B------:R-:W-:Y:S01]  /*0e70*/  IMAD.IADD R7, R8, 0x1, R7 ;  /* 0x0000000108077824 */ /* 0x000fe200078e0207 */
[----:B------:R-:W-:Y:S02]  /*0e80*/  LOP3.LUT R6, R6, 0xfffffff8, RZ, 0xc0, !PT ;  /* 0xfffffff806067812 */ /* 0x000fe400078ec0ff */
[----:B------:R-:W-:Y:S02]  /*0e90*/  LOP3.LUT R2, R0, 0x1ffffff8, RZ, 0xc0, !PT ;  /* 0x1ffffff800027812 */ /* 0x000fe400078ec0ff */
[----:B------:R-:W-:Y:S01]  /*0ea0*/  LEA R184, R7, UR36, 0x1 ;  /* 0x0000002407b87c11 */ /* 0x000fe2000f8e08ff */
[----:B------:R-:W-:Y:S01]  /*0eb0*/  IMAD.IADD R6, R5, 0x1, -R6 ;  /* 0x0000000105067824 */ /* 0x000fe200078e0a06 */
[----:B------:R-:W-:Y:S01]  /*0ec0*/  SEL R186, R186, 0xffffffe0, !P1 ;  /* 0xffffffe0baba7807 */ /* 0x000fe20004800000 */
[----:B------:R-:W-:Y:S01]  /*0ed0*/  IMAD.IADD R2, R195, 0x1, -R2 ;  /* 0x00000001c3027824 */ /* 0x000fe200078e0a02 */
[----:B------:R-:W-:Y:S01]  /*0ee0*/  SHF.R.S32.HI R9, RZ, 0x5, R9 ;  /* 0x00000005ff097819 */ /* 0x000fe20000011409 */
[----:B------:R-:W-:-:S02]  /*0ef0*/  VIADD R187, R184, 0x36400 ;  /* 0x00036400b8bb7836 */ /* 0x000fc40000000000 */
[----:B------:R-:W-:Y:S02]  /*0f00*/  VIADD R185, R184, 0x36440 ;  /* 0x00036440b8b97836 */ /* 0x000fe40000000000 */
[C---:B------:R-:W-:Y:S02]  /*0f10*/  @P2 VIADD R185, R187.reuse, 0xffffffc0 ;  /* 0xffffffc0bbb92836 */ /* 0x040fe40000000000 */
[----:B------:R-:W-:Y:S02]  /*0f20*/  IMAD.IADD R187, R187, 0x1, R186 ;  /* 0x00000001bbbb7824 */ /* 0x000fe400078e02ba */
[----:B------:R-:W-:Y:S02]  /*0f30*/  IMAD R22, R9, 0x10, R6 ;  /* 0x0000001009167824 */ /* 0x000fe400078e0206 */
[----:B------:R-:W-:Y:S02]  /*0f40*/  IMAD.SHL.U32 R188, R2, 0x8, RZ ;  /* 0x0000000802bc7824 */ /* 0x000fe400078e00ff */
[----:B------:R-:W-:-:S07]  /*0f50*/  IMAD.IADD R186, R186, 0x1, R185 ;  /* 0x00000001baba7824 */ /* 0x000fce00078e02b9 */
.L_x_4246:
        /* <DEDUP_REMOVED lines=20> */
.L_x_4147:
[----:B------:R-:W-:Y:S01]  /*10a0*/  ULDC UR6, c[0x0][0xec4] ;  /* 0x0003b10000067ab9 */ /* 0x000fe20000000800 */
[----:B------:R-:W-:Y:S01]  /*10b0*/  UMOV UR39, UR7 ;  /* 0x0000000700277c82 */ /* 0x000fe20008000000 */
[----:B------:R-:W-:-:S11]  /*10c0*/  UISETP.NE.AND UP0, UPT, UR6, 0x1, UPT ;  /* 0x000000010600788c */ /* 0x000fd6000bf05270 */
[----:B------:R-:W-:Y:S02]  /*10d0*/  @UP0 ULDC.64 UR10, c[0x0][0xec8] ;  /* 0x0003b200000a0ab9 */ /* 0x000fe40000000a00 */
[----:B------:R-:W-:-:S04]  /*10e0*/  UIMAD.WIDE.U32 UR4, UR7, UR10, URZ ;  /* 0x0000000a070472a5 */ /* 0x000fc8000f8e003f */
[----:B------:R-:W-:-:S04]  /*10f0*/  @UP0 USHF.R.U32.HI UR39, URZ, UR11, UR5 ;  /* 0x0000000b3f270299 */ /* 0x000fc80008011605 */
[----:B------:R-:W-:-:S12]  /*1100*/  UIMAD UR4, UR39, UR6, URZ ;  /* 0x00000006270472a4 */ /* 0x000fd8000f8e023f */
.L_x_4148:
        /* <DEDUP_REMOVED lines=40> */
[----:B------:R-:W-:-:S06]  /*1390*/  IMAD.U32 R3, RZ, RZ, UR4 ;  /* 0x00000004ff037e24 */ /* 0x000fcc000f8e00ff */
        /* <DEDUP_REMOVED lines=8> */
.L_x_4151:
[----:B------:R-:W-:-:S13]  /*1420*/  ISETP.NE.AND P0, PT, R6, 0x1, PT ;  /* 0x000000010600780c */ /* 0x000fda0003f05270 */
[----:B------:R-:W1:Y:S02]  /*1430*/  @P0 LDC.64 R4, c[0x0][0xae0] ;  /* 0x0002b800ff040b82 */ /* 0x000e640000000a00 */
[----:B-1----:R-:W-:-:S05]  /*1440*/  @P0 IMAD.HI.U32 R2, R3, R4, RZ ;  /* 0x0000000403020227 */ /* 0x002fca00078e00ff */
[----:B------:R-:W-:-:S07]  /*1450*/  @P0 SHF.R.U32.HI R3, RZ, R5, R2 ;  /* 0x00000005ff030219 */ /* 0x000fce0000011602 */
.L_x_4152:
[----:B------:R-:W-:-:S05]  /*1460*/  IMAD R3, R3, R6, R6 ;  /* 0x0000000603037224 */ /* 0x000fca00078e0206 */
[----:B------:R-:W-:-:S07]  /*1470*/  VIMNMX R0, R0, R3, PT ;  /* 0x0000000300007248 */ /* 0x000fce0003fe0100 */
.L_x_4150:
        /* <DEDUP_REMOVED lines=21> */
.L_x_4154:
[----:B------:R-:W-:-:S13]  /*15d0*/  ISETP.NE.AND P0, PT, R6, 0x1, PT ;  /* 0x000000010600780c */ /* 0x000fda0003f05270 */
[----:B------:R-:W1:Y:S02]  /*15e0*/  @P0 LDC.64 R4, c[0x0][0xae0] ;  /* 0x0002b800ff040b82 */ /* 0x000e640000000a00 */
[----:B-1----:R-:W-:-:S05]  /*15f0*/  @P0 IMAD.HI.U32 R4, R3, R4, RZ ;  /* 0x0000000403040227 */ /* 0x002fca00078e00ff */
[----:B------:R-:W-:-:S07]  /*1600*/  @P0 SHF.R.U32.HI R3, RZ, R5, R4 ;  /* 0x00000005ff030219 */ /* 0x000fce0000011604 */
.L_x_4155:
[----:B------:R-:W-:-:S05]  /*1610*/  IMAD R3, R3, R6, RZ ;  /* 0x0000000603037224 */ /* 0x000fca00078e02ff */
[----:B------:R-:W-:-:S07]  /*1620*/  VIMNMX R2, R2, R3, !PT ;  /* 0x0000000302027248 */ /* 0x000fce0007fe0100 */
.L_x_4153:
[----:B------:R-:W-:Y:S02]  /*1630*/  SHF.R.S32.HI R3, RZ, 0x1f, R2 ;  /* 0x0000001fff037819 */ /* 0x000fe40000011402 */
[----:B------:R-:W-:Y:S02]  /*1640*/  CS2R R32, SRZ ;  /* 0x0000000000207805 */ /* 0x000fe4000001ff00 */
[----:B------:R-:W-:Y:S01]  /*1650*/  PLOP3.LUT P0, PT, PT, PT, PT, 0x80, 0x0 ;  /* 0x000000000000781c */ /* 0x000fe20003f0f070 */
[----:B------:R-:W-:Y:S01]  /*1660*/  IMAD.MOV.U32 R19, RZ, RZ, RZ ;  /* 0x000000ffff137224 */ /* 0x000fe200078e00ff */
[----:B------:R-:W-:Y:S02]  /*1670*/  LEA.HI R3, R3, R2, RZ, 0x6 ;  /* 0x0000000203037211 */ /* 0x000fe400078f30ff */
[----:B------:R-:W-:Y:S02]  /*1680*/  CS2R R150, SRZ ;  /* 0x0000000000967805 */ /* 0x000fe4000001ff00 */
[----:B------:R-:W-:-:S02]  /*1690*/  CS2R R148, SRZ ;  /* 0x0000000000947805 */ /* 0x000fc4000001ff00 */
[----:B------:R-:W-:Y:S02]  /*16a0*/  CS2R R146, SRZ ;  /* 0x0000000000927805 */ /* 0x000fe4000001ff00 */
[----:B------:R-:W-:Y:S02]  /*16b0*/  SHF.R.S32.HI R2, RZ, 0x6, R3 ;  /* 0x00000006ff027819 */ /* 0x000fe40000011403 */
        /* <DEDUP_REMOVED lines=63> */
[----:B------:R-:W-:Y:S06]  /*1ab0*/  @!P1 BRA `(.L_x_4156) ;  /* 0x000000fc00a09947 */ /* 0x000fec0003800000 */
[----:B------:R-:W1:Y:S01]  /*1ac0*/  SHFL.IDX PT, R3, R192, RZ, 0x1f ;  /* 0x00001fffc0037589 */ /* 0x000e6200000e0000 */
[----:B------:R-:W-:Y:S01]  /*1ad0*/  UIADD3 UR4, UR36, 0x36400, URZ ;  /* 0x0003640024047890 */ /* 0x000fe2000fffe03f */
[----:B------:R-:W-:Y:S01]  /*1ae0*/  VIADD R5, R0, 0xfffffffe ;  /* 0xfffffffe00057836 */ /* 0x000fe20000000000 */
[----:B------:R-:W-:Y:S01]  /*1af0*/  UMOV UR17, 0x40000040 ;  /* 0x4000004000117882 */ /* 0x000fe20000000000 */
[----:B------:R-:W-:Y:S01]  /*1b00*/  BAR.SYNC.DEFER_BLOCKING 0xe, 0x100 ;  /* 0x0384000000007b1d */ /* 0x000fe20000010000 */
[----:B------:R-:W-:Y:S02]  /*1b10*/  USHF.R.U32.HI UR4, URZ, 0x4, UR4 ;  /* 0x000000043f047899 */ /* 0x000fe40008011604 */
[----:B------:R-:W-:Y:S02]  /*1b20*/  ISETP.GE.AND P0, PT, R5, R2, PT ;  /* 0x000000020500720c */ /* 0x000fe40003f06270 */
[----:B------:R-:W-:Y:S01]  /*1b30*/  ULOP3.LUT UR4, UR4, 0x3fff, URZ, 0xc0, !UPT ;  /* 0x00003fff04047892 */ /* 0x000fe2000f8ec03f */
[----:B------:R-:W-:Y:S01]  /*1b40*/  UMOV UR19, 0x40000040 ;  /* 0x4000004000137882 */ /* 0x000fe20000000000 */
[----:B------:R-:W-:-:S02]  /*1b50*/  UMOV UR5, 0x40000040 ;  /* 0x4000004000057882 */ /* 0x000fc40000000000 */
[----:B------:R-:W-:Y:S01]  /*1b60*/  ULOP3.LUT UR16, UR4, 0x10000, URZ, 0xfc, !UPT ;  /* 0x0001000004107892 */ /* 0x000fe2000f8efc3f */
[----:B------:R-:W2:Y:S01]  /*1b70*/  S2R R6, SR_TID.X ;  /* 0x0000000000067919 */ /* 0x000ea20000002100 */
[----:B------:R-:W-:Y:S01]  /*1b80*/  UMOV UR7, 0x40000040 ;  /* 0x4000004000077882 */ /* 0x000fe20000000000 */
[----:B------:R-:W-:Y:S01]  /*1b90*/  UMOV UR9, 0x40000040 ;  /* 0x4000004000097882 */ /* 0x000fe20000000000 */
[----:B------:R-:W-:Y:S02]  /*1ba0*/  UIADD3 UR4, UR16, 0x2, URZ ;  /* 0x0000000210047890 */ /* 0x000fe4000fffe03f */
        /* <DEDUP_REMOVED lines=9> */
[----:B------:R-:W-:-:S04]  /*1c40*/  LEA R4, R4, UR36, 0xf ;  /* 0x0000002404047c11 */ /* 0x000fc8000f8e78ff */
[----:B------:R-:W-:-:S04]  /*1c50*/  IADD3 R4, R4, 0x400, RZ ;  /* 0x0000040004047810 */ /* 0x000fc80007ffe0ff */
[----:B------:R-:W-:Y:S02]  /*1c60*/  SHF.R.U32.HI R4, RZ, 0x4, R4 ;  /* 0x00000004ff047819 */ /* 0x000fe40000011604 */
[----:B--2---:R-:W-:Y:S02]  /*1c70*/  LOP3.LUT R6, R6, 0x7f, RZ, 0xc0, !PT ;  /* 0x0000007f06067812 */ /* 0x004fe400078ec0ff */
[----:B------:R-:W-:Y:S02]  /*1c80*/  LOP3.LUT R4, R4, 0x3fff, RZ, 0xc0, !PT ;  /* 0x00003fff04047812 */ /* 0x000fe400078ec0ff */
[----:B------:R-:W-:Y:S02]  /*1c90*/  ISETP.NE.AND P1, PT, R6, RZ, PT ;  /* 0x000000ff0600720c */ /* 0x000fe40003f25270 */
[----:B------:R-:W-:-:S05]  /*1ca0*/  LOP3.LUT R7, R4, 0x2000000, RZ, 0xfc, !PT ;  /* 0x0200000004077812 */ /* 0x000fca00078efcff */
[----:B------:R-:W-:-:S04]  /*1cb0*/  IMAD R3, R16, 0x1000, R7 ;  /* 0x0000100010037824 */ /* 0x000fc800078e0207 */
[C---:B------:R-:W-:Y:S01]  /*1cc0*/  VIADD R4, R3.reuse, 0x80 ;  /* 0x0000008003047836 */ /* 0x040fe20000000000 */
[----:B------:R-:W-:-:S04]  /*1cd0*/  R2UR UR18, R3 ;  /* 0x00000000031272ca */ /* 0x000fc800000e0000 */
[----:B------:R-:W-:Y:S01]  /*1ce0*/  R2UR UR6, R4 ;  /* 0x00000000040672ca */ /* 0x000fe200000e0000 */
[C---:B------:R-:W-:Y:S02]  /*1cf0*/  VIADD R4, R3.reuse, 0x100 ;  /* 0x0000010003047836 */ /* 0x040fe40000000000 */
[----:B------:R-:W-:-:S03]  /*1d00*/  VIADD R3, R3, 0x180 ;  /* 0x0000018003037836 */ /* 0x000fc60000000000 */
[----:B------:R-:W-:Y:S02]  /*1d10*/  R2UR UR10, R4 ;  /* 0x00000000040a72ca */ /* 0x000fe400000e0000 */
[----:B------:R-:W-:Y:S01]  /*1d20*/  R2UR UR14, R3 ;  /* 0x00000000030e72ca */ /* 0x000fe200000e0000 */
[----:B------:R-:W-:Y:S01]  /*1d30*/  HGMMA.64x256x16.F32.BF16 R24, gdesc[UR16].tnspB, RZ, !UPT, gsb0 ;  /* 0x43e00000101879f0 */ /* 0x000fe2000c0018ff */
[----:B------:R-:W-:-:S05]  /*1d40*/  @!P1 LEA R3, R16, UR36, 0x3 ;  /* 0x0000002410039c11 */ /* 0x000fca000f8e18ff */
[----:B------:R-:W-:-:S05]  /*1d50*/  @!P1 VIADD R3, R3, 0x38860 ;  /* 0x0003886003039836 */ /* 0x000fca0000000000 */
        /* <DEDUP_REMOVED lines=16> */
.L_x_4158:
[----:B------:R-:W-:Y:S01]  /*1e60*/  BAR.SYNC.DEFER_BLOCKING 0xe, 0x100 ;  /* 0x0384000000007b1d */ /* 0x000fe20000010000 */
[C---:B------:R-:W-:Y:S01]  /*1e70*/  IMAD R0, R16.reuse, 0x40, R22 ;  /* 0x0000004010007824 */ /* 0x040fe200078e0216 */
[C---:B------:R-:W-:Y:S01]  /*1e80*/  ISETP.GT.AND P2, PT, R5.reuse, R2, PT ;  /* 0x000000020500720c */ /* 0x040fe20003f44270 */
        /* <DEDUP_REMOVED lines=9> */
[----:B-1----:R-:W1:Y:S04]  /*1f20*/  LDS R3, [R0+0x38400] ;  /* 0x0384000000037984 */ /* 0x002e680000000800 */
[----:B------:R2:W3:Y:S02]  /*1f30*/  LDS R4, [R0+0x38420] ;  /* 0x0384200000047984 */ /* 0x0004e40000000800 */
[----:B--2---:R-:W-:-:S05]  /*1f40*/  IMAD R0, R16, 0x1000, R7 ;  /* 0x0000100010007824 */ /* 0x004fca00078e0207 */
        /* <DEDUP_REMOVED lines=137> */
[----:B------:R-:W-:-:S05]  /*27e0*/  @!P1 LEA R0, R16, UR36, 0x3 ;  /* 0x0000002410009c11 */ /* 0x000fca000f8e18ff */
[----:B------:R-:W-:-:S05]  /*27f0*/  @!P1 VIADD R0, R0, 0x38860 ;  /* 0x0003886000009836 */ /* 0x000fca0000000000 */
[----:B------:R-:W-:Y:S01]  /*2800*/  @!P1 PRMT R0, RZ, 0x654, R0 ;  /* 0x00000654ff009816 */ /* 0x000fe20000000000 */
[----:B------:R-:W-:Y:S02]  /*2810*/  WARPGROUP.DEPBAR.LE gsb0, 0x0 ;  /* 0x00008000000079c5 */ /* 0x000fe40000010000 */
[----:B------:R-:W-:-:S10]  /*2820*/  WARPGROUP.ARRIVE ;  /* 0x00000000000079c5 */ /* 0x000fd40000000000 */
        /* <DEDUP_REMOVED lines=15> */
.L_x_4157:
[----:B------:R-:W-:Y:S01]  /*2920*/  BAR.SYNC.DEFER_BLOCKING 0xe, 0x100 ;  /* 0x0384000000007b1d */ /* 0x000fe20000010000 */
[C---:B------:R-:W-:Y:S01]  /*2930*/  IMAD R0, R16.reuse, 0x40, R22 ;  /* 0x0000004010007824 */ /* 0x040fe200078e0216 */
[----:B------:R-:W-:Y:S01]  /*2940*/  PLOP3.LUT P0, PT, PT, PT, PT, 0x8, 0x0 ;  /* 0x000000000000781c */ /* 0x000fe20003f0e170 */
[----:B------:R-:W-:Y:S02]  /*2950*/  VIADD R16, R16, 0x1 ;  /* 0x0000000110107836 */ /* 0x000fe40000000000 */
[----:B------:R-:W-:Y:S01]  /*2960*/  IMAD.MOV.U32 R19, RZ, RZ, RZ ;  /* 0x000000ffff137224 */ /* 0x000fe200078e00ff */
[----:B-1----:R-:W-:Y:S02]  /*2970*/  LEA R3, R0, UR36, 0x2 ;  /* 0x0000002400037c11 */ /* 0x002fe4000f8e10ff */
        /* <DEDUP_REMOVED lines=9> */
[----:B------:R-:W-:Y:S01]  /*2a10*/  FMUL.FTZ R166, R28, R2 ;  /* 0x000000021ca67220 */ /* 0x000fe20000410000 */
[----:B--2---:R-:W-:Y:S01]  /*2a20*/  FMUL.FTZ R5, R26, R0 ;  /* 0x000000001a057220 */ /* 0x004fe20000410000 */
        /* <DEDUP_REMOVED lines=123> */
[----:B------:R-:W-:Y:S01]  /*31e0*/  IMAD.MOV.U32 R32, RZ, RZ, RZ ;  /* 0x000000ffff207224 */ /* 0x000fe200078e00ff */
[----:B------:R-:W-:Y:S06]  /*31f0*/  BAR.ARV 0xf, 0x100 ;  /* 0x03c4000000007b1d */ /* 0x000fec0000002000 */
[----:B------:R-:W-:Y:S05]  /*3200*/  BRA `(.L_x_4156) ;  /* 0x000000e400cc7947 */ /* 0x000fea0003800000 */
.L_x_4149:
        /* <DEDUP_REMOVED lines=14> */
.L_x_4160:
[----:B------:R-:W-:-:S11]  /*32f0*/  UISETP.NE.AND UP0, UPT, UR11, 0x1, UPT ;  /* 0x000000010b00788c */ /* 0x000fd6000bf05270 */
[----:B------:R-:W-:Y:S02]  /*3300*/  @UP0 ULDC.64 UR12, c[0x0][0xae0] ;  /* 0x0002b800000c0ab9 */ /* 0x000fe40000000a00 */
[----:B------:R-:W-:-:S04]  /*3310*/  UIMAD.WIDE.U32 UR4, UR6, UR12, URZ ;  /* 0x0000000c060472a5 */ /* 0x000fc8000f8e003f */
[----:B------:R-:W-:-:S12]  /*3320*/  @UP0 USHF.R.U32.HI UR6, URZ, UR13, UR5 ;  /* 0x0000000d3f060299 */ /* 0x000fd80008011605 */
.L_x_4161:
[----:B------:R-:W-:-:S06]  /*3330*/  UIMAD UR6, UR6, UR11, UR11 ;  /* 0x0000000b060672a4 */ /* 0x000fcc000f8e020b */
[----:B------:R-:W-:-:S07]  /*3340*/  VIMNMX R0, R0, UR6, PT ;  /* 0x0000000600007c48 */ /* 0x000fce000bfe0100 */
.L_x_4159:
        /* <DEDUP_REMOVED lines=20> */
.L_x_4163:
[----:B------:R-:W-:-:S11]  /*3490*/  UISETP.NE.AND UP0, UPT, UR11, 0x1, UPT ;  /* 0x000000010b00788c */ /* 0x000fd6000bf05270 */
[----:B------:R-:W-:Y:S02]  /*34a0*/  @UP0 ULDC.64 UR12, c[0x0][0xae0] ;  /* 0x0002b800000c0ab9 */ /* 0x000fe40000000a00 */
[----:B------:R-:W-:-:S04]  /*34b0*/  UIMAD.WIDE.U32 UR4, UR6, UR12, URZ ;  /* 0x0000000c060472a5 */ /* 0x000fc8000f8e003f */
[----:B------:R-:W-:-:S12]  /*34c0*/  @UP0 USHF.R.U32.HI UR6, URZ, UR13, UR5 ;  /* 0x0000000d3f060299 */ /* 0x000fd80008011605 */
.L_x_4164:
[----:B------:R-:W-:-:S04]  /*34d0*/  UIMAD UR6, UR6, UR11, URZ ;  /* 0x0000000b060672a4 */ /* 0x000fc8000f8e023f */
[----:B------:R-:W-:-:S04]  /*34e0*/  UISETP.LT.AND UP0, UPT, UR8, UR6, UPT ;  /* 0x000000060800728c */ /* 0x000fc8000bf01270 */
[----:B------:R-:W-:-:S12]  /*34f0*/  USEL UR8, UR8, UR6, !UP0 ;  /* 0x0000000608087287 */ /* 0x000fd8000c000000 */
.L_x_4162:
        /* <DEDUP_REMOVED lines=73> */
[----:B------:R-:W-:Y:S06]  /*3990*/  @!P1 BRA `(.L_x_4156) ;  /* 0x000000dc00e89947 */ /* 0x000fec0003800000 */
[----:B------:R-:W1:Y:S01]  /*39a0*/  SHFL.IDX PT, R0, R192, RZ, 0x1f ;  /* 0x00001fffc0007589 */ /* 0x000e6200000e0000 */
[----:B------:R-:W-:-:S04]  /*39b0*/  UIADD3 UR4, UR36, 0x36400, URZ ;  /* 0x0003640024047890 */ /* 0x000fc8000fffe03f */
[----:B------:R-:W-:-:S06]  /*39c0*/  ULOP3.LUT UP0, URZ, UR4, 0x3ff, URZ, 0xc0, !UPT ;  /* 0x000003ff043f7892 */ /* 0x000fcc000f80c03f */
[----:B------:R-:W-:Y:S02]  /*39d0*/  PLOP3.LUT P0, PT, PT, PT, UP0, 0x80, 0x0 ;  /* 0x000000000000781c */ /* 0x000fe40003f0f008 */
[----:B-1----:R-:W-:-:S04]  /*39e0*/  LEA.HI R2, R0, R0, RZ, 0x1 ;  /* 0x0000000000027211 */ /* 0x002fc800078f08ff */
[----:B------:R-:W-:-:S05]  /*39f0*/  LOP3.LUT R3, R2, 0x1fffe, RZ, 0xc0, !PT ;  /* 0x0001fffe02037812 */ /* 0x000fca00078ec0ff */
[----:B------:R-:W-:-:S05]  /*3a00*/  IMAD.IADD R3, R0, 0x1, -R3 ;  /* 0x0000000100037824 */ /* 0x000fca00078e0a03 */
[----:B------:R-:W-:-:S05]  /*3a10*/  LEA R3, R3, UR36, 0xf ;  /* 0x0000002403037c11 */ /* 0x000fca000f8e78ff */
[----:B------:R-:W-:-:S05]  /*3a20*/  VIADD R3, R3, 0x400 ;  /* 0x0000040003037836 */ /* 0x000fca0000000000 */
[----:B------:R-:W-:-:S04]  /*3a30*/  SHF.R.U32.HI R3, RZ, 0x4, R3 ;  /* 0x00000004ff037819 */ /* 0x000fc80000011603 */
[----:B------:R-:W-:-:S04]  /*3a40*/  LOP3.LUT R3, R3, 0x3fff, RZ, 0xc0, !PT ;  /* 0x00003fff03037812 */ /* 0x000fc800078ec0ff */
        /* <DEDUP_REMOVED lines=18> */
.L_x_4165:
        /* <DEDUP_REMOVED lines=9> */
.L_x_4313:
[----:B------:R-:W-:Y:S05]  /*3c00*/  @!P0 BRA `(.L_x_4167) ;  /* 0x0000000000048947 */ /* 0x000fea0003800000 */
[----:B------:R-:W-:Y:S01]  /*3c10*/  BPT.TRAP 0x1 ;  /* 0x000000040000795c */ /* 0x000fe20000300000 */
.L_x_4167:
[----:B------:R-:W-:Y:S02]  /*3c20*/  LEA R5, R16, UR36, 0x3 ;  /* 0x0000002410057c11 */ /* 0x000fe4000f8e18ff */
[----:B------:R-:W-:-:S04]  /*3c30*/  SHF.L.U32 R6, R17, 0x1f, RZ ;  /* 0x0000001f11067819 */ /* 0x000fc800000006ff */
[----:B------:R2:W3:Y:S01]  /*3c40*/  SYNCS.PHASECHK.TRANS64.TRYWAIT P1, [R5+URZ+0x38830], R6 ;  /* 0x03883006050075a7 */ /* 0x0004e2000802017f */
[----:B------:R-:W-:Y:S05]  /*3c50*/  @!P0 BRA `(.L_x_4168) ;  /* 0x0000000000048947 */ /* 0x000fea0003800000 */
[----:B------:R-:W-:Y:S01]  /*3c60*/  BPT.TRAP 0x1 ;  /* 0x000000040000795c */ /* 0x000fe20000300000 */
.L_x_4168:
[----:B---3--:R-:W-:Y:S05]  /*3c70*/  @P1 BRA `(.L_x_4169) ;  /* 0x0000000000081947 */ /* 0x008fea0003800000 */
[----:B------:R-:W3:Y:S02]  /*3c80*/  SYNCS.PHASECHK.TRANS64.TRYWAIT P1, [R5+URZ+0x38830], R6 ;  /* 0x03883006050075a7 */ /* 0x000ee4000802017f */
[----:B---3--:R-:W-:Y:S05]  /*3c90*/  @!P1 BRA `(.L_x_4170) ;  /* 0x0000012c00f89947 */ /* 0x008fea0003800000 */
.L_x_4169:
[----:B------:R-:W-:-:S04]  /*3ca0*/  UIADD3 UR4, UR36, 0x22400, URZ ;  /* 0x0002240024047890 */ /* 0x000fc8000fffe03f */
[----:B------:R-:W-:-:S04]  /*3cb0*/  USHF.R.U32.HI UR4, URZ, 0x4, UR4 ;  /* 0x000000043f047899 */ /* 0x000fc80008011604 */
[----:B------:R-:W-:-:S06]  /*3cc0*/  ULOP3.LUT UR4, UR4, 0x3fff, URZ, 0xc0, !UPT ;  /* 0x00003fff04047892 */ /* 0x000fcc000f8ec03f */
[----:B------:R-:W-:Y:S01]  /*3cd0*/  IMAD.U32 R4, RZ, RZ, UR4 ;  /* 0x00000004ff047e24 */ /* 0x000fe2000f8e00ff */
[----:B------:R-:W-:Y:S05]  /*3ce0*/  WARPSYNC.ALL ;  /* 0x0000000000007948 */ /* 0x000fea0003800000 */
[----:B------:R-:W-:Y:S01]  /*3cf0*/  LOP3.LUT R4, R4, 0x10000, RZ, 0xfc, !PT ;  /* 0x0001000004047812 */ /* 0x000fe200078efcff */
[----:B------:R-:W-:-:S04]  /*3d00*/  UIADD3 UR4, UR36, 0x20400, URZ ;  /* 0x0002040024047890 */ /* 0x000fc8000fffe03f */
[----:B------:R-:W-:Y:S01]  /*3d10*/  IMAD R2, R16, 0x200, R4 ;  /* 0x0000020010027824 */ /* 0x000fe200078e0204 */
        /* <DEDUP_REMOVED lines=30> */
[----:B------:R-:W4:Y:S02]  /*3f00*/  SYNCS.PHASECHK.TRANS64.TRYWAIT P1, [UR36+0x38810], R0 ;  /* 0x03881000ff0075a7 */ /* 0x000f240008020164 */
[----:B----4-:R-:W-:Y:S05]  /*3f10*/  @!P1 BRA `(.L_x_4171) ;  /* 0x0000012c006c9947 */ /* 0x010fea0003800000 */
.L_x_4314:
[----:B------:R-:W-:Y:S05]  /*3f20*/  @!P0 BRA `(.L_x_4172) ;  /* 0x0000000000048947 */ /* 0x000fea0003800000 */
[----:B------:R-:W-:Y:S01]  /*3f30*/  BPT.TRAP 0x1 ;  /* 0x000000040000795c */ /* 0x000fe20000300000 */
.L_x_4172:
[----:B------:R4:W1:Y:S01]  /*3f40*/  SYNCS.PHASECHK.TRANS64.TRYWAIT P1, [R5+URZ+0x38850], R6 ;  /* 0x03885006050075a7 */ /* 0x000862000802017f */
[----:B------:R-:W-:Y:S05]  /*3f50*/  @!P0 BRA `(.L_x_4173) ;  /* 0x0000000000048947 */ /* 0x000fea0003800000 */
[----:B------:R-:W-:Y:S01]  /*3f60*/  BPT.TRAP 0x1 ;  /* 0x000000040000795c */ /* 0x000fe20000300000 */
.L_x_4173:
[----:B------:R-:W-:-:S05]  /*3f70*/  IMAD.U32 R2, RZ, RZ, UR36 ;  /* 0x00000024ff027e24 */ /* 0x000fca000f8e00ff */
[C---:B-1----:R-:W-:Y:S01]  /*3f80*/  IADD3 R0, R2.reuse, 0x400, RZ ;  /* 0x0000040002007810 */ /* 0x042fe20007ffe0ff */
[----:B------:R-:W-:-:S03]  /*3f90*/  VIADD R2, R2, 0x26400 ;  /* 0x0002640002027836 */ /* 0x000fc60000000000 */
        /* <DEDUP_REMOVED lines=10> */
.L_x_4174:
[----:B------:R-:W-:Y:S01]  /*4040*/  R2UR UR8, R0 ;  /* 0x00000000000872ca */ /* 0x000fe200000e0000 */
[----:B------:R-:W-:Y:S01]  /*4050*/  WARPGROUP.ARRIVE ;  /* 0x00000000000079c5 */ /* 0x000fe20000000000 */
[----:B------:R-:W-:Y:S01]  /*4060*/  R2UR UR10, R2 ;  /* 0x00000000020a72ca */ /* 0x000fe200000e0000 */
[----:B------:R-:W-:Y:S01]  /*4070*/  UMOV UR9, 0x40000040 ;  /* 0x4000004000097882 */ /* 0x000fe20000000000 */
[----:B------:R-:W-:Y:S01]  /*4080*/  UMOV UR11, 0x40000040 ;  /* 0x40000040000b7882 */ /* 0x000fe20000000000 */
[----:B------:R-:W-:Y:S01]  /*4090*/  VIADD R7, R0, 0x2 ;  /* 0x0000000200077836 */ /* 0x000fe20000000000 */
[----:B------:R-:W-:Y:S01]  /*40a0*/  UMOV UR5, 0x40000040 ;  /* 0x4000004000057882 */ /* 0x000fe20000000000 */
[----:B--234-:R-:W-:Y:S01]  /*40b0*/  VIADD R6, R2, 0x2 ;  /* 0x0000000202067836 */ /* 0x01cfe20000000000 */
[----:B------:R-:W-:Y:S01]  /*40c0*/  UMOV UR7, 0x40000040 ;  /* 0x4000004000077882 */ /* 0x000fe20000000000 */
[----:B------:R-:W1:Y:S01]  /*40d0*/  S2R R8, SR_TID.X ;  /* 0x0000000000087919 */ /* 0x000e620000002100 */
[----:B------:R-:W-:Y:S01]  /*40e0*/  R2UR UR4, R7 ;  /* 0x00000000070472ca */ /* 0x000fe200000e0000 */
[----:B------:R-:W-:Y:S01]  /*40f0*/  VIADD R7, R0, 0x4 ;  /* 0x0000000400077836 */ /* 0x000fe20000000000 */
[----:B------:R-:W-:Y:S01]  /*4100*/  R2UR UR6, R6 ;  /* 0x00000000060672ca */ /* 0x000fe200000e0000 */
[C---:B------:R-:W-:Y:S01]  /*4110*/  VIADD R6, R2.reuse, 0x4 ;  /* 0x0000000402067836 */ /* 0x040fe20000000000 */
[----:B------:R-:W2:Y:S01]  /*4120*/  S2R R13, SR_TID.X ;  /* 0x00000000000d7919 */ /* 0x000ea20000002100 */
[----:B------:R-:W-:Y:S01]  /*4130*/  HGMMA.64x64x16.F32.BF16 R24, gdesc[UR8], R24, gsb0 ;  /* 0x00e00000081879f0 */ /* 0x000fe20008001818 */
[----:B------:R-:W-:Y:S01]  /*4140*/  VIADD R9, R2, 0x800 ;  /* 0x0000080002097836 */ /* 0x000fe20000000000 */
[----:B------:R-:W-:-:S02]  /*4150*/  LEA R20, R168, 0xffffffc0, 0x6 ;  /* 0xffffffc0a8147811 */ /* 0x000fc400078e30ff */
[----:B-1----:R-:W-:Y:S02]  /*4160*/  SHF.R.U32.HI R8, RZ, 0x7, R8 ;  /* 0x00000007ff087819 */ /* 0x002fe40000011608 */
[----:B--2---:R-:W-:Y:S01]  /*4170*/  LOP3.LUT R13, R13, 0x7f, RZ, 0xc0, !PT ;  /* 0x0000007f0d0d7812 */ /* 0x004fe200078ec0ff */
        /* <DEDUP_REMOVED lines=124> */
[----:B------:R-:W1:Y:S01]  /*4940*/  SHFL.IDX PT, R6, R8, RZ, 0x1f ;  /* 0x00001fff08067589 */ /* 0x000e6200000e0000 */
[----:B------:R-:W-:Y:S01]  /*4950*/  VIADD R7, R0, 0x800 ;  /* 0x0000080000077836 */ /* 0x000fe20000000000 */
[----:B-1----:R-:W-:-:S04]  /*4960*/  ISETP.GT.AND P1, PT, R6, 0x7f, PT ;  /* 0x0000007f0600780c */ /* 0x002fc80003f24270 */
        /* <DEDUP_REMOVED lines=14> */
[----:B------:R-:W-:Y:S02]  /*4a50*/  IMAD.IADD R12, R9, 0x1, R8 ;  /* 0x00000001090c7824 */ /* 0x000fe400078e0208 */
[--C-:B------:R-:W-:Y:S02]  /*4a60*/  IMAD.IADD R7, R7, 0x1, R10.reuse ;  /* 0x0000000107077824 */ /* 0x100fe400078e020a */
        /* <DEDUP_REMOVED lines=23> */
[----:B------:R-:W-:-:S04]  /*4be0*/  VIADD R9, R2, 0xa00 ;  /* 0x00000a0002097836 */ /* 0x000fc80000000000 */
        /* <DEDUP_REMOVED lines=18> */
[----:B------:R-:W-:Y:S02]  /*4d10*/  IMAD.IADD R12, R8, 0x1, R9 ;  /* 0x00000001080c7824 */ /* 0x000fe400078e0209 */
        /* <DEDUP_REMOVED lines=89> */
[----:B------:R-:W-:-:S02]  /*52b0*/  IMAD.IADD R9, R10, 0x1, R9 ;  /* 0x000000010a097824 */ /* 0x000fc400078e0209 */
[----:B------:R-:W1:Y:S01]  /*52c0*/  LDC R10, c[0x0][0x2e0] ;  /* 0x0000b800ff0a7b82 */ /* 0x000e620000000800 */
[----:B------:R-:W-:-:S04]  /*52d0*/  IMAD.MOV.U32 R11, RZ, RZ, -0x40 ;  /* 0xffffffc0ff0b7424 */ /* 0x000fc800078e00ff */
[----:B------:R-:W-:-:S04]  /*52e0*/  IMAD R11, R168, R11, 0x41 ;  /* 0x00000041a80b7424 */ /* 0x000fc800078e020b */
        /* <DEDUP_REMOVED lines=12> */
[----:B------:R-:W-:Y:S02]  /*53b0*/  ISETP.NE.AND P1, PT, R13, RZ, PT ;  /* 0x000000ff0d00720c */ /* 0x000fe40003f25270 */
[----:B------:R-:W-:Y:S01]  /*53c0*/  LOP3.LUT R8, R8, 0x1e00, RZ, 0xc0, !PT ;  /* 0x00001e0008087812 */ /* 0x000fe200078ec0ff */
[----:B------:R-:W2:Y:S02]  /*53d0*/  LDC.64 R12, c[0x0][0xad8] ;  /* 0x0002b600ff0c7b82 */ /* 0x000ea40000000a00 */
[----:B--2---:R-:W-:Y:S01]  /*53e0*/  ISETP.GE.AND P2, PT, R13, 0x1, PT ;  /* 0x000000010d00780c */ /* 0x004fe20003f46270 */
[----:B------:R-:W-:-:S02]  /*53f0*/  WARPGROUP.DEPBAR.LE gsb0, 0x0 ;  /* 0x00008000000079c5 */ /* 0x000fc40000010000 */
[----:B------:R-:W-:-:S06]  /*5400*/  WARPGROUP.ARRIVE ;  /* 0x00000000000079c5 */ /* 0x000fcc0000000000 */
[----:B------:R-:W-:Y:S01]  /*5410*/  HGMMA.64x64x16.F32.BF16 R24, gdesc[UR4], R24, gsb0 ;  /* 0x00e00000041879f0 */ /* 0x000fe20008001818 */
[----:B------:R-:W-:Y:S01]  /*5420*/  R2UR UR4, R7 ;  /* 0x00000000070472ca */ /* 0x000fe200000e0000 */
[----:B------:R-:W-:Y:S01]  /*5430*/  UMOV UR5, 0x40000040 ;  /* 0x4000004000057882 */ /* 0x000fe20000000000 */
[----:B------:R-:W-:Y:S01]  /*5440*/  R2UR UR6, R9 ;  /* 0x00000000090672ca */ /* 0x000fe200000e0000 */
[----:B------:R-:W-:Y:S01]  /*5450*/  UMOV UR7, 0x40000040 ;  /* 0x4000004000077882 */ /* 0x000fe20000000000 */
[----:B------:R-:W-:Y:S01]  /*5460*/  LOP3.LUT R7, R6, 0x6, RZ, 0xc0, !PT ;  /* 0x0000000606077812 */ /* 0x000fe200078ec0ff */
[----:B------:R-:W2:Y:S03]  /*5470*/  LDC R9, c[0x0][0x288] ;  /* 0x0000a200ff097b82 */ /* 0x000ea60000000800 */
[CC--:B------:R-:W-:Y:S02]  /*5480*/  IADD3 R6, R7.reuse, R8.reuse, R0 ;  /* 0x0000000807067210 */ /* 0x0c0fe40007ffe000 */
[----:B------:R-:W-:Y:S01]  /*5490*/  IADD3 R2, R7, R8, R2 ;  /* 0x0000000807027210 */ /* 0x000fe20007ffe002 */
[----:B-1----:R-:W-:-:S04]  /*54a0*/  IMAD R7, R10, UR38, -R20 ;  /* 0x000000260a077c24 */ /* 0x002fc8000f8e0a14 */
[----:B------:R-:W-:Y:S01]  /*54b0*/  IMAD.IADD R21, R7, 0x1, -R18 ;  /* 0x0000000107157824 */ /* 0x000fe200078e0a12 */
[----:B------:R-:W-:Y:S02]  /*54c0*/  WARPGROUP.DEPBAR.LE gsb0, 0x0 ;  /* 0x00008000000079c5 */ /* 0x000fe40000010000 */
[----:B------:R-:W-:-:S06]  /*54d0*/  WARPGROUP.ARRIVE ;  /* 0x00000000000079c5 */ /* 0x000fcc0000000000 */
[----:B------:R-:W-:Y:S01]  /*54e0*/  HGMMA.64x64x16.F32.BF16 R24, gdesc[UR4], R24, gsb0 ;  /* 0x00e00000041879f0 */ /* 0x000fe20008001818 */
[----:B------:R-:W-:Y:S01]  /*54f0*/  R2UR UR4, R6 ;  /* 0x00000000060472ca */ /* 0x000fe200000e0000 */
[----:B------:R-:W-:Y:S01]  /*5500*/  UMOV UR5, 0x40000040 ;  /* 0x4000004000057882 */ /* 0x000fe20000000000 */
[----:B------:R-:W-:Y:S01]  /*5510*/  R2UR UR6, R2 ;  /* 0x00000000020672ca */ /* 0x000fe200000e0000 */
[----:B------:R-:W-:Y:S01]  /*5520*/  UMOV UR7, 0x40000040 ;  /* 0x4000004000077882 */ /* 0x000fe20000000000 */
[----:B------:R-:W-:-:S05]  /*5530*/  @!P1 VIADD R2, R5, 0x38840 ;  /* 0x0003884005029836 */ /* 0x000fca0000000000 */
[----:B------:R-:W-:Y:S01]  /*5540*/  @!P1 PRMT R2, RZ, 0x654, R2 ;  /* 0x00000654ff029816 */ /* 0x000fe20000000002 */
[----:B------:R-:W-:Y:S02]  /*5550*/  WARPGROUP.DEPBAR.LE gsb0, 0x0 ;  /* 0x00008000000079c5 */ /* 0x000fe40000010000 */
[----:B------:R-:W-:-:S06]  /*5560*/  WARPGROUP.ARRIVE ;  /* 0x00000000000079c5 */ /* 0x000fcc0000000000 */
[----:B------:R-:W-:Y:S01]  /*5570*/  HGMMA.64x64x16.F32.BF16 R24, gdesc[UR4], R24, gsb0 ;  /* 0x00e00000041879f0 */ /* 0x000fe20008001818 */
[----:B------:R-:W-:Y:S02]  /*5580*/  ULDC UR6, c[0x0][0xad4] ;  /* 0x0002b50000067ab9 */ /* 0x000fe40000000800 */
[----:B------:R-:W-:Y:S01]  /*5590*/  ULOP3.LUT UR4, URZ, UR6, URZ, 0x33, !UPT ;  /* 0x000000063f047292 */ /* 0x000fe2000f8e333f */
[----:B------:R-:W-:Y:S02]  /*55a0*/  WARPGROUP.DEPBAR.LE gsb0, 0x0 ;  /* 0x00008000000079c5 */ /* 0x000fe40000010000 */
[----:B------:R1:W-:Y:S02]  /*55b0*/  @!P1 SYNCS.ARRIVE.TRANS64.RED.A1T0 RZ, [R2+URZ], RZ ;  /* 0x000000ff02ff99a7 */ /* 0x0003e4000810043f */
[----:B-1----:R-:W-:-:S05]  /*55c0*/  IMAD R2, R10, UR38, R11 ;  /* 0x000000260a027c24 */ /* 0x002fca000f8e020b */
[----:B--2---:R-:W-:Y:S02]  /*55d0*/  IADD3 R15, R2, -R9, -R18 ;  /* 0x80000009020f7210 */ /* 0x004fe40007ffe812 */
[----:B------:R-:W-:-:S03]  /*55e0*/  IADD3 R2, R22, UR42, RZ ;  /* 0x0000002a16027c10 */ /* 0x000fc6000fffe0ff */
[C---:B------:R-:W-:Y:S02]  /*55f0*/  VIADD R57, R15.reuse, UR4 ;  /* 0x000000040f397c36 */ /* 0x040fe40008000000 */
[----:B------:R-:W-:Y:S02]  /*5600*/  IMAD.IADD R15, R15, 0x1, R12 ;  /* 0x000000010f0f7824 */ /* 0x000fe400078e020c */
[----:B------:R-:W-:-:S03]  /*5610*/  IMAD.IADD R7, R57, 0x1, R2 ;  /* 0x0000000139077824 */ /* 0x000fc600078e0202 */
[----:B------:R-:W-:Y:S01]  /*5620*/  VIADDMNMX R6, R2, R15, R21, PT ;  /* 0x0000000f02067246 */ /* 0x000fe20003800115 */
        /* <DEDUP_REMOVED lines=13> */
.L_x_4178:
[----:B------:R-:W-:-:S13]  /*5700*/  ISETP.NE.AND P3, PT, R13, 0x1, PT ;  /* 0x000000010d00780c */ /* 0x000fda0003f65270 */
[----:B------:R-:W1:Y:S02]  /*5710*/  @P3 LDC.64 R58, c[0x0][0xae0] ;  /* 0x0002b800ff3a3b82 */ /* 0x000e640000000a00 */
[----:B-1----:R-:W-:-:S05]  /*5720*/  @P3 IMAD.HI.U32 R8, R11, R58, RZ ;  /* 0x0000003a0b083227 */ /* 0x002fca00078e00ff */
[----:B------:R-:W-:-:S07]  /*5730*/  @P3 SHF.R.U32.HI R11, RZ, R59, R8 ;  /* 0x0000003bff0b3219 */ /* 0x000fce0000011608 */
.L_x_4179:
[----:B------:R-:W-:Y:S05]  /*5740*/  BSYNC B0 ;  /* 0x0000000000007941 */ /* 0x000fea0003800000 */
.L_x_4177:
[----:B------:R-:W-:-:S04]  /*5750*/  IMAD R11, R11, R13, -R20 ;  /* 0x0000000d0b0b7224 */ /* 0x000fc800078e0a14 */
[----:B------:R-:W-:-:S05]  /*5760*/  IMAD.IADD R8, R11, 0x1, -R18 ;  /* 0x000000010b087824 */ /* 0x000fca00078e0a12 */
[----:B------:R-:W-:Y:S02]  /*5770*/  VIMNMX R7, R7, R8, !PT ;  /* 0x0000000807077248 */ /* 0x000fe40007fe0100 */
[----:B------:R-:W-:-:S07]  /*5780*/  VIADDMNMX R6, R8, R13, R6, PT ;  /* 0x0000000d08067246 */ /* 0x000fce0003800106 */
.L_x_4176:
        /* <DEDUP_REMOVED lines=75> */
[----:B------:R-:W-:Y:S01]  /*5c40*/  ISETP.LT.OR P6, PT, R6, 0x3a, P6 ;  /* 0x0000003a0600780c */ /* 0x000fe200037c1670 */
[----:B------:R-:W-:-:S03]  /*5c50*/  VIADD R6, R2, 0x8 ;  /* 0x0000000802067836 */ /* 0x000fc60000000000 */
[----:B------:R-:W-:Y:S02]  /*5c60*/  FSEL R53, R53, -INF , !P6 ;  /* 0xff80000035357808 */ /* 0x000fe40007000000 */
[----:B------:R-:W-:Y:S02]  /*5c70*/  VIADDMNMX R8, R6, R15, R21, PT ;  /* 0x0000000f06087246 */ /* 0x000fe40003800115 */
[----:B------:R-:W-:Y:S01]  /*5c80*/  IADD3 R6, R57, 0x8, R2 ;  /* 0x0000000839067810 */ /* 0x000fe20007ffe002 */
        /* <DEDUP_REMOVED lines=13> */
.L_x_4182:
[----:B------:R-:W-:-:S13]  /*5d60*/  ISETP.NE.AND P6, PT, R13, 0x1, PT ;  /* 0x000000010d00780c */ /* 0x000fda0003fc5270 */
[----:B------:R-:W1:Y:S02]  /*5d70*/  @P6 LDC.64 R14, c[0x0][0xae0] ;  /* 0x0002b800ff0e6b82 */ /* 0x000e640000000a00 */
[----:B-1----:R-:W-:-:S05]  /*5d80*/  @P6 IMAD.HI.U32 R14, R7, R14, RZ ;  /* 0x0000000e070e6227 */ /* 0x002fca00078e00ff */
[----:B------:R-:W-:-:S07]  /*5d90*/  @P6 SHF.R.U32.HI R7, RZ, R15, R14 ;  /* 0x0000000fff076219 */ /* 0x000fce000001160e */
.L_x_4183:
[----:B------:R-:W-:Y:S05]  /*5da0*/  BSYNC B0 ;  /* 0x0000000000007941 */ /* 0x000fea0003800000 */
.L_x_4181:
[----:B------:R-:W-:-:S04]  /*5db0*/  IMAD R7, R7, R13, -R20 ;  /* 0x0000000d07077224 */ /* 0x000fc800078e0a14 */
[----:B------:R-:W-:-:S05]  /*5dc0*/  IMAD.IADD R7, R7, 0x1, -R18 ;  /* 0x0000000107077824 */ /* 0x000fca00078e0a12 */
[----:B------:R-:W-:Y:S02]  /*5dd0*/  VIMNMX R6, R6, R7, !PT ;  /* 0x0000000706067248 */ /* 0x000fe40007fe0100 */
[----:B------:R-:W-:-:S07]  /*5de0*/  VIADDMNMX R8, R7, R13, R8, PT ;  /* 0x0000000d07087246 */ /* 0x000fce0003800108 */
.L_x_4180:
[----:B------:R-:W-:Y:S01]  /*5df0*/  ISETP.GT.AND P3, PT, R6, 0x1, !P3 ;  /* 0x000000010600780c */ /* 0x000fe20005f64270 */
[----:B------:R-:W-:Y:S01]  /*5e00*/  ULDC UR7, c[0x0][0xa80] ;  /* 0x0002a00000077ab9 */ /* 0x000fe20000000800 */
[----:B------:R-:W-:Y:S01]  /*5e10*/  FMNMX.FTZ R7, R25, R59, !PT ;  /* 0x0000003b19077209 */ /* 0x000fe20007810000 */
[----:B------:R-:W-:Y:S01]  /*5e20*/  IMAD R207, R16, 0x1000, R19 ;  /* 0x0000100010cf7824 */ /* 0x000fe200078e0213 */
[----:B------:R-:W-:Y:S01]  /*5e30*/  ISETP.LT.OR P3, PT, R8, 0x2, P3 ;  /* 0x000000020800780c */ /* 0x000fe20001f61670 */
[----:B------:R-:W-:Y:S01]  /*5e40*/  UMOV UR11, 0x40000040 ;  /* 0x40000040000b7882 */ /* 0x000fe20000000000 */
[----:B------:R-:W-:Y:S01]  /*5e50*/  FMNMX.FTZ R7, R61, R7, !PT ;  /* 0x000000073d077209 */ /* 0x000fe20007810000 */
[----:B------:R-:W-:Y:S01]  /*5e60*/  VIADD R208, R207, 0x80 ;  /* 0x00000080cfd07836 */ /* 0x000fe20000000000 */
[----:B------:R-:W-:Y:S01]  /*5e70*/  FSEL R27, R27, -INF , !P3 ;  /* 0xff8000001b1b7808 */ /* 0x000fe20005800000 */
[----:B------:R-:W-:Y:S01]  /*5e80*/  @!P1 VIADD R5, R5, 0x38860 ;  /* 0x0003886005059836 */ /* 0x000fe20000000000 */
[----:B------:R-:W-:Y:S01]  /*5e90*/  ISETP.NE.AND P3, PT, R28, RZ, PT ;  /* 0x000000ff1c00720c */ /* 0x000fe20003f65270 */
[----:B------:R-:W-:Y:S01]  /*5ea0*/  IMAD R10, R10, UR38, -R9 ;  /* 0x000000260a0a7c24 */ /* 0x000fe2000f8e0a09 */
[----:B------:R-:W-:Y:S01]  /*5eb0*/  FMNMX.FTZ R7, R29, R7, !PT ;  /* 0x000000071d077209 */ /* 0x000fe20007810000 */
[----:B------:R-:W-:Y:S01]  /*5ec0*/  VIADD R9, R168, 0xfffffffe ;  /* 0xfffffffea8097836 */ /* 0x000fe20000000000 */
[----:B------:R-:W-:Y:S01]  /*5ed0*/  BAR.SYNC.DEFER_BLOCKING 0xf, 0x100 ;  /* 0x03c4000000007b1d */ /* 0x000fe20000010000 */
        /* <DEDUP_REMOVED lines=28> */
[C---:B------:R-:W-:Y:S02]  /*60a0*/  ISETP.GT.AND P3, PT, R6.reuse, 0x19, !P3 ;  /* 0x000000190600780c */ /* 0x040fe40005f64270 */
[----:B------:R-:W-:Y:S01]  /*60b0*/  ISETP.GT.AND P4, PT, R6, 0x8, !P4 ;  /* 0x000000080600780c */ /* 0x000fe20006784270 */
[----:B------:R-:W1:Y:S01]  /*60c0*/  SHFL.BFLY PT, R14, R15, 0x2, 0x1f ;  /* 0x0c401f000f0e7f89 */ /* 0x000e6200000e0000 */
[----:B------:R-:W-:-:S02]  /*60d0*/  ISETP.LT.OR P3, PT, R8, 0x1a, P3 ;  /* 0x0000001a0800780c */ /* 0x000fc40001f61670 */
[----:B------:R-:W-:Y:S02]  /*60e0*/  ISETP.LT.OR P4, PT, R8, 0x9, P4 ;  /* 0x000000090800780c */ /* 0x000fe40002781670 */
[----:B------:R-:W-:Y:S02]  /*60f0*/  FSEL R39, R39, -INF , !P3 ;  /* 0xff80000027277808 */ /* 0x000fe40005800000 */
[----:B------:R-:W-:Y:S02]  /*6100*/  ISETP.NE.AND P3, PT, R60, RZ, PT ;  /* 0x000000ff3c00720c */ /* 0x000fe40003f65270 */
[----:B------:R-:W-:Y:S02]  /*6110*/  FSEL R30, R30, -INF , !P4 ;  /* 0xff8000001e1e7808 */ /* 0x000fe40006000000 */
[----:B------:R-:W-:Y:S02]  /*6120*/  ISETP.GT.AND P3, PT, R6, 0x20, !P3 ;  /* 0x000000200600780c */ /* 0x000fe40005f64270 */
[----:B------:R-:W-:-:S02]  /*6130*/  ISETP.NE.AND P4, PT, R44, RZ, PT ;  /* 0x000000ff2c00720c */ /* 0x000fc40003f85270 */
[----:B------:R-:W-:Y:S02]  /*6140*/  ISETP.LT.OR P3, PT, R8, 0x21, P3 ;  /* 0x000000210800780c */ /* 0x000fe40001f61670 */
[----:B------:R-:W-:Y:S02]  /*6150*/  ISETP.NE.AND P6, PT, R11, RZ, PT ;  /* 0x000000ff0b00720c */ /* 0x000fe40003fc5270 */
[----:B------:R-:W-:Y:S02]  /*6160*/  FSEL R42, R42, -INF , !P3 ;  /* 0xff8000002a2a7808 */ /* 0x000fe40005800000 */
[----:B------:R-:W-:Y:S02]  /*6170*/  ISETP.NE.AND P3, PT, R40, RZ, PT ;  /* 0x000000ff2800720c */ /* 0x000fe40003f65270 */
[C---:B------:R-:W-:Y:S02]  /*6180*/  ISETP.GT.AND P5, PT, R6.reuse, 0x38, !P5 ;  /* 0x000000380600780c */ /* 0x040fe40006fa4270 */
[----:B------:R-:W-:-:S02]  /*6190*/  ISETP.GT.AND P3, PT, R6, 0x21, !P3 ;  /* 0x000000210600780c */ /* 0x000fc40005f64270 */
[----:B-1----:R-:W-:Y:S02]  /*61a0*/  FMNMX.FTZ R20, R15, R14, !PT ;  /* 0x0000000e0f147209 */ /* 0x002fe40007810000 */
[C---:B------:R-:W-:Y:S02]  /*61b0*/  ISETP.LT.OR P3, PT, R8.reuse, 0x22, P3 ;  /* 0x000000220800780c */ /* 0x040fe40001f61670 */
[----:B------:R-:W-:Y:S01]  /*61c0*/  ISETP.LT.OR P5, PT, R8, 0x39, P5 ;  /* 0x000000390800780c */ /* 0x000fe20002fa1670 */
[----:B------:R-:W1:Y:S01]  /*61d0*/  SHFL.BFLY PT, R7, R20, 0x1, 0x1f ;  /* 0x0c201f0014077f89 */ /* 0x000e6200000e0000 */
[----:B------:R-:W-:Y:S02]  /*61e0*/  FSEL R43, R43, -INF , !P3 ;  /* 0xff8000002b2b7808 */ /* 0x000fe40005800000 */
[----:B------:R-:W-:Y:S02]  /*61f0*/  ISETP.NE.AND P3, PT, R62, RZ, PT ;  /* 0x000000ff3e00720c */ /* 0x000fe40003f65270 */
[----:B------:R-:W-:-:S02]  /*6200*/  FSEL R54, R54, -INF , !P5 ;  /* 0xff80000036367808 */ /* 0x000fc40006800000 */
[----:B------:R-:W-:Y:S02]  /*6210*/  ISETP.GT.AND P3, PT, R6, 0x28, !P3 ;  /* 0x000000280600780c */ /* 0x000fe40005f64270 */
[----:B------:R-:W-:Y:S02]  /*6220*/  R2UR UR10, R207 ;  /* 0x00000000cf0a72ca */ /* 0x000fe400000e0000 */
[----:B------:R-:W-:Y:S02]  /*6230*/  ISETP.LT.OR P3, PT, R8, 0x29, P3 ;  /* 0x000000290800780c */ /* 0x000fe40001f61670 */
[----:B------:R-:W-:Y:S02]  /*6240*/  @!P1 PRMT R5, RZ, 0x654, R5 ;  /* 0x00000654ff059816 */ /* 0x000fe40000000005 */
[----:B------:R-:W-:Y:S02]  /*6250*/  FSEL R46, R46, -INF , !P3 ;  /* 0xff8000002e2e7808 */ /* 0x000fe40005800000 */
[----:B------:R-:W-:-:S02]  /*6260*/  ISETP.GT.AND P3, PT, R6, 0x29, !P4 ;  /* 0x000000290600780c */ /* 0x000fc40006764270 */
[----:B------:R-:W-:Y:S02]  /*6270*/  ISETP.NE.AND P4, PT, R48, RZ, PT ;  /* 0x000000ff3000720c */ /* 0x000fe40003f85270 */
[----:B------:R-:W-:Y:S02]  /*6280*/  ISETP.LT.OR P3, PT, R8, 0x2a, P3 ;  /* 0x0000002a0800780c */ /* 0x000fe40001f61670 */
[C---:B------:R-:W-:Y:S02]  /*6290*/  ISETP.GT.AND P4, PT, R6.reuse, 0x31, !P4 ;  /* 0x000000310600780c */ /* 0x040fe40006784270 */
[----:B------:R-:W-:Y:S02]  /*62a0*/  FSEL R47, R47, -INF , !P3 ;  /* 0xff8000002f2f7808 */ /* 0x000fe40005800000 */
[----:B------:R-:W-:Y:S02]  /*62b0*/  ISETP.GT.AND P3, PT, R6, RZ, !P6 ;  /* 0x000000ff0600720c */ /* 0x000fe40007764270 */
[----:B-1----:R-:W-:-:S02]  /*62c0*/  FMNMX.FTZ R7, R20, R7, !PT ;  /* 0x0000000714077209 */ /* 0x002fc40007810000 */
[----:B------:R-:W-:Y:S02]  /*62d0*/  ISETP.LT.OR P3, PT, R8, 0x1, P3 ;  /* 0x000000010800780c */ /* 0x000fe40001f61670 */
[----:B------:R-:W-:Y:S01]  /*62e0*/  ISETP.NE.AND P6, PT, R24, RZ, PT ;  /* 0x000000ff1800720c */ /* 0x000fe20003fc5270 */
[C---:B------:R-:W-:Y:S01]  /*62f0*/  FMUL.FTZ R11, R7.reuse, UR7 ;  /* 0x00000007070b7c20 */ /* 0x040fe20008410000 */
[----:B------:R-:W-:Y:S02]  /*6300*/  FSEL R26, R26, -INF , !P3 ;  /* 0xff8000001a1a7808 */ /* 0x000fe40005800000 */
[----:B------:R-:W-:Y:S02]  /*6310*/  FSETP.NEU.FTZ.AND P3, PT, R7, -INF , PT ;  /* 0xff8000000700780b */ /* 0x000fe40003f7d000 */
[----:B------:R-:W-:Y:S02]  /*6320*/  ISETP.LT.OR P4, PT, R8, 0x32, P4 ;  /* 0x000000320800780c */ /* 0x000fe40002781670 */
[----:B------:R-:W-:-:S02]  /*6330*/  FSEL R24, R11, RZ, P3 ;  /* 0x000000ff0b187208 */ /* 0x000fc40001800000 */
        /* <DEDUP_REMOVED lines=8> */
[--C-:B------:R-:W-:Y:S01]  /*63c0*/  FFMA.FTZ R170, R37, UR7, -R24.reuse ;  /* 0x0000000725aa7c23 */ /* 0x100fe20008010818 */
[----:B------:R-:W-:Y:S01]  /*63d0*/  ISETP.LT.OR P3, PT, R8, 0x31, P3 ;  /* 0x000000310800780c */ /* 0x000fe20001f61670 */
[--C-:B------:R-:W-:Y:S01]  /*63e0*/  FFMA.FTZ R171, R171, UR7, -R24.reuse ;  /* 0x00000007abab7c23 */ /* 0x100fe20008010818 */
[----:B------:R-:W-:Y:S01]  /*63f0*/  FMNMX.FTZ R14, R34, R11, !PT ;  /* 0x0000000b220e7209 */ /* 0x000fe20007810000 */
[--C-:B------:R-:W-:Y:S01]  /*6400*/  FFMA.FTZ R172, R41, UR7, -R24.reuse ;  /* 0x0000000729ac7c23 */ /* 0x100fe20008010818 */
[----:B------:R-:W-:Y:S01]  /*6410*/  FSEL R50, R50, -INF , !P3 ;  /* 0xff80000032327808 */ /* 0x000fe20005800000 */
[--C-:B------:R-:W-:Y:S01]  /*6420*/  FFMA.FTZ R173, R173, UR7, -R24.reuse ;  /* 0x00000007adad7c23 */ /* 0x100fe20008010818 */
[----:B------:R-:W-:Y:S01]  /*6430*/  FMNMX.FTZ R11, R35, R14, !PT ;  /* 0x0000000e230b7209 */ /* 0x000fe20007810000 */
[--C-:B------:R-:W-:Y:S01]  /*6440*/  FFMA.FTZ R174, R45, UR7, -R24.reuse ;  /* 0x000000072dae7c23 */ /* 0x100fe20008010818 */
[----:B------:R-:W-:Y:S01]  /*6450*/  ISETP.GT.AND P6, PT, R6, 0x39, !P6 ;  /* 0x000000390600780c */ /* 0x000fe200077c4270 */
[--C-:B------:R-:W-:Y:S01]  /*6460*/  FFMA.FTZ R6, R25, UR7, -R24.reuse ;  /* 0x0000000719067c23 */ /* 0x100fe20008010818 */
[----:B------:R-:W-:Y:S01]  /*6470*/  FMNMX.FTZ R14, R38, R11, !PT ;  /* 0x0000000b260e7209 */ /* 0x000fe20007810000 */
[--C-:B------:R-:W-:Y:S01]  /*6480*/  FFMA.FTZ R28, R63, UR7, -R24.reuse ;  /* 0x000000073f1c7c23 */ /* 0x100fe20008010818 */
[----:B------:R-:W-:Y:S01]  /*6490*/  FSEL R51, R51, -INF , !P4 ;  /* 0xff80000033337808 */ /* 0x000fe20006000000 */
[--C-:B------:R-:W-:Y:S01]  /*64a0*/  FFMA.FTZ R175, R175, UR7, -R24.reuse ;  /* 0x00000007afaf7c23 */ /* 0x100fe20008010818 */
[----:B------:R-:W-:Y:S01]  /*64b0*/  FMNMX.FTZ R11, R39, R14, !PT ;  /* 0x0000000e270b7209 */ /* 0x000fe20007810000 */
[--C-:B------:R-:W-:Y:S01]  /*64c0*/  FFMA.FTZ R176, R49, UR7, -R24.reuse ;  /* 0x0000000731b07c23 */ /* 0x100fe20008010818 */
[----:B------:R-:W-:Y:S01]  /*64d0*/  ISETP.LT.OR P6, PT, R8, 0x3a, P6 ;  /* 0x0000003a0800780c */ /* 0x000fe200037c1670 */
[--C-:B------:R-:W-:Y:S01]  /*64e0*/  FFMA.FTZ R177, R177, UR7, -R24.reuse ;  /* 0x00000007b1b17c23 */ /* 0x100fe20008010818 */
[----:B------:R-:W-:Y:S01]  /*64f0*/  FMNMX.FTZ R14, R42, R11, !PT ;  /* 0x0000000b2a0e7209 */ /* 0x000fe20007810000 */
[----:B------:R-:W-:Y:S01]  /*6500*/  FFMA.FTZ R178, R53, UR7, -R24 ;  /* 0x0000000735b27c23 */ /* 0x000fe20008010818 */
[----:B------:R-:W-:Y:S01]  /*6510*/  FSEL R55, R55, -INF , !P6 ;  /* 0xff80000037377808 */ /* 0x000fe20007000000 */
[----:B------:R-:W-:Y:S01]  /*6520*/  MUFU.EX2 R6, R6 ;  /* 0x0000000600067308 */ /* 0x000fe20000000800 */
[----:B------:R-:W-:-:S04]  /*6530*/  FMNMX.FTZ R11, R43, R14, !PT ;  /* 0x0000000e2b0b7209 */ /* 0x000fc80007810000 */
[----:B------:R-:W-:-:S03]  /*6540*/  FMNMX.FTZ R14, R46, R11, !PT ;  /* 0x0000000b2e0e7209 */ /* 0x000fc60007810000 */
[----:B------:R-:W-:Y:S01]  /*6550*/  MUFU.EX2 R21, R21 ;  /* 0x0000001500157308 */ /* 0x000fe20000000800 */
[----:B------:R-:W-:-:S04]  /*6560*/  FMNMX.FTZ R11, R47, R14, !PT ;  /* 0x0000000e2f0b7209 */ /* 0x000fc80007810000 */
[----:B------:R-:W-:-:S03]  /*6570*/  FMNMX.FTZ R14, R50, R11, !PT ;  /* 0x0000000b320e7209 */ /* 0x000fc60007810000 */
[----:B------:R-:W1:Y:S01]  /*6580*/  MUFU.EX2 R11, R20 ;  /* 0x00000014000b7308 */ /* 0x000e620000000800 */
[----:B------:R-:W-:Y:S01]  /*6590*/  FMNMX.FTZ R15, R51, R14, !PT ;  /* 0x0000000e330f7209 */ /* 0x000fe20007810000 */
[----:B------:R-:W-:-:S03]  /*65a0*/  FFMA.FTZ R14, R61, UR7, -R24 ;  /* 0x000000073d0e7c23 */ /* 0x000fc60008010818 */
[----:B------:R-:W-:Y:S01]  /*65b0*/  FMNMX.FTZ R8, R54, R15, !PT ;  /* 0x0000000f36087209 */ /* 0x000fe20007810000 */
[----:B------:R-:W-:Y:S02]  /*65c0*/  FFMA.FTZ R15, R29, UR7, -R24 ;  /* 0x000000071d0f7c23 */ /* 0x000fe40008010818 */
[----:B------:R-:W-:Y:S01]  /*65d0*/  MUFU.EX2 R14, R14 ;  /* 0x0000000e000e7308 */ /* 0x000fe20000000800 */
[----:B------:R-:W-:-:S05]  /*65e0*/  FMNMX.FTZ R8, R55, R8, !PT ;  /* 0x0000000837087209 */ /* 0x000fca0007810000 */
[----:B------:R-:W2:Y:S02]  /*65f0*/  SHFL.BFLY PT, R25, R8, 0x2, 0x1f ;  /* 0x0c401f0008197f89 */ /* 0x000ea400000e0000 */
[----:B------:R-:W3:Y:S01]  /*6600*/  MUFU.EX2 R15, R15 ;  /* 0x0000000f000f7308 */ /* 0x000ee20000000800 */
[----:B-1----:R-:W-:Y:S01]  /*6610*/  F2FP.BF16.F32.PACK_AB R152, R11, R6 ;  /* 0x000000060b98723e */ /* 0x002fe200000010ff */
[----:B------:R-:W-:-:S06]  /*6620*/  FADD.FTZ R11, R6, R11 ;  /* 0x0000000b060b7221 */ /* 0x000fcc0000010000 */
[----:B------:R-:W1:Y:S08]  /*6630*/  MUFU.EX2 R20, R28 ;  /* 0x0000001c00147308 */ /* 0x000e700000000800 */
[----:B------:R-:W-:Y:S01]  /*6640*/  MUFU.EX2 R169, R169 ;  /* 0x000000a900a97308 */ /* 0x000fe20000000800 */
[----:B---3--:R-:W-:Y:S01]  /*6650*/  F2FP.BF16.F32.PACK_AB R154, R15, R14 ;  /* 0x0000000e0f9a723e */ /* 0x008fe200000010ff */
[----:B------:R-:W-:Y:S01]  /*6660*/  FADD.FTZ R14, R14, R11 ;  /* 0x0000000b0e0e7221 */ /* 0x000fe20000010000 */
[----:B--2---:R-:W-:-:S03]  /*6670*/  FMNMX.FTZ R25, R8, R25, !PT ;  /* 0x0000001908197209 */ /* 0x004fc60007810000 */
[----:B------:R-:W-:Y:S02]  /*6680*/  FADD.FTZ R15, R15, R14 ;  /* 0x0000000e0f0f7221 */ /* 0x000fe40000010000 */
[----:B------:R-:W2:Y:S01]  /*6690*/  MUFU.EX2 R170, R170 ;  /* 0x000000aa00aa7308 */ /* 0x000ea20000000800 */
[----:B-1----:R-:W-:Y:S01]  /*66a0*/  F2FP.BF16.F32.PACK_AB R156, R21, R20 ;  /* 0x00000014159c723e */ /* 0x002fe200000010ff */
[----:B------:R-:W1:Y:S01]  /*66b0*/  SHFL.BFLY PT, R8, R25, 0x1, 0x1f ;  /* 0x0c201f0019087f89 */ /* 0x000e6200000e0000 */
[----:B------:R-:W-:Y:S01]  /*66c0*/  FADD.FTZ R20, R20, R15 ;  /* 0x0000000f14147221 */ /* 0x000fe20000010000 */
[----:B------:R-:W-:-:S04]  /*66d0*/  VIADD R15, R10, UR42 ;  /* 0x0000002a0a0f7c36 */ /* 0x000fc80008000000 */
[----:B------:R-:W-:Y:S01]  /*66e0*/  MUFU.EX2 R171, R171 ;  /* 0x000000ab00ab7308 */ /* 0x000fe20000000800 */
[----:B------:R-:W-:Y:S01]  /*66f0*/  FADD.FTZ R20, R21, R20 ;  /* 0x0000001415147221 */ /* 0x000fe20000010000 */
[----:B------:R-:W-:-:S06]  /*6700*/  IMAD.IADD R12, R15, 0x1, R12 ;  /* 0x000000010f0c7824 */ /* 0x000fcc00078e020c */
[----:B------:R-:W3:Y:S01]  /*6710*/  MUFU.EX2 R172, R172 ;  /* 0x000000ac00ac7308 */ /* 0x000ee20000000800 */
[----:B--2---:R-:W-:Y:S01]  /*6720*/  F2FP.BF16.F32.PACK_AB R158, R170, R169 ;  /* 0x000000a9aa9e723e */ /* 0x004fe200000010ff */
[----:B------:R-:W-:-:S04]  /*6730*/  FADD.FTZ R169, R169, R20 ;  /* 0x00000014a9a97221 */ /* 0x000fc80000010000 */
[----:B------:R-:W-:Y:S02]  /*6740*/  FADD.FTZ R170, R170, R169 ;  /* 0x000000a9aaaa7221 */ /* 0x000fe40000010000 */
[----:B------:R-:W-:Y:S01]  /*6750*/  MUFU.EX2 R173, R173 ;  /* 0x000000ad00ad7308 */ /* 0x000fe20000000800 */
[----:B-1----:R-:W-:-:S04]  /*6760*/  FMNMX.FTZ R8, R25, R8, !PT ;  /* 0x0000000819087209 */ /* 0x002fc80007810000 */
[C---:B------:R-:W-:Y:S01]  /*6770*/  FSETP.NEU.FTZ.AND P3, PT, R8.reuse, -INF , PT ;  /* 0xff8000000800780b */ /* 0x040fe20003f7d000 */
[----:B------:R-:W-:Y:S02]  /*6780*/  FMUL.FTZ R25, R8, UR7 ;  /* 0x0000000708197c20 */ /* 0x000fe40008410000 */
[----:B------:R-:W1:Y:S01]  /*6790*/  MUFU.EX2 R174, R174 ;  /* 0x000000ae00ae7308 */ /* 0x000e620000000800 */
[----:B---3--:R-:W-:Y:S01]  /*67a0*/  F2FP.BF16.F32.PACK_AB R160, R172, R171 ;  /* 0x000000abaca0723e */ /* 0x008fe200000010ff */
[----:B------:R-:W-:Y:S01]  /*67b0*/  FADD.FTZ R171, R171, R170 ;  /* 0x000000aaabab7221 */ /* 0x000fe20000010000 */
[----:B------:R-:W-:-:S03]  /*67c0*/  FSEL R25, R25, RZ, P3 ;  /* 0x000000ff19197208 */ /* 0x000fc60001800000 */
[----:B------:R-:W-:Y:S02]  /*67d0*/  FADD.FTZ R172, R172, R171 ;  /* 0x000000abacac7221 */ /* 0x000fe40000010000 */
[----:B------:R-:W-:Y:S01]  /*67e0*/  MUFU.EX2 R175, R175 ;  /* 0x000000af00af7308 */ /* 0x000fe20000000800 */
        /* <DEDUP_REMOVED lines=17> */
[----:B-1----:R-:W-:Y:S01]  /*6900*/  F2FP.BF16.F32.PACK_AB R162, R174, R173 ;  /* 0x000000adaea2723e */ /* 0x002fe200000010ff */
[----:B------:R-:W-:-:S04]  /*6910*/  FADD.FTZ R173, R173, R172 ;  /* 0x000000acadad7221 */ /* 0x000fc80000010000 */
[----:B------:R-:W-:Y:S02]  /*6920*/  FADD.FTZ R174, R174, R173 ;  /* 0x000000adaeae7221 */ /* 0x000fe40000010000 */
[----:B------:R-:W1:Y:S08]  /*6930*/  MUFU.EX2 R180, R180 ;  /* 0x000000b400b47308 */ /* 0x000e700000000800 */
[----:B------:R-:W-:Y:S08]  /*6940*/  MUFU.EX2 R181, R181 ;  /* 0x000000b500b57308 */ /* 0x000ff00000000800 */
[----:B------:R-:W2:Y:S01]  /*6950*/  MUFU.EX2 R182, R182 ;  /* 0x000000b600b67308 */ /* 0x000ea20000000800 */
[----:B-1----:R-:W-:Y:S01]  /*6960*/  F2FP.BF16.F32.PACK_AB R153, R180, R179 ;  /* 0x000000b3b499723e */ /* 0x002fe200000010ff */
[----:B------:R-:W-:-:S06]  /*6970*/  FADD.FTZ R180, R179, R180 ;  /* 0x000000b4b3b47221 */ /* 0x000fcc0000010000 */
[----:B------:R-:W-:Y:S08]  /*6980*/  MUFU.EX2 R183, R183 ;  /* 0x000000b700b77308 */ /* 0x000ff00000000800 */
[----:B------:R-:W1:Y:S01]  /*6990*/  MUFU.EX2 R196, R196 ;  /* 0x000000c400c47308 */ /* 0x000e620000000800 */
[----:B--2---:R-:W-:Y:S01]  /*69a0*/  F2FP.BF16.F32.PACK_AB R155, R182, R181 ;  /* 0x000000b5b69b723e */ /* 0x004fe200000010ff */
[----:B------:R-:W-:-:S04]  /*69b0*/  FADD.FTZ R181, R181, R180 ;  /* 0x000000b4b5b57221 */ /* 0x000fc80000010000 */
[----:B------:R2:W-:Y:S01]  /*69c0*/  STSM.16.M88.4 [R184+0x36400], R152 ;  /* 0x03640098b8007844 */ /* 0x0005e20000000200 */
        /* <DEDUP_REMOVED lines=17> */
[----:B------:R-:W1:Y:S08]  /*6ae0*/  MUFU.EX2 R176, R176 ;  /* 0x000000b000b07308 */ /* 0x000e700000000800 */
        /* <DEDUP_REMOVED lines=20> */
[----:B------:R-:W-:Y:S01]  /*6c30*/  WARPGROUP.ARRIVE ;  /* 0x00000000000079c5 */ /* 0x000fe20000000000 */
[----:B------:R-:W-:-:S05]  /*6c40*/  FADD.FTZ R6, R206, R205 ;  /* 0x000000cdce067221 */ /* 0x000fca0000010000 */
[----:B------:R-:W-:Y:S01]  /*6c50*/  HGMMA.64x256x16.F32.BF16 R24, R152, gdesc[UR8].tnspB, RZ, !UPT, gsb0 ;  /* 0x43e0000898187df0 */ /* 0x000fe2000c0018ff */
[----:B------:R-:W-:Y:S01]  /*6c60*/  R2UR UR10, R208 ;  /* 0x00000000d00a72ca */ /* 0x000fe200000e0000 */
[----:B------:R-:W-:Y:S01]  /*6c70*/  UMOV UR11, 0x40000040 ;  /* 0x40000040000b7882 */ /* 0x000fe20000000000 */
[C---:B------:R-:W-:Y:S02]  /*6c80*/  VIADD R208, R207.reuse, 0x100 ;  /* 0x00000100cfd07836 */ /* 0x040fe40000000000 */
[----:B------:R-:W-:Y:S01]  /*6c90*/  VIADD R207, R207, 0x180 ;  /* 0x00000180cfcf7836 */ /* 0x000fe20000000000 */
[----:B------:R-:W-:Y:S02]  /*6ca0*/  WARPGROUP.DEPBAR.LE gsb0, 0x0 ;  /* 0x00008000000079c5 */ /* 0x000fe40000010000 */
[----:B------:R-:W-:-:S15]  /*6cb0*/  WARPGROUP.ARRIVE ;  /* 0x00000000000079c5 */ /* 0x000fde0000000000 */
[----:B------:R-:W-:-:S05]  /*6cc0*/  NOP ;  /* 0x0000000000007918 */ /* 0x000fca0000000000 */
[----:B------:R-:W-:Y:S01]  /*6cd0*/  HGMMA.64x256x16.F32.BF16 R24, R156, gdesc[UR8].tnspB, R24, gsb0 ;  /* 0x43e000089c187df0 */ /* 0x000fe20008001818 */
[----:B------:R-:W-:Y:S01]  /*6ce0*/  R2UR UR10, R208 ;  /* 0x00000000d00a72ca */ /* 0x000fe200000e0000 */
[----:B------:R-:W-:Y:S01]  /*6cf0*/  UMOV UR11, 0x40000040 ;  /* 0x40000040000b7882 */ /* 0x000fe20000000000 */
[----:B------:R-:W-:Y:S02]  /*6d00*/  WARPGROUP.DEPBAR.LE gsb0, 0x0 ;  /* 0x00008000000079c5 */ /* 0x000fe40000010000 */
[----:B------:R-:W-:-:S15]  /*6d10*/  WARPGROUP.ARRIVE ;  /* 0x00000000000079c5 */ /* 0x000fde0000000000 */
[----:B------:R-:W-:-:S08]  /*6d20*/  NOP ;  /* 0x0000000000007918 */ /* 0x000fd00000000000 */
[----:B------:R-:W-:Y:S01]  /*6d30*/  HGMMA.64x256x16.F32.BF16 R24, R160, gdesc[UR8].tnspB, R24, gsb0 ;  /* 0x43e00008a0187df0 */ /* 0x000fe20008001818 */
[----:B------:R-:W-:Y:S01]  /*6d40*/  R2UR UR10, R207 ;  /* 0x00000000cf0a72ca */ /* 0x000fe200000e0000 */
[----:B------:R-:W-:Y:S01]  /*6d50*/  UMOV UR11, 0x40000040 ;  /* 0x40000040000b7882 */ /* 0x000fe20000000000 */
[----:B------:R-:W-:Y:S02]  /*6d60*/  WARPGROUP.DEPBAR.LE gsb0, 0x0 ;  /* 0x00008000000079c5 */ /* 0x000fe40000010000 */
[----:B------:R-:W-:-:S15]  /*6d70*/  WARPGROUP.ARRIVE ;  /* 0x00000000000079c5 */ /* 0x000fde0000000000 */
[----:B------:R-:W-:-:S08]  /*6d80*/  NOP ;  /* 0x0000000000007918 */ /* 0x000fd00000000000 */
[----:B------:R-:W-:Y:S03]  /*6d90*/  HGMMA.64x256x16.F32.BF16 R24, R164, gdesc[UR8].tnspB, R24, gsb0 ;  /* 0x43e00008a4187df0 */ /* 0x000fe60008001818 */
[----:B------:R-:W-:Y:S02]  /*6da0*/  WARPGROUP.DEPBAR.LE gsb0, 0x0 ;  /* 0x00008000000079c5 */ /* 0x000fe40000010000 */
[----:B------:R1:W-:Y:S06]  /*6db0*/  MEMBAR.ALL.CTA ;  /* 0x0000000000007992 */ /* 0x0003ec0000008000 */
[----:B-1----:R-:W1:Y:S02]  /*6dc0*/  FENCE.VIEW.ASYNC.S ;  /* 0x00000000000073c6 */ /* 0x002e640000000000 */
[----:B-1----:R-:W-:Y:S01]  /*6dd0*/  NOP ;  /* 0x0000000000007918 */ /* 0x002fe20000000000 */
[----:B------:R-:W-:Y:S06]  /*6de0*/  BAR.ARV 0xe, 0x100 ;  /* 0x0384000000007b1d */ /* 0x000fec0000002000 */
[----:B------:R1:W-:Y:S02]  /*6df0*/  @!P1 SYNCS.ARRIVE.TRANS64.RED.A1T0 RZ, [R5+URZ], RZ ;  /* 0x000000ff05ff99a7 */ /* 0x0003e4000810043f */
[----:B-1----:R-:W-:-:S04]  /*6e00*/  FADD.FTZ R5, R177, R176 ;  /* 0x000000b0b1057221 */ /* 0x002fc80000010000 */
[----:B------:R-:W-:Y:S01]  /*6e10*/  FADD.FTZ R5, R178, R5 ;  /* 0x00000005b2057221 */ /* 0x000fe20000010000 */
[----:B--2---:R-:W-:Y:S06]  /*6e20*/  @!P2 BRA `(.L_x_4184) ;  /* 0x000000000040a947 */ /* 0x004fec0003800000 */
        /* <DEDUP_REMOVED lines=10> */
.L_x_4185:
[----:B------:R-:W-:-:S13]  /*6ed0*/  ISETP.NE.AND P3, PT, R13, 0x1, PT ;  /* 0x000000010d00780c */ /* 0x000fda0003f65270 */
[----:B------:R-:W1:Y:S02]  /*6ee0*/  @P3 LDC.64 R14, c[0x0][0xae0] ;  /* 0x0002b800ff0e3b82 */ /* 0x000e640000000a00 */
[----:B-1----:R-:W-:-:S05]  /*6ef0*/  @P3 IMAD.HI.U32 R14, R11, R14, RZ ;  /* 0x0000000e0b0e3227 */ /* 0x002fca00078e00ff */
[----:B------:R-:W-:-:S07]  /*6f00*/  @P3 SHF.R.U32.HI R11, RZ, R15, R14 ;  /* 0x0000000fff0b3219 */ /* 0x000fce000001160e */
.L_x_4186:
[----:B------:R-:W-:-:S05]  /*6f10*/  IMAD R11, R11, R13, R13 ;  /* 0x0000000d0b0b7224 */ /* 0x000fca00078e020d */
[----:B------:R-:W-:-:S07]  /*6f20*/  VIMNMX R12, R12, R11, PT ;  /* 0x0000000b0c0c7248 */ /* 0x000fce0003fe0100 */
.L_x_4184:
[----:B------:R-:W-:-:S04]  /*6f30*/  SHF.R.S32.HI R11, RZ, 0x1f, R12 ;  /* 0x0000001fff0b7819 */ /* 0x000fc8000001140c */
[----:B------:R-:W-:-:S04]  /*6f40*/  LEA.HI R11, R11, R12, RZ, 0x6 ;  /* 0x0000000c0b0b7211 */ /* 0x000fc800078f30ff */
[----:B------:R-:W-:-:S04]  /*6f50*/  SHF.R.S32.HI R11, RZ, 0x6, R11 ;  /* 0x00000006ff0b7819 */ /* 0x000fc8000001140b */
[----:B------:R-:W-:-:S04]  /*6f60*/  VIMNMX R14, R11, UR37, !PT ;  /* 0x000000250b0e7c48 */ /* 0x000fc8000ffe0100 */
[----:B------:R-:W-:-:S13]  /*6f70*/  ISETP.GE.AND P3, PT, R9, R14, PT ;  /* 0x0000000e0900720c */ /* 0x000fda0003f66270 */
[----:B------:R-:W-:Y:S05]  /*6f80*/  @!P3 BRA `(.L_x_4187) ;  /* 0x00000038000cb947 */ /* 0x000fea0003800000 */
.L_x_4204:
[----:B------:R-:W-:-:S05]  /*6f90*/  VIADD R12, R16, 0x1 ;  /* 0x00000001100c7836 */ /* 0x000fca0000000000 */
[----:B------:R-:W-:-:S04]  /*6fa0*/  ISETP.NE.AND P3, PT, R12, 0x2, PT ;  /* 0x000000020c00780c */ /* 0x000fc80003f65270 */
[----:B------:R-:W-:Y:S02]  /*6fb0*/  SEL R20, RZ, 0x1, P3 ;  /* 0x00000001ff147807 */ /* 0x000fe40001800000 */
[----:B------:R-:W-:Y:S02]  /*6fc0*/  SEL R12, R12, RZ, P3 ;  /* 0x000000ff0c0c7207 */ /* 0x000fe40001800000 */
[----:B------:R-:W-:Y:S01]  /*6fd0*/  LOP3.LUT R17, R17, R20, RZ, 0x3c, !PT ;  /* 0x0000001411117212 */ /* 0x000fe200078e3cff */
[----:B------:R-:W-:Y:S06]  /*6fe0*/  @!P0 BRA `(.L_x_4188) ;  /* 0x0000000000048947 */ /* 0x000fec0003800000 */
[----:B------:R-:W-:Y:S01]  /*6ff0*/  BPT.TRAP 0x1 ;  /* 0x000000040000795c */ /* 0x000fe20000300000 */
.L_x_4188:
[----:B------:R-:W-:Y:S02]  /*7000*/  LEA R11, R12, UR36, 0x3 ;  /* 0x000000240c0b7c11 */ /* 0x000fe4000f8e18ff */
[----:B------:R-:W-:-:S04]  /*7010*/  SHF.L.U32 R20, R17, 0x1f, RZ ;  /* 0x0000001f11147819 */ /* 0x000fc800000006ff */
[----:B------:R1:W2:Y:S01]  /*7020*/  SYNCS.PHASECHK.TRANS64.TRYWAIT P3, [R11+URZ+0x38830], R20 ;  /* 0x038830140b0075a7 */ /* 0x0002a2000806017f */
[----:B------:R-:W-:Y:S05]  /*7030*/  @!P0 BRA `(.L_x_4189) ;  /* 0x0000000000048947 */ /* 0x000fea0003800000 */
[----:B------:R-:W-:Y:S01]  /*7040*/  BPT.TRAP 0x1 ;  /* 0x000000040000795c */ /* 0x000fe20000300000 */
.L_x_4189:
[----:B------:R-:W-:Y:S01]  /*7050*/  IMAD R13, R12, 0x200, R4 ;  /* 0x000002000c0d7824 */ /* 0x000fe200078e0204 */
[----:B--2---:R-:W-:Y:S06]  /*7060*/  @P3 BRA `(.L_x_4190) ;  /* 0x0000000000083947 */ /* 0x004fec0003800000 */
[----:B------:R-:W2:Y:S02]  /*7070*/  SYNCS.PHASECHK.TRANS64.TRYWAIT P3, [R11+URZ+0x38830], R20 ;  /* 0x038830140b0075a7 */ /* 0x000ea4000806017f */
[----:B--2---:R-:W-:Y:S05]  /*7080*/  @!P3 BRA `(.L_x_4191) ;  /* 0x000000fc003cb947 */ /* 0x004fea0003800000 */
.L_x_4190:
[----:B------:R-:W-:Y:S01]  /*7090*/  R2UR UR10, R13 ;  /* 0x000000000d0a72ca */ /* 0x000fe200000e0000 */
[----:B------:R-:W-:Y:S01]  /*70a0*/  WARPGROUP.ARRIVE ;  /* 0x00000000000079c5 */ /* 0x000fe20000000000 */
[----:B------:R-:W-:Y:S01]  /*70b0*/  UMOV UR4, UR24 ;  /* 0x0000001800047c82 */ /* 0x000fe20008000000 */
[----:B------:R-:W-:Y:S01]  /*70c0*/  UMOV UR5, UR25 ;  /* 0x0000001900057c82 */ /* 0x000fe20008000000 */
[----:B------:R-:W-:-:S09]  /*70d0*/  UMOV UR7, 0x40000040 ;  /* 0x4000004000077882 */ /* 0x000fd20000000000 */
[----:B------:R-:W-:Y:S02]  /*70e0*/  UMOV UR6, UR10 ;  /* 0x0000000a00067c82 */ /* 0x000fe40008000000 */
        /* <DEDUP_REMOVED lines=23> */
[----:B------:R-:W-:Y:S05]  /*7260*/  @!P0 BRA `(.L_x_4192) ;  /* 0x0000000000048947 */ /* 0x000fea0003800000 */
[----:B------:R-:W-:Y:S01]  /*7270*/  BPT.TRAP 0x1 ;  /* 0x000000040000795c */ /* 0x000fe20000300000 */
.L_x_4192:
[----:B------:R3:W4:Y:S01]  /*7280*/  SYNCS.PHASECHK.TRANS64.TRYWAIT P3, [R11+URZ+0x38850], R20 ;  /* 0x038850140b0075a7 */ /* 0x000722000806017f */
[----:B------:R-:W-:Y:S05]  /*7290*/  @!P0 BRA `(.L_x_4193) ;  /* 0x0000000000048947 */ /* 0x000fea0003800000 */
[----:B------:R-:W-:Y:S01]  /*72a0*/  BPT.TRAP 0x1 ;  /* 0x000000040000795c */ /* 0x000fe20000300000 */
.L_x_4193:
[----:B------:R-:W-:Y:S01]  /*72b0*/  IMAD R13, R12, 0x1000, R3 ;  /* 0x000010000c0d7824 */ /* 0x000fe200078e0203 */
[----:B----4-:R-:W-:Y:S06]  /*72c0*/  @P3 BRA `(.L_x_4194) ;  /* 0x0000000000083947 */ /* 0x010fec0003800000 */
[----:B------:R-:W4:Y:S02]  /*72d0*/  SYNCS.PHASECHK.TRANS64.TRYWAIT P3, [R11+URZ+0x38850], R20 ;  /* 0x038850140b0075a7 */ /* 0x000f24000806017f */
[----:B----4-:R-:W-:Y:S05]  /*72e0*/  @!P3 BRA `(.L_x_4195) ;  /* 0x000000f800b8b947 */ /* 0x010fea0003800000 */
.L_x_4194:
[C---:B------:R-:W-:Y:S01]  /*72f0*/  R2UR UR6, R13.reuse ;  /* 0x000000000d0672ca */ /* 0x040fe200000e0000 */
[----:B------:R-:W-:Y:S01]  /*7300*/  WARPGROUP.ARRIVE ;  /* 0x00000000000079c5 */ /* 0x000fe20000000000 */
[----:B------:R-:W-:Y:S01]  /*7310*/  UMOV UR4, UR8 ;  /* 0x0000000800047c82 */ /* 0x000fe20008000000 */
[----:B------:R-:W-:Y:S01]  /*7320*/  UMOV UR5, UR9 ;  /* 0x0000000900057c82 */ /* 0x000fe20008000000 */
[----:B------:R-:W-:Y:S01]  /*7330*/  UMOV UR7, 0x40000040 ;  /* 0x4000004000077882 */ /* 0x000fe20000000000 */
[C---:B-1234-:R-:W-:Y:S02]  /*7340*/  VIADD R20, R0.reuse, 0x2 ;  /* 0x0000000200147836 */ /* 0x05efe40000000000 */
[----:B------:R-:W1:Y:S01]  /*7350*/  S2R R21, SR_TID.X ;  /* 0x0000000000157919 */ /* 0x000e620000002100 */
[----:B------:R-:W-:Y:S02]  /*7360*/  VIADD R15, R13, 0x2 ;  /* 0x000000020d0f7836 */ /* 0x000fe40000000000 */
[----:B------:R-:W-:-:S02]  /*7370*/  VIADD R198, R0, 0x800 ;  /* 0x0000080000c67836 */ /* 0x000fc40000000000 */
[----:B------:R-:W-:Y:S01]  /*7380*/  VIADD R196, R13, 0x800 ;  /* 0x000008000dc47836 */ /* 0x000fe20000000000 */
[----:B------:R-:W-:Y:S01]  /*7390*/  HGMMA.64x64x16.F32.BF16 R152, gdesc[UR4], R152, gsb0 ;  /* 0x00e00000049879f0 */ /* 0x000fe20008001898 */
[----:B------:R-:W-:Y:S01]  /*73a0*/  R2UR UR4, R20 ;  /* 0x00000000140472ca */ /* 0x000fe200000e0000 */
[----:B------:R-:W-:Y:S01]  /*73b0*/  UMOV UR5, 0x40000040 ;  /* 0x4000004000057882 */ /* 0x000fe20000000000 */
[----:B------:R-:W-:Y:S01]  /*73c0*/  R2UR UR6, R15 ;  /* 0x000000000f0672ca */ /* 0x000fe200000e0000 */
[----:B------:R-:W-:Y:S01]  /*73d0*/  UMOV UR7, 0x40000040 ;  /* 0x4000004000077882 */ /* 0x000fe20000000000 */
[----:B------:R-:W-:Y:S02]  /*73e0*/  VIADD R20, R0, 0x4 ;  /* 0x0000000400147836 */ /* 0x000fe40000000000 */
[----:B------:R-:W-:Y:S01]  /*73f0*/  VIADD R15, R13, 0x4 ;  /* 0x000000040d0f7836 */ /* 0x000fe20000000000 */
[----:B-1----:R-:W-:Y:S01]  /*7400*/  SHF.R.U32.HI R21, RZ, 0x7, R21 ;  /* 0x00000007ff157819 */ /* 0x002fe20000011615 */
        /* <DEDUP_REMOVED lines=124> */
[----:B------:R-:W1:Y:S02]  /*7bd0*/  SHFL.IDX PT, R15, R21, RZ, 0x1f ;  /* 0x00001fff150f7589 */ /* 0x000e6400000e0000 */
[----:B-1----:R-:W-:-:S04]  /*7be0*/  ISETP.GT.AND P3, PT, R15, 0x7f, PT ;  /* 0x0000007f0f00780c */ /* 0x002fc80003f64270 */
[----:B------:R-:W-:-:S05]  /*7bf0*/  SEL R15, RZ, 0x2, !P3 ;  /* 0x00000002ff0f7807 */ /* 0x000fca0005800000 */
        /* <DEDUP_REMOVED lines=11> */
[----:B------:R-:W-:-:S03]  /*7cb0*/  SEL R21, R21, 0x6, !P3 ;  /* 0x0000000615157807 */ /* 0x000fc60005800000 */
[--C-:B------:R-:W-:Y:S02]  /*7cc0*/  IMAD.IADD R197, R198, 0x1, R20.reuse ;  /* 0x00000001c6c57824 */ /* 0x100fe400078e0214 */
        /* <DEDUP_REMOVED lines=10> */
[----:B------:R-:W-:Y:S02]  /*7d70*/  WARPGROUP.DEPBAR.LE gsb0, 0x0 ;  /* 0x00008000000079c5 */ /* 0x000fe40000010000 */
[----:B------:R-:W-:-:S08]  /*7d80*/  WARPGROUP.ARRIVE ;  /* 0x00000000000079c5 */ /* 0x000fd00000000000 */
        /* <DEDUP_REMOVED lines=141> */
[----:B------:R-:W-:-:S04]  /*8660*/  SEL R15, R15, 0x3e, P3 ;  /* 0x0000003e0f0f7807 */ /* 0x000fc80001800000 */
[----:B------:R-:W-:-:S04]  /*8670*/  LOP3.LUT R15, R15, 0x6, RZ, 0xc0, !PT ;  /* 0x000000060f0f7812 */ /* 0x000fc800078ec0ff */
[CC--:B------:R-:W-:Y:S02]  /*8680*/  IADD3 R21, R15.reuse, R20.reuse, R0 ;  /* 0x000000140f157210 */ /* 0x0c0fe40007ffe000 */
[----:B------:R-:W-:Y:S01]  /*8690*/  IADD3 R13, R15, R20, R13 ;  /* 0x000000140f0d7210 */ /* 0x000fe20007ffe00d */
[----:B------:R-:W-:-:S05]  /*86a0*/  @!P1 VIADD R15, R11, 0x38840 ;  /* 0x000388400b0f9836 */ /* 0x000fca0000000000 */
[----:B------:R-:W-:Y:S01]  /*86b0*/  @!P1 PRMT R15, RZ, 0x654, R15 ;  /* 0x00000654ff0f9816 */ /* 0x000fe2000000000f */
[----:B------:R-:W-:Y:S02]  /*86c0*/  WARPGROUP.DEPBAR.LE gsb0, 0x0 ;  /* 0x00008000000079c5 */ /* 0x000fe40000010000 */
[----:B------:R-:W-:-:S06]  /*86d0*/  WARPGROUP.ARRIVE ;  /* 0x00000000000079c5 */ /* 0x000fcc0000000000 */
[----:B------:R-:W-:Y:S01]  /*86e0*/  HGMMA.64x64x16.F32.BF16 R152, gdesc[UR4], R152, gsb0 ;  /* 0x00e00000049879f0 */ /* 0x000fe20008001898 */
[----:B------:R-:W-:Y:S01]  /*86f0*/  R2UR UR4, R21 ;  /* 0x00000000150472ca */ /* 0x000fe200000e0000 */
[----:B------:R-:W-:Y:S01]  /*8700*/  UMOV UR5, 0x40000040 ;  /* 0x4000004000057882 */ /* 0x000fe20000000000 */
[----:B------:R-:W-:Y:S01]  /*8710*/  R2UR UR6, R13 ;  /* 0x000000000d0672ca */ /* 0x000fe200000e0000 */
[----:B------:R-:W-:Y:S01]  /*8720*/  UMOV UR7, 0x40000040 ;  /* 0x4000004000077882 */ /* 0x000fe20000000000 */
[----:B------:R-:W1:Y:S01]  /*8730*/  LDC R21, c[0x0][0x2e0] ;  /* 0x0000b800ff157b82 */ /* 0x000e620000000800 */
[----:B------:R-:W-:-:S05]  /*8740*/  IMAD.SHL.U32 R13, R9, 0x40, RZ ;  /* 0x00000040090d7824 */ /* 0x000fca00078e00ff */
[----:B------:R-:W-:Y:S01]  /*8750*/  IADD3 R20, -R13, 0x1, RZ ;  /* 0x000000010d147810 */ /* 0x000fe20007ffe1ff */
[----:B------:R-:W-:Y:S02]  /*8760*/  WARPGROUP.DEPBAR.LE gsb0, 0x0 ;  /* 0x00008000000079c5 */ /* 0x000fe40000010000 */
[----:B------:R-:W-:-:S06]  /*8770*/  WARPGROUP.ARRIVE ;  /* 0x00000000000079c5 */ /* 0x000fcc0000000000 */
[----:B------:R-:W-:Y:S01]  /*8780*/  HGMMA.64x64x16.F32.BF16 R152, gdesc[UR4], R152, gsb0 ;  /* 0x00e00000049879f0 */ /* 0x000fe20008001898 */
[----:B------:R-:W-:Y:S01]  /*8790*/  ULDC UR6, c[0x0][0xad4] ;  /* 0x0002b50000067ab9 */ /* 0x000fe20000000800 */
[----:B------:R-:W-:Y:S01]  /*87a0*/  ULDC UR5, c[0x0][0x288] ;  /* 0x0000a20000057ab9 */ /* 0x000fe20000000800 */
[----:B------:R-:W-:Y:S01]  /*87b0*/  ULOP3.LUT UR4, URZ, UR6, URZ, 0x33, !UPT ;  /* 0x000000063f047292 */ /* 0x000fe2000f8e333f */
[----:B------:R-:W-:Y:S02]  /*87c0*/  WARPGROUP.DEPBAR.LE gsb0, 0x0 ;  /* 0x00008000000079c5 */ /* 0x000fe40000010000 */
[----:B------:R1:W-:Y:S02]  /*87d0*/  @!P1 SYNCS.ARRIVE.TRANS64.RED.A1T0 RZ, [R15+URZ], RZ ;  /* 0x000000ff0fff99a7 */ /* 0x0003e4000810043f */
[----:B-1----:R-:W-:-:S05]  /*87e0*/  IMAD R15, R21, UR38, R20 ;  /* 0x00000026150f7c24 */ /* 0x002fca000f8e0214 */
[----:B------:R-:W-:Y:S01]  /*87f0*/  IADD3 R15, R15, -UR5, -R18 ;  /* 0x800000050f0f7c10 */ /* 0x000fe2000fffe812 */
[----:B------:R-:W-:-:S04]  /*8800*/  ULDC UR5, c[0x0][0xad8] ;  /* 0x0002b60000057ab9 */ /* 0x000fc80000000800 */
[C---:B------:R-:W-:Y:S02]  /*8810*/  VIADD R201, R15.reuse, UR5 ;  /* 0x000000050fc97c36 */ /* 0x040fe40008000000 */
[----:B------:R-:W-:Y:S01]  /*8820*/  VIADD R203, R15, UR4 ;  /* 0x000000040fcb7c36 */ /* 0x000fe20008000000 */
[----:B------:R-:W-:Y:S01]  /*8830*/  ULDC UR4, c[0x0][0xadc] ;  /* 0x0002b70000047ab9 */ /* 0x000fe20000000800 */
[C---:B------:R-:W-:Y:S02]  /*8840*/  IMAD.IADD R199, R2.reuse, 0x1, R201 ;  /* 0x0000000102c77824 */ /* 0x040fe400078e02c9 */
[----:B------:R-:W-:Y:S01]  /*8850*/  IMAD.IADD R200, R2, 0x1, R203 ;  /* 0x0000000102c87824 */ /* 0x000fe200078e02cb */
        /* <DEDUP_REMOVED lines=13> */
.L_x_4198:
[----:B------:R-:W-:-:S05]  /*8930*/  IMAD.U32 R198, RZ, RZ, UR4 ;  /* 0x00000004ffc67e24 */ /* 0x000fca000f8e00ff */
[----:B------:R-:W-:-:S13]  /*8940*/  ISETP.NE.AND P3, PT, R198, 0x1, PT ;  /* 0x00000001c600780c */ /* 0x000fda0003f65270 */
[----:B------:R-:W1:Y:S02]  /*8950*/  @P3 LDC.64 R20, c[0x0][0xae0] ;  /* 0x0002b800ff143b82 */ /* 0x000e640000000a00 */
[----:B-1----:R-:W-:-:S04]  /*8960*/  @P3 IMAD.HI.U32 R196, R15, R20, RZ ;  /* 0x000000140fc43227 */ /* 0x002fc800078e00ff */
[----:B------:R-:W-:Y:S01]  /*8970*/  IMAD.MOV.U32 R20, RZ, RZ, R15 ;  /* 0x000000ffff147224 */ /* 0x000fe200078e000f */
[----:B------:R-:W-:-:S07]  /*8980*/  @P3 SHF.R.U32.HI R20, RZ, R21, R196 ;  /* 0x00000015ff143219 */ /* 0x000fce00000116c4 */
.L_x_4199:
[----:B------:R-:W-:Y:S05]  /*8990*/  BSYNC B0 ;  /* 0x0000000000007941 */ /* 0x000fea0003800000 */
.L_x_4197:
[----:B------:R-:W-:-:S04]  /*89a0*/  IMAD R15, R20, R198, -R13 ;  /* 0x000000c6140f7224 */ /* 0x000fc800078e0a0d */
[----:B------:R-:W-:-:S05]  /*89b0*/  IMAD.IADD R15, R15, 0x1, -R18 ;  /* 0x000000010f0f7824 */ /* 0x000fca00078e0a12 */
[----:B------:R-:W-:Y:S02]  /*89c0*/  VIADDMNMX R199, R15, R198, R199, PT ;  /* 0x000000c60fc77246 */ /* 0x000fe400038001c7 */
[----:B------:R-:W-:-:S07]  /*89d0*/  VIMNMX R200, R200, R15, !PT ;  /* 0x0000000fc8c87248 */ /* 0x000fce0007fe0100 */
.L_x_4196:
[----:B------:R-:W-:-:S04]  /*89e0*/  ISETP.GT.AND P3, PT, R9, -0x1, PT ;  /* 0xffffffff0900780c */ /* 0x000fc80003f64270 */
[C---:B------:R-:W-:Y:S02]  /*89f0*/  ISETP.GT.AND P4, PT, R200.reuse, RZ, P3 ;  /* 0x000000ffc800720c */ /* 0x040fe40001f84270 */
[C---:B------:R-:W-:Y:S02]  /*8a00*/  ISETP.GT.AND P6, PT, R200.reuse, 0x1, P3 ;  /* 0x00000001c800780c */ /* 0x040fe40001fc4270 */
[----:B------:R-:W-:Y:S02]  /*8a10*/  ISETP.LT.OR P5, PT, R199, 0x1, P4 ;  /* 0x00000001c700780c */ /* 0x000fe400027a1670 */
[----:B------:R-:W-:Y:S02]  /*8a20*/  ISETP.GT.AND P4, PT, R200, 0x8, P3 ;  /* 0x00000008c800780c */ /* 0x000fe40001f84270 */
[----:B------:R-:W-:Y:S02]  /*8a30*/  FSEL R198, R152, -INF , !P5 ;  /* 0xff80000098c67808 */ /* 0x000fe40006800000 */
[----:B------:R-:W-:-:S02]  /*8a40*/  ISETP.GT.AND P5, PT, R200, 0x9, P3 ;  /* 0x00000009c800780c */ /* 0x000fc40001fa4270 */
[C---:B------:R-:W-:Y:S02]  /*8a50*/  ISETP.LT.OR P6, PT, R199.reuse, 0x2, P6 ;  /* 0x00000002c700780c */ /* 0x040fe400037c1670 */
[C---:B------:R-:W-:Y:S02]  /*8a60*/  ISETP.LT.OR P4, PT, R199.reuse, 0x9, P4 ;  /* 0x00000009c700780c */ /* 0x040fe40002781670 */
[----:B------:R-:W-:Y:S02]  /*8a70*/  ISETP.LT.OR P5, PT, R199, 0xa, P5 ;  /* 0x0000000ac700780c */ /* 0x000fe40002fa1670 */
[----:B------:R-:W-:Y:S02]  /*8a80*/  FSEL R15, R153, -INF , !P6 ;  /* 0xff800000990f7808 */ /* 0x000fe40007000000 */
[----:B------:R-:W-:Y:S02]  /*8a90*/  FSEL R197, R156, -INF , !P4 ;  /* 0xff8000009cc57808 */ /* 0x000fe40006000000 */
[----:B------:R-:W-:-:S02]  /*8aa0*/  FSEL R196, R157, -INF , !P5 ;  /* 0xff8000009dc47808 */ /* 0x000fc40006800000 */
[C---:B------:R-:W-:Y:S02]  /*8ab0*/  ISETP.GT.AND P6, PT, R200.reuse, 0x10, P3 ;  /* 0x00000010c800780c */ /* 0x040fe40001fc4270 */
[C---:B------:R-:W-:Y:S02]  /*8ac0*/  ISETP.GT.AND P4, PT, R200.reuse, 0x11, P3 ;  /* 0x00000011c800780c */ /* 0x040fe40001f84270 */
[----:B------:R-:W-:Y:S02]  /*8ad0*/  ISETP.GT.AND P5, PT, R200, 0x18, P3 ;  /* 0x00000018c800780c */ /* 0x000fe40001fa4270 */
[C---:B------:R-:W-:Y:S02]  /*8ae0*/  ISETP.LT.OR P6, PT, R199.reuse, 0x11, P6 ;  /* 0x00000011c700780c */ /* 0x040fe400037c1670 */
[C---:B------:R-:W-:Y:S02]  /*8af0*/  ISETP.LT.OR P4, PT, R199.reuse, 0x12, P4 ;  /* 0x00000012c700780c */ /* 0x040fe40002781670 */
[----:B------:R-:W-:-:S02]  /*8b00*/  ISETP.LT.OR P5, PT, R199, 0x19, P5 ;  /* 0x00000019c700780c */ /* 0x000fc40002fa1670 */
[----:B------:R-:W-:Y:S02]  /*8b10*/  FSEL R160, R160, -INF , !P6 ;  /* 0xff800000a0a07808 */ /* 0x000fe40007000000 */
[----:B------:R-:W-:Y:S02]  /*8b20*/  FSEL R161, R161, -INF , !P4 ;  /* 0xff800000a1a17808 */ /* 0x000fe40006000000 */
[----:B------:R-:W-:Y:S02]  /*8b30*/  FSEL R164, R164, -INF , !P5 ;  /* 0xff800000a4a47808 */ /* 0x000fe40006800000 */
[C---:B------:R-:W-:Y:S02]  /*8b40*/  ISETP.GT.AND P6, PT, R200.reuse, 0x19, P3 ;  /* 0x00000019c800780c */ /* 0x040fe40001fc4270 */
[C---:B------:R-:W-:Y:S02]  /*8b50*/  ISETP.GT.AND P4, PT, R200.reuse, 0x20, P3 ;  /* 0x00000020c800780c */ /* 0x040fe40001f84270 */
        /* <DEDUP_REMOVED lines=22> */
[--C-:B------:R-:W-:Y:S02]  /*8cc0*/  IADD3 R168, R201, 0x8, R2.reuse ;  /* 0x00000008c9a87810 */ /* 0x100fe40007ffe002 */
[----:B------:R-:W-:Y:S02]  /*8cd0*/  IADD3 R169, R203, 0x8, R2 ;  /* 0x00000008cba97810 */ /* 0x000fe40007ffe002 */
[----:B------:R-:W-:-:S02]  /*8ce0*/  FSEL R177, R177, -INF , !P6 ;  /* 0xff800000b1b17808 */ /* 0x000fc40007000000 */
        /* <DEDUP_REMOVED lines=16> */
.L_x_4202:
[----:B------:R-:W-:-:S05]  /*8df0*/  IMAD.U32 R172, RZ, RZ, UR4 ;  /* 0x00000004ffac7e24 */ /* 0x000fca000f8e00ff */
[----:B------:R-:W-:-:S13]  /*8e00*/  ISETP.NE.AND P4, PT, R172, 0x1, PT ;  /* 0x00000001ac00780c */ /* 0x000fda0003f85270 */
[----:B------:R-:W1:Y:S02]  /*8e10*/  @P4 LDC.64 R20, c[0x0][0xae0] ;  /* 0x0002b800ff144b82 */ /* 0x000e640000000a00 */
[----:B-1----:R-:W-:-:S05]  /*8e20*/  @P4 IMAD.HI.U32 R20, R173, R20, RZ ;  /* 0x00000014ad144227 */ /* 0x002fca00078e00ff */
[----:B------:R-:W-:-:S07]  /*8e30*/  @P4 SHF.R.U32.HI R173, RZ, R21, R20 ;  /* 0x00000015ffad4219 */ /* 0x000fce0000011614 */
.L_x_4203:
[----:B------:R-:W-:Y:S05]  /*8e40*/  BSYNC B0 ;  /* 0x0000000000007941 */ /* 0x000fea0003800000 */
.L_x_4201:
[----:B------:R-:W-:-:S04]  /*8e50*/  IMAD R173, R173, R172, -R13 ;  /* 0x000000acadad7224 */ /* 0x000fc800078e0a0d */
[----:B------:R-:W-:-:S05]  /*8e60*/  IMAD.IADD R173, R173, 0x1, -R18 ;  /* 0x00000001adad7824 */ /* 0x000fca00078e0a12 */
[----:B------:R-:W-:Y:S02]  /*8e70*/  VIADDMNMX R168, R173, R172, R168, PT ;  /* 0x000000acada87246 */ /* 0x000fe400038001a8 */
[----:B------:R-:W-:-:S07]  /*8e80*/  VIMNMX R169, R169, R173, !PT ;  /* 0x000000ada9a97248 */ /* 0x000fce0007fe0100 */
.L_x_4200:
[----:B------:R-:W-:Y:S01]  /*8e90*/  FMNMX.FTZ R20, R198, R7, !PT ;  /* 0x00000007c6147209 */ /* 0x000fe20007810000 */
[----:B------:R-:W-:Y:S01]  /*8ea0*/  ULDC UR7, c[0x0][0xa80] ;  /* 0x0002a00000077ab9 */ /* 0x000fe20000000800 */
[----:B------:R-:W-:Y:S01]  /*8eb0*/  ISETP.GT.AND P4, PT, R169, 0x1, P3 ;  /* 0x00000001a900780c */ /* 0x000fe20001f84270 */
[----:B------:R-:W-:Y:S01]  /*8ec0*/  UMOV UR11, 0x40000040 ;  /* 0x40000040000b7882 */ /* 0x000fe20000000000 */
[----:B------:R-:W-:Y:S01]  /*8ed0*/  FMNMX.FTZ R20, R15, R20, !PT ;  /* 0x000000140f147209 */ /* 0x000fe20007810000 */
[----:B------:R-:W-:Y:S01]  /*8ee0*/  @!P1 VIADD R11, R11, 0x38860 ;  /* 0x000388600b0b9836 */ /* 0x000fe20000000000 */
[----:B------:R-:W-:Y:S02]  /*8ef0*/  ISETP.LT.OR P4, PT, R168, 0x2, P4 ;  /* 0x00000002a800780c */ /* 0x000fe40002781670 */
[----:B------:R-:W-:Y:S02]  /*8f00*/  FMNMX.FTZ R13, R197, R20, !PT ;  /* 0x00000014c50d7209 */ /* 0x000fe40007810000 */
[----:B------:R-:W-:-:S02]  /*8f10*/  FSEL R155, R155, -INF , !P4 ;  /* 0xff8000009b9b7808 */ /* 0x000fc40006000000 */
[----:B------:R-:W-:Y:S02]  /*8f20*/  FMNMX.FTZ R13, R196, R13, !PT ;  /* 0x0000000dc40d7209 */ /* 0x000fe40007810000 */
[----:B------:R-:W-:Y:S02]  /*8f30*/  ISETP.GT.AND P4, PT, R169, RZ, P3 ;  /* 0x000000ffa900720c */ /* 0x000fe40001f84270 */
[----:B------:R-:W-:Y:S02]  /*8f40*/  FMNMX.FTZ R20, R160, R13, !PT ;  /* 0x0000000da0147209 */ /* 0x000fe40007810000 */
[----:B------:R-:W-:Y:S02]  /*8f50*/  ISETP.LT.OR P4, PT, R168, 0x1, P4 ;  /* 0x00000001a800780c */ /* 0x000fe40002781670 */
[----:B------:R-:W-:Y:S02]  /*8f60*/  FMNMX.FTZ R13, R161, R20, !PT ;  /* 0x00000014a10d7209 */ /* 0x000fe40007810000 */
[----:B------:R-:W-:-:S02]  /*8f70*/  ISETP.GT.AND P5, PT, R169, 0x8, P3 ;  /* 0x00000008a900780c */ /* 0x000fc40001fa4270 */
[----:B------:R-:W-:Y:S02]  /*8f80*/  FMNMX.FTZ R20, R164, R13, !PT ;  /* 0x0000000da4147209 */ /* 0x000fe40007810000 */
[----:B------:R-:W-:Y:S02]  /*8f90*/  FSEL R199, R154, -INF , !P4 ;  /* 0xff8000009ac77808 */ /* 0x000fe40006000000 */
        /* <DEDUP_REMOVED lines=18> */
[C---:B------:R-:W-:Y:S01]  /*90c0*/  ISETP.GT.AND P4, PT, R169.reuse, 0x18, P3 ;  /* 0x00000018a900780c */ /* 0x040fe20001f84270 */
[----:B------:R-:W1:Y:S01]  /*90d0*/  SHFL.BFLY PT, R13, R20, 0x2, 0x1f ;  /* 0x0c401f00140d7f89 */ /* 0x000e6200000e0000 */
[C---:B------:R-:W-:Y:S02]  /*90e0*/  ISETP.LT.OR P6, PT, R168.reuse, 0x12, P6 ;  /* 0x00000012a800780c */ /* 0x040fe400037c1670 */
[----:B------:R-:W-:Y:S02]  /*90f0*/  ISETP.GT.AND P5, PT, R169, 0x19, P3 ;  /* 0x00000019a900780c */ /* 0x000fe40001fa4270 */
[----:B------:R-:W-:-:S02]  /*9100*/  ISETP.LT.OR P4, PT, R168, 0x19, P4 ;  /* 0x00000019a800780c */ /* 0x000fc40002781670 */
[----:B------:R-:W-:Y:S02]  /*9110*/  FSEL R163, R163, -INF , !P6 ;  /* 0xff800000a3a37808 */ /* 0x000fe40007000000 */
[----:B------:R-:W-:Y:S02]  /*9120*/  ISETP.LT.OR P5, PT, R168, 0x1a, P5 ;  /* 0x0000001aa800780c */ /* 0x000fe40002fa1670 */
[C---:B------:R-:W-:Y:S02]  /*9130*/  ISETP.GT.AND P6, PT, R169.reuse, 0x20, P3 ;  /* 0x00000020a900780c */ /* 0x040fe40001fc4270 */
[----:B------:R-:W-:Y:S02]  /*9140*/  FSEL R166, R166, -INF , !P4 ;  /* 0xff800000a6a67808 */ /* 0x000fe40006000000 */
[----:B------:R-:W-:Y:S02]  /*9150*/  ISETP.GT.AND P4, PT, R169, 0x21, P3 ;  /* 0x00000021a900780c */ /* 0x000fe40001f84270 */
[----:B------:R-:W-:-:S02]  /*9160*/  FSEL R167, R167, -INF , !P5 ;  /* 0xff800000a7a77808 */ /* 0x000fc40006800000 */
[C---:B------:R-:W-:Y:S02]  /*9170*/  ISETP.LT.OR P6, PT, R168.reuse, 0x21, P6 ;  /* 0x00000021a800780c */ /* 0x040fe400037c1670 */
[----:B------:R-:W-:Y:S02]  /*9180*/  ISETP.GT.AND P5, PT, R169, 0x28, P3 ;  /* 0x00000028a900780c */ /* 0x000fe40001fa4270 */
[----:B------:R-:W-:Y:S02]  /*9190*/  ISETP.LT.OR P4, PT, R168, 0x22, P4 ;  /* 0x00000022a800780c */ /* 0x000fe40002781670 */
[----:B-1----:R-:W-:Y:S02]  /*91a0*/  FMNMX.FTZ R21, R20, R13, !PT ;  /* 0x0000000d14157209 */ /* 0x002fe40007810000 */
[----:B------:R-:W-:Y:S02]  /*91b0*/  FMNMX.FTZ R20, R199, R8, !PT ;  /* 0x00000008c7147209 */ /* 0x000fe40007810000 */
[----:B------:R-:W-:Y:S01]  /*91c0*/  FSEL R154, R170, -INF , !P6 ;  /* 0xff800000aa9a7808 */ /* 0x000fe20007000000 */
[----:B------:R-:W1:Y:S01]  /*91d0*/  SHFL.BFLY PT, R172, R21, 0x1, 0x1f ;  /* 0x0c201f0015ac7f89 */ /* 0x000e6200000e0000 */
[----:B------:R-:W-:-:S02]  /*91e0*/  ISETP.LT.OR P5, PT, R168, 0x29, P5 ;  /* 0x00000029a800780c */ /* 0x000fc40002fa1670 */
[----:B------:R-:W-:Y:S02]  /*91f0*/  FSEL R200, R171, -INF , !P4 ;  /* 0xff800000abc87808 */ /* 0x000fe40006000000 */
[C---:B------:R-:W-:Y:S02]  /*9200*/  ISETP.GT.AND P4, PT, R169.reuse, 0x29, P3 ;  /* 0x00000029a900780c */ /* 0x040fe40001f84270 */
[----:B------:R-:W-:Y:S02]  /*9210*/  FSEL R201, R174, -INF , !P5 ;  /* 0xff800000aec97808 */ /* 0x000fe40006800000 */
[----:B------:R-:W-:Y:S02]  /*9220*/  ISETP.GT.AND P5, PT, R169, 0x30, P3 ;  /* 0x00000030a900780c */ /* 0x000fe40001fa4270 */
[C---:B------:R-:W-:Y:S02]  /*9230*/  ISETP.LT.OR P4, PT, R168.reuse, 0x2a, P4 ;  /* 0x0000002aa800780c */ /* 0x040fe40002781670 */
[----:B------:R-:W-:-:S02]  /*9240*/  ISETP.LT.OR P5, PT, R168, 0x31, P5 ;  /* 0x00000031a800780c */ /* 0x000fc40002fa1670 */
[----:B------:R-:W-:Y:S02]  /*9250*/  @!P1 PRMT R11, RZ, 0x654, R11 ;  /* 0x00000654ff0b9816 */ /* 0x000fe4000000000b */
[----:B------:R-:W-:Y:S02]  /*9260*/  FSEL R202, R178, -INF , !P5 ;  /* 0xff800000b2ca7808 */ /* 0x000fe40006800000 */
[----:B------:R-:W-:-:S04]  /*9270*/  ISETP.GT.AND P5, PT, R169, 0x38, P3 ;  /* 0x00000038a900780c */ /* 0x000fc80001fa4270 */
[----:B------:R-:W-:Y:S02]  /*9280*/  ISETP.LT.OR P5, PT, R168, 0x39, P5 ;  /* 0x00000039a800780c */ /* 0x000fe40002fa1670 */
[----:B-1----:R-:W-:Y:S02]  /*9290*/  FMNMX.FTZ R13, R21, R172, !PT ;  /* 0x000000ac150d7209 */ /* 0x002fe40007810000 */
[----:B------:R-:W-:Y:S02]  /*92a0*/  FMNMX.FTZ R21, R155, R20, !PT ;  /* 0x000000149b157209 */ /* 0x000fe40007810000 */
[C---:B------:R-:W-:Y:S01]  /*92b0*/  FSETP.NEU.FTZ.AND P6, PT, R13.reuse, -INF , PT ;  /* 0xff8000000d00780b */ /* 0x040fe20003fdd000 */
[----:B------:R-:W-:Y:S01]  /*92c0*/  FMUL.FTZ R203, R13, UR7 ;  /* 0x000000070dcb7c20 */ /* 0x000fe20008410000 */
[----:B------:R-:W-:Y:S02]  /*92d0*/  FMNMX.FTZ R20, R158, R21, !PT ;  /* 0x000000159e147209 */ /* 0x000fe40007810000 */
[----:B------:R-:W-:-:S02]  /*92e0*/  FSEL R182, R182, -INF , !P5 ;  /* 0xff800000b6b67808 */ /* 0x000fc40006800000 */
[----:B------:R-:W-:Y:S02]  /*92f0*/  FMNMX.FTZ R21, R159, R20, !PT ;  /* 0x000000149f157209 */ /* 0x000fe40007810000 */
[----:B------:R-:W-:Y:S02]  /*9300*/  FSEL R203, R203, RZ, P6 ;  /* 0x000000ffcbcb7208 */ /* 0x000fe40003000000 */
[----:B------:R-:W-:-:S03]  /*9310*/  FMNMX.FTZ R20, R162, R21, !PT ;  /* 0x00000015a2147209 */ /* 0x000fc60007810000 */
[--C-:B------:R-:W-:Y:S01]  /*9320*/  FFMA.FTZ R171, R198, UR7, -R203.reuse ;  /* 0x00000007c6ab7c23 */ /* 0x100fe200080108cb */
[----:B------:R-:W-:Y:S01]  /*9330*/  FMNMX.FTZ R21, R163, R20, !PT ;  /* 0x00000014a3157209 */ /* 0x000fe20007810000 */
[--C-:B------:R-:W-:Y:S01]  /*9340*/  FFMA.FTZ R174, R156, UR7, -R203.reuse ;  /* 0x000000079cae7c23 */ /* 0x100fe200080108cb */
        /* <DEDUP_REMOVED lines=8> */
[----:B------:R-:W-:Y:S01]  /*93d0*/  ISETP.GT.AND P3, PT, R169, 0x39, P3 ;  /* 0x00000039a900780c */ /* 0x000fe20001f64270 */
[----:B------:R1:W-:Y:S01]  /*93e0*/  MUFU.EX2 R20, R171 ;  /* 0x000000ab00147308 */ /* 0x0003e20000000800 */
[----:B------:R-:W-:Y:S01]  /*93f0*/  FMNMX.FTZ R21, R154, R21, !PT ;  /* 0x000000159a157209 */ /* 0x000fe20007810000 */
[--C-:B------:R-:W-:Y:S01]  /*9400*/  FFMA.FTZ R173, R157, UR7, -R203.reuse ;  /* 0x000000079dad7c23 */ /* 0x100fe200080108cb */
[----:B------:R-:W-:Y:S01]  /*9410*/  ISETP.LT.OR P4, PT, R168, 0x32, P4 ;  /* 0x00000032a800780c */ /* 0x000fe20002781670 */
[--C-:B------:R-:W-:Y:S01]  /*9420*/  FFMA.FTZ R176, R176, UR7, -R203.reuse ;  /* 0x00000007b0b07c23 */ /* 0x100fe200080108cb */
[----:B------:R-:W-:Y:S01]  /*9430*/  FMNMX.FTZ R170, R200, R21, !PT ;  /* 0x00000015c8aa7209 */ /* 0x000fe20007810000 */
[--C-:B------:R-:W-:Y:S01]  /*9440*/  FFMA.FTZ R177, R177, UR7, -R203.reuse ;  /* 0x00000007b1b17c23 */ /* 0x100fe200080108cb */
[----:B------:R-:W-:Y:S01]  /*9450*/  ISETP.LT.OR P3, PT, R168, 0x3a, P3 ;  /* 0x0000003aa800780c */ /* 0x000fe20001f61670 */
[--C-:B------:R-:W-:Y:S01]  /*9460*/  FFMA.FTZ R168, R196, UR7, -R203.reuse ;  /* 0x00000007c4a87c23 */ /* 0x100fe200080108cb */
[----:B------:R-:W-:Y:S01]  /*9470*/  FMNMX.FTZ R21, R201, R170, !PT ;  /* 0x000000aac9157209 */ /* 0x000fe20007810000 */
[--C-:B-1----:R-:W-:Y:S01]  /*9480*/  FFMA.FTZ R171, R197, UR7, -R203.reuse ;  /* 0x00000007c5ab7c23 */ /* 0x102fe200080108cb */
[----:B------:R-:W-:Y:S01]  /*9490*/  FSEL R197, R179, -INF , !P4 ;  /* 0xff800000b3c57808 */ /* 0x000fe20006000000 */
[--C-:B------:R-:W-:Y:S01]  /*94a0*/  FFMA.FTZ R179, R180, UR7, -R203.reuse ;  /* 0x00000007b4b37c23 */ /* 0x100fe200080108cb */
[----:B------:R-:W-:Y:S01]  /*94b0*/  FMNMX.FTZ R169, R198, R21, !PT ;  /* 0x00000015c6a97209 */ /* 0x000fe20007810000 */
[----:B------:R-:W-:Y:S01]  /*94c0*/  FFMA.FTZ R196, R181, UR7, -R203 ;  /* 0x00000007b5c47c23 */ /* 0x000fe200080108cb */
[----:B------:R-:W-:Y:S01]  /*94d0*/  FSEL R183, R183, -INF , !P3 ;  /* 0xff800000b7b77808 */ /* 0x000fe20005800000 */
[----:B------:R1:W-:Y:S01]  /*94e0*/  MUFU.EX2 R21, R171 ;  /* 0x000000ab00157308 */ /* 0x0003e20000000800 */
[----:B------:R-:W-:-:S02]  /*94f0*/  FMNMX.FTZ R170, R202, R169, !PT ;  /* 0x000000a9caaa7209 */ /* 0x000fc40007810000 */
[----:B------:R-:W-:Y:S02]  /*9500*/  FSEL R152, R13, RZ, P6 ;  /* 0x000000ff0d987208 */ /* 0x000fe40003000000 */
[----:B------:R-:W-:-:S03]  /*9510*/  FMNMX.FTZ R169, R197, R170, !PT ;  /* 0x000000aac5a97209 */ /* 0x000fc60007810000 */
[----:B------:R-:W-:Y:S01]  /*9520*/  FADD.FTZ R152, -R152, R7 ;  /* 0x0000000798987221 */ /* 0x000fe20000010100 */
[----:B------:R-:W-:Y:S01]  /*9530*/  FMNMX.FTZ R170, R182, R169, !PT ;  /* 0x000000a9b6aa7209 */ /* 0x000fe20007810000 */
[--C-:B------:R-:W-:Y:S01]  /*9540*/  FFMA.FTZ R169, R160, UR7, -R203.reuse ;  /* 0x00000007a0a97c23 */ /* 0x100fe200080108cb */
[--C-:B-1----:R-:W-:Y:S01]  /*9550*/  FFMA.FTZ R171, R164, UR7, -R203.reuse ;  /* 0x00000007a4ab7c23 */ /* 0x102fe200080108cb */
[----:B------:R-:W-:Y:S01]  /*9560*/  FMUL.FTZ R7, R152, UR7 ;  /* 0x0000000798077c20 */ /* 0x000fe20008410000 */
[----:B------:R-:W-:Y:S01]  /*9570*/  FMNMX.FTZ R160, R183, R170, !PT ;  /* 0x000000aab7a07209 */ /* 0x000fe20007810000 */
[----:B------:R-:W-:Y:S01]  /*9580*/  FFMA.FTZ R170, R161, UR7, -R203 ;  /* 0x00000007a1aa7c23 */ /* 0x000fe200080108cb */
[----:B------:R-:W-:Y:S01]  /*9590*/  MUFU.EX2 R15, R15 ;  /* 0x0000000f000f7308 */ /* 0x000fe20000000800 */
[----:B------:R-:W-:Y:S02]  /*95a0*/  LEA R203, R12, R19, 0xc ;  /* 0x000000130ccb7211 */ /* 0x000fe400078e60ff */
[----:B------:R-:W1:Y:S02]  /*95b0*/  SHFL.BFLY PT, R161, R160, 0x2, 0x1f ;  /* 0x0c401f00a0a17f89 */ /* 0x000e6400000e0000 */
[C---:B------:R-:W-:Y:S01]  /*95c0*/  R2UR UR10, R203.reuse ;  /* 0x00000000cb0a72ca */ /* 0x040fe200000e0000 */
[----:B------:R-:W-:-:S02]  /*95d0*/  VIADD R210, R203, 0x80 ;  /* 0x00000080cbd27836 */ /* 0x000fc40000000000 */
[----:B------:R-:W2:Y:S08]  /*95e0*/  MUFU.EX2 R7, R7 ;  /* 0x0000000700077308 */ /* 0x000eb00000000800 */
[----:B------:R-:W-:Y:S08]  /*95f0*/  MUFU.EX2 R168, R168 ;  /* 0x000000a800a87308 */ /* 0x000ff00000000800 */
[----:B------:R-:W-:Y:S01]  /*9600*/  MUFU.EX2 R169, R169 ;  /* 0x000000a900a97308 */ /* 0x000fe20000000800 */
[-C--:B--2---:R-:W-:Y:S01]  /*9610*/  FMUL.FTZ R24, R24, R7.reuse ;  /* 0x0000000718187220 */ /* 0x084fe20000410000 */
[----:B------:R-:W-:Y:S01]  /*9620*/  FMUL.FTZ R25, R25, R7 ;  /* 0x0000000719197220 */ /* 0x000fe20000410000 */
[----:B-1----:R-:W-:Y:S01]  /*9630*/  FMNMX.FTZ R161, R160, R161, !PT ;  /* 0x000000a1a0a17209 */ /* 0x002fe20007810000 */
[-C--:B------:R-:W-:Y:S01]  /*9640*/  FMUL.FTZ R28, R28, R7.reuse ;  /* 0x000000071c1c7220 */ /* 0x080fe20000410000 */
[-C--:B------:R-:W-:Y:S01]  /*9650*/  FMUL.FTZ R29, R29, R7.reuse ;  /* 0x000000071d1d7220 */ /* 0x080fe20000410000 */
[-C--:B------:R-:W-:Y:S01]  /*9660*/  FMUL.FTZ R32, R32, R7.reuse ;  /* 0x0000000720207220 */ /* 0x080fe20000410000 */
[-C--:B------:R-:W-:Y:S01]  /*9670*/  FMUL.FTZ R33, R33, R7.reuse ;  /* 0x0000000721217220 */ /* 0x080fe20000410000 */
[----:B------:R-:W1:Y:S01]  /*9680*/  SHFL.BFLY PT, R156, R161, 0x1, 0x1f ;  /* 0x0c201f00a19c7f89 */ /* 0x000e6200000e0000 */
        /* <DEDUP_REMOVED lines=22> */
[----:B------:R-:W-:Y:S01]  /*97f0*/  FMUL.FTZ R73, R73, R7 ;  /* 0x0000000749497220 */ /* 0x000fe20000410000 */
[----:B-1----:R-:W-:Y:S01]  /*9800*/  FMNMX.FTZ R180, R161, R156, !PT ;  /* 0x0000009ca1b47209 */ /* 0x002fe20007810000 */
[----:B------:R-:W-:Y:S01]  /*9810*/  MUFU.EX2 R173, R173 ;  /* 0x000000ad00ad7308 */ /* 0x000fe20000000800 */
[----:B--2---:R-:W-:Y:S01]  /*9820*/  F2FP.BF16.F32.PACK_AB R156, R170, R169 ;  /* 0x000000a9aa9c723e */ /* 0x004fe200000010ff */
[-C--:B------:R-:W-:Y:S01]  /*9830*/  FMUL.FTZ R76, R76, R7.reuse ;  /* 0x000000074c4c7220 */ /* 0x080fe20000410000 */
[C---:B------:R-:W-:Y:S01]  /*9840*/  FSETP.NEU.FTZ.AND P3, PT, R180.reuse, -INF , PT ;  /* 0xff800000b400780b */ /* 0x040fe20003f7d000 */
[----:B------:R-:W-:Y:S01]  /*9850*/  FMUL.FTZ R153, R180, UR7 ;  /* 0x00000007b4997c20 */ /* 0x000fe20008410000 */
[-C--:B------:R-:W-:Y:S01]  /*9860*/  FMUL.FTZ R77, R77, R7.reuse ;  /* 0x000000074d4d7220 */ /* 0x080fe20000410000 */
[-C--:B------:R-:W-:Y:S01]  /*9870*/  FMUL.FTZ R80, R80, R7.reuse ;  /* 0x0000000750507220 */ /* 0x080fe20000410000 */
[-C--:B------:R-:W-:Y:S01]  /*9880*/  FMUL.FTZ R81, R81, R7.reuse ;  /* 0x0000000751517220 */ /* 0x080fe20000410000 */
[----:B------:R-:W1:Y:S01]  /*9890*/  MUFU.EX2 R174, R174 ;  /* 0x000000ae00ae7308 */ /* 0x000e620000000800 */
[----:B------:R-:W-:Y:S01]  /*98a0*/  FSEL R152, R153, RZ, P3 ;  /* 0x000000ff99987208 */ /* 0x000fe20001800000 */
[-C--:B------:R-:W-:Y:S01]  /*98b0*/  FMUL.FTZ R84, R84, R7.reuse ;  /* 0x0000000754547220 */ /* 0x080fe20000410000 */
[----:B------:R-:W-:Y:S01]  /*98c0*/  FSEL R153, R180, RZ, P3 ;  /* 0x000000ffb4997208 */ /* 0x000fe20001800000 */
[-C--:B------:R-:W-:Y:S01]  /*98d0*/  FMUL.FTZ R85, R85, R7.reuse ;  /* 0x0000000755557220 */ /* 0x080fe20000410000 */
[----:B------:R-:W-:Y:S01]  /*98e0*/  FMUL.FTZ R88, R88, R7 ;  /* 0x0000000758587220 */ /* 0x000fe20000410000 */
[----:B------:R-:W-:Y:S01]  /*98f0*/  FFMA.FTZ R204, R155, UR7, -R152 ;  /* 0x000000079bcc7c23 */ /* 0x000fe20008010898 */
[----:B------:R-:W-:-:S02]  /*9900*/  IMAD.MOV R155, RZ, RZ, -R23 ;  /* 0x000000ffff9b7224 */ /* 0x000fc400078e0a17 */
[----:B------:R-:W-:Y:S01]  /*9910*/  FADD.FTZ R153, -R153, R8 ;  /* 0x0000000899997221 */ /* 0x000fe20000010100 */
[--C-:B------:R-:W-:Y:S01]  /*9920*/  FFMA.FTZ R159, R159, UR7, -R152.reuse ;  /* 0x000000079f9f7c23 */ /* 0x100fe20008010898 */
[--C-:B------:R-:W-:Y:S01]  /*9930*/  FFMA.FTZ R181, R199, UR7, -R152.reuse ;  /* 0x00000007c7b57c23 */ /* 0x100fe20008010898 */
[--C-:B------:R-:W-:Y:S01]  /*9940*/  FFMA.FTZ R199, R158, UR7, -R152.reuse ;  /* 0x000000079ec77c23 */ /* 0x100fe20008010898 */
[----:B------:R-:W-:Y:S01]  /*9950*/  ISETP.NE.AND P3, PT, R18, R155, PT ;  /* 0x0000009b1200720c */ /* 0x000fe20003f65270 */
[----:B------:R-:W-:Y:S01]  /*9960*/  FMUL.FTZ R153, R153, UR7 ;  /* 0x0000000799997c20 */ /* 0x000fe20008410000 */
        /* <DEDUP_REMOVED lines=8> */
[----:B------:R4:W5:Y:S01]  /*99f0*/  MUFU.EX2 R206, R153 ;  /* 0x0000009900ce7308 */ /* 0x0009620000000800 */
[--C-:B--2---:R-:W-:Y:S01]  /*9a00*/  FFMA.FTZ R159, R198, UR7, -R152.reuse ;  /* 0x00000007c69f7c23 */ /* 0x104fe20008010898 */
[----:B------:R-:W-:Y:S01]  /*9a10*/  FFMA.FTZ R198, R202, UR7, -R152 ;  /* 0x00000007cac67c23 */ /* 0x000fe20008010898 */
[----:B------:R-:W-:-:S02]  /*9a20*/  @!P3 IMAD R16, R16, 0x40, R22 ;  /* 0x000000401010b824 */ /* 0x000fc400078e0216 */
[--C-:B------:R-:W-:Y:S01]  /*9a30*/  FFMA.FTZ R157, R154, UR7, -R152.reuse ;  /* 0x000000079a9d7c23 */ /* 0x100fe20008010898 */
[--C-:B------:R-:W-:Y:S01]  /*9a40*/  FFMA.FTZ R161, R182, UR7, -R152.reuse ;  /* 0x00000007b6a17c23 */ /* 0x100fe20008010898 */
[----:B------:R-:W-:Y:S01]  /*9a50*/  F2FP.BF16.F32.PACK_AB R154, R168, R21 ;  /* 0x00000015a89a723e */ /* 0x000fe200000010ff */
[-C--:B------:R-:W-:Y:S01]  /*9a60*/  FMUL.FTZ R89, R89, R7.reuse ;  /* 0x0000000759597220 */ /* 0x080fe20000410000 */
[----:B------:R-:W-:Y:S01]  /*9a70*/  @!P3 LEA R155, R16, UR36, 0x2 ;  /* 0x00000024109bbc11 */ /* 0x000fe2000f8e10ff */
[----:B----4-:R-:W-:Y:S01]  /*9a80*/  FFMA.FTZ R153, R201, UR7, -R152 ;  /* 0x00000007c9997c23 */ /* 0x010fe20008010898 */
[----:B------:R-:W-:Y:S01]  /*9a90*/  MUFU.EX2 R181, R181 ;  /* 0x000000b500b57308 */ /* 0x000fe20000000800 */
[----:B------:R-:W-:Y:S01]  /*9aa0*/  F2FP.BF16.F32.PACK_AB R152, R15, R20 ;  /* 0x000000140f98723e */ /* 0x000fe200000010ff */
[----:B------:R-:W-:Y:S01]  /*9ab0*/  FMUL.FTZ R92, R92, R7 ;  /* 0x000000075c5c7220 */ /* 0x000fe20000410000 */
[----:B------:R-:W-:Y:S01]  /*9ac0*/  @!P3 STS [R155+0x38400], R7 ;  /* 0x038400079b00b388 */ /* 0x000fe20000000800 */
[----:B---3--:R-:W-:Y:S01]  /*9ad0*/  F2FP.BF16.F32.PACK_AB R158, R172, R171 ;  /* 0x000000abac9e723e */ /* 0x008fe200000010ff */
[----:B------:R-:W-:Y:S01]  /*9ae0*/  FMUL.FTZ R93, R93, R7 ;  /* 0x000000075d5d7220 */ /* 0x000fe20000410000 */
[----:B-1----:R-:W-:Y:S01]  /*9af0*/  F2FP.BF16.F32.PACK_AB R160, R174, R173 ;  /* 0x000000adaea0723e */ /* 0x002fe200000010ff */
[----:B-----5:R1:W-:Y:S01]  /*9b00*/  @!P3 STS [R155+0x38420], R206 ;  /* 0x038420ce9b00b388 */ /* 0x0203e20000000800 */
        /* <DEDUP_REMOVED lines=74> */
[-C--:B------:R-:W-:Y:S01]  /*9fb0*/  FMUL.FTZ R94, R94, R206.reuse ;  /* 0x000000ce5e5e7220 */ /* 0x080fe20000410000 */
[----:B-1----:R-:W-:Y:S01]  /*9fc0*/  F2FP.BF16.F32.PACK_AB R162, R178, R175 ;  /* 0x000000afb2a2723e */ /* 0x002fe200000010ff */
        /* <DEDUP_REMOVED lines=25> */
[-C--:B------:R-:W-:Y:S01]  /*a160*/  FMUL.FTZ R134, R134, R206.reuse ;  /* 0x000000ce86867220 */ /* 0x080fe20000410000 */
[-C--:B------:R-:W-:Y:S01]  /*a170*/  FMUL.FTZ R135, R135, R206.reuse ;  /* 0x000000ce87877220 */ /* 0x080fe20000410000 */
[----:B------:R-:W-:Y:S01]  /*a180*/  FMUL.FTZ R138, R138, R206 ;  /* 0x000000ce8a8a7220 */ /* 0x000fe20000410000 */
[----:B------:R-:W1:Y:S01]  /*a190*/  MUFU.EX2 R177, R177 ;  /* 0x000000b100b17308 */ /* 0x000e620000000800 */
[----:B---3--:R-:W-:Y:S01]  /*a1a0*/  F2FP.BF16.F32.PACK_AB R163, R197, R182 ;  /* 0x000000b6c5a3723e */ /* 0x008fe200000010ff */
        /* <DEDUP_REMOVED lines=8> */
[----:B------:R2:W-:Y:S01]  /*a230*/  STSM.16.M88.4 [R184+0x36400], R152 ;  /* 0x03640098b8007844 */ /* 0x0005e20000000200 */
[----:B------:R-:W-:Y:S01]  /*a240*/  FFMA.FTZ R20, R7, R5, R20 ;  /* 0x0000000507147223 */ /* 0x000fe20000010014 */
[----:B------:R-:W-:Y:S01]  /*a250*/  FFMA.FTZ R181, R206, R6, R181 ;  /* 0x00000006ceb57223 */ /* 0x000fe200000100b5 */
[----:B------:R-:W-:Y:S01]  /*a260*/  ISETP.GT.AND P3, PT, R9, R14, PT ;  /* 0x0000000e0900720c */ /* 0x000fe20003f64270 */
[----:B------:R2:W-:Y:S01]  /*a270*/  STSM.16.M88.4 [R187], R156 ;  /* 0x0000009cbb007844 */ /* 0x0005e20000000200 */
[----:B------:R-:W-:Y:S01]  /*a280*/  FADD.FTZ R20, R15, R20 ;  /* 0x000000140f147221 */ /* 0x000fe20000010000 */
[----:B------:R-:W3:Y:S01]  /*a290*/  MUFU.EX2 R196, R196 ;  /* 0x000000c400c47308 */ /* 0x000ee20000000800 */
[----:B-1----:R-:W-:Y:S01]  /*a2a0*/  F2FP.BF16.F32.PACK_AB R164, R177, R176 ;  /* 0x000000b0b1a4723e */ /* 0x002fe200000010ff */
[----:B------:R-:W-:Y:S01]  /*a2b0*/  FADD.FTZ R204, R204, R181 ;  /* 0x000000b5cccc7221 */ /* 0x000fe20000010000 */
[----:B------:R-:W-:Y:S01]  /*a2c0*/  FADD.FTZ R21, R21, R20 ;  /* 0x0000001415157221 */ /* 0x000fe20000010000 */
[----:B------:R-:W-:-:S02]  /*a2d0*/  IMAD.MOV.U32 R7, RZ, RZ, R13 ;  /* 0x000000ffff077224 */ /* 0x000fc400078e000d */
[----:B------:R-:W-:Y:S01]  /*a2e0*/  FADD.FTZ R199, R199, R204 ;  /* 0x000000ccc7c77221 */ /* 0x000fe20000010000 */
[----:B------:R-:W-:Y:S01]  /*a2f0*/  FADD.FTZ R168, R168, R21 ;  /* 0x00000015a8a87221 */ /* 0x000fe20000010000 */
[----:B------:R-:W-:Y:S02]  /*a300*/  MUFU.EX2 R198, R198 ;  /* 0x000000c600c67308 */ /* 0x000fe40000000800 */
[----:B------:R-:W-:Y:S01]  /*a310*/  FADD.FTZ R199, R8, R199 ;  /* 0x000000c708c77221 */ /* 0x000fe20000010000 */
[----:B------:R-:W-:Y:S01]  /*a320*/  FADD.FTZ R169, R169, R168 ;  /* 0x000000a8a9a97221 */ /* 0x000fe20000010000 */
[----:B------:R-:W-:Y:S02]  /*a330*/  IMAD.MOV.U32 R8, RZ, RZ, R180 ;  /* 0x000000ffff087224 */ /* 0x000fe400078e00b4 */
        /* <DEDUP_REMOVED lines=8> */
[----:B------:R3:W-:Y:S01]  /*a3c0*/  MUFU.EX2 R200, R161 ;  /* 0x000000a100c87308 */ /* 0x0007e20000000800 */
[----:B------:R-:W-:Y:S02]  /*a3d0*/  IMAD.MOV.U32 R16, RZ, RZ, R12 ;  /* 0x000000ffff107224 */ /* 0x000fe400078e000c */
[----:B------:R-:W-:Y:S01]  /*a3e0*/  FADD.FTZ R209, R208, R209 ;  /* 0x000000d1d0d17221 */ /* 0x000fe20000010000 */
[----:B------:R-:W-:-:S04]  /*a3f0*/  FADD.FTZ R173, R173, R172 ;  /* 0x000000acadad7221 */ /* 0x000fc80000010000 */
[----:B------:R-:W-:Y:S01]  /*a400*/  FADD.FTZ R174, R174, R173 ;  /* 0x000000adaeae7221 */ /* 0x000fe20000010000 */
[----:B------:R-:W4:Y:S01]  /*a410*/  MUFU.EX2 R207, R207 ;  /* 0x000000cf00cf7308 */ /* 0x000f220000000800 */
[----:B---3--:R-:W-:Y:S01]  /*a420*/  F2FP.BF16.F32.PACK_AB R161, R183, R202 ;  /* 0x000000cab7a1723e */ /* 0x008fe200000010ff */
[----:B------:R-:W-:Y:S01]  /*a430*/  FADD.FTZ R202, R202, R209 ;  /* 0x000000d1caca7221 */ /* 0x000fe20000010000 */
[----:B-1----:R-:W-:Y:S01]  /*a440*/  F2FP.BF16.F32.PACK_AB R165, R205, R198 ;  /* 0x000000c6cda5723e */ /* 0x002fe200000010ff */
[----:B------:R-:W-:Y:S02]  /*a450*/  FADD.FTZ R175, R175, R174 ;  /* 0x000000aeafaf7221 */ /* 0x000fe40000010000 */
[----:B------:R2:W-:Y:S01]  /*a460*/  STSM.16.M88.4 [R185], R160 ;  /* 0x000000a0b9007844 */ /* 0x0005e20000000200 */
[----:B------:R-:W-:Y:S01]  /*a470*/  FADD.FTZ R183, R183, R202 ;  /* 0x000000cab7b77221 */ /* 0x000fe20000010000 */
[----:B------:R-:W-:-:S03]  /*a480*/  FADD.FTZ R175, R178, R175 ;  /* 0x000000afb2af7221 */ /* 0x000fc60000010000 */
[----:B------:R-:W-:Y:S01]  /*a490*/  FADD.FTZ R182, R182, R183 ;  /* 0x000000b7b6b67221 */ /* 0x000fe20000010000 */
[----:B------:R-:W-:-:S03]  /*a4a0*/  FADD.FTZ R176, R176, R175 ;  /* 0x000000afb0b07221 */ /* 0x000fc60000010000 */
[----:B------:R-:W-:Y:S01]  /*a4b0*/  FADD.FTZ R197, R197, R182 ;  /* 0x000000b6c5c57221 */ /* 0x000fe20000010000 */
[----:B------:R-:W-:Y:S01]  /*a4c0*/  FADD.FTZ R176, R177, R176 ;  /* 0x000000b0b1b07221 */ /* 0x000fe20000010000 */
[----:B----4-:R-:W-:Y:S02]  /*a4d0*/  F2FP.BF16.F32.PACK_AB R167, R207, R200 ;  /* 0x000000c8cfa7723e */ /* 0x010fe400000010ff */
[----:B------:R-:W-:Y:S01]  /*a4e0*/  FADD.FTZ R198, R198, R197 ;  /* 0x000000c5c6c67221 */ /* 0x000fe20000010000 */
[----:B------:R-:W-:Y:S02]  /*a4f0*/  FADD.FTZ R5, R179, R176 ;  /* 0x000000b0b3057221 */ /* 0x000fe40000010000 */
[----:B------:R2:W-:Y:S01]  /*a500*/  STSM.16.M88.4 [R186], R164 ;  /* 0x000000a4ba007844 */ /* 0x0005e20000000200 */
[----:B------:R-:W-:Y:S01]  /*a510*/  WARPGROUP.ARRIVE ;  /* 0x00000000000079c5 */ /* 0x000fe20000000000 */
[----:B------:R-:W-:Y:S01]  /*a520*/  FADD.FTZ R205, R205, R198 ;  /* 0x000000c6cdcd7221 */ /* 0x000fe20000010000 */
[----:B------:R-:W-:-:S03]  /*a530*/  FADD.FTZ R5, R196, R5 ;  /* 0x00000005c4057221 */ /* 0x000fc60000010000 */
[----:B------:R-:W-:Y:S01]  /*a540*/  FADD.FTZ R6, R200, R205 ;  /* 0x000000cdc8067221 */ /* 0x000fe20000010000 */
[----:B------:R-:W-:Y:S01]  /*a550*/  HGMMA.64x256x16.F32.BF16 R24, R152, gdesc[UR8].tnspB, R24, gsb0 ;  /* 0x43e0000898187df0 */ /* 0x000fe20008001818 */
[----:B------:R-:W-:Y:S01]  /*a560*/  R2UR UR10, R210 ;  /* 0x00000000d20a72ca */ /* 0x000fe200000e0000 */
[----:B------:R-:W-:Y:S01]  /*a570*/  UMOV UR11, 0x40000040 ;  /* 0x40000040000b7882 */ /* 0x000fe20000000000 */
[----:B------:R-:W-:Y:S02]  /*a580*/  VIADD R210, R203, 0x100 ;  /* 0x00000100cbd27836 */ /* 0x000fe40000000000 */
[----:B------:R-:W-:Y:S01]  /*a590*/  FADD.FTZ R6, R207, R6 ;  /* 0x00000006cf067221 */ /* 0x000fe20000010000 */
[----:B------:R-:W-:Y:S01]  /*a5a0*/  VIADD R203, R203, 0x180 ;  /* 0x00000180cbcb7836 */ /* 0x000fe20000000000 */
[----:B------:R-:W-:Y:S02]  /*a5b0*/  WARPGROUP.DEPBAR.LE gsb0, 0x0 ;  /* 0x00008000000079c5 */ /* 0x000fe40000010000 */
[----:B------:R-:W-:-:S15]  /*a5c0*/  WARPGROUP.ARRIVE ;  /* 0x00000000000079c5 */ /* 0x000fde0000000000 */
[----:B------:R-:W-:-:S04]  /*a5d0*/  NOP ;  /* 0x0000000000007918 */ /* 0x000fc80000000000 */
        /* <DEDUP_REMOVED lines=23> */
[----:B-1----:R-:W-:-:S04]  /*a750*/  VIADD R11, R9, 0xffffffff ;  /* 0xffffffff090b7836 */ /* 0x002fc80000000000 */
[----:B------:R-:W-:Y:S01]  /*a760*/  IMAD.MOV.U32 R9, RZ, RZ, R11 ;  /* 0x000000ffff097224 */ /* 0x000fe200078e000b */
[----:B--2---:R-:W-:Y:S06]  /*a770*/  @P3 BRA `(.L_x_4204) ;  /* 0xffffffc800043947 */ /* 0x004fec000383ffff */
[----:B------:R-:W-:Y:S02]  /*a780*/  IMAD.MOV.U32 R8, RZ, RZ, R180 ;  /* 0x000000ffff087224 */ /* 0x000fe400078e00b4 */
[----:B------:R-:W-:Y:S02]  /*a790*/  IMAD.MOV.U32 R7, RZ, RZ, R13 ;  /* 0x000000ffff077224 */ /* 0x000fe400078e000d */
[----:B------:R-:W-:Y:S02]  /*a7a0*/  IMAD.MOV.U32 R16, RZ, RZ, R12 ;  /* 0x000000ffff107224 */ /* 0x000fe400078e000c */
[----:B------:R-:W-:-:S07]  /*a7b0*/  IMAD.MOV.U32 R9, RZ, RZ, R11 ;  /* 0x000000ffff097224 */ /* 0x000fce00078e000b */
.L_x_4187:
        /* <DEDUP_REMOVED lines=15> */
.L_x_4206:
[----:B------:R-:W-:-:S11]  /*a8b0*/  UISETP.NE.AND UP0, UPT, UR10, 0x1, UPT ;  /* 0x000000010a00788c */ /* 0x000fd6000bf05270 */
[----:B------:R-:W-:Y:S02]  /*a8c0*/  @UP0 ULDC.64 UR14, c[0x0][0xae0] ;  /* 0x0002b800000e0ab9 */ /* 0x000fe40000000a00 */
[----:B------:R-:W-:-:S04]  /*a8d0*/  UIMAD.WIDE.U32 UR4, UR40, UR14, URZ ;  /* 0x0000000e280472a5 */ /* 0x000fc8000f8e003f */
[----:B------:R-:W-:-:S12]  /*a8e0*/  @UP0 USHF.R.U32.HI UR40, URZ, UR15, UR5 ;  /* 0x0000000f3f280299 */ /* 0x000fd80008011605 */
.L_x_4207:
[----:B------:R-:W-:-:S04]  /*a8f0*/  UIMAD UR40, UR40, UR10, URZ ;  /* 0x0000000a282872a4 */ /* 0x000fc8000f8e023f */
[----:B------:R-:W-:-:S04]  /*a900*/  UISETP.LT.AND UP0, UPT, UR6, UR40, UPT ;  /* 0x000000280600728c */ /* 0x000fc8000bf01270 */
[----:B------:R-:W-:-:S12]  /*a910*/  USEL UR6, UR6, UR40, !UP0 ;  /* 0x0000002806067287 */ /* 0x000fd8000c000000 */
.L_x_4205:
        /* <DEDUP_REMOVED lines=8> */
[----:B------:R-:W-:Y:S02]  /*a9a0*/  IMAD.MOV.U32 R201, RZ, RZ, R8 ;  /* 0x000000ffffc97224 */ /* 0x000fe400078e0008 */
[----:B------:R-:W-:Y:S02]  /*a9b0*/  IMAD.MOV.U32 R12, RZ, RZ, R7 ;  /* 0x000000ffff0c7224 */ /* 0x000fe400078e0007 */
[----:B------:R-:W-:Y:S02]  /*a9c0*/  IMAD.MOV.U32 R11, RZ, RZ, R9 ;  /* 0x000000ffff0b7224 */ /* 0x000fe400078e0009 */
[----:B------:R-:W-:-:S07]  /*a9d0*/  IMAD.MOV.U32 R199, RZ, RZ, R16 ;  /* 0x000000ffffc77224 */ /* 0x000fce00078e0010 */
.L_x_4217:
[----:B------:R-:W-:Y:S01]  /*a9e0*/  VIADD R16, R199, 0x1 ;  /* 0x00000001c7107836 */ /* 0x000fe20000000000 */
[C---:B------:R-:W-:Y:S01]  /*a9f0*/  ISETP.GT.AND P2, PT, R11.reuse, UR4, PT ;  /* 0x000000040b007c0c */ /* 0x040fe2000bf44270 */
[----:B------:R-:W-:-:S03]  /*aa00*/  VIADD R11, R11, 0xffffffff ;  /* 0xffffffff0b0b7836 */ /* 0x000fc60000000000 */
[----:B------:R-:W-:-:S04]  /*aa10*/  ISETP.NE.AND P3, PT, R16, 0x2, PT ;  /* 0x000000021000780c */ /* 0x000fc80003f65270 */
[----:B------:R-:W-:Y:S02]  /*aa20*/  SEL R8, RZ, 0x1, P3 ;  /* 0x00000001ff087807 */ /* 0x000fe40001800000 */
[----:B------:R-:W-:Y:S02]  /*aa30*/  SEL R16, R16, RZ, P3 ;  /* 0x000000ff10107207 */ /* 0x000fe40001800000 */
[----:B------:R-:W-:Y:S01]  /*aa40*/  LOP3.LUT R17, R17, R8, RZ, 0x3c, !PT ;  /* 0x0000000811117212 */ /* 0x000fe200078e3cff */
[----:B-1----:R-:W-:Y:S06]  /*aa50*/  @!P0 BRA `(.L_x_4209) ;  /* 0x0000000000048947 */ /* 0x002fec0003800000 */
[----:B------:R-:W-:Y:S01]  /*aa60*/  BPT.TRAP 0x1 ;  /* 0x000000040000795c */ /* 0x000fe20000300000 */
.L_x_4209:
[----:B------:R-:W-:Y:S02]  /*aa70*/  LEA R9, R16, UR36, 0x3 ;  /* 0x0000002410097c11 */ /* 0x000fe4000f8e18ff */
[----:B------:R-:W-:-:S04]  /*aa80*/  SHF.L.U32 R8, R17, 0x1f, RZ ;  /* 0x0000001f11087819 */ /* 0x000fc800000006ff */
[----:B------:R1:W2:Y:S01]  /*aa90*/  SYNCS.PHASECHK.TRANS64.TRYWAIT P3, [R9+URZ+0x38830], R8 ;  /* 0x03883008090075a7 */ /* 0x0002a2000806017f */
[----:B------:R-:W-:Y:S05]  /*aaa0*/  @!P0 BRA `(.L_x_4210) ;  /* 0x0000000000048947 */ /* 0x000fea0003800000 */
[----:B------:R-:W-:Y:S01]  /*aab0*/  BPT.TRAP 0x1 ;  /* 0x000000040000795c */ /* 0x000fe20000300000 */
.L_x_4210:
[----:B------:R-:W-:Y:S01]  /*aac0*/  IMAD R7, R16, 0x200, R4 ;  /* 0x0000020010077824 */ /* 0x000fe200078e0204 */
[----:B--2---:R-:W-:Y:S06]  /*aad0*/  @P3 BRA `(.L_x_4211) ;  /* 0x0000000000083947 */ /* 0x004fec0003800000 */
[----:B------:R-:W2:Y:S02]  /*aae0*/  SYNCS.PHASECHK.TRANS64.TRYWAIT P3, [R9+URZ+0x38830], R8 ;  /* 0x03883008090075a7 */ /* 0x000ea4000806017f */
[----:B--2---:R-:W-:Y:S05]  /*aaf0*/  @!P3 BRA `(.L_x_4212) ;  /* 0x000000c000c8b947 */ /* 0x004fea0003800000 */
.L_x_4211:
[----:B------:R-:W-:Y:S01]  /*ab00*/  R2UR UR26, R7 ;  /* 0x00000000071a72ca */ /* 0x000fe200000e0000 */
[----:B------:R-:W-:Y:S01]  /*ab10*/  WARPGROUP.ARRIVE ;  /* 0x00000000000079c5 */ /* 0x000fe20000000000 */
[----:B------:R-:W-:Y:S01]  /*ab20*/  UMOV UR27, 0x40000040 ;  /* 0x40000040001b7882 */ /* 0x000fe20000000000 */
[----:B------:R-:W-:Y:S01]  /*ab30*/  UMOV UR23, 0x40000040 ;  /* 0x4000004000177882 */ /* 0x000fe20000000000 */
[----:B------:R-:W-:Y:S01]  /*ab40*/  UMOV UR19, 0x40000040 ;  /* 0x4000004000137882 */ /* 0x000fe20000000000 */
[----:B------:R-:W-:-:S08]  /*ab50*/  UMOV UR15, 0x40000040 ;  /* 0x40000040000f7882 */ /* 0x000fd00000000000 */
[----:B------:R-:W-:Y:S01]  /*ab60*/  HGMMA.64x64x16.F32.BF16 R152, gdesc[UR24], RZ, !UPT, gsb0 ;  /* 0x00e00000189879f0 */ /* 0x000fe2000c0018ff */
[----:B------:R-:W-:Y:S02]  /*ab70*/  UIADD3 UR22, UR26, 0x2, URZ ;  /* 0x000000021a167890 */ /* 0x000fe4000fffe03f */
[----:B------:R-:W-:Y:S02]  /*ab80*/  UIADD3 UR18, UR26, 0x4, URZ ;  /* 0x000000041a127890 */ /* 0x000fe4000fffe03f */
[----:B------:R-:W-:Y:S01]  /*ab90*/  UIADD3 UR14, UR26, 0x6, URZ ;  /* 0x000000061a0e7890 */ /* 0x000fe2000fffe03f */
        /* <DEDUP_REMOVED lines=10> */
[----:B------:R-:W-:Y:S05]  /*ac40*/  @!P0 BRA `(.L_x_4213) ;  /* 0x0000000000048947 */ /* 0x000fea0003800000 */
[----:B------:R-:W-:Y:S01]  /*ac50*/  BPT.TRAP 0x1 ;  /* 0x000000040000795c */ /* 0x000fe20000300000 */
.L_x_4213:
[----:B------:R3:W4:Y:S01]  /*ac60*/  SYNCS.PHASECHK.TRANS64.TRYWAIT P3, [R9+URZ+0x38850], R8 ;  /* 0x03885008090075a7 */ /* 0x000722000806017f */
[----:B------:R-:W-:Y:S05]  /*ac70*/  @!P0 BRA `(.L_x_4214) ;  /* 0x0000000000048947 */ /* 0x000fea0003800000 */
[----:B------:R-:W-:Y:S01]  /*ac80*/  BPT.TRAP 0x1 ;  /* 0x000000040000795c */ /* 0x000fe20000300000 */
.L_x_4214:
[----:B----4-:R-:W-:Y:S05]  /*ac90*/  @P3 BRA `(.L_x_4215) ;  /* 0x0000000000083947 */ /* 0x010fea0003800000 */
[----:B------:R-:W4:Y:S02]  /*aca0*/  SYNCS.PHASECHK.TRANS64.TRYWAIT P3, [R9+URZ+0x38850], R8 ;  /* 0x03885008090075a7 */ /* 0x000f24000806017f */
[----:B----4-:R-:W-:Y:S05]  /*acb0*/  @!P3 BRA `(.L_x_4216) ;  /* 0x000000c0006cb947 */ /* 0x010fea0003800000 */
.L_x_4215:
[----:B------:R-:W-:Y:S01]  /*acc0*/  IMAD R7, R16, 0x1000, R3 ;  /* 0x0000100010077824 */ /* 0x000fe200078e0203 */
[----:B------:R-:W-:Y:S01]  /*acd0*/  WARPGROUP.ARRIVE ;  /* 0x00000000000079c5 */ /* 0x000fe20000000000 */
[----:B------:R-:W-:Y:S01]  /*ace0*/  UMOV UR11, 0x40000040 ;  /* 0x40000040000b7882 */ /* 0x000fe20000000000 */
[C---:B------:R-:W-:Y:S01]  /*acf0*/  VIADD R13, R0.reuse, 0x2 ;  /* 0x00000002000d7836 */ /* 0x040fe20000000000 */
[----:B------:R-:W-:Y:S01]  /*ad00*/  UMOV UR29, 0x40000040 ;  /* 0x40000040001d7882 */ /* 0x000fe20000000000 */
[C---:B------:R-:W-:Y:S01]  /*ad10*/  R2UR UR10, R7.reuse ;  /* 0x00000000070a72ca */ /* 0x040fe200000e0000 */
[----:B-1234-:R-:W-:Y:S01]  /*ad20*/  VIADD R8, R7, 0x2 ;  /* 0x0000000207087836 */ /* 0x01efe20000000000 */
[----:B------:R-:W-:Y:S01]  /*ad30*/  UMOV UR31, 0x40000040 ;  /* 0x40000040001f7882 */ /* 0x000fe20000000000 */
[----:B------:R-:W-:Y:S01]  /*ad40*/  R2UR UR28, R13 ;  /* 0x000000000d1c72ca */ /* 0x000fe200000e0000 */
[----:B------:R-:W-:Y:S01]  /*ad50*/  VIADD R13, R0, 0x4 ;  /* 0x00000004000d7836 */ /* 0x000fe20000000000 */
[----:B------:R-:W1:Y:S01]  /*ad60*/  S2R R14, SR_TID.X ;  /* 0x00000000000e7919 */ /* 0x000e620000002100 */
[----:B------:R-:W-:Y:S01]  /*ad70*/  R2UR UR30, R8 ;  /* 0x00000000081e72ca */ /* 0x000fe200000e0000 */
[----:B------:R-:W-:Y:S01]  /*ad80*/  VIADD R8, R7, 0x4 ;  /* 0x0000000407087836 */ /* 0x000fe20000000000 */
[----:B------:R-:W-:Y:S01]  /*ad90*/  ULDC UR7, c[0x0][0xa80] ;  /* 0x0002a00000077ab9 */ /* 0x000fe20000000800 */
[----:B------:R-:W-:-:S02]  /*ada0*/  VIADD R21, R0, 0x800 ;  /* 0x0000080000157836 */ /* 0x000fc40000000000 */
[----:B------:R-:W-:Y:S02]  /*adb0*/  VIADD R15, R7, 0x800 ;  /* 0x00000800070f7836 */ /* 0x000fe40000000000 */
[----:B------:R-:W-:Y:S01]  /*adc0*/  HGMMA.64x64x16.F32.BF16 R152, gdesc[UR8], R152, gsb0 ;  /* 0x00e00000089879f0 */ /* 0x000fe20008001898 */
[----:B------:R-:W-:Y:S01]  /*add0*/  IMAD R208, R16, 0x1000, R19 ;  /* 0x0000100010d07824 */ /* 0x000fe200078e0213 */
[----:B------:R-:W-:-:S04]  /*ade0*/  UMOV UR11, 0x40000040 ;  /* 0x40000040000b7882 */ /* 0x000fc80000000000 */
[----:B------:R-:W-:-:S13]  /*adf0*/  R2UR UR6, R208 ;  /* 0x00000000d00672ca */ /* 0x000fda00000e0000 */
[----:B------:R-:W-:Y:S01]  /*ae00*/  UMOV UR10, UR6 ;  /* 0x00000006000a7c82 */ /* 0x000fe20008000000 */
        /* <DEDUP_REMOVED lines=364> */
[----:B------:R-:W-:Y:S01]  /*c4d0*/  FFMA.FTZ R181, R181, UR7, -R200 ;  /* 0x00000007b5b57c23 */ /* 0x000fe200080108c8 */
[----:B------:R-:W-:Y:S02]  /*c4e0*/  MUFU.EX2 R13, R13 ;  /* 0x0000000d000d7308 */ /* 0x000fe40000000800 */
[----:B------:R-:W2:Y:S01]  /*c4f0*/  SHFL.BFLY PT, R153, R8, 0x2, 0x1f ;  /* 0x0c401f0008997f89 */ /* 0x000ea200000e0000 */
[-C--:B-1----:R-:W-:Y:S01]  /*c500*/  FMUL.FTZ R24, R24, R12.reuse ;  /* 0x0000000c18187220 */ /* 0x082fe20000410000 */
        /* <DEDUP_REMOVED lines=52> */
[----:B------:R-:W-:Y:S01]  /*c850*/  IMAD.MOV R153, RZ, RZ, -R23 ;  /* 0x000000ffff997224 */ /* 0x000fe200078e0a17 */
[----:B------:R-:W-:Y:S01]  /*c860*/  MUFU.EX2 R198, R198 ;  /* 0x000000c600c67308 */ /* 0x000fe20000000800 */
[-C--:B------:R-:W-:Y:S01]  /*c870*/  FMUL.FTZ R112, R112, R12.reuse ;  /* 0x0000000c70707220 */ /* 0x080fe20000410000 */
[-C--:B------:R-:W-:Y:S01]  /*c880*/  FMUL.FTZ R113, R113, R12.reuse ;  /* 0x0000000c71717220 */ /* 0x080fe20000410000 */
[----:B------:R-:W-:Y:S01]  /*c890*/  FADD.FTZ R152, -R8, R201 ;  /* 0x000000c908987221 */ /* 0x000fe20000010100 */
[----:B------:R-:W-:Y:S01]  /*c8a0*/  ISETP.NE.AND P3, PT, R18, R153, PT ;  /* 0x000000991200720c */ /* 0x000fe20003f65270 */
[----:B------:R-:W-:Y:S01]  /*c8b0*/  FMUL.FTZ R156, R8, UR7 ;  /* 0x00000007089c7c20 */ /* 0x000fe20008410000 */
[----:B------:R-:W-:Y:S01]  /*c8c0*/  FMUL.FTZ R116, R116, R12 ;  /* 0x0000000c74747220 */ /* 0x000fe20000410000 */
[----:B------:R-:W-:Y:S01]  /*c8d0*/  FMUL.FTZ R152, R152, UR7 ;  /* 0x0000000798987c20 */ /* 0x000fe20008410000 */
        /* <DEDUP_REMOVED lines=8> */
[----:B------:R2:W3:Y:S01]  /*c960*/  MUFU.EX2 R201, R152 ;  /* 0x0000009800c97308 */ /* 0x0004e20000000800 */
[----:B------:R-:W-:-:S02]  /*c970*/  @!P3 IMAD R153, R199, 0x40, R22 ;  /* 0x00000040c799b824 */ /* 0x000fc400078e0216 */
[--C-:B------:R-:W-:Y:S01]  /*c980*/  FFMA.FTZ R209, R167, UR7, -R156.reuse ;  /* 0x00000007a7d17c23 */ /* 0x100fe2000801089c */
[--C-:B------:R-:W-:Y:S01]  /*c990*/  FFMA.FTZ R170, R170, UR7, -R156.reuse ;  /* 0x00000007aaaa7c23 */ /* 0x100fe2000801089c */
[--C-:B------:R-:W-:Y:S01]  /*c9a0*/  FFMA.FTZ R171, R171, UR7, -R156.reuse ;  /* 0x00000007abab7c23 */ /* 0x100fe2000801089c */
[--C-:B------:R-:W-:Y:S01]  /*c9b0*/  FFMA.FTZ R174, R174, UR7, -R156.reuse ;  /* 0x00000007aeae7c23 */ /* 0x100fe2000801089c */
[----:B------:R-:W-:Y:S01]  /*c9c0*/  @!P3 LEA R153, R153, UR36, 0x2 ;  /* 0x000000249999bc11 */ /* 0x000fe2000f8e10ff */
[--C-:B------:R-:W-:Y:S01]  /*c9d0*/  FFMA.FTZ R175, R175, UR7, -R156.reuse ;  /* 0x00000007afaf7c23 */ /* 0x100fe2000801089c */
[--C-:B------:R-:W-:Y:S01]  /*c9e0*/  FFMA.FTZ R178, R178, UR7, -R156.reuse ;  /* 0x00000007b2b27c23 */ /* 0x100fe2000801089c */
[----:B--2---:R-:W-:Y:S02]  /*c9f0*/  @!P1 VIADD R152, R9, 0x38840 ;  /* 0x0003884009989836 */ /* 0x004fe40000000000 */
[--C-:B------:R-:W-:Y:S01]  /*ca00*/  FFMA.FTZ R179, R179, UR7, -R156.reuse ;  /* 0x00000007b3b37c23 */ /* 0x100fe2000801089c */
[--C-:B------:R-:W-:Y:S01]  /*ca10*/  FFMA.FTZ R182, R182, UR7, -R156.reuse ;  /* 0x00000007b6b67c23 */ /* 0x100fe2000801089c */
[----:B------:R-:W-:Y:S01]  /*ca20*/  FFMA.FTZ R183, R183, UR7, -R156 ;  /* 0x00000007b7b77c23 */ /* 0x000fe2000801089c */
[----:B------:R-:W-:Y:S01]  /*ca30*/  MUFU.EX2 R200, R200 ;  /* 0x000000c800c87308 */ /* 0x000fe20000000800 */
[----:B------:R-:W-:Y:S01]  /*ca40*/  @!P1 PRMT R152, RZ, 0x654, R152 ;  /* 0x00000654ff989816 */ /* 0x000fe20000000098 */
[----:B------:R-:W-:Y:S01]  /*ca50*/  FMUL.FTZ R117, R117, R12 ;  /* 0x0000000c75757220 */ /* 0x000fe20000410000 */
[----:B-1----:R-:W-:Y:S01]  /*ca60*/  F2FP.BF16.F32.PACK_AB R154, R20, R15 ;  /* 0x0000000f149a723e */ /* 0x002fe200000010ff */
[----:B---3--:R-:W-:Y:S01]  /*ca70*/  FMUL.FTZ R26, R26, R201 ;  /* 0x000000c91a1a7220 */ /* 0x008fe20000410000 */
[----:B------:R1:W-:Y:S01]  /*ca80*/  @!P1 SYNCS.ARRIVE.TRANS64.RED.A1T0 RZ, [R152+URZ], RZ ;  /* 0x000000ff98ff99a7 */ /* 0x0003e2000810043f */
[----:B------:R-:W-:Y:S01]  /*ca90*/  @!P3 STS [R153+0x38400], R12 ;  /* 0x0384000c9900b388 */ /* 0x000fe20000000800 */
[----:B------:R-:W-:Y:S01]  /*caa0*/  F2FP.BF16.F32.PACK_AB R156, R196, R21 ;  /* 0x00000015c49c723e */ /* 0x000fe200000010ff */
[----:B------:R-:W2:Y:S01]  /*cab0*/  MUFU.EX2 R203, R203 ;  /* 0x000000cb00cb7308 */ /* 0x000ea20000000800 */
[----:B------:R-:W-:Y:S01]  /*cac0*/  F2FP.BF16.F32.PACK_AB R158, R198, R197 ;  /* 0x000000c5c69e723e */ /* 0x000fe200000010ff */
[----:B------:R2:W-:Y:S01]  /*cad0*/  @!P3 STS [R153+0x38420], R201 ;  /* 0x038420c99900b388 */ /* 0x0005e20000000800 */
[-C--:B------:R-:W-:Y:S01]  /*cae0*/  FMUL.FTZ R27, R27, R201.reuse ;  /* 0x000000c91b1b7220 */ /* 0x080fe20000410000 */
[----:B------:R-:W-:Y:S01]  /*caf0*/  FMUL.FTZ R30, R30, R201 ;  /* 0x000000c91e1e7220 */ /* 0x000fe20000410000 */
[----:B-1----:R-:W-:Y:S01]  /*cb00*/  F2FP.BF16.F32.PACK_AB R152, R14, R13 ;  /* 0x0000000d0e98723e */ /* 0x002fe200000010ff */
        /* <DEDUP_REMOVED lines=11> */
[----:B--2---:R-:W-:Y:S01]  /*cbc0*/  F2FP.BF16.F32.PACK_AB R153, R203, R200 ;  /* 0x000000c8cb99723e */ /* 0x004fe200000010ff */
        /* <DEDUP_REMOVED lines=48> */
[-C--:B------:R-:W-:Y:S01]  /*ced0*/  FMUL.FTZ R122, R122, R201.reuse ;  /* 0x000000c97a7a7220 */ /* 0x080fe20000410000 */
[-C--:B------:R-:W-:Y:S01]  /*cee0*/  FMUL.FTZ R123, R123, R201.reuse ;  /* 0x000000c97b7b7220 */ /* 0x080fe20000410000 */
[-C--:B------:R-:W-:Y:S01]  /*cef0*/  FMUL.FTZ R124, R124, R12.reuse ;  /* 0x0000000c7c7c7220 */ /* 0x080fe20000410000 */
[----:B------:R-:W-:Y:S01]  /*cf00*/  FMUL.FTZ R125, R125, R12 ;  /* 0x0000000c7d7d7220 */ /* 0x000fe20000410000 */
        /* <DEDUP_REMOVED lines=30> */
[-C--:B------:R-:W-:Y:S01]  /*d0f0*/  FMUL.FTZ R150, R150, R201.reuse ;  /* 0x000000c996967220 */ /* 0x080fe20000410000 */
[----:B------:R-:W-:Y:S01]  /*d100*/  FMUL.FTZ R151, R151, R201 ;  /* 0x000000c997977220 */ /* 0x000fe20000410000 */
[----:B------:R1:W-:Y:S01]  /*d110*/  STSM.16.M88.4 [R184+0x36400], R152 ;  /* 0x03640098b8007844 */ /* 0x0003e20000000200 */
[----:B------:R-:W-:Y:S01]  /*d120*/  VIADD R199, R208, 0x80 ;  /* 0x00000080d0c77836 */ /* 0x000fe20000000000 */
[----:B------:R-:W3:Y:S01]  /*d130*/  MUFU.EX2 R175, R175 ;  /* 0x000000af00af7308 */ /* 0x000ee20000000800 */
[----:B--2---:R-:W-:Y:S01]  /*d140*/  F2FP.BF16.F32.PACK_AB R161, R171, R170 ;  /* 0x000000aaaba1723e */ /* 0x004fe200000010ff */
[----:B------:R1:W-:Y:S01]  /*d150*/  STSM.16.M88.4 [R187], R156 ;  /* 0x0000009cbb007844 */ /* 0x0003e20000000200 */
[----:B------:R-:W-:Y:S01]  /*d160*/  FFMA.FTZ R5, R12, R5, R13 ;  /* 0x000000050c057223 */ /* 0x000fe2000001000d */
[----:B------:R-:W-:Y:S01]  /*d170*/  R2UR UR6, R199 ;  /* 0x00000000c70672ca */ /* 0x000fe200000e0000 */
[----:B------:R-:W-:-:S02]  /*d180*/  VIADD R199, R208, 0x100 ;  /* 0x00000100d0c77836 */ /* 0x000fc40000000000 */
[----:B------:R-:W-:Y:S01]  /*d190*/  FFMA.FTZ R6, R201, R6, R200 ;  /* 0x00000006c9067223 */ /* 0x000fe200000100c8 */
[----:B------:R-:W-:Y:S01]  /*d1a0*/  VIADD R208, R208, 0x180 ;  /* 0x00000180d0d07836 */ /* 0x000fe20000000000 */
[----:B------:R-:W-:Y:S01]  /*d1b0*/  MUFU.EX2 R176, R176 ;  /* 0x000000b000b07308 */ /* 0x000fe20000000800 */
[----:B------:R-:W-:Y:S01]  /*d1c0*/  FADD.FTZ R14, R14, R5 ;  /* 0x000000050e0e7221 */ /* 0x000fe20000010000 */
[----:B------:R-:W-:Y:S01]  /*d1d0*/  FADD.FTZ R203, R203, R6 ;  /* 0x00000006cbcb7221 */ /* 0x000fe20000010000 */
[----:B------:R-:W-:Y:S02]  /*d1e0*/  @!P1 VIADD R9, R9, 0x38860 ;  /* 0x0003886009099836 */ /* 0x000fe40000000000 */
[----:B------:R-:W-:Y:S01]  /*d1f0*/  FADD.FTZ R15, R15, R14 ;  /* 0x0000000e0f0f7221 */ /* 0x000fe20000010000 */
[----:B------:R-:W-:Y:S01]  /*d200*/  FADD.FTZ R202, R202, R203 ;  /* 0x000000cbcaca7221 */ /* 0x000fe20000010000 */
[----:B------:R-:W-:Y:S01]  /*d210*/  IMAD.MOV.U32 R201, RZ, RZ, R8 ;  /* 0x000000ffffc97224 */ /* 0x000fe200078e0008 */
[----:B------:R-:W2:Y:S01]  /*d220*/  MUFU.EX2 R177, R177 ;  /* 0x000000b100b17308 */ /* 0x000ea20000000800 */
[----:B---3--:R-:W-:Y:S01]  /*d230*/  F2FP.BF16.F32.PACK_AB R163, R175, R174 ;  /* 0x000000aeafa3723e */ /* 0x008fe200000010ff */
[----:B------:R-:W-:Y:S01]  /*d240*/  FADD.FTZ R20, R20, R15 ;  /* 0x0000000f14147221 */ /* 0x000fe20000010000 */
[----:B------:R-:W-:Y:S01]  /*d250*/  FADD.FTZ R205, R205, R202 ;  /* 0x000000cacdcd7221 */ /* 0x000fe20000010000 */
[----:B------:R-:W-:Y:S01]  /*d260*/  @!P1 PRMT R9, RZ, 0x654, R9 ;  /* 0x00000654ff099816 */ /* 0x000fe20000000009 */
[----:B------:R-:W-:Y:S01]  /*d270*/  IMAD.MOV.U32 R12, RZ, RZ, R7 ;  /* 0x000000ffff0c7224 */ /* 0x000fe200078e0007 */
[----:B------:R1:W-:Y:S01]  /*d280*/  STSM.16.M88.4 [R185], R160 ;  /* 0x000000a0b9007844 */ /* 0x0003e20000000200 */
[----:B------:R-:W-:Y:S01]  /*d290*/  FADD.FTZ R21, R21, R20 ;  /* 0x0000001415157221 */ /* 0x000fe20000010000 */
[----:B------:R-:W-:Y:S01]  /*d2a0*/  MUFU.EX2 R180, R180 ;  /* 0x000000b400b47308 */ /* 0x000fe20000000800 */
[----:B------:R-:W-:-:S02]  /*d2b0*/  FADD.FTZ R204, R204, R205 ;  /* 0x000000cdcccc7221 */ /* 0x000fc40000010000 */
[----:B------:R-:W-:Y:S02]  /*d2c0*/  FADD.FTZ R196, R196, R21 ;  /* 0x00000015c4c47221 */ /* 0x000fe40000010000 */
[----:B------:R-:W-:Y:S02]  /*d2d0*/  FADD.FTZ R207, R207, R204 ;  /* 0x000000cccfcf7221 */ /* 0x000fe40000010000 */
[----:B------:R-:W-:Y:S01]  /*d2e0*/  FADD.FTZ R197, R197, R196 ;  /* 0x000000c4c5c57221 */ /* 0x000fe20000010000 */
[----:B------:R-:W3:Y:S01]  /*d2f0*/  MUFU.EX2 R181, R181 ;  /* 0x000000b500b57308 */ /* 0x000ee20000000800 */
[----:B--2---:R-:W-:Y:S01]  /*d300*/  F2FP.BF16.F32.PACK_AB R164, R177, R176 ;  /* 0x000000b0b1a4723e */ /* 0x004fe200000010ff */
[----:B------:R-:W-:Y:S01]  /*d310*/  FADD.FTZ R206, R206, R207 ;  /* 0x000000cfcece7221 */ /* 0x000fe20000010000 */
[----:B------:R-:W-:-:S03]  /*d320*/  FADD.FTZ R197, R198, R197 ;  /* 0x000000c5c6c57221 */ /* 0x000fc60000010000 */
[----:B------:R-:W-:Y:S01]  /*d330*/  FADD.FTZ R209, R209, R206 ;  /* 0x000000ced1d17221 */ /* 0x000fe20000010000 */
[----:B------:R-:W-:Y:S01]  /*d340*/  FADD.FTZ R168, R168, R197 ;  /* 0x000000c5a8a87221 */ /* 0x000fe20000010000 */
[----:B------:R-:W-:Y:S02]  /*d350*/  MUFU.EX2 R178, R178 ;  /* 0x000000b200b27308 */ /* 0x000fe40000000800 */
[----:B------:R-:W-:Y:S01]  /*d360*/  FADD.FTZ R170, R170, R209 ;  /* 0x000000d1aaaa7221 */ /* 0x000fe20000010000 */
[----:B------:R-:W-:-:S03]  /*d370*/  FADD.FTZ R169, R169, R168 ;  /* 0x000000a8a9a97221 */ /* 0x000fc60000010000 */
[----:B------:R-:W-:Y:S01]  /*d380*/  FADD.FTZ R171, R171, R170 ;  /* 0x000000aaabab7221 */ /* 0x000fe20000010000 */
[----:B------:R-:W-:Y:S01]  /*d390*/  FADD.FTZ R172, R172, R169 ;  /* 0x000000a9acac7221 */ /* 0x000fe20000010000 */
[----:B------:R-:W2:Y:S01]  /*d3a0*/  MUFU.EX2 R179, R179 ;  /* 0x000000b300b37308 */ /* 0x000ea20000000800 */
[----:B---3--:R-:W-:Y:S01]  /*d3b0*/  F2FP.BF16.F32.PACK_AB R166, R181, R180 ;  /* 0x000000b4b5a6723e */ /* 0x008fe200000010ff */
[----:B------:R-:W-:Y:S01]  /*d3c0*/  FADD.FTZ R174, R174, R171 ;  /* 0x000000abaeae7221 */ /* 0x000fe20000010000 */
[----:B------:R-:W-:-:S03]  /*d3d0*/  FADD.FTZ R173, R173, R172 ;  /* 0x000000acadad7221 */ /* 0x000fc60000010000 */
[----:B------:R-:W-:Y:S01]  /*d3e0*/  FADD.FTZ R175, R175, R174 ;  /* 0x000000aeafaf7221 */ /* 0x000fe20000010000 */
[----:B------:R-:W-:Y:S01]  /*d3f0*/  FADD.FTZ R176, R176, R173 ;  /* 0x000000adb0b07221 */ /* 0x000fe20000010000 */
[----:B------:R-:W3:Y:S03]  /*d400*/  MUFU.EX2 R182, R182 ;  /* 0x000000b600b67308 */ /* 0x000ee60000000800 */
[----:B------:R-:W-:-:S04]  /*d410*/  FADD.FTZ R177, R177, R176 ;  /* 0x000000b0b1b17221 */ /* 0x000fc80000010000 */
[----:B------:R-:W-:Y:S01]  /*d420*/  FADD.FTZ R180, R180, R177 ;  /* 0x000000b1b4b47221 */ /* 0x000fe20000010000 */
[----:B------:R-:W4:Y:S01]  /*d430*/  MUFU.EX2 R183, R183 ;  /* 0x000000b700b77308 */ /* 0x000f220000000800 */
[----:B--2---:R-:W-:Y:S01]  /*d440*/  F2FP.BF16.F32.PACK_AB R165, R179, R178 ;  /* 0x000000b2b3a5723e */ /* 0x004fe200000010ff */
[----:B------:R-:W-:Y:S01]  /*d450*/  FADD.FTZ R178, R178, R175 ;  /* 0x000000afb2b27221 */ /* 0x000fe20000010000 */
[----:B------:R-:W-:-:S03]  /*d460*/  FADD.FTZ R5, R181, R180 ;  /* 0x000000b4b5057221 */ /* 0x000fc60000010000 */
[----:B------:R-:W-:-:S04]  /*d470*/  FADD.FTZ R179, R179, R178 ;  /* 0x000000b2b3b37221 */ /* 0x000fc80000010000 */
[----:B---3--:R-:W-:Y:S01]  /*d480*/  FADD.FTZ R6, R182, R179 ;  /* 0x000000b3b6067221 */ /* 0x008fe20000010000 */
[----:B----4-:R-:W-:-:S03]  /*d490*/  F2FP.BF16.F32.PACK_AB R167, R183, R182 ;  /* 0x000000b6b7a7723e */ /* 0x010fc600000010ff */
[----:B------:R-:W-:Y:S02]  /*d4a0*/  FADD.FTZ R6, R183, R6 ;  /* 0x00000006b7067221 */ /* 0x000fe40000010000 */
[----:B------:R1:W-:Y:S01]  /*d4b0*/  STSM.16.M88.4 [R186], R164 ;  /* 0x000000a4ba007844 */ /* 0x0003e20000000200 */
[----:B------:R-:W-:-:S06]  /*d4c0*/  WARPGROUP.ARRIVE ;  /* 0x00000000000079c5 */ /* 0x000fcc0000000000 */
[----:B------:R-:W-:Y:S01]  /*d4d0*/  HGMMA.64x256x16.F32.BF16 R24, R152, gdesc[UR8].tnspB, R24, gsb0 ;  /* 0x43e0000898187df0 */ /* 0x000fe20008001818 */
[----:B------:R-:W-:Y:S01]  /*d4e0*/  UMOV UR10, UR6 ;  /* 0x00000006000a7c82 */ /* 0x000fe20008000000 */
[----:B------:R-:W-:Y:S01]  /*d4f0*/  UMOV UR11, 0x40000040 ;  /* 0x40000040000b7882 */ /* 0x000fe20000000000 */
[----:B------:R-:W-:Y:S01]  /*d500*/  R2UR UR6, R199 ;  /* 0x00000000c70672ca */ /* 0x000fe200000e0000 */
[----:B------:R-:W-:Y:S01]  /*d510*/  IMAD.MOV.U32 R199, RZ, RZ, R16 ;  /* 0x000000ffffc77224 */ /* 0x000fe200078e0010 */
[----:B------:R-:W-:Y:S02]  /*d520*/  WARPGROUP.DEPBAR.LE gsb0, 0x0 ;  /* 0x00008000000079c5 */ /* 0x000fe40000010000 */
[----:B------:R-:W-:-:S15]  /*d530*/  WARPGROUP.ARRIVE ;  /* 0x00000000000079c5 */ /* 0x000fde0000000000 */
[----:B------:R-:W-:-:S06]  /*d540*/  NOP ;  /* 0x0000000000007918 */ /* 0x000fcc0000000000 */
        /* <DEDUP_REMOVED lines=24> */
[----:B------:R-:W-:Y:S05]  /*d6d0*/  @P2 BRA `(.L_x_4217) ;  /* 0xffffffd000c02947 */ /* 0x000fea000383ffff */
[----:B-1----:R-:W-:-:S07]  /*d6e0*/  IMAD.MOV.U32 R9, RZ, RZ, R11 ;  /* 0x000000ffff097224 */ /* 0x002fce00078e000b */
.L_x_4208:
[----:B------:R-:W-:-:S13]  /*d6f0*/  ISETP.GE.AND P2, PT, R9, UR37, PT ;  /* 0x0000002509007c0c */ /* 0x000fda000bf46270 */
[----:B------:R-:W-:Y:S05]  /*d700*/  @!P2 BRA `(.L_x_4218) ;  /* 0x0000003400e4a947 */ /* 0x000fea0003800000 */
[----:B------:R-:W-:Y:S01]  /*d710*/  IMAD.MOV.U32 R15, RZ, RZ, R8 ;  /* 0x000000ffff0f7224 */ /* 0x000fe200078e0008 */
[----:B------:R-:W-:Y:S01]  /*d720*/  ULDC UR4, c[0x0][0xadc] ;  /* 0x0002b70000047ab9 */ /* 0x000fe20000000800 */
[----:B------:R-:W-:Y:S02]  /*d730*/  IMAD.MOV.U32 R14, RZ, RZ, R7 ;  /* 0x000000ffff0e7224 */ /* 0x000fe400078e0007 */
[----:B------:R-:W-:-:S07]  /*d740*/  IMAD.MOV.U32 R21, RZ, RZ, R16 ;  /* 0x000000ffff157224 */ /* 0x000fce00078e0010 */
.L_x_4235:
[----:B------:R-:W-:-:S05]  /*d750*/  VIADD R16, R21, 0x1 ;  /* 0x0000000115107836 */ /* 0x000fca0000000000 */
[----:B------:R-:W-:-:S04]  /*d760*/  ISETP.NE.AND P2, PT, R16, 0x2, PT ;  /* 0x000000021000780c */ /* 0x000fc80003f45270 */
[----:B------:R-:W-:Y:S02]  /*d770*/  SEL R8, RZ, 0x1, P2 ;  /* 0x00000001ff087807 */ /* 0x000fe40001000000 */
[----:B------:R-:W-:Y:S02]  /*d780*/  SEL R16, R16, RZ, P2 ;  /* 0x000000ff10107207 */ /* 0x000fe40001000000 */
[----:B------:R-:W-:Y:S01]  /*d790*/  LOP3.LUT R17, R17, R8, RZ, 0x3c, !PT ;  /* 0x0000000811117212 */ /* 0x000fe200078e3cff */
[----:B------:R-:W-:Y:S06]  /*d7a0*/  @!P0 BRA `(.L_x_4219) ;  /* 0x0000000000048947 */ /* 0x000fec0003800000 */
[----:B------:R-:W-:Y:S01]  /*d7b0*/  BPT.TRAP 0x1 ;  /* 0x000000040000795c */ /* 0x000fe20000300000 */
.L_x_4219:
[----:B------:R-:W-:Y:S02]  /*d7c0*/  LEA R11, R16, UR36, 0x3 ;  /* 0x00000024100b7c11 */ /* 0x000fe4000f8e18ff */
[----:B------:R-:W-:-:S04]  /*d7d0*/  SHF.L.U32 R8, R17, 0x1f, RZ ;  /* 0x0000001f11087819 */ /* 0x000fc800000006ff */
[----:B------:R1:W2:Y:S01]  /*d7e0*/  SYNCS.PHASECHK.TRANS64.TRYWAIT P2, [R11+URZ+0x38830], R8 ;  /* 0x038830080b0075a7 */ /* 0x0002a2000804017f */
[----:B------:R-:W-:Y:S05]  /*d7f0*/  @!P0 BRA `(.L_x_4220) ;  /* 0x0000000000048947 */ /* 0x000fea0003800000 */
[----:B------:R-:W-:Y:S01]  /*d800*/  BPT.TRAP 0x1 ;  /* 0x000000040000795c */ /* 0x000fe20000300000 */
.L_x_4220:
[----:B------:R-:W-:Y:S01]  /*d810*/  IMAD R7, R16, 0x200, R4 ;  /* 0x0000020010077824 */ /* 0x000fe200078e0204 */
[----:B--2---:R-:W-:Y:S06]  /*d820*/  @P2 BRA `(.L_x_4221) ;  /* 0x0000000000082947 */ /* 0x004fec0003800000 */
[----:B------:R-:W2:Y:S02]  /*d830*/  SYNCS.PHASECHK.TRANS64.TRYWAIT P2, [R11+URZ+0x38830], R8 ;  /* 0x038830080b0075a7 */ /* 0x000ea4000804017f */
[----:B--2---:R-:W-:Y:S05]  /*d840*/  @!P2 BRA `(.L_x_4222) ;  /* 0x00000094009ca947 */ /* 0x004fea0003800000 */
.L_x_4221:
        /* <DEDUP_REMOVED lines=22> */
.L_x_4223:
[----:B------:R3:W4:Y:S01]  /*d9b0*/  SYNCS.PHASECHK.TRANS64.TRYWAIT P2, [R11+URZ+0x38850], R8 ;  /* 0x038850080b0075a7 */ /* 0x000722000804017f */
[----:B------:R-:W-:Y:S05]  /*d9c0*/  @!P0 BRA `(.L_x_4224) ;  /* 0x0000000000048947 */ /* 0x000fea0003800000 */
[----:B------:R-:W-:Y:S01]  /*d9d0*/  BPT.TRAP 0x1 ;  /* 0x000000040000795c */ /* 0x000fe20000300000 */
.L_x_4224:
[----:B------:R-:W-:Y:S01]  /*d9e0*/  LEA R7, R16, R3, 0xc ;  /* 0x0000000310077211 */ /* 0x000fe200078e60ff */
[----:B----4-:R-:W-:Y:S06]  /*d9f0*/  @P2 BRA `(.L_x_4225) ;  /* 0x0000000000082947 */ /* 0x010fec0003800000 */
[----:B------:R-:W4:Y:S02]  /*da00*/  SYNCS.PHASECHK.TRANS64.TRYWAIT P2, [R11+URZ+0x38850], R8 ;  /* 0x038850080b0075a7 */ /* 0x000f24000804017f */
[----:B----4-:R-:W-:Y:S05]  /*da10*/  @!P2 BRA `(.L_x_4226) ;  /* 0x00000094003ca947 */ /* 0x010fea0003800000 */
.L_x_4225:
[C---:B------:R-:W-:Y:S01]  /*da20*/  R2UR UR10, R7.reuse ;  /* 0x00000000070a72ca */ /* 0x040fe200000e0000 */
[----:B------:R-:W-:Y:S01]  /*da30*/  WARPGROUP.ARRIVE ;  /* 0x00000000000079c5 */ /* 0x000fe20000000000 */
[----:B------:R-:W-:Y:S01]  /*da40*/  UMOV UR11, 0x40000040 ;  /* 0x40000040000b7882 */ /* 0x000fe20000000000 */
[----:B-1234-:R-:W-:Y:S01]  /*da50*/  VIADD R8, R0, 0x2 ;  /* 0x0000000200087836 */ /* 0x01efe20000000000 */
[----:B------:R-:W-:Y:S01]  /*da60*/  UMOV UR29, 0x40000040 ;  /* 0x40000040001d7882 */ /* 0x000fe20000000000 */
[C---:B------:R-:W-:Y:S01]  /*da70*/  VIADD R12, R7.reuse, 0x2 ;  /* 0x00000002070c7836 */ /* 0x040fe20000000000 */
[----:B------:R-:W-:Y:S01]  /*da80*/  UMOV UR31, 0x40000040 ;  /* 0x40000040001f7882 */ /* 0x000fe20000000000 */
[----:B------:R-:W1:Y:S01]  /*da90*/  S2R R13, SR_TID.X ;  /* 0x00000000000d7919 */ /* 0x000e620000002100 */
[----:B------:R-:W-:Y:S01]  /*daa0*/  R2UR UR28, R8 ;  /* 0x00000000081c72ca */ /* 0x000fe200000e0000 */
[----:B------:R-:W-:Y:S01]  /*dab0*/  VIADD R8, R0, 0x4 ;  /* 0x0000000400087836 */ /* 0x000fe20000000000 */
[----:B------:R-:W-:Y:S01]  /*dac0*/  R2UR UR30, R12 ;  /* 0x000000000c1e72ca */ /* 0x000fe200000e0000 */
[C---:B------:R-:W-:Y:S01]  /*dad0*/  VIADD R12, R7.reuse, 0x4 ;  /* 0x00000004070c7836 */ /* 0x040fe20000000000 */
[----:B------:R-:W-:Y:S01]  /*dae0*/  ULDC UR5, c[0x0][0xad4] ;  /* 0x0002b50000057ab9 */ /* 0x000fe20000000800 */
[----:B------:R-:W-:Y:S01]  /*daf0*/  HGMMA.64x64x16.F32.BF16 R152, gdesc[UR8], R152, gsb0 ;  /* 0x00e00000089879f0 */ /* 0x000fe20008001898 */
[----:B------:R-:W-:Y:S01]  /*db00*/  VIADD R197, R0, 0x800 ;  /* 0x0000080000c57836 */ /* 0x000fe20000000000 */
[----:B------:R-:W-:Y:S01]  /*db10*/  ULDC UR6, c[0x0][0x288] ;  /* 0x0000a20000067ab9 */ /* 0x000fe20000000800 */
[----:B------:R-:W-:Y:S01]  /*db20*/  VIADD R199, R7, 0x800 ;  /* 0x0000080007c77836 */ /* 0x000fe20000000000 */
[----:B------:R-:W-:Y:S01]  /*db30*/  ULOP3.LUT UR5, URZ, UR5, URZ, 0x33, !UPT ;  /* 0x000000053f057292 */ /* 0x000fe2000f8e333f */
        /* <DEDUP_REMOVED lines=128> */
[--C-:B------:R-:W-:Y:S02]  /*e340*/  IMAD.IADD R12, R197, 0x1, R8.reuse ;  /* 0x00000001c50c7824 */ /* 0x100fe400078e0208 */
        /* <DEDUP_REMOVED lines=154> */
[----:B------:R-:W-:-:S05]  /*ecf0*/  IMAD.MOV.U32 R12, RZ, RZ, 0x1000 ;  /* 0x00001000ff0c7424 */ /* 0x000fca00078e00ff */
[----:B------:R-:W-:Y:S01]  /*ed00*/  SEL R12, R12, 0xf80, P2 ;  /* 0x00000f800c0c7807 */ /* 0x000fe20001000000 */
        /* <DEDUP_REMOVED lines=8> */
[----:B------:R-:W-:-:S04]  /*ed90*/  LOP3.LUT R13, R12, 0x1e00, RZ, 0xc0, !PT ;  /* 0x00001e000c0d7812 */ /* 0x000fc800078ec0ff */
[----:B------:R-:W-:-:S04]  /*eda0*/  SEL R8, R8, 0x3e, P2 ;  /* 0x0000003e08087807 */ /* 0x000fc80001000000 */
[----:B------:R-:W-:-:S04]  /*edb0*/  LOP3.LUT R8, R8, 0x6, RZ, 0xc0, !PT ;  /* 0x0000000608087812 */ /* 0x000fc800078ec0ff */
[CC--:B------:R-:W-:Y:S02]  /*edc0*/  IADD3 R12, R8.reuse, R13.reuse, R0 ;  /* 0x0000000d080c7210 */ /* 0x0c0fe40007ffe000 */
[----:B------:R-:W-:Y:S01]  /*edd0*/  IADD3 R7, R8, R13, R7 ;  /* 0x0000000d08077210 */ /* 0x000fe20007ffe007 */
[----:B------:R-:W-:Y:S01]  /*ede0*/  @!P1 VIADD R8, R11, 0x38840 ;  /* 0x000388400b089836 */ /* 0x000fe20000000000 */
[----:B------:R-:W1:Y:S04]  /*edf0*/  LDC R13, c[0x0][0x2e0] ;  /* 0x0000b800ff0d7b82 */ /* 0x000e680000000800 */
        /* <DEDUP_REMOVED lines=8> */
[----:B------:R-:W-:-:S05]  /*ee80*/  IMAD.SHL.U32 R7, R9, 0x40, RZ ;  /* 0x0000004009077824 */ /* 0x000fca00078e00ff */
[----:B------:R-:W-:-:S05]  /*ee90*/  IADD3 R12, -R7, 0x1, RZ ;  /* 0x00000001070c7810 */ /* 0x000fca0007ffe1ff */
[----:B-1----:R-:W-:-:S05]  /*eea0*/  IMAD R13, R13, UR38, R12 ;  /* 0x000000260d0d7c24 */ /* 0x002fca000f8e020c */
[----:B------:R-:W-:Y:S01]  /*eeb0*/  IADD3 R13, R13, -UR6, -R18 ;  /* 0x800000060d0d7c10 */ /* 0x000fe2000fffe812 */
[----:B------:R-:W-:-:S03]  /*eec0*/  ULDC UR6, c[0x0][0xad8] ;  /* 0x0002b60000067ab9 */ /* 0x000fc60000000800 */
[C---:B------:R-:W-:Y:S01]  /*eed0*/  IADD3 R201, R13.reuse, UR6, RZ ;  /* 0x000000060dc97c10 */ /* 0x040fe2000fffe0ff */
[----:B------:R-:W-:-:S04]  /*eee0*/  VIADD R203, R13, UR5 ;  /* 0x000000050dcb7c36 */ /* 0x000fc80008000000 */
[C---:B------:R-:W-:Y:S02]  /*eef0*/  IMAD.IADD R198, R2.reuse, 0x1, R201 ;  /* 0x0000000102c67824 */ /* 0x040fe400078e02c9 */
[----:B------:R-:W-:Y:S01]  /*ef00*/  IMAD.IADD R199, R2, 0x1, R203 ;  /* 0x0000000102c77824 */ /* 0x000fe200078e02cb */
[----:B------:R-:W-:Y:S02]  /*ef10*/  WARPGROUP.DEPBAR.LE gsb0, 0x0 ;  /* 0x00008000000079c5 */ /* 0x000fe40000010000 */
[----:B------:R-:W-:-:S06]  /*ef20*/  WARPGROUP.ARRIVE ;  /* 0x00000000000079c5 */ /* 0x000fcc0000000000 */
[----:B------:R-:W-:Y:S03]  /*ef30*/  HGMMA.64x64x16.F32.BF16 R152, gdesc[UR28], R152, gsb0 ;  /* 0x00e000001c9879f0 */ /* 0x000fe60008001898 */
[----:B------:R-:W-:Y:S02]  /*ef40*/  WARPGROUP.DEPBAR.LE gsb0, 0x0 ;  /* 0x00008000000079c5 */ /* 0x000fe40000010000 */
[----:B------:R1:W-:Y:S01]  /*ef50*/  @!P1 SYNCS.ARRIVE.TRANS64.RED.A1T0 RZ, [R8+URZ], RZ ;  /* 0x000000ff08ff99a7 */ /* 0x0003e2000810043f */
[----:B------:R-:W-:Y:S05]  /*ef60*/  @!P6 BRA `(.L_x_4227) ;  /* 0x000000000058e947 */ /* 0x000fea0003800000 */
[----:B-1----:R-:W-:Y:S01]  /*ef70*/  IMAD.IADD R8, R2, 0x1, R10 ;  /* 0x0000000102087824 */ /* 0x002fe200078e020a */
        /* <DEDUP_REMOVED lines=11> */
.L_x_4229:
[----:B------:R-:W-:-:S05]  /*f030*/  IMAD.U32 R20, RZ, RZ, UR4 ;  /* 0x00000004ff147e24 */ /* 0x000fca000f8e00ff */
[----:B------:R-:W-:-:S13]  /*f040*/  ISETP.NE.AND P2, PT, R20, 0x1, PT ;  /* 0x000000011400780c */ /* 0x000fda0003f45270 */
[----:B------:R-:W1:Y:S02]  /*f050*/  @P2 LDC.64 R12, c[0x0][0xae0] ;  /* 0x0002b800ff0c2b82 */ /* 0x000e640000000a00 */
[----:B-1----:R-:W-:-:S05]  /*f060*/  @P2 IMAD.HI.U32 R12, R8, R12, RZ ;  /* 0x0000000c080c2227 */ /* 0x002fca00078e00ff */
[----:B------:R-:W-:-:S07]  /*f070*/  @P2 SHF.R.U32.HI R8, RZ, R13, R12 ;  /* 0x0000000dff082219 */ /* 0x000fce000001160c */
.L_x_4230:
[----:B------:R-:W-:Y:S05]  /*f080*/  BSYNC B0 ;  /* 0x0000000000007941 */ /* 0x000fea0003800000 */
.L_x_4228:
[----:B------:R-:W-:-:S04]  /*f090*/  IMAD R13, R8, R20, -R7 ;  /* 0x00000014080d7224 */ /* 0x000fc800078e0a07 */
[----:B------:R-:W-:-:S05]  /*f0a0*/  IMAD.IADD R13, R13, 0x1, -R18 ;  /* 0x000000010d0d7824 */ /* 0x000fca00078e0a12 */
[----:B------:R-:W-:Y:S02]  /*f0b0*/  VIADDMNMX R198, R13, R20, R198, PT ;  /* 0x000000140dc67246 */ /* 0x000fe400038001c6 */
[----:B------:R-:W-:-:S07]  /*f0c0*/  VIMNMX R199, R199, R13, !PT ;  /* 0x0000000dc7c77248 */ /* 0x000fce0007fe0100 */
.L_x_4227:
[----:B------:R-:W-:-:S04]  /*f0d0*/  ISETP.GT.AND P2, PT, R9, -0x1, PT ;  /* 0xffffffff0900780c */ /* 0x000fc80003f44270 */
[C---:B------:R-:W-:Y:S02]  /*f0e0*/  ISETP.GT.AND P3, PT, R199.reuse, RZ, P2 ;  /* 0x000000ffc700720c */ /* 0x040fe40001764270 */
[C---:B------:R-:W-:Y:S02]  /*f0f0*/  ISETP.GT.AND P5, PT, R199.reuse, 0x1, P2 ;  /* 0x00000001c700780c */ /* 0x040fe400017a4270 */
[----:B------:R-:W-:Y:S02]  /*f100*/  ISETP.LT.OR P4, PT, R198, 0x1, P3 ;  /* 0x00000001c600780c */ /* 0x000fe40001f81670 */
[C---:B------:R-:W-:Y:S02]  /*f110*/  ISETP.GT.AND P3, PT, R199.reuse, 0x8, P2 ;  /* 0x00000008c700780c */ /* 0x040fe40001764270 */
        /* <DEDUP_REMOVED lines=33> */
[----:B-1----:R-:W-:Y:S02]  /*f330*/  FSEL R8, R173, -INF , !P3 ;  /* 0xff800000ad087808 */ /* 0x002fe40005800000 */
        /* <DEDUP_REMOVED lines=26> */
.L_x_4233:
[----:B------:R-:W-:-:S05]  /*f4e0*/  IMAD.U32 R172, RZ, RZ, UR4 ;  /* 0x00000004ffac7e24 */ /* 0x000fca000f8e00ff */
[----:B------:R-:W-:-:S13]  /*f4f0*/  ISETP.NE.AND P3, PT, R172, 0x1, PT ;  /* 0x00000001ac00780c */ /* 0x000fda0003f65270 */
[----:B------:R-:W1:Y:S02]  /*f500*/  @P3 LDC.64 R12, c[0x0][0xae0] ;  /* 0x0002b800ff0c3b82 */ /* 0x000e640000000a00 */
[----:B-1----:R-:W-:-:S05]  /*f510*/  @P3 IMAD.HI.U32 R12, R173, R12, RZ ;  /* 0x0000000cad0c3227 */ /* 0x002fca00078e00ff */
[----:B------:R-:W-:-:S07]  /*f520*/  @P3 SHF.R.U32.HI R173, RZ, R13, R12 ;  /* 0x0000000dffad3219 */ /* 0x000fce000001160c */
.L_x_4234:
[----:B------:R-:W-:Y:S05]  /*f530*/  BSYNC B0 ;  /* 0x0000000000007941 */ /* 0x000fea0003800000 */
.L_x_4232:
[----:B------:R-:W-:-:S04]  /*f540*/  IMAD R173, R173, R172, -R7 ;  /* 0x000000acadad7224 */ /* 0x000fc800078e0a07 */
[----:B------:R-:W-:-:S05]  /*f550*/  IMAD.IADD R173, R173, 0x1, -R18 ;  /* 0x00000001adad7824 */ /* 0x000fca00078e0a12 */
[----:B------:R-:W-:Y:S02]  /*f560*/  VIADDMNMX R168, R173, R172, R168, PT ;  /* 0x000000acada87246 */ /* 0x000fe400038001a8 */
[----:B------:R-:W-:-:S07]  /*f570*/  VIMNMX R169, R169, R173, !PT ;  /* 0x000000ada9a97248 */ /* 0x000fce0007fe0100 */
.L_x_4231:
[----:B------:R-:W-:Y:S01]  /*f580*/  FMNMX.FTZ R7, R197, R14, !PT ;  /* 0x0000000ec5077209 */ /* 0x000fe20007810000 */
[----:B------:R-:W-:Y:S01]  /*f590*/  ULDC UR7, c[0x0][0xa80] ;  /* 0x0002a00000077ab9 */ /* 0x000fe20000000800 */
[----:B------:R-:W-:Y:S01]  /*f5a0*/  ISETP.GT.AND P3, PT, R169, 0x1, P2 ;  /* 0x00000001a900780c */ /* 0x000fe20001764270 */
[----:B------:R-:W-:Y:S01]  /*f5b0*/  IMAD R205, R16, 0x1000, R19 ;  /* 0x0000100010cd7824 */ /* 0x000fe200078e0213 */
[----:B------:R-:W-:Y:S01]  /*f5c0*/  FMNMX.FTZ R7, R196, R7, !PT ;  /* 0x00000007c4077209 */ /* 0x000fe20007810000 */
[----:B------:R-:W-:Y:S01]  /*f5d0*/  UMOV UR11, 0x40000040 ;  /* 0x40000040000b7882 */ /* 0x000fe20000000000 */
[----:B------:R-:W-:Y:S01]  /*f5e0*/  ISETP.LT.OR P3, PT, R168, 0x2, P3 ;  /* 0x00000002a800780c */ /* 0x000fe20001f61670 */
[----:B------:R-:W-:Y:S01]  /*f5f0*/  VIADD R208, R205, 0x80 ;  /* 0x00000080cdd07836 */ /* 0x000fe20000000000 */
[----:B------:R-:W-:Y:S01]  /*f600*/  FMNMX.FTZ R12, R20, R7, !PT ;  /* 0x00000007140c7209 */ /* 0x000fe20007810000 */
[----:B------:R-:W-:Y:S01]  /*f610*/  @!P1 VIADD R11, R11, 0x38860 ;  /* 0x000388600b0b9836 */ /* 0x000fe20000000000 */
        /* <DEDUP_REMOVED lines=52> */
[----:B------:R-:W-:Y:S02]  /*f960*/  R2UR UR6, R205 ;  /* 0x00000000cd0672ca */ /* 0x000fe400000e0000 */
[----:B------:R-:W-:Y:S02]  /*f970*/  @!P1 PRMT R11, RZ, 0x654, R11 ;  /* 0x00000654ff0b9816 */ /* 0x000fe4000000000b */
[----:B-1----:R-:W-:Y:S02]  /*f980*/  FMNMX.FTZ R7, R13, R172, !PT ;  /* 0x000000ac0d077209 */ /* 0x002fe40007810000 */
[----:B------:R-:W-:Y:S02]  /*f990*/  FMNMX.FTZ R13, R155, R12, !PT ;  /* 0x0000000c9b0d7209 */ /* 0x000fe40007810000 */
[C---:B------:R-:W-:Y:S01]  /*f9a0*/  FSETP.NEU.FTZ.AND P5, PT, R7.reuse, -INF , PT ;  /* 0xff8000000700780b */ /* 0x040fe20003fbd000 */
[----:B------:R-:W-:Y:S01]  /*f9b0*/  FMUL.FTZ R201, R7, UR7 ;  /* 0x0000000707c97c20 */ /* 0x000fe20008410000 */
[----:B------:R-:W-:-:S03]  /*f9c0*/  FMNMX.FTZ R12, R158, R13, !PT ;  /* 0x0000000d9e0c7209 */ /* 0x000fc60007810000 */
[----:B------:R-:W-:Y:S01]  /*f9d0*/  UMOV UR10, UR6 ;  /* 0x00000006000a7c82 */ /* 0x000fe20008000000 */
[----:B------:R-:W-:Y:S01]  /*f9e0*/  R2UR UR6, R208 ;  /* 0x00000000d00672ca */ /* 0x000fe200000e0000 */
[----:B------:R-:W-:Y:S01]  /*f9f0*/  VIADD R208, R205, 0x100 ;  /* 0x00000100cdd07836 */ /* 0x000fe20000000000 */
[----:B------:R-:W-:Y:S01]  /*fa00*/  FMNMX.FTZ R13, R159, R12, !PT ;  /* 0x0000000c9f0d7209 */ /* 0x000fe20007810000 */
[----:B------:R-:W-:Y:S01]  /*fa10*/  VIADD R205, R205, 0x180 ;  /* 0x00000180cdcd7836 */ /* 0x000fe20000000000 */
        /* <DEDUP_REMOVED lines=14> */
[----:B------:R1:W-:Y:S01]  /*fb00*/  MUFU.EX2 R12, R172 ;  /* 0x000000ac000c7308 */ /* 0x0003e20000000800 */
        /* <DEDUP_REMOVED lines=9> */
[--C-:B-1----:R-:W-:Y:S01]  /*fba0*/  FFMA.FTZ R172, R157, UR7, -R201.reuse ;  /* 0x000000079dac7c23 */ /* 0x102fe200080108c9 */
[----:B------:R-:W-:Y:S01]  /*fbb0*/  ISETP.GT.AND P2, PT, R169, 0x39, P2 ;  /* 0x00000039a900780c */ /* 0x000fe20001744270 */
[--C-:B------:R-:W-:Y:S01]  /*fbc0*/  FFMA.FTZ R171, R161, UR7, -R201.reuse ;  /* 0x00000007a1ab7c23 */ /* 0x100fe200080108c9 */
[----:B------:R-:W-:Y:S01]  /*fbd0*/  FMNMX.FTZ R169, R197, R170, !PT ;  /* 0x000000aac5a97209 */ /* 0x000fe20007810000 */
[--C-:B------:R-:W-:Y:S01]  /*fbe0*/  FFMA.FTZ R170, R164, UR7, -R201.reuse ;  /* 0x00000007a4aa7c23 */ /* 0x100fe200080108c9 */
[----:B------:R-:W-:Y:S01]  /*fbf0*/  ISETP.LT.OR P4, PT, R168, 0x39, P4 ;  /* 0x00000039a800780c */ /* 0x000fe20002781670 */
[----:B------:R-:W-:Y:S01]  /*fc00*/  MUFU.EX2 R13, R13 ;  /* 0x0000000d000d7308 */ /* 0x000fe20000000800 */
[----:B------:R-:W-:Y:S01]  /*fc10*/  FSEL R200, R179, -INF , !P3 ;  /* 0xff800000b3c87808 */ /* 0x000fe20005800000 */
[----:B------:R-:W-:Y:S01]  /*fc20*/  FFMA.FTZ R179, R8, UR7, -R201 ;  /* 0x0000000708b37c23 */ /* 0x000fe200080108c9 */
[----:B------:R-:W-:-:S02]  /*fc30*/  FMNMX.FTZ R169, R196, R169, !PT ;  /* 0x000000a9c4a97209 */ /* 0x000fc40007810000 */
[----:B------:R-:W-:Y:S02]  /*fc40*/  ISETP.LT.OR P2, PT, R168, 0x3a, P2 ;  /* 0x0000003aa800780c */ /* 0x000fe40001741670 */
[----:B------:R-:W-:Y:S01]  /*fc50*/  FSEL R182, R182, -INF , !P4 ;  /* 0xff800000b6b67808 */ /* 0x000fe20006000000 */
[----:B------:R-:W-:Y:S01]  /*fc60*/  MUFU.EX2 R20, R20 ;  /* 0x0000001400147308 */ /* 0x000fe20000000800 */
[----:B------:R-:W-:Y:S02]  /*fc70*/  FMNMX.FTZ R157, R200, R169, !PT ;  /* 0x000000a9c89d7209 */ /* 0x000fe40007810000 */
[----:B------:R-:W-:Y:S02]  /*fc80*/  FSEL R183, R183, -INF , !P2 ;  /* 0xff800000b7b77808 */ /* 0x000fe40005000000 */
[----:B------:R-:W-:-:S03]  /*fc90*/  FMNMX.FTZ R168, R182, R157, !PT ;  /* 0x0000009db6a87209 */ /* 0x000fc60007810000 */
[----:B------:R1:W-:Y:S01]  /*fca0*/  MUFU.EX2 R169, R172 ;  /* 0x000000ac00a97308 */ /* 0x0003e20000000800 */
[----:B------:R-:W-:-:S05]  /*fcb0*/  FMNMX.FTZ R157, R183, R168, !PT ;  /* 0x000000a8b79d7209 */ /* 0x000fca0007810000 */
[----:B------:R-:W2:Y:S02]  /*fcc0*/  SHFL.BFLY PT, R160, R157, 0x2, 0x1f ;  /* 0x0c401f009da07f89 */ /* 0x000ea400000e0000 */
[----:B------:R-:W-:Y:S01]  /*fcd0*/  MUFU.EX2 R168, R175 ;  /* 0x000000af00a87308 */ /* 0x000fe20000000800 */
[--C-:B-1----:R-:W-:Y:S01]  /*fce0*/  FFMA.FTZ R172, R156, UR7, -R201.reuse ;  /* 0x000000079cac7c23 */ /* 0x102fe200080108c9 */
[----:B------:R-:W-:-:S06]  /*fcf0*/  FFMA.FTZ R156, R153, UR7, -R201 ;  /* 0x00000007999c7c23 */ /* 0x000fcc00080108c9 */
[----:B------:R-:W-:Y:S08]  /*fd00*/  MUFU.EX2 R171, R171 ;  /* 0x000000ab00ab7308 */ /* 0x000ff00000000800 */
[----:B------:R-:W-:Y:S01]  /*fd10*/  MUFU.EX2 R170, R170 ;  /* 0x000000aa00aa7308 */ /* 0x000fe20000000800 */
[----:B--2---:R-:W-:Y:S02]  /*fd20*/  FMNMX.FTZ R160, R157, R160, !PT ;  /* 0x000000a09da07209 */ /* 0x004fe40007810000 */
[----:B------:R-:W-:-:S05]  /*fd30*/  FSEL R157, R7, RZ, P5 ;  /* 0x000000ff079d7208 */ /* 0x000fca0002800000 */
[----:B------:R-:W-:Y:S01]  /*fd40*/  MUFU.EX2 R173, R173 ;  /* 0x000000ad00ad7308 */ /* 0x000fe20000000800 */
[----:B------:R-:W1:Y:S01]  /*fd50*/  SHFL.BFLY PT, R153, R160, 0x1, 0x1f ;  /* 0x0c201f00a0997f89 */ /* 0x000e6200000e0000 */
[----:B------:R-:W-:-:S04]  /*fd60*/  FADD.FTZ R157, -R157, R14 ;  /* 0x0000000e9d9d7221 */ /* 0x000fc80000010100 */
[----:B------:R-:W-:Y:S02]  /*fd70*/  FMUL.FTZ R157, R157, UR7 ;  /* 0x000000079d9d7c20 */ /* 0x000fe40008410000 */
[----:B------:R-:W-:Y:S08]  /*fd80*/  MUFU.EX2 R172, R172 ;  /* 0x000000ac00ac7308 */ /* 0x000ff00000000800 */
[----:B------:R-:W2:Y:S08]  /*fd90*/  MUFU.EX2 R201, R157 ;  /* 0x0000009d00c97308 */ /* 0x000eb00000000800 */
[----:B------:R3:W-:Y:S01]  /*fda0*/  MUFU.EX2 R175, R156 ;  /* 0x0000009c00af7308 */ /* 0x0007e20000000800 */
[----:B-1----:R-:W-:Y:S01]  /*fdb0*/  FMNMX.FTZ R8, R160, R153, !PT ;  /* 0x00000099a0087209 */ /* 0x002fe20007810000 */
[----:B------:R-:W-:-:S03]  /*fdc0*/  IMAD.MOV R153, RZ, RZ, -R23 ;  /* 0x000000ffff997224 */ /* 0x000fc600078e0a17 */
[C---:B------:R-:W-:Y:S01]  /*fdd0*/  FSETP.NEU.FTZ.AND P2, PT, R8.reuse, -INF , PT ;  /* 0xff8000000800780b */ /* 0x040fe20003f5d000 */
[C---:B------:R-:W-:Y:S02]  /*fde0*/  FMUL.FTZ R161, R8.reuse, UR7 ;  /* 0x0000000708a17c20 */ /* 0x040fe40008410000 */
[----:B------:R-:W-:Y:S01]  /*fdf0*/  MUFU.EX2 R178, R178 ;  /* 0x000000b200b27308 */ /* 0x000fe20000000800 */
[----:B------:R-:W-:Y:S01]  /*fe00*/  FSEL R152, R8, RZ, P2 ;  /* 0x000000ff08987208 */ /* 0x000fe20001000000 */
[-C--:B--2---:R-:W-:Y:S01]  /*fe10*/  FMUL.FTZ R24, R24, R201.reuse ;  /* 0x000000c918187220 */ /* 0x084fe20000410000 */
[----:B------:R-:W-:Y:S01]  /*fe20*/  FSEL R161, R161, RZ, P2 ;  /* 0x000000ffa1a17208 */ /* 0x000fe20001000000 */
[----:B------:R-:W-:Y:S01]  /*fe30*/  FMUL.FTZ R25, R25, R201 ;  /* 0x000000c919197220 */ /* 0x000fe20000410000 */
[----:B------:R-:W-:Y:S01]  /*fe40*/  ISETP.NE.AND P2, PT, R18, R153, PT ;  /* 0x000000991200720c */ /* 0x000fe20003f45270 */
[----:B------:R-:W-:Y:S01]  /*fe50*/  FADD.FTZ R152, -R152, R15 ;  /* 0x0000000f98987221 */ /* 0x000fe20000010100 */
[----:B---3--:R-:W-:Y:S01]  /*fe60*/  F2FP.BF16.F32.PACK_AB R156, R171, R168 ;  /* 0x000000a8ab9c723e */ /* 0x008fe200000010ff */
[--C-:B------:R-:W-:Y:S01]  /*fe70*/  FFMA.FTZ R159, R159, UR7, -R161.reuse ;  /* 0x000000079f9f7c23 */ /* 0x100fe200080108a1 */
[--C-:B------:R-:W-:Y:S01]  /*fe80*/  FFMA.FTZ R203, R154, UR7, -R161.reuse ;  /* 0x000000079acb7c23 */ /* 0x100fe200080108a1 */
[----:B------:R-:W-:Y:S01]  /*fe90*/  FMUL.FTZ R152, R152, UR7 ;  /* 0x0000000798987c20 */ /* 0x000fe20008410000 */
[--C-:B------:R-:W-:Y:S01]  /*fea0*/  FFMA.FTZ R14, R155, UR7, -R161.reuse ;  /* 0x000000079b0e7c23 */ /* 0x100fe200080108a1 */
[--C-:B------:R-:W-:Y:S01]  /*feb0*/  FFMA.FTZ R202, R158, UR7, -R161.reuse ;  /* 0x000000079eca7c23 */ /* 0x100fe200080108a1 */
[--C-:B------:R-:W-:Y:S01]  /*fec0*/  FFMA.FTZ R206, R167, UR7, -R161.reuse ;  /* 0x00000007a7ce7c23 */ /* 0x100fe200080108a1 */
[----:B------:R1:W2:Y:S01]  /*fed0*/  MUFU.EX2 R204, R152 ;  /* 0x0000009800cc7308 */ /* 0x0002a20000000800 */
[--C-:B------:R-:W-:Y:S01]  /*fee0*/  FFMA.FTZ R207, R198, UR7, -R161.reuse ;  /* 0x00000007c6cf7c23 */ /* 0x100fe200080108a1 */
[--C-:B------:R-:W-:Y:S01]  /*fef0*/  FFMA.FTZ R162, R162, UR7, -R161.reuse ;  /* 0x00000007a2a27c23 */ /* 0x100fe200080108a1 */
[----:B------:R-:W-:Y:S01]  /*ff00*/  FFMA.FTZ R163, R163, UR7, -R161 ;  /* 0x00000007a3a37c23 */ /* 0x000fe200080108a1 */
[----:B------:R-:W-:-:S02]  /*ff10*/  @!P2 IMAD R21, R21, 0x40, R22 ;  /* 0x000000401515a824 */ /* 0x000fc400078e0216 */
[--C-:B------:R-:W-:Y:S01]  /*ff20*/  FFMA.FTZ R155, R166, UR7, -R161.reuse ;  /* 0x00000007a69b7c23 */ /* 0x100fe200080108a1 */
[--C-:B------:R-:W-:Y:S01]  /*ff30*/  FFMA.FTZ R199, R199, UR7, -R161.reuse ;  /* 0x00000007c7c77c23 */ /* 0x100fe200080108a1 */
[--C-:B------:R-:W-:Y:S01]  /*ff40*/  FFMA.FTZ R197, R197, UR7, -R161.reuse ;  /* 0x00000007c5c57c23 */ /* 0x100fe200080108a1 */
[----:B------:R3:W-:Y:S01]  /*ff50*/  MUFU.EX2 R15, R159 ;  /* 0x0000009f000f7308 */ /* 0x0007e20000000800 */
[----:B------:R-:W-:Y:S01]  /*ff60*/  @!P2 LEA R153, R21, UR36, 0x2 ;  /* 0x000000241599ac11 */ /* 0x000fe2000f8e10ff */
[--C-:B------:R-:W-:Y:S01]  /*ff70*/  FFMA.FTZ R196, R196, UR7, -R161.reuse ;  /* 0x00000007c4c47c23 */ /* 0x100fe200080108a1 */
[--C-:B------:R-:W-:Y:S01]  /*ff80*/  FFMA.FTZ R198, R182, UR7, -R161.reuse ;  /* 0x00000007b6c67c23 */ /* 0x100fe200080108a1 */
[--C-:B------:R-:W-:Y:S01]  /*ff90*/  FFMA.FTZ R157, R174, UR7, -R161.reuse ;  /* 0x00000007ae9d7c23 */ /* 0x100fe200080108a1 */
[----:B-1----:R-:W-:Y:S01]  /*ffa0*/  F2FP.BF16.F32.PACK_AB R152, R13, R12 ;  /* 0x0000000c0d98723e */ /* 0x002fe200000010ff */
[----:B------:R-:W-:Y:S01]  /*ffb0*/  @!P2 STS [R153+0x38400], R201 ;  /* 0x038400c99900a388 */ /* 0x000fe20000000800 */
[----:B------:R-:W-:Y:S01]  /*ffc0*/  F2FP.BF16.F32.PACK_AB R154, R169, R20 ;  /* 0x00000014a99a723e */ /* 0x000fe200000010ff */
[----:B------:R-:W-:Y:S01]  /*ffd0*/  MUFU.EX2 R203, R203 ;  /* 0x000000cb00cb7308 */ /* 0x000fe20000000800 */
[--C-:B---3--:R-:W-:Y:S01]  /*ffe0*/  FFMA.FTZ R159, R200, UR7, -R161.reuse ;  /* 0x00000007c89f7c23 */ /* 0x108fe200080108a1 */
[----:B--2---:R1:W-:Y:S01]  /*fff0*/  @!P2 STS [R153+0x38420], R204 ;  /* 0x038420cc9900a388 */ /* 0x0043e20000000800 */
[----:B------:R-:W-:Y:S01]  /*10000*/  FFMA.FTZ R161, R183, UR7, -R161 ;  /* 0x00000007b7a17c23 */ /* 0x000fe200080108a1 */
[----:B------:R-:W-:Y:S01]  /*10010*/  F2FP.BF16.F32.PACK_AB R158, R173, R170 ;  /* 0x000000aaad9e723e */ /* 0x000fe200000010ff */
[-C--:B------:R-:W-:Y:S01]  /*10020*/  FMUL.FTZ R28, R28, R201.reuse ;  /* 0x000000c91c1c7220 */ /* 0x080fe20000410000 */
[----:B------:R-:W-:Y:S01]  /*10030*/  F2FP.BF16.F32.PACK_AB R160, R175, R172 ;  /* 0x000000acafa0723e */ /* 0x000fe200000010ff */
        /* <DEDUP_REMOVED lines=43> */
[----:B------:R-:W-:Y:S01]  /*102f0*/  BAR.SYNC.DEFER_BLOCKING 0xf, 0x100 ;  /* 0x03c4000000007b1d */ /* 0x000fe20000010000 */
        /* <DEDUP_REMOVED lines=29> */
[----:B------:R1:W-:Y:S01]  /*104d0*/  MUFU.EX2 R183, R157 ;  /* 0x0000009d00b77308 */ /* 0x0003e20000000800 */
[----:B------:R-:W-:Y:S01]  /*104e0*/  FMUL.FTZ R149, R149, R201 ;  /* 0x000000c995957220 */ /* 0x000fe20000410000 */
        /* <DEDUP_REMOVED lines=54> */
[----:B------:R1:W3:Y:S01]  /*10850*/  MUFU.EX2 R197, R159 ;  /* 0x0000009f00c57308 */ /* 0x0002e20000000800 */
        /* <DEDUP_REMOVED lines=14> */
[----:B------:R-:W-:Y:S01]  /*10940*/  FMUL.FTZ R138, R138, R204 ;  /* 0x000000cc8a8a7220 */ /* 0x000fe20000410000 */
[----:B------:R1:W2:Y:S01]  /*10950*/  MUFU.EX2 R199, R161 ;  /* 0x000000a100c77308 */ /* 0x0002a20000000800 */
[----:B---3--:R-:W-:Y:S01]  /*10960*/  F2FP.BF16.F32.PACK_AB R165, R197, R196 ;  /* 0x000000c4c5a5723e */ /* 0x008fe200000010ff */
[-C--:B------:R-:W-:Y:S01]  /*10970*/  FMUL.FTZ R139, R139, R204.reuse ;  /* 0x000000cc8b8b7220 */ /* 0x080fe20000410000 */
[-C--:B------:R-:W-:Y:S01]  /*10980*/  FMUL.FTZ R142, R142, R204.reuse ;  /* 0x000000cc8e8e7220 */ /* 0x080fe20000410000 */
[-C--:B------:R-:W-:Y:S01]  /*10990*/  FMUL.FTZ R143, R143, R204.reuse ;  /* 0x000000cc8f8f7220 */ /* 0x080fe20000410000 */
[-C--:B------:R-:W-:Y:S01]  /*109a0*/  FMUL.FTZ R146, R146, R204.reuse ;  /* 0x000000cc92927220 */ /* 0x080fe20000410000 */
[-C--:B------:R-:W-:Y:S01]  /*109b0*/  FMUL.FTZ R147, R147, R204.reuse ;  /* 0x000000cc93937220 */ /* 0x080fe20000410000 */
[-C--:B------:R-:W-:Y:S01]  /*109c0*/  FMUL.FTZ R150, R150, R204.reuse ;  /* 0x000000cc96967220 */ /* 0x080fe20000410000 */
[----:B------:R-:W-:Y:S01]  /*109d0*/  FMUL.FTZ R151, R151, R204 ;  /* 0x000000cc97977220 */ /* 0x000fe20000410000 */
[----:B-1----:R-:W-:Y:S01]  /*109e0*/  F2FP.BF16.F32.PACK_AB R161, R200, R207 ;  /* 0x000000cfc8a1723e */ /* 0x002fe200000010ff */
[----:B------:R1:W-:Y:S01]  /*109f0*/  STSM.16.M88.4 [R184+0x36400], R152 ;  /* 0x03640098b8007844 */ /* 0x0003e20000000200 */
[----:B------:R-:W-:Y:S01]  /*10a00*/  FFMA.FTZ R12, R201, R5, R12 ;  /* 0x00000005c90c7223 */ /* 0x000fe2000001000c */
[----:B------:R-:W-:Y:S01]  /*10a10*/  FFMA.FTZ R203, R204, R6, R203 ;  /* 0x00000006cccb7223 */ /* 0x000fe200000100cb */
[----:B------:R-:W-:Y:S01]  /*10a20*/  ISETP.GT.AND P2, PT, R9, UR37, PT ;  /* 0x0000002509007c0c */ /* 0x000fe2000bf44270 */
[----:B------:R1:W-:Y:S01]  /*10a30*/  STSM.16.M88.4 [R187], R156 ;  /* 0x0000009cbb007844 */ /* 0x0003e20000000200 */
[----:B------:R-:W-:Y:S01]  /*10a40*/  FADD.FTZ R13, R13, R12 ;  /* 0x0000000c0d0d7221 */ /* 0x000fe20000010000 */
[----:B------:R-:W-:Y:S01]  /*10a50*/  FADD.FTZ R203, R14, R203 ;  /* 0x000000cb0ecb7221 */ /* 0x000fe20000010000 */
[----:B--2---:R-:W-:Y:S01]  /*10a60*/  F2FP.BF16.F32.PACK_AB R167, R199, R198 ;  /* 0x000000c6c7a7723e */ /* 0x004fe200000010ff */
[----:B------:R1:W-:Y:S01]  /*10a70*/  STSM.16.M88.4 [R185], R160 ;  /* 0x000000a0b9007844 */ /* 0x0003e20000000200 */
[----:B------:R-:W-:Y:S01]  /*10a80*/  FADD.FTZ R20, R20, R13 ;  /* 0x0000000d14147221 */ /* 0x000fe20000010000 */
[----:B------:R-:W-:Y:S01]  /*10a90*/  FADD.FTZ R202, R202, R203 ;  /* 0x000000cbcaca7221 */ /* 0x000fe20000010000 */
[----:B------:R-:W-:Y:S01]  /*10aa0*/  IMAD.MOV.U32 R14, RZ, RZ, R7 ;  /* 0x000000ffff0e7224 */ /* 0x000fe200078e0007 */
[----:B------:R1:W-:Y:S01]  /*10ab0*/  STSM.16.M88.4 [R186], R164 ;  /* 0x000000a4ba007844 */ /* 0x0003e20000000200 */
[----:B------:R-:W-:Y:S01]  /*10ac0*/  WARPGROUP.ARRIVE ;  /* 0x00000000000079c5 */ /* 0x000fe20000000000 */
[----:B------:R-:W-:Y:S01]  /*10ad0*/  FADD.FTZ R169, R169, R20 ;  /* 0x00000014a9a97221 */ /* 0x000fe20000010000 */
[----:B------:R-:W-:Y:S01]  /*10ae0*/  FADD.FTZ R202, R15, R202 ;  /* 0x000000ca0fca7221 */ /* 0x000fe20000010000 */
[----:B------:R-:W-:-:S02]  /*10af0*/  IMAD.MOV.U32 R15, RZ, RZ, R8 ;  /* 0x000000ffff0f7224 */ /* 0x000fc400078e0008 */
[----:B------:R-:W-:Y:S01]  /*10b00*/  FADD.FTZ R168, R168, R169 ;  /* 0x000000a9a8a87221 */ /* 0x000fe20000010000 */
[----:B------:R-:W-:Y:S01]  /*10b10*/  HGMMA.64x256x16.F32.BF16 R24, R152, gdesc[UR8].tnspB, R24, gsb0 ;  /* 0x43e0000898187df0 */ /* 0x000fe20008001818 */
[----:B------:R-:W-:Y:S01]  /*10b20*/  UMOV UR10, UR6 ;  /* 0x00000006000a7c82 */ /* 0x000fe20008000000 */
[----:B------:R-:W-:Y:S01]  /*10b30*/  UMOV UR11, 0x40000040 ;  /* 0x40000040000b7882 */ /* 0x000fe20000000000 */
[----:B------:R-:W-:Y:S01]  /*10b40*/  R2UR UR6, R208 ;  /* 0x00000000d00672ca */ /* 0x000fe200000e0000 */
        /* <DEDUP_REMOVED lines=24> */
[----:B------:R-:W-:Y:S02]  /*10cd0*/  WARPGROUP.DEPBAR.LE gsb0, 0x0 ;  /* 0x00008000000079c5 */ /* 0x000fe40000010000 */
        /* <DEDUP_REMOVED lines=25> */
[----:B--2---:R-:W-:-:S04]  /*10e70*/  VIADD R11, R9, 0xffffffff ;  /* 0xffffffff090b7836 */ /* 0x004fc80000000000 */
[----:B------:R-:W-:Y:S01]  /*10e80*/  IMAD.MOV.U32 R9, RZ, RZ, R11 ;  /* 0x000000ffff097224 */ /* 0x000fe200078e000b */
[----:B-1----:R-:W-:Y:S06]  /*10e90*/  @P2 BRA `(.L_x_4235) ;  /* 0xffffffc8002c2947 */ /* 0x002fec000383ffff */
.L_x_4218:
[----:B------:R-:W1:Y:S01]  /*10ea0*/  SHFL.BFLY PT, R0, R5, 0x2, 0x1f ;  /* 0x0c401f0005007f89 */ /* 0x000e6200000e0000 */
[----:B------:R-:W-:Y:S01]  /*10eb0*/  VIADD R2, R16, 0x1 ;  /* 0x0000000110027836 */ /* 0x000fe20000000000 */
[----:B------:R-:W-:Y:S01]  /*10ec0*/  UIADD3 UR46, UR46, 0x1, URZ ;  /* 0x000000012e2e7890 */ /* 0x000fe2000fffe03f */
[----:B------:R-:W-:Y:S01]  /*10ed0*/  IMAD.U32 R12, RZ, RZ, UR7 ;  /* 0x00000007ff0c7e24 */ /* 0x000fe2000f8e00ff */
[----:B------:R-:W2:Y:S01]  /*10ee0*/  SHFL.BFLY PT, R9, R6, 0x2, 0x1f ;  /* 0x0c401f0006097f89 */ /* 0x000ea200000e0000 */
[----:B------:R-:W-:Y:S01]  /*10ef0*/  IMAD.MOV.U32 R19, RZ, RZ, -0x800000 ;  /* 0xff800000ff137424 */ /* 0x000fe200078e00ff */
[----:B------:R-:W-:Y:S08]  /*10f00*/  BAR.ARV 0x8, 0xa0 ;  /* 0x0202800000007b1d */ /* 0x000ff00000002000 */
[----:B------:R-:W-:Y:S01]  /*10f10*/  BAR.SYNC.DEFER_BLOCKING 0xf, 0x100 ;  /* 0x03c4000000007b1d */ /* 0x000fe20000010000 */
[----:B------:R-:W-:Y:S01]  /*10f20*/  ISETP.NE.AND P1, PT, R2, 0x2, PT ;  /* 0x000000020200780c */ /* 0x000fe20003f25270 */
[----:B-1----:R-:W-:Y:S01]  /*10f30*/  FADD.FTZ R0, R0, R5 ;  /* 0x0000000500007221 */ /* 0x002fe20000010000 */
[----:B--2---:R-:W-:-:S04]  /*10f40*/  FADD.FTZ R9, R9, R6 ;  /* 0x0000000609097221 */ /* 0x004fc80000010000 */
[----:B------:R-:W1:Y:S01]  /*10f50*/  SHFL.BFLY PT, R3, R0, 0x1, 0x1f ;  /* 0x0c201f0000037f89 */ /* 0x000e6200000e0000 */
[----:B------:R-:W-:-:S03]  /*10f60*/  IMAD.U32 R6, RZ, RZ, UR7 ;  /* 0x00000007ff067e24 */ /* 0x000fc6000f8e00ff */
[----:B------:R-:W2:Y:S01]  /*10f70*/  SHFL.BFLY PT, R4, R9, 0x1, 0x1f ;  /* 0x0c201f0009047f89 */ /* 0x000ea200000e0000 */
[----:B-1----:R-:W-:Y:S01]  /*10f80*/  FADD.FTZ R11, R0, R3 ;  /* 0x00000003000b7221 */ /* 0x002fe20000010000 */
[----:B------:R-:W-:Y:S01]  /*10f90*/  IMAD.MOV R3, RZ, RZ, -R23 ;  /* 0x000000ffff037224 */ /* 0x000fe200078e0a17 */
[----:B------:R-:W-:Y:S01]  /*10fa0*/  SEL R0, RZ, 0x1, P1 ;  /* 0x00000001ff007807 */ /* 0x000fe20000800000 */
[----:B--2---:R-:W-:Y:S02]  /*10fb0*/  FADD.FTZ R10, R9, R4 ;  /* 0x00000004090a7221 */ /* 0x004fe40000010000 */
[----:B------:R-:W-:Y:S02]  /*10fc0*/  FSETP.NE.FTZ.AND P2, PT, R11, RZ, PT ;  /* 0x000000ff0b00720b */ /* 0x000fe40003f55000 */
[----:B------:R-:W-:Y:S01]  /*10fd0*/  ISETP.NE.AND P0, PT, R18, R3, PT ;  /* 0x000000031200720c */ /* 0x000fe20003f05270 */
[----:B------:R-:W-:Y:S01]  /*10fe0*/  IMAD.MOV.U32 R3, RZ, RZ, RZ ;  /* 0x000000ffff037224 */ /* 0x000fe200078e00ff */
[----:B------:R-:W-:-:S02]  /*10ff0*/  FSETP.NE.FTZ.AND P3, PT, R10, RZ, PT ;  /* 0x000000ff0a00720b */ /* 0x000fc40003f75000 */
[----:B------:R-:W-:Y:S01]  /*11000*/  LOP3.LUT R17, R17, R0, RZ, 0x3c, !PT ;  /* 0x0000000011117212 */ /* 0x000fe200078e3cff */
[----:B------:R-:W-:-:S06]  /*11010*/  IMAD.MOV.U32 R0, RZ, RZ, RZ ;  /* 0x000000ffff007224 */ /* 0x000fcc00078e00ff */
[----:B------:R-:W1:Y:S01]  /*11020*/  @P2 MUFU.RCP R3, R11 ;  /* 0x0000000b00032308 */ /* 0x000e620000001000 */
[----:B------:R-:W-:Y:S01]  /*11030*/  @P2 FMUL.FTZ R6, R6, 0.69314718246459960938 ;  /* 0x3f31721806062820 */ /* 0x000fe20000410000 */
[----:B------:R-:W-:Y:S02]  /*11040*/  @!P0 IMAD R16, R16, 0x40, R22 ;  /* 0x0000004010108824 */ /* 0x000fe400078e0216 */
[----:B------:R-:W-:-:S03]  /*11050*/  @P3 FMUL.FTZ R12, R12, 0.69314718246459960938 ;  /* 0x3f3172180c0c3820 */ /* 0x000fc60000410000 */
[----:B------:R-:W-:Y:S01]  /*11060*/  @!P0 LEA R16, R16, UR36, 0x2 ;  /* 0x0000002410108c11 */ /* 0x000fe2000f8e10ff */
        /* <DEDUP_REMOVED lines=9> */
[----:B------:R-:W1:Y:S01]  /*11100*/  @P3 MUFU.LG2 R10, R10 ;  /* 0x0000000a000a3308 */ /* 0x000e620000000c00 */
        /* <DEDUP_REMOVED lines=59> */
[----:B---3--:R-:W-:Y:S01]  /*114c0*/  @P2 FMUL.FTZ R9, R9, 0.69314718246459960938 ;  /* 0x3f31721809092820 */ /* 0x008fe20000410000 */
[----:B-1----:R-:W-:Y:S01]  /*114d0*/  @P3 FMUL.FTZ R3, R10, 0.69314718246459960938 ;  /* 0x3f3172180a033820 */ /* 0x002fe20000410000 */
[----:B------:R-:W-:-:S02]  /*114e0*/  IMAD.MOV.U32 R32, RZ, RZ, -0x800000 ;  /* 0xff800000ff207424 */ /* 0x000fc400078e00ff */
        /* <DEDUP_REMOVED lines=67> */
[----:B--2---:R-:W-:Y:S01]  /*11920*/  SEL R16, R2, RZ, P1 ;  /* 0x000000ff02107207 */ /* 0x004fe20000800000 */
[----:B------:R-:W-:Y:S06]  /*11930*/  BAR.ARV 0xe, 0x100 ;  /* 0x0384000000007b1d */ /* 0x000fec0000002000 */
.L_x_4156:
        /* <DEDUP_REMOVED lines=26> */
[----:B------:R-:W-:Y:S01]  /*11ae0*/  F2FP.BF16.F32.PACK_AB R57, R59, R58 ;  /* 0x0000003a3b39723e */ /* 0x000fe200000010ff */
[----:B------:R-:W-:Y:S01]  /*11af0*/  IMAD.U32 R7, RZ, RZ, UR7 ;  /* 0x00000007ff077e24 */ /* 0x000fe2000f8e00ff */
        /* <DEDUP_REMOVED lines=12> */
[----:B------:R-:W-:Y:S01]  /*11bc0*/  IADD3 R173, P3, R6, 0x40, RZ ;  /* 0x0000004006ad7810 */ /* 0x000fe20007f7e0ff */
[--C-:B------:R-:W-:Y:S01]  /*11bd0*/  IMAD.X R11, RZ, RZ, R7.reuse, P4 ;  /* 0x000000ffff0b7224 */ /* 0x100fe200020e0607 */
[----:B------:R-:W-:Y:S02]  /*11be0*/  LOP3.LUT R2, R0, R171, RZ, 0x3c, !PT ;  /* 0x000000ab00027212 */ /* 0x000fe400078e3cff */
[----:B------:R-:W-:Y:S02]  /*11bf0*/  LOP3.LUT R0, R179, 0x380, RZ, 0xc0, !PT ;  /* 0x00000380b3007812 */ /* 0x000fe400078ec0ff */
[----:B------:R-:W-:Y:S02]  /*11c00*/  IADD3 R199, P4, R6, 0x4020, RZ ;  /* 0x0000402006c77810 */ /* 0x000fe40007f9e0ff */
[----:B------:R-:W-:Y:S02]  /*11c10*/  SHF.R.U64 R0, R0, 0x3, RZ ;  /* 0x0000000300007819 */ /* 0x000fe400000012ff */
[C---:B------:R-:W-:Y:S01]  /*11c20*/  LOP3.LUT R103, R6.reuse, 0x380, RZ, 0xc0, !PT ;  /* 0x0000038006677812 */ /* 0x040fe200078ec0ff */
[----:B------:R-:W-:Y:S01]  /*11c30*/  IMAD.X R91, RZ, RZ, R7, P4 ;  /* 0x000000ffff5b7224 */ /* 0x000fe200020e0607 */
[----:B------:R-:W-:-:S02]  /*11c40*/  IADD3 R183, P2, R6, 0x2060, RZ ;  /* 0x0000206006b77810 */ /* 0x000fc40007f5e0ff */
[----:B------:R-:W-:Y:S02]  /*11c50*/  IADD3.X R9, RZ, R7, RZ, P3, !PT ;  /* 0x00000007ff097210 */ /* 0x000fe40001ffe4ff */
[C---:B------:R-:W-:Y:S01]  /*11c60*/  IADD3 R177, P5, R6.reuse, 0x2000, RZ ;  /* 0x0000200006b17810 */ /* 0x040fe20007fbe0ff */
[--C-:B------:R-:W-:Y:S01]  /*11c70*/  IMAD.X R25, RZ, RZ, R7.reuse, P2 ;  /* 0x000000ffff197224 */ /* 0x100fe200010e0607 */
[C---:B------:R-:W-:Y:S02]  /*11c80*/  IADD3 R181, P1, R6.reuse, 0x2040, RZ ;  /* 0x0000204006b57810 */ /* 0x040fe40007f3e0ff */
[----:B------:R-:W-:Y:S01]  /*11c90*/  IADD3 R197, P3, R6, 0x4000, RZ ;  /* 0x0000400006c57810 */ /* 0x000fe20007f7e0ff */
[--C-:B------:R-:W-:Y:S01]  /*11ca0*/  IMAD.X R13, RZ, RZ, R7.reuse, P5 ;  /* 0x000000ffff0d7224 */ /* 0x100fe200028e0607 */
[----:B------:R-:W-:Y:S01]  /*11cb0*/  LOP3.LUT R14, R0, R179, RZ, 0x3c, !PT ;  /* 0x000000b3000e7212 */ /* 0x000fe200078e3cff */
[--C-:B------:R-:W-:Y:S01]  /*11cc0*/  IMAD.X R21, RZ, RZ, R7.reuse, P1 ;  /* 0x000000ffff157224 */ /* 0x100fe200008e0607 */
[----:B------:R-:W-:Y:S01]  /*11cd0*/  LOP3.LUT R0, R199, 0x380, RZ, 0xc0, !PT ;  /* 0x00000380c7007812 */ /* 0x000fe200078ec0ff */
[----:B------:R-:W-:Y:S01]  /*11ce0*/  IMAD.X R29, RZ, RZ, R7, P3 ;  /* 0x000000ffff1d7224 */ /* 0x000fe200018e0607 */
[----:B------:R-:W-:-:S02]  /*11cf0*/  SHF.R.U64 R103, R103, 0x3, RZ ;  /* 0x0000000367677819 */ /* 0x000fc400000012ff */
[C---:B------:R-:W-:Y:S02]  /*11d00*/  IADD3 R106, P2, R6.reuse, 0x6020, RZ ;  /* 0x00006020066a7810 */ /* 0x040fe40007f5e0ff */
[C---:B------:R-:W-:Y:S02]  /*11d10*/  IADD3 R201, P5, R6.reuse, 0x4040, RZ ;  /* 0x0000404006c97810 */ /* 0x040fe40007fbe0ff */
[C---:B------:R-:W-:Y:S01]  /*11d20*/  IADD3 R203, P6, R6.reuse, 0x4060, RZ ;  /* 0x0000406006cb7810 */ /* 0x040fe20007fde0ff */
[--C-:B------:R-:W-:Y:S01]  /*11d30*/  IMAD.X R107, RZ, RZ, R7.reuse, P2 ;  /* 0x000000ffff6b7224 */ /* 0x100fe200010e0607 */
[C---:B------:R-:W-:Y:S01]  /*11d40*/  IADD3 R205, P1, R6.reuse, 0x6000, RZ ;  /* 0x0000600006cd7810 */ /* 0x040fe20007f3e0ff */
[--C-:B------:R-:W-:Y:S01]  /*11d50*/  IMAD.X R95, RZ, RZ, R7.reuse, P5 ;  /* 0x000000ffff5f7224 */ /* 0x100fe200028e0607 */
[C---:B------:R-:W-:Y:S01]  /*11d60*/  IADD3 R207, P3, R6.reuse, 0x6040, RZ ;  /* 0x0000604006cf7810 */ /* 0x040fe20007f7e0ff */
[----:B------:R-:W-:Y:S01]  /*11d70*/  IMAD.X R99, RZ, RZ, R7, P6 ;  /* 0x000000ffff637224 */ /* 0x000fe200030e0607 */
[----:B------:R-:W-:-:S02]  /*11d80*/  IADD3 R209, P4, R6, 0x6060, RZ ;  /* 0x0000606006d17810 */ /* 0x000fc40007f9e0ff */
[----:B------:R-:W-:Y:S01]  /*11d90*/  SHF.R.U64 R0, R0, 0x3, RZ ;  /* 0x0000000300007819 */ /* 0x000fe200000012ff */
[--C-:B------:R-:W-:Y:S01]  /*11da0*/  IMAD.X R111, RZ, RZ, R7.reuse, P3 ;  /* 0x000000ffff6f7224 */ /* 0x100fe200018e0607 */
[----:B------:R-:W-:Y:S01]  /*11db0*/  LOP3.LUT R6, R103, R6, RZ, 0x3c, !PT ;  /* 0x0000000667067212 */ /* 0x000fe200078e3cff */
[--C-:B------:R-:W-:Y:S01]  /*11dc0*/  IMAD.X R103, RZ, RZ, R7.reuse, P1 ;  /* 0x000000ffff677224 */ /* 0x100fe200008e0607 */
[----:B------:R-:W-:Y:S01]  /*11dd0*/  LOP3.LUT R8, R173, 0x380, RZ, 0xc0, !PT ;  /* 0x00000380ad087812 */ /* 0x000fe200078ec0ff */
[----:B------:R-:W-:Y:S01]  /*11de0*/  IMAD.X R115, RZ, RZ, R7, P4 ;  /* 0x000000ffff737224 */ /* 0x000fe200020e0607 */
[----:B------:R-:W-:Y:S02]  /*11df0*/  LOP3.LUT R10, R175, 0x380, RZ, 0xc0, !PT ;  /* 0x00000380af0a7812 */ /* 0x000fe400078ec0ff */
[----:B------:R-:W-:Y:S02]  /*11e00*/  LOP3.LUT R12, R177, 0x380, RZ, 0xc0, !PT ;  /* 0x00000380b10c7812 */ /* 0x000fe400078ec0ff */
[----:B------:R-:W-:-:S02]  /*11e10*/  LOP3.LUT R27, R106, 0x380, RZ, 0xc0, !PT ;  /* 0x000003806a1b7812 */ /* 0x000fc400078ec0ff */
[----:B------:R-:W-:Y:S02]  /*11e20*/  LOP3.LUT R90, R0, R199, RZ, 0x3c, !PT ;  /* 0x000000c7005a7212 */ /* 0x000fe400078e3cff */
[----:B------:R-:W-:Y:S02]  /*11e30*/  SHF.R.U64 R8, R8, 0x3, RZ ;  /* 0x0000000308087819 */ /* 0x000fe400000012ff */
[----:B------:R-:W-:Y:S02]  /*11e40*/  LOP3.LUT R20, R181, 0x380, RZ, 0xc0, !PT ;  /* 0x00000380b5147812 */ /* 0x000fe400078ec0ff */
[----:B------:R-:W-:Y:S02]  /*11e50*/  MOV R0, R6 ;  /* 0x0000000600007202 */ /* 0x000fe40000000f00 */
[----:B------:R-:W-:Y:S02]  /*11e60*/  SHF.R.U64 R10, R10, 0x3, RZ ;  /* 0x000000030a0a7819 */ /* 0x000fe400000012ff */
[----:B------:R-:W-:-:S02]  /*11e70*/  LOP3.LUT R24, R183, 0x380, RZ, 0xc0, !PT ;  /* 0x00000380b7187812 */ /* 0x000fc400078ec0ff */
[----:B------:R-:W-:Y:S02]  /*11e80*/  F2FP.BF16.F32.PACK_AB R6, R157, R166 ;  /* 0x000000a69d06723e */ /* 0x000fe400000010ff */
[----:B------:R-:W-:Y:S02]  /*11e90*/  F2FP.BF16.F32.PACK_AB R7, R31, R30 ;  /* 0x0000001e1f07723e */ /* 0x000fe400000010ff */
[----:B------:R-:W-:Y:S02]  /*11ea0*/  SHF.R.U64 R12, R12, 0x3, RZ ;  /* 0x000000030c0c7819 */ /* 0x000fe400000012ff */
[----:B------:R-:W-:Y:S01]  /*11eb0*/  LOP3.LUT R28, R197, 0x380, RZ, 0xc0, !PT ;  /* 0x00000380c51c7812 */ /* 0x000fe200078ec0ff */
[----:B------:R1:W-:Y:S01]  /*11ec0*/  STSM.16.M88.4 [R0], R4 ;  /* 0x0000000400007844 */ /* 0x0003e20000000200 */
[----:B------:R-:W-:Y:S02]  /*11ed0*/  LOP3.LUT R98, R203, 0x380, RZ, 0xc0, !PT ;  /* 0x00000380cb627812 */ /* 0x000fe400078ec0ff */
[----:B------:R-:W-:-:S02]  /*11ee0*/  SHF.R.U64 R27, R27, 0x3, RZ ;  /* 0x000000031b1b7819 */ /* 0x000fc400000012ff */
[----:B------:R-:W-:Y:S02]  /*11ef0*/  LOP3.LUT R8, R8, R173, RZ, 0x3c, !PT ;  /* 0x000000ad08087212 */ /* 0x000fe400078e3cff */
[----:B------:R-:W-:Y:S02]  /*11f00*/  SHF.R.U64 R20, R20, 0x3, RZ ;  /* 0x0000000314147819 */ /* 0x000fe400000012ff */
[----:B------:R-:W-:Y:S02]  /*11f10*/  LOP3.LUT R94, R201, 0x380, RZ, 0xc0, !PT ;  /* 0x00000380c95e7812 */ /* 0x000fe400078ec0ff */
[----:B------:R-:W-:Y:S02]  /*11f20*/  LOP3.LUT R114, R209, 0x380, RZ, 0xc0, !PT ;  /* 0x00000380d1727812 */ /* 0x000fe400078ec0ff */
[----:B------:R-:W-:Y:S02]  /*11f30*/  LOP3.LUT R10, R10, R175, RZ, 0x3c, !PT ;  /* 0x000000af0a0a7212 */ /* 0x000fe400078e3cff */
[----:B------:R-:W-:-:S02]  /*11f40*/  SHF.R.U64 R24, R24, 0x3, RZ ;  /* 0x0000000318187819 */ /* 0x000fc400000012ff */
[----:B------:R-:W-:Y:S02]  /*11f50*/  LOP3.LUT R12, R12, R177, RZ, 0x3c, !PT ;  /* 0x000000b10c0c7212 */ /* 0x000fe400078e3cff */
[----:B------:R-:W-:Y:S02]  /*11f60*/  SHF.R.U64 R28, R28, 0x3, RZ ;  /* 0x000000031c1c7819 */ /* 0x000fe400000012ff */
[----:B------:R-:W-:Y:S02]  /*11f70*/  LOP3.LUT R102, R205, 0x380, RZ, 0xc0, !PT ;  /* 0x00000380cd667812 */ /* 0x000fe400078ec0ff */
[----:B------:R-:W-:Y:S02]  /*11f80*/  SHF.R.U64 R98, R98, 0x3, RZ ;  /* 0x0000000362627819 */ /* 0x000fe400000012ff */
[----:B------:R-:W-:Y:S02]  /*11f90*/  LOP3.LUT R106, R27, R106, RZ, 0x3c, !PT ;  /* 0x0000006a1b6a7212 */ /* 0x000fe400078e3cff */
[----:B------:R-:W-:-:S02]  /*11fa0*/  MOV R27, R2 ;  /* 0x00000002001b7202 */ /* 0x000fc40000000f00 */
[----:B-1----:R-:W-:Y:S02]  /*11fb0*/  F2FP.BF16.F32.PACK_AB R4, R33, R159 ;  /* 0x0000009f2104723e */ /* 0x002fe400000010ff */
[----:B------:R-:W-:Y:S02]  /*11fc0*/  F2FP.BF16.F32.PACK_AB R5, R35, R34 ;  /* 0x000000222305723e */ /* 0x000fe400000010ff */
[----:B------:R-:W-:Y:S02]  /*11fd0*/  F2FP.BF16.F32.PACK_AB R6, R37, R36 ;  /* 0x000000242506723e */ /* 0x000fe400000010ff */
[----:B------:R-:W-:Y:S02]  /*11fe0*/  F2FP.BF16.F32.PACK_AB R7, R39, R38 ;  /* 0x000000262707723e */ /* 0x000fe400000010ff */
[----:B------:R-:W-:Y:S02]  /*11ff0*/  LOP3.LUT R20, R20, R181, RZ, 0x3c, !PT ;  /* 0x000000b514147212 */ /* 0x000fe400078e3cff */
[----:B------:R-:W-:Y:S01]  /*12000*/  SHF.R.U64 R94, R94, 0x3, RZ ;  /* 0x000000035e5e7819 */ /* 0x000fe200000012ff */
[----:B------:R1:W-:Y:S01]  /*12010*/  STSM.16.M88.4 [R27], R4 ;  /* 0x000000041b007844 */ /* 0x0003e20000000200 */
[----:B------:R-:W-:-:S02]  /*12020*/  LOP3.LUT R110, R207, 0x380, RZ, 0xc0, !PT ;  /* 0x00000380cf6e7812 */ /* 0x000fc400078ec0ff */
[----:B------:R-:W-:Y:S02]  /*12030*/  SHF.R.U64 R114, R114, 0x3, RZ ;  /* 0x0000000372727819 */ /* 0x000fe400000012ff */
[----:B------:R-:W-:Y:S02]  /*12040*/  MOV R8, R8 ;  /* 0x0000000800087202 */ /* 0x000fe40000000f00 */
[----:B------:R-:W-:Y:S02]  /*12050*/  LOP3.LUT R24, R24, R183, RZ, 0x3c, !PT ;  /* 0x000000b718187212 */ /* 0x000fe400078e3cff */
[----:B------:R-:W-:Y:S01]  /*12060*/  MOV R10, R10 ;  /* 0x0000000a000a7202 */ /* 0x000fe20000000f00 */
[----:B------:R1:W-:Y:S01]  /*12070*/  STSM.16.M88.4 [R8], R40 ;  /* 0x0000002808007844 */ /* 0x0003e20000000200 */
[----:B------:R-:W-:Y:S02]  /*12080*/  LOP3.LUT R28, R28, R197, RZ, 0x3c, !PT ;  /* 0x000000c51c1c7212 */ /* 0x000fe400078e3cff */
[----:B------:R-:W-:Y:S01]  /*12090*/  SHF.R.U64 R102, R102, 0x3, RZ ;  /* 0x0000000366667819 */ /* 0x000fe200000012ff */
[----:B------:R1:W-:Y:S01]  /*120a0*/  STSM.16.M88.4 [R10], R48 ;  /* 0x000000300a007844 */ /* 0x0003e20000000200 */
[----:B------:R-:W-:-:S02]  /*120b0*/  LOP3.LUT R98, R98, R203, RZ, 0x3c, !PT ;  /* 0x000000cb62627212 */ /* 0x000fc400078e3cff */
[----:B------:R-:W-:Y:S02]  /*120c0*/  MOV R12, R12 ;  /* 0x0000000c000c7202 */ /* 0x000fe40000000f00 */
[----:B------:R-:W-:Y:S02]  /*120d0*/  F2FP.BF16.F32.PACK_AB R72, R73, R72 ;  /* 0x000000484948723e */ /* 0x000fe400000010ff */
[----:B------:R-:W-:Y:S01]  /*120e0*/  MOV R14, R14 ;  /* 0x0000000e000e7202 */ /* 0x000fe20000000f00 */
[----:B------:R1:W-:Y:S01]  /*120f0*/  STSM.16.M88.4 [R12], R56 ;  /* 0x000000380c007844 */ /* 0x0003e20000000200 */
[----:B------:R-:W-:Y:S02]  /*12100*/  F2FP.BF16.F32.PACK_AB R66, R69, R68 ;  /* 0x000000444542723e */ /* 0x000fe400000010ff */
[----:B------:R-:W-:Y:S02]  /*12110*/  F2FP.BF16.F32.PACK_AB R67, R71, R70 ;  /* 0x000000464743723e */ /* 0x000fe400000010ff */
[----:B------:R-:W-:-:S02]  /*12120*/  F2FP.BF16.F32.PACK_AB R73, R75, R74 ;  /* 0x0000004a4b49723e */ /* 0x000fc400000010ff */
[----:B------:R-:W-:Y:S01]  /*12130*/  F2FP.BF16.F32.PACK_AB R80, R81, R80 ;  /* 0x000000505150723e */ /* 0x000fe200000010ff */
[----:B------:R1:W-:Y:S01]  /*12140*/  STSM.16.M88.4 [R14], R64 ;  /* 0x000000400e007844 */ /* 0x0003e20000000200 */
[----:B------:R-:W-:Y:S02]  /*12150*/  LOP3.LUT R94, R94, R201, RZ, 0x3c, !PT ;  /* 0x000000c95e5e7212 */ /* 0x000fe400078e3cff */
[----:B------:R-:W-:Y:S02]  /*12160*/  SHF.R.U64 R110, R110, 0x3, RZ ;  /* 0x000000036e6e7819 */ /* 0x000fe400000012ff */
[----:B------:R-:W-:Y:S02]  /*12170*/  LOP3.LUT R114, R114, R209, RZ, 0x3c, !PT ;  /* 0x000000d172727212 */ /* 0x000fe400078e3cff */
[----:B------:R-:W-:Y:S02]  /*12180*/  MOV R20, R20 ;  /* 0x0000001400147202 */ /* 0x000fe40000000f00 */
[----:B------:R-:W-:-:S02]  /*12190*/  F2FP.BF16.F32.PACK_AB R74, R77, R76 ;  /* 0x0000004c4d4a723e */ /* 0x000fc400000010ff */
[----:B------:R-:W-:Y:S02]  /*121a0*/  F2FP.BF16.F32.PACK_AB R75, R79, R78 ;  /* 0x0000004e4f4b723e */ /* 0x000fe400000010ff */
[----:B------:R-:W-:Y:S02]  /*121b0*/  F2FP.BF16.F32.PACK_AB R81, R83, R82 ;  /* 0x000000525351723e */ /* 0x000fe400000010ff */
[----:B------:R-:W-:Y:S01]  /*121c0*/  MOV R24, R24 ;  /* 0x0000001800187202 */ /* 0x000fe20000000f00 */
        /* <DEDUP_REMOVED lines=8> */
[----:B------:R-:W-:Y:S02]  /*12250*/  MOV R2, R98 ;  /* 0x0000006200027202 */ /* 0x000fe40000000f00 */
[----:B------:R-:W-:Y:S02]  /*12260*/  F2FP.BF16.F32.PACK_AB R89, R152, R26 ;  /* 0x0000001a9859723e */ /* 0x000fe400000010ff */
[----:B------:R-:W-:-:S02]  /*12270*/  F2FP.BF16.F32.PACK_AB R90, R93, R92 ;  /* 0x0000005c5d5a723e */ /* 0x000fc400000010ff */
[----:B------:R-:W-:Y:S02]  /*12280*/  F2FP.BF16.F32.PACK_AB R91, R154, R153 ;  /* 0x000000999a5b723e */ /* 0x000fe400000010ff */
[----:B------:R-:W-:Y:S02]  /*12290*/  F2FP.BF16.F32.PACK_AB R96, R97, R96 ;  /* 0x000000606160723e */ /* 0x000fe400000010ff */
[----:B------:R-:W-:Y:S01]  /*122a0*/  F2FP.BF16.F32.PACK_AB R97, R156, R155 ;  /* 0x0000009b9c61723e */ /* 0x000fe200000010ff */
[----:B------:R1:W-:Y:S01]  /*122b0*/  STSM.16.M88.4 [R28], R88 ;  /* 0x000000581c007844 */ /* 0x0003e20000000200 */
        /* <DEDUP_REMOVED lines=31> */
[----:B------:R-:W-:Y:S02]  /*124b0*/  MOV R110, R110 ;  /* 0x0000006e006e7202 */ /* 0x000fe40000000f00 */
[----:B------:R-:W-:-:S02]  /*124c0*/  F2FP.BF16.F32.PACK_AB R138, R141, R140 ;  /* 0x0000008c8d8a723e */ /* 0x000fc400000010ff */
        /* <DEDUP_REMOVED lines=11> */
[----:B--2---:R-:W2:Y:S02]  /*12580*/  FENCE.VIEW.ASYNC.S ;  /* 0x00000000000073c6 */ /* 0x004ea40000000000 */
[----:B--2---:R-:W-:Y:S06]  /*12590*/  BAR.ARV 0x1, 0x120 ;  /* 0x0044800000007b1d */ /* 0x004fec0000002000 */
[----:B------:R-:W-:Y:S05]  /*125a0*/  @P0 BRA `(.L_x_4237) ;  /* 0x0000000000740947 */ /* 0x000fea0003800000 */
[----:B-1----:R-:W1:Y:S01]  /*125b0*/  LDC.64 R4, c[0x0][0xc78] ;  /* 0x00031e00ff047b82 */ /* 0x002e620000000a00 */
[----:B------:R-:W-:Y:S01]  /*125c0*/  USHF.R.S32.HI UR5, URZ, 0x1f, UR43 ;  /* 0x0000001f3f057899 */ /* 0x000fe2000801142b */
[----:B------:R-:W-:Y:S01]  /*125d0*/  IMAD.MOV R7, RZ, RZ, -R23 ;  /* 0x000000ffff077224 */ /* 0x000fe200078e0a17 */
[----:B------:R-:W-:Y:S02]  /*125e0*/  ULDC.64 UR8, c[0x0][0xc70] ;  /* 0x00031c0000087ab9 */ /* 0x000fe40000000a00 */
[----:B------:R-:W-:Y:S02]  /*125f0*/  UIMAD UR5, UR5, UR8, URZ ;  /* 0x00000008050572a4 */ /* 0x000fe4000f8e023f */
[----:B------:R-:W-:Y:S01]  /*12600*/  UIMAD.WIDE.U32 UR6, UR43, UR8, URZ ;  /* 0x000000082b0672a5 */ /* 0x000fe2000f8e003f */
[----:B------:R-:W-:Y:S01]  /*12610*/  ISETP.NE.AND P0, PT, R18, R7, PT ;  /* 0x000000071200720c */ /* 0x000fe20003f05270 */
[----:B------:R-:W-:Y:S01]  /*12620*/  UIMAD UR5, UR43, UR9, UR5 ;  /* 0x000000092b0572a4 */ /* 0x000fe2000f8e0205 */
[----:B------:R-:W-:Y:S01]  /*12630*/  VIADD R7, R22, UR42 ;  /* 0x0000002a16077c36 */ /* 0x000fe20008000000 */
        /* <DEDUP_REMOVED lines=20> */
.L_x_4237:
[----:B-1----:R-:W1:Y:S02]  /*12780*/  SHFL.IDX PT, R0, R193, RZ, 0x1f ;  /* 0x00001fffc1007589 */ /* 0x002e6400000e0000 */
[----:B-1----:R-:W-:-:S13]  /*12790*/  ISETP.NE.AND P0, PT, R0, 0x7, PT ;  /* 0x000000070000780c */ /* 0x002fda0003f05270 */
        /* <DEDUP_REMOVED lines=19> */
[----:B-1----:R-:W-:Y:S01]  /*128d0*/  UMOV UR40, UR5 ;  /* 0x0000000500287c82 */ /* 0x002fe20008000000 */
[----:B------:R-:W-:Y:S01]  /*128e0*/  UMOV UR41, UR8 ;  /* 0x0000000800297c82 */ /* 0x000fe20008000000 */
[----:B------:R-:W-:Y:S01]  /*128f0*/  UIADD3 UR5, UR36, 0xa000, URZ ;  /* 0x0000a00024057890 */ /* 0x000fe2000fffe03f */
[----:B------:R1:W-:Y:S01]  /*12900*/  UTMASTG.5D [UR40], [UR6] ;  /* 0x00000028060073b5 */ /* 0x0003e20008020000 */
[----:B------:R-:W-:Y:S01]  /*12910*/  UMOV UR8, 0x140 ;  /* 0x0000014000087882 */ /* 0x000fe20000000000 */
[----:B-1----:R-:W-:Y:S01]  /*12920*/  UMOV UR40, UR9 ;  /* 0x0000000900287c82 */ /* 0x002fe20008000000 */
[----:B------:R-:W-:Y:S01]  /*12930*/  UMOV UR41, UR10 ;  /* 0x0000000a00297c82 */ /* 0x000fe20008000000 */
[----:B------:R-:W-:Y:S01]  /*12940*/  UIADD3 UR9, UR36, 0xc000, URZ ;  /* 0x0000c00024097890 */ /* 0x000fe2000fffe03f */
[----:B------:R1:W-:Y:S01]  /*12950*/  UTMASTG.5D [UR40], [UR6] ;  /* 0x00000028060073b5 */ /* 0x0003e20008020000 */
[----:B------:R-:W-:Y:S01]  /*12960*/  UIADD3 UR10, UR36, 0xe000, URZ ;  /* 0x0000e000240a7890 */ /* 0x000fe2000fffe03f */
[----:B-1----:R-:W-:Y:S01]  /*12970*/  UMOV UR40, UR11 ;  /* 0x0000000b00287c82 */ /* 0x002fe20008000000 */
[----:B------:R-:W-:-:S02]  /*12980*/  UMOV UR41, UR12 ;  /* 0x0000000c00297c82 */ /* 0x000fc40008000000 */
[----:B------:R1:W-:Y:S02]  /*12990*/  UTMASTG.5D [UR40], [UR6] ;  /* 0x00000028060073b5 */ /* 0x0003e40008020000 */
[----:B-1----:R-:W-:Y:S01]  /*129a0*/  UMOV UR40, UR13 ;  /* 0x0000000d00287c82 */ /* 0x002fe20008000000 */
[----:B------:R-:W-:Y:S02]  /*129b0*/  UMOV UR41, UR14 ;  /* 0x0000000e00297c82 */ /* 0x000fe40008000000 */
[----:B------:R1:W-:Y:S02]  /*129c0*/  UTMASTG.5D [UR40], [UR6] ;  /* 0x00000028060073b5 */ /* 0x0003e40008020000 */
[----:B-1----:R-:W-:Y:S01]  /*129d0*/  UMOV UR40, UR5 ;  /* 0x0000000500287c82 */ /* 0x002fe20008000000 */
[----:B------:R-:W-:Y:S01]  /*129e0*/  UMOV UR41, UR8 ;  /* 0x0000000800297c82 */ /* 0x000fe20008000000 */
[----:B------:R-:W-:Y:S01]  /*129f0*/  UMOV UR5, 0x180 ;  /* 0x0000018000057882 */ /* 0x000fe20000000000 */
[----:B------:R1:W-:Y:S02]  /*12a00*/  UTMASTG.5D [UR40], [UR6] ;  /* 0x00000028060073b5 */ /* 0x0003e40008020000 */
[----:B-1----:R-:W-:Y:S01]  /*12a10*/  UMOV UR40, UR9 ;  /* 0x0000000900287c82 */ /* 0x002fe20008000000 */
[----:B------:R-:W-:Y:S01]  /*12a20*/  UMOV UR41, UR5 ;  /* 0x0000000500297c82 */ /* 0x000fe20008000000 */
[----:B------:R-:W-:Y:S01]  /*12a30*/  UMOV UR5, 0x1c0 ;  /* 0x000001c000057882 */ /* 0x000fe20000000000 */
        /* <DEDUP_REMOVED lines=9> */
.L_x_4240:
[----:B------:R-:W-:Y:S05]  /*12ad0*/  BSYNC B0 ;  /* 0x0000000000007941 */ /* 0x000fea0003800000 */
.L_x_4239:
[----:B------:R-:W-:Y:S05]  /*12ae0*/  BRA `(.L_x_4238) ;  /* 0x0000000800287947 */ /* 0x000fea0003800000 */
.L_x_4236:
        /* <DEDUP_REMOVED lines=20> */
[C---:B---3--:R-:W-:Y:S02]  /*12c30*/  IMAD R0, R8.reuse, UR8, RZ ;  /* 0x0000000808007c24 */ /* 0x048fe4000f8e02ff */
        /* <DEDUP_REMOVED lines=8> */
.L_x_4242:
[----:B------:R-:W-:Y:S05]  /*12cc0*/  BSYNC B0 ;  /* 0x0000000000007941 */ /* 0x000fea0003800000 */
.L_x_4241:
[----:B------:R-:W-:Y:S01]  /*12cd0*/  ULDC.64 UR6, c[0x0][0xb88] ;  /* 0x0002e20000067ab9 */ /* 0x000fe20000000a00 */
[----:B------:R-:W3:Y:S01]  /*12ce0*/  LDC.64 R10, c[0x0][0xbe8] ;  /* 0x0002fa00ff0a7b82 */ /* 0x000ee20000000a00 */
[----:B------:R-:W-:Y:S01]  /*12cf0*/  ISETP.GE.AND P1, PT, R12, UR7, PT ;  /* 0x000000070c007c0c */ /* 0x000fe2000bf26270 */
[C---:B--2---:R-:W-:Y:S01]  /*12d00*/  VIADD R4, R188.reuse, 0x180 ;  /* 0x00000180bc047836 */ /* 0x044fe20000000000 */
[C---:B------:R-:W-:Y:S01]  /*12d10*/  ISETP.GE.AND P0, PT, R188.reuse, UR7, PT ;  /* 0x00000007bc007c0c */ /* 0x040fe2000bf06270 */
[C---:B------:R-:W-:Y:S01]  /*12d20*/  VIADD R14, R188.reuse, 0x80 ;  /* 0x00000080bc0e7836 */ /* 0x040fe20000000000 */
[----:B------:R-:W-:Y:S01]  /*12d30*/  SEL R2, RZ, 0xffffffff, P1 ;  /* 0xffffffffff027807 */ /* 0x000fe20000800000 */
[----:B------:R-:W-:Y:S01]  /*12d40*/  VIADD R15, R188, 0xc0 ;  /* 0x000000c0bc0f7836 */ /* 0x000fe20000000000 */
[----:B------:R-:W-:Y:S01]  /*12d50*/  ISETP.GE.AND P3, PT, R4, UR7, PT ;  /* 0x0000000704007c0c */ /* 0x000fe2000bf66270 */
[----:B------:R-:W2:Y:S01]  /*12d60*/  LDC R8, c[0x0][0xeac] ;  /* 0x0003ab00ff087b82 */ /* 0x000ea20000000800 */
[----:B------:R-:W-:Y:S01]  /*12d70*/  VIADD R5, R188, 0x1c0 ;  /* 0x000001c0bc057836 */ /* 0x000fe20000000000 */
[----:B------:R-:W-:Y:S01]  /*12d80*/  SEL R0, RZ, 0x1, P0 ;  /* 0x00000001ff007807 */ /* 0x000fe20000000000 */
[----:B------:R-:W-:Y:S01]  /*12d90*/  IMAD.SHL.U32 R3, R2, 0x2, RZ ;  /* 0x0000000202037824 */ /* 0x000fe200078e00ff */
[----:B------:R-:W-:Y:S01]  /*12da0*/  ISETP.GE.AND P0, PT, R14, UR7, PT ;  /* 0x000000070e007c0c */ /* 0x000fe2000bf06270 */
[----:B-1----:R-:W-:Y:S01]  /*12db0*/  IMAD R4, R6, UR5, RZ ;  /* 0x0000000506047c24 */ /* 0x002fe2000f8e02ff */
[----:B------:R-:W-:Y:S01]  /*12dc0*/  ISETP.GE.AND P2, PT, R15, UR7, PT ;  /* 0x000000070f007c0c */ /* 0x000fe2000bf46270 */
[C---:B------:R-:W-:Y:S01]  /*12dd0*/  VIADD R20, R188.reuse, 0x140 ;  /* 0x00000140bc147836 */ /* 0x040fe20000000000 */
[----:B------:R-:W-:Y:S01]  /*12de0*/  ISETP.GE.AND P1, PT, R5, UR7, PT ;  /* 0x0000000705007c0c */ /* 0x000fe2000bf26270 */
[----:B------:R-:W-:Y:S01]  /*12df0*/  VIADD R19, R188, 0x100 ;  /* 0x00000100bc137836 */ /* 0x000fe20000000000 */
[----:B------:R-:W-:Y:S01]  /*12e00*/  SHF.R.S32.HI R189, RZ, 0x1f, R188 ;  /* 0x0000001fffbd7819 */ /* 0x000fe200000114bc */
[----:B------:R-:W-:Y:S01]  /*12e10*/  IMAD R7, R7, UR43, R4 ;  /* 0x0000002b07077c24 */ /* 0x000fe2000f8e0204 */
[----:B------:R-:W-:Y:S01]  /*12e20*/  LOP3.LUT R0, R3, 0x2, R0, 0xe2, !PT ;  /* 0x0000000203007812 */ /* 0x000fe200078ee200 */
[----:B------:R-:W-:Y:S01]  /*12e30*/  UIADD3 UR42, -UR42, UR6, URZ ;  /* 0x000000062a2a7290 */ /* 0x000fe2000fffe13f */
[----:B------:R-:W-:Y:S01]  /*12e40*/  SEL R5, RZ, 0x4, P0 ;  /* 0x00000004ff057807 */ /* 0x000fe20000000000 */
[----:B------:R-:W-:Y:S01]  /*12e50*/  IMAD.WIDE.U32 R2, R6, UR43, R188 ;  /* 0x0000002b06027c25 */ /* 0x000fe2000f8e00bc */
[----:B------:R-:W-:Y:S01]  /*12e60*/  SEL R4, RZ, 0x8, P2 ;  /* 0x00000008ff047807 */ /* 0x000fe20001000000 */
[----:B------:R-:W-:Y:S01]  /*12e70*/  ULOP3.LUT UR39, URZ, UR39, URZ, 0x33, !UPT ;  /* 0x000000273f277292 */ /* 0x000fe2000f8e333f */
[----:B------:R-:W-:Y:S01]  /*12e80*/  ISETP.GE.AND P2, PT, R20, UR7, PT ;  /* 0x0000000714007c0c */ /* 0x000fe2000bf46270 */
[----:B------:R-:W-:Y:S01]  /*12e90*/  VIADD R6, R190, 0x20 ;  /* 0x00000020be067836 */ /* 0x000fe20000000000 */
[----:B------:R-:W-:Y:S01]  /*12ea0*/  ISETP.GE.AND P0, PT, R19, UR7, PT ;  /* 0x0000000713007c0c */ /* 0x000fe2000bf06270 */
[----:B------:R-:W-:Y:S01]  /*12eb0*/  IMAD.IADD R3, R3, 0x1, R7 ;  /* 0x0000000103037824 */ /* 0x000fe200078e0207 */
[----:B------:R-:W-:Y:S01]  /*12ec0*/  LOP3.LUT R0, R4, R0, R5, 0xfe, !PT ;  /* 0x0000000004007212 */ /* 0x000fe200078efe05 */
[----:B------:R-:W-:Y:S01]  /*12ed0*/  BSSY B0, `(.L_x_4243) ;  /* 0x000002c000007945 */ /* 0x000fe20003800000 */
[----:B------:R-:W-:Y:S01]  /*12ee0*/  SEL R4, RZ, 0x20, P2 ;  /* 0x00000020ff047807 */ /* 0x000fe20001000000 */
[----:B--2---:R-:W-:Y:S01]  /*12ef0*/  VIADD R13, R8, UR39 ;  /* 0x00000027080d7c36 */ /* 0x004fe20008000000 */
[----:B------:R-:W-:-:S02]  /*12f00*/  ISETP.GE.AND P2, PT, R190, UR42, PT ;  /* 0x0000002abe007c0c */ /* 0x000fc4000bf46270 */
[----:B------:R-:W-:Y:S02]  /*12f10*/  SEL R5, RZ, 0x10, P0 ;  /* 0x00000010ff057807 */ /* 0x000fe40000000000 */
[----:B------:R-:W-:Y:S01]  /*12f20*/  ISETP.GE.AND P0, PT, R6, UR42, PT ;  /* 0x0000002a06007c0c */ /* 0x000fe2000bf06270 */
[----:B---3--:R-:W-:Y:S01]  /*12f30*/  IMAD R6, R10, UR8, RZ ;  /* 0x000000080a067c24 */ /* 0x008fe2000f8e02ff */
[----:B------:R-:W-:Y:S02]  /*12f40*/  LOP3.LUT R5, R4, R0, R5, 0xfe, !PT ;  /* 0x0000000004057212 */ /* 0x000fe400078efe05 */
[----:B------:R-:W-:Y:S01]  /*12f50*/  SEL R0, RZ, 0x40, P3 ;  /* 0x00000040ff007807 */ /* 0x000fe20001800000 */
[----:B------:R-:W-:Y:S01]  /*12f60*/  IMAD R11, R11, UR44, R6 ;  /* 0x0000002c0b0b7c24 */ /* 0x000fe2000f8e0206 */
[----:B------:R-:W-:Y:S01]  /*12f70*/  SHF.R.S32.HI R191, RZ, 0x1f, R190 ;  /* 0x0000001fffbf7819 */ /* 0x000fe200000114be */
[----:B------:R-:W-:Y:S01]  /*12f80*/  IMAD.WIDE.U32 R6, R10, UR44, R2 ;  /* 0x0000002c0a067c25 */ /* 0x000fe2000f8e0002 */
[----:B------:R-:W-:-:S02]  /*12f90*/  LOP3.LUT R9, R5, R0, RZ, 0xfc, !PT ;  /* 0x0000000005097212 */ /* 0x000fc400078efcff */
[----:B------:R-:W-:Y:S01]  /*12fa0*/  SEL R0, RZ, 0x80, P1 ;  /* 0x00000080ff007807 */ /* 0x000fe20000800000 */
[----:B------:R-:W-:-:S03]  /*12fb0*/  IMAD.WIDE R4, R13, 0x40, R190 ;  /* 0x000000400d047825 */ /* 0x000fc600078e02be */
[----:B------:R-:W-:Y:S01]  /*12fc0*/  LOP3.LUT R0, R9, R0, RZ, 0xfc, !PT ;  /* 0x0000000009007212 */ /* 0x000fe200078efcff */
[----:B------:R-:W-:Y:S01]  /*12fd0*/  IMAD.IADD R13, R7, 0x1, R11 ;  /* 0x00000001070d7824 */ /* 0x000fe200078e020b */
[----:B------:R-:W-:Y:S06]  /*12fe0*/  @P2 BRA `(.L_x_4244) ;  /* 0x0000000000682947 */ /* 0x000fec0003800000 */
[----:B------:R-:W-:Y:S01]  /*12ff0*/  ULDC.64 UR8, c[0x0][0xbd8] ;  /* 0x0002f60000087ab9 */ /* 0x000fe20000000a00 */
[----:B------:R-:W-:Y:S01]  /*13000*/  MOV R3, R13 ;  /* 0x0000000d00037202 */ /* 0x000fe20000000f00 */
[----:B------:R-:W-:Y:S01]  /*13010*/  IMAD R11, R5, UR8, RZ ;  /* 0x00000008050b7c24 */ /* 0x000fe2000f8e02ff */
[----:B------:R-:W-:Y:S01]  /*13020*/  ISETP.GE.AND P6, PT, R188, UR7, PT ;  /* 0x00000007bc007c0c */ /* 0x000fe2000bfc6270 */
[----:B------:R-:W-:Y:S01]  /*13030*/  IMAD.MOV.U32 R2, RZ, RZ, R6 ;  /* 0x000000ffff027224 */ /* 0x000fe200078e0006 */
[----:B------:R-:W-:Y:S01]  /*13040*/  ISETP.GE.AND P1, PT, R12, UR7, PT ;  /* 0x000000070c007c0c */ /* 0x000fe2000bf26270 */
[C---:B------:R-:W-:Y:S01]  /*13050*/  IMAD R11, R4.reuse, UR9, R11 ;  /* 0x00000009040b7c24 */ /* 0x040fe2000f8e020b */
[----:B------:R-:W-:Y:S01]  /*13060*/  ISETP.GE.AND P3, PT, R15, UR7, PT ;  /* 0x000000070f007c0c */ /* 0x000fe2000bf66270 */
[----:B------:R-:W-:Y:S01]  /*13070*/  IMAD.WIDE.U32 R2, R4, UR8, R2 ;  /* 0x0000000804027c25 */ /* 0x000fe2000f8e0002 */
[----:B------:R-:W-:Y:S01]  /*13080*/  ULDC.64 UR8, c[0x0][0xb80] ;  /* 0x0002e00000087ab9 */ /* 0x000fe20000000a00 */
[----:B------:R-:W-:-:S02]  /*13090*/  ISETP.GE.AND P4, PT, R19, UR7, PT ;  /* 0x0000000713007c0c */ /* 0x000fc4000bf86270 */
[----:B------:R-:W-:Y:S01]  /*130a0*/  IMAD.IADD R3, R3, 0x1, R11 ;  /* 0x0000000103037824 */ /* 0x000fe200078e020b */
[----:B------:R-:W-:Y:S02]  /*130b0*/  LEA R10, P2, R2, UR8, 0x1 ;  /* 0x00000008020a7c11 */ /* 0x000fe4000f8408ff */
        /* <DEDUP_REMOVED lines=13> */
.L_x_4244:
[----:B------:R-:W-:Y:S05]  /*13190*/  BSYNC B0 ;  /* 0x0000000000007941 */ /* 0x000fea0003800000 */
.L_x_4243:
        /* <DEDUP_REMOVED lines=30> */
.L_x_4245:
[----:B------:R-:W-:Y:S05]  /*13380*/  BSYNC B0 ;  /* 0x0000000000007941 */ /* 0x000fea0003800000 */
.L_x_4238:
[----:B------:R-:W3:Y:S02]  /*13390*/  LDC R0, c[0x0][0xea8] ;  /* 0x0003aa00ff007b82 */ /* 0x000ee40000000800 */
[----:B---3--:R-:W-:-:S13]  /*133a0*/  ISETP.LE.AND P0, PT, R0, UR4, PT ;  /* 0x0000000400007c0c */ /* 0x008fda000bf03270 */
[----:B------:R-:W-:Y:S05]  /*133b0*/  @!P0 BRA `(.L_x_4246) ;  /* 0xfffffed800e88947 */ /* 0x000fea000383ffff */
[----:B------:R-:W-:Y:S05]  /*133c0*/  EXIT ;  /* 0x000000000000794d */ /* 0x000fea0003800000 */
.L_x_4145:
        /* <DEDUP_REMOVED lines=13> */
[----:B------:R-:W-:Y:S01]  /*134a0*/  ULDC UR5, c[0x0][0xc] ;  /* 0x0000030000057ab9 */ /* 0x000fe20000000800 */
[----:B------:R-:W-:Y:S01]  /*134b0*/  LOP3.LUT R19, R19, 0x1f, RZ, 0xc0, !PT ;  /* 0x0000001f13137812 */ /* 0x000fe200078ec0ff */
[----:B------:R-:W-:Y:S01]  /*134c0*/  IMAD.U32 R0, RZ, RZ, UR5 ;  /* 0x00000005ff007e24 */ /* 0x000fe2000f8e00ff */
[----:B------:R-:W-:Y:S01]  /*134d0*/  ULDC.64 UR46, c[0x0][0x198] ;  /* 0x00006600002e7ab9 */ /* 0x000fe20000000a00 */
[----:B------:R-:W-:Y:S01]  /*134e0*/  IMAD.U32 R18, RZ, RZ, UR4 ;  /* 0x00000004ff127e24 */ /* 0x000fe2000f8e00ff */
[----:B------:R-:W-:Y:S01]  /*134f0*/  UMOV UR61, URZ ;  /* 0x0000003f003d7c82 */ /* 0x000fe20008000000 */
[----:B------:R-:W-:Y:S01]  /*13500*/  IMAD.MOV.U32 R17, RZ, RZ, 0x1 ;  /* 0x00000001ff117424 */ /* 0x000fe200078e00ff */
[----:B------:R1:W-:Y:S01]  /*13510*/  STL [R1], R0 ;  /* 0x0000000001007387 */ /* 0x0003e20000100800 */
[----:B------:R-:W-:-:S07]  /*13520*/  IMAD.MOV.U32 R16, RZ, RZ, RZ ;  /* 0x000000ffff107224 */ /* 0x000fce00078e00ff */
.L_x_4303:
        /* <DEDUP_REMOVED lines=21> */
.L_x_4248:
[----:B------:R-:W-:Y:S01]  /*13680*/  ULDC UR11, c[0x0][0xec4] ;  /* 0x0003b100000b7ab9 */ /* 0x000fe20000000800 */
[----:B------:R-:W-:Y:S01]  /*13690*/  UMOV UR9, UR10 ;  /* 0x0000000a00097c82 */ /* 0x000fe20008000000 */
[----:B------:R-:W-:-:S11]  /*136a0*/  UISETP.NE.AND UP0, UPT, UR11, 0x1, UPT ;  /* 0x000000010b00788c */ /* 0x000fd6000bf05270 */
[----:B------:R-:W-:Y:S02]  /*136b0*/  @UP0 ULDC.64 UR12, c[0x0][0xec8] ;  /* 0x0003b200000c0ab9 */ /* 0x000fe40000000a00 */
[----:B------:R-:W-:-:S04]  /*136c0*/  UIMAD.WIDE.U32 UR6, UR10, UR12, URZ ;  /* 0x0000000c0a0672a5 */ /* 0x000fc8000f8e003f */
[----:B------:R-:W-:-:S04]  /*136d0*/  @UP0 USHF.R.U32.HI UR9, URZ, UR13, UR7 ;  /* 0x0000000d3f090299 */ /* 0x000fc80008011607 */
[----:B------:R-:W-:-:S12]  /*136e0*/  UIMAD UR6, UR9, UR11, URZ ;  /* 0x0000000b090672a4 */ /* 0x000fd8000f8e023f */
.L_x_4249:
        /* <DEDUP_REMOVED lines=40> */
.L_x_4251:
[----:B------:R-:W-:-:S11]  /*13970*/  UISETP.NE.AND UP0, UPT, UR7, 0x1, UPT ;  /* 0x000000010700788c */ /* 0x000fd6000bf05270 */
[----:B------:R-:W-:Y:S02]  /*13980*/  @UP0 ULDC.64 UR16, c[0x0][0xae0] ;  /* 0x0002b80000100ab9 */ /* 0x000fe40000000a00 */
[----:B------:R-:W-:-:S04]  /*13990*/  UIMAD.WIDE.U32 UR8, UR10, UR16, URZ ;  /* 0x000000100a0872a5 */ /* 0x000fc8000f8e003f */
[----:B------:R-:W-:-:S12]  /*139a0*/  @UP0 USHF.R.U32.HI UR10, URZ, UR17, UR9 ;  /* 0x000000113f0a0299 */ /* 0x000fd80008011609 */
.L_x_4252:
[----:B------:R-:W-:-:S04]  /*139b0*/  UIMAD UR10, UR10, UR7, UR7 ;  /* 0x000000070a0a72a4 */ /* 0x000fc8000f8e0207 */
[----:B------:R-:W-:-:S04]  /*139c0*/  UISETP.LT.AND UP0, UPT, UR6, UR10, UPT ;  /* 0x0000000a0600728c */ /* 0x000fc8000bf01270 */
[----:B------:R-:W-:-:S12]  /*139d0*/  USEL UR6, UR6, UR10, UP0 ;  /* 0x0000000a06067287 */ /* 0x000fd80008000000 */
.L_x_4250:
        /* <DEDUP_REMOVED lines=25> */
.L_x_4254:
[----:B------:R-:W-:-:S11]  /*13b70*/  UISETP.NE.AND UP0, UPT, UR7, 0x1, UPT ;  /* 0x000000010700788c */ /* 0x000fd6000bf05270 */
[----:B------:R-:W-:Y:S02]  /*13b80*/  @UP0 ULDC.64 UR12, c[0x0][0xae0] ;  /* 0x0002b800000c0ab9 */ /* 0x000fe40000000a00 */
[----:B------:R-:W-:-:S04]  /*13b90*/  UIMAD.WIDE.U32 UR8, UR6, UR12, URZ ;  /* 0x0000000c060872a5 */ /* 0x000fc8000f8e003f */
[----:B------:R-:W-:-:S12]  /*13ba0*/  @UP0 USHF.R.U32.HI UR6, URZ, UR13, UR9 ;  /* 0x0000000d3f060299 */ /* 0x000fd80008011609 */
.L_x_4255:
[----:B------:R-:W-:-:S04]  /*13bb0*/  UIMAD UR6, UR6, UR7, URZ ;  /* 0x00000007060672a4 */ /* 0x000fc8000f8e023f */
[----:B------:R-:W-:-:S04]  /*13bc0*/  UISETP.LT.AND UP0, UPT, UR10, UR6, UPT ;  /* 0x000000060a00728c */ /* 0x000fc8000bf01270 */
[----:B------:R-:W-:-:S12]  /*13bd0*/  USEL UR10, UR10, UR6, !UP0 ;  /* 0x000000060a0a7287 */ /* 0x000fd8000c000000 */
.L_x_4253:
        /* <DEDUP_REMOVED lines=12> */
[----:B------:R-:W2:Y:S01]  /*13ca0*/  LDL R0, [R1] ;  /* 0x0000000001007983 */ /* 0x000ea20000100800 */
[----:B------:R-:W-:Y:S01]  /*13cb0*/  VOTEU.ANY UR6, UPT, PT ;  /* 0x0000000000067886 */ /* 0x000fe200038e0100 */
[----:B------:R-:W1:Y:S01]  /*13cc0*/  LDC.64 R2, c[0x0][0xef0] ;  /* 0x0003bc00ff027b82 */ /* 0x000e620000000a00 */
[----:B------:R-:W3:Y:S01]  /*13cd0*/  S2R R5, SR_LANEID ;  /* 0x0000000000057919 */ /* 0x000ee20000000000 */
[----:B--2---:R-:W-:Y:S02]  /*13ce0*/  R2UR UR7, R0 ;  /* 0x00000000000772ca */ /* 0x004fe400000e0000 */
[----:B------:R-:W3:Y:S02]  /*13cf0*/  FLO.U32 R0, UR6 ;  /* 0x0000000600007d00 */ /* 0x000ee400080e0000 */
[----:B---3--:R-:W-:-:S06]  /*13d00*/  ISETP.EQ.U32.AND P0, PT, R0, R5, PT ;  /* 0x000000050000720c */ /* 0x008fcc0003f02070 */
[----:B------:R-:W1:Y:S07]  /*13d10*/  POPC R5, UR6 ;  /* 0x0000000600057d09 */ /* 0x000e6e0008000000 */
[----:B-1----:R-:W2:Y:S01]  /*13d20*/  @P0 ATOMG.E.ADD.STRONG.GPU PT, R3, desc[UR54][R2.64], R5 ;  /* 0x00000005020309a8 */ /* 0x002ea200081ee1f6 */
[----:B------:R-:W1:Y:S02]  /*13d30*/  S2R R4, SR_LTMASK ;  /* 0x0000000000047919 */ /* 0x000e640000003900 */
[----:B-1----:R-:W-:-:S04]  /*13d40*/  LOP3.LUT R4, R4, UR6, RZ, 0xc0, !PT ;  /* 0x0000000604047c12 */ /* 0x002fc8000f8ec0ff */
[----:B------:R-:W1:Y:S01]  /*13d50*/  POPC R13, R4 ;  /* 0x00000004000d7309 */ /* 0x000e620000000000 */
[----:B--2---:R-:W1:Y:S02]  /*13d60*/  SHFL.IDX PT, R0, R3, R0, 0x1f ;  /* 0x00001f0003007589 */ /* 0x004e6400000e0000 */
[----:B-1----:R-:W-:Y:S01]  /*13d70*/  IADD3 R13, R0, UR7, R13 ;  /* 0x00000007000d7c10 */ /* 0x002fe2000fffe00d */
[----:B------:R-:W-:Y:S06]  /*13d80*/  BRA `(.L_x_4258) ;  /* 0x00000028008c7947 */ /* 0x000fec0003800000 */
.L_x_4257:
        /* <DEDUP_REMOVED lines=23> */
.L_x_4259:
        /* <DEDUP_REMOVED lines=20> */
.L_x_4261:
[----:B------:R-:W-:Y:S01]  /*14040*/  MOV R2, 0x0 ;  /* 0x0000000000027802 */ /* 0x000fe20000000f00 */
[----:B------:R-:W-:Y:S01]  /*14050*/  ULDC.64 UR6, c[0x4][0x108] ;  /* 0x0100420000067ab9 */ /* 0x000fe20000000a00 */
[----:B------:R-:W-:Y:S01]  /*14060*/  ULDC.64 UR8, c[0x4][0x110] ;  /* 0x0100440000087ab9 */ /* 0x000fe20000000a00 */
[----:B------:R-:W-:Y:S01]  /*14070*/  ULDC.64 UR4, c[0x4][0x48] ;  /* 0x0100120000047ab9 */ /* 0x000fe20000000a00 */
[----:B------:R-:W-:Y:S01]  /*14080*/  IMAD.U32 R4, RZ, RZ, UR6 ;  /* 0x00000006ff047e24 */ /* 0x000fe2000f8e00ff */
[----:B------:R-:W-:Y:S01]  /*14090*/  MOV R8, 0x70 ;  /* 0x0000007000087802 */ /* 0x000fe20000000f00 */
[----:B------:R-:W1:Y:S01]  /*140a0*/  LDC.64 R2, c[0x4][R2] ;  /* 0x0100000002027b82 */ /* 0x000e620000000a00 */
        /* <DEDUP_REMOVED lines=8> */
[----:B-1----:R-:W-:Y:S05]  /*14130*/  CALL.ABS.NOINC R2 ;  /* 0x0000000002007343 */ /* 0x002fea0003c00000 */
.L_x_4260:
        /* <DEDUP_REMOVED lines=29> */
.L_x_4316:
[----:B------:R-:W-:Y:S01]  /*14310*/  UMOV UR4, 0xffffffff ;  /* 0xffffffff00047882 */ /* 0x000fe20000000000 */
[----:B------:R-:W-:Y:S02]  /*14320*/  SHF.R.S32.HI R7, RZ, 0x1f, R6 ;  /* 0x0000001fff077819 */ /* 0x000fe40000011406 */
[----:B------:R-:W-:Y:S05]  /*14330*/  BRA.DIV UR4, `(.L_x_4263) ;  /* 0x0000002e04347947 */ /* 0x000fea000b800000 */
[----:B------:R-:W-:-:S13]  /*14340*/  ELECT P6, URZ, PT ;  /* 0x00000000003f782f */ /* 0x000fda00038c0000 */
.L_x_4319:
        /* <DEDUP_REMOVED lines=21> */
.L_x_4265:
[----:B-1----:R-:W-:Y:S01]  /*144a0*/  LEA R8, R16, UR38, 0x3 ;  /* 0x0000002610087c11 */ /* 0x002fe2000f8e18ff */
[----:B------:R-:W1:Y:S01]  /*144b0*/  S2R R9, SR_TID.X ;  /* 0x0000000000097919 */ /* 0x000e620000002100 */
[----:B------:R-:W-:-:S04]  /*144c0*/  SHF.L.U32 R5, R17, 0x1f, RZ ;  /* 0x0000001f11057819 */ /* 0x000fc800000006ff */
[----:B------:R-:W2:Y:S01]  /*144d0*/  SYNCS.PHASECHK.TRANS64.TRYWAIT P2, [R8+URZ+0x38840], R5 ;  /* 0x03884005080075a7 */ /* 0x000ea2000804017f */
[----:B-1----:R-:W-:-:S04]  /*144e0*/  LOP3.LUT R9, R9, 0x7f, RZ, 0xc0, !PT ;  /* 0x0000007f09097812 */ /* 0x002fc800078ec0ff */
[----:B------:R-:W-:Y:S01]  /*144f0*/  ISETP.NE.AND P3, PT, R9, RZ, PT ;  /* 0x000000ff0900720c */ /* 0x000fe20003f65270 */
[----:B--2---:R-:W-:-:S12]  /*14500*/  @!P2 BRA `(.L_x_4266) ;  /* 0x0000002800e0a947 */ /* 0x004fd80003800000 */
.L_x_4320:
[----:B------:R-:W-:Y:S05]  /*14510*/  @P3 BRA `(.L_x_4267) ;  /* 0x0000000000143947 */ /* 0x000fea0003800000 */
[----:B------:R-:W-:Y:S01]  /*14520*/  ISETP.NE.AND P2, PT, R19, RZ, PT ;  /* 0x000000ff1300720c */ /* 0x000fe20003f45270 */
[----:B-1----:R-:W-:-:S04]  /*14530*/  IMAD.MOV.U32 R5, RZ, RZ, 0x2000 ;  /* 0x00002000ff057424 */ /* 0x002fc800078e00ff */
[----:B------:R2:W-:Y:S08]  /*14540*/  SYNCS.ARRIVE.TRANS64 RZ, [R8+URZ+0x38830], R5 ;  /* 0x0388300508ff79a7 */ /* 0x0005f0000800003f */
[----:B------:R-:W-:Y:S05]  /*14550*/  @!P2 BRA `(.L_x_4267) ;  /* 0x000000000004a947 */ /* 0x000fea0003800000 */
[----:B------:R-:W-:Y:S01]  /*14560*/  BPT.TRAP 0x1 ;  /* 0x000000040000795c */ /* 0x000fe20000300000 */
.L_x_4267:
        /* <DEDUP_REMOVED lines=16> */
.L_x_4264:
[----:B------:R-:W-:Y:S05]  /*14670*/  WARPSYNC.ALL ;  /* 0x0000000000007948 */ /* 0x000fea0003800000 */
[----:B------:R-:W-:Y:S01]  /*14680*/  BAR.SYNC.DEFER_BLOCKING 0x8, 0xa0 ;  /* 0x0202800000007b1d */ /* 0x000fe20000010000 */
[----:B------:R-:W-:-:S05]  /*14690*/  ELECT P2, URZ, PT ;  /* 0x00000000003f782f */ /* 0x000fca0003840000 */
[----:B------:R-:W-:Y:S08]  /*146a0*/  BSSY B0, `(.L_x_4268) ;  /* 0x0000041000007945 */ /* 0x000ff00003800000 */
[----:B------:R-:W-:Y:S05]  /*146b0*/  @!P2 BRA `(.L_x_4269) ;  /* 0x0000000000fca947 */ /* 0x000fea0003800000 */
[----:B------:R-:W-:Y:S01]  /*146c0*/  UIADD3 UR14, UP0, UR46, 0x270, URZ ;  /* 0x000002702e0e7890 */ /* 0x000fe2000ff1e03f */
[----:B-12---:R-:W-:Y:S01]  /*146d0*/  IMAD.MOV.U32 R5, RZ, RZ, 0x2000 ;  /* 0x00002000ff057424 */ /* 0x006fe200078e00ff */
[----:B------:R-:W-:Y:S02]  /*146e0*/  UIADD3 UR16, UR38, 0x20400, URZ ;  /* 0x0002040026107890 */ /* 0x000fe4000fffe03f */
[----:B------:R-:W-:Y:S01]  /*146f0*/  UIADD3.X UR15, URZ, UR47, URZ, UP0, !UPT ;  /* 0x0000002f3f0f7290 */ /* 0x000fe200087fe43f */
[----:B------:R1:W-:Y:S01]  /*14700*/  SYNCS.ARRIVE.TRANS64 RZ, [UR38+0x38800], R5 ;  /* 0x03880005ffff79a7 */ /* 0x0003e20008000026 */
[----:B------:R-:W-:Y:S02]  /*14710*/  UIADD3 UR4, UP0, UR46, 0x770, URZ ;  /* 0x000007702e047890 */ /* 0x000fe4000ff1e03f */
[----:B------:R-:W-:Y:S02]  /*14720*/  UIADD3 UR17, UR38, 0x38800, URZ ;  /* 0x0003880026117890 */ /* 0x000fe4000fffe03f */
[----:B------:R-:W-:-:S02]  /*14730*/  UIADD3 UR8, UR38, 0x26400, URZ ;  /* 0x0002640026087890 */ /* 0x000fc4000fffe03f */
[----:B------:R-:W-:Y:S01]  /*14740*/  UIADD3 UR9, UR38, 0x38810, URZ ;  /* 0x0003881026097890 */ /* 0x000fe2000fffe03f */
[----:B-1----:R-:W-:Y:S01]  /*14750*/  IMAD.MOV.U32 R5, RZ, RZ, 0x10000 ;  /* 0x00010000ff057424 */ /* 0x002fe200078e00ff */
[----:B------:R-:W-:Y:S02]  /*14760*/  UIADD3.X UR5, URZ, UR47, URZ, UP0, !UPT ;  /* 0x0000002f3f057290 */ /* 0x000fe400087fe43f */
[----:B------:R-:W-:Y:S01]  /*14770*/  UIADD3 UR24, UR38, 0x28400, URZ ;  /* 0x0002840026187890 */ /* 0x000fe2000fffe03f */
[----:B------:R-:W-:Y:S01]  /*14780*/  UMOV UR6, 0x0 ;  /* 0x0000000000067882 */ /* 0x000fe20000000000 */
[----:B------:R-:W-:Y:S01]  /*14790*/  UMOV UR7, 0x12f00000 ;  /* 0x12f0000000077882 */ /* 0x000fe20000000000 */
[----:B------:R-:W-:Y:S01]  /*147a0*/  UMOV UR18, URZ ;  /* 0x0000003f00127c82 */ /* 0x000fe20008000000 */
[----:B------:R-:W-:Y:S01]  /*147b0*/  UMOV UR19, UR57 ;  /* 0x0000003900137c82 */ /* 0x000fe20008000000 */
[----:B------:R-:W-:Y:S01]  /*147c0*/  UMOV UR20, UR58 ;  /* 0x0000003a00147c82 */ /* 0x000fe20008000000 */
[----:B------:R-:W-:Y:S01]  /*147d0*/  UMOV UR21, UR59 ;  /* 0x0000003b00157c82 */ /* 0x000fe20008000000 */
[----:B------:R-:W-:Y:S01]  /*147e0*/  UMOV UR11, UR57 ;  /* 0x00000039000b7c82 */ /* 0x000fe20008000000 */
[----:B------:R1:W-:Y:S01]  /*147f0*/  UTMALDG.4D [UR16], [UR14], desc[UR6] ;  /* 0x000006100e0075b4 */ /* 0x0003e20008019000 */
[----:B------:R-:W-:Y:S01]  /*14800*/  UMOV UR12, UR58 ;  /* 0x0000003a000c7c82 */ /* 0x000fe20008000000 */
[----:B------:R-:W-:Y:S01]  /*14810*/  UMOV UR13, UR59 ;  /* 0x0000003b000d7c82 */ /* 0x000fe20008000000 */
[----:B------:R-:W-:Y:S01]  /*14820*/  UMOV UR10, UR18 ;  /* 0x00000012000a7c82 */ /* 0x000fe20008000000 */
[----:B------:R3:W-:Y:S01]  /*14830*/  SYNCS.ARRIVE.TRANS64 RZ, [UR38+0x38810], R5 ;  /* 0x03881005ffff79a7 */ /* 0x0007e20008000026 */
[----:B------:R-:W-:Y:S01]  /*14840*/  UMOV UR26, 0x40 ;  /* 0x00000040001a7882 */ /* 0x000fe20000000000 */
[----:B------:R-:W-:Y:S01]  /*14850*/  UMOV UR27, UR57 ;  /* 0x00000039001b7c82 */ /* 0x000fe20008000000 */
[----:B------:R-:W-:Y:S01]  /*14860*/  UMOV UR28, UR58 ;  /* 0x0000003a001c7c82 */ /* 0x000fe20008000000 */
[----:B------:R-:W-:Y:S01]  /*14870*/  UMOV UR29, UR59 ;  /* 0x0000003b001d7c82 */ /* 0x000fe20008000000 */
[----:B------:R-:W-:Y:S01]  /*14880*/  UIADD3 UR48, UR38, 0x2a400, URZ ;  /* 0x0002a40026307890 */ /* 0x000fe2000fffe03f */
[----:B------:R2:W-:Y:S01]  /*14890*/  UTMALDG.4D [UR8], [UR4], desc[UR6] ;  /* 0x00000608040075b4 */ /* 0x0005e20008019000 */
[----:B------:R-:W-:Y:S01]  /*148a0*/  UMOV UR25, UR9 ;  /* 0x0000000900197c82 */ /* 0x000fe20008000000 */
[----:B------:R-:W-:-:S02]  /*148b0*/  UIADD3 UR40, UR38, 0x2c400, URZ ;  /* 0x0002c40026287890 */ /* 0x000fc4000fffe03f */
[----:B------:R-:W-:Y:S01]  /*148c0*/  UIADD3 UR32, UR38, 0x2e400, URZ ;  /* 0x0002e40026207890 */ /* 0x000fe2000fffe03f */
[----:B------:R-:W-:Y:S01]  /*148d0*/  UMOV UR50, 0x80 ;  /* 0x0000008000327882 */ /* 0x000fe20000000000 */
[----:B------:R-:W-:Y:S01]  /*148e0*/  UMOV UR51, UR57 ;  /* 0x0000003900337c82 */ /* 0x000fe20008000000 */
[----:B------:R4:W-:Y:S01]  /*148f0*/  UTMALDG.4D [UR24], [UR4], desc[UR6] ;  /* 0x00000618040075b4 */ /* 0x0009e20008019000 */
[----:B------:R-:W-:Y:S01]  /*14900*/  UMOV UR52, UR58 ;  /* 0x0000003a00347c82 */ /* 0x000fe20008000000 */
[----:B------:R-:W-:Y:S01]  /*14910*/  UMOV UR53, UR59 ;  /* 0x0000003b00357c82 */ /* 0x000fe20008000000 */
[----:B------:R-:W-:Y:S01]  /*14920*/  UMOV UR49, UR9 ;  /* 0x0000000900317c82 */ /* 0x000fe20008000000 */
[----:B------:R-:W-:Y:S01]  /*14930*/  UMOV UR42, 0xc0 ;  /* 0x000000c0002a7882 */ /* 0x000fe20000000000 */
[----:B------:R-:W-:Y:S01]  /*14940*/  UMOV UR43, UR57 ;  /* 0x00000039002b7c82 */ /* 0x000fe20008000000 */
[----:B------:R-:W-:Y:S01]  /*14950*/  UMOV UR44, UR58 ;  /* 0x0000003a002c7c82 */ /* 0x000fe20008000000 */
[----:B------:R-:W-:Y:S01]  /*14960*/  UMOV UR45, UR59 ;  /* 0x0000003b002d7c82 */ /* 0x000fe20008000000 */
[----:B-1----:R-:W-:Y:S01]  /*14970*/  UIADD3 UR16, UR38, 0x32400, URZ ;  /* 0x0003240026107890 */ /* 0x002fe2000fffe03f */
[----:B------:R3:W-:Y:S01]  /*14980*/  UTMALDG.4D [UR48], [UR4], desc[UR6] ;  /* 0x00000630040075b4 */ /* 0x0007e20008019000 */
[----:B------:R-:W-:Y:S01]  /*14990*/  UMOV UR41, UR9 ;  /* 0x0000000900297c82 */ /* 0x000fe20008000000 */
[----:B------:R-:W-:Y:S01]  /*149a0*/  UMOV UR34, 0x100 ;  /* 0x0000010000227882 */ /* 0x000fe20000000000 */
[----:B------:R-:W-:Y:S01]  /*149b0*/  UMOV UR35, UR57 ;  /* 0x0000003900237c82 */ /* 0x000fe20008000000 */
[----:B------:R-:W-:Y:S01]  /*149c0*/  UMOV UR36, UR58 ;  /* 0x0000003a00247c82 */ /* 0x000fe20008000000 */
[----:B------:R-:W-:Y:S01]  /*149d0*/  UMOV UR37, UR59 ;  /* 0x0000003b00257c82 */ /* 0x000fe20008000000 */
[----:B------:R-:W-:Y:S01]  /*149e0*/  UMOV UR33, UR9 ;  /* 0x0000000900217c82 */ /* 0x000fe20008000000 */
[----:B------:R-:W-:Y:S01]  /*149f0*/  UMOV UR18, 0x180 ;  /* 0x0000018000127882 */ /* 0x000fe20000000000 */
[----:B------:R3:W-:Y:S01]  /*14a00*/  UTMALDG.4D [UR40], [UR4], desc[UR6] ;  /* 0x00000628040075b4 */ /* 0x0007e20008019000 */
[----:B--2---:R-:W-:Y:S01]  /*14a10*/  UIADD3 UR8, UR38, 0x34400, URZ ;  /* 0x0003440026087890 */ /* 0x004fe2000fffe03f */
[----:B------:R-:W-:Y:S01]  /*14a20*/  UMOV UR17, UR9 ;  /* 0x0000000900117c82 */ /* 0x000fe20008000000 */
[----:B------:R-:W-:Y:S01]  /*14a30*/  UMOV UR10, 0x1c0 ;  /* 0x000001c0000a7882 */ /* 0x000fe20000000000 */
[----:B------:R3:W-:Y:S01]  /*14a40*/  UTMALDG.4D [UR32], [UR4], desc[UR6] ;  /* 0x00000620040075b4 */ /* 0x0007e20008019000 */
[----:B----4-:R-:W-:Y:S01]  /*14a50*/  UIADD3 UR24, UR38, 0x30400, URZ ;  /* 0x0003040026187890 */ /* 0x010fe2000fffe03f */
[----:B------:R-:W-:-:S08]  /*14a60*/  UMOV UR26, 0x140 ;  /* 0x00000140001a7882 */ /* 0x000fd00000000000 */
[----:B------:R3:W-:Y:S01]  /*14a70*/  UTMALDG.4D [UR24], [UR4], desc[UR6] ;  /* 0x00000618040075b4 */ /* 0x0007e20008019000 */
[----:B------:R3:W-:Y:S01]  /*14a80*/  UTMALDG.4D [UR16], [UR4], desc[UR6] ;  /* 0x00000610040075b4 */ /* 0x0007e20008019000 */
[----:B------:R3:W-:Y:S02]  /*14a90*/  UTMALDG.4D [UR8], [UR4], desc[UR6] ;  /* 0x00000608040075b4 */ /* 0x0007e40008019000 */
[----:B---3--:R-:W-:Y:S01]  /*14aa0*/  NOP ;  /* 0x0000000000007918 */ /* 0x008fe20000000000 */
.L_x_4269:
[----:B------:R-:W-:Y:S05]  /*14ab0*/  BSYNC B0 ;  /* 0x0000000000007941 */ /* 0x000fea0003800000 */
.L_x_4268:
[----:B------:R-:W-:-:S04]  /*14ac0*/  UIADD3 UR61, UR61, 0x1, URZ ;  /* 0x000000013d3d7890 */ /* 0x000fc8000fffe03f */
[----:B------:R-:W-:-:S04]  /*14ad0*/  ULEA.HI UR4, UR61, UR61, URZ, 0x1 ;  /* 0x0000003d3d047291 */ /* 0x000fc8000f8f083f */
[----:B------:R-:W-:-:S04]  /*14ae0*/  ULOP3.LUT UR4, UR4, 0xfffffffe, URZ, 0xc0, !UPT ;  /* 0xfffffffe04047892 */ /* 0x000fc8000f8ec03f */
[----:B------:R-:W-:-:S06]  /*14af0*/  UIADD3 UR4, UR61, -UR4, URZ ;  /* 0x800000043d047290 */ /* 0x000fcc000fffe03f */
[----:B-12---:R-:W-:-:S05]  /*14b00*/  IMAD.U32 R5, RZ, RZ, UR4 ;  /* 0x00000004ff057e24 */ /* 0x006fca000f8e00ff */
[----:B------:R-:W-:-:S04]  /*14b10*/  SHF.L.U32 R5, R5, 0x1f, RZ ;  /* 0x0000001f05057819 */ /* 0x000fc800000006ff */
[----:B------:R-:W1:Y:S02]  /*14b20*/  SYNCS.PHASECHK.TRANS64.TRYWAIT P2, [UR38+0x38820], R5 ;  /* 0x03882005ff0075a7 */ /* 0x000e640008040166 */
[----:B-1----:R-:W-:Y:S05]  /*14b30*/  @!P2 BRA `(.L_x_4270) ;  /* 0x000000240068a947 */ /* 0x002fea0003800000 */
.L_x_4321:
        /* <DEDUP_REMOVED lines=10> */
.L_x_4322:
[----:B------:R-:W-:Y:S05]  /*14be0*/  @P3 BRA `(.L_x_4274) ;  /* 0x0000000000143947 */ /* 0x000fea0003800000 */
[----:B------:R-:W-:Y:S01]  /*14bf0*/  ISETP.NE.AND P2, PT, R19, RZ, PT ;  /* 0x000000ff1300720c */ /* 0x000fe20003f45270 */
[----:B-1----:R-:W-:-:S04]  /*14c00*/  IMAD.MOV.U32 R8, RZ, RZ, 0x10000 ;  /* 0x00010000ff087424 */ /* 0x002fc800078e00ff */
[----:B------:R2:W-:Y:S08]  /*14c10*/  SYNCS.ARRIVE.TRANS64 RZ, [R5+URZ+0x38850], R8 ;  /* 0x0388500805ff79a7 */ /* 0x0005f0000800003f */
[----:B------:R-:W-:Y:S05]  /*14c20*/  @!P2 BRA `(.L_x_4274) ;  /* 0x000000000004a947 */ /* 0x000fea0003800000 */
[----:B------:R-:W-:Y:S01]  /*14c30*/  BPT.TRAP 0x1 ;  /* 0x000000040000795c */ /* 0x000fe20000300000 */
.L_x_4274:
        /* <DEDUP_REMOVED lines=26> */
[----:B------:R3:W-:Y:S02]  /*14de0*/  UTMALDG.4D [UR8], [UR14], desc[UR6] ;  /* 0x000006080e0075b4 */ /* 0x0007e40008019000 */
[----:B---3--:R-:W-:Y:S01]  /*14df0*/  UMOV UR8, UR18 ;  /* 0x0000001200087c82 */ /* 0x008fe20008000000 */
[----:B------:R-:W-:Y:S01]  /*14e00*/  UMOV UR10, UR21 ;  /* 0x00000015000a7c82 */ /* 0x000fe20008000000 */
[----:B------:R-:W-:Y:S01]  /*14e10*/  UIADD3 UR18, UR16, 0xa400, URZ ;  /* 0x0000a40010127890 */ /* 0x000fe2000fffe03f */
[----:B------:R3:W-:Y:S02]  /*14e20*/  UTMALDG.4D [UR8], [UR14], desc[UR6] ;  /* 0x000006080e0075b4 */ /* 0x0007e40008019000 */
[----:B---3--:R-:W-:Y:S01]  /*14e30*/  UMOV UR8, UR19 ;  /* 0x0000001300087c82 */ /* 0x008fe20008000000 */
[----:B------:R-:W-:Y:S01]  /*14e40*/  UMOV UR10, UR22 ;  /* 0x00000016000a7c82 */ /* 0x000fe20008000000 */
[----:B------:R-:W-:Y:S01]  /*14e50*/  UIADD3 UR19, UR16, 0xc400, URZ ;  /* 0x0000c40010137890 */ /* 0x000fe2000fffe03f */
[----:B------:R3:W-:Y:S01]  /*14e60*/  UTMALDG.4D [UR8], [UR14], desc[UR6] ;  /* 0x000006080e0075b4 */ /* 0x0007e20008019000 */
[----:B------:R-:W-:Y:S01]  /*14e70*/  UIADD3 UR16, UR16, 0xe400, URZ ;  /* 0x0000e40010107890 */ /* 0x000fe2000fffe03f */
[----:B---3--:R-:W-:Y:S01]  /*14e80*/  UMOV UR8, UR17 ;  /* 0x0000001100087c82 */ /* 0x008fe20008000000 */
[----:B------:R-:W-:Y:S01]  /*14e90*/  UMOV UR10, UR23 ;  /* 0x00000017000a7c82 */ /* 0x000fe20008000000 */
[----:B------:R-:W-:Y:S01]  /*14ea0*/  UMOV UR17, 0x180 ;  /* 0x0000018000117882 */ /* 0x000fe20000000000 */
[----:B------:R3:W-:Y:S02]  /*14eb0*/  UTMALDG.4D [UR8], [UR14], desc[UR6] ;  /* 0x000006080e0075b4 */ /* 0x0007e40008019000 */
[----:B---3--:R-:W-:Y:S01]  /*14ec0*/  UMOV UR8, UR18 ;  /* 0x0000001200087c82 */ /* 0x008fe20008000000 */
[----:B------:R-:W-:-:S02]  /*14ed0*/  UMOV UR10, UR24 ;  /* 0x00000018000a7c82 */ /* 0x000fc40008000000 */
[----:B------:R3:W-:Y:S02]  /*14ee0*/  UTMALDG.4D [UR8], [UR14], desc[UR6] ;  /* 0x000006080e0075b4 */ /* 0x0007e40008019000 */
[----:B---3--:R-:W-:Y:S01]  /*14ef0*/  UMOV UR8, UR19 ;  /* 0x0000001300087c82 */ /* 0x008fe20008000000 */
[----:B------:R-:W-:Y:S01]  /*14f00*/  UMOV UR10, UR17 ;  /* 0x00000011000a7c82 */ /* 0x000fe20008000000 */
[----:B------:R-:W-:Y:S01]  /*14f10*/  UMOV UR17, 0x1c0 ;  /* 0x000001c000117882 */ /* 0x000fe20000000000 */
[----:B------:R3:W-:Y:S02]  /*14f20*/  UTMALDG.4D [UR8], [UR14], desc[UR6] ;  /* 0x000006080e0075b4 */ /* 0x0007e40008019000 */
[----:B---3--:R-:W-:Y:S01]  /*14f30*/  UMOV UR8, UR16 ;  /* 0x0000001000087c82 */ /* 0x008fe20008000000 */
[----:B------:R-:W-:Y:S02]  /*14f40*/  UMOV UR10, UR17 ;  /* 0x00000011000a7c82 */ /* 0x000fe40008000000 */
[----:B------:R3:W-:Y:S02]  /*14f50*/  UTMALDG.4D [UR8], [UR14], desc[UR6] ;  /* 0x000006080e0075b4 */ /* 0x0007e40008019000 */
[----:B---3--:R-:W-:Y:S01]  /*14f60*/  NOP ;  /* 0x0000000000007918 */ /* 0x008fe20000000000 */
.L_x_4272:
[----:B------:R-:W-:Y:S05]  /*14f70*/  BSYNC B0 ;  /* 0x0000000000007941 */ /* 0x000fea0003800000 */
.L_x_4271:
[----:B------:R-:W-:-:S04]  /*14f80*/  UIADD3 UR6, UR60, -0x2, URZ ;  /* 0xfffffffe3c067890 */ /* 0x000fc8000fffe03f */
[----:B------:R-:W-:-:S06]  /*14f90*/  UISETP.GE.AND UP0, UPT, UR6, UR39, UPT ;  /* 0x000000270600728c */ /* 0x000fcc000bf06270 */
[----:B------:R-:W-:-:S13]  /*14fa0*/  PLOP3.LUT P2, PT, PT, PT, UP0, 0x80, 0x0 ;  /* 0x000000000000781c */ /* 0x000fda0003f4f008 */
[----:B------:R-:W-:Y:S05]  /*14fb0*/  @!P2 BRA `(.L_x_4275) ;  /* 0x0000001400a4a947 */ /* 0x000fea0003800000 */
[----:B-12---:R-:W-:Y:S01]  /*14fc0*/  IMAD R8, RZ, RZ, -UR60 ;  /* 0x8000003cff087e24 */ /* 0x006fe2000f8e02ff */
[----:B------:R-:W-:-:S04]  /*14fd0*/  LOP3.LUT R9, RZ, UR39, RZ, 0x33, !PT ;  /* 0x00000027ff097c12 */ /* 0x000fc8000f8e33ff */
        /* <DEDUP_REMOVED lines=32> */
.L_x_4279:
[----:B-1----:R-:W-:Y:S01]  /*151e0*/  LEA R2, R16, UR38, 0x3 ;  /* 0x0000002610027c11 */ /* 0x002fe2000f8e18ff */
[----:B------:R-:W1:Y:S01]  /*151f0*/  S2R R5, SR_TID.X ;  /* 0x0000000000057919 */ /* 0x000e620000002100 */
[----:B------:R-:W-:-:S04]  /*15200*/  SHF.L.U32 R3, R17, 0x1f, RZ ;  /* 0x0000001f11037819 */ /* 0x000fc800000006ff */
[----:B------:R-:W2:Y:S01]  /*15210*/  SYNCS.PHASECHK.TRANS64.TRYWAIT P3, [R2+URZ+0x38840], R3 ;  /* 0x03884003020075a7 */ /* 0x000ea2000806017f */
[----:B-1----:R-:W-:-:S04]  /*15220*/  LOP3.LUT R5, R5, 0x7f, RZ, 0xc0, !PT ;  /* 0x0000007f05057812 */ /* 0x002fc800078ec0ff */
[----:B------:R-:W-:Y:S01]  /*15230*/  ISETP.NE.AND P2, PT, R5, RZ, PT ;  /* 0x000000ff0500720c */ /* 0x000fe20003f45270 */
[----:B--2---:R-:W-:-:S12]  /*15240*/  @!P3 BRA `(.L_x_4280) ;  /* 0x0000001c00d0b947 */ /* 0x004fd80003800000 */
.L_x_4323:
[----:B------:R-:W-:Y:S05]  /*15250*/  @P2 BRA `(.L_x_4281) ;  /* 0x0000000000142947 */ /* 0x000fea0003800000 */
[----:B------:R-:W-:Y:S01]  /*15260*/  ISETP.NE.AND P3, PT, R19, RZ, PT ;  /* 0x000000ff1300720c */ /* 0x000fe20003f65270 */
[----:B------:R-:W-:-:S04]  /*15270*/  IMAD.MOV.U32 R5, RZ, RZ, 0x2000 ;  /* 0x00002000ff057424 */ /* 0x000fc800078e00ff */
[----:B------:R2:W-:Y:S08]  /*15280*/  SYNCS.ARRIVE.TRANS64 RZ, [R2+URZ+0x38830], R5 ;  /* 0x0388300502ff79a7 */ /* 0x0005f0000800003f */
[----:B------:R-:W-:Y:S05]  /*15290*/  @!P3 BRA `(.L_x_4281) ;  /* 0x000000000004b947 */ /* 0x000fea0003800000 */
[----:B------:R-:W-:Y:S01]  /*152a0*/  BPT.TRAP 0x1 ;  /* 0x000000040000795c */ /* 0x000fe20000300000 */
.L_x_4281:
        /* <DEDUP_REMOVED lines=17> */
.L_x_4324:
[----:B------:R-:W-:Y:S05]  /*153c0*/  @P2 BRA `(.L_x_4283) ;  /* 0x0000000000142947 */ /* 0x000fea0003800000 */
[----:B------:R-:W-:Y:S01]  /*153d0*/  ISETP.NE.AND P2, PT, R19, RZ, PT ;  /* 0x000000ff1300720c */ /* 0x000fe20003f45270 */
[----:B-1-3--:R-:W-:-:S04]  /*153e0*/  IMAD.MOV.U32 R3, RZ, RZ, 0x10000 ;  /* 0x00010000ff037424 */ /* 0x00afc800078e00ff */
[----:B------:R4:W-:Y:S08]  /*153f0*/  SYNCS.ARRIVE.TRANS64 RZ, [R2+URZ+0x38850], R3 ;  /* 0x0388500302ff79a7 */ /* 0x0009f0000800003f */
[----:B------:R-:W-:Y:S05]  /*15400*/  @!P2 BRA `(.L_x_4283) ;  /* 0x000000000004a947 */ /* 0x000fea0003800000 */
[----:B------:R-:W-:Y:S01]  /*15410*/  BPT.TRAP 0x1 ;  /* 0x000000040000795c */ /* 0x000fe20000300000 */
.L_x_4283:
        /* <DEDUP_REMOVED lines=50> */
.L_x_4278:
[----:B------:R-:W-:Y:S05]  /*15740*/  BSYNC B0 ;  /* 0x0000000000007941 */ /* 0x000fea0003800000 */
.L_x_4277:
[----:B------:R-:W-:-:S06]  /*15750*/  UIADD3 UR6, UR60, -0x3, URZ ;  /* 0xfffffffd3c067890 */ /* 0x000fcc000fffe03f */
[----:B------:R-:W-:-:S07]  /*15760*/  IMAD.U32 R8, RZ, RZ, UR6 ;  /* 0x00000006ff087e24 */ /* 0x000fce000f8e00ff */
.L_x_4276:
[----:B------:R-:W-:Y:S01]  /*15770*/  ULOP3.LUT UR6, URZ, UR60, URZ, 0x33, !UPT ;  /* 0x0000003c3f067292 */ /* 0x000fe2000f8e333f */
[----:B------:R-:W-:Y:S01]  /*15780*/  VIADD R9, R9, 0xfffffffe ;  /* 0xfffffffe09097836 */ /* 0x000fe20000000000 */
[----:B------:R-:W-:Y:S04]  /*15790*/  BSSY B0, `(.L_x_4275) ;  /* 0x00000eb000007945 */ /* 0x000fe80003800000 */
[----:B------:R-:W-:-:S13]  /*157a0*/  ISETP.NE.AND P2, PT, R9, UR6, PT ;  /* 0x0000000609007c0c */ /* 0x000fda000bf45270 */
[----:B------:R-:W-:Y:S05]  /*157b0*/  @!P2 BRA `(.L_x_4284) ;  /* 0x0000000c00a0a947 */ /* 0x000fea0003800000 */
.L_x_4299:
        /* <DEDUP_REMOVED lines=23> */
[----:B--2---:R-:W-:-:S04]  /*15930*/  LEA R4, P2, R2, R4, 0x2 ;  /* 0x0000000402047211 */ /* 0x004fc800078410ff */
[----:B------:R-:W-:-:S05]  /*15940*/  LEA.HI.X R5, R2, R5, R3, 0x2, P2 ;  /* 0x0000000502057211 */ /* 0x000fca00010f1403 */
[----:B------:R1:W5:Y:S01]  /*15950*/  LDG.E R4, desc[UR54][R4.64] ;  /* 0x0000003604047981 */ /* 0x000362000c1e1900 */
[----:B------:R-:W-:-:S04]  /*15960*/  IMAD.MOV R3, RZ, RZ, -R11 ;  /* 0x000000ffff037224 */ /* 0x000fc800078e0a0b */
[----:B------:R-:W-:-:S07]  /*15970*/  IMAD R10, R10, R3, R8 ;  /* 0x000000030a0a7224 */ /* 0x000fce00078e0208 */
.L_x_4287:
[----:B------:R-:W-:Y:S01]  /*15980*/  LEA R3, R9, UR38, 0x3 ;  /* 0x0000002609037c11 */ /* 0x000fe2000f8e18ff */
[----:B-1----:R-:W1:Y:S01]  /*15990*/  S2R R5, SR_TID.X ;  /* 0x0000000000057919 */ /* 0x002e620000002100 */
[----:B------:R-:W-:-:S04]  /*159a0*/  SHF.L.U32 R2, R17, 0x1f, RZ ;  /* 0x0000001f11027819 */ /* 0x000fc800000006ff */
[----:B------:R-:W2:Y:S01]  /*159b0*/  SYNCS.PHASECHK.TRANS64.TRYWAIT P3, [R3+URZ+0x38840], R2 ;  /* 0x03884002030075a7 */ /* 0x000ea2000806017f */
[----:B-1----:R-:W-:-:S04]  /*159c0*/  LOP3.LUT R5, R5, 0x7f, RZ, 0xc0, !PT ;  /* 0x0000007f05057812 */ /* 0x002fc800078ec0ff */
[----:B------:R-:W-:Y:S01]  /*159d0*/  ISETP.NE.AND P2, PT, R5, RZ, PT ;  /* 0x000000ff0500720c */ /* 0x000fe20003f45270 */
[----:B--2---:R-:W-:-:S12]  /*159e0*/  @!P3 BRA `(.L_x_4288) ;  /* 0x000000180010b947 */ /* 0x004fd80003800000 */
.L_x_4325:
[----:B------:R-:W-:Y:S05]  /*159f0*/  @P2 BRA `(.L_x_4289) ;  /* 0x0000000000142947 */ /* 0x000fea0003800000 */
[----:B------:R-:W-:Y:S02]  /*15a00*/  ISETP.NE.AND P3, PT, R19, RZ, PT ;  /* 0x000000ff1300720c */ /* 0x000fe40003f65270 */
[----:B------:R-:W-:-:S04]  /*15a10*/  MOV R12, 0x2000 ;  /* 0x00002000000c7802 */ /* 0x000fc80000000f00 */
[----:B------:R2:W-:Y:S07]  /*15a20*/  SYNCS.ARRIVE.TRANS64 RZ, [R3+URZ+0x38830], R12 ;  /* 0x0388300c03ff79a7 */ /* 0x0005ee000800003f */
[----:B------:R-:W-:Y:S05]  /*15a30*/  @!P3 BRA `(.L_x_4289) ;  /* 0x000000000004b947 */ /* 0x000fea0003800000 */
[----:B------:R-:W-:Y:S01]  /*15a40*/  BPT.TRAP 0x1 ;  /* 0x000000040000795c */ /* 0x000fe20000300000 */
.L_x_4289:
        /* <DEDUP_REMOVED lines=17> */
.L_x_4326:
[----:B------:R-:W-:Y:S05]  /*15b60*/  @P2 BRA `(.L_x_4291) ;  /* 0x0000000000142947 */ /* 0x000fea0003800000 */
[----:B------:R-:W-:Y:S01]  /*15b70*/  ISETP.NE.AND P2, PT, R19, RZ, PT ;  /* 0x000000ff1300720c */ /* 0x000fe20003f45270 */
[----:B-1-3--:R-:W-:-:S04]  /*15b80*/  IMAD.MOV.U32 R2, RZ, RZ, 0x10000 ;  /* 0x00010000ff027424 */ /* 0x00afc800078e00ff */
[----:B------:R4:W-:Y:S08]  /*15b90*/  SYNCS.ARRIVE.TRANS64 RZ, [R3+URZ+0x38850], R2 ;  /* 0x0388500203ff79a7 */ /* 0x0009f0000800003f */
[----:B------:R-:W-:Y:S05]  /*15ba0*/  @!P2 BRA `(.L_x_4291) ;  /* 0x000000000004a947 */ /* 0x000fea0003800000 */
[----:B------:R-:W-:Y:S01]  /*15bb0*/  BPT.TRAP 0x1 ;  /* 0x000000040000795c */ /* 0x000fe20000300000 */
.L_x_4291:
        /* <DEDUP_REMOVED lines=50> */
.L_x_4286:
[----:B------:R-:W-:Y:S05]  /*15ee0*/  BSYNC B1 ;  /* 0x0000000000017941 */ /* 0x000fea0003800000 */
.L_x_4285:
        /* <DEDUP_REMOVED lines=8> */
[----:B------:R-:W-:Y:S01]  /*15f70*/  IMAD.MOV.U32 R10, RZ, RZ, R9 ;  /* 0x000000ffff0a7224 */ /* 0x000fe200078e0009 */
        /* <DEDUP_REMOVED lines=18> */
.L_x_4294:
[----:B------:R-:W-:Y:S01]  /*160a0*/  LEA R2, R16, UR38, 0x3 ;  /* 0x0000002610027c11 */ /* 0x000fe2000f8e18ff */
[----:B-1----:R-:W1:Y:S01]  /*160b0*/  S2R R5, SR_TID.X ;  /* 0x0000000000057919 */ /* 0x002e620000002100 */
[----:B--2---:R-:W-:-:S04]  /*160c0*/  SHF.L.U32 R3, R17, 0x1f, RZ ;  /* 0x0000001f11037819 */ /* 0x004fc800000006ff */
[----:B------:R-:W2:Y:S01]  /*160d0*/  SYNCS.PHASECHK.TRANS64.TRYWAIT P3, [R2+URZ+0x38840], R3 ;  /* 0x03884003020075a7 */ /* 0x000ea2000806017f */
[----:B-1----:R-:W-:-:S04]  /*160e0*/  LOP3.LUT R5, R5, 0x7f, RZ, 0xc0, !PT ;  /* 0x0000007f05057812 */ /* 0x002fc800078ec0ff */
[----:B------:R-:W-:Y:S01]  /*160f0*/  ISETP.NE.AND P2, PT, R5, RZ, PT ;  /* 0x000000ff0500720c */ /* 0x000fe20003f45270 */
[----:B--2---:R-:W-:-:S12]  /*16100*/  @!P3 BRA `(.L_x_4295) ;  /* 0x000000100070b947 */ /* 0x004fd80003800000 */
.L_x_4327:
[----:B------:R-:W-:Y:S05]  /*16110*/  @P2 BRA `(.L_x_4296) ;  /* 0x0000000000142947 */ /* 0x000fea0003800000 */
[----:B------:R-:W-:Y:S01]  /*16120*/  ISETP.NE.AND P3, PT, R19, RZ, PT ;  /* 0x000000ff1300720c */ /* 0x000fe20003f65270 */
[----:B------:R-:W-:-:S04]  /*16130*/  IMAD.MOV.U32 R5, RZ, RZ, 0x2000 ;  /* 0x00002000ff057424 */ /* 0x000fc800078e00ff */
[----:B------:R2:W-:Y:S08]  /*16140*/  SYNCS.ARRIVE.TRANS64 RZ, [R2+URZ+0x38830], R5 ;  /* 0x0388300502ff79a7 */ /* 0x0005f0000800003f */
[----:B------:R-:W-:Y:S05]  /*16150*/  @!P3 BRA `(.L_x_4296) ;  /* 0x000000000004b947 */ /* 0x000fea0003800000 */
[----:B------:R-:W-:Y:S01]  /*16160*/  BPT.TRAP 0x1 ;  /* 0x000000040000795c */ /* 0x000fe20000300000 */
.L_x_4296:
        /* <DEDUP_REMOVED lines=17> */
.L_x_4328:
[----:B------:R-:W-:Y:S05]  /*16280*/  @P2 BRA `(.L_x_4298) ;  /* 0x0000000000142947 */ /* 0x000fea0003800000 */
[----:B------:R-:W-:Y:S01]  /*16290*/  ISETP.NE.AND P2, PT, R19, RZ, PT ;  /* 0x000000ff1300720c */ /* 0x000fe20003f45270 */
[----:B-12---:R-:W-:-:S04]  /*162a0*/  IMAD.MOV.U32 R3, RZ, RZ, 0x10000 ;  /* 0x00010000ff037424 */ /* 0x006fc800078e00ff */
[----:B------:R3:W-:Y:S08]  /*162b0*/  SYNCS.ARRIVE.TRANS64 RZ, [R2+URZ+0x38850], R3 ;  /* 0x0388500302ff79a7 */ /* 0x0007f0000800003f */
[----:B------:R-:W-:Y:S05]  /*162c0*/  @!P2 BRA `(.L_x_4298) ;  /* 0x000000000004a947 */ /* 0x000fea0003800000 */
[----:B------:R-:W-:Y:S01]  /*162d0*/  BPT.TRAP 0x1 ;  /* 0x000000040000795c */ /* 0x000fe20000300000 */
.L_x_4298:
        /* <DEDUP_REMOVED lines=50> */
.L_x_4293:
[----:B------:R-:W-:Y:S05]  /*16600*/  BSYNC B1 ;  /* 0x0000000000017941 */ /* 0x000fea0003800000 */
.L_x_4292:
[----:B------:R-:W-:Y:S01]  /*16610*/  ISETP.GT.AND P2, PT, R9, UR39, PT ;  /* 0x0000002709007c0c */ /* 0x000fe2000bf44270 */
[----:B------:R-:W-:-:S12]  /*16620*/  VIADD R8, R8, 0xfffffffe ;  /* 0xfffffffe08087836 */ /* 0x000fd80000000000 */
[----:B------:R-:W-:Y:S05]  /*16630*/  @P2 BRA `(.L_x_4299) ;  /* 0xfffffff000602947 */ /* 0x000fea000383ffff */
.L_x_4284:
[----:B------:R-:W-:Y:S05]  /*16640*/  BSYNC B0 ;  /* 0x0000000000007941 */ /* 0x000fea0003800000 */
.L_x_4275:
[----:B------:R-:W-:Y:S01]  /*16650*/  VIADD R16, R16, 0x1 ;  /* 0x0000000110107836 */ /* 0x000fe20000000000 */
[----:B------:R-:W-:Y:S04]  /*16660*/  BSSY B0, `(.L_x_4300) ;  /* 0x0000013000007945 */ /* 0x000fe80003800000 */
[----:B------:R-:W-:-:S04]  /*16670*/  ISETP.NE.AND P0, PT, R16, 0x2, PT ;  /* 0x000000021000780c */ /* 0x000fc80003f05270 */
[----:B------:R-:W-:-:S04]  /*16680*/  SEL R0, RZ, 0x1, P0 ;  /* 0x00000001ff007807 */ /* 0x000fc80000000000 */
[----:B------:R-:W-:Y:S01]  /*16690*/  LOP3.LUT R17, R17, R0, RZ, 0x3c, !PT ;  /* 0x0000000011117212 */ /* 0x000fe200078e3cff */
[----:B------:R-:W-:Y:S06]  /*166a0*/  @P1 BRA `(.L_x_4301) ;  /* 0x0000000000381947 */ /* 0x000fec0003800000 */
[----:B-1234-:R-:W2:Y:S01]  /*166b0*/  LDL R2, [R1] ;  /* 0x0000000001027983 */ /* 0x01eea20000100800 */
[----:B------:R-:W-:Y:S02]  /*166c0*/  VOTEU.ANY UR6, UPT, PT ;  /* 0x0000000000067886 */ /* 0x000fe400038e0100 */
[----:B------:R-:W1:Y:S01]  /*166d0*/  FLO.U32 R0, UR6 ;  /* 0x0000000600007d00 */ /* 0x000e6200080e0000 */
[----:B------:R-:W1:Y:S02]  /*166e0*/  S2R R5, SR_LANEID ;  /* 0x0000000000057919 */ /* 0x000e640000000000 */
[----:B-1----:R-:W-:-:S05]  /*166f0*/  ISETP.EQ.U32.AND P1, PT, R0, R5, PT ;  /* 0x000000050000720c */ /* 0x002fca0003f22070 */
[----:B------:R-:W1:Y:S01]  /*16700*/  POPC R5, UR6 ;  /* 0x0000000600057d09 */ /* 0x000e620008000000 */
[----:B--2---:R-:W-:Y:S02]  /*16710*/  R2UR UR7, R2 ;  /* 0x00000000020772ca */ /* 0x004fe400000e0000 */
[----:B------:R-:W1:Y:S05]  /*16720*/  LDC.64 R2, c[0x0][0xef0] ;  /* 0x0003bc00ff027b82 */ /* 0x000e6a0000000a00 */
[----:B-1----:R-:W2:Y:S01]  /*16730*/  @P1 ATOMG.E.ADD.STRONG.GPU PT, R3, desc[UR54][R2.64], R5 ;  /* 0x00000005020319a8 */ /* 0x002ea200081ee1f6 */
[----:B------:R-:W1:Y:S02]  /*16740*/  S2R R4, SR_LTMASK ;  /* 0x0000000000047919 */ /* 0x000e640000003900 */
[----:B-1----:R-:W-:-:S04]  /*16750*/  LOP3.LUT R4, R4, UR6, RZ, 0xc0, !PT ;  /* 0x0000000604047c12 */ /* 0x002fc8000f8ec0ff */
[----:B------:R-:W1:Y:S01]  /*16760*/  POPC R7, R4 ;  /* 0x0000000400077309 */ /* 0x000e620000000000 */
[----:B--2---:R-:W1:Y:S02]  /*16770*/  SHFL.IDX PT, R0, R3, R0, 0x1f ;  /* 0x00001f0003007589 */ /* 0x004e6400000e0000 */
[----:B-1----:R-:W-:-:S07]  /*16780*/  IADD3 R18, R0, UR7, R7 ;  /* 0x0000000700127c10 */ /* 0x002fce000fffe007 */
.L_x_4301:
[----:B------:R-:W-:Y:S05]  /*16790*/  BSYNC B0 ;  /* 0x0000000000007941 */ /* 0x000fea0003800000 */
.L_x_4300:
[----:B------:R-:W-:Y:S01]  /*167a0*/  SEL R16, R16, RZ, P0 ;  /* 0x000000ff10107207 */ /* 0x000fe20000000000 */
[----:B------:R-:W-:-:S07]  /*167b0*/  IMAD.MOV.U32 R13, RZ, RZ, R18 ;  /* 0x000000ffff0d7224 */ /* 0x000fce00078e0012 */
.L_x_4258:
[----:B------:R-:W-:Y:S05]  /*167c0*/  BSYNC B6 ;  /* 0x0000000000067941 */ /* 0x000fea0003800000 */
.L_x_4256:
[----:B------:R-:W-:-:S03]  /*167d0*/  UMOV UR6, 0xffffffff ;  /* 0xffffffff00067882 */ /* 0x000fc60000000000 */
[----:B------:R-:W-:Y:S05]  /*167e0*/  BRA.DIV UR6, `(.L_x_4302) ;  /* 0x0000000a06e07947 */ /* 0x000fea000b800000 */
[----:B------:R1:W1:Y:S02]  /*167f0*/  SHFL.IDX PT, R14, R13, RZ, 0x1f ;  /* 0x00001fff0d0e7589 */ /* 0x00026400000e0000 */
.L_x_4331:
        /* <DEDUP_REMOVED lines=11> */
[----:B--2---:R-:W-:Y:S05]  /*168b0*/  @!P0 BRA `(.L_x_4303) ;  /* 0xffffffcc001c8947 */ /* 0x004fea000383ffff */
.L_x_4247:
        /* <DEDUP_REMOVED lines=11> */
.L_x_4332:
        /* <DEDUP_REMOVED lines=9> */
[----:B------:R-:W2:Y:S02]  /*16a00*/  LDL R2, [R1+0x4] ;  /* 0x0000040001027983 */ /* 0x000ea40000100800 */
[----:B--2---:R-:W-:-:S13]  /*16a10*/  R2UR UR4, R2 ;  /* 0x00000000020472ca */ /* 0x004fda00000e0000 */
[----:B------:R-:W-:-:S06]  /*16a20*/  ULOP3.LUT UR4, UR4, 0x2, URZ, 0xfc, !UPT ;  /* 0x0000000204047892 */ /* 0x000fcc000f8efc3f */
[----:B------:R-:W-:-:S05]  /*16a30*/  IMAD.U32 R0, RZ, RZ, UR4 ;  /* 0x00000004ff007e24 */ /* 0x000fca000f8e00ff */
[----:B------:R-:W-:-:S13]  /*16a40*/  ISETP.NE.AND P2, PT, R0, 0x3, PT ;  /* 0x000000030000780c */ /* 0x000fda0003f45270 */
[----:B------:R-:W-:Y:S05]  /*16a50*/  @!P2 BRA `(.L_x_4307) ;  /* 0x000000000004a947 */ /* 0x000fea0003800000 */
[----:B------:R-:W-:Y:S01]  /*16a60*/  BPT.TRAP 0x1 ;  /* 0x000000040000795c */ /* 0x000fe20000300000 */
.L_x_4307:
        /* <DEDUP_REMOVED lines=12> */
.L_x_4333:
[----:B------:R-:W2:Y:S02]  /*16b30*/  SYNCS.PHASECHK.TRANS64.TRYWAIT P0, [R3+URZ], R0 ;  /* 0x00000000030075a7 */ /* 0x000ea4000800017f */
[----:B--2---:R-:W-:Y:S05]  /*16b40*/  @!P0 BRA `(.L_x_4309) ;  /* 0x0000000800548947 */ /* 0x004fea0003800000 */
.L_x_4334:
[----:B------:R-:W-:Y:S05]  /*16b50*/  @!P2 BRA `(.L_x_4310) ;  /* 0x000000000004a947 */ /* 0x000fea0003800000 */
[----:B------:R-:W-:Y:S01]  /*16b60*/  BPT.TRAP 0x1 ;  /* 0x000000040000795c */ /* 0x000fe20000300000 */
.L_x_4310:
[----:B--2---:R-:W-:-:S04]  /*16b70*/  VIADD R3, R7, 0x38860 ;  /* 0x0003886007037836 */ /* 0x004fc80000000000 */
[----:B-1----:R-:W-:-:S04]  /*16b80*/  IMAD R5, R16, 0x8, R3 ;  /* 0x0000000810057824 */ /* 0x002fc800078e0203 */
[----:B------:R-:W1:Y:S02]  /*16b90*/  SYNCS.PHASECHK.TRANS64.TRYWAIT P0, [R5+URZ], R4 ;  /* 0x00000004050075a7 */ /* 0x000e64000800017f */
[----:B-1----:R-:W-:Y:S05]  /*16ba0*/  @!P0 BRA `(.L_x_4311) ;  /* 0x0000000800508947 */ /* 0x002fea0003800000 */
.L_x_4335:
[----:B------:R-:W-:-:S07]  /*16bb0*/  IMAD R3, R2, 0x8, R3 ;  /* 0x0000000802037824 */ /* 0x000fce00078e0203 */
.L_x_4312:
[----:B--2---:R2:W3:Y:S02]  /*16bc0*/  SYNCS.PHASECHK.TRANS64.TRYWAIT P0, [R3+URZ], R0 ;  /* 0x00000000030075a7 */ /* 0x0044e4000800017f */
[----:B---3--:R-:W-:Y:S05]  /*16bd0*/  @!P0 NANOSLEEP.SYNCS 0x989680 ;  /* 0x009896800000895d */ /* 0x008fea0003900000 */
[----:B------:R-:W3:Y:S02]  /*16be0*/  @!P0 SYNCS.PHASECHK.TRANS64 P0, [R3+URZ], R0 ;  /* 0x00000000030085a7 */ /* 0x000ee4000800007f */
[----:B---3--:R-:W-:Y:S05]  /*16bf0*/  @!P0 BRA `(.L_x_4312) ;  /* 0xfffffffc00f08947 */ /* 0x008fea000383ffff */
.L_x_4306:
[----:B------:R-:W-:Y:S05]  /*16c00*/  BSYNC B0 ;  /* 0x0000000000007941 */ /* 0x000fea0003800000 */
.L_x_4305:
[----:B------:R-:W-:Y:S05]  /*16c10*/  EXIT ;  /* 0x000000000000794d */ /* 0x000fea0003800000 */
.L_x_4166:
[----:B-1----:R-:W-:-:S04]  /*16c20*/  IMAD.U32 R3, RZ, RZ, UR36 ;  /* 0x00000024ff037e24 */ /* 0x002fc8000f8e00ff */
[----:B------:R1:W2:Y:S03]  /*16c30*/  SYNCS.PHASECHK.TRANS64.TRYWAIT P1, [R3+URZ+0x38800], R0 ;  /* 0x03880000030075a7 */ /* 0x0002a6000802017f */
[----:B--2---:R-:W-:Y:S05]  /*16c40*/  @!P1 NANOSLEEP.SYNCS 0x989680 ;  /* 0x009896800000995d */ /* 0x004fea0003900000 */
[----:B------:R-:W2:Y:S02]  /*16c50*/  @!P1 SYNCS.PHASECHK.TRANS64 P1, [R3+URZ+0x38800], R0 ;  /* 0x03880000030095a7 */ /* 0x000ea4000802007f */
[----:B--2---:R-:W-:Y:S05]  /*16c60*/  @!P1 BRA `(.L_x_4166) ;  /* 0xfffffffc00ec9947 */ /* 0x004fea000383ffff */
[----:B------:R-:W-:Y:S05]  /*16c70*/  BRA `(.L_x_4313) ;  /* 0xfffffecc00e07947 */ /* 0x000fea000383ffff */
.L_x_4170:
[----:B---3--:R3:W4:Y:S02]  /*16c80*/  SYNCS.PHASECHK.TRANS64.TRYWAIT P1, [R5+URZ+0x38830], R6 ;  /* 0x03883006050075a7 */ /* 0x008724000802017f */
[----:B----4-:R-:W-:Y:S05]  /*16c90*/  @!P1 NANOSLEEP.SYNCS 0x989680 ;  /* 0x009896800000995d */ /* 0x010fea0003900000 */
[----:B------:R-:W4:Y:S02]  /*16ca0*/  @!P1 SYNCS.PHASECHK.TRANS64 P1, [R5+URZ+0x38830], R6 ;  /* 0x03883006050095a7 */ /* 0x000f24000802007f */
[----:B----4-:R-:W-:Y:S05]  /*16cb0*/  @!P1 BRA `(.L_x_4170) ;  /* 0xfffffffc00f09947 */ /* 0x010fea000383ffff */
[----:B------:R-:W-:Y:S05]  /*16cc0*/  BRA `(.L_x_4169) ;  /* 0xfffffecc00f47947 */ /* 0x000fea000383ffff */
.L_x_4171:
[----:B-1----:R-:W-:-:S04]  /*16cd0*/  IMAD.U32 R3, RZ, RZ, UR36 ;  /* 0x00000024ff037e24 */ /* 0x002fc8000f8e00ff */
[----:B------:R1:W4:Y:S03]  /*16ce0*/  SYNCS.PHASECHK.TRANS64.TRYWAIT P1, [R3+URZ+0x38810], R0 ;  /* 0x03881000030075a7 */ /* 0x000326000802017f */
[----:B----4-:R-:W-:Y:S05]  /*16cf0*/  @!P1 NANOSLEEP.SYNCS 0x989680 ;  /* 0x009896800000995d */ /* 0x010fea0003900000 */
[----:B------:R-:W4:Y:S02]  /*16d00*/  @!P1 SYNCS.PHASECHK.TRANS64 P1, [R3+URZ+0x38810], R0 ;  /* 0x03881000030095a7 */ /* 0x000f24000802007f */
[----:B----4-:R-:W-:Y:S05]  /*16d10*/  @!P1 BRA `(.L_x_4171) ;  /* 0xfffffffc00ec9947 */ /* 0x010fea000383ffff */
[----:B------:R-:W-:Y:S05]  /*16d20*/  BRA `(.L_x_4314) ;  /* 0xfffffed0007c7947 */ /* 0x000fea000383ffff */
.L_x_4175:
[----:B------:R1:W1:Y:S02]  /*16d30*/  SYNCS.PHASECHK.TRANS64.TRYWAIT P1, [R5+URZ+0x38850], R6 ;  /* 0x03885006050075a7 */ /* 0x000264000802017f */
[----:B-1----:R-:W-:Y:S05]  /*16d40*/  @!P1 NANOSLEEP.SYNCS 0x989680 ;  /* 0x009896800000995d */ /* 0x002fea0003900000 */
[----:B------:R-:W1:Y:S02]  /*16d50*/  @!P1 SYNCS.PHASECHK.TRANS64 P1, [R5+URZ+0x38850], R6 ;  /* 0x03885006050095a7 */ /* 0x000e64000802007f */
[----:B-1----:R-:W-:Y:S05]  /*16d60*/  @!P1 BRA `(.L_x_4175) ;  /* 0xfffffffc00f09947 */ /* 0x002fea000383ffff */
[----:B------:R-:W-:Y:S05]  /*16d70*/  BRA `(.L_x_4174) ;  /* 0xfffffed000b07947 */ /* 0x000fea000383ffff */
.L_x_4191:
[----:B--2---:R2:W3:Y:S02]  /*16d80*/  SYNCS.PHASECHK.TRANS64.TRYWAIT P3, [R11+URZ+0x38830], R20 ;  /* 0x038830140b0075a7 */ /* 0x0044e4000806017f */
[----:B---3--:R-:W-:Y:S05]  /*16d90*/  @!P3 NANOSLEEP.SYNCS 0x989680 ;  /* 0x009896800000b95d */ /* 0x008fea0003900000 */
[----:B------:R-:W3:Y:S02]  /*16da0*/  @!P3 SYNCS.PHASECHK.TRANS64 P3, [R11+URZ+0x38830], R20 ;  /* 0x038830140b00b5a7 */ /* 0x000ee4000806007f */
[----:B---3--:R-:W-:Y:S05]  /*16db0*/  @!P3 BRA `(.L_x_4191) ;  /* 0xfffffffc00f0b947 */ /* 0x008fea000383ffff */
[----:B------:R-:W-:Y:S05]  /*16dc0*/  BRA `(.L_x_4190) ;  /* 0xffffff0000b07947 */ /* 0x000fea000383ffff */
.L_x_4195:
[----:B----4-:R4:W1:Y:S02]  /*16dd0*/  SYNCS.PHASECHK.TRANS64.TRYWAIT P3, [R11+URZ+0x38850], R20 ;  /* 0x038850140b0075a7 */ /* 0x010864000806017f */
[----:B-1----:R-:W-:Y:S05]  /*16de0*/  @!P3 NANOSLEEP.SYNCS 0x989680 ;  /* 0x009896800000b95d */ /* 0x002fea0003900000 */
[----:B------:R-:W1:Y:S02]  /*16df0*/  @!P3 SYNCS.PHASECHK.TRANS64 P3, [R11+URZ+0x38850], R20 ;  /* 0x038850140b00b5a7 */ /* 0x000e64000806007f */
[----:B-1----:R-:W-:Y:S05]  /*16e00*/  @!P3 BRA `(.L_x_4195) ;  /* 0xfffffffc00f0b947 */ /* 0x002fea000383ffff */
[----:B------:R-:W-:Y:S05]  /*16e10*/  BRA `(.L_x_4194) ;  /* 0xffffff0400347947 */ /* 0x000fea000383ffff */
.L_x_4212:
[----:B--2---:R2:W3:Y:S02]  /*16e20*/  SYNCS.PHASECHK.TRANS64.TRYWAIT P3, [R9+URZ+0x38830], R8 ;  /* 0x03883008090075a7 */ /* 0x0044e4000806017f */
[----:B---3--:R-:W-:Y:S05]  /*16e30*/  @!P3 NANOSLEEP.SYNCS 0x989680 ;  /* 0x009896800000b95d */ /* 0x008fea0003900000 */
[----:B------:R-:W3:Y:S02]  /*16e40*/  @!P3 SYNCS.PHASECHK.TRANS64 P3, [R9+URZ+0x38830], R8 ;  /* 0x038830080900b5a7 */ /* 0x000ee4000806007f */
[----:B---3--:R-:W-:Y:S05]  /*16e50*/  @!P3 BRA `(.L_x_4212) ;  /* 0xfffffffc00f0b947 */ /* 0x008fea000383ffff */
[----:B------:R-:W-:Y:S05]  /*16e60*/  BRA `(.L_x_4211) ;  /* 0xffffff3c00247947 */ /* 0x000fea000383ffff */
.L_x_4216:
[----:B----4-:R4:W1:Y:S02]  /*16e70*/  SYNCS.PHASECHK.TRANS64.TRYWAIT P3, [R9+URZ+0x38850], R8 ;  /* 0x03885008090075a7 */ /* 0x010864000806017f */
[----:B-1----:R-:W-:Y:S05]  /*16e80*/  @!P3 NANOSLEEP.SYNCS 0x989680 ;  /* 0x009896800000b95d */ /* 0x002fea0003900000 */
[----:B------:R-:W1:Y:S02]  /*16e90*/  @!P3 SYNCS.PHASECHK.TRANS64 P3, [R9+URZ+0x38850], R8 ;  /* 0x038850080900b5a7 */ /* 0x000e64000806007f */
[----:B-1----:R-:W-:Y:S05]  /*16ea0*/  @!P3 BRA `(.L_x_4216) ;  /* 0xfffffffc00f0b947 */ /* 0x002fea000383ffff */
[----:B------:R-:W-:Y:S05]  /*16eb0*/  BRA `(.L_x_4215) ;  /* 0xffffff3c00807947 */ /* 0x000fea000383ffff */
.L_x_4222:
[----:B--2---:R2:W3:Y:S02]  /*16ec0*/  SYNCS.PHASECHK.TRANS64.TRYWAIT P2, [R11+URZ+0x38830], R8 ;  /* 0x038830080b0075a7 */ /* 0x0044e4000804017f */
[----:B---3--:R-:W-:Y:S05]  /*16ed0*/  @!P2 NANOSLEEP.SYNCS 0x989680 ;  /* 0x009896800000a95d */ /* 0x008fea0003900000 */
[----:B------:R-:W3:Y:S02]  /*16ee0*/  @!P2 SYNCS.PHASECHK.TRANS64 P2, [R11+URZ+0x38830], R8 ;  /* 0x038830080b00a5a7 */ /* 0x000ee4000804007f */
[----:B---3--:R-:W-:Y:S05]  /*16ef0*/  @!P2 BRA `(.L_x_4222) ;  /* 0xfffffffc00f0a947 */ /* 0x008fea000383ffff */
[----:B------:R-:W-:Y:S05]  /*16f00*/  BRA `(.L_x_4221) ;  /* 0xffffff6800507947 */ /* 0x000fea000383ffff */
.L_x_4226:
[----:B----4-:R4:W1:Y:S02]  /*16f10*/  SYNCS.PHASECHK.TRANS64.TRYWAIT P2, [R11+URZ+0x38850], R8 ;  /* 0x038850080b0075a7 */ /* 0x010864000804017f */
[----:B-1----:R-:W-:Y:S05]  /*16f20*/  @!P2 NANOSLEEP.SYNCS 0x989680 ;  /* 0x009896800000a95d */ /* 0x002fea0003900000 */
[----:B------:R-:W1:Y:S02]  /*16f30*/  @!P2 SYNCS.PHASECHK.TRANS64 P2, [R11+URZ+0x38850], R8 ;  /* 0x038850080b00a5a7 */ /* 0x000e64000804007f */
[----:B-1----:R-:W-:Y:S05]  /*16f40*/  @!P2 BRA `(.L_x_4226) ;  /* 0xfffffffc00f0a947 */ /* 0x002fea000383ffff */
[----:B------:R-:W-:Y:S05]  /*16f50*/  BRA `(.L_x_4225) ;  /* 0xffffff6800b07947 */ /* 0x000fea000383ffff */
.L_x_4262:
        /* <DEDUP_REMOVED lines=10> */
.L_x_4315:
[----:B------:R-:W-:Y:S05]  /*17000*/  BRA `(.L_x_4316) ;  /* 0xffffffd000c07947 */ /* 0x000fea000383ffff */
.L_x_4263:
[----:B------:R-:W-:Y:S01]  /*17010*/  BSSY B0, `(.L_x_4317) ;  /* 0x0000006000007945 */ /* 0x000fe20003800000 */
[----:B------:R-:W-:-:S07]  /*17020*/  IMAD.MOV.U32 R15, RZ, RZ, -0x1 ;  /* 0xffffffffff0f7424 */ /* 0x000fce00078e00ff */
[----:B------:R-:W-:Y:S05]  /*17030*/  WARPSYNC.COLLECTIVE R15, `(.L_x_4318) ;  /* 0x000000000f0c7348 */ /* 0x000fea0003c00000 */
[----:B------:R-:W-:Y:S02]  /*17040*/  ELECT P6, UR62, PT ;  /* 0x00000000003e782f */ /* 0x000fe400038c0000 */
[----:B------:R-:W-:Y:S01]  /*17050*/  MOV R14, UR62 ;  /* 0x0000003e000e7c02 */ /* 0x000fe20008000f00 */
[----:B------:R-:W-:Y:S10]  /*17060*/  ENDCOLLECTIVE ;  /* 0x000000000000791b */ /* 0x000ff40003800000 */
.L_x_4318:
[----:B------:R-:W-:Y:S05]  /*17070*/  BSYNC B0 ;  /* 0x0000000000007941 */ /* 0x000fea0003800000 */
.L_x_4317:
[----:B------:R-:W-:Y:S05]  /*17080*/  BRA `(.L_x_4319) ;  /* 0xffffffd000b07947 */ /* 0x000fea000383ffff */
.L_x_4266:
[----:B-1----:R1:W2:Y:S02]  /*17090*/  SYNCS.PHASECHK.TRANS64.TRYWAIT P2, [R8+URZ+0x38840], R5 ;  /* 0x03884005080075a7 */ /* 0x0022a4000804017f */
[----:B--2---:R-:W-:Y:S05]  /*170a0*/  @!P2 NANOSLEEP.SYNCS 0x989680 ;  /* 0x009896800000a95d */ /* 0x004fea0003900000 */
[----:B------:R-:W2:Y:S02]  /*170b0*/  @!P2 SYNCS.PHASECHK.TRANS64 P2, [R8+URZ+0x38840], R5 ;  /* 0x038840050800a5a7 */ /* 0x000ea4000804007f */
[----:B--2---:R-:W-:Y:S05]  /*170c0*/  @!P2 BRA `(.L_x_4266) ;  /* 0xfffffffc00f0a947 */ /* 0x004fea000383ffff */
[----:B------:R-:W-:Y:S05]  /*170d0*/  BRA `(.L_x_4320) ;  /* 0xffffffd4000c7947 */ /* 0x000fea000383ffff */
.L_x_4270:
[----:B-1----:R-:W-:-:S04]  /*170e0*/  IMAD.U32 R8, RZ, RZ, UR38 ;  /* 0x00000026ff087e24 */ /* 0x002fc8000f8e00ff */
[----:B------:R1:W2:Y:S03]  /*170f0*/  SYNCS.PHASECHK.TRANS64.TRYWAIT P2, [R8+URZ+0x38820], R5 ;  /* 0x03882005080075a7 */ /* 0x0002a6000804017f */
[----:B--2---:R-:W-:Y:S05]  /*17100*/  @!P2 NANOSLEEP.SYNCS 0x989680 ;  /* 0x009896800000a95d */ /* 0x004fea0003900000 */
[----:B------:R-:W2:Y:S02]  /*17110*/  @!P2 SYNCS.PHASECHK.TRANS64 P2, [R8+URZ+0x38820], R5 ;  /* 0x038820050800a5a7 */ /* 0x000ea4000804007f */
[----:B--2---:R-:W-:Y:S05]  /*17120*/  @!P2 BRA `(.L_x_4270) ;  /* 0xfffffffc00eca947 */ /* 0x004fea000383ffff */
[----:B------:R-:W-:Y:S05]  /*17130*/  BRA `(.L_x_4321) ;  /* 0xffffffd800807947 */ /* 0x000fea000383ffff */
.L_x_4273:
[----:B-1----:R1:W2:Y:S02]  /*17140*/  SYNCS.PHASECHK.TRANS64.TRYWAIT P2, [R5+URZ+0x38860], R8 ;  /* 0x03886008050075a7 */ /* 0x0022a4000804017f */
[----:B--2---:R-:W-:Y:S05]  /*17150*/  @!P2 NANOSLEEP.SYNCS 0x989680 ;  /* 0x009896800000a95d */ /* 0x004fea0003900000 */
[----:B------:R-:W2:Y:S02]  /*17160*/  @!P2 SYNCS.PHASECHK.TRANS64 P2, [R5+URZ+0x38860], R8 ;  /* 0x038860080500a5a7 */ /* 0x000ea4000804007f */
[----:B--2---:R-:W-:Y:S05]  /*17170*/  @!P2 BRA `(.L_x_4273) ;  /* 0xfffffffc00f0a947 */ /* 0x004fea000383ffff */
[----:B------:R-:W-:Y:S05]  /*17180*/  BRA `(.L_x_4322) ;  /* 0xffffffd800947947 */ /* 0x000fea000383ffff */
.L_x_4280:
[----:B-1----:R1:W2:Y:S02]  /*17190*/  SYNCS.PHASECHK.TRANS64.TRYWAIT P3, [R2+URZ+0x38840], R3 ;  /* 0x03884003020075a7 */ /* 0x0022a4000806017f */
[----:B--2---:R-:W-:Y:S05]  /*171a0*/  @!P3 NANOSLEEP.SYNCS 0x989680 ;  /* 0x009896800000b95d */ /* 0x004fea0003900000 */
[----:B------:R-:W2:Y:S02]  /*171b0*/  @!P3 SYNCS.PHASECHK.TRANS64 P3, [R2+URZ+0x38840], R3 ;  /* 0x038840030200b5a7 */ /* 0x000ea4000806007f */
[----:B--2---:R-:W-:Y:S05]  /*171c0*/  @!P3 BRA `(.L_x_4280) ;  /* 0xfffffffc00f0b947 */ /* 0x004fea000383ffff */
[----:B------:R-:W-:Y:S05]  /*171d0*/  BRA `(.L_x_4323) ;  /* 0xffffffe0001c7947 */ /* 0x000fea000383ffff */
.L_x_4282:
[----:B---3--:R3:W4:Y:S02]  /*171e0*/  SYNCS.PHASECHK.TRANS64.TRYWAIT P3, [R2+URZ+0x38860], R3 ;  /* 0x03886003020075a7 */ /* 0x008724000806017f */
[----:B----4-:R-:W-:Y:S05]  /*171f0*/  @!P3 NANOSLEEP.SYNCS 0x989680 ;  /* 0x009896800000b95d */ /* 0x010fea0003900000 */
[----:B------:R-:W4:Y:S02]  /*17200*/  @!P3 SYNCS.PHASECHK.TRANS64 P3, [R2+URZ+0x38860], R3 ;  /* 0x038860030200b5a7 */ /* 0x000f24000806007f */
[----:B----4-:R-:W-:Y:S05]  /*17210*/  @!P3 BRA `(.L_x_4282) ;  /* 0xfffffffc00f0b947 */ /* 0x010fea000383ffff */
[----:B------:R-:W-:Y:S05]  /*17220*/  BRA `(.L_x_4324) ;  /* 0xffffffe000647947 */ /* 0x000fea000383ffff */
.L_x_4288:
[----:B-1----:R1:W2:Y:S02]  /*17230*/  SYNCS.PHASECHK.TRANS64.TRYWAIT P3, [R3+URZ+0x38840], R2 ;  /* 0x03884002030075a7 */ /* 0x0022a4000806017f */
[----:B--2---:R-:W-:Y:S05]  /*17240*/  @!P3 NANOSLEEP.SYNCS 0x989680 ;  /* 0x009896800000b95d */ /* 0x004fea0003900000 */
[----:B------:R-:W2:Y:S02]  /*17250*/  @!P3 SYNCS.PHASECHK.TRANS64 P3, [R3+URZ+0x38840], R2 ;  /* 0x038840020300b5a7 */ /* 0x000ea4000806007f */
[----:B--2---:R-:W-:Y:S05]  /*17260*/  @!P3 BRA `(.L_x_4288) ;  /* 0xfffffffc00f0b947 */ /* 0x004fea000383ffff */
[----:B------:R-:W-:Y:S05]  /*17270*/  BRA `(.L_x_4325) ;  /* 0xffffffe400dc7947 */ /* 0x000fea000383ffff */
.L_x_4290:
[----:B---3--:R3:W4:Y:S02]  /*17280*/  SYNCS.PHASECHK.TRANS64.TRYWAIT P3, [R3+URZ+0x38860], R2 ;  /* 0x03886002030075a7 */ /* 0x008724000806017f */
[----:B----4-:R-:W-:Y:S05]  /*17290*/  @!P3 NANOSLEEP.SYNCS 0x989680 ;  /* 0x009896800000b95d */ /* 0x010fea0003900000 */
[----:B------:R-:W4:Y:S02]  /*172a0*/  @!P3 SYNCS.PHASECHK.TRANS64 P3, [R3+URZ+0x38860], R2 ;  /* 0x038860020300b5a7 */ /* 0x000f24000806007f */
[----:B----4-:R-:W-:Y:S05]  /*172b0*/  @!P3 BRA `(.L_x_4290) ;  /* 0xfffffffc00f0b947 */ /* 0x010fea000383ffff */
[----:B------:R-:W-:Y:S05]  /*172c0*/  BRA `(.L_x_4326) ;  /* 0xffffffe800247947 */ /* 0x000fea000383ffff */
.L_x_4295:
[----:B-1----:R1:W2:Y:S02]  /*172d0*/  SYNCS.PHASECHK.TRANS64.TRYWAIT P3, [R2+URZ+0x38840], R3 ;  /* 0x03884003020075a7 */ /* 0x0022a4000806017f */
[----:B--2---:R-:W-:Y:S05]  /*172e0*/  @!P3 NANOSLEEP.SYNCS 0x989680 ;  /* 0x009896800000b95d */ /* 0x004fea0003900000 */
[----:B------:R-:W2:Y:S02]  /*172f0*/  @!P3 SYNCS.PHASECHK.TRANS64 P3, [R2+URZ+0x38840], R3 ;  /* 0x038840030200b5a7 */ /* 0x000ea4000806007f */
[----:B--2---:R-:W-:Y:S05]  /*17300*/  @!P3 BRA `(.L_x_4295) ;  /* 0xfffffffc00f0b947 */ /* 0x004fea000383ffff */
[----:B------:R-:W-:Y:S05]  /*17310*/  BRA `(.L_x_4327) ;  /* 0xffffffec007c7947 */ /* 0x000fea000383ffff */
.L_x_4297:
[----:B--2---:R2:W3:Y:S02]  /*17320*/  SYNCS.PHASECHK.TRANS64.TRYWAIT P3, [R2+URZ+0x38860], R3 ;  /* 0x03886003020075a7 */ /* 0x0044e4000806017f */
[----:B---3--:R-:W-:Y:S05]  /*17330*/  @!P3 NANOSLEEP.SYNCS 0x989680 ;  /* 0x009896800000b95d */ /* 0x008fea0003900000 */
[----:B------:R-:W3:Y:S02]  /*17340*/  @!P3 SYNCS.PHASECHK.TRANS64 P3, [R2+URZ+0x38860], R3 ;  /* 0x038860030200b5a7 */ /* 0x000ee4000806007f */
[----:B---3--:R-:W-:Y:S05]  /*17350*/  @!P3 BRA `(.L_x_4297) ;  /* 0xfffffffc00f0b947 */ /* 0x008fea000383ffff */
[----:B------:R-:W-:Y:S05]  /*17360*/  BRA `(.L_x_4328) ;  /* 0xffffffec00c47947 */ /* 0x000fea000383ffff */
.L_x_4302:
[----:B------:R-:W-:Y:S01]  /*17370*/  BSSY B0, `(.L_x_4329) ;  /* 0x0000007000007945 */ /* 0x000fe20003800000 */
[----:B--2---:R-:W-:Y:S02]  /*17380*/  IMAD.MOV.U32 R12, RZ, RZ, RZ ;  /* 0x000000ffff0c7224 */ /* 0x004fe400078e00ff */
[----:B------:R-:W-:Y:S02]  /*17390*/  IMAD.MOV.U32 R11, RZ, RZ, 0x1f ;  /* 0x0000001fff0b7424 */ /* 0x000fe400078e00ff */
[----:B------:R-:W-:-:S07]  /*173a0*/  IMAD.MOV.U32 R15, RZ, RZ, -0x1 ;  /* 0xffffffffff0f7424 */ /* 0x000fce00078e00ff */
[----:B-1-34-:R-:W-:Y:S05]  /*173b0*/  WARPSYNC.COLLECTIVE R15, `(.L_x_4330) ;  /* 0x000000000f087348 */ /* 0x01afea0003c00000 */
[----:B------:R2:W1:Y:S02]  /*173c0*/  SHFL.IDX P6, R14, R13, R12, R11 ;  /* 0x0000000c0d0e7389 */ /* 0x00046400000c000b */
[----:B-1234-:R-:W-:Y:S01]  /*173d0*/  ENDCOLLECTIVE ;  /* 0x000000000000791b */ /* 0x01efe20003800000 */
.L_x_4330:
[----:B------:R-:W-:Y:S05]  /*173e0*/  BSYNC B0 ;  /* 0x0000000000007941 */ /* 0x000fea0003800000 */
.L_x_4329:
[----:B------:R-:W-:Y:S05]  /*173f0*/  BRA `(.L_x_4331) ;  /* 0xfffffff400007947 */ /* 0x000fea000383ffff */
.L_x_4304:
[----:B-1----:R1:W2:Y:S02]  /*17400*/  SYNCS.PHASECHK.TRANS64.TRYWAIT P0, [R7+URZ+0x38820], R0 ;  /* 0x03882000070075a7 */ /* 0x0022a4000800017f */
[----:B--2---:R-:W-:Y:S05]  /*17410*/  @!P0 NANOSLEEP.SYNCS 0x989680 ;  /* 0x009896800000895d */ /* 0x004fea0003900000 */
[----:B------:R-:W2:Y:S02]  /*17420*/  @!P0 SYNCS.PHASECHK.TRANS64 P0, [R7+URZ+0x38820], R0 ;  /* 0x03882000070085a7 */ /* 0x000ea4000800007f */
[----:B--2---:R-:W-:Y:S05]  /*17430*/  @!P0 BRA `(.L_x_4304) ;  /* 0xfffffffc00f08947 */ /* 0x004fea000383ffff */
[----:B------:R-:W-:Y:S05]  /*17440*/  BRA `(.L_x_4332) ;  /* 0xfffffff400487947 */ /* 0x000fea000383ffff */
.L_x_4308:
[----:B-1----:R1:W2:Y:S02]  /*17450*/  SYNCS.PHASECHK.TRANS64.TRYWAIT P0, [R5+URZ], R4 ;  /* 0x00000004050075a7 */ /* 0x0022a4000800017f */
[----:B--2---:R-:W-:Y:S05]  /*17460*/  @!P0 NANOSLEEP.SYNCS 0x989680 ;  /* 0x009896800000895d */ /* 0x004fea0003900000 */
[----:B------:R-:W2:Y:S02]  /*17470*/  @!P0 SYNCS.PHASECHK.TRANS64 P0, [R5+URZ], R4 ;  /* 0x00000004050085a7 */ /* 0x000ea4000800007f */
[----:B--2---:R-:W-:Y:S05]  /*17480*/  @!P0 BRA `(.L_x_4308) ;  /* 0xfffffffc00f08947 */ /* 0x004fea000383ffff */
[----:B------:R-:W-:Y:S05]  /*17490*/  BRA `(.L_x_4333) ;  /* 0xfffffff400a47947 */ /* 0x000fea000383ffff */
.L_x_4309:
[----:B--2---:R2:W3:Y:S02]  /*174a0*/  SYNCS.PHASECHK.TRANS64.TRYWAIT P0, [R3+URZ], R0 ;  /* 0x00000000030075a7 */ /* 0x0044e4000800017f */
[----:B---3--:R-:W-:Y:S05]  /*174b0*/  @!P0 NANOSLEEP.SYNCS 0x989680 ;  /* 0x009896800000895d */ /* 0x008fea0003900000 */
[----:B------:R-:W3:Y:S02]  /*174c0*/  @!P0 SYNCS.PHASECHK.TRANS64 P0, [R3+URZ], R0 ;  /* 0x00000000030085a7 */ /* 0x000ee4000800007f */
[----:B---3--:R-:W-:Y:S05]  /*174d0*/  @!P0 BRA `(.L_x_4309) ;  /* 0xfffffffc00f08947 */ /* 0x008fea000383ffff */
[----:B------:R-:W-:Y:S05]  /*174e0*/  BRA `(.L_x_4334) ;  /* 0xfffffff400987947 */ /* 0x000fea000383ffff */
.L_x_4311:
[----:B-1----:R1:W2:Y:S02]  /*174f0*/  SYNCS.PHASECHK.TRANS64.TRYWAIT P0, [R5+URZ], R4 ;  /* 0x00000004050075a7 */ /* 0x0022a4000800017f */
[----:B--2---:R-:W-:Y:S05]  /*17500*/  @!P0 NANOSLEEP.SYNCS 0x989680 ;  /* 0x009896800000895d */ /* 0x004fea0003900000 */
[----:B------:R-:W2:Y:S02]  /*17510*/  @!P0 SYNCS.PHASECHK.TRANS64 P0, [R5+URZ], R4 ;  /* 0x00000004050085a7 */ /* 0x000ea4000800007f */
[----:B--2---:R-:W-:Y:S05]  /*17520*/  @!P0 BRA `(.L_x_4311) ;  /* 0xfffffffc00f08947 */ /* 0x004fea000383ffff */
[----:B------:R-:W-:Y:S05]  /*17530*/  BRA `(.L_x_4335) ;  /* 0xfffffff4009c7947 */ /* 0x000fea000383ffff */
.L_x_4336:
        /* <DEDUP_REMOVED lines=12> */
.L_x_11947:


//--------------------- .text._ZN7cutlass13device_kernelIN5flash11enable_sm90INS1_16FlashAttnFwdSm90INS1_25CollectiveMainloopFwdSm90ILi2EN4cute5tupleIJNS5_1CILi1EEES8_S8_EEENS6_IJNS7_ILi64EEESA_SA_EEELi512ENS_10bfloat16_tEfNS_4arch4Sm90ELb0ELb1ELb0ELb1ELb0ELb0ELb0ELb0ELb0ELb0ELb0ELb0EEENS1_21CollectiveEpilogueFwdINS6_IJSA_NS7_ILi512EEESA_EEES9_SC_SE_Li256ELb1ELb0ELb0ELb0EEENS1_36VarlenDynamicPersistentTileSchedulerILi64ELi64ELi256ELi32ELb0ELb0ELb1ELb1ELb0ELb1EEEEEEEEEvNT_6ParamsE --------------------------
	.section	.text._ZN7cutlass13device_kernelIN5flash11enable_sm90INS1_16FlashAttnFwdSm90INS1_25CollectiveMainloopFwdSm90ILi2EN4cute5tupleIJNS5_1CILi1EEES8_S8_EEENS6_IJNS7_ILi64EEESA_SA_EEELi512ENS_10bfloat16_tEfNS_4arch4Sm90ELb0ELb1ELb0ELb1ELb0ELb0ELb0ELb0ELb0ELb0ELb0ELb0EEENS1_21CollectiveEpilogueFwdINS6_IJSA_NS7_ILi512EEESA_EEES9_SC_SE_Li256ELb1ELb0ELb0ELb0EEENS1_36VarlenDynamicPersistentTileSchedulerILi64ELi64ELi256ELi32ELb0ELb0ELb1ELb1ELb0ELb1EEEEEEEEEvNT_6ParamsE,"ax",@progbits
	.align	128
.text._ZN7cutlass13device_kernelIN5flash11enable_sm90INS1_16FlashAttnFwdSm90INS1_25CollectiveMainloopFwdSm90ILi2EN4cute5tupleIJNS5_1CILi1EEES8_S8_EEENS6_IJNS7_ILi64EEESA_SA_EEELi512ENS_10bfloat16_tEfNS_4arch4Sm90ELb0ELb1ELb0ELb1ELb0ELb0ELb0ELb0ELb0ELb0ELb0ELb0EEENS1_21CollectiveEpilogueFwdINS6_IJSA_NS7_ILi512EEESA_EEES9_SC_SE_Li256ELb1ELb0ELb0ELb0EEENS1_36VarlenDynamicPersistentTileSchedulerILi64ELi64ELi256ELi32ELb0ELb0ELb1ELb1ELb0ELb1EEEEEEEEEvNT_6ParamsE:
        .type           _ZN7cutlass13device_kernelIN5flash11enable_sm90INS1_16FlashAttnFwdSm90INS1_25CollectiveMainloopFwdSm90ILi2EN4cute5tupleIJNS5_1CILi1EEES8_S8_EEENS6_IJNS7_ILi64EEESA_SA_EEELi512ENS_10bfloat16_tEfNS_4arch4Sm90ELb0ELb1ELb0ELb1ELb0ELb0ELb0ELb0ELb0ELb0ELb0ELb0EEENS1_21CollectiveEpilogueFwdINS6_IJSA_NS7_ILi512EEESA_EEES9_SC_SE_Li256ELb1ELb0ELb0ELb0EEENS1_36VarlenDynamicPersistentTileSchedulerILi64ELi64ELi256ELi32ELb0ELb0ELb1ELb1ELb0ELb1EEEEEEEEEvNT_6ParamsE,@function
        .size           _ZN7cutlass13device_kernelIN5flash11enable_sm90INS1_16FlashAttnFwdSm90INS1_25CollectiveMainloopFwdSm90ILi2EN4cute5tupleIJNS5_1CILi1EEES8_S8_EEENS6_IJNS7_ILi64EEESA_SA_EEELi512ENS_10bfloat16_tEfNS_4arch4Sm90ELb0ELb1ELb0ELb1ELb0ELb0ELb0ELb0ELb0ELb0ELb0ELb0EEENS1_21CollectiveEpilogueFwdINS6_IJSA_NS7_ILi512EEESA_EEES9_SC_SE_Li256ELb1ELb0ELb0ELb0EEENS1_36VarlenDynamicPersistentTileSchedulerILi64ELi64ELi256ELi32ELb0ELb0ELb1ELb1ELb0ELb1EEEEEEEEEvNT_6ParamsE,(.L_x_11948 - _ZN7cutlass13device_kernelIN5flash11enable_sm90INS1_16FlashAttnFwdSm90INS1_25CollectiveMainloopFwdSm90ILi2EN4cute5tupleIJNS5_1CILi1EEES8_S8_EEENS6_IJNS7_ILi64EEESA_SA_EEELi512ENS_10bfloat16_tEfNS_4arch4Sm90ELb0ELb1ELb0ELb1ELb0ELb0ELb0ELb0ELb0ELb0ELb0ELb0EEENS1_21CollectiveEpilogueFwdINS6_IJSA_NS7_ILi512EEESA_EEES9_SC_SE_Li256ELb1ELb0ELb0ELb0EEENS1_36VarlenDynamicPersistentTileSchedulerILi64ELi64ELi256ELi32ELb0ELb0ELb1ELb1ELb0ELb1EEEEEEEEEvNT_6ParamsE)
        .other          _ZN7cutlass13device_kernelIN5flash11enable_sm90INS1_16FlashAttnFwdSm90INS1_25CollectiveMainloopFwdSm90ILi2EN4cute5tupleIJNS5_1CILi1EEES8_S8_EEENS6_IJNS7_ILi64EEESA_SA_EEELi512ENS_10bfloat16_tEfNS_4arch4Sm90ELb0ELb1ELb0ELb1ELb0ELb0ELb0ELb0ELb0ELb0ELb0ELb0EEENS1_21CollectiveEpilogueFwdINS6_IJSA_NS7_ILi512EEESA_EEES9_SC_SE_Li256ELb1ELb0ELb0ELb0EEENS1_36VarlenDynamicPersistentTileSchedulerILi64ELi64ELi256ELi32ELb0ELb0ELb1ELb1ELb0ELb1EEEEEEEEEvNT_6ParamsE,@"STO_CUDA_ENTRY STV_DEFAULT"
_ZN7cutlass13device_kernelIN5flash11enable_sm90INS1_16FlashAttnFwdSm90INS1_25CollectiveMainloopFwdSm90ILi2EN4cute5tupleIJNS5_1CILi1EEES8_S8_EEENS6_IJNS7_ILi64EEESA_SA_EEELi512ENS_10bfloat16_tEfNS_4arch4Sm90ELb0ELb1ELb0ELb1ELb0ELb0ELb0ELb0ELb0ELb0ELb0ELb0EEENS1_21CollectiveEpilogueFwdINS6_IJSA_NS7_ILi512EEESA_EEES9_SC_SE_Li256ELb1ELb0ELb0ELb0EEENS1_36VarlenDynamicPersistentTileSchedulerILi64ELi64ELi256ELi32ELb0ELb0ELb1ELb1ELb0ELb1EEEEEEEEEvNT_6ParamsE:
        /* <DEDUP_REMOVED lines=21> */
.L_x_4338:
[----:B------:R-:W-:Y:S05]  /*0150*/  BSYNC B0 ;  /* 0x0000000000007941 */ /* 0x000fea0003800000 */
.L_x_4337:
        /* <DEDUP_REMOVED lines=37> */
.L_x_4339:
        /* <DEDUP_REMOVED lines=22> */
.L_x_4340:
        /* <DEDUP_REMOVED lines=18> */
.L_x_4341:
        /* <DEDUP_REMOVED lines=22> */
.L_x_4342:
        /* <DEDUP_REMOVED lines=22> */
.L_x_4343:
[----:B------:R-:W-:Y:S01]  /*08f0*/  PLOP3.LUT P0, PT, PT, PT, UP0, 0x80, 0x0 ;  /* 0x000000000000781c */ /* 0x000fe20003f0f008 */
[----:B------:R-:W-:Y:S01]  /*0900*/  UMOV UR36, 0x1 ;  /* 0x0000000100247882 */ /* 0x000fe20000000000 */
[----:B------:R-:W-:Y:S01]  /*0910*/  NOP ;  /* 0x0000000000007918 */ /* 0x000fe20000000000 */
[----:B------:R-:W-:Y:S01]  /*0920*/  USEL UR36, UR36, 0x2, !UP0 ;  /* 0x0000000224247887 */ /* 0x000fe2000c000000 */
[----:B------:R-:W-:Y:S01]  /*0930*/  ULDC.64 UR48, c[0x0][0x208] ;  /* 0x0000820000307ab9 */ /* 0x000fe20000000a00 */
[----:B012-4-:R-:W-:Y:S08]  /*0940*/  BAR.SYNC.DEFER_BLOCKING 0x0 ;  /* 0x0000000000007b1d */ /* 0x017ff00000010000 */
[----:B------:R-:W-:Y:S05]  /*0950*/  @!P0 BRA `(.L_x_4344) ;  /* 0x000000e800c08947 */ /* 0x000fea0003800000 */
.L_x_4345:
[----:B------:R-:W-:-:S08]  /*0960*/  NOP ;  /* 0x0000000000007918 */ /* 0x000fd00000000000 */
[----:B------:R-:W0:Y:S02]  /*0970*/  USETMAXREG.TRY_ALLOC.CTAPOOL UP0, 0xf0 ;  /* 0x000000f0000079c8 */ /* 0x000e240008000600 */
[----:B0-----:R-:W-:-:S13]  /*0980*/  PLOP3.LUT P0, PT, PT, PT, UP0, 0x80, 0x0 ;  /* 0x000000000000781c */ /* 0x001fda0003f0f008 */
[----:B------:R-:W-:Y:S05]  /*0990*/  @!P0 BRA `(.L_x_4345) ;  /* 0xfffffffc00f08947 */ /* 0x000fea000383ffff */
[----:B------:R-:W-:Y:S01]  /*09a0*/  LOP3.LUT R0, R4, 0xffffff80, RZ, 0xc0, !PT ;  /* 0xffffff8004007812 */ /* 0x000fe200078ec0ff */
[----:B------:R-:W0:Y:S01]  /*09b0*/  S2UR UR4, SR_CgaCtaId ;  /* 0x00000000000479c3 */ /* 0x000e220000008800 */
[----:B------:R-:W-:Y:S02]  /*09c0*/  UMOV UR38, 0x400 ;  /* 0x0000040000267882 */ /* 0x000fe40000000000 */
[----:B------:R-:W-:-:S13]  /*09d0*/  ISETP.NE.AND P0, PT, R0, 0x80, PT ;  /* 0x000000800000780c */ /* 0x000fda0003f05270 */
[----:B------:R-:W-:Y:S06]  /*09e0*/  @!P0 BAR.ARV 0x8, 0xa0 ;  /* 0x0202800000008b1d */ /* 0x000fec0000002000 */
[----:B------:R-:W-:Y:S01]  /*09f0*/  ISETP.GE.U32.AND P0, PT, R4, 0x100, PT ;  /* 0x000001000400780c */ /* 0x000fe20003f06070 */
[----:B0-----:R-:W-:-:S03]  /*0a00*/  ULEA UR38, UR4, UR38, 0x18 ;  /* 0x0000002604267291 */ /* 0x001fc6000f8ec03f */
[----:B------:R-:W-:-:S09]  /*0a10*/  ULDC UR4, c[0x0][0xc14] ;  /* 0x0003050000047ab9 */ /* 0x000fd20000000800 */
        /* <DEDUP_REMOVED lines=9> */
[----:B------:R-:W-:Y:S01]  /*0ab0*/  R2UR UR6, R14 ;  /* 0x000000000e0672ca */ /* 0x000fe200000e0000 */
[----:B------:R-:W-:Y:S01]  /*0ac0*/  IMAD.MOV.U32 R187, RZ, RZ, RZ ;  /* 0x000000ffffbb7224 */ /* 0x000fe200078e00ff */
[----:B------:R-:W-:Y:S01]  /*0ad0*/  SHF.R.S32.HI R3, RZ, 0x1f, R192 ;  /* 0x0000001fff037819 */ /* 0x000fe200000114c0 */
[----:B------:R-:W-:Y:S01]  /*0ae0*/  ULOP3.LUT UR39, UR36, 0x1, URZ, 0xfc, !UPT ;  /* 0x0000000124277892 */ /* 0x000fe2000f8efc3f */
[----:B------:R-:W-:Y:S01]  /*0af0*/  R2UR UR5, R15 ;  /* 0x000000000f0572ca */ /* 0x000fe200000e0000 */
[----:B------:R-:W-:Y:S01]  /*0b00*/  UMOV UR37, URZ ;  /* 0x0000003f00257c82 */ /* 0x000fe20008000000 */
[CC--:B------:R-:W-:Y:S02]  /*0b10*/  LEA.HI R0, R3.reuse, R192.reuse, RZ, 0x4 ;  /* 0x000000c003007211 */ /* 0x0c0fe400078f20ff */
[----:B------:R-:W-:-:S02]  /*0b20*/  LEA.HI R2, R3, R192, RZ, 0x5 ;  /* 0x000000c003027211 */ /* 0x000fc400078f28ff */
[----:B------:R-:W-:Y:S02]  /*0b30*/  SHF.R.S32.HI R9, RZ, 0x4, R0 ;  /* 0x00000004ff097819 */ /* 0x000fe40000011400 */
[C---:B------:R-:W-:Y:S02]  /*0b40*/  LOP3.LUT R7, R0.reuse, 0xfffffff0, RZ, 0xc0, !PT ;  /* 0xfffffff000077812 */ /* 0x040fe400078ec0ff */
[----:B------:R-:W-:Y:S02]  /*0b50*/  LEA.HI R4, R0, R9, RZ, 0x1 ;  /* 0x0000000900047211 */ /* 0x000fe400078f08ff */
[--C-:B------:R-:W-:Y:S01]  /*0b60*/  SHF.R.S32.HI R0, RZ, 0x5, R2.reuse ;  /* 0x00000005ff007819 */ /* 0x100fe20000011402 */
[----:B------:R-:W-:Y:S01]  /*0b70*/  IMAD.IADD R7, R192, 0x1, -R7 ;  /* 0x00000001c0077824 */ /* 0x000fe200078e0a07 */
[----:B------:R-:W-:Y:S02]  /*0b80*/  SHF.R.S32.HI R11, RZ, 0x1f, R2 ;  /* 0x0000001fff0b7819 */ /* 0x000fe40000011402 */
[----:B------:R-:W-:-:S02]  /*0b90*/  LEA.HI R5, R3, R192, RZ, 0x7 ;  /* 0x000000c003057211 */ /* 0x000fc400078f38ff */
[----:B------:R-:W-:Y:S02]  /*0ba0*/  LEA.HI R11, R11, R0, RZ, 0x2 ;  /* 0x000000000b0b7211 */ /* 0x000fe400078f10ff */
[----:B------:R-:W-:Y:S02]  /*0bb0*/  SHF.R.S32.HI R2, RZ, 0x1f, R7 ;  /* 0x0000001fff027819 */ /* 0x000fe40000011407 */
[----:B------:R-:W-:Y:S02]  /*0bc0*/  SHF.R.S32.HI R190, RZ, 0x7, R5 ;  /* 0x00000007ffbe7819 */ /* 0x000fe40000011405 */
[----:B------:R-:W-:Y:S02]  /*0bd0*/  LOP3.LUT R11, R11, 0x3ffffc, RZ, 0xc0, !PT ;  /* 0x003ffffc0b0b7812 */ /* 0x000fe400078ec0ff */
[----:B------:R-:W-:Y:S01]  /*0be0*/  LEA.HI R6, R2, R7, RZ, 0x3 ;  /* 0x0000000702067211 */ /* 0x000fe200078f18ff */
[----:B------:R-:W-:Y:S01]  /*0bf0*/  IMAD R10, R190, 0x100, R7 ;  /* 0x00000100be0a7824 */ /* 0x000fe200078e0207 */
[----:B------:R-:W-:Y:S01]  /*0c00*/  LOP3.LUT R4, R4, 0x1ffffffe, RZ, 0xc0, !PT ;  /* 0x1ffffffe04047812 */ /* 0x000fe200078ec0ff */
[----:B------:R-:W-:Y:S01]  /*0c10*/  IMAD.IADD R11, R0, 0x1, -R11 ;  /* 0x00000001000b7824 */ /* 0x000fe200078e0a0b */
[C---:B------:R-:W-:Y:S01]  /*0c20*/  LOP3.LUT R8, R6.reuse, 0xfffffff8, RZ, 0xc0, !PT ;  /* 0xfffffff806087812 */ /* 0x040fe200078ec0ff */
[----:B------:R-:W-:Y:S01]  /*0c30*/  IMAD.SHL.U32 R12, R6, 0x40, RZ ;  /* 0x00000040060c7824 */ /* 0x000fe200078e00ff */
[----:B------:R-:W-:Y:S01]  /*0c40*/  LEA.HI R3, R3, R192, RZ, 0x3 ;  /* 0x000000c003037211 */ /* 0x000fe200078f18ff */
[----:B------:R-:W-:Y:S01]  /*0c50*/  IMAD.IADD R4, R9, 0x1, -R4 ;  /* 0x0000000109047824 */ /* 0x000fe200078e0a04 */
[----:B------:R-:W-:Y:S01]  /*0c60*/  LOP3.LUT R9, R5, 0xffffff80, RZ, 0xc0, !PT ;  /* 0xffffff8005097812 */ /* 0x000fe200078ec0ff */
[----:B------:R-:W-:Y:S01]  /*0c70*/  IMAD R191, R11, 0x10, R10 ;  /* 0x000000100bbf7824 */ /* 0x000fe200078e020a */
[----:B------:R-:W-:Y:S01]  /*0c80*/  LOP3.LUT R13, R12, 0x7ffffe00, RZ, 0xc0, !PT ;  /* 0x7ffffe000c0d7812 */ /* 0x000fe200078ec0ff */
[----:B------:R-:W-:Y:S01]  /*0c90*/  IMAD.IADD R10, R7, 0x1, -R8 ;  /* 0x00000001070a7824 */ /* 0x000fe200078e0a08 */
[----:B------:R-:W-:Y:S01]  /*0ca0*/  LEA.HI R5, R5, R190, RZ, 0x1 ;  /* 0x000000be05057211 */ /* 0x000fe200078f08ff */
[----:B------:R-:W-:Y:S01]  /*0cb0*/  IMAD.IADD R9, R192, 0x1, -R9 ;  /* 0x00000001c0097824 */ /* 0x000fe200078e0a09 */
[----:B------:R-:W-:Y:S01]  /*0cc0*/  SHF.R.S32.HI R188, RZ, 0x3, R3 ;  /* 0x00000003ffbc7819 */ /* 0x000fe20000011403 */
[C---:B------:R-:W-:Y:S01]  /*0cd0*/  IMAD.SHL.U32 R11, R10.reuse, 0x40, RZ ;  /* 0x000000400a0b7824 */ /* 0x040fe200078e00ff */
[----:B------:R-:W-:Y:S01]  /*0ce0*/  R2P PR, R10, 0x6 ;  /* 0x000000060a007804 */ /* 0x000fe20000000000 */
[----:B------:R-:W-:Y:S01]  /*0cf0*/  IMAD.SHL.U32 R4, R4, 0x8, RZ ;  /* 0x0000000804047824 */ /* 0x000fe200078e00ff */
[----:B------:R-:W-:Y:S01]  /*0d00*/  SHF.R.S32.HI R2, RZ, 0x1f, R9 ;  /* 0x0000001fff027819 */ /* 0x000fe20000011409 */
[----:B------:R-:W-:Y:S01]  /*0d10*/  IMAD R13, R0, 0x400, R13 ;  /* 0x00000400000d7824 */ /* 0x000fe200078e020d */
[----:B------:R-:W-:Y:S01]  /*0d20*/  LOP3.LUT R11, R11, 0x1c0, RZ, 0xc0, !PT ;  /* 0x000001c00b0b7812 */ /* 0x000fe200078ec0ff */
[----:B------:R-:W-:Y:S01]  /*0d30*/  IMAD.U32 R191, R191, 0x40, R4 ;  /* 0x00000040bfbf7824 */ /* 0x000fe200078e0004 */
[----:B------:R-:W-:-:S02]  /*0d40*/  LEA.HI R6, R2, R9, RZ, 0x2 ;  /* 0x0000000902067211 */ /* 0x000fc400078f10ff */
[----:B------:R-:W-:Y:S02]  /*0d50*/  LOP3.LUT R4, R11, 0x8, R4, 0xf8, !PT ;  /* 0x000000080b047812 */ /* 0x000fe400078ef804 */
[----:B------:R-:W-:Y:S02]  /*0d60*/  SHF.R.U32.HI R11, RZ, 0x3, R11 ;  /* 0x00000003ff0b7819 */ /* 0x000fe4000001160b */
[--C-:B------:R-:W-:Y:S02]  /*0d70*/  SHF.R.S32.HI R7, RZ, 0x2, R6.reuse ;  /* 0x00000002ff077819 */ /* 0x100fe40000011406 */
        /* <DEDUP_REMOVED lines=9> */
[----:B------:R-:W-:Y:S02]  /*0e10*/  LOP3.LUT R7, R3, 0x1ffffff8, RZ, 0xc0, !PT ;  /* 0x1ffffff803077812 */ /* 0x000fe400078ec0ff */
[----:B------:R-:W-:Y:S01]  /*0e20*/  LOP3.LUT R5, R5, 0xfffffe, RZ, 0xc0, !PT ;  /* 0x00fffffe05057812 */ /* 0x000fe200078ec0ff */
[C---:B------:R-:W-:Y:S01]  /*0e30*/  VIADD R184, R19.reuse, 0x26800 ;  /* 0x0002680013b87836 */ /* 0x040fe20000000000 */
[----:B------:R-:W-:Y:S01]  /*0e40*/  SHF.R.S32.HI R2, RZ, 0x5, R2 ;  /* 0x00000005ff027819 */ /* 0x000fe20000011402 */
[----:B------:R-:W-:Y:S01]  /*0e50*/  VIADD R22, R19, 0x26840 ;  /* 0x0002684013167836 */ /* 0x000fe20000000000 */
[----:B------:R-:W-:Y:S01]  /*0e60*/  SEL R23, R23, 0xffffffe0, !P1 ;  /* 0xffffffe017177807 */ /* 0x000fe20004800000 */
[----:B------:R-:W-:Y:S01]  /*0e70*/  IMAD.IADD R7, R192, 0x1, -R7 ;  /* 0x00000001c0077824 */ /* 0x000fe200078e0a07 */
[----:B------:R-:W-:Y:S01]  /*0e80*/  IADD3 R6, R9, -R6, RZ ;  /* 0x8000000609067210 */ /* 0x000fe20007ffe0ff */
[----:B------:R-:W-:-:S02]  /*0e90*/  IMAD.IADD R5, R190, 0x1, -R5 ;  /* 0x00000001be057824 */ /* 0x000fc400078e0a05 */
[----:B------:R-:W-:Y:S02]  /*0ea0*/  @P2 VIADD R22, R184, 0xffffffc0 ;  /* 0xffffffc0b8162836 */ /* 0x000fe40000000000 */
[----:B------:R-:W-:Y:S02]  /*0eb0*/  IMAD R17, R2, 0x10, R17 ;  /* 0x0000001002117824 */ /* 0x000fe400078e0211 */
[----:B------:R-:W-:Y:S02]  /*0ec0*/  IMAD.IADD R184, R184, 0x1, R23 ;  /* 0x00000001b8b87824 */ /* 0x000fe400078e0217 */
[----:B------:R-:W-:Y:S02]  /*0ed0*/  IMAD.MOV.U32 R2, RZ, RZ, RZ ;  /* 0x000000ffff027224 */ /* 0x000fe400078e00ff */
[----:B------:R-:W-:Y:S02]  /*0ee0*/  IMAD.SHL.U32 R185, R7, 0x8, RZ ;  /* 0x0000000807b97824 */ /* 0x000fe400078e00ff */
[----:B------:R-:W-:-:S02]  /*0ef0*/  IMAD.SHL.U32 R18, R5, 0x100, RZ ;  /* 0x0000010005127824 */ /* 0x000fc400078e00ff */
[----:B------:R-:W-:Y:S02]  /*0f00*/  IMAD.SHL.U32 R16, R6, 0x2, RZ ;  /* 0x0000000206107824 */ /* 0x000fe400078e00ff */
[----:B------:R-:W-:-:S07]  /*0f10*/  IMAD.IADD R23, R23, 0x1, R22 ;  /* 0x0000000117177824 */ /* 0x000fce00078e0216 */
.L_x_4453:
[----:B------:R-:W-:Y:S01]  /*0f20*/  ULDC.64 UR8, c[0x0][0xa28] ;  /* 0x00028a0000087ab9 */ /* 0x000fe20000000a00 */
[----:B------:R-:W-:Y:S01]  /*0f30*/  ULDC UR4, c[0x0][0x404] ;  /* 0x0001010000047ab9 */ /* 0x000fe20000000800 */
[----:B------:R-:W-:Y:S01]  /*0f40*/  UISETP.NE.U32.AND UP0, UPT, UR8, URZ, UPT ;  /* 0x0000003f0800728c */ /* 0x000fe2000bf05070 */
[----:B------:R-:W-:-:S03]  /*0f50*/  ULDC UR7, c[0x0][0x2e0] ;  /* 0x0000b80000077ab9 */ /* 0x000fc60000000800 */
[----:B------:R-:W-:-:S03]  /*0f60*/  UISETP.NE.AND.EX UP0, UPT, UR9, URZ, UPT, UP0 ;  /* 0x0000003f0900728c */ /* 0x000fc6000bf05300 */
[----:B------:R-:W-:Y:S02]  /*0f70*/  ULDC.64 UR8, c[0x0][0xa18] ;  /* 0x0002860000087ab9 */ /* 0x000fe40000000a00 */
[----:B------:R-:W-:Y:S01]  /*0f80*/  UISETP.NE.U32.AND UP1, UPT, UR8, URZ, UPT ;  /* 0x0000003f0800728c */ /* 0x000fe2000bf25070 */
[----:B------:R-:W-:-:S03]  /*0f90*/  PLOP3.LUT P0, PT, PT, PT, UP0, 0x80, 0x0 ;  /* 0x000000000000781c */ /* 0x000fc60003f0f008 */
[----:B------:R-:W-:-:S03]  /*0fa0*/  UISETP.NE.AND.EX UP1, UPT, UR9, URZ, UPT, UP1 ;  /* 0x0000003f0900728c */ /* 0x000fc6000bf25310 */
[----:B------:R-:W-:Y:S02]  /*0fb0*/  @UP0 ULDC.64 UR8, c[0x0][0xa28] ;  /* 0x00028a0000080ab9 */ /* 0x000fe40000000a00 */
[----:B------:R-:W-:Y:S01]  /*0fc0*/  @UP0 UIMAD.WIDE UR8, UR5, 0x4, UR8 ;  /* 0x00000004050808a5 */ /* 0x000fe2000f8e0208 */
[----:B------:R-:W-:-:S05]  /*0fd0*/  PLOP3.LUT P2, PT, PT, PT, UP1, 0x80, 0x0 ;  /* 0x000000000000781c */ /* 0x000fca0003f4f018 */
[----:B------:R-:W-:Y:S01]  /*0fe0*/  @UP1 ULDC.64 UR10, c[0x0][0xa18] ;  /* 0x00028600000a1ab9 */ /* 0x000fe20000000a00 */
[----:B-1---5:R-:W-:Y:S01]  /*0ff0*/  MOV R4, UR8 ;  /* 0x0000000800047c02 */ /* 0x022fe20008000f00 */
[----:B------:R-:W-:Y:S01]  /*1000*/  IMAD.U32 R5, RZ, RZ, UR9 ;  /* 0x00000009ff057e24 */ /* 0x000fe2000f8e00ff */
[----:B------:R-:W-:-:S04]  /*1010*/  @UP1 UIMAD.WIDE UR8, UR5, 0x4, UR10 ;  /* 0x00000004050818a5 */ /* 0x000fc8000f8e020a */
[----:B--2---:R-:W2:Y:S02]  /*1020*/  @P0 LDG.E R4, desc[UR48][R4.64] ;  /* 0x0000003004040981 */ /* 0x004ea4000c1e1900 */
[----:B---3--:R-:W-:Y:S02]  /*1030*/  IMAD.U32 R6, RZ, RZ, UR8 ;  /* 0x00000008ff067e24 */ /* 0x008fe4000f8e00ff */
[----:B------:R-:W-:Y:S01]  /*1040*/  IMAD.U32 R7, RZ, RZ, UR9 ;  /* 0x00000009ff077e24 */ /* 0x000fe2000f8e00ff */
[----:B------:R-:W-:-:S04]  /*1050*/  ULDC.64 UR8, c[0x0][0x3f8] ;  /* 0x0000fe0000087ab9 */ /* 0x000fc80000000a00 */
[----:B------:R-:W3:Y:S01]  /*1060*/  @P2 LDG.E R6, desc[UR48][R6.64] ;  /* 0x0000003006062981 */ /* 0x000ee2000c1e1900 */
[----:B------:R-:W-:Y:S01]  /*1070*/  UISETP.NE.U32.AND UP0, UPT, UR8, URZ, UPT ;  /* 0x0000003f0800728c */ /* 0x000fe2000bf05070 */
[----:B------:R-:W-:Y:S01]  /*1080*/  UMOV UR44, URZ ;  /* 0x0000003f002c7c82 */ /* 0x000fe20008000000 */
[----:B------:R-:W-:Y:S02]  /*1090*/  ULDC UR40, c[0x0][0x288] ;  /* 0x0000a20000287ab9 */ /* 0x000fe40000000800 */
[----:B------:R-:W-:Y:S01]  /*10a0*/  UISETP.NE.AND.EX UP0, UPT, UR9, URZ, UPT, UP0 ;  /* 0x0000003f0900728c */ /* 0x000fe2000bf05300 */
[----:B------:R-:W-:Y:S02]  /*10b0*/  UMOV UR41, UR6 ;  /* 0x0000000600297c82 */ /* 0x000fe40008000000 */
[----:B------:R-:W-:Y:S01]  /*10c0*/  ULDC.64 UR8, c[0x0][0xa20] ;  /* 0x0002880000087ab9 */ /* 0x000fe20000000a00 */
[----:B------:R-:W-:Y:S01]  /*10d0*/  USEL UR4, UR4, 0x1, UP0 ;  /* 0x0000000104047887 */ /* 0x000fe20008000000 */
[----:B------:R-:W-:-:S03]  /*10e0*/  ISETP.NE.U32.AND P1, PT, RZ, UR8, PT ;  /* 0x00000008ff007c0c */ /* 0x000fc6000bf25070 */
[----:B------:R-:W-:Y:S01]  /*10f0*/  UIMAD UR4, UR4, UR7, URZ ;  /* 0x00000007040472a4 */ /* 0x000fe2000f8e023f */
[----:B------:R-:W-:Y:S02]  /*1100*/  ISETP.NE.AND.EX P1, PT, RZ, UR9, PT, P1 ;  /* 0x00000009ff007c0c */ /* 0x000fe4000bf25310 */
[----:B--2---:R-:W-:Y:S02]  /*1110*/  @P0 R2UR UR44, R4 ;  /* 0x00000000042c02ca */ /* 0x004fe400000e0000 */
[----:B---3--:R-:W-:Y:S01]  /*1120*/  @P2 R2UR UR40, R6 ;  /* 0x00000000062822ca */ /* 0x008fe200000e0000 */
[----:B0-----:R-:W-:-:S14]  /*1130*/  @P2 BRA `(.L_x_4346) ;  /* 0x0000000000342947 */ /* 0x001fdc0003800000 */
[----:B------:R-:W-:Y:S02]  /*1140*/  ULDC.64 UR6, c[0x0][0xa00] ;  /* 0x0002800000067ab9 */ /* 0x000fe40000000a00 */
[----:B------:R-:W-:-:S04]  /*1150*/  ISETP.NE.U32.AND P0, PT, RZ, UR6, PT ;  /* 0x00000006ff007c0c */ /* 0x000fc8000bf05070 */
[----:B------:R-:W-:-:S13]  /*1160*/  ISETP.NE.AND.EX P0, PT, RZ, UR7, PT, P0 ;  /* 0x00000007ff007c0c */ /* 0x000fda000bf05300 */
[----:B------:R-:W-:Y:S05]  /*1170*/  @!P0 BRA `(.L_x_4346) ;  /* 0x0000000000248947 */ /* 0x000fea0003800000 */
[----:B------:R-:W-:Y:S02]  /*1180*/  ULDC.64 UR6, c[0x0][0xa00] ;  /* 0x0002800000067ab9 */ /* 0x000fe40000000a00 */
        /* <DEDUP_REMOVED lines=8> */
.L_x_4346:
[----:B------:R-:W-:Y:S01]  /*1210*/  UMOV UR42, UR47 ;  /* 0x0000002f002a7c82 */ /* 0x000fe20008000000 */
[----:B------:R-:W-:Y:S01]  /*1220*/  UMOV UR43, UR5 ;  /* 0x00000005002b7c82 */ /* 0x000fe20008000000 */
[----:B------:R-:W-:Y:S05]  /*1230*/  @!P1 BRA `(.L_x_4347) ;  /* 0x00000000001c9947 */ /* 0x000fea0003800000 */
[----:B------:R-:W-:Y:S02]  /*1240*/  ULDC.64 UR6, c[0x0][0xa20] ;  /* 0x0002880000067ab9 */ /* 0x000fe40000000a00 */
[----:B------:R-:W-:-:S06]  /*1250*/  UIMAD.WIDE UR4, UR5, 0x4, UR6 ;  /* 0x00000004050478a5 */ /* 0x000fcc000f8e0206 */
[----:B------:R-:W-:Y:S02]  /*1260*/  IMAD.U32 R4, RZ, RZ, UR4 ;  /* 0x00000004ff047e24 */ /* 0x000fe4000f8e00ff */
[----:B------:R-:W-:-:S05]  /*1270*/  IMAD.U32 R5, RZ, RZ, UR5 ;  /* 0x00000005ff057e24 */ /* 0x000fca000f8e00ff */
[----:B------:R-:W2:Y:S02]  /*1280*/  LDG.E R4, desc[UR48][R4.64] ;  /* 0x0000003004047981 */ /* 0x000ea4000c1e1900 */
[----:B--2---:R-:W-:Y:S01]  /*1290*/  R2UR UR4, R4 ;  /* 0x00000000040472ca */ /* 0x004fe200000e0000 */
[----:B------:R-:W-:-:S14]  /*12a0*/  BRA `(.L_x_4348) ;  /* 0x0000000000347947 */ /* 0x000fdc0003800000 */
.L_x_4347:
        /* <DEDUP_REMOVED lines=13> */
.L_x_4348:
[----:B------:R-:W-:Y:S02]  /*1380*/  UISETP.NE.AND UP0, UPT, UR46, 0x1, UPT ;  /* 0x000000012e00788c */ /* 0x000fe4000bf05270 */
[----:B------:R-:W-:Y:S02]  /*1390*/  UIADD3 UR44, -UR44, UR4, URZ ;  /* 0x000000042c2c7290 */ /* 0x000fe4000fffe13f */
[----:B------:R-:W-:Y:S02]  /*13a0*/  ULEA UR6, UR47, 0x40, 0x6 ;  /* 0x000000402f067891 */ /* 0x000fe4000f8e303f */
[----:B------:R-:W-:Y:S01]  /*13b0*/  UIADD3 UR4, UR44, 0x3f, URZ ;  /* 0x0000003f2c047890 */ /* 0x000fe2000fffe03f */
[----:B------:R-:W-:Y:S01]  /*13c0*/  PLOP3.LUT P0, PT, PT, PT, UP0, 0x80, 0x0 ;  /* 0x000000000000781c */ /* 0x000fe20003f0f008 */
[----:B------:R-:W-:Y:S02]  /*13d0*/  UIADD3 UR9, UR44, UR6, -UR40 ;  /* 0x000000062c097290 */ /* 0x000fe4000fffe828 */
[----:B------:R-:W-:Y:S01]  /*13e0*/  USHF.R.S32.HI UR5, URZ, 0x1f, UR4 ;  /* 0x0000001f3f057899 */ /* 0x000fe20008011404 */
[----:B------:R-:W-:-:S03]  /*13f0*/  ULDC UR7, c[0x0][0x9e0] ;  /* 0x0002780000077ab9 */ /* 0x000fc60000000800 */
[----:B------:R-:W-:Y:S02]  /*1400*/  ULEA.HI UR5, UR5, UR4, URZ, 0x6 ;  /* 0x0000000405057291 */ /* 0x000fe4000f8f303f */
[----:B------:R-:W-:Y:S02]  /*1410*/  UIADD3 UR6, UR9, UR7, URZ ;  /* 0x0000000709067290 */ /* 0x000fe4000fffe03f */
[----:B------:R-:W-:Y:S02]  /*1420*/  USHF.R.S32.HI UR20, URZ, 0x6, UR5 ;  /* 0x000000063f147899 */ /* 0x000fe40008011405 */
[----:B------:R-:W-:Y:S10]  /*1430*/  @!P0 BRA `(.L_x_4349) ;  /* 0x0000001c00fc8947 */ /* 0x000ff40003800000 */
        /* <DEDUP_REMOVED lines=14> */
.L_x_4351:
[----:B------:R-:W-:-:S11]  /*1520*/  UISETP.NE.AND UP0, UPT, UR8, 0x1, UPT ;  /* 0x000000010800788c */ /* 0x000fd6000bf05270 */
[----:B------:R-:W-:Y:S02]  /*1530*/  @UP0 ULDC.64 UR10, c[0x0][0x9e8] ;  /* 0x00027a00000a0ab9 */ /* 0x000fe40000000a00 */
[----:B------:R-:W-:-:S04]  /*1540*/  UIMAD.WIDE.U32 UR4, UR7, UR10, URZ ;  /* 0x0000000a070472a5 */ /* 0x000fc8000f8e003f */
[----:B------:R-:W-:-:S12]  /*1550*/  @UP0 USHF.R.U32.HI UR7, URZ, UR11, UR5 ;  /* 0x0000000b3f070299 */ /* 0x000fd80008011605 */
.L_x_4352:
[----:B------:R-:W-:-:S04]  /*1560*/  UIMAD UR7, UR7, UR8, UR8 ;  /* 0x00000008070772a4 */ /* 0x000fc8000f8e0208 */
[----:B------:R-:W-:-:S04]  /*1570*/  UISETP.LT.AND UP0, UPT, UR6, UR7, UPT ;  /* 0x000000070600728c */ /* 0x000fc8000bf01270 */
[----:B------:R-:W-:-:S12]  /*1580*/  USEL UR6, UR6, UR7, UP0 ;  /* 0x0000000706067287 */ /* 0x000fd80008000000 */
.L_x_4350:
[----:B------:R-:W-:Y:S02]  /*1590*/  UIADD3 UR6, UR6, 0x3f, URZ ;  /* 0x0000003f06067890 */ /* 0x000fe4000fffe03f */
[----:B------:R-:W-:Y:S02]  /*15a0*/  ULEA UR40, UR47, -UR40, 0x6 ;  /* 0x800000282f287291 */ /* 0x000fe4000f8e303f */
[----:B------:R-:W-:Y:S02]  /*15b0*/  USHF.R.S32.HI UR4, URZ, 0x1f, UR6 ;  /* 0x0000001f3f047899 */ /* 0x000fe40008011406 */
[----:B------:R-:W-:Y:S02]  /*15c0*/  UIADD3 UR40, UR44, UR40, URZ ;  /* 0x000000282c287290 */ /* 0x000fe4000fffe03f */
[----:B------:R-:W-:Y:S01]  /*15d0*/  ULEA.HI UR4, UR4, UR6, URZ, 0x6 ;  /* 0x0000000604047291 */ /* 0x000fe2000f8f303f */
[----:B------:R-:W-:-:S03]  /*15e0*/  ULDC UR5, c[0x0][0x9dc] ;  /* 0x0002770000057ab9 */ /* 0x000fc60000000800 */
[----:B------:R-:W-:Y:S02]  /*15f0*/  USHF.R.S32.HI UR4, URZ, 0x6, UR4 ;  /* 0x000000063f047899 */ /* 0x000fe40008011404 */
[----:B------:R-:W-:Y:S02]  /*1600*/  UIADD3 UR5, UR40, -UR5, URZ ;  /* 0x8000000528057290 */ /* 0x000fe4000fffe03f */
[----:B------:R-:W-:-:S04]  /*1610*/  UISETP.LT.AND UP0, UPT, UR20, UR4, UPT ;  /* 0x000000041400728c */ /* 0x000fc8000bf01270 */
[----:B------:R-:W-:Y:S01]  /*1620*/  USEL UR20, UR20, UR4, UP0 ;  /* 0x0000000414147287 */ /* 0x000fe20008000000 */
[----:B------:R-:W-:Y:S01]  /*1630*/  IMAD.U32 R0, RZ, RZ, UR5 ;  /* 0x00000005ff007e24 */ /* 0x000fe2000f8e00ff */
[----:B------:R-:W-:Y:S10]  /*1640*/  @!P1 BRA `(.L_x_4353) ;  /* 0x0000000000409947 */ /* 0x000ff40003800000 */
        /* <DEDUP_REMOVED lines=10> */
.L_x_4354:
[----:B------:R-:W-:-:S11]  /*16f0*/  UISETP.NE.AND UP0, UPT, UR8, 0x1, UPT ;  /* 0x000000010800788c */ /* 0x000fd6000bf05270 */
[----:B------:R-:W-:Y:S02]  /*1700*/  @UP0 ULDC.64 UR6, c[0x0][0x9e8] ;  /* 0x00027a0000060ab9 */ /* 0x000fe40000000a00 */
[----:B------:R-:W-:-:S04]  /*1710*/  UIMAD.WIDE.U32 UR4, UR40, UR6, URZ ;  /* 0x00000006280472a5 */ /* 0x000fc8000f8e003f */
[----:B------:R-:W-:-:S12]  /*1720*/  @UP0 USHF.R.U32.HI UR40, URZ, UR7, UR5 ;  /* 0x000000073f280299 */ /* 0x000fd80008011605 */
.L_x_4355:
[----:B------:R-:W-:-:S06]  /*1730*/  UIMAD UR40, UR40, UR8, URZ ;  /* 0x00000008282872a4 */ /* 0x000fcc000f8e023f */
[----:B------:R-:W-:-:S07]  /*1740*/  VIMNMX R0, R0, UR40, !PT ;  /* 0x0000002800007c48 */ /* 0x000fce000ffe0100 */
.L_x_4353:
[----:B------:R-:W-:Y:S01]  /*1750*/  SHF.R.S32.HI R5, RZ, 0x1f, R0 ;  /* 0x0000001fff057819 */ /* 0x000fe20000011400 */
[----:B------:R-:W-:Y:S01]  /*1760*/  IMAD.MOV.U32 R3, RZ, RZ, RZ ;  /* 0x000000ffff037224 */ /* 0x000fe200078e00ff */
[----:B------:R-:W-:Y:S02]  /*1770*/  PLOP3.LUT P0, PT, PT, PT, PT, 0x80, 0x0 ;  /* 0x000000000000781c */ /* 0x000fe40003f0f070 */
[----:B------:R-:W-:Y:S02]  /*1780*/  CS2R R150, SRZ ;  /* 0x0000000000967805 */ /* 0x000fe4000001ff00 */
[----:B------:R-:W-:Y:S01]  /*1790*/  LEA.HI R5, R5, R0, RZ, 0x6 ;  /* 0x0000000005057211 */ /* 0x000fe200078f30ff */
[----:B------:R-:W-:Y:S01]  /*17a0*/  IMAD.MOV.U32 R0, RZ, RZ, RZ ;  /* 0x000000ffff007224 */ /* 0x000fe200078e00ff */
[----:B------:R-:W-:Y:S02]  /*17b0*/  CS2R R148, SRZ ;  /* 0x0000000000947805 */ /* 0x000fe4000001ff00 */
[----:B------:R-:W-:-:S02]  /*17c0*/  CS2R R146, SRZ ;  /* 0x0000000000927805 */ /* 0x000fc4000001ff00 */
[----:B------:R-:W-:Y:S02]  /*17d0*/  SHF.R.S32.HI R4, RZ, 0x6, R5 ;  /* 0x00000006ff047819 */ /* 0x000fe40000011405 */
[----:B------:R-:W-:Y:S02]  /*17e0*/  CS2R R144, SRZ ;  /* 0x0000000000907805 */ /* 0x000fe4000001ff00 */
[----:B------:R-:W-:Y:S02]  /*17f0*/  CS2R R142, SRZ ;  /* 0x00000000008e7805 */ /* 0x000fe4000001ff00 */
[----:B------:R-:W-:Y:S02]  /*1800*/  CS2R R140, SRZ ;  /* 0x00000000008c7805 */ /* 0x000fe4000001ff00 */
[----:B------:R-:W-:Y:S02]  /*1810*/  VIMNMX R4, RZ, R4, !PT ;  /* 0x00000004ff047248 */ /* 0x000fe40007fe0100 */
[----:B------:R-:W-:-:S02]  /*1820*/  CS2R R138, SRZ ;  /* 0x00000000008a7805 */ /* 0x000fc4000001ff00 */
[----:B------:R-:W-:Y:S01]  /*1830*/  CS2R R136, SRZ ;  /* 0x0000000000887805 */ /* 0x000fe2000001ff00 */
[----:B------:R-:W-:Y:S01]  /*1840*/  IMAD.MOV.U32 R172, RZ, RZ, RZ ;  /* 0x000000ffffac7224 */ /* 0x000fe200078e00ff */
[----:B------:R-:W-:Y:S02]  /*1850*/  ISETP.LT.AND P1, PT, R4, UR20, PT ;  /* 0x0000001404007c0c */ /* 0x000fe4000bf21270 */
        /* <DEDUP_REMOVED lines=56> */
[----:B------:R-:W-:Y:S06]  /*1be0*/  @!P1 BRA `(.L_x_4356) ;  /* 0x000000ac00b89947 */ /* 0x000fec0003800000 */
        /* <DEDUP_REMOVED lines=14> */
.L_x_4357:
[----:B------:R-:W-:Y:S01]  /*1cd0*/  ULEA UR22, UR37, UR38, 0x3 ;  /* 0x0000002625167291 */ /* 0x000fe2000f8e183f */
[----:B------:R-:W-:-:S08]  /*1ce0*/  SHF.L.U32 R0, R2, 0x1f, RZ ;  /* 0x0000001f02007819 */ /* 0x000fd000000006ff */
[----:B------:R-:W0:Y:S02]  /*1cf0*/  SYNCS.PHASECHK.TRANS64.TRYWAIT P1, [UR22+0x28c50], R0 ;  /* 0x028c5000ff0075a7 */ /* 0x000e240008020156 */
[----:B0-----:R-:W-:Y:S05]  /*1d00*/  @!P1 BRA `(.L_x_4358) ;  /* 0x0000012800b89947 */ /* 0x001fea0003800000 */
.L_x_4547:
        /* <DEDUP_REMOVED lines=24> */
[----:B------:R-:W-:-:S06]  /*1e90*/  UIADD3 UR20, UR20, -0x2, URZ ;  /* 0xfffffffe14147890 */ /* 0x000fcc000fffe03f */
[----:B------:R-:W-:Y:S02]  /*1ea0*/  ISETP.LE.AND P1, PT, R4, UR20, PT ;  /* 0x0000001404007c0c */ /* 0x000fe4000bf23270 */
[----:B0-----:R-:W-:-:S04]  /*1eb0*/  LOP3.LUT R3, R3, 0x7f, RZ, 0xc0, !PT ;  /* 0x0000007f03037812 */ /* 0x001fc800078ec0ff */
        /* <DEDUP_REMOVED lines=18> */
[----:B0-----:R-:W-:-:S07]  /*1fe0*/  IMAD.U32 R0, RZ, RZ, UR20 ;  /* 0x00000014ff007e24 */ /* 0x001fce000f8e00ff */
.L_x_4364:
[----:B------:R-:W-:Y:S01]  /*1ff0*/  BAR.SYNC.DEFER_BLOCKING 0xe, 0x100 ;  /* 0x0384000000007b1d */ /* 0x000fe20000010000 */
[----:B------:R-:W-:Y:S01]  /*2000*/  IMAD.U32 R6, RZ, RZ, UR37 ;  /* 0x00000025ff067e24 */ /* 0x000fe2000f8e00ff */
[----:B------:R-:W-:Y:S01]  /*2010*/  UIADD3 UR37, UR37, 0x1, URZ ;  /* 0x0000000125257890 */ /* 0x000fe2000fffe03f */
[C---:B------:R-:W-:Y:S01]  /*2020*/  ISETP.GT.AND P3, PT, R0.reuse, R4, PT ;  /* 0x000000040000720c */ /* 0x040fe20003f64270 */
[----:B------:R-:W-:Y:S02]  /*2030*/  VIADD R0, R0, 0xffffffff ;  /* 0xffffffff00007836 */ /* 0x000fe40000000000 */
[----:B-1----:R-:W-:Y:S01]  /*2040*/  IMAD R3, R6, 0x40, R17 ;  /* 0x0000004006037824 */ /* 0x002fe200078e0211 */
        /* <DEDUP_REMOVED lines=137> */
.L_x_4360:
[----:B------:R-:W-:Y:S01]  /*28e0*/  ULEA UR20, UR37, UR38, 0x3 ;  /* 0x0000002625147291 */ /* 0x000fe2000f8e183f */
[----:B------:R-:W-:-:S08]  /*28f0*/  SHF.L.U32 R3, R2, 0x1f, RZ ;  /* 0x0000001f02037819 */ /* 0x000fd000000006ff */
[----:B------:R0:W1:Y:S01]  /*2900*/  SYNCS.PHASECHK.TRANS64.TRYWAIT P1, [UR20+0x28c50], R3 ;  /* 0x028c5003ff0075a7 */ /* 0x0000620008020154 */
[----:B------:R-:W-:Y:S05]  /*2910*/  @!P0 BRA `(.L_x_4361) ;  /* 0x0000000000048947 */ /* 0x000fea0003800000 */
[----:B------:R-:W-:Y:S01]  /*2920*/  BPT.TRAP 0x1 ;  /* 0x000000040000795c */ /* 0x000fe20000300000 */
.L_x_4361:
[----:B-1----:R-:W-:Y:S05]  /*2930*/  @P1 BRA `(.L_x_4362) ;  /* 0x0000000000081947 */ /* 0x002fea0003800000 */
[----:B------:R-:W1:Y:S02]  /*2940*/  SYNCS.PHASECHK.TRANS64.TRYWAIT P1, [UR20+0x28c50], R3 ;  /* 0x028c5003ff0075a7 */ /* 0x000e640008020154 */
[----:B-1----:R-:W-:Y:S05]  /*2950*/  @!P1 BRA `(.L_x_4363) ;  /* 0x0000011c00bc9947 */ /* 0x002fea0003800000 */
.L_x_4362:
[----:B------:R-:W-:Y:S01]  /*2960*/  ULEA UR18, UR37, UR21, 0xc ;  /* 0x0000001525127291 */ /* 0x000fe2000f8e603f */
[----:B------:R-:W-:Y:S01]  /*2970*/  WARPGROUP.ARRIVE ;  /* 0x00000000000079c5 */ /* 0x000fe20000000000 */
[----:B------:R-:W-:Y:S01]  /*2980*/  UMOV UR19, 0x40000040 ;  /* 0x4000004000137882 */ /* 0x000fe20000000000 */
[----:B------:R-:W-:Y:S01]  /*2990*/  UMOV UR7, 0x40000040 ;  /* 0x4000004000077882 */ /* 0x000fe20000000000 */
[----:B------:R-:W-:Y:S01]  /*29a0*/  UIADD3 UR6, UR18, 0x80, URZ ;  /* 0x0000008012067890 */ /* 0x000fe2000fffe03f */
[----:B01----:R-:W-:Y:S01]  /*29b0*/  IMAD.U32 R3, RZ, RZ, UR20 ;  /* 0x00000014ff037e24 */ /* 0x003fe2000f8e00ff */
        /* <DEDUP_REMOVED lines=23> */
.L_x_4359:
[----:B------:R-:W-:Y:S01]  /*2b30*/  BAR.SYNC.DEFER_BLOCKING 0xe, 0x100 ;  /* 0x0384000000007b1d */ /* 0x000fe20000010000 */
[----:B0-----:R-:W-:Y:S01]  /*2b40*/  IMAD.U32 R0, RZ, RZ, UR37 ;  /* 0x00000025ff007e24 */ /* 0x001fe2000f8e00ff */
        /* <DEDUP_REMOVED lines=142> */
.L_x_4349:
        /* <DEDUP_REMOVED lines=14> */
.L_x_4366:
[----:B------:R-:W-:-:S11]  /*3510*/  UISETP.NE.AND UP0, UPT, UR8, 0x1, UPT ;  /* 0x000000010800788c */ /* 0x000fd6000bf05270 */
[----:B------:R-:W-:Y:S02]  /*3520*/  @UP0 ULDC.64 UR10, c[0x0][0x9e8] ;  /* 0x00027a00000a0ab9 */ /* 0x000fe40000000a00 */
[----:B------:R-:W-:-:S04]  /*3530*/  UIMAD.WIDE.U32 UR4, UR7, UR10, URZ ;  /* 0x0000000a070472a5 */ /* 0x000fc8000f8e003f */
[----:B------:R-:W-:-:S12]  /*3540*/  @UP0 USHF.R.U32.HI UR7, URZ, UR11, UR5 ;  /* 0x0000000b3f070299 */ /* 0x000fd80008011605 */
.L_x_4367:
[----:B------:R-:W-:-:S04]  /*3550*/  UIMAD UR7, UR7, UR8, UR8 ;  /* 0x00000008070772a4 */ /* 0x000fc8000f8e0208 */
[----:B------:R-:W-:-:S04]  /*3560*/  UISETP.LT.AND UP0, UPT, UR6, UR7, UPT ;  /* 0x000000070600728c */ /* 0x000fc8000bf01270 */
[----:B------:R-:W-:-:S12]  /*3570*/  USEL UR6, UR6, UR7, UP0 ;  /* 0x0000000706067287 */ /* 0x000fd80008000000 */
.L_x_4365:
[----:B------:R-:W-:Y:S02]  /*3580*/  UIADD3 UR6, UR6, 0x3f, URZ ;  /* 0x0000003f06067890 */ /* 0x000fe4000fffe03f */
[----:B------:R-:W-:Y:S02]  /*3590*/  ULEA UR5, UR47, -UR40, 0x6 ;  /* 0x800000282f057291 */ /* 0x000fe4000f8e303f */
[----:B------:R-:W-:-:S04]  /*35a0*/  USHF.R.S32.HI UR4, URZ, 0x1f, UR6 ;  /* 0x0000001f3f047899 */ /* 0x000fc80008011406 */
[----:B------:R-:W-:Y:S02]  /*35b0*/  ULEA.HI UR4, UR4, UR6, URZ, 0x6 ;  /* 0x0000000604047291 */ /* 0x000fe4000f8f303f */
[----:B------:R-:W-:Y:S02]  /*35c0*/  UIADD3 UR6, UR44, UR5, URZ ;  /* 0x000000052c067290 */ /* 0x000fe4000fffe03f */
[----:B------:R-:W-:Y:S01]  /*35d0*/  USHF.R.S32.HI UR4, URZ, 0x6, UR4 ;  /* 0x000000063f047899 */ /* 0x000fe20008011404 */
[----:B------:R-:W-:Y:S02]  /*35e0*/  ULDC UR5, c[0x0][0x9dc] ;  /* 0x0002770000057ab9 */ /* 0x000fe40000000800 */
        /* <DEDUP_REMOVED lines=15> */
.L_x_4369:
[----:B------:R-:W-:-:S11]  /*36e0*/  UISETP.NE.AND UP0, UPT, UR8, 0x1, UPT ;  /* 0x000000010800788c */ /* 0x000fd6000bf05270 */
[----:B------:R-:W-:Y:S02]  /*36f0*/  @UP0 ULDC.64 UR10, c[0x0][0x9e8] ;  /* 0x00027a00000a0ab9 */ /* 0x000fe40000000a00 */
[----:B------:R-:W-:-:S04]  /*3700*/  UIMAD.WIDE.U32 UR4, UR6, UR10, URZ ;  /* 0x0000000a060472a5 */ /* 0x000fc8000f8e003f */
[----:B------:R-:W-:-:S12]  /*3710*/  @UP0 USHF.R.U32.HI UR6, URZ, UR11, UR5 ;  /* 0x0000000b3f060299 */ /* 0x000fd80008011605 */
.L_x_4370:
[----:B------:R-:W-:-:S06]  /*3720*/  UIMAD UR6, UR6, UR8, URZ ;  /* 0x00000008060672a4 */ /* 0x000fcc000f8e023f */
[----:B------:R-:W-:-:S07]  /*3730*/  VIMNMX R0, R0, UR6, !PT ;  /* 0x0000000600007c48 */ /* 0x000fce000ffe0100 */
.L_x_4368:
        /* <DEDUP_REMOVED lines=91> */
[----:B------:R-:W-:Y:S01]  /*3cf0*/  MOV R4, UR4 ;  /* 0x0000000400047c02 */ /* 0x000fe20008000f00 */
        /* <DEDUP_REMOVED lines=12> */
.L_x_4371:
[----:B------:R-:W-:Y:S01]  /*3dc0*/  LEA.HI R0, R187, R187, RZ, 0x1 ;  /* 0x000000bbbb007211 */ /* 0x000fe200078f08ff */
[----:B------:R-:W-:-:S03]  /*3dd0*/  IMAD.U32 R3, RZ, RZ, UR39 ;  /* 0x00000027ff037e24 */ /* 0x000fc6000f8e00ff */
[----:B------:R-:W-:Y:S02]  /*3de0*/  LOP3.LUT R0, R0, 0xfffffffe, RZ, 0xc0, !PT ;  /* 0xfffffffe00007812 */ /* 0x000fe400078ec0ff */
[----:B------:R-:W-:-:S03]  /*3df0*/  ISETP.NE.AND P4, PT, R3, 0x3, PT ;  /* 0x000000030300780c */ /* 0x000fc60003f85270 */
[----:B------:R-:W-:-:S05]  /*3e00*/  IMAD.IADD R0, R187, 0x1, -R0 ;  /* 0x00000001bb007824 */ /* 0x000fca00078e0a00 */
[----:B------:R-:W-:-:S04]  /*3e10*/  SHF.L.U32 R0, R0, 0x1f, RZ ;  /* 0x0000001f00007819 */ /* 0x000fc800000006ff */
[----:B------:R-:W0:Y:S02]  /*3e20*/  SYNCS.PHASECHK.TRANS64.TRYWAIT P0, [UR38+0x28c00], R0 ;  /* 0x028c0000ff0075a7 */ /* 0x000e240008000166 */
[----:B0-----:R-:W-:Y:S05]  /*3e30*/  @!P0 BRA `(.L_x_4372) ;  /* 0x00000108009c8947 */ /* 0x001fea0003800000 */
.L_x_4548:
[----:B------:R-:W-:Y:S05]  /*3e40*/  @!P4 BRA `(.L_x_4373) ;  /* 0x000000000004c947 */ /* 0x000fea0003800000 */
[----:B------:R-:W-:Y:S01]  /*3e50*/  BPT.TRAP 0x1 ;  /* 0x000000040000795c */ /* 0x000fe20000300000 */
.L_x_4373:
[----:B------:R-:W-:Y:S01]  /*3e60*/  IMAD.U32 R10, RZ, RZ, UR37 ;  /* 0x00000025ff0a7e24 */ /* 0x000fe2000f8e00ff */
[----:B------:R-:W-:-:S04]  /*3e70*/  SHF.L.U32 R11, R2, 0x1f, RZ ;  /* 0x0000001f020b7819 */ /* 0x000fc800000006ff */
[----:B------:R-:W-:-:S04]  /*3e80*/  LEA R10, R10, UR38, 0x3 ;  /* 0x000000260a0a7c11 */ /* 0x000fc8000f8e18ff */
[----:B------:R1:W2:Y:S01]  /*3e90*/  SYNCS.PHASECHK.TRANS64.TRYWAIT P0, [R10+URZ+0x28c30], R11 ;  /* 0x028c300b0a0075a7 */ /* 0x0002a2000800017f */
[----:B------:R-:W-:Y:S05]  /*3ea0*/  @!P4 BRA `(.L_x_4374) ;  /* 0x000000000004c947 */ /* 0x000fea0003800000 */
[----:B------:R-:W-:Y:S01]  /*3eb0*/  BPT.TRAP 0x1 ;  /* 0x000000040000795c */ /* 0x000fe20000300000 */
.L_x_4374:
[----:B--2---:R-:W-:Y:S05]  /*3ec0*/  @P0 BRA `(.L_x_4375) ;  /* 0x0000000000080947 */ /* 0x004fea0003800000 */
[----:B------:R-:W2:Y:S02]  /*3ed0*/  SYNCS.PHASECHK.TRANS64.TRYWAIT P0, [R10+URZ+0x28c30], R11 ;  /* 0x028c300b0a0075a7 */ /* 0x000ea4000800017f */
[----:B--2---:R-:W-:Y:S05]  /*3ee0*/  @!P0 BRA `(.L_x_4376) ;  /* 0x0000010800888947 */ /* 0x004fea0003800000 */
.L_x_4375:
        /* <DEDUP_REMOVED lines=15> */
[----:B------:R-:W0:Y:S01]  /*3fe0*/  LDC.64 R8, c[0x0][0x9e0] ;  /* 0x00027800ff087b82 */ /* 0x000e220000000a00 */
[----:B------:R-:W-:Y:S01]  /*3ff0*/  UMOV UR7, 0x40000040 ;  /* 0x4000004000077882 */ /* 0x000fe20000000000 */
[----:B------:R-:W-:Y:S01]  /*4000*/  UMOV UR5, 0x40000040 ;  /* 0x4000004000057882 */ /* 0x000fe20000000000 */
[----:B------:R-:W-:-:S02]  /*4010*/  ULOP3.LUT UR4, UR4, 0x3fff, URZ, 0xc0, !UPT ;  /* 0x00003fff04047892 */ /* 0x000fc4000f8ec03f */
[----:B------:R-:W-:Y:S01]  /*4020*/  @!P5 VIADD R0, R10, 0x28c40 ;  /* 0x00028c400a00d836 */ /* 0x000fe20000000000 */
[----:B------:R-:W-:Y:S01]  /*4030*/  UMOV UR11, 0x40000040 ;  /* 0x40000040000b7882 */ /* 0x000fe20000000000 */
[----:B------:R-:W-:Y:S01]  /*4040*/  UMOV UR9, 0x40000040 ;  /* 0x4000004000097882 */ /* 0x000fe20000000000 */
[----:B------:R-:W-:Y:S02]  /*4050*/  ULEA UR18, UR37, UR18, 0x9 ;  /* 0x0000001225127291 */ /* 0x000fe4000f8e483f */
[----:B------:R-:W-:Y:S01]  /*4060*/  ULOP3.LUT UR16, UR4, 0x10000, URZ, 0xfc, !UPT ;  /* 0x0001000004107892 */ /* 0x000fe2000f8efc3f */
[----:B------:R-:W-:Y:S01]  /*4070*/  @!P5 PRMT R0, RZ, 0x654, R0 ;  /* 0x00000654ff00d816 */ /* 0x000fe20000000000 */
[----:B------:R-:W-:Y:S02]  /*4080*/  UIADD3 UR6, UR18, 0x2, URZ ;  /* 0x0000000212067890 */ /* 0x000fe4000fffe03f */
[----:B------:R-:W-:Y:S02]  /*4090*/  UIADD3 UR4, UR16, 0x2, URZ ;  /* 0x0000000210047890 */ /* 0x000fe4000fffe03f */
[----:B------:R-:W-:-:S02]  /*40a0*/  UIADD3 UR10, UR18, 0x4, URZ ;  /* 0x00000004120a7890 */ /* 0x000fc4000fffe03f */
[----:B------:R-:W-:Y:S02]  /*40b0*/  UIADD3 UR8, UR16, 0x4, URZ ;  /* 0x0000000410087890 */ /* 0x000fe4000fffe03f */
[----:B------:R-:W-:Y:S01]  /*40c0*/  HGMMA.64x64x16.F32.BF16 R24, gdesc[UR16], RZ, !UPT, gsb0 ;  /* 0x00e00000101879f0 */ /* 0x000fe2000c0018ff */
[----:B------:R-:W-:Y:S02]  /*40d0*/  UIADD3 UR14, UR18, 0x6, URZ ;  /* 0x00000006120e7890 */ /* 0x000fe4000fffe03f */
[----:B------:R-:W-:Y:S01]  /*40e0*/  UIADD3 UR12, UR16, 0x6, URZ ;  /* 0x00000006100c7890 */ /* 0x000fe2000fffe03f */
[----:B------:R-:W-:Y:S01]  /*40f0*/  UMOV UR15, 0x40000040 ;  /* 0x40000040000f7882 */ /* 0x000fe20000000000 */
[----:B------:R-:W-:Y:S01]  /*4100*/  UMOV UR13, 0x40000040 ;  /* 0x40000040000d7882 */ /* 0x000fe20000000000 */
[----:B0-----:R-:W-:Y:S01]  /*4110*/  ISETP.GE.AND P6, PT, R9, 0x1, PT ;  /* 0x000000010900780c */ /* 0x001fe20003fc6270 */
[----:B------:R-:W-:Y:S01]  /*4120*/  ULDC UR20, c[0x0][0x9dc] ;  /* 0x0002770000147ab9 */ /* 0x000fe20000000800 */
[----:B------:R-:W-:-:S02]  /*4130*/  WARPGROUP.DEPBAR.LE gsb0, 0x0 ;  /* 0x00008000000079c5 */ /* 0x000fc40000010000 */
[----:B------:R-:W-:-:S06]  /*4140*/  WARPGROUP.ARRIVE ;  /* 0x00000000000079c5 */ /* 0x000fcc0000000000 */
[----:B------:R-:W-:Y:S01]  /*4150*/  HGMMA.64x64x16.F32.BF16 R24, gdesc[UR4], R24, gsb0 ;  /* 0x00e00000041879f0 */ /* 0x000fe20008001818 */
[----:B------:R-:W-:Y:S02]  /*4160*/  UMOV UR6, 0xffffffc0 ;  /* 0xffffffc000067882 */ /* 0x000fe40000000000 */
[----:B------:R-:W-:-:S04]  /*4170*/  UIMAD UR6, UR50, UR6, 0x41 ;  /* 0x00000041320674a4 */ /* 0x000fc8000f8e0206 */
[----:B------:R-:W-:Y:S02]  /*4180*/  UIADD3 UR7, -UR40, UR6, UR44 ;  /* 0x0000000628077290 */ /* 0x000fe4000fffe12c */
[----:B------:R-:W-:-:S04]  /*4190*/  UIADD3 UR6, UR6, -0x1, URZ ;  /* 0xffffffff06067890 */ /* 0x000fc8000fffe03f */
[----:B------:R-:W-:-:S05]  /*41a0*/  IADD3 R5, -R16, UR7, RZ ;  /* 0x0000000710057c10 */ /* 0x000fca000fffe1ff */
[----:B------:R-:W-:Y:S01]  /*41b0*/  IMAD.IADD R14, R5, 0x1, R8 ;  /* 0x00000001050e7824 */ /* 0x000fe200078e0208 */
[----:B------:R-:W-:Y:S02]  /*41c0*/  WARPGROUP.DEPBAR.LE gsb0, 0x0 ;  /* 0x00008000000079c5 */ /* 0x000fe40000010000 */
[----:B------:R-:W-:-:S06]  /*41d0*/  WARPGROUP.ARRIVE ;  /* 0x00000000000079c5 */ /* 0x000fcc0000000000 */
[----:B------:R-:W-:Y:S01]  /*41e0*/  HGMMA.64x64x16.F32.BF16 R24, gdesc[UR8], R24, gsb0 ;  /* 0x00e00000081879f0 */ /* 0x000fe20008001818 */
[----:B------:R-:W-:-:S06]  /*41f0*/  ULOP3.LUT UR10, URZ, UR20, URZ, 0x33, !UPT ;  /* 0x000000143f0a7292 */ /* 0x000fcc000f8e333f */
[----:B------:R-:W-:Y:S01]  /*4200*/  VIADD R15, R5, UR10 ;  /* 0x0000000a050f7c36 */ /* 0x000fe20008000000 */
[----:B------:R-:W-:Y:S02]  /*4210*/  WARPGROUP.DEPBAR.LE gsb0, 0x0 ;  /* 0x00008000000079c5 */ /* 0x000fe40000010000 */
[----:B------:R-:W-:-:S06]  /*4220*/  WARPGROUP.ARRIVE ;  /* 0x00000000000079c5 */ /* 0x000fcc0000000000 */
[----:B------:R-:W-:Y:S01]  /*4230*/  HGMMA.64x64x16.F32.BF16 R24, gdesc[UR12], R24, gsb0 ;  /* 0x00e000000c1879f0 */ /* 0x000fe20008001818 */
[----:B------:R-:W-:-:S06]  /*4240*/  ULEA UR14, UR50, 0xffffffc0, 0x6 ;  /* 0xffffffc0320e7891 */ /* 0x000fcc000f8e303f */
[----:B------:R-:W-:-:S04]  /*4250*/  MOV R13, UR14 ;  /* 0x0000000e000d7c02 */ /* 0x000fc80008000f00 */
[----:B------:R-:W-:Y:S01]  /*4260*/  IADD3 R13, -R16, UR44, -R13 ;  /* 0x0000002c100d7c10 */ /* 0x000fe2000fffe90d */
[----:B------:R-:W-:Y:S02]  /*4270*/  WARPGROUP.DEPBAR.LE gsb0, 0x0 ;  /* 0x00008000000079c5 */ /* 0x000fe40000010000 */
[----:B------:R0:W-:Y:S02]  /*4280*/  @!P5 SYNCS.ARRIVE.TRANS64.RED.A1T0 RZ, [R0+URZ], RZ ;  /* 0x000000ff00ffd9a7 */ /* 0x0001e4000810043f */
[----:B0-----:R-:W-:-:S04]  /*4290*/  IMAD.U32 R0, RZ, RZ, UR47 ;  /* 0x0000002fff007e24 */ /* 0x001fc8000f8e00ff */
[----:B------:R-:W-:-:S04]  /*42a0*/  IMAD R0, R0, 0x40, R17 ;  /* 0x0000004000007824 */ /* 0x000fc800078e0211 */
[----:B------:R-:W-:Y:S01]  /*42b0*/  IMAD.IADD R5, R15, 0x1, R0 ;  /* 0x000000010f057824 */ /* 0x000fe200078e0200 */
[----:B------:R-:W-:Y:S01]  /*42c0*/  VIADDMNMX R4, R0, R14, R13, PT ;  /* 0x0000000e00047246 */ /* 0x000fe2000380010d */
[----:B------:R-:W-:Y:S06]  /*42d0*/  @!P6 BRA `(.L_x_4377) ;  /* 0x000000000054e947 */ /* 0x000fec0003800000 */
[----:B------:R-:W-:Y:S01]  /*42e0*/  IMAD.U32 R7, RZ, RZ, UR40 ;  /* 0x00000028ff077e24 */ /* 0x000fe2000f8e00ff */
[----:B------:R-:W-:Y:S04]  /*42f0*/  BSSY B0, `(.L_x_4378) ;  /* 0x000000f000007945 */ /* 0x000fe80003800000 */
[----:B------:R-:W-:-:S04]  /*4300*/  IADD3 R6, R0, UR44, -R7 ;  /* 0x0000002c00067c10 */ /* 0x000fc8000fffe807 */
        /* <DEDUP_REMOVED lines=9> */
.L_x_4379:
[----:B------:R-:W-:-:S13]  /*43a0*/  ISETP.NE.AND P0, PT, R9, 0x1, PT ;  /* 0x000000010900780c */ /* 0x000fda0003f05270 */
[----:B------:R-:W0:Y:S02]  /*43b0*/  @P0 LDC.64 R20, c[0x0][0x9e8] ;  /* 0x00027a00ff140b82 */ /* 0x000e240000000a00 */
[----:B0-----:R-:W-:-:S05]  /*43c0*/  @P0 IMAD.HI.U32 R12, R6, R20, RZ ;  /* 0x00000014060c0227 */ /* 0x001fca00078e00ff */
[----:B------:R-:W-:-:S07]  /*43d0*/  @P0 SHF.R.U32.HI R6, RZ, R21, R12 ;  /* 0x00000015ff060219 */ /* 0x000fce000001160c */
.L_x_4380:
[----:B------:R-:W-:Y:S05]  /*43e0*/  BSYNC B0 ;  /* 0x0000000000007941 */ /* 0x000fea0003800000 */
.L_x_4378:
[----:B------:R-:W-:-:S04]  /*43f0*/  IMAD R7, R6, R9, -UR14 ;  /* 0x8000000e06077e24 */ /* 0x000fc8000f8e0209 */
[----:B------:R-:W-:-:S05]  /*4400*/  IMAD.IADD R6, R7, 0x1, -R16 ;  /* 0x0000000107067824 */ /* 0x000fca00078e0a10 */
[----:B------:R-:W-:Y:S02]  /*4410*/  VIMNMX R5, R5, R6, !PT ;  /* 0x0000000605057248 */ /* 0x000fe40007fe0100 */
[----:B------:R-:W-:-:S07]  /*4420*/  VIADDMNMX R4, R6, R9, R4, PT ;  /* 0x0000000906047246 */ /* 0x000fce0003800104 */
.L_x_4377:
[----:B------:R-:W-:Y:S02]  /*4430*/  UISETP.GE.AND UP4, UPT, UR6, 0x9, UPT ;  /* 0x000000090600788c */ /* 0x000fe4000bf86270 */
[----:B------:R-:W-:Y:S02]  /*4440*/  UISETP.GE.AND UP1, UPT, UR6, 0x1, UPT ;  /* 0x000000010600788c */ /* 0x000fe4000bf26270 */
[----:B------:R-:W-:Y:S02]  /*4450*/  UISETP.GE.AND UP0, UPT, UR6, 0x2, UPT ;  /* 0x000000020600788c */ /* 0x000fe4000bf06270 */
[----:B------:R-:W-:Y:S01]  /*4460*/  PLOP3.LUT P0, PT, PT, PT, UP4, 0x40, 0x0 ;  /* 0x000000000000781c */ /* 0x000fe20003f0e848 */
[----:B------:R-:W-:Y:S01]  /*4470*/  UISETP.GE.AND UP3, UPT, UR6, 0xa, UPT ;  /* 0x0000000a0600788c */ /* 0x000fe2000bf66270 */
[----:B------:R-:W-:Y:S01]  /*4480*/  PLOP3.LUT P2, PT, PT, PT, UP1, 0x40, 0x0 ;  /* 0x000000000000781c */ /* 0x000fe20003f4e818 */
[----:B------:R-:W-:Y:S01]  /*4490*/  UP2UR UR11, UPR, URZ, 0x1 ;  /* 0x000000013f0b7883 */ /* 0x000fe20008000000 */
[C---:B------:R-:W-:Y:S01]  /*44a0*/  ISETP.GT.AND P0, PT, R5.reuse, 0x8, P0 ;  /* 0x000000080500780c */ /* 0x040fe20000704270 */
[----:B------:R-:W-:Y:S01]  /*44b0*/  UISETP.GE.AND UP2, UPT, UR6, 0x11, UPT ;  /* 0x000000110600788c */ /* 0x000fe2000bf46270 */
[C---:B------:R-:W-:Y:S01]  /*44c0*/  ISETP.GT.AND P2, PT, R5.reuse, RZ, P2 ;  /* 0x000000ff0500720c */ /* 0x040fe20001744270 */
[----:B------:R-:W-:Y:S01]  /*44d0*/  UP2UR UR10, UPR, URZ, 0x2 ;  /* 0x000000023f0a7883 */ /* 0x000fe20008000000 */
[----:B------:R-:W-:Y:S01]  /*44e0*/  PLOP3.LUT P1, PT, PT, PT, UP0, 0x40, 0x0 ;  /* 0x000000000000781c */ /* 0x000fe20003f2e808 */
[----:B------:R-:W-:Y:S01]  /*44f0*/  UISETP.GE.AND UP0, UPT, UR6, 0x19, UPT ;  /* 0x000000190600788c */ /* 0x000fe2000bf06270 */
[----:B------:R-:W-:Y:S01]  /*4500*/  PLOP3.LUT P3, PT, PT, PT, UP3, 0x40, 0x0 ;  /* 0x000000000000781c */ /* 0x000fe20003f6e838 */
[----:B------:R-:W-:Y:S01]  /*4510*/  UISETP.GE.AND UP1, UPT, UR6, 0x12, UPT ;  /* 0x000000120600788c */ /* 0x000fe2000bf26270 */
[C---:B------:R-:W-:Y:S01]  /*4520*/  ISETP.LT.OR P0, PT, R4.reuse, 0x9, P0 ;  /* 0x000000090400780c */ /* 0x040fe20000701670 */
[----:B------:R-:W-:Y:S01]  /*4530*/  UP2UR UR22, UPR, URZ, 0x1 ;  /* 0x000000013f167883 */ /* 0x000fe20008000000 */
[----:B------:R-:W-:Y:S01]  /*4540*/  ISETP.LT.OR P2, PT, R4, 0x1, P2 ;  /* 0x000000010400780c */ /* 0x000fe20001741670 */
[----:B------:R-:W-:Y:S01]  /*4550*/  UP2UR UR19, UPR, URZ, 0x4 ;  /* 0x000000043f137883 */ /* 0x000fe20008000000 */
[C---:B------:R-:W-:Y:S01]  /*4560*/  ISETP.GT.AND P3, PT, R5.reuse, 0x9, P3 ;  /* 0x000000090500780c */ /* 0x040fe20001f64270 */
[----:B------:R-:W-:Y:S01]  /*4570*/  UP2UR UR21, UPR, URZ, 0x2 ;  /* 0x000000023f157883 */ /* 0x000fe20008000000 */
[C---:B------:R-:W-:Y:S01]  /*4580*/  ISETP.GT.AND P1, PT, R5.reuse, 0x1, P1 ;  /* 0x000000010500780c */ /* 0x040fe20000f24270 */
[----:B------:R-:W-:Y:S01]  /*4590*/  UP2UR UR7, UPR, URZ, 0x10 ;  /* 0x000000103f077883 */ /* 0x000fe20008000000 */
[----:B------:R-:W-:Y:S01]  /*45a0*/  FSEL R28, R28, -INF , !P0 ;  /* 0xff8000001c1c7808 */ /* 0x000fe20004000000 */
[----:B------:R-:W-:Y:S01]  /*45b0*/  UP2UR UR18, UPR, URZ, 0x8 ;  /* 0x000000083f127883 */ /* 0x000fe20008000000 */
[----:B------:R-:W-:Y:S01]  /*45c0*/  FSEL R24, R24, -INF , !P2 ;  /* 0xff80000018187808 */ /* 0x000fe20005000000 */
[----:B------:R-:W-:Y:S01]  /*45d0*/  UISETP.GE.AND UP3, UPT, UR6, 0x31, UPT ;  /* 0x000000310600788c */ /* 0x000fe2000bf66270 */
[----:B------:R-:W-:Y:S01]  /*45e0*/  PLOP3.LUT P0, PT, PT, PT, UP0, 0x40, 0x0 ;  /* 0x000000000000781c */ /* 0x000fe20003f0e808 */
[----:B------:R-:W-:Y:S01]  /*45f0*/  UISETP.GE.AND UP0, UPT, UR6, 0x1a, UPT ;  /* 0x0000001a0600788c */ /* 0x000fe2000bf06270 */
[----:B------:R-:W-:Y:S01]  /*4600*/  PLOP3.LUT P2, PT, PT, PT, UP2, 0x40, 0x0 ;  /* 0x000000000000781c */ /* 0x000fe20003f4e828 */
[----:B------:R-:W-:Y:S01]  /*4610*/  UISETP.GE.AND UP2, UPT, UR6, 0x2a, UPT ;  /* 0x0000002a0600788c */ /* 0x000fe2000bf46270 */
[C---:B------:R-:W-:Y:S01]  /*4620*/  ISETP.LT.OR P3, PT, R4.reuse, 0xa, P3 ;  /* 0x0000000a0400780c */ /* 0x040fe20001f61670 */
[----:B------:R-:W-:Y:S01]  /*4630*/  UP2UR UR23, UPR, URZ, 0x1 ;  /* 0x000000013f177883 */ /* 0x000fe20008000000 */
[----:B------:R-:W-:Y:S01]  /*4640*/  ISETP.LT.OR P1, PT, R4, 0x2, P1 ;  /* 0x000000020400780c */ /* 0x000fe20000f21670 */
[----:B------:R-:W-:Y:S01]  /*4650*/  UISETP.GE.AND UP4, UPT, UR6, 0x32, UPT ;  /* 0x000000320600788c */ /* 0x000fe2000bf86270 */
[----:B------:R-:W-:Y:S01]  /*4660*/  ISETP.GT.AND P2, PT, R5, 0x10, P2 ;  /* 0x000000100500780c */ /* 0x000fe20001744270 */
[----:B------:R-:W-:Y:S01]  /*4670*/  UISETP.GE.AND UP5, UPT, UR6, 0x39, UPT ;  /* 0x000000390600788c */ /* 0x000fe2000bfa6270 */
[----:B------:R-:W-:Y:S01]  /*4680*/  FSEL R56, R29, -INF , !P3 ;  /* 0xff8000001d387808 */ /* 0x000fe20005800000 */
[----:B------:R-:W-:Y:S01]  /*4690*/  UISETP.GE.AND UP6, UPT, UR6, 0x3a, UPT ;  /* 0x0000003a0600788c */ /* 0x000fe2000bfc6270 */
[----:B------:R-:W-:-:S02]  /*46a0*/  FSEL R20, R25, -INF , !P1 ;  /* 0xff80000019147808 */ /* 0x000fc40004800000 */
[----:B------:R-:W-:Y:S01]  /*46b0*/  PLOP3.LUT P3, PT, PT, PT, UP0, 0x40, 0x0 ;  /* 0x000000000000781c */ /* 0x000fe20003f6e808 */
[----:B------:R-:W-:Y:S01]  /*46c0*/  UISETP.GE.AND UP0, UPT, UR6, 0x21, UPT ;  /* 0x000000210600788c */ /* 0x000fe2000bf06270 */
[----:B------:R-:W-:Y:S01]  /*46d0*/  PLOP3.LUT P1, PT, PT, PT, UP1, 0x40, 0x0 ;  /* 0x000000000000781c */ /* 0x000fe20003f2e818 */
[----:B------:R-:W-:Y:S01]  /*46e0*/  UISETP.GE.AND UP1, UPT, UR6, 0x29, UPT ;  /* 0x000000290600788c */ /* 0x000fe2000bf26270 */
[----:B------:R-:W-:Y:S01]  /*46f0*/  ISETP.LT.OR P2, PT, R4, 0x11, P2 ;  /* 0x000000110400780c */ /* 0x000fe20001741670 */
[----:B------:R-:W-:Y:S01]  /*4700*/  UP2UR UR24, UPR, URZ, 0x1 ;  /* 0x000000013f187883 */ /* 0x000fe20008000000 */
[C---:B------:R-:W-:Y:S02]  /*4710*/  ISETP.GT.AND P1, PT, R5.reuse, 0x11, P1 ;  /* 0x000000110500780c */ /* 0x040fe40000f24270 */
[C---:B------:R-:W-:Y:S02]  /*4720*/  ISETP.GT.AND P0, PT, R5.reuse, 0x18, P0 ;  /* 0x000000180500780c */ /* 0x040fe40000704270 */
[----:B------:R-:W-:-:S02]  /*4730*/  ISETP.GT.AND P3, PT, R5, 0x19, P3 ;  /* 0x000000190500780c */ /* 0x000fc40001f64270 */
[----:B------:R-:W-:Y:S02]  /*4740*/  FSEL R32, R32, -INF , !P2 ;  /* 0xff80000020207808 */ /* 0x000fe40005000000 */
[----:B------:R-:W-:Y:S01]  /*4750*/  PLOP3.LUT P2, PT, PT, PT, UP0, 0x40, 0x0 ;  /* 0x000000000000781c */ /* 0x000fe20003f4e808 */
[----:B------:R-:W-:Y:S01]  /*4760*/  UISETP.GE.AND UP0, UPT, UR6, 0x22, UPT ;  /* 0x000000220600788c */ /* 0x000fe2000bf06270 */
[C---:B------:R-:W-:Y:S02]  /*4770*/  ISETP.LT.OR P1, PT, R4.reuse, 0x12, P1 ;  /* 0x000000120400780c */ /* 0x040fe40000f21670 */
[C---:B------:R-:W-:Y:S02]  /*4780*/  ISETP.LT.OR P0, PT, R4.reuse, 0x19, P0 ;  /* 0x000000190400780c */ /* 0x040fe40000701670 */
[----:B------:R-:W-:Y:S02]  /*4790*/  ISETP.LT.OR P3, PT, R4, 0x1a, P3 ;  /* 0x0000001a0400780c */ /* 0x000fe40001f61670 */
[----:B------:R-:W-:-:S02]  /*47a0*/  FSEL R58, R33, -INF , !P1 ;  /* 0xff800000213a7808 */ /* 0x000fc40004800000 */
[----:B------:R-:W-:Y:S02]  /*47b0*/  FSEL R36, R36, -INF , !P0 ;  /* 0xff80000024247808 */ /* 0x000fe40004000000 */
[----:B------:R-:W-:Y:S02]  /*47c0*/  FSEL R60, R37, -INF , !P3 ;  /* 0xff800000253c7808 */ /* 0x000fe40005800000 */
[----:B------:R-:W-:Y:S02]  /*47d0*/  PLOP3.LUT P1, PT, PT, PT, UP0, 0x40, 0x0 ;  /* 0x000000000000781c */ /* 0x000fe40003f2e808 */
[----:B------:R-:W-:Y:S02]  /*47e0*/  PLOP3.LUT P0, PT, PT, PT, UP1, 0x40, 0x0 ;  /* 0x000000000000781c */ /* 0x000fe40003f0e818 */
[----:B------:R-:W-:Y:S02]  /*47f0*/  PLOP3.LUT P3, PT, PT, PT, UP2, 0x40, 0x0 ;  /* 0x000000000000781c */ /* 0x000fe40003f6e828 */
[----:B------:R-:W-:-:S02]  /*4800*/  ISETP.GT.AND P2, PT, R5, 0x20, P2 ;  /* 0x000000200500780c */ /* 0x000fc40001744270 */
[C---:B------:R-:W-:Y:S02]  /*4810*/  ISETP.GT.AND P1, PT, R5.reuse, 0x21, P1 ;  /* 0x000000210500780c */ /* 0x040fe40000f24270 */
[C---:B------:R-:W-:Y:S02]  /*4820*/  ISETP.GT.AND P0, PT, R5.reuse, 0x28, P0 ;  /* 0x000000280500780c */ /* 0x040fe40000704270 */
[----:B------:R-:W-:Y:S02]  /*4830*/  ISETP.GT.AND P3, PT, R5, 0x29, P3 ;  /* 0x000000290500780c */ /* 0x000fe40001f64270 */
[C---:B------:R-:W-:Y:S02]  /*4840*/  ISETP.LT.OR P2, PT, R4.reuse, 0x21, P2 ;  /* 0x000000210400780c */ /* 0x040fe40001741670 */
[C---:B------:R-:W-:Y:S02]  /*4850*/  ISETP.LT.OR P1, PT, R4.reuse, 0x22, P1 ;  /* 0x000000220400780c */ /* 0x040fe40000f21670 */
[----:B------:R-:W-:-:S02]  /*4860*/  ISETP.LT.OR P0, PT, R4, 0x29, P0 ;  /* 0x000000290400780c */ /* 0x000fc40000701670 */
[----:B------:R-:W-:Y:S02]  /*4870*/  ISETP.LT.OR P3, PT, R4, 0x2a, P3 ;  /* 0x0000002a0400780c */ /* 0x000fe40001f61670 */
[----:B------:R-:W-:Y:S02]  /*4880*/  FSEL R40, R40, -INF , !P2 ;  /* 0xff80000028287808 */ /* 0x000fe40005000000 */
[----:B------:R-:W-:Y:S02]  /*4890*/  FSEL R62, R41, -INF , !P1 ;  /* 0xff800000293e7808 */ /* 0x000fe40004800000 */
[----:B------:R-:W-:Y:S02]  /*48a0*/  FSEL R44, R44, -INF , !P0 ;  /* 0xff8000002c2c7808 */ /* 0x000fe40004000000 */
[----:B------:R-:W-:Y:S02]  /*48b0*/  FSEL R64, R45, -INF , !P3 ;  /* 0xff8000002d407808 */ /* 0x000fe40005800000 */
[----:B------:R-:W-:-:S02]  /*48c0*/  PLOP3.LUT P2, PT, PT, PT, UP3, 0x40, 0x0 ;  /* 0x000000000000781c */ /* 0x000fc40003f4e838 */
[----:B------:R-:W-:Y:S02]  /*48d0*/  PLOP3.LUT P1, PT, PT, PT, UP4, 0x40, 0x0 ;  /* 0x000000000000781c */ /* 0x000fe40003f2e848 */
[----:B------:R-:W-:Y:S02]  /*48e0*/  PLOP3.LUT P0, PT, PT, PT, UP5, 0x40, 0x0 ;  /* 0x000000000000781c */ /* 0x000fe40003f0e858 */
[----:B------:R-:W-:Y:S02]  /*48f0*/  PLOP3.LUT P3, PT, PT, PT, UP6, 0x40, 0x0 ;  /* 0x000000000000781c */ /* 0x000fe40003f6e868 */
[C---:B------:R-:W-:Y:S02]  /*4900*/  ISETP.GT.AND P2, PT, R5.reuse, 0x30, P2 ;  /* 0x000000300500780c */ /* 0x040fe40001744270 */
[C---:B------:R-:W-:Y:S02]  /*4910*/  ISETP.GT.AND P1, PT, R5.reuse, 0x31, P1 ;  /* 0x000000310500780c */ /* 0x040fe40000f24270 */
[----:B------:R-:W-:-:S02]  /*4920*/  ISETP.GT.AND P0, PT, R5, 0x38, P0 ;  /* 0x000000380500780c */ /* 0x000fc40000704270 */
[----:B------:R-:W-:Y:S01]  /*4930*/  ISETP.GT.AND P3, PT, R5, 0x39, P3 ;  /* 0x000000390500780c */ /* 0x000fe20001f64270 */
[----:B------:R-:W-:Y:S01]  /*4940*/  VIADD R5, R0, 0x8 ;  /* 0x0000000800057836 */ /* 0x000fe20000000000 */
[C---:B------:R-:W-:Y:S02]  /*4950*/  ISETP.LT.OR P2, PT, R4.reuse, 0x31, P2 ;  /* 0x000000310400780c */ /* 0x040fe40001741670 */
[C---:B------:R-:W-:Y:S02]  /*4960*/  ISETP.LT.OR P1, PT, R4.reuse, 0x32, P1 ;  /* 0x000000320400780c */ /* 0x040fe40000f21670 */
[C---:B------:R-:W-:Y:S02]  /*4970*/  ISETP.LT.OR P0, PT, R4.reuse, 0x39, P0 ;  /* 0x000000390400780c */ /* 0x040fe40000701670 */
[----:B------:R-:W-:Y:S02]  /*4980*/  ISETP.LT.OR P3, PT, R4, 0x3a, P3 ;  /* 0x0000003a0400780c */ /* 0x000fe40001f61670 */
[----:B------:R-:W-:-:S02]  /*4990*/  VIADDMNMX R6, R5, R14, R13, PT ;  /* 0x0000000e05067246 */ /* 0x000fc4000380010d */
[----:B------:R-:W-:Y:S02]  /*49a0*/  IADD3 R5, R15, 0x8, R0 ;  /* 0x000000080f057810 */ /* 0x000fe40007ffe000 */
[----:B------:R-:W-:Y:S02]  /*49b0*/  FSEL R48, R48, -INF , !P2 ;  /* 0xff80000030307808 */ /* 0x000fe40005000000 */
[----:B------:R-:W-:Y:S02]  /*49c0*/  FSEL R66, R49, -INF , !P1 ;  /* 0xff80000031427808 */ /* 0x000fe40004800000 */
[----:B------:R-:W-:Y:S02]  /*49d0*/  FSEL R52, R52, -INF , !P0 ;  /* 0xff80000034347808 */ /* 0x000fe40004000000 */
[----:B------:R-:W-:Y:S01]  /*49e0*/  FSEL R68, R53, -INF , !P3 ;  /* 0xff80000035447808 */ /* 0x000fe20005800000 */
[----:B------:R-:W-:Y:S06]  /*49f0*/  @!P6 BRA `(.L_x_4381) ;  /* 0x000000000058e947 */ /* 0x000fec0003800000 */
[----:B------:R-:W-:Y:S01]  /*4a00*/  IMAD.U32 R7, RZ, RZ, UR40 ;  /* 0x00000028ff077e24 */ /* 0x000fe2000f8e00ff */
[----:B------:R-:W-:Y:S04]  /*4a10*/  BSSY B0, `(.L_x_4382) ;  /* 0x0000010000007945 */ /* 0x000fe80003800000 */
[----:B------:R-:W-:-:S05]  /*4a20*/  IADD3 R4, R0, UR44, -R7 ;  /* 0x0000002c00047c10 */ /* 0x000fca000fffe807 */
[----:B------:R-:W-:-:S05]  /*4a30*/  VIADD R4, R4, 0x8 ;  /* 0x0000000804047836 */ /* 0x000fca0000000000 */
        /* <DEDUP_REMOVED lines=9> */
.L_x_4383:
[----:B------:R-:W-:-:S13]  /*4ad0*/  ISETP.NE.AND P0, PT, R9, 0x1, PT ;  /* 0x000000010900780c */ /* 0x000fda0003f05270 */
[----:B------:R-:W0:Y:S02]  /*4ae0*/  @P0 LDC.64 R12, c[0x0][0x9e8] ;  /* 0x00027a00ff0c0b82 */ /* 0x000e240000000a00 */
[----:B0-----:R-:W-:-:S05]  /*4af0*/  @P0 IMAD.HI.U32 R12, R4, R12, RZ ;  /* 0x0000000c040c0227 */ /* 0x001fca00078e00ff */
[----:B------:R-:W-:-:S07]  /*4b00*/  @P0 SHF.R.U32.HI R4, RZ, R13, R12 ;  /* 0x0000000dff040219 */ /* 0x000fce000001160c */
.L_x_4384:
[----:B------:R-:W-:Y:S05]  /*4b10*/  BSYNC B0 ;  /* 0x0000000000007941 */ /* 0x000fea0003800000 */
.L_x_4382:
[----:B------:R-:W-:-:S04]  /*4b20*/  IMAD R7, R4, R9, -UR14 ;  /* 0x8000000e04077e24 */ /* 0x000fc8000f8e0209 */
[----:B------:R-:W-:-:S05]  /*4b30*/  IMAD.IADD R4, R7, 0x1, -R16 ;  /* 0x0000000107047824 */ /* 0x000fca00078e0a10 */
[----:B------:R-:W-:Y:S02]  /*4b40*/  VIMNMX R5, R5, R4, !PT ;  /* 0x0000000405057248 */ /* 0x000fe40007fe0100 */
[----:B------:R-:W-:-:S07]  /*4b50*/  VIADDMNMX R6, R4, R9, R6, PT ;  /* 0x0000000904067246 */ /* 0x000fce0003800106 */
.L_x_4381:
[----:B------:R-:W-:Y:S01]  /*4b60*/  FMNMX.FTZ R4, R24, R20, !PT ;  /* 0x0000001418047209 */ /* 0x000fe20007810000 */
[----:B------:R-:W-:Y:S01]  /*4b70*/  UP2UR UR6, UPR, URZ, 0x4 ;  /* 0x000000043f067883 */ /* 0x000fe20008000000 */
[----:B------:R-:W-:Y:S01]  /*4b80*/  BAR.SYNC.DEFER_BLOCKING 0xf, 0x100 ;  /* 0x03c4000000007b1d */ /* 0x000fe20000010000 */
[----:B------:R-:W-:Y:S01]  /*4b90*/  UISETP.NE.AND UP2, UPT, UR7, URZ, UPT ;  /* 0x0000003f0700728c */ /* 0x000fe2000bf45270 */
[----:B------:R-:W-:Y:S01]  /*4ba0*/  FMNMX.FTZ R4, R28, R4, !PT ;  /* 0x000000041c047209 */ /* 0x000fe20007810000 */
[----:B------:R-:W-:Y:S02]  /*4bb0*/  UP2UR UR7, UPR, URZ, 0x8 ;  /* 0x000000083f077883 */ /* 0x000fe40008000000 */
[----:B------:R-:W-:Y:S01]  /*4bc0*/  UISETP.NE.AND UP3, UPT, UR11, URZ, UPT ;  /* 0x0000003f0b00728c */ /* 0x000fe2000bf65270 */
[----:B------:R-:W-:Y:S01]  /*4bd0*/  FMNMX.FTZ R4, R56, R4, !PT ;  /* 0x0000000438047209 */ /* 0x000fe20007810000 */
[----:B------:R-:W-:Y:S01]  /*4be0*/  UP2UR UR11, UPR, URZ, 0x10 ;  /* 0x000000103f0b7883 */ /* 0x000fe20008000000 */
[----:B------:R-:W-:Y:S01]  /*4bf0*/  PLOP3.LUT P0, PT, PT, PT, UP2, 0x40, 0x0 ;  /* 0x000000000000781c */ /* 0x000fe20003f0e828 */
[----:B------:R-:W-:Y:S01]  /*4c00*/  UISETP.NE.AND UP4, UPT, UR10, URZ, UPT ;  /* 0x0000003f0a00728c */ /* 0x000fe2000bf85270 */
[----:B------:R-:W-:Y:S01]  /*4c10*/  FMNMX.FTZ R4, R32, R4, !PT ;  /* 0x0000000420047209 */ /* 0x000fe20007810000 */
[----:B------:R-:W-:Y:S01]  /*4c20*/  UP2UR UR14, UPR, URZ, 0x20 ;  /* 0x000000203f0e7883 */ /* 0x000fe20008000000 */
[----:B------:R-:W-:Y:S01]  /*4c30*/  PLOP3.LUT P3, PT, PT, PT, UP3, 0x40, 0x0 ;  /* 0x000000000000781c */ /* 0x000fe20003f6e838 */
[----:B------:R-:W-:Y:S01]  /*4c40*/  ULDC UR10, c[0x0][0x988] ;  /* 0x00026200000a7ab9 */ /* 0x000fe20000000800 */
[----:B------:R-:W-:Y:S01]  /*4c50*/  FMNMX.FTZ R4, R58, R4, !PT ;  /* 0x000000043a047209 */ /* 0x000fe20007810000 */
[----:B------:R-:W-:Y:S01]  /*4c60*/  UISETP.NE.AND UP5, UPT, UR18, URZ, UPT ;  /* 0x0000003f1200728c */ /* 0x000fe2000bfa5270 */
[----:B------:R-:W-:Y:S01]  /*4c70*/  PLOP3.LUT P1, PT, PT, PT, UP4, 0x40, 0x0 ;  /* 0x000000000000781c */ /* 0x000fe20003f2e848 */
[----:B------:R-:W-:Y:S01]  /*4c80*/  UISETP.NE.AND UP2, UPT, UR19, URZ, UPT ;  /* 0x0000003f1300728c */ /* 0x000fe2000bf45270 */
[----:B------:R-:W-:Y:S01]  /*4c90*/  FMNMX.FTZ R4, R36, R4, !PT ;  /* 0x0000000424047209 */ /* 0x000fe20007810000 */
[----:B------:R-:W-:Y:S01]  /*4ca0*/  UISETP.NE.AND UP3, UPT, UR21, URZ, UPT ;  /* 0x0000003f1500728c */ /* 0x000fe2000bf65270 */
[C---:B------:R-:W-:Y:S01]  /*4cb0*/  ISETP.GT.AND P1, PT, R5.reuse, RZ, P1 ;  /* 0x000000ff0500720c */ /* 0x040fe20000f24270 */
[----:B------:R-:W-:Y:S01]  /*4cc0*/  UISETP.NE.AND UP4, UPT, UR22, URZ, UPT ;  /* 0x0000003f1600728c */ /* 0x000fe2000bf85270 */
[----:B------:R-:W-:Y:S01]  /*4cd0*/  FMNMX.FTZ R4, R60, R4, !PT ;  /* 0x000000043c047209 */ /* 0x000fe20007810000 */
[----:B------:R-:W-:Y:S01]  /*4ce0*/  UP2UR UR15, UPR, URZ, 0x40 ;  /* 0x000000403f0f7883 */ /* 0x000fe20008000000 */
[----:B------:R-:W-:Y:S01]  /*4cf0*/  ISETP.GT.AND P3, PT, R5, 0x1, P3 ;  /* 0x000000010500780c */ /* 0x000fe20001f64270 */
[----:B------:R-:W-:Y:S01]  /*4d00*/  UISETP.NE.AND UP6, UPT, UR24, URZ, UPT ;  /* 0x0000003f1800728c */ /* 0x000fe2000bfc5270 */
[----:B------:R-:W-:-:S02]  /*4d10*/  FMNMX.FTZ R4, R40, R4, !PT ;  /* 0x0000000428047209 */ /* 0x000fc40007810000 */
[----:B------:R-:W-:Y:S02]  /*4d20*/  ISETP.LT.OR P1, PT, R6, 0x1, P1 ;  /* 0x000000010600780c */ /* 0x000fe40000f21670 */
[----:B------:R-:W-:Y:S02]  /*4d30*/  FMNMX.FTZ R4, R62, R4, !PT ;  /* 0x000000043e047209 */ /* 0x000fe40007810000 */
[----:B------:R-:W-:Y:S02]  /*4d40*/  ISETP.LT.OR P3, PT, R6, 0x2, P3 ;  /* 0x000000020600780c */ /* 0x000fe40001f61670 */
[----:B------:R-:W-:Y:S02]  /*4d50*/  FMNMX.FTZ R4, R44, R4, !PT ;  /* 0x000000042c047209 */ /* 0x000fe40007810000 */
[----:B------:R-:W-:Y:S02]  /*4d60*/  ISETP.GT.AND P0, PT, R5, 0x8, P0 ;  /* 0x000000080500780c */ /* 0x000fe40000704270 */
[----:B------:R-:W-:-:S02]  /*4d70*/  FMNMX.FTZ R4, R64, R4, !PT ;  /* 0x0000000440047209 */ /* 0x000fc40007810000 */
[----:B------:R-:W-:Y:S02]  /*4d80*/  FSEL R26, R26, -INF , !P1 ;  /* 0xff8000001a1a7808 */ /* 0x000fe40004800000 */
[----:B------:R-:W-:Y:S02]  /*4d90*/  FMNMX.FTZ R4, R48, R4, !PT ;  /* 0x0000000430047209 */ /* 0x000fe40007810000 */
[----:B------:R-:W-:Y:S01]  /*4da0*/  PLOP3.LUT P1, PT, PT, PT, UP2, 0x40, 0x0 ;  /* 0x000000000000781c */ /* 0x000fe20003f2e828 */
[----:B------:R-:W-:Y:S01]  /*4db0*/  UISETP.NE.AND UP2, UPT, UR6, URZ, UPT ;  /* 0x0000003f0600728c */ /* 0x000fe2000bf45270 */
[----:B------:R-:W-:Y:S02]  /*4dc0*/  FMNMX.FTZ R4, R66, R4, !PT ;  /* 0x0000000442047209 */ /* 0x000fe40007810000 */
[----:B------:R-:W-:Y:S02]  /*4dd0*/  FSEL R27, R27, -INF , !P3 ;  /* 0xff8000001b1b7808 */ /* 0x000fe40005800000 */
[----:B------:R-:W-:-:S02]  /*4de0*/  FMNMX.FTZ R4, R52, R4, !PT ;  /* 0x0000000434047209 */ /* 0x000fc40007810000 */
[----:B------:R-:W-:Y:S02]  /*4df0*/  ISETP.LT.OR P0, PT, R6, 0x9, P0 ;  /* 0x000000090600780c */ /* 0x000fe40000701670 */
[----:B------:R-:W-:Y:S02]  /*4e00*/  FMNMX.FTZ R7, R68, R4, !PT ;  /* 0x0000000444077209 */ /* 0x000fe40007810000 */
[----:B------:R-:W-:Y:S01]  /*4e10*/  PLOP3.LUT P3, PT, PT, PT, UP3, 0x40, 0x0 ;  /* 0x000000000000781c */ /* 0x000fe20003f6e838 */
[----:B------:R-:W-:Y:S01]  /*4e20*/  UISETP.NE.AND UP3, UPT, UR7, URZ, UPT ;  /* 0x0000003f0700728c */ /* 0x000fe2000bf65270 */
[----:B------:R-:W-:Y:S01]  /*4e30*/  FSEL R30, R30, -INF , !P0 ;  /* 0xff8000001e1e7808 */ /* 0x000fe20004000000 */
[----:B------:R-:W0:Y:S01]  /*4e40*/  SHFL.BFLY PT, R4, R7, 0x2, 0x1f ;  /* 0x0c401f0007047f89 */ /* 0x000e2200000e0000 */
[----:B------:R-:W-:Y:S02]  /*4e50*/  ISETP.GT.AND P1, PT, R5, 0x10, P1 ;  /* 0x000000100500780c */ /* 0x000fe40000f24270 */
[----:B------:R-:W-:Y:S01]  /*4e60*/  PLOP3.LUT P0, PT, PT, PT, UP4, 0x40, 0x0 ;  /* 0x000000000000781c */ /* 0x000fe20003f0e848 */
[----:B------:R-:W-:Y:S01]  /*4e70*/  UISETP.NE.AND UP4, UPT, UR11, URZ, UPT ;  /* 0x0000003f0b00728c */ /* 0x000fe2000bf85270 */
[----:B------:R-:W-:-:S02]  /*4e80*/  ISETP.LT.OR P1, PT, R6, 0x11, P1 ;  /* 0x000000110600780c */ /* 0x000fc40000f21670 */
[C---:B------:R-:W-:Y:S02]  /*4e90*/  ISETP.GT.AND P3, PT, R5.reuse, 0x11, P3 ;  /* 0x000000110500780c */ /* 0x040fe40001f64270 */
[----:B------:R-:W-:Y:S02]  /*4ea0*/  FSEL R34, R34, -INF , !P1 ;  /* 0xff80000022227808 */ /* 0x000fe40004800000 */
[----:B------:R-:W-:Y:S02]  /*4eb0*/  ISETP.LT.OR P3, PT, R6, 0x12, P3 ;  /* 0x000000120600780c */ /* 0x000fe40001f61670 */
[----:B------:R-:W-:Y:S02]  /*4ec0*/  ISETP.GT.AND P0, PT, R5, 0x18, P0 ;  /* 0x000000180500780c */ /* 0x000fe40000704270 */
[----:B------:R-:W-:Y:S01]  /*4ed0*/  PLOP3.LUT P1, PT, PT, PT, UP6, 0x40, 0x0 ;  /* 0x000000000000781c */ /* 0x000fe20003f2e868 */
[----:B------:R-:W-:Y:S01]  /*4ee0*/  UISETP.NE.AND UP6, UPT, UR15, URZ, UPT ;  /* 0x0000003f0f00728c */ /* 0x000fe2000bfc5270 */
[----:B------:R-:W-:-:S02]  /*4ef0*/  FSEL R35, R35, -INF , !P3 ;  /* 0xff80000023237808 */ /* 0x000fc40005800000 */
[----:B------:R-:W-:Y:S02]  /*4f00*/  ISETP.LT.OR P0, PT, R6, 0x19, P0 ;  /* 0x000000190600780c */ /* 0x000fe40000701670 */
[----:B------:R-:W-:Y:S02]  /*4f10*/  PLOP3.LUT P3, PT, PT, PT, UP0, 0x40, 0x0 ;  /* 0x000000000000781c */ /* 0x000fe40003f6e808 */
[----:B------:R-:W-:Y:S02]  /*4f20*/  ISETP.GT.AND P1, PT, R5, 0x20, P1 ;  /* 0x000000200500780c */ /* 0x000fe40000f24270 */
[----:B0-----:R-:W-:Y:S02]  /*4f30*/  FMNMX.FTZ R12, R7, R4, !PT ;  /* 0x00000004070c7209 */ /* 0x001fe40007810000 */
[----:B------:R-:W-:Y:S02]  /*4f40*/  FMNMX.FTZ R7, R26, R27, !PT ;  /* 0x0000001b1a077209 */ /* 0x000fe40007810000 */
[----:B------:R-:W-:Y:S01]  /*4f50*/  FSEL R38, R38, -INF , !P0 ;  /* 0xff80000026267808 */ /* 0x000fe20004000000 */
[----:B------:R-:W0:Y:S01]  /*4f60*/  SHFL.BFLY PT, R13, R12, 0x1, 0x1f ;  /* 0x0c201f000c0d7f89 */ /* 0x000e2200000e0000 */
[----:B------:R-:W-:-:S02]  /*4f70*/  PLOP3.LUT P0, PT, PT, PT, UP1, 0x40, 0x0 ;  /* 0x000000000000781c */ /* 0x000fc40003f0e818 */
[----:B------:R-:W-:Y:S02]  /*4f80*/  ISETP.LT.OR P1, PT, R6, 0x21, P1 ;  /* 0x000000210600780c */ /* 0x000fe40000f21670 */
[C---:B------:R-:W-:Y:S02]  /*4f90*/  ISETP.GT.AND P3, PT, R5.reuse, 0x21, P3 ;  /* 0x000000210500780c */ /* 0x040fe40001f64270 */
[----:B------:R-:W-:Y:S02]  /*4fa0*/  FSEL R42, R42, -INF , !P1 ;  /* 0xff8000002a2a7808 */ /* 0x000fe40004800000 */
[----:B------:R-:W-:Y:S02]  /*4fb0*/  ISETP.GT.AND P0, PT, R5, 0x28, P0 ;  /* 0x000000280500780c */ /* 0x000fe40000704270 */
[----:B------:R-:W-:Y:S02]  /*4fc0*/  ISETP.LT.OR P3, PT, R6, 0x22, P3 ;  /* 0x000000220600780c */ /* 0x000fe40001f61670 */
[----:B------:R-:W-:-:S02]  /*4fd0*/  PLOP3.LUT P1, PT, PT, PT, UP3, 0x40, 0x0 ;  /* 0x000000000000781c */ /* 0x000fc40003f2e838 */
[----:B------:R-:W-:Y:S02]  /*4fe0*/  ISETP.LT.OR P0, PT, R6, 0x29, P0 ;  /* 0x000000290600780c */ /* 0x000fe40000701670 */
[----:B------:R-:W-:Y:S02]  /*4ff0*/  FSEL R43, R43, -INF , !P3 ;  /* 0xff8000002b2b7808 */ /* 0x000fe40005800000 */
[----:B------:R-:W-:Y:S02]  /*5000*/  PLOP3.LUT P3, PT, PT, PT, UP4, 0x40, 0x0 ;  /* 0x000000000000781c */ /* 0x000fe40003f6e848 */
[----:B------:R-:W-:Y:S02]  /*5010*/  FSEL R46, R46, -INF , !P0 ;  /* 0xff8000002e2e7808 */ /* 0x000fe40004000000 */
[----:B------:R-:W-:Y:S02]  /*5020*/  ISETP.GT.AND P1, PT, R5, 0x30, P1 ;  /* 0x000000300500780c */ /* 0x000fe40000f24270 */
[----:B0-----:R-:W-:-:S02]  /*5030*/  FMNMX.FTZ R4, R12, R13, !PT ;  /* 0x0000000d0c047209 */ /* 0x001fc40007810000 */
[----:B------:R-:W-:Y:S02]  /*5040*/  FMNMX.FTZ R12, R30, R7, !PT ;  /* 0x000000071e0c7209 */ /* 0x000fe40007810000 */
[C---:B------:R-:W-:Y:S01]  /*5050*/  FSETP.NEU.FTZ.AND P2, PT, R4.reuse, -INF , PT ;  /* 0xff8000000400780b */ /* 0x040fe20003f5d000 */
[----:B------:R-:W-:Y:S01]  /*5060*/  FMUL.FTZ R13, R4, UR10 ;  /* 0x0000000a040d7c20 */ /* 0x000fe20008410000 */
[----:B------:R-:W-:Y:S02]  /*5070*/  ISETP.GT.AND P3, PT, R5, 0x31, P3 ;  /* 0x000000310500780c */ /* 0x000fe40001f64270 */
[C---:B------:R-:W-:Y:S02]  /*5080*/  ISETP.LT.OR P1, PT, R6.reuse, 0x31, P1 ;  /* 0x000000310600780c */ /* 0x040fe40000f21670 */
[----:B------:R-:W-:Y:S02]  /*5090*/  FSEL R13, R13, RZ, P2 ;  /* 0x000000ff0d0d7208 */ /* 0x000fe40001000000 */
[----:B------:R-:W-:Y:S01]  /*50a0*/  PLOP3.LUT P2, PT, PT, PT, UP5, 0x40, 0x0 ;  /* 0x000000000000781c */ /* 0x000fe20003f4e858 */
[----:B------:R-:W-:Y:S01]  /*50b0*/  UISETP.NE.AND UP5, UPT, UR23, URZ, UPT ;  /* 0x0000003f1700728c */ /* 0x000fe2000bfa5270 */
[----:B------:R-:W-:Y:S01]  /*50c0*/  ISETP.LT.OR P3, PT, R6, 0x32, P3 ;  /* 0x000000320600780c */ /* 0x000fe20001f61670 */
[--C-:B------:R-:W-:Y:S01]  /*50d0*/  FFMA.FTZ R14, R24, UR10, -R13.reuse ;  /* 0x0000000a180e7c23 */ /* 0x100fe2000801080d */
[----:B------:R-:W-:Y:S01]  /*50e0*/  ISETP.GT.AND P2, PT, R5, 0x9, P2 ;  /* 0x000000090500780c */ /* 0x000fe20001744270 */
[--C-:B------:R-:W-:Y:S01]  /*50f0*/  FFMA.FTZ R24, R32, UR10, -R13.reuse ;  /* 0x0000000a20187c23 */ /* 0x100fe2000801080d */
[----:B------:R-:W-:Y:S01]  /*5100*/  FSEL R50, R50, -INF , !P1 ;  /* 0xff80000032327808 */ /* 0x000fe20004800000 */
[--C-:B------:R-:W-:Y:S01]  /*5110*/  FFMA.FTZ R32, R40, UR10, -R13.reuse ;  /* 0x0000000a28207c23 */ /* 0x100fe2000801080d */
[----:B------:R-:W-:Y:S01]  /*5120*/  ISETP.LT.OR P2, PT, R6, 0xa, P2 ;  /* 0x0000000a0600780c */ /* 0x000fe20001741670 */
[----:B------:R-:W-:Y:S01]  /*5130*/  MUFU.EX2 R14, R14 ;  /* 0x0000000e000e7308 */ /* 0x000fe20000000800 */
[----:B------:R-:W-:Y:S01]  /*5140*/  FSEL R51, R51, -INF , !P3 ;  /* 0xff80000033337808 */ /* 0x000fe20005800000 */
[--C-:B------:R-:W-:Y:S01]  /*5150*/  FFMA.FTZ R29, R60, UR10, -R13.reuse ;  /* 0x0000000a3c1d7c23 */ /* 0x100fe2000801080d */
[----:B------:R-:W-:Y:S01]  /*5160*/  FSEL R31, R31, -INF , !P2 ;  /* 0xff8000001f1f7808 */ /* 0x000fe20005000000 */
[--C-:B------:R-:W-:Y:S01]  /*5170*/  FFMA.FTZ R37, R64, UR10, -R13.reuse ;  /* 0x0000000a40257c23 */ /* 0x100fe2000801080d */
[----:B------:R-:W-:Y:S01]  /*5180*/  PLOP3.LUT P2, PT, PT, PT, UP5, 0x40, 0x0 ;  /* 0x000000000000781c */ /* 0x000fe20003f4e858 */
[----:B------:R-:W-:Y:S01]  /*5190*/  UISETP.NE.AND UP5, UPT, UR14, URZ, UPT ;  /* 0x0000003f0e00728c */ /* 0x000fe2000bfa5270 */
[----:B------:R-:W-:Y:S01]  /*51a0*/  FMNMX.FTZ R7, R31, R12, !PT ;  /* 0x0000000c1f077209 */ /* 0x000fe20007810000 */
[--C-:B------:R-:W-:Y:S01]  /*51b0*/  FFMA.FTZ R40, R48, UR10, -R13.reuse ;  /* 0x0000000a30287c23 */ /* 0x100fe2000801080d */
[----:B------:R-:W-:Y:S01]  /*51c0*/  ISETP.GT.AND P2, PT, R5, 0x19, P2 ;  /* 0x000000190500780c */ /* 0x000fe20001744270 */
[----:B------:R-:W-:Y:S01]  /*51d0*/  FFMA.FTZ R41, R66, UR10, -R13 ;  /* 0x0000000a42297c23 */ /* 0x000fe2000801080d */
[----:B------:R-:W-:Y:S01]  /*51e0*/  FMNMX.FTZ R12, R34, R7, !PT ;  /* 0x00000007220c7209 */ /* 0x000fe20007810000 */
[----:B------:R-:W-:Y:S01]  /*51f0*/  MUFU.EX2 R24, R24 ;  /* 0x0000001800187308 */ /* 0x000fe20000000800 */
[----:B------:R-:W-:-:S02]  /*5200*/  ISETP.LT.OR P2, PT, R6, 0x1a, P2 ;  /* 0x0000001a0600780c */ /* 0x000fc40001741670 */
[----:B------:R-:W-:Y:S02]  /*5210*/  FMNMX.FTZ R7, R35, R12, !PT ;  /* 0x0000000c23077209 */ /* 0x000fe40007810000 */
[----:B------:R-:W-:Y:S02]  /*5220*/  FSEL R39, R39, -INF , !P2 ;  /* 0xff80000027277808 */ /* 0x000fe40005000000 */
[----:B------:R-:W-:Y:S01]  /*5230*/  FMNMX.FTZ R12, R38, R7, !PT ;  /* 0x00000007260c7209 */ /* 0x000fe20007810000 */
[----:B------:R-:W-:Y:S01]  /*5240*/  MUFU.EX2 R29, R29 ;  /* 0x0000001d001d7308 */ /* 0x000fe20000000800 */
[----:B------:R-:W-:Y:S02]  /*5250*/  PLOP3.LUT P2, PT, PT, PT, UP2, 0x40, 0x0 ;  /* 0x000000000000781c */ /* 0x000fe40003f4e828 */
[----:B------:R-:W-:Y:S02]  /*5260*/  FMNMX.FTZ R7, R39, R12, !PT ;  /* 0x0000000c27077209 */ /* 0x000fe40007810000 */
[----:B------:R-:W-:-:S02]  /*5270*/  ISETP.GT.AND P2, PT, R5, 0x29, P2 ;  /* 0x000000290500780c */ /* 0x000fc40001744270 */
[----:B------:R-:W-:Y:S01]  /*5280*/  FMNMX.FTZ R12, R42, R7, !PT ;  /* 0x000000072a0c7209 */ /* 0x000fe20007810000 */
[----:B------:R-:W-:Y:S01]  /*5290*/  MUFU.EX2 R32, R32 ;  /* 0x0000002000207308 */ /* 0x000fe20000000800 */
[----:B------:R-:W-:Y:S02]  /*52a0*/  ISETP.LT.OR P2, PT, R6, 0x2a, P2 ;  /* 0x0000002a0600780c */ /* 0x000fe40001741670 */
[----:B------:R-:W-:Y:S02]  /*52b0*/  FMNMX.FTZ R7, R43, R12, !PT ;  /* 0x0000000c2b077209 */ /* 0x000fe40007810000 */
[----:B------:R-:W-:Y:S02]  /*52c0*/  FSEL R47, R47, -INF , !P2 ;  /* 0xff8000002f2f7808 */ /* 0x000fe40005000000 */
[----:B------:R-:W-:Y:S01]  /*52d0*/  PLOP3.LUT P0, PT, PT, PT, UP5, 0x40, 0x0 ;  /* 0x000000000000781c */ /* 0x000fe20003f0e858 */
[----:B------:R-:W-:Y:S01]  /*52e0*/  MUFU.EX2 R37, R37 ;  /* 0x0000002500257308 */ /* 0x000fe20000000800 */
[----:B------:R-:W-:-:S02]  /*52f0*/  PLOP3.LUT P2, PT, PT, PT, UP6, 0x40, 0x0 ;  /* 0x000000000000781c */ /* 0x000fc40003f4e868 */
[----:B------:R-:W-:Y:S01]  /*5300*/  FMNMX.FTZ R12, R46, R7, !PT ;  /* 0x000000072e0c7209 */ /* 0x000fe20007810000 */
[--C-:B------:R-:W-:Y:S01]  /*5310*/  FFMA.FTZ R7, R20, UR10, -R13.reuse ;  /* 0x0000000a14077c23 */ /* 0x100fe2000801080d */
[C---:B------:R-:W-:Y:S01]  /*5320*/  ISETP.GT.AND P0, PT, R5.reuse, 0x38, P0 ;  /* 0x000000380500780c */ /* 0x040fe20000704270 */
[----:B------:R-:W-:Y:S01]  /*5330*/  FFMA.FTZ R20, R56, UR10, -R13 ;  /* 0x0000000a38147c23 */ /* 0x000fe2000801080d */
[----:B------:R-:W-:Y:S01]  /*5340*/  ISETP.GT.AND P2, PT, R5, 0x39, P2 ;  /* 0x000000390500780c */ /* 0x000fe20001744270 */
[----:B------:R0:W3:Y:S01]  /*5350*/  MUFU.EX2 R15, R7 ;  /* 0x00000007000f7308 */ /* 0x0000e20000000800 */
[----:B------:R-:W-:Y:S02]  /*5360*/  FMNMX.FTZ R5, R47, R12, !PT ;  /* 0x0000000c2f057209 */ /* 0x000fe40007810000 */
[----:B------:R-:W-:Y:S02]  /*5370*/  ISETP.LT.OR P0, PT, R6, 0x39, P0 ;  /* 0x000000390600780c */ /* 0x000fe40000701670 */
[----:B------:R-:W-:-:S02]  /*5380*/  FMNMX.FTZ R12, R50, R5, !PT ;  /* 0x00000005320c7209 */ /* 0x000fc40007810000 */
[----:B------:R-:W-:Y:S01]  /*5390*/  ISETP.LT.OR P2, PT, R6, 0x3a, P2 ;  /* 0x0000003a0600780c */ /* 0x000fe20001741670 */
[----:B------:R4:W-:Y:S01]  /*53a0*/  MUFU.EX2 R21, R20 ;  /* 0x0000001400157308 */ /* 0x0009e20000000800 */
[----:B------:R-:W-:Y:S01]  /*53b0*/  FSEL R54, R54, -INF , !P0 ;  /* 0xff80000036367808 */ /* 0x000fe20004000000 */
[--C-:B0-----:R-:W-:Y:S01]  /*53c0*/  FFMA.FTZ R7, R58, UR10, -R13.reuse ;  /* 0x0000000a3a077c23 */ /* 0x101fe2000801080d */
[----:B------:R-:W-:Y:S01]  /*53d0*/  FMNMX.FTZ R5, R51, R12, !PT ;  /* 0x0000000c33057209 */ /* 0x000fe20007810000 */
[--C-:B------:R-:W-:Y:S01]  /*53e0*/  FFMA.FTZ R12, R28, UR10, -R13.reuse ;  /* 0x0000000a1c0c7c23 */ /* 0x100fe2000801080d */
[----:B------:R-:W-:Y:S01]  /*53f0*/  FSEL R55, R55, -INF , !P2 ;  /* 0xff80000037377808 */ /* 0x000fe20005000000 */
[--C-:B------:R-:W-:Y:S01]  /*5400*/  FFMA.FTZ R28, R36, UR10, -R13.reuse ;  /* 0x0000000a241c7c23 */ /* 0x100fe2000801080d */
[----:B------:R-:W-:Y:S01]  /*5410*/  FMNMX.FTZ R6, R54, R5, !PT ;  /* 0x0000000536067209 */ /* 0x000fe20007810000 */
[----:B------:R-:W0:Y:S01]  /*5420*/  MUFU.EX2 R25, R7 ;  /* 0x0000000700197308 */ /* 0x000e220000000800 */
[--C-:B----4-:R-:W-:Y:S01]  /*5430*/  FFMA.FTZ R20, R62, UR10, -R13.reuse ;  /* 0x0000000a3e147c23 */ /* 0x110fe2000801080d */
[----:B------:R-:W-:Y:S01]  /*5440*/  FFMA.FTZ R36, R44, UR10, -R13 ;  /* 0x0000000a2c247c23 */ /* 0x000fe2000801080d */
[----:B------:R-:W-:-:S02]  /*5450*/  FMNMX.FTZ R6, R55, R6, !PT ;  /* 0x0000000637067209 */ /* 0x000fc40007810000 */
[----:B---3--:R-:W-:-:S03]  /*5460*/  F2FP.BF16.F32.PACK_AB R152, R15, R14 ;  /* 0x0000000e0f98723e */ /* 0x008fc600000010ff */
[----:B------:R-:W3:Y:S01]  /*5470*/  SHFL.BFLY PT, R5, R6, 0x2, 0x1f ;  /* 0x0c401f0006057f89 */ /* 0x000ee200000e0000 */
[----:B------:R-:W4:Y:S08]  /*5480*/  MUFU.EX2 R33, R20 ;  /* 0x0000001400217308 */ /* 0x000f300000000800 */
[----:B------:R-:W5:Y:S01]  /*5490*/  MUFU.EX2 R12, R12 ;  /* 0x0000000c000c7308 */ /* 0x000f620000000800 */
[----:B0-----:R-:W-:-:S07]  /*54a0*/  F2FP.BF16.F32.PACK_AB R156, R25, R24 ;  /* 0x00000018199c723e */ /* 0x001fce00000010ff */
[----:B------:R-:W0:Y:S01]  /*54b0*/  MUFU.EX2 R28, R28 ;  /* 0x0000001c001c7308 */ /* 0x000e220000000800 */
[----:B----4-:R-:W-:Y:S02]  /*54c0*/  F2FP.BF16.F32.PACK_AB R160, R33, R32 ;  /* 0x0000002021a0723e */ /* 0x010fe400000010ff */
[----:B---3--:R-:W-:-:S05]  /*54d0*/  FMNMX.FTZ R5, R6, R5, !PT ;  /* 0x0000000506057209 */ /* 0x008fca0007810000 */
[----:B------:R-:W3:Y:S01]  /*54e0*/  MUFU.EX2 R36, R36 ;  /* 0x0000002400247308 */ /* 0x000ee20000000800 */
[----:B-----5:R-:W-:Y:S01]  /*54f0*/  F2FP.BF16.F32.PACK_AB R154, R21, R12 ;  /* 0x0000000c159a723e */ /* 0x020fe200000010ff */
[----:B------:R-:W4:Y:S06]  /*5500*/  SHFL.BFLY PT, R6, R5, 0x1, 0x1f ;  /* 0x0c201f0005067f89 */ /* 0x000f2c00000e0000 */
[----:B------:R-:W-:Y:S01]  /*5510*/  MUFU.EX2 R40, R40 ;  /* 0x0000002800287308 */ /* 0x000fe20000000800 */
[----:B0-----:R-:W-:-:S07]  /*5520*/  F2FP.BF16.F32.PACK_AB R158, R29, R28 ;  /* 0x0000001c1d9e723e */ /* 0x001fce00000010ff */
[----:B------:R-:W0:Y:S01]  /*5530*/  MUFU.EX2 R41, R41 ;  /* 0x0000002900297308 */ /* 0x000e220000000800 */
[----:B---3--:R-:W-:Y:S02]  /*5540*/  F2FP.BF16.F32.PACK_AB R162, R37, R36 ;  /* 0x0000002425a2723e */ /* 0x008fe400000010ff */
[----:B----4-:R-:W-:Y:S01]  /*5550*/  FMNMX.FTZ R7, R5, R6, !PT ;  /* 0x0000000605077209 */ /* 0x010fe20007810000 */
[--C-:B------:R-:W-:Y:S01]  /*5560*/  FFMA.FTZ R5, R52, UR10, -R13.reuse ;  /* 0x0000000a34057c23 */ /* 0x100fe2000801080d */
[----:B------:R-:W-:Y:S02]  /*5570*/  FFMA.FTZ R13, R68, UR10, -R13 ;  /* 0x0000000a440d7c23 */ /* 0x000fe4000801080d */
[C---:B------:R-:W-:Y:S01]  /*5580*/  FSETP.NEU.FTZ.AND P0, PT, R7.reuse, -INF , PT ;  /* 0xff8000000700780b */ /* 0x040fe20003f1d000 */
[----:B------:R-:W-:Y:S01]  /*5590*/  FMUL.FTZ R6, R7, UR10 ;  /* 0x0000000a07067c20 */ /* 0x000fe20008410000 */
[----:B0-----:R-:W-:Y:S01]  /*55a0*/  F2FP.BF16.F32.PACK_AB R164, R41, R40 ;  /* 0x0000002829a4723e */ /* 0x001fe200000010ff */
[----:B------:R-:W-:Y:S03]  /*55b0*/  MUFU.EX2 R5, R5 ;  /* 0x0000000500057308 */ /* 0x000fe60000000800 */
[----:B------:R-:W-:-:S05]  /*55c0*/  FSEL R20, R6, RZ, P0 ;  /* 0x000000ff06147208 */ /* 0x000fca0000000000 */
[--C-:B------:R-:W-:Y:S01]  /*55d0*/  FFMA.FTZ R26, R26, UR10, -R20.reuse ;  /* 0x0000000a1a1a7c23 */ /* 0x100fe20008010814 */
[--C-:B------:R-:W-:Y:S01]  /*55e0*/  FFMA.FTZ R27, R27, UR10, -R20.reuse ;  /* 0x0000000a1b1b7c23 */ /* 0x100fe20008010814 */
[--C-:B------:R-:W-:Y:S01]  /*55f0*/  FFMA.FTZ R30, R30, UR10, -R20.reuse ;  /* 0x0000000a1e1e7c23 */ /* 0x100fe20008010814 */
[--C-:B------:R-:W-:Y:S01]  /*5600*/  FFMA.FTZ R31, R31, UR10, -R20.reuse ;  /* 0x0000000a1f1f7c23 */ /* 0x100fe20008010814 */
[--C-:B------:R-:W-:Y:S01]  /*5610*/  FFMA.FTZ R34, R34, UR10, -R20.reuse ;  /* 0x0000000a22227c23 */ /* 0x100fe20008010814 */
[--C-:B------:R-:W-:Y:S01]  /*5620*/  FFMA.FTZ R35, R35, UR10, -R20.reuse ;  /* 0x0000000a23237c23 */ /* 0x100fe20008010814 */
        /* <DEDUP_REMOVED lines=8> */
[----:B------:R-:W0:Y:S01]  /*56b0*/  MUFU.EX2 R27, R27 ;  /* 0x0000001b001b7308 */ /* 0x000e220000000800 */
[--C-:B------:R-:W-:Y:S01]  /*56c0*/  FFMA.FTZ R51, R51, UR10, -R20.reuse ;  /* 0x0000000a33337c23 */ /* 0x100fe20008010814 */
[--C-:B------:R-:W-:Y:S01]  /*56d0*/  FFMA.FTZ R54, R54, UR10, -R20.reuse ;  /* 0x0000000a36367c23 */ /* 0x100fe20008010814 */
[----:B------:R-:W-:-:S05]  /*56e0*/  FFMA.FTZ R20, R55, UR10, -R20 ;  /* 0x0000000a37147c23 */ /* 0x000fca0008010814 */
[----:B------:R-:W-:Y:S08]  /*56f0*/  MUFU.EX2 R30, R30 ;  /* 0x0000001e001e7308 */ /* 0x000ff00000000800 */
[----:B------:R-:W3:Y:S01]  /*5700*/  MUFU.EX2 R31, R31 ;  /* 0x0000001f001f7308 */ /* 0x000ee20000000800 */
[----:B0-----:R-:W-:-:S07]  /*5710*/  F2FP.BF16.F32.PACK_AB R153, R27, R26 ;  /* 0x0000001a1b99723e */ /* 0x001fce00000010ff */
[----:B------:R0:W4:Y:S08]  /*5720*/  MUFU.EX2 R6, R13 ;  /* 0x0000000d00067308 */ /* 0x0001300000000800 */
[----:B------:R-:W5:Y:S01]  /*5730*/  MUFU.EX2 R34, R34 ;  /* 0x0000002200227308 */ /* 0x000f620000000800 */
[----:B0-----:R-:W-:Y:S01]  /*5740*/  FADD.FTZ R13, R14, R15 ;  /* 0x0000000f0e0d7221 */ /* 0x001fe20000010000 */
[----:B---3--:R-:W-:-:S03]  /*5750*/  F2FP.BF16.F32.PACK_AB R155, R31, R30 ;  /* 0x0000001e1f9b723e */ /* 0x008fc600000010ff */
[----:B------:R-:W-:Y:S01]  /*5760*/  FADD.FTZ R44, R12, R13 ;  /* 0x0000000d0c2c7221 */ /* 0x000fe20000010000 */
[----:B------:R-:W-:Y:S01]  /*5770*/  FADD.FTZ R13, R26, R27 ;  /* 0x0000001b1a0d7221 */ /* 0x000fe20000010000 */
[----:B------:R0:W-:Y:S01]  /*5780*/  STSM.16.M88.4 [R19+0x26800], R152 ;  /* 0x0268009813007844 */ /* 0x0001e20000000200 */
[----:B------:R-:W3:Y:S01]  /*5790*/  MUFU.EX2 R35, R35 ;  /* 0x0000002300237308 */ /* 0x000ee20000000800 */
[----:B------:R-:W-:Y:S01]  /*57a0*/  FADD.FTZ R45, R21, R44 ;  /* 0x0000002c152d7221 */ /* 0x000fe20000010000 */
[----:B------:R-:W-:Y:S01]  /*57b0*/  FADD.FTZ R44, R30, R13 ;  /* 0x0000000d1e2c7221 */ /* 0x000fe20000010000 */
[----:B----4-:R-:W-:Y:S02]  /*57c0*/  F2FP.BF16.F32.PACK_AB R166, R6, R5 ;  /* 0x0000000506a6723e */ /* 0x010fe400000010ff */
[----:B------:R-:W-:Y:S01]  /*57d0*/  FADD.FTZ R48, R24, R45 ;  /* 0x0000002d18307221 */ /* 0x000fe20000010000 */
[----:B------:R-:W-:Y:S02]  /*57e0*/  FADD.FTZ R13, R31, R44 ;  /* 0x0000002c1f0d7221 */ /* 0x000fe40000010000 */
[----:B------:R-:W4:Y:S01]  /*57f0*/  MUFU.EX2 R38, R38 ;  /* 0x0000002600267308 */ /* 0x000f220000000800 */
[----:B------:R-:W-:Y:S01]  /*5800*/  FADD.FTZ R45, R25, R48 ;  /* 0x00000030192d7221 */ /* 0x000fe20000010000 */
[----:B-----5:R-:W-:-:S03]  /*5810*/  FADD.FTZ R44, R34, R13 ;  /* 0x0000000d222c7221 */ /* 0x020fc60000010000 */
[----:B------:R-:W-:-:S03]  /*5820*/  FADD.FTZ R48, R28, R45 ;  /* 0x0000002d1c307221 */ /* 0x000fc60000010000 */
[----:B------:R-:W5:Y:S01]  /*5830*/  MUFU.EX2 R39, R39 ;  /* 0x0000002700277308 */ /* 0x000f620000000800 */
[----:B---3--:R-:W-:Y:S01]  /*5840*/  FADD.FTZ R13, R35, R44 ;  /* 0x0000002c230d7221 */ /* 0x008fe20000010000 */
[----:B------:R-:W-:Y:S01]  /*5850*/  FADD.FTZ R15, R29, R48 ;  /* 0x000000301d0f7221 */ /* 0x000fe20000010000 */
[----:B------:R-:W-:-:S03]  /*5860*/  F2FP.BF16.F32.PACK_AB R157, R35, R34 ;  /* 0x00000022239d723e */ /* 0x000fc600000010ff */
[----:B------:R-:W-:Y:S02]  /*5870*/  FADD.FTZ R14, R32, R15 ;  /* 0x0000000f200e7221 */ /* 0x000fe40000010000 */
[----:B------:R-:W3:Y:S01]  /*5880*/  MUFU.EX2 R42, R42 ;  /* 0x0000002a002a7308 */ /* 0x000ee20000000800 */
[----:B----4-:R-:W-:Y:S01]  /*5890*/  FADD.FTZ R12, R38, R13 ;  /* 0x0000000d260c7221 */ /* 0x010fe20000010000 */
[----:B------:R-:W-:-:S06]  /*58a0*/  FADD.FTZ R21, R33, R14 ;  /* 0x0000000e21157221 */ /* 0x000fcc0000010000 */
[----:B------:R-:W4:Y:S01]  /*58b0*/  MUFU.EX2 R43, R43 ;  /* 0x0000002b002b7308 */ /* 0x000f220000000800 */
[C---:B-----5:R-:W-:Y:S01]  /*58c0*/  FADD.FTZ R15, R39.reuse, R12 ;  /* 0x0000000c270f7221 */ /* 0x060fe20000010000 */
[----:B------:R-:W-:-:S05]  /*58d0*/  F2FP.BF16.F32.PACK_AB R159, R39, R38 ;  /* 0x00000026279f723e */ /* 0x000fca00000010ff */
[----:B------:R0:W-:Y:S01]  /*58e0*/  STSM.16.M88.4 [R184], R156 ;  /* 0x0000009cb8007844 */ /* 0x0001e20000000200 */
[----:B------:R-:W5:Y:S01]  /*58f0*/  MUFU.EX2 R46, R46 ;  /* 0x0000002e002e7308 */ /* 0x000f620000000800 */
[----:B---3--:R-:W-:-:S07]  /*5900*/  FADD.FTZ R12, R42, R15 ;  /* 0x0000000f2a0c7221 */ /* 0x008fce0000010000 */
[----:B------:R-:W3:Y:S01]  /*5910*/  MUFU.EX2 R47, R47 ;  /* 0x0000002f002f7308 */ /* 0x000ee20000000800 */
[C---:B----4-:R-:W-:Y:S01]  /*5920*/  FADD.FTZ R15, R43.reuse, R12 ;  /* 0x0000000c2b0f7221 */ /* 0x050fe20000010000 */
[----:B------:R-:W-:Y:S01]  /*5930*/  FADD.FTZ R12, R36, R21 ;  /* 0x00000015240c7221 */ /* 0x000fe20000010000 */
[----:B------:R-:W-:-:S03]  /*5940*/  F2FP.BF16.F32.PACK_AB R161, R43, R42 ;  /* 0x0000002a2ba1723e */ /* 0x000fc600000010ff */
[----:B------:R-:W-:Y:S02]  /*5950*/  FADD.FTZ R37, R37, R12 ;  /* 0x0000000c25257221 */ /* 0x000fe40000010000 */
[----:B------:R-:W-:Y:S01]  /*5960*/  MUFU.EX2 R50, R50 ;  /* 0x0000003200327308 */ /* 0x000fe20000000800 */
[----:B-----5:R-:W-:Y:S01]  /*5970*/  FADD.FTZ R14, R46, R15 ;  /* 0x0000000f2e0e7221 */ /* 0x020fe20000010000 */
[----:B------:R-:W-:-:S04]  /*5980*/  FADD.FTZ R40, R40, R37 ;  /* 0x0000002528287221 */ /* 0x000fc80000010000 */
[----:B------:R-:W-:Y:S02]  /*5990*/  FADD.FTZ R40, R41, R40 ;  /* 0x0000002829287221 */ /* 0x000fe40000010000 */
[----:B------:R-:W4:Y:S01]  /*59a0*/  MUFU.EX2 R51, R51 ;  /* 0x0000003300337308 */ /* 0x000f220000000800 */
[C---:B---3--:R-:W-:Y:S01]  /*59b0*/  F2FP.BF16.F32.PACK_AB R163, R47.reuse, R46 ;  /* 0x0000002e2fa3723e */ /* 0x048fe200000010ff */
[----:B------:R-:W-:Y:S01]  /*59c0*/  FADD.FTZ R47, R47, R14 ;  /* 0x0000000e2f2f7221 */ /* 0x000fe20000010000 */
[----:B------:R-:W-:-:S03]  /*59d0*/  FADD.FTZ R5, R5, R40 ;  /* 0x0000002805057221 */ /* 0x000fc60000010000 */
[----:B------:R0:W-:Y:S01]  /*59e0*/  STSM.16.M88.4 [R22], R160 ;  /* 0x000000a016007844 */ /* 0x0001e20000000200 */
[----:B------:R-:W-:Y:S01]  /*59f0*/  FADD.FTZ R5, R6, R5 ;  /* 0x0000000506057221 */ /* 0x000fe20000010000 */
[----:B------:R-:W-:Y:S08]  /*5a00*/  MUFU.EX2 R54, R54 ;  /* 0x0000003600367308 */ /* 0x000ff00000000800 */
[----:B------:R-:W3:Y:S01]  /*5a10*/  MUFU.EX2 R13, R20 ;  /* 0x00000014000d7308 */ /* 0x000ee20000000800 */
[----:B----4-:R-:W-:Y:S01]  /*5a20*/  F2FP.BF16.F32.PACK_AB R165, R51, R50 ;  /* 0x0000003233a5723e */ /* 0x010fe200000010ff */
[----:B------:R-:W-:-:S04]  /*5a30*/  FADD.FTZ R50, R50, R47 ;  /* 0x0000002f32327221 */ /* 0x000fc80000010000 */
[----:B------:R-:W-:Y:S01]  /*5a40*/  FADD.FTZ R51, R51, R50 ;  /* 0x0000003233337221 */ /* 0x000fe20000010000 */
[----:B---3--:R-:W-:-:S03]  /*5a50*/  F2FP.BF16.F32.PACK_AB R167, R13, R54 ;  /* 0x000000360da7723e */ /* 0x008fc600000010ff */
[----:B------:R-:W-:Y:S02]  /*5a60*/  FADD.FTZ R54, R54, R51 ;  /* 0x0000003336367221 */ /* 0x000fe40000010000 */
[----:B------:R0:W-:Y:S02]  /*5a70*/  STSM.16.M88.4 [R23], R164 ;  /* 0x000000a417007844 */ /* 0x0001e40000000200 */
[----:B------:R-:W-:Y:S01]  /*5a80*/  FADD.FTZ R6, R13, R54 ;  /* 0x000000360d067221 */ /* 0x000fe20000010000 */
[----:B------:R-:W-:Y:S06]  /*5a90*/  @!P4 BRA `(.L_x_4385) ;  /* 0x000000000004c947 */ /* 0x000fec0003800000 */
[----:B------:R-:W-:Y:S01]  /*5aa0*/  BPT.TRAP 0x1 ;  /* 0x000000040000795c */ /* 0x000fe20000300000 */
.L_x_4385:
[----:B------:R3:W4:Y:S01]  /*5ab0*/  SYNCS.PHASECHK.TRANS64.TRYWAIT P0, [R10+URZ+0x28c50], R11 ;  /* 0x028c500b0a0075a7 */ /* 0x000722000800017f */
[----:B------:R-:W-:Y:S05]  /*5ac0*/  @!P4 BRA `(.L_x_4386) ;  /* 0x000000000004c947 */ /* 0x000fea0003800000 */
[----:B------:R-:W-:Y:S01]  /*5ad0*/  BPT.TRAP 0x1 ;  /* 0x000000040000795c */ /* 0x000fe20000300000 */
.L_x_4386:
[----:B----4-:R-:W-:Y:S05]  /*5ae0*/  @P0 BRA `(.L_x_4387) ;  /* 0x0000000000080947 */ /* 0x010fea0003800000 */
[----:B------:R-:W4:Y:S02]  /*5af0*/  SYNCS.PHASECHK.TRANS64.TRYWAIT P0, [R10+URZ+0x28c50], R11 ;  /* 0x028c500b0a0075a7 */ /* 0x000f24000800017f */
[----:B----4-:R-:W-:Y:S05]  /*5b00*/  @!P0 BRA `(.L_x_4388) ;  /* 0x000000ec00948947 */ /* 0x010fea0003800000 */
.L_x_4387:
[----:B------:R-:W-:Y:S01]  /*5b10*/  ULEA UR11, UR37, UR45, 0xc ;  /* 0x0000002d250b7291 */ /* 0x000fe2000f8e603f */
[----:B------:R-:W-:Y:S01]  /*5b20*/  WARPGROUP.ARRIVE ;  /* 0x00000000000079c5 */ /* 0x000fe20000000000 */
[----:B------:R-:W-:Y:S01]  /*5b30*/  UMOV UR7, 0x40000040 ;  /* 0x4000004000077882 */ /* 0x000fe20000000000 */
[----:B------:R-:W-:Y:S01]  /*5b40*/  UIADD3 UR23, UR44, -UR40, URZ ;  /* 0x800000282c177290 */ /* 0x000fe2000fffe03f */
[----:B-1234-:R-:W-:Y:S01]  /*5b50*/  @!P5 VIADD R10, R10, 0x28c60 ;  /* 0x00028c600a0ad836 */ /* 0x01efe20000000000 */
[----:B------:R-:W-:Y:S02]  /*5b60*/  UIADD3 UR50, UR50, -0x2, URZ ;  /* 0xfffffffe32327890 */ /* 0x000fe4000fffe03f */
[----:B------:R-:W-:Y:S02]  /*5b70*/  UMOV UR6, UR11 ;  /* 0x0000000b00067c82 */ /* 0x000fe40008000000 */
[----:B------:R-:W-:Y:S01]  /*5b80*/  HGMMA.64x256x16.F32.BF16 R24, R152, gdesc[UR4].tnspB, RZ, !UPT, gsb0 ;  /* 0x43e0000498187df0 */ /* 0x000fe2000c0018ff */
[----:B------:R-:W-:Y:S01]  /*5b90*/  UIADD3 UR6, UR11, 0x80, URZ ;  /* 0x000000800b067890 */ /* 0x000fe2000fffe03f */
[----:B------:R-:W-:Y:S01]  /*5ba0*/  @!P5 PRMT R10, RZ, 0x654, R10 ;  /* 0x00000654ff0ad816 */ /* 0x000fe2000000000a */
[----:B------:R-:W-:Y:S01]  /*5bb0*/  UMOV UR7, 0x40000040 ;  /* 0x4000004000077882 */ /* 0x000fe20000000000 */
[----:B------:R-:W-:-:S02]  /*5bc0*/  WARPGROUP.DEPBAR.LE gsb0, 0x0 ;  /* 0x00008000000079c5 */ /* 0x000fc40000010000 */
        /* <DEDUP_REMOVED lines=15> */
[----:B------:R-:W-:-:S06]  /*5cc0*/  ULEA UR7, UR47, UR23, 0x6 ;  /* 0x000000172f077291 */ /* 0x000fcc000f8e303f */
[----:B------:R-:W-:Y:S01]  /*5cd0*/  VIADD R8, R8, UR7 ;  /* 0x0000000708087c36 */ /* 0x000fe20008000000 */
        /* <DEDUP_REMOVED lines=11> */
[----:B------:R-:W-:Y:S01]  /*5d90*/  ISETP.LT.AND P0, PT, RZ, UR7, PT ;  /* 0x00000007ff007c0c */ /* 0x000fe2000bf01270 */
[----:B------:R-:W-:-:S06]  /*5da0*/  UIADD3 UR6, UR7, -0x1, URZ ;  /* 0xffffffff07067890 */ /* 0x000fcc000fffe03f */
[----:B-1----:R-:W-:-:S06]  /*5db0*/  IMAD.U32 R10, RZ, RZ, UR6 ;  /* 0x00000006ff0a7e24 */ /* 0x002fcc000f8e00ff */
        /* <DEDUP_REMOVED lines=8> */
.L_x_4390:
[----:B------:R-:W-:-:S13]  /*5e40*/  ISETP.NE.AND P0, PT, R9, 0x1, PT ;  /* 0x000000010900780c */ /* 0x000fda0003f05270 */
[----:B------:R-:W1:Y:S02]  /*5e50*/  @P0 LDC.64 R12, c[0x0][0x9e8] ;  /* 0x00027a00ff0c0b82 */ /* 0x000e640000000a00 */
[----:B-1----:R-:W-:-:S05]  /*5e60*/  @P0 IMAD.HI.U32 R12, R10, R12, RZ ;  /* 0x0000000c0a0c0227 */ /* 0x002fca00078e00ff */
[----:B------:R-:W-:-:S07]  /*5e70*/  @P0 SHF.R.U32.HI R10, RZ, R13, R12 ;  /* 0x0000000dff0a0219 */ /* 0x000fce000001160c */
.L_x_4391:
[----:B------:R-:W-:-:S05]  /*5e80*/  IMAD R9, R10, R9, R9 ;  /* 0x000000090a097224 */ /* 0x000fca00078e0209 */
[----:B------:R-:W-:-:S07]  /*5e90*/  VIMNMX R8, R8, R9, PT ;  /* 0x0000000908087248 */ /* 0x000fce0003fe0100 */
.L_x_4389:
[----:B------:R-:W-:-:S04]  /*5ea0*/  SHF.R.S32.HI R9, RZ, 0x1f, R8 ;  /* 0x0000001fff097819 */ /* 0x000fc80000011408 */
[----:B------:R-:W-:-:S04]  /*5eb0*/  LEA.HI R9, R9, R8, RZ, 0x6 ;  /* 0x0000000809097211 */ /* 0x000fc800078f30ff */
[----:B------:R-:W-:-:S04]  /*5ec0*/  SHF.R.S32.HI R9, RZ, 0x6, R9 ;  /* 0x00000006ff097819 */ /* 0x000fc80000011409 */
[----:B-1----:R-:W-:-:S04]  /*5ed0*/  VIMNMX R10, R186, R9, !PT ;  /* 0x00000009ba0a7248 */ /* 0x002fc80007fe0100 */
[----:B------:R-:W-:-:S13]  /*5ee0*/  ISETP.LE.AND P0, PT, R10, UR50, PT ;  /* 0x000000320a007c0c */ /* 0x000fda000bf03270 */
[----:B------:R-:W-:Y:S05]  /*5ef0*/  @!P0 BRA `(.L_x_4392) ;  /* 0x0000002000c88947 */ /* 0x000fea0003800000 */
[----:B------:R-:W-:Y:S01]  /*5f00*/  VIADD R11, R0, UR23 ;  /* 0x00000017000b7c36 */ /* 0x000fe20008000000 */
[----:B------:R-:W-:Y:S01]  /*5f10*/  ULDC UR24, c[0x0][0x9e4] ;  /* 0x0002790000187ab9 */ /* 0x000fe20000000800 */
[----:B------:R-:W-:Y:S01]  /*5f20*/  ULDC UR20, c[0x0][0x9dc] ;  /* 0x0002770000147ab9 */ /* 0x000fe20000000800 */
[----:B------:R-:W-:Y:S01]  /*5f30*/  ULDC UR21, c[0x0][0x988] ;  /* 0x0002620000157ab9 */ /* 0x000fe20000000800 */
[----:B------:R-:W-:Y:S01]  /*5f40*/  VIADD R13, R11, 0x8 ;  /* 0x000000080b0d7836 */ /* 0x000fe20000000000 */
[----:B------:R-:W-:-:S04]  /*5f50*/  ULDC UR25, c[0x0][0x9e0] ;  /* 0x0002780000197ab9 */ /* 0x000fc80000000800 */
[----:B------:R-:W-:-:S07]  /*5f60*/  LOP3.LUT R15, RZ, R13, RZ, 0x33, !PT ;  /* 0x0000000dff0f7212 */ /* 0x000fce00078e33ff */
.L_x_4409:
[----:B------:R-:W-:-:S04]  /*5f70*/  UIADD3 UR22, UR37, 0x1, URZ ;  /* 0x0000000125167890 */ /* 0x000fc8000fffe03f */
[----:B------:R-:W-:-:S04]  /*5f80*/  UISETP.NE.AND UP0, UPT, UR22, 0x2, UPT ;  /* 0x000000021600788c */ /* 0x000fc8000bf05270 */
[----:B------:R-:W-:Y:S02]  /*5f90*/  USEL UR6, URZ, 0x1, UP0 ;  /* 0x000000013f067887 */ /* 0x000fe40008000000 */
[----:B------:R-:W-:-:S04]  /*5fa0*/  USEL UR22, UR22, URZ, UP0 ;  /* 0x0000003f16167287 */ /* 0x000fc80008000000 */
[----:B------:R-:W-:Y:S01]  /*5fb0*/  LOP3.LUT R2, R2, UR6, RZ, 0x3c, !PT ;  /* 0x0000000602027c12 */ /* 0x000fe2000f8e3cff */
[----:B01-3--:R-:W-:Y:S07]  /*5fc0*/  @!P4 BRA `(.L_x_4393) ;  /* 0x000000000004c947 */ /* 0x00bfee0003800000 */
[----:B------:R-:W-:Y:S01]  /*5fd0*/  BPT.TRAP 0x1 ;  /* 0x000000040000795c */ /* 0x000fe20000300000 */
.L_x_4393:
[----:B------:R-:W-:Y:S01]  /*5fe0*/  ULEA UR26, UR22, UR38, 0x3 ;  /* 0x00000026161a7291 */ /* 0x000fe2000f8e183f */
[----:B------:R-:W-:-:S08]  /*5ff0*/  SHF.L.U32 R12, R2, 0x1f, RZ ;  /* 0x0000001f020c7819 */ /* 0x000fd000000006ff */
[----:B------:R1:W2:Y:S01]  /*6000*/  SYNCS.PHASECHK.TRANS64.TRYWAIT P0, [UR26+0x28c30], R12 ;  /* 0x028c300cff0075a7 */ /* 0x0002a2000800015a */
[----:B------:R-:W-:Y:S05]  /*6010*/  @!P4 BRA `(.L_x_4394) ;  /* 0x000000000004c947 */ /* 0x000fea0003800000 */
[----:B------:R-:W-:Y:S01]  /*6020*/  BPT.TRAP 0x1 ;  /* 0x000000040000795c */ /* 0x000fe20000300000 */
.L_x_4394:
[----:B--2---:R-:W-:Y:S05]  /*6030*/  @P0 BRA `(.L_x_4395) ;  /* 0x0000000000080947 */ /* 0x004fea0003800000 */
[----:B------:R-:W2:Y:S02]  /*6040*/  SYNCS.PHASECHK.TRANS64.TRYWAIT P0, [UR26+0x28c30], R12 ;  /* 0x028c300cff0075a7 */ /* 0x000ea4000800015a */
[----:B--2---:R-:W-:Y:S05]  /*6050*/  @!P0 BRA `(.L_x_4396) ;  /* 0x000000e800548947 */ /* 0x004fea0003800000 */
.L_x_4395:
[----:B------:R-:W-:Y:S01]  /*6060*/  R2UR UR18, R3 ;  /* 0x00000000031272ca */ /* 0x000fe200000e0000 */
[----:B0-----:R-:W-:Y:S01]  /*6070*/  WARPGROUP.ARRIVE ;  /* 0x00000000000079c5 */ /* 0x001fe20000000000 */
[----:B------:R-:W-:Y:S01]  /*6080*/  UMOV UR19, 0x40000040 ;  /* 0x4000004000137882 */ /* 0x000fe20000000000 */
[----:B------:R-:W-:Y:S01]  /*6090*/  UMOV UR7, 0x40000040 ;  /* 0x4000004000077882 */ /* 0x000fe20000000000 */
[----:B------:R-:W-:Y:S01]  /*60a0*/  UMOV UR11, 0x40000040 ;  /* 0x40000040000b7882 */ /* 0x000fe20000000000 */
[----:B------:R-:W-:Y:S01]  /*60b0*/  UMOV UR15, 0x40000040 ;  /* 0x40000040000f7882 */ /* 0x000fe20000000000 */
[----:B------:R-:W-:Y:S01]  /*60c0*/  MOV R21, UR26 ;  /* 0x0000001a00157c02 */ /* 0x000fe20008000f00 */
[----:B--2---:R-:W-:-:S04]  /*60d0*/  IMAD.U32 R9, RZ, RZ, UR40 ;  /* 0x00000028ff097e24 */ /* 0x004fc8000f8e00ff */
[----:B------:R-:W-:Y:S02]  /*60e0*/  @!P5 VIADD R8, R21, 0x28c40 ;  /* 0x00028c401508d836 */ /* 0x000fe40000000000 */
[----:B------:R-:W-:-:S03]  /*60f0*/  ULEA UR18, UR22, UR18, 0x9 ;  /* 0x0000001216127291 */ /* 0x000fc6000f8e483f */
[----:B------:R-:W-:Y:S01]  /*6100*/  @!P5 PRMT R8, RZ, 0x654, R8 ;  /* 0x00000654ff08d816 */ /* 0x000fe20000000008 */
[----:B------:R-:W-:Y:S02]  /*6110*/  UIADD3 UR6, UR18, 0x2, URZ ;  /* 0x0000000212067890 */ /* 0x000fe4000fffe03f */
[----:B------:R-:W-:Y:S02]  /*6120*/  UIADD3 UR10, UR18, 0x4, URZ ;  /* 0x00000004120a7890 */ /* 0x000fe4000fffe03f */
[----:B------:R-:W-:Y:S02]  /*6130*/  UIADD3 UR14, UR18, 0x6, URZ ;  /* 0x00000006120e7890 */ /* 0x000fe4000fffe03f */
[----:B------:R-:W-:Y:S03]  /*6140*/  HGMMA.64x64x16.F32.BF16 R152, gdesc[UR16], RZ, !UPT, gsb0 ;  /* 0x00e00000109879f0 */ /* 0x000fe6000c0018ff */
[----:B------:R-:W-:-:S02]  /*6150*/  WARPGROUP.DEPBAR.LE gsb0, 0x0 ;  /* 0x00008000000079c5 */ /* 0x000fc40000010000 */
[----:B------:R-:W-:-:S06]  /*6160*/  WARPGROUP.ARRIVE ;  /* 0x00000000000079c5 */ /* 0x000fcc0000000000 */
[----:B------:R-:W-:Y:S01]  /*6170*/  HGMMA.64x64x16.F32.BF16 R152, gdesc[UR4], R152, gsb0 ;  /* 0x00e00000049879f0 */ /* 0x000fe20008001898 */
[----:B------:R-:W-:-:S04]  /*6180*/  USHF.L.U32 UR7, UR50, 0x6, URZ ;  /* 0x0000000632077899 */ /* 0x000fc8000800063f */
[----:B------:R-:W-:Y:S01]  /*6190*/  UIADD3 UR6, UR44, 0x1, -UR7 ;  /* 0x000000012c067890 */ /* 0x000fe2000fffe807 */
[----:B------:R-:W-:Y:S02]  /*61a0*/  WARPGROUP.DEPBAR.LE gsb0, 0x0 ;  /* 0x00008000000079c5 */ /* 0x000fe40000010000 */
[----:B------:R-:W-:-:S06]  /*61b0*/  WARPGROUP.ARRIVE ;  /* 0x00000000000079c5 */ /* 0x000fcc0000000000 */
[----:B------:R-:W-:Y:S01]  /*61c0*/  HGMMA.64x64x16.F32.BF16 R152, gdesc[UR8], R152, gsb0 ;  /* 0x00e00000089879f0 */ /* 0x000fe20008001898 */
[----:B------:R-:W-:Y:S02]  /*61d0*/  ULOP3.LUT UR10, URZ, UR20, URZ, 0x33, !UPT ;  /* 0x000000143f0a7292 */ /* 0x000fe4000f8e333f */
[----:B------:R-:W-:Y:S02]  /*61e0*/  WARPGROUP.DEPBAR.LE gsb0, 0x0 ;  /* 0x00008000000079c5 */ /* 0x000fe40000010000 */
[----:B------:R-:W-:-:S06]  /*61f0*/  WARPGROUP.ARRIVE ;  /* 0x00000000000079c5 */ /* 0x000fcc0000000000 */
[----:B------:R-:W-:Y:S03]  /*6200*/  HGMMA.64x64x16.F32.BF16 R152, gdesc[UR12], R152, gsb0 ;  /* 0x00e000000c9879f0 */ /* 0x000fe60008001898 */
[----:B------:R-:W-:Y:S02]  /*6210*/  WARPGROUP.DEPBAR.LE gsb0, 0x0 ;  /* 0x00008000000079c5 */ /* 0x000fe40000010000 */
[----:B------:R0:W-:Y:S02]  /*6220*/  @!P5 SYNCS.ARRIVE.TRANS64.RED.A1T0 RZ, [R8+URZ], RZ ;  /* 0x000000ff08ffd9a7 */ /* 0x0001e4000810043f */
[----:B0-----:R-:W-:-:S05]  /*6230*/  IADD3 R8, -R16, UR6, -R9 ;  /* 0x0000000610087c10 */ /* 0x001fca000fffe909 */
[C---:B------:R-:W-:Y:S02]  /*6240*/  VIADD R195, R8.reuse, UR25 ;  /* 0x0000001908c37c36 */ /* 0x040fe40008000000 */
[----:B------:R-:W-:Y:S02]  /*6250*/  VIADD R197, R8, UR10 ;  /* 0x0000000a08c57c36 */ /* 0x000fe40008000000 */
[C---:B------:R-:W-:Y:S02]  /*6260*/  IMAD.IADD R8, R0.reuse, 0x1, R195 ;  /* 0x0000000100087824 */ /* 0x040fe400078e02c3 */
[----:B------:R-:W-:Y:S01]  /*6270*/  IMAD.IADD R9, R0, 0x1, R197 ;  /* 0x0000000100097824 */ /* 0x000fe200078e02c5 */
[----:B------:R-:W-:Y:S06]  /*6280*/  @!P6 BRA `(.L_x_4397) ;  /* 0x00000000005ce947 */ /* 0x000fec0003800000 */
[----:B------:R-:W-:Y:S01]  /*6290*/  ISETP.GT.AND P0, PT, R11, -0x1, PT ;  /* 0xffffffff0b00780c */ /* 0x000fe20003f04270 */
[----:B------:R-:W-:-:S12]  /*62a0*/  BSSY B0, `(.L_x_4398) ;  /* 0x0000011000007945 */ /* 0x000fd80003800000 */
[----:B------:R-:W-:Y:S05]  /*62b0*/  @P0 BRA `(.L_x_4399) ;  /* 0x0000000000240947 */ /* 0x000fea0003800000 */
[----:B------:R-:W-:Y:S02]  /*62c0*/  IMAD.U32 R199, RZ, RZ, UR24 ;  /* 0x00000018ffc77e24 */ /* 0x000fe4000f8e00ff */
[----:B------:R-:W-:-:S03]  /*62d0*/  VIADD R193, R0, UR23 ;  /* 0x0000001700c17c36 */ /* 0x000fc60008000000 */
[----:B------:R-:W-:Y:S02]  /*62e0*/  ISETP.NE.AND P0, PT, R199, 0x1, PT ;  /* 0x00000001c700780c */ /* 0x000fe40003f05270 */
[----:B------:R-:W-:-:S11]  /*62f0*/  LOP3.LUT R193, RZ, R193, RZ, 0x33, !PT ;  /* 0x000000c1ffc17212 */ /* 0x000fd600078e33ff */
[----:B------:R-:W0:Y:S02]  /*6300*/  @P0 LDC.64 R200, c[0x0][0x9e8] ;  /* 0x00027a00ffc80b82 */ /* 0x000e240000000a00 */
[----:B0-----:R-:W-:-:S05]  /*6310*/  @P0 IMAD.HI.U32 R14, R193, R200, RZ ;  /* 0x000000c8c10e0227 */ /* 0x001fca00078e00ff */
[----:B------:R-:W-:-:S04]  /*6320*/  @P0 SHF.R.U32.HI R193, RZ, R201, R14 ;  /* 0x000000c9ffc10219 */ /* 0x000fc8000001160e */
[----:B------:R-:W-:Y:S01]  /*6330*/  LOP3.LUT R14, RZ, R193, RZ, 0x33, !PT ;  /* 0x000000c1ff0e7212 */ /* 0x000fe200078e33ff */
[----:B------:R-:W-:Y:S06]  /*6340*/  BRA `(.L_x_4400) ;  /* 0x0000000000187947 */ /* 0x000fec0003800000 */
.L_x_4399:
[----:B------:R-:W-:Y:S02]  /*6350*/  IMAD.U32 R199, RZ, RZ, UR24 ;  /* 0x00000018ffc77e24 */ /* 0x000fe4000f8e00ff */
[----:B------:R-:W-:-:S03]  /*6360*/  IMAD.MOV.U32 R14, RZ, RZ, R11 ;  /* 0x000000ffff0e7224 */ /* 0x000fc600078e000b */
[----:B------:R-:W-:-:S13]  /*6370*/  ISETP.NE.AND P0, PT, R199, 0x1, PT ;  /* 0x00000001c700780c */ /* 0x000fda0003f05270 */
[----:B------:R-:W0:Y:S02]  /*6380*/  @P0 LDC.64 R200, c[0x0][0x9e8] ;  /* 0x00027a00ffc80b82 */ /* 0x000e240000000a00 */
[----:B0-----:R-:W-:-:S05]  /*6390*/  @P0 IMAD.HI.U32 R20, R11, R200, RZ ;  /* 0x000000c80b140227 */ /* 0x001fca00078e00ff */
[----:B------:R-:W-:-:S07]  /*63a0*/  @P0 SHF.R.U32.HI R14, RZ, R201, R20 ;  /* 0x000000c9ff0e0219 */ /* 0x000fce0000011614 */
.L_x_4400:
[----:B------:R-:W-:Y:S05]  /*63b0*/  BSYNC B0 ;  /* 0x0000000000007941 */ /* 0x000fea0003800000 */
.L_x_4398:
[----:B------:R-:W-:-:S04]  /*63c0*/  IMAD R193, R14, R199, -UR7 ;  /* 0x800000070ec17e24 */ /* 0x000fc8000f8e02c7 */
[----:B------:R-:W-:-:S05]  /*63d0*/  IMAD.IADD R193, R193, 0x1, -R16 ;  /* 0x00000001c1c17824 */ /* 0x000fca00078e0a10 */
[----:B------:R-:W-:Y:S02]  /*63e0*/  VIADDMNMX R8, R193, R199, R8, PT ;  /* 0x000000c7c1087246 */ /* 0x000fe40003800108 */
[----:B------:R-:W-:-:S07]  /*63f0*/  VIMNMX R9, R9, R193, !PT ;  /* 0x000000c109097248 */ /* 0x000fce0007fe0100 */
.L_x_4397:
[----:B------:R-:W-:Y:S01]  /*6400*/  UISETP.GT.AND UP0, UPT, UR50, -0x1, UPT ;  /* 0xffffffff3200788c */ /* 0x000fe2000bf04270 */
[--C-:B------:R-:W-:Y:S02]  /*6410*/  IADD3 R14, R195, 0x8, R0.reuse ;  /* 0x00000008c30e7810 */ /* 0x100fe40007ffe000 */
[----:B------:R-:W-:-:S03]  /*6420*/  IADD3 R20, R197, 0x8, R0 ;  /* 0x00000008c5147810 */ /* 0x000fc60007ffe000 */
[----:B------:R-:W-:-:S04]  /*6430*/  PLOP3.LUT P0, PT, PT, PT, UP0, 0x80, 0x0 ;  /* 0x000000000000781c */ /* 0x000fc80003f0f008 */
        /* <DEDUP_REMOVED lines=47> */
[----:B------:R-:W-:Y:S01]  /*6730*/  FSEL R181, R181, -INF , !P2 ;  /* 0xff800000b5b57808 */ /* 0x000fe20005000000 */
[----:B------:R-:W-:Y:S06]  /*6740*/  @!P6 BRA `(.L_x_4401) ;  /* 0x000000000058e947 */ /* 0x000fec0003800000 */
[----:B------:R-:W-:Y:S01]  /*6750*/  ISETP.GT.AND P1, PT, R13, -0x1, PT ;  /* 0xffffffff0d00780c */ /* 0x000fe20003f24270 */
[----:B------:R-:W-:-:S12]  /*6760*/  BSSY B0, `(.L_x_4402) ;  /* 0x0000010000007945 */ /* 0x000fd80003800000 */
[----:B------:R-:W-:Y:S05]  /*6770*/  @P1 BRA `(.L_x_4403) ;  /* 0x0000000000201947 */ /* 0x000fea0003800000 */
[----:B------:R-:W-:-:S05]  /*6780*/  IMAD.U32 R195, RZ, RZ, UR24 ;  /* 0x00000018ffc37e24 */ /* 0x000fca000f8e00ff */
[----:B------:R-:W-:-:S13]  /*6790*/  ISETP.NE.AND P1, PT, R195, 0x1, PT ;  /* 0x00000001c300780c */ /* 0x000fda0003f25270 */
[----:B------:R-:W0:Y:S02]  /*67a0*/  @P1 LDC.64 R8, c[0x0][0x9e8] ;  /* 0x00027a00ff081b82 */ /* 0x000e240000000a00 */
[----:B0-----:R-:W-:-:S04]  /*67b0*/  @P1 IMAD.HI.U32 R152, R15, R8, RZ ;  /* 0x000000080f981227 */ /* 0x001fc800078e00ff */
[----:B------:R-:W-:Y:S01]  /*67c0*/  IMAD.MOV.U32 R8, RZ, RZ, R15 ;  /* 0x000000ffff087224 */ /* 0x000fe200078e000f */
[----:B------:R-:W-:-:S04]  /*67d0*/  @P1 SHF.R.U32.HI R8, RZ, R9, R152 ;  /* 0x00000009ff081219 */ /* 0x000fc80000011698 */
[----:B------:R-:W-:Y:S01]  /*67e0*/  LOP3.LUT R8, RZ, R8, RZ, 0x33, !PT ;  /* 0x00000008ff087212 */ /* 0x000fe200078e33ff */
[----:B------:R-:W-:Y:S06]  /*67f0*/  BRA `(.L_x_4404) ;  /* 0x0000000000187947 */ /* 0x000fec0003800000 */
.L_x_4403:
[----:B------:R-:W-:-:S05]  /*6800*/  IMAD.U32 R195, RZ, RZ, UR24 ;  /* 0x00000018ffc37e24 */ /* 0x000fca000f8e00ff */
[----:B------:R-:W-:-:S13]  /*6810*/  ISETP.NE.AND P1, PT, R195, 0x1, PT ;  /* 0x00000001c300780c */ /* 0x000fda0003f25270 */
[----:B------:R-:W0:Y:S02]  /*6820*/  @P1 LDC.64 R8, c[0x0][0x9e8] ;  /* 0x00027a00ff081b82 */ /* 0x000e240000000a00 */
[----:B0-----:R-:W-:-:S04]  /*6830*/  @P1 IMAD.HI.U32 R152, R13, R8, RZ ;  /* 0x000000080d981227 */ /* 0x001fc800078e00ff */
[----:B------:R-:W-:Y:S01]  /*6840*/  IMAD.MOV.U32 R8, RZ, RZ, R13 ;  /* 0x000000ffff087224 */ /* 0x000fe200078e000d */
[----:B------:R-:W-:-:S07]  /*6850*/  @P1 SHF.R.U32.HI R8, RZ, R9, R152 ;  /* 0x00000009ff081219 */ /* 0x000fce0000011698 */
.L_x_4404:
[----:B------:R-:W-:Y:S05]  /*6860*/  BSYNC B0 ;  /* 0x0000000000007941 */ /* 0x000fea0003800000 */
.L_x_4402:
[----:B------:R-:W-:-:S05]  /*6870*/  IMAD R9, R8, R195, -UR7 ;  /* 0x8000000708097e24 */ /* 0x000fca000f8e02c3 */
[----:B------:R-:W-:-:S04]  /*6880*/  IADD3 R9, -R16, R9, RZ ;  /* 0x0000000910097210 */ /* 0x000fc80007ffe1ff */
[----:B------:R-:W-:Y:S02]  /*6890*/  VIADDMNMX R14, R9, R195, R14, PT ;  /* 0x000000c3090e7246 */ /* 0x000fe4000380010e */
[----:B------:R-:W-:-:S07]  /*68a0*/  VIMNMX R20, R20, R9, !PT ;  /* 0x0000000914147248 */ /* 0x000fce0007fe0100 */
.L_x_4401:
        /* <DEDUP_REMOVED lines=33> */
[----:B------:R-:W-:Y:S01]  /*6ac0*/  ISETP.GT.AND P1, PT, R20, 0x18, P0 ;  /* 0x000000181400780c */ /* 0x000fe20000724270 */
[----:B------:R-:W0:Y:S01]  /*6ad0*/  SHFL.BFLY PT, R8, R9, 0x2, 0x1f ;  /* 0x0c401f0009087f89 */ /* 0x000e2200000e0000 */
[----:B------:R-:W-:Y:S02]  /*6ae0*/  ISETP.LT.OR P3, PT, R14, 0x12, P3 ;  /* 0x000000120e00780c */ /* 0x000fe40001f61670 */
[----:B------:R-:W-:Y:S02]  /*6af0*/  ISETP.GT.AND P2, PT, R20, 0x19, P0 ;  /* 0x000000191400780c */ /* 0x000fe40000744270 */
[----:B------:R-:W-:-:S02]  /*6b00*/  ISETP.LT.OR P1, PT, R14, 0x19, P1 ;  /* 0x000000190e00780c */ /* 0x000fc40000f21670 */
[----:B------:R-:W-:Y:S02]  /*6b10*/  FSEL R163, R163, -INF , !P3 ;  /* 0xff800000a3a37808 */ /* 0x000fe40005800000 */
[----:B------:R-:W-:Y:S02]  /*6b20*/  ISETP.GT.AND P3, PT, R20, 0x20, P0 ;  /* 0x000000201400780c */ /* 0x000fe40000764270 */
[----:B------:R-:W-:Y:S02]  /*6b30*/  ISETP.LT.OR P2, PT, R14, 0x1a, P2 ;  /* 0x0000001a0e00780c */ /* 0x000fe40001741670 */
[----:B------:R-:W-:Y:S02]  /*6b40*/  FSEL R166, R166, -INF , !P1 ;  /* 0xff800000a6a67808 */ /* 0x000fe40004800000 */
[----:B------:R-:W-:Y:S02]  /*6b50*/  ISETP.LT.OR P3, PT, R14, 0x21, P3 ;  /* 0x000000210e00780c */ /* 0x000fe40001f61670 */
[----:B------:R-:W-:-:S02]  /*6b60*/  ISETP.GT.AND P1, PT, R20, 0x21, P0 ;  /* 0x000000211400780c */ /* 0x000fc40000724270 */
[----:B------:R-:W-:Y:S02]  /*6b70*/  FSEL R167, R167, -INF , !P2 ;  /* 0xff800000a7a77808 */ /* 0x000fe40005000000 */
[----:B------:R-:W-:Y:S02]  /*6b80*/  FSEL R170, R170, -INF , !P3 ;  /* 0xff800000aaaa7808 */ /* 0x000fe40005800000 */
[----:B------:R-:W-:Y:S02]  /*6b90*/  ISETP.GT.AND P2, PT, R20, 0x28, P0 ;  /* 0x000000281400780c */ /* 0x000fe40000744270 */
[----:B0-----:R-:W-:Y:S02]  /*6ba0*/  FMNMX.FTZ R152, R9, R8, !PT ;  /* 0x0000000809987209 */ /* 0x001fe40007810000 */
[C---:B------:R-:W-:Y:S02]  /*6bb0*/  ISETP.LT.OR P1, PT, R14.reuse, 0x22, P1 ;  /* 0x000000220e00780c */ /* 0x040fe40000f21670 */
[----:B------:R-:W-:Y:S01]  /*6bc0*/  ISETP.LT.OR P2, PT, R14, 0x29, P2 ;  /* 0x000000290e00780c */ /* 0x000fe20001741670 */
[----:B------:R-:W0:Y:S01]  /*6bd0*/  SHFL.BFLY PT, R195, R152, 0x1, 0x1f ;  /* 0x0c201f0098c37f89 */ /* 0x000e2200000e0000 */
[----:B------:R-:W-:-:S02]  /*6be0*/  FSEL R171, R171, -INF , !P1 ;  /* 0xff800000abab7808 */ /* 0x000fc40004800000 */
[----:B------:R-:W-:Y:S02]  /*6bf0*/  ISETP.GT.AND P1, PT, R20, 0x29, P0 ;  /* 0x000000291400780c */ /* 0x000fe40000724270 */
[----:B------:R-:W-:Y:S02]  /*6c00*/  FSEL R174, R174, -INF , !P2 ;  /* 0xff800000aeae7808 */ /* 0x000fe40005000000 */
[----:B------:R-:W-:Y:S02]  /*6c10*/  ISETP.GT.AND P2, PT, R20, 0x30, P0 ;  /* 0x000000301400780c */ /* 0x000fe40000744270 */
[C---:B------:R-:W-:Y:S02]  /*6c20*/  ISETP.LT.OR P1, PT, R14.reuse, 0x2a, P1 ;  /* 0x0000002a0e00780c */ /* 0x040fe40000f21670 */
[----:B------:R-:W-:Y:S02]  /*6c30*/  ISETP.LT.OR P2, PT, R14, 0x31, P2 ;  /* 0x000000310e00780c */ /* 0x000fe40001741670 */
[----:B------:R-:W-:-:S02]  /*6c40*/  FSEL R175, R175, -INF , !P1 ;  /* 0xff800000afaf7808 */ /* 0x000fc40004800000 */
[----:B------:R-:W-:Y:S02]  /*6c50*/  ISETP.GT.AND P1, PT, R20, 0x31, P0 ;  /* 0x000000311400780c */ /* 0x000fe40000724270 */
[----:B------:R-:W-:Y:S02]  /*6c60*/  FSEL R178, R178, -INF , !P2 ;  /* 0xff800000b2b27808 */ /* 0x000fe40005000000 */
[----:B------:R-:W-:Y:S02]  /*6c70*/  ISETP.GT.AND P2, PT, R20, 0x38, P0 ;  /* 0x000000381400780c */ /* 0x000fe40000744270 */
[----:B------:R-:W-:Y:S02]  /*6c80*/  ISETP.LT.OR P1, PT, R14, 0x32, P1 ;  /* 0x000000320e00780c */ /* 0x000fe40000f21670 */
[----:B------:R-:W-:Y:S02]  /*6c90*/  ISETP.GT.AND P0, PT, R20, 0x39, P0 ;  /* 0x000000391400780c */ /* 0x000fe40000704270 */
[----:B0-----:R-:W-:-:S02]  /*6ca0*/  FMNMX.FTZ R8, R152, R195, !PT ;  /* 0x000000c398087209 */ /* 0x001fc40007810000 */
[----:B------:R-:W-:Y:S02]  /*6cb0*/  FMNMX.FTZ R152, R154, R7, !PT ;  /* 0x000000079a987209 */ /* 0x000fe40007810000 */
[C---:B------:R-:W-:Y:S01]  /*6cc0*/  FSETP.NEU.FTZ.AND P3, PT, R8.reuse, -INF , PT ;  /* 0xff8000000800780b */ /* 0x040fe20003f7d000 */
[----:B------:R-:W-:Y:S01]  /*6cd0*/  FMUL.FTZ R194, R8, UR10 ;  /* 0x0000000a08c27c20 */ /* 0x000fe20008410000 */
[----:B------:R-:W-:Y:S02]  /*6ce0*/  FMNMX.FTZ R9, R155, R152, !PT ;  /* 0x000000989b097209 */ /* 0x000fe40007810000 */
[----:B------:R-:W-:Y:S02]  /*6cf0*/  ISETP.LT.OR P2, PT, R14, 0x39, P2 ;  /* 0x000000390e00780c */ /* 0x000fe40001741670 */
[----:B------:R-:W-:Y:S02]  /*6d00*/  FMNMX.FTZ R152, R158, R9, !PT ;  /* 0x000000099e987209 */ /* 0x000fe40007810000 */
[----:B------:R-:W-:-:S02]  /*6d10*/  FSEL R194, R194, RZ, P3 ;  /* 0x000000ffc2c27208 */ /* 0x000fc40001800000 */
[----:B------:R-:W-:Y:S02]  /*6d20*/  FMNMX.FTZ R9, R159, R152, !PT ;  /* 0x000000989f097209 */ /* 0x000fe40007810000 */
[----:B------:R-:W-:Y:S01]  /*6d30*/  FSEL R179, R179, -INF , !P1 ;  /* 0xff800000b3b37808 */ /* 0x000fe20004800000 */
[--C-:B------:R-:W-:Y:S01]  /*6d40*/  FFMA.FTZ R20, R156, UR10, -R194.reuse ;  /* 0x0000000a9c147c23 */ /* 0x100fe200080108c2 */
[----:B------:R-:W-:Y:S01]  /*6d50*/  FMNMX.FTZ R152, R162, R9, !PT ;  /* 0x00000009a2987209 */ /* 0x000fe20007810000 */
[--C-:B------:R-:W-:Y:S01]  /*6d60*/  FFMA.FTZ R193, R193, UR10, -R194.reuse ;  /* 0x0000000ac1c17c23 */ /* 0x100fe200080108c2 */
[----:B------:R-:W-:Y:S01]  /*6d70*/  ISETP.LT.OR P0, PT, R14, 0x3a, P0 ;  /* 0x0000003a0e00780c */ /* 0x000fe20000701670 */
[--C-:B------:R-:W-:Y:S01]  /*6d80*/  FFMA.FTZ R173, R173, UR10, -R194.reuse ;  /* 0x0000000aadad7c23 */ /* 0x100fe200080108c2 */
[----:B------:R-:W-:Y:S01]  /*6d90*/  FMNMX.FTZ R9, R163, R152, !PT ;  /* 0x00000098a3097209 */ /* 0x000fe20007810000 */
[----:B------:R-:W-:Y:S01]  /*6da0*/  MUFU.EX2 R20, R20 ;  /* 0x0000001400147308 */ /* 0x000fe20000000800 */
[----:B------:R-:W-:Y:S01]  /*6db0*/  FSEL R182, R182, -INF , !P2 ;  /* 0xff800000b6b67808 */ /* 0x000fe20005000000 */
[--C-:B------:R-:W-:Y:S01]  /*6dc0*/  FFMA.FTZ R180, R180, UR10, -R194.reuse ;  /* 0x0000000ab4b47c23 */ /* 0x100fe200080108c2 */
[----:B------:R-:W-:Y:S01]  /*6dd0*/  FMNMX.FTZ R152, R166, R9, !PT ;  /* 0x00000009a6987209 */ /* 0x000fe20007810000 */
[----:B------:R-:W-:Y:S01]  /*6de0*/  FFMA.FTZ R181, R181, UR10, -R194 ;  /* 0x0000000ab5b57c23 */ /* 0x000fe200080108c2 */
[----:B------:R-:W-:-:S02]  /*6df0*/  FSEL R183, R183, -INF , !P0 ;  /* 0xff800000b7b77808 */ /* 0x000fc40004000000 */
[----:B------:R-:W-:Y:S01]  /*6e00*/  FMNMX.FTZ R9, R167, R152, !PT ;  /* 0x00000098a7097209 */ /* 0x000fe20007810000 */
[----:B------:R-:W-:Y:S03]  /*6e10*/  MUFU.EX2 R173, R173 ;  /* 0x000000ad00ad7308 */ /* 0x000fe60000000800 */
[----:B------:R-:W-:Y:S01]  /*6e20*/  FMNMX.FTZ R196, R170, R9, !PT ;  /* 0x00000009aac47209 */ /* 0x000fe20007810000 */
[----:B------:R-:W-:-:S03]  /*6e30*/  FFMA.FTZ R9, R153, UR10, -R194 ;  /* 0x0000000a99097c23 */ /* 0x000fc600080108c2 */
[----:B------:R-:W-:Y:S01]  /*6e40*/  FMNMX.FTZ R153, R171, R196, !PT ;  /* 0x000000c4ab997209 */ /* 0x000fe20007810000 */
[----:B------:R0:W-:Y:S03]  /*6e50*/  MUFU.EX2 R152, R193 ;  /* 0x000000c100987308 */ /* 0x0001e60000000800 */
[----:B------:R-:W-:-:S04]  /*6e60*/  FMNMX.FTZ R196, R174, R153, !PT ;  /* 0x00000099aec47209 */ /* 0x000fc80007810000 */
[----:B------:R-:W-:Y:S01]  /*6e70*/  FMNMX.FTZ R153, R175, R196, !PT ;  /* 0x000000c4af997209 */ /* 0x000fe20007810000 */
[----:B------:R-:W-:Y:S03]  /*6e80*/  MUFU.EX2 R9, R9 ;  /* 0x0000000900097308 */ /* 0x000fe60000000800 */
[----:B------:R-:W-:Y:S01]  /*6e90*/  FMNMX.FTZ R156, R178, R153, !PT ;  /* 0x00000099b29c7209 */ /* 0x000fe20007810000 */
[----:B------:R-:W-:-:S03]  /*6ea0*/  FFMA.FTZ R153, R157, UR10, -R194 ;  /* 0x0000000a9d997c23 */ /* 0x000fc600080108c2 */
        /* <DEDUP_REMOVED lines=8> */
[----:B0-----:R-:W-:Y:S01]  /*6f30*/  FMNMX.FTZ R193, R183, R14, !PT ;  /* 0x0000000eb7c17209 */ /* 0x001fe20007810000 */
[--C-:B------:R-:W-:Y:S01]  /*6f40*/  FFMA.FTZ R14, R164, UR10, -R194.reuse ;  /* 0x0000000aa40e7c23 */ /* 0x100fe200080108c2 */
[----:B------:R-:W-:Y:S01]  /*6f50*/  FSEL R169, R8, RZ, P3 ;  /* 0x000000ff08a97208 */ /* 0x000fe20001800000 */
[----:B------:R-:W-:Y:S01]  /*6f60*/  MUFU.EX2 R156, R156 ;  /* 0x0000009c009c7308 */ /* 0x000fe20000000800 */
[----:B------:R-:W-:Y:S01]  /*6f70*/  FFMA.FTZ R164, R172, UR10, -R194 ;  /* 0x0000000aaca47c23 */ /* 0x000fe200080108c2 */
[----:B------:R-:W0:Y:S02]  /*6f80*/  SHFL.BFLY PT, R196, R193, 0x2, 0x1f ;  /* 0x0c401f00c1c47f89 */ /* 0x000e2400000e0000 */
[----:B------:R-:W-:Y:S01]  /*6f90*/  FADD.FTZ R169, -R169, R4 ;  /* 0x00000004a9a97221 */ /* 0x000fe20000010100 */
[----:B------:R-:W-:Y:S01]  /*6fa0*/  FFMA.FTZ R4, R176, UR10, -R194 ;  /* 0x0000000ab0047c23 */ /* 0x000fe200080108c2 */
[----:B------:R-:W-:-:S02]  /*6fb0*/  IMAD.U32 R176, RZ, RZ, UR37 ;  /* 0x00000025ffb07e24 */ /* 0x000fc4000f8e00ff */
[----:B------:R-:W-:Y:S01]  /*6fc0*/  FMUL.FTZ R169, R169, UR10 ;  /* 0x0000000aa9a97c20 */ /* 0x000fe20008410000 */
[----:B------:R-:W-:Y:S08]  /*6fd0*/  MUFU.EX2 R157, R157 ;  /* 0x0000009d009d7308 */ /* 0x000ff00000000800 */
[----:B------:R-:W2:Y:S08]  /*6fe0*/  MUFU.EX2 R169, R169 ;  /* 0x000000a900a97308 */ /* 0x000eb00000000800 */
[----:B------:R-:W3:Y:S01]  /*6ff0*/  MUFU.EX2 R14, R14 ;  /* 0x0000000e000e7308 */ /* 0x000ee20000000800 */
[----:B0-----:R-:W-:Y:S01]  /*7000*/  FMNMX.FTZ R196, R193, R196, !PT ;  /* 0x000000c4c1c47209 */ /* 0x001fe20007810000 */
[----:B------:R-:W-:Y:S01]  /*7010*/  FFMA.FTZ R193, R177, UR10, -R194 ;  /* 0x0000000ab1c17c23 */ /* 0x000fe200080108c2 */
[----:B------:R-:W-:-:S03]  /*7020*/  IMAD.MOV R177, RZ, RZ, -R18 ;  /* 0x000000ffffb17224 */ /* 0x000fc600078e0a12 */
[----:B------:R-:W0:Y:S02]  /*7030*/  SHFL.BFLY PT, R195, R196, 0x1, 0x1f ;  /* 0x0c201f00c4c37f89 */ /* 0x000e2400000e0000 */
[----:B------:R-:W-:Y:S01]  /*7040*/  ISETP.NE.AND P0, PT, R16, R177, PT ;  /* 0x000000b11000720c */ /* 0x000fe20003f05270 */
[----:B--2---:R-:W-:Y:S01]  /*7050*/  FFMA.FTZ R172, R169, R5, R152 ;  /* 0x00000005a9ac7223 */ /* 0x004fe20000010098 */
[----:B------:R-:W2:Y:S01]  /*7060*/  MUFU.EX2 R161, R161 ;  /* 0x000000a100a17308 */ /* 0x000ea20000000800 */
[C---:B------:R-:W-:Y:S01]  /*7070*/  F2FP.BF16.F32.PACK_AB R152, R9.reuse, R152 ;  /* 0x000000980998723e */ /* 0x040fe200000010ff */
[-C--:B------:R-:W-:Y:S01]  /*7080*/  FMUL.FTZ R24, R24, R169.reuse ;  /* 0x000000a918187220 */ /* 0x080fe20000410000 */
[----:B------:R-:W-:Y:S01]  /*7090*/  FADD.FTZ R177, R9, R172 ;  /* 0x000000ac09b17221 */ /* 0x000fe20000010000 */
[-C--:B------:R-:W-:Y:S01]  /*70a0*/  FMUL.FTZ R25, R25, R169.reuse ;  /* 0x000000a919197220 */ /* 0x080fe20000410000 */
[-C--:B------:R-:W-:Y:S01]  /*70b0*/  FMUL.FTZ R28, R28, R169.reuse ;  /* 0x000000a91c1c7220 */ /* 0x080fe20000410000 */
[-C--:B------:R-:W-:Y:S01]  /*70c0*/  FMUL.FTZ R29, R29, R169.reuse ;  /* 0x000000a91d1d7220 */ /* 0x080fe20000410000 */
[----:B------:R-:W-:Y:S01]  /*70d0*/  FADD.FTZ R172, R20, R177 ;  /* 0x000000b114ac7221 */ /* 0x000fe20000010000 */
        /* <DEDUP_REMOVED lines=12> */
[----:B0-----:R-:W-:Y:S01]  /*71a0*/  FMNMX.FTZ R168, R196, R195, !PT ;  /* 0x000000c3c4a87209 */ /* 0x001fe20007810000 */
[-C--:B------:R-:W-:Y:S01]  /*71b0*/  FMUL.FTZ R52, R52, R169.reuse ;  /* 0x000000a934347220 */ /* 0x080fe20000410000 */
[-C--:B------:R-:W-:Y:S01]  /*71c0*/  FMUL.FTZ R53, R53, R169.reuse ;  /* 0x000000a935357220 */ /* 0x080fe20000410000 */
[-C--:B------:R-:W-:Y:S01]  /*71d0*/  FMUL.FTZ R56, R56, R169.reuse ;  /* 0x000000a938387220 */ /* 0x080fe20000410000 */
[C---:B------:R-:W-:Y:S01]  /*71e0*/  FSETP.NEU.FTZ.AND P1, PT, R168.reuse, -INF , PT ;  /* 0xff800000a800780b */ /* 0x040fe20003f3d000 */
[----:B------:R-:W-:Y:S01]  /*71f0*/  FMUL.FTZ R5, R168, UR10 ;  /* 0x0000000aa8057c20 */ /* 0x000fe20008410000 */
[----:B------:R-:W0:Y:S01]  /*7200*/  MUFU.EX2 R164, R164 ;  /* 0x000000a400a47308 */ /* 0x000e220000000800 */
[-C--:B------:R-:W-:Y:S01]  /*7210*/  FMUL.FTZ R57, R57, R169.reuse ;  /* 0x000000a939397220 */ /* 0x080fe20000410000 */
[-C--:B------:R-:W-:Y:S01]  /*7220*/  FMUL.FTZ R60, R60, R169.reuse ;  /* 0x000000a93c3c7220 */ /* 0x080fe20000410000 */
[-C--:B------:R-:W-:Y:S01]  /*7230*/  FMUL.FTZ R61, R61, R169.reuse ;  /* 0x000000a93d3d7220 */ /* 0x080fe20000410000 */
[----:B------:R-:W-:Y:S01]  /*7240*/  FSEL R194, R5, RZ, P1 ;  /* 0x000000ff05c27208 */ /* 0x000fe20000800000 */
[----:B------:R-:W-:Y:S01]  /*7250*/  FADD.FTZ R5, R153, R172 ;  /* 0x000000ac99057221 */ /* 0x000fe20000010000 */
[-C--:B------:R-:W-:Y:S01]  /*7260*/  FMUL.FTZ R64, R64, R169.reuse ;  /* 0x000000a940407220 */ /* 0x080fe20000410000 */
[----:B------:R-:W-:Y:S01]  /*7270*/  FMUL.FTZ R65, R65, R169 ;  /* 0x000000a941417220 */ /* 0x000fe20000410000 */
[----:B------:R-:W-:Y:S01]  /*7280*/  MUFU.EX2 R4, R4 ;  /* 0x0000000400047308 */ /* 0x000fe20000000800 */
[----:B------:R-:W-:Y:S01]  /*7290*/  FFMA.FTZ R177, R154, UR10, -R194 ;  /* 0x0000000a9ab17c23 */ /* 0x000fe200080108c2 */
[----:B------:R-:W-:Y:S01]  /*72a0*/  FSEL R154, R168, RZ, P1 ;  /* 0x000000ffa89a7208 */ /* 0x000fe20000800000 */
[----:B------:R-:W-:Y:S01]  /*72b0*/  FADD.FTZ R172, R156, R5 ;  /* 0x000000059cac7221 */ /* 0x000fe20000010000 */
[----:B------:R-:W-:-:S02]  /*72c0*/  @!P0 IMAD R5, R176, 0x40, R17 ;  /* 0x00000040b0058824 */ /* 0x000fc400078e0211 */
[--C-:B------:R-:W-:Y:S01]  /*72d0*/  FFMA.FTZ R176, R155, UR10, -R194.reuse ;  /* 0x0000000a9bb07c23 */ /* 0x100fe200080108c2 */
[----:B------:R-:W-:Y:S01]  /*72e0*/  FFMA.FTZ R155, R158, UR10, -R194 ;  /* 0x0000000a9e9b7c23 */ /* 0x000fe200080108c2 */
[----:B------:R-:W-:Y:S01]  /*72f0*/  FADD.FTZ R154, -R154, R7 ;  /* 0x000000079a9a7221 */ /* 0x000fe20000010100 */
[----:B------:R-:W-:Y:S01]  /*7300*/  FADD.FTZ R7, R157, R172 ;  /* 0x000000ac9d077221 */ /* 0x000fe20000010000 */
[----:B------:R-:W4:Y:S01]  /*7310*/  MUFU.EX2 R193, R193 ;  /* 0x000000c100c17308 */ /* 0x000f220000000800 */
[--C-:B------:R-:W-:Y:S01]  /*7320*/  FFMA.FTZ R159, R159, UR10, -R194.reuse ;  /* 0x0000000a9f9f7c23 */ /* 0x100fe200080108c2 */
[----:B------:R-:W-:Y:S01]  /*7330*/  FMUL.FTZ R154, R154, UR10 ;  /* 0x0000000a9a9a7c20 */ /* 0x000fe20008410000 */
[----:B---3--:R-:W-:Y:S01]  /*7340*/  FADD.FTZ R158, R14, R7 ;  /* 0x000000070e9e7221 */ /* 0x008fe20000010000 */
[--C-:B------:R-:W-:Y:S01]  /*7350*/  FFMA.FTZ R7, R162, UR10, -R194.reuse ;  /* 0x0000000aa2077c23 */ /* 0x100fe200080108c2 */
[--C-:B------:R-:W-:Y:S01]  /*7360*/  FFMA.FTZ R196, R170, UR10, -R194.reuse ;  /* 0x0000000aaac47c23 */ /* 0x100fe200080108c2 */
[----:B------:R-:W-:Y:S01]  /*7370*/  FFMA.FTZ R163, R163, UR10, -R194 ;  /* 0x0000000aa3a37c23 */ /* 0x000fe200080108c2 */
[----:B--2---:R-:W-:Y:S01]  /*7380*/  FADD.FTZ R197, R161, R158 ;  /* 0x0000009ea1c57221 */ /* 0x004fe20000010000 */
[----:B------:R-:W2:Y:S01]  /*7390*/  MUFU.EX2 R180, R180 ;  /* 0x000000b400b47308 */ /* 0x000ea20000000800 */
[----:B0-----:R-:W-:Y:S01]  /*73a0*/  F2FP.BF16.F32.PACK_AB R162, R173, R164 ;  /* 0x000000a4ada2723e */ /* 0x001fe200000010ff */
[--C-:B------:R-:W-:Y:S01]  /*73b0*/  FFMA.FTZ R195, R166, UR10, -R194.reuse ;  /* 0x0000000aa6c37c23 */ /* 0x100fe200080108c2 */
[----:B------:R-:W-:Y:S01]  /*73c0*/  FADD.FTZ R158, R160, R197 ;  /* 0x000000c5a09e7221 */ /* 0x000fe20000010000 */
[----:B------:R-:W-:Y:S01]  /*73d0*/  @!P0 LEA R5, R5, UR38, 0x2 ;  /* 0x0000002605058c11 */ /* 0x000fe2000f8e10ff */
[--C-:B------:R-:W-:Y:S01]  /*73e0*/  FFMA.FTZ R167, R167, UR10, -R194.reuse ;  /* 0x0000000aa7a77c23 */ /* 0x100fe200080108c2 */
[----:B------:R-:W-:Y:S01]  /*73f0*/  FFMA.FTZ R171, R171, UR10, -R194 ;  /* 0x0000000aabab7c23 */ /* 0x000fe200080108c2 */
[----:B------:R-:W-:Y:S01]  /*7400*/  FADD.FTZ R197, R165, R158 ;  /* 0x0000009ea5c57221 */ /* 0x000fe20000010000 */
[----:B------:R-:W-:Y:S01]  /*7410*/  MUFU.EX2 R177, R177 ;  /* 0x000000b100b17308 */ /* 0x000fe20000000800 */
[----:B------:R-:W-:Y:S01]  /*7420*/  @!P0 STS [R5+0x28800], R169 ;  /* 0x028800a905008388 */ /* 0x000fe20000000800 */
[--C-:B------:R-:W-:Y:S01]  /*7430*/  FFMA.FTZ R174, R174, UR10, -R194.reuse ;  /* 0x0000000aaeae7c23 */ /* 0x100fe200080108c2 */
[----:B------:R-:W-:Y:S01]  /*7440*/  FADD.FTZ R158, R164, R197 ;  /* 0x000000c5a49e7221 */ /* 0x000fe20000010000 */
[----:B----4-:R-:W-:Y:S01]  /*7450*/  F2FP.BF16.F32.PACK_AB R164, R193, R4 ;  /* 0x00000004c1a4723e */ /* 0x010fe200000010ff */
[--C-:B------:R-:W-:Y:S01]  /*7460*/  FFMA.FTZ R175, R175, UR10, -R194.reuse ;  /* 0x0000000aafaf7c23 */ /* 0x100fe200080108c2 */
[----:B------:R-:W-:Y:S01]  /*7470*/  FFMA.FTZ R178, R178, UR10, -R194 ;  /* 0x0000000ab2b27c23 */ /* 0x000fe200080108c2 */
[----:B------:R-:W-:Y:S01]  /*7480*/  FADD.FTZ R197, R173, R158 ;  /* 0x0000009eadc57221 */ /* 0x000fe20000010000 */
[----:B------:R0:W3:Y:S01]  /*7490*/  MUFU.EX2 R172, R154 ;  /* 0x0000009a00ac7308 */ /* 0x0000e20000000800 */
[----:B------:R-:W-:Y:S01]  /*74a0*/  F2FP.BF16.F32.PACK_AB R160, R165, R160 ;  /* 0x000000a0a5a0723e */ /* 0x000fe200000010ff */
[--C-:B------:R-:W-:Y:S01]  /*74b0*/  FFMA.FTZ R179, R179, UR10, -R194.reuse ;  /* 0x0000000ab3b37c23 */ /* 0x100fe200080108c2 */
[----:B------:R-:W-:Y:S01]  /*74c0*/  FADD.FTZ R158, R4, R197 ;  /* 0x000000c5049e7221 */ /* 0x000fe20000010000 */
[--C-:B------:R-:W-:Y:S01]  /*74d0*/  FFMA.FTZ R182, R182, UR10, -R194.reuse ;  /* 0x0000000ab6b67c23 */ /* 0x100fe200080108c2 */
[----:B------:R-:W-:Y:S01]  /*74e0*/  FFMA.FTZ R183, R183, UR10, -R194 ;  /* 0x0000000ab7b77c23 */ /* 0x000fe200080108c2 */
[----:B------:R-:W-:Y:S01]  /*74f0*/  F2FP.BF16.F32.PACK_AB R156, R157, R156 ;  /* 0x0000009c9d9c723e */ /* 0x000fe200000010ff */
[----:B------:R-:W-:Y:S01]  /*7500*/  FADD.FTZ R9, R193, R158 ;  /* 0x0000009ec1097221 */ /* 0x000fe20000010000 */
[----:B------:R-:W4:Y:S01]  /*7510*/  MUFU.EX2 R176, R176 ;  /* 0x000000b000b07308 */ /* 0x000f220000000800 */
[----:B------:R-:W-:Y:S01]  /*7520*/  F2FP.BF16.F32.PACK_AB R158, R161, R14 ;  /* 0x0000000ea19e723e */ /* 0x000fe200000010ff */
[-C--:B------:R-:W-:Y:S01]  /*7530*/  FMUL.FTZ R68, R68, R169.reuse ;  /* 0x000000a944447220 */ /* 0x080fe20000410000 */
[----:B--2---:R-:W-:Y:S01]  /*7540*/  FADD.FTZ R14, R180, R9 ;  /* 0x00000009b40e7221 */ /* 0x004fe20000010000 */
[----:B0-----:R-:W-:Y:S01]  /*7550*/  F2FP.BF16.F32.PACK_AB R154, R153, R20 ;  /* 0x00000014999a723e */ /* 0x001fe200000010ff */
[-C--:B------:R-:W-:Y:S01]  /*7560*/  FMUL.FTZ R69, R69, R169.reuse ;  /* 0x000000a945457220 */ /* 0x080fe20000410000 */
[-C--:B------:R-:W-:Y:S01]  /*7570*/  FMUL.FTZ R72, R72, R169.reuse ;  /* 0x000000a948487220 */ /* 0x080fe20000410000 */
[-C--:B------:R-:W-:Y:S01]  /*7580*/  FMUL.FTZ R73, R73, R169.reuse ;  /* 0x000000a949497220 */ /* 0x080fe20000410000 */
[----:B------:R-:W0:Y:S01]  /*7590*/  MUFU.EX2 R155, R155 ;  /* 0x0000009b009b7308 */ /* 0x000e220000000800 */
[----:B---3--:R-:W-:Y:S01]  /*75a0*/  FFMA.FTZ R9, R172, R6, R177 ;  /* 0x00000006ac097223 */ /* 0x008fe200000100b1 */
[----:B------:R2:W-:Y:S01]  /*75b0*/  @!P0 STS [R5+0x28820], R172 ;  /* 0x028820ac05008388 */ /* 0x0005e20000000800 */
[-C--:B------:R-:W-:Y:S01]  /*75c0*/  FMUL.FTZ R76, R76, R169.reuse ;  /* 0x000000a94c4c7220 */ /* 0x080fe20000410000 */
[-C--:B------:R-:W-:Y:S01]  /*75d0*/  FMUL.FTZ R77, R77, R169.reuse ;  /* 0x000000a94d4d7220 */ /* 0x080fe20000410000 */
[-C--:B------:R-:W-:Y:S01]  /*75e0*/  FMUL.FTZ R80, R80, R169.reuse ;  /* 0x000000a950507220 */ /* 0x080fe20000410000 */
[-C--:B------:R-:W-:Y:S01]  /*75f0*/  FMUL.FTZ R81, R81, R169.reuse ;  /* 0x000000a951517220 */ /* 0x080fe20000410000 */
[----:B------:R-:W-:Y:S01]  /*7600*/  FMUL.FTZ R84, R84, R169 ;  /* 0x000000a954547220 */ /* 0x000fe20000410000 */
[----:B------:R-:W2:Y:S01]  /*7610*/  MUFU.EX2 R181, R181 ;  /* 0x000000b500b57308 */ /* 0x000ea20000000800 */
[C---:B----4-:R-:W-:Y:S01]  /*7620*/  FADD.FTZ R6, R176.reuse, R9 ;  /* 0x00000009b0067221 */ /* 0x050fe20000010000 */
[----:B------:R-:W-:Y:S01]  /*7630*/  F2FP.BF16.F32.PACK_AB R153, R176, R177 ;  /* 0x000000b1b099723e */ /* 0x000fe200000010ff */
[-C--:B------:R-:W-:Y:S01]  /*7640*/  FMUL.FTZ R85, R85, R169.reuse ;  /* 0x000000a955557220 */ /* 0x080fe20000410000 */
[-C--:B------:R-:W-:Y:S01]  /*7650*/  FMUL.FTZ R88, R88, R169.reuse ;  /* 0x000000a958587220 */ /* 0x080fe20000410000 */
[-C--:B------:R-:W-:Y:S01]  /*7660*/  FMUL.FTZ R89, R89, R169.reuse ;  /* 0x000000a959597220 */ /* 0x080fe20000410000 */
[-C--:B------:R-:W-:Y:S01]  /*7670*/  FMUL.FTZ R92, R92, R169.reuse ;  /* 0x000000a95c5c7220 */ /* 0x080fe20000410000 */
[-C--:B------:R-:W-:Y:S01]  /*7680*/  FMUL.FTZ R93, R93, R169.reuse ;  /* 0x000000a95d5d7220 */ /* 0x080fe20000410000 */
[----:B------:R-:W3:Y:S01]  /*7690*/  MUFU.EX2 R170, R159 ;  /* 0x0000009f00aa7308 */ /* 0x000ee20000000800 */
        /* <DEDUP_REMOVED lines=8> */
[C---:B--2---:R-:W-:Y:S01]  /*7720*/  FADD.FTZ R5, R181.reuse, R14 ;  /* 0x0000000eb5057221 */ /* 0x044fe20000010000 */
[----:B------:R-:W-:Y:S01]  /*7730*/  F2FP.BF16.F32.PACK_AB R166, R181, R180 ;  /* 0x000000b4b5a6723e */ /* 0x000fe200000010ff */
[-C--:B------:R-:W-:Y:S01]  /*7740*/  FMUL.FTZ R108, R108, R169.reuse ;  /* 0x000000a96c6c7220 */ /* 0x080fe20000410000 */
[-C--:B------:R-:W-:Y:S01]  /*7750*/  FMUL.FTZ R109, R109, R169.reuse ;  /* 0x000000a96d6d7220 */ /* 0x080fe20000410000 */
[-C--:B------:R-:W-:Y:S01]  /*7760*/  FMUL.FTZ R112, R112, R169.reuse ;  /* 0x000000a970707220 */ /* 0x080fe20000410000 */
[-C--:B------:R-:W-:Y:S01]  /*7770*/  FMUL.FTZ R113, R113, R169.reuse ;  /* 0x000000a971717220 */ /* 0x080fe20000410000 */
[----:B------:R-:W-:Y:S01]  /*7780*/  FMUL.FTZ R116, R116, R169 ;  /* 0x000000a974747220 */ /* 0x000fe20000410000 */
[----:B------:R-:W2:Y:S01]  /*7790*/  MUFU.EX2 R4, R163 ;  /* 0x000000a300047308 */ /* 0x000ea20000000800 */
[C---:B---3--:R-:W-:Y:S01]  /*77a0*/  FADD.FTZ R180, R170.reuse, R9 ;  /* 0x00000009aab47221 */ /* 0x048fe20000010000 */
[----:B------:R-:W-:Y:S01]  /*77b0*/  F2FP.BF16.F32.PACK_AB R155, R170, R155 ;  /* 0x0000009baa9b723e */ /* 0x000fe200000010ff */
[----:B------:R-:W-:Y:S01]  /*77c0*/  BAR.SYNC.DEFER_BLOCKING 0xf, 0x100 ;  /* 0x03c4000000007b1d */ /* 0x000fe20000010000 */
        /* <DEDUP_REMOVED lines=12> */
[----:B------:R-:W-:Y:S01]  /*7890*/  FMUL.FTZ R137, R137, R169 ;  /* 0x000000a989897220 */ /* 0x000fe20000410000 */
[----:B------:R-:W0:Y:S01]  /*78a0*/  MUFU.EX2 R14, R167 ;  /* 0x000000a7000e7308 */ /* 0x000e220000000800 */
[----:B--2---:R-:W-:Y:S01]  /*78b0*/  F2FP.BF16.F32.PACK_AB R157, R4, R7 ;  /* 0x00000007049d723e */ /* 0x004fe200000010ff */
[-C--:B------:R-:W-:Y:S01]  /*78c0*/  FMUL.FTZ R140, R140, R169.reuse ;  /* 0x000000a98c8c7220 */ /* 0x080fe20000410000 */
[-C--:B------:R-:W-:Y:S01]  /*78d0*/  FMUL.FTZ R141, R141, R169.reuse ;  /* 0x000000a98d8d7220 */ /* 0x080fe20000410000 */
[-C--:B------:R-:W-:Y:S01]  /*78e0*/  FMUL.FTZ R144, R144, R169.reuse ;  /* 0x000000a990907220 */ /* 0x080fe20000410000 */
[-C--:B------:R-:W-:Y:S01]  /*78f0*/  FMUL.FTZ R145, R145, R169.reuse ;  /* 0x000000a991917220 */ /* 0x080fe20000410000 */
[-C--:B------:R-:W-:Y:S01]  /*7900*/  FMUL.FTZ R148, R148, R169.reuse ;  /* 0x000000a994947220 */ /* 0x080fe20000410000 */
[----:B------:R-:W-:Y:S01]  /*7910*/  FMUL.FTZ R149, R149, R169 ;  /* 0x000000a995957220 */ /* 0x000fe20000410000 */
[----:B------:R-:W2:Y:S01]  /*7920*/  MUFU.EX2 R161, R196 ;  /* 0x000000c400a17308 */ /* 0x000ea20000000800 */
        /* <DEDUP_REMOVED lines=28> */
[----:B---3--:R-:W-:Y:S01]  /*7af0*/  FADD.FTZ R9, R159, R174 ;  /* 0x000000ae9f097221 */ /* 0x008fe20000010000 */
[C---:B0-----:R-:W-:Y:S01]  /*7b00*/  F2FP.BF16.F32.PACK_AB R159, R14.reuse, R159 ;  /* 0x0000009f0e9f723e */ /* 0x041fe200000010ff */
[-C--:B------:R-:W-:Y:S01]  /*7b10*/  FMUL.FTZ R71, R71, R172.reuse ;  /* 0x000000ac47477220 */ /* 0x080fe20000410000 */
[----:B------:R0:W1:Y:S01]  /*7b20*/  MUFU.EX2 R165, R178 ;  /* 0x000000b200a57308 */ /* 0x0000620000000800 */
[----:B------:R-:W-:Y:S01]  /*7b30*/  FADD.FTZ R180, R14, R9 ;  /* 0x000000090eb47221 */ /* 0x000fe20000010000 */
[-C--:B------:R-:W-:Y:S01]  /*7b40*/  FMUL.FTZ R74, R74, R172.reuse ;  /* 0x000000ac4a4a7220 */ /* 0x080fe20000410000 */
[----:B------:R3:W-:Y:S01]  /*7b50*/  STSM.16.M88.4 [R184], R156 ;  /* 0x0000009cb8007844 */ /* 0x0007e20000000200 */
[-C--:B------:R-:W-:Y:S01]  /*7b60*/  FMUL.FTZ R75, R75, R172.reuse ;  /* 0x000000ac4b4b7220 */ /* 0x080fe20000410000 */
[----:B--2---:R-:W-:Y:S01]  /*7b70*/  FADD.FTZ R9, R161, R180 ;  /* 0x000000b4a1097221 */ /* 0x004fe20000010000 */
[----:B-----5:R-:W-:Y:S01]  /*7b80*/  F2FP.BF16.F32.PACK_AB R161, R20, R161 ;  /* 0x000000a114a1723e */ /* 0x020fe200000010ff */
[-C--:B------:R-:W-:Y:S01]  /*7b90*/  FMUL.FTZ R78, R78, R172.reuse ;  /* 0x000000ac4e4e7220 */ /* 0x080fe20000410000 */
[----:B------:R-:W2:Y:S01]  /*7ba0*/  MUFU.EX2 R174, R179 ;  /* 0x000000b300ae7308 */ /* 0x000ea20000000800 */
[----:B0-----:R-:W-:Y:S01]  /*7bb0*/  FADD.FTZ R178, R20, R9 ;  /* 0x0000000914b27221 */ /* 0x001fe20000010000 */
[-C--:B------:R-:W-:Y:S01]  /*7bc0*/  FMUL.FTZ R79, R79, R172.reuse ;  /* 0x000000ac4f4f7220 */ /* 0x080fe20000410000 */
[-C--:B------:R-:W-:Y:S01]  /*7bd0*/  FMUL.FTZ R82, R82, R172.reuse ;  /* 0x000000ac52527220 */ /* 0x080fe20000410000 */
[-C--:B------:R-:W-:Y:S01]  /*7be0*/  FMUL.FTZ R83, R83, R172.reuse ;  /* 0x000000ac53537220 */ /* 0x080fe20000410000 */
[----:B----4-:R-:W-:Y:S01]  /*7bf0*/  FADD.FTZ R9, R163, R178 ;  /* 0x000000b2a3097221 */ /* 0x010fe20000010000 */
[----:B------:R-:W-:Y:S01]  /*7c00*/  F2FP.BF16.F32.PACK_AB R163, R6, R163 ;  /* 0x000000a306a3723e */ /* 0x000fe200000010ff */
[-C--:B------:R-:W-:Y:S01]  /*7c10*/  FMUL.FTZ R86, R86, R172.reuse ;  /* 0x000000ac56567220 */ /* 0x080fe20000410000 */
[----:B------:R-:W0:Y:S01]  /*7c20*/  MUFU.EX2 R167, R182 ;  /* 0x000000b600a77308 */ /* 0x000e220000000800 */
[----:B------:R-:W-:Y:S01]  /*7c30*/  FADD.FTZ R180, R6, R9 ;  /* 0x0000000906b47221 */ /* 0x000fe20000010000 */
[-C--:B------:R-:W-:Y:S01]  /*7c40*/  FMUL.FTZ R87, R87, R172.reuse ;  /* 0x000000ac57577220 */ /* 0x080fe20000410000 */
[----:B------:R3:W-:Y:S01]  /*7c50*/  STSM.16.M88.4 [R22], R160 ;  /* 0x000000a016007844 */ /* 0x0007e20000000200 */
[-C--:B------:R-:W-:Y:S01]  /*7c60*/  FMUL.FTZ R90, R90, R172.reuse ;  /* 0x000000ac5a5a7220 */ /* 0x080fe20000410000 */
[----:B-1----:R-:W-:Y:S01]  /*7c70*/  FADD.FTZ R9, R165, R180 ;  /* 0x000000b4a5097221 */ /* 0x002fe20000010000 */
[-C--:B------:R-:W-:Y:S01]  /*7c80*/  FMUL.FTZ R91, R91, R172.reuse ;  /* 0x000000ac5b5b7220 */ /* 0x080fe20000410000 */
[-C--:B------:R-:W-:Y:S01]  /*7c90*/  FMUL.FTZ R94, R94, R172.reuse ;  /* 0x000000ac5e5e7220 */ /* 0x080fe20000410000 */
[----:B------:R-:W1:Y:S01]  /*7ca0*/  MUFU.EX2 R178, R183 ;  /* 0x000000b700b27308 */ /* 0x000e620000000800 */
[C---:B--2---:R-:W-:Y:S01]  /*7cb0*/  FADD.FTZ R176, R174.reuse, R9 ;  /* 0x00000009aeb07221 */ /* 0x044fe20000010000 */
[----:B------:R-:W-:Y:S01]  /*7cc0*/  F2FP.BF16.F32.PACK_AB R165, R174, R165 ;  /* 0x000000a5aea5723e */ /* 0x000fe200000010ff */
[-C--:B------:R-:W-:Y:S01]  /*7cd0*/  FMUL.FTZ R95, R95, R172.reuse ;  /* 0x000000ac5f5f7220 */ /* 0x080fe20000410000 */
[-C--:B------:R-:W-:Y:S01]  /*7ce0*/  FMUL.FTZ R98, R98, R172.reuse ;  /* 0x000000ac62627220 */ /* 0x080fe20000410000 */
[-C--:B------:R-:W-:Y:S01]  /*7cf0*/  FMUL.FTZ R99, R99, R172.reuse ;  /* 0x000000ac63637220 */ /* 0x080fe20000410000 */
[-C--:B------:R-:W-:Y:S01]  /*7d00*/  FMUL.FTZ R102, R102, R172.reuse ;  /* 0x000000ac66667220 */ /* 0x080fe20000410000 */
[-C--:B------:R-:W-:Y:S01]  /*7d10*/  FMUL.FTZ R103, R103, R172.reuse ;  /* 0x000000ac67677220 */ /* 0x080fe20000410000 */
[-C--:B------:R-:W-:Y:S01]  /*7d20*/  FMUL.FTZ R106, R106, R172.reuse ;  /* 0x000000ac6a6a7220 */ /* 0x080fe20000410000 */
[----:B0-----:R-:W-:Y:S01]  /*7d30*/  FADD.FTZ R7, R167, R176 ;  /* 0x000000b0a7077221 */ /* 0x001fe20000010000 */
[-C--:B------:R-:W-:Y:S01]  /*7d40*/  FMUL.FTZ R107, R107, R172.reuse ;  /* 0x000000ac6b6b7220 */ /* 0x080fe20000410000 */
[-C--:B------:R-:W-:Y:S01]  /*7d50*/  FMUL.FTZ R110, R110, R172.reuse ;  /* 0x000000ac6e6e7220 */ /* 0x080fe20000410000 */
[-C--:B------:R-:W-:Y:S01]  /*7d60*/  FMUL.FTZ R111, R111, R172.reuse ;  /* 0x000000ac6f6f7220 */ /* 0x080fe20000410000 */
[-C--:B------:R-:W-:Y:S01]  /*7d70*/  FMUL.FTZ R114, R114, R172.reuse ;  /* 0x000000ac72727220 */ /* 0x080fe20000410000 */
[-C--:B------:R-:W-:Y:S01]  /*7d80*/  FMUL.FTZ R115, R115, R172.reuse ;  /* 0x000000ac73737220 */ /* 0x080fe20000410000 */
[-C--:B------:R-:W-:Y:S01]  /*7d90*/  FMUL.FTZ R118, R118, R172.reuse ;  /* 0x000000ac76767220 */ /* 0x080fe20000410000 */
[-C--:B------:R-:W-:Y:S01]  /*7da0*/  FMUL.FTZ R119, R119, R172.reuse ;  /* 0x000000ac77777220 */ /* 0x080fe20000410000 */
[C---:B-1----:R-:W-:Y:S01]  /*7db0*/  F2FP.BF16.F32.PACK_AB R167, R178.reuse, R167 ;  /* 0x000000a7b2a7723e */ /* 0x042fe200000010ff */
        /* <DEDUP_REMOVED lines=20> */
.L_x_4405:
[----:B------:R0:W1:Y:S01]  /*7f00*/  SYNCS.PHASECHK.TRANS64.TRYWAIT P0, [UR26+0x28c50], R12 ;  /* 0x028c500cff0075a7 */ /* 0x000062000800015a */
[----:B------:R-:W-:Y:S05]  /*7f10*/  @!P4 BRA `(.L_x_4406) ;  /* 0x000000000004c947 */ /* 0x000fea0003800000 */
[----:B------:R-:W-:Y:S01]  /*7f20*/  BPT.TRAP 0x1 ;  /* 0x000000040000795c */ /* 0x000fe20000300000 */
.L_x_4406:
[----:B-1----:R-:W-:Y:S05]  /*7f30*/  @P0 BRA `(.L_x_4407) ;  /* 0x0000000000080947 */ /* 0x002fea0003800000 */
[----:B------:R-:W1:Y:S02]  /*7f40*/  SYNCS.PHASECHK.TRANS64.TRYWAIT P0, [UR26+0x28c50], R12 ;  /* 0x028c500cff0075a7 */ /* 0x000e64000800015a */
[----:B-1----:R-:W-:Y:S05]  /*7f50*/  @!P0 BRA `(.L_x_4408) ;  /* 0x000000c800ac8947 */ /* 0x002fea0003800000 */
.L_x_4407:
[----:B------:R-:W-:Y:S01]  /*7f60*/  ULEA UR11, UR22, UR45, 0xc ;  /* 0x0000002d160b7291 */ /* 0x000fe2000f8e603f */
[----:B------:R-:W-:Y:S01]  /*7f70*/  WARPGROUP.ARRIVE ;  /* 0x00000000000079c5 */ /* 0x000fe20000000000 */
[----:B------:R-:W-:Y:S01]  /*7f80*/  UMOV UR7, 0x40000040 ;  /* 0x4000004000077882 */ /* 0x000fe20000000000 */
[----:B------:R-:W-:Y:S01]  /*7f90*/  ISETP.LT.AND P0, PT, R10, UR50, PT ;  /* 0x000000320a007c0c */ /* 0x000fe2000bf01270 */
[----:B-1----:R-:W-:Y:S01]  /*7fa0*/  @!P5 VIADD R21, R21, 0x28c60 ;  /* 0x00028c601515d836 */ /* 0x002fe20000000000 */
[----:B------:R-:W-:Y:S01]  /*7fb0*/  UIADD3 UR50, UR50, -0x1, URZ ;  /* 0xffffffff32327890 */ /* 0x000fe2000fffe03f */
[----:B------:R-:W-:Y:S01]  /*7fc0*/  IMAD.MOV.U32 R7, RZ, RZ, R168 ;  /* 0x000000ffff077224 */ /* 0x000fe200078e00a8 */
[----:B------:R-:W-:Y:S01]  /*7fd0*/  UMOV UR6, UR11 ;  /* 0x0000000b00067c82 */ /* 0x000fe20008000000 */
[----:B------:R-:W-:Y:S01]  /*7fe0*/  UMOV UR37, UR22 ;  /* 0x0000001600257c82 */ /* 0x000fe20008000000 */
        /* <DEDUP_REMOVED lines=32> */
[----:B------:R-:W-:Y:S01]  /*81f0*/  IMAD.MOV.U32 R7, RZ, RZ, R168 ;  /* 0x000000ffff077224 */ /* 0x000fe200078e00a8 */
[----:B------:R-:W-:Y:S01]  /*8200*/  UMOV UR37, UR22 ;  /* 0x0000001600257c82 */ /* 0x000fe20008000000 */
[----:B------:R-:W-:-:S07]  /*8210*/  IMAD.MOV.U32 R4, RZ, RZ, R8 ;  /* 0x000000ffff047224 */ /* 0x000fce00078e0008 */
.L_x_4392:
[----:B0-----:R-:W0:Y:S01]  /*8220*/  LDC R12, c[0x0][0x9e4] ;  /* 0x00027900ff0c7b82 */ /* 0x001e220000000800 */
[----:B------:R-:W-:-:S04]  /*8230*/  UIADD3 UR6, UR44, 0x40, -UR40 ;  /* 0x000000402c067890 */ /* 0x000fc8000fffe828 */
[----:B------:R-:W-:-:S04]  /*8240*/  ULEA UR6, UR47, UR6, 0x6 ;  /* 0x000000062f067291 */ /* 0x000fc8000f8e303f */
[----:B------:R-:W-:-:S06]  /*8250*/  UIADD3 UR20, UR6, -UR20, URZ ;  /* 0x8000001406147290 */ /* 0x000fcc000fffe03f */
[----:B------:R-:W-:Y:S01]  /*8260*/  IMAD.U32 R8, RZ, RZ, UR20 ;  /* 0x00000014ff087e24 */ /* 0x000fe2000f8e00ff */
[----:B0-----:R-:W-:-:S13]  /*8270*/  ISETP.GE.AND P6, PT, R12, 0x1, PT ;  /* 0x000000010c00780c */ /* 0x001fda0003fc6270 */
[----:B------:R-:W-:Y:S05]  /*8280*/  @!P6 BRA `(.L_x_4410) ;  /* 0x000000000040e947 */ /* 0x000fea0003800000 */
[----:B------:R-:W-:-:S05]  /*8290*/  IMAD.U32 R9, RZ, RZ, UR6 ;  /* 0x00000006ff097e24 */ /* 0x000fca000f8e00ff */
        /* <DEDUP_REMOVED lines=9> */
.L_x_4411:
[----:B------:R-:W-:-:S13]  /*8330*/  ISETP.NE.AND P0, PT, R12, 0x1, PT ;  /* 0x000000010c00780c */ /* 0x000fda0003f05270 */
[----:B------:R-:W0:Y:S02]  /*8340*/  @P0 LDC.64 R10, c[0x0][0x9e8] ;  /* 0x00027a00ff0a0b82 */ /* 0x000e240000000a00 */
[----:B0-----:R-:W-:-:S05]  /*8350*/  @P0 IMAD.HI.U32 R10, R9, R10, RZ ;  /* 0x0000000a090a0227 */ /* 0x001fca00078e00ff */
[----:B------:R-:W-:-:S07]  /*8360*/  @P0 SHF.R.U32.HI R9, RZ, R11, R10 ;  /* 0x0000000bff090219 */ /* 0x000fce000001160a */
.L_x_4412:
[----:B------:R-:W-:-:S05]  /*8370*/  IMAD R9, R9, R12, RZ ;  /* 0x0000000c09097224 */ /* 0x000fca00078e02ff */
[----:B------:R-:W-:-:S07]  /*8380*/  VIMNMX R8, R8, R9, !PT ;  /* 0x0000000908087248 */ /* 0x000fce0007fe0100 */
.L_x_4410:
[----:B------:R-:W-:-:S05]  /*8390*/  VIADD R8, R8, 0x3f ;  /* 0x0000003f08087836 */ /* 0x000fca0000000000 */
[----:B------:R-:W-:-:S04]  /*83a0*/  SHF.R.S32.HI R9, RZ, 0x1f, R8 ;  /* 0x0000001fff097819 */ /* 0x000fc80000011408 */
[----:B------:R-:W-:-:S04]  /*83b0*/  LEA.HI R9, R9, R8, RZ, 0x6 ;  /* 0x0000000809097211 */ /* 0x000fc800078f30ff */
[----:B------:R-:W-:-:S04]  /*83c0*/  SHF.R.S32.HI R9, RZ, 0x6, R9 ;  /* 0x00000006ff097819 */ /* 0x000fc80000011409 */
[----:B------:R-:W-:-:S04]  /*83d0*/  VIMNMX R8, R186, R9, !PT ;  /* 0x00000009ba087248 */ /* 0x000fc80007fe0100 */
[----:B------:R-:W-:-:S13]  /*83e0*/  ISETP.LE.AND P0, PT, R8, UR50, PT ;  /* 0x0000003208007c0c */ /* 0x000fda000bf03270 */
[----:B------:R-:W-:Y:S05]  /*83f0*/  @!P0 BRA `(.L_x_4413) ;  /* 0x00000018002c8947 */ /* 0x000fea0003800000 */
[----:B------:R-:W-:Y:S01]  /*8400*/  IMAD.MOV.U32 R10, RZ, RZ, R7 ;  /* 0x000000ffff0a7224 */ /* 0x000fe200078e0007 */
[----:B------:R-:W-:Y:S01]  /*8410*/  UMOV UR21, UR37 ;  /* 0x0000002500157c82 */ /* 0x000fe20008000000 */
[----:B------:R-:W-:Y:S01]  /*8420*/  IMAD.MOV.U32 R11, RZ, RZ, R4 ;  /* 0x000000ffff0b7224 */ /* 0x000fe200078e0004 */
[----:B------:R-:W-:-:S06]  /*8430*/  ULDC UR20, c[0x0][0x988] ;  /* 0x0002620000147ab9 */ /* 0x000fcc0000000800 */
.L_x_4422:
[----:B------:R-:W-:Y:S01]  /*8440*/  UIADD3 UR37, UR21, 0x1, URZ ;  /* 0x0000000115257890 */ /* 0x000fe2000fffe03f */
[----:B------:R-:W-:Y:S01]  /*8450*/  IMAD.U32 R7, RZ, RZ, UR50 ;  /* 0x00000032ff077e24 */ /* 0x000fe2000f8e00ff */
[----:B------:R-:W-:Y:S02]  /*8460*/  UIADD3 UR50, UR50, -0x1, URZ ;  /* 0xffffffff32327890 */ /* 0x000fe4000fffe03f */
[----:B------:R-:W-:Y:S02]  /*8470*/  UISETP.NE.AND UP0, UPT, UR37, 0x2, UPT ;  /* 0x000000022500788c */ /* 0x000fe4000bf05270 */
[----:B------:R-:W-:Y:S02]  /*8480*/  ISETP.GT.AND P0, PT, R7, R8, PT ;  /* 0x000000080700720c */ /* 0x000fe40003f04270 */
[----:B------:R-:W-:Y:S02]  /*8490*/  USEL UR6, URZ, 0x1, UP0 ;  /* 0x000000013f067887 */ /* 0x000fe40008000000 */
[----:B------:R-:W-:-:S04]  /*84a0*/  USEL UR37, UR37, URZ, UP0 ;  /* 0x0000003f25257287 */ /* 0x000fc80008000000 */
[----:B------:R-:W-:Y:S01]  /*84b0*/  LOP3.LUT R2, R2, UR6, RZ, 0x3c, !PT ;  /* 0x0000000602027c12 */ /* 0x000fe2000f8e3cff */
[----:B012-4-:R-:W-:Y:S07]  /*84c0*/  @!P4 BRA `(.L_x_4414) ;  /* 0x000000000004c947 */ /* 0x017fee0003800000 */
[----:B------:R-:W-:Y:S01]  /*84d0*/  BPT.TRAP 0x1 ;  /* 0x000000040000795c */ /* 0x000fe20000300000 */
.L_x_4414:
[----:B------:R-:W-:Y:S01]  /*84e0*/  ULEA UR22, UR37, UR38, 0x3 ;  /* 0x0000002625167291 */ /* 0x000fe2000f8e183f */
[----:B------:R-:W-:-:S08]  /*84f0*/  SHF.L.U32 R9, R2, 0x1f, RZ ;  /* 0x0000001f02097819 */ /* 0x000fd000000006ff */
[----:B------:R0:W2:Y:S01]  /*8500*/  SYNCS.PHASECHK.TRANS64.TRYWAIT P1, [UR22+0x28c30], R9 ;  /* 0x028c3009ff0075a7 */ /* 0x0000a20008020156 */
[----:B------:R-:W-:Y:S05]  /*8510*/  @!P4 BRA `(.L_x_4415) ;  /* 0x000000000004c947 */ /* 0x000fea0003800000 */
[----:B------:R-:W-:Y:S01]  /*8520*/  BPT.TRAP 0x1 ;  /* 0x000000040000795c */ /* 0x000fe20000300000 */
.L_x_4415:
[----:B--2---:R-:W-:Y:S05]  /*8530*/  @P1 BRA `(.L_x_4416) ;  /* 0x0000000000081947 */ /* 0x004fea0003800000 */
[----:B------:R-:W2:Y:S02]  /*8540*/  SYNCS.PHASECHK.TRANS64.TRYWAIT P1, [UR22+0x28c30], R9 ;  /* 0x028c3009ff0075a7 */ /* 0x000ea40008020156 */
[----:B--2---:R-:W-:Y:S05]  /*8550*/  @!P1 BRA `(.L_x_4417) ;  /* 0x000000c400409947 */ /* 0x004fea0003800000 */
.L_x_4416:
[----:B------:R-:W-:Y:S01]  /*8560*/  R2UR UR18, R3 ;  /* 0x00000000031272ca */ /* 0x000fe200000e0000 */
[----:B---3--:R-:W-:Y:S01]  /*8570*/  WARPGROUP.ARRIVE ;  /* 0x00000000000079c5 */ /* 0x008fe20000000000 */
        /* <DEDUP_REMOVED lines=48> */
[----:B------:R-:W-:Y:S01]  /*8880*/  FADD.FTZ R11, -R4, R11 ;  /* 0x0000000b040b7221 */ /* 0x000fe20000010100 */
        /* <DEDUP_REMOVED lines=14> */
[----:B------:R-:W2:Y:S01]  /*8970*/  MUFU.EX2 R12, R13 ;  /* 0x0000000d000c7308 */ /* 0x000ea20000000800 */
[----:B------:R-:W-:Y:S01]  /*8980*/  FMNMX.FTZ R14, R178, R7, !PT ;  /* 0x00000007b20e7209 */ /* 0x000fe20007810000 */
[--C-:B------:R-:W-:Y:S01]  /*8990*/  FFMA.FTZ R164, R164, UR10, -R193.reuse ;  /* 0x0000000aa4a47c23 */ /* 0x100fe200080108c1 */
[--C-:B------:R-:W-:Y:S01]  /*89a0*/  FFMA.FTZ R15, R161, UR10, -R193.reuse ;  /* 0x0000000aa10f7c23 */ /* 0x100fe200080108c1 */
[--C-:B------:R-:W-:Y:S01]  /*89b0*/  FFMA.FTZ R161, R176, UR10, -R193.reuse ;  /* 0x0000000ab0a17c23 */ /* 0x100fe200080108c1 */
[----:B------:R-:W-:Y:S01]  /*89c0*/  FMNMX.FTZ R7, R179, R14, !PT ;  /* 0x0000000eb3077209 */ /* 0x000fe20007810000 */
[--C-:B-1----:R-:W-:Y:S01]  /*89d0*/  FFMA.FTZ R21, R165, UR10, -R193.reuse ;  /* 0x0000000aa5157c23 */ /* 0x102fe200080108c1 */
[--C-:B------:R-:W-:Y:S01]  /*89e0*/  FFMA.FTZ R165, R180, UR10, -R193.reuse ;  /* 0x0000000ab4a57c23 */ /* 0x100fe200080108c1 */
[----:B------:R-:W1:Y:S01]  /*89f0*/  MUFU.EX2 R11, R11 ;  /* 0x0000000b000b7308 */ /* 0x000e620000000800 */
[----:B------:R-:W-:Y:S01]  /*8a00*/  FMNMX.FTZ R14, R182, R7, !PT ;  /* 0x00000007b60e7209 */ /* 0x000fe20007810000 */
[----:B------:R-:W-:-:S03]  /*8a10*/  FFMA.FTZ R181, R181, UR10, -R193 ;  /* 0x0000000ab5b57c23 */ /* 0x000fc600080108c1 */
[----:B------:R-:W-:-:S03]  /*8a20*/  FMNMX.FTZ R7, R183, R14, !PT ;  /* 0x0000000eb7077209 */ /* 0x000fc60007810000 */
[----:B------:R3:W-:Y:S01]  /*8a30*/  MUFU.EX2 R14, R157 ;  /* 0x0000009d000e7308 */ /* 0x0007e20000000800 */
[-C--:B--2---:R-:W-:Y:S01]  /*8a40*/  FMUL.FTZ R24, R24, R12.reuse ;  /* 0x0000000c18187220 */ /* 0x084fe20000410000 */
[----:B------:R-:W2:Y:S01]  /*8a50*/  SHFL.BFLY PT, R194, R7, 0x2, 0x1f ;  /* 0x0c401f0007c27f89 */ /* 0x000ea200000e0000 */
[-C--:B------:R-:W-:Y:S01]  /*8a60*/  FMUL.FTZ R25, R25, R12.reuse ;  /* 0x0000000c19197220 */ /* 0x080fe20000410000 */
[-C--:B------:R-:W-:Y:S01]  /*8a70*/  FMUL.FTZ R28, R28, R12.reuse ;  /* 0x0000000c1c1c7220 */ /* 0x080fe20000410000 */
[-C--:B------:R-:W-:Y:S01]  /*8a80*/  FMUL.FTZ R29, R29, R12.reuse ;  /* 0x0000000c1d1d7220 */ /* 0x080fe20000410000 */
[-C--:B------:R-:W-:Y:S01]  /*8a90*/  FMUL.FTZ R32, R32, R12.reuse ;  /* 0x0000000c20207220 */ /* 0x080fe20000410000 */
[-C--:B------:R-:W-:Y:S01]  /*8aa0*/  FMUL.FTZ R33, R33, R12.reuse ;  /* 0x0000000c21217220 */ /* 0x080fe20000410000 */
[----:B------:R-:W4:Y:S01]  /*8ab0*/  MUFU.EX2 R152, R152 ;  /* 0x0000009800987308 */ /* 0x000f220000000800 */
[----:B---3--:R-:W-:Y:S01]  /*8ac0*/  FFMA.FTZ R157, R172, UR10, -R193 ;  /* 0x0000000aac9d7c23 */ /* 0x008fe200080108c1 */
[----:B-1----:R-:W-:Y:S01]  /*8ad0*/  FFMA.FTZ R5, R12, R5, R11 ;  /* 0x000000050c057223 */ /* 0x002fe2000001000b */
        /* <DEDUP_REMOVED lines=22> */
[----:B---3--:R-:W-:Y:S01]  /*8c40*/  FFMA.FTZ R164, R173, UR10, -R193 ;  /* 0x0000000aada47c23 */ /* 0x008fe200080108c1 */
        /* <DEDUP_REMOVED lines=21> */
[----:B--2---:R-:W-:Y:S01]  /*8da0*/  FMNMX.FTZ R7, R194, R7, !PT ;  /* 0x00000007c2077209 */ /* 0x004fe20007810000 */
[----:B------:R-:W-:Y:S01]  /*8db0*/  MUFU.EX2 R160, R160 ;  /* 0x000000a000a07308 */ /* 0x000fe20000000800 */
[-C--:B------:R-:W-:Y:S01]  /*8dc0*/  FMUL.FTZ R108, R108, R12.reuse ;  /* 0x0000000c6c6c7220 */ /* 0x080fe20000410000 */
[-C--:B------:R-:W-:Y:S01]  /*8dd0*/  FMUL.FTZ R109, R109, R12.reuse ;  /* 0x0000000c6d6d7220 */ /* 0x080fe20000410000 */
[-C--:B------:R-:W-:Y:S01]  /*8de0*/  FMUL.FTZ R112, R112, R12.reuse ;  /* 0x0000000c70707220 */ /* 0x080fe20000410000 */
[C---:B------:R-:W-:Y:S01]  /*8df0*/  FADD.FTZ R169, -R7.reuse, R10 ;  /* 0x0000000a07a97221 */ /* 0x040fe20000010100 */
[----:B------:R-:W-:Y:S01]  /*8e00*/  FMUL.FTZ R177, R7, UR10 ;  /* 0x0000000a07b17c20 */ /* 0x000fe20008410000 */
[-C--:B------:R-:W-:Y:S01]  /*8e10*/  FMUL.FTZ R113, R113, R12.reuse ;  /* 0x0000000c71717220 */ /* 0x080fe20000410000 */
[----:B------:R-:W-:Y:S01]  /*8e20*/  FMUL.FTZ R116, R116, R12 ;  /* 0x0000000c74747220 */ /* 0x000fe20000410000 */
[----:B------:R-:W-:Y:S01]  /*8e30*/  FMUL.FTZ R169, R169, UR10 ;  /* 0x0000000aa9a97c20 */ /* 0x000fe20008410000 */
[--C-:B------:R-:W-:Y:S01]  /*8e40*/  FFMA.FTZ R172, R154, UR10, -R177.reuse ;  /* 0x0000000a9aac7c23 */ /* 0x100fe200080108b1 */
[--C-:B------:R-:W-:Y:S01]  /*8e50*/  FFMA.FTZ R194, R167, UR10, -R177.reuse ;  /* 0x0000000aa7c27c23 */ /* 0x100fe200080108b1 */
[--C-:B------:R-:W-:Y:S01]  /*8e60*/  FFMA.FTZ R167, R170, UR10, -R177.reuse ;  /* 0x0000000aaaa77c23 */ /* 0x100fe200080108b1 */
[----:B------:R-:W-:Y:S01]  /*8e70*/  MOV R170, UR22 ;  /* 0x0000001600aa7c02 */ /* 0x000fe20008000f00 */
[--C-:B------:R-:W-:Y:S01]  /*8e80*/  FFMA.FTZ R155, R155, UR10, -R177.reuse ;  /* 0x0000000a9b9b7c23 */ /* 0x100fe200080108b1 */
[----:B------:R-:W-:Y:S01]  /*8e90*/  MUFU.EX2 R169, R169 ;  /* 0x000000a900a97308 */ /* 0x000fe20000000800 */
[--C-:B------:R-:W-:Y:S01]  /*8ea0*/  FFMA.FTZ R173, R158, UR10, -R177.reuse ;  /* 0x0000000a9ead7c23 */ /* 0x100fe200080108b1 */
[----:B------:R-:W-:Y:S01]  /*8eb0*/  FFMA.FTZ R176, R159, UR10, -R177 ;  /* 0x0000000a9fb07c23 */ /* 0x000fe200080108b1 */
[----:B------:R-:W-:-:S02]  /*8ec0*/  @!P5 VIADD R154, R170, 0x28c40 ;  /* 0x00028c40aa9ad836 */ /* 0x000fc40000000000 */
[--C-:B------:R-:W-:Y:S01]  /*8ed0*/  FFMA.FTZ R159, R162, UR10, -R177.reuse ;  /* 0x0000000aa29f7c23 */ /* 0x100fe200080108b1 */
[--C-:B------:R-:W-:Y:S01]  /*8ee0*/  FFMA.FTZ R180, R163, UR10, -R177.reuse ;  /* 0x0000000aa3b47c23 */ /* 0x100fe200080108b1 */
[--C-:B------:R-:W-:Y:S01]  /*8ef0*/  FFMA.FTZ R163, R166, UR10, -R177.reuse ;  /* 0x0000000aa6a37c23 */ /* 0x100fe200080108b1 */
[--C-:B------:R-:W-:Y:S01]  /*8f00*/  FFMA.FTZ R196, R171, UR10, -R177.reuse ;  /* 0x0000000aabc47c23 */ /* 0x100fe200080108b1 */
[----:B------:R-:W2:Y:S01]  /*8f10*/  MUFU.EX2 R172, R172 ;  /* 0x000000ac00ac7308 */ /* 0x000ea20000000800 */
[----:B------:R-:W-:Y:S01]  /*8f20*/  @!P5 PRMT R154, RZ, 0x654, R154 ;  /* 0x00000654ff9ad816 */ /* 0x000fe2000000009a */
[--C-:B------:R-:W-:Y:S01]  /*8f30*/  FFMA.FTZ R179, R179, UR10, -R177.reuse ;  /* 0x0000000ab3b37c23 */ /* 0x100fe200080108b1 */
[--C-:B------:R-:W-:Y:S01]  /*8f40*/  FFMA.FTZ R171, R174, UR10, -R177.reuse ;  /* 0x0000000aaeab7c23 */ /* 0x100fe200080108b1 */
[--C-:B------:R-:W-:Y:S01]  /*8f50*/  FFMA.FTZ R174, R175, UR10, -R177.reuse ;  /* 0x0000000aafae7c23 */ /* 0x100fe200080108b1 */
[----:B------:R4:W-:Y:S01]  /*8f60*/  @!P5 SYNCS.ARRIVE.TRANS64.RED.A1T0 RZ, [R154+URZ], RZ ;  /* 0x000000ff9affd9a7 */ /* 0x0009e2000810043f */
[--C-:B------:R-:W-:Y:S01]  /*8f70*/  FFMA.FTZ R175, R178, UR10, -R177.reuse ;  /* 0x0000000ab2af7c23 */ /* 0x100fe200080108b1 */
[----:B------:R-:W-:Y:S01]  /*8f80*/  IMAD.U32 R158, RZ, RZ, UR21 ;  /* 0x00000015ff9e7e24 */ /* 0x000fe2000f8e00ff */
[----:B------:R-:W3:Y:S01]  /*8f90*/  MUFU.EX2 R155, R155 ;  /* 0x0000009b009b7308 */ /* 0x000ee20000000800 */
[--C-:B------:R-:W-:Y:S01]  /*8fa0*/  FFMA.FTZ R182, R182, UR10, -R177.reuse ;  /* 0x0000000ab6b67c23 */ /* 0x100fe200080108b1 */
[----:B------:R-:W-:Y:S01]  /*8fb0*/  FFMA.FTZ R177, R183, UR10, -R177 ;  /* 0x0000000ab7b17c23 */ /* 0x000fe200080108b1 */
[-C--:B------:R-:W-:Y:S01]  /*8fc0*/  FMUL.FTZ R117, R117, R12.reuse ;  /* 0x0000000c75757220 */ /* 0x080fe20000410000 */
[-C--:B------:R-:W-:Y:S01]  /*8fd0*/  FMUL.FTZ R120, R120, R12.reuse ;  /* 0x0000000c78787220 */ /* 0x080fe20000410000 */
[----:B----4-:R-:W-:Y:S01]  /*8fe0*/  FADD.FTZ R154, R152, R5 ;  /* 0x00000005989a7221 */ /* 0x010fe20000010000 */
[-C--:B------:R-:W-:Y:S01]  /*8ff0*/  FMUL.FTZ R121, R121, R12.reuse ;  /* 0x0000000c79797220 */ /* 0x080fe20000410000 */
[----:B------:R-:W-:Y:S01]  /*9000*/  FMUL.FTZ R124, R124, R12 ;  /* 0x0000000c7c7c7220 */ /* 0x000fe20000410000 */
[----:B------:R-:W4:Y:S01]  /*9010*/  MUFU.EX2 R173, R173 ;  /* 0x000000ad00ad7308 */ /* 0x000f220000000800 */
[----:B-1----:R-:W-:Y:S01]  /*9020*/  FADD.FTZ R5, R13, R154 ;  /* 0x0000009a0d057221 */ /* 0x002fe20000010000 */
[----:B--2---:R-:W-:Y:S01]  /*9030*/  FFMA.FTZ R6, R169, R6, R172 ;  /* 0x00000006a9067223 */ /* 0x004fe200000100ac */
[-C--:B------:R-:W-:Y:S01]  /*9040*/  FMUL.FTZ R125, R125, R12.reuse ;  /* 0x0000000c7d7d7220 */ /* 0x080fe20000410000 */
[-C--:B------:R-:W-:Y:S01]  /*9050*/  FMUL.FTZ R128, R128, R12.reuse ;  /* 0x0000000c80807220 */ /* 0x080fe20000410000 */
[----:B------:R-:W-:Y:S01]  /*9060*/  FADD.FTZ R5, R14, R5 ;  /* 0x000000050e057221 */ /* 0x000fe20000010000 */
[-C--:B------:R-:W-:Y:S01]  /*9070*/  FMUL.FTZ R129, R129, R12.reuse ;  /* 0x0000000c81817220 */ /* 0x080fe20000410000 */
[-C--:B------:R-:W-:Y:S01]  /*9080*/  FMUL.FTZ R132, R132, R12.reuse ;  /* 0x0000000c84847220 */ /* 0x080fe20000410000 */
[----:B------:R-:W1:Y:S01]  /*9090*/  MUFU.EX2 R176, R176 ;  /* 0x000000b000b07308 */ /* 0x000e620000000800 */
[----:B---3--:R-:W-:Y:S01]  /*90a0*/  FADD.FTZ R6, R155, R6 ;  /* 0x000000069b067221 */ /* 0x008fe20000010000 */
[----:B------:R-:W-:Y:S01]  /*90b0*/  FADD.FTZ R154, R156, R5 ;  /* 0x000000059c9a7221 */ /* 0x000fe20000010000 */
        /* <DEDUP_REMOVED lines=10> */
[----:B------:R-:W-:Y:S01]  /*9160*/  FMUL.FTZ R149, R149, R12 ;  /* 0x0000000c95957220 */ /* 0x000fe20000410000 */
[----:B------:R-:W-:Y:S01]  /*9170*/  F2FP.BF16.F32.PACK_AB R152, R152, R11 ;  /* 0x0000000b9898723e */ /* 0x000fe200000010ff */
[-C--:B------:R-:W-:Y:S01]  /*9180*/  FMUL.FTZ R26, R26, R169.reuse ;  /* 0x000000a91a1a7220 */ /* 0x080fe20000410000 */
[----:B------:R3:W-:Y:S01]  /*9190*/  MUFU.EX2 R10, R181 ;  /* 0x000000b5000a7308 */ /* 0x0007e20000000800 */
[----:B-1----:R-:W-:Y:S01]  /*91a0*/  FADD.FTZ R6, R176, R5 ;  /* 0x00000005b0067221 */ /* 0x002fe20000010000 */
[----:B------:R-:W-:Y:S01]  /*91b0*/  F2FP.BF16.F32.PACK_AB R156, R15, R156 ;  /* 0x0000009c0f9c723e */ /* 0x000fe200000010ff */
[-C--:B------:R-:W-:Y:S01]  /*91c0*/  FMUL.FTZ R27, R27, R169.reuse ;  /* 0x000000a91b1b7220 */ /* 0x080fe20000410000 */
[-C--:B------:R-:W-:Y:S01]  /*91d0*/  FMUL.FTZ R30, R30, R169.reuse ;  /* 0x000000a91e1e7220 */ /* 0x080fe20000410000 */
[-C--:B------:R-:W-:Y:S01]  /*91e0*/  FMUL.FTZ R31, R31, R169.reuse ;  /* 0x000000a91f1f7220 */ /* 0x080fe20000410000 */
[-C--:B------:R-:W-:Y:S01]  /*91f0*/  FMUL.FTZ R34, R34, R169.reuse ;  /* 0x000000a922227220 */ /* 0x080fe20000410000 */
[----:B------:R-:W-:Y:S01]  /*9200*/  FMUL.FTZ R35, R35, R169 ;  /* 0x000000a923237220 */ /* 0x000fe20000410000 */
[----:B------:R-:W1:Y:S01]  /*9210*/  MUFU.EX2 R180, R180 ;  /* 0x000000b400b47308 */ /* 0x000e620000000800 */
[----:B---3--:R-:W-:-:S02]  /*9220*/  IMAD.MOV R181, RZ, RZ, -R18 ;  /* 0x000000ffffb57224 */ /* 0x008fc400078e0a12 */
[----:B--2---:R-:W-:Y:S01]  /*9230*/  FADD.FTZ R5, R159, R6 ;  /* 0x000000069f057221 */ /* 0x004fe20000010000 */
[-C--:B------:R-:W-:Y:S01]  /*9240*/  FMUL.FTZ R38, R38, R169.reuse ;  /* 0x000000a926267220 */ /* 0x080fe20000410000 */
[-C--:B------:R-:W-:Y:S01]  /*9250*/  FMUL.FTZ R39, R39, R169.reuse ;  /* 0x000000a927277220 */ /* 0x080fe20000410000 */
[----:B------:R-:W-:Y:S01]  /*9260*/  FMUL.FTZ R42, R42, R169 ;  /* 0x000000a92a2a7220 */ /* 0x000fe20000410000 */
[----:B------:R-:W-:Y:S01]  /*9270*/  ISETP.NE.AND P1, PT, R16, R181, PT ;  /* 0x000000b51000720c */ /* 0x000fe20003f25270 */
        /* <DEDUP_REMOVED lines=11> */
[----:B------:R-:W-:Y:S01]  /*9330*/  FMUL.FTZ R59, R59, R169 ;  /* 0x000000a93b3b7220 */ /* 0x000fe20000410000 */
[----:B------:R-:W-:-:S02]  /*9340*/  @!P1 IMAD R158, R158, 0x40, R17 ;  /* 0x000000409e9e9824 */ /* 0x000fc400078e0211 */
[-C--:B------:R-:W-:Y:S01]  /*9350*/  FMUL.FTZ R62, R62, R169.reuse ;  /* 0x000000a93e3e7220 */ /* 0x080fe20000410000 */
[-C--:B------:R-:W-:Y:S01]  /*9360*/  FMUL.FTZ R63, R63, R169.reuse ;  /* 0x000000a93f3f7220 */ /* 0x080fe20000410000 */
[-C--:B------:R-:W-:Y:S01]  /*9370*/  FMUL.FTZ R66, R66, R169.reuse ;  /* 0x000000a942427220 */ /* 0x080fe20000410000 */
[-C--:B------:R-:W-:Y:S01]  /*9380*/  FMUL.FTZ R67, R67, R169.reuse ;  /* 0x000000a943437220 */ /* 0x080fe20000410000 */
[----:B------:R-:W1:Y:S01]  /*9390*/  MUFU.EX2 R153, R153 ;  /* 0x0000009900997308 */ /* 0x000e620000000800 */
[----:B------:R-:W-:Y:S01]  /*93a0*/  @!P1 LEA R158, R158, UR38, 0x2 ;  /* 0x000000269e9e9c11 */ /* 0x000fe2000f8e10ff */
[----:B--2---:R-:W-:Y:S01]  /*93b0*/  FADD.FTZ R5, R163, R6 ;  /* 0x00000006a3057221 */ /* 0x004fe20000010000 */
[-C--:B------:R-:W-:Y:S01]  /*93c0*/  FMUL.FTZ R70, R70, R169.reuse ;  /* 0x000000a946467220 */ /* 0x080fe20000410000 */
[-C--:B------:R-:W-:Y:S01]  /*93d0*/  FMUL.FTZ R71, R71, R169.reuse ;  /* 0x000000a947477220 */ /* 0x080fe20000410000 */
[-C--:B------:R-:W-:Y:S01]  /*93e0*/  FMUL.FTZ R74, R74, R169.reuse ;  /* 0x000000a94a4a7220 */ /* 0x080fe20000410000 */
[----:B------:R-:W-:Y:S01]  /*93f0*/  @!P1 STS [R158+0x28800], R12 ;  /* 0x0288000c9e009388 */ /* 0x000fe20000000800 */
[-C--:B------:R-:W-:Y:S01]  /*9400*/  FMUL.FTZ R75, R75, R169.reuse ;  /* 0x000000a94b4b7220 */ /* 0x080fe20000410000 */
[----:B------:R2:W-:Y:S01]  /*9410*/  MUFU.EX2 R178, R179 ;  /* 0x000000b300b27308 */ /* 0x0005e20000000800 */
[----:B---3--:R-:W-:Y:S01]  /*9420*/  FADD.FTZ R6, R194, R5 ;  /* 0x00000005c2067221 */ /* 0x008fe20000010000 */
[----:B------:R3:W-:Y:S01]  /*9430*/  @!P1 STS [R158+0x28820], R169 ;  /* 0x028820a99e009388 */ /* 0x0007e20000000800 */
        /* <DEDUP_REMOVED lines=9> */
[----:B---3--:R-:W-:Y:S01]  /*94d0*/  F2FP.BF16.F32.PACK_AB R158, R21, R20 ;  /* 0x00000014159e723e */ /* 0x008fe200000010ff */
[----:B------:R-:W-:Y:S01]  /*94e0*/  FADD.FTZ R154, R20, R179 ;  /* 0x000000b3149a7221 */ /* 0x000fe20000010000 */
[-C--:B------:R-:W-:Y:S01]  /*94f0*/  FMUL.FTZ R91, R91, R169.reuse ;  /* 0x000000a95b5b7220 */ /* 0x080fe20000410000 */
[-C--:B------:R-:W-:Y:S01]  /*9500*/  FMUL.FTZ R94, R94, R169.reuse ;  /* 0x000000a95e5e7220 */ /* 0x080fe20000410000 */
[----:B------:R-:W2:Y:S01]  /*9510*/  MUFU.EX2 R157, R157 ;  /* 0x0000009d009d7308 */ /* 0x000ea20000000800 */
[----:B------:R-:W-:Y:S01]  /*9520*/  FADD.FTZ R179, R21, R154 ;  /* 0x0000009a15b37221 */ /* 0x000fe20000010000 */
[-C--:B------:R-:W-:Y:S01]  /*9530*/  FMUL.FTZ R95, R95, R169.reuse ;  /* 0x000000a95f5f7220 */ /* 0x080fe20000410000 */
[-C--:B------:R-:W-:Y:S01]  /*9540*/  FMUL.FTZ R98, R98, R169.reuse ;  /* 0x000000a962627220 */ /* 0x080fe20000410000 */
[-C--:B------:R-:W-:Y:S01]  /*9550*/  FMUL.FTZ R99, R99, R169.reuse ;  /* 0x000000a963637220 */ /* 0x080fe20000410000 */
[----:B------:R-:W-:Y:S01]  /*9560*/  FADD.FTZ R154, R160, R179 ;  /* 0x000000b3a09a7221 */ /* 0x000fe20000010000 */
[C---:B-1----:R-:W-:Y:S01]  /*9570*/  F2FP.BF16.F32.PACK_AB R160, R153.reuse, R160 ;  /* 0x000000a099a0723e */ /* 0x042fe200000010ff */
[-C--:B------:R-:W-:Y:S01]  /*9580*/  FMUL.FTZ R102, R102, R169.reuse ;  /* 0x000000a966667220 */ /* 0x080fe20000410000 */
[----:B------:R-:W1:Y:S01]  /*9590*/  MUFU.EX2 R196, R196 ;  /* 0x000000c400c47308 */ /* 0x000e620000000800 */
[----:B------:R-:W-:Y:S01]  /*95a0*/  FADD.FTZ R154, R153, R154 ;  /* 0x0000009a999a7221 */ /* 0x000fe20000010000 */
[----:B----4-:R-:W-:Y:S01]  /*95b0*/  FADD.FTZ R5, R167, R6 ;  /* 0x00000006a7057221 */ /* 0x010fe20000010000 */
[----:B------:R-:W-:Y:S01]  /*95c0*/  F2FP.BF16.F32.PACK_AB R153, R155, R172 ;  /* 0x000000ac9b99723e */ /* 0x000fe200000010ff */
[----:B------:R-:W-:Y:S01]  /*95d0*/  FMUL.FTZ R103, R103, R169 ;  /* 0x000000a967677220 */ /* 0x000fe20000410000 */
[----:B------:R-:W-:Y:S01]  /*95e0*/  F2FP.BF16.F32.PACK_AB R155, R176, R173 ;  /* 0x000000adb09b723e */ /* 0x000fe200000010ff */
[-C--:B------:R-:W-:Y:S01]  /*95f0*/  FMUL.FTZ R106, R106, R169.reuse ;  /* 0x000000a96a6a7220 */ /* 0x080fe20000410000 */
[----:B------:R-:W-:Y:S01]  /*9600*/  FMUL.FTZ R107, R107, R169 ;  /* 0x000000a96b6b7220 */ /* 0x000fe20000410000 */
[----:B------:R-:W3:Y:S01]  /*9610*/  MUFU.EX2 R164, R164 ;  /* 0x000000a400a47308 */ /* 0x000ee20000000800 */
[----:B--2---:R-:W-:Y:S01]  /*9620*/  FADD.FTZ R179, R157, R154 ;  /* 0x0000009a9db37221 */ /* 0x004fe20000010000 */
[----:B------:R-:W-:Y:S01]  /*9630*/  F2FP.BF16.F32.PACK_AB R154, R14, R13 ;  /* 0x0000000d0e9a723e */ /* 0x000fe200000010ff */
[----:B------:R-:W-:Y:S01]  /*9640*/  BAR.SYNC.DEFER_BLOCKING 0xf, 0x100 ;  /* 0x03c4000000007b1d */ /* 0x000fe20000010000 */
[-C--:B------:R-:W-:Y:S01]  /*9650*/  FMUL.FTZ R110, R110, R169.reuse ;  /* 0x000000a96e6e7220 */ /* 0x080fe20000410000 */
[-C--:B------:R-:W-:Y:S01]  /*9660*/  FMUL.FTZ R111, R111, R169.reuse ;  /* 0x000000a96f6f7220 */ /* 0x080fe20000410000 */
[-C--:B------:R-:W-:Y:S01]  /*9670*/  FMUL.FTZ R114, R114, R169.reuse ;  /* 0x000000a972727220 */ /* 0x080fe20000410000 */
[-C--:B------:R-:W-:Y:S01]  /*9680*/  FMUL.FTZ R115, R115, R169.reuse ;  /* 0x000000a973737220 */ /* 0x080fe20000410000 */
[-C--:B------:R-:W-:Y:S01]  /*9690*/  FMUL.FTZ R118, R118, R169.reuse ;  /* 0x000000a976767220 */ /* 0x080fe20000410000 */
[----:B------:R-:W2:Y:S01]  /*96a0*/  MUFU.EX2 R171, R171 ;  /* 0x000000ab00ab7308 */ /* 0x000ea20000000800 */
[----:B-1----:R-:W-:Y:S01]  /*96b0*/  FADD.FTZ R6, R196, R5 ;  /* 0x00000005c4067221 */ /* 0x002fe20000010000 */
[-C--:B------:R-:W-:Y:S01]  /*96c0*/  FMUL.FTZ R119, R119, R169.reuse ;  /* 0x000000a977777220 */ /* 0x080fe20000410000 */
[-C--:B------:R-:W-:Y:S01]  /*96d0*/  FMUL.FTZ R122, R122, R169.reuse ;  /* 0x000000a97a7a7220 */ /* 0x080fe20000410000 */
[-C--:B------:R-:W-:Y:S01]  /*96e0*/  FMUL.FTZ R123, R123, R169.reuse ;  /* 0x000000a97b7b7220 */ /* 0x080fe20000410000 */
[-C--:B------:R-:W-:Y:S01]  /*96f0*/  FMUL.FTZ R126, R126, R169.reuse ;  /* 0x000000a97e7e7220 */ /* 0x080fe20000410000 */
[-C--:B------:R-:W-:Y:S01]  /*9700*/  FMUL.FTZ R127, R127, R169.reuse ;  /* 0x000000a97f7f7220 */ /* 0x080fe20000410000 */
[----:B------:R-:W-:Y:S01]  /*9710*/  FMUL.FTZ R130, R130, R169 ;  /* 0x000000a982827220 */ /* 0x000fe20000410000 */
[----:B------:R-:W1:Y:S01]  /*9720*/  MUFU.EX2 R161, R161 ;  /* 0x000000a100a17308 */ /* 0x000e620000000800 */
[C---:B---3--:R-:W-:Y:S01]  /*9730*/  FADD.FTZ R12, R164.reuse, R179 ;  /* 0x000000b3a40c7221 */ /* 0x048fe20000010000 */
[----:B------:R-:W-:Y:S01]  /*9740*/  F2FP.BF16.F32.PACK_AB R162, R164, R157 ;  /* 0x0000009da4a2723e */ /* 0x000fe200000010ff */
[----:B------:R-:W-:Y:S01]  /*9750*/  FMUL.FTZ R131, R131, R169 ;  /* 0x000000a983837220 */ /* 0x000fe20000410000 */
[----:B------:R-:W-:Y:S01]  /*9760*/  F2FP.BF16.F32.PACK_AB R157, R180, R159 ;  /* 0x0000009fb49d723e */ /* 0x000fe200000010ff */
[----:B------:R-:W-:Y:S01]  /*9770*/  FMUL.FTZ R134, R134, R169 ;  /* 0x000000a986867220 */ /* 0x000fe20000410000 */
[----:B------:R-:W-:Y:S01]  /*9780*/  F2FP.BF16.F32.PACK_AB R159, R194, R163 ;  /* 0x000000a3c29f723e */ /* 0x000fe200000010ff */
[-C--:B------:R-:W-:Y:S01]  /*9790*/  FMUL.FTZ R135, R135, R169.reuse ;  /* 0x000000a987877220 */ /* 0x080fe20000410000 */
[----:B------:R-:W3:Y:S01]  /*97a0*/  MUFU.EX2 R174, R174 ;  /* 0x000000ae00ae7308 */ /* 0x000ee20000000800 */
[----:B--2---:R-:W-:Y:S01]  /*97b0*/  FADD.FTZ R5, R171, R6 ;  /* 0x00000006ab057221 */ /* 0x004fe20000010000 */
[----:B------:R2:W-:Y:S01]  /*97c0*/  STSM.16.M88.4 [R19+0x26800], R152 ;  /* 0x0268009813007844 */ /* 0x0005e20000000200 */
[-C--:B------:R-:W-:Y:S01]  /*97d0*/  FMUL.FTZ R138, R138, R169.reuse ;  /* 0x000000a98a8a7220 */ /* 0x080fe20000410000 */
[-C--:B------:R-:W-:Y:S01]  /*97e0*/  FMUL.FTZ R139, R139, R169.reuse ;  /* 0x000000a98b8b7220 */ /* 0x080fe20000410000 */
[-C--:B------:R-:W-:Y:S01]  /*97f0*/  FMUL.FTZ R142, R142, R169.reuse ;  /* 0x000000a98e8e7220 */ /* 0x080fe20000410000 */
[----:B------:R2:W-:Y:S01]  /*9800*/  STSM.16.M88.4 [R184], R156 ;  /* 0x0000009cb8007844 */ /* 0x0005e20000000200 */
[-C--:B------:R-:W-:Y:S01]  /*9810*/  FMUL.FTZ R143, R143, R169.reuse ;  /* 0x000000a98f8f7220 */ /* 0x080fe20000410000 */
[----:B------:R-:W4:Y:S01]  /*9820*/  MUFU.EX2 R168, R168 ;  /* 0x000000a800a87308 */ /* 0x000f220000000800 */
[----:B-1----:R-:W-:Y:S01]  /*9830*/  FADD.FTZ R11, R161, R12 ;  /* 0x0000000ca10b7221 */ /* 0x002fe20000010000 */
[-C--:B------:R-:W-:Y:S01]  /*9840*/  FMUL.FTZ R146, R146, R169.reuse ;  /* 0x000000a992927220 */ /* 0x080fe20000410000 */
[-C--:B------:R-:W-:Y:S01]  /*9850*/  FMUL.FTZ R147, R147, R169.reuse ;  /* 0x000000a993937220 */ /* 0x080fe20000410000 */
[-C--:B------:R-:W-:Y:S01]  /*9860*/  FMUL.FTZ R150, R150, R169.reuse ;  /* 0x000000a996967220 */ /* 0x080fe20000410000 */
[----:B------:R-:W-:-:S03]  /*9870*/  FMUL.FTZ R151, R151, R169 ;  /* 0x000000a997977220 */ /* 0x000fc60000410000 */
[----:B------:R-:W1:Y:S01]  /*9880*/  MUFU.EX2 R175, R175 ;  /* 0x000000af00af7308 */ /* 0x000e620000000800 */
[C---:B---3--:R-:W-:Y:S01]  /*9890*/  FADD.FTZ R6, R174.reuse, R5 ;  /* 0x00000005ae067221 */ /* 0x048fe20000010000 */
[----:B------:R-:W-:-:S06]  /*98a0*/  F2FP.BF16.F32.PACK_AB R163, R174, R171 ;  /* 0x000000abaea3723e */ /* 0x000fcc00000010ff */
[----:B------:R-:W3:Y:S01]  /*98b0*/  MUFU.EX2 R165, R165 ;  /* 0x000000a500a57308 */ /* 0x000ee20000000800 */
[C---:B----4-:R-:W-:Y:S01]  /*98c0*/  FADD.FTZ R12, R168.reuse, R11 ;  /* 0x0000000ba80c7221 */ /* 0x050fe20000010000 */
[----:B------:R-:W-:Y:S02]  /*98d0*/  F2FP.BF16.F32.PACK_AB R164, R168, R161 ;  /* 0x000000a1a8a4723e */ /* 0x000fe400000010ff */
[----:B------:R-:W-:-:S04]  /*98e0*/  F2FP.BF16.F32.PACK_AB R161, R196, R167 ;  /* 0x000000a7c4a1723e */ /* 0x000fc800000010ff */
[----:B------:R-:W4:Y:S01]  /*98f0*/  MUFU.EX2 R182, R182 ;  /* 0x000000b600b67308 */ /* 0x000f220000000800 */
[----:B-1----:R-:W-:Y:S01]  /*9900*/  FADD.FTZ R11, R175, R6 ;  /* 0x00000006af0b7221 */ /* 0x002fe20000010000 */
[----:B------:R2:W-:Y:S03]  /*9910*/  STSM.16.M88.4 [R22], R160 ;  /* 0x000000a016007844 */ /* 0x0005e60000000200 */
[----:B------:R-:W-:-:S03]  /*9920*/  FADD.FTZ R11, R178, R11 ;  /* 0x0000000bb20b7221 */ /* 0x000fc60000010000 */
[----:B------:R-:W1:Y:S01]  /*9930*/  MUFU.EX2 R177, R177 ;  /* 0x000000b100b17308 */ /* 0x000e620000000800 */
[----:B---3--:R-:W-:Y:S01]  /*9940*/  FADD.FTZ R5, R165, R12 ;  /* 0x0000000ca5057221 */ /* 0x008fe20000010000 */
[----:B------:R-:W-:Y:S02]  /*9950*/  F2FP.BF16.F32.PACK_AB R166, R10, R165 ;  /* 0x000000a50aa6723e */ /* 0x000fe400000010ff */
[----:B------:R-:W-:Y:S01]  /*9960*/  F2FP.BF16.F32.PACK_AB R165, R178, R175 ;  /* 0x000000afb2a5723e */ /* 0x000fe200000010ff */
[----:B------:R-:W-:Y:S01]  /*9970*/  FADD.FTZ R5, R10, R5 ;  /* 0x000000050a057221 */ /* 0x000fe20000010000 */
[----:B----4-:R-:W-:Y:S01]  /*9980*/  FADD.FTZ R6, R182, R11 ;  /* 0x0000000bb6067221 */ /* 0x010fe20000010000 */
[----:B-1----:R-:W-:-:S03]  /*9990*/  F2FP.BF16.F32.PACK_AB R167, R177, R182 ;  /* 0x000000b6b1a7723e */ /* 0x002fc600000010ff */
[----:B------:R-:W-:Y:S02]  /*99a0*/  FADD.FTZ R6, R177, R6 ;  /* 0x00000006b1067221 */ /* 0x000fe40000010000 */
[----:B------:R2:W-:Y:S01]  /*99b0*/  STSM.16.M88.4 [R23], R164 ;  /* 0x000000a417007844 */ /* 0x0005e20000000200 */
[----:B------:R-:W-:Y:S05]  /*99c0*/  @!P4 BRA `(.L_x_4418) ;  /* 0x000000000004c947 */ /* 0x000fea0003800000 */
[----:B------:R-:W-:Y:S01]  /*99d0*/  BPT.TRAP 0x1 ;  /* 0x000000040000795c */ /* 0x000fe20000300000 */
.L_x_4418:
[----:B------:R1:W3:Y:S01]  /*99e0*/  SYNCS.PHASECHK.TRANS64.TRYWAIT P1, [UR22+0x28c50], R9 ;  /* 0x028c5009ff0075a7 */ /* 0x0002e20008020156 */
[----:B------:R-:W-:Y:S05]  /*99f0*/  @!P4 BRA `(.L_x_4419) ;  /* 0x000000000004c947 */ /* 0x000fea0003800000 */
[----:B------:R-:W-:Y:S01]  /*9a00*/  BPT.TRAP 0x1 ;  /* 0x000000040000795c */ /* 0x000fe20000300000 */
.L_x_4419:
[----:B---3--:R-:W-:Y:S05]  /*9a10*/  @P1 BRA `(.L_x_4420) ;  /* 0x0000000000081947 */ /* 0x008fea0003800000 */
[----:B------:R-:W3:Y:S02]  /*9a20*/  SYNCS.PHASECHK.TRANS64.TRYWAIT P1, [UR22+0x28c50], R9 ;  /* 0x028c5009ff0075a7 */ /* 0x000ee40008020156 */
[----:B---3--:R-:W-:Y:S05]  /*9a30*/  @!P1 BRA `(.L_x_4421) ;  /* 0x000000b000209947 */ /* 0x008fea0003800000 */
.L_x_4420:
[----:B------:R-:W-:Y:S01]  /*9a40*/  ULEA UR11, UR37, UR45, 0xc ;  /* 0x0000002d250b7291 */ /* 0x000fe2000f8e603f */
[----:B------:R-:W-:Y:S01]  /*9a50*/  WARPGROUP.ARRIVE ;  /* 0x00000000000079c5 */ /* 0x000fe20000000000 */
[----:B------:R-:W-:Y:S01]  /*9a60*/  UMOV UR7, 0x40000040 ;  /* 0x4000004000077882 */ /* 0x000fe20000000000 */
[----:B---3--:R-:W-:Y:S01]  /*9a70*/  @!P5 VIADD R170, R170, 0x28c60 ;  /* 0x00028c60aaaad836 */ /* 0x008fe20000000000 */
[----:B------:R-:W-:Y:S01]  /*9a80*/  UMOV UR21, UR37 ;  /* 0x0000002500157c82 */ /* 0x000fe20008000000 */
[----:B------:R-:W-:Y:S02]  /*9a90*/  IMAD.MOV.U32 R10, RZ, RZ, R7 ;  /* 0x000000ffff0a7224 */ /* 0x000fe400078e0007 */
[----:B------:R-:W-:Y:S01]  /*9aa0*/  UMOV UR6, UR11 ;  /* 0x0000000b00067c82 */ /* 0x000fe20008000000 */
[----:B------:R-:W-:Y:S01]  /*9ab0*/  @!P5 PRMT R170, RZ, 0x654, R170 ;  /* 0x00000654ffaad816 */ /* 0x000fe200000000aa */
[----:B------:R-:W-:Y:S01]  /*9ac0*/  HGMMA.64x256x16.F32.BF16 R24, R152, gdesc[UR4].tnspB, R24, gsb0 ;  /* 0x43e0000498187df0 */ /* 0x000fe20008001818 */
[----:B------:R-:W-:Y:S01]  /*9ad0*/  UIADD3 UR6, UR11, 0x80, URZ ;  /* 0x000000800b067890 */ /* 0x000fe2000fffe03f */
[----:B------:R-:W-:Y:S01]  /*9ae0*/  IMAD.MOV.U32 R11, RZ, RZ, R4 ;  /* 0x000000ffff0b7224 */ /* 0x000fe200078e0004 */
        /* <DEDUP_REMOVED lines=28> */
.L_x_4413:
[----:B------:R-:W-:-:S13]  /*9cb0*/  ISETP.LE.AND P0, PT, R186, UR50, PT ;  /* 0x00000032ba007c0c */ /* 0x000fda000bf03270 */
[----:B------:R-:W-:Y:S05]  /*9cc0*/  @!P0 BRA `(.L_x_4423) ;  /* 0x0000002000d48947 */ /* 0x000fea0003800000 */
[----:B------:R-:W-:Y:S01]  /*9cd0*/  UIADD3 UR6, UR44, -UR40, URZ ;  /* 0x800000282c067290 */ /* 0x000fe2000fffe03f */
[----:B------:R-:W-:Y:S01]  /*9ce0*/  IMAD.MOV.U32 R10, RZ, RZ, R7 ;  /* 0x000000ffff0a7224 */ /* 0x000fe200078e0007 */
[----:B------:R-:W-:Y:S01]  /*9cf0*/  UMOV UR21, UR37 ;  /* 0x0000002500157c82 */ /* 0x000fe20008000000 */
[----:B------:R-:W-:Y:S01]  /*9d00*/  IMAD.MOV.U32 R12, RZ, RZ, R4 ;  /* 0x000000ffff0c7224 */ /* 0x000fe200078e0004 */
[----:B------:R-:W-:Y:S01]  /*9d10*/  ULDC UR23, c[0x0][0x9e4] ;  /* 0x0002790000177ab9 */ /* 0x000fe20000000800 */
[----:B------:R-:W-:Y:S01]  /*9d20*/  ULDC UR24, c[0x0][0x9dc] ;  /* 0x0002770000187ab9 */ /* 0x000fe20000000800 */
[----:B01----:R-:W-:Y:S01]  /*9d30*/  IMAD.U32 R9, RZ, RZ, UR6 ;  /* 0x00000006ff097e24 */ /* 0x003fe2000f8e00ff */
[----:B------:R-:W-:Y:S01]  /*9d40*/  ULDC UR20, c[0x0][0x988] ;  /* 0x0002620000147ab9 */ /* 0x000fe20000000800 */
[----:B------:R-:W-:Y:S01]  /*9d50*/  VIADD R11, R0, UR6 ;  /* 0x00000006000b7c36 */ /* 0x000fe20008000000 */
[----:B------:R-:W-:Y:S02]  /*9d60*/  ULDC UR22, c[0x0][0x9e0] ;  /* 0x0002780000167ab9 */ /* 0x000fe40000000800 */
[----:B------:R-:W-:-:S04]  /*9d70*/  IADD3 R9, R9, 0x8, R0 ;  /* 0x0000000809097810 */ /* 0x000fc80007ffe000 */
[----:B------:R-:W-:-:S07]  /*9d80*/  LOP3.LUT R13, RZ, R9, RZ, 0x33, !PT ;  /* 0x00000009ff0d7212 */ /* 0x000fce00078e33ff */
.L_x_4440:
[----:B------:R-:W-:-:S04]  /*9d90*/  UIADD3 UR37, UR21, 0x1, URZ ;  /* 0x0000000115257890 */ /* 0x000fc8000fffe03f */
[----:B------:R-:W-:-:S04]  /*9da0*/  UISETP.NE.AND UP0, UPT, UR37, 0x2, UPT ;  /* 0x000000022500788c */ /* 0x000fc8000bf05270 */
[----:B------:R-:W-:Y:S02]  /*9db0*/  USEL UR6, URZ, 0x1, UP0 ;  /* 0x000000013f067887 */ /* 0x000fe40008000000 */
[----:B------:R-:W-:-:S04]  /*9dc0*/  USEL UR37, UR37, URZ, UP0 ;  /* 0x0000003f25257287 */ /* 0x000fc80008000000 */
[----:B------:R-:W-:Y:S01]  /*9dd0*/  LOP3.LUT R2, R2, UR6, RZ, 0x3c, !PT ;  /* 0x0000000602027c12 */ /* 0x000fe2000f8e3cff */
[----:B01----:R-:W-:Y:S07]  /*9de0*/  @!P4 BRA `(.L_x_4424) ;  /* 0x000000000004c947 */ /* 0x003fee0003800000 */
[----:B------:R-:W-:Y:S01]  /*9df0*/  BPT.TRAP 0x1 ;  /* 0x000000040000795c */ /* 0x000fe20000300000 */
.L_x_4424:
[----:B------:R-:W-:Y:S01]  /*9e00*/  ULEA UR25, UR37, UR38, 0x3 ;  /* 0x0000002625197291 */ /* 0x000fe2000f8e183f */
[----:B------:R-:W-:-:S08]  /*9e10*/  SHF.L.U32 R8, R2, 0x1f, RZ ;  /* 0x0000001f02087819 */ /* 0x000fd000000006ff */
[----:B------:R0:W1:Y:S01]  /*9e20*/  SYNCS.PHASECHK.TRANS64.TRYWAIT P0, [UR25+0x28c30], R8 ;  /* 0x028c3008ff0075a7 */ /* 0x0000620008000159 */
[----:B------:R-:W-:Y:S05]  /*9e30*/  @!P4 BRA `(.L_x_4425) ;  /* 0x000000000004c947 */ /* 0x000fea0003800000 */
[----:B------:R-:W-:Y:S01]  /*9e40*/  BPT.TRAP 0x1 ;  /* 0x000000040000795c */ /* 0x000fe20000300000 */
.L_x_4425:
[----:B-1----:R-:W-:Y:S05]  /*9e50*/  @P0 BRA `(.L_x_4426) ;  /* 0x0000000000080947 */ /* 0x002fea0003800000 */
[----:B------:R-:W1:Y:S02]  /*9e60*/  SYNCS.PHASECHK.TRANS64.TRYWAIT P0, [UR25+0x28c30], R8 ;  /* 0x028c3008ff0075a7 */ /* 0x000e640008000159 */
[----:B-1----:R-:W-:Y:S05]  /*9e70*/  @!P0 BRA `(.L_x_4427) ;  /* 0x000000ac00248947 */ /* 0x002fea0003800000 */
.L_x_4426:
[----:B------:R-:W-:Y:S01]  /*9e80*/  R2UR UR18, R3 ;  /* 0x00000000031272ca */ /* 0x000fe200000e0000 */
[----:B--234-:R-:W-:Y:S01]  /*9e90*/  WARPGROUP.ARRIVE ;  /* 0x00000000000079c5 */ /* 0x01cfe20000000000 */
[----:B------:R-:W-:Y:S01]  /*9ea0*/  UMOV UR19, 0x40000040 ;  /* 0x4000004000137882 */ /* 0x000fe20000000000 */
[----:B------:R-:W-:Y:S01]  /*9eb0*/  UMOV UR7, 0x40000040 ;  /* 0x4000004000077882 */ /* 0x000fe20000000000 */
[----:B------:R-:W-:Y:S01]  /*9ec0*/  UMOV UR11, 0x40000040 ;  /* 0x40000040000b7882 */ /* 0x000fe20000000000 */
[----:B------:R-:W-:Y:S01]  /*9ed0*/  UMOV UR15, 0x40000040 ;  /* 0x40000040000f7882 */ /* 0x000fe20000000000 */
[----:B------:R-:W-:Y:S02]  /*9ee0*/  IMAD.U32 R15, RZ, RZ, UR25 ;  /* 0x00000019ff0f7e24 */ /* 0x000fe4000f8e00ff */
[----:B-1----:R-:W-:Y:S02]  /*9ef0*/  IMAD.U32 R7, RZ, RZ, UR40 ;  /* 0x00000028ff077e24 */ /* 0x002fe4000f8e00ff */
[----:B------:R-:W-:-:S03]  /*9f00*/  @!P5 VIADD R4, R15, 0x28c40 ;  /* 0x00028c400f04d836 */ /* 0x000fc60000000000 */
[----:B------:R-:W-:Y:S02]  /*9f10*/  ULEA UR18, UR37, UR18, 0x9 ;  /* 0x0000001225127291 */ /* 0x000fe4000f8e483f */
[----:B------:R-:W-:Y:S02]  /*9f20*/  @!P5 PRMT R4, RZ, 0x654, R4 ;  /* 0x00000654ff04d816 */ /* 0x000fe40000000004 */
        /* <DEDUP_REMOVED lines=18> */
[----:B-1----:R-:W-:-:S05]  /*a050*/  IADD3 R4, -R16, UR6, -R7 ;  /* 0x0000000610047c10 */ /* 0x002fca000fffe907 */
[C---:B------:R-:W-:Y:S02]  /*a060*/  VIADD R21, R4.reuse, UR22 ;  /* 0x0000001604157c36 */ /* 0x040fe40008000000 */
[----:B------:R-:W-:-:S03]  /*a070*/  VIADD R193, R4, UR10 ;  /* 0x0000000a04c17c36 */ /* 0x000fc60008000000 */
[C---:B------:R-:W-:Y:S01]  /*a080*/  IADD3 R4, R0.reuse, R21, RZ ;  /* 0x0000001500047210 */ /* 0x040fe20007ffe0ff */
[----:B------:R-:W-:Y:S01]  /*a090*/  IMAD.IADD R14, R0, 0x1, R193 ;  /* 0x00000001000e7824 */ /* 0x000fe200078e02c1 */
[----:B------:R-:W-:Y:S06]  /*a0a0*/  @!P6 BRA `(.L_x_4428) ;  /* 0x000000000060e947 */ /* 0x000fec0003800000 */
[----:B------:R-:W-:Y:S01]  /*a0b0*/  ISETP.GT.AND P0, PT, R11, -0x1, PT ;  /* 0xffffffff0b00780c */ /* 0x000fe20003f04270 */
[----:B------:R-:W-:-:S12]  /*a0c0*/  BSSY B0, `(.L_x_4429) ;  /* 0x0000012000007945 */ /* 0x000fd80003800000 */
[----:B------:R-:W-:Y:S05]  /*a0d0*/  @P0 BRA `(.L_x_4430) ;  /* 0x0000000000280947 */ /* 0x000fea0003800000 */
[----:B------:R-:W-:Y:S02]  /*a0e0*/  IMAD.U32 R194, RZ, RZ, UR23 ;  /* 0x00000017ffc27e24 */ /* 0x000fe4000f8e00ff */
[----:B------:R-:W-:-:S03]  /*a0f0*/  IMAD.U32 R7, RZ, RZ, UR40 ;  /* 0x00000028ff077e24 */ /* 0x000fc6000f8e00ff */
[----:B------:R-:W-:Y:S02]  /*a100*/  ISETP.NE.AND P0, PT, R194, 0x1, PT ;  /* 0x00000001c200780c */ /* 0x000fe40003f05270 */
[----:B------:R-:W-:-:S04]  /*a110*/  IADD3 R7, R0, UR44, -R7 ;  /* 0x0000002c00077c10 */ /* 0x000fc8000fffe807 */
[----:B------:R-:W-:-:S07]  /*a120*/  LOP3.LUT R7, RZ, R7, RZ, 0x33, !PT ;  /* 0x00000007ff077212 */ /* 0x000fce00078e33ff */
[----:B------:R-:W1:Y:S02]  /*a130*/  @P0 LDC.64 R196, c[0x0][0x9e8] ;  /* 0x00027a00ffc40b82 */ /* 0x000e640000000a00 */
[----:B-1----:R-:W-:-:S05]  /*a140*/  @P0 IMAD.HI.U32 R20, R7, R196, RZ ;  /* 0x000000c407140227 */ /* 0x002fca00078e00ff */
[----:B------:R-:W-:-:S04]  /*a150*/  @P0 SHF.R.U32.HI R7, RZ, R197, R20 ;  /* 0x000000c5ff070219 */ /* 0x000fc80000011614 */
[----:B------:R-:W-:Y:S01]  /*a160*/  LOP3.LUT R7, RZ, R7, RZ, 0x33, !PT ;  /* 0x00000007ff077212 */ /* 0x000fe200078e33ff */
[----:B------:R-:W-:Y:S06]  /*a170*/  BRA `(.L_x_4431) ;  /* 0x0000000000187947 */ /* 0x000fec0003800000 */
.L_x_4430:
[----:B------:R-:W-:Y:S02]  /*a180*/  IMAD.U32 R194, RZ, RZ, UR23 ;  /* 0x00000017ffc27e24 */ /* 0x000fe4000f8e00ff */
[----:B------:R-:W-:-:S03]  /*a190*/  IMAD.MOV.U32 R7, RZ, RZ, R11 ;  /* 0x000000ffff077224 */ /* 0x000fc600078e000b */
[----:B------:R-:W-:-:S13]  /*a1a0*/  ISETP.NE.AND P0, PT, R194, 0x1, PT ;  /* 0x00000001c200780c */ /* 0x000fda0003f05270 */
[----:B------:R-:W1:Y:S02]  /*a1b0*/  @P0 LDC.64 R196, c[0x0][0x9e8] ;  /* 0x00027a00ffc40b82 */ /* 0x000e640000000a00 */
[----:B-1----:R-:W-:-:S05]  /*a1c0*/  @P0 IMAD.HI.U32 R20, R11, R196, RZ ;  /* 0x000000c40b140227 */ /* 0x002fca00078e00ff */
[----:B------:R-:W-:-:S07]  /*a1d0*/  @P0 SHF.R.U32.HI R7, RZ, R197, R20 ;  /* 0x000000c5ff070219 */ /* 0x000fce0000011614 */
.L_x_4431:
[----:B------:R-:W-:Y:S05]  /*a1e0*/  BSYNC B0 ;  /* 0x0000000000007941 */ /* 0x000fea0003800000 */
.L_x_4429:
[----:B------:R-:W-:-:S04]  /*a1f0*/  IMAD R7, R7, R194, -UR7 ;  /* 0x8000000707077e24 */ /* 0x000fc8000f8e02c2 */
[----:B------:R-:W-:-:S05]  /*a200*/  IMAD.IADD R7, R7, 0x1, -R16 ;  /* 0x0000000107077824 */ /* 0x000fca00078e0a10 */
[----:B------:R-:W-:Y:S02]  /*a210*/  VIADDMNMX R4, R7, R194, R4, PT ;  /* 0x000000c207047246 */ /* 0x000fe40003800104 */
[----:B------:R-:W-:-:S07]  /*a220*/  VIMNMX R14, R14, R7, !PT ;  /* 0x000000070e0e7248 */ /* 0x000fce0007fe0100 */
.L_x_4428:
[----:B------:R-:W-:-:S06]  /*a230*/  UISETP.GT.AND UP0, UPT, UR50, -0x1, UPT ;  /* 0xffffffff3200788c */ /* 0x000fcc000bf04270 */
[----:B------:R-:W-:-:S04]  /*a240*/  PLOP3.LUT P0, PT, PT, PT, UP0, 0x80, 0x0 ;  /* 0x000000000000781c */ /* 0x000fc80003f0f008 */
[C---:B------:R-:W-:Y:S02]  /*a250*/  ISETP.GT.AND P1, PT, R14.reuse, RZ, P0 ;  /* 0x000000ff0e00720c */ /* 0x040fe40000724270 */
[----:B------:R-:W-:Y:S02]  /*a260*/  ISETP.GT.AND P3, PT, R14, 0x1, P0 ;  /* 0x000000010e00780c */ /* 0x000fe40000764270 */
        /* <DEDUP_REMOVED lines=49> */
[----:B------:R-:W-:Y:S01]  /*a580*/  ISETP.GT.AND P1, PT, R9, -0x1, PT ;  /* 0xffffffff0900780c */ /* 0x000fe20003f24270 */
[----:B------:R-:W-:-:S12]  /*a590*/  BSSY B0, `(.L_x_4433) ;  /* 0x0000010000007945 */ /* 0x000fd80003800000 */
[----:B------:R-:W-:Y:S05]  /*a5a0*/  @P1 BRA `(.L_x_4434) ;  /* 0x0000000000201947 */ /* 0x000fea0003800000 */
[----:B------:R-:W-:Y:S02]  /*a5b0*/  IMAD.U32 R193, RZ, RZ, UR23 ;  /* 0x00000017ffc17e24 */ /* 0x000fe4000f8e00ff */
[----:B------:R-:W-:-:S03]  /*a5c0*/  IMAD.MOV.U32 R4, RZ, RZ, R13 ;  /* 0x000000ffff047224 */ /* 0x000fc600078e000d */
[----:B------:R-:W-:-:S13]  /*a5d0*/  ISETP.NE.AND P1, PT, R193, 0x1, PT ;  /* 0x00000001c100780c */ /* 0x000fda0003f25270 */
[----:B------:R-:W1:Y:S02]  /*a5e0*/  @P1 LDC.64 R20, c[0x0][0x9e8] ;  /* 0x00027a00ff141b82 */ /* 0x000e640000000a00 */
[----:B-1----:R-:W-:-:S05]  /*a5f0*/  @P1 IMAD.HI.U32 R20, R13, R20, RZ ;  /* 0x000000140d141227 */ /* 0x002fca00078e00ff */
[----:B------:R-:W-:-:S04]  /*a600*/  @P1 SHF.R.U32.HI R4, RZ, R21, R20 ;  /* 0x00000015ff041219 */ /* 0x000fc80000011614 */
[----:B------:R-:W-:Y:S01]  /*a610*/  LOP3.LUT R4, RZ, R4, RZ, 0x33, !PT ;  /* 0x00000004ff047212 */ /* 0x000fe200078e33ff */
[----:B------:R-:W-:Y:S06]  /*a620*/  BRA `(.L_x_4435) ;  /* 0x0000000000187947 */ /* 0x000fec0003800000 */
.L_x_4434:
[----:B------:R-:W-:Y:S02]  /*a630*/  IMAD.U32 R193, RZ, RZ, UR23 ;  /* 0x00000017ffc17e24 */ /* 0x000fe4000f8e00ff */
[----:B------:R-:W-:-:S03]  /*a640*/  IMAD.MOV.U32 R4, RZ, RZ, R9 ;  /* 0x000000ffff047224 */ /* 0x000fc600078e0009 */
[----:B------:R-:W-:-:S13]  /*a650*/  ISETP.NE.AND P1, PT, R193, 0x1, PT ;  /* 0x00000001c100780c */ /* 0x000fda0003f25270 */
[----:B------:R-:W1:Y:S02]  /*a660*/  @P1 LDC.64 R20, c[0x0][0x9e8] ;  /* 0x00027a00ff141b82 */ /* 0x000e640000000a00 */
[----:B-1----:R-:W-:-:S05]  /*a670*/  @P1 IMAD.HI.U32 R20, R9, R20, RZ ;  /* 0x0000001409141227 */ /* 0x002fca00078e00ff */
[----:B------:R-:W-:-:S07]  /*a680*/  @P1 SHF.R.U32.HI R4, RZ, R21, R20 ;  /* 0x00000015ff041219 */ /* 0x000fce0000011614 */
.L_x_4435:
[----:B------:R-:W-:Y:S05]  /*a690*/  BSYNC B0 ;  /* 0x0000000000007941 */ /* 0x000fea0003800000 */
.L_x_4433:
[----:B------:R-:W-:-:S04]  /*a6a0*/  IMAD R21, R4, R193, -UR7 ;  /* 0x8000000704157e24 */ /* 0x000fc8000f8e02c1 */
[----:B------:R-:W-:-:S05]  /*a6b0*/  IMAD.IADD R21, R21, 0x1, -R16 ;  /* 0x0000000115157824 */ /* 0x000fca00078e0a10 */
[----:B------:R-:W-:Y:S02]  /*a6c0*/  VIADDMNMX R14, R21, R193, R14, PT ;  /* 0x000000c1150e7246 */ /* 0x000fe4000380010e */
[----:B------:R-:W-:-:S07]  /*a6d0*/  VIMNMX R152, R152, R21, !PT ;  /* 0x0000001598987248 */ /* 0x000fce0007fe0100 */
.L_x_4432:
[----:B------:R-:W-:Y:S01]  /*a6e0*/  FMNMX.FTZ R4, R7, R12, !PT ;  /* 0x0000000c07047209 */ /* 0x000fe20007810000 */
[----:B------:R-:W-:Y:S01]  /*a6f0*/  UMOV UR10, UR20 ;  /* 0x00000014000a7c82 */ /* 0x000fe20008000000 */
[----:B------:R-:W-:Y:S01]  /*a700*/  ISETP.GT.AND P1, PT, R152, 0x1, P0 ;  /* 0x000000019800780c */ /* 0x000fe20000724270 */
[----:B------:R-:W-:Y:S01]  /*a710*/  IMAD.MOV R195, RZ, RZ, -R18 ;  /* 0x000000ffffc37224 */ /* 0x000fe200078e0a12 */
        /* <DEDUP_REMOVED lines=62> */
[----:B------:R-:W-:Y:S02]  /*ab00*/  FSEL R154, R154, RZ, P3 ;  /* 0x000000ff9a9a7208 */ /* 0x000fe40001800000 */
[----:B------:R-:W-:Y:S02]  /*ab10*/  FMNMX.FTZ R193, R163, R20, !PT ;  /* 0x00000014a3c17209 */ /* 0x000fe40007810000 */
[----:B------:R-:W-:Y:S01]  /*ab20*/  ISETP.LT.OR P1, PT, R14, 0x22, P1 ;  /* 0x000000220e00780c */ /* 0x000fe20000f21670 */
[--C-:B------:R-:W-:Y:S01]  /*ab30*/  FFMA.FTZ R153, R153, UR10, -R154.reuse ;  /* 0x0000000a99997c23 */ /* 0x100fe2000801089a */
[----:B------:R-:W-:Y:S01]  /*ab40*/  FMNMX.FTZ R20, R166, R193, !PT ;  /* 0x000000c1a6147209 */ /* 0x000fe20007810000 */
[--C-:B------:R-:W-:Y:S01]  /*ab50*/  FFMA.FTZ R193, R7, UR10, -R154.reuse ;  /* 0x0000000a07c17c23 */ /* 0x100fe2000801089a */
[----:B------:R-:W-:Y:S01]  /*ab60*/  FSEL R171, R171, -INF , !P1 ;  /* 0xff800000abab7808 */ /* 0x000fe20004800000 */
[--C-:B------:R-:W-:Y:S01]  /*ab70*/  FFMA.FTZ R156, R156, UR10, -R154.reuse ;  /* 0x0000000a9c9c7c23 */ /* 0x100fe2000801089a */
[----:B------:R-:W-:Y:S01]  /*ab80*/  FMNMX.FTZ R7, R167, R20, !PT ;  /* 0x00000014a7077209 */ /* 0x000fe20007810000 */
[----:B------:R-:W-:Y:S01]  /*ab90*/  MUFU.EX2 R153, R153 ;  /* 0x0000009900997308 */ /* 0x000fe20000000800 */
[----:B------:R-:W-:Y:S01]  /*aba0*/  ISETP.GT.AND P1, PT, R152, 0x29, P0 ;  /* 0x000000299800780c */ /* 0x000fe20000724270 */
[--C-:B------:R-:W-:Y:S01]  /*abb0*/  FFMA.FTZ R157, R157, UR10, -R154.reuse ;  /* 0x0000000a9d9d7c23 */ /* 0x100fe2000801089a */
[----:B------:R-:W-:Y:S01]  /*abc0*/  FMNMX.FTZ R194, R170, R7, !PT ;  /* 0x00000007aac27209 */ /* 0x000fe20007810000 */
[--C-:B------:R-:W-:Y:S01]  /*abd0*/  FFMA.FTZ R161, R161, UR10, -R154.reuse ;  /* 0x0000000aa1a17c23 */ /* 0x100fe2000801089a */
[----:B------:R-:W-:Y:S01]  /*abe0*/  ISETP.LT.OR P1, PT, R14, 0x2a, P1 ;  /* 0x0000002a0e00780c */ /* 0x000fe20000f21670 */
[--C-:B------:R-:W-:Y:S01]  /*abf0*/  FFMA.FTZ R165, R165, UR10, -R154.reuse ;  /* 0x0000000aa5a57c23 */ /* 0x100fe2000801089a */
[----:B------:R-:W-:Y:S01]  /*ac00*/  FMNMX.FTZ R7, R171, R194, !PT ;  /* 0x000000c2ab077209 */ /* 0x000fe20007810000 */
[----:B------:R1:W-:Y:S01]  /*ac10*/  MUFU.EX2 R20, R193 ;  /* 0x000000c100147308 */ /* 0x0003e20000000800 */
[----:B------:R-:W-:Y:S01]  /*ac20*/  FSEL R175, R175, -INF , !P1 ;  /* 0xff800000afaf7808 */ /* 0x000fe20004800000 */
[--C-:B------:R-:W-:Y:S01]  /*ac30*/  FFMA.FTZ R169, R169, UR10, -R154.reuse ;  /* 0x0000000aa9a97c23 */ /* 0x100fe2000801089a */
[----:B------:R-:W-:Y:S01]  /*ac40*/  ISETP.GT.AND P1, PT, R152, 0x31, P0 ;  /* 0x000000319800780c */ /* 0x000fe20000724270 */
[--C-:B------:R-:W-:Y:S01]  /*ac50*/  FFMA.FTZ R177, R177, UR10, -R154.reuse ;  /* 0x0000000ab1b17c23 */ /* 0x100fe2000801089a */
[----:B------:R-:W-:Y:S01]  /*ac60*/  FMNMX.FTZ R194, R174, R7, !PT ;  /* 0x00000007aec27209 */ /* 0x000fe20007810000 */
[--C-:B------:R-:W-:Y:S01]  /*ac70*/  FFMA.FTZ R181, R181, UR10, -R154.reuse ;  /* 0x0000000ab5b57c23 */ /* 0x100fe2000801089a */
[----:B------:R-:W-:Y:S01]  /*ac80*/  ISETP.LT.OR P1, PT, R14, 0x32, P1 ;  /* 0x000000320e00780c */ /* 0x000fe20000f21670 */
[----:B------:R-:W-:Y:S01]  /*ac90*/  MUFU.EX2 R156, R156 ;  /* 0x0000009c009c7308 */ /* 0x000fe20000000800 */
[----:B------:R-:W-:Y:S01]  /*aca0*/  FMNMX.FTZ R7, R175, R194, !PT ;  /* 0x000000c2af077209 */ /* 0x000fe20007810000 */
[--C-:B-1----:R-:W-:Y:S01]  /*acb0*/  FFMA.FTZ R193, R160, UR10, -R154.reuse ;  /* 0x0000000aa0c17c23 */ /* 0x102fe2000801089a */
[----:B------:R-:W-:Y:S01]  /*acc0*/  ISETP.GT.AND P0, PT, R152, 0x39, P0 ;  /* 0x000000399800780c */ /* 0x000fe20000704270 */
[--C-:B------:R-:W-:Y:S01]  /*acd0*/  FFMA.FTZ R160, R164, UR10, -R154.reuse ;  /* 0x0000000aa4a07c23 */ /* 0x100fe2000801089a */
[----:B------:R-:W-:Y:S01]  /*ace0*/  FSEL R179, R179, -INF , !P1 ;  /* 0xff800000b3b37808 */ /* 0x000fe20004800000 */
        /* <DEDUP_REMOVED lines=8> */
[----:B------:R-:W-:Y:S02]  /*ad70*/  FMNMX.FTZ R14, R182, R7, !PT ;  /* 0x00000007b60e7209 */ /* 0x000fe40007810000 */
[----:B------:R-:W-:Y:S02]  /*ad80*/  ISETP.NE.AND P1, PT, R16, R195, PT ;  /* 0x000000c31000720c */ /* 0x000fe40003f25270 */
[----:B------:R-:W-:Y:S01]  /*ad90*/  FMNMX.FTZ R7, R183, R14, !PT ;  /* 0x0000000eb7077209 */ /* 0x000fe20007810000 */
[----:B------:R-:W-:Y:S04]  /*ada0*/  MUFU.EX2 R161, R161 ;  /* 0x000000a100a17308 */ /* 0x000fe80000000800 */
[----:B------:R-:W1:Y:S04]  /*adb0*/  SHFL.BFLY PT, R152, R7, 0x2, 0x1f ;  /* 0x0c401f0007987f89 */ /* 0x000e6800000e0000 */
[----:B------:R2:W-:Y:S08]  /*adc0*/  MUFU.EX2 R14, R193 ;  /* 0x000000c1000e7308 */ /* 0x0005f00000000800 */
[----:B------:R-:W-:Y:S01]  /*add0*/  MUFU.EX2 R160, R160 ;  /* 0x000000a000a07308 */ /* 0x000fe20000000800 */
[----:B--2---:R-:W-:-:S05]  /*ade0*/  FSEL R193, R4, RZ, P3 ;  /* 0x000000ff04c17208 */ /* 0x004fca0001800000 */
[----:B------:R-:W-:Y:S02]  /*adf0*/  FADD.FTZ R12, -R193, R12 ;  /* 0x0000000cc10c7221 */ /* 0x000fe40000010100 */
[----:B------:R-:W-:Y:S02]  /*ae00*/  MUFU.EX2 R165, R165 ;  /* 0x000000a500a57308 */ /* 0x000fe40000000800 */
[----:B------:R-:W-:Y:S01]  /*ae10*/  FMUL.FTZ R173, R12, UR10 ;  /* 0x0000000a0cad7c20 */ /* 0x000fe20008410000 */
[--C-:B------:R-:W-:Y:S01]  /*ae20*/  FFMA.FTZ R12, R176, UR10, -R154.reuse ;  /* 0x0000000ab00c7c23 */ /* 0x100fe2000801089a */
[----:B-1----:R-:W-:Y:S01]  /*ae30*/  FMNMX.FTZ R152, R7, R152, !PT ;  /* 0x0000009807987209 */ /* 0x002fe20007810000 */
[----:B------:R-:W-:-:S03]  /*ae40*/  FFMA.FTZ R176, R180, UR10, -R154 ;  /* 0x0000000ab4b07c23 */ /* 0x000fc6000801089a */
[----:B------:R-:W1:Y:S01]  /*ae50*/  MUFU.EX2 R173, R173 ;  /* 0x000000ad00ad7308 */ /* 0x000e620000000800 */
[----:B------:R-:W2:Y:S07]  /*ae60*/  SHFL.BFLY PT, R7, R152, 0x1, 0x1f ;  /* 0x0c201f0098077f89 */ /* 0x000eae00000e0000 */
[----:B------:R-:W3:Y:S08]  /*ae70*/  MUFU.EX2 R164, R164 ;  /* 0x000000a400a47308 */ /* 0x000ef00000000800 */
[----:B------:R-:W4:Y:S01]  /*ae80*/  MUFU.EX2 R169, R169 ;  /* 0x000000a900a97308 */ /* 0x000f220000000800 */
[-C--:B-1----:R-:W-:Y:S01]  /*ae90*/  FMUL.FTZ R24, R24, R173.reuse ;  /* 0x000000ad18187220 */ /* 0x082fe20000410000 */
[-C--:B------:R-:W-:Y:S01]  /*aea0*/  FMUL.FTZ R25, R25, R173.reuse ;  /* 0x000000ad19197220 */ /* 0x080fe20000410000 */
[-C--:B------:R-:W-:Y:S01]  /*aeb0*/  FMUL.FTZ R28, R28, R173.reuse ;  /* 0x000000ad1c1c7220 */ /* 0x080fe20000410000 */
[-C--:B------:R-:W-:Y:S01]  /*aec0*/  FMUL.FTZ R29, R29, R173.reuse ;  /* 0x000000ad1d1d7220 */ /* 0x080fe20000410000 */
[-C--:B------:R-:W-:Y:S01]  /*aed0*/  FMUL.FTZ R32, R32, R173.reuse ;  /* 0x000000ad20207220 */ /* 0x080fe20000410000 */
[-C--:B------:R-:W-:Y:S01]  /*aee0*/  FMUL.FTZ R33, R33, R173.reuse ;  /* 0x000000ad21217220 */ /* 0x080fe20000410000 */
[----:B------:R-:W-:Y:S01]  /*aef0*/  FMUL.FTZ R36, R36, R173 ;  /* 0x000000ad24247220 */ /* 0x000fe20000410000 */
[----:B------:R1:W-:Y:S01]  /*af00*/  MUFU.EX2 R193, R172 ;  /* 0x000000ac00c17308 */ /* 0x0003e20000000800 */
[----:B--2---:R-:W-:Y:S01]  /*af10*/  FMNMX.FTZ R7, R152, R7, !PT ;  /* 0x0000000798077209 */ /* 0x004fe20007810000 */
[----:B------:R-:W-:Y:S01]  /*af20*/  FFMA.FTZ R152, R173, R5, R20 ;  /* 0x00000005ad987223 */ /* 0x000fe20000010014 */
[-C--:B------:R-:W-:Y:S01]  /*af30*/  FMUL.FTZ R37, R37, R173.reuse ;  /* 0x000000ad25257220 */ /* 0x080fe20000410000 */
[-C--:B------:R-:W-:Y:S01]  /*af40*/  FMUL.FTZ R40, R40, R173.reuse ;  /* 0x000000ad28287220 */ /* 0x080fe20000410000 */
[----:B------:R-:W-:Y:S01]  /*af50*/  FSETP.NEU.FTZ.AND P0, PT, R7, -INF , PT ;  /* 0xff8000000700780b */ /* 0x000fe20003f1d000 */
[----:B------:R-:W-:Y:S01]  /*af60*/  FADD.FTZ R5, R153, R152 ;  /* 0x0000009899057221 */ /* 0x000fe20000010000 */
[-C--:B------:R-:W-:Y:S01]  /*af70*/  FMUL.FTZ R41, R41, R173.reuse ;  /* 0x000000ad29297220 */ /* 0x080fe20000410000 */
[----:B------:R-:W2:Y:S01]  /*af80*/  MUFU.EX2 R168, R168 ;  /* 0x000000a800a87308 */ /* 0x000ea20000000800 */
[C---:B-1----:R-:W-:Y:S01]  /*af90*/  FMUL.FTZ R172, R7.reuse, UR10 ;  /* 0x0000000a07ac7c20 */ /* 0x042fe20008410000 */
[----:B------:R-:W-:Y:S01]  /*afa0*/  FADD.FTZ R152, R156, R5 ;  /* 0x000000059c987221 */ /* 0x000fe20000010000 */
[----:B------:R-:W-:Y:S01]  /*afb0*/  FSEL R5, R7, RZ, P0 ;  /* 0x000000ff07057208 */ /* 0x000fe20000000000 */
[-C--:B------:R-:W-:Y:S01]  /*afc0*/  FMUL.FTZ R44, R44, R173.reuse ;  /* 0x000000ad2c2c7220 */ /* 0x080fe20000410000 */
[----:B------:R-:W-:Y:S01]  /*afd0*/  FMUL.FTZ R45, R45, R173 ;  /* 0x000000ad2d2d7220 */ /* 0x000fe20000410000 */
[----:B------:R-:W-:Y:S01]  /*afe0*/  FADD.FTZ R195, R157, R152 ;  /* 0x000000989dc37221 */ /* 0x000fe20000010000 */
[----:B------:R-:W-:-:S02]  /*aff0*/  IMAD.U32 R152, RZ, RZ, UR21 ;  /* 0x00000015ff987e24 */ /* 0x000fc4000f8e00ff */
[----:B------:R-:W-:Y:S01]  /*b000*/  FADD.FTZ R5, -R5, R10 ;  /* 0x0000000a05057221 */ /* 0x000fe20000010100 */
[----:B------:R-:W-:Y:S01]  /*b010*/  FSEL R154, R172, RZ, P0 ;  /* 0x000000ffac9a7208 */ /* 0x000fe20000000000 */
[----:B------:R-:W-:Y:S01]  /*b020*/  FADD.FTZ R180, R14, R195 ;  /* 0x000000c30eb47221 */ /* 0x000fe20000010000 */
[----:B------:R-:W-:Y:S01]  /*b030*/  @!P1 IMAD R152, R152, 0x40, R17 ;  /* 0x0000004098989824 */ /* 0x000fe200078e0211 */
[----:B------:R-:W1:Y:S01]  /*b040*/  MUFU.EX2 R12, R12 ;  /* 0x0000000c000c7308 */ /* 0x000e620000000800 */
[----:B------:R-:W-:Y:S01]  /*b050*/  FMUL.FTZ R5, R5, UR10 ;  /* 0x0000000a05057c20 */ /* 0x000fe20008410000 */
[----:B------:R-:W-:Y:S01]  /*b060*/  FADD.FTZ R195, R161, R180 ;  /* 0x000000b4a1c37221 */ /* 0x000fe20000010000 */
[--C-:B------:R-:W-:Y:S01]  /*b070*/  FFMA.FTZ R21, R21, UR10, -R154.reuse ;  /* 0x0000000a15157c23 */ /* 0x100fe2000801089a */
[----:B------:R-:W-:Y:S01]  /*b080*/  @!P1 LEA R180, R152, UR38, 0x2 ;  /* 0x0000002698b49c11 */ /* 0x000fe2000f8e10ff */
[--C-:B------:R-:W-:Y:S01]  /*b090*/  FFMA.FTZ R172, R155, UR10, -R154.reuse ;  /* 0x0000000a9bac7c23 */ /* 0x100fe2000801089a */
[----:B------:R-:W-:Y:S01]  /*b0a0*/  FADD.FTZ R10, R160, R195 ;  /* 0x000000c3a00a7221 */ /* 0x000fe20000010000 */
[--C-:B------:R-:W-:Y:S01]  /*b0b0*/  FFMA.FTZ R155, R158, UR10, -R154.reuse ;  /* 0x0000000a9e9b7c23 */ /* 0x100fe2000801089a */
[----:B------:R-:W5:Y:S01]  /*b0c0*/  MUFU.EX2 R177, R177 ;  /* 0x000000b100b17308 */ /* 0x000f620000000800 */
[----:B------:R-:W-:Y:S01]  /*b0d0*/  FFMA.FTZ R159, R159, UR10, -R154 ;  /* 0x0000000a9f9f7c23 */ /* 0x000fe2000801089a */
[----:B------:R-:W-:Y:S01]  /*b0e0*/  FADD.FTZ R197, R165, R10 ;  /* 0x0000000aa5c57221 */ /* 0x000fe20000010000 */
[--C-:B------:R-:W-:Y:S01]  /*b0f0*/  FFMA.FTZ R196, R170, UR10, -R154.reuse ;  /* 0x0000000aaac47c23 */ /* 0x100fe2000801089a */
[--C-:B------:R-:W-:Y:S01]  /*b100*/  FFMA.FTZ R194, R162, UR10, -R154.reuse ;  /* 0x0000000aa2c27c23 */ /* 0x100fe2000801089a */
[--C-:B------:R-:W-:Y:S01]  /*b110*/  FFMA.FTZ R163, R163, UR10, -R154.reuse ;  /* 0x0000000aa3a37c23 */ /* 0x100fe2000801089a */
[----:B---3--:R-:W-:Y:S01]  /*b120*/  FADD.FTZ R152, R164, R197 ;  /* 0x000000c5a4987221 */ /* 0x008fe20000010000 */
[--C-:B------:R-:W-:Y:S01]  /*b130*/  FFMA.FTZ R195, R166, UR10, -R154.reuse ;  /* 0x0000000aa6c37c23 */ /* 0x100fe2000801089a */
[----:B------:R-:W-:Y:S01]  /*b140*/  MUFU.EX2 R21, R21 ;  /* 0x0000001500157308 */ /* 0x000fe20000000800 */
[----:B------:R-:W-:Y:S01]  /*b150*/  FFMA.FTZ R167, R167, UR10, -R154 ;  /* 0x0000000aa7a77c23 */ /* 0x000fe2000801089a */
[----:B----4-:R-:W-:Y:S01]  /*b160*/  FADD.FTZ R197, R169, R152 ;  /* 0x00000098a9c57221 */ /* 0x010fe20000010000 */
[--C-:B------:R-:W-:Y:S01]  /*b170*/  FFMA.FTZ R171, R171, UR10, -R154.reuse ;  /* 0x0000000aabab7c23 */ /* 0x100fe2000801089a */
[--C-:B------:R-:W-:Y:S01]  /*b180*/  FFMA.FTZ R174, R174, UR10, -R154.reuse ;  /* 0x0000000aaeae7c23 */ /* 0x100fe2000801089a */
[--C-:B------:R-:W-:Y:S01]  /*b190*/  FFMA.FTZ R175, R175, UR10, -R154.reuse ;  /* 0x0000000aafaf7c23 */ /* 0x100fe2000801089a */
[----:B--2---:R-:W-:Y:S01]  /*b1a0*/  FADD.FTZ R152, R168, R197 ;  /* 0x000000c5a8987221 */ /* 0x004fe20000010000 */
[--C-:B------:R-:W-:Y:S01]  /*b1b0*/  FFMA.FTZ R178, R178, UR10, -R154.reuse ;  /* 0x0000000ab2b27c23 */ /* 0x100fe2000801089a */
[----:B------:R2:W3:Y:S01]  /*b1c0*/  MUFU.EX2 R10, R5 ;  /* 0x00000005000a7308 */ /* 0x0004e20000000800 */
[--C-:B------:R-:W-:Y:S01]  /*b1d0*/  FFMA.FTZ R179, R179, UR10, -R154.reuse ;  /* 0x0000000ab3b37c23 */ /* 0x100fe2000801089a */
[--C-:B------:R-:W-:Y:S01]  /*b1e0*/  FFMA.FTZ R182, R182, UR10, -R154.reuse ;  /* 0x0000000ab6b67c23 */ /* 0x100fe2000801089a */
[----:B------:R-:W-:Y:S01]  /*b1f0*/  FFMA.FTZ R183, R183, UR10, -R154 ;  /* 0x0000000ab7b77c23 */ /* 0x000fe2000801089a */
[----:B------:R-:W-:Y:S01]  /*b200*/  F2FP.BF16.F32.PACK_AB R154, R157, R156 ;  /* 0x0000009c9d9a723e */ /* 0x000fe200000010ff */
[----:B------:R4:W-:Y:S01]  /*b210*/  @!P1 STS [R180+0x28800], R173 ;  /* 0x028800adb4009388 */ /* 0x0009e20000000800 */
[----:B------:R-:W-:Y:S01]  /*b220*/  F2FP.BF16.F32.PACK_AB R156, R161, R14 ;  /* 0x0000000ea19c723e */ /* 0x000fe200000010ff */
[-C--:B------:R-:W-:Y:S01]  /*b230*/  FMUL.FTZ R48, R48, R173.reuse ;  /* 0x000000ad30307220 */ /* 0x080fe20000410000 */
[----:B------:R-:W0:Y:S01]  /*b240*/  MUFU.EX2 R172, R172 ;  /* 0x000000ac00ac7308 */ /* 0x000e220000000800 */
[----:B--2---:R-:W-:Y:S01]  /*b250*/  FADD.FTZ R5, R193, R152 ;  /* 0x00000098c1057221 */ /* 0x004fe20000010000 */
[----:B------:R-:W-:Y:S01]  /*b260*/  F2FP.BF16.F32.PACK_AB R152, R153, R20 ;  /* 0x000000149998723e */ /* 0x000fe200000010ff */
[-C--:B------:R-:W-:Y:S01]  /*b270*/  FMUL.FTZ R49, R49, R173.reuse ;  /* 0x000000ad31317220 */ /* 0x080fe20000410000 */
[----:B------:R-:W-:Y:S01]  /*b280*/  F2FP.BF16.F32.PACK_AB R162, R193, R168 ;  /* 0x000000a8c1a2723e */ /* 0x000fe200000010ff */
[----:B-1----:R-:W-:Y:S01]  /*b290*/  FADD.FTZ R158, R12, R5 ;  /* 0x000000050c9e7221 */ /* 0x002fe20000010000 */
[-C--:B------:R-:W-:Y:S01]  /*b2a0*/  FMUL.FTZ R52, R52, R173.reuse ;  /* 0x000000ad34347220 */ /* 0x080fe20000410000 */
[-C--:B------:R-:W-:Y:S01]  /*b2b0*/  FMUL.FTZ R53, R53, R173.reuse ;  /* 0x000000ad35357220 */ /* 0x080fe20000410000 */
[----:B------:R-:W1:Y:S01]  /*b2c0*/  MUFU.EX2 R176, R176 ;  /* 0x000000b000b07308 */ /* 0x000e620000000800 */
[----:B-----5:R-:W-:Y:S01]  /*b2d0*/  FADD.FTZ R5, R177, R158 ;  /* 0x0000009eb1057221 */ /* 0x020fe20000010000 */
[----:B------:R-:W-:Y:S01]  /*b2e0*/  F2FP.BF16.F32.PACK_AB R158, R165, R160 ;  /* 0x000000a0a59e723e */ /* 0x000fe200000010ff */
[----:B---3--:R-:W-:Y:S01]  /*b2f0*/  FFMA.FTZ R153, R10, R6, R21 ;  /* 0x000000060a997223 */ /* 0x008fe20000010015 */
[----:B------:R-:W-:Y:S01]  /*b300*/  F2FP.BF16.F32.PACK_AB R160, R169, R164 ;  /* 0x000000a4a9a0723e */ /* 0x000fe200000010ff */
[----:B------:R4:W-:Y:S01]  /*b310*/  @!P1 STS [R180+0x28820], R10 ;  /* 0x0288200ab4009388 */ /* 0x0009e20000000800 */
[----:B------:R-:W-:Y:S01]  /*b320*/  F2FP.BF16.F32.PACK_AB R164, R177, R12 ;  /* 0x0000000cb1a4723e */ /* 0x000fe200000010ff */
[-C--:B------:R-:W-:Y:S01]  /*b330*/  FMUL.FTZ R56, R56, R173.reuse ;  /* 0x000000ad38387220 */ /* 0x080fe20000410000 */
[----:B------:R-:W2:Y:S01]  /*b340*/  MUFU.EX2 R155, R155 ;  /* 0x0000009b009b7308 */ /* 0x000ea20000000800 */
        /* <DEDUP_REMOVED lines=26> */
[-C--:B------:R-:W-:Y:S01]  /*b4f0*/  FMUL.FTZ R93, R93, R173.reuse ;  /* 0x000000ad5d5d7220 */ /* 0x080fe20000410000 */
[-C--:B------:R-:W-:Y:S01]  /*b500*/  FMUL.FTZ R96, R96, R173.reuse ;  /* 0x000000ad60607220 */ /* 0x080fe20000410000 */
[-C--:B------:R-:W-:Y:S01]  /*b510*/  FMUL.FTZ R97, R97, R173.reuse ;  /* 0x000000ad61617220 */ /* 0x080fe20000410000 */
[-C--:B------:R-:W-:Y:S01]  /*b520*/  FMUL.FTZ R100, R100, R173.reuse ;  /* 0x000000ad64647220 */ /* 0x080fe20000410000 */
[----:B------:R-:W-:Y:S01]  /*b530*/  FMUL.FTZ R101, R101, R173 ;  /* 0x000000ad65657220 */ /* 0x000fe20000410000 */
[----:B------:R-:W0:Y:S01]  /*b540*/  MUFU.EX2 R12, R163 ;  /* 0x000000a3000c7308 */ /* 0x000e220000000800 */
[C---:B-1----:R-:W-:Y:S01]  /*b550*/  FADD.FTZ R168, R170.reuse, R153 ;  /* 0x00000099aaa87221 */ /* 0x042fe20000010000 */
[----:B------:R-:W-:Y:S01]  /*b560*/  F2FP.BF16.F32.PACK_AB R155, R170, R155 ;  /* 0x0000009baa9b723e */ /* 0x000fe200000010ff */
        /* <DEDUP_REMOVED lines=12> */
[----:B------:R-:W-:Y:S01]  /*b630*/  FMUL.FTZ R124, R124, R173 ;  /* 0x000000ad7c7c7220 */ /* 0x000fe20000410000 */
[----:B------:R-:W2:Y:S01]  /*b640*/  MUFU.EX2 R14, R167 ;  /* 0x000000a7000e7308 */ /* 0x000ea20000000800 */
[C---:B0-----:R-:W-:Y:S01]  /*b650*/  FADD.FTZ R168, R12.reuse, R153 ;  /* 0x000000990ca87221 */ /* 0x041fe20000010000 */
[----:B------:R-:W-:Y:S01]  /*b660*/  F2FP.BF16.F32.PACK_AB R157, R12, R157 ;  /* 0x0000009d0c9d723e */ /* 0x000fe200000010ff */
        /* <DEDUP_REMOVED lines=14> */
[----:B--2---:R-:W-:Y:S01]  /*b750*/  F2FP.BF16.F32.PACK_AB R159, R14, R159 ;  /* 0x0000009f0e9f723e */ /* 0x004fe200000010ff */
[-C--:B------:R-:W-:Y:S01]  /*b760*/  FMUL.FTZ R148, R148, R173.reuse ;  /* 0x000000ad94947220 */ /* 0x080fe20000410000 */
[----:B------:R-:W-:Y:S01]  /*b770*/  FMUL.FTZ R149, R149, R173 ;  /* 0x000000ad95957220 */ /* 0x000fe20000410000 */
[-C--:B------:R-:W-:Y:S01]  /*b780*/  FMUL.FTZ R26, R26, R10.reuse ;  /* 0x0000000a1a1a7220 */ /* 0x080fe20000410000 */
[-C--:B------:R-:W-:Y:S01]  /*b790*/  FMUL.FTZ R27, R27, R10.reuse ;  /* 0x0000000a1b1b7220 */ /* 0x080fe20000410000 */
[-C--:B------:R-:W-:Y:S01]  /*b7a0*/  FMUL.FTZ R30, R30, R10.reuse ;  /* 0x0000000a1e1e7220 */ /* 0x080fe20000410000 */
[-C--:B------:R-:W-:Y:S01]  /*b7b0*/  FMUL.FTZ R31, R31, R10.reuse ;  /* 0x0000000a1f1f7220 */ /* 0x080fe20000410000 */
[----:B------:R2:W3:Y:S01]  /*b7c0*/  MUFU.EX2 R163, R174 ;  /* 0x000000ae00a37308 */ /* 0x0004e20000000800 */
        /* <DEDUP_REMOVED lines=12> */
[----:B0-----:R-:W-:Y:S01]  /*b890*/  FADD.FTZ R153, R161, R174 ;  /* 0x000000aea1997221 */ /* 0x001fe20000010000 */
[----:B-1----:R-:W-:Y:S01]  /*b8a0*/  F2FP.BF16.F32.PACK_AB R161, R20, R161 ;  /* 0x000000a114a1723e */ /* 0x002fe200000010ff */
[-C--:B------:R-:W-:Y:S01]  /*b8b0*/  FMUL.FTZ R54, R54, R10.reuse ;  /* 0x0000000a36367220 */ /* 0x080fe20000410000 */
[----:B------:R-:W0:Y:S01]  /*b8c0*/  MUFU.EX2 R165, R178 ;  /* 0x000000b200a57308 */ /* 0x000e220000000800 */
[----:B------:R-:W-:Y:S01]  /*b8d0*/  FADD.FTZ R174, R20, R153 ;  /* 0x0000009914ae7221 */ /* 0x000fe20000010000 */
[-C--:B------:R-:W-:Y:S01]  /*b8e0*/  FMUL.FTZ R55, R55, R10.reuse ;  /* 0x0000000a37377220 */ /* 0x080fe20000410000 */
[-C--:B------:R-:W-:Y:S01]  /*b8f0*/  FMUL.FTZ R58, R58, R10.reuse ;  /* 0x0000000a3a3a7220 */ /* 0x080fe20000410000 */
[-C--:B------:R-:W-:Y:S01]  /*b900*/  FMUL.FTZ R59, R59, R10.reuse ;  /* 0x0000000a3b3b7220 */ /* 0x080fe20000410000 */
[----:B---3--:R-:W-:Y:S01]  /*b910*/  FADD.FTZ R153, R163, R174 ;  /* 0x000000aea3997221 */ /* 0x008fe20000010000 */
[-C--:B------:R-:W-:Y:S01]  /*b920*/  FMUL.FTZ R62, R62, R10.reuse ;  /* 0x0000000a3e3e7220 */ /* 0x080fe20000410000 */
[-C--:B------:R-:W-:Y:S01]  /*b930*/  FMUL.FTZ R63, R63, R10.reuse ;  /* 0x0000000a3f3f7220 */ /* 0x080fe20000410000 */
[----:B------:R-:W1:Y:S01]  /*b940*/  MUFU.EX2 R168, R179 ;  /* 0x000000b300a87308 */ /* 0x000e620000000800 */
[----:B-----5:R-:W-:Y:S01]  /*b950*/  FADD.FTZ R176, R6, R153 ;  /* 0x0000009906b07221 */ /* 0x020fe20000010000 */
[----:B------:R-:W-:Y:S01]  /*b960*/  F2FP.BF16.F32.PACK_AB R153, R172, R21 ;  /* 0x00000015ac99723e */ /* 0x000fe200000010ff */
[----:B------:R-:W-:Y:S01]  /*b970*/  BAR.SYNC.DEFER_BLOCKING 0xf, 0x100 ;  /* 0x03c4000000007b1d */ /* 0x000fe20000010000 */
[----:B------:R-:W-:Y:S01]  /*b980*/  F2FP.BF16.F32.PACK_AB R163, R6, R163 ;  /* 0x000000a306a3723e */ /* 0x000fe200000010ff */
[-C--:B------:R-:W-:Y:S01]  /*b990*/  FMUL.FTZ R66, R66, R10.reuse ;  /* 0x0000000a42427220 */ /* 0x080fe20000410000 */
[-C--:B------:R-:W-:Y:S01]  /*b9a0*/  FMUL.FTZ R67, R67, R10.reuse ;  /* 0x0000000a43437220 */ /* 0x080fe20000410000 */
[-C--:B------:R-:W-:Y:S01]  /*b9b0*/  FMUL.FTZ R70, R70, R10.reuse ;  /* 0x0000000a46467220 */ /* 0x080fe20000410000 */
        /* <DEDUP_REMOVED lines=17> */
[-C--:B------:R-:W-:Y:S01]  /*bad0*/  FMUL.FTZ R95, R95, R10.reuse ;  /* 0x0000000a5f5f7220 */ /* 0x080fe20000410000 */
[----:B--2---:R-:W-:Y:S01]  /*bae0*/  FADD.FTZ R21, R167, R172 ;  /* 0x000000aca7157221 */ /* 0x004fe20000010000 */
[----:B------:R4:W-:Y:S01]  /*baf0*/  STSM.16.M88.4 [R19+0x26800], R152 ;  /* 0x0268009813007844 */ /* 0x0009e20000000200 */
[-C--:B------:R-:W-:Y:S01]  /*bb00*/  FMUL.FTZ R98, R98, R10.reuse ;  /* 0x0000000a62627220 */ /* 0x080fe20000410000 */
[-C--:B------:R-:W-:Y:S01]  /*bb10*/  FMUL.FTZ R99, R99, R10.reuse ;  /* 0x0000000a63637220 */ /* 0x080fe20000410000 */
[-C--:B------:R-:W-:Y:S01]  /*bb20*/  FMUL.FTZ R102, R102, R10.reuse ;  /* 0x0000000a66667220 */ /* 0x080fe20000410000 */
[----:B------:R4:W-:Y:S01]  /*bb30*/  STSM.16.M88.4 [R184], R156 ;  /* 0x0000009cb8007844 */ /* 0x0009e20000000200 */
[-C--:B------:R-:W-:Y:S01]  /*bb40*/  FMUL.FTZ R103, R103, R10.reuse ;  /* 0x0000000a67677220 */ /* 0x080fe20000410000 */
[-C--:B------:R-:W-:Y:S01]  /*bb50*/  FMUL.FTZ R106, R106, R10.reuse ;  /* 0x0000000a6a6a7220 */ /* 0x080fe20000410000 */
[C---:B0-----:R-:W-:Y:S01]  /*bb60*/  F2FP.BF16.F32.PACK_AB R167, R174.reuse, R167 ;  /* 0x000000a7aea7723e */ /* 0x041fe200000010ff */
[----:B------:R4:W-:Y:S01]  /*bb70*/  STSM.16.M88.4 [R22], R160 ;  /* 0x000000a016007844 */ /* 0x0009e20000000200 */
[----:B------:R-:W-:Y:S01]  /*bb80*/  FADD.FTZ R6, R174, R21 ;  /* 0x00000015ae067221 */ /* 0x000fe20000010000 */
        /* <DEDUP_REMOVED lines=24> */
[----:B----4-:R-:W-:Y:S06]  /*bd10*/  @!P4 BRA `(.L_x_4436) ;  /* 0x000000000004c947 */ /* 0x010fec0003800000 */
[----:B------:R-:W-:Y:S01]  /*bd20*/  BPT.TRAP 0x1 ;  /* 0x000000040000795c */ /* 0x000fe20000300000 */
.L_x_4436:
[----:B------:R0:W1:Y:S01]  /*bd30*/  SYNCS.PHASECHK.TRANS64.TRYWAIT P0, [UR25+0x28c50], R8 ;  /* 0x028c5008ff0075a7 */ /* 0x0000620008000159 */
[----:B------:R-:W-:Y:S05]  /*bd40*/  @!P4 BRA `(.L_x_4437) ;  /* 0x000000000004c947 */ /* 0x000fea0003800000 */
[----:B------:R-:W-:Y:S01]  /*bd50*/  BPT.TRAP 0x1 ;  /* 0x000000040000795c */ /* 0x000fe20000300000 */
.L_x_4437:
[----:B-1----:R-:W-:Y:S05]  /*bd60*/  @P0 BRA `(.L_x_4438) ;  /* 0x0000000000080947 */ /* 0x002fea0003800000 */
[----:B------:R-:W1:Y:S02]  /*bd70*/  SYNCS.PHASECHK.TRANS64.TRYWAIT P0, [UR25+0x28c50], R8 ;  /* 0x028c5008ff0075a7 */ /* 0x000e640008000159 */
[----:B-1----:R-:W-:Y:S05]  /*bd80*/  @!P0 BRA `(.L_x_4439) ;  /* 0x0000008c00788947 */ /* 0x002fea0003800000 */
.L_x_4438:
[----:B------:R-:W-:Y:S01]  /*bd90*/  ULEA UR11, UR37, UR45, 0xc ;  /* 0x0000002d250b7291 */ /* 0x000fe2000f8e603f */
[----:B------:R-:W-:Y:S01]  /*bda0*/  WARPGROUP.ARRIVE ;  /* 0x00000000000079c5 */ /* 0x000fe20000000000 */
[----:B------:R-:W-:Y:S01]  /*bdb0*/  UMOV UR7, 0x40000040 ;  /* 0x4000004000077882 */ /* 0x000fe20000000000 */
[----:B------:R-:W-:Y:S01]  /*bdc0*/  ISETP.LT.AND P0, PT, R186, UR50, PT ;  /* 0x00000032ba007c0c */ /* 0x000fe2000bf01270 */
[----:B-1----:R-:W-:Y:S01]  /*bdd0*/  @!P5 VIADD R15, R15, 0x28c60 ;  /* 0x00028c600f0fd836 */ /* 0x002fe20000000000 */
[----:B------:R-:W-:Y:S01]  /*bde0*/  UIADD3 UR50, UR50, -0x1, URZ ;  /* 0xffffffff32327890 */ /* 0x000fe2000fffe03f */
[----:B------:R-:W-:Y:S01]  /*bdf0*/  MOV R10, R7 ;  /* 0x00000007000a7202 */ /* 0x000fe20000000f00 */
        /* <DEDUP_REMOVED lines=34> */
.L_x_4423:
[----:B------:R-:W5:Y:S01]  /*c020*/  SHFL.BFLY PT, R0, R5, 0x2, 0x1f ;  /* 0x0c401f0005007f89 */ /* 0x000f6200000e0000 */
[----:B------:R-:W-:Y:S02]  /*c030*/  IMAD.MOV.U32 R10, RZ, RZ, RZ ;  /* 0x000000ffff0a7224 */ /* 0x000fe400078e00ff */
[----:B------:R-:W-:Y:S01]  /*c040*/  IMAD.U32 R14, RZ, RZ, UR10 ;  /* 0x0000000aff0e7e24 */ /* 0x000fe2000f8e00ff */
[----:B01----:R-:W0:Y:S01]  /*c050*/  SHFL.BFLY PT, R9, R6, 0x2, 0x1f ;  /* 0x0c401f0006097f89 */ /* 0x003e2200000e0000 */
[----:B------:R-:W-:Y:S01]  /*c060*/  VIADD R187, R187, 0x1 ;  /* 0x00000001bbbb7836 */ /* 0x000fe20000000000 */
[----:B------:R-:W-:Y:S08]  /*c070*/  BAR.ARV 0x8, 0xa0 ;  /* 0x0202800000007b1d */ /* 0x000ff00000002000 */
[----:B------:R-:W-:Y:S01]  /*c080*/  BAR.SYNC.DEFER_BLOCKING 0xf, 0x100 ;  /* 0x03c4000000007b1d */ /* 0x000fe20000010000 */
[----:B-----5:R-:W-:Y:S01]  /*c090*/  FADD.FTZ R0, R0, R5 ;  /* 0x0000000500007221 */ /* 0x020fe20000010000 */
[----:B------:R-:W-:-:S02]  /*c0a0*/  IMAD.MOV.U32 R5, RZ, RZ, RZ ;  /* 0x000000ffff057224 */ /* 0x000fc400078e00ff */
[----:B0-----:R-:W-:Y:S02]  /*c0b0*/  FADD.FTZ R9, R9, R6 ;  /* 0x0000000609097221 */ /* 0x001fe40000010000 */
[----:B------:R-:W0:Y:S04]  /*c0c0*/  SHFL.BFLY PT, R3, R0, 0x1, 0x1f ;  /* 0x0c201f0000037f89 */ /* 0x000e2800000e0000 */
[----:B------:R-:W1:Y:S01]  /*c0d0*/  SHFL.BFLY PT, R8, R9, 0x1, 0x1f ;  /* 0x0c201f0009087f89 */ /* 0x000e6200000e0000 */
[----:B0-----:R-:W-:Y:S01]  /*c0e0*/  FADD.FTZ R12, R0, R3 ;  /* 0x00000003000c7221 */ /* 0x001fe20000010000 */
[----:B------:R-:W-:Y:S02]  /*c0f0*/  IMAD.MOV R3, RZ, RZ, -R18 ;  /* 0x000000ffff037224 */ /* 0x000fe400078e0a12 */
[----:B------:R-:W-:-:S02]  /*c100*/  IMAD.U32 R0, RZ, RZ, UR37 ;  /* 0x00000025ff007e24 */ /* 0x000fc4000f8e00ff */
[----:B-1----:R-:W-:Y:S01]  /*c110*/  FADD.FTZ R13, R9, R8 ;  /* 0x00000008090d7221 */ /* 0x002fe20000010000 */
[----:B------:R-:W-:Y:S01]  /*c120*/  FSETP.NE.FTZ.AND P1, PT, R12, RZ, PT ;  /* 0x000000ff0c00720b */ /* 0x000fe20003f35000 */
[----:B------:R-:W-:Y:S01]  /*c130*/  UIADD3 UR37, UR37, 0x1, URZ ;  /* 0x0000000125257890 */ /* 0x000fe2000fffe03f */
[----:B------:R-:W-:Y:S01]  /*c140*/  ISETP.NE.AND P0, PT, R16, R3, PT ;  /* 0x000000031000720c */ /* 0x000fe20003f05270 */
[----:B------:R-:W-:Y:S01]  /*c150*/  IMAD.U32 R9, RZ, RZ, UR10 ;  /* 0x0000000aff097e24 */ /* 0x000fe2000f8e00ff */
[----:B------:R-:W-:Y:S01]  /*c160*/  FSETP.NE.FTZ.AND P2, PT, R13, RZ, PT ;  /* 0x000000ff0d00720b */ /* 0x000fe20003f55000 */
[----:B------:R-:W-:Y:S01]  /*c170*/  UISETP.NE.AND UP0, UPT, UR37, 0x2, UPT ;  /* 0x000000022500788c */ /* 0x000fe2000bf05270 */
[----:B------:R-:W-:-:S03]  /*c180*/  IMAD.MOV.U32 R3, RZ, RZ, -0x800000 ;  /* 0xff800000ff037424 */ /* 0x000fc600078e00ff */
[----:B------:R-:W-:Y:S02]  /*c190*/  USEL UR4, URZ, 0x1, UP0 ;  /* 0x000000013f047887 */ /* 0x000fe40008000000 */
[----:B------:R-:W-:Y:S02]  /*c1a0*/  USEL UR37, UR37, URZ, UP0 ;  /* 0x0000003f25257287 */ /* 0x000fe40008000000 */
[----:B------:R-:W0:Y:S01]  /*c1b0*/  @P1 MUFU.RCP R10, R12 ;  /* 0x0000000c000a1308 */ /* 0x000e220000001000 */
[----:B------:R-:W-:Y:S01]  /*c1c0*/  @P1 FMUL.FTZ R9, R9, 0.69314718246459960938 ;  /* 0x3f31721809091820 */ /* 0x000fe20000410000 */
[----:B------:R-:W-:Y:S01]  /*c1d0*/  @!P0 IMAD R0, R0, 0x40, R17 ;  /* 0x0000004000008824 */ /* 0x000fe200078e0211 */
[----:B------:R-:W-:-:S04]  /*c1e0*/  LOP3.LUT R2, R2, UR4, RZ, 0x3c, !PT ;  /* 0x0000000402027c12 */ /* 0x000fc8000f8e3cff */
[----:B------:R-:W-:Y:S01]  /*c1f0*/  @!P0 LEA R11, R0, UR38, 0x2 ;  /* 0x00000026000b8c11 */ /* 0x000fe2000f8e10ff */
[----:B------:R-:W-:Y:S01]  /*c200*/  @P2 MUFU.RCP R5, R13 ;  /* 0x0000000d00052308 */ /* 0x000fe20000001000 */
[----:B------:R-:W-:-:S07]  /*c210*/  IMAD.MOV.U32 R0, RZ, RZ, -0x800000 ;  /* 0xff800000ff007424 */ /* 0x000fce00078e00ff */
[----:B------:R-:W1:Y:S01]  /*c220*/  @P1 MUFU.LG2 R6, R12 ;  /* 0x0000000c00061308 */ /* 0x000e620000000c00 */
[-C--:B0-----:R-:W-:Y:S01]  /*c230*/  FMUL.FTZ R169, R24, R10.reuse ;  /* 0x0000000a18a97220 */ /* 0x081fe20000410000 */
[-C--:B--23--:R-:W-:Y:S01]  /*c240*/  FMUL.FTZ R165, R25, R10.reuse ;  /* 0x0000000a19a57220 */ /* 0x08cfe20000410000 */
        /* <DEDUP_REMOVED lines=64> */
[-C--:B------:R-:W-:Y:S01]  /*c650*/  FMUL.FTZ R26, R26, R5.reuse ;  /* 0x000000051a1a7220 */ /* 0x080fe20000410000 */
[-C--:B------:R-:W-:Y:S01]  /*c660*/  FMUL.FTZ R27, R27, R5.reuse ;  /* 0x000000051b1b7220 */ /* 0x080fe20000410000 */
[----:B------:R1:W-:Y:S01]  /*c670*/  @!P0 STS [R11+0x28820], R5 ;  /* 0x028820050b008388 */ /* 0x0003e20000000800 */
[----:B------:R-:W-:Y:S01]  /*c680*/  PLOP3.LUT P0, PT, PT, PT, PT, 0x8, 0x0 ;  /* 0x000000000000781c */ /* 0x000fe20003f0e170 */
[-C--:B------:R-:W-:Y:S01]  /*c690*/  FMUL.FTZ R30, R30, R5.reuse ;  /* 0x000000051e1e7220 */ /* 0x080fe20000410000 */
        /* <DEDUP_REMOVED lines=47> */
[-C--:B----4-:R-:W-:Y:S01]  /*c990*/  FMUL.FTZ R170, R119, R5.reuse ;  /* 0x0000000577aa7220 */ /* 0x090fe20000410000 */
        /* <DEDUP_REMOVED lines=19> */
.L_x_4356:
[----:B------:R-:W0:Y:S08]  /*cad0*/  S2UR UR4, SR_CgaCtaId ;  /* 0x00000000000479c3 */ /* 0x000e300000008800 */
[----:B------:R-:W-:Y:S06]  /*cae0*/  BAR.SYNC.DEFER_BLOCKING 0x5, 0x120 ;  /* 0x0144800000007b1d */ /* 0x000fec0000010000 */
[----:B------:R-:W-:Y:S01]  /*caf0*/  UMOV UR38, 0x400 ;  /* 0x0000040000267882 */ /* 0x000fe20000000000 */
[----:B------:R-:W-:Y:S01]  /*cb00*/  BSSY B0, `(.L_x_4441) ;  /* 0x0000290000007945 */ /* 0x000fe20003800000 */
[----:B0-----:R-:W-:-:S09]  /*cb10*/  ULEA UR38, UR4, UR38, 0x18 ;  /* 0x0000002604267291 */ /* 0x001fd2000f8ec03f */
[----:B------:R-:W0:Y:S02]  /*cb20*/  LDS.128 R4, [UR38+0x28cd0] ;  /* 0x028cd026ff047984 */ /* 0x000e240008000c00 */
[----:B0-----:R-:W-:Y:S02]  /*cb30*/  R2UR UR47, R5 ;  /* 0x00000000052f72ca */ /* 0x001fe400000e0000 */
[----:B------:R-:W-:Y:S02]  /*cb40*/  R2UR UR6, R6 ;  /* 0x00000000060672ca */ /* 0x000fe400000e0000 */
[----:B------:R-:W-:Y:S01]  /*cb50*/  R2UR UR5, R7 ;  /* 0x00000000070572ca */ /* 0x000fe200000e0000 */
[----:B------:R-:W-:Y:S06]  /*cb60*/  BAR.ARV 0x4, 0x120 ;  /* 0x0104800000007b1d */ /* 0x000fec0000002000 */
[----:B------:R-:W-:Y:S08]  /*cb70*/  @P0 BRA `(.L_x_4442) ;  /* 0x0000001c00580947 */ /* 0x000ff00003800000 */
[----:B------:R-:W0:Y:S08]  /*cb80*/  S2UR UR4, SR_SWINHI ;  /* 0x00000000000479c3 */ /* 0x000e300000002f00 */
[----:B------:R-:W-:Y:S01]  /*cb90*/  BAR.SYNC.DEFER_BLOCKING 0x1, 0x100 ;  /* 0x0044000000007b1d */ /* 0x000fe20000010000 */
[----:B------:R-:W-:Y:S02]  /*cba0*/  F2FP.BF16.F32.PACK_AB R40, R41, R40 ;  /* 0x000000282928723e */ /* 0x000fe400000010ff */
[----:B------:R-:W-:-:S02]  /*cbb0*/  F2FP.BF16.F32.PACK_AB R41, R43, R42 ;  /* 0x0000002a2b29723e */ /* 0x000fc400000010ff */
[----:B------:R-:W-:Y:S01]  /*cbc0*/  F2FP.BF16.F32.PACK_AB R48, R49, R48 ;  /* 0x000000303130723e */ /* 0x000fe200000010ff */
[----:B------:R-:W-:Y:S01]  /*cbd0*/  ULDC.64 UR10, c[0x0][0xbe0] ;  /* 0x0002f800000a7ab9 */ /* 0x000fe20000000a00 */
[----:B------:R-:W-:Y:S01]  /*cbe0*/  F2FP.BF16.F32.PACK_AB R42, R45, R44 ;  /* 0x0000002c2d2a723e */ /* 0x000fe200000010ff */
[----:B------:R-:W-:Y:S01]  /*cbf0*/  UISETP.NE.U32.AND UP1, UPT, UR10, URZ, UPT ;  /* 0x0000003f0a00728c */ /* 0x000fe2000bf25070 */
[----:B------:R-:W-:Y:S02]  /*cc00*/  F2FP.BF16.F32.PACK_AB R43, R47, R46 ;  /* 0x0000002e2f2b723e */ /* 0x000fe400000010ff */
[----:B------:R-:W-:Y:S01]  /*cc10*/  F2FP.BF16.F32.PACK_AB R49, R51, R50 ;  /* 0x000000323331723e */ /* 0x000fe200000010ff */
[----:B------:R-:W-:Y:S01]  /*cc20*/  UISETP.NE.AND.EX UP1, UPT, UR11, URZ, UPT, UP1 ;  /* 0x0000003f0b00728c */ /* 0x000fe2000bf25310 */
[----:B------:R-:W-:Y:S02]  /*cc30*/  F2FP.BF16.F32.PACK_AB R56, R57, R56 ;  /* 0x000000383938723e */ /* 0x000fe400000010ff */
[----:B------:R-:W-:Y:S01]  /*cc40*/  F2FP.BF16.F32.PACK_AB R50, R53, R52 ;  /* 0x000000343532723e */ /* 0x000fe200000010ff */
[----:B------:R-:W-:Y:S01]  /*cc50*/  ULDC.64 UR10, c[0x0][0xbd8] ;  /* 0x0002f600000a7ab9 */ /* 0x000fe20000000a00 */
[----:B------:R-:W-:Y:S01]  /*cc60*/  F2FP.BF16.F32.PACK_AB R51, R55, R54 ;  /* 0x000000363733723e */ /* 0x000fe200000010ff */
[----:B------:R-:W-:Y:S01]  /*cc70*/  UIMAD.WIDE UR10, UR43, 0x4, UR10 ;  /* 0x000000042b0a78a5 */ /* 0x000fe2000f8e020a */
        /* <DEDUP_REMOVED lines=14> */
[----:B------:R-:W-:-:S02]  /*cd60*/  F2FP.BF16.F32.PACK_AB R67, R71, R70 ;  /* 0x000000464743723e */ /* 0x000fc400000010ff */
[C---:B------:R-:W-:Y:S01]  /*cd70*/  IADD3 R173, P1, R4.reuse, 0x20, RZ ;  /* 0x0000002004ad7810 */ /* 0x040fe20007f3e0ff */
[----:B------:R-:W-:Y:S01]  /*cd80*/  UISETP.NE.AND.EX UP0, UPT, UR9, URZ, UPT, UP0 ;  /* 0x0000003f0900728c */ /* 0x000fe2000bf05300 */
[C---:B------:R-:W-:Y:S02]  /*cd90*/  LOP3.LUT R7, R4.reuse, 0x380, RZ, 0xc0, !PT ;  /* 0x0000038004077812 */ /* 0x040fe400078ec0ff */
[C---:B------:R-:W-:Y:S01]  /*cda0*/  IADD3 R12, P0, R4.reuse, 0x40, RZ ;  /* 0x00000040040c7810 */ /* 0x040fe20007f1e0ff */
[--C-:B------:R-:W-:Y:S01]  /*cdb0*/  IMAD.X R11, RZ, RZ, R5.reuse, P1 ;  /* 0x000000ffff0b7224 */ /* 0x100fe200008e0605 */
[C---:B------:R-:W-:Y:S01]  /*cdc0*/  IADD3 R177, P3, R4.reuse, 0x2000, RZ ;  /* 0x0000200004b17810 */ /* 0x040fe20007f7e0ff */
[----:B------:R-:W-:Y:S01]  /*cdd0*/  @UP1 ULDC.64 UR8, c[0x0][0xbe0] ;  /* 0x0002f80000081ab9 */ /* 0x000fe20000000a00 */
        /* <DEDUP_REMOVED lines=10> */
[----:B------:R-:W-:Y:S01]  /*ce80*/  SHF.R.U64 R7, R7, 0x3, RZ ;  /* 0x0000000307077819 */ /* 0x000fe200000012ff */
[----:B------:R-:W-:Y:S01]  /*ce90*/  IMAD.X R95, RZ, RZ, R5, P1 ;  /* 0x000000ffff5f7224 */ /* 0x000fe200008e0605 */
[----:B------:R-:W-:Y:S01]  /*cea0*/  IADD3.X R15, RZ, R5, RZ, P4, !PT ;  /* 0x00000005ff0f7210 */ /* 0x000fe200027fe4ff */
[----:B------:R-:W-:Y:S01]  /*ceb0*/  @UP1 UIMAD.WIDE UR8, UR43, 0x4, UR8 ;  /* 0x000000042b0818a5 */ /* 0x000fe2000f8e0208 */
[----:B------:R-:W-:-:S02]  /*cec0*/  IADD3 R193, P0, R4, 0x4020, RZ ;  /* 0x0000402004c17810 */ /* 0x000fc40007f1e0ff */
        /* <DEDUP_REMOVED lines=13> */
[----:B------:R-:W-:Y:S01]  /*cfa0*/  LOP3.LUT R7, R12, 0x380, RZ, 0xc0, !PT ;  /* 0x000003800c077812 */ /* 0x000fe200078ec0ff */
[----:B------:R-:W-:Y:S01]  /*cfb0*/  IMAD.X R9, RZ, RZ, R5, P1 ;  /* 0x000000ffff097224 */ /* 0x000fe200008e0605 */
[----:B------:R-:W-:-:S02]  /*cfc0*/  LOP3.LUT R6, R173, 0x380, RZ, 0xc0, !PT ;  /* 0x00000380ad067812 */ /* 0x000fc400078ec0ff */
[----:B------:R-:W-:Y:S02]  /*cfd0*/  SHF.R.U64 R7, R7, 0x3, RZ ;  /* 0x0000000307077819 */ /* 0x000fe400000012ff */
[----:B------:R-:W-:Y:S02]  /*cfe0*/  SHF.R.U64 R6, R6, 0x3, RZ ;  /* 0x0000000306067819 */ /* 0x000fe400000012ff */
[----:B------:R-:W-:Y:S02]  /*cff0*/  LOP3.LUT R12, R7, R12, RZ, 0x3c, !PT ;  /* 0x0000000c070c7212 */ /* 0x000fe400078e3cff */
[----:B------:R-:W-:Y:S02]  /*d000*/  LOP3.LUT R7, R28, 0x380, RZ, 0xc0, !PT ;  /* 0x000003801c077812 */ /* 0x000fe400078ec0ff */
[----:B------:R-:W-:Y:S02]  /*d010*/  LOP3.LUT R10, R6, R173, RZ, 0x3c, !PT ;  /* 0x000000ad060a7212 */ /* 0x000fe400078e3cff */
        /* <DEDUP_REMOVED lines=10> */
[----:B------:R-:W-:Y:S02]  /*d0c0*/  MOV R173, R4 ;  /* 0x0000000400ad7202 */ /* 0x000fe40000000f00 */
[----:B------:R-:W-:Y:S02]  /*d0d0*/  LOP3.LUT R7, R199, 0x380, RZ, 0xc0, !PT ;  /* 0x00000380c7077812 */ /* 0x000fe400078ec0ff */
[----:B------:R-:W-:-:S02]  /*d0e0*/  LOP3.LUT R14, R175, 0x380, RZ, 0xc0, !PT ;  /* 0x00000380af0e7812 */ /* 0x000fc400078ec0ff */
[----:B------:R-:W-:Y:S02]  /*d0f0*/  F2FP.BF16.F32.PACK_AB R5, R27, R26 ;  /* 0x0000001a1b05723e */ /* 0x000fe400000010ff */
[----:B------:R-:W-:Y:S02]  /*d100*/  LOP3.LUT R20, R177, 0x380, RZ, 0xc0, !PT ;  /* 0x00000380b1147812 */ /* 0x000fe400078ec0ff */
[----:B------:R-:W-:Y:S02]  /*d110*/  LOP3.LUT R98, R6, R193, RZ, 0x3c, !PT ;  /* 0x000000c106627212 */ /* 0x000fe400078e3cff */
[----:B------:R-:W-:Y:S02]  /*d120*/  LOP3.LUT R27, R174, 0x380, RZ, 0xc0, !PT ;  /* 0x00000380ae1b7812 */ /* 0x000fe400078ec0ff */
[----:B------:R-:W-:Y:S02]  /*d130*/  LOP3.LUT R26, R201, 0x380, RZ, 0xc0, !PT ;  /* 0x00000380c91a7812 */ /* 0x000fe400078ec0ff */
[----:B------:R-:W-:-:S02]  /*d140*/  F2FP.BF16.F32.PACK_AB R6, R8, R167 ;  /* 0x000000a70806723e */ /* 0x000fc400000010ff */
[----:B------:R-:W-:Y:S02]  /*d150*/  SHF.R.U64 R8, R7, 0x3, RZ ;  /* 0x0000000307087819 */ /* 0x000fe400000012ff */
[----:B------:R-:W-:Y:S02]  /*d160*/  SHF.R.U64 R14, R14, 0x3, RZ ;  /* 0x000000030e0e7819 */ /* 0x000fe400000012ff */
[----:B------:R-:W-:Y:S02]  /*d170*/  LOP3.LUT R90, R181, 0x380, RZ, 0xc0, !PT ;  /* 0x00000380b55a7812 */ /* 0x000fe400078ec0ff */
[----:B------:R-:W-:Y:S02]  /*d180*/  F2FP.BF16.F32.PACK_AB R4, R165, R169 ;  /* 0x000000a9a504723e */ /* 0x000fe400000010ff */
[----:B------:R-:W-:Y:S02]  /*d190*/  F2FP.BF16.F32.PACK_AB R7, R31, R30 ;  /* 0x0000001e1f07723e */ /* 0x000fe400000010ff */
[----:B------:R-:W-:-:S02]  /*d1a0*/  SHF.R.U64 R20, R20, 0x3, RZ ;  /* 0x0000000314147819 */ /* 0x000fc400000012ff */
[----:B------:R-:W-:Y:S01]  /*d1b0*/  LOP3.LUT R94, R183, 0x380, RZ, 0xc0, !PT ;  /* 0x00000380b75e7812 */ /* 0x000fe200078ec0ff */
[----:B------:R0:W-:Y:S01]  /*d1c0*/  STSM.16.M88.4 [R173], R4 ;  /* 0x00000004ad007844 */ /* 0x0001e20000000200 */
[----:B------:R-:W-:Y:S02]  /*d1d0*/  SHF.R.U64 R27, R27, 0x3, RZ ;  /* 0x000000031b1b7819 */ /* 0x000fe400000012ff */
[----:B------:R-:W-:Y:S02]  /*d1e0*/  LOP3.LUT R106, R195, 0x380, RZ, 0xc0, !PT ;  /* 0x00000380c36a7812 */ /* 0x000fe400078ec0ff */
[----:B------:R-:W-:Y:S02]  /*d1f0*/  SHF.R.U64 R26, R26, 0x3, RZ ;  /* 0x000000031a1a7819 */ /* 0x000fe400000012ff */
[----:B------:R-:W-:Y:S02]  /*d200*/  LOP3.LUT R14, R14, R175, RZ, 0x3c, !PT ;  /* 0x000000af0e0e7212 */ /* 0x000fe400078e3cff */
[----:B------:R-:W-:-:S02]  /*d210*/  SHF.R.U64 R90, R90, 0x3, RZ ;  /* 0x000000035a5a7819 */ /* 0x000fc400000012ff */
[----:B------:R-:W-:Y:S02]  /*d220*/  LOP3.LUT R114, R8, R199, RZ, 0x3c, !PT ;  /* 0x000000c708727212 */ /* 0x000fe400078e3cff */
[----:B------:R-:W-:Y:S02]  /*d230*/  LOP3.LUT R20, R20, R177, RZ, 0x3c, !PT ;  /* 0x000000b114147212 */ /* 0x000fe400078e3cff */
[----:B------:R-:W-:Y:S02]  /*d240*/  SHF.R.U64 R94, R94, 0x3, RZ ;  /* 0x000000035e5e7819 */ /* 0x000fe400000012ff */
[----:B------:R-:W-:Y:S02]  /*d250*/  LOP3.LUT R110, R197, 0x380, RZ, 0xc0, !PT ;  /* 0x00000380c56e7812 */ /* 0x000fe400078ec0ff */
[----:B------:R-:W-:Y:S02]  /*d260*/  LOP3.LUT R8, R27, R174, RZ, 0x3c, !PT ;  /* 0x000000ae1b087212 */ /* 0x000fe400078e3cff */
[----:B------:R-:W-:-:S02]  /*d270*/  SHF.R.U64 R106, R106, 0x3, RZ ;  /* 0x000000036a6a7819 */ /* 0x000fc400000012ff */
[----:B------:R-:W-:Y:S02]  /*d280*/  LOP3.LUT R118, R26, R201, RZ, 0x3c, !PT ;  /* 0x000000c91a767212 */ /* 0x000fe400078e3cff */
[----:B------:R-:W-:Y:S02]  /*d290*/  MOV R27, R10 ;  /* 0x0000000a001b7202 */ /* 0x000fe40000000f00 */
[----:B0-----:R-:W-:Y:S02]  /*d2a0*/  F2FP.BF16.F32.PACK_AB R4, R33, R159 ;  /* 0x0000009f2104723e */ /* 0x001fe400000010ff */
[----:B------:R-:W-:Y:S02]  /*d2b0*/  F2FP.BF16.F32.PACK_AB R5, R35, R34 ;  /* 0x000000222305723e */ /* 0x000fe400000010ff */
[----:B------:R-:W-:Y:S02]  /*d2c0*/  F2FP.BF16.F32.PACK_AB R6, R37, R36 ;  /* 0x000000242506723e */ /* 0x000fe400000010ff */
[----:B------:R-:W-:-:S02]  /*d2d0*/  F2FP.BF16.F32.PACK_AB R7, R39, R38 ;  /* 0x000000262707723e */ /* 0x000fc400000010ff */
[----:B------:R-:W-:Y:S02]  /*d2e0*/  MOV R26, R12 ;  /* 0x0000000c001a7202 */ /* 0x000fe40000000f00 */
[----:B------:R-:W-:Y:S01]  /*d2f0*/  LOP3.LUT R90, R90, R181, RZ, 0x3c, !PT ;  /* 0x000000b55a5a7212 */ /* 0x000fe200078e3cff */
[----:B------:R0:W-:Y:S01]  /*d300*/  STSM.16.M88.4 [R27], R4 ;  /* 0x000000041b007844 */ /* 0x0001e20000000200 */
[----:B------:R-:W-:Y:S02]  /*d310*/  MOV R15, R14 ;  /* 0x0000000e000f7202 */ /* 0x000fe40000000f00 */
[----:B------:R-:W-:Y:S01]  /*d320*/  LOP3.LUT R94, R94, R183, RZ, 0x3c, !PT ;  /* 0x000000b75e5e7212 */ /* 0x000fe200078e3cff */
[----:B------:R-:W-:Y:S01]  /*d330*/  STSM.16.M88.4 [R26], R40 ;  /* 0x000000281a007844 */ /* 0x000fe20000000200 */
[----:B------:R-:W-:Y:S02]  /*d340*/  SHF.R.U64 R110, R110, 0x3, RZ ;  /* 0x000000036e6e7819 */ /* 0x000fe400000012ff */
[----:B------:R-:W-:Y:S01]  /*d350*/  MOV R20, R20 ;  /* 0x0000001400147202 */ /* 0x000fe20000000f00 */
[----:B------:R-:W-:Y:S01]  /*d360*/  STSM.16.M88.4 [R15], R48 ;  /* 0x000000300f007844 */ /* 0x000fe20000000200 */
[----:B------:R-:W-:-:S02]  /*d370*/  LOP3.LUT R106, R106, R195, RZ, 0x3c, !PT ;  /* 0x000000c36a6a7212 */ /* 0x000fc400078e3cff */
[----:B------:R-:W-:Y:S01]  /*d380*/  MOV R24, R24 ;  /* 0x0000001800187202 */ /* 0x000fe20000000f00 */
[----:B------:R-:W-:Y:S01]  /*d390*/  STSM.16.M88.4 [R20], R56 ;  /* 0x0000003814007844 */ /* 0x000fe20000000200 */
[----:B------:R-:W-:Y:S02]  /*d3a0*/  F2FP.BF16.F32.PACK_AB R73, R75, R74 ;  /* 0x0000004a4b49723e */ /* 0x000fe400000010ff */
[----:B------:R-:W-:Y:S01]  /*d3b0*/  F2FP.BF16.F32.PACK_AB R80, R81, R80 ;  /* 0x000000505150723e */ /* 0x000fe200000010ff */
[----:B------:R-:W-:Y:S01]  /*d3c0*/  STSM.16.M88.4 [R24], R64 ;  /* 0x0000004018007844 */ /* 0x000fe20000000200 */
[----:B------:R-:W-:Y:S01]  /*d3d0*/  MOV R28, R28 ;  /* 0x0000001c001c7202 */ /* 0x000fe20000000f00 */
[----:B0-----:R-:W-:Y:S01]  /*d3e0*/  IMAD.U32 R6, RZ, RZ, UR10 ;  /* 0x0000000aff067e24 */ /* 0x001fe2000f8e00ff */
[----:B------:R-:W-:Y:S02]  /*d3f0*/  F2FP.BF16.F32.PACK_AB R74, R77, R76 ;  /* 0x0000004c4d4a723e */ /* 0x000fe400000010ff */
[----:B------:R-:W-:-:S02]  /*d400*/  F2FP.BF16.F32.PACK_AB R75, R79, R78 ;  /* 0x0000004e4f4b723e */ /* 0x000fc400000010ff */
[----:B------:R-:W-:Y:S02]  /*d410*/  F2FP.BF16.F32.PACK_AB R81, R83, R82 ;  /* 0x000000525351723e */ /* 0x000fe400000010ff */
[----:B------:R-:W-:Y:S01]  /*d420*/  MOV R14, R90 ;  /* 0x0000005a000e7202 */ /* 0x000fe20000000f00 */
[----:B------:R-:W-:Y:S01]  /*d430*/  STSM.16.M88.4 [R28], R72 ;  /* 0x000000481c007844 */ /* 0x000fe20000000200 */
[----:B------:R-:W-:Y:S02]  /*d440*/  F2FP.BF16.F32.PACK_AB R82, R85, R84 ;  /* 0x000000545552723e */ /* 0x000fe400000010ff */
[----:B------:R-:W-:Y:S02]  /*d450*/  F2FP.BF16.F32.PACK_AB R83, R87, R86 ;  /* 0x000000565753723e */ /* 0x000fe400000010ff */
[----:B------:R-:W-:Y:S02]  /*d460*/  F2FP.BF16.F32.PACK_AB R88, R89, R88 ;  /* 0x000000585958723e */ /* 0x000fe400000010ff */
[----:B------:R-:W-:Y:S01]  /*d470*/  LOP3.LUT R110, R110, R197, RZ, 0x3c, !PT ;  /* 0x000000c56e6e7212 */ /* 0x000fe200078e3cff */
[----:B------:R-:W-:Y:S01]  /*d480*/  STSM.16.M88.4 [R14], R80 ;  /* 0x000000500e007844 */ /* 0x000fe20000000200 */
[----:B------:R-:W-:-:S02]  /*d490*/  MOV R94, R94 ;  /* 0x0000005e005e7202 */ /* 0x000fc40000000f00 */
[----:B------:R-:W-:Y:S02]  /*d4a0*/  MOV R13, R98 ;  /* 0x00000062000d7202 */ /* 0x000fe40000000f00 */
        /* <DEDUP_REMOVED lines=29> */
[----:B------:R-:W-:Y:S01]  /*d680*/  F2FP.BF16.F32.PACK_AB R136, R137, R136 ;  /* 0x000000888988723e */ /* 0x000fe200000010ff */
[----:B------:R-:W-:Y:S01]  /*d690*/  STSM.16.M88.4 [R110], R120 ;  /* 0x000000786e007844 */ /* 0x000fe20000000200 */
        /* <DEDUP_REMOVED lines=9> */
[----:B------:R-:W-:Y:S01]  /*d730*/  MOV R10, R8 ;  /* 0x00000008000a7202 */ /* 0x000fe20000000f00 */
[----:B------:R2:W-:Y:S01]  /*d740*/  STSM.16.M88.4 [R118], R136 ;  /* 0x0000008876007844 */ /* 0x0005e20000000200 */
[----:B------:R-:W-:Y:S01]  /*d750*/  F2FP.BF16.F32.PACK_AB R146, R149, R148 ;  /* 0x000000949592723e */ /* 0x000fe200000010ff */
[----:B------:R-:W-:Y:S01]  /*d760*/  IMAD.U32 R8, RZ, RZ, UR8 ;  /* 0x00000008ff087e24 */ /* 0x000fe2000f8e00ff */
[----:B------:R-:W-:Y:S01]  /*d770*/  F2FP.BF16.F32.PACK_AB R147, R151, R150 ;  /* 0x000000969793723e */ /* 0x000fe200000010ff */
[----:B------:R-:W-:Y:S01]  /*d780*/  IMAD.U32 R9, RZ, RZ, UR9 ;  /* 0x00000009ff097e24 */ /* 0x000fe2000f8e00ff */
[----:B------:R-:W-:-:S02]  /*d790*/  PLOP3.LUT P6, PT, PT, PT, UP1, 0x80, 0x0 ;  /* 0x000000000000781c */ /* 0x000fc40003fcf018 */
[----:B------:R-:W-:Y:S01]  /*d7a0*/  PLOP3.LUT P0, PT, PT, PT, UP0, 0x80, 0x0 ;  /* 0x000000000000781c */ /* 0x000fe20003f0f008 */
[----:B------:R2:W-:Y:S01]  /*d7b0*/  STSM.16.M88.4 [R10], R144 ;  /* 0x000000900a007844 */ /* 0x0005e20000000200 */
[----:B------:R-:W-:Y:S01]  /*d7c0*/  MOV R7, UR11 ;  /* 0x0000000b00077c02 */ /* 0x000fe20008000f00 */
[----:B------:R-:W-:Y:S08]  /*d7d0*/  BAR.SYNC.DEFER_BLOCKING 0x1, 0x100 ;  /* 0x0044000000007b1d */ /* 0x000ff00000010000 */
[----:B------:R3:W4:Y:S04]  /*d7e0*/  @P6 LDG.E R8, desc[UR48][R8.64] ;  /* 0x0000003008086981 */ /* 0x000728000c1e1900 */
[----:B------:R-:W5:Y:S01]  /*d7f0*/  @P0 LDG.E R5, desc[UR48][R6.64] ;  /* 0x0000003006050981 */ /* 0x000f62000c1e1900 */
[----:B0-----:R-:W-:Y:S01]  /*d800*/  IMAD R11, R188, 0x40, R185 ;  /* 0x00000040bc0b7824 */ /* 0x001fe200078e02b9 */
[----:B------:R-:W-:Y:S01]  /*d810*/  ULDC UR7, c[0x0][0xa88] ;  /* 0x0002a20000077ab9 */ /* 0x000fe20000000800 */
[----:B------:R-:W-:-:S02]  /*d820*/  UMOV UR4, URZ ;  /* 0x0000003f00047c82 */ /* 0x000fc40008000000 */
[----:B------:R-:W-:-:S03]  /*d830*/  IMAD.WIDE R134, R11, 0x2, R134 ;  /* 0x000000020b867825 */ /* 0x000fc600078e0286 */
[C---:B------:R-:W-:Y:S02]  /*d840*/  IADD3 R11, P2, R134.reuse, 0x1000, RZ ;  /* 0x00001000860b7810 */ /* 0x040fe40007f5e0ff */
[C---:B------:R-:W-:Y:S02]  /*d850*/  IADD3 R29, P1, R134.reuse, 0x2000, RZ ;  /* 0x00002000861d7810 */ /* 0x040fe40007f3e0ff */
[----:B---3--:R-:W-:Y:S02]  /*d860*/  P2R R9, PR, RZ, 0x4 ;  /* 0x00000004ff097803 */ /* 0x008fe40000000000 */
[C---:B------:R-:W-:Y:S02]  /*d870*/  IADD3 R13, P2, R134.reuse, 0x3000, RZ ;  /* 0x00003000860d7810 */ /* 0x040fe40007f5e0ff */
[C---:B------:R-:W-:Y:S02]  /*d880*/  IADD3 R37, P3, R134.reuse, 0x4000, RZ ;  /* 0x0000400086257810 */ /* 0x040fe40007f7e0ff */
[----:B------:R-:W-:-:S02]  /*d890*/  IADD3 R25, P4, R134, 0x5000, RZ ;  /* 0x0000500086197810 */ /* 0x000fc40007f9e0ff */
[----:B------:R-:W-:Y:S02]  /*d8a0*/  IADD3 R41, P5, R134, 0x6000, RZ ;  /* 0x0000600086297810 */ /* 0x000fe40007fbe0ff */
[----:B------:R-:W-:Y:S02]  /*d8b0*/  LOP3.LUT R4, R11, 0x380, RZ, 0xc0, !PT ;  /* 0x000003800b047812 */ /* 0x000fe400078ec0ff */
[----:B------:R-:W-:Y:S02]  /*d8c0*/  LOP3.LUT R28, R29, 0x380, RZ, 0xc0, !PT ;  /* 0x000003801d1c7812 */ /* 0x000fe400078ec0ff */
[----:B-1----:R-:W-:Y:S02]  /*d8d0*/  LOP3.LUT R12, R13, 0x380, RZ, 0xc0, !PT ;  /* 0x000003800d0c7812 */ /* 0x002fe400078ec0ff */
[----:B------:R-:W-:Y:S02]  /*d8e0*/  LOP3.LUT R36, R37, 0x380, RZ, 0xc0, !PT ;  /* 0x0000038025247812 */ /* 0x000fe400078ec0ff */
[----:B------:R-:W-:-:S02]  /*d8f0*/  LOP3.LUT R24, R25, 0x380, RZ, 0xc0, !PT ;  /* 0x0000038019187812 */ /* 0x000fc400078ec0ff */
[----:B------:R-:W-:Y:S02]  /*d900*/  LOP3.LUT R40, R41, 0x380, RZ, 0xc0, !PT ;  /* 0x0000038029287812 */ /* 0x000fe400078ec0ff */
[----:B------:R-:W-:Y:S02]  /*d910*/  SHF.R.U64 R4, R4, 0x3, RZ ;  /* 0x0000000304047819 */ /* 0x000fe400000012ff */
        /* <DEDUP_REMOVED lines=10> */
[----:B------:R-:W-:Y:S02]  /*d9c0*/  LOP3.LUT R40, R40, R41, RZ, 0x3c, !PT ;  /* 0x0000002928287212 */ /* 0x000fe400078e3cff */
[----:B----4-:R-:W-:Y:S02]  /*d9d0*/  @P6 R2UR UR7, R8 ;  /* 0x00000000080762ca */ /* 0x010fe400000e0000 */
[----:B-----5:R-:W-:Y:S01]  /*d9e0*/  @P0 R2UR UR4, R5 ;  /* 0x00000000050402ca */ /* 0x020fe200000e0000 */
[----:B--2---:R-:W-:-:S14]  /*d9f0*/  @P6 BRA `(.L_x_4443) ;  /* 0x0000000000186947 */ /* 0x004fdc0003800000 */
[----:B------:R-:W-:Y:S05]  /*da00*/  @!P0 BRA `(.L_x_4443) ;  /* 0x0000000000148947 */ /* 0x000fea0003800000 */
[----:B------:R-:W2:Y:S04]  /*da10*/  LDG.E R10, desc[UR48][R6.64] ;  /* 0x00000030060a7981 */ /* 0x000ea8000c1e1900 */
[----:B------:R-:W3:Y:S01]  /*da20*/  LDG.E R8, desc[UR48][R6.64+0x4] ;  /* 0x0000043006087981 */ /* 0x000ee2000c1e1900 */
[----:B--2---:R-:W-:Y:S02]  /*da30*/  R2UR UR8, R10 ;  /* 0x000000000a0872ca */ /* 0x004fe400000e0000 */
[----:B---3--:R-:W-:-:S13]  /*da40*/  R2UR UR7, R8 ;  /* 0x00000000080772ca */ /* 0x008fda00000e0000 */
[----:B------:R-:W-:-:S12]  /*da50*/  UIADD3 UR7, -UR8, UR7, URZ ;  /* 0x0000000708077290 */ /* 0x000fd8000fffe13f */
.L_x_4443:
        /* <DEDUP_REMOVED lines=10> */
[--C-:B------:R-:W-:Y:S01]  /*db00*/  IMAD.X R25, RZ, RZ, R135.reuse, P4 ;  /* 0x000000ffff197224 */ /* 0x100fe200020e0687 */
[----:B------:R-:W-:Y:S01]  /*db10*/  LOP3.LUT R48, R49, 0x380, RZ, 0xc0, !PT ;  /* 0x0000038031307812 */ /* 0x000fe200078ec0ff */
[--C-:B------:R-:W-:Y:S01]  /*db20*/  IMAD.X R41, RZ, RZ, R135.reuse, P5 ;  /* 0x000000ffff297224 */ /* 0x100fe200028e0687 */
[----:B------:R-:W-:Y:S01]  /*db30*/  LOP3.LUT R44, R45, 0x380, RZ, 0xc0, !PT ;  /* 0x000003802d2c7812 */ /* 0x000fe200078ec0ff */
[----:B------:R-:W-:Y:S01]  /*db40*/  USHF.R.S32.HI UR8, URZ, 0x1f, UR43 ;  /* 0x0000001f3f087899 */ /* 0x000fe2000801142b */
[----:B------:R-:W-:Y:S01]  /*db50*/  SHF.R.U64 R48, R48, 0x3, RZ ;  /* 0x0000000330307819 */ /* 0x000fe200000012ff */
[----:B------:R-:W-:Y:S01]  /*db60*/  USHF.R.S32.HI UR11, URZ, 0x1f, UR4 ;  /* 0x0000001f3f0b7899 */ /* 0x000fe20008011404 */
[----:B------:R-:W-:Y:S01]  /*db70*/  SHF.R.U64 R32, R32, 0x3, RZ ;  /* 0x0000000320207819 */ /* 0x000fe200000012ff */
[----:B------:R-:W-:Y:S01]  /*db80*/  USHF.R.S32.HI UR14, URZ, 0x1f, UR41 ;  /* 0x0000001f3f0e7899 */ /* 0x000fe20008011429 */
[----:B------:R-:W-:Y:S01]  /*db90*/  SHF.R.U64 R44, R44, 0x3, RZ ;  /* 0x000000032c2c7819 */ /* 0x000fe200000012ff */
[----:B------:R-:W-:Y:S01]  /*dba0*/  USEL UR15, UR43, URZ, !UP0 ;  /* 0x0000003f2b0f7287 */ /* 0x000fe2000c000000 */
[----:B------:R-:W-:Y:S01]  /*dbb0*/  LOP3.LUT R48, R48, R49, RZ, 0x3c, !PT ;  /* 0x0000003130307212 */ /* 0x000fe200078e3cff */
[--C-:B------:R-:W-:Y:S01]  /*dbc0*/  IMAD.X R49, RZ, RZ, R135.reuse, P6 ;  /* 0x000000ffff317224 */ /* 0x100fe200030e0687 */
[----:B------:R-:W-:Y:S01]  /*dbd0*/  LOP3.LUT R32, R32, R33, RZ, 0x3c, !PT ;  /* 0x0000002120207212 */ /* 0x000fe200078e3cff */
[--C-:B------:R-:W-:Y:S01]  /*dbe0*/  IMAD.X R33, RZ, RZ, R135.reuse, P0 ;  /* 0x000000ffff217224 */ /* 0x100fe200000e0687 */
[----:B0-----:R-:W-:Y:S01]  /*dbf0*/  ISETP.NE.AND P6, PT, R6, RZ, PT ;  /* 0x000000ff0600720c */ /* 0x001fe20003fc5270 */
[----:B------:R-:W-:Y:S01]  /*dc00*/  USEL UR16, UR8, URZ, !UP0 ;  /* 0x0000003f08107287 */ /* 0x000fe2000c000000 */
[----:B------:R-:W-:Y:S01]  /*dc10*/  LOP3.LUT R44, R44, R45, RZ, 0x3c, !PT ;  /* 0x0000002d2c2c7212 */ /* 0x000fe200078e3cff */
[----:B------:R-:W-:Y:S01]  /*dc20*/  IMAD.X R45, RZ, RZ, R135, P1 ;  /* 0x000000ffff2d7224 */ /* 0x000fe200008e0687 */
[----:B------:R-:W-:-:S02]  /*dc30*/  IADD3 R57, P2, R134, 0xa000, RZ ;  /* 0x0000a00086397810 */ /* 0x000fc40007f5e0ff */
[C---:B------:R-:W-:Y:S02]  /*dc40*/  IADD3 R53, P3, R134.reuse, 0xb000, RZ ;  /* 0x0000b00086357810 */ /* 0x040fe40007f7e0ff */
[C---:B------:R-:W-:Y:S02]  /*dc50*/  IADD3 R65, P4, R134.reuse, 0xc000, RZ ;  /* 0x0000c00086417810 */ /* 0x040fe40007f9e0ff */
[C---:B------:R-:W-:Y:S02]  /*dc60*/  IADD3 R61, P5, R134.reuse, 0xd000, RZ ;  /* 0x0000d000863d7810 */ /* 0x040fe40007fbe0ff */
[C---:B------:R-:W-:Y:S02]  /*dc70*/  IADD3 R73, P0, R134.reuse, 0xe000, RZ ;  /* 0x0000e00086497810 */ /* 0x040fe40007f1e0ff */
[----:B------:R-:W-:Y:S02]  /*dc80*/  IADD3 R7, P1, R134, 0xf000, RZ ;  /* 0x0000f00086077810 */ /* 0x000fe40007f3e0ff */
[----:B------:R-:W-:-:S02]  /*dc90*/  LOP3.LUT R56, R57, 0x380, RZ, 0xc0, !PT ;  /* 0x0000038039387812 */ /* 0x000fc400078ec0ff */
[----:B------:R-:W-:Y:S02]  /*dca0*/  LOP3.LUT R52, R53, 0x380, RZ, 0xc0, !PT ;  /* 0x0000038035347812 */ /* 0x000fe400078ec0ff */
        /* <DEDUP_REMOVED lines=22> */
[----:B------:R-:W-:-:S02]  /*de10*/  LOP3.LUT R134, R9, R134, RZ, 0x3c, !PT ;  /* 0x0000008609867212 */ /* 0x000fc400078e3cff */
[----:B------:R-:W-:Y:S02]  /*de20*/  IADD3.X R69, RZ, R135, RZ, P1, !PT ;  /* 0x00000087ff457210 */ /* 0x000fe40000ffe4ff */
[----:B------:R-:W-:Y:S01]  /*de30*/  LOP3.LUT R68, R6, R7, RZ, 0x3c, !PT ;  /* 0x0000000706447212 */ /* 0x000fe200078e3cff */
[----:B------:R-:W-:Y:S06]  /*de40*/  @P6 BRA `(.L_x_4444) ;  /* 0x00000000006c6947 */ /* 0x000fec0003800000 */
[----:B------:R-:W-:Y:S01]  /*de50*/  ULDC.64 UR12, c[0x0][0xb70] ;  /* 0x0002dc00000c7ab9 */ /* 0x000fe20000000a00 */
[----:B------:R-:W-:Y:S01]  /*de60*/  UMOV UR8, UR4 ;  /* 0x0000000400087c82 */ /* 0x000fe20008000000 */
[----:B------:R-:W-:Y:S01]  /*de70*/  UIMAD UR10, UR14, UR12, URZ ;  /* 0x0000000c0e0a72a4 */ /* 0x000fe2000f8e023f */
[----:B------:R-:W-:Y:S01]  /*de80*/  IMAD.U32 R8, RZ, RZ, UR42 ;  /* 0x0000002aff087e24 */ /* 0x000fe2000f8e00ff */
[----:B------:R-:W-:Y:S01]  /*de90*/  UMOV UR9, UR11 ;  /* 0x0000000b00097c82 */ /* 0x000fe20008000000 */
[----:B------:R-:W-:Y:S01]  /*dea0*/  IMAD.MOV R7, RZ, RZ, -R18 ;  /* 0x000000ffff077224 */ /* 0x000fe200078e0a12 */
[----:B------:R-:W-:Y:S01]  /*deb0*/  UIMAD.WIDE.U32 UR8, UR41, UR12, UR8 ;  /* 0x0000000c290872a5 */ /* 0x000fe2000f8e0008 */
[----:B------:R-:W-:Y:S01]  /*dec0*/  IMAD R8, R8, 0x40, R17 ;  /* 0x0000004008087824 */ /* 0x000fe200078e0211 */
[----:B------:R-:W-:Y:S02]  /*ded0*/  UIMAD UR10, UR41, UR13, UR10 ;  /* 0x0000000d290a72a4 */ /* 0x000fe4000f8e020a */
[----:B------:R-:W-:Y:S01]  /*dee0*/  ISETP.NE.AND P0, PT, R16, R7, PT ;  /* 0x000000071000720c */ /* 0x000fe20003f05270 */
[----:B------:R-:W-:Y:S01]  /*def0*/  ULDC.64 UR12, c[0x0][0xb78] ;  /* 0x0002de00000c7ab9 */ /* 0x000fe20000000a00 */
[----:B------:R-:W-:Y:S01]  /*df00*/  UIADD3 UR9, UR9, UR10, URZ ;  /* 0x0000000a09097290 */ /* 0x000fe2000fffe03f */
[C---:B------:R-:W-:Y:S01]  /*df10*/  VIADD R10, R8.reuse, 0x8 ;  /* 0x00000008080a7836 */ /* 0x040fe20000000000 */
[----:B------:R-:W-:Y:S01]  /*df20*/  UIMAD UR10, UR16, UR12, URZ ;  /* 0x0000000c100a72a4 */ /* 0x000fe2000f8e023f */
[----:B------:R-:W-:Y:S01]  /*df30*/  SHF.R.S32.HI R6, RZ, 0x1f, R8 ;  /* 0x0000001fff067819 */ /* 0x000fe20000011408 */
[----:B------:R-:W-:Y:S01]  /*df40*/  UIMAD.WIDE.U32 UR8, UR15, UR12, UR8 ;  /* 0x0000000c0f0872a5 */ /* 0x000fe2000f8e0008 */
[----:B------:R-:W-:Y:S01]  /*df50*/  ISETP.GE.OR P1, PT, R8, UR7, P0 ;  /* 0x0000000708007c0c */ /* 0x000fe20008726670 */
[----:B------:R-:W-:Y:S01]  /*df60*/  UIMAD UR10, UR15, UR13, UR10 ;  /* 0x0000000d0f0a72a4 */ /* 0x000fe2000f8e020a */
[----:B------:R-:W-:-:S02]  /*df70*/  ISETP.GE.OR P0, PT, R10, UR7, P0 ;  /* 0x000000070a007c0c */ /* 0x000fc40008706670 */
        /* <DEDUP_REMOVED lines=8> */
.L_x_4444:
[C---:B0-----:R-:W-:Y:S01]  /*e000*/  VIADD R3, R185.reuse, 0x40 ;  /* 0x00000040b9037836 */ /* 0x041fe20000000000 */
[----:B------:R-:W-:Y:S01]  /*e010*/  ULDC UR12, c[0x0][0xa8c] ;  /* 0x0002a300000c7ab9 */ /* 0x000fe20000000800 */
[----:B------:R-:W-:Y:S01]  /*e020*/  VIADD R82, R185, 0x80 ;  /* 0x00000080b9527836 */ /* 0x000fe20000000000 */
[----:B------:R-:W-:Y:S01]  /*e030*/  ULDC.64 UR18, c[0x0][0xaa0] ;  /* 0x0002a80000127ab9 */ /* 0x000fe20000000a00 */
[----:B------:R0:W5:Y:S01]  /*e040*/  LD.E.128 R8, desc[UR48][R134.64] ;  /* 0x0000003086087980 */ /* 0x000162000c101d00 */
[----:B------:R-:W-:Y:S01]  /*e050*/  ISETP.GE.AND P1, PT, R3, UR12, PT ;  /* 0x0000000c03007c0c */ /* 0x000fe2000bf26270 */
[C---:B------:R-:W-:Y:S01]  /*e060*/  VIADD R83, R185.reuse, 0xc0 ;  /* 0x000000c0b9537836 */ /* 0x040fe20000000000 */
[----:B------:R-:W-:Y:S01]  /*e070*/  ISETP.GE.AND P0, PT, R185, UR12, PT ;  /* 0x0000000cb9007c0c */ /* 0x000fe2000bf06270 */
[----:B------:R-:W5:Y:S01]  /*e080*/  LD.E.128 R4, desc[UR48][R4.64] ;  /* 0x0000003004047980 */ /* 0x000f62000c101d00 */
[----:B------:R-:W-:Y:S02]  /*e090*/  SEL R20, RZ, 0xffffffff, P1 ;  /* 0xffffffffff147807 */ /* 0x000fe40000800000 */
[----:B------:R-:W-:Y:S01]  /*e0a0*/  SEL R0, RZ, 0x1, P0 ;  /* 0x00000001ff007807 */ /* 0x000fe20000000000 */
[----:B------:R-:W5:Y:S02]  /*e0b0*/  LD.E.128 R28, desc[UR48][R28.64] ;  /* 0x000000301c1c7980 */ /* 0x000f64000c101d00 */
[----:B------:R-:W-:Y:S01]  /*e0c0*/  IMAD.SHL.U32 R21, R20, 0x2, RZ ;  /* 0x0000000214157824 */ /* 0x000fe200078e00ff */
[----:B------:R-:W-:Y:S01]  /*e0d0*/  ISETP.GE.AND P0, PT, R82, UR12, PT ;  /* 0x0000000c52007c0c */ /* 0x000fe2000bf06270 */
[----:B------:R-:W5:Y:S01]  /*e0e0*/  LD.E.128 R12, desc[UR48][R12.64] ;  /* 0x000000300c0c7980 */ /* 0x000f62000c101d00 */
[----:B------:R-:W-:-:S02]  /*e0f0*/  ISETP.GE.AND P1, PT, R83, UR12, PT ;  /* 0x0000000c53007c0c */ /* 0x000fc4000bf26270 */
[----:B------:R-:W-:Y:S01]  /*e100*/  LOP3.LUT R0, R21, 0x2, R0, 0xe2, !PT ;  /* 0x0000000215007812 */ /* 0x000fe200078ee200 */
[----:B------:R-:W5:Y:S01]  /*e110*/  LD.E.128 R36, desc[UR48][R36.64] ;  /* 0x0000003024247980 */ /* 0x000f62000c101d00 */
[----:B------:R-:W-:Y:S02]  /*e120*/  SEL R21, RZ, 0x4, P0 ;  /* 0x00000004ff157807 */ /* 0x000fe40000000000 */
[----:B------:R-:W-:Y:S01]  /*e130*/  SEL R20, RZ, 0x8, P1 ;  /* 0x00000008ff147807 */ /* 0x000fe20000800000 */
[----:B------:R-:W-:Y:S01]  /*e140*/  UIMAD UR8, UR11, UR18, URZ ;  /* 0x000000120b0872a4 */ /* 0x000fe2000f8e023f */
[----:B------:R-:W5:Y:S02]  /*e150*/  LD.E.128 R24, desc[UR48][R24.64] ;  /* 0x0000003018187980 */ /* 0x000f64000c101d00 */
[----:B------:R-:W-:Y:S01]  /*e160*/  LOP3.LUT R0, R20, R0, R21, 0xfe, !PT ;  /* 0x0000000014007212 */ /* 0x000fe200078efe15 */
[C---:B------:R-:W-:Y:S01]  /*e170*/  VIADD R86, R185.reuse, 0x100 ;  /* 0x00000100b9567836 */ /* 0x040fe20000000000 */
[----:B------:R-:W5:Y:S01]  /*e180*/  LD.E.128 R40, desc[UR48][R40.64] ;  /* 0x0000003028287980 */ /* 0x000f62000c101d00 */
[----:B------:R-:W-:Y:S01]  /*e190*/  SHF.R.S32.HI R21, RZ, 0x1f, R185 ;  /* 0x0000001fff157819 */ /* 0x000fe200000114b9 */
[----:B------:R-:W-:Y:S01]  /*e1a0*/  VIADD R87, R185, 0x140 ;  /* 0x00000140b9577836 */ /* 0x000fe20000000000 */
[----:B------:R-:W-:Y:S01]  /*e1b0*/  ULDC.64 UR10, c[0x0][0xae0] ;  /* 0x0002b800000a7ab9 */ /* 0x000fe20000000a00 */
[----:B------:R-:W5:Y:S01]  /*e1c0*/  LD.E.128 R32, desc[UR48][R32.64] ;  /* 0x0000003020207980 */ /* 0x000f62000c101d00 */
[----:B------:R-:W-:-:S02]  /*e1d0*/  IMAD.U32 R77, RZ, RZ, UR18 ;  /* 0x00000012ff4d7e24 */ /* 0x000fc4000f8e00ff */
[----:B------:R-:W-:Y:S01]  /*e1e0*/  IMAD.MOV.U32 R20, RZ, RZ, R185 ;  /* 0x000000ffff147224 */ /* 0x000fe200078e00b9 */
[----:B------:R-:W5:Y:S01]  /*e1f0*/  LD.E.128 R48, desc[UR48][R48.64] ;  /* 0x0000003030307980 */ /* 0x000f62000c101d00 */
[----:B------:R-:W-:-:S03]  /*e200*/  UIMAD UR8, UR4, UR19, UR8 ;  /* 0x00000013040872a4 */ /* 0x000fc6000f8e0208 */
[----:B------:R-:W5:Y:S04]  /*e210*/  LD.E.128 R44, desc[UR48][R44.64] ;  /* 0x000000302c2c7980 */ /* 0x000f68000c101d00 */
[----:B------:R-:W5:Y:S04]  /*e220*/  LD.E.128 R56, desc[UR48][R56.64] ;  /* 0x0000003038387980 */ /* 0x000f68000c101d00 */
[----:B------:R-:W5:Y:S04]  /*e230*/  LD.E.128 R52, desc[UR48][R52.64] ;  /* 0x0000003034347980 */ /* 0x000f68000c101d00 */
[----:B------:R-:W5:Y:S04]  /*e240*/  LD.E.128 R64, desc[UR48][R64.64] ;  /* 0x0000003040407980 */ /* 0x000f68000c101d00 */
[----:B------:R-:W5:Y:S04]  /*e250*/  LD.E.128 R60, desc[UR48][R60.64] ;  /* 0x000000303c3c7980 */ /* 0x000f68000c101d00 */
[----:B------:R-:W5:Y:S04]  /*e260*/  LD.E.128 R72, desc[UR48][R72.64] ;  /* 0x0000003048487980 */ /* 0x000f68000c101d00 */
[----:B------:R-:W5:Y:S01]  /*e270*/  LD.E.128 R68, desc[UR48][R68.64] ;  /* 0x0000003044447980 */ /* 0x000f62000c101d00 */
[----:B------:R-:W-:Y:S01]  /*e280*/  IMAD.WIDE.U32 R20, R77, UR4, R20 ;  /* 0x000000044d147c25 */ /* 0x000fe2000f8e0014 */
[----:B------:R-:W-:Y:S01]  /*e290*/  ISETP.GE.AND P0, PT, R86, UR12, PT ;  /* 0x0000000c56007c0c */ /* 0x000fe2000bf06270 */
[----:B------:R-:W-:Y:S01]  /*e2a0*/  UIMAD UR4, UR14, UR10, URZ ;  /* 0x0000000a0e0472a4 */ /* 0x000fe2000f8e023f */
[----:B------:R-:W-:Y:S01]  /*e2b0*/  @!PT LDS RZ, [RZ] ;  /* 0x00000000fffff984 */ /* 0x000fe20000000800 */
[----:B------:R-:W-:Y:S01]  /*e2c0*/  @!PT LDS RZ, [RZ] ;  /* 0x00000000fffff984 */ /* 0x000fe20000000800 */
[----:B------:R-:W-:Y:S01]  /*e2d0*/  @!PT LDS RZ, [RZ] ;  /* 0x00000000fffff984 */ /* 0x000fe20000000800 */
[----:B------:R-:W-:Y:S01]  /*e2e0*/  @!PT LDS RZ, [RZ] ;  /* 0x00000000fffff984 */ /* 0x000fe20000000800 */
[----:B------:R1:W-:Y:S06]  /*e2f0*/  MEMBAR.ALL.CTA ;  /* 0x0000000000007992 */ /* 0x0003ec0000008000 */
[----:B-1----:R-:W1:Y:S01]  /*e300*/  FENCE.VIEW.ASYNC.S ;  /* 0x00000000000073c6 */ /* 0x002e620000000000 */
[----:B------:R-:W-:Y:S01]  /*e310*/  ISETP.GE.AND P1, PT, R87, UR12, PT ;  /* 0x0000000c57007c0c */ /* 0x000fe2000bf26270 */
[----:B------:R-:W-:Y:S01]  /*e320*/  UIMAD UR9, UR42, -0x40, UR7 ;  /* 0xffffffc02a0978a4 */ /* 0x000fe2000f8e0207 */
[----:B------:R-:W-:Y:S01]  /*e330*/  MOV R79, UR10 ;  /* 0x0000000a004f7c02 */ /* 0x000fe20008000f00 */
[----:B------:R-:W-:Y:S01]  /*e340*/  VIADD R78, R185, 0x180 ;  /* 0x00000180b94e7836 */ /* 0x000fe20000000000 */
[----:B------:R-:W-:Y:S01]  /*e350*/  SEL R77, RZ, 0x10, P0 ;  /* 0x00000010ff4d7807 */ /* 0x000fe20000000000 */
[----:B------:R-:W-:Y:S01]  /*e360*/  VIADD R21, R21, UR8 ;  /* 0x0000000815157c36 */ /* 0x000fe20008000000 */
[----:B------:R-:W-:Y:S01]  /*e370*/  SEL R76, RZ, 0x20, P1 ;  /* 0x00000020ff4c7807 */ /* 0x000fe20000800000 */
[----:B------:R-:W-:Y:S01]  /*e380*/  UIMAD UR8, UR41, UR11, UR4 ;  /* 0x0000000b290872a4 */ /* 0x000fe2000f8e0204 */
[----:B------:R-:W-:Y:S01]  /*e390*/  ISETP.GE.AND P2, PT, R188, UR9, PT ;  /* 0x00000009bc007c0c */ /* 0x000fe2000bf46270 */
[----:B------:R-:W-:Y:S01]  /*e3a0*/  UIADD3 UR4, UR38, 0x28c20, URZ ;  /* 0x00028c2026047890 */ /* 0x000fe2000fffe03f */
[----:B------:R-:W-:Y:S01]  /*e3b0*/  IMAD.WIDE.U32 R20, R79, UR41, R20 ;  /* 0x000000294f147c25 */ /* 0x000fe2000f8e0014 */
[----:B------:R-:W-:Y:S01]  /*e3c0*/  ULDC.64 UR10, c[0x0][0xae8] ;  /* 0x0002ba00000a7ab9 */ /* 0x000fe20000000a00 */
[----:B------:R-:W-:Y:S01]  /*e3d0*/  ISETP.GE.AND P0, PT, R78, UR12, PT ;  /* 0x0000000c4e007c0c */ /* 0x000fe2000bf06270 */
[----:B------:R-:W-:Y:S01]  /*e3e0*/  UIMAD UR7, UR16, UR10, URZ ;  /* 0x0000000a100772a4 */ /* 0x000fe2000f8e023f */
[----:B------:R-:W-:Y:S01]  /*e3f0*/  LOP3.LUT R77, R76, R0, R77, 0xfe, !PT ;  /* 0x000000004c4d7212 */ /* 0x000fe200078efe4d */
[----:B------:R-:W-:Y:S01]  /*e400*/  VIADD R76, R185, 0x1c0 ;  /* 0x000001c0b94c7836 */ /* 0x000fe20000000000 */
[----:B------:R-:W-:Y:S01]  /*e410*/  UPRMT UR4, URZ, 0x654, UR4 ;  /* 0x000006543f047896 */ /* 0x000fe20008000004 */
[----:B------:R-:W-:Y:S01]  /*e420*/  VIADD R78, R188, 0x20 ;  /* 0x00000020bc4e7836 */ /* 0x000fe20000000000 */
[----:B------:R-:W-:Y:S01]  /*e430*/  SEL R0, RZ, 0x40, P0 ;  /* 0x00000040ff007807 */ /* 0x000fe20000000000 */
[----:B------:R-:W-:Y:S01]  /*e440*/  VIADD R21, R21, UR8 ;  /* 0x0000000815157c36 */ /* 0x000fe20008000000 */
[----:B------:R-:W-:Y:S01]  /*e450*/  UIMAD UR7, UR15, UR11, UR7 ;  /* 0x0000000b0f0772a4 */ /* 0x000fe2000f8e0207 */
[----:B------:R-:W-:Y:S01]  /*e460*/  IMAD.U32 R79, RZ, RZ, UR10 ;  /* 0x0000000aff4f7e24 */ /* 0x000fe2000f8e00ff */
[----:B------:R-:W-:Y:S01]  /*e470*/  ISETP.GE.AND P1, PT, R76, UR12, PT ;  /* 0x0000000c4c007c0c */ /* 0x000fe2000bf26270 */
[----:B------:R-:W-:Y:S01]  /*e480*/  BSSY B1, `(.L_x_4445) ;  /* 0x0000026000017945 */ /* 0x000fe20003800000 */
[----:B------:R-:W-:Y:S01]  /*e490*/  ISETP.GE.AND P0, PT, R78, UR9, PT ;  /* 0x000000094e007c0c */ /* 0x000fe2000bf06270 */
[----:B------:R-:W-:Y:S01]  /*e4a0*/  IMAD.WIDE.U32 R78, R79, UR15, R20 ;  /* 0x0000000f4f4e7c25 */ /* 0x000fe2000f8e0014 */
[----:B------:R-:W-:Y:S01]  /*e4b0*/  LOP3.LUT R0, R77, R0, RZ, 0xfc, !PT ;  /* 0x000000004d007212 */ /* 0x000fe200078efcff */
[----:B-1----:R-:W-:Y:S01]  /*e4c0*/  SYNCS.ARRIVE.TRANS64.RED.A1T0 RZ, [UR4], RZ ;  /* 0x000000ffffff79a7 */ /* 0x002fe20008100404 */
[----:B------:R-:W-:Y:S01]  /*e4d0*/  SHF.R.S32.HI R189, RZ, 0x1f, R188 ;  /* 0x0000001fffbd7819 */ /* 0x000fe200000114bc */
[----:B------:R-:W-:Y:S01]  /*e4e0*/  IMAD.U32 R77, RZ, RZ, UR42 ;  /* 0x0000002aff4d7e24 */ /* 0x000fe2000f8e00ff */
[----:B------:R-:W-:Y:S01]  /*e4f0*/  SEL R21, RZ, 0x80, P1 ;  /* 0x00000080ff157807 */ /* 0x000fe20000800000 */
[----:B------:R-:W-:-:S02]  /*e500*/  VIADD R85, R79, UR7 ;  /* 0x000000074f557c36 */ /* 0x000fc40008000000 */
[----:B------:R-:W-:Y:S01]  /*e510*/  IMAD.WIDE R76, R77, 0x40, R188 ;  /* 0x000000404d4c7825 */ /* 0x000fe200078e02bc */
[----:B------:R-:W-:Y:S01]  /*e520*/  LOP3.LUT R84, R0, R21, RZ, 0xfc, !PT ;  /* 0x0000001500547212 */ /* 0x000fe200078efcff */
[----:B0-----:R-:W-:Y:S06]  /*e530*/  @P2 BRA `(.L_x_4446) ;  /* 0x0000000000682947 */ /* 0x001fec0003800000 */
        /* <DEDUP_REMOVED lines=16> */
[----:B-----5:R0:W-:Y:S01]  /*e640*/  @!P2 STG.E.128 desc[UR48][R80.64], R8 ;  /* 0x000000085000a986 */ /* 0x0201e2000c101d30 */
        /* <DEDUP_REMOVED lines=9> */
.L_x_4446:
[----:B------:R-:W-:Y:S05]  /*e6e0*/  BSYNC B1 ;  /* 0x0000000000017941 */ /* 0x000fea0003800000 */
.L_x_4445:
[----:B------:R-:W-:Y:S05]  /*e6f0*/  @P0 BRA `(.L_x_4447) ;  /* 0x0000000c00400947 */ /* 0x000fea0003800000 */
[----:B0----5:R-:W-:Y:S01]  /*e700*/  IADD3 R11, P0, R76, 0x20, RZ ;  /* 0x000000204c0b7810 */ /* 0x021fe20007f1e0ff */
        /* <DEDUP_REMOVED lines=11> */
[----:B------:R-:W-:-:S03]  /*e7c0*/  ISETP.GE.AND P0, PT, R87, UR12, PT ;  /* 0x0000000c57007c0c */ /* 0x000fc6000bf06270 */
        /* <DEDUP_REMOVED lines=17> */
.L_x_4442:
[----:B------:R-:W-:Y:S01]  /*e8e0*/  ULDC.64 UR8, c[0x0][0xbe0] ;  /* 0x0002f80000087ab9 */ /* 0x000fe20000000a00 */
[----:B------:R-:W-:Y:S01]  /*e8f0*/  MOV R3, RZ ;  /* 0x000000ff00037202 */ /* 0x000fe20000000f00 */
[----:B------:R-:W-:Y:S01]  /*e900*/  UISETP.NE.U32.AND UP0, UPT, UR8, URZ, UPT ;  /* 0x0000003f0800728c */ /* 0x000fe2000bf05070 */
[----:B------:R-:W-:Y:S01]  /*e910*/  VIADD R12, R185, 0x40 ;  /* 0x00000040b90c7836 */ /* 0x000fe20000000000 */
[----:B------:R-:W-:Y:S02]  /*e920*/  ULDC UR14, c[0x0][0xa8c] ;  /* 0x0002a300000e7ab9 */ /* 0x000fe40000000800 */
[----:B------:R-:W-:-:S03]  /*e930*/  UISETP.NE.AND.EX UP1, UPT, UR9, URZ, UPT, UP0 ;  /* 0x0000003f0900728c */ /* 0x000fc6000bf25300 */
[----:B------:R-:W-:Y:S02]  /*e940*/  ULDC.64 UR8, c[0x0][0xbd8] ;  /* 0x0002f60000087ab9 */ /* 0x000fe40000000a00 */
[----:B------:R-:W-:Y:S01]  /*e950*/  UISETP.NE.U32.AND UP0, UPT, UR8, URZ, UPT ;  /* 0x0000003f0800728c */ /* 0x000fe2000bf05070 */
[----:B------:R-:W-:-:S03]  /*e960*/  PLOP3.LUT P3, PT, PT, PT, UP1, 0x80, 0x0 ;  /* 0x000000000000781c */ /* 0x000fc60003f6f018 */
[----:B------:R-:W-:-:S03]  /*e970*/  UISETP.NE.AND.EX UP0, UPT, UR9, URZ, UPT, UP0 ;  /* 0x0000003f0900728c */ /* 0x000fc6000bf05300 */
[----:B------:R-:W-:Y:S02]  /*e980*/  @UP1 ULDC.64 UR8, c[0x0][0xbe0] ;  /* 0x0002f80000081ab9 */ /* 0x000fe40000000a00 */
[----:B------:R-:W-:Y:S01]  /*e990*/  @UP1 UIMAD.WIDE UR10, UR43, 0x4, UR8 ;  /* 0x000000042b0a18a5 */ /* 0x000fe2000f8e0208 */
[----:B------:R-:W-:Y:S02]  /*e9a0*/  PLOP3.LUT P2, PT, PT, PT, UP0, 0x80, 0x0 ;  /* 0x000000000000781c */ /* 0x000fe40003f4f008 */
[----:B------:R-:W-:Y:S02]  /*e9b0*/  ULDC.64 UR8, c[0x0][0xbd8] ;  /* 0x0002f60000087ab9 */ /* 0x000fe40000000a00 */
[----:B------:R-:W-:Y:S01]  /*e9c0*/  UIMAD.WIDE UR8, UR43, 0x4, UR8 ;  /* 0x000000042b0878a5 */ /* 0x000fe2000f8e0208 */
[----:B------:R-:W-:Y:S02]  /*e9d0*/  IMAD.U32 R6, RZ, RZ, UR10 ;  /* 0x0000000aff067e24 */ /* 0x000fe4000f8e00ff */
[----:B------:R-:W-:-:S03]  /*e9e0*/  IMAD.U32 R7, RZ, RZ, UR11 ;  /* 0x0000000bff077e24 */ /* 0x000fc6000f8e00ff */
[----:B------:R-:W-:Y:S02]  /*e9f0*/  IMAD.U32 R4, RZ, RZ, UR8 ;  /* 0x00000008ff047e24 */ /* 0x000fe4000f8e00ff */
[----:B------:R0:W2:Y:S01]  /*ea00*/  @P3 LDG.E R6, desc[UR48][R6.64] ;  /* 0x0000003006063981 */ /* 0x0000a2000c1e1900 */
[----:B------:R-:W-:-:S05]  /*ea10*/  IMAD.U32 R5, RZ, RZ, UR9 ;  /* 0x00000009ff057e24 */ /* 0x000fca000f8e00ff */
[----:B------:R1:W5:Y:S01]  /*ea20*/  @P2 LDG.E R3, desc[UR48][R4.64] ;  /* 0x0000003004032981 */ /* 0x000362000c1e1900 */
[----:B------:R-:W-:Y:S01]  /*ea30*/  ISETP.GE.AND P1, PT, R12, UR14, PT ;  /* 0x0000000e0c007c0c */ /* 0x000fe2000bf26270 */
[C---:B------:R-:W-:Y:S01]  /*ea40*/  VIADD R13, R185.reuse, 0x80 ;  /* 0x00000080b90d7836 */ /* 0x040fe20000000000 */
[C---:B------:R-:W-:Y:S01]  /*ea50*/  ISETP.GE.AND P0, PT, R185.reuse, UR14, PT ;  /* 0x0000000eb9007c0c */ /* 0x040fe2000bf06270 */
[----:B------:R-:W-:Y:S01]  /*ea60*/  VIADD R14, R185, 0xc0 ;  /* 0x000000c0b90e7836 */ /* 0x000fe20000000000 */
[----:B------:R-:W-:Y:S01]  /*ea70*/  SEL R8, RZ, 0xffffffff, P1 ;  /* 0xffffffffff087807 */ /* 0x000fe20000800000 */
[----:B------:R-:W-:Y:S01]  /*ea80*/  ULDC UR4, c[0x0][0xa88] ;  /* 0x0002a20000047ab9 */ /* 0x000fe20000000800 */
[----:B------:R-:W-:Y:S02]  /*ea90*/  SEL R0, RZ, 0x1, P0 ;  /* 0x00000001ff007807 */ /* 0x000fe40000000000 */
[----:B------:R-:W-:Y:S01]  /*eaa0*/  ISETP.GE.AND P0, PT, R13, UR14, PT ;  /* 0x0000000e0d007c0c */ /* 0x000fe2000bf06270 */
[----:B0-----:R-:W-:Y:S01]  /*eab0*/  IMAD.SHL.U32 R7, R8, 0x2, RZ ;  /* 0x0000000208077824 */ /* 0x001fe200078e00ff */
[----:B------:R-:W-:-:S04]  /*eac0*/  ISETP.GE.AND P1, PT, R14, UR14, PT ;  /* 0x0000000e0e007c0c */ /* 0x000fc8000bf26270 */
[----:B------:R-:W-:Y:S02]  /*ead0*/  LOP3.LUT R0, R7, 0x2, R0, 0xe2, !PT ;  /* 0x0000000207007812 */ /* 0x000fe400078ee200 */
[----:B------:R-:W-:Y:S02]  /*eae0*/  SEL R7, RZ, 0x4, P0 ;  /* 0x00000004ff077807 */ /* 0x000fe40000000000 */
[----:B------:R-:W-:-:S04]  /*eaf0*/  SEL R8, RZ, 0x8, P1 ;  /* 0x00000008ff087807 */ /* 0x000fc80000800000 */
[----:B------:R-:W-:Y:S02]  /*eb00*/  LOP3.LUT R9, R8, R0, R7, 0xfe, !PT ;  /* 0x0000000008097212 */ /* 0x000fe400078efe07 */
[----:B--2---:R-:W-:Y:S01]  /*eb10*/  @P3 R2UR UR4, R6 ;  /* 0x00000000060432ca */ /* 0x004fe200000e0000 */
[----:B-1----:R-:W-:-:S14]  /*eb20*/  @P3 BRA `(.L_x_4448) ;  /* 0x0000000000183947 */ /* 0x002fdc0003800000 */
[----:B------:R-:W-:Y:S05]  /*eb30*/  @!P2 BRA `(.L_x_4448) ;  /* 0x000000000014a947 */ /* 0x000fea0003800000 */
[----:B------:R-:W2:Y:S04]  /*eb40*/  LDG.E R6, desc[UR48][R4.64] ;  /* 0x0000003004067981 */ /* 0x000ea8000c1e1900 */
[----:B------:R-:W3:Y:S01]  /*eb50*/  LDG.E R0, desc[UR48][R4.64+0x4] ;  /* 0x0000043004007981 */ /* 0x000ee2000c1e1900 */
[----:B--2---:R-:W-:Y:S02]  /*eb60*/  R2UR UR7, R6 ;  /* 0x00000000060772ca */ /* 0x004fe400000e0000 */
[----:B---3--:R-:W-:-:S13]  /*eb70*/  R2UR UR4, R0 ;  /* 0x00000000000472ca */ /* 0x008fda00000e0000 */
[----:B------:R-:W-:-:S12]  /*eb80*/  UIADD3 UR4, -UR7, UR4, URZ ;  /* 0x0000000407047290 */ /* 0x000fd8000fffe13f */
.L_x_4448:
[----:B------:R-:W-:Y:S01]  /*eb90*/  ISETP.GT.AND P0, PT, R192, 0x3f, PT ;  /* 0x0000003fc000780c */ /* 0x000fe20003f04270 */
[----:B------:R-:W-:Y:S01]  /*eba0*/  USHF.R.S32.HI UR7, URZ, 0x1f, UR43 ;  /* 0x0000001f3f077899 */ /* 0x000fe2000801142b */
[----:B------:R-:W-:Y:S01]  /*ebb0*/  BSSY B1, `(.L_x_4449) ;  /* 0x0000022000017945 */ /* 0x000fe20003800000 */
[----:B------:R-:W-:Y:S01]  /*ebc0*/  USHF.R.S32.HI UR9, URZ, 0x1f, UR41 ;  /* 0x0000001f3f097899 */ /* 0x000fe20008011429 */
[C---:B------:R-:W-:Y:S01]  /*ebd0*/  VIADD R24, R185.reuse, 0x100 ;  /* 0x00000100b9187836 */ /* 0x040fe20000000000 */
[----:B------:R-:W-:Y:S01]  /*ebe0*/  USEL UR10, UR43, URZ, !UP0 ;  /* 0x0000003f2b0a7287 */ /* 0x000fe2000c000000 */
[----:B------:R-:W-:Y:S01]  /*ebf0*/  VIADD R25, R185, 0x140 ;  /* 0x00000140b9197836 */ /* 0x000fe20000000000 */
[----:B------:R-:W-:Y:S01]  /*ec00*/  USEL UR11, UR7, URZ, !UP0 ;  /* 0x0000003f070b7287 */ /* 0x000fe2000c000000 */
[----:B------:R-:W-:Y:S02]  /*ec10*/  SHF.R.S32.HI R10, RZ, 0x1f, R185 ;  /* 0x0000001fff0a7819 */ /* 0x000fe400000114b9 */
[----:B-----5:R-:W-:-:S03]  /*ec20*/  SHF.R.S32.HI R8, RZ, 0x1f, R3 ;  /* 0x0000001fff087819 */ /* 0x020fc60000011403 */
[----:B------:R-:W-:Y:S06]  /*ec30*/  @P0 BRA `(.L_x_4450) ;  /* 0x0000000000640947 */ /* 0x000fec0003800000 */
[----:B------:R-:W0:Y:S01]  /*ec40*/  S2R R0, SR_TID.X ;  /* 0x0000000000007919 */ /* 0x000e220000002100 */
[----:B------:R-:W-:-:S04]  /*ec50*/  IMAD.U32 R5, RZ, RZ, UR42 ;  /* 0x0000002aff057e24 */ /* 0x000fc8000f8e00ff */
[----:B0-----:R-:W-:-:S04]  /*ec60*/  IMAD R0, R5, 0x40, R0 ;  /* 0x0000004005007824 */ /* 0x001fc800078e0200 */
[----:B------:R-:W-:-:S05]  /*ec70*/  VIADD R0, R0, 0xffffff80 ;  /* 0xffffff8000007836 */ /* 0x000fca0000000000 */
[----:B------:R-:W-:-:S13]  /*ec80*/  ISETP.GE.AND P0, PT, R0, UR4, PT ;  /* 0x0000000400007c0c */ /* 0x000fda000bf06270 */
        /* <DEDUP_REMOVED lines=17> */
[----:B------:R-:W-:Y:S02]  /*eda0*/  LEA.HI.X R7, R4, UR13, R5, 0x2, P0 ;  /* 0x0000000d04077c11 */ /* 0x000fe400080f1405 */
[----:B------:R-:W-:-:S05]  /*edb0*/  MOV R5, 0xff800000 ;  /* 0xff80000000057802 */ /* 0x000fca0000000f00 */
[----:B------:R0:W-:Y:S02]  /*edc0*/  STG.E desc[UR48][R6.64], R5 ;  /* 0x0000000506007986 */ /* 0x0001e4000c101930 */
.L_x_4450:
[----:B------:R-:W-:Y:S05]  /*edd0*/  BSYNC B1 ;  /* 0x0000000000017941 */ /* 0x000fea0003800000 */
.L_x_4449:
[----:B------:R-:W-:Y:S01]  /*ede0*/  ULDC.64 UR12, c[0x0][0xaa0] ;  /* 0x0002a800000c7ab9 */ /* 0x000fe20000000a00 */
[----:B------:R-:W-:Y:S01]  /*edf0*/  IMAD.MOV.U32 R4, RZ, RZ, R185 ;  /* 0x000000ffff047224 */ /* 0x000fe200078e00b9 */
[----:B------:R-:W-:Y:S01]  /*ee00*/  ISETP.GE.AND P0, PT, R24, UR14, PT ;  /* 0x0000000e18007c0c */ /* 0x000fe2000bf06270 */
[----:B0-----:R-:W-:Y:S01]  /*ee10*/  IMAD.MOV.U32 R5, RZ, RZ, R10 ;  /* 0x000000ffff057224 */ /* 0x001fe200078e000a */
[----:B------:R-:W-:Y:S01]  /*ee20*/  ISETP.GE.AND P1, PT, R25, UR14, PT ;  /* 0x0000000e19007c0c */ /* 0x000fe2000bf26270 */
[----:B------:R-:W-:Y:S01]  /*ee30*/  IMAD R0, R8, UR12, RZ ;  /* 0x0000000c08007c24 */ /* 0x000fe2000f8e02ff */
[----:B------:R-:W-:Y:S01]  /*ee40*/  UIMAD UR8, UR42, -0x40, UR4 ;  /* 0xffffffc02a0878a4 */ /* 0x000fe2000f8e0204 */
[C---:B------:R-:W-:Y:S01]  /*ee50*/  IMAD.WIDE.U32 R4, R3.reuse, UR12, R4 ;  /* 0x0000000c03047c25 */ /* 0x040fe2000f8e0004 */
[----:B------:R-:W-:Y:S01]  /*ee60*/  SEL R6, RZ, 0x20, P1 ;  /* 0x00000020ff067807 */ /* 0x000fe20000800000 */
[----:B------:R-:W-:Y:S02]  /*ee70*/  BSSY B1, `(.L_x_4451) ;  /* 0x000003b000017945 */ /* 0x000fe40003800000 */
[----:B------:R-:W-:Y:S01]  /*ee80*/  IMAD R3, R3, UR13, R0 ;  /* 0x0000000d03037c24 */ /* 0x000fe2000f8e0200 */
[----:B------:R-:W-:Y:S01]  /*ee90*/  ULDC.64 UR12, c[0x0][0xae0] ;  /* 0x0002b800000c7ab9 */ /* 0x000fe20000000a00 */
[----:B------:R-:W-:Y:S01]  /*eea0*/  VIADD R7, R185, 0x180 ;  /* 0x00000180b9077836 */ /* 0x000fe20000000000 */
[----:B------:R-:W-:Y:S01]  /*eeb0*/  UIMAD UR7, UR9, UR12, URZ ;  /* 0x0000000c090772a4 */ /* 0x000fe2000f8e023f */
[----:B------:R-:W-:Y:S01]  /*eec0*/  IMAD.IADD R5, R5, 0x1, R3 ;  /* 0x0000000105057824 */ /* 0x000fe200078e0203 */
[----:B------:R-:W-:Y:S01]  /*eed0*/  SEL R0, RZ, 0x10, P0 ;  /* 0x00000010ff007807 */ /* 0x000fe20000000000 */
[----:B------:R-:W-:Y:S01]  /*eee0*/  IMAD.U32 R3, RZ, RZ, UR12 ;  /* 0x0000000cff037e24 */ /* 0x000fe2000f8e00ff */
[----:B------:R-:W-:Y:S01]  /*eef0*/  UIMAD UR7, UR41, UR13, UR7 ;  /* 0x0000000d290772a4 */ /* 0x000fe2000f8e0207 */
[----:B------:R-:W-:-:S02]  /*ef00*/  ISETP.GE.AND P1, PT, R188, UR8, PT ;  /* 0x00000008bc007c0c */ /* 0x000fc4000bf26270 */
[----:B------:R-:W-:Y:S01]  /*ef10*/  IMAD.WIDE.U32 R4, R3, UR41, R4 ;  /* 0x0000002903047c25 */ /* 0x000fe2000f8e0004 */
[----:B------:R-:W-:Y:S01]  /*ef20*/  ULDC.64 UR12, c[0x0][0xae8] ;  /* 0x0002ba00000c7ab9 */ /* 0x000fe20000000a00 */
[----:B------:R-:W-:Y:S01]  /*ef30*/  LOP3.LUT R9, R6, R9, R0, 0xfe, !PT ;  /* 0x0000000906097212 */ /* 0x000fe200078efe00 */
[----:B------:R-:W-:Y:S01]  /*ef40*/  UIMAD UR4, UR11, UR12, URZ ;  /* 0x0000000c0b0472a4 */ /* 0x000fe2000f8e023f */
[----:B------:R-:W-:Y:S01]  /*ef50*/  ISETP.GE.AND P0, PT, R7, UR14, PT ;  /* 0x0000000e07007c0c */ /* 0x000fe2000bf06270 */
[----:B------:R-:W-:Y:S02]  /*ef60*/  VIADD R3, R185, 0x1c0 ;  /* 0x000001c0b9037836 */ /* 0x000fe40000000000 */
[----:B------:R-:W-:Y:S01]  /*ef70*/  VIADD R6, R188, 0x20 ;  /* 0x00000020bc067836 */ /* 0x000fe20000000000 */
[----:B------:R-:W-:Y:S01]  /*ef80*/  SEL R0, RZ, 0x40, P0 ;  /* 0x00000040ff007807 */ /* 0x000fe20000000000 */
[----:B------:R-:W-:Y:S01]  /*ef90*/  VIADD R5, R5, UR7 ;  /* 0x0000000705057c36 */ /* 0x000fe20008000000 */
[----:B------:R-:W-:Y:S01]  /*efa0*/  UIMAD UR4, UR10, UR13, UR4 ;  /* 0x0000000d0a0472a4 */ /* 0x000fe2000f8e0204 */
[----:B------:R-:W-:Y:S01]  /*efb0*/  IMAD.U32 R7, RZ, RZ, UR12 ;  /* 0x0000000cff077e24 */ /* 0x000fe2000f8e00ff */
[----:B------:R-:W-:-:S02]  /*efc0*/  ISETP.GE.AND P2, PT, R3, UR14, PT ;  /* 0x0000000e03007c0c */ /* 0x000fc4000bf46270 */
[----:B------:R-:W-:Y:S01]  /*efd0*/  ISETP.GE.AND P0, PT, R6, UR8, PT ;  /* 0x0000000806007c0c */ /* 0x000fe2000bf06270 */
[----:B------:R-:W-:Y:S01]  /*efe0*/  IMAD.WIDE.U32 R6, R7, UR10, R4 ;  /* 0x0000000a07067c25 */ /* 0x000fe2000f8e0004 */
[----:B------:R-:W-:Y:S02]  /*eff0*/  LOP3.LUT R15, R9, R0, RZ, 0xfc, !PT ;  /* 0x00000000090f7212 */ /* 0x000fe400078efcff */
[--C-:B------:R-:W-:Y:S01]  /*f000*/  SHF.R.S32.HI R5, RZ, 0x1f, R188.reuse ;  /* 0x0000001fff057819 */ /* 0x100fe200000114bc */
[----:B------:R-:W-:Y:S01]  /*f010*/  IMAD.U32 R9, RZ, RZ, UR42 ;  /* 0x0000002aff097e24 */ /* 0x000fe2000f8e00ff */
[----:B------:R-:W-:Y:S01]  /*f020*/  SEL R0, RZ, 0x80, P2 ;  /* 0x00000080ff007807 */ /* 0x000fe20001000000 */
[----:B------:R-:W-:Y:S02]  /*f030*/  IMAD.MOV.U32 R4, RZ, RZ, R188 ;  /* 0x000000ffff047224 */ /* 0x000fe400078e00bc */
[----:B------:R-:W-:Y:S01]  /*f040*/  VIADD R11, R7, UR4 ;  /* 0x00000004070b7c36 */ /* 0x000fe20008000000 */
[----:B------:R-:W-:Y:S01]  /*f050*/  LOP3.LUT R0, R15, R0, RZ, 0xfc, !PT ;  /* 0x000000000f007212 */ /* 0x000fe200078efcff */
[----:B------:R-:W-:Y:S01]  /*f060*/  IMAD.WIDE R8, R9, 0x40, R4 ;  /* 0x0000004009087825 */ /* 0x000fe200078e0204 */
        /* <DEDUP_REMOVED lines=27> */
.L_x_4452:
[----:B------:R-:W-:Y:S05]  /*f220*/  BSYNC B1 ;  /* 0x0000000000017941 */ /* 0x000fea0003800000 */
.L_x_4451:
        /* <DEDUP_REMOVED lines=29> */
.L_x_4447:
[----:B------:R-:W-:Y:S05]  /*f400*/  BSYNC B0 ;  /* 0x0000000000007941 */ /* 0x000fea0003800000 */
.L_x_4441:
[----:B------:R-:W-:Y:S02]  /*f410*/  ULDC UR4, c[0x0][0xc14] ;  /* 0x0003050000047ab9 */ /* 0x000fe40000000800 */
[----:B------:R-:W-:-:S06]  /*f420*/  UISETP.GE.AND UP0, UPT, UR5, UR4, UPT ;  /* 0x000000040500728c */ /* 0x000fcc000bf06270 */
[----:B------:R-:W-:-:S13]  /*f430*/  PLOP3.LUT P0, PT, PT, PT, UP0, 0x80, 0x0 ;  /* 0x000000000000781c */ /* 0x000fda0003f0f008 */
[----:B------:R-:W-:Y:S05]  /*f440*/  @!P0 BRA `(.L_x_4453) ;  /* 0xffffff1800b48947 */ /* 0x000fea000383ffff */
[----:B------:R-:W-:Y:S05]  /*f450*/  EXIT ;  /* 0x000000000000794d */ /* 0x000fea0003800000 */
.L_x_4344:
[----:B------:R-:W-:-:S08]  /*f460*/  NOP ;  /* 0x0000000000007918 */ /* 0x000fd00000000000 */
[----:B------:R-:W0:-:S00]  /*f470*/  USETMAXREG.DEALLOC.CTAPOOL 0x18 ;  /* 0x00000018000079c8 */ /* 0x000e0000080e0500 */
[----:B0-----:R-:W-:-:S06]  /*f480*/  LOP3.LUT R0, R0, 0x3, RZ, 0xc0, !PT ;  /* 0x0000000300007812 */ /* 0x001fcc00078ec0ff */
[----:B------:R-:W0:Y:S02]  /*f490*/  SHFL.IDX PT, R0, R0, RZ, 0x1f ;  /* 0x00001fff00007589 */ /* 0x000e2400000e0000 */
[----:B0-----:R-:W-:-:S13]  /*f4a0*/  ISETP.NE.AND P0, PT, R0, RZ, PT ;  /* 0x000000ff0000720c */ /* 0x001fda0003f05270 */
[----:B------:R-:W-:Y:S05]  /*f4b0*/  @P0 EXIT ;  /* 0x000000000000094d */ /* 0x000fea0003800000 */
[----:B------:R-:W-:Y:S01]  /*f4c0*/  LOP3.LUT R7, R4, 0x1f, RZ, 0xc0, !PT ;  /* 0x0000001f04077812 */ /* 0x000fe200078ec0ff */
[----:B------:R-:W-:Y:S01]  /*f4d0*/  ULDC UR5, c[0x0][0xc14] ;  /* 0x0003050000057ab9 */ /* 0x000fe20000000800 */
[----:B------:R-:W-:Y:S01]  /*f4e0*/  LOP3.LUT R0, R0, 0xffffffdf, RZ, 0xc0, !PT ;  /* 0xffffffdf00007812 */ /* 0x000fe200078ec0ff */
[----:B------:R-:W-:Y:S01]  /*f4f0*/  IMAD.MOV.U32 R8, RZ, RZ, RZ ;  /* 0x000000ffff087224 */ /* 0x000fe200078e00ff */
[----:B------:R-:W-:Y:S01]  /*f500*/  ISETP.NE.AND P0, PT, R7, 0x1f, PT ;  /* 0x0000001f0700780c */ /* 0x000fe20003f05270 */
[----:B------:R-:W0:Y:S01]  /*f510*/  S2UR UR6, SR_CTAID.X ;  /* 0x00000000000679c3 */ /* 0x000e220000002500 */
[----:B------:R-:W-:-:S11]  /*f520*/  ULDC UR4, c[0x0][0xc10] ;  /* 0x0003040000047ab9 */ /* 0x000fd60000000800 */
        /* <DEDUP_REMOVED lines=43> */
[----:B------:R-:W-:Y:S01]  /*f7e0*/  MOV R6, RZ ;  /* 0x000000ff00067202 */ /* 0x000fe20000000f00 */
[----:B------:R-:W-:Y:S01]  /*f7f0*/  ULDC UR5, c[0x0][0xc14] ;  /* 0x0003050000057ab9 */ /* 0x000fe20000000800 */
[----:B------:R-:W-:Y:S01]  /*f800*/  ULDC UR7, c[0x0][0xc14] ;  /* 0x0003050000077ab9 */ /* 0x000fe20000000800 */
[----:B------:R-:W-:-:S05]  /*f810*/  ULDC UR4, c[0x0][0xc10] ;  /* 0x0003040000047ab9 */ /* 0x000fca0000000800 */
.L_x_4458:
        /* <DEDUP_REMOVED lines=15> */
.L_x_4457:
[----:B------:R-:W-:Y:S05]  /*f910*/  BSYNC B0 ;  /* 0x0000000000007941 */ /* 0x000fea0003800000 */
.L_x_4456:
        /* <DEDUP_REMOVED lines=25> */
.L_x_4454:
        /* <DEDUP_REMOVED lines=20> */
.L_x_4459:
[----:B-1----:R-:W-:Y:S01]  /*fbf0*/  IADD3 R2, RZ, -R3, RZ ;  /* 0x80000003ff027210 */ /* 0x002fe20007ffe0ff */
[----:B---3--:R-:W-:Y:S01]  /*fc00*/  IMAD R16, R16, UR4, R7 ;  /* 0x0000000410107c24 */ /* 0x008fe2000f8e0207 */
[----:B--2---:R-:W-:-:S03]  /*fc10*/  IABS R4, R6 ;  /* 0x0000000600047213 */ /* 0x004fc60000000000 */
[----:B------:R-:W-:Y:S02]  /*fc20*/  IMAD R5, R2, R11, RZ ;  /* 0x0000000b02057224 */ /* 0x000fe400078e02ff */
[----:B------:R-:W-:Y:S02]  /*fc30*/  IMAD.MOV.U32 R2, RZ, RZ, RZ ;  /* 0x000000ffff027224 */ /* 0x000fe400078e00ff */
[----:B------:R-:W-:Y:S02]  /*fc40*/  IMAD.MOV R4, RZ, RZ, -R4 ;  /* 0x000000ffff047224 */ /* 0x000fe400078e0a04 */
[----:B------:R-:W-:Y:S01]  /*fc50*/  IMAD.HI.U32 R2, R3, R5, R2 ;  /* 0x0000000503027227 */ /* 0x000fe200078e0002 */
[----:B------:R-:W-:-:S04]  /*fc60*/  IADD3 R5, -R16, UR6, RZ ;  /* 0x0000000610057c10 */ /* 0x000fc8000fffe1ff */
        /* <DEDUP_REMOVED lines=17> */
[----:B------:R-:W-:-:S04]  /*fd80*/  VIADDMNMX R10, R3, UR4, R10, PT ;  /* 0x00000004030a7c46 */ /* 0x000fc8000b80010a */
[-C--:B------:R-:W-:Y:S02]  /*fd90*/  IABS R7, R10.reuse ;  /* 0x0000000a00077213 */ /* 0x080fe40000000000 */
[----:B------:R-:W-:Y:S02]  /*fda0*/  IABS R6, R10 ;  /* 0x0000000a00067213 */ /* 0x000fe40000000000 */
[----:B------:R-:W1:Y:S03]  /*fdb0*/  I2F.RP R8, R7 ;  /* 0x0000000700087306 */ /* 0x000e660000209400 */
[----:B------:R-:W-:-:S05]  /*fdc0*/  IMAD.MOV R6, RZ, RZ, -R6 ;  /* 0x000000ffff067224 */ /* 0x000fca00078e0a06 */
[----:B-1----:R-:W1:Y:S02]  /*fdd0*/  MUFU.RCP R8, R8 ;  /* 0x0000000800087308 */ /* 0x002e640000001000 */
[----:B-1----:R-:W-:-:S06]  /*fde0*/  VIADD R3, R8, 0xffffffe ;  /* 0x0ffffffe08037836 */ /* 0x002fcc0000000000 */
[----:B------:R-:W1:Y:S02]  /*fdf0*/  F2I.FTZ.U32.TRUNC.NTZ R3, R3 ;  /* 0x0000000300037305 */ /* 0x000e64000021f000 */
[----:B-1----:R-:W-:-:S04]  /*fe00*/  IMAD.MOV R2, RZ, RZ, -R3 ;  /* 0x000000ffff027224 */ /* 0x002fc800078e0a03 */
[----:B------:R-:W-:Y:S02]  /*fe10*/  IMAD R9, R2, R7, RZ ;  /* 0x0000000702097224 */ /* 0x000fe400078e02ff */
[----:B------:R-:W-:-:S04]  /*fe20*/  IMAD.MOV.U32 R2, RZ, RZ, RZ ;  /* 0x000000ffff027224 */ /* 0x000fc800078e00ff */
[----:B------:R-:W-:Y:S01]  /*fe30*/  IMAD.HI.U32 R2, R3, R9, R2 ;  /* 0x0000000903027227 */ /* 0x000fe200078e0002 */
[----:B------:R-:W-:Y:S02]  /*fe40*/  IABS R9, R5 ;  /* 0x0000000500097213 */ /* 0x000fe40000000000 */
[C---:B------:R-:W-:Y:S01]  /*fe50*/  LOP3.LUT R3, R5.reuse, R10, RZ, 0x3c, !PT ;  /* 0x0000000a05037212 */ /* 0x040fe200078e3cff */
[----:B------:R-:W-:Y:S02]  /*fe60*/  IMAD.IADD R5, R5, 0x1, R4 ;  /* 0x0000000105057824 */ /* 0x000fe400078e0204 */
[----:B------:R-:W-:-:S04]  /*fe70*/  IMAD.HI.U32 R2, R2, R9, RZ ;  /* 0x0000000902027227 */ /* 0x000fc800078e00ff */
[----:B------:R-:W-:-:S05]  /*fe80*/  IMAD R6, R2, R6, R9 ;  /* 0x0000000602067224 */ /* 0x000fca00078e0209 */
[----:B------:R-:W-:-:S13]  /*fe90*/  ISETP.GT.U32.AND P0, PT, R7, R6, PT ;  /* 0x000000060700720c */ /* 0x000fda0003f04070 */
[----:B------:R-:W-:Y:S02]  /*fea0*/  @!P0 IMAD.IADD R6, R6, 0x1, -R7 ;  /* 0x0000000106068824 */ /* 0x000fe400078e0a07 */
[----:B------:R-:W-:-:S03]  /*feb0*/  @!P0 VIADD R2, R2, 0x1 ;  /* 0x0000000102028836 */ /* 0x000fc60000000000 */
[----:B------:R-:W-:-:S13]  /*fec0*/  ISETP.GE.U32.AND P0, PT, R6, R7, PT ;  /* 0x000000070600720c */ /* 0x000fda0003f06070 */
[----:B------:R-:W-:Y:S02]  /*fed0*/  @P0 IADD3 R2, R2, 0x1, RZ ;  /* 0x0000000102020810 */ /* 0x000fe40007ffe0ff */
        /* <DEDUP_REMOVED lines=9> */
.L_x_4455:
[----:B------:R-:W-:Y:S02]  /*ff70*/  IMAD.MOV.U32 R17, RZ, RZ, RZ ;  /* 0x000000ffff117224 */ /* 0x000fe400078e00ff */
[----:B------:R-:W-:Y:S02]  /*ff80*/  IMAD.U32 R16, RZ, RZ, UR6 ;  /* 0x00000006ff107e24 */ /* 0x000fe4000f8e00ff */
[----:B------:R-:W-:-:S07]  /*ff90*/  IMAD.MOV.U32 R18, RZ, RZ, RZ ;  /* 0x000000ffff127224 */ /* 0x000fce00078e00ff */
.L_x_4460:
        /* <DEDUP_REMOVED lines=20> */
.L_x_4534:
        /* <DEDUP_REMOVED lines=40> */
.L_x_4462:
[----:B------:R-:W1:Y:S01]  /*10360*/  LDC.64 R2, c[0x0][0xa08] ;  /* 0x00028200ff027b82 */ /* 0x000e620000000a00 */
[----:B------:R-:W-:Y:S01]  /*10370*/  MOV R7, RZ ;  /* 0x000000ff00077202 */ /* 0x000fe20000000f00 */
        /* <DEDUP_REMOVED lines=12> */
.L_x_4463:
[----:B------:R-:W-:Y:S05]  /*10440*/  @!P0 BRA `(.L_x_4464) ;  /* 0x00000000000c8947 */ /* 0x000fea0003800000 */
[----:B-1----:R-:W2:Y:S04]  /*10450*/  LDG.E R6, desc[UR48][R2.64] ;  /* 0x0000003002067981 */ /* 0x002ea8000c1e1900 */
[----:B------:R-:W2:Y:S02]  /*10460*/  LDG.E R5, desc[UR48][R2.64+0x4] ;  /* 0x0000043002057981 */ /* 0x000ea4000c1e1900 */
[----:B--2---:R-:W-:-:S07]  /*10470*/  IMAD.IADD R5, R5, 0x1, -R6 ;  /* 0x0000000105057824 */ /* 0x004fce00078e0a06 */
.L_x_4464:
        /* <DEDUP_REMOVED lines=18> */
.L_x_4467:
[----:B------:R-:W-:-:S13]  /*105a0*/  ISETP.NE.AND P1, PT, R3, 0x1, PT ;  /* 0x000000010300780c */ /* 0x000fda0003f25270 */
[----:B------:R-:W1:Y:S02]  /*105b0*/  @P1 LDC.64 R4, c[0x0][0x9e8] ;  /* 0x00027a00ff041b82 */ /* 0x000e640000000a00 */
[----:B-1----:R-:W-:-:S05]  /*105c0*/  @P1 IMAD.HI.U32 R4, R6, R4, RZ ;  /* 0x0000000406041227 */ /* 0x002fca00078e00ff */
[----:B------:R-:W-:-:S07]  /*105d0*/  @P1 SHF.R.U32.HI R6, RZ, R5, R4 ;  /* 0x00000005ff061219 */ /* 0x000fce0000011604 */
.L_x_4468:
[----:B------:R-:W-:Y:S05]  /*105e0*/  BSYNC B0 ;  /* 0x0000000000007941 */ /* 0x000fea0003800000 */
.L_x_4466:
[----:B------:R-:W-:-:S05]  /*105f0*/  IMAD R5, R6, R3, R3 ;  /* 0x0000000306057224 */ /* 0x000fca00078e0203 */
[----:B------:R-:W-:-:S07]  /*10600*/  VIMNMX R2, R2, R5, PT ;  /* 0x0000000502027248 */ /* 0x000fce0003fe0100 */
.L_x_4465:
[----:B------:R-:W-:Y:S01]  /*10610*/  VIADD R2, R2, 0x3f ;  /* 0x0000003f02027836 */ /* 0x000fe20000000000 */
[----:B------:R-:W-:Y:S01]  /*10620*/  ULDC UR4, c[0x0][0x9dc] ;  /* 0x0002770000047ab9 */ /* 0x000fe20000000800 */
[----:B------:R-:W-:-:S03]  /*10630*/  IMAD R0, R17, 0x40, -R0 ;  /* 0x0000004011007824 */ /* 0x000fc600078e0a00 */
[----:B------:R-:W-:-:S04]  /*10640*/  SHF.R.S32.HI R5, RZ, 0x1f, R2 ;  /* 0x0000001fff057819 */ /* 0x000fc80000011402 */
[----:B------:R-:W-:Y:S01]  /*10650*/  LEA.HI R4, R5, R2, RZ, 0x6 ;  /* 0x0000000205047211 */ /* 0x000fe200078f30ff */
[C---:B------:R-:W-:Y:S02]  /*10660*/  VIADD R2, R7.reuse, 0x3f ;  /* 0x0000003f07027836 */ /* 0x040fe40000000000 */
[----:B------:R-:W-:Y:S01]  /*10670*/  IMAD.IADD R7, R7, 0x1, R0 ;  /* 0x0000000107077824 */ /* 0x000fe200078e0200 */
[----:B------:R-:W-:Y:S02]  /*10680*/  SHF.R.S32.HI R4, RZ, 0x6, R4 ;  /* 0x00000006ff047819 */ /* 0x000fe40000011404 */
[----:B------:R-:W-:Y:S01]  /*10690*/  SHF.R.S32.HI R5, RZ, 0x1f, R2 ;  /* 0x0000001fff057819 */ /* 0x000fe20000011402 */
[----:B------:R-:W-:-:S03]  /*106a0*/  VIADD R0, R7, -UR4 ;  /* 0x8000000407007c36 */ /* 0x000fc60008000000 */
[----:B------:R-:W-:-:S04]  /*106b0*/  LEA.HI R5, R5, R2, RZ, 0x6 ;  /* 0x0000000205057211 */ /* 0x000fc800078f30ff */
[----:B------:R-:W-:-:S04]  /*106c0*/  SHF.R.S32.HI R5, RZ, 0x6, R5 ;  /* 0x00000006ff057819 */ /* 0x000fc80000011405 */
        /* <DEDUP_REMOVED lines=13> */
.L_x_4471:
[----:B------:R-:W-:-:S13]  /*107a0*/  ISETP.NE.AND P0, PT, R3, 0x1, PT ;  /* 0x000000010300780c */ /* 0x000fda0003f05270 */
[----:B------:R-:W2:Y:S02]  /*107b0*/  @P0 LDC.64 R4, c[0x0][0x9e8] ;  /* 0x00027a00ff040b82 */ /* 0x000ea40000000a00 */
[----:B--2---:R-:W-:-:S05]  /*107c0*/  @P0 IMAD.HI.U32 R4, R7, R4, RZ ;  /* 0x0000000407040227 */ /* 0x004fca00078e00ff */
[----:B------:R-:W-:-:S07]  /*107d0*/  @P0 SHF.R.U32.HI R7, RZ, R5, R4 ;  /* 0x00000005ff070219 */ /* 0x000fce0000011604 */
.L_x_4472:
[----:B------:R-:W-:Y:S05]  /*107e0*/  BSYNC B0 ;  /* 0x0000000000007941 */ /* 0x000fea0003800000 */
.L_x_4470:
[----:B------:R-:W-:-:S05]  /*107f0*/  IMAD R3, R7, R3, RZ ;  /* 0x0000000307037224 */ /* 0x000fca00078e02ff */
[----:B------:R-:W-:-:S07]  /*10800*/  VIMNMX R0, R0, R3, !PT ;  /* 0x0000000300007248 */ /* 0x000fce0007fe0100 */
.L_x_4469:
[----:B------:R-:W-:Y:S01]  /*10810*/  SHF.R.S32.HI R3, RZ, 0x1f, R0 ;  /* 0x0000001fff037819 */ /* 0x000fe20000011400 */
[----:B------:R-:W-:Y:S03]  /*10820*/  BSSY B6, `(.L_x_4473) ;  /* 0x00002fe000067945 */ /* 0x000fe60003800000 */
[----:B------:R-:W-:-:S04]  /*10830*/  LEA.HI R3, R3, R0, RZ, 0x6 ;  /* 0x0000000003037211 */ /* 0x000fc800078f30ff */
[----:B------:R-:W-:-:S04]  /*10840*/  SHF.R.S32.HI R3, RZ, 0x6, R3 ;  /* 0x00000006ff037819 */ /* 0x000fc80000011403 */
        /* <DEDUP_REMOVED lines=21> */
.L_x_4474:
        /* <DEDUP_REMOVED lines=11> */
[----:B------:R-:W-:Y:S01]  /*10a50*/  IMAD.U32 R4, RZ, RZ, UR6 ;  /* 0x00000006ff047e24 */ /* 0x000fe2000f8e00ff */
[----:B-1----:R-:W-:Y:S01]  /*10a60*/  MOV R6, UR8 ;  /* 0x0000000800067c02 */ /* 0x002fe20008000f00 */
[----:B------:R-:W1:Y:S01]  /*10a70*/  LDC.64 R2, c[0x4][R2] ;  /* 0x0100000002027b82 */ /* 0x000e620000000a00 */
        /* <DEDUP_REMOVED lines=9> */
.L_x_4476:
        /* <DEDUP_REMOVED lines=9> */
[----:B------:R-:W-:Y:S01]  /*10ba0*/  IMAD.U32 R4, RZ, RZ, UR6 ;  /* 0x00000006ff047e24 */ /* 0x000fe2000f8e00ff */
[----:B------:R-:W-:Y:S01]  /*10bb0*/  MOV R12, 0x1 ;  /* 0x00000001000c7802 */ /* 0x000fe20000000f00 */
[----:B------:R-:W-:Y:S02]  /*10bc0*/  IMAD.U32 R5, RZ, RZ, UR7 ;  /* 0x00000007ff057e24 */ /* 0x000fe4000f8e00ff */
[----:B-1----:R-:W-:Y:S02]  /*10bd0*/  IMAD.U32 R6, RZ, RZ, UR8 ;  /* 0x00000008ff067e24 */ /* 0x002fe4000f8e00ff */
[----:B------:R-:W-:-:S02]  /*10be0*/  IMAD.U32 R7, RZ, RZ, UR9 ;  /* 0x00000009ff077e24 */ /* 0x000fc4000f8e00ff */
[----:B------:R-:W-:Y:S02]  /*10bf0*/  IMAD.U32 R10, RZ, RZ, UR4 ;  /* 0x00000004ff0a7e24 */ /* 0x000fe4000f8e00ff */
[----:B------:R-:W-:Y:S02]  /*10c00*/  IMAD.U32 R11, RZ, RZ, UR5 ;  /* 0x00000005ff0b7e24 */ /* 0x000fe4000f8e00ff */
[----:B------:R-:W-:Y:S02]  /*10c10*/  IMAD.MOV.U32 R8, RZ, RZ, 0x70 ;  /* 0x00000070ff087424 */ /* 0x000fe400078e00ff */
[----:B0-2---:R-:W-:-:S07]  /*10c20*/  IMAD.MOV.U32 R13, RZ, RZ, RZ ;  /* 0x000000ffff0d7224 */ /* 0x005fce00078e00ff */
[----:B------:R-:W-:-:S07]  /*10c30*/  LEPC R20, `(.L_x_4478) ;  /* 0x000000001014794e */ /* 0x000fce0000000000 */
[----:B---3--:R-:W-:Y:S05]  /*10c40*/  CALL.ABS.NOINC R2 ;  /* 0x0000000002007343 */ /* 0x008fea0003c00000 */
.L_x_4478:
        /* <DEDUP_REMOVED lines=16> */
.L_x_4477:
[----:B------:R-:W2:Y:S01]  /*10d50*/  LDL.LU R7, [R1+0x1c] ;  /* 0x00001c0001077983 */ /* 0x000ea20000300800 */
[----:B------:R-:W3:Y:S01]  /*10d60*/  LDC R0, c[0x0][0x428] ;  /* 0x00010a00ff007b82 */ /* 0x000ee20000000800 */
[----:B------:R-:W-:Y:S01]  /*10d70*/  ULDC.64 UR4, c[0x0][0x9f8] ;  /* 0x00027e0000047ab9 */ /* 0x000fe20000000a00 */
[----:B------:R-:W-:Y:S01]  /*10d80*/  IMAD.MOV.U32 R4, RZ, RZ, R19 ;  /* 0x000000ffff047224 */ /* 0x000fe200078e0013 */
[----:B-1----:R-:W1:Y:S01]  /*10d90*/  S2R R6, SR_TID.X ;  /* 0x0000000000067919 */ /* 0x002e620000002100 */
[----:B---3--:R-:W-:Y:S01]  /*10da0*/  ISETP.NE.AND P0, PT, R0, 0x1, PT ;  /* 0x000000010000780c */ /* 0x008fe20003f05270 */
[----:B------:R-:W-:Y:S01]  /*10db0*/  IMAD.MOV.U32 R0, RZ, RZ, R18 ;  /* 0x000000ffff007224 */ /* 0x000fe200078e0012 */
[----:B-1----:R-:W-:-:S11]  /*10dc0*/  LOP3.LUT R6, R6, 0x1f, RZ, 0xc0, !PT ;  /* 0x0000001f06067812 */ /* 0x002fd600078ec0ff */
[----:B------:R-:W1:Y:S08]  /*10dd0*/  @P0 LDC R3, c[0x0][0x42c] ;  /* 0x00010b00ff030b82 */ /* 0x000e700000000800 */
[----:B------:R-:W3:Y:S01]  /*10de0*/  @P0 LDC R5, c[0x0][0x430] ;  /* 0x00010c00ff050b82 */ /* 0x000ee20000000800 */
[----:B-1----:R-:W-:-:S05]  /*10df0*/  @P0 IMAD.HI.U32 R2, R18, R3, RZ ;  /* 0x0000000312020227 */ /* 0x002fca00078e00ff */
[----:B---3--:R-:W-:Y:S02]  /*10e00*/  @P0 SHF.R.U32.HI R0, RZ, R5, R2 ;  /* 0x00000005ff000219 */ /* 0x008fe40000011602 */
        /* <DEDUP_REMOVED lines=16> */
.L_x_4479:
        /* <DEDUP_REMOVED lines=19> */
.L_x_4551:
[----:B------:R-:W-:Y:S01]  /*11040*/  UMOV UR4, 0xffffffff ;  /* 0xffffffff00047882 */ /* 0x000fe20000000000 */
[----:B------:R-:W-:Y:S02]  /*11050*/  SHF.R.S32.HI R5, RZ, 0x1f, R4 ;  /* 0x0000001fff057819 */ /* 0x000fe40000011404 */
[----:B------:R-:W-:Y:S05]  /*11060*/  BRA.DIV UR4, `(.L_x_4481) ;  /* 0x0000003e04087947 */ /* 0x000fea000b800000 */
[----:B------:R-:W-:-:S13]  /*11070*/  ELECT P6, URZ, PT ;  /* 0x00000000003f782f */ /* 0x000fda00038c0000 */
.L_x_4554:
        /* <DEDUP_REMOVED lines=20> */
[----:B0-----:R-:W-:-:S05]  /*111c0*/  LEA.HI.X R13, R10, R3, R7, 0x2, P0 ;  /* 0x000000030a0d7211 */ /* 0x001fca00000f1407 */
[----:B------:R1:W5:Y:S02]  /*111d0*/  LDG.E R7, desc[UR48][R12.64] ;  /* 0x000000300c077981 */ /* 0x000364000c1e1900 */
.L_x_4483:
[----:B------:R-:W2:Y:S01]  /*111e0*/  LDL R9, [R1] ;  /* 0x0000000001097983 */ /* 0x000ea20000100800 */
[----:B------:R-:W-:-:S03]  /*111f0*/  MOV R11, 0x400 ;  /* 0x00000400000b7802 */ /* 0x000fc60000000f00 */
[----:B------:R-:W3:Y:S01]  /*11200*/  LDL R10, [R1+0x4] ;  /* 0x00000400010a7983 */ /* 0x000ee20000100800 */
[----:B-1----:R-:W1:Y:S02]  /*11210*/  S2R R12, SR_CgaCtaId ;  /* 0x00000000000c7919 */ /* 0x002e640000008800 */
[----:B-1----:R-:W-:-:S05]  /*11220*/  LEA R11, R12, R11, 0x18 ;  /* 0x0000000b0c0b7211 */ /* 0x002fca00078ec0ff */
[----:B--2---:R-:W-:Y:S01]  /*11230*/  IMAD R9, R9, 0x8, R11 ;  /* 0x0000000809097824 */ /* 0x004fe200078e020b */
[----:B---3--:R-:W-:-:S04]  /*11240*/  SHF.L.U32 R10, R10, 0x1f, RZ ;  /* 0x0000001f0a0a7819 */ /* 0x008fc800000006ff */
[----:B------:R-:W1:Y:S02]  /*11250*/  SYNCS.PHASECHK.TRANS64.TRYWAIT P0, [R9+URZ+0x28c40], R10 ;  /* 0x028c400a090075a7 */ /* 0x000e64000800017f */
[----:B-1----:R-:W-:Y:S05]  /*11260*/  @!P0 BRA `(.L_x_4484) ;  /* 0x0000003800a88947 */ /* 0x002fea0003800000 */
.L_x_4555:
        /* <DEDUP_REMOVED lines=11> */
.L_x_4485:
[----:B------:R-:W2:Y:S01]  /*11320*/  LDL R11, [R1] ;  /* 0x00000000010b7983 */ /* 0x000ea20000100800 */
[----:B------:R-:W-:-:S03]  /*11330*/  MOV R12, 0x400 ;  /* 0x00000400000c7802 */ /* 0x000fc60000000f00 */
[----:B-1----:R-:W3:Y:S01]  /*11340*/  LDL R10, [R1+0x8] ;  /* 0x00000800010a7983 */ /* 0x002ee20000100800 */
[----:B0-----:R-:W0:Y:S01]  /*11350*/  S2R R13, SR_CgaCtaId ;  /* 0x00000000000d7919 */ /* 0x001e220000008800 */
[----:B------:R-:W-:Y:S02]  /*11360*/  R2UR UR9, R9 ;  /* 0x00000000090972ca */ /* 0x000fe400000e0000 */
[----:B------:R-:W-:Y:S01]  /*11370*/  R2UR UR11, R8 ;  /* 0x00000000080b72ca */ /* 0x000fe200000e0000 */
[----:B------:R-:W-:Y:S01]  /*11380*/  UIADD3 UR6, UP0, UR38, 0x370, URZ ;  /* 0x0000037026067890 */ /* 0x000fe2000ff1e03f */
[----:B------:R-:W-:Y:S02]  /*11390*/  R2UR UR12, R0 ;  /* 0x00000000000c72ca */ /* 0x000fe400000e0000 */
[----:B-----5:R-:W-:Y:S01]  /*113a0*/  R2UR UR13, R7 ;  /* 0x00000000070d72ca */ /* 0x020fe200000e0000 */
[----:B------:R-:W-:Y:S01]  /*113b0*/  UIADD3.X UR7, URZ, UR39, URZ, UP0, !UPT ;  /* 0x000000273f077290 */ /* 0x000fe200087fe43f */
[----:B0-----:R-:W-:-:S05]  /*113c0*/  LEA R12, R13, R12, 0x18 ;  /* 0x0000000c0d0c7211 */ /* 0x001fca00078ec0ff */
[----:B------:R-:W-:Y:S01]  /*113d0*/  UIADD3 UR9, UR9, 0x28c30, URZ ;  /* 0x00028c3009097890 */ /* 0x000fe2000fffe03f */
[----:B------:R-:W-:Y:S01]  /*113e0*/  UMOV UR5, 0x14f00000 ;  /* 0x14f0000000057882 */ /* 0x000fe20000000000 */
[----:B------:R-:W-:Y:S01]  /*113f0*/  UMOV UR10, URZ ;  /* 0x0000003f000a7c82 */ /* 0x000fe20008000000 */
[----:B--2---:R-:W-:Y:S01]  /*11400*/  IMAD R9, R11, 0x2000, R12 ;  /* 0x000020000b097824 */ /* 0x004fe200078e020c */
[----:B---3--:R-:W-:-:S04]  /*11410*/  R2UR UR4, R10 ;  /* 0x000000000a0472ca */ /* 0x008fc800000e0000 */
[----:B------:R-:W-:-:S09]  /*11420*/  R2UR UR8, R9 ;  /* 0x00000000090872ca */ /* 0x000fd200000e0000 */
[----:B------:R-:W-:-:S04]  /*11430*/  ULEA UR11, UR11, UR4, 0x6 ;  /* 0x000000040b0b7291 */ /* 0x000fc8000f8e303f */
[----:B------:R-:W-:Y:S01]  /*11440*/  UIADD3 UR8, UR8, 0x22400, URZ ;  /* 0x0002240008087890 */ /* 0x000fe2000fffe03f */
[----:B------:R-:W-:-:S08]  /*11450*/  UMOV UR4, 0x0 ;  /* 0x0000000000047882 */ /* 0x000fd00000000000 */
[----:B------:R1:W-:Y:S02]  /*11460*/  UTMALDG.4D [UR8], [UR6], desc[UR4] ;  /* 0x00000408060075b4 */ /* 0x0003e40008019000 */
[----:B-1----:R-:W-:Y:S01]  /*11470*/  NOP ;  /* 0x0000000000007918 */ /* 0x002fe20000000000 */
.L_x_4482:
[----:B------:R-:W2:Y:S01]  /*11480*/  LDL.LU R12, [R1+0x18] ;  /* 0x00001800010c7983 */ /* 0x000ea20000300800 */
[----:B------:R-:W-:Y:S01]  /*11490*/  MOV R10, 0x400 ;  /* 0x00000400000a7802 */ /* 0x000fe20000000f00 */
[----:B------:R-:W-:Y:S05]  /*114a0*/  WARPSYNC.ALL ;  /* 0x0000000000007948 */ /* 0x000fea0003800000 */
[----:B------:R-:W1:Y:S01]  /*114b0*/  S2R R11, SR_CgaCtaId ;  /* 0x00000000000b7919 */ /* 0x000e620000008800 */
        /* <DEDUP_REMOVED lines=11> */
[----:B-1----:R-:W-:Y:S01]  /*11570*/  LEA R10, R11, R10, 0x18 ;  /* 0x0000000a0b0a7211 */ /* 0x002fe200078ec0ff */
        /* <DEDUP_REMOVED lines=12> */
[----:B------:R-:W2:Y:S02]  /*11640*/  SYNCS.PHASECHK.TRANS64.TRYWAIT P0, [R10+URZ+0x28c20], R6 ;  /* 0x028c20060a0075a7 */ /* 0x000ea4000800017f */
[----:B-12---:R-:W-:Y:S05]  /*11650*/  @!P0 BRA `(.L_x_4487) ;  /* 0x0000003400c08947 */ /* 0x006fea0003800000 */
.L_x_4556:
[----:B------:R-:W-:Y:S05]  /*11660*/  BSYNC B0 ;  /* 0x0000000000007941 */ /* 0x000fea0003800000 */
.L_x_4486:
[----:B------:R-:W-:Y:S04]  /*11670*/  BSSY B0, `(.L_x_4488) ;  /* 0x000004f000007945 */ /* 0x000fe80003800000 */
[----:B------:R-:W-:Y:S05]  /*11680*/  @!P6 BRA `(.L_x_4489) ;  /* 0x000000040034e947 */ /* 0x000fea0003800000 */
[----:B------:R-:W2:Y:S01]  /*11690*/  LDL R10, [R1] ;  /* 0x00000000010a7983 */ /* 0x000ea20000100800 */
[----:B------:R-:W-:-:S03]  /*116a0*/  MOV R11, 0x400 ;  /* 0x00000400000b7802 */ /* 0x000fc60000000f00 */
[----:B-1----:R-:W3:Y:S01]  /*116b0*/  LDL R9, [R1+0x4] ;  /* 0x0000040001097983 */ /* 0x002ee20000100800 */
[----:B------:R-:W1:Y:S02]  /*116c0*/  S2R R12, SR_CgaCtaId ;  /* 0x00000000000c7919 */ /* 0x000e640000008800 */
[----:B-1----:R-:W-:-:S05]  /*116d0*/  LEA R11, R12, R11, 0x18 ;  /* 0x0000000b0c0b7211 */ /* 0x002fca00078ec0ff */
[----:B--2---:R-:W-:Y:S01]  /*116e0*/  IMAD R6, R10, 0x8, R11 ;  /* 0x000000080a067824 */ /* 0x004fe200078e020b */
[----:B---3--:R-:W-:-:S04]  /*116f0*/  SHF.L.U32 R9, R9, 0x1f, RZ ;  /* 0x0000001f09097819 */ /* 0x008fc800000006ff */
[----:B------:R-:W1:Y:S02]  /*11700*/  SYNCS.PHASECHK.TRANS64.TRYWAIT P0, [R6+URZ+0x28c60], R9 ;  /* 0x028c6009060075a7 */ /* 0x000e64000800017f */
[----:B-1----:R-:W-:Y:S05]  /*11710*/  @!P0 BRA `(.L_x_4490) ;  /* 0x0000003400b08947 */ /* 0x002fea0003800000 */
.L_x_4557:
        /* <DEDUP_REMOVED lines=11> */
.L_x_4491:
[----:B------:R-:W2:Y:S01]  /*117d0*/  LDL R10, [R1] ;  /* 0x00000000010a7983 */ /* 0x000ea20000100800 */
[----:B------:R-:W-:-:S03]  /*117e0*/  MOV R11, 0x400 ;  /* 0x00000400000b7802 */ /* 0x000fc60000000f00 */
[----:B-1----:R-:W3:Y:S01]  /*117f0*/  LDL R9, [R1+0x8] ;  /* 0x0000080001097983 */ /* 0x002ee20000100800 */
[----:B------:R-:W1:Y:S01]  /*11800*/  S2R R12, SR_CgaCtaId ;  /* 0x00000000000c7919 */ /* 0x000e620000008800 */
[----:B------:R-:W-:Y:S02]  /*11810*/  R2UR UR9, R6 ;  /* 0x00000000060972ca */ /* 0x000fe400000e0000 */
[----:B------:R-:W-:Y:S01]  /*11820*/  R2UR UR11, R8 ;  /* 0x00000000080b72ca */ /* 0x000fe200000e0000 */
[----:B------:R-:W-:Y:S01]  /*11830*/  UIADD3 UR4, UP0, UR38, 0x470, URZ ;  /* 0x0000047026047890 */ /* 0x000fe2000ff1e03f */
[----:B------:R-:W-:Y:S02]  /*11840*/  R2UR UR12, R0 ;  /* 0x00000000000c72ca */ /* 0x000fe400000e0000 */
[----:B------:R-:W-:Y:S02]  /*11850*/  R2UR UR13, R7 ;  /* 0x00000000070d72ca */ /* 0x000fe400000e0000 */
        /* <DEDUP_REMOVED lines=48> */
.L_x_4489:
[----:B------:R-:W-:Y:S05]  /*11b60*/  BSYNC B0 ;  /* 0x0000000000007941 */ /* 0x000fea0003800000 */
.L_x_4488:
[----:B-1----:R-:W2:Y:S04]  /*11b70*/  LDL R6, [R1+0x14] ;  /* 0x0000140001067983 */ /* 0x002ea80000100800 */
[----:B------:R-:W3:Y:S01]  /*11b80*/  LDL R9, [R1+0xc] ;  /* 0x00000c0001097983 */ /* 0x000ee20000100800 */
[----:B------:R-:W-:Y:S01]  /*11b90*/  BSSY B0, `(.L_x_4492) ;  /* 0x00001ab000007945 */ /* 0x000fe20003800000 */
[----:B--2---:R-:W-:-:S05]  /*11ba0*/  VIADD R8, R6, 0xfffffffe ;  /* 0xfffffffe06087836 */ /* 0x004fca0000000000 */
[----:B---3--:R-:W-:-:S13]  /*11bb0*/  ISETP.GE.AND P0, PT, R8, R9, PT ;  /* 0x000000090800720c */ /* 0x008fda0003f06270 */
[----:B------:R-:W-:Y:S05]  /*11bc0*/  @!P0 BRA `(.L_x_4493) ;  /* 0x00000018009c8947 */ /* 0x000fea0003800000 */
[----:B------:R-:W-:Y:S01]  /*11bd0*/  LOP3.LUT R10, RZ, R9, RZ, 0x33, !PT ;  /* 0x00000009ff0a7212 */ /* 0x000fe200078e33ff */
[----:B------:R-:W-:Y:S01]  /*11be0*/  IMAD.MOV R9, RZ, RZ, -R6 ;  /* 0x000000ffff097224 */ /* 0x000fe200078e0a06 */
[----:B------:R-:W-:Y:S04]  /*11bf0*/  BSSY B1, `(.L_x_4494) ;  /* 0x000008f000017945 */ /* 0x000fe80003800000 */
[----:B------:R-:W-:-:S04]  /*11c00*/  VIADDMNMX R10, R9, 0x1, R10, !PT ;  /* 0x00000001090a7846 */ /* 0x000fc8000780010a */
[----:B------:R-:W-:-:S04]  /*11c10*/  IADD3 R6, R6, R10, RZ ;  /* 0x0000000a06067210 */ /* 0x000fc80007ffe0ff */
[----:B------:R-:W-:-:S04]  /*11c20*/  LOP3.LUT R6, R6, 0x1, RZ, 0xc0, !PT ;  /* 0x0000000106067812 */ /* 0x000fc800078ec0ff */
[----:B------:R-:W-:-:S13]  /*11c30*/  ISETP.NE.U32.AND P0, PT, R6, 0x1, PT ;  /* 0x000000010600780c */ /* 0x000fda0003f05070 */
[----:B------:R-:W-:Y:S05]  /*11c40*/  @P0 BRA `(.L_x_4495) ;  /* 0x0000000800240947 */ /* 0x000fea0003800000 */
[----:B------:R-:W2:Y:S04]  /*11c50*/  LDL.LU R11, [R1] ;  /* 0x00000000010b7983 */ /* 0x000ea80000300800 */
[----:B0-----:R-:W3:Y:S01]  /*11c60*/  LDL.LU R13, [R1+0x4] ;  /* 0x00000400010d7983 */ /* 0x001ee20000300800 */
        /* <DEDUP_REMOVED lines=25> */
[----:B------:R-:W-:Y:S01]  /*11e00*/  LEA R2, P0, R6, R2, 0x2 ;  /* 0x0000000206027211 */ /* 0x000fe200078010ff */
[----:B------:R-:W-:-:S03]  /*11e10*/  IMAD.MOV R7, RZ, RZ, -R9 ;  /* 0x000000ffff077224 */ /* 0x000fc600078e0a09 */
[----:B------:R-:W-:Y:S01]  /*11e20*/  LEA.HI.X R3, R6, R3, R11, 0x2, P0 ;  /* 0x0000000306037211 */ /* 0x000fe200000f140b */
[----:B------:R-:W-:-:S04]  /*11e30*/  IMAD R8, R12, R7, R8 ;  /* 0x000000070c087224 */ /* 0x000fc800078e0208 */
[----:B------:R1:W5:Y:S04]  /*11e40*/  LDG.E R7, desc[UR48][R2.64] ;  /* 0x0000003002077981 */ /* 0x000368000c1e1900 */
.L_x_4498:
[----:B-1----:R-:W1:Y:S01]  /*11e50*/  S2R R3, SR_CgaCtaId ;  /* 0x0000000000037919 */ /* 0x002e620000008800 */
[----:B------:R-:W-:-:S04]  /*11e60*/  MOV R2, 0x400 ;  /* 0x0000040000027802 */ /* 0x000fc80000000f00 */
[----:B-1----:R-:W-:Y:S02]  /*11e70*/  LEA R2, R3, R2, 0x18 ;  /* 0x0000000203027211 */ /* 0x002fe400078ec0ff */
[----:B------:R-:W-:-:S03]  /*11e80*/  SHF.L.U32 R3, R13, 0x1f, RZ ;  /* 0x0000001f0d037819 */ /* 0x000fc600000006ff */
[----:B------:R-:W-:-:S04]  /*11e90*/  IMAD R2, R14, 0x8, R2 ;  /* 0x000000080e027824 */ /* 0x000fc800078e0202 */
[----:B------:R-:W1:Y:S02]  /*11ea0*/  SYNCS.PHASECHK.TRANS64.TRYWAIT P0, [R2+URZ+0x28c40], R3 ;  /* 0x028c4003020075a7 */ /* 0x000e64000800017f */
[----:B-1----:R-:W-:Y:S05]  /*11eb0*/  @!P0 BRA `(.L_x_4499) ;  /* 0x0000002c00dc8947 */ /* 0x002fea0003800000 */
.L_x_4558:
[----:B------:R-:W2:Y:S02]  /*11ec0*/  S2R R6, SR_TID.X ;  /* 0x0000000000067919 */ /* 0x000ea40000002100 */
[----:B--2---:R-:W-:-:S04]  /*11ed0*/  LOP3.LUT R6, R6, 0x7f, RZ, 0xc0, !PT ;  /* 0x0000007f06067812 */ /* 0x004fc800078ec0ff */
[----:B------:R-:W-:-:S13]  /*11ee0*/  ISETP.NE.AND P1, PT, R6, RZ, PT ;  /* 0x000000ff0600720c */ /* 0x000fda0003f25270 */
        /* <DEDUP_REMOVED lines=8> */
.L_x_4500:
[----:B------:R-:W2:Y:S01]  /*11f70*/  LDL R6, [R1] ;  /* 0x0000000001067983 */ /* 0x000ea20000100800 */
        /* <DEDUP_REMOVED lines=21> */
.L_x_4559:
        /* <DEDUP_REMOVED lines=8> */
.L_x_4502:
        /* <DEDUP_REMOVED lines=54> */
.L_x_4497:
[----:B------:R-:W-:Y:S05]  /*124b0*/  BSYNC B2 ;  /* 0x0000000000027941 */ /* 0x000fea0003800000 */
.L_x_4496:
[----:B------:R-:W2:Y:S02]  /*124c0*/  LDL R2, [R1+0x14] ;  /* 0x0000140001027983 */ /* 0x000ea40000100800 */
[----:B--2---:R-:W-:-:S07]  /*124d0*/  VIADD R8, R2, 0xfffffffd ;  /* 0xfffffffd02087836 */ /* 0x004fce0000000000 */
.L_x_4495:
[----:B------:R-:W-:Y:S05]  /*124e0*/  BSYNC B1 ;  /* 0x0000000000017941 */ /* 0x000fea0003800000 */
.L_x_4494:
[----:B------:R-:W2:Y:S01]  /*124f0*/  LDL.LU R2, [R1+0x14] ;  /* 0x0000140001027983 */ /* 0x000ea20000300800 */
[----:B------:R-:W-:Y:S01]  /*12500*/  VIADD R10, R10, 0xfffffffe ;  /* 0xfffffffe0a0a7836 */ /* 0x000fe20000000000 */
[----:B--2---:R-:W-:-:S04]  /*12510*/  LOP3.LUT R3, RZ, R2, RZ, 0x33, !PT ;  /* 0x00000002ff037212 */ /* 0x004fc800078e33ff */
[----:B------:R-:W-:-:S13]  /*12520*/  ISETP.NE.AND P0, PT, R10, R3, PT ;  /* 0x000000030a00720c */ /* 0x000fda0003f05270 */
[----:B------:R-:W-:Y:S05]  /*12530*/  @!P0 BRA `(.L_x_4493) ;  /* 0x0000001000408947 */ /* 0x000fea0003800000 */
.L_x_4517:
        /* <DEDUP_REMOVED lines=11> */
[----:B------:R-:W-:Y:S02]  /*125f0*/  MOV R11, R8 ;  /* 0x00000008000b7202 */ /* 0x000fe40000000f00 */
        /* <DEDUP_REMOVED lines=20> */
.L_x_4505:
[----:B------:R-:W2:Y:S01]  /*12740*/  S2R R3, SR_CgaCtaId ;  /* 0x0000000000037919 */ /* 0x000ea20000008800 */
[----:B------:R-:W-:-:S04]  /*12750*/  MOV R2, 0x400 ;  /* 0x0000040000027802 */ /* 0x000fc80000000f00 */
[----:B--2---:R-:W-:Y:S02]  /*12760*/  LEA R2, R3, R2, 0x18 ;  /* 0x0000000203027211 */ /* 0x004fe400078ec0ff */
[----:B------:R-:W-:-:S03]  /*12770*/  SHF.L.U32 R3, R10, 0x1f, RZ ;  /* 0x0000001f0a037819 */ /* 0x000fc600000006ff */
[----:B------:R-:W-:-:S04]  /*12780*/  IMAD R2, R9, 0x8, R2 ;  /* 0x0000000809027824 */ /* 0x000fc800078e0202 */
[----:B------:R-:W2:Y:S02]  /*12790*/  SYNCS.PHASECHK.TRANS64.TRYWAIT P0, [R2+URZ+0x28c40], R3 ;  /* 0x028c4003020075a7 */ /* 0x000ea4000800017f */
[----:B--2---:R-:W-:Y:S05]  /*127a0*/  @!P0 BRA `(.L_x_4506) ;  /* 0x0000002400c88947 */ /* 0x004fea0003800000 */
.L_x_4560:
[----:B-1----:R-:W1:Y:S02]  /*127b0*/  S2R R6, SR_TID.X ;  /* 0x0000000000067919 */ /* 0x002e640000002100 */
        /* <DEDUP_REMOVED lines=8> */
[----:B---3--:R-:W-:Y:S05]  /*12840*/  @!P1 BRA `(.L_x_4507) ;  /* 0x0000000000049947 */ /* 0x008fea0003800000 */
[----:B------:R-:W-:Y:S01]  /*12850*/  BPT.TRAP 0x1 ;  /* 0x000000040000795c */ /* 0x000fe20000300000 */
.L_x_4507:
[----:B------:R-:W3:Y:S01]  /*12860*/  LDL R12, [R1+0x8] ;  /* 0x00000800010c7983 */ /* 0x000ee20000100800 */
[----:B------:R-:W-:Y:S01]  /*12870*/  MOV R6, 0x400 ;  /* 0x0000040000067802 */ /* 0x000fe20000000f00 */
[----:B0-----:R-:W0:Y:S01]  /*12880*/  S2R R13, SR_CgaCtaId ;  /* 0x00000000000d7919 */ /* 0x001e220000008800 */
        /* <DEDUP_REMOVED lines=16> */
[----:B------:R-:W1:Y:S02]  /*12990*/  SYNCS.PHASECHK.TRANS64.TRYWAIT P1, [R2+URZ+0x28c60], R3 ;  /* 0x028c6003020075a7 */ /* 0x000e64000802017f */
[----:B01----:R-:W-:Y:S05]  /*129a0*/  @!P1 BRA `(.L_x_4508) ;  /* 0x00000024005c9947 */ /* 0x003fea0003800000 */
.L_x_4561:
[----:B------:R-:W-:Y:S05]  /*129b0*/  @P0 BRA `(.L_x_4509) ;  /* 0x00000000001c0947 */ /* 0x000fea0003800000 */
[----:B------:R-:W1:Y:S01]  /*129c0*/  S2R R11, SR_TID.X ;  /* 0x00000000000b7919 */ /* 0x000e620000002100 */
[----:B0-2---:R-:W-:-:S04]  /*129d0*/  IMAD.MOV.U32 R3, RZ, RZ, 0x10000 ;  /* 0x00010000ff037424 */ /* 0x005fc800078e00ff */
[----:B------:R3:W-:Y:S01]  /*129e0*/  SYNCS.ARRIVE.TRANS64 RZ, [R2+URZ+0x28c50], R3 ;  /* 0x028c500302ff79a7 */ /* 0x0007e2000800003f */
[----:B-1----:R-:W-:-:S04]  /*129f0*/  LOP3.LUT R11, R11, 0x1f, RZ, 0xc0, !PT ;  /* 0x0000001f0b0b7812 */ /* 0x002fc800078ec0ff */
[----:B------:R-:W-:-:S13]  /*12a00*/  ISETP.NE.AND P1, PT, R11, RZ, PT ;  /* 0x000000ff0b00720c */ /* 0x000fda0003f25270 */
[----:B---3--:R-:W-:Y:S05]  /*12a10*/  @!P1 BRA `(.L_x_4509) ;  /* 0x0000000000049947 */ /* 0x008fea0003800000 */
[----:B------:R-:W-:Y:S01]  /*12a20*/  BPT.TRAP 0x1 ;  /* 0x000000040000795c */ /* 0x000fe20000300000 */
.L_x_4509:
[----:B------:R-:W1:Y:S01]  /*12a30*/  S2R R11, SR_CgaCtaId ;  /* 0x00000000000b7919 */ /* 0x000e620000008800 */
[----:B0-2---:R-:W-:Y:S01]  /*12a40*/  MOV R3, 0x400 ;  /* 0x0000040000037802 */ /* 0x005fe20000000f00 */
        /* <DEDUP_REMOVED lines=15> */
[----:B-1----:R-:W-:-:S05]  /*12b40*/  LEA R3, R11, R3, 0x18 ;  /* 0x000000030b037211 */ /* 0x002fca00078ec0ff */
        /* <DEDUP_REMOVED lines=34> */
[----:B-1----:R-:W-:Y:S01]  /*12d70*/  NOP ;  /* 0x0000000000007918 */ /* 0x002fe20000000000 */
.L_x_4504:
[----:B------:R-:W-:Y:S05]  /*12d80*/  BSYNC B1 ;  /* 0x0000000000017941 */ /* 0x000fea0003800000 */
.L_x_4503:
[----:B------:R-:W-:Y:S01]  /*12d90*/  VIADD R9, R9, 0x1 ;  /* 0x0000000109097836 */ /* 0x000fe20000000000 */
[----:B------:R-:W-:Y:S04]  /*12da0*/  BSSY B1, `(.L_x_4510) ;  /* 0x0000085000017945 */ /* 0x000fe80003800000 */
[----:B------:R-:W-:-:S04]  /*12db0*/  ISETP.NE.AND P0, PT, R9, 0x2, PT ;  /* 0x000000020900780c */ /* 0x000fc80003f05270 */
[----:B------:R-:W-:Y:S02]  /*12dc0*/  SEL R3, RZ, 0x1, P0 ;  /* 0x00000001ff037807 */ /* 0x000fe40000000000 */
[----:B------:R-:W-:Y:S01]  /*12dd0*/  SEL R12, R9, RZ, P0 ;  /* 0x000000ff090c7207 */ /* 0x000fe20000000000 */
[----:B------:R-:W-:Y:S01]  /*12de0*/  VIADD R9, R8, 0xffffffff ;  /* 0xffffffff08097836 */ /* 0x000fe20000000000 */
        /* <DEDUP_REMOVED lines=21> */
[----:B------:R-:W-:-:S05]  /*12f40*/  IMAD.WIDE.U32 R2, R4, UR6, R2 ;  /* 0x0000000604027c25 */ /* 0x000fca000f8e0002 */
[----:B------:R-:W-:Y:S02]  /*12f50*/  IADD3 R3, R6, R3, RZ ;  /* 0x0000000306037210 */ /* 0x000fe40007ffe0ff */
[----:B------:R-:W-:-:S04]  /*12f60*/  LEA R6, P0, R2, UR4, 0x2 ;  /* 0x0000000402067c11 */ /* 0x000fc8000f8010ff */
[----:B------:R-:W-:-:S06]  /*12f70*/  LEA.HI.X R7, R2, UR5, R3, 0x2, P0 ;  /* 0x0000000502077c11 */ /* 0x000fcc00080f1403 */
[----:B------:R2:W5:Y:S03]  /*12f80*/  LDG.E R7, desc[UR48][R6.64] ;  /* 0x0000003006077981 */ /* 0x000566000c1e1900 */
.L_x_4512:
[----:B------:R-:W3:Y:S01]  /*12f90*/  S2R R3, SR_CgaCtaId ;  /* 0x0000000000037919 */ /* 0x000ee20000008800 */
[----:B------:R-:W-:-:S04]  /*12fa0*/  MOV R2, 0x400 ;  /* 0x0000040000027802 */ /* 0x000fc80000000f00 */
[----:B---3--:R-:W-:Y:S02]  /*12fb0*/  LEA R2, R3, R2, 0x18 ;  /* 0x0000000203027211 */ /* 0x008fe400078ec0ff */
[----:B------:R-:W-:-:S03]  /*12fc0*/  SHF.L.U32 R3, R11, 0x1f, RZ ;  /* 0x0000001f0b037819 */ /* 0x000fc600000006ff */
[----:B------:R-:W-:-:S04]  /*12fd0*/  IMAD R2, R12, 0x8, R2 ;  /* 0x000000080c027824 */ /* 0x000fc800078e0202 */
[----:B------:R-:W3:Y:S02]  /*12fe0*/  SYNCS.PHASECHK.TRANS64.TRYWAIT P0, [R2+URZ+0x28c40], R3 ;  /* 0x028c4003020075a7 */ /* 0x000ee4000800017f */
[----:B---3--:R-:W-:Y:S05]  /*12ff0*/  @!P0 BRA `(.L_x_4513) ;  /* 0x0000001c00dc8947 */ /* 0x008fea0003800000 */
.L_x_4562:
[----:B--2---:R-:W2:Y:S02]  /*13000*/  S2R R6, SR_TID.X ;  /* 0x0000000000067919 */ /* 0x004ea40000002100 */
        /* <DEDUP_REMOVED lines=8> */
[----:B----4-:R-:W-:Y:S05]  /*13090*/  @!P1 BRA `(.L_x_4514) ;  /* 0x0000000000049947 */ /* 0x010fea0003800000 */
[----:B------:R-:W-:Y:S01]  /*130a0*/  BPT.TRAP 0x1 ;  /* 0x000000040000795c */ /* 0x000fe20000300000 */
.L_x_4514:
[----:B------:R-:W2:Y:S01]  /*130b0*/  LDL R6, [R1] ;  /* 0x0000000001067983 */ /* 0x000ea20000100800 */
[----:B-1----:R-:W-:-:S03]  /*130c0*/  MOV R12, 0x400 ;  /* 0x00000400000c7802 */ /* 0x002fc60000000f00 */
[----:B------:R-:W4:Y:S01]  /*130d0*/  LDL R11, [R1+0x8] ;  /* 0x00000800010b7983 */ /* 0x000f220000100800 */
        /* <DEDUP_REMOVED lines=17> */
[----:B------:R-:W1:Y:S02]  /*131f0*/  SYNCS.PHASECHK.TRANS64.TRYWAIT P1, [R2+URZ+0x28c60], R3 ;  /* 0x028c6003020075a7 */ /* 0x000e64000802017f */
[----:B01----:R-:W-:Y:S05]  /*13200*/  @!P1 BRA `(.L_x_4515) ;  /* 0x0000001c006c9947 */ /* 0x003fea0003800000 */
.L_x_4563:
[----:B------:R-:W-:Y:S05]  /*13210*/  @P0 BRA `(.L_x_4516) ;  /* 0x00000000001c0947 */ /* 0x000fea0003800000 */
[----:B------:R-:W1:Y:S01]  /*13220*/  S2R R10, SR_TID.X ;  /* 0x00000000000a7919 */ /* 0x000e620000002100 */
[----:B0--3--:R-:W-:-:S04]  /*13230*/  IMAD.MOV.U32 R3, RZ, RZ, 0x10000 ;  /* 0x00010000ff037424 */ /* 0x009fc800078e00ff */
[----:B------:R2:W-:Y:S01]  /*13240*/  SYNCS.ARRIVE.TRANS64 RZ, [R2+URZ+0x28c50], R3 ;  /* 0x028c500302ff79a7 */ /* 0x0005e2000800003f */
[----:B-1----:R-:W-:-:S04]  /*13250*/  LOP3.LUT R10, R10, 0x1f, RZ, 0xc0, !PT ;  /* 0x0000001f0a0a7812 */ /* 0x002fc800078ec0ff */
[----:B------:R-:W-:-:S13]  /*13260*/  ISETP.NE.AND P1, PT, R10, RZ, PT ;  /* 0x000000ff0a00720c */ /* 0x000fda0003f25270 */
[----:B--2---:R-:W-:Y:S05]  /*13270*/  @!P1 BRA `(.L_x_4516) ;  /* 0x0000000000049947 */ /* 0x004fea0003800000 */
[----:B------:R-:W-:Y:S01]  /*13280*/  BPT.TRAP 0x1 ;  /* 0x000000040000795c */ /* 0x000fe20000300000 */
.L_x_4516:
[----:B0--3--:R-:W2:Y:S01]  /*13290*/  LDL R3, [R1] ;  /* 0x0000000001037983 */ /* 0x009ea20000100800 */
        /* <DEDUP_REMOVED lines=53> */
.L_x_4511:
[----:B------:R-:W-:Y:S05]  /*135f0*/  BSYNC B1 ;  /* 0x0000000000017941 */ /* 0x000fea0003800000 */
.L_x_4510:
[----:B------:R-:W2:Y:S01]  /*13600*/  LDL R2, [R1+0xc] ;  /* 0x00000c0001027983 */ /* 0x000ea20000100800 */
[----:B------:R-:W-:Y:S01]  /*13610*/  VIADD R8, R8, 0xfffffffe ;  /* 0xfffffffe08087836 */ /* 0x000fe20000000000 */
[----:B--2---:R-:W-:-:S13]  /*13620*/  ISETP.GT.AND P0, PT, R9, R2, PT ;  /* 0x000000020900720c */ /* 0x004fda0003f04270 */
[----:B------:R-:W-:Y:S05]  /*13630*/  @P0 BRA `(.L_x_4517) ;  /* 0xffffffec00c00947 */ /* 0x000fea000383ffff */
.L_x_4493:
[----:B------:R-:W-:Y:S05]  /*13640*/  BSYNC B0 ;  /* 0x0000000000007941 */ /* 0x000fea0003800000 */
.L_x_4492:
        /* <DEDUP_REMOVED lines=23> */
.L_x_4519:
[----:B------:R-:W-:Y:S05]  /*137c0*/  BSYNC B0 ;  /* 0x0000000000007941 */ /* 0x000fea0003800000 */
.L_x_4518:
[----:B--2---:R-:W2:Y:S02]  /*137d0*/  LDL.LU R2, [R1+0x4] ;  /* 0x0000040001027983 */ /* 0x004ea40000300800 */
[----:B--2---:R-:W-:-:S05]  /*137e0*/  LOP3.LUT R2, R2, R0, RZ, 0x3c, !PT ;  /* 0x0000000002027212 */ /* 0x004fca00078e3cff */
[----:B------:R2:W-:Y:S02]  /*137f0*/  STL [R1+0x4], R2 ;  /* 0x0000040201007387 */ /* 0x0005e40000100800 */
.L_x_4475:
[----:B------:R-:W-:Y:S05]  /*13800*/  BSYNC B6 ;  /* 0x0000000000067941 */ /* 0x000fea0003800000 */
.L_x_4473:
[----:B------:R-:W-:-:S03]  /*13810*/  UMOV UR4, 0xffffffff ;  /* 0xffffffff00047882 */ /* 0x000fc60000000000 */
[----:B------:R-:W-:Y:S05]  /*13820*/  BRA.DIV UR4, `(.L_x_4520) ;  /* 0x0000001604f87947 */ /* 0x000fea000b800000 */
[----:B------:R3:W4:Y:S04]  /*13830*/  SHFL.IDX PT, R4, R16, RZ, 0x1f ;  /* 0x00001fff10047589 */ /* 0x00072800000e0000 */
[----:B------:R3:W0:Y:S02]  /*13840*/  SHFL.IDX PT, R7, R16, 0x1, 0x1f ;  /* 0x00201f0010077f89 */ /* 0x00062400000e0000 */
.L_x_4567:
[----:B-1----:R-:W1:Y:S01]  /*13850*/  S2R R6, SR_TID.X ;  /* 0x0000000000067919 */ /* 0x002e620000002100 */
[----:B------:R-:W-:Y:S01]  /*13860*/  ULDC UR4, c[0x0][0xc14] ;  /* 0x0003050000047ab9 */ /* 0x000fe20000000800 */
[----:B------:R-:W-:Y:S01]  /*13870*/  BSSY B0, `(.L_x_4521) ;  /* 0x000000b000007945 */ /* 0x000fe20003800000 */
[----:B------:R-:W-:Y:S02]  /*13880*/  IMAD.U32 R0, RZ, RZ, UR4 ;  /* 0x00000004ff007e24 */ /* 0x000fe4000f8e00ff */
[----:B------:R-:W-:Y:S01]  /*13890*/  IMAD.MOV.U32 R17, RZ, RZ, RZ ;  /* 0x000000ffff117224 */ /* 0x000fe200078e00ff */
[----:B-1----:R-:W-:-:S04]  /*138a0*/  LOP3.LUT R6, R6, 0x1f, RZ, 0xc0, !PT ;  /* 0x0000001f06067812 */ /* 0x002fc800078ec0ff */
[C---:B------:R-:W-:Y:S01]  /*138b0*/  ISETP.NE.AND P0, PT, R6.reuse, 0x1f, PT ;  /* 0x0000001f0600780c */ /* 0x040fe20003f05270 */
[----:B------:R-:W-:-:S05]  /*138c0*/  IMAD.IADD R5, R6, 0x1, R19 ;  /* 0x0000000106057824 */ /* 0x000fca00078e0213 */
[----:B------:R-:W-:-:S13]  /*138d0*/  ISETP.GE.OR P0, PT, R5, R0, !P0 ;  /* 0x000000000500720c */ /* 0x000fda0004706670 */
[----:B------:R-:W-:Y:S05]  /*138e0*/  @P0 BRA `(.L_x_4522) ;  /* 0x00000000000c0947 */ /* 0x000fea0003800000 */
[----:B--2---:R-:W1:Y:S02]  /*138f0*/  LDC.64 R2, c[0x0][0xc58] ;  /* 0x00031600ff027b82 */ /* 0x004e640000000a00 */
[----:B-1----:R-:W-:-:S05]  /*13900*/  IMAD.WIDE R2, R5, 0x4, R2 ;  /* 0x0000000405027825 */ /* 0x002fca00078e0202 */
[----:B------:R1:W5:Y:S02]  /*13910*/  LDG.E R17, desc[UR48][R2.64] ;  /* 0x0000003002117981 */ /* 0x000364000c1e1900 */
.L_x_4522:
[----:B------:R-:W-:Y:S05]  /*13920*/  BSYNC B0 ;  /* 0x0000000000007941 */ /* 0x000fea0003800000 */
.L_x_4521:
        /* <DEDUP_REMOVED lines=9> */
[----:B-12---:R-:W-:Y:S02]  /*139c0*/  SEL R2, R14, RZ, P1 ;  /* 0x000000ff0e027207 */ /* 0x006fe40000800000 */
        /* <DEDUP_REMOVED lines=12> */
[----:B------:R0:W1:Y:S02]  /*13a90*/  SHFL.IDX PT, R14, R2, 0x1f, 0x1f ;  /* 0x03e01f00020e7f89 */ /* 0x00006400000e0000 */
.L_x_4575:
[----:B------:R-:W-:Y:S02]  /*13aa0*/  ULDC UR4, c[0x0][0xc10] ;  /* 0x0003040000047ab9 */ /* 0x000fe40000000800 */
[----:B------:R-:W-:-:S04]  /*13ab0*/  IMAD.U32 R5, RZ, RZ, UR4 ;  /* 0x00000004ff057e24 */ /* 0x000fc8000f8e00ff */
[----:B-1----:R-:W-:-:S04]  /*13ac0*/  IMAD R14, R14, R5, RZ ;  /* 0x000000050e0e7224 */ /* 0x002fc800078e02ff */
[----:B------:R-:W-:-:S05]  /*13ad0*/  IMAD.IADD R7, R7, 0x1, R14 ;  /* 0x0000000107077824 */ /* 0x000fca00078e020e */
[----:B----4-:R-:W-:-:S13]  /*13ae0*/  ISETP.GT.AND P0, PT, R7, R4, PT ;  /* 0x000000040700720c */ /* 0x010fda0003f04270 */
[----:B------:R-:W-:Y:S05]  /*13af0*/  @P0 BRA `(.L_x_4524) ;  /* 0x0000000000b40947 */ /* 0x000fea0003800000 */
[----:B------:R-:W1:Y:S02]  /*13b00*/  LDC R0, c[0x0][0xc14] ;  /* 0x00030500ff007b82 */ /* 0x000e640000000800 */
.L_x_4529:
        /* <DEDUP_REMOVED lines=14> */
.L_x_4527:
[----:B------:R-:W-:Y:S05]  /*13bf0*/  BSYNC B0 ;  /* 0x0000000000007941 */ /* 0x000fea0003800000 */
.L_x_4526:
        /* <DEDUP_REMOVED lines=9> */
[----:B01----:R-:W-:Y:S02]  /*13c90*/  SEL R2, R14, RZ, P1 ;  /* 0x000000ff0e027207 */ /* 0x003fe40000800000 */
        /* <DEDUP_REMOVED lines=13> */
.L_x_4583:
[----:B------:R-:W-:Y:S02]  /*13d70*/  ULDC UR4, c[0x0][0xc10] ;  /* 0x0003040000047ab9 */ /* 0x000fe40000000800 */
[----:B------:R-:W-:-:S04]  /*13d80*/  IMAD.U32 R5, RZ, RZ, UR4 ;  /* 0x00000004ff057e24 */ /* 0x000fc8000f8e00ff */
[----:B-1----:R-:W-:-:S04]  /*13d90*/  IMAD R14, R14, R5, RZ ;  /* 0x000000050e0e7224 */ /* 0x002fc800078e02ff */
[----:B------:R-:W-:-:S05]  /*13da0*/  IMAD.IADD R7, R14, 0x1, R7 ;  /* 0x000000010e077824 */ /* 0x000fca00078e0207 */
[----:B------:R-:W-:-:S13]  /*13db0*/  ISETP.GT.AND P0, PT, R7, R4, PT ;  /* 0x000000040700720c */ /* 0x000fda0003f04270 */
[----:B------:R-:W-:Y:S05]  /*13dc0*/  @!P0 BRA `(.L_x_4529) ;  /* 0xfffffffc00508947 */ /* 0x000fea000383ffff */
.L_x_4524:
[----:B---3--:R-:W-:Y:S01]  /*13dd0*/  IMAD.IADD R16, R7, 0x1, -R14 ;  /* 0x0000000107107824 */ /* 0x008fe200078e0a0e */
[----:B------:R-:W-:-:S03]  /*13de0*/  UMOV UR4, 0xffffffff ;  /* 0xffffffff00047882 */ /* 0x000fc60000000000 */
[----:B------:R-:W-:-:S05]  /*13df0*/  IMAD R3, R2, R5, R16 ;  /* 0x0000000502037224 */ /* 0x000fca00078e0210 */
[----:B------:R-:W-:Y:S01]  /*13e00*/  ISETP.GT.AND P6, PT, R3, R4, PT ;  /* 0x000000040300720c */ /* 0x000fe20003fc4270 */
[----:B------:R-:W-:-:S12]  /*13e10*/  BRA.DIV UR4, `(.L_x_4530) ;  /* 0x0000001a04687947 */ /* 0x000fd8000b800000 */
[----:B------:R-:W-:-:S04]  /*13e20*/  VOTE.ANY R3, PT, !P6 ;  /* 0x0000000000037806 */ /* 0x000fc800070e0100 */
[----:B------:R-:W1:Y:S02]  /*13e30*/  POPC R6, R3 ;  /* 0x0000000300067309 */ /* 0x000e640000000000 */
[----:B-1----:R1:W2:Y:S02]  /*13e40*/  SHFL.IDX PT, R17, R17, R6, 0x1f ;  /* 0x00001f0611117589 */ /* 0x0022a400000e0000 */
.L_x_4587:
[----:B------:R-:W-:Y:S02]  /*13e50*/  ISETP.NE.AND P0, PT, R3, RZ, PT ;  /* 0x000000ff0300720c */ /* 0x000fe40003f05270 */
[----:B------:R-:W-:-:S11]  /*13e60*/  MOV R7, RZ ;  /* 0x000000ff00077202 */ /* 0x000fd60000000f00 */
[----:B------:R-:W-:Y:S05]  /*13e70*/  @!P0 BRA `(.L_x_4531) ;  /* 0x0000000000108947 */ /* 0x000fea0003800000 */
[----:B------:R-:W-:Y:S01]  /*13e80*/  UMOV UR4, 0xffffffff ;  /* 0xffffffff00047882 */ /* 0x000fe20000000000 */
[----:B------:R-:W-:Y:S02]  /*13e90*/  VIADD R12, R6, 0xffffffff ;  /* 0xffffffff060c7836 */ /* 0x000fe40000000000 */
[----:B------:R-:W-:Y:S05]  /*13ea0*/  BRA.DIV UR4, `(.L_x_4532) ;  /* 0x0000001a048c7947 */ /* 0x000fea000b800000 */
[----:B------:R3:W4:Y:S02]  /*13eb0*/  SHFL.IDX PT, R7, R2, R12, 0x1f ;  /* 0x00001f0c02077589 */ /* 0x00072400000e0000 */
.L_x_4531:
        /* <DEDUP_REMOVED lines=32> */
[----:B------:R-:W-:Y:S01]  /*140c0*/  IMAD R4, R8, R9, RZ ;  /* 0x0000000908047224 */ /* 0x000fe200078e02ff */
[----:B------:R-:W-:-:S03]  /*140d0*/  IADD3 R9, -R9, RZ, RZ ;  /* 0x000000ff09097210 */ /* 0x000fc60007ffe1ff */
        /* <DEDUP_REMOVED lines=33> */
.L_x_4525:
[----:B------:R-:W-:Y:S01]  /*142f0*/  UMOV UR4, URZ ;  /* 0x0000003f00047c82 */ /* 0x000fe20008000000 */
[----:B------:R-:W-:Y:S01]  /*14300*/  UMOV UR5, URZ ;  /* 0x0000003f00057c82 */ /* 0x000fe20008000000 */
[----:B------:R-:W-:Y:S01]  /*14310*/  ULDC UR6, c[0x0][0xc14] ;  /* 0x0003050000067ab9 */ /* 0x000fe20000000800 */
[----:B---3--:R-:W-:Y:S02]  /*14320*/  IMAD.MOV.U32 R16, RZ, RZ, R4 ;  /* 0x000000ffff107224 */ /* 0x008fe400078e0004 */
[----:B------:R-:W-:Y:S02]  /*14330*/  IMAD.U32 R17, RZ, RZ, UR4 ;  /* 0x00000004ff117e24 */ /* 0x000fe4000f8e00ff */
[----:B------:R-:W-:Y:S02]  /*14340*/  IMAD.U32 R18, RZ, RZ, UR5 ;  /* 0x00000005ff127e24 */ /* 0x000fe4000f8e00ff */
[----:B------:R-:W-:-:S07]  /*14350*/  IMAD.U32 R19, RZ, RZ, UR6 ;  /* 0x00000006ff137e24 */ /* 0x000fce000f8e00ff */
.L_x_4533:
        /* <DEDUP_REMOVED lines=12> */
.L_x_4461:
[----:B-1----:R-:W3:Y:S01]  /*14420*/  LDL.LU R0, [R1+0x18] ;  /* 0x0000180001007983 */ /* 0x002ee20000300800 */
[----:B------:R-:W-:Y:S01]  /*14430*/  BSSY B0, `(.L_x_4535) ;  /* 0x000000b000007945 */ /* 0x000fe20003800000 */
[----:B------:R-:W1:Y:S01]  /*14440*/  S2R R5, SR_CgaCtaId ;  /* 0x0000000000057919 */ /* 0x000e620000008800 */
[----:B---3--:R-:W-:-:S04]  /*14450*/  IADD3 R0, R0, 0x1, RZ ;  /* 0x0000000100007810 */ /* 0x008fc80007ffe0ff */
        /* <DEDUP_REMOVED lines=8> */
.L_x_4590:
[----:B------:R-:W-:Y:S05]  /*144e0*/  BSYNC B0 ;  /* 0x0000000000007941 */ /* 0x000fea0003800000 */
.L_x_4535:
[----:B------:R-:W-:-:S03]  /*144f0*/  UMOV UR4, 0xffffffff ;  /* 0xffffffff00047882 */ /* 0x000fc60000000000 */
[----:B------:R-:W-:Y:S05]  /*14500*/  BRA.DIV UR4, `(.L_x_4537) ;  /* 0x0000001604307947 */ /* 0x000fea000b800000 */
[----:B------:R-:W2:Y:S02]  /*14510*/  S2R R2, SR_TID.X ;  /* 0x0000000000027919 */ /* 0x000ea40000002100 */
[----:B--2---:R-:W-:-:S04]  /*14520*/  SHF.R.U32.HI R2, RZ, 0x5, R2 ;  /* 0x00000005ff027819 */ /* 0x004fc80000011602 */
[----:B------:R-:W-:-:S05]  /*14530*/  LOP3.LUT R2, R2, 0x3, RZ, 0xc0, !PT ;  /* 0x0000000302027812 */ /* 0x000fca00078ec0ff */
[----:B------:R2:W3:Y:S02]  /*14540*/  SHFL.IDX PT, R14, R2, RZ, 0x1f ;  /* 0x00001fff020e7589 */ /* 0x0004e400000e0000 */
.L_x_4593:
[----:B---3--:R-:W-:Y:S01]  /*14550*/  ISETP.NE.AND P0, PT, R14, RZ, PT ;  /* 0x000000ff0e00720c */ /* 0x008fe20003f05270 */
[----:B------:R-:W-:-:S12]  /*14560*/  BSSY B0, `(.L_x_4538) ;  /* 0x0000027000007945 */ /* 0x000fd80003800000 */
[----:B------:R-:W-:Y:S05]  /*14570*/  @P0 BRA `(.L_x_4539) ;  /* 0x0000000000940947 */ /* 0x000fea0003800000 */
[----:B------:R-:W-:-:S03]  /*14580*/  UMOV UR4, 0xffffffff ;  /* 0xffffffff00047882 */ /* 0x000fc60000000000 */
[----:B------:R-:W-:Y:S05]  /*14590*/  BRA.DIV UR4, `(.L_x_4540) ;  /* 0x0000001604407947 */ /* 0x000fea000b800000 */
[----:B------:R-:W-:-:S13]  /*145a0*/  ELECT P6, URZ, PT ;  /* 0x00000000003f782f */ /* 0x000fda00038c0000 */
.L_x_4596:
[----:B------:R-:W-:Y:S05]  /*145b0*/  @!P6 BRA `(.L_x_4539) ;  /* 0x000000000084e947 */ /* 0x000fea0003800000 */
[----:B------:R-:W-:-:S06]  /*145c0*/  ULOP3.LUT UR4, UR36, 0x2, URZ, 0xfc, !UPT ;  /* 0x0000000224047892 */ /* 0x000fcc000f8efc3f */
[----:B--2---:R-:W-:-:S05]  /*145d0*/  IMAD.U32 R2, RZ, RZ, UR4 ;  /* 0x00000004ff027e24 */ /* 0x004fca000f8e00ff */
[----:B------:R-:W-:-:S13]  /*145e0*/  ISETP.NE.AND P2, PT, R2, 0x3, PT ;  /* 0x000000030200780c */ /* 0x000fda0003f45270 */
[----:B------:R-:W-:Y:S05]  /*145f0*/  @!P2 BRA `(.L_x_4541) ;  /* 0x000000000004a947 */ /* 0x000fea0003800000 */
[----:B------:R-:W-:Y:S01]  /*14600*/  BPT.TRAP 0x1 ;  /* 0x000000040000795c */ /* 0x000fe20000300000 */
.L_x_4541:
        /* <DEDUP_REMOVED lines=14> */
.L_x_4597:
[----:B------:R-:W2:Y:S02]  /*146f0*/  SYNCS.PHASECHK.TRANS64.TRYWAIT P0, [R7+URZ], R2 ;  /* 0x00000002070075a7 */ /* 0x000ea4000800017f */
[----:B--2---:R-:W-:Y:S05]  /*14700*/  @!P0 BRA `(.L_x_4543) ;  /* 0x0000001400188947 */ /* 0x004fea0003800000 */
.L_x_4598:
[----:B------:R-:W-:Y:S05]  /*14710*/  @!P2 BRA `(.L_x_4544) ;  /* 0x000000000004a947 */ /* 0x000fea0003800000 */
[----:B------:R-:W-:Y:S01]  /*14720*/  BPT.TRAP 0x1 ;  /* 0x000000040000795c */ /* 0x000fe20000300000 */
.L_x_4544:
[----:B------:R-:W3:Y:S01]  /*14730*/  LDL.LU R4, [R1] ;  /* 0x0000000001047983 */ /* 0x000ee20000300800 */
[----:B------:R-:W-:-:S04]  /*14740*/  VIADD R0, R0, 0x28c60 ;  /* 0x00028c6000007836 */ /* 0x000fc80000000000 */
[----:B---3--:R-:W-:-:S04]  /*14750*/  IMAD R4, R4, 0x8, R0 ;  /* 0x0000000804047824 */ /* 0x008fc800078e0200 */
[----:B------:R-:W3:Y:S02]  /*14760*/  SYNCS.PHASECHK.TRANS64.TRYWAIT P0, [R4+URZ], R5 ;  /* 0x00000005040075a7 */ /* 0x000ee4000800017f */
[----:B---3--:R-:W-:Y:S05]  /*14770*/  @!P0 BRA `(.L_x_4545) ;  /* 0x0000001400108947 */ /* 0x008fea0003800000 */
.L_x_4599:
[----:B------:R-:W-:-:S07]  /*14780*/  IMAD R3, R3, 0x8, R0 ;  /* 0x0000000803037824 */ /* 0x000fce00078e0200 */
.L_x_4546:
[----:B----4-:R4:W0:Y:S02]  /*14790*/  SYNCS.PHASECHK.TRANS64.TRYWAIT P0, [R3+URZ], R2 ;  /* 0x00000002030075a7 */ /* 0x010824000800017f */
[----:B0-----:R-:W-:Y:S05]  /*147a0*/  @!P0 NANOSLEEP.SYNCS 0x989680 ;  /* 0x009896800000895d */ /* 0x001fea0003900000 */
[----:B------:R-:W0:Y:S02]  /*147b0*/  @!P0 SYNCS.PHASECHK.TRANS64 P0, [R3+URZ], R2 ;  /* 0x00000002030085a7 */ /* 0x000e24000800007f */
[----:B0-----:R-:W-:Y:S05]  /*147c0*/  @!P0 BRA `(.L_x_4546) ;  /* 0xfffffffc00f08947 */ /* 0x001fea000383ffff */
.L_x_4539:
[----:B------:R-:W-:Y:S05]  /*147d0*/  BSYNC B0 ;  /* 0x0000000000007941 */ /* 0x000fea0003800000 */
.L_x_4538:
[----:B------:R-:W-:Y:S05]  /*147e0*/  EXIT ;  /* 0x000000000000794d */ /* 0x000fea0003800000 */
.L_x_4358:
[----:B0-----:R-:W-:-:S04]  /*147f0*/  IMAD.U32 R3, RZ, RZ, UR22 ;  /* 0x00000016ff037e24 */ /* 0x001fc8000f8e00ff */
[----:B------:R0:W1:Y:S03]  /*14800*/  SYNCS.PHASECHK.TRANS64.TRYWAIT P1, [R3+URZ+0x28c50], R0 ;  /* 0x028c5000030075a7 */ /* 0x000066000802017f */
[----:B-1----:R-:W-:Y:S05]  /*14810*/  @!P1 NANOSLEEP.SYNCS 0x989680 ;  /* 0x009896800000995d */ /* 0x002fea0003900000 */
[----:B------:R-:W1:Y:S02]  /*14820*/  @!P1 SYNCS.PHASECHK.TRANS64 P1, [R3+URZ+0x28c50], R0 ;  /* 0x028c5000030095a7 */ /* 0x000e64000802007f */
[----:B-1----:R-:W-:Y:S05]  /*14830*/  @!P1 BRA `(.L_x_4358) ;  /* 0xfffffffc00ec9947 */ /* 0x002fea000383ffff */
[----:B------:R-:W-:Y:S05]  /*14840*/  BRA `(.L_x_4547) ;  /* 0xfffffed400307947 */ /* 0x000fea000383ffff */
.L_x_4363:
[----:B-1----:R-:W-:-:S04]  /*14850*/  IMAD.U32 R6, RZ, RZ, UR20 ;  /* 0x00000014ff067e24 */ /* 0x002fc8000f8e00ff */
[----:B------:R1:W2:Y:S03]  /*14860*/  SYNCS.PHASECHK.TRANS64.TRYWAIT P1, [R6+URZ+0x28c50], R3 ;  /* 0x028c5003060075a7 */ /* 0x0002a6000802017f */
[----:B--2---:R-:W-:Y:S05]  /*14870*/  @!P1 NANOSLEEP.SYNCS 0x989680 ;  /* 0x009896800000995d */ /* 0x004fea0003900000 */
[----:B------:R-:W2:Y:S02]  /*14880*/  @!P1 SYNCS.PHASECHK.TRANS64 P1, [R6+URZ+0x28c50], R3 ;  /* 0x028c5003060095a7 */ /* 0x000ea4000802007f */
[----:B--2---:R-:W-:Y:S05]  /*14890*/  @!P1 BRA `(.L_x_4363) ;  /* 0xfffffffc00ec9947 */ /* 0x004fea000383ffff */
[----:B------:R-:W-:Y:S05]  /*148a0*/  BRA `(.L_x_4362) ;  /* 0xfffffee0002c7947 */ /* 0x000fea000383ffff */
.L_x_4372:
[----:B0-----:R-:W-:-:S04]  /*148b0*/  IMAD.U32 R3, RZ, RZ, UR38 ;  /* 0x00000026ff037e24 */ /* 0x001fc8000f8e00ff */
[----:B------:R0:W1:Y:S03]  /*148c0*/  SYNCS.PHASECHK.TRANS64.TRYWAIT P0, [R3+URZ+0x28c00], R0 ;  /* 0x028c0000030075a7 */ /* 0x000066000800017f */
[----:B-1----:R-:W-:Y:S05]  /*148d0*/  @!P0 NANOSLEEP.SYNCS 0x989680 ;  /* 0x009896800000895d */ /* 0x002fea0003900000 */
[----:B------:R-:W1:Y:S02]  /*148e0*/  @!P0 SYNCS.PHASECHK.TRANS64 P0, [R3+URZ+0x28c00], R0 ;  /* 0x028c0000030085a7 */ /* 0x000e64000800007f */
[----:B-1----:R-:W-:Y:S05]  /*148f0*/  @!P0 BRA `(.L_x_4372) ;  /* 0xfffffffc00ec8947 */ /* 0x002fea000383ffff */
[----:B------:R-:W-:Y:S05]  /*14900*/  BRA `(.L_x_4548) ;  /* 0xfffffef4004c7947 */ /* 0x000fea000383ffff */
.L_x_4376:
[----:B--2---:R2:W3:Y:S02]  /*14910*/  SYNCS.PHASECHK.TRANS64.TRYWAIT P0, [R10+URZ+0x28c30], R11 ;  /* 0x028c300b0a0075a7 */ /* 0x0044e4000800017f */
[----:B---3--:R-:W-:Y:S05]  /*14920*/  @!P0 NANOSLEEP.SYNCS 0x989680 ;  /* 0x009896800000895d */ /* 0x008fea0003900000 */
[----:B------:R-:W3:Y:S02]  /*14930*/  @!P0 SYNCS.PHASECHK.TRANS64 P0, [R10+URZ+0x28c30], R11 ;  /* 0x028c300b0a0085a7 */ /* 0x000ee4000800007f */
[----:B---3--:R-:W-:Y:S05]  /*14940*/  @!P0 BRA `(.L_x_4376) ;  /* 0xfffffffc00f08947 */ /* 0x008fea000383ffff */
[----:B------:R-:W-:Y:S05]  /*14950*/  BRA `(.L_x_4375) ;  /* 0xfffffef400647947 */ /* 0x000fea000383ffff */
.L_x_4388:
[----:B----4-:R4:W0:Y:S02]  /*14960*/  SYNCS.PHASECHK.TRANS64.TRYWAIT P0, [R10+URZ+0x28c50], R11 ;  /* 0x028c500b0a0075a7 */ /* 0x010824000800017f */
[----:B0-----:R-:W-:Y:S05]  /*14970*/  @!P0 NANOSLEEP.SYNCS 0x989680 ;  /* 0x009896800000895d */ /* 0x001fea0003900000 */
[----:B------:R-:W0:Y:S02]  /*14980*/  @!P0 SYNCS.PHASECHK.TRANS64 P0, [R10+URZ+0x28c50], R11 ;  /* 0x028c500b0a0085a7 */ /* 0x000e24000800007f */
[----:B0-----:R-:W-:Y:S05]  /*14990*/  @!P0 BRA `(.L_x_4388) ;  /* 0xfffffffc00f08947 */ /* 0x001fea000383ffff */
[----:B------:R-:W-:Y:S05]  /*149a0*/  BRA `(.L_x_4387) ;  /* 0xffffff1000587947 */ /* 0x000fea000383ffff */
.L_x_4396:
[----:B--2---:R-:W-:-:S04]  /*149b0*/  IMAD.U32 R9, RZ, RZ, UR26 ;  /* 0x0000001aff097e24 */ /* 0x004fc8000f8e00ff */
[----:B------:R2:W3:Y:S03]  /*149c0*/  SYNCS.PHASECHK.TRANS64.TRYWAIT P0, [R9+URZ+0x28c30], R12 ;  /* 0x028c300c090075a7 */ /* 0x0004e6000800017f */
[----:B---3--:R-:W-:Y:S05]  /*149d0*/  @!P0 NANOSLEEP.SYNCS 0x989680 ;  /* 0x009896800000895d */ /* 0x008fea0003900000 */
[----:B------:R-:W3:Y:S02]  /*149e0*/  @!P0 SYNCS.PHASECHK.TRANS64 P0, [R9+URZ+0x28c30], R12 ;  /* 0x028c300c090085a7 */ /* 0x000ee4000800007f */
[----:B---3--:R-:W-:Y:S05]  /*149f0*/  @!P0 BRA `(.L_x_4396) ;  /* 0xfffffffc00ec8947 */ /* 0x008fea000383ffff */
[----:B------:R-:W-:Y:S05]  /*14a00*/  BRA `(.L_x_4395) ;  /* 0xffffff1400947947 */ /* 0x000fea000383ffff */
.L_x_4408:
[----:B-1----:R1:W2:Y:S02]  /*14a10*/  SYNCS.PHASECHK.TRANS64.TRYWAIT P0, [R21+URZ+0x28c50], R12 ;  /* 0x028c500c150075a7 */ /* 0x0022a4000800017f */
[----:B--2---:R-:W-:Y:S05]  /*14a20*/  @!P0 NANOSLEEP.SYNCS 0x989680 ;  /* 0x009896800000895d */ /* 0x004fea0003900000 */
[----:B------:R-:W2:Y:S02]  /*14a30*/  @!P0 SYNCS.PHASECHK.TRANS64 P0, [R21+URZ+0x28c50], R12 ;  /* 0x028c500c150085a7 */ /* 0x000ea4000800007f */
[----:B--2---:R-:W-:Y:S05]  /*14a40*/  @!P0 BRA `(.L_x_4408) ;  /* 0xfffffffc00f08947 */ /* 0x004fea000383ffff */
[----:B------:R-:W-:Y:S05]  /*14a50*/  BRA `(.L_x_4407) ;  /* 0xffffff3400407947 */ /* 0x000fea000383ffff */
.L_x_4417:
[----:B--2---:R-:W-:-:S04]  /*14a60*/  IMAD.U32 R4, RZ, RZ, UR22 ;  /* 0x00000016ff047e24 */ /* 0x004fc8000f8e00ff */
[----:B------:R2:W4:Y:S03]  /*14a70*/  SYNCS.PHASECHK.TRANS64.TRYWAIT P1, [R4+URZ+0x28c30], R9 ;  /* 0x028c3009040075a7 */ /* 0x000526000802017f */
[----:B----4-:R-:W-:Y:S05]  /*14a80*/  @!P1 NANOSLEEP.SYNCS 0x989680 ;  /* 0x009896800000995d */ /* 0x010fea0003900000 */
[----:B------:R-:W4:Y:S02]  /*14a90*/  @!P1 SYNCS.PHASECHK.TRANS64 P1, [R4+URZ+0x28c30], R9 ;  /* 0x028c3009040095a7 */ /* 0x000f24000802007f */
[----:B----4-:R-:W-:Y:S05]  /*14aa0*/  @!P1 BRA `(.L_x_4417) ;  /* 0xfffffffc00ec9947 */ /* 0x010fea000383ffff */
[----:B------:R-:W-:Y:S05]  /*14ab0*/  BRA `(.L_x_4416) ;  /* 0xffffff3800a87947 */ /* 0x000fea000383ffff */
.L_x_4421:
[----:B---3--:R3:W4:Y:S02]  /*14ac0*/  SYNCS.PHASECHK.TRANS64.TRYWAIT P1, [R170+URZ+0x28c50], R9 ;  /* 0x028c5009aa0075a7 */ /* 0x008724000802017f */
[----:B----4-:R-:W-:Y:S05]  /*14ad0*/  @!P1 NANOSLEEP.SYNCS 0x989680 ;  /* 0x009896800000995d */ /* 0x010fea0003900000 */
[----:B------:R-:W4:Y:S02]  /*14ae0*/  @!P1 SYNCS.PHASECHK.TRANS64 P1, [R170+URZ+0x28c50], R9 ;  /* 0x028c5009aa0095a7 */ /* 0x000f24000802007f */
[----:B----4-:R-:W-:Y:S05]  /*14af0*/  @!P1 BRA `(.L_x_4421) ;  /* 0xfffffffc00f09947 */ /* 0x010fea000383ffff */
[----:B------:R-:W-:Y:S05]  /*14b00*/  BRA `(.L_x_4420) ;  /* 0xffffff4c00cc7947 */ /* 0x000fea000383ffff */
.L_x_4427:
[----:B-1----:R-:W-:-:S04]  /*14b10*/  MOV R7, UR25 ;  /* 0x0000001900077c02 */ /* 0x002fc80008000f00 */
[----:B------:R1:W0:Y:S03]  /*14b20*/  SYNCS.PHASECHK.TRANS64.TRYWAIT P0, [R7+URZ+0x28c30], R8 ;  /* 0x028c3008070075a7 */ /* 0x000226000800017f */
[----:B0-----:R-:W-:Y:S05]  /*14b30*/  @!P0 NANOSLEEP.SYNCS 0x989680 ;  /* 0x009896800000895d */ /* 0x001fea0003900000 */
[----:B------:R-:W0:Y:S02]  /*14b40*/  @!P0 SYNCS.PHASECHK.TRANS64 P0, [R7+URZ+0x28c30], R8 ;  /* 0x028c3008070085a7 */ /* 0x000e24000800007f */
[----:B0-----:R-:W-:Y:S05]  /*14b50*/  @!P0 BRA `(.L_x_4427) ;  /* 0xfffffffc00ec8947 */ /* 0x001fea000383ffff */
[----:B------:R-:W-:Y:S05]  /*14b60*/  BRA `(.L_x_4426) ;  /* 0xffffff5000c47947 */ /* 0x000fea000383ffff */
.L_x_4439:
[----:B-1----:R1:W2:Y:S02]  /*14b70*/  SYNCS.PHASECHK.TRANS64.TRYWAIT P0, [R15+URZ+0x28c50], R8 ;  /* 0x028c50080f0075a7 */ /* 0x0022a4000800017f */
[----:B--2---:R-:W-:Y:S05]  /*14b80*/  @!P0 NANOSLEEP.SYNCS 0x989680 ;  /* 0x009896800000895d */ /* 0x004fea0003900000 */
[----:B------:R-:W2:Y:S02]  /*14b90*/  @!P0 SYNCS.PHASECHK.TRANS64 P0, [R15+URZ+0x28c50], R8 ;  /* 0x028c50080f0085a7 */ /* 0x000ea4000800007f */
[----:B--2---:R-:W-:Y:S05]  /*14ba0*/  @!P0 BRA `(.L_x_4439) ;  /* 0xfffffffc00f08947 */ /* 0x004fea000383ffff */
[----:B------:R-:W-:Y:S05]  /*14bb0*/  BRA `(.L_x_4438) ;  /* 0xffffff7000747947 */ /* 0x000fea000383ffff */
.L_x_4480:
        /* <DEDUP_REMOVED lines=11> */
.L_x_4550:
[----:B------:R-:W-:Y:S05]  /*14c70*/  BSYNC B0 ;  /* 0x0000000000007941 */ /* 0x000fea0003800000 */
.L_x_4549:
[----:B------:R-:W-:Y:S05]  /*14c80*/  BRA `(.L_x_4551) ;  /* 0xffffffc000ec7947 */ /* 0x000fea000383ffff */
.L_x_4481:
[----:B------:R-:W-:Y:S01]  /*14c90*/  BSSY B0, `(.L_x_4552) ;  /* 0x0000006000007945 */ /* 0x000fe20003800000 */
[----:B------:R-:W-:-:S07]  /*14ca0*/  IMAD.MOV.U32 R15, RZ, RZ, -0x1 ;  /* 0xffffffffff0f7424 */ /* 0x000fce00078e00ff */
[----:B0-----:R-:W-:Y:S05]  /*14cb0*/  WARPSYNC.COLLECTIVE R15, `(.L_x_4553) ;  /* 0x000000000f0c7348 */ /* 0x001fea0003c00000 */
[----:B------:R-:W-:Y:S02]  /*14cc0*/  ELECT P6, UR62, PT ;  /* 0x00000000003e782f */ /* 0x000fe400038c0000 */
[----:B------:R-:W-:Y:S01]  /*14cd0*/  MOV R14, UR62 ;  /* 0x0000003e000e7c02 */ /* 0x000fe20008000f00 */
[----:B0-----:R-:W-:Y:S10]  /*14ce0*/  ENDCOLLECTIVE ;  /* 0x000000000000791b */ /* 0x001ff40003800000 */
.L_x_4553:
[----:B------:R-:W-:Y:S05]  /*14cf0*/  BSYNC B0 ;  /* 0x0000000000007941 */ /* 0x000fea0003800000 */
.L_x_4552:
[----:B------:R-:W-:Y:S05]  /*14d00*/  BRA `(.L_x_4554) ;  /* 0xffffffc000dc7947 */ /* 0x000fea000383ffff */
.L_x_4484:
[----:B-1----:R1:W2:Y:S02]  /*14d10*/  SYNCS.PHASECHK.TRANS64.TRYWAIT P0, [R9+URZ+0x28c40], R10 ;  /* 0x028c400a090075a7 */ /* 0x0022a4000800017f */
[----:B--2---:R-:W-:Y:S05]  /*14d20*/  @!P0 NANOSLEEP.SYNCS 0x989680 ;  /* 0x009896800000895d */ /* 0x004fea0003900000 */
[----:B------:R-:W2:Y:S02]  /*14d30*/  @!P0 SYNCS.PHASECHK.TRANS64 P0, [R9+URZ+0x28c40], R10 ;  /* 0x028c400a090085a7 */ /* 0x000ea4000800007f */
[----:B--2---:R-:W-:Y:S05]  /*14d40*/  @!P0 BRA `(.L_x_4484) ;  /* 0xfffffffc00f08947 */ /* 0x004fea000383ffff */
[----:B------:R-:W-:Y:S05]  /*14d50*/  BRA `(.L_x_4555) ;  /* 0xffffffc400447947 */ /* 0x000fea000383ffff */
.L_x_4487:
        /* <DEDUP_REMOVED lines=8> */
.L_x_4490:
[----:B-1----:R1:W2:Y:S02]  /*14de0*/  SYNCS.PHASECHK.TRANS64.TRYWAIT P0, [R6+URZ+0x28c60], R9 ;  /* 0x028c6009060075a7 */ /* 0x0022a4000800017f */
[----:B--2---:R-:W-:Y:S05]  /*14df0*/  @!P0 NANOSLEEP.SYNCS 0x989680 ;  /* 0x009896800000895d */ /* 0x004fea0003900000 */
[----:B------:R-:W2:Y:S02]  /*14e00*/  @!P0 SYNCS.PHASECHK.TRANS64 P0, [R6+URZ+0x28c60], R9 ;  /* 0x028c6009060085a7 */ /* 0x000ea4000800007f */
[----:B--2---:R-:W-:Y:S05]  /*14e10*/  @!P0 BRA `(.L_x_4490) ;  /* 0xfffffffc00f08947 */ /* 0x004fea000383ffff */
[----:B------:R-:W-:Y:S05]  /*14e20*/  BRA `(.L_x_4557) ;  /* 0xffffffc8003c7947 */ /* 0x000fea000383ffff */
.L_x_4499:
[----:B-1----:R1:W2:Y:S02]  /*14e30*/  SYNCS.PHASECHK.TRANS64.TRYWAIT P0, [R2+URZ+0x28c40], R3 ;  /* 0x028c4003020075a7 */ /* 0x0022a4000800017f */
[----:B--2---:R-:W-:Y:S05]  /*14e40*/  @!P0 NANOSLEEP.SYNCS 0x989680 ;  /* 0x009896800000895d */ /* 0x004fea0003900000 */
[----:B------:R-:W2:Y:S02]  /*14e50*/  @!P0 SYNCS.PHASECHK.TRANS64 P0, [R2+URZ+0x28c40], R3 ;  /* 0x028c4003020085a7 */ /* 0x000ea4000800007f */
[----:B--2---:R-:W-:Y:S05]  /*14e60*/  @!P0 BRA `(.L_x_4499) ;  /* 0xfffffffc00f08947 */ /* 0x004fea000383ffff */
[----:B------:R-:W-:Y:S05]  /*14e70*/  BRA `(.L_x_4558) ;  /* 0xffffffd000107947 */ /* 0x000fea000383ffff */
.L_x_4501:
[----:B--2---:R2:W3:Y:S02]  /*14e80*/  SYNCS.PHASECHK.TRANS64.TRYWAIT P0, [R2+URZ+0x28c60], R3 ;  /* 0x028c6003020075a7 */ /* 0x0044e4000800017f */
[----:B---3--:R-:W-:Y:S05]  /*14e90*/  @!P0 NANOSLEEP.SYNCS 0x989680 ;  /* 0x009896800000895d */ /* 0x008fea0003900000 */
[----:B------:R-:W3:Y:S02]  /*14ea0*/  @!P0 SYNCS.PHASECHK.TRANS64 P0, [R2+URZ+0x28c60], R3 ;  /* 0x028c6003020085a7 */ /* 0x000ee4000800007f */
[----:B---3--:R-:W-:Y:S05]  /*14eb0*/  @!P0 BRA `(.L_x_4501) ;  /* 0xfffffffc00f08947 */ /* 0x008fea000383ffff */
[----:B------:R-:W-:Y:S05]  /*14ec0*/  BRA `(.L_x_4559) ;  /* 0xffffffd000807947 */ /* 0x000fea000383ffff */
.L_x_4506:
[----:B--2---:R2:W3:Y:S02]  /*14ed0*/  SYNCS.PHASECHK.TRANS64.TRYWAIT P0, [R2+URZ+0x28c40], R3 ;  /* 0x028c4003020075a7 */ /* 0x0044e4000800017f */
[----:B---3--:R-:W-:Y:S05]  /*14ee0*/  @!P0 NANOSLEEP.SYNCS 0x989680 ;  /* 0x009896800000895d */ /* 0x008fea0003900000 */
[----:B------:R-:W3:Y:S02]  /*14ef0*/  @!P0 SYNCS.PHASECHK.TRANS64 P0, [R2+URZ+0x28c40], R3 ;  /* 0x028c4003020085a7 */ /* 0x000ee4000800007f */
[----:B---3--:R-:W-:Y:S05]  /*14f00*/  @!P0 BRA `(.L_x_4506) ;  /* 0xfffffffc00f08947 */ /* 0x008fea000383ffff */
[----:B------:R-:W-:Y:S05]  /*14f10*/  BRA `(.L_x_4560) ;  /* 0xffffffd800247947 */ /* 0x000fea000383ffff */
.L_x_4508:
[----:B0-----:R0:W1:Y:S02]  /*14f20*/  SYNCS.PHASECHK.TRANS64.TRYWAIT P1, [R2+URZ+0x28c60], R3 ;  /* 0x028c6003020075a7 */ /* 0x001064000802017f */
[----:B-1----:R-:W-:Y:S05]  /*14f30*/  @!P1 NANOSLEEP.SYNCS 0x989680 ;  /* 0x009896800000995d */ /* 0x002fea0003900000 */
[----:B------:R-:W1:Y:S02]  /*14f40*/  @!P1 SYNCS.PHASECHK.TRANS64 P1, [R2+URZ+0x28c60], R3 ;  /* 0x028c6003020095a7 */ /* 0x000e64000802007f */
[----:B-1----:R-:W-:Y:S05]  /*14f50*/  @!P1 BRA `(.L_x_4508) ;  /* 0xfffffffc00f09947 */ /* 0x002fea000383ffff */
[----:B------:R-:W-:Y:S05]  /*14f60*/  BRA `(.L_x_4561) ;  /* 0xffffffd800907947 */ /* 0x000fea000383ffff */
.L_x_4513:
[----:B---3--:R3:W4:Y:S02]  /*14f70*/  SYNCS.PHASECHK.TRANS64.TRYWAIT P0, [R2+URZ+0x28c40], R3 ;  /* 0x028c4003020075a7 */ /* 0x008724000800017f */
[----:B----4-:R-:W-:Y:S05]  /*14f80*/  @!P0 NANOSLEEP.SYNCS 0x989680 ;  /* 0x009896800000895d */ /* 0x010fea0003900000 */
[----:B------:R-:W4:Y:S02]  /*14f90*/  @!P0 SYNCS.PHASECHK.TRANS64 P0, [R2+URZ+0x28c40], R3 ;  /* 0x028c4003020085a7 */ /* 0x000f24000800007f */
[----:B----4-:R-:W-:Y:S05]  /*14fa0*/  @!P0 BRA `(.L_x_4513) ;  /* 0xfffffffc00f08947 */ /* 0x010fea000383ffff */
[----:B------:R-:W-:Y:S05]  /*14fb0*/  BRA `(.L_x_4562) ;  /* 0xffffffe000107947 */ /* 0x000fea000383ffff */
.L_x_4515:
[----:B0-----:R0:W1:Y:S02]  /*14fc0*/  SYNCS.PHASECHK.TRANS64.TRYWAIT P1, [R2+URZ+0x28c60], R3 ;  /* 0x028c6003020075a7 */ /* 0x001064000802017f */
[----:B-1----:R-:W-:Y:S05]  /*14fd0*/  @!P1 NANOSLEEP.SYNCS 0x989680 ;  /* 0x009896800000995d */ /* 0x002fea0003900000 */
[----:B------:R-:W1:Y:S02]  /*14fe0*/  @!P1 SYNCS.PHASECHK.TRANS64 P1, [R2+URZ+0x28c60], R3 ;  /* 0x028c6003020095a7 */ /* 0x000e64000802007f */
[----:B-1----:R-:W-:Y:S05]  /*14ff0*/  @!P1 BRA `(.L_x_4515) ;  /* 0xfffffffc00f09947 */ /* 0x002fea000383ffff */
[----:B------:R-:W-:Y:S05]  /*15000*/  BRA `(.L_x_4563) ;  /* 0xffffffe000807947 */ /* 0x000fea000383ffff */
.L_x_4520:
[----:B------:R-:W-:Y:S01]  /*15010*/  BSSY B0, `(.L_x_4564) ;  /* 0x0000008000007945 */ /* 0x000fe20003800000 */
[----:B0-----:R-:W-:Y:S02]  /*15020*/  IMAD.MOV.U32 R13, RZ, RZ, R16 ;  /* 0x000000ffff0d7224 */ /* 0x001fe400078e0010 */
[----:B-1----:R-:W-:Y:S02]  /*15030*/  IMAD.MOV.U32 R12, RZ, RZ, RZ ;  /* 0x000000ffff0c7224 */ /* 0x002fe400078e00ff */
[----:B------:R-:W-:Y:S02]  /*15040*/  IMAD.MOV.U32 R11, RZ, RZ, 0x1f ;  /* 0x0000001fff0b7424 */ /* 0x000fe400078e00ff */
[----:B------:R-:W-:-:S07]  /*15050*/  IMAD.MOV.U32 R15, RZ, RZ, -0x1 ;  /* 0xffffffffff0f7424 */ /* 0x000fce00078e00ff */
[----:B--2---:R-:W-:Y:S05]  /*15060*/  WARPSYNC.COLLECTIVE R15, `(.L_x_4565) ;  /* 0x000000000f087348 */ /* 0x004fea0003c00000 */
[----:B------:R0:W1:Y:S02]  /*15070*/  SHFL.IDX P6, R14, R13, R12, R11 ;  /* 0x0000000c0d0e7389 */ /* 0x00006400000c000b */
[----:B012---:R-:W-:Y:S01]  /*15080*/  ENDCOLLECTIVE ;  /* 0x000000000000791b */ /* 0x007fe20003800000 */
.L_x_4565:
[----:B------:R-:W-:Y:S05]  /*15090*/  BSYNC B0 ;  /* 0x0000000000007941 */ /* 0x000fea0003800000 */
.L_x_4564:
        /* <DEDUP_REMOVED lines=8> */
.L_x_4566:
[----:B------:R-:W-:Y:S01]  /*15120*/  MOV R7, R14 ;  /* 0x0000000e00077202 */ /* 0x000fe20000000f00 */
[----:B------:R-:W-:Y:S06]  /*15130*/  BRA `(.L_x_4567) ;  /* 0xffffffe400c47947 */ /* 0x000fec000383ffff */
.L_x_4523:
        /* <DEDUP_REMOVED lines=8> */
.L_x_4569:
[----:B------:R-:W-:Y:S05]  /*151c0*/  BSYNC B0 ;  /* 0x0000000000007941 */ /* 0x000fea0003800000 */
.L_x_4568:
        /* <DEDUP_REMOVED lines=10> */
.L_x_4570:
        /* <DEDUP_REMOVED lines=8> */
.L_x_4571:
        /* <DEDUP_REMOVED lines=8> */
.L_x_4572:
        /* <DEDUP_REMOVED lines=8> */
.L_x_4573:
        /* <DEDUP_REMOVED lines=8> */
.L_x_4574:
[----:B------:R-:W-:Y:S05]  /*15470*/  BRA `(.L_x_4575) ;  /* 0xffffffe400887947 */ /* 0x000fea000383ffff */
.L_x_4528:
[----:B------:R-:W-:Y:S01]  /*15480*/  BSSY B0, `(.L_x_4576) ;  /* 0x0000008000007945 */ /* 0x000fe20003800000 */
[----:B-----5:R-:W-:Y:S02]  /*15490*/  IMAD.MOV.U32 R13, RZ, RZ, R17 ;  /* 0x000000ffff0d7224 */ /* 0x020fe400078e0011 */
[----:B------:R-:W-:Y:S02]  /*154a0*/  IMAD.MOV.U32 R12, RZ, RZ, 0x1 ;  /* 0x00000001ff0c7424 */ /* 0x000fe400078e00ff */
[----:B------:R-:W-:Y:S02]  /*154b0*/  IMAD.MOV.U32 R11, RZ, RZ, RZ ;  /* 0x000000ffff0b7224 */ /* 0x000fe400078e00ff */
[----:B------:R-:W-:-:S07]  /*154c0*/  IMAD.MOV.U32 R15, RZ, RZ, -0x1 ;  /* 0xffffffffff0f7424 */ /* 0x000fce00078e00ff */
[----:B01-3--:R-:W-:Y:S05]  /*154d0*/  WARPSYNC.COLLECTIVE R15, `(.L_x_4577) ;  /* 0x000000000f087348 */ /* 0x00bfea0003c00000 */
[----:B------:R2:W4:Y:S02]  /*154e0*/  SHFL.UP P6, R14, R13, R12, R11 ;  /* 0x0400000c0d0e7389 */ /* 0x00052400000c000b */
[----:B01234-:R-:W-:Y:S01]  /*154f0*/  ENDCOLLECTIVE ;  /* 0x000000000000791b */ /* 0x01ffe20003800000 */
.L_x_4577:
[----:B------:R-:W-:Y:S05]  /*15500*/  BSYNC B0 ;  /* 0x0000000000007941 */ /* 0x000fea0003800000 */
.L_x_4576:
        /* <DEDUP_REMOVED lines=10> */
.L_x_4578:
        /* <DEDUP_REMOVED lines=8> */
.L_x_4579:
        /* <DEDUP_REMOVED lines=8> */
.L_x_4580:
        /* <DEDUP_REMOVED lines=8> */
.L_x_4581:
        /* <DEDUP_REMOVED lines=8> */
.L_x_4582:
[----:B------:R-:W-:Y:S05]  /*157b0*/  BRA `(.L_x_4583) ;  /* 0xffffffe4006c7947 */ /* 0x000fea000383ffff */
.L_x_4530:
[----:B------:R-:W-:Y:S01]  /*157c0*/  BSSY B0, `(.L_x_4584) ;  /* 0x0000006000007945 */ /* 0x000fe20003800000 */
[----:B------:R-:W-:Y:S01]  /*157d0*/  PLOP3.LUT P6, PT, P6, PT, PT, 0x8, 0x0 ;  /* 0x000000000000781c */ /* 0x000fe200037ce170 */
[----:B------:R-:W-:-:S12]  /*157e0*/  IMAD.MOV.U32 R15, RZ, RZ, -0x1 ;  /* 0xffffffffff0f7424 */ /* 0x000fd800078e00ff */
[----:B0-----:R-:W-:Y:S05]  /*157f0*/  WARPSYNC.COLLECTIVE R15, `(.L_x_4585) ;  /* 0x000000000f087348 */ /* 0x001fea0003c00000 */
[----:B------:R-:W-:Y:S01]  /*15800*/  VOTE.ANY R14, PT, P6 ;  /* 0x00000000000e7806 */ /* 0x000fe200030e0100 */
[----:B0-----:R-:W-:Y:S06]  /*15810*/  ENDCOLLECTIVE ;  /* 0x000000000000791b */ /* 0x001fec0003800000 */
.L_x_4585:
[----:B------:R-:W-:Y:S05]  /*15820*/  BSYNC B0 ;  /* 0x0000000000007941 */ /* 0x000fea0003800000 */
.L_x_4584:
[----:B------:R-:W-:Y:S01]  /*15830*/  IMAD.MOV.U32 R3, RZ, RZ, R14 ;  /* 0x000000ffff037224 */ /* 0x000fe200078e000e */
[----:B------:R-:W-:Y:S01]  /*15840*/  MOV R13, R17 ;  /* 0x00000011000d7202 */ /* 0x000fe20000000f00 */
[----:B------:R-:W-:Y:S02]  /*15850*/  IMAD.MOV.U32 R11, RZ, RZ, 0x1f ;  /* 0x0000001fff0b7424 */ /* 0x000fe400078e00ff */
[----:B------:R-:W0:Y:S01]  /*15860*/  POPC R6, R3 ;  /* 0x0000000300067309 */ /* 0x000e220000000000 */
[----:B------:R-:W-:Y:S02]  /*15870*/  IMAD.MOV.U32 R15, RZ, RZ, -0x1 ;  /* 0xffffffffff0f7424 */ /* 0x000fe400078e00ff */
[----:B0-----:R-:W-:-:S07]  /*15880*/  IMAD.MOV.U32 R12, RZ, RZ, R6 ;  /* 0x000000ffff0c7224 */ /* 0x001fce00078e0006 */
[----:B------:R-:W-:Y:S05]  /*15890*/  WARPSYNC.COLLECTIVE R15, `(.L_x_4586) ;  /* 0x000000000f087348 */ /* 0x000fea0003c00000 */
[----:B------:R0:W1:Y:S02]  /*158a0*/  SHFL.IDX P6, R14, R13, R12, R11 ;  /* 0x0000000c0d0e7389 */ /* 0x00006400000c000b */
[----:B01----:R-:W-:Y:S01]  /*158b0*/  ENDCOLLECTIVE ;  /* 0x000000000000791b */ /* 0x003fe20003800000 */
.L_x_4586:
[----:B------:R-:W-:Y:S01]  /*158c0*/  IMAD.MOV.U32 R17, RZ, RZ, R14 ;  /* 0x000000ffff117224 */ /* 0x000fe200078e000e */
[----:B------:R-:W-:Y:S06]  /*158d0*/  BRA `(.L_x_4587) ;  /* 0xffffffe4005c7947 */ /* 0x000fec000383ffff */
.L_x_4532:
[----:B------:R-:W-:Y:S01]  /*158e0*/  BSSY B0, `(.L_x_4588) ;  /* 0x0000007000007945 */ /* 0x000fe20003800000 */
[----:B------:R-:W-:Y:S02]  /*158f0*/  IMAD.MOV.U32 R13, RZ, RZ, R2 ;  /* 0x000000ffff0d7224 */ /* 0x000fe400078e0002 */
[----:B------:R-:W-:Y:S02]  /*15900*/  IMAD.MOV.U32 R11, RZ, RZ, 0x1f ;  /* 0x0000001fff0b7424 */ /* 0x000fe400078e00ff */
[----:B------:R-:W-:-:S07]  /*15910*/  IMAD.MOV.U32 R15, RZ, RZ, -0x1 ;  /* 0xffffffffff0f7424 */ /* 0x000fce00078e00ff */
[----:B012---:R-:W-:Y:S05]  /*15920*/  WARPSYNC.COLLECTIVE R15, `(.L_x_4589) ;  /* 0x000000000f087348 */ /* 0x007fea0003c00000 */
[----:B------:R3:W4:Y:S02]  /*15930*/  SHFL.IDX P6, R14, R13, R12, R11 ;  /* 0x0000000c0d0e7389 */ /* 0x00072400000c000b */
[----:B01234-:R-:W-:Y:S01]  /*15940*/  ENDCOLLECTIVE ;  /* 0x000000000000791b */ /* 0x01ffe20003800000 */
.L_x_4589:
[----:B------:R-:W-:Y:S05]  /*15950*/  BSYNC B0 ;  /* 0x0000000000007941 */ /* 0x000fea0003800000 */
.L_x_4588:
[----:B------:R-:W-:Y:S01]  /*15960*/  IMAD.MOV.U32 R7, RZ, RZ, R14 ;  /* 0x000000ffff077224 */ /* 0x000fe200078e000e */
[----:B------:R-:W-:Y:S06]  /*15970*/  BRA `(.L_x_4531) ;  /* 0xffffffe400507947 */ /* 0x000fec000383ffff */
.L_x_4536:
[----:B-1----:R1:W2:Y:S02]  /*15980*/  SYNCS.PHASECHK.TRANS64.TRYWAIT P0, [R0+URZ+0x28c20], R3 ;  /* 0x028c2003000075a7 */ /* 0x0022a4000800017f */
[----:B--2---:R-:W-:Y:S05]  /*15990*/  @!P0 NANOSLEEP.SYNCS 0x989680 ;  /* 0x009896800000895d */ /* 0x004fea0003900000 */
[----:B------:R-:W2:Y:S02]  /*159a0*/  @!P0 SYNCS.PHASECHK.TRANS64 P0, [R0+URZ+0x28c20], R3 ;  /* 0x028c2003000085a7 */ /* 0x000ea4000800007f */
[----:B--2---:R-:W-:Y:S05]  /*159b0*/  @!P0 BRA `(.L_x_4536) ;  /* 0xfffffffc00f08947 */ /* 0x004fea000383ffff */
[----:B------:R-:W-:Y:S05]  /*159c0*/  BRA `(.L_x_4590) ;  /* 0xffffffe800c47947 */ /* 0x000fea000383ffff */
.L_x_4537:
        /* <DEDUP_REMOVED lines=11> */
.L_x_4592:
[----:B------:R-:W-:Y:S05]  /*15a80*/  BSYNC B0 ;  /* 0x0000000000007941 */ /* 0x000fea0003800000 */
.L_x_4591:
[----:B------:R-:W-:Y:S05]  /*15a90*/  BRA `(.L_x_4593) ;  /* 0xffffffe800ac7947 */ /* 0x000fea000383ffff */
.L_x_4540:
[----:B------:R-:W-:Y:S01]  /*15aa0*/  BSSY B1, `(.L_x_4594) ;  /* 0x0000006000017945 */ /* 0x000fe20003800000 */
[----:B------:R-:W-:-:S07]  /*15ab0*/  IMAD.MOV.U32 R15, RZ, RZ, -0x1 ;  /* 0xffffffffff0f7424 */ /* 0x000fce00078e00ff */
[----:B012---:R-:W-:Y:S05]  /*15ac0*/  WARPSYNC.COLLECTIVE R15, `(.L_x_4595) ;  /* 0x000000000f0c7348 */ /* 0x007fea0003c00000 */
[----:B------:R-:W-:Y:S02]  /*15ad0*/  ELECT P6, UR62, PT ;  /* 0x00000000003e782f */ /* 0x000fe400038c0000 */
[----:B------:R-:W-:Y:S01]  /*15ae0*/  MOV R14, UR62 ;  /* 0x0000003e000e7c02 */ /* 0x000fe20008000f00 */
[----:B012---:R-:W-:Y:S10]  /*15af0*/  ENDCOLLECTIVE ;  /* 0x000000000000791b */ /* 0x007ff40003800000 */
.L_x_4595:
[----:B------:R-:W-:Y:S05]  /*15b00*/  BSYNC B1 ;  /* 0x0000000000017941 */ /* 0x000fea0003800000 */
.L_x_4594:
[----:B------:R-:W-:Y:S05]  /*15b10*/  BRA `(.L_x_4596) ;  /* 0xffffffe800a47947 */ /* 0x000fea000383ffff */
.L_x_4542:
[----:B-1----:R1:W2:Y:S02]  /*15b20*/  SYNCS.PHASECHK.TRANS64.TRYWAIT P0, [R6+URZ], R5 ;  /* 0x00000005060075a7 */ /* 0x0022a4000800017f */
[----:B--2---:R-:W-:Y:S05]  /*15b30*/  @!P0 NANOSLEEP.SYNCS 0x989680 ;  /* 0x009896800000895d */ /* 0x004fea0003900000 */
[----:B------:R-:W2:Y:S02]  /*15b40*/  @!P0 SYNCS.PHASECHK.TRANS64 P0, [R6+URZ], R5 ;  /* 0x00000005060085a7 */ /* 0x000ea4000800007f */
[----:B--2---:R-:W-:Y:S05]  /*15b50*/  @!P0 BRA `(.L_x_4542) ;  /* 0xfffffffc00f08947 */ /* 0x004fea000383ffff */
[----:B------:R-:W-:Y:S05]  /*15b60*/  BRA `(.L_x_4597) ;  /* 0xffffffe800e07947 */ /* 0x000fea000383ffff */
.L_x_4543:
[----:B--2---:R2:W3:Y:S02]  /*15b70*/  SYNCS.PHASECHK.TRANS64.TRYWAIT P0, [R7+URZ], R2 ;  /* 0x00000002070075a7 */ /* 0x0044e4000800017f */
[----:B---3--:R-:W-:Y:S05]  /*15b80*/  @!P0 NANOSLEEP.SYNCS 0x989680 ;  /* 0x009896800000895d */ /* 0x008fea0003900000 */
[----:B------:R-:W3:Y:S02]  /*15b90*/  @!P0 SYNCS.PHASECHK.TRANS64 P0, [R7+URZ], R2 ;  /* 0x00000002070085a7 */ /* 0x000ee4000800007f */
[----:B---3--:R-:W-:Y:S05]  /*15ba0*/  @!P0 BRA `(.L_x_4543) ;  /* 0xfffffffc00f08947 */ /* 0x008fea000383ffff */
[----:B------:R-:W-:Y:S05]  /*15bb0*/  BRA `(.L_x_4598) ;  /* 0xffffffe800d47947 */ /* 0x000fea000383ffff */
.L_x_4545:
[----:B---3--:R3:W4:Y:S02]  /*15bc0*/  SYNCS.PHASECHK.TRANS64.TRYWAIT P0, [R4+URZ], R5 ;  /* 0x00000005040075a7 */ /* 0x008724000800017f */
[----:B----4-:R-:W-:Y:S05]  /*15bd0*/  @!P0 NANOSLEEP.SYNCS 0x989680 ;  /* 0x009896800000895d */ /* 0x010fea0003900000 */
[----:B------:R-:W4:Y:S02]  /*15be0*/  @!P0 SYNCS.PHASECHK.TRANS64 P0, [R4+URZ], R5 ;  /* 0x00000005040085a7 */ /* 0x000f24000800007f */
[----:B----4-:R-:W-:Y:S05]  /*15bf0*/  @!P0 BRA `(.L_x_4545) ;  /* 0xfffffffc00f08947 */ /* 0x010fea000383ffff */
[----:B------:R-:W-:Y:S05]  /*15c00*/  BRA `(.L_x_4599) ;  /* 0xffffffe800dc7947 */ /* 0x000fea000383ffff */
.L_x_4600:
        /* <DEDUP_REMOVED lines=15> */
.L_x_11948:


//--------------------- .text._ZN7cutlass13device_kernelIN5flash11enable_sm90INS1_16FlashAttnFwdSm90INS1_25CollectiveMainloopFwdSm90ILi2EN4cute5tupleIJNS5_1CILi1EEES8_S8_EEENS6_IJNS7_ILi64EEESA_SA_EEELi512ENS_10bfloat16_tEfNS_4arch4Sm90ELb0ELb1ELb0ELb1ELb0ELb1ELb0ELb0ELb0ELb0ELb0ELb0EEENS1_21CollectiveEpilogueFwdINS6_IJSA_NS7_ILi512EEESA_EEES9_SC_SE_Li256ELb1ELb0ELb0ELb0EEENS1_36VarlenDynamicPersistentTileSchedulerILi64ELi64ELi256ELi32ELb0ELb0ELb1ELb1ELb0ELb1EEEEEEEEEvNT_6ParamsE --------------------------
	.section	.text._ZN7cutlass13device_kernelIN5flash11enable_sm90INS1_16FlashAttnFwdSm90INS1_25CollectiveMainloopFwdSm90ILi2EN4cute5tupleIJNS5_1CILi1EEES8_S8_EEENS6_IJNS7_ILi64EEESA_SA_EEELi512ENS_10bfloat16_tEfNS_4arch4Sm90ELb0ELb1ELb0ELb1ELb0ELb1ELb0ELb0ELb0ELb0ELb0ELb0EEENS1_21CollectiveEpilogueFwdINS6_IJSA_NS7_ILi512EEESA_EEES9_SC_SE_Li256ELb1ELb0ELb0ELb0EEENS1_36VarlenDynamicPersistentTileSchedulerILi64ELi64ELi256ELi32ELb0ELb0ELb1ELb1ELb0ELb1EEEEEEEEEvNT_6ParamsE,"ax",@progbits
	.align	128
.text._ZN7cutlass13device_kernelIN5flash11enable_sm90INS1_16FlashAttnFwdSm90INS1_25CollectiveMainloopFwdSm90ILi2EN4cute5tupleIJNS5_1CILi1EEES8_S8_EEENS6_IJNS7_ILi64EEESA_SA_EEELi512ENS_10bfloat16_tEfNS_4arch4Sm90ELb0ELb1ELb0ELb1ELb0ELb1ELb0ELb0ELb0ELb0ELb0ELb0EEENS1_21CollectiveEpilogueFwdINS6_IJSA_NS7_ILi512EEESA_EEES9_SC_SE_Li256ELb1ELb0ELb0ELb0EEENS1_36VarlenDynamicPersistentTileSchedulerILi64ELi64ELi256ELi32ELb0ELb0ELb1ELb1ELb0ELb1EEEEEEEEEvNT_6ParamsE:
        .type           _ZN7cutlass13device_kernelIN5flash11enable_sm90INS1_16FlashAttnFwdSm90INS1_25CollectiveMainloopFwdSm90ILi2EN4cute5tupleIJNS5_1CILi1EEES8_S8_EEENS6_IJNS7_ILi64EEESA_SA_EEELi512ENS_10bfloat16_tEfNS_4arch4Sm90ELb0ELb1ELb0ELb1ELb0ELb1ELb0ELb0ELb0ELb0ELb0ELb0EEENS1_21CollectiveEpilogueFwdINS6_IJSA_NS7_ILi512EEESA_EEES9_SC_SE_Li256ELb1ELb0ELb0ELb0EEENS1_36VarlenDynamicPersistentTileSchedulerILi64ELi64ELi256ELi32ELb0ELb0ELb1ELb1ELb0ELb1EEEEEEEEEvNT_6ParamsE,@function
        .size           _ZN7cutlass13device_kernelIN5flash11enable_sm90INS1_16FlashAttnFwdSm90INS1_25CollectiveMainloopFwdSm90ILi2EN4cute5tupleIJNS5_1CILi1EEES8_S8_EEENS6_IJNS7_ILi64EEESA_SA_EEELi512ENS_10bfloat16_tEfNS_4arch4Sm90ELb0ELb1ELb0ELb1ELb0ELb1ELb0ELb0ELb0ELb0ELb0ELb0EEENS1_21CollectiveEpilogueFwdINS6_IJSA_NS7_ILi512EEESA_EEES9_SC_SE_Li256ELb1ELb0ELb0ELb0EEENS1_36VarlenDynamicPersistentTileSchedulerILi64ELi64ELi256ELi32ELb0ELb0ELb1ELb1ELb0ELb1EEEEEEEEEvNT_6ParamsE,(.L_x_11949 - _ZN7cutlass13device_kernelIN5flash11enable_sm90INS1_16FlashAttnFwdSm90INS1_25CollectiveMainloopFwdSm90ILi2EN4cute5tupleIJNS5_1CILi1EEES8_S8_EEENS6_IJNS7_ILi64EEESA_SA_EEELi512ENS_10bfloat16_tEfNS_4arch4Sm90ELb0ELb1ELb0ELb1ELb0ELb1ELb0ELb0ELb0ELb0ELb0ELb0EEENS1_21CollectiveEpilogueFwdINS6_IJSA_NS7_ILi512EEESA_EEES9_SC_SE_Li256ELb1ELb0ELb0ELb0EEENS1_36VarlenDynamicPersistentTileSchedulerILi64ELi64ELi256ELi32ELb0ELb0ELb1ELb1ELb0ELb1EEEEEEEEEvNT_6ParamsE)
        .other          _ZN7cutlass13device_kernelIN5flash11enable_sm90INS1_16FlashAttnFwdSm90INS1_25CollectiveMainloopFwdSm90ILi2EN4cute5tupleIJNS5_1CILi1EEES8_S8_EEENS6_IJNS7_ILi64EEESA_SA_EEELi512ENS_10bfloat16_tEfNS_4arch4Sm90ELb0ELb1ELb0ELb1ELb0ELb1ELb0ELb0ELb0ELb0ELb0ELb0EEENS1_21CollectiveEpilogueFwdINS6_IJSA_NS7_ILi512EEESA_EEES9_SC_SE_Li256ELb1ELb0ELb0ELb0EEENS1_36VarlenDynamicPersistentTileSchedulerILi64ELi64ELi256ELi32ELb0ELb0ELb1ELb1ELb0ELb1EEEEEEEEEvNT_6ParamsE,@"STO_CUDA_ENTRY STV_DEFAULT"
_ZN7cutlass13device_kernelIN5flash11enable_sm90INS1_16FlashAttnFwdSm90INS1_25CollectiveMainloopFwdSm90ILi2EN4cute5tupleIJNS5_1CILi1EEES8_S8_EEENS6_IJNS7_ILi64EEESA_SA_EEELi512ENS_10bfloat16_tEfNS_4arch4Sm90ELb0ELb1ELb0ELb1ELb0ELb1ELb0ELb0ELb0ELb0ELb0ELb0EEENS1_21CollectiveEpilogueFwdINS6_IJSA_NS7_ILi512EEESA_EEES9_SC_SE_Li256ELb1ELb0ELb0ELb0EEENS1_36VarlenDynamicPersistentTileSchedulerILi64ELi64ELi256ELi32ELb0ELb0ELb1ELb1ELb0ELb1EEEEEEEEEvNT_6ParamsE:
        /* <DEDUP_REMOVED lines=27> */
.L_x_4602:
[----:B------:R-:W-:Y:S05]  /*01b0*/  BSYNC B0 ;  /* 0x0000000000007941 */ /* 0x000fea0003800000 */
.L_x_4601:
        /* <DEDUP_REMOVED lines=37> */
.L_x_4603:
        /* <DEDUP_REMOVED lines=22> */
.L_x_4604:
        /* <DEDUP_REMOVED lines=18> */
.L_x_4605:
        /* <DEDUP_REMOVED lines=22> */
.L_x_4606:
        /* <DEDUP_REMOVED lines=22> */
.L_x_4607:
[----:B------:R-:W-:Y:S01]  /*0950*/  PLOP3.LUT P0, PT, PT, PT, UP0, 0x80, 0x0 ;  /* 0x000000000000781c */ /* 0x000fe20003f0f008 */
[----:B------:R-:W-:Y:S01]  /*0960*/  UMOV UR36, 0x1 ;  /* 0x0000000100247882 */ /* 0x000fe20000000000 */
[----:B------:R-:W-:Y:S01]  /*0970*/  NOP ;  /* 0x0000000000007918 */ /* 0x000fe20000000000 */
[----:B------:R-:W-:Y:S01]  /*0980*/  USEL UR36, UR36, 0x2, !UP0 ;  /* 0x0000000224247887 */ /* 0x000fe2000c000000 */
[----:B------:R-:W-:Y:S01]  /*0990*/  BSSY B8, `(.L_x_4608) ;  /* 0x0001b9d000087945 */ /* 0x000fe20003800000 */
[----:B------:R-:W-:Y:S01]  /*09a0*/  ULDC.64 UR42, c[0x0][0x208] ;  /* 0x00008200002a7ab9 */ /* 0x000fe20000000a00 */
[----:B012-4-:R-:W-:Y:S07]  /*09b0*/  BAR.SYNC.DEFER_BLOCKING 0x0 ;  /* 0x0000000000007b1d */ /* 0x017fee0000010000 */
[----:B------:R-:W-:Y:S05]  /*09c0*/  @!P0 BRA `(.L_x_4609) ;  /* 0x0000015000548947 */ /* 0x000fea0003800000 */
.L_x_4610:
[----:B------:R-:W-:-:S08]  /*09d0*/  NOP ;  /* 0x0000000000007918 */ /* 0x000fd00000000000 */
[----:B------:R-:W0:Y:S02]  /*09e0*/  USETMAXREG.TRY_ALLOC.CTAPOOL UP0, 0xf0 ;  /* 0x000000f0000079c8 */ /* 0x000e240008000600 */
[----:B0-----:R-:W-:-:S13]  /*09f0*/  PLOP3.LUT P0, PT, PT, PT, UP0, 0x80, 0x0 ;  /* 0x000000000000781c */ /* 0x001fda0003f0f008 */
[----:B------:R-:W-:Y:S05]  /*0a00*/  @!P0 BRA `(.L_x_4610) ;  /* 0xfffffffc00f08947 */ /* 0x000fea000383ffff */
[----:B------:R-:W-:Y:S01]  /*0a10*/  ISETP.NE.AND P0, PT, R2, 0x1, PT ;  /* 0x000000010200780c */ /* 0x000fe20003f05270 */
[----:B------:R-:W0:Y:S01]  /*0a20*/  S2UR UR5, SR_CgaCtaId ;  /* 0x00000000000579c3 */ /* 0x000e220000008800 */
[----:B------:R-:W-:-:S11]  /*0a30*/  UMOV UR4, 0x400 ;  /* 0x0000040000047882 */ /* 0x000fd60000000000 */
[----:B------:R-:W-:Y:S06]  /*0a40*/  @!P0 BAR.ARV 0x8, 0xa0 ;  /* 0x0202800000008b1d */ /* 0x000fec0000002000 */
[----:B------:R-:W-:Y:S01]  /*0a50*/  ISETP.GE.U32.AND P0, PT, R4, 0x100, PT ;  /* 0x000001000400780c */ /* 0x000fe20003f06070 */
[----:B0-----:R-:W-:-:S06]  /*0a60*/  ULEA UR4, UR5, UR4, 0x18 ;  /* 0x0000000405047291 */ /* 0x001fcc000f8ec03f */
[----:B------:R-:W-:-:S06]  /*0a70*/  IMAD.U32 R2, RZ, RZ, UR4 ;  /* 0x00000004ff027e24 */ /* 0x000fcc000f8e00ff */
[----:B------:R-:W-:Y:S06]  /*0a80*/  @P0 BAR.ARV 0xf, 0x100 ;  /* 0x03c4000000000b1d */ /* 0x000fec0000002000 */
[----:B------:R-:W-:Y:S02]  /*0a90*/  ULDC UR4, c[0x0][0xc14] ;  /* 0x0003050000047ab9 */ /* 0x000fe40000000800 */
[----:B------:R-:W-:Y:S06]  /*0aa0*/  BAR.SYNC.DEFER_BLOCKING 0x5, 0x120 ;  /* 0x0144800000007b1d */ /* 0x000fec0000010000 */
[----:B------:R-:W0:Y:S02]  /*0ab0*/  LDS.128 R188, [R2+0x28cd0] ;  /* 0x028cd00002bc7984 */ /* 0x000e240000000c00 */
[----:B------:R-:W-:Y:S06]  /*0ac0*/  BAR.ARV 0x4, 0x120 ;  /* 0x0104800000007b1d */ /* 0x000fec0000002000 */
[----:B0-----:R-:W-:-:S13]  /*0ad0*/  ISETP.GE.AND P0, PT, R191, UR4, PT ;  /* 0x00000004bf007c0c */ /* 0x001fda000bf06270 */
[----:B------:R-:W-:Y:S05]  /*0ae0*/  @P0 BRA `(.L_x_4611) ;  /* 0x000001b8001c0947 */ /* 0x000fea0003800000 */
[----:B------:R-:W-:Y:S01]  /*0af0*/  VIADD R225, R4, 0xffffff80 ;  /* 0xffffff8004e17836 */ /* 0x000fe20000000000 */
[----:B------:R-:W-:Y:S01]  /*0b00*/  CS2R R18, SRZ ;  /* 0x0000000000127805 */ /* 0x000fe2000001ff00 */
[----:B------:R-:W-:Y:S01]  /*0b10*/  IMAD.MOV.U32 R197, RZ, RZ, 0x20 ;  /* 0x00000020ffc57424 */ /* 0x000fe200078e00ff */
[----:B------:R-:W-:Y:S01]  /*0b20*/  ULOP3.LUT UR37, UR36, 0x1, URZ, 0xfc, !UPT ;  /* 0x0000000124257892 */ /* 0x000fe2000f8efc3f */
[----:B------:R-:W-:Y:S01]  /*0b30*/  IMAD.MOV.U32 R216, RZ, RZ, RZ ;  /* 0x000000ffffd87224 */ /* 0x000fe200078e00ff */
[----:B------:R-:W-:Y:S01]  /*0b40*/  SHF.R.S32.HI R0, RZ, 0x1f, R225 ;  /* 0x0000001fff007819 */ /* 0x000fe200000114e1 */
[----:B------:R-:W-:Y:S02]  /*0b50*/  IMAD.MOV.U32 R23, RZ, RZ, RZ ;  /* 0x000000ffff177224 */ /* 0x000fe400078e00ff */
[----:B------:R-:W-:Y:S01]  /*0b60*/  IMAD.MOV.U32 R187, RZ, RZ, RZ ;  /* 0x000000ffffbb7224 */ /* 0x000fe200078e00ff */
[CC--:B------:R-:W-:Y:S02]  /*0b70*/  LEA.HI R3, R0.reuse, R225.reuse, RZ, 0x4 ;  /* 0x000000e100037211 */ /* 0x0c0fe400078f20ff */
[----:B------:R-:W-:-:S02]  /*0b80*/  LEA.HI R4, R0, R225, RZ, 0x7 ;  /* 0x000000e100047211 */ /* 0x000fc400078f38ff */
[----:B------:R-:W-:Y:S02]  /*0b90*/  LOP3.LUT R6, R3, 0xfffffff0, RZ, 0xc0, !PT ;  /* 0xfffffff003067812 */ /* 0x000fe400078ec0ff */
[----:B------:R-:W-:Y:S02]  /*0ba0*/  LOP3.LUT R8, R4, 0xffffff80, RZ, 0xc0, !PT ;  /* 0xffffff8004087812 */ /* 0x000fe400078ec0ff */
[----:B------:R-:W-:Y:S01]  /*0bb0*/  LEA.HI R5, R0, R225, RZ, 0x5 ;  /* 0x000000e100057211 */ /* 0x000fe200078f28ff */
[C---:B------:R-:W-:Y:S01]  /*0bc0*/  IMAD.IADD R6, R225.reuse, 0x1, -R6 ;  /* 0x00000001e1067824 */ /* 0x040fe200078e0a06 */
[----:B------:R-:W-:Y:S01]  /*0bd0*/  SHF.R.S32.HI R219, RZ, 0x7, R4 ;  /* 0x00000007ffdb7819 */ /* 0x000fe20000011404 */
[----:B------:R-:W-:Y:S01]  /*0be0*/  IMAD.IADD R7, R225, 0x1, -R8 ;  /* 0x00000001e1077824 */ /* 0x000fe200078e0a08 */
[--C-:B------:R-:W-:Y:S02]  /*0bf0*/  SHF.R.S32.HI R200, RZ, 0x5, R5.reuse ;  /* 0x00000005ffc87819 */ /* 0x100fe40000011405 */
[--C-:B------:R-:W-:Y:S01]  /*0c00*/  SHF.R.S32.HI R9, RZ, 0x1f, R6.reuse ;  /* 0x0000001fff097819 */ /* 0x100fe20000011406 */
[----:B------:R-:W-:Y:S01]  /*0c10*/  IMAD R14, R219, 0x100, R6 ;  /* 0x00000100db0e7824 */ /* 0x000fe200078e0206 */
[----:B------:R-:W-:-:S02]  /*0c20*/  SHF.R.S32.HI R5, RZ, 0x1f, R5 ;  /* 0x0000001fff057819 */ /* 0x000fc40000011405 */
[----:B------:R-:W-:Y:S02]  /*0c30*/  SHF.R.S32.HI R8, RZ, 0x4, R3 ;  /* 0x00000004ff087819 */ /* 0x000fe40000011403 */
[----:B------:R-:W-:Y:S02]  /*0c40*/  LEA.HI R13, R9, R6, RZ, 0x3 ;  /* 0x00000006090d7211 */ /* 0x000fe400078f18ff */
[----:B------:R-:W-:Y:S02]  /*0c50*/  LEA.HI R3, R3, R8, RZ, 0x1 ;  /* 0x0000000803037211 */ /* 0x000fe400078f08ff */
[----:B------:R-:W-:Y:S02]  /*0c60*/  LEA.HI R5, R5, R200, RZ, 0x2 ;  /* 0x000000c805057211 */ /* 0x000fe400078f10ff */
[C---:B------:R-:W-:Y:S01]  /*0c70*/  LOP3.LUT R15, R13.reuse, 0xfffffff8, RZ, 0xc0, !PT ;  /* 0xfffffff80d0f7812 */ /* 0x040fe200078ec0ff */
[----:B------:R-:W-:Y:S01]  /*0c80*/  IMAD.SHL.U32 R13, R13, 0x40, RZ ;  /* 0x000000400d0d7824 */ /* 0x000fe200078e00ff */
[----:B------:R-:W-:-:S02]  /*0c90*/  LOP3.LUT R3, R3, 0x1ffffffe, RZ, 0xc0, !PT ;  /* 0x1ffffffe03037812 */ /* 0x000fc400078ec0ff */
[----:B------:R-:W-:Y:S01]  /*0ca0*/  LOP3.LUT R5, R5, 0x3ffffc, RZ, 0xc0, !PT ;  /* 0x003ffffc05057812 */ /* 0x000fe200078ec0ff */
[----:B------:R-:W-:Y:S01]  /*0cb0*/  IMAD.IADD R15, R6, 0x1, -R15 ;  /* 0x00000001060f7824 */ /* 0x000fe200078e0a0f */
[----:B------:R-:W-:Y:S01]  /*0cc0*/  SHF.R.S32.HI R10, RZ, 0x1f, R7 ;  /* 0x0000001fff0a7819 */ /* 0x000fe20000011407 */
[----:B------:R-:W-:Y:S01]  /*0cd0*/  IMAD.IADD R3, R8, 0x1, -R3 ;  /* 0x0000000108037824 */ /* 0x000fe200078e0a03 */
[----:B------:R-:W-:Y:S01]  /*0ce0*/  LOP3.LUT R13, R13, 0x7ffffe00, RZ, 0xc0, !PT ;  /* 0x7ffffe000d0d7812 */ /* 0x000fe200078ec0ff */
[----:B------:R-:W-:Y:S01]  /*0cf0*/  IMAD.IADD R5, R200, 0x1, -R5 ;  /* 0x00000001c8057824 */ /* 0x000fe200078e0a05 */
[----:B------:R-:W-:Y:S01]  /*0d00*/  LEA.HI R9, R10, R7, RZ, 0x2 ;  /* 0x000000070a097211 */ /* 0x000fe200078f10ff */
[C---:B------:R-:W-:Y:S01]  /*0d10*/  IMAD.SHL.U32 R6, R15.reuse, 0x40, RZ ;  /* 0x000000400f067824 */ /* 0x040fe200078e00ff */
[----:B------:R-:W-:Y:S01]  /*0d20*/  R2P PR, R15, 0x6 ;  /* 0x000000060f007804 */ /* 0x000fe20000000000 */
[----:B------:R-:W-:Y:S01]  /*0d30*/  IMAD R14, R5, 0x10, R14 ;  /* 0x00000010050e7824 */ /* 0x000fe200078e020e */
[----:B------:R-:W-:Y:S01]  /*0d40*/  LEA.HI R5, R0, R225, RZ, 0x2 ;  /* 0x000000e100057211 */ /* 0x000fe200078f10ff */
[----:B------:R-:W-:Y:S01]  /*0d50*/  IMAD.SHL.U32 R3, R3, 0x8, RZ ;  /* 0x0000000803037824 */ /* 0x000fe200078e00ff */
[----:B------:R-:W-:Y:S01]  /*0d60*/  LOP3.LUT R6, R6, 0x1c0, RZ, 0xc0, !PT ;  /* 0x000001c006067812 */ /* 0x000fe200078ec0ff */
[----:B------:R-:W-:Y:S01]  /*0d70*/  IMAD R13, R200, 0x400, R13 ;  /* 0x00000400c80d7824 */ /* 0x000fe200078e020d */
[----:B------:R-:W-:Y:S01]  /*0d80*/  SHF.R.S32.HI R185, RZ, 0x2, R5 ;  /* 0x00000002ffb97819 */ /* 0x000fe20000011405 */
[--C-:B------:R-:W-:Y:S01]  /*0d90*/  IMAD.U32 R224, R14, 0x40, R3.reuse ;  /* 0x000000400ee07824 */ /* 0x100fe200078e0003 */
[----:B------:R-:W-:-:S02]  /*0da0*/  LOP3.LUT R3, R6, 0x8, R3, 0xf8, !PT ;  /* 0x0000000806037812 */ /* 0x000fc400078ef803 */
[----:B------:R-:W-:Y:S02]  /*0db0*/  SHF.R.U32.HI R6, RZ, 0x3, R6 ;  /* 0x00000003ff067819 */ /* 0x000fe40000011606 */
[----:B------:R-:W-:Y:S02]  /*0dc0*/  IADD3 R226, R185, 0x20, RZ ;  /* 0x00000020b9e27810 */ /* 0x000fe40007ffe0ff */
[----:B------:R-:W-:Y:S02]  /*0dd0*/  LOP3.LUT R6, R3, R6, RZ, 0x3c, !PT ;  /* 0x0000000603067212 */ /* 0x000fe400078e3cff */
[----:B------:R-:W-:Y:S01]  /*0de0*/  LEA.HI R3, R0, R225, RZ, 0x3 ;  /* 0x000000e100037211 */ /* 0x000fe200078f18ff */
[----:B------:R-:W-:Y:S01]  /*0df0*/  IMAD.SHL.U32 R222, R226, 0x40, RZ ;  /* 0x00000040e2de7824 */ /* 0x000fe200078e00ff */
[----:B------:R-:W-:Y:S01]  /*0e00*/  LOP3.LUT R218, R5, 0xfffffffc, RZ, 0xc0, !PT ;  /* 0xfffffffc05da7812 */ /* 0x000fe200078ec0ff */
[----:B------:R-:W-:Y:S01]  /*0e10*/  IMAD.IADD R13, R13, 0x1, R6 ;  /* 0x000000010d0d7824 */ /* 0x000fe200078e0206 */
[----:B------:R-:W-:-:S02]  /*0e20*/  SHF.R.S32.HI R202, RZ, 0x3, R3 ;  /* 0x00000003ffca7819 */ /* 0x000fc40000011403 */
[----:B------:R-:W-:Y:S01]  /*0e30*/  LOP3.LUT R0, R3, 0x1ffffff8, RZ, 0xc0, !PT ;  /* 0x1ffffff803007812 */ /* 0x000fe200078ec0ff */
[----:B------:R-:W-:Y:S01]  /*0e40*/  IMAD.IADD R218, R225, 0x1, -R218 ;  /* 0x00000001e1da7824 */ /* 0x000fe200078e0ada */
[----:B------:R-:W-:Y:S01]  /*0e50*/  SHF.R.S32.HI R3, RZ, 0x1f, R226 ;  /* 0x0000001fff037819 */ /* 0x000fe200000114e2 */
[----:B------:R-:W-:Y:S01]  /*0e60*/  IMAD R195, R13, 0x2, R2 ;  /* 0x000000020dc37824 */ /* 0x000fe200078e0202 */
[--C-:B------:R-:W-:Y:S01]  /*0e70*/  SHF.R.S32.HI R11, RZ, 0x2, R9.reuse ;  /* 0x00000002ff0b7819 */ /* 0x100fe20000011409 */
[----:B------:R-:W-:Y:S01]  /*0e80*/  IMAD.IADD R0, R225, 0x1, -R0 ;  /* 0x00000001e1007824 */ /* 0x000fe200078e0a00 */
[----:B------:R-:W-:Y:S01]  /*0e90*/  LEA.HI R3, R3, R226, RZ, 0x3 ;  /* 0x000000e203037211 */ /* 0x000fe200078f18ff */
[----:B------:R-:W-:Y:S01]  /*0ea0*/  IMAD.SHL.U32 R16, R218, 0x8, RZ ;  /* 0x00000008da107824 */ /* 0x000fe200078e00ff */
[----:B------:R-:W-:Y:S01]  /*0eb0*/  SHF.R.S32.HI R12, RZ, 0x1f, R9 ;  /* 0x0000001fff0c7819 */ /* 0x000fe20000011409 */
[----:B------:R-:W-:Y:S01]  /*0ec0*/  IMAD.SHL.U32 R199, R0, 0x8, RZ ;  /* 0x0000000800c77824 */ /* 0x000fe200078e00ff */
[----:B------:R-:W-:Y:S01]  /*0ed0*/  SHF.R.S32.HI R6, RZ, 0x1f, R5 ;  /* 0x0000001fff067819 */ /* 0x000fe20000011405 */
[----:B------:R-:W-:Y:S01]  /*0ee0*/  IMAD.SHL.U32 R3, R3, 0x40, RZ ;  /* 0x0000004003037824 */ /* 0x000fe200078e00ff */
[----:B------:R-:W-:Y:S01]  /*0ef0*/  LEA.HI R12, R12, R11, RZ, 0x3 ;  /* 0x0000000b0c0c7211 */ /* 0x000fe200078f18ff */
[C---:B------:R-:W-:Y:S01]  /*0f00*/  VIADD R198, R195.reuse, 0x26800 ;  /* 0x00026800c3c67836 */ /* 0x040fe20000000000 */
[----:B------:R-:W-:Y:S01]  /*0f10*/  LEA.HI R4, R4, R219, RZ, 0x1 ;  /* 0x000000db04047211 */ /* 0x000fe200078f08ff */
[----:B------:R-:W-:Y:S01]  /*0f20*/  VIADD R196, R195, 0x26840 ;  /* 0x00026840c3c47836 */ /* 0x000fe20000000000 */
[----:B------:R-:W-:Y:S01]  /*0f30*/  LOP3.LUT R222, R222, 0x1c0, RZ, 0xc0, !PT ;  /* 0x000001c0dede7812 */ /* 0x000fe200078ec0ff */
[----:B------:R-:W-:Y:S01]  /*0f40*/  @P2 VIADD R196, R198, 0xffffffc0 ;  /* 0xffffffc0c6c42836 */ /* 0x000fe20000000000 */
[----:B------:R-:W-:-:S02]  /*0f50*/  LOP3.LUT R12, R12, 0xfffffff8, RZ, 0xc0, !PT ;  /* 0xfffffff80c0c7812 */ /* 0x000fc400078ec0ff */
[----:B------:R-:W-:Y:S02]  /*0f60*/  LEA.HI R10, R10, R7, RZ, 0x5 ;  /* 0x000000070a0a7211 */ /* 0x000fe400078f28ff */
[----:B------:R-:W-:Y:S01]  /*0f70*/  LOP3.LUT R8, R9, 0x7ffffffc, RZ, 0xc0, !PT ;  /* 0x7ffffffc09087812 */ /* 0x000fe200078ec0ff */
[----:B------:R-:W-:Y:S01]  /*0f80*/  IMAD.IADD R11, R11, 0x1, -R12 ;  /* 0x000000010b0b7824 */ /* 0x000fe200078e0a0c */
[----:B------:R-:W-:Y:S02]  /*0f90*/  LEA.HI R6, R6, R185, RZ, 0x3 ;  /* 0x000000b906067211 */ /* 0x000fe400078f18ff */
[----:B------:R-:W-:Y:S01]  /*0fa0*/  LOP3.LUT R4, R4, 0xfffffe, RZ, 0xc0, !PT ;  /* 0x00fffffe04047812 */ /* 0x000fe200078ec0ff */
[----:B------:R-:W-:Y:S01]  /*0fb0*/  IMAD.IADD R8, R7, 0x1, -R8 ;  /* 0x0000000107087824 */ /* 0x000fe200078e0a08 */
[----:B------:R-:W-:Y:S02]  /*0fc0*/  LOP3.LUT R0, R222, 0x38, R16, 0xf8, !PT ;  /* 0x00000038de007812 */ /* 0x000fe400078ef810 */
[----:B------:R-:W-:Y:S01]  /*0fd0*/  SHF.R.U32.HI R227, RZ, 0x3, R222 ;  /* 0x00000003ffe37819 */ /* 0x000fe200000116de */
[----:B------:R-:W-:Y:S01]  /*0fe0*/  IMAD.IADD R4, R219, 0x1, -R4 ;  /* 0x00000001db047824 */ /* 0x000fe200078e0a04 */
[----:B------:R-:W-:Y:S01]  /*0ff0*/  LOP3.LUT R223, R3, 0xfffffe00, RZ, 0xc0, !PT ;  /* 0xfffffe0003df7812 */ /* 0x000fe200078ec0ff */
[----:B------:R-:W-:Y:S01]  /*1000*/  IMAD.SHL.U32 R22, R8, 0x2, RZ ;  /* 0x0000000208167824 */ /* 0x000fe200078e00ff */
[----:B------:R-:W-:Y:S01]  /*1010*/  SEL R197, R197, 0xffffffe0, !P1 ;  /* 0xffffffe0c5c57807 */ /* 0x000fe20004800000 */
[----:B------:R-:W-:Y:S01]  /*1020*/  IMAD.SHL.U32 R194, R4, 0x100, RZ ;  /* 0x0000010004c27824 */ /* 0x000fe200078e00ff */
[----:B------:R-:W-:-:S02]  /*1030*/  SHF.R.S32.HI R10, RZ, 0x5, R10 ;  /* 0x00000005ff0a7819 */ /* 0x000fc4000001140a */
[----:B------:R-:W-:Y:S01]  /*1040*/  LOP3.LUT R6, R6, 0xfffffff8, RZ, 0xc0, !PT ;  /* 0xfffffff806067812 */ /* 0x000fe200078ec0ff */
[----:B------:R-:W-:Y:S01]  /*1050*/  IMAD.IADD R198, R198, 0x1, R197 ;  /* 0x00000001c6c67824 */ /* 0x000fe200078e02c5 */
[----:B------:R-:W-:Y:S01]  /*1060*/  LOP3.LUT R221, R223, R0, R227, 0xf6, !PT ;  /* 0x00000000dfdd7212 */ /* 0x000fe200078ef6e3 */
[----:B------:R-:W-:Y:S01]  /*1070*/  IMAD R192, R10, 0x10, R11 ;  /* 0x000000100ac07824 */ /* 0x000fe200078e020b */
[----:B------:R-:W-:Y:S01]  /*1080*/  SHF.R.S32.HI R220, RZ, 0x1f, R185 ;  /* 0x0000001fffdc7819 */ /* 0x000fe200000114b9 */
[----:B------:R-:W-:Y:S01]  /*1090*/  IMAD.IADD R193, R185, 0x1, -R6 ;  /* 0x00000001b9c17824 */ /* 0x000fe200078e0a06 */
[----:B------:R-:W-:Y:S01]  /*10a0*/  SHF.R.S32.HI R17, RZ, 0x1f, R16 ;  /* 0x0000001fff117819 */ /* 0x000fe20000011410 */
[----:B------:R-:W-:Y:S02]  /*10b0*/  IMAD R221, R221, 0x2, R2 ;  /* 0x00000002dddd7824 */ /* 0x000fe400078e0202 */
[----:B------:R-:W-:-:S07]  /*10c0*/  IMAD.IADD R197, R197, 0x1, R196 ;  /* 0x00000001c5c57824 */ /* 0x000fce00078e02c4 */
.L_x_4828:
[----:B------:R-:W-:Y:S01]  /*10d0*/  ULDC.64 UR4, c[0x0][0xa28] ;  /* 0x00028a0000047ab9 */ /* 0x000fe20000000a00 */
[----:B01---5:R-:W0:Y:S01]  /*10e0*/  LDC.64 R6, c[0x0][0xa08] ;  /* 0x00028200ff067b82 */ /* 0x023e220000000a00 */
        /* <DEDUP_REMOVED lines=17> */
[----:B--2---:R2:W5:Y:S01]  /*1200*/  @P3 LDG.E R25, desc[UR42][R10.64] ;  /* 0x0000002a0a193981 */ /* 0x004562000c1e1900 */
[----:B-1----:R-:W-:-:S05]  /*1210*/  @P0 IMAD.WIDE R4, R191, 0x4, R4 ;  /* 0x00000004bf040825 */ /* 0x002fca00078e0204 */
[----:B------:R2:W5:Y:S01]  /*1220*/  @P0 LDG.E R3, desc[UR42][R4.64] ;  /* 0x0000002a04030981 */ /* 0x000562000c1e1900 */
[----:B0-----:R-:W-:-:S05]  /*1230*/  @P1 IMAD.WIDE R6, R191, 0x4, R8 ;  /* 0x00000004bf061825 */ /* 0x001fca00078e0208 */
[----:B------:R2:W5:Y:S01]  /*1240*/  @P1 LDG.E R186, desc[UR42][R6.64] ;  /* 0x0000002a06ba1981 */ /* 0x000562000c1e1900 */
[----:B------:R-:W-:-:S03]  /*1250*/  UISETP.NE.U32.AND UP0, UPT, UR4, URZ, UPT ;  /* 0x0000003f0400728c */ /* 0x000fc6000bf05070 */
[----:B------:R-:W-:Y:S01]  /*1260*/  ULDC UR4, c[0x0][0x404] ;  /* 0x0001010000047ab9 */ /* 0x000fe20000000800 */
[----:B------:R-:W-:Y:S01]  /*1270*/  UISETP.NE.AND.EX UP0, UPT, UR5, URZ, UPT, UP0 ;  /* 0x0000003f0500728c */ /* 0x000fe2000bf05300 */
[----:B------:R-:W-:Y:S02]  /*1280*/  ISETP.NE.U32.AND P2, PT, RZ, UR6, PT ;  /* 0x00000006ff007c0c */ /* 0x000fe4000bf45070 */
[----:B------:R-:W-:Y:S01]  /*1290*/  ULDC UR5, c[0x0][0x2e0] ;  /* 0x0000b80000057ab9 */ /* 0x000fe20000000800 */
[----:B------:R-:W-:Y:S01]  /*12a0*/  USEL UR4, UR4, 0x1, UP0 ;  /* 0x0000000104047887 */ /* 0x000fe20008000000 */
[----:B------:R-:W-:-:S03]  /*12b0*/  ISETP.NE.AND.EX P2, PT, RZ, UR7, PT, P2 ;  /* 0x00000007ff007c0c */ /* 0x000fc6000bf45320 */
[----:B------:R-:W-:-:S03]  /*12c0*/  UIMAD UR4, UR4, UR5, URZ ;  /* 0x00000005040472a4 */ /* 0x000fc6000f8e023f */
[----:B------:R-:W-:Y:S01]  /*12d0*/  ULDC UR5, c[0x0][0x338] ;  /* 0x0000ce0000057ab9 */ /* 0x000fe20000000800 */
[----:B------:R-:W-:Y:S02]  /*12e0*/  IMAD.MOV.U32 R217, RZ, RZ, R189 ;  /* 0x000000ffffd97224 */ /* 0x000fe400078e00bd */
[----:B------:R-:W-:Y:S02]  /*12f0*/  IMAD.MOV.U32 R214, RZ, RZ, R190 ;  /* 0x000000ffffd67224 */ /* 0x000fe400078e00be */
[----:B------:R-:W-:Y:S01]  /*1300*/  IMAD.MOV.U32 R215, RZ, RZ, R191 ;  /* 0x000000ffffd77224 */ /* 0x000fe200078e00bf */
[----:B--23--:R-:W-:Y:S06]  /*1310*/  @P1 BRA `(.L_x_4612) ;  /* 0x0000000000241947 */ /* 0x00cfec0003800000 */
        /* <DEDUP_REMOVED lines=9> */
.L_x_4612:
[----:B------:R-:W-:Y:S02]  /*13b0*/  IMAD.U32 R32, RZ, RZ, UR5 ;  /* 0x00000005ff207e24 */ /* 0x000fe4000f8e00ff */
[----:B------:R-:W-:Y:S01]  /*13c0*/  IMAD.U32 R24, RZ, RZ, UR4 ;  /* 0x00000004ff187e24 */ /* 0x000fe2000f8e00ff */
[----:B------:R-:W-:Y:S06]  /*13d0*/  @!P2 BRA `(.L_x_4613) ;  /* 0x000000000010a947 */ /* 0x000fec0003800000 */
[----:B------:R-:W0:Y:S02]  /*13e0*/  LDC.64 R4, c[0x0][0xa20] ;  /* 0x00028800ff047b82 */ /* 0x000e240000000a00 */
[----:B0-----:R-:W-:-:S05]  /*13f0*/  IMAD.WIDE R4, R191, 0x4, R4 ;  /* 0x00000004bf047825 */ /* 0x001fca00078e0204 */
[----:B------:R0:W5:Y:S01]  /*1400*/  LDG.E R24, desc[UR42][R4.64] ;  /* 0x0000002a04187981 */ /* 0x000162000c1e1900 */
[----:B------:R-:W-:Y:S05]  /*1410*/  BRA `(.L_x_4614) ;  /* 0x0000000000107947 */ /* 0x000fea0003800000 */
.L_x_4613:
[----:B------:R-:W-:Y:S05]  /*1420*/  @!P3 BRA `(.L_x_4614) ;  /* 0x00000000000cb947 */ /* 0x000fea0003800000 */
[----:B------:R-:W2:Y:S04]  /*1430*/  LDG.E R5, desc[UR42][R10.64] ;  /* 0x0000002a0a057981 */ /* 0x000ea8000c1e1900 */
[----:B------:R-:W2:Y:S02]  /*1440*/  LDG.E R24, desc[UR42][R10.64+0x4] ;  /* 0x0000042a0a187981 */ /* 0x000ea4000c1e1900 */
[----:B--2---:R-:W-:-:S07]  /*1450*/  IADD3 R24, -R5, R24, RZ ;  /* 0x0000001805187210 */ /* 0x004fce0007ffe1ff */
.L_x_4614:
[----:B------:R-:W-:Y:S01]  /*1460*/  ULDC.64 UR4, c[0x0][0xa10] ;  /* 0x0002840000047ab9 */ /* 0x000fe20000000a00 */
[----:B------:R-:W1:Y:S01]  /*1470*/  LDC.64 R10, c[0x0][0x9e0] ;  /* 0x00027800ff0a7b82 */ /* 0x000e620000000a00 */
[----:B------:R-:W-:-:S04]  /*1480*/  ISETP.NE.U32.AND P0, PT, RZ, UR4, PT ;  /* 0x00000004ff007c0c */ /* 0x000fc8000bf05070 */
        /* <DEDUP_REMOVED lines=10> */
[----:B--2---:R-:W-:-:S05]  /*1530*/  @P1 IMAD.WIDE R6, R191, 0x4, R6 ;  /* 0x00000004bf061825 */ /* 0x004fca00078e0206 */
[----:B------:R0:W5:Y:S01]  /*1540*/  @P1 LDG.E R33, desc[UR42][R6.64] ;  /* 0x0000002a06211981 */ /* 0x000162000c1e1900 */
[----:B-1----:R-:W-:Y:S02]  /*1550*/  ISETP.GE.AND P1, PT, R11, 0x1, PT ;  /* 0x000000010b00780c */ /* 0x002fe40003f26270 */
[----:B------:R-:W-:Y:S01]  /*1560*/  LEA R49, R189, 0x40, 0x6 ;  /* 0x00000040bd317811 */ /* 0x000fe200078e30ff */
[----:B---3--:R-:W-:Y:S02]  /*1570*/  @P0 IMAD.IADD R32, R9, 0x1, -R0 ;  /* 0x0000000109200824 */ /* 0x008fe400078e0a00 */
[----:B------:R-:W-:-:S04]  /*1580*/  IMAD.IADD R9, R24, 0x1, -R3 ;  /* 0x0000000118097824 */ /* 0x000fc800078e0a03 */
[----:B------:R-:W-:-:S04]  /*1590*/  IMAD.IADD R184, R9, 0x1, R32 ;  /* 0x0000000109b87824 */ /* 0x000fc800078e0220 */
[C---:B------:R-:W-:Y:S01]  /*15a0*/  VIADD R0, R184.reuse, 0x3f ;  /* 0x0000003fb8007836 */ /* 0x040fe20000000000 */
[----:B------:R-:W-:-:S04]  /*15b0*/  IADD3 R49, R184, R49, -R186 ;  /* 0x00000031b8317210 */ /* 0x000fc80007ffe8ba */
[----:B------:R-:W-:-:S04]  /*15c0*/  SHF.R.S32.HI R3, RZ, 0x1f, R0 ;  /* 0x0000001fff037819 */ /* 0x000fc80000011400 */
[----:B------:R-:W-:Y:S01]  /*15d0*/  LEA.HI R3, R3, R0, RZ, 0x6 ;  /* 0x0000000003037211 */ /* 0x000fe200078f30ff */
[----:B------:R-:W-:-:S03]  /*15e0*/  IMAD.IADD R0, R49, 0x1, R10 ;  /* 0x0000000131007824 */ /* 0x000fc600078e020a */
[----:B------:R-:W-:Y:S01]  /*15f0*/  SHF.R.S32.HI R168, RZ, 0x6, R3 ;  /* 0x00000006ffa87819 */ /* 0x000fe20000011403 */
        /* <DEDUP_REMOVED lines=12> */
.L_x_4617:
[----:B------:R-:W-:-:S13]  /*16c0*/  ISETP.NE.AND P0, PT, R11, 0x1, PT ;  /* 0x000000010b00780c */ /* 0x000fda0003f05270 */
[----:B------:R-:W0:Y:S02]  /*16d0*/  @P0 LDC.64 R4, c[0x0][0x9e8] ;  /* 0x00027a00ff040b82 */ /* 0x000e240000000a00 */
[----:B0-----:R-:W-:-:S05]  /*16e0*/  @P0 IMAD.HI.U32 R4, R3, R4, RZ ;  /* 0x0000000403040227 */ /* 0x001fca00078e00ff */
[----:B------:R-:W-:-:S07]  /*16f0*/  @P0 SHF.R.U32.HI R3, RZ, R5, R4 ;  /* 0x00000005ff030219 */ /* 0x000fce0000011604 */
.L_x_4618:
[----:B------:R-:W-:Y:S05]  /*1700*/  BSYNC B0 ;  /* 0x0000000000007941 */ /* 0x000fea0003800000 */
.L_x_4616:
[----:B------:R-:W-:-:S05]  /*1710*/  IMAD R3, R3, R11, R11 ;  /* 0x0000000b03037224 */ /* 0x000fca00078e020b */
[----:B------:R-:W-:-:S07]  /*1720*/  VIMNMX R0, R0, R3, PT ;  /* 0x0000000300007248 */ /* 0x000fce0003fe0100 */
.L_x_4615:
        /* <DEDUP_REMOVED lines=15> */
.L_x_4621:
[----:B------:R-:W-:Y:S01]  /*1820*/  ISETP.NE.AND P0, PT, R11, 0x1, PT ;  /* 0x000000010b00780c */ /* 0x000fe20003f05270 */
[----:B------:R-:W-:-:S12]  /*1830*/  IMAD.MOV.U32 R4, RZ, RZ, R47 ;  /* 0x000000ffff047224 */ /* 0x000fd800078e002f */
[----:B------:R-:W0:Y:S02]  /*1840*/  @P0 LDC.64 R6, c[0x0][0x9e8] ;  /* 0x00027a00ff060b82 */ /* 0x000e240000000a00 */
[----:B0-----:R-:W-:-:S05]  /*1850*/  @P0 IMAD.HI.U32 R6, R47, R6, RZ ;  /* 0x000000062f060227 */ /* 0x001fca00078e00ff */
[----:B------:R-:W-:-:S07]  /*1860*/  @P0 SHF.R.U32.HI R4, RZ, R7, R6 ;  /* 0x00000007ff040219 */ /* 0x000fce0000011606 */
.L_x_4622:
[----:B------:R-:W-:Y:S05]  /*1870*/  BSYNC B0 ;  /* 0x0000000000007941 */ /* 0x000fea0003800000 */
.L_x_4620:
[----:B------:R-:W-:-:S05]  /*1880*/  IMAD R4, R4, R11, RZ ;  /* 0x0000000b04047224 */ /* 0x000fca00078e02ff */
[----:B------:R-:W-:-:S07]  /*1890*/  VIMNMX R3, R3, R4, !PT ;  /* 0x0000000403037248 */ /* 0x000fce0007fe0100 */
.L_x_4619:
[----:B------:R-:W-:Y:S01]  /*18a0*/  VIADD R0, R0, 0x3f ;  /* 0x0000003f00007836 */ /* 0x000fe20000000000 */
[----:B------:R-:W-:-:S04]  /*18b0*/  SHF.R.S32.HI R4, RZ, 0x1f, R3 ;  /* 0x0000001fff047819 */ /* 0x000fc80000011403 */
[----:B------:R-:W-:Y:S02]  /*18c0*/  SHF.R.S32.HI R5, RZ, 0x1f, R0 ;  /* 0x0000001fff057819 */ /* 0x000fe40000011400 */
[----:B------:R-:W-:Y:S02]  /*18d0*/  LEA.HI R4, R4, R3, RZ, 0x6 ;  /* 0x0000000304047211 */ /* 0x000fe400078f30ff */
[----:B------:R-:W-:Y:S02]  /*18e0*/  LEA.HI R5, R5, R0, RZ, 0x6 ;  /* 0x0000000005057211 */ /* 0x000fe400078f30ff */
[----:B------:R-:W-:Y:S02]  /*18f0*/  SHF.R.S32.HI R4, RZ, 0x6, R4 ;  /* 0x00000006ff047819 */ /* 0x000fe40000011404 */
[----:B------:R-:W-:Y:S02]  /*1900*/  SHF.R.S32.HI R5, RZ, 0x6, R5 ;  /* 0x00000006ff057819 */ /* 0x000fe40000011405 */
[----:B------:R-:W-:-:S02]  /*1910*/  VIMNMX R4, RZ, R4, !PT ;  /* 0x00000004ff047248 */ /* 0x000fc40007fe0100 */
[----:B------:R-:W-:-:S03]  /*1920*/  VIMNMX R5, R168, R5, PT ;  /* 0x00000005a8057248 */ /* 0x000fc60003fe0100 */
[--C-:B------:R-:W-:Y:S02]  /*1930*/  IMAD R4, R4, 0x40, -R9.reuse ;  /* 0x0000004004047824 */ /* 0x100fe400078e0a09 */
[----:B------:R-:W-:-:S03]  /*1940*/  IMAD R5, R5, 0x40, -R9 ;  /* 0x0000004005057824 */ /* 0x000fc600078e0a09 */
[----:B------:R-:W-:Y:S02]  /*1950*/  VIMNMX R4, RZ, R4, !PT ;  /* 0x00000004ff047248 */ /* 0x000fe40007fe0100 */
[----:B------:R-:W-:Y:S02]  /*1960*/  VIMNMX R5, R5, R32, PT ;  /* 0x0000002005057248 */ /* 0x000fe40003fe0100 */
[----:B------:R-:W-:Y:S02]  /*1970*/  SHF.R.U32.HI R46, RZ, 0x6, R4 ;  /* 0x00000006ff2e7819 */ /* 0x000fe40000011604 */
[----:B------:R-:W-:-:S03]  /*1980*/  ISETP.GT.AND P0, PT, R5, R4, PT ;  /* 0x000000040500720c */ /* 0x000fc60003f04270 */
[----:B------:R-:W-:-:S10]  /*1990*/  IMAD.MOV.U32 R51, RZ, RZ, R46 ;  /* 0x000000ffff337224 */ /* 0x000fd400078e002e */
[----:B------:R-:W-:-:S05]  /*19a0*/  @P0 VIADD R0, R5, 0x3f ;  /* 0x0000003f05000836 */ /* 0x000fca0000000000 */
[----:B------:R-:W-:-:S04]  /*19b0*/  @P0 SHF.R.S32.HI R3, RZ, 0x1f, R0 ;  /* 0x0000001fff030819 */ /* 0x000fc80000011400 */
[----:B------:R-:W-:-:S04]  /*19c0*/  @P0 LEA.HI R3, R3, R0, RZ, 0x6 ;  /* 0x0000000003030211 */ /* 0x000fc800078f30ff */
[----:B------:R-:W-:Y:S02]  /*19d0*/  @P0 SHF.R.S32.HI R51, RZ, 0x6, R3 ;  /* 0x00000006ff330819 */ /* 0x000fe40000011403 */
        /* <DEDUP_REMOVED lines=23> */
.L_x_4625:
[----:B------:R-:W-:Y:S05]  /*1b50*/  BSYNC B6 ;  /* 0x0000000000067941 */ /* 0x000fea0003800000 */
.L_x_4624:
        /* <DEDUP_REMOVED lines=20> */
.L_x_4627:
[----:B------:R-:W-:Y:S05]  /*1ca0*/  BSYNC B6 ;  /* 0x0000000000067941 */ /* 0x000fea0003800000 */
.L_x_4626:
[----:B------:R-:W-:Y:S01]  /*1cb0*/  ULDC.64 UR4, c[0x0][0x9f8] ;  /* 0x00027e0000047ab9 */ /* 0x000fe20000000a00 */
[----:B------:R-:W0:Y:S01]  /*1cc0*/  LDC R0, c[0x0][0x428] ;  /* 0x00010a00ff007b82 */ /* 0x000e220000000800 */
[----:B------:R-:W-:-:S07]  /*1cd0*/  ISETP.NE.U32.AND P0, PT, RZ, UR4, PT ;  /* 0x00000004ff007c0c */ /* 0x000fce000bf05070 */
[----:B------:R-:W1:Y:S01]  /*1ce0*/  LDC.64 R52, c[0x0][0x2f0] ;  /* 0x0000bc00ff347b82 */ /* 0x000e620000000a00 */
[----:B------:R-:W-:Y:S01]  /*1cf0*/  ISETP.NE.AND.EX P0, PT, RZ, UR5, PT, P0 ;  /* 0x00000005ff007c0c */ /* 0x000fe2000bf05300 */
[----:B------:R-:W-:Y:S01]  /*1d00*/  IMAD.IADD R20, R25, 0x1, R24 ;  /* 0x0000000119147824 */ /* 0x000fe200078e0218 */
[----:B------:R-:W-:Y:S01]  /*1d10*/  ULDC.64 UR4, c[0x0][0xa08] ;  /* 0x0002820000047ab9 */ /* 0x000fe20000000a00 */
[----:B------:R-:W-:-:S04]  /*1d20*/  ULDC.64 UR6, c[0x0][0x320] ;  /* 0x0000c80000067ab9 */ /* 0x000fc80000000a00 */
[----:B------:R-:W2:Y:S08]  /*1d30*/  LDC.64 R26, c[0x0][0x3d8] ;  /* 0x0000f600ff1a7b82 */ /* 0x000eb00000000a00 */
[----:B------:R-:W3:Y:S08]  /*1d40*/  @P0 LDC.64 R4, c[0x0][0x9f8] ;  /* 0x00027e00ff040b82 */ /* 0x000ef00000000a00 */
[----:B------:R-:W4:Y:S08]  /*1d50*/  LDC R25, c[0x0][0x3d4] ;  /* 0x0000f500ff197b82 */ /* 0x000f300000000800 */
[----:B------:R-:W4:Y:S01]  /*1d60*/  LDC.64 R28, c[0x0][0x3e8] ;  /* 0x0000fa00ff1c7b82 */ /* 0x000f220000000a00 */
[----:B---3--:R-:W-:-:S04]  /*1d70*/  @P0 IMAD.WIDE R4, R191, 0x4, R4 ;  /* 0x00000004bf040825 */ /* 0x008fc800078e0204 */
[----:B------:R-:W-:Y:S01]  /*1d80*/  IMAD.SHL.U32 R42, R218, 0x4, RZ ;  /* 0x00000004da2a7824 */ /* 0x000fe200078e00ff */
[----:B------:R3:W3:Y:S01]  /*1d90*/  @P0 LDG.E R191, desc[UR42][R4.64] ;  /* 0x0000002a04bf0981 */ /* 0x0006e2000c1e1900 */
[----:B0-----:R-:W-:Y:S01]  /*1da0*/  ISETP.NE.AND P0, PT, R0, 0x1, PT ;  /* 0x000000010000780c */ /* 0x001fe20003f05270 */
[----:B-1----:R-:W-:Y:S01]  /*1db0*/  IMAD.WIDE.U32 R6, R20, R52, RZ ;  /* 0x0000003414067225 */ /* 0x002fe200078e00ff */
[----:B------:R-:W-:Y:S01]  /*1dc0*/  SHF.R.S32.HI R13, RZ, 0x1f, R20 ;  /* 0x0000001fff0d7819 */ /* 0x000fe20000011414 */
[----:B------:R-:W0:Y:S01]  /*1dd0*/  S2R R60, SR_TID.X ;  /* 0x00000000003c7919 */ /* 0x000e220000002100 */
[----:B------:R-:W-:Y:S01]  /*1de0*/  SHF.R.S32.HI R43, RZ, 0x1f, R42 ;  /* 0x0000001fff2b7819 */ /* 0x000fe2000001142a */
[----:B--2---:R-:W-:Y:S01]  /*1df0*/  IMAD R10, R220, R26, RZ ;  /* 0x0000001adc0a7224 */ /* 0x004fe200078e02ff */
[----:B----4-:R-:W-:Y:S01]  /*1e00*/  ISETP.GE.AND P1, PT, R16, R25, PT ;  /* 0x000000191000720c */ /* 0x010fe20003f26270 */
[-C--:B------:R-:W-:Y:S01]  /*1e10*/  IMAD R0, R13, R52.reuse, RZ ;  /* 0x000000340d007224 */ /* 0x080fe200078e02ff */
[----:B------:R-:W1:Y:S01]  /*1e20*/  LDC R61, c[0x0][0x3d4] ;  /* 0x0000f500ff3d7b82 */ /* 0x000e620000000800 */
[----:B------:R-:W-:Y:S01]  /*1e30*/  IMAD R12, R220, R52, RZ ;  /* 0x00000034dc0c7224 */ /* 0x000fe200078e02ff */
[----:B------:R-:W-:Y:S01]  /*1e40*/  SHF.L.U64.HI R56, R28, 0x6, R29 ;  /* 0x000000061c387819 */ /* 0x000fe2000001021d */
[----:B------:R-:W-:Y:S01]  /*1e50*/  IMAD R3, R20, R53, R0 ;  /* 0x0000003514037224 */ /* 0x000fe200078e0200 */
[----:B------:R-:W-:Y:S01]  /*1e60*/  P2R R72, PR, RZ, 0x2 ;  /* 0x00000002ff487803 */ /* 0x000fe20000000000 */
[----:B------:R-:W-:Y:S01]  /*1e70*/  IMAD R15, R185, R27, R10 ;  /* 0x0000001bb90f7224 */ /* 0x000fe200078e020a */
[----:B------:R-:W-:Y:S01]  /*1e80*/  SHF.L.U64.HI R50, R26, 0x6, R27 ;  /* 0x000000061a327819 */ /* 0x000fe2000001021b */
[----:B------:R-:W-:Y:S01]  /*1e90*/  IMAD.IADD R7, R7, 0x1, R3 ;  /* 0x0000000107077824 */ /* 0x000fe200078e0203 */
[----:B------:R-:W2:Y:S01]  /*1ea0*/  @P0 LDC R9, c[0x0][0x42c] ;  /* 0x00010b00ff090b82 */ /* 0x000ea20000000800 */
[----:B------:R-:W-:-:S02]  /*1eb0*/  IMAD.SHL.U32 R59, R193, 0x40, RZ ;  /* 0x00000040c13b7824 */ /* 0x000fc400078e00ff */
[----:B------:R-:W-:Y:S02]  /*1ec0*/  IMAD.SHL.U32 R57, R28, 0x40, RZ ;  /* 0x000000401c397824 */ /* 0x000fe400078e00ff */
[----:B------:R-:W-:Y:S01]  /*1ed0*/  VIADD R82, R16, 0x20 ;  /* 0x0000002010527836 */ /* 0x000fe20000000000 */
[----:B------:R-:W-:Y:S01]  /*1ee0*/  LOP3.LUT R59, R59, 0x1c0, RZ, 0xc0, !PT ;  /* 0x000001c03b3b7812 */ /* 0x000fe200078ec0ff */
[----:B------:R-:W-:Y:S01]  /*1ef0*/  IMAD.SHL.U32 R55, R26, 0x40, RZ ;  /* 0x000000401a377824 */ /* 0x000fe200078e00ff */
[----:B------:R-:W4:Y:S01]  /*1f00*/  @P0 LDC R11, c[0x0][0x430] ;  /* 0x00010c00ff0b0b82 */ /* 0x000f220000000800 */
[----:B------:R-:W-:Y:S01]  /*1f10*/  IMAD.SHL.U32 R62, R25, 0x2, RZ ;  /* 0x00000002193e7824 */ /* 0x000fe200078e00ff */
[----:B------:R-:W-:-:S06]  /*1f20*/  SHF.R.U32.HI R58, RZ, 0x3, R59 ;  /* 0x00000003ff3a7819 */ /* 0x000fcc000001163b */
[----:B------:R-:W1:Y:S01]  /*1f30*/  LDC R63, c[0x0][0x2e4] ;  /* 0x0000b900ff3f7b82 */ /* 0x000e620000000800 */
[----:B0-----:R-:W-:Y:S01]  /*1f40*/  LEA.HI R60, R60, 0x8, RZ, 0x19 ;  /* 0x000000083c3c7811 */ /* 0x001fe200078fc8ff */
[----:B--2---:R-:W-:-:S05]  /*1f50*/  @P0 IMAD.HI.U32 R0, R190, R9, RZ ;  /* 0x00000009be000227 */ /* 0x004fca00078e00ff */
[----:B----4-:R-:W-:Y:S02]  /*1f60*/  @P0 SHF.R.U32.HI R190, RZ, R11, R0 ;  /* 0x0000000bffbe0219 */ /* 0x010fe40000011600 */
[----:B------:R-:W-:Y:S02]  /*1f70*/  ISETP.NE.U32.AND P0, PT, RZ, UR4, PT ;  /* 0x00000004ff007c0c */ /* 0x000fe4000bf05070 */
[----:B------:R-:W-:Y:S01]  /*1f80*/  SHF.R.S32.HI R0, RZ, 0x1f, R190 ;  /* 0x0000001fff007819 */ /* 0x000fe200000114be */
[----:B------:R-:W-:Y:S01]  /*1f90*/  IMAD.WIDE.U32 R8, R190, UR6, R16 ;  /* 0x00000006be087c25 */ /* 0x000fe2000f8e0010 */
[----:B------:R-:W-:Y:S01]  /*1fa0*/  ISETP.NE.AND.EX P0, PT, RZ, UR5, PT, P0 ;  /* 0x00000005ff007c0c */ /* 0x000fe2000bf05300 */
[----:B------:R-:W-:Y:S02]  /*1fb0*/  ULDC.64 UR4, c[0x0][0x2f8] ;  /* 0x0000be0000047ab9 */ /* 0x000fe40000000a00 */
[C---:B---3--:R-:W-:Y:S02]  /*1fc0*/  IMAD R5, R0.reuse, UR6, RZ ;  /* 0x0000000600057c24 */ /* 0x048fe4000f8e02ff */
[----:B------:R-:W-:-:S02]  /*1fd0*/  IMAD R3, R0, UR4, RZ ;  /* 0x0000000400037c24 */ /* 0x000fc4000f8e02ff */
[C---:B------:R-:W-:Y:S02]  /*1fe0*/  IMAD R11, R190.reuse, UR7, R5 ;  /* 0x00000007be0b7c24 */ /* 0x040fe4000f8e0205 */
[C---:B------:R-:W-:Y:S02]  /*1ff0*/  IMAD R3, R190.reuse, UR5, R3 ;  /* 0x00000005be037c24 */ /* 0x040fe4000f8e0203 */
[----:B------:R-:W-:Y:S01]  /*2000*/  IMAD.WIDE.U32 R4, R190, UR4, R6 ;  /* 0x00000004be047c25 */ /* 0x000fe2000f8e0006 */
[----:B------:R-:W-:-:S03]  /*2010*/  ULDC.64 UR4, c[0x0][0x300] ;  /* 0x0000c00000047ab9 */ /* 0x000fc60000000a00 */
[----:B------:R-:W-:Y:S02]  /*2020*/  IMAD.IADD R5, R5, 0x1, R3 ;  /* 0x0000000105057824 */ /* 0x000fe400078e0203 */
[----:B------:R-:W-:Y:S02]  /*2030*/  IMAD.IADD R9, R9, 0x1, R11 ;  /* 0x0000000109097824 */ /* 0x000fe400078e020b */
[----:B------:R-:W-:Y:S01]  /*2040*/  IMAD R11, R185, R53, R12 ;  /* 0x00000035b90b7224 */ /* 0x000fe200078e020c */
[----:B------:R-:W-:Y:S02]  /*2050*/  SHF.L.U64.HI R53, R52, 0x6, R53 ;  /* 0x0000000634357819 */ /* 0x000fe40000010235 */
        /* <DEDUP_REMOVED lines=8> */
[----:B------:R-:W-:Y:S01]  /*20e0*/  IMAD.WIDE.U32 R6, R185, R52, R16 ;  /* 0x00000034b9067225 */ /* 0x000fe200078e0010 */
[----:B------:R-:W-:-:S03]  /*20f0*/  SHF.L.U32 R52, R52, 0x6, RZ ;  /* 0x0000000634347819 */ /* 0x000fc600000006ff */
[----:B------:R-:W-:Y:S02]  /*2100*/  IMAD R10, R0, UR4, RZ ;  /* 0x00000004000a7c24 */ /* 0x000fe4000f8e02ff */
[----:B------:R-:W-:Y:S01]  /*2110*/  IMAD.IADD R0, R45, 0x1, R3 ;  /* 0x000000012d007824 */ /* 0x000fe200078e0203 */
[----:B------:R-:W-:Y:S01]  /*2120*/  IADD3 R3, P0, R44, R6, RZ ;  /* 0x000000062c037210 */ /* 0x000fe20007f1e0ff */
[----:B------:R-:W-:Y:S02]  /*2130*/  IMAD.IADD R39, R15, 0x1, R5 ;  /* 0x000000010f277824 */ /* 0x000fe400078e0205 */
[----:B------:R-:W-:Y:S01]  /*2140*/  IMAD.MOV.U32 R38, RZ, RZ, R4 ;  /* 0x000000ffff267224 */ /* 0x000fe200078e0004 */
[----:B------:R-:W-:Y:S01]  /*2150*/  IADD3.X R48, R0, R7, R11, P0, !PT ;  /* 0x0000000700307210 */ /* 0x000fe200007fe40b */
[----:B------:R-:W-:Y:S01]  /*2160*/  IMAD.WIDE.U32 R4, R185, R26, R42 ;  /* 0x0000001ab9047225 */ /* 0x000fe200078e002a */
[----:B------:R-:W-:Y:S02]  /*2170*/  SEL R11, R25, RZ, P1 ;  /* 0x000000ff190b7207 */ /* 0x000fe40000800000 */
[----:B------:R-:W-:Y:S01]  /*2180*/  IADD3 R20, P0, R185, R20, RZ ;  /* 0x00000014b9147210 */ /* 0x000fe20007f1e0ff */
[----:B------:R-:W-:Y:S01]  /*2190*/  IMAD.IADD R5, R5, 0x1, R15 ;  /* 0x0000000105057824 */ /* 0x000fe200078e020f */
[----:B-----5:R-:W-:Y:S01]  /*21a0*/  SHF.R.S32.HI R15, RZ, 0x1f, R33 ;  /* 0x0000001fff0f7819 */ /* 0x020fe20000011421 */
[----:B------:R-:W-:-:S02]  /*21b0*/  IMAD.IADD R11, R16, 0x1, R11 ;  /* 0x00000001100b7824 */ /* 0x000fc400078e020b */
[----:B------:R-:W-:Y:S02]  /*21c0*/  IMAD R6, R220, R28, RZ ;  /* 0x0000001cdc067224 */ /* 0x000fe400078e02ff */
[C---:B------:R-:W-:Y:S01]  /*21d0*/  IMAD R75, R41.reuse, UR5, R10 ;  /* 0x00000005294b7c24 */ /* 0x040fe2000f8e020a */
[----:B------:R-:W-:Y:S01]  /*21e0*/  SHF.R.S32.HI R54, RZ, 0x1f, R11 ;  /* 0x0000001fff367819 */ /* 0x000fe2000001140b */
[----:B------:R-:W-:Y:S01]  /*21f0*/  IMAD.WIDE.U32 R40, R41, UR4, R8 ;  /* 0x0000000429287c25 */ /* 0x000fe2000f8e0008 */
[----:B------:R-:W-:Y:S02]  /*2200*/  ULDC UR4, c[0x0][0x2e4] ;  /* 0x0000b90000047ab9 */ /* 0x000fe40000000800 */
[----:B------:R-:W-:Y:S01]  /*2210*/  LEA.HI R54, R54, R11, RZ, 0x3 ;  /* 0x0000000b36367211 */ /* 0x000fe200078f18ff */
[----:B------:R-:W-:Y:S01]  /*2220*/  IMAD R21, R185, R29, R6 ;  /* 0x0000001db9157224 */ /* 0x000fe200078e0206 */
[----:B------:R-:W-:Y:S01]  /*2230*/  ISETP.GE.AND P4, PT, R16, UR4, PT ;  /* 0x0000000410007c0c */ /* 0x000fe2000bf86270 */
[----:B------:R-:W-:Y:S01]  /*2240*/  IMAD R10, R15, R26, RZ ;  /* 0x0000001a0f0a7224 */ /* 0x000fe200078e02ff */
[----:B------:R-:W-:Y:S01]  /*2250*/  LOP3.LUT R69, R54, 0xfffffff8, RZ, 0xc0, !PT ;  /* 0xfffffff836457812 */ /* 0x000fe200078ec0ff */
[----:B------:R-:W-:Y:S01]  /*2260*/  IMAD.WIDE.U32 R8, R185, R28, R16 ;  /* 0x0000001cb9087225 */ /* 0x000fe200078e0010 */
[----:B------:R-:W-:-:S02]  /*2270*/  ISETP.GE.AND P3, PT, R82, UR4, PT ;  /* 0x0000000452007c0c */ /* 0x000fc4000bf66270 */
[----:B------:R-:W-:Y:S01]  /*2280*/  SHF.R.S32.HI R73, RZ, 0x1f, R69 ;  /* 0x0000001fff497819 */ /* 0x000fe20000011445 */
[----:B------:R-:W-:-:S04]  /*2290*/  IMAD.WIDE.U32 R6, R185, R28, R42 ;  /* 0x0000001cb9067225 */ /* 0x000fc800078e002a */
[----:B------:R-:W-:Y:S02]  /*22a0*/  IMAD R11, R33, R27, R10 ;  /* 0x0000001b210b7224 */ /* 0x000fe400078e020a */
[----:B------:R-:W-:Y:S02]  /*22b0*/  IMAD.IADD R9, R21, 0x1, R9 ;  /* 0x0000000115097824 */ /* 0x000fe400078e0209 */
[----:B------:R-:W-:Y:S02]  /*22c0*/  IMAD.IADD R7, R7, 0x1, R21 ;  /* 0x0000000107077824 */ /* 0x000fe400078e0215 */
[-C--:B------:R-:W-:Y:S02]  /*22d0*/  IMAD R10, R15, R28.reuse, RZ ;  /* 0x0000001c0f0a7224 */ /* 0x080fe400078e02ff */
[----:B------:R-:W-:-:S04]  /*22e0*/  IMAD.WIDE.U32 R34, R33, R28, R8 ;  /* 0x0000001c21227225 */ /* 0x000fc800078e0008 */
[C---:B------:R-:W-:Y:S02]  /*22f0*/  IMAD R71, R33.reuse, R29, R10 ;  /* 0x0000001d21477224 */ /* 0x040fe400078e020a */
[C---:B------:R-:W-:Y:S02]  /*2300*/  IMAD.WIDE.U32 R30, R33.reuse, R28, R6 ;  /* 0x0000001c211e7225 */ /* 0x040fe400078e0006 */
[----:B------:R-:W0:Y:S02]  /*2310*/  LDC.64 R28, c[0x0][0x2d8] ;  /* 0x0000b600ff1c7b82 */ /* 0x000e240000000a00 */
[----:B------:R-:W-:Y:S01]  /*2320*/  IMAD.WIDE.U32 R36, R33, R26, R4 ;  /* 0x0000001a21247225 */ /* 0x000fe200078e0004 */
[----:B------:R-:W-:-:S03]  /*2330*/  LOP3.LUT R5, R59, 0x18, R16, 0xf8, !PT ;  /* 0x000000183b057812 */ /* 0x000fc600078ef810 */
[----:B------:R-:W-:Y:S01]  /*2340*/  IMAD.WIDE.U32 R38, R33, R26, R38 ;  /* 0x0000001a21267225 */ /* 0x000fe200078e0026 */
[----:B------:R-:W-:-:S03]  /*2350*/  LOP3.LUT R5, R5, R58, RZ, 0x3c, !PT ;  /* 0x0000003a05057212 */ /* 0x000fc600078e3cff */
[----:B------:R-:W-:Y:S02]  /*2360*/  IMAD.IADD R67, R71, 0x1, R35 ;  /* 0x0000000147437824 */ /* 0x000fe400078e0223 */
[----:B------:R-:W-:Y:S01]  /*2370*/  IMAD R64, R200, 0x200, R5 ;  /* 0x00000200c8407824 */ /* 0x000fe200078e0205 */
[----:B------:R-:W-:Y:S01]  /*2380*/  LOP3.LUT R5, R59, 0x38, R54, 0xf8, !PT ;  /* 0x000000383b057812 */ /* 0x000fe200078ef836 */
[----:B------:R-:W-:Y:S02]  /*2390*/  IMAD.X R21, R220, 0x1, R13, P0 ;  /* 0x00000001dc157824 */ /* 0x000fe400000e060d */
[----:B------:R-:W-:Y:S01]  /*23a0*/  IMAD.IADD R65, R11, 0x1, R39 ;  /* 0x000000010b417824 */ /* 0x000fe200078e0227 */
[----:B------:R-:W-:Y:S01]  /*23b0*/  LOP3.LUT R5, R5, R58, RZ, 0x3c, !PT ;  /* 0x0000003a05057212 */ /* 0x000fe200078e3cff */
[----:B------:R-:W-:Y:S02]  /*23c0*/  IMAD.IADD R66, R37, 0x1, R11 ;  /* 0x0000000125427824 */ /* 0x000fe400078e020b */
[----:B------:R-:W-:-:S02]  /*23d0*/  IMAD.IADD R71, R31, 0x1, R71 ;  /* 0x000000011f477824 */ /* 0x000fc400078e0247 */
[----:B------:R-:W-:Y:S02]  /*23e0*/  IMAD R68, R200, 0x200, R5 ;  /* 0x00000200c8447824 */ /* 0x000fe400078e0205 */
[----:B-1----:R-:W-:-:S07]  /*23f0*/  IMAD.IADD R75, R41, 0x1, R75 ;  /* 0x00000001294b7824 */ /* 0x002fce00078e024b */
.L_x_4657:
[----:B------:R-:W-:Y:S01]  /*2400*/  VIADD R51, R51, 0xffffffff ;  /* 0xffffffff33337836 */ /* 0x000fe20000000000 */
[----:B------:R-:W-:Y:S05]  /*2410*/  YIELD ;  /* 0x0000000000007946 */ /* 0x000fea0003800000 */
[----:B------:R-:W-:Y:S01]  /*2420*/  SHF.R.S32.HI R74, RZ, 0x1f, R51 ;  /* 0x0000001fff4a7819 */ /* 0x000fe20000011433 */
[-C--:B------:R-:W-:Y:S01]  /*2430*/  IMAD R5, R53, R51.reuse, RZ ;  /* 0x0000003335057224 */ /* 0x080fe200078e02ff */
[----:B------:R-:W-:Y:S01]  /*2440*/  BSSY B0, `(.L_x_4628) ;  /* 0x0000194000007945 */ /* 0x000fe20003800000 */
[----:B----4-:R-:W-:Y:S01]  /*2450*/  IMAD.WIDE.U32 R24, R52, R51, RZ ;  /* 0x0000003334187225 */ /* 0x010fe200078e00ff */
[----:B------:R-:W-:-:S03]  /*2460*/  ISETP.GT.AND P2, PT, R51, R46, PT ;  /* 0x0000002e3300720c */ /* 0x000fc60003f44270 */
[----:B------:R-:W-:Y:S01]  /*2470*/  IMAD R5, R74, R52, R5 ;  /* 0x000000344a057224 */ /* 0x000fe200078e0205 */
[----:B------:R-:W-:Y:S01]  /*2480*/  IADD3 R4, P0, R3, R24, RZ ;  /* 0x0000001803047210 */ /* 0x000fe20007f1e0ff */
[----:B---3--:R-:W-:Y:S02]  /*2490*/  IMAD.SHL.U32 R15, R23, 0x1000, RZ ;  /* 0x00001000170f7824 */ /* 0x008fe400078e00ff */
[----:B------:R-:W-:Y:S01]  /*24a0*/  IMAD.IADD R79, R25, 0x1, R5 ;  /* 0x00000001194f7824 */ /* 0x000fe200078e0205 */
[----:B0-----:R-:W-:Y:S01]  /*24b0*/  LEA R12, P1, R4, R28, 0x1 ;  /* 0x0000001c040c7211 */ /* 0x001fe200078208ff */
[----:B------:R-:W-:Y:S02]  /*24c0*/  IMAD.IADD R5, R64, 0x1, R15 ;  /* 0x0000000140057824 */ /* 0x000fe400078e020f */
[----:B------:R-:W-:Y:S01]  /*24d0*/  IMAD.X R6, R79, 0x1, R48, P0 ;  /* 0x000000014f067824 */ /* 0x000fe200000e0630 */
[----:B------:R-:W-:Y:S01]  /*24e0*/  ISETP.GE.AND P0, PT, R61, 0x1, PT ;  /* 0x000000013d00780c */ /* 0x000fe20003f06270 */
[----:B------:R-:W-:-:S03]  /*24f0*/  IMAD R14, R5, 0x2, R2 ;  /* 0x00000002050e7824 */ /* 0x000fc600078e0202 */
[----:B------:R-:W-:-:S09]  /*2500*/  LEA.HI.X R13, R4, R29, R6, 0x1, P1 ;  /* 0x0000001d040d7211 */ /* 0x000fd200008f0c06 */
[----:B--2---:R-:W-:Y:S05]  /*2510*/  @!P0 BRA `(.L_x_4629) ;  /* 0x0000001400b48947 */ /* 0x004fea0003800000 */
        /* <DEDUP_REMOVED lines=16> */
[----:B------:R-:W-:Y:S01]  /*2620*/  IMAD R6, R56, R51, RZ ;  /* 0x0000003338067224 */ /* 0x000fe200078e02ff */
[----:B------:R-:W-:Y:S01]  /*2630*/  IADD3 R7, P0, R36, R4, RZ ;  /* 0x0000000424077210 */ /* 0x000fe20007f1e0ff */
[----:B------:R-:W-:Y:S01]  /*2640*/  IMAD.MOV.U32 R70, RZ, RZ, R30 ;  /* 0x000000ffff467224 */ /* 0x000fe200078e001e */
[----:B------:R-:W-:Y:S01]  /*2650*/  ULDC.64 UR4, c[0x0][0x3c8] ;  /* 0x0000f20000047ab9 */ /* 0x000fe20000000a00 */
[-C--:B------:R-:W-:Y:S01]  /*2660*/  IMAD R9, R74, R57.reuse, R6 ;  /* 0x000000394a097224 */ /* 0x080fe200078e0206 */
[----:B------:R-:W-:Y:S01]  /*2670*/  ULDC.64 UR6, c[0x0][0x3e0] ;  /* 0x0000f80000067ab9 */ /* 0x000fe20000000a00 */
        /* <DEDUP_REMOVED lines=16> */
.L_x_4632:
[----:B------:R-:W-:Y:S05]  /*2780*/  BSYNC B1 ;  /* 0x0000000000017941 */ /* 0x000fea0003800000 */
.L_x_4631:
[----:B------:R-:W-:Y:S01]  /*2790*/  UISETP.NE.AND UP0, UPT, UR37, 0x3, UPT ;  /* 0x000000032500788c */ /* 0x000fe2000bf05270 */
[----:B-----5:R-:W-:Y:S01]  /*27a0*/  MOV R4, R8 ;  /* 0x0000000800047202 */ /* 0x020fe20000000f00 */
[----:B------:R-:W-:Y:S02]  /*27b0*/  IMAD.MOV.U32 R5, RZ, RZ, R9 ;  /* 0x000000ffff057224 */ /* 0x000fe400078e0009 */
[----:B0-----:R-:W-:Y:S01]  /*27c0*/  IMAD.MOV.U32 R6, RZ, RZ, R26 ;  /* 0x000000ffff067224 */ /* 0x001fe200078e001a */
[----:B------:R-:W-:Y:S01]  /*27d0*/  PRMT R84, R84, 0x5410, R4 ;  /* 0x0000541054547816 */ /* 0x000fe20000000004 */
[----:B------:R-:W-:Y:S01]  /*27e0*/  IMAD.MOV.U32 R4, RZ, RZ, R27 ;  /* 0x000000ffff047224 */ /* 0x000fe200078e001b */
[----:B------:R-:W-:Y:S01]  /*27f0*/  PLOP3.LUT P0, PT, PT, PT, UP0, 0x80, 0x0 ;  /* 0x000000000000781c */ /* 0x000fe20003f0f008 */
        /* <DEDUP_REMOVED lines=13> */
.L_x_4633:
[----:B------:R-:W-:Y:S01]  /*28d0*/  IMAD R70, R23, 0x8, R2 ;  /* 0x0000000817467824 */ /* 0x000fe200078e0202 */
[----:B------:R-:W-:Y:S01]  /*28e0*/  SHF.L.U32 R77, R187, 0x1f, RZ ;  /* 0x0000001fbb4d7819 */ /* 0x000fe200000006ff */
[----:B------:R-:W-:Y:S03]  /*28f0*/  BSSY B1, `(.L_x_4634) ;  /* 0x0000003000017945 */ /* 0x000fe60003800000 */
[----:B------:R-:W0:Y:S02]  /*2900*/  SYNCS.PHASECHK.TRANS64.TRYWAIT P5, [R70+URZ+0x28c90], R77 ;  /* 0x028c904d460075a7 */ /* 0x000e2400080a017f */
[----:B0-----:R-:W-:Y:S05]  /*2910*/  @!P5 BRA `(.L_x_4635) ;  /* 0x000001980098d947 */ /* 0x001fea0003800000 */
.L_x_4947:
[----:B------:R-:W-:Y:S05]  /*2920*/  BSYNC B1 ;  /* 0x0000000000017941 */ /* 0x000fea0003800000 */
.L_x_4634:
        /* <DEDUP_REMOVED lines=9> */
[--C-:B------:R-:W-:Y:S02]  /*29c0*/  SHF.R.U64 R74, R26, 0x10, R27.reuse ;  /* 0x000000101a4a7819 */ /* 0x100fe4000000121b */
[----:B------:R-:W-:Y:S02]  /*29d0*/  SHF.R.U32.HI R76, RZ, 0x10, R27 ;  /* 0x00000010ff4c7819 */ /* 0x000fe4000001161b */
[----:B------:R-:W-:Y:S02]  /*29e0*/  PRMT R78, R83, 0x5432, R78 ;  /* 0x00005432534e7816 */ /* 0x000fe4000000004e */
[----:B------:R-:W-:Y:S01]  /*29f0*/  SHF.R.U32.HI R81, RZ, 0x10, R25 ;  /* 0x00000010ff517819 */ /* 0x000fe20000011619 */
[----:B------:R-:W-:Y:S01]  /*2a00*/  IMAD.U32 R25, R7, 0x10000, RZ ;  /* 0x0001000007197824 */ /* 0x000fe200078e00ff */
[----:B------:R-:W-:-:S02]  /*2a10*/  PRMT R27, R79, 0x5432, R74 ;  /* 0x000054324f1b7816 */ /* 0x000fc4000000004a */
[----:B------:R-:W-:Y:S02]  /*2a20*/  LOP3.LUT R26, R7, 0xffff0000, RZ, 0xc0, !PT ;  /* 0xffff0000071a7812 */ /* 0x000fe400078ec0ff */
        /* <DEDUP_REMOVED lines=12> */
[----:B------:R-:W-:Y:S01]  /*2af0*/  FMUL.FTZ R7, R7, R74 ;  /* 0x0000004a07077220 */ /* 0x000fe20000410000 */
[----:B------:R-:W-:Y:S01]  /*2b00*/  LOP3.LUT R81, R81, 0xffff0000, RZ, 0xc0, !PT ;  /* 0xffff000051517812 */ /* 0x000fe200078ec0ff */
[----:B------:R-:W-:Y:S02]  /*2b10*/  IMAD.U32 R5, R4, 0x10000, RZ ;  /* 0x0001000004057824 */ /* 0x000fe400078e00ff */
[----:B------:R-:W-:Y:S01]  /*2b20*/  FMUL.FTZ R87, R24, R83 ;  /* 0x0000005318577220 */ /* 0x000fe20000410000 */
[----:B------:R-:W-:Y:S01]  /*2b30*/  FFMA.FTZ R80, R6, R80, R7 ;  /* 0x0000005006507223 */ /* 0x000fe20000010007 */
[----:B------:R-:W-:Y:S01]  /*2b40*/  FMUL.FTZ R7, R24, R79 ;  /* 0x0000004f18077220 */ /* 0x000fe20000410000 */
[----:B------:R-:W-:Y:S01]  /*2b50*/  LOP3.LUT R4, R4, 0xffff0000, RZ, 0xc0, !PT ;  /* 0xffff000004047812 */ /* 0x000fe200078ec0ff */
[C---:B------:R-:W-:Y:S01]  /*2b60*/  FMUL.FTZ R24, R26.reuse, R81 ;  /* 0x000000511a187220 */ /* 0x040fe20000410000 */
[----:B------:R-:W-:Y:S02]  /*2b70*/  IMAD.U32 R27, R27, 0x10000, RZ ;  /* 0x000100001b1b7824 */ /* 0x000fe400078e00ff */
[----:B------:R-:W-:Y:S01]  /*2b80*/  FMUL.FTZ R26, R26, R76 ;  /* 0x0000004c1a1a7220 */ /* 0x000fe20000410000 */
[----:B------:R-:W-:Y:S01]  /*2b90*/  FFMA.FTZ R87, R14, R79, -R87 ;  /* 0x0000004f0e577223 */ /* 0x000fe20000010857 */
[----:B------:R-:W-:Y:S01]  /*2ba0*/  FFMA.FTZ R85, R6, R74, -R85 ;  /* 0x0000004a06557223 */ /* 0x000fe20000010855 */
[----:B------:R-:W-:Y:S01]  /*2bb0*/  FFMA.FTZ R14, R14, R83, R7 ;  /* 0x000000530e0e7223 */ /* 0x000fe20000010007 */
[C---:B------:R-:W-:Y:S01]  /*2bc0*/  FFMA.FTZ R24, R25.reuse, R76, -R24 ;  /* 0x0000004c19187223 */ /* 0x040fe20000010818 */
[CC--:B------:R-:W-:Y:S01]  /*2bd0*/  FMUL.FTZ R6, R4.reuse, R78.reuse ;  /* 0x0000004e04067220 */ /* 0x0c0fe20000410000 */
        /* <DEDUP_REMOVED lines=10> */
.L_x_4640:
[----:B------:R-:W-:Y:S05]  /*2c80*/  BSYNC B2 ;  /* 0x0000000000027941 */ /* 0x000fea0003800000 */
.L_x_4639:
[----:B--2---:R1:W-:Y:S02]  /*2c90*/  STG.E.128 desc[UR42][R12.64], R4 ;  /* 0x000000040c007986 */ /* 0x0043e4000c101d2a */
.L_x_4638:
[----:B------:R-:W-:Y:S05]  /*2ca0*/  BSYNC B1 ;  /* 0x0000000000017941 */ /* 0x000fea0003800000 */
.L_x_4637:
        /* <DEDUP_REMOVED lines=57> */
.L_x_4642:
[----:B------:R-:W-:Y:S05]  /*3040*/  BSYNC B1 ;  /* 0x0000000000017941 */ /* 0x000fea0003800000 */
.L_x_4641:
[----:B-1----:R2:W-:Y:S01]  /*3050*/  STG.E.128 desc[UR42][R12.64+0x40], R4 ;  /* 0x000040040c007986 */ /* 0x0025e2000c101d2a */
[----:B------:R-:W-:Y:S05]  /*3060*/  BRA `(.L_x_4636) ;  /* 0x0000000c00447947 */ /* 0x000fea0003800000 */
.L_x_4630:
        /* <DEDUP_REMOVED lines=24> */
[----:B------:R-:W-:Y:S01]  /*31f0*/  UISETP.NE.AND UP0, UPT, UR37, 0x3, UPT ;  /* 0x000000032500788c */ /* 0x000fe2000bf05270 */
[----:B------:R-:W-:-:S05]  /*3200*/  ISETP.GE.AND P5, PT, R16, R61, PT ;  /* 0x0000003d1000720c */ /* 0x000fca0003fa6270 */
[----:B------:R-:W-:Y:S02]  /*3210*/  PLOP3.LUT P0, PT, PT, PT, UP0, 0x80, 0x0 ;  /* 0x000000000000781c */ /* 0x000fe40003f0f008 */
[----:B0-----:R-:W-:Y:S01]  /*3220*/  P2R R27, PR, RZ, 0x20 ;  /* 0x00000020ff1b7803 */ /* 0x001fe20000000000 */
[----:B--2---:R-:W-:Y:S02]  /*3230*/  IMAD.MOV.U32 R14, RZ, RZ, R4 ;  /* 0x000000ffff0e7224 */ /* 0x004fe400078e0004 */
[----:B------:R-:W-:Y:S02]  /*3240*/  IMAD.MOV.U32 R70, RZ, RZ, R5 ;  /* 0x000000ffff467224 */ /* 0x000fe400078e0005 */
[----:B------:R-:W-:Y:S02]  /*3250*/  IMAD.MOV.U32 R76, RZ, RZ, R7 ;  /* 0x000000ffff4c7224 */ /* 0x000fe400078e0007 */
[----:B------:R-:W-:Y:S01]  /*3260*/  IMAD.MOV.U32 R74, RZ, RZ, R6 ;  /* 0x000000ffff4a7224 */ /* 0x000fe200078e0006 */
[----:B------:R-:W-:Y:S01]  /*3270*/  PRMT R90, R70, 0x5410, R14 ;  /* 0x00005410465a7816 */ /* 0x000fe2000000000e */
[----:B---3--:R-:W-:Y:S01]  /*3280*/  IMAD.MOV.U32 R12, RZ, RZ, R8 ;  /* 0x000000ffff0c7224 */ /* 0x008fe200078e0008 */
[----:B------:R-:W-:Y:S01]  /*3290*/  PRMT R92, R92, 0x5410, R76 ;  /* 0x000054105c5c7816 */ /* 0x000fe2000000004c */
[----:B------:R-:W-:Y:S01]  /*32a0*/  IMAD.MOV.U32 R13, RZ, RZ, R9 ;  /* 0x000000ffff0d7224 */ /* 0x000fe200078e0009 */
[----:B------:R-:W-:Y:S01]  /*32b0*/  PRMT R94, R74, 0x7610, R94 ;  /* 0x000076104a5e7816 */ /* 0x000fe2000000005e */
[----:B------:R-:W-:-:S02]  /*32c0*/  IMAD.MOV.U32 R14, RZ, RZ, R10 ;  /* 0x000000ffff0e7224 */ /* 0x000fc400078e000a */
[----:B------:R-:W-:Y:S01]  /*32d0*/  IMAD.MOV.U32 R26, RZ, RZ, R11 ;  /* 0x000000ffff1a7224 */ /* 0x000fe200078e000b */
[----:B------:R-:W-:Y:S02]  /*32e0*/  PRMT R84, R12, 0x5410, R13 ;  /* 0x000054100c547816 */ /* 0x000fe4000000000d */
[----:B------:R-:W-:Y:S02]  /*32f0*/  PRMT R92, R14, 0x7610, R92 ;  /* 0x000076100e5c7816 */ /* 0x000fe4000000005c */
[----:B------:R-:W-:Y:S01]  /*3300*/  PRMT R93, R26, 0x7610, R93 ;  /* 0x000076101a5d7816 */ /* 0x000fe2000000005d */
[----:B------:R-:W-:Y:S06]  /*3310*/  @!P0 BRA `(.L_x_4643) ;  /* 0x0000000000048947 */ /* 0x000fec0003800000 */
[----:B------:R-:W-:Y:S01]  /*3320*/  BPT.TRAP 0x1 ;  /* 0x000000040000795c */ /* 0x000fe20000300000 */
.L_x_4643:
[----:B------:R-:W-:Y:S01]  /*3330*/  IMAD R70, R23, 0x8, R2 ;  /* 0x0000000817467824 */ /* 0x000fe200078e0202 */
[----:B------:R-:W-:Y:S01]  /*3340*/  SHF.L.U32 R77, R187, 0x1f, RZ ;  /* 0x0000001fbb4d7819 */ /* 0x000fe200000006ff */
[----:B------:R-:W-:Y:S03]  /*3350*/  BSSY B1, `(.L_x_4644) ;  /* 0x0000003000017945 */ /* 0x000fe60003800000 */
[----:B------:R-:W0:Y:S02]  /*3360*/  SYNCS.PHASECHK.TRANS64.TRYWAIT P5, [R70+URZ+0x28c90], R77 ;  /* 0x028c904d460075a7 */ /* 0x000e2400080a017f */
[----:B0-----:R-:W-:Y:S05]  /*3370*/  @!P5 BRA `(.L_x_4645) ;  /* 0x000001900014d947 */ /* 0x001fea0003800000 */
.L_x_4948:
[----:B------:R-:W-:Y:S05]  /*3380*/  BSYNC B1 ;  /* 0x0000000000017941 */ /* 0x000fea0003800000 */
.L_x_4644:
        /* <DEDUP_REMOVED lines=23> */
[----:B------:R-:W-:-:S05]  /*3500*/  LOP3.LUT R13, R13, R58, RZ, 0x3c, !PT ;  /* 0x0000003a0d0d7212 */ /* 0x000fca00078e3cff */
[----:B------:R-:W-:Y:S01]  /*3510*/  IMAD R12, R200, 0x200, R13 ;  /* 0x00000200c80c7824 */ /* 0x000fe200078e020d */
[----:B------:R-:W-:-:S03]  /*3520*/  IADD3 R13, R68, R15, RZ ;  /* 0x0000000f440d7210 */ /* 0x000fc60007ffe0ff */
[----:B------:R-:W-:Y:S02]  /*3530*/  IMAD.IADD R15, R15, 0x1, R12 ;  /* 0x000000010f0f7824 */ /* 0x000fe400078e020c */
[--C-:B------:R-:W-:Y:S02]  /*3540*/  IMAD R13, R13, 0x2, R2.reuse ;  /* 0x000000020d0d7824 */ /* 0x100fe400078e0202 */
[----:B------:R-:W-:-:S04]  /*3550*/  IMAD R24, R15, 0x2, R2 ;  /* 0x000000020f187824 */ /* 0x000fc800078e0202 */
[----:B------:R-:W1:Y:S04]  /*3560*/  LDS.128 R12, [R13+0x22400] ;  /* 0x022400000d0c7984 */ /* 0x000e680000000c00 */
        /* <DEDUP_REMOVED lines=11> */
[----:B------:R-:W-:Y:S02]  /*3620*/  SHF.R.U32.HI R91, RZ, 0x10, R11 ;  /* 0x00000010ff5b7819 */ /* 0x000fe4000001160b */
[--C-:B------:R-:W-:Y:S02]  /*3630*/  SHF.R.U64 R85, R6, 0x10, R7.reuse ;  /* 0x0000001006557819 */ /* 0x100fe40000001207 */
[----:B------:R-:W-:Y:S01]  /*3640*/  SHF.R.U32.HI R86, RZ, 0x10, R7 ;  /* 0x00000010ff567819 */ /* 0x000fe20000011607 */
[----:B------:R-:W-:Y:S01]  /*3650*/  IMAD.U32 R7, R14, 0x10000, RZ ;  /* 0x000100000e077824 */ /* 0x000fe200078e00ff */
[----:B------:R-:W-:Y:S01]  /*3660*/  SHF.R.U64 R89, R10, 0x10, R11 ;  /* 0x000000100a597819 */ /* 0x000fe2000000120b */
[----:B--2---:R-:W-:Y:S01]  /*3670*/  IMAD.U32 R11, R25, 0x10000, RZ ;  /* 0x00010000190b7824 */ /* 0x004fe200078e00ff */
[----:B------:R-:W-:Y:S01]  /*3680*/  PRMT R76, R90, 0x5432, R76 ;  /* 0x000054325a4c7816 */ /* 0x000fe2000000004c */
[----:B------:R-:W-:Y:S01]  /*3690*/  IMAD.U32 R90, R88, 0x10000, RZ ;  /* 0x00010000585a7824 */ /* 0x000fe200078e00ff */
[----:B------:R-:W-:Y:S01]  /*36a0*/  PRMT R87, R84, 0x5410, R87 ;  /* 0x0000541054577816 */ /* 0x000fe20000000057 */
[----:B------:R-:W-:Y:S01]  /*36b0*/  IMAD.U32 R84, R83, 0x10000, RZ ;  /* 0x0001000053547824 */ /* 0x000fe200078e00ff */
[----:B------:R-:W-:Y:S01]  /*36c0*/  PRMT R91, R93, 0x5410, R91 ;  /* 0x000054105d5b7816 */ /* 0x000fe2000000005b */
[----:B------:R-:W-:Y:S01]  /*36d0*/  IMAD.U32 R10, R24, 0x10000, RZ ;  /* 0x00010000180a7824 */ /* 0x000fe200078e00ff */
[----:B------:R-:W-:-:S02]  /*36e0*/  LOP3.LUT R6, R13, 0xffff0000, RZ, 0xc0, !PT ;  /* 0xffff00000d067812 */ /* 0x000fc400078ec0ff */
[----:B------:R-:W-:Y:S01]  /*36f0*/  LOP3.LUT R13, R25, 0xffff0000, RZ, 0xc0, !PT ;  /* 0xffff0000190d7812 */ /* 0x000fe200078ec0ff */
[----:B------:R-:W-:Y:S01]  /*3700*/  IMAD.U32 R25, R27, 0x10000, RZ ;  /* 0x000100001b197824 */ /* 0x000fe200078e00ff */
[----:B------:R-:W-:Y:S02]  /*3710*/  LOP3.LUT R88, R88, 0xffff0000, RZ, 0xc0, !PT ;  /* 0xffff000058587812 */ /* 0x000fe400078ec0ff */
[----:B------:R-:W-:Y:S01]  /*3720*/  PRMT R85, R94, 0x5410, R85 ;  /* 0x000054105e557816 */ /* 0x000fe20000000055 */
[----:B------:R-:W-:Y:S01]  /*3730*/  FMUL.FTZ R94, R11, R84 ;  /* 0x000000540b5e7220 */ /* 0x000fe20000410000 */
[C---:B------:R-:W-:Y:S01]  /*3740*/  PRMT R86, R92.reuse, 0x5432, R86 ;  /* 0x000054325c567816 */ /* 0x040fe20000000056 */
[----:B------:R-:W-:Y:S01]  /*3750*/  FMUL.FTZ R93, R13, R88 ;  /* 0x000000580d5d7220 */ /* 0x000fe20000410000 */
[----:B------:R-:W-:Y:S01]  /*3760*/  PRMT R89, R92, 0x5410, R89 ;  /* 0x000054105c597816 */ /* 0x000fe20000000059 */
[----:B------:R-:W-:Y:S01]  /*3770*/  FMUL.FTZ R92, R11, R90 ;  /* 0x0000005a0b5c7220 */ /* 0x000fe20000410000 */
[----:B------:R-:W-:Y:S01]  /*3780*/  LOP3.LUT R83, R83, 0xffff0000, RZ, 0xc0, !PT ;  /* 0xffff000053537812 */ /* 0x000fe200078ec0ff */
[----:B------:R-:W-:-:S02]  /*3790*/  IMAD.U32 R11, R91, 0x10000, RZ ;  /* 0x000100005b0b7824 */ /* 0x000fc400078e00ff */
[C---:B------:R-:W-:Y:S01]  /*37a0*/  FFMA.FTZ R94, R5.reuse, R90, R94 ;  /* 0x0000005a055e7223 */ /* 0x040fe2000001005e */
[----:B------:R-:W-:Y:S01]  /*37b0*/  FFMA.FTZ R92, R5, R84, -R92 ;  /* 0x00000054055c7223 */ /* 0x000fe2000001085c */
[----:B------:R-:W-:Y:S02]  /*37c0*/  IMAD.U32 R5, R86, 0x10000, RZ ;  /* 0x0001000056057824 */ /* 0x000fe400078e00ff */
[----:B------:R-:W-:Y:S01]  /*37d0*/  FMUL.FTZ R13, R13, R83 ;  /* 0x000000530d0d7220 */ /* 0x000fe20000410000 */
[----:B------:R-:W-:Y:S01]  /*37e0*/  FMUL.FTZ R95, R25, R11 ;  /* 0x0000000b195f7220 */ /* 0x000fe20000410000 */
[C---:B------:R-:W-:Y:S01]  /*37f0*/  FFMA.FTZ R93, R6.reuse, R83, -R93 ;  /* 0x00000053065d7223 */ /* 0x040fe2000001085d */
[----:B------:R-:W-:Y:S01]  /*3800*/  LOP3.LUT R27, R27, 0xffff0000, RZ, 0xc0, !PT ;  /* 0xffff00001b1b7812 */ /* 0x000fe200078ec0ff */
[----:B------:R-:W-:Y:S01]  /*3810*/  FFMA.FTZ R83, R6, R88, R13 ;  /* 0x0000005806537223 */ /* 0x000fe2000001000d */
[----:B------:R-:W-:Y:S01]  /*3820*/  LOP3.LUT R84, R91, 0xffff0000, RZ, 0xc0, !PT ;  /* 0xffff00005b547812 */ /* 0x000fe200078ec0ff */
[-C--:B------:R-:W-:Y:S01]  /*3830*/  FMUL.FTZ R90, R25, R5.reuse ;  /* 0x00000005195a7220 */ /* 0x080fe20000410000 */
[----:B------:R-:W-:Y:S01]  /*3840*/  FFMA.FTZ R95, R8, R5, -R95 ;  /* 0x00000005085f7223 */ /* 0x000fe2000001085f */
[----:B------:R-:W-:Y:S01]  /*3850*/  LOP3.LUT R86, R86, 0xffff0000, RZ, 0xc0, !PT ;  /* 0xffff000056567812 */ /* 0x000fe200078ec0ff */
[----:B------:R-:W-:Y:S01]  /*3860*/  IMAD.U32 R13, R87, 0x10000, RZ ;  /* 0x00010000570d7824 */ /* 0x000fe200078e00ff */
[----:B------:R-:W-:Y:S01]  /*3870*/  LOP3.LUT R9, R15, 0xffff0000, RZ, 0xc0, !PT ;  /* 0xffff00000f097812 */ /* 0x000fe200078ec0ff */
[----:B------:R-:W-:-:S02]  /*3880*/  IMAD.U32 R5, R76, 0x10000, RZ ;  /* 0x000100004c057824 */ /* 0x000fc400078e00ff */
[----:B------:R-:W-:Y:S01]  /*3890*/  FFMA.FTZ R90, R8, R11, R90 ;  /* 0x0000000b085a7223 */ /* 0x000fe2000001005a */
[C---:B------:R-:W-:Y:S01]  /*38a0*/  FMUL.FTZ R6, R27.reuse, R84 ;  /* 0x000000541b067220 */ /* 0x040fe20000410000 */
        /* <DEDUP_REMOVED lines=41> */
.L_x_4647:
[----:B------:R-:W-:Y:S05]  /*3b40*/  BSYNC B1 ;  /* 0x0000000000017941 */ /* 0x000fea0003800000 */
.L_x_4646:
        /* <DEDUP_REMOVED lines=10> */
.L_x_4629:
[----:B------:R-:W-:-:S06]  /*3bf0*/  UISETP.NE.AND UP0, UPT, UR37, 0x3, UPT ;  /* 0x000000032500788c */ /* 0x000fcc000bf05270 */
[----:B------:R-:W-:-:S13]  /*3c00*/  PLOP3.LUT P0, PT, PT, PT, UP0, 0x80, 0x0 ;  /* 0x000000000000781c */ /* 0x000fda0003f0f008 */
[----:B------:R-:W-:Y:S05]  /*3c10*/  @!P0 BRA `(.L_x_4648) ;  /* 0x0000000000048947 */ /* 0x000fea0003800000 */
[----:B------:R-:W-:Y:S01]  /*3c20*/  BPT.TRAP 0x1 ;  /* 0x000000040000795c */ /* 0x000fe20000300000 */
.L_x_4648:
        /* <DEDUP_REMOVED lines=8> */
.L_x_4949:
[----:B------:R-:W-:Y:S05]  /*3cb0*/  BSYNC B1 ;  /* 0x0000000000017941 */ /* 0x000fea0003800000 */
.L_x_4649:
        /* <DEDUP_REMOVED lines=12> */
.L_x_4636:
[----:B------:R-:W-:Y:S05]  /*3d80*/  BSYNC B0 ;  /* 0x0000000000007941 */ /* 0x000fea0003800000 */
.L_x_4628:
[----:B-12-4-:R-:W1:Y:S01]  /*3d90*/  S2R R4, SR_TID.X ;  /* 0x0000000000047919 */ /* 0x016e620000002100 */
        /* <DEDUP_REMOVED lines=16> */
.L_x_4652:
[----:B------:R-:W-:Y:S05]  /*3ea0*/  BSYNC B0 ;  /* 0x0000000000007941 */ /* 0x000fea0003800000 */
.L_x_4651:
[----:B------:R-:W2:Y:S01]  /*3eb0*/  SYNCS.PHASECHK.TRANS64.TRYWAIT P0, [R70+URZ+0x28cb0], R77 ;  /* 0x028cb04d460075a7 */ /* 0x000ea2000800017f */
[----:B------:R-:W-:Y:S04]  /*3ec0*/  BSSY B0, `(.L_x_4653) ;  /* 0x0000002000007945 */ /* 0x000fe80003800000 */
[----:B--2---:R-:W-:Y:S05]  /*3ed0*/  @!P0 BRA `(.L_x_4654) ;  /* 0x0000018400648947 */ /* 0x004fea0003800000 */
.L_x_4950:
[----:B------:R-:W-:Y:S05]  /*3ee0*/  BSYNC B0 ;  /* 0x0000000000007941 */ /* 0x000fea0003800000 */
.L_x_4653:
[----:B------:R-:W-:Y:S04]  /*3ef0*/  BSSY B0, `(.L_x_4655) ;  /* 0x0000051000007945 */ /* 0x000fe80003800000 */
[----:B------:R-:W-:Y:S05]  /*3f00*/  @P1 BRA `(.L_x_4656) ;  /* 0x00000004003c1947 */ /* 0x000fea0003800000 */
[----:B-1----:R-:W-:Y:S01]  /*3f10*/  IMAD.WIDE R4, R51, 0x40, R20 ;  /* 0x0000004033047825 */ /* 0x002fe200078e0214 */
[----:B------:R-:W-:Y:S01]  /*3f20*/  ULDC.64 UR4, c[0x0][0x318] ;  /* 0x0000c60000047ab9 */ /* 0x000fe20000000a00 */
[----:B------:R-:W-:Y:S02]  /*3f30*/  LOP3.LUT P0, RZ, R193, 0x4, RZ, 0xc0, !PT ;  /* 0x00000004c1ff7812 */ /* 0x000fe4000780c0ff */
[----:B------:R-:W-:Y:S02]  /*3f40*/  IMAD R5, R5, UR4, RZ ;  /* 0x0000000405057c24 */ /* 0x000fe4000f8e02ff */
[----:B------:R-:W-:Y:S02]  /*3f50*/  IMAD.MOV.U32 R74, RZ, RZ, R40 ;  /* 0x000000ffff4a7224 */ /* 0x000fe400078e0028 */
[C---:B------:R-:W-:Y:S02]  /*3f60*/  IMAD R5, R4.reuse, UR5, R5 ;  /* 0x0000000504057c24 */ /* 0x040fe4000f8e0205 */
        /* <DEDUP_REMOVED lines=8> */
[----:B0-2---:R-:W-:Y:S01]  /*3ff0*/  LEA.HI.X R77, R6, UR5, R5, 0x1, P1 ;  /* 0x00000005064d7c11 */ /* 0x005fe200088f0c05 */
[C---:B------:R-:W-:Y:S01]  /*4000*/  @P0 VIADD R79, R9.reuse, 0xffffffe0 ;  /* 0xffffffe0094f0836 */ /* 0x040fe20000000000 */
[----:B------:R-:W-:Y:S01]  /*4010*/  ISETP.GE.AND P1, PT, R16, UR4, PT ;  /* 0x0000000410007c0c */ /* 0x000fe2000bf26270 */
[----:B---3--:R-:W-:Y:S01]  /*4020*/  IMAD R80, R9, 0x2, R2 ;  /* 0x0000000209507824 */ /* 0x008fe200078e0202 */
[----:B------:R-:W-:Y:S01]  /*4030*/  ISETP.GE.AND P0, PT, R4, UR4, PT ;  /* 0x0000000404007c0c */ /* 0x000fe2000bf06270 */
[----:B------:R-:W-:-:S02]  /*4040*/  VIADD R12, R16, 0x80 ;  /* 0x00000080100c7836 */ /* 0x000fc40000000000 */
[C---:B------:R-:W-:Y:S02]  /*4050*/  VIADD R13, R16.reuse, 0xc0 ;  /* 0x000000c0100d7836 */ /* 0x040fe40000000000 */
[C---:B------:R-:W-:Y:S02]  /*4060*/  VIADD R74, R16.reuse, 0x100 ;  /* 0x00000100104a7836 */ /* 0x040fe40000000000 */
[----:B------:R-:W-:Y:S02]  /*4070*/  VIADD R78, R16, 0x140 ;  /* 0x00000140104e7836 */ /* 0x000fe40000000000 */
[----:B------:R-:W-:Y:S02]  /*4080*/  IMAD R79, R79, 0x2, R2 ;  /* 0x000000024f4f7824 */ /* 0x000fe400078e0202 */
        /* <DEDUP_REMOVED lines=55> */
.L_x_4656:
[----:B------:R-:W-:Y:S05]  /*4400*/  BSYNC B0 ;  /* 0x0000000000007941 */ /* 0x000fea0003800000 */
.L_x_4655:
[----:B------:R-:W-:Y:S01]  /*4410*/  @!PT LDS RZ, [RZ] ;  /* 0x00000000fffff984 */ /* 0x000fe20000000800 */
[----:B------:R-:W-:Y:S01]  /*4420*/  @!PT LDS RZ, [RZ] ;  /* 0x00000000fffff984 */ /* 0x000fe20000000800 */
[----:B------:R-:W-:Y:S01]  /*4430*/  @!PT LDS RZ, [RZ] ;  /* 0x00000000fffff984 */ /* 0x000fe20000000800 */
[----:B------:R-:W-:Y:S01]  /*4440*/  @!PT LDS RZ, [RZ] ;  /* 0x00000000fffff984 */ /* 0x000fe20000000800 */
[----:B------:R5:W-:Y:S06]  /*4450*/  MEMBAR.ALL.CTA ;  /* 0x0000000000007992 */ /* 0x000bec0000008000 */
[----:B-----5:R-:W5:Y:S01]  /*4460*/  FENCE.VIEW.ASYNC.S ;  /* 0x00000000000073c6 */ /* 0x020f620000000000 */
[----:B------:R-:W-:Y:S01]  /*4470*/  VIADD R23, R23, 0x1 ;  /* 0x0000000117177836 */ /* 0x000fe20000000000 */
[----:B0-2---:R-:W-:Y:S01]  /*4480*/  @!P5 IADD3 R70, R70, 0x28cc0, RZ ;  /* 0x00028cc04646d810 */ /* 0x005fe20007ffe0ff */
        /* <DEDUP_REMOVED lines=9> */
.L_x_4623:
[----:B------:R-:W-:Y:S04]  /*4520*/  BSSY B0, `(.L_x_4658) ;  /* 0x0000004000007945 */ /* 0x000fe80003800000 */
[----:B------:R-:W-:Y:S05]  /*4530*/  @P0 BRA `(.L_x_4659) ;  /* 0x0000000000080947 */ /* 0x000fea0003800000 */
[----:B------:R-:W0:Y:S02]  /*4540*/  FENCE.VIEW.ASYNC.G ;  /* 0x00000000000073c6 */ /* 0x000e240000000100 */
[----:B0-----:R-:W-:Y:S06]  /*4550*/  BAR.ARV 0xc, 0x120 ;  /* 0x0304800000007b1d */ /* 0x001fec0000002000 */
.L_x_4659:
[----:B------:R-:W-:Y:S05]  /*4560*/  BSYNC B0 ;  /* 0x0000000000007941 */ /* 0x000fea0003800000 */
.L_x_4658:
[----:B------:R-:W-:Y:S01]  /*4570*/  UISETP.NE.AND UP0, UPT, UR38, 0x1, UPT ;  /* 0x000000012600788c */ /* 0x000fe2000bf05270 */
[----:B------:R-:W-:Y:S01]  /*4580*/  BSSY B7, `(.L_x_4660) ;  /* 0x0000ee4000077945 */ /* 0x000fe20003800000 */
[----:B------:R-:W-:Y:S02]  /*4590*/  ULDC UR4, c[0x0][0x9e0] ;  /* 0x0002780000047ab9 */ /* 0x000fe40000000800 */
[----:B------:R-:W-:Y:S02]  /*45a0*/  VIADD R0, R49, UR4 ;  /* 0x0000000431007c36 */ /* 0x000fe40008000000 */
[----:B------:R-:W-:-:S13]  /*45b0*/  PLOP3.LUT P0, PT, PT, PT, UP0, 0x80, 0x0 ;  /* 0x000000000000781c */ /* 0x000fda0003f0f008 */
[----:B------:R-:W-:Y:S05]  /*45c0*/  @!P0 BRA `(.L_x_4661) ;  /* 0x0000002000708947 */ /* 0x000fea0003800000 */
[----:B------:R-:W0:Y:S02]  /*45d0*/  LDC R6, c[0x0][0x9e4] ;  /* 0x00027900ff067b82 */ /* 0x000e240000000800 */
[----:B0-----:R-:W-:-:S13]  /*45e0*/  ISETP.GE.AND P0, PT, R6, 0x1, PT ;  /* 0x000000010600780c */ /* 0x001fda0003f06270 */
[----:B------:R-:W-:Y:S05]  /*45f0*/  @!P0 BRA `(.L_x_4662) ;  /* 0x0000000000488947 */ /* 0x000fea0003800000 */
        /* <DEDUP_REMOVED lines=11> */
.L_x_4664:
[----:B------:R-:W-:-:S13]  /*46b0*/  ISETP.NE.AND P1, PT, R6, 0x1, PT ;  /* 0x000000010600780c */ /* 0x000fda0003f25270 */
[----:B------:R-:W0:Y:S02]  /*46c0*/  @P1 LDC.64 R4, c[0x0][0x9e8] ;  /* 0x00027a00ff041b82 */ /* 0x000e240000000a00 */
[----:B0-----:R-:W-:-:S05]  /*46d0*/  @P1 IMAD.HI.U32 R4, R3, R4, RZ ;  /* 0x0000000403041227 */ /* 0x001fca00078e00ff */
[----:B------:R-:W-:-:S07]  /*46e0*/  @P1 SHF.R.U32.HI R3, RZ, R5, R4 ;  /* 0x00000005ff031219 */ /* 0x000fce0000011604 */
.L_x_4665:
[----:B------:R-:W-:Y:S05]  /*46f0*/  BSYNC B0 ;  /* 0x0000000000007941 */ /* 0x000fea0003800000 */
.L_x_4663:
[----:B------:R-:W-:-:S05]  /*4700*/  IMAD R3, R3, R6, R6 ;  /* 0x0000000603037224 */ /* 0x000fca00078e0206 */
[----:B------:R-:W-:-:S07]  /*4710*/  VIMNMX R0, R0, R3, PT ;  /* 0x0000000300007248 */ /* 0x000fce0003fe0100 */
.L_x_4662:
[----:B------:R-:W-:Y:S01]  /*4720*/  VIADD R0, R0, 0x3f ;  /* 0x0000003f00007836 */ /* 0x000fe20000000000 */
[----:B------:R-:W-:Y:S02]  /*4730*/  ULDC UR4, c[0x0][0x9dc] ;  /* 0x0002770000047ab9 */ /* 0x000fe40000000800 */
[----:B------:R-:W-:Y:S02]  /*4740*/  VIADD R4, R47, -UR4 ;  /* 0x800000042f047c36 */ /* 0x000fe40008000000 */
[----:B------:R-:W-:-:S04]  /*4750*/  SHF.R.S32.HI R3, RZ, 0x1f, R0 ;  /* 0x0000001fff037819 */ /* 0x000fc80000011400 */
[----:B------:R-:W-:-:S04]  /*4760*/  LEA.HI R3, R3, R0, RZ, 0x6 ;  /* 0x0000000003037211 */ /* 0x000fc800078f30ff */
[----:B------:R-:W-:-:S04]  /*4770*/  SHF.R.S32.HI R3, RZ, 0x6, R3 ;  /* 0x00000006ff037819 */ /* 0x000fc80000011403 */
        /* <DEDUP_REMOVED lines=12> */
.L_x_4668:
[----:B------:R-:W-:-:S13]  /*4840*/  ISETP.NE.AND P0, PT, R6, 0x1, PT ;  /* 0x000000010600780c */ /* 0x000fda0003f05270 */
[----:B------:R-:W0:Y:S02]  /*4850*/  @P0 LDC.64 R10, c[0x0][0x9e8] ;  /* 0x00027a00ff0a0b82 */ /* 0x000e240000000a00 */
[----:B0-----:R-:W-:-:S05]  /*4860*/  @P0 IMAD.HI.U32 R10, R47, R10, RZ ;  /* 0x0000000a2f0a0227 */ /* 0x001fca00078e00ff */
[----:B------:R-:W-:-:S07]  /*4870*/  @P0 SHF.R.U32.HI R47, RZ, R11, R10 ;  /* 0x0000000bff2f0219 */ /* 0x000fce000001160a */
.L_x_4669:
[----:B------:R-:W-:Y:S05]  /*4880*/  BSYNC B0 ;  /* 0x0000000000007941 */ /* 0x000fea0003800000 */
.L_x_4667:
[----:B------:R-:W-:-:S05]  /*4890*/  IMAD R47, R47, R6, RZ ;  /* 0x000000062f2f7224 */ /* 0x000fca00078e02ff */
[----:B------:R-:W-:-:S07]  /*48a0*/  VIMNMX R4, R4, R47, !PT ;  /* 0x0000002f04047248 */ /* 0x000fce0007fe0100 */
.L_x_4666:
        /* <DEDUP_REMOVED lines=14> */
[----:B------:R-:W-:Y:S02]  /*4990*/  CS2R R136, SRZ ;  /* 0x0000000000887805 */ /* 0x000fe4000001ff00 */
[----:B------:R-:W-:Y:S02]  /*49a0*/  CS2R R134, SRZ ;  /* 0x0000000000867805 */ /* 0x000fe4000001ff00 */
[----:B------:R-:W-:Y:S02]  /*49b0*/  ISETP.GT.AND P1, PT, R8, R4, PT ;  /* 0x000000040800720c */ /* 0x000fe40003f24270 */
        /* <DEDUP_REMOVED lines=30> */
[----:B---3--:R-:W-:Y:S02]  /*4ba0*/  CS2R R80, SRZ ;  /* 0x0000000000507805 */ /* 0x008fe4000001ff00 */
[----:B------:R-:W-:Y:S02]  /*4bb0*/  CS2R R78, SRZ ;  /* 0x00000000004e7805 */ /* 0x000fe4000001ff00 */
[----:B----4-:R-:W-:-:S02]  /*4bc0*/  CS2R R76, SRZ ;  /* 0x00000000004c7805 */ /* 0x010fc4000001ff00 */
[----:B------:R-:W-:Y:S02]  /*4bd0*/  CS2R R74, SRZ ;  /* 0x00000000004a7805 */ /* 0x000fe4000001ff00 */
[----:B------:R-:W-:Y:S02]  /*4be0*/  CS2R R72, SRZ ;  /* 0x0000000000487805 */ /* 0x000fe4000001ff00 */
[----:B--2---:R-:W-:Y:S02]  /*4bf0*/  CS2R R70, SRZ ;  /* 0x0000000000467805 */ /* 0x004fe4000001ff00 */
        /* <DEDUP_REMOVED lines=12> */
[----:B------:R-:W-:Y:S02]  /*4cc0*/  CS2R R38, SRZ ;  /* 0x0000000000267805 */ /* 0x000fe4000001ff00 */
[----:B------:R-:W-:Y:S02]  /*4cd0*/  CS2R R170, SRZ ;  /* 0x0000000000aa7805 */ /* 0x000fe4000001ff00 */
[----:B------:R-:W-:Y:S02]  /*4ce0*/  CS2R R34, SRZ ;  /* 0x0000000000227805 */ /* 0x000fe4000001ff00 */
[----:B------:R-:W-:Y:S01]  /*4cf0*/  CS2R R172, SRZ ;  /* 0x0000000000ac7805 */ /* 0x000fe2000001ff00 */
[----:B------:R-:W-:Y:S01]  /*4d00*/  IMAD.MOV.U32 R31, RZ, RZ, RZ ;  /* 0x000000ffff1f7224 */ /* 0x000fe200078e00ff */
[----:B------:R-:W-:-:S02]  /*4d10*/  CS2R R6, SRZ ;  /* 0x0000000000067805 */ /* 0x000fc4000001ff00 */
[----:B------:R-:W-:Y:S01]  /*4d20*/  CS2R R174, SRZ ;  /* 0x0000000000ae7805 */ /* 0x000fe2000001ff00 */
[----:B------:R-:W-:Y:S02]  /*4d30*/  IMAD.MOV.U32 R27, RZ, RZ, RZ ;  /* 0x000000ffff1b7224 */ /* 0x000fe400078e00ff */
[----:B------:R-:W-:Y:S01]  /*4d40*/  IMAD.MOV.U32 R5, RZ, RZ, RZ ;  /* 0x000000ffff057224 */ /* 0x000fe200078e00ff */
[----:B------:R-:W-:Y:S06]  /*4d50*/  @!P1 BRA `(.L_x_4670) ;  /* 0x000000e400989947 */ /* 0x000fec0003800000 */
[----:B------:R-:W0:Y:S02]  /*4d60*/  SHFL.IDX PT, R0, R219, RZ, 0x1f ;  /* 0x00001fffdb007589 */ /* 0x000e2400000e0000 */
[----:B0-----:R-:W-:-:S04]  /*4d70*/  LEA.HI R3, R0, R0, RZ, 0x1 ;  /* 0x0000000000037211 */ /* 0x001fc800078f08ff */
[----:B------:R-:W-:-:S05]  /*4d80*/  LOP3.LUT R3, R3, 0x1fffe, RZ, 0xc0, !PT ;  /* 0x0001fffe03037812 */ /* 0x000fca00078ec0ff */
[----:B------:R-:W-:Y:S02]  /*4d90*/  IMAD.IADD R3, R0, 0x1, -R3 ;  /* 0x0000000100037824 */ /* 0x000fe400078e0a03 */
[----:B------:R-:W-:Y:S02]  /*4da0*/  IMAD.U32 R0, RZ, RZ, UR37 ;  /* 0x00000025ff007e24 */ /* 0x000fe4000f8e00ff */
[----:B------:R-:W-:-:S03]  /*4db0*/  IMAD R3, R3, 0x8000, R2 ;  /* 0x0000800003037824 */ /* 0x000fc600078e0202 */
[----:B------:R-:W-:Y:S01]  /*4dc0*/  ISETP.NE.AND P0, PT, R0, 0x3, PT ;  /* 0x000000030000780c */ /* 0x000fe20003f05270 */
[----:B------:R-:W-:-:S05]  /*4dd0*/  VIADD R3, R3, 0x400 ;  /* 0x0000040003037836 */ /* 0x000fca0000000000 */
[----:B------:R-:W-:-:S04]  /*4de0*/  SHF.R.U32.HI R3, RZ, 0x4, R3 ;  /* 0x00000004ff037819 */ /* 0x000fc80000011603 */
[----:B------:R-:W-:-:S04]  /*4df0*/  LOP3.LUT R3, R3, 0x3fff, RZ, 0xc0, !PT ;  /* 0x00003fff03037812 */ /* 0x000fc800078ec0ff */
[----:B------:R-:W-:Y:S01]  /*4e00*/  LOP3.LUT R153, R3, 0x2000000, RZ, 0xfc, !PT ;  /* 0x0200000003997812 */ /* 0x000fe200078efcff */
[----:B------:R-:W-:Y:S06]  /*4e10*/  @!P0 BRA `(.L_x_4671) ;  /* 0x0000000000048947 */ /* 0x000fec0003800000 */
[----:B------:R-:W-:Y:S01]  /*4e20*/  BPT.TRAP 0x1 ;  /* 0x000000040000795c */ /* 0x000fe20000300000 */
.L_x_4671:
        /* <DEDUP_REMOVED lines=11> */
.L_x_4951:
[----:B------:R-:W-:Y:S05]  /*4ee0*/  BSYNC B0 ;  /* 0x0000000000007941 */ /* 0x000fea0003800000 */
.L_x_4672:
[----:B------:R-:W-:Y:S01]  /*4ef0*/  BAR.SYNC.DEFER_BLOCKING 0xe, 0x100 ;  /* 0x0384000000007b1d */ /* 0x000fe20000010000 */
[----:B------:R-:W-:Y:S01]  /*4f00*/  IMAD.MOV.U32 R7, RZ, RZ, 0x40000040 ;  /* 0x40000040ff077424 */ /* 0x000fe200078e00ff */
[C---:B------:R-:W-:Y:S01]  /*4f10*/  R2UR UR6, R10.reuse ;  /* 0x000000000a0672ca */ /* 0x040fe200000e0000 */
[----:B------:R-:W-:Y:S01]  /*4f20*/  VIADD R12, R10, 0x80 ;  /* 0x000000800a0c7836 */ /* 0x000fe20000000000 */
[----:B------:R-:W-:Y:S01]  /*4f30*/  R2UR UR7, R11 ;  /* 0x000000000b0772ca */ /* 0x000fe200000e0000 */
[C---:B------:R-:W-:Y:S01]  /*4f40*/  VIADD R14, R6.reuse, 0x2 ;  /* 0x00000002060e7836 */ /* 0x040fe20000000000 */
[----:B------:R-:W-:Y:S01]  /*4f50*/  R2UR UR4, R6 ;  /* 0x00000000060472ca */ /* 0x000fe200000e0000 */
[----:B------:R-:W-:Y:S01]  /*4f60*/  IMAD.MOV.U32 R13, RZ, RZ, 0x40000040 ;  /* 0x40000040ff0d7424 */ /* 0x000fe200078e00ff */
[----:B------:R-:W-:Y:S01]  /*4f70*/  R2UR UR5, R7 ;  /* 0x00000000070572ca */ /* 0x000fe200000e0000 */
[C---:B------:R-:W-:Y:S01]  /*4f80*/  VIADD R20, R10.reuse, 0x100 ;  /* 0x000001000a147836 */ /* 0x040fe20000000000 */
[----:B------:R-:W-:Y:S01]  /*4f90*/  MOV R15, 0x40000040 ;  /* 0x40000040000f7802 */ /* 0x000fe20000000f00 */
[----:B------:R-:W-:Y:S01]  /*4fa0*/  IMAD.MOV.U32 R21, RZ, RZ, 0x40000040 ;  /* 0x40000040ff157424 */ /* 0x000fe200078e00ff */
[----:B------:R-:W1:Y:S01]  /*4fb0*/  S2R R0, SR_TID.X ;  /* 0x0000000000007919 */ /* 0x000e620000002100 */
[----:B------:R-:W-:Y:S01]  /*4fc0*/  VIADD R10, R10, 0x180 ;  /* 0x000001800a0a7836 */ /* 0x000fe20000000000 */
[----:B------:R-:W-:Y:S01]  /*4fd0*/  BSSY B0, `(.L_x_4674) ;  /* 0x00000ec000007945 */ /* 0x000fe20003800000 */
[----:B------:R-:W-:-:S02]  /*4fe0*/  IMAD.MOV.U32 R11, RZ, RZ, 0x40000040 ;  /* 0x40000040ff0b7424 */ /* 0x000fc400078e00ff */
[----:B0-----:R-:W-:-:S05]  /*4ff0*/  VIADD R3, R8, 0xfffffffe ;  /* 0xfffffffe08037836 */ /* 0x001fca0000000000 */
[----:B------:R-:W-:Y:S01]  /*5000*/  ISETP.GE.AND P2, PT, R3, R4, PT ;  /* 0x000000040300720c */ /* 0x000fe20003f46270 */
[----:B-----5:R-:W-:-:S06]  /*5010*/  WARPGROUP.ARRIVE ;  /* 0x00000000000079c5 */ /* 0x020fcc0000000000 */
        /* <DEDUP_REMOVED lines=8> */
[----:B------:R-:W-:-:S13]  /*50a0*/  ISETP.NE.AND P1, PT, R0, RZ, PT ;  /* 0x000000ff0000720c */ /* 0x000fda0003f25270 */
[----:B------:R-:W-:-:S05]  /*50b0*/  @!P1 VIADD R0, R152, 0x28c60 ;  /* 0x00028c6098009836 */ /* 0x000fca0000000000 */
[----:B------:R-:W-:Y:S01]  /*50c0*/  @!P1 PRMT R0, RZ, 0x654, R0 ;  /* 0x00000654ff009816 */ /* 0x000fe20000000000 */
[----:B------:R-:W-:Y:S02]  /*50d0*/  WARPGROUP.DEPBAR.LE gsb0, 0x0 ;  /* 0x00008000000079c5 */ /* 0x000fe40000010000 */
[----:B------:R-:W-:-:S06]  /*50e0*/  WARPGROUP.ARRIVE ;  /* 0x00000000000079c5 */ /* 0x000fcc0000000000 */
[----:B------:R-:W-:Y:S01]  /*50f0*/  HGMMA.64x256x16.F32.BF16 R24, gdesc[UR4].tnspB, R24, gsb0 ;  /* 0x43e00000041879f0 */ /* 0x000fe20008001818 */
[----:B------:R-:W-:Y:S01]  /*5100*/  R2UR UR6, R20 ;  /* 0x00000000140672ca */ /* 0x000fe200000e0000 */
[----:B------:R-:W-:Y:S01]  /*5110*/  VIADD R20, R6, 0x6 ;  /* 0x0000000606147836 */ /* 0x000fe20000000000 */
[----:B------:R-:W-:Y:S01]  /*5120*/  R2UR UR7, R21 ;  /* 0x00000000150772ca */ /* 0x000fe200000e0000 */
[----:B------:R-:W-:Y:S01]  /*5130*/  IMAD.MOV.U32 R21, RZ, RZ, 0x40000040 ;  /* 0x40000040ff157424 */ /* 0x000fe200078e00ff */
        /* <DEDUP_REMOVED lines=18> */
.L_x_4681:
[----:B------:R-:W-:Y:S01]  /*5260*/  BAR.SYNC.DEFER_BLOCKING 0xe, 0x100 ;  /* 0x0384000000007b1d */ /* 0x000fe20000010000 */
[C---:B------:R-:W-:Y:S01]  /*5270*/  IMAD R5, R18.reuse, 0x40, R192 ;  /* 0x0000004012057824 */ /* 0x040fe200078e02c0 */
[----:B------:R-:W-:Y:S01]  /*5280*/  ISETP.GT.AND P3, PT, R3, R4, PT ;  /* 0x000000040300720c */ /* 0x000fe20003f64270 */
[----:B------:R-:W-:Y:S02]  /*5290*/  VIADD R18, R18, 0x1 ;  /* 0x0000000112127836 */ /* 0x000fe40000000000 */
[----:B------:R-:W-:Y:S02]  /*52a0*/  IMAD R5, R5, 0x4, R2 ;  /* 0x0000000405057824 */ /* 0x000fe400078e0202 */
[----:B------:R-:W-:Y:S01]  /*52b0*/  VIADD R3, R3, 0xffffffff ;  /* 0xffffffff03037836 */ /* 0x000fe20000000000 */
[----:B------:R-:W-:-:S04]  /*52c0*/  ISETP.NE.AND P2, PT, R18, 0x2, PT ;  /* 0x000000021200780c */ /* 0x000fc80003f45270 */
[----:B------:R-:W-:Y:S02]  /*52d0*/  SEL R8, RZ, 0x1, P2 ;  /* 0x00000001ff087807 */ /* 0x000fe40001000000 */
[----:B------:R-:W-:Y:S02]  /*52e0*/  SEL R18, R18, RZ, P2 ;  /* 0x000000ff12127207 */ /* 0x000fe40001000000 */
[----:B------:R-:W-:Y:S01]  /*52f0*/  LOP3.LUT R19, R19, R8, RZ, 0x3c, !PT ;  /* 0x0000000813137212 */ /* 0x000fe200078e3cff */
[----:B01----:R-:W0:Y:S04]  /*5300*/  LDS R0, [R5+0x28800] ;  /* 0x0288000005007984 */ /* 0x003e280000000800 */
        /* <DEDUP_REMOVED lines=131> */
.L_x_4676:
[----:B------:R-:W-:Y:S01]  /*5b40*/  IMAD R0, R18, 0x8, R2 ;  /* 0x0000000812007824 */ /* 0x000fe200078e0202 */
[----:B------:R-:W-:-:S04]  /*5b50*/  SHF.L.U32 R5, R19, 0x1f, RZ ;  /* 0x0000001f13057819 */ /* 0x000fc800000006ff */
[----:B------:R0:W1:Y:S01]  /*5b60*/  SYNCS.PHASECHK.TRANS64.TRYWAIT P2, [R0+URZ+0x28c50], R5 ;  /* 0x028c5005000075a7 */ /* 0x000062000804017f */
[----:B------:R-:W-:Y:S05]  /*5b70*/  @!P0 BRA `(.L_x_4677) ;  /* 0x0000000000048947 */ /* 0x000fea0003800000 */
[----:B------:R-:W-:Y:S01]  /*5b80*/  BPT.TRAP 0x1 ;  /* 0x000000040000795c */ /* 0x000fe20000300000 */
.L_x_4677:
[----:B------:R-:W-:Y:S04]  /*5b90*/  BSSY B1, `(.L_x_4678) ;  /* 0x0000004000017945 */ /* 0x000fe80003800000 */
[----:B-1----:R-:W-:Y:S05]  /*5ba0*/  @P2 BRA `(.L_x_4679) ;  /* 0x0000000000082947 */ /* 0x002fea0003800000 */
[----:B------:R-:W1:Y:S02]  /*5bb0*/  SYNCS.PHASECHK.TRANS64.TRYWAIT P2, [R0+URZ+0x28c50], R5 ;  /* 0x028c5005000075a7 */ /* 0x000e64000804017f */
[----:B-1----:R-:W-:Y:S05]  /*5bc0*/  @!P2 BRA `(.L_x_4680) ;  /* 0x000001680050a947 */ /* 0x002fea0003800000 */
.L_x_4679:
[----:B------:R-:W-:Y:S05]  /*5bd0*/  BSYNC B1 ;  /* 0x0000000000017941 */ /* 0x000fea0003800000 */
.L_x_4678:
[----:B------:R-:W-:Y:S01]  /*5be0*/  IMAD R8, R18, 0x1000, R153 ;  /* 0x0000100012087824 */ /* 0x000fe200078e0299 */
[----:B------:R-:W-:Y:S01]  /*5bf0*/  R2UR UR4, R6 ;  /* 0x00000000060472ca */ /* 0x000fe200000e0000 */
[----:B------:R-:W-:Y:S01]  /*5c00*/  IMAD.MOV.U32 R9, RZ, RZ, 0x40000040 ;  /* 0x40000040ff097424 */ /* 0x000fe200078e00ff */
[----:B------:R-:W-:Y:S01]  /*5c10*/  R2UR UR5, R7 ;  /* 0x00000000070572ca */ /* 0x000fe200000e0000 */
[----:B------:R-:W-:Y:S01]  /*5c20*/  WARPGROUP.ARRIVE ;  /* 0x00000000000079c5 */ /* 0x000fe20000000000 */
[C---:B------:R-:W-:Y:S01]  /*5c30*/  R2UR UR6, R8.reuse ;  /* 0x00000000080672ca */ /* 0x040fe200000e0000 */
[----:B------:R-:W-:Y:S01]  /*5c40*/  VIADD R10, R8, 0x80 ;  /* 0x00000080080a7836 */ /* 0x000fe20000000000 */
[----:B------:R-:W-:Y:S01]  /*5c50*/  R2UR UR7, R9 ;  /* 0x00000000090772ca */ /* 0x000fe200000e0000 */
[----:B------:R-:W-:Y:S02]  /*5c60*/  IMAD.MOV.U32 R11, RZ, RZ, 0x40000040 ;  /* 0x40000040ff0b7424 */ /* 0x000fe400078e00ff */
[----:B------:R-:W-:-:S02]  /*5c70*/  IMAD.MOV.U32 R9, RZ, RZ, 0x40000040 ;  /* 0x40000040ff097424 */ /* 0x000fc400078e00ff */
[----:B01----:R-:W-:-:S05]  /*5c80*/  @!P1 VIADD R0, R0, 0x28c60 ;  /* 0x00028c6000009836 */ /* 0x003fca0000000000 */
[----:B------:R-:W-:-:S03]  /*5c90*/  @!P1 PRMT R0, RZ, 0x654, R0 ;  /* 0x00000654ff009816 */ /* 0x000fc60000000000 */
[----:B------:R-:W-:Y:S01]  /*5ca0*/  HGMMA.64x256x16.F32.BF16 R24, gdesc[UR4].tnspB, R24, gsb0 ;  /* 0x43e00000041879f0 */ /* 0x000fe20008001818 */
[----:B------:R-:W-:Y:S02]  /*5cb0*/  R2UR UR4, R14 ;  /* 0x000000000e0472ca */ /* 0x000fe400000e0000 */
[----:B------:R-:W-:Y:S02]  /*5cc0*/  R2UR UR5, R15 ;  /* 0x000000000f0572ca */ /* 0x000fe400000e0000 */
[----:B------:R-:W-:Y:S01]  /*5cd0*/  R2UR UR6, R10 ;  /* 0x000000000a0672ca */ /* 0x000fe200000e0000 */
[C---:B------:R-:W-:Y:S01]  /*5ce0*/  VIADD R10, R8.reuse, 0x100 ;  /* 0x00000100080a7836 */ /* 0x040fe20000000000 */
[----:B------:R-:W-:Y:S01]  /*5cf0*/  R2UR UR7, R11 ;  /* 0x000000000b0772ca */ /* 0x000fe200000e0000 */
[----:B------:R-:W-:Y:S02]  /*5d00*/  IMAD.MOV.U32 R11, RZ, RZ, 0x40000040 ;  /* 0x40000040ff0b7424 */ /* 0x000fe400078e00ff */
[----:B------:R-:W-:Y:S01]  /*5d10*/  VIADD R8, R8, 0x180 ;  /* 0x0000018008087836 */ /* 0x000fe20000000000 */
[----:B------:R-:W-:-:S02]  /*5d20*/  WARPGROUP.DEPBAR.LE gsb0, 0x0 ;  /* 0x00008000000079c5 */ /* 0x000fc40000010000 */
        /* <DEDUP_REMOVED lines=22> */
.L_x_4675:
[----:B------:R-:W-:Y:S05]  /*5e90*/  BSYNC B0 ;  /* 0x0000000000007941 */ /* 0x000fea0003800000 */
.L_x_4674:
[----:B------:R-:W-:Y:S01]  /*5ea0*/  BAR.SYNC.DEFER_BLOCKING 0xe, 0x100 ;  /* 0x0384000000007b1d */ /* 0x000fe20000010000 */
[C---:B------:R-:W-:Y:S01]  /*5eb0*/  LEA R3, R18.reuse, R192, 0x6 ;  /* 0x000000c012037211 */ /* 0x040fe200078e30ff */
[----:B------:R-:W-:Y:S01]  /*5ec0*/  VIADD R18, R18, 0x1 ;  /* 0x0000000112127836 */ /* 0x000fe20000000000 */
[----:B------:R-:W-:-:S03]  /*5ed0*/  PLOP3.LUT P0, PT, PT, PT, PT, 0x8, 0x0 ;  /* 0x000000000000781c */ /* 0x000fc60003f0e170 */
[----:B------:R-:W-:Y:S01]  /*5ee0*/  IMAD R3, R3, 0x4, R2 ;  /* 0x0000000403037824 */ /* 0x000fe200078e0202 */
[----:B------:R-:W-:-:S04]  /*5ef0*/  ISETP.NE.AND P1, PT, R18, 0x2, PT ;  /* 0x000000021200780c */ /* 0x000fc80003f25270 */
[----:B------:R-:W-:Y:S02]  /*5f00*/  SEL R4, RZ, 0x1, P1 ;  /* 0x00000001ff047807 */ /* 0x000fe40000800000 */
[----:B------:R-:W-:Y:S02]  /*5f10*/  SEL R18, R18, RZ, P1 ;  /* 0x000000ff12127207 */ /* 0x000fe40000800000 */
[----:B------:R-:W-:Y:S01]  /*5f20*/  LOP3.LUT R19, R19, R4, RZ, 0x3c, !PT ;  /* 0x0000000413137212 */ /* 0x000fe200078e3cff */
[----:B------:R-:W2:Y:S04]  /*5f30*/  LDS R2, [R3+0x28800] ;  /* 0x0288000003027984 */ /* 0x000ea80000000800 */
[----:B01----:R0:W1:Y:S02]  /*5f40*/  LDS R0, [R3+0x28820] ;  /* 0x0288200003007984 */ /* 0x0030640000000800 */
[----:B0-----:R-:W-:-:S02]  /*5f50*/  IMAD.MOV.U32 R3, RZ, RZ, RZ ;  /* 0x000000ffff037224 */ /* 0x001fc400078e00ff */
[-C--:B--2---:R-:W-:Y:S01]  /*5f60*/  FMUL.FTZ R173, R25, R2.reuse ;  /* 0x0000000219ad7220 */ /* 0x084fe20000410000 */
[-C--:B------:R-:W-:Y:S01]  /*5f70*/  FMUL.FTZ R6, R29, R2.reuse ;  /* 0x000000021d067220 */ /* 0x080fe20000410000 */
[-C--:B------:R-:W-:Y:S01]  /*5f80*/  FMUL.FTZ R156, R68, R2.reuse ;  /* 0x00000002449c7220 */ /* 0x080fe20000410000 */
[----:B------:R-:W-:Y:S01]  /*5f90*/  FMUL.FTZ R175, R24, R2 ;  /* 0x0000000218af7220 */ /* 0x000fe20000410000 */
[-C--:B-1----:R-:W-:Y:S01]  /*5fa0*/  FMUL.FTZ R11, R46, R0.reuse ;  /* 0x000000002e0b7220 */ /* 0x082fe20000410000 */
[-C--:B------:R-:W-:Y:S01]  /*5fb0*/  FMUL.FTZ R13, R50, R0.reuse ;  /* 0x00000000320d7220 */ /* 0x080fe20000410000 */
[-C--:B------:R-:W-:Y:S01]  /*5fc0*/  FMUL.FTZ R15, R54, R0.reuse ;  /* 0x00000000360f7220 */ /* 0x080fe20000410000 */
[-C--:B------:R-:W-:Y:S01]  /*5fd0*/  FMUL.FTZ R25, R58, R0.reuse ;  /* 0x000000003a197220 */ /* 0x080fe20000410000 */
[----:B------:R-:W-:Y:S01]  /*5fe0*/  FMUL.FTZ R29, R66, R0 ;  /* 0x00000000421d7220 */ /* 0x000fe20000410000 */
        /* <DEDUP_REMOVED lines=122> */
.L_x_4661:
        /* <DEDUP_REMOVED lines=14> */
.L_x_4684:
[----:B------:R-:W-:-:S13]  /*6870*/  ISETP.NE.AND P1, PT, R6, 0x1, PT ;  /* 0x000000010600780c */ /* 0x000fda0003f25270 */
[----:B------:R-:W0:Y:S02]  /*6880*/  @P1 LDC.64 R4, c[0x0][0x9e8] ;  /* 0x00027a00ff041b82 */ /* 0x000e240000000a00 */
[----:B0-----:R-:W-:-:S05]  /*6890*/  @P1 IMAD.HI.U32 R4, R3, R4, RZ ;  /* 0x0000000403041227 */ /* 0x001fca00078e00ff */
[----:B------:R-:W-:-:S07]  /*68a0*/  @P1 SHF.R.U32.HI R3, RZ, R5, R4 ;  /* 0x00000005ff031219 */ /* 0x000fce0000011604 */
.L_x_4685:
[----:B------:R-:W-:Y:S05]  /*68b0*/  BSYNC B0 ;  /* 0x0000000000007941 */ /* 0x000fea0003800000 */
.L_x_4683:
[----:B------:R-:W-:-:S05]  /*68c0*/  IMAD R3, R3, R6, R6 ;  /* 0x0000000603037224 */ /* 0x000fca00078e0206 */
[----:B------:R-:W-:-:S07]  /*68d0*/  VIMNMX R0, R0, R3, PT ;  /* 0x0000000300007248 */ /* 0x000fce0003fe0100 */
.L_x_4682:
[----:B------:R-:W-:Y:S01]  /*68e0*/  VIADD R0, R0, 0x3f ;  /* 0x0000003f00007836 */ /* 0x000fe20000000000 */
[----:B------:R-:W-:-:S04]  /*68f0*/  ULDC UR4, c[0x0][0x9dc] ;  /* 0x0002770000047ab9 */ /* 0x000fc80000000800 */
[----:B------:R-:W-:-:S04]  /*6900*/  SHF.R.S32.HI R3, RZ, 0x1f, R0 ;  /* 0x0000001fff037819 */ /* 0x000fc80000011400 */
[----:B------:R-:W-:-:S04]  /*6910*/  LEA.HI R3, R3, R0, RZ, 0x6 ;  /* 0x0000000003037211 */ /* 0x000fc800078f30ff */
[----:B------:R-:W-:Y:S01]  /*6920*/  SHF.R.S32.HI R5, RZ, 0x6, R3 ;  /* 0x00000006ff057819 */ /* 0x000fe20000011403 */
        /* <DEDUP_REMOVED lines=13> */
.L_x_4688:
[----:B------:R-:W-:-:S13]  /*6a00*/  ISETP.NE.AND P0, PT, R6, 0x1, PT ;  /* 0x000000010600780c */ /* 0x000fda0003f05270 */
[----:B------:R-:W0:Y:S02]  /*6a10*/  @P0 LDC.64 R4, c[0x0][0x9e8] ;  /* 0x00027a00ff040b82 */ /* 0x000e240000000a00 */
[----:B0-----:R-:W-:-:S05]  /*6a20*/  @P0 IMAD.HI.U32 R4, R47, R4, RZ ;  /* 0x000000042f040227 */ /* 0x001fca00078e00ff */
[----:B------:R-:W-:-:S07]  /*6a30*/  @P0 SHF.R.U32.HI R47, RZ, R5, R4 ;  /* 0x00000005ff2f0219 */ /* 0x000fce0000011604 */
.L_x_4689:
[----:B------:R-:W-:Y:S05]  /*6a40*/  BSYNC B0 ;  /* 0x0000000000007941 */ /* 0x000fea0003800000 */
.L_x_4687:
[----:B------:R-:W-:-:S05]  /*6a50*/  IMAD R6, R47, R6, RZ ;  /* 0x000000062f067224 */ /* 0x000fca00078e02ff */
[----:B------:R-:W-:-:S07]  /*6a60*/  VIMNMX R3, R3, R6, !PT ;  /* 0x0000000603037248 */ /* 0x000fce0007fe0100 */
.L_x_4686:
        /* <DEDUP_REMOVED lines=104> */
.L_x_4691:
[----:B------:R-:W-:Y:S05]  /*70f0*/  BSYNC B6 ;  /* 0x0000000000067941 */ /* 0x000fea0003800000 */
.L_x_4690:
        /* <DEDUP_REMOVED lines=12> */
.L_x_4695:
[----:B-1----:R1:W2:Y:S02]  /*71c0*/  SYNCS.PHASECHK.TRANS64.TRYWAIT P0, [R2+URZ+0x28c00], R3 ;  /* 0x028c0003020075a7 */ /* 0x0022a4000800017f */
[----:B--2---:R-:W-:Y:S05]  /*71d0*/  @!P0 NANOSLEEP.SYNCS 0x989680 ;  /* 0x009896800000895d */ /* 0x004fea0003900000 */
[----:B------:R-:W2:Y:S02]  /*71e0*/  @!P0 SYNCS.PHASECHK.TRANS64 P0, [R2+URZ+0x28c00], R3 ;  /* 0x028c0003020085a7 */ /* 0x000ea4000800007f */
[----:B--2---:R-:W-:Y:S05]  /*71f0*/  @!P0 BRA `(.L_x_4695) ;  /* 0xfffffffc00f08947 */ /* 0x004fea000383ffff */
.L_x_4694:
[----:B------:R-:W-:Y:S05]  /*7200*/  BSYNC B0 ;  /* 0x0000000000007941 */ /* 0x000fea0003800000 */
.L_x_4693:
[----:B------:R-:W-:Y:S05]  /*7210*/  BRA `(.L_x_4696) ;  /* 0x0000002c00fc7947 */ /* 0x000fea0003800000 */
.L_x_4692:
[----:B------:R-:W0:Y:S01]  /*7220*/  LDC.64 R44, c[0x0][0x3e8] ;  /* 0x0000fa00ff2c7b82 */ /* 0x000e220000000a00 */
[----:B------:R-:W-:Y:S01]  /*7230*/  VIADD R0, R2, 0x20400 ;  /* 0x0002040002007836 */ /* 0x000fe20000000000 */
[----:B-----5:R-:W-:Y:S01]  /*7240*/  SHF.R.S32.HI R3, RZ, 0x1f, R33 ;  /* 0x0000001fff037819 */ /* 0x020fe20000011421 */
[----:B------:R-:W-:Y:S01]  /*7250*/  IMAD.SHL.U32 R24, R218, 0x4, RZ ;  /* 0x00000004da187824 */ /* 0x000fe200078e00ff */
[----:B------:R-:W-:Y:S01]  /*7260*/  BSSY B6, `(.L_x_4697) ;  /* 0x0000033000067945 */ /* 0x000fe20003800000 */
[----:B------:R-:W-:Y:S01]  /*7270*/  IMAD.MOV.U32 R4, RZ, RZ, R16 ;  /* 0x000000ffff047224 */ /* 0x000fe200078e0010 */
[----:B------:R-:W-:Y:S01]  /*7280*/  LOP3.LUT P0, RZ, R0, 0x3ff, RZ, 0xc0, !PT ;  /* 0x000003ff00ff7812 */ /* 0x000fe2000780c0ff */
[----:B------:R-:W-:Y:S01]  /*7290*/  IMAD.MOV.U32 R5, RZ, RZ, R17 ;  /* 0x000000ffff057224 */ /* 0x000fe200078e0011 */
[----:B------:R-:W1:Y:S01]  /*72a0*/  LDC.64 R46, c[0x0][0x3d8] ;  /* 0x0000f600ff2e7b82 */ /* 0x000e620000000a00 */
[----:B------:R-:W-:Y:S01]  /*72b0*/  SHF.R.S32.HI R25, RZ, 0x1f, R24 ;  /* 0x0000001fff197819 */ /* 0x000fe20000011418 */
[----:B0-----:R-:W-:-:S02]  /*72c0*/  IMAD R6, R3, R44, RZ ;  /* 0x0000002c03067224 */ /* 0x001fc400078e02ff */
[----:B------:R-:W-:-:S04]  /*72d0*/  IMAD.WIDE.U32 R10, R185, R44, R4 ;  /* 0x0000002cb90a7225 */ /* 0x000fc800078e0004 */
[----:B------:R-:W-:Y:S02]  /*72e0*/  IMAD R51, R33, R45, R6 ;  /* 0x0000002d21337224 */ /* 0x000fe400078e0206 */
[-C--:B-1----:R-:W-:Y:S02]  /*72f0*/  IMAD R0, R3, R46.reuse, RZ ;  /* 0x0000002e03007224 */ /* 0x082fe400078e02ff */
[----:B------:R-:W-:-:S04]  /*7300*/  IMAD.WIDE.U32 R8, R185, R46, R4 ;  /* 0x0000002eb9087225 */ /* 0x000fc800078e0004 */
[-C--:B------:R-:W-:Y:S02]  /*7310*/  IMAD R12, R220, R46.reuse, RZ ;  /* 0x0000002edc0c7224 */ /* 0x080fe400078e02ff */
[----:B------:R-:W-:-:S04]  /*7320*/  IMAD.WIDE.U32 R42, R33, R46, RZ ;  /* 0x0000002e212a7225 */ /* 0x000fc800078e00ff */
[----:B------:R-:W-:Y:S01]  /*7330*/  IMAD R14, R220, R44, RZ ;  /* 0x0000002cdc0e7224 */ /* 0x000fe200078e02ff */
[----:B------:R-:W-:Y:S01]  /*7340*/  IADD3 R27, P3, R8, R42, RZ ;  /* 0x0000002a081b7210 */ /* 0x000fe20007f7e0ff */
[C---:B------:R-:W-:Y:S02]  /*7350*/  IMAD R49, R33.reuse, R47, R0 ;  /* 0x0000002f21317224 */ /* 0x040fe400078e0200 */
[----:B------:R-:W-:-:S04]  /*7360*/  IMAD.WIDE.U32 R40, R33, R44, RZ ;  /* 0x0000002c21287225 */ /* 0x000fc800078e00ff */
[----:B------:R-:W-:Y:S01]  /*7370*/  IMAD.WIDE.U32 R4, R185, R46, R24 ;  /* 0x0000002eb9047225 */ /* 0x000fe200078e0018 */
[----:B------:R-:W-:-:S03]  /*7380*/  IADD3 R29, P4, R10, R40, RZ ;  /* 0x000000280a1d7210 */ /* 0x000fc60007f9e0ff */
[----:B------:R-:W-:Y:S01]  /*7390*/  IMAD.WIDE.U32 R6, R185, R44, R24 ;  /* 0x0000002cb9067225 */ /* 0x000fe200078e0018 */
[----:B------:R-:W-:-:S03]  /*73a0*/  IADD3 R53, P1, R4, R42, RZ ;  /* 0x0000002a04357210 */ /* 0x000fc60007f3e0ff */
[C---:B------:R-:W-:Y:S01]  /*73b0*/  IMAD R12, R185.reuse, R47, R12 ;  /* 0x0000002fb90c7224 */ /* 0x040fe200078e020c */
[----:B------:R-:W-:Y:S01]  /*73c0*/  IADD3 R55, P2, R6, R40, RZ ;  /* 0x0000002806377210 */ /* 0x000fe20007f5e0ff */
[----:B------:R-:W-:Y:S01]  /*73d0*/  IMAD R14, R185, R45, R14 ;  /* 0x0000002db90e7224 */ /* 0x000fe200078e020e */
[----:B------:R-:W-:Y:S01]  /*73e0*/  SHF.L.U64.HI R47, R46, 0x5, R47 ;  /* 0x000000052e2f7819 */ /* 0x000fe2000001022f */
[----:B------:R-:W-:Y:S01]  /*73f0*/  IMAD.IADD R49, R49, 0x1, R43 ;  /* 0x0000000131317824 */ /* 0x000fe200078e022b */
[----:B------:R-:W-:Y:S01]  /*7400*/  SHF.L.U64.HI R45, R44, 0x5, R45 ;  /* 0x000000052c2d7819 */ /* 0x000fe2000001022d */
[----:B------:R-:W-:Y:S02]  /*7410*/  IMAD.IADD R51, R51, 0x1, R41 ;  /* 0x0000000133337824 */ /* 0x000fe400078e0229 */
[----:B------:R-:W-:Y:S01]  /*7420*/  IMAD.SHL.U32 R46, R46, 0x20, RZ ;  /* 0x000000202e2e7824 */ /* 0x000fe200078e00ff */
[C---:B------:R-:W-:Y:S01]  /*7430*/  IADD3.X R26, R49.reuse, R12, R9, P3, !PT ;  /* 0x0000000c311a7210 */ /* 0x040fe20001ffe409 */
[----:B------:R-:W-:Y:S01]  /*7440*/  IMAD.SHL.U32 R44, R44, 0x20, RZ ;  /* 0x000000202c2c7824 */ /* 0x000fe200078e00ff */
[----:B------:R-:W-:-:S02]  /*7450*/  IADD3.X R48, R49, R5, R12, P1, !PT ;  /* 0x0000000531307210 */ /* 0x000fc40000ffe40c */
[C---:B------:R-:W-:Y:S02]  /*7460*/  IADD3.X R28, R51.reuse, R14, R11, P4, !PT ;  /* 0x0000000e331c7210 */ /* 0x040fe400027fe40b */
[----:B------:R-:W-:Y:S01]  /*7470*/  IADD3.X R50, R51, R7, R14, P2, !PT ;  /* 0x0000000733327210 */ /* 0x000fe200017fe40e */
        /* <DEDUP_REMOVED lines=17> */
.L_x_4698:
[----:B------:R-:W-:Y:S05]  /*7590*/  BSYNC B6 ;  /* 0x0000000000067941 */ /* 0x000fea0003800000 */
.L_x_4697:
        /* <DEDUP_REMOVED lines=22> */
[----:B------:R-:W-:Y:S01]  /*7700*/  LEA R3, R189, R185, 0x6 ;  /* 0x000000b9bd037211 */ /* 0x000fe200078e30ff */
[----:B------:R-:W-:Y:S01]  /*7710*/  BSSY B1, `(.L_x_4701) ;  /* 0x000002d000017945 */ /* 0x000fe20003800000 */
[-C--:B------:R-:W-:Y:S01]  /*7720*/  ISETP.GE.AND P0, PT, R185, R56.reuse, PT ;  /* 0x00000038b900720c */ /* 0x080fe20003f06270 */
[----:B------:R-:W-:Y:S01]  /*7730*/  IMAD.MOV.U32 R10, RZ, RZ, R42 ;  /* 0x000000ffff0a7224 */ /* 0x000fe200078e002a */
[----:B------:R-:W-:Y:S01]  /*7740*/  ISETP.GE.AND P1, PT, R226, R56, PT ;  /* 0x00000038e200720c */ /* 0x000fe20003f26270 */
[----:B------:R-:W-:Y:S01]  /*7750*/  IMAD R3, R218, 0x20, R3 ;  /* 0x00000020da037824 */ /* 0x000fe200078e0203 */
        /* <DEDUP_REMOVED lines=10> */
[----:B0-----:R-:W-:-:S13]  /*7800*/  ISETP.NE.AND P2, PT, R0, 0x1, PT ;  /* 0x000000010000780c */ /* 0x001fda0003f45270 */
[----:B------:R-:W0:Y:S08]  /*7810*/  @P2 LDC R0, c[0x0][0x42c] ;  /* 0x00010b00ff002b82 */ /* 0x000e300000000800 */
[----:B------:R-:W1:Y:S01]  /*7820*/  @P2 LDC R9, c[0x0][0x430] ;  /* 0x00010c00ff092b82 */ /* 0x000e620000000800 */
[----:B0-----:R-:W-:-:S05]  /*7830*/  @P2 IMAD.HI.U32 R0, R3, R0, RZ ;  /* 0x0000000003002227 */ /* 0x001fca00078e00ff */
[----:B-1----:R-:W-:Y:S02]  /*7840*/  @P2 SHF.R.U32.HI R3, RZ, R9, R0 ;  /* 0x00000009ff032219 */ /* 0x002fe40000011600 */
[----:B------:R-:W-:Y:S02]  /*7850*/  CS2R R8, SRZ ;  /* 0x0000000000087805 */ /* 0x000fe4000001ff00 */
[----:B------:R-:W-:Y:S01]  /*7860*/  SHF.R.S32.HI R41, RZ, 0x1f, R3 ;  /* 0x0000001fff297819 */ /* 0x000fe20000011403 */
[----:B------:R-:W-:Y:S06]  /*7870*/  @P0 BRA `(.L_x_4702) ;  /* 0x0000000000580947 */ /* 0x000fec0003800000 */
[----:B------:R-:W-:Y:S01]  /*7880*/  VIADD R14, R24, 0x10 ;  /* 0x00000010180e7836 */ /* 0x000fe20000000000 */
[----:B------:R-:W-:Y:S01]  /*7890*/  IADD3 R15, P4, R52, R53, RZ ;  /* 0x00000035340f7210 */ /* 0x000fe20007f9e0ff */
[----:B------:R-:W-:Y:S01]  /*78a0*/  ULDC UR4, c[0x0][0x3d4] ;  /* 0x0000f50000047ab9 */ /* 0x000fe20000000800 */
[----:B------:R-:W-:Y:S01]  /*78b0*/  IADD3 R0, P5, R54, R55, RZ ;  /* 0x0000003736007210 */ /* 0x000fe20007fbe0ff */
[----:B------:R-:W-:Y:S01]  /*78c0*/  ULDC.64 UR6, c[0x0][0x3c8] ;  /* 0x0000f20000067ab9 */ /* 0x000fe20000000a00 */
[----:B------:R-:W-:Y:S01]  /*78d0*/  ISETP.GE.AND P2, PT, R14, UR4, PT ;  /* 0x000000040e007c0c */ /* 0x000fe2000bf46270 */
[----:B------:R-:W-:Y:S01]  /*78e0*/  ULDC.64 UR8, c[0x0][0x3e0] ;  /* 0x0000f80000087ab9 */ /* 0x000fe20000000a00 */
[----:B------:R-:W-:Y:S01]  /*78f0*/  ISETP.GE.AND P3, PT, R24, UR4, PT ;  /* 0x0000000418007c0c */ /* 0x000fe2000bf66270 */
[----:B------:R-:W-:Y:S01]  /*7900*/  IMAD.X R30, R57, 0x1, R48, P4 ;  /* 0x00000001391e7824 */ /* 0x000fe200020e0630 */
[----:B------:R-:W-:Y:S01]  /*7910*/  LEA R14, P4, R15, UR6, 0x1 ;  /* 0x000000060f0e7c11 */ /* 0x000fe2000f8808ff */
[----:B------:R-:W-:Y:S01]  /*7920*/  IMAD.X R31, R59, 0x1, R50, P5 ;  /* 0x000000013b1f7824 */ /* 0x000fe200028e0632 */
[----:B------:R-:W-:-:S02]  /*7930*/  LEA R38, P5, R0, UR8, 0x1 ;  /* 0x0000000800267c11 */ /* 0x000fc4000f8a08ff */
[----:B------:R-:W-:Y:S02]  /*7940*/  CS2R R36, SRZ ;  /* 0x0000000000247805 */ /* 0x000fe4000001ff00 */
[----:B------:R-:W-:Y:S02]  /*7950*/  LEA.HI.X R15, R15, UR7, R30, 0x1, P4 ;  /* 0x000000070f0f7c11 */ /* 0x000fe4000a0f0c1e */
[----:B------:R-:W-:Y:S02]  /*7960*/  CS2R R32, SRZ ;  /* 0x0000000000207805 */ /* 0x000fe4000001ff00 */
[----:B------:R-:W-:Y:S02]  /*7970*/  LEA.HI.X R39, R0, UR9, R31, 0x1, P5 ;  /* 0x0000000900277c11 */ /* 0x000fe4000a8f0c1f */
[----:B------:R-:W-:Y:S02]  /*7980*/  CS2R R34, SRZ ;  /* 0x0000000000227805 */ /* 0x000fe4000001ff00 */
[----:B------:R-:W-:Y:S01]  /*7990*/  CS2R R30, SRZ ;  /* 0x00000000001e7805 */ /* 0x000fe2000001ff00 */
[----:B------:R0:W5:Y:S04]  /*79a0*/  @!P3 LDG.E.64 R36, desc[UR42][R14.64] ;  /* 0x0000002a0e24b981 */ /* 0x000168000c1e1b00 */
[----:B------:R0:W5:Y:S04]  /*79b0*/  @!P2 LDG.E.64 R32, desc[UR42][R14.64+0x20] ;  /* 0x0000202a0e20a981 */ /* 0x000168000c1e1b00 */
[----:B------:R0:W5:Y:S04]  /*79c0*/  @!P3 LDG.E.64 R34, desc[UR42][R38.64] ;  /* 0x0000002a2622b981 */ /* 0x000168000c1e1b00 */
[----:B------:R0:W5:Y:S02]  /*79d0*/  @!P2 LDG.E.64 R30, desc[UR42][R38.64+0x20] ;  /* 0x0000202a261ea981 */ /* 0x000164000c1e1b00 */
.L_x_4702:
[----:B------:R-:W-:Y:S05]  /*79e0*/  BSYNC B1 ;  /* 0x0000000000017941 */ /* 0x000fea0003800000 */
.L_x_4701:
[----:B------:R-:W-:Y:S04]  /*79f0*/  BSSY B1, `(.L_x_4703) ;  /* 0x0000018000017945 */ /* 0x000fe80003800000 */
[----:B------:R-:W-:Y:S05]  /*7a00*/  @P1 BRA `(.L_x_4704) ;  /* 0x0000000000581947 */ /* 0x000fea0003800000 */
[----:B------:R-:W-:Y:S01]  /*7a10*/  IADD3 R0, P4, P5, R55, R44, R54 ;  /* 0x0000002c37007210 */ /* 0x000fe20007d9e036 */
[----:B0-----:R-:W-:Y:S01]  /*7a20*/  VIADD R14, R24, 0x10 ;  /* 0x00000010180e7836 */ /* 0x001fe20000000000 */
[----:B------:R-:W-:Y:S01]  /*7a30*/  IADD3 R8, P2, P3, R53, R46, R52 ;  /* 0x0000002e35087210 */ /* 0x000fe20007b5e034 */
[----:B------:R-:W-:Y:S01]  /*7a40*/  ULDC UR4, c[0x0][0x3d4] ;  /* 0x0000f50000047ab9 */ /* 0x000fe20000000800 */
[----:B------:R-:W-:Y:S01]  /*7a50*/  IADD3.X R9, R50, R45, R59, P4, P5 ;  /* 0x0000002d32097210 */ /* 0x000fe200027ea43b */
[----:B------:R-:W-:Y:S01]  /*7a60*/  ULDC.64 UR6, c[0x0][0x3c8] ;  /* 0x0000f20000067ab9 */ /* 0x000fe20000000a00 */
[----:B------:R-:W-:Y:S02]  /*7a70*/  ISETP.GE.AND P5, PT, R14, UR4, PT ;  /* 0x000000040e007c0c */ /* 0x000fe4000bfa6270 */
[----:B------:R-:W-:Y:S02]  /*7a80*/  CS2R R26, SRZ ;  /* 0x00000000001a7805 */ /* 0x000fe4000001ff00 */
[----:B------:R-:W-:Y:S01]  /*7a90*/  ISETP.GE.AND P4, PT, R24, UR4, PT ;  /* 0x0000000418007c0c */ /* 0x000fe2000bf86270 */
[----:B------:R-:W-:Y:S01]  /*7aa0*/  ULDC.64 UR4, c[0x0][0x3e0] ;  /* 0x0000f80000047ab9 */ /* 0x000fe20000000a00 */
[----:B------:R-:W-:-:S02]  /*7ab0*/  IADD3.X R15, R48, R47, R57, P2, P3 ;  /* 0x0000002f300f7210 */ /* 0x000fc400017e6439 */
[----:B------:R-:W-:Y:S02]  /*7ac0*/  CS2R R28, SRZ ;  /* 0x00000000001c7805 */ /* 0x000fe4000001ff00 */
[----:B------:R-:W-:Y:S02]  /*7ad0*/  LEA R14, P2, R8, UR6, 0x1 ;  /* 0x00000006080e7c11 */ /* 0x000fe4000f8408ff */
[----:B------:R-:W-:Y:S02]  /*7ae0*/  CS2R R20, SRZ ;  /* 0x0000000000147805 */ /* 0x000fe4000001ff00 */
[----:B------:R-:W-:Y:S02]  /*7af0*/  LEA R38, P3, R0, UR4, 0x1 ;  /* 0x0000000400267c11 */ /* 0x000fe4000f8608ff */
[----:B------:R-:W-:Y:S02]  /*7b00*/  LEA.HI.X R15, R8, UR7, R15, 0x1, P2 ;  /* 0x00000007080f7c11 */ /* 0x000fe400090f0c0f */
[----:B------:R-:W-:-:S02]  /*7b10*/  LEA.HI.X R39, R0, UR5, R9, 0x1, P3 ;  /* 0x0000000500277c11 */ /* 0x000fc400098f0c09 */
[----:B------:R-:W-:Y:S01]  /*7b20*/  CS2R R8, SRZ ;  /* 0x0000000000087805 */ /* 0x000fe2000001ff00 */
[----:B------:R1:W5:Y:S05]  /*7b30*/  @!P4 LDG.E.64 R26, desc[UR42][R14.64] ;  /* 0x0000002a0e1ac981 */ /* 0x00036a000c1e1b00 */
[----:B------:R1:W5:Y:S04]  /*7b40*/  @!P5 LDG.E.64 R8, desc[UR42][R14.64+0x20] ;  /* 0x0000202a0e08d981 */ /* 0x000368000c1e1b00 */
[----:B------:R1:W5:Y:S04]  /*7b50*/  @!P4 LDG.E.64 R28, desc[UR42][R38.64] ;  /* 0x0000002a261cc981 */ /* 0x000368000c1e1b00 */
[----:B------:R1:W5:Y:S02]  /*7b60*/  @!P5 LDG.E.64 R20, desc[UR42][R38.64+0x20] ;  /* 0x0000202a2614d981 */ /* 0x000364000c1e1b00 */
.L_x_4704:
[----:B------:R-:W-:Y:S05]  /*7b70*/  BSYNC B1 ;  /* 0x0000000000017941 */ /* 0x000fea0003800000 */
.L_x_4703:
[C---:B------:R-:W-:Y:S01]  /*7b80*/  IMAD.WIDE.U32 R10, R3.reuse, R6, R10 ;  /* 0x00000006030a7225 */ /* 0x040fe200078e000a */
[----:B------:R-:W-:Y:S01]  /*7b90*/  LEA.HI R0, R216, R216, RZ, 0x1 ;  /* 0x000000d8d8007211 */ /* 0x000fe200078f08ff */
[----:B------:R-:W-:Y:S01]  /*7ba0*/  ULDC.64 UR4, c[0x0][0x3c8] ;  /* 0x0000f20000047ab9 */ /* 0x000fe20000000a00 */
[----:B------:R-:W-:Y:S01]  /*7bb0*/  ULDC.64 UR6, c[0x0][0x3e0] ;  /* 0x0000f80000067ab9 */ /* 0x000fe20000000a00 */
[----:B------:R-:W-:Y:S01]  /*7bc0*/  IMAD.WIDE.U32 R12, R3, R4, R12 ;  /* 0x00000004030c7225 */ /* 0x000fe200078e000c */
[----:B01----:R-:W-:-:S03]  /*7bd0*/  LOP3.LUT R15, R0, 0xfffffffe, RZ, 0xc0, !PT ;  /* 0xfffffffe000f7812 */ /* 0x003fc600078ec0ff */
[C---:B------:R-:W-:Y:S01]  /*7be0*/  IMAD R6, R41.reuse, R6, RZ ;  /* 0x0000000629067224 */ /* 0x040fe200078e02ff */
[----:B------:R-:W-:Y:S01]  /*7bf0*/  LEA R0, P3, R12, UR6, 0x1 ;  /* 0x000000060c007c11 */ /* 0x000fe2000f8608ff */
[----:B------:R-:W-:Y:S02]  /*7c00*/  IMAD R4, R41, R4, RZ ;  /* 0x0000000429047224 */ /* 0x000fe400078e02ff */
[----:B------:R-:W-:Y:S02]  /*7c10*/  IMAD.SHL.U32 R14, R193, 0x40, RZ ;  /* 0x00000040c10e7824 */ /* 0x000fe400078e00ff */
[C---:B------:R-:W-:Y:S02]  /*7c20*/  IMAD R7, R3.reuse, R7, R6 ;  /* 0x0000000703077224 */ /* 0x040fe400078e0206 */
[----:B------:R-:W-:Y:S01]  /*7c30*/  IMAD R3, R3, R5, R4 ;  /* 0x0000000503037224 */ /* 0x000fe200078e0204 */
[----:B------:R-:W-:Y:S01]  /*7c40*/  LOP3.LUT R39, R14, 0x1c0, RZ, 0xc0, !PT ;  /* 0x000001c00e277812 */ /* 0x000fe200078ec0ff */
[----:B------:R-:W-:Y:S01]  /*7c50*/  IMAD.IADD R5, R11, 0x1, R7 ;  /* 0x000000010b057824 */ /* 0x000fe200078e0207 */
[----:B------:R-:W-:Y:S01]  /*7c60*/  LEA R4, P2, R10, UR4, 0x1 ;  /* 0x000000040a047c11 */ /* 0x000fe2000f8408ff */
[----:B------:R-:W-:Y:S01]  /*7c70*/  IMAD.IADD R3, R13, 0x1, R3 ;  /* 0x000000010d037824 */ /* 0x000fe200078e0203 */
[----:B------:R-:W-:Y:S01]  /*7c80*/  LOP3.LUT R6, R39, 0x18, R16, 0xf8, !PT ;  /* 0x0000001827067812 */ /* 0x000fe200078ef810 */
[----:B------:R-:W-:Y:S01]  /*7c90*/  IMAD.IADD R7, R216, 0x1, -R15 ;  /* 0x00000001d8077824 */ /* 0x000fe200078e0a0f */
[----:B------:R-:W-:Y:S01]  /*7ca0*/  UMOV UR4, 0xffffffff ;  /* 0xffffffff00047882 */ /* 0x000fe20000000000 */
[----:B------:R-:W-:-:S02]  /*7cb0*/  SHF.R.U32.HI R39, RZ, 0x3, R39 ;  /* 0x00000003ff277819 */ /* 0x000fc40000011627 */
[----:B------:R-:W-:Y:S02]  /*7cc0*/  LEA.HI.X R5, R10, UR5, R5, 0x1, P2 ;  /* 0x000000050a057c11 */ /* 0x000fe400090f0c05 */
[----:B------:R-:W-:Y:S02]  /*7cd0*/  LEA.HI.X R3, R12, UR7, R3, 0x1, P3 ;  /* 0x000000070c037c11 */ /* 0x000fe400098f0c03 */
[----:B------:R-:W-:Y:S02]  /*7ce0*/  LOP3.LUT R39, R6, R39, RZ, 0x3c, !PT ;  /* 0x0000002706277212 */ /* 0x000fe400078e3cff */
[----:B------:R-:W-:Y:S01]  /*7cf0*/  SHF.L.U32 R7, R7, 0x1f, RZ ;  /* 0x0000001f07077819 */ /* 0x000fe200000006ff */
[----:B------:R-:W-:Y:S06]  /*7d00*/  BRA.DIV UR4, `(.L_x_4705) ;  /* 0x0000014a04147947 */ /* 0x000fec000b800000 */
.L_x_4954:
[----:B------:R-:W-:-:S03]  /*7d10*/  UMOV UR4, 0xffffffff ;  /* 0xffffffff00047882 */ /* 0x000fc60000000000 */
[----:B------:R-:W-:Y:S05]  /*7d20*/  BRA.DIV UR4, `(.L_x_4706) ;  /* 0x0000014a04347947 */ /* 0x000fea000b800000 */
.L_x_4957:
[----:B------:R-:W-:-:S03]  /*7d30*/  UMOV UR4, 0xffffffff ;  /* 0xffffffff00047882 */ /* 0x000fc60000000000 */
[----:B------:R-:W-:Y:S05]  /*7d40*/  BRA.DIV UR4, `(.L_x_4707) ;  /* 0x0000014a04547947 */ /* 0x000fea000b800000 */
.L_x_4960:
[----:B------:R-:W-:-:S03]  /*7d50*/  UMOV UR4, 0xffffffff ;  /* 0xffffffff00047882 */ /* 0x000fc60000000000 */
[----:B------:R-:W-:Y:S05]  /*7d60*/  BRA.DIV UR4, `(.L_x_4708) ;  /* 0x0000014a04747947 */ /* 0x000fea000b800000 */
.L_x_4963:
[----:B------:R-:W-:-:S03]  /*7d70*/  UMOV UR4, 0xffffffff ;  /* 0xffffffff00047882 */ /* 0x000fc60000000000 */
[----:B------:R-:W-:Y:S05]  /*7d80*/  BRA.DIV UR4, `(.L_x_4709) ;  /* 0x0000014a04947947 */ /* 0x000fea000b800000 */
.L_x_4966:
[----:B------:R-:W-:-:S03]  /*7d90*/  UMOV UR4, 0xffffffff ;  /* 0xffffffff00047882 */ /* 0x000fc60000000000 */
[----:B------:R-:W-:Y:S05]  /*7da0*/  BRA.DIV UR4, `(.L_x_4710) ;  /* 0x0000014a04b47947 */ /* 0x000fea000b800000 */
.L_x_4969:
[----:B------:R-:W-:-:S03]  /*7db0*/  UMOV UR4, 0xffffffff ;  /* 0xffffffff00047882 */ /* 0x000fc60000000000 */
[----:B------:R-:W-:Y:S05]  /*7dc0*/  BRA.DIV UR4, `(.L_x_4711) ;  /* 0x0000014a04d47947 */ /* 0x000fea000b800000 */
.L_x_4972:
[----:B------:R-:W-:-:S03]  /*7dd0*/  UMOV UR4, 0xffffffff ;  /* 0xffffffff00047882 */ /* 0x000fc60000000000 */
[----:B------:R-:W-:Y:S05]  /*7de0*/  BRA.DIV UR4, `(.L_x_4712) ;  /* 0x0000014a04f47947 */ /* 0x000fea000b800000 */
.L_x_4975:
[----:B------:R-:W0:Y:S01]  /*7df0*/  SYNCS.PHASECHK.TRANS64.TRYWAIT P2, [R2+URZ+0x28c00], R7 ;  /* 0x028c0007020075a7 */ /* 0x000e22000804017f */
[----:B-----5:R-:W-:Y:S01]  /*7e00*/  IMAD.MOV.U32 R0, RZ, RZ, R32 ;  /* 0x000000ffff007224 */ /* 0x020fe200078e0020 */
[----:B------:R-:W-:Y:S01]  /*7e10*/  LOP3.LUT P3, RZ, R193, 0x4, RZ, 0xc0, !PT ;  /* 0x00000004c1ff7812 */ /* 0x000fe2000786c0ff */
[----:B------:R-:W-:Y:S01]  /*7e20*/  IMAD.MOV.U32 R3, RZ, RZ, R33 ;  /* 0x000000ffff037224 */ /* 0x000fe200078e0021 */
[----:B------:R-:W-:Y:S01]  /*7e30*/  BSSY B1, `(.L_x_4713) ;  /* 0x0000021000017945 */ /* 0x000fe20003800000 */
[----:B------:R-:W-:Y:S02]  /*7e40*/  IMAD.MOV.U32 R4, RZ, RZ, R36 ;  /* 0x000000ffff047224 */ /* 0x000fe400078e0024 */
[----:B------:R-:W-:Y:S01]  /*7e50*/  IMAD.MOV.U32 R5, RZ, RZ, R37 ;  /* 0x000000ffff057224 */ /* 0x000fe200078e0025 */
[----:B------:R-:W-:Y:S01]  /*7e60*/  PRMT R40, R3, 0x5410, R0 ;  /* 0x0000541003287816 */ /* 0x000fe20000000000 */
[----:B------:R-:W-:Y:S02]  /*7e70*/  IMAD R3, R200, 0x200, R39 ;  /* 0x00000200c8037824 */ /* 0x000fe400078e0227 */
[----:B------:R-:W-:Y:S01]  /*7e80*/  IMAD.MOV.U32 R0, RZ, RZ, R30 ;  /* 0x000000ffff007224 */ /* 0x000fe200078e001e */
[----:B------:R-:W-:Y:S01]  /*7e90*/  PRMT R11, R5, 0x5410, R4 ;  /* 0x00005410050b7816 */ /* 0x000fe20000000004 */
[----:B------:R-:W-:-:S02]  /*7ea0*/  IMAD.MOV.U32 R5, RZ, RZ, R34 ;  /* 0x000000ffff057224 */ /* 0x000fc400078e0022 */
[----:B------:R-:W-:Y:S01]  /*7eb0*/  IMAD.MOV.U32 R4, RZ, RZ, R31 ;  /* 0x000000ffff047224 */ /* 0x000fe200078e001f */
[----:B------:R-:W-:Y:S01]  /*7ec0*/  PRMT R42, R42, 0x5410, R0 ;  /* 0x000054102a2a7816 */ /* 0x000fe20000000000 */
[----:B------:R-:W-:Y:S01]  /*7ed0*/  IMAD R3, R3, 0x2, R2 ;  /* 0x0000000203037824 */ /* 0x000fe200078e0202 */
[----:B------:R-:W-:Y:S01]  /*7ee0*/  PRMT R12, R12, 0x5410, R5 ;  /* 0x000054100c0c7816 */ /* 0x000fe20000000005 */
[----:B------:R-:W-:Y:S01]  /*7ef0*/  IMAD.MOV.U32 R5, RZ, RZ, R35 ;  /* 0x000000ffff057224 */ /* 0x000fe200078e0023 */
[----:B------:R-:W-:Y:S01]  /*7f00*/  PRMT R43, R43, 0x5410, R4 ;  /* 0x000054102b2b7816 */ /* 0x000fe20000000004 */
[C---:B------:R-:W-:Y:S01]  /*7f10*/  VIADD R4, R3.reuse, 0x20400 ;  /* 0x0002040003047836 */ /* 0x040fe20000000000 */
[----:B------:R-:W-:Y:S01]  /*7f20*/  IADD3 R0, R3, 0x20440, RZ ;  /* 0x0002044003007810 */ /* 0x000fe20007ffe0ff */
[----:B------:R-:W-:Y:S01]  /*7f30*/  IMAD.MOV.U32 R6, RZ, RZ, R8 ;  /* 0x000000ffff067224 */ /* 0x000fe200078e0008 */
[----:B------:R-:W-:Y:S01]  /*7f40*/  PRMT R13, R13, 0x5410, R5 ;  /* 0x000054100d0d7816 */ /* 0x000fe20000000005 */
[----:B------:R-:W-:-:S02]  /*7f50*/  IMAD.MOV.U32 R10, RZ, RZ, R9 ;  /* 0x000000ffff0a7224 */ /* 0x000fc400078e0009 */
[----:B------:R-:W-:Y:S01]  /*7f60*/  @P3 VIADD R0, R4, 0xffffffc0 ;  /* 0xffffffc004003836 */ /* 0x000fe20000000000 */
        /* <DEDUP_REMOVED lines=13> */
.L_x_4976:
[----:B------:R-:W-:Y:S05]  /*8040*/  BSYNC B1 ;  /* 0x0000000000017941 */ /* 0x000fea0003800000 */
.L_x_4713:
[----:B------:R-:W-:Y:S01]  /*8050*/  BSSY B1, `(.L_x_4715) ;  /* 0x0000068000017945 */ /* 0x000fe20003800000 */
[----:B------:R-:W-:Y:S02]  /*8060*/  PRMT R45, R4, 0x7610, R45 ;  /* 0x00007610042d7816 */ /* 0x000fe4000000002d */
[----:B------:R-:W-:Y:S01]  /*8070*/  PRMT R47, R47, 0x5410, R5 ;  /* 0x000054102f2f7816 */ /* 0x000fe20000000005 */
[----:B------:R-:W-:Y:S06]  /*8080*/  @P0 BRA `(.L_x_4716) ;  /* 0x0000000400900947 */ /* 0x000fec0003800000 */
[----:B------:R-:W1:Y:S01]  /*8090*/  LDC R5, c[0x0][0x3d4] ;  /* 0x0000f500ff057b82 */ /* 0x000e620000000800 */
[C---:B------:R-:W-:Y:S01]  /*80a0*/  VIADD R4, R24.reuse, 0x10 ;  /* 0x0000001018047836 */ /* 0x040fe20000000000 */
[----:B------:R-:W-:Y:S01]  /*80b0*/  BSSY B2, `(.L_x_4717) ;  /* 0x0000032000027945 */ /* 0x000fe20003800000 */
[----:B-1----:R-:W-:-:S03]  /*80c0*/  ISETP.GE.AND P0, PT, R24, R5, PT ;  /* 0x000000051800720c */ /* 0x002fc60003f06270 */
[----:B------:R-:W-:-:S10]  /*80d0*/  ISETP.GE.AND P2, PT, R4, R5, PT ;  /* 0x000000050400720c */ /* 0x000fd40003f46270 */
[----:B------:R-:W-:Y:S05]  /*80e0*/  @P0 BRA `(.L_x_4718) ;  /* 0x0000000000b80947 */ /* 0x000fea0003800000 */
[----:B0-----:R-:W0:Y:S01]  /*80f0*/  LDS.128 R4, [R3+0x20400] ;  /* 0x0204000003047984 */ /* 0x001e220000000c00 */
[----:B------:R-:W-:Y:S02]  /*8100*/  SHF.R.U64 R14, R36, 0x10, R37 ;  /* 0x00000010240e7819 */ /* 0x000fe40000001225 */
[----:B------:R-:W-:Y:S02]  /*8110*/  SHF.R.U32.HI R36, RZ, 0x10, R35 ;  /* 0x00000010ff247819 */ /* 0x000fe40000011623 */
[----:B------:R-:W-:Y:S02]  /*8120*/  SHF.R.U32.HI R15, RZ, 0x10, R37 ;  /* 0x00000010ff0f7819 */ /* 0x000fe40000011625 */
[----:B------:R-:W-:Y:S02]  /*8130*/  PRMT R36, R13, 0x5432, R36 ;  /* 0x000054320d247816 */ /* 0x000fe40000000024 */
[C---:B------:R-:W-:Y:S02]  /*8140*/  PRMT R15, R11.reuse, 0x5410, R15 ;  /* 0x000054100b0f7816 */ /* 0x040fe4000000000f */
[----:B------:R-:W-:Y:S01]  /*8150*/  PRMT R14, R11, 0x5432, R14 ;  /* 0x000054320b0e7816 */ /* 0x000fe2000000000e */
[----:B------:R-:W-:Y:S01]  /*8160*/  IMAD.U32 R37, R36, 0x10000, RZ ;  /* 0x0001000024257824 */ /* 0x000fe200078e00ff */
[----:B------:R-:W-:Y:S01]  /*8170*/  SHF.R.U64 R10, R34, 0x10, R35 ;  /* 0x00000010220a7819 */ /* 0x000fe20000001223 */
[----:B------:R-:W-:Y:S01]  /*8180*/  IMAD.U32 R34, R15, 0x10000, RZ ;  /* 0x000100000f227824 */ /* 0x000fe200078e00ff */
[----:B------:R-:W-:-:S02]  /*8190*/  LOP3.LUT R36, R36, 0xffff0000, RZ, 0xc0, !PT ;  /* 0xffff000024247812 */ /* 0x000fc400078ec0ff */
[----:B------:R-:W-:Y:S02]  /*81a0*/  PRMT R35, R12, 0x5432, R10 ;  /* 0x000054320c237816 */ /* 0x000fe4000000000a */
[----:B------:R-:W-:Y:S02]  /*81b0*/  LOP3.LUT R15, R15, 0xffff0000, RZ, 0xc0, !PT ;  /* 0xffff00000f0f7812 */ /* 0x000fe400078ec0ff */
[C---:B0-----:R-:W-:Y:S01]  /*81c0*/  LOP3.LUT R11, R6.reuse, 0xffff0000, RZ, 0xc0, !PT ;  /* 0xffff0000060b7812 */ /* 0x041fe200078ec0ff */
[----:B------:R-:W-:Y:S01]  /*81d0*/  IMAD.U32 R10, R6, 0x10000, RZ ;  /* 0x00010000060a7824 */ /* 0x000fe200078e00ff */
[C---:B------:R-:W-:Y:S01]  /*81e0*/  LOP3.LUT R13, R7.reuse, 0xffff0000, RZ, 0xc0, !PT ;  /* 0xffff0000070d7812 */ /* 0x040fe200078ec0ff */
[----:B------:R-:W-:Y:S02]  /*81f0*/  IMAD.U32 R12, R7, 0x10000, RZ ;  /* 0x00010000070c7824 */ /* 0x000fe400078e00ff */
[C---:B------:R-:W-:Y:S01]  /*8200*/  FMUL.FTZ R39, R11.reuse, R37 ;  /* 0x000000250b277220 */ /* 0x040fe20000410000 */
[----:B------:R-:W-:Y:S01]  /*8210*/  FMUL.FTZ R38, R11, R34 ;  /* 0x000000220b267220 */ /* 0x000fe20000410000 */
[----:B------:R-:W-:Y:S01]  /*8220*/  FMUL.FTZ R11, R13, R36 ;  /* 0x000000240d0b7220 */ /* 0x000fe20000410000 */
[----:B------:R-:W-:-:S02]  /*8230*/  IMAD.U32 R6, R4, 0x10000, RZ ;  /* 0x0001000004067824 */ /* 0x000fc400078e00ff */
[C---:B------:R-:W-:Y:S01]  /*8240*/  FFMA.FTZ R39, R10.reuse, R34, -R39 ;  /* 0x000000220a277223 */ /* 0x040fe20000010827 */
[----:B------:R-:W-:Y:S01]  /*8250*/  FFMA.FTZ R38, R10, R37, R38 ;  /* 0x000000250a267223 */ /* 0x000fe20000010026 */
[-C--:B------:R-:W-:Y:S01]  /*8260*/  FFMA.FTZ R37, R12, R15.reuse, -R11 ;  /* 0x0000000f0c257223 */ /* 0x080fe2000001080b */
[C---:B------:R-:W-:Y:S01]  /*8270*/  IMAD.U32 R7, R5.reuse, 0x10000, RZ ;  /* 0x0001000005077824 */ /* 0x040fe200078e00ff */
[----:B------:R-:W-:Y:S01]  /*8280*/  LOP3.LUT R4, R4, 0xffff0000, RZ, 0xc0, !PT ;  /* 0xffff000004047812 */ /* 0x000fe200078ec0ff */
[C---:B------:R-:W-:Y:S01]  /*8290*/  IMAD.U32 R11, R14.reuse, 0x10000, RZ ;  /* 0x000100000e0b7824 */ /* 0x040fe200078e00ff */
[----:B------:R-:W-:Y:S01]  /*82a0*/  LOP3.LUT R5, R5, 0xffff0000, RZ, 0xc0, !PT ;  /* 0xffff000005057812 */ /* 0x000fe200078ec0ff */
[----:B------:R-:W-:Y:S01]  /*82b0*/  FMUL.FTZ R41, R13, R15 ;  /* 0x0000000f0d297220 */ /* 0x000fe20000410000 */
[C---:B------:R-:W-:Y:S01]  /*82c0*/  LOP3.LUT R10, R35.reuse, 0xffff0000, RZ, 0xc0, !PT ;  /* 0xffff0000230a7812 */ /* 0x040fe200078ec0ff */
[----:B------:R-:W-:Y:S01]  /*82d0*/  IMAD.U32 R13, R35, 0x10000, RZ ;  /* 0x00010000230d7824 */ /* 0x000fe200078e00ff */
[----:B------:R-:W-:Y:S01]  /*82e0*/  LOP3.LUT R14, R14, 0xffff0000, RZ, 0xc0, !PT ;  /* 0xffff00000e0e7812 */ /* 0x000fe200078ec0ff */
[----:B------:R-:W-:Y:S01]  /*82f0*/  FFMA.FTZ R36, R12, R36, R41 ;  /* 0x000000240c247223 */ /* 0x000fe20000010029 */
[C---:B------:R-:W-:Y:S01]  /*8300*/  FMUL.FTZ R12, R4.reuse, R11 ;  /* 0x0000000b040c7220 */ /* 0x040fe20000410000 */
[-C--:B------:R-:W-:Y:S01]  /*8310*/  FMUL.FTZ R15, R4, R13.reuse ;  /* 0x0000000d040f7220 */ /* 0x080fe20000410000 */
[C---:B------:R-:W-:Y:S01]  /*8320*/  FMUL.FTZ R34, R5.reuse, R10 ;  /* 0x0000000a05227220 */ /* 0x040fe20000410000 */
[-C--:B------:R-:W-:Y:S01]  /*8330*/  FMUL.FTZ R35, R5, R14.reuse ;  /* 0x0000000e05237220 */ /* 0x080fe20000410000 */
[C---:B------:R-:W-:Y:S01]  /*8340*/  FFMA.FTZ R13, R6.reuse, R13, R12 ;  /* 0x0000000d060d7223 */ /* 0x040fe2000001000c */
[----:B------:R-:W-:Y:S01]  /*8350*/  FFMA.FTZ R4, R6, R11, -R15 ;  /* 0x0000000b06047223 */ /* 0x000fe2000001080f */
[C---:B------:R-:W-:Y:S01]  /*8360*/  FFMA.FTZ R5, R7.reuse, R14, -R34 ;  /* 0x0000000e07057223 */ /* 0x040fe20000010822 */
[----:B------:R-:W-:Y:S01]  /*8370*/  FFMA.FTZ R10, R7, R10, R35 ;  /* 0x0000000a070a7223 */ /* 0x000fe20000010023 */
[----:B------:R-:W-:-:S02]  /*8380*/  F2FP.BF16.F32.PACK_AB R6, R38, R39 ;  /* 0x000000272606723e */ /* 0x000fc400000010ff */
[----:B------:R-:W-:Y:S02]  /*8390*/  F2FP.BF16.F32.PACK_AB R7, R36, R37 ;  /* 0x000000252407723e */ /* 0x000fe400000010ff */
[----:B------:R-:W-:Y:S02]  /*83a0*/  F2FP.BF16.F32.PACK_AB R4, R13, R4 ;  /* 0x000000040d04723e */ /* 0x000fe400000010ff */
[----:B------:R-:W-:-:S05]  /*83b0*/  F2FP.BF16.F32.PACK_AB R5, R10, R5 ;  /* 0x000000050a05723e */ /* 0x000fca00000010ff */
[----:B------:R1:W-:Y:S02]  /*83c0*/  STS.128 [R3+0x20400], R4 ;  /* 0x0204000403007388 */ /* 0x0003e40000000c00 */
.L_x_4718:
[----:B------:R-:W-:Y:S05]  /*83d0*/  BSYNC B2 ;  /* 0x0000000000027941 */ /* 0x000fea0003800000 */
.L_x_4717:
[----:B------:R-:W-:Y:S05]  /*83e0*/  @P2 BRA `(.L_x_4716) ;  /* 0x0000000000b82947 */ /* 0x000fea0003800000 */
[----:B01----:R-:W0:Y:S01]  /*83f0*/  LDS.128 R4, [R0] ;  /* 0x0000000000047984 */ /* 0x003e220000000c00 */
[----:B------:R-:W-:Y:S02]  /*8400*/  SHF.R.U64 R14, R32, 0x10, R33 ;  /* 0x00000010200e7819 */ /* 0x000fe40000001221 */
[----:B------:R-:W-:Y:S02]  /*8410*/  SHF.R.U32.HI R32, RZ, 0x10, R31 ;  /* 0x00000010ff207819 */ /* 0x000fe4000001161f */
[----:B------:R-:W-:Y:S02]  /*8420*/  SHF.R.U32.HI R15, RZ, 0x10, R33 ;  /* 0x00000010ff0f7819 */ /* 0x000fe40000011621 */
[----:B------:R-:W-:Y:S02]  /*8430*/  PRMT R32, R43, 0x5432, R32 ;  /* 0x000054322b207816 */ /* 0x000fe40000000020 */
[----:B------:R-:W-:Y:S02]  /*8440*/  PRMT R15, R40, 0x5410, R15 ;  /* 0x00005410280f7816 */ /* 0x000fe4000000000f */
[----:B------:R-:W-:Y:S01]  /*8450*/  SHF.R.U64 R10, R30, 0x10, R31 ;  /* 0x000000101e0a7819 */ /* 0x000fe2000000121f */
[C---:B------:R-:W-:Y:S01]  /*8460*/  IMAD.U32 R33, R32.reuse, 0x10000, RZ ;  /* 0x0001000020217824 */ /* 0x040fe200078e00ff */
[----:B------:R-:W-:Y:S01]  /*8470*/  LOP3.LUT R32, R32, 0xffff0000, RZ, 0xc0, !PT ;  /* 0xffff000020207812 */ /* 0x000fe200078ec0ff */
[----:B------:R-:W-:Y:S01]  /*8480*/  IMAD.U32 R30, R15, 0x10000, RZ ;  /* 0x000100000f1e7824 */ /* 0x000fe200078e00ff */
[----:B------:R-:W-:-:S02]  /*8490*/  PRMT R31, R42, 0x5432, R10 ;  /* 0x000054322a1f7816 */ /* 0x000fc4000000000a */
[----:B------:R-:W-:Y:S02]  /*84a0*/  LOP3.LUT R15, R15, 0xffff0000, RZ, 0xc0, !PT ;  /* 0xffff00000f0f7812 */ /* 0x000fe400078ec0ff */
[----:B------:R-:W-:Y:S02]  /*84b0*/  PRMT R14, R40, 0x5432, R14 ;  /* 0x00005432280e7816 */ /* 0x000fe4000000000e */
        /* <DEDUP_REMOVED lines=11> */
[----:B------:R-:W-:Y:S02]  /*8570*/  IMAD.U32 R7, R5, 0x10000, RZ ;  /* 0x0001000005077824 */ /* 0x000fe400078e00ff */
[----:B------:R-:W-:Y:S01]  /*8580*/  FMUL.FTZ R37, R13, R15 ;  /* 0x0000000f0d257220 */ /* 0x000fe20000410000 */
[----:B------:R-:W-:Y:S01]  /*8590*/  IMAD.U32 R11, R14, 0x10000, RZ ;  /* 0x000100000e0b7824 */ /* 0x000fe200078e00ff */
[----:B------:R-:W-:Y:S02]  /*85a0*/  LOP3.LUT R4, R4, 0xffff0000, RZ, 0xc0, !PT ;  /* 0xffff000004047812 */ /* 0x000fe400078ec0ff */
[----:B------:R-:W-:Y:S01]  /*85b0*/  LOP3.LUT R5, R5, 0xffff0000, RZ, 0xc0, !PT ;  /* 0xffff000005057812 */ /* 0x000fe200078ec0ff */
[----:B------:R-:W-:Y:S01]  /*85c0*/  FFMA.FTZ R32, R12, R32, R37 ;  /* 0x000000200c207223 */ /* 0x000fe20000010025 */
[C---:B------:R-:W-:Y:S01]  /*85d0*/  SHF.L.U32 R13, R31.reuse, 0x10, RZ ;  /* 0x000000101f0d7819 */ /* 0x040fe200000006ff */
[----:B------:R-:W-:Y:S01]  /*85e0*/  FMUL.FTZ R12, R4, R11 ;  /* 0x0000000b040c7220 */ /* 0x000fe20000410000 */
[----:B------:R-:W-:-:S02]  /*85f0*/  LOP3.LUT R10, R31, 0xffff0000, RZ, 0xc0, !PT ;  /* 0xffff00001f0a7812 */ /* 0x000fc400078ec0ff */
[----:B------:R-:W-:Y:S01]  /*8600*/  LOP3.LUT R14, R14, 0xffff0000, RZ, 0xc0, !PT ;  /* 0xffff00000e0e7812 */ /* 0x000fe200078ec0ff */
[-C--:B------:R-:W-:Y:S01]  /*8610*/  FMUL.FTZ R15, R4, R13.reuse ;  /* 0x0000000d040f7220 */ /* 0x080fe20000410000 */
[C---:B------:R-:W-:Y:S01]  /*8620*/  FFMA.FTZ R13, R6.reuse, R13, R12 ;  /* 0x0000000d060d7223 */ /* 0x040fe2000001000c */
[C---:B------:R-:W-:Y:S02]  /*8630*/  FMUL.FTZ R30, R5.reuse, R10 ;  /* 0x0000000a051e7220 */ /* 0x040fe40000410000 */
[-C--:B------:R-:W-:Y:S01]  /*8640*/  FMUL.FTZ R31, R5, R14.reuse ;  /* 0x0000000e051f7220 */ /* 0x080fe20000410000 */
[----:B------:R-:W-:Y:S01]  /*8650*/  FFMA.FTZ R4, R6, R11, -R15 ;  /* 0x0000000b06047223 */ /* 0x000fe2000001080f */
[C---:B------:R-:W-:Y:S01]  /*8660*/  FFMA.FTZ R5, R7.reuse, R14, -R30 ;  /* 0x0000000e07057223 */ /* 0x040fe2000001081e */
[----:B------:R-:W-:Y:S01]  /*8670*/  F2FP.BF16.F32.PACK_AB R6, R34, R35 ;  /* 0x000000232206723e */ /* 0x000fe200000010ff */
[----:B------:R-:W-:Y:S01]  /*8680*/  FFMA.FTZ R10, R7, R10, R31 ;  /* 0x0000000a070a7223 */ /* 0x000fe2000001001f */
[----:B------:R-:W-:-:S02]  /*8690*/  F2FP.BF16.F32.PACK_AB R7, R32, R33 ;  /* 0x000000212007723e */ /* 0x000fc400000010ff */
[----:B------:R-:W-:Y:S02]  /*86a0*/  F2FP.BF16.F32.PACK_AB R4, R13, R4 ;  /* 0x000000040d04723e */ /* 0x000fe400000010ff */
[----:B------:R-:W-:-:S05]  /*86b0*/  F2FP.BF16.F32.PACK_AB R5, R10, R5 ;  /* 0x000000050a05723e */ /* 0x000fca00000010ff */
[----:B------:R2:W-:Y:S02]  /*86c0*/  STS.128 [R0], R4 ;  /* 0x0000000400007388 */ /* 0x0005e40000000c00 */
.L_x_4716:
[----:B------:R-:W-:Y:S05]  /*86d0*/  BSYNC B1 ;  /* 0x0000000000017941 */ /* 0x000fea0003800000 */
.L_x_4715:
        /* <DEDUP_REMOVED lines=16> */
[C---:B------:R-:W-:Y:S01]  /*87e0*/  IMAD.U32 R24, R15.reuse, 0x10000, RZ ;  /* 0x000100000f187824 */ /* 0x040fe200078e00ff */
[----:B------:R-:W-:-:S02]  /*87f0*/  LOP3.LUT R15, R15, 0xffff0000, RZ, 0xc0, !PT ;  /* 0xffff00000f0f7812 */ /* 0x000fc400078ec0ff */
[C---:B------:R-:W-:Y:S02]  /*8800*/  PRMT R14, R45.reuse, 0x5432, R14 ;  /* 0x000054322d0e7816 */ /* 0x040fe4000000000e */
        /* <DEDUP_REMOVED lines=10> */
[----:B------:R-:W-:Y:S02]  /*88b0*/  IMAD.U32 R7, R5, 0x10000, RZ ;  /* 0x0001000005077824 */ /* 0x000fe400078e00ff */
[----:B------:R-:W-:Y:S01]  /*88c0*/  FFMA.FTZ R28, R10, R27, R28 ;  /* 0x0000001b0a1c7223 */ /* 0x000fe2000001001c */
[-C--:B------:R-:W-:Y:S01]  /*88d0*/  FFMA.FTZ R24, R12, R15.reuse, -R11 ;  /* 0x0000000f0c187223 */ /* 0x080fe2000001080b */
[----:B------:R-:W-:Y:S01]  /*88e0*/  LOP3.LUT R4, R4, 0xffff0000, RZ, 0xc0, !PT ;  /* 0xffff000004047812 */ /* 0x000fe200078ec0ff */
[----:B------:R-:W-:Y:S01]  /*88f0*/  FMUL.FTZ R27, R13, R15 ;  /* 0x0000000f0d1b7220 */ /* 0x000fe20000410000 */
[----:B------:R-:W-:Y:S01]  /*8900*/  LOP3.LUT R5, R5, 0xffff0000, RZ, 0xc0, !PT ;  /* 0xffff000005057812 */ /* 0x000fe200078ec0ff */
[C---:B------:R-:W-:Y:S01]  /*8910*/  IMAD.U32 R11, R14.reuse, 0x10000, RZ ;  /* 0x000100000e0b7824 */ /* 0x040fe200078e00ff */
[C---:B------:R-:W-:Y:S01]  /*8920*/  LOP3.LUT R10, R25.reuse, 0xffff0000, RZ, 0xc0, !PT ;  /* 0xffff0000190a7812 */ /* 0x040fe200078ec0ff */
[----:B------:R-:W-:Y:S01]  /*8930*/  IMAD.U32 R13, R25, 0x10000, RZ ;  /* 0x00010000190d7824 */ /* 0x000fe200078e00ff */
[----:B------:R-:W-:Y:S01]  /*8940*/  LOP3.LUT R14, R14, 0xffff0000, RZ, 0xc0, !PT ;  /* 0xffff00000e0e7812 */ /* 0x000fe200078ec0ff */
[----:B------:R-:W-:-:S02]  /*8950*/  FFMA.FTZ R27, R12, R26, R27 ;  /* 0x0000001a0c1b7223 */ /* 0x000fc4000001001b */
        /* <DEDUP_REMOVED lines=8> */
[----:B------:R-:W-:Y:S02]  /*89e0*/  F2FP.BF16.F32.PACK_AB R6, R28, R29 ;  /* 0x0000001d1c06723e */ /* 0x000fe400000010ff */
[----:B------:R-:W-:-:S02]  /*89f0*/  F2FP.BF16.F32.PACK_AB R7, R27, R24 ;  /* 0x000000181b07723e */ /* 0x000fc400000010ff */
[----:B------:R-:W-:Y:S02]  /*8a00*/  F2FP.BF16.F32.PACK_AB R4, R4, R15 ;  /* 0x0000000f0404723e */ /* 0x000fe400000010ff */
[----:B------:R-:W-:-:S05]  /*8a10*/  F2FP.BF16.F32.PACK_AB R5, R5, R12 ;  /* 0x0000000c0505723e */ /* 0x000fca00000010ff */
[----:B------:R1:W-:Y:S02]  /*8a20*/  STS.128 [R3+0x21400], R4 ;  /* 0x0214000403007388 */ /* 0x0003e40000000c00 */
.L_x_4721:
[----:B------:R-:W-:Y:S05]  /*8a30*/  BSYNC B1 ;  /* 0x0000000000017941 */ /* 0x000fea0003800000 */
.L_x_4720:
[----:B------:R-:W-:Y:S05]  /*8a40*/  @P1 BRA `(.L_x_4719) ;  /* 0x0000001400cc1947 */ /* 0x000fea0003800000 */
[----:B01----:R-:W0:Y:S01]  /*8a50*/  LDS.128 R4, [R0+0x1000] ;  /* 0x0010000000047984 */ /* 0x003e220000000c00 */
[----:B------:R-:W-:Y:S02]  /*8a60*/  SHF.R.U32.HI R15, RZ, 0x10, R21 ;  /* 0x00000010ff0f7819 */ /* 0x000fe40000011615 */
[----:B------:R-:W-:Y:S02]  /*8a70*/  SHF.R.U32.HI R12, RZ, 0x10, R9 ;  /* 0x00000010ff0c7819 */ /* 0x000fe40000011609 */
[C---:B------:R-:W-:Y:S02]  /*8a80*/  PRMT R15, R44.reuse, 0x5410, R15 ;  /* 0x000054102c0f7816 */ /* 0x040fe4000000000f */
[----:B------:R-:W-:Y:S02]  /*8a90*/  PRMT R12, R44, 0x5432, R12 ;  /* 0x000054322c0c7816 */ /* 0x000fe4000000000c */
[----:B------:R-:W-:Y:S02]  /*8aa0*/  SHF.R.U64 R11, R8, 0x10, R9 ;  /* 0x00000010080b7819 */ /* 0x000fe40000001209 */
        /* <DEDUP_REMOVED lines=8> */
[C---:B------:R-:W-:Y:S01]  /*8b30*/  IMAD.U32 R10, R7.reuse, 0x10000, RZ ;  /* 0x00010000070a7824 */ /* 0x040fe200078e00ff */
[----:B------:R-:W-:Y:S01]  /*8b40*/  LOP3.LUT R7, R7, 0xffff0000, RZ, 0xc0, !PT ;  /* 0xffff000007077812 */ /* 0x000fe200078ec0ff */
[----:B------:R-:W-:Y:S02]  /*8b50*/  IMAD.U32 R8, R6, 0x10000, RZ ;  /* 0x0001000006087824 */ /* 0x000fe400078e00ff */
[C---:B------:R-:W-:Y:S01]  /*8b60*/  FMUL.FTZ R21, R9.reuse, R20 ;  /* 0x0000001409157220 */ /* 0x040fe20000410000 */
[----:B------:R-:W-:Y:S01]  /*8b70*/  FMUL.FTZ R9, R9, R13 ;  /* 0x0000000d09097220 */ /* 0x000fe20000410000 */
[----:B------:R-:W-:-:S02]  /*8b80*/  IMAD.U32 R6, R5, 0x10000, RZ ;  /* 0x0001000005067824 */ /* 0x000fc400078e00ff */
[C---:B------:R-:W-:Y:S01]  /*8b90*/  FMUL.FTZ R25, R7.reuse, R15 ;  /* 0x0000000f07197220 */ /* 0x040fe20000410000 */
[C---:B------:R-:W-:Y:S01]  /*8ba0*/  FFMA.FTZ R21, R8.reuse, R13, -R21 ;  /* 0x0000000d08157223 */ /* 0x040fe20000010815 */
[----:B------:R-:W-:Y:S01]  /*8bb0*/  FFMA.FTZ R20, R8, R20, R9 ;  /* 0x0000001408147223 */ /* 0x000fe20000010009 */
        /* <DEDUP_REMOVED lines=8> */
[----:B------:R-:W-:Y:S01]  /*8c40*/  LOP3.LUT R11, R11, 0xffff0000, RZ, 0xc0, !PT ;  /* 0xffff00000b0b7812 */ /* 0x000fe200078ec0ff */
[----:B------:R-:W-:Y:S01]  /*8c50*/  FFMA.FTZ R12, R10, R15, R9 ;  /* 0x0000000f0a0c7223 */ /* 0x000fe20000010009 */
[C---:B------:R-:W-:Y:S01]  /*8c60*/  FMUL.FTZ R13, R5.reuse, R14 ;  /* 0x0000000e050d7220 */ /* 0x040fe20000410000 */
        /* <DEDUP_REMOVED lines=13> */
.L_x_4700:
[----:B------:R-:W0:Y:S01]  /*8d40*/  LDC R21, c[0x0][0x3d4] ;  /* 0x0000f500ff157b82 */ /* 0x000e220000000800 */
[-C--:B------:R-:W-:Y:S01]  /*8d50*/  ISETP.GE.AND P0, PT, R226, R56.reuse, PT ;  /* 0x00000038e200720c */ /* 0x080fe20003f06270 */
[----:B------:R-:W-:Y:S01]  /*8d60*/  ULDC.64 UR4, c[0x0][0x3c8] ;  /* 0x0000f20000047ab9 */ /* 0x000fe20000000a00 */
[----:B------:R-:W-:Y:S01]  /*8d70*/  ISETP.GE.AND P1, PT, R185, R56, PT ;  /* 0x00000038b900720c */ /* 0x000fe20003f26270 */
[----:B------:R-:W-:Y:S01]  /*8d80*/  ULDC.64 UR6, c[0x0][0x3e0] ;  /* 0x0000f80000067ab9 */ /* 0x000fe20000000a00 */
[----:B------:R-:W-:Y:S02]  /*8d90*/  CS2R R32, SRZ ;  /* 0x0000000000207805 */ /* 0x000fe4000001ff00 */
[----:B------:R-:W-:Y:S02]  /*8da0*/  CS2R R34, SRZ ;  /* 0x0000000000227805 */ /* 0x000fe4000001ff00 */
[CC--:B0-----:R-:W-:Y:S02]  /*8db0*/  ISETP.GE.OR P0, PT, R16.reuse, R21.reuse, P0 ;  /* 0x000000151000720c */ /* 0x0c1fe40000706670 */
[----:B------:R-:W-:-:S11]  /*8dc0*/  ISETP.GE.OR P1, PT, R16, R21, P1 ;  /* 0x000000151000720c */ /* 0x000fd60000f26670 */
[----:B------:R-:W0:Y:S01]  /*8dd0*/  @!P0 LDC.64 R14, c[0x0][0x3c8] ;  /* 0x0000f200ff0e8b82 */ /* 0x000e220000000a00 */
[----:B------:R-:W-:Y:S02]  /*8de0*/  @!P0 IADD3 R0, P2, P3, R29, R44, R54 ;  /* 0x0000002c1d008210 */ /* 0x000fe40007b5e036 */
[----:B------:R-:W-:Y:S02]  /*8df0*/  @!P1 IADD3 R9, P4, R52, R27, RZ ;  /* 0x0000001b34099210 */ /* 0x000fe40007f9e0ff */
[----:B------:R-:W-:Y:S02]  /*8e00*/  @!P0 IADD3 R13, P5, P6, R27, R46, R52 ;  /* 0x0000002e1b0d8210 */ /* 0x000fe40007ebe034 */
[----:B------:R-:W-:Y:S01]  /*8e10*/  @!P0 IADD3.X R3, R28, R45, R59, P2, P3 ;  /* 0x0000002d1c038210 */ /* 0x000fe200017e643b */
[----:B------:R-:W1:Y:S01]  /*8e20*/  @!P0 LDC.64 R30, c[0x0][0x3e0] ;  /* 0x0000f800ff1e8b82 */ /* 0x000e620000000a00 */
[----:B------:R-:W-:Y:S01]  /*8e30*/  @!P1 IMAD.X R10, R57, 0x1, R26, P4 ;  /* 0x00000001390a9824 */ /* 0x000fe200020e061a */
[----:B------:R-:W-:-:S02]  /*8e40*/  @!P1 LEA R8, P4, R9, UR4, 0x1 ;  /* 0x0000000409089c11 */ /* 0x000fc4000f8808ff */
[----:B------:R-:W-:Y:S02]  /*8e50*/  @!P0 IADD3.X R20, R26, R47, R57, P5, P6 ;  /* 0x0000002f1a148210 */ /* 0x000fe40002fec439 */
[----:B------:R-:W-:Y:S02]  /*8e60*/  @!P1 LEA.HI.X R9, R9, UR5, R10, 0x1, P4 ;  /* 0x0000000509099c11 */ /* 0x000fe4000a0f0c0a */
[----:B------:R-:W-:Y:S02]  /*8e70*/  @!P1 IADD3 R11, P5, R54, R29, RZ ;  /* 0x0000001d360b9210 */ /* 0x000fe40007fbe0ff */
[----:B0-----:R-:W-:-:S03]  /*8e80*/  @!P0 LEA R12, P3, R13, R14, 0x1 ;  /* 0x0000000e0d0c8211 */ /* 0x001fc600078608ff */
[----:B------:R-:W-:Y:S01]  /*8e90*/  @!P1 IMAD.X R24, R59, 0x1, R28, P5 ;  /* 0x000000013b189824 */ /* 0x000fe200028e061c */
[----:B------:R-:W-:Y:S02]  /*8ea0*/  @!P1 LEA R10, P2, R11, UR6, 0x1 ;  /* 0x000000060b0a9c11 */ /* 0x000fe4000f8408ff */
[----:B------:R-:W-:Y:S02]  /*8eb0*/  CS2R R26, SRZ ;  /* 0x00000000001a7805 */ /* 0x000fe4000001ff00 */
[----:B------:R-:W-:Y:S01]  /*8ec0*/  @!P0 LEA.HI.X R13, R13, R15, R20, 0x1, P3 ;  /* 0x0000000f0d0d8211 */ /* 0x000fe200018f0c14 */
[----:B------:R0:W5:Y:S01]  /*8ed0*/  @!P1 LDG.E.128 R32, desc[UR42][R8.64] ;  /* 0x0000002a08209981 */ /* 0x000162000c1e1d00 */
[----:B------:R-:W-:Y:S02]  /*8ee0*/  @!P1 LEA.HI.X R11, R11, UR7, R24, 0x1, P2 ;  /* 0x000000070b0b9c11 */ /* 0x000fe400090f0c18 */
[----:B-1----:R-:W-:-:S04]  /*8ef0*/  @!P0 LEA R14, P4, R0, R30, 0x1 ;  /* 0x0000001e000e8211 */ /* 0x002fc800078808ff */
[----:B------:R-:W-:Y:S02]  /*8f00*/  @!P0 LEA.HI.X R15, R0, R31, R3, 0x1, P4 ;  /* 0x0000001f000f8211 */ /* 0x000fe400020f0c03 */
[----:B------:R-:W1:Y:S01]  /*8f10*/  LDC R0, c[0x0][0x428] ;  /* 0x00010a00ff007b82 */ /* 0x000e620000000800 */
[----:B------:R-:W-:Y:S02]  /*8f20*/  CS2R R24, SRZ ;  /* 0x0000000000187805 */ /* 0x000fe4000001ff00 */
[----:B------:R-:W-:Y:S02]  /*8f30*/  CS2R R28, SRZ ;  /* 0x00000000001c7805 */ /* 0x000fe4000001ff00 */
[----:B------:R-:W-:Y:S02]  /*8f40*/  CS2R R30, SRZ ;  /* 0x00000000001e7805 */ /* 0x000fe4000001ff00 */
[----:B------:R-:W5:Y:S04]  /*8f50*/  @!P0 LDG.E.128 R24, desc[UR42][R12.64] ;  /* 0x0000002a0c188981 */ /* 0x000f68000c1e1d00 */
[----:B------:R-:W5:Y:S01]  /*8f60*/  @!P0 LDG.E.128 R28, desc[UR42][R14.64] ;  /* 0x0000002a0e1c8981 */ /* 0x000f62000c1e1d00 */
[----:B-1----:R-:W-:-:S13]  /*8f70*/  ISETP.NE.AND P0, PT, R0, 0x1, PT ;  /* 0x000000010000780c */ /* 0x002fda0003f05270 */
[----:B------:R-:W1:Y:S08]  /*8f80*/  @P0 LDC R0, c[0x0][0x42c] ;  /* 0x00010b00ff000b82 */ /* 0x000e700000000800 */
[----:B0-----:R-:W0:Y:S01]  /*8f90*/  @P0 LDC R9, c[0x0][0x430] ;  /* 0x00010c00ff090b82 */ /* 0x001e220000000800 */
[----:B------:R-:W-:-:S04]  /*8fa0*/  IMAD R3, R189, 0x40, R185 ;  /* 0x00000040bd037824 */ /* 0x000fc800078e02b9 */
[----:B------:R-:W-:Y:S01]  /*8fb0*/  IMAD R3, R218, 0x20, R3 ;  /* 0x00000020da037824 */ /* 0x000fe200078e0203 */
[----:B------:R-:W-:Y:S02]  /*8fc0*/  CS2R R38, SRZ ;  /* 0x0000000000267805 */ /* 0x000fe4000001ff00 */
[----:B------:R-:W-:Y:S01]  /*8fd0*/  CS2R R36, SRZ ;  /* 0x0000000000247805 */ /* 0x000fe2000001ff00 */
[----:B------:R-:W-:-:S05]  /*8fe0*/  IMAD.MOV.U32 R8, RZ, RZ, R42 ;  /* 0x000000ffff087224 */ /* 0x000fca00078e002a */
[----:B------:R2:W5:Y:S01]  /*8ff0*/  @!P1 LDG.E.128 R36, desc[UR42][R10.64] ;  /* 0x0000002a0a249981 */ /* 0x000562000c1e1d00 */
[----:B-1----:R-:W-:-:S05]  /*9000*/  @P0 IMAD.HI.U32 R0, R3, R0, RZ ;  /* 0x0000000003000227 */ /* 0x002fca00078e00ff */
[----:B0-----:R-:W-:-:S04]  /*9010*/  @P0 SHF.R.U32.HI R3, RZ, R9, R0 ;  /* 0x00000009ff030219 */ /* 0x001fc80000011600 */
[----:B------:R-:W-:Y:S01]  /*9020*/  SHF.R.S32.HI R41, RZ, 0x1f, R3 ;  /* 0x0000001fff297819 */ /* 0x000fe20000011403 */
[----:B------:R-:W-:Y:S01]  /*9030*/  IMAD.MOV.U32 R9, RZ, RZ, R49 ;  /* 0x000000ffff097224 */ /* 0x000fe200078e0031 */
[----:B--2---:R-:W-:Y:S01]  /*9040*/  MOV R10, R40 ;  /* 0x00000028000a7202 */ /* 0x004fe20000000f00 */
[----:B------:R-:W-:Y:S02]  /*9050*/  IMAD.MOV.U32 R11, RZ, RZ, R51 ;  /* 0x000000ffff0b7224 */ /* 0x000fe400078e0033 */
[C---:B------:R-:W-:Y:S02]  /*9060*/  IMAD R0, R41.reuse, R6, RZ ;  /* 0x0000000629007224 */ /* 0x040fe400078e02ff */
[----:B------:R-:W-:Y:S02]  /*9070*/  IMAD R12, R41, R4, RZ ;  /* 0x00000004290c7224 */ /* 0x000fe400078e02ff */
[----:B------:R-:W-:-:S04]  /*9080*/  IMAD.WIDE.U32 R8, R3, R6, R8 ;  /* 0x0000000603087225 */ /* 0x000fc800078e0008 */
[----:B------:R-:W-:-:S04]  /*9090*/  IMAD.WIDE.U32 R10, R3, R4, R10 ;  /* 0x00000004030a7225 */ /* 0x000fc800078e000a */
[C---:B------:R-:W-:Y:S02]  /*90a0*/  IMAD R7, R3.reuse, R7, R0 ;  /* 0x0000000703077224 */ /* 0x040fe400078e0200 */
[----:B------:R-:W-:Y:S01]  /*90b0*/  IMAD R3, R3, R5, R12 ;  /* 0x0000000503037224 */ /* 0x000fe200078e020c */
[----:B------:R-:W-:Y:S01]  /*90c0*/  LEA R4, P0, R8, UR4, 0x1 ;  /* 0x0000000408047c11 */ /* 0x000fe2000f8008ff */
[----:B------:R-:W-:Y:S01]  /*90d0*/  IMAD.IADD R5, R9, 0x1, R7 ;  /* 0x0000000109057824 */ /* 0x000fe200078e0207 */
[----:B------:R-:W-:Y:S01]  /*90e0*/  LEA R0, P1, R10, UR6, 0x1 ;  /* 0x000000060a007c11 */ /* 0x000fe2000f8208ff */
[----:B------:R-:W-:Y:S01]  /*90f0*/  IMAD.IADD R3, R11, 0x1, R3 ;  /* 0x000000010b037824 */ /* 0x000fe200078e0203 */
[----:B------:R-:W-:Y:S02]  /*9100*/  UMOV UR4, 0xffffffff ;  /* 0xffffffff00047882 */ /* 0x000fe40000000000 */
[----:B------:R-:W-:Y:S02]  /*9110*/  LEA.HI.X R5, R8, UR5, R5, 0x1, P0 ;  /* 0x0000000508057c11 */ /* 0x000fe400080f0c05 */
[----:B------:R-:W-:-:S02]  /*9120*/  LEA.HI.X R3, R10, UR7, R3, 0x1, P1 ;  /* 0x000000070a037c11 */ /* 0x000fc400088f0c03 */
[----:B------:R-:W-:Y:S01]  /*9130*/  LEA.HI R6, R216, R216, RZ, 0x1 ;  /* 0x000000d8d8067211 */ /* 0x000fe200078f08ff */
[----:B------:R-:W-:Y:S06]  /*9140*/  BRA.DIV UR4, `(.L_x_4722) ;  /* 0x0000013a04587947 */ /* 0x000fec000b800000 */
.L_x_4979:
[----:B------:R-:W-:-:S03]  /*9150*/  UMOV UR4, 0xffffffff ;  /* 0xffffffff00047882 */ /* 0x000fc60000000000 */
[----:B------:R-:W-:Y:S05]  /*9160*/  BRA.DIV UR4, `(.L_x_4723) ;  /* 0x0000013a04787947 */ /* 0x000fea000b800000 */
.L_x_4982:
[----:B------:R-:W-:-:S03]  /*9170*/  UMOV UR4, 0xffffffff ;  /* 0xffffffff00047882 */ /* 0x000fc60000000000 */
[----:B------:R-:W-:Y:S05]  /*9180*/  BRA.DIV UR4, `(.L_x_4724) ;  /* 0x0000013a04987947 */ /* 0x000fea000b800000 */
.L_x_4985:
[----:B------:R-:W-:-:S03]  /*9190*/  UMOV UR4, 0xffffffff ;  /* 0xffffffff00047882 */ /* 0x000fc60000000000 */
[----:B------:R-:W-:Y:S05]  /*91a0*/  BRA.DIV UR4, `(.L_x_4725) ;  /* 0x0000013a04b87947 */ /* 0x000fea000b800000 */
.L_x_4988:
[----:B------:R-:W-:-:S03]  /*91b0*/  UMOV UR4, 0xffffffff ;  /* 0xffffffff00047882 */ /* 0x000fc60000000000 */
[----:B------:R-:W-:Y:S05]  /*91c0*/  BRA.DIV UR4, `(.L_x_4726) ;  /* 0x0000013a04d87947 */ /* 0x000fea000b800000 */
.L_x_4991:
[----:B------:R-:W-:Y:S01]  /*91d0*/  UMOV UR4, 0xffffffff ;  /* 0xffffffff00047882 */ /* 0x000fe20000000000 */
[----:B------:R-:W-:Y:S02]  /*91e0*/  LOP3.LUT R5, R6, 0xfffffffe, RZ, 0xc0, !PT ;  /* 0xfffffffe06057812 */ /* 0x000fe400078ec0ff */
[----:B------:R-:W-:Y:S05]  /*91f0*/  BRA.DIV UR4, `(.L_x_4727) ;  /* 0x0000013a04f47947 */ /* 0x000fea000b800000 */
.L_x_4994:
[----:B------:R-:W-:Y:S01]  /*9200*/  UMOV UR4, 0xffffffff ;  /* 0xffffffff00047882 */ /* 0x000fe20000000000 */
[----:B------:R-:W-:Y:S02]  /*9210*/  IMAD.IADD R5, R216, 0x1, -R5 ;  /* 0x00000001d8057824 */ /* 0x000fe400078e0a05 */
[----:B------:R-:W-:Y:S05]  /*9220*/  BRA.DIV UR4, `(.L_x_4728) ;  /* 0x0000013e04107947 */ /* 0x000fea000b800000 */
.L_x_4997:
[----:B------:R-:W-:Y:S01]  /*9230*/  UMOV UR4, 0xffffffff ;  /* 0xffffffff00047882 */ /* 0x000fe20000000000 */
[----:B------:R-:W-:Y:S02]  /*9240*/  SHF.L.U32 R3, R5, 0x1f, RZ ;  /* 0x0000001f05037819 */ /* 0x000fe400000006ff */
[----:B------:R-:W-:Y:S05]  /*9250*/  BRA.DIV UR4, `(.L_x_4729) ;  /* 0x0000013e042c7947 */ /* 0x000fea000b800000 */
.L_x_5000:
[----:B------:R-:W0:Y:S01]  /*9260*/  SYNCS.PHASECHK.TRANS64.TRYWAIT P1, [R2+URZ+0x28c00], R3 ;  /* 0x028c0003020075a7 */ /* 0x000e22000802017f */
[----:B-----5:R-:W-:Y:S01]  /*9270*/  IMAD.MOV.U32 R0, RZ, RZ, R32 ;  /* 0x000000ffff007224 */ /* 0x020fe200078e0020 */
[----:B------:R-:W-:Y:S01]  /*9280*/  ISETP.GE.AND P0, PT, R16, R21, PT ;  /* 0x000000151000720c */ /* 0x000fe20003f06270 */
[----:B------:R-:W-:Y:S01]  /*9290*/  IMAD.MOV.U32 R4, RZ, RZ, R33 ;  /* 0x000000ffff047224 */ /* 0x000fe200078e0021 */
[----:B------:R-:W-:Y:S01]  /*92a0*/  BSSY B1, `(.L_x_4730) ;  /* 0x000001f000017945 */ /* 0x000fe20003800000 */
        /* <DEDUP_REMOVED lines=9> */
[-C--:B------:R-:W-:Y:S01]  /*9340*/  ISETP.GE.OR P2, PT, R185, R56.reuse, P0 ;  /* 0x00000038b900720c */ /* 0x080fe20000746670 */
        /* <DEDUP_REMOVED lines=11> */
[----:B------:R-:W-:Y:S01]  /*9400*/  ISETP.GE.OR P0, PT, R226, R56, P0 ;  /* 0x00000038e200720c */ /* 0x000fe20000706670 */
[----:B------:R-:W-:Y:S01]  /*9410*/  IMAD.MOV.U32 R4, RZ, RZ, R29 ;  /* 0x000000ffff047224 */ /* 0x000fe200078e001d */
[----:B------:R-:W-:Y:S01]  /*9420*/  PRMT R52, R52, 0x5410, R5 ;  /* 0x0000541034347816 */ /* 0x000fe20000000005 */
[----:B------:R-:W-:Y:S01]  /*9430*/  IMAD.MOV.U32 R54, RZ, RZ, R30 ;  /* 0x000000ffff367224 */ /* 0x000fe200078e001e */
[----:B------:R-:W-:Y:S01]  /*9440*/  PRMT R53, R53, 0x5410, R6 ;  /* 0x0000541035357816 */ /* 0x000fe20000000006 */
[----:B------:R-:W-:Y:S01]  /*9450*/  IMAD.MOV.U32 R55, RZ, RZ, R31 ;  /* 0x000000ffff377224 */ /* 0x000fe200078e001f */
[----:B------:R-:W-:-:S02]  /*9460*/  PRMT R49, R49, 0x5410, R0 ;  /* 0x0000541031317816 */ /* 0x000fc40000000000 */
[----:B------:R-:W-:Y:S01]  /*9470*/  PRMT R50, R50, 0x5410, R4 ;  /* 0x0000541032327816 */ /* 0x000fe20000000004 */
[----:B0-----:R-:W-:Y:S06]  /*9480*/  @!P1 BRA `(.L_x_4731) ;  /* 0x0000013800c89947 */ /* 0x001fec0003800000 */
.L_x_5001:
[----:B------:R-:W-:Y:S05]  /*9490*/  BSYNC B1 ;  /* 0x0000000000017941 */ /* 0x000fea0003800000 */
.L_x_4730:
[----:B------:R-:W-:Y:S04]  /*94a0*/  BSSY B1, `(.L_x_4732) ;  /* 0x000006a000017945 */ /* 0x000fe80003800000 */
[----:B------:R-:W-:Y:S05]  /*94b0*/  @P2 BRA `(.L_x_4733) ;  /* 0x0000000400a02947 */ /* 0x000fea0003800000 */
[----:B------:R-:W-:Y:S01]  /*94c0*/  IMAD.SHL.U32 R0, R193, 0x40, RZ ;  /* 0x00000040c1007824 */ /* 0x000fe200078e00ff */
[----:B------:R-:W-:Y:S01]  /*94d0*/  SHF.R.U64 R12, R32, 0x10, R33 ;  /* 0x00000010200c7819 */ /* 0x000fe20000001221 */
[----:B------:R-:W-:Y:S01]  /*94e0*/  IMAD.IADD R4, R16, 0x1, R21 ;  /* 0x0000000110047824 */ /* 0x000fe200078e0215 */
[----:B------:R-:W-:Y:S02]  /*94f0*/  SHF.R.U32.HI R32, RZ, 0x10, R33 ;  /* 0x00000010ff207819 */ /* 0x000fe40000011621 */
[----:B------:R-:W-:Y:S02]  /*9500*/  LOP3.LUT R5, R0, 0x1c0, RZ, 0xc0, !PT ;  /* 0x000001c000057812 */ /* 0x000fe400078ec0ff */
[----:B------:R-:W-:Y:S02]  /*9510*/  SHF.R.U64 R41, R38, 0x10, R39 ;  /* 0x0000001026297819 */ /* 0x000fe40000001227 */
[----:B------:R-:W-:Y:S02]  /*9520*/  SHF.R.U32.HI R7, RZ, 0x3, R5 ;  /* 0x00000003ff077819 */ /* 0x000fe40000011605 */
[----:B------:R-:W-:-:S02]  /*9530*/  LOP3.LUT R4, R5, 0x38, R4, 0xf8, !PT ;  /* 0x0000003805047812 */ /* 0x000fc400078ef804 */
[----:B------:R-:W-:Y:S02]  /*9540*/  LOP3.LUT R0, R5, 0x38, R16, 0xf8, !PT ;  /* 0x0000003805007812 */ /* 0x000fe400078ef810 */
[-C--:B------:R-:W-:Y:S02]  /*9550*/  LOP3.LUT R5, R4, R7.reuse, RZ, 0x3c, !PT ;  /* 0x0000000704057212 */ /* 0x080fe400078e3cff */
[----:B0-----:R-:W-:Y:S02]  /*9560*/  LOP3.LUT R3, R0, R7, RZ, 0x3c, !PT ;  /* 0x0000000700037212 */ /* 0x001fe400078e3cff */
[----:B------:R-:W-:Y:S02]  /*9570*/  LEA R5, R200, R5, 0x9 ;  /* 0x00000005c8057211 */ /* 0x000fe400078e48ff */
[----:B------:R-:W-:Y:S01]  /*9580*/  SHF.R.U64 R0, R36, 0x10, R37 ;  /* 0x0000001024007819 */ /* 0x000fe20000001225 */
[----:B------:R-:W-:Y:S01]  /*9590*/  IMAD R3, R200, 0x200, R3 ;  /* 0x00000200c8037824 */ /* 0x000fe200078e0203 */
[----:B------:R-:W-:Y:S01]  /*95a0*/  PRMT R33, R20, 0x5432, R12 ;  /* 0x0000543214217816 */ /* 0x000fe2000000000c */
[----:B------:R-:W-:Y:S01]  /*95b0*/  IMAD R48, R5, 0x2, R2 ;  /* 0x0000000205307824 */ /* 0x000fe200078e0202 */
[----:B------:R-:W-:Y:S01]  /*95c0*/  PRMT R38, R14, 0x5432, R0 ;  /* 0x000054320e267816 */ /* 0x000fe20000000000 */
[----:B------:R-:W-:Y:S01]  /*95d0*/  IMAD R47, R3, 0x2, R2 ;  /* 0x00000002032f7824 */ /* 0x000fe200078e0202 */
[----:B------:R-:W-:-:S02]  /*95e0*/  SHF.R.U64 R3, R34, 0x10, R35 ;  /* 0x0000001022037819 */ /* 0x000fc40000001223 */
[----:B------:R-:W0:Y:S01]  /*95f0*/  LDS.128 R4, [R48+0x20400] ;  /* 0x0204000030047984 */ /* 0x000e220000000c00 */
[----:B------:R-:W-:Y:S02]  /*9600*/  SHF.R.U32.HI R35, RZ, 0x10, R35 ;  /* 0x00000010ff237819 */ /* 0x000fe40000011623 */
[----:B------:R-:W-:Y:S01]  /*9610*/  SHF.R.U32.HI R40, RZ, 0x10, R37 ;  /* 0x00000010ff287819 */ /* 0x000fe20000011625 */
[----:B------:R-:W1:Y:S01]  /*9620*/  LDS.128 R8, [R47+0x20400] ;  /* 0x020400002f087984 */ /* 0x000e620000000c00 */
[----:B------:R-:W-:Y:S01]  /*9630*/  SHF.R.U32.HI R42, RZ, 0x10, R39 ;  /* 0x00000010ff2a7819 */ /* 0x000fe20000011627 */
[----:B------:R-:W-:Y:S01]  /*9640*/  IMAD.U32 R39, R38, 0x10000, RZ ;  /* 0x0001000026277824 */ /* 0x000fe200078e00ff */
[----:B------:R-:W-:Y:S02]  /*9650*/  PRMT R36, R14, 0x5410, R3 ;  /* 0x000054100e247816 */ /* 0x000fe40000000003 */
[----:B------:R-:W-:Y:S01]  /*9660*/  PRMT R37, R15, 0x5410, R35 ;  /* 0x000054100f257816 */ /* 0x000fe20000000023 */
[----:B------:R-:W-:Y:S01]  /*9670*/  IMAD.U32 R35, R33, 0x10000, RZ ;  /* 0x0001000021237824 */ /* 0x000fe200078e00ff */
[----:B------:R-:W-:-:S02]  /*9680*/  LOP3.LUT R38, R38, 0xffff0000, RZ, 0xc0, !PT ;  /* 0xffff000026267812 */ /* 0x000fc400078ec0ff */
[----:B------:R-:W-:Y:S02]  /*9690*/  PRMT R34, R43, 0x5432, R32 ;  /* 0x000054322b227816 */ /* 0x000fe40000000020 */
[----:B------:R-:W-:Y:S02]  /*96a0*/  PRMT R40, R15, 0x5432, R40 ;  /* 0x000054320f287816 */ /* 0x000fe40000000028 */
[----:B------:R-:W-:Y:S02]  /*96b0*/  LOP3.LUT R33, R33, 0xffff0000, RZ, 0xc0, !PT ;  /* 0xffff000021217812 */ /* 0x000fe400078ec0ff */
[C---:B------:R-:W-:Y:S02]  /*96c0*/  PRMT R41, R13.reuse, 0x5410, R41 ;  /* 0x000054100d297816 */ /* 0x040fe40000000029 */
[----:B------:R-:W-:Y:S01]  /*96d0*/  PRMT R42, R13, 0x5432, R42 ;  /* 0x000054320d2a7816 */ /* 0x000fe2000000002a */
[C---:B0-----:R-:W-:Y:S01]  /*96e0*/  IMAD.U32 R14, R4.reuse, 0x10000, RZ ;  /* 0x00010000040e7824 */ /* 0x041fe200078e00ff */
[----:B------:R-:W-:Y:S01]  /*96f0*/  LOP3.LUT R4, R4, 0xffff0000, RZ, 0xc0, !PT ;  /* 0xffff000004047812 */ /* 0x000fe200078ec0ff */
[C---:B------:R-:W-:Y:S01]  /*9700*/  IMAD.U32 R15, R5.reuse, 0x10000, RZ ;  /* 0x00010000050f7824 */ /* 0x040fe200078e00ff */
[----:B------:R-:W-:Y:S01]  /*9710*/  LOP3.LUT R5, R5, 0xffff0000, RZ, 0xc0, !PT ;  /* 0xffff000005057812 */ /* 0x000fe200078ec0ff */
[----:B-1----:R-:W-:-:S02]  /*9720*/  IMAD.U32 R0, R8, 0x10000, RZ ;  /* 0x0001000008007824 */ /* 0x002fc400078e00ff */
[C---:B------:R-:W-:Y:S01]  /*9730*/  FMUL.FTZ R43, R14.reuse, R39 ;  /* 0x000000270e2b7220 */ /* 0x040fe20000410000 */
[-C--:B------:R-:W-:Y:S01]  /*9740*/  FMUL.FTZ R45, R14, R35.reuse ;  /* 0x000000230e2d7220 */ /* 0x080fe20000410000 */
[----:B------:R-:W-:Y:S01]  /*9750*/  LOP3.LUT R3, R8, 0xffff0000, RZ, 0xc0, !PT ;  /* 0xffff000008037812 */ /* 0x000fe200078ec0ff */
[----:B------:R-:W-:Y:S01]  /*9760*/  FMUL.FTZ R44, R4, R38 ;  /* 0x00000026042c7220 */ /* 0x000fe20000410000 */
[----:B------:R-:W-:Y:S01]  /*9770*/  FFMA.FTZ R43, R0, R35, -R43 ;  /* 0x00000023002b7223 */ /* 0x000fe2000001082b */
[----:B------:R-:W-:Y:S02]  /*9780*/  IMAD.U32 R14, R40, 0x10000, RZ ;  /* 0x00010000280e7824 */ /* 0x000fe400078e00ff */
[----:B------:R-:W-:Y:S01]  /*9790*/  FFMA.FTZ R45, R0, R39, R45 ;  /* 0x00000027002d7223 */ /* 0x000fe2000001002d */
[----:B------:R-:W-:Y:S02]  /*97a0*/  IMAD.U32 R0, R34, 0x10000, RZ ;  /* 0x0001000022007824 */ /* 0x000fe400078e00ff */
[-C--:B------:R-:W-:Y:S01]  /*97b0*/  FMUL.FTZ R4, R4, R33.reuse ;  /* 0x0000002104047220 */ /* 0x080fe20000410000 */
[----:B------:R-:W-:Y:S01]  /*97c0*/  FFMA.FTZ R44, R3, R33, -R44 ;  /* 0x00000021032c7223 */ /* 0x000fe2000001082c */
[----:B------:R-:W-:-:S02]  /*97d0*/  IMAD.U32 R8, R9, 0x10000, RZ ;  /* 0x0001000009087824 */ /* 0x000fc400078e00ff */
[C---:B------:R-:W-:Y:S01]  /*97e0*/  FMUL.FTZ R33, R15.reuse, R14 ;  /* 0x0000000e0f217220 */ /* 0x040fe20000410000 */
[----:B------:R-:W-:Y:S01]  /*97f0*/  LOP3.LUT R40, R40, 0xffff0000, RZ, 0xc0, !PT ;  /* 0xffff000028287812 */ /* 0x000fe200078ec0ff */
[-C--:B------:R-:W-:Y:S01]  /*9800*/  FMUL.FTZ R15, R15, R0.reuse ;  /* 0x000000000f0f7220 */ /* 0x080fe20000410000 */
[----:B------:R-:W-:Y:S01]  /*9810*/  LOP3.LUT R34, R34, 0xffff0000, RZ, 0xc0, !PT ;  /* 0xffff000022227812 */ /* 0x000fe200078ec0ff */
[C---:B------:R-:W-:Y:S01]  /*9820*/  FFMA.FTZ R33, R8.reuse, R0, -R33 ;  /* 0x0000000008217223 */ /* 0x040fe20000010821 */
[----:B------:R-:W-:Y:S01]  /*9830*/  LOP3.LUT R9, R9, 0xffff0000, RZ, 0xc0, !PT ;  /* 0xffff000009097812 */ /* 0x000fe200078ec0ff */
[----:B------:R-:W-:Y:S01]  /*9840*/  FFMA.FTZ R38, R3, R38, R4 ;  /* 0x0000002603267223 */ /* 0x000fe20000010004 */
[----:B------:R-:W-:Y:S01]  /*9850*/  FFMA.FTZ R14, R8, R14, R15 ;  /* 0x0000000e080e7223 */ /* 0x000fe2000001000f */
[C---:B------:R-:W-:Y:S01]  /*9860*/  FMUL.FTZ R0, R5.reuse, R40 ;  /* 0x0000002805007220 */ /* 0x040fe20000410000 */
[----:B------:R-:W-:Y:S02]  /*9870*/  IMAD.U32 R20, R6, 0x10000, RZ ;  /* 0x0001000006147824 */ /* 0x000fe400078e00ff */
[----:B------:R-:W-:Y:S01]  /*9880*/  FMUL.FTZ R8, R5, R34 ;  /* 0x0000002205087220 */ /* 0x000fe20000410000 */
[----:B------:R-:W-:-:S02]  /*9890*/  IMAD.U32 R3, R36, 0x10000, RZ ;  /* 0x0001000024037824 */ /* 0x000fc400078e00ff */
[----:B------:R-:W-:Y:S01]  /*98a0*/  FFMA.FTZ R34, R9, R34, -R0 ;  /* 0x0000002209227223 */ /* 0x000fe20000010800 */
[----:B------:R-:W-:Y:S02]  /*98b0*/  IMAD.U32 R15, R41, 0x10000, RZ ;  /* 0x00010000290f7824 */ /* 0x000fe400078e00ff */
[----:B------:R-:W-:Y:S01]  /*98c0*/  FFMA.FTZ R9, R9, R40, R8 ;  /* 0x0000002809097223 */ /* 0x000fe20000010008 */
[----:B------:R-:W-:Y:S02]  /*98d0*/  IMAD.U32 R32, R7, 0x10000, RZ ;  /* 0x0001000007207824 */ /* 0x000fe400078e00ff */
[----:B------:R-:W-:Y:S01]  /*98e0*/  FMUL.FTZ R46, R20, R3 ;  /* 0x00000003142e7220 */ /* 0x000fe20000410000 */
[----:B------:R-:W-:Y:S02]  /*98f0*/  IMAD.U32 R4, R42, 0x10000, RZ ;  /* 0x000100002a047824 */ /* 0x000fe400078e00ff */
[----:B------:R-:W-:Y:S01]  /*9900*/  FMUL.FTZ R5, R20, R15 ;  /* 0x0000000f14057220 */ /* 0x000fe20000410000 */
[----:B------:R-:W-:Y:S01]  /*9910*/  IMAD.U32 R12, R10, 0x10000, RZ ;  /* 0x000100000a0c7824 */ /* 0x000fe200078e00ff */
[----:B------:R-:W-:Y:S01]  /*9920*/  LOP3.LUT R6, R6, 0xffff0000, RZ, 0xc0, !PT ;  /* 0xffff000006067812 */ /* 0x000fe200078ec0ff */
[----:B------:R-:W-:-:S02]  /*9930*/  IMAD.U32 R13, R11, 0x10000, RZ ;  /* 0x000100000b0d7824 */ /* 0x000fc400078e00ff */
[----:B------:R-:W-:Y:S01]  /*9940*/  FMUL.FTZ R8, R32, R4 ;  /* 0x0000000420087220 */ /* 0x000fe20000410000 */
[----:B------:R-:W-:Y:S02]  /*9950*/  IMAD.U32 R0, R37, 0x10000, RZ ;  /* 0x0001000025007824 */ /* 0x000fe400078e00ff */
[C---:B------:R-:W-:Y:S01]  /*9960*/  FFMA.FTZ R20, R12.reuse, R3, -R5 ;  /* 0x000000030c147223 */ /* 0x040fe20000010805 */
[----:B------:R-:W-:Y:S01]  /*9970*/  FFMA.FTZ R46, R12, R15, R46 ;  /* 0x0000000f0c2e7223 */ /* 0x000fe2000001002e */
[----:B------:R-:W-:Y:S01]  /*9980*/  LOP3.LUT R7, R7, 0xffff0000, RZ, 0xc0, !PT ;  /* 0xffff000007077812 */ /* 0x000fe200078ec0ff */
[-C--:B------:R-:W-:Y:S01]  /*9990*/  FMUL.FTZ R32, R32, R0.reuse ;  /* 0x0000000020207220 */ /* 0x080fe20000410000 */
[----:B------:R-:W-:Y:S01]  /*99a0*/  FFMA.FTZ R12, R13, R0, -R8 ;  /* 0x000000000d0c7223 */ /* 0x000fe20000010808 */
[----:B------:R-:W-:Y:S02]  /*99b0*/  LOP3.LUT R41, R41, 0xffff0000, RZ, 0xc0, !PT ;  /* 0xffff000029297812 */ /* 0x000fe400078ec0ff */
[----:B------:R-:W-:Y:S01]  /*99c0*/  LOP3.LUT R42, R42, 0xffff0000, RZ, 0xc0, !PT ;  /* 0xffff00002a2a7812 */ /* 0x000fe200078ec0ff */
[----:B------:R-:W-:Y:S01]  /*99d0*/  FFMA.FTZ R32, R13, R4, R32 ;  /* 0x000000040d207223 */ /* 0x000fe20000010020 */
[----:B------:R-:W-:Y:S01]  /*99e0*/  LOP3.LUT R3, R36, 0xffff0000, RZ, 0xc0, !PT ;  /* 0xffff000024037812 */ /* 0x000fe200078ec0ff */
[----:B------:R-:W-:Y:S01]  /*99f0*/  FMUL.FTZ R5, R6, R41 ;  /* 0x0000002906057220 */ /* 0x000fe20000410000 */
[----:B------:R-:W-:Y:S01]  /*9a00*/  LOP3.LUT R0, R37, 0xffff0000, RZ, 0xc0, !PT ;  /* 0xffff000025007812 */ /* 0x000fe200078ec0ff */
[----:B------:R-:W-:Y:S01]  /*9a10*/  FMUL.FTZ R4, R7, R42 ;  /* 0x0000002a07047220 */ /* 0x000fe20000410000 */
[----:B------:R-:W-:Y:S01]  /*9a20*/  LOP3.LUT R10, R10, 0xffff0000, RZ, 0xc0, !PT ;  /* 0xffff00000a0a7812 */ /* 0x000fe200078ec0ff */
[----:B------:R-:W-:Y:S01]  /*9a30*/  FMUL.FTZ R6, R6, R3 ;  /* 0x0000000306067220 */ /* 0x000fe20000410000 */
[----:B------:R-:W-:Y:S01]  /*9a40*/  LOP3.LUT R11, R11, 0xffff0000, RZ, 0xc0, !PT ;  /* 0xffff00000b0b7812 */ /* 0x000fe200078ec0ff */
        /* <DEDUP_REMOVED lines=15> */
.L_x_4733:
[----:B------:R-:W-:Y:S05]  /*9b40*/  BSYNC B1 ;  /* 0x0000000000017941 */ /* 0x000fea0003800000 */
.L_x_4732:
[----:B------:R-:W-:Y:S01]  /*9b50*/  PRMT R14, R55, 0x5410, R54 ;  /* 0x00005410370e7816 */ /* 0x000fe20000000036 */
[----:B------:R-:W-:Y:S06]  /*9b60*/  @P0 BRA `(.L_x_4719) ;  /* 0x0000000400840947 */ /* 0x000fec0003800000 */
[----:B------:R-:W-:Y:S01]  /*9b70*/  IMAD.IADD R21, R16, 0x1, R21 ;  /* 0x0000000110157824 */ /* 0x000fe200078e0215 */
[----:B-1----:R-:W1:Y:S01]  /*9b80*/  LDS.128 R8, [R221+0x20400] ;  /* 0x02040000dd087984 */ /* 0x002e620000000c00 */
[----:B------:R-:W-:Y:S02]  /*9b90*/  SHF.R.U64 R13, R24, 0x10, R25 ;  /* 0x00000010180d7819 */ /* 0x000fe40000001219 */
[----:B------:R-:W-:Y:S02]  /*9ba0*/  SHF.R.U64 R34, R30, 0x10, R31 ;  /* 0x000000101e227819 */ /* 0x000fe4000000121f */
[----:B------:R-:W-:Y:S02]  /*9bb0*/  LOP3.LUT R0, R222, 0x38, R21, 0xf8, !PT ;  /* 0x00000038de007812 */ /* 0x000fe400078ef815 */
[----:B------:R-:W-:Y:S02]  /*9bc0*/  SHF.R.U32.HI R24, RZ, 0x10, R25 ;  /* 0x00000010ff187819 */ /* 0x000fe40000011619 */
[----:B------:R-:W-:-:S02]  /*9bd0*/  LOP3.LUT R0, R0, R227, RZ, 0x3c, !PT ;  /* 0x000000e300007212 */ /* 0x000fc400078e3cff */
[--C-:B------:R-:W-:Y:S02]  /*9be0*/  SHF.R.U64 R12, R26, 0x10, R27.reuse ;  /* 0x000000101a0c7819 */ /* 0x100fe4000000121b */
[----:B------:R-:W-:Y:S01]  /*9bf0*/  SHF.R.U32.HI R26, RZ, 0x10, R27 ;  /* 0x00000010ff1a7819 */ /* 0x000fe2000001161b */
[----:B0-----:R-:W-:Y:S01]  /*9c00*/  IMAD.IADD R3, R223, 0x1, R0 ;  /* 0x00000001df037824 */ /* 0x001fe200078e0200 */
[--C-:B------:R-:W-:Y:S02]  /*9c10*/  SHF.R.U64 R0, R28, 0x10, R29.reuse ;  /* 0x000000101c007819 */ /* 0x100fe4000000121d */
[----:B------:R-:W-:Y:S01]  /*9c20*/  SHF.R.U32.HI R32, RZ, 0x10, R29 ;  /* 0x00000010ff207819 */ /* 0x000fe2000001161d */
[----:B------:R-:W-:Y:S01]  /*9c30*/  IMAD R3, R3, 0x2, R2 ;  /* 0x0000000203037824 */ /* 0x000fe200078e0202 */
[C---:B------:R-:W-:Y:S02]  /*9c40*/  PRMT R30, R49.reuse, 0x5432, R0 ;  /* 0x00005432311e7816 */ /* 0x040fe40000000000 */
[----:B------:R-:W-:-:S02]  /*9c50*/  PRMT R25, R49, 0x5410, R13 ;  /* 0x0000541031197816 */ /* 0x000fc4000000000d */
[----:B------:R-:W0:Y:S01]  /*9c60*/  LDS.128 R4, [R3+0x20400] ;  /* 0x0204000003047984 */ /* 0x000e220000000c00 */
[----:B------:R-:W-:Y:S01]  /*9c70*/  SHF.R.U32.HI R35, RZ, 0x10, R31 ;  /* 0x00000010ff237819 */ /* 0x000fe2000001161f */
[----:B------:R-:W-:Y:S01]  /*9c80*/  IMAD.U32 R31, R30, 0x10000, RZ ;  /* 0x000100001e1f7824 */ /* 0x000fe200078e00ff */
[----:B------:R-:W-:Y:S01]  /*9c90*/  PRMT R29, R53, 0x5432, R26 ;  /* 0x00005432351d7816 */ /* 0x000fe2000000001a */
[----:B------:R-:W-:Y:S01]  /*9ca0*/  IMAD.U32 R26, R25, 0x10000, RZ ;  /* 0x00010000191a7824 */ /* 0x000fe200078e00ff */
[----:B------:R-:W-:Y:S02]  /*9cb0*/  PRMT R32, R50, 0x5432, R32 ;  /* 0x0000543232207816 */ /* 0x000fe40000000020 */
[----:B------:R-:W-:Y:S02]  /*9cc0*/  PRMT R27, R51, 0x5432, R24 ;  /* 0x00005432331b7816 */ /* 0x000fe40000000018 */
[----:B------:R-:W-:Y:S01]  /*9cd0*/  PRMT R35, R14, 0x5410, R35 ;  /* 0x000054100e237816 */ /* 0x000fe20000000023 */
[----:B------:R-:W-:Y:S01]  /*9ce0*/  IMAD.U32 R33, R32, 0x10000, RZ ;  /* 0x0001000020217824 */ /* 0x000fe200078e00ff */
[----:B------:R-:W-:-:S02]  /*9cf0*/  PRMT R28, R52, 0x5432, R12 ;  /* 0x00005432341c7816 */ /* 0x000fc4000000000c */
[----:B------:R-:W-:Y:S02]  /*9d00*/  PRMT R34, R14, 0x5432, R34 ;  /* 0x000054320e227816 */ /* 0x000fe40000000022 */
[----:B------:R-:W-:Y:S01]  /*9d10*/  LOP3.LUT R25, R25, 0xffff0000, RZ, 0xc0, !PT ;  /* 0xffff000019197812 */ /* 0x000fe200078ec0ff */
[----:B-1----:R-:W-:Y:S01]  /*9d20*/  IMAD.U32 R0, R8, 0x10000, RZ ;  /* 0x0001000008007824 */ /* 0x002fe200078e00ff */
[----:B------:R-:W-:Y:S01]  /*9d30*/  LOP3.LUT R32, R32, 0xffff0000, RZ, 0xc0, !PT ;  /* 0xffff000020207812 */ /* 0x000fe200078ec0ff */
[C---:B------:R-:W-:Y:S01]  /*9d40*/  IMAD.U32 R12, R9.reuse, 0x10000, RZ ;  /* 0x00010000090c7824 */ /* 0x040fe200078e00ff */
[----:B------:R-:W-:Y:S01]  /*9d50*/  LOP3.LUT R9, R9, 0xffff0000, RZ, 0xc0, !PT ;  /* 0xffff000009097812 */ /* 0x000fe200078ec0ff */
[----:B------:R-:W-:Y:S01]  /*9d60*/  IMAD.U32 R14, R11, 0x10000, RZ ;  /* 0x000100000b0e7824 */ /* 0x000fe200078e00ff */
[----:B------:R-:W-:Y:S01]  /*9d70*/  LOP3.LUT R8, R8, 0xffff0000, RZ, 0xc0, !PT ;  /* 0xffff000008087812 */ /* 0x000fe200078ec0ff */
[C---:B------:R-:W-:Y:S01]  /*9d80*/  IMAD.U32 R13, R10.reuse, 0x10000, RZ ;  /* 0x000100000a0d7824 */ /* 0x040fe200078e00ff */
[----:B------:R-:W-:-:S02]  /*9d90*/  LOP3.LUT R10, R10, 0xffff0000, RZ, 0xc0, !PT ;  /* 0xffff00000a0a7812 */ /* 0x000fc400078ec0ff */
[----:B------:R-:W-:Y:S02]  /*9da0*/  LOP3.LUT R11, R11, 0xffff0000, RZ, 0xc0, !PT ;  /* 0xffff00000b0b7812 */ /* 0x000fe400078ec0ff */
[C---:B0-----:R-:W-:Y:S01]  /*9db0*/  SHF.L.U32 R15, R4.reuse, 0x10, RZ ;  /* 0x00000010040f7819 */ /* 0x041fe200000006ff */
[----:B------:R-:W-:Y:S01]  /*9dc0*/  IMAD.U32 R20, R5, 0x10000, RZ ;  /* 0x0001000005147824 */ /* 0x000fe200078e00ff */
[----:B------:R-:W-:Y:S01]  /*9dd0*/  LOP3.LUT R4, R4, 0xffff0000, RZ, 0xc0, !PT ;  /* 0xffff000004047812 */ /* 0x000fe200078ec0ff */
[----:B------:R-:W-:Y:S01]  /*9de0*/  IMAD.U32 R24, R7, 0x10000, RZ ;  /* 0x0001000007187824 */ /* 0x000fe200078e00ff */
[----:B------:R-:W-:Y:S01]  /*9df0*/  LOP3.LUT R5, R5, 0xffff0000, RZ, 0xc0, !PT ;  /* 0xffff000005057812 */ /* 0x000fe200078ec0ff */
[C---:B------:R-:W-:Y:S01]  /*9e00*/  FMUL.FTZ R37, R15.reuse, R31 ;  /* 0x0000001f0f257220 */ /* 0x040fe20000410000 */
[-C--:B------:R-:W-:Y:S01]  /*9e10*/  FMUL.FTZ R39, R15, R26.reuse ;  /* 0x0000001a0f277220 */ /* 0x080fe20000410000 */
[----:B------:R-:W-:Y:S02]  /*9e20*/  IMAD.U32 R15, R27, 0x10000, RZ ;  /* 0x000100001b0f7824 */ /* 0x000fe400078e00ff */
[----:B------:R-:W-:Y:S01]  /*9e30*/  FMUL.FTZ R41, R20, R33 ;  /* 0x0000002114297220 */ /* 0x000fe20000410000 */
[----:B------:R-:W-:Y:S01]  /*9e40*/  FFMA.FTZ R26, R0, R26, -R37 ;  /* 0x0000001a001a7223 */ /* 0x000fe20000010825 */
[----:B------:R-:W-:-:S02]  /*9e50*/  IMAD.U32 R37, R35, 0x10000, RZ ;  /* 0x0001000023257824 */ /* 0x000fc400078e00ff */
[----:B------:R-:W-:Y:S01]  /*9e60*/  FFMA.FTZ R39, R0, R31, R39 ;  /* 0x0000001f00277223 */ /* 0x000fe20000010027 */
[----:B------:R-:W-:Y:S02]  /*9e70*/  IMAD.U32 R31, R29, 0x10000, RZ ;  /* 0x000100001d1f7824 */ /* 0x000fe400078e00ff */
[-C--:B------:R-:W-:Y:S01]  /*9e80*/  FMUL.FTZ R43, R20, R15.reuse ;  /* 0x0000000f142b7220 */ /* 0x080fe20000410000 */
[----:B------:R-:W-:Y:S01]  /*9e90*/  FFMA.FTZ R41, R12, R15, -R41 ;  /* 0x0000000f0c297223 */ /* 0x000fe20000010829 */
[----:B------:R-:W-:Y:S01]  /*9ea0*/  FMUL.FTZ R45, R24, R37 ;  /* 0x00000025182d7220 */ /* 0x000fe20000410000 */
[----:B------:R-:W-:Y:S01]  /*9eb0*/  LOP3.LUT R15, R30, 0xffff0000, RZ, 0xc0, !PT ;  /* 0xffff00001e0f7812 */ /* 0x000fe200078ec0ff */
[----:B------:R-:W-:Y:S01]  /*9ec0*/  FMUL.FTZ R24, R24, R31 ;  /* 0x0000001f18187220 */ /* 0x000fe20000410000 */
[----:B------:R-:W-:Y:S01]  /*9ed0*/  FFMA.FTZ R43, R12, R33, R43 ;  /* 0x000000210c2b7223 */ /* 0x000fe2000001002b */
[----:B------:R-:W-:Y:S01]  /*9ee0*/  LOP3.LUT R0, R27, 0xffff0000, RZ, 0xc0, !PT ;  /* 0xffff00001b007812 */ /* 0x000fe200078ec0ff */
[----:B------:R-:W-:-:S02]  /*9ef0*/  IMAD.U32 R21, R6, 0x10000, RZ ;  /* 0x0001000006157824 */ /* 0x000fc400078e00ff */
[----:B------:R-:W-:Y:S01]  /*9f00*/  FFMA.FTZ R45, R14, R31, -R45 ;  /* 0x0000001f0e2d7223 */ /* 0x000fe2000001082d */
[----:B------:R-:W-:Y:S02]  /*9f10*/  IMAD.U32 R12, R34, 0x10000, RZ ;  /* 0x00010000220c7824 */ /* 0x000fe400078e00ff */
[----:B------:R-:W-:Y:S01]  /*9f20*/  FFMA.FTZ R37, R14, R37, R24 ;  /* 0x000000250e257223 */ /* 0x000fe20000010018 */
[C---:B------:R-:W-:Y:S01]  /*9f30*/  FMUL.FTZ R31, R4.reuse, R15 ;  /* 0x0000000f041f7220 */ /* 0x040fe20000410000 */
[-C--:B------:R-:W-:Y:S01]  /*9f40*/  FMUL.FTZ R27, R4, R25.reuse ;  /* 0x00000019041b7220 */ /* 0x080fe20000410000 */
[C---:B------:R-:W-:Y:S01]  /*9f50*/  FMUL.FTZ R14, R5.reuse, R32 ;  /* 0x00000020050e7220 */ /* 0x040fe20000410000 */
[----:B------:R-:W-:Y:S02]  /*9f60*/  IMAD.U32 R4, R28, 0x10000, RZ ;  /* 0x000100001c047824 */ /* 0x000fe400078e00ff */
[----:B------:R-:W-:Y:S01]  /*9f70*/  FMUL.FTZ R5, R5, R0 ;  /* 0x0000000005057220 */ /* 0x000fe20000410000 */
[----:B------:R-:W-:Y:S01]  /*9f80*/  FMUL.FTZ R20, R21, R12 ;  /* 0x0000000c15147220 */ /* 0x000fe20000410000 */
[----:B------:R-:W-:Y:S01]  /*9f90*/  FFMA.FTZ R14, R9, R0, -R14 ;  /* 0x00000000090e7223 */ /* 0x000fe2000001080e */
[----:B------:R-:W-:Y:S01]  /*9fa0*/  FMUL.FTZ R24, R21, R4 ;  /* 0x0000000415187220 */ /* 0x000fe20000410000 */
[----:B------:R-:W-:Y:S01]  /*9fb0*/  FFMA.FTZ R32, R9, R32, R5 ;  /* 0x0000002009207223 */ /* 0x000fe20000010005 */
[C---:B------:R-:W-:Y:S01]  /*9fc0*/  FFMA.FTZ R20, R13.reuse, R4, -R20 ;  /* 0x000000040d147223 */ /* 0x040fe20000010814 */
[----:B------:R-:W-:Y:S01]  /*9fd0*/  LOP3.LUT R6, R6, 0xffff0000, RZ, 0xc0, !PT ;  /* 0xffff000006067812 */ /* 0x000fe200078ec0ff */
[----:B------:R-:W-:Y:S01]  /*9fe0*/  FFMA.FTZ R24, R13, R12, R24 ;  /* 0x0000000c0d187223 */ /* 0x000fe20000010018 */
[----:B------:R-:W-:Y:S01]  /*9ff0*/  LOP3.LUT R7, R7, 0xffff0000, RZ, 0xc0, !PT ;  /* 0xffff000007077812 */ /* 0x000fe200078ec0ff */
[----:B------:R-:W-:Y:S01]  /*a000*/  FFMA.FTZ R31, R8, R25, -R31 ;  /* 0x00000019081f7223 */ /* 0x000fe2000001081f */
[----:B------:R-:W-:Y:S01]  /*a010*/  LOP3.LUT R9, R34, 0xffff0000, RZ, 0xc0, !PT ;  /* 0xffff000022097812 */ /* 0x000fe200078ec0ff */
[----:B------:R-:W-:Y:S01]  /*a020*/  FFMA.FTZ R8, R8, R15, R27 ;  /* 0x0000000f08087223 */ /* 0x000fe2000001001b */
[----:B------:R-:W-:-:S02]  /*a030*/  LOP3.LUT R4, R35, 0xffff0000, RZ, 0xc0, !PT ;  /* 0xffff000023047812 */ /* 0x000fc400078ec0ff */
        /* <DEDUP_REMOVED lines=17> */
[----:B------:R2:W-:Y:S01]  /*a150*/  STS.128 [R221+0x20400], R40 ;  /* 0x02040028dd007388 */ /* 0x0005e20000000c00 */
[----:B------:R-:W-:-:S05]  /*a160*/  F2FP.BF16.F32.PACK_AB R31, R4, R37 ;  /* 0x00000025041f723e */ /* 0x000fca00000010ff */
[----:B------:R2:W-:Y:S02]  /*a170*/  STS.128 [R3+0x20400], R28 ;  /* 0x0204001c03007388 */ /* 0x0005e40000000c00 */
.L_x_4719:
[----:B------:R-:W-:Y:S05]  /*a180*/  BSYNC B0 ;  /* 0x0000000000007941 */ /* 0x000fea0003800000 */
.L_x_4699:
[----:B------:R-:W-:Y:S01]  /*a190*/  @!PT LDS RZ, [RZ] ;  /* 0x00000000fffff984 */ /* 0x000fe20000000800 */
[----:B------:R-:W-:Y:S01]  /*a1a0*/  @!PT LDS RZ, [RZ] ;  /* 0x00000000fffff984 */ /* 0x000fe20000000800 */
[----:B------:R-:W-:Y:S01]  /*a1b0*/  @!PT LDS RZ, [RZ] ;  /* 0x00000000fffff984 */ /* 0x000fe20000000800 */
[----:B------:R-:W-:Y:S01]  /*a1c0*/  @!PT LDS RZ, [RZ] ;  /* 0x00000000fffff984 */ /* 0x000fe20000000800 */
[----:B------:R4:W-:Y:S06]  /*a1d0*/  MEMBAR.ALL.CTA ;  /* 0x0000000000007992 */ /* 0x0009ec0000008000 */
[----:B----4-:R-:W4:Y:S01]  /*a1e0*/  FENCE.VIEW.ASYNC.S ;  /* 0x00000000000073c6 */ /* 0x010f220000000000 */
[----:B------:R-:W-:Y:S05]  /*a1f0*/  WARPSYNC.ALL ;  /* 0x0000000000007948 */ /* 0x000fea0003800000 */
[----:B----4-:R-:W-:Y:S06]  /*a200*/  BAR.SYNC.DEFER_BLOCKING 0xd, 0x80 ;  /* 0x0342000000007b1d */ /* 0x010fec0000010000 */
.L_x_4696:
[----:B--23--:R-:W-:-:S05]  /*a210*/  IMAD.U32 R0, RZ, RZ, UR37 ;  /* 0x00000025ff007e24 */ /* 0x00cfca000f8e00ff */
[----:B------:R-:W-:-:S13]  /*a220*/  ISETP.NE.AND P0, PT, R0, 0x3, PT ;  /* 0x000000030000780c */ /* 0x000fda0003f05270 */
[----:B------:R-:W-:Y:S05]  /*a230*/  @!P0 BRA `(.L_x_4734) ;  /* 0x0000000000048947 */ /* 0x000fea0003800000 */
[----:B------:R-:W-:Y:S01]  /*a240*/  BPT.TRAP 0x1 ;  /* 0x000000040000795c */ /* 0x000fe20000300000 */
.L_x_4734:
[----:B------:R-:W-:Y:S01]  /*a250*/  IMAD R14, R18, 0x8, R2 ;  /* 0x00000008120e7824 */ /* 0x000fe200078e0202 */
[----:B------:R-:W-:-:S04]  /*a260*/  SHF.L.U32 R57, R19, 0x1f, RZ ;  /* 0x0000001f13397819 */ /* 0x000fc800000006ff */
[----:B------:R2:W3:Y:S01]  /*a270*/  SYNCS.PHASECHK.TRANS64.TRYWAIT P2, [R14+URZ+0x28c30], R57 ;  /* 0x028c30390e0075a7 */ /* 0x0004e2000804017f */
[----:B------:R-:W-:Y:S05]  /*a280*/  @!P0 BRA `(.L_x_4735) ;  /* 0x0000000000048947 */ /* 0x000fea0003800000 */
[----:B------:R-:W-:Y:S01]  /*a290*/  BPT.TRAP 0x1 ;  /* 0x000000040000795c */ /* 0x000fe20000300000 */
.L_x_4735:
[----:B------:R-:W4:Y:S02]  /*a2a0*/  S2R R0, SR_TID.X ;  /* 0x0000000000007919 */ /* 0x000f240000002100 */
[----:B----4-:R-:W-:-:S04]  /*a2b0*/  LOP3.LUT R0, R0, 0x7f, RZ, 0xc0, !PT ;  /* 0x0000007f00007812 */ /* 0x010fc800078ec0ff */
[----:B------:R-:W-:Y:S01]  /*a2c0*/  ISETP.NE.AND P1, PT, R0, RZ, PT ;  /* 0x000000ff0000720c */ /* 0x000fe20003f25270 */
[----:B------:R-:W-:-:S05]  /*a2d0*/  VIADD R0, R2, 0x22400 ;  /* 0x0002240002007836 */ /* 0x000fca0000000000 */
[----:B------:R-:W-:Y:S01]  /*a2e0*/  SHF.R.U32.HI R0, RZ, 0x4, R0 ;  /* 0x00000004ff007819 */ /* 0x000fe20000011600 */
[----:B---3--:R-:W-:Y:S06]  /*a2f0*/  @P2 BRA `(.L_x_4736) ;  /* 0x0000000000082947 */ /* 0x008fec0003800000 */
[----:B------:R-:W3:Y:S02]  /*a300*/  SYNCS.PHASECHK.TRANS64.TRYWAIT P2, [R14+URZ+0x28c30], R57 ;  /* 0x028c30390e0075a7 */ /* 0x000ee4000804017f */
[----:B---3--:R-:W-:Y:S05]  /*a310*/  @!P2 BRA `(.L_x_4737) ;  /* 0x0000012c0038a947 */ /* 0x008fea0003800000 */
.L_x_4736:
[----:B------:R-:W-:Y:S01]  /*a320*/  LOP3.LUT R0, R0, 0x3fff, RZ, 0xc0, !PT ;  /* 0x00003fff00007812 */ /* 0x000fe200078ec0ff */
[----:B------:R-:W-:Y:S05]  /*a330*/  WARPSYNC.ALL ;  /* 0x0000000000007948 */ /* 0x000fea0003800000 */
[----:B------:R-:W-:Y:S01]  /*a340*/  LOP3.LUT R21, R0, 0x10000, RZ, 0xfc, !PT ;  /* 0x0001000000157812 */ /* 0x000fe200078efcff */
[----:B------:R-:W-:Y:S01]  /*a350*/  VIADD R0, R2, 0x20400 ;  /* 0x0002040002007836 */ /* 0x000fe20000000000 */
[----:B-1---5:R-:W-:-:S03]  /*a360*/  WARPGROUP.ARRIVE ;  /* 0x00000000000079c5 */ /* 0x022fc60000000000 */
[----:B------:R-:W-:Y:S01]  /*a370*/  IMAD R6, R18, 0x200, R21 ;  /* 0x0000020012067824 */ /* 0x000fe200078e0215 */
[----:B------:R-:W-:Y:S01]  /*a380*/  ULDC.64 UR40, c[0x0][0x9e0] ;  /* 0x0002780000287ab9 */ /* 0x000fe20000000a00 */
[----:B0-----:R-:W-:Y:S01]  /*a390*/  IMAD.MOV.U32 R7, RZ, RZ, 0x40000040 ;  /* 0x40000040ff077424 */ /* 0x001fe200078e00ff */
[----:B------:R-:W-:Y:S01]  /*a3a0*/  SHF.R.U32.HI R0, RZ, 0x4, R0 ;  /* 0x00000004ff007819 */ /* 0x000fe20000011600 */
[----:B------:R-:W-:Y:S01]  /*a3b0*/  IMAD.MOV.U32 R5, RZ, RZ, 0x40000040 ;  /* 0x40000040ff057424 */ /* 0x000fe200078e00ff */
[C---:B------:R-:W-:Y:S01]  /*a3c0*/  R2UR UR6, R6.reuse ;  /* 0x00000000060672ca */ /* 0x040fe200000e0000 */
[----:B------:R-:W-:Y:S01]  /*a3d0*/  VIADD R8, R6, 0x2 ;  /* 0x0000000206087836 */ /* 0x000fe20000000000 */
[----:B------:R-:W-:Y:S01]  /*a3e0*/  LOP3.LUT R0, R0, 0x3fff, RZ, 0xc0, !PT ;  /* 0x00003fff00007812 */ /* 0x000fe200078ec0ff */
[----:B------:R-:W-:Y:S01]  /*a3f0*/  IMAD.MOV.U32 R9, RZ, RZ, 0x40000040 ;  /* 0x40000040ff097424 */ /* 0x000fe200078e00ff */
[----:B------:R-:W-:Y:S01]  /*a400*/  R2UR UR7, R7 ;  /* 0x00000000070772ca */ /* 0x000fe200000e0000 */
[----:B------:R-:W-:Y:S01]  /*a410*/  IMAD.MOV.U32 R13, RZ, RZ, 0x40000040 ;  /* 0x40000040ff0d7424 */ /* 0x000fe200078e00ff */
[----:B------:R-:W-:Y:S01]  /*a420*/  LOP3.LUT R4, R0, 0x10000, RZ, 0xfc, !PT ;  /* 0x0001000000047812 */ /* 0x000fe200078efcff */
[----:B------:R-:W-:Y:S01]  /*a430*/  IMAD.MOV.U32 R11, RZ, RZ, 0x40000040 ;  /* 0x40000040ff0b7424 */ /* 0x000fe200078e00ff */
[----:B------:R-:W-:Y:S01]  /*a440*/  R2UR UR5, R5 ;  /* 0x00000000050572ca */ /* 0x000fe200000e0000 */
[----:B------:R-:W-:Y:S01]  /*a450*/  IMAD.MOV.U32 R7, RZ, RZ, 0x40000040 ;  /* 0x40000040ff077424 */ /* 0x000fe200078e00ff */
[C---:B------:R-:W-:Y:S01]  /*a460*/  R2UR UR4, R4.reuse ;  /* 0x00000000040472ca */ /* 0x040fe200000e0000 */
[C---:B------:R-:W-:Y:S01]  /*a470*/  VIADD R12, R4.reuse, 0x2 ;  /* 0x00000002040c7836 */ /* 0x040fe20000000000 */
[----:B------:R-:W-:Y:S01]  /*a480*/  UISETP.GE.AND UP0, UPT, UR41, 0x1, UPT ;  /* 0x000000012900788c */ /* 0x000fe2000bf06270 */
[----:B------:R-:W-:Y:S01]  /*a490*/  VIADD R10, R4, 0x4 ;  /* 0x00000004040a7836 */ /* 0x000fe20000000000 */
[----:B------:R-:W-:Y:S01]  /*a4a0*/  LEA R15, R168, 0xffffffc0, 0x6 ;  /* 0xffffffc0a80f7811 */ /* 0x000fe200078e30ff */
[----:B------:R-:W-:Y:S01]  /*a4b0*/  IMAD.MOV.U32 R3, RZ, RZ, -0x40 ;  /* 0xffffffc0ff037424 */ /* 0x000fe200078e00ff */
[----:B------:R-:W-:Y:S01]  /*a4c0*/  UP2UR UR47, UPR, URZ, 0x1 ;  /* 0x000000013f2f7883 */ /* 0x000fe20008000000 */
[----:B------:R-:W-:Y:S01]  /*a4d0*/  @!P1 VIADD R0, R14, 0x28c40 ;  /* 0x00028c400e009836 */ /* 0x000fe20000000000 */
[----:B------:R-:W-:Y:S01]  /*a4e0*/  PLOP3.LUT P2, PT, PT, PT, UP0, 0x40, 0x0 ;  /* 0x000000000000781c */ /* 0x000fe20003f4e808 */
[----:B------:R-:W-:Y:S01]  /*a4f0*/  IMAD R3, R168, R3, 0x41 ;  /* 0x00000041a8037424 */ /* 0x000fe200078e0203 */
[----:B------:R-:W-:-:S02]  /*a500*/  IADD3 R20, -R22, R184, -R15 ;  /* 0x000000b816147210 */ /* 0x000fc40007ffe90f */
[----:B------:R-:W-:Y:S01]  /*a510*/  @!P1 PRMT R0, RZ, 0x654, R0 ;  /* 0x00000654ff009816 */ /* 0x000fe20000000000 */
[----:B------:R-:W-:Y:S01]  /*a520*/  HGMMA.64x64x16.F32.BF16 R24, gdesc[UR4], RZ, !UPT, gsb0 ;  /* 0x00e00000041879f0 */ /* 0x000fe2000c0018ff */
[----:B------:R-:W-:Y:S01]  /*a530*/  R2UR UR6, R8 ;  /* 0x00000000080672ca */ /* 0x000fe200000e0000 */
[----:B------:R-:W-:Y:S01]  /*a540*/  VIADD R8, R6, 0x4 ;  /* 0x0000000406087836 */ /* 0x000fe20000000000 */
[----:B------:R-:W-:Y:S01]  /*a550*/  R2UR UR7, R9 ;  /* 0x00000000090772ca */ /* 0x000fe200000e0000 */
[----:B------:R-:W-:Y:S01]  /*a560*/  VIADD R56, R3, 0xffffffff ;  /* 0xffffffff03387836 */ /* 0x000fe20000000000 */
[----:B------:R-:W-:Y:S02]  /*a570*/  R2UR UR4, R12 ;  /* 0x000000000c0472ca */ /* 0x000fe400000e0000 */
        /* <DEDUP_REMOVED lines=8> */
[----:B------:R-:W-:Y:S01]  /*a600*/  VIADD R6, R4, 0x6 ;  /* 0x0000000604067836 */ /* 0x000fe20000000000 */
[----:B------:R-:W-:Y:S01]  /*a610*/  R2UR UR4, R10 ;  /* 0x000000000a0472ca */ /* 0x000fe200000e0000 */
[----:B------:R-:W-:Y:S01]  /*a620*/  IMAD.MOV.U32 R9, RZ, RZ, 0x40000040 ;  /* 0x40000040ff097424 */ /* 0x000fe200078e00ff */
[----:B------:R-:W-:Y:S01]  /*a630*/  R2UR UR5, R11 ;  /* 0x000000000b0572ca */ /* 0x000fe200000e0000 */
[----:B------:R-:W-:Y:S02]  /*a640*/  WARPGROUP.DEPBAR.LE gsb0, 0x0 ;  /* 0x00008000000079c5 */ /* 0x000fe40000010000 */
[----:B------:R-:W-:-:S10]  /*a650*/  WARPGROUP.ARRIVE ;  /* 0x00000000000079c5 */ /* 0x000fd40000000000 */
[----:B------:R-:W-:Y:S01]  /*a660*/  HGMMA.64x64x16.F32.BF16 R24, gdesc[UR4], R24, gsb0 ;  /* 0x00e00000041879f0 */ /* 0x000fe20008001818 */
[----:B------:R-:W-:Y:S02]  /*a670*/  R2UR UR6, R8 ;  /* 0x00000000080672ca */ /* 0x000fe400000e0000 */
[----:B------:R-:W-:Y:S02]  /*a680*/  R2UR UR7, R9 ;  /* 0x00000000090772ca */ /* 0x000fe400000e0000 */
[----:B------:R-:W-:Y:S02]  /*a690*/  R2UR UR4, R6 ;  /* 0x00000000060472ca */ /* 0x000fe400000e0000 */
[----:B------:R-:W-:Y:S02]  /*a6a0*/  R2UR UR5, R7 ;  /* 0x00000000070572ca */ /* 0x000fe400000e0000 */
[----:B------:R-:W-:-:S05]  /*a6b0*/  IADD3 R9, -R186, R3, R184 ;  /* 0x00000003ba097210 */ /* 0x000fca0007ffe1b8 */
[----:B------:R-:W-:-:S04]  /*a6c0*/  IMAD.IADD R9, R9, 0x1, -R22 ;  /* 0x0000000109097824 */ /* 0x000fc800078e0a16 */
[----:B------:R-:W-:Y:S01]  /*a6d0*/  VIADD R59, R9, UR40 ;  /* 0x00000028093b7c36 */ /* 0x000fe20008000000 */
[----:B------:R-:W-:Y:S02]  /*a6e0*/  WARPGROUP.DEPBAR.LE gsb0, 0x0 ;  /* 0x00008000000079c5 */ /* 0x000fe40000010000 */
[----:B------:R-:W-:-:S06]  /*a6f0*/  WARPGROUP.ARRIVE ;  /* 0x00000000000079c5 */ /* 0x000fcc0000000000 */
[----:B------:R-:W-:Y:S01]  /*a700*/  HGMMA.64x64x16.F32.BF16 R24, gdesc[UR4], R24, gsb0 ;  /* 0x00e00000041879f0 */ /* 0x000fe20008001818 */
[----:B------:R-:W-:Y:S02]  /*a710*/  ULDC UR4, c[0x0][0x9dc] ;  /* 0x0002770000047ab9 */ /* 0x000fe40000000800 */
[----:B------:R-:W-:-:S05]  /*a720*/  IMAD.U32 R188, RZ, RZ, UR4 ;  /* 0x00000004ffbc7e24 */ /* 0x000fca000f8e00ff */
[----:B------:R-:W-:-:S05]  /*a730*/  LOP3.LUT R8, RZ, R188, RZ, 0x33, !PT ;  /* 0x000000bcff087212 */ /* 0x000fca00078e33ff */
[----:B------:R-:W-:Y:S01]  /*a740*/  IMAD.IADD R61, R9, 0x1, R8 ;  /* 0x00000001093d7824 */ /* 0x000fe200078e0208 */
[----:B------:R-:W-:Y:S02]  /*a750*/  WARPGROUP.DEPBAR.LE gsb0, 0x0 ;  /* 0x00008000000079c5 */ /* 0x000fe40000010000 */
[----:B------:R0:W-:Y:S02]  /*a760*/  @!P1 SYNCS.ARRIVE.TRANS64.RED.A1T0 RZ, [R0+URZ], RZ ;  /* 0x000000ff00ff99a7 */ /* 0x0001e4000810043f */
[----:B0-----:R-:W-:-:S04]  /*a770*/  IMAD R0, R189, 0x40, R192 ;  /* 0x00000040bd007824 */ /* 0x001fc800078e02c0 */
[----:B------:R-:W-:Y:S01]  /*a780*/  IMAD.IADD R8, R61, 0x1, R0 ;  /* 0x000000013d087824 */ /* 0x000fe200078e0200 */
[----:B------:R-:W-:Y:S01]  /*a790*/  VIADDMNMX R3, R0, R59, R20, PT ;  /* 0x0000003b00037246 */ /* 0x000fe20003800114 */
[----:B------:R-:W-:Y:S06]  /*a7a0*/  @P2 BRA `(.L_x_4738) ;  /* 0x0000000000582947 */ /* 0x000fec0003800000 */
[----:B------:R-:W-:Y:S01]  /*a7b0*/  IADD3 R9, R0, R184, -R186 ;  /* 0x000000b800097210 */ /* 0x000fe20007ffe8ba */
[----:B------:R-:W-:Y:S03]  /*a7c0*/  BSSY B0, `(.L_x_4739) ;  /* 0x0000010000007945 */ /* 0x000fe60003800000 */
[----:B------:R-:W-:-:S13]  /*a7d0*/  ISETP.GT.AND P2, PT, R9, -0x1, PT ;  /* 0xffffffff0900780c */ /* 0x000fda0003f44270 */
[----:B------:R-:W-:Y:S05]  /*a7e0*/  @P2 BRA `(.L_x_4740) ;  /* 0x0000000000202947 */ /* 0x000fea0003800000 */
[----:B------:R-:W-:Y:S01]  /*a7f0*/  UISETP.NE.AND UP0, UPT, UR41, 0x1, UPT ;  /* 0x000000012900788c */ /* 0x000fe2000bf05270 */
[----:B------:R-:W-:-:S05]  /*a800*/  LOP3.LUT R9, RZ, R9, RZ, 0x33, !PT ;  /* 0x00000009ff097212 */ /* 0x000fca00078e33ff */
[----:B------:R-:W-:-:S05]  /*a810*/  PLOP3.LUT P2, PT, PT, PT, UP0, 0x80, 0x0 ;  /* 0x000000000000781c */ /* 0x000fca0003f4f008 */
[----:B------:R-:W-:-:S08]  /*a820*/  @UP0 ULDC.64 UR4, c[0x0][0x9e8] ;  /* 0x00027a0000040ab9 */ /* 0x000fd00000000a00 */
[----:B------:R-:W-:-:S05]  /*a830*/  @P2 IMAD.HI.U32 R58, R9, UR4, RZ ;  /* 0x00000004093a2c27 */ /* 0x000fca000f8e00ff */
[----:B------:R-:W-:-:S04]  /*a840*/  @P2 SHF.R.U32.HI R9, RZ, UR5, R58 ;  /* 0x00000005ff092c19 */ /* 0x000fc8000801163a */
[----:B------:R-:W-:Y:S01]  /*a850*/  LOP3.LUT R9, RZ, R9, RZ, 0x33, !PT ;  /* 0x00000009ff097212 */ /* 0x000fe200078e33ff */
[----:B------:R-:W-:Y:S06]  /*a860*/  BRA `(.L_x_4741) ;  /* 0x0000000000147947 */ /* 0x000fec0003800000 */
.L_x_4740:
[----:B------:R-:W-:-:S06]  /*a870*/  UISETP.NE.AND UP0, UPT, UR41, 0x1, UPT ;  /* 0x000000012900788c */ /* 0x000fcc000bf05270 */
[----:B------:R-:W-:-:S05]  /*a880*/  PLOP3.LUT P2, PT, PT, PT, UP0, 0x80, 0x0 ;  /* 0x000000000000781c */ /* 0x000fca0003f4f008 */
[----:B------:R-:W-:-:S08]  /*a890*/  @UP0 ULDC.64 UR4, c[0x0][0x9e8] ;  /* 0x00027a0000040ab9 */ /* 0x000fd00000000a00 */
[----:B------:R-:W-:-:S05]  /*a8a0*/  @P2 IMAD.HI.U32 R58, R9, UR4, RZ ;  /* 0x00000004093a2c27 */ /* 0x000fca000f8e00ff */
[----:B------:R-:W-:-:S07]  /*a8b0*/  @P2 SHF.R.U32.HI R9, RZ, UR5, R58 ;  /* 0x00000005ff092c19 */ /* 0x000fce000801163a */
.L_x_4741:
[----:B------:R-:W-:Y:S05]  /*a8c0*/  BSYNC B0 ;  /* 0x0000000000007941 */ /* 0x000fea0003800000 */
.L_x_4739:
[----:B------:R-:W-:-:S04]  /*a8d0*/  IMAD R9, R9, UR41, -R15 ;  /* 0x0000002909097c24 */ /* 0x000fc8000f8e0a0f */
[----:B------:R-:W-:-:S05]  /*a8e0*/  IMAD.IADD R9, R9, 0x1, -R22 ;  /* 0x0000000109097824 */ /* 0x000fca00078e0a16 */
[----:B------:R-:W-:Y:S02]  /*a8f0*/  VIMNMX R8, R8, R9, !PT ;  /* 0x0000000908087248 */ /* 0x000fe40007fe0100 */
[----:B------:R-:W-:-:S07]  /*a900*/  VIADDMNMX R3, R9, UR41, R3, PT ;  /* 0x0000002909037c46 */ /* 0x000fce000b800103 */
.L_x_4738:
[C---:B------:R-:W-:Y:S01]  /*a910*/  ISETP.GE.AND P2, PT, R56.reuse, 0x2, PT ;  /* 0x000000023800780c */ /* 0x040fe20003f46270 */
[----:B------:R-:W-:Y:S01]  /*a920*/  UISETP.NE.AND UP0, UPT, UR47, URZ, UPT ;  /* 0x0000003f2f00728c */ /* 0x000fe2000bf05270 */
[----:B------:R-:W-:Y:S02]  /*a930*/  ISETP.GE.AND P6, PT, R56, 0xa, PT ;  /* 0x0000000a3800780c */ /* 0x000fe40003fc6270 */
[----:B------:R-:W-:Y:S02]  /*a940*/  ISETP.GT.AND P4, PT, R8, 0x1, !P2 ;  /* 0x000000010800780c */ /* 0x000fe40005784270 */
[----:B------:R-:W-:Y:S02]  /*a950*/  ISETP.GE.AND P3, PT, R56, 0x9, PT ;  /* 0x000000093800780c */ /* 0x000fe40003f66270 */
[----:B------:R-:W-:Y:S02]  /*a960*/  ISETP.LT.OR P4, PT, R3, 0x2, P4 ;  /* 0x000000020300780c */ /* 0x000fe40002781670 */
[----:B------:R-:W-:-:S02]  /*a970*/  P2R R58, PR, RZ, 0x40 ;  /* 0x00000040ff3a7803 */ /* 0x000fc40000000000 */
[----:B------:R-:W-:Y:S02]  /*a980*/  FSEL R63, R25, -INF , !P4 ;  /* 0xff800000193f7808 */ /* 0x000fe40006000000 */
[C---:B------:R-:W-:Y:S02]  /*a990*/  ISETP.GT.AND P4, PT, R8.reuse, 0x9, !P6 ;  /* 0x000000090800780c */ /* 0x040fe40007784270 */
[----:B------:R-:W-:Y:S02]  /*a9a0*/  ISETP.GT.AND P5, PT, R8, 0x8, !P3 ;  /* 0x000000080800780c */ /* 0x000fe40005fa4270 */
[----:B------:R-:W-:Y:S02]  /*a9b0*/  ISETP.LT.OR P4, PT, R3, 0xa, P4 ;  /* 0x0000000a0300780c */ /* 0x000fe40002781670 */
[----:B------:R-:W-:Y:S02]  /*a9c0*/  ISETP.GE.AND P6, PT, R56, 0x11, PT ;  /* 0x000000113800780c */ /* 0x000fe40003fc6270 */
[----:B------:R-:W-:-:S02]  /*a9d0*/  FSEL R67, R29, -INF , !P4 ;  /* 0xff8000001d437808 */ /* 0x000fc40006000000 */
[C---:B------:R-:W-:Y:S02]  /*a9e0*/  ISETP.LT.OR P5, PT, R3.reuse, 0x9, P5 ;  /* 0x000000090300780c */ /* 0x040fe40002fa1670 */
[----:B------:R-:W-:Y:S02]  /*a9f0*/  ISETP.GT.AND P4, PT, R8, 0x10, !P6 ;  /* 0x000000100800780c */ /* 0x000fe40007784270 */
[----:B------:R-:W-:Y:S02]  /*aa00*/  FSEL R65, R28, -INF , !P5 ;  /* 0xff8000001c417808 */ /* 0x000fe40006800000 */
        /* <DEDUP_REMOVED lines=63> */
[----:B------:R-:W-:Y:S02]  /*ae00*/  PLOP3.LUT P6, PT, PT, PT, UP0, 0x40, 0x0 ;  /* 0x000000000000781c */ /* 0x000fe40003fce808 */
[----:B------:R-:W-:-:S11]  /*ae10*/  VIADDMNMX R3, R3, R59, R20, PT ;  /* 0x0000003b03037246 */ /* 0x000fd60003800114 */
[----:B------:R-:W-:Y:S05]  /*ae20*/  @P6 BRA `(.L_x_4742) ;  /* 0x0000000000646947 */ /* 0x000fea0003800000 */
[----:B------:R-:W-:Y:S01]  /*ae30*/  IADD3 R9, R0, R184, -R186 ;  /* 0x000000b800097210 */ /* 0x000fe20007ffe8ba */
[----:B------:R-:W-:Y:S04]  /*ae40*/  BSSY B0, `(.L_x_4743) ;  /* 0x0000013000007945 */ /* 0x000fe80003800000 */
[----:B------:R-:W-:-:S05]  /*ae50*/  VIADD R9, R9, 0x8 ;  /* 0x0000000809097836 */ /* 0x000fca0000000000 */
[----:B------:R-:W-:-:S13]  /*ae60*/  ISETP.GT.AND P6, PT, R9, -0x1, PT ;  /* 0xffffffff0900780c */ /* 0x000fda0003fc4270 */
[----:B------:R-:W-:Y:S05]  /*ae70*/  @P6 BRA `(.L_x_4744) ;  /* 0x0000000000246947 */ /* 0x000fea0003800000 */
[----:B------:R-:W-:Y:S01]  /*ae80*/  UISETP.NE.AND UP0, UPT, UR41, 0x1, UPT ;  /* 0x000000012900788c */ /* 0x000fe2000bf05270 */
[----:B------:R-:W-:-:S05]  /*ae90*/  LOP3.LUT R9, RZ, R9, RZ, 0x33, !PT ;  /* 0x00000009ff097212 */ /* 0x000fca00078e33ff */
[----:B------:R-:W-:-:S05]  /*aea0*/  PLOP3.LUT P6, PT, PT, PT, UP0, 0x80, 0x0 ;  /* 0x000000000000781c */ /* 0x000fca0003fcf008 */
[----:B------:R-:W-:-:S08]  /*aeb0*/  @UP0 ULDC.64 UR4, c[0x0][0x9e8] ;  /* 0x00027a0000040ab9 */ /* 0x000fd00000000a00 */
[----:B------:R-:W-:Y:S01]  /*aec0*/  @P6 IMAD.HI.U32 R20, R9, UR4, RZ ;  /* 0x0000000409146c27 */ /* 0x000fe2000f8e00ff */
[----:B------:R-:W-:-:S13]  /*aed0*/  PLOP3.LUT P6, PT, PT, PT, UP0, 0x80, 0x0 ;  /* 0x000000000000781c */ /* 0x000fda0003fcf008 */
[----:B------:R-:W-:-:S04]  /*aee0*/  @P6 SHF.R.U32.HI R9, RZ, UR5, R20 ;  /* 0x00000005ff096c19 */ /* 0x000fc80008011614 */
[----:B------:R-:W-:Y:S01]  /*aef0*/  LOP3.LUT R9, RZ, R9, RZ, 0x33, !PT ;  /* 0x00000009ff097212 */ /* 0x000fe200078e33ff */
[----:B------:R-:W-:Y:S06]  /*af00*/  BRA `(.L_x_4745) ;  /* 0x0000000000187947 */ /* 0x000fec0003800000 */
.L_x_4744:
[----:B------:R-:W-:-:S06]  /*af10*/  UISETP.NE.AND UP0, UPT, UR41, 0x1, UPT ;  /* 0x000000012900788c */ /* 0x000fcc000bf05270 */
[----:B------:R-:W-:-:S05]  /*af20*/  PLOP3.LUT P6, PT, PT, PT, UP0, 0x80, 0x0 ;  /* 0x000000000000781c */ /* 0x000fca0003fcf008 */
[----:B------:R-:W-:-:S08]  /*af30*/  @UP0 ULDC.64 UR4, c[0x0][0x9e8] ;  /* 0x00027a0000040ab9 */ /* 0x000fd00000000a00 */
[----:B------:R-:W-:Y:S01]  /*af40*/  @P6 IMAD.HI.U32 R20, R9, UR4, RZ ;  /* 0x0000000409146c27 */ /* 0x000fe2000f8e00ff */
[----:B------:R-:W-:-:S13]  /*af50*/  PLOP3.LUT P6, PT, PT, PT, UP0, 0x80, 0x0 ;  /* 0x000000000000781c */ /* 0x000fda0003fcf008 */
[----:B------:R-:W-:-:S07]  /*af60*/  @P6 SHF.R.U32.HI R9, RZ, UR5, R20 ;  /* 0x00000005ff096c19 */ /* 0x000fce0008011614 */
.L_x_4745:
[----:B------:R-:W-:Y:S05]  /*af70*/  BSYNC B0 ;  /* 0x0000000000007941 */ /* 0x000fea0003800000 */
.L_x_4743:
[----:B------:R-:W-:-:S04]  /*af80*/  IMAD R9, R9, UR41, -R15 ;  /* 0x0000002909097c24 */ /* 0x000fc8000f8e0a0f */
[----:B------:R-:W-:-:S05]  /*af90*/  IMAD.IADD R9, R9, 0x1, -R22 ;  /* 0x0000000109097824 */ /* 0x000fca00078e0a16 */
[----:B------:R-:W-:Y:S02]  /*afa0*/  VIMNMX R8, R8, R9, !PT ;  /* 0x0000000908087248 */ /* 0x000fe40007fe0100 */
[----:B------:R-:W-:-:S07]  /*afb0*/  VIADDMNMX R3, R9, UR41, R3, PT ;  /* 0x0000002909037c46 */ /* 0x000fce000b800103 */
.L_x_4742:
        /* <DEDUP_REMOVED lines=33> */
[----:B------:R-:W-:Y:S02]  /*b1d0*/  ISETP.GT.AND P3, PT, R8, 0x8, !P3 ;  /* 0x000000080800780c */ /* 0x000fe40005f64270 */
[----:B------:R-:W-:Y:S02]  /*b1e0*/  FSEL R38, R38, -INF , !P2 ;  /* 0xff80000026267808 */ /* 0x000fe40005000000 */
[----:B------:R-:W-:Y:S02]  /*b1f0*/  ISETP.NE.AND P2, PT, R36, RZ, PT ;  /* 0x000000ff2400720c */ /* 0x000fe40003f45270 */
[----:B------:R-:W-:Y:S02]  /*b200*/  FMNMX.FTZ R9, R85, R9, !PT ;  /* 0x0000000955097209 */ /* 0x000fe40007810000 */
[----:B------:R-:W-:-:S02]  /*b210*/  ISETP.GT.AND P2, PT, R8, 0x19, !P2 ;  /* 0x000000190800780c */ /* 0x000fc40005744270 */
[C---:B------:R-:W-:Y:S02]  /*b220*/  ISETP.LT.OR P3, PT, R3.reuse, 0x9, P3 ;  /* 0x000000090300780c */ /* 0x040fe40001f61670 */
[----:B------:R-:W-:Y:S02]  /*b230*/  ISETP.LT.OR P2, PT, R3, 0x1a, P2 ;  /* 0x0000001a0300780c */ /* 0x000fe40001741670 */
[----:B------:R-:W-:Y:S02]  /*b240*/  FMNMX.FTZ R20, R53, R9, !PT ;  /* 0x0000000935147209 */ /* 0x000fe40007810000 */
[----:B------:R-:W-:Y:S02]  /*b250*/  FSEL R32, R39, -INF , !P2 ;  /* 0xff80000027207808 */ /* 0x000fe40005000000 */
[----:B------:R-:W-:Y:S01]  /*b260*/  ISETP.NE.AND P2, PT, R37, RZ, PT ;  /* 0x000000ff2500720c */ /* 0x000fe20003f45270 */
[----:B------:R-:W0:Y:S01]  /*b270*/  SHFL.BFLY PT, R9, R20, 0x2, 0x1f ;  /* 0x0c401f0014097f89 */ /* 0x000e2200000e0000 */
        /* <DEDUP_REMOVED lines=8> */
[C---:B------:R-:W-:Y:S02]  /*b300*/  ISETP.GT.AND P2, PT, R8.reuse, 0x21, !P2 ;  /* 0x000000210800780c */ /* 0x040fe40005744270 */
[----:B------:R-:W-:Y:S02]  /*b310*/  ISETP.GT.AND P5, PT, R8, 0x38, !P5 ;  /* 0x000000380800780c */ /* 0x000fe40006fa4270 */
[C---:B------:R-:W-:Y:S02]  /*b320*/  ISETP.LT.OR P2, PT, R3.reuse, 0x22, P2 ;  /* 0x000000220300780c */ /* 0x040fe40001741670 */
[----:B------:R-:W-:Y:S02]  /*b330*/  ISETP.LT.OR P4, PT, R3, 0x32, P4 ;  /* 0x000000320300780c */ /* 0x000fe40002781670 */
[----:B------:R-:W-:-:S02]  /*b340*/  FSEL R36, R43, -INF , !P2 ;  /* 0xff8000002b247808 */ /* 0x000fc40005000000 */
[----:B------:R-:W-:Y:S02]  /*b350*/  ISETP.GT.AND P2, PT, R8, 0x28, !P3 ;  /* 0x000000280800780c */ /* 0x000fe40005f44270 */
[----:B0-----:R-:W-:Y:S02]  /*b360*/  FMNMX.FTZ R29, R20, R9, !PT ;  /* 0x00000009141d7209 */ /* 0x001fe40007810000 */
[----:B------:R-:W-:Y:S02]  /*b370*/  ISETP.LT.OR P2, PT, R3, 0x29, P2 ;  /* 0x000000290300780c */ /* 0x000fe40001741670 */
[----:B------:R-:W-:Y:S01]  /*b380*/  ISETP.NE.AND P3, PT, R60, RZ, PT ;  /* 0x000000ff3c00720c */ /* 0x000fe20003f65270 */
[----:B------:R-:W0:Y:S01]  /*b390*/  SHFL.BFLY PT, R40, R29, 0x1, 0x1f ;  /* 0x0c201f001d287f89 */ /* 0x000e2200000e0000 */
[----:B------:R-:W-:Y:S02]  /*b3a0*/  FSEL R46, R46, -INF , !P2 ;  /* 0xff8000002e2e7808 */ /* 0x000fe40005000000 */
[----:B------:R-:W-:-:S02]  /*b3b0*/  ISETP.GT.AND P2, PT, R8, RZ, !P6 ;  /* 0x000000ff0800720c */ /* 0x000fc40007744270 */
[----:B------:R-:W-:Y:S02]  /*b3c0*/  ISETP.GT.AND P3, PT, R8, 0x30, !P3 ;  /* 0x000000300800780c */ /* 0x000fe40005f64270 */
[C---:B------:R-:W-:Y:S02]  /*b3d0*/  ISETP.LT.OR P2, PT, R3.reuse, 0x1, P2 ;  /* 0x000000010300780c */ /* 0x040fe40001741670 */
[----:B------:R-:W-:Y:S02]  /*b3e0*/  ISETP.LT.OR P3, PT, R3, 0x31, P3 ;  /* 0x000000310300780c */ /* 0x000fe40001f61670 */
[----:B------:R-:W-:Y:S02]  /*b3f0*/  FSEL R26, R26, -INF , !P2 ;  /* 0xff8000001a1a7808 */ /* 0x000fe40005000000 */
[----:B------:R-:W-:Y:S02]  /*b400*/  ISETP.NE.AND P2, PT, R44, RZ, PT ;  /* 0x000000ff2c00720c */ /* 0x000fe40003f45270 */
[----:B------:R-:W-:-:S02]  /*b410*/  FMNMX.FTZ R9, R26, R27, !PT ;  /* 0x0000001b1a097209 */ /* 0x000fc40007810000 */
[----:B------:R-:W-:Y:S02]  /*b420*/  ISETP.GT.AND P2, PT, R8, 0x29, !P2 ;  /* 0x000000290800780c */ /* 0x000fe40005744270 */
[----:B------:R-:W-:Y:S02]  /*b430*/  FMNMX.FTZ R9, R30, R9, !PT ;  /* 0x000000091e097209 */ /* 0x000fe40007810000 */
[----:B------:R-:W-:Y:S02]  /*b440*/  ISETP.LT.OR P2, PT, R3, 0x2a, P2 ;  /* 0x0000002a0300780c */ /* 0x000fe40001741670 */
[----:B------:R-:W-:Y:S02]  /*b450*/  FMNMX.FTZ R9, R24, R9, !PT ;  /* 0x0000000918097209 */ /* 0x000fe40007810000 */
[----:B------:R-:W-:Y:S02]  /*b460*/  ISETP.NE.AND P6, PT, R48, RZ, PT ;  /* 0x000000ff3000720c */ /* 0x000fe40003fc5270 */
[----:B------:R-:W-:-:S02]  /*b470*/  FMNMX.FTZ R15, R34, R9, !PT ;  /* 0x00000009220f7209 */ /* 0x000fc40007810000 */
[----:B0-----:R-:W-:Y:S02]  /*b480*/  FMNMX.FTZ R9, R29, R40, !PT ;  /* 0x000000281d097209 */ /* 0x001fe40007810000 */
[----:B------:R-:W-:Y:S01]  /*b490*/  FMNMX.FTZ R25, R28, R15, !PT ;  /* 0x0000000f1c197209 */ /* 0x000fe20007810000 */
[----:B------:R-:W-:Y:S01]  /*b4a0*/  IMAD.U32 R15, RZ, RZ, UR4 ;  /* 0x00000004ff0f7e24 */ /* 0x000fe2000f8e00ff */
[----:B------:R-:W-:Y:S02]  /*b4b0*/  FSEL R40, R47, -INF , !P2 ;  /* 0xff8000002f287808 */ /* 0x000fe40005000000 */
[----:B------:R-:W-:Y:S01]  /*b4c0*/  FMNMX.FTZ R25, R38, R25, !PT ;  /* 0x0000001926197209 */ /* 0x000fe20007810000 */
[C---:B------:R-:W-:Y:S01]  /*b4d0*/  FMUL.FTZ R20, R9.reuse, R15 ;  /* 0x0000000f09147220 */ /* 0x040fe20000410000 */
[----:B------:R-:W-:Y:S02]  /*b4e0*/  FSETP.NEU.FTZ.AND P2, PT, R9, -INF , PT ;  /* 0xff8000000900780b */ /* 0x000fe40003f5d000 */
[----:B------:R-:W-:-:S02]  /*b4f0*/  FMNMX.FTZ R25, R32, R25, !PT ;  /* 0x0000001920197209 */ /* 0x000fc40007810000 */
[----:B------:R-:W-:Y:S02]  /*b500*/  FSEL R50, R50, -INF , !P3 ;  /* 0xff80000032327808 */ /* 0x000fe40005800000 */
[----:B------:R-:W-:Y:S02]  /*b510*/  FMNMX.FTZ R25, R42, R25, !PT ;  /* 0x000000192a197209 */ /* 0x000fe40007810000 */
        /* <DEDUP_REMOVED lines=17> */
[----:B------:R-:W1:Y:S01]  /*b630*/  MUFU.EX2 R29, R29 ;  /* 0x0000001d001d7308 */ /* 0x000e620000000800 */
[----:B------:R-:W-:Y:S01]  /*b640*/  FMNMX.FTZ R25, R8, R25, !PT ;  /* 0x0000001908197209 */ /* 0x000fe20007810000 */
[-CC-:B------:R-:W-:Y:S01]  /*b650*/  FFMA.FTZ R45, R49, R15.reuse, -R48.reuse ;  /* 0x0000000f312d7223 */ /* 0x180fe20000010830 */
[----:B------:R-:W-:Y:S01]  /*b660*/  FSEL R44, R55, -INF , !P2 ;  /* 0xff800000372c7808 */ /* 0x000fe20005000000 */
[--C-:B------:R-:W-:Y:S01]  /*b670*/  FFMA.FTZ R35, R71, R15, -R48.reuse ;  /* 0x0000000f47237223 */ /* 0x100fe20000010830 */
[----:B------:R-:W-:Y:S01]  /*b680*/  FMNMX.FTZ R25, R54, R25, !PT ;  /* 0x0000001936197209 */ /* 0x000fe20007810000 */
[-CC-:B------:R-:W-:Y:S01]  /*b690*/  FFMA.FTZ R37, R73, R15.reuse, -R48.reuse ;  /* 0x0000000f49257223 */ /* 0x180fe20000010830 */
[--C-:B------:R-:W-:Y:S01]  /*b6a0*/  FFMA.FTZ R39, R75, R15, -R48.reuse ;  /* 0x0000000f4b277223 */ /* 0x100fe20000010830 */
[----:B------:R-:W-:Y:S01]  /*b6b0*/  MUFU.EX2 R166, R3 ;  /* 0x0000000300a67308 */ /* 0x000fe20000000800 */
[----:B------:R-:W-:Y:S01]  /*b6c0*/  FMNMX.FTZ R25, R44, R25, !PT ;  /* 0x000000192c197209 */ /* 0x000fe20007810000 */
[----:B------:R-:W-:-:S04]  /*b6d0*/  FFMA.FTZ R41, R77, R15, -R48 ;  /* 0x0000000f4d297223 */ /* 0x000fc80000010830 */
[----:B0-----:R-:W0:Y:S02]  /*b6e0*/  SHFL.BFLY PT, R20, R25, 0x2, 0x1f ;  /* 0x0c401f0019147f89 */ /* 0x001e2400000e0000 */
[----:B------:R-:W-:Y:S08]  /*b6f0*/  MUFU.EX2 R31, R31 ;  /* 0x0000001f001f7308 */ /* 0x000ff00000000800 */
[----:B------:R1:W-:Y:S08]  /*b700*/  MUFU.EX2 R56, R45 ;  /* 0x0000002d00387308 */ /* 0x0003f00000000800 */
[----:B------:R-:W-:Y:S01]  /*b710*/  MUFU.EX2 R33, R33 ;  /* 0x0000002100217308 */ /* 0x000fe20000000800 */
[----:B-1----:R-:W-:Y:S01]  /*b720*/  FADD.FTZ R45, R164, R29 ;  /* 0x0000001da42d7221 */ /* 0x002fe20000010000 */
[----:B------:R-:W-:-:S02]  /*b730*/  F2FP.BF16.F32.PACK_AB R164, R29, R164 ;  /* 0x000000a41da4723e */ /* 0x000fc400000010ff */
[----:B0-----:R-:W-:Y:S01]  /*b740*/  FMNMX.FTZ R3, R25, R20, !PT ;  /* 0x0000001419037209 */ /* 0x001fe20007810000 */
[----:B------:R-:W-:-:S03]  /*b750*/  FFMA.FTZ R25, R79, R15, -R48 ;  /* 0x0000000f4f197223 */ /* 0x000fc60000010830 */
[----:B------:R0:W-:Y:S01]  /*b760*/  MUFU.EX2 R160, R35 ;  /* 0x0000002300a07308 */ /* 0x0001e20000000800 */
[----:B------:R-:W1:Y:S07]  /*b770*/  SHFL.BFLY PT, R20, R3, 0x1, 0x1f ;  /* 0x0c201f0003147f89 */ /* 0x000e6e00000e0000 */
[----:B------:R4:W-:Y:S01]  /*b780*/  MUFU.EX2 R156, R25 ;  /* 0x00000019009c7308 */ /* 0x0009e20000000800 */
[----:B0-----:R-:W-:-:S07]  /*b790*/  FFMA.FTZ R35, R81, R15, -R48 ;  /* 0x0000000f51237223 */ /* 0x001fce0000010830 */
[----:B------:R-:W-:Y:S08]  /*b7a0*/  MUFU.EX2 R37, R37 ;  /* 0x0000002500257308 */ /* 0x000ff00000000800 */
[----:B------:R0:W-:Y:S01]  /*b7b0*/  MUFU.EX2 R162, R39 ;  /* 0x0000002700a27308 */ /* 0x0001e20000000800 */
[----:B-1----:R-:W-:Y:S01]  /*b7c0*/  FMNMX.FTZ R20, R3, R20, !PT ;  /* 0x0000001403147209 */ /* 0x002fe20007810000 */
[----:B------:R-:W-:-:S03]  /*b7d0*/  FFMA.FTZ R3, R85, R15, -R48 ;  /* 0x0000000f55037223 */ /* 0x000fc60000010830 */
[C---:B------:R-:W-:Y:S01]  /*b7e0*/  FSETP.NEU.FTZ.AND P2, PT, R20.reuse, -INF , PT ;  /* 0xff8000001400780b */ /* 0x040fe20003f5d000 */
[-C--:B----4-:R-:W-:Y:S02]  /*b7f0*/  FMUL.FTZ R25, R20, R15.reuse ;  /* 0x0000000f14197220 */ /* 0x090fe40000410000 */
[----:B------:R-:W-:Y:S01]  /*b800*/  MUFU.EX2 R41, R41 ;  /* 0x0000002900297308 */ /* 0x000fe20000000800 */
[-CC-:B0-----:R-:W-:Y:S01]  /*b810*/  FFMA.FTZ R39, R83, R15.reuse, -R48.reuse ;  /* 0x0000000f53277223 */ /* 0x181fe20000010830 */
[----:B------:R-:W-:Y:S01]  /*b820*/  FFMA.FTZ R48, R53, R15, -R48 ;  /* 0x0000000f35307223 */ /* 0x000fe20000010830 */
[----:B------:R-:W-:-:S05]  /*b830*/  FSEL R25, R25, RZ, P2 ;  /* 0x000000ff19197208 */ /* 0x000fca0001000000 */
        /* <DEDUP_REMOVED lines=16> */
[----:B------:R-:W0:Y:S01]  /*b940*/  MUFU.EX2 R27, R27 ;  /* 0x0000001b001b7308 */ /* 0x000e220000000800 */
[-CC-:B------:R-:W-:Y:S01]  /*b950*/  FFMA.FTZ R54, R54, R15.reuse, -R25.reuse ;  /* 0x0000000f36367223 */ /* 0x180fe20000010819 */
[----:B------:R-:W-:-:S06]  /*b960*/  FFMA.FTZ R25, R44, R15, -R25 ;  /* 0x0000000f2c197223 */ /* 0x000fcc0000010819 */
[----:B------:R-:W1:Y:S08]  /*b970*/  MUFU.EX2 R30, R30 ;  /* 0x0000001e001e7308 */ /* 0x000e700000000800 */
[----:B------:R4:W5:Y:S01]  /*b980*/  MUFU.EX2 R167, R24 ;  /* 0x0000001800a77308 */ /* 0x0009620000000800 */
[----:B0-----:R-:W-:-:S07]  /*b990*/  F2FP.BF16.F32.PACK_AB R165, R27, R26 ;  /* 0x0000001a1ba5723e */ /* 0x001fce00000010ff */
[----:B------:R-:W0:Y:S01]  /*b9a0*/  MUFU.EX2 R34, R34 ;  /* 0x0000002200227308 */ /* 0x000e220000000800 */
[----:B----4-:R-:W-:Y:S01]  /*b9b0*/  FADD.FTZ R24, R166, R45 ;  /* 0x0000002da6187221 */ /* 0x010fe20000010000 */
[----:B------:R-:W-:Y:S01]  /*b9c0*/  FADD.FTZ R45, R26, R27 ;  /* 0x0000001b1a2d7221 */ /* 0x000fe20000010000 */
[----:B------:R-:W-:-:S05]  /*b9d0*/  F2FP.BF16.F32.PACK_AB R166, R31, R166 ;  /* 0x000000a61fa6723e */ /* 0x000fca00000010ff */
[----:B------:R4:W2:Y:S08]  /*b9e0*/  MUFU.EX2 R161, R28 ;  /* 0x0000001c00a17308 */ /* 0x0008b00000000800 */
[----:B------:R-:W3:Y:S01]  /*b9f0*/  MUFU.EX2 R38, R38 ;  /* 0x0000002600267308 */ /* 0x000ee20000000800 */
[----:B----4-:R-:W-:Y:S01]  /*ba00*/  FADD.FTZ R28, R31, R24 ;  /* 0x000000181f1c7221 */ /* 0x010fe20000010000 */
[----:B-1----:R-:W-:-:S03]  /*ba10*/  FADD.FTZ R24, R30, R45 ;  /* 0x0000002d1e187221 */ /* 0x002fc60000010000 */
[----:B------:R-:W-:Y:S01]  /*ba20*/  FADD.FTZ R49, R33, R28 ;  /* 0x0000001c21317221 */ /* 0x000fe20000010000 */
[C---:B-----5:R-:W-:Y:S01]  /*ba30*/  FADD.FTZ R47, R167.reuse, R24 ;  /* 0x00000018a72f7221 */ /* 0x060fe20000010000 */
[----:B------:R-:W-:Y:S01]  /*ba40*/  F2FP.BF16.F32.PACK_AB R167, R167, R30 ;  /* 0x0000001ea7a7723e */ /* 0x000fe200000010ff */
[----:B------:R-:W1:Y:S01]  /*ba50*/  MUFU.EX2 R163, R32 ;  /* 0x0000002000a37308 */ /* 0x000e620000000800 */
[----:B------:R-:W-:Y:S01]  /*ba60*/  FADD.FTZ R28, R160, R49 ;  /* 0x00000031a01c7221 */ /* 0x000fe20000010000 */
[----:B0-----:R-:W-:Y:S01]  /*ba70*/  FADD.FTZ R24, R34, R47 ;  /* 0x0000002f22187221 */ /* 0x001fe20000010000 */
[----:B------:R-:W-:Y:S01]  /*ba80*/  F2FP.BF16.F32.PACK_AB R160, R160, R33 ;  /* 0x00000021a0a0723e */ /* 0x000fe200000010ff */
[----:B------:R0:W-:Y:S01]  /*ba90*/  STSM.16.M88.4 [R195+0x26800], R164 ;  /* 0x026800a4c3007844 */ /* 0x0001e20000000200 */
[----:B------:R-:W-:Y:S01]  /*baa0*/  FADD.FTZ R47, R37, R28 ;  /* 0x0000001c252f7221 */ /* 0x000fe20000010000 */
[C---:B--2---:R-:W-:Y:S01]  /*bab0*/  FADD.FTZ R29, R161.reuse, R24 ;  /* 0x00000018a11d7221 */ /* 0x044fe20000010000 */
[----:B------:R-:W-:Y:S01]  /*bac0*/  F2FP.BF16.F32.PACK_AB R161, R161, R34 ;  /* 0x00000022a1a1723e */ /* 0x000fe200000010ff */
[----:B------:R-:W2:Y:S01]  /*bad0*/  MUFU.EX2 R42, R42 ;  /* 0x0000002a002a7308 */ /* 0x000ea20000000800 */
[C---:B------:R-:W-:Y:S01]  /*bae0*/  FADD.FTZ R24, R162.reuse, R47 ;  /* 0x0000002fa2187221 */ /* 0x040fe20000010000 */
[----:B------:R-:W-:-:S03]  /*baf0*/  F2FP.BF16.F32.PACK_AB R162, R162, R37 ;  /* 0x00000025a2a2723e */ /* 0x000fc600000010ff */
[----:B------:R-:W-:-:S03]  /*bb00*/  FADD.FTZ R31, R41, R24 ;  /* 0x00000018291f7221 */ /* 0x000fc60000010000 */
[----:B------:R-:W4:Y:S01]  /*bb10*/  MUFU.EX2 R157, R36 ;  /* 0x00000024009d7308 */ /* 0x000f220000000800 */
[C---:B------:R-:W-:Y:S01]  /*bb20*/  FADD.FTZ R24, R156.reuse, R31 ;  /* 0x0000001f9c187221 */ /* 0x040fe20000010000 */
[----:B------:R-:W-:-:S06]  /*bb30*/  F2FP.BF16.F32.PACK_AB R156, R156, R41 ;  /* 0x000000299c9c723e */ /* 0x000fcc00000010ff */
[----:B------:R-:W5:Y:S08]  /*bb40*/  MUFU.EX2 R46, R46 ;  /* 0x0000002e002e7308 */ /* 0x000f700000000800 */
[----:B------:R3:W-:Y:S08]  /*bb50*/  MUFU.EX2 R45, R8 ;  /* 0x00000008002d7308 */ /* 0x0007f00000000800 */
[----:B------:R-:W0:Y:S01]  /*bb60*/  MUFU.EX2 R52, R43 ;  /* 0x0000002b00347308 */ /* 0x000e220000000800 */
[----:B---3--:R-:W-:-:S04]  /*bb70*/  FADD.FTZ R8, R38, R29 ;  /* 0x0000001d26087221 */ /* 0x008fc80000010000 */
[C---:B-1----:R-:W-:Y:S01]  /*bb80*/  FADD.FTZ R29, R163.reuse, R8 ;  /* 0x00000008a31d7221 */ /* 0x042fe20000010000 */
[----:B------:R-:W-:Y:S02]  /*bb90*/  F2FP.BF16.F32.PACK_AB R163, R163, R38 ;  /* 0x00000026a3a3723e */ /* 0x000fe400000010ff */
[----:B------:R-:W1:Y:S01]  /*bba0*/  MUFU.EX2 R43, R40 ;  /* 0x00000028002b7308 */ /* 0x000e620000000800 */
[----:B--2---:R-:W-:Y:S01]  /*bbb0*/  FADD.FTZ R8, R42, R29 ;  /* 0x0000001d2a087221 */ /* 0x004fe20000010000 */
[----:B------:R-:W-:Y:S01]  /*bbc0*/  FADD.FTZ R29, R35, R24 ;  /* 0x00000018231d7221 */ /* 0x000fe20000010000 */
[----:B------:R2:W-:Y:S02]  /*bbd0*/  STSM.16.M88.4 [R198], R160 ;  /* 0x000000a0c6007844 */ /* 0x0005e40000000200 */
[C---:B----4-:R-:W-:Y:S01]  /*bbe0*/  FADD.FTZ R27, R157.reuse, R8 ;  /* 0x000000089d1b7221 */ /* 0x050fe20000010000 */
[----:B------:R-:W-:Y:S02]  /*bbf0*/  F2FP.BF16.F32.PACK_AB R157, R157, R42 ;  /* 0x0000002a9d9d723e */ /* 0x000fe400000010ff */
[----:B------:R-:W3:Y:S01]  /*bc00*/  MUFU.EX2 R39, R39 ;  /* 0x0000002700277308 */ /* 0x000ee20000000800 */
[----:B-----5:R-:W-:Y:S01]  /*bc10*/  FADD.FTZ R8, R46, R27 ;  /* 0x0000001b2e087221 */ /* 0x020fe20000010000 */
[C---:B0-----:R-:W-:Y:S01]  /*bc20*/  F2FP.BF16.F32.PACK_AB R158, R52.reuse, R35 ;  /* 0x00000023349e723e */ /* 0x041fe200000010ff */
[----:B------:R-:W-:-:S05]  /*bc30*/  FADD.FTZ R52, R52, R29 ;  /* 0x0000001d34347221 */ /* 0x000fca0000010000 */
[----:B------:R-:W0:Y:S01]  /*bc40*/  MUFU.EX2 R50, R50 ;  /* 0x0000003200327308 */ /* 0x000e220000000800 */
[C---:B-1----:R-:W-:Y:S01]  /*bc50*/  F2FP.BF16.F32.PACK_AB R159, R43.reuse, R46 ;  /* 0x0000002e2b9f723e */ /* 0x042fe200000010ff */
[----:B------:R-:W-:-:S04]  /*bc60*/  FADD.FTZ R43, R43, R8 ;  /* 0x000000082b2b7221 */ /* 0x000fc80000010000 */
[----:B------:R2:W-:Y:S02]  /*bc70*/  STSM.16.M88.4 [R196], R156 ;  /* 0x0000009cc4007844 */ /* 0x0005e40000000200 */
[----:B------:R-:W-:Y:S01]  /*bc80*/  MUFU.EX2 R3, R3 ;  /* 0x0000000300037308 */ /* 0x000fe20000000800 */
[----:B---3--:R-:W-:Y:S01]  /*bc90*/  F2FP.BF16.F32.PACK_AB R152, R56, R39 ;  /* 0x000000273898723e */ /* 0x008fe200000010ff */
[----:B------:R-:W-:-:S04]  /*bca0*/  FADD.FTZ R39, R39, R52 ;  /* 0x0000003427277221 */ /* 0x000fc80000010000 */
[----:B------:R-:W-:Y:S02]  /*bcb0*/  FADD.FTZ R56, R56, R39 ;  /* 0x0000002738387221 */ /* 0x000fe40000010000 */
[----:B------:R-:W1:Y:S01]  /*bcc0*/  MUFU.EX2 R48, R48 ;  /* 0x0000003000307308 */ /* 0x000e620000000800 */
[----:B0-----:R-:W-:Y:S01]  /*bcd0*/  F2FP.BF16.F32.PACK_AB R153, R45, R50 ;  /* 0x000000322d99723e */ /* 0x001fe200000010ff */
[----:B------:R-:W-:-:S04]  /*bce0*/  FADD.FTZ R50, R50, R43 ;  /* 0x0000002b32327221 */ /* 0x000fc80000010000 */
[----:B------:R-:W-:Y:S02]  /*bcf0*/  FADD.FTZ R45, R45, R50 ;  /* 0x000000322d2d7221 */ /* 0x000fe40000010000 */
[----:B------:R-:W0:Y:S08]  /*bd00*/  MUFU.EX2 R54, R54 ;  /* 0x0000003600367308 */ /* 0x000e300000000800 */
[----:B------:R-:W3:Y:S01]  /*bd10*/  MUFU.EX2 R25, R25 ;  /* 0x0000001900197308 */ /* 0x000ee20000000800 */
[----:B-1----:R-:W-:Y:S01]  /*bd20*/  F2FP.BF16.F32.PACK_AB R154, R48, R3 ;  /* 0x00000003309a723e */ /* 0x002fe200000010ff */
[----:B------:R-:W-:-:S04]  /*bd30*/  FADD.FTZ R3, R3, R56 ;  /* 0x0000003803037221 */ /* 0x000fc80000010000 */
[----:B------:R-:W-:Y:S01]  /*bd40*/  FADD.FTZ R3, R48, R3 ;  /* 0x0000000330037221 */ /* 0x000fe20000010000 */
[----:B0-----:R-:W-:Y:S01]  /*bd50*/  FADD.FTZ R8, R54, R45 ;  /* 0x0000002d36087221 */ /* 0x001fe20000010000 */
[----:B---3--:R-:W-:-:S03]  /*bd60*/  F2FP.BF16.F32.PACK_AB R155, R25, R54 ;  /* 0x00000036199b723e */ /* 0x008fc600000010ff */
[----:B------:R-:W-:Y:S02]  /*bd70*/  FADD.FTZ R8, R25, R8 ;  /* 0x0000000819087221 */ /* 0x000fe40000010000 */
[----:B------:R2:W-:Y:S01]  /*bd80*/  STSM.16.M88.4 [R197], R152 ;  /* 0x00000098c5007844 */ /* 0x0005e20000000200 */
[----:B------:R-:W-:Y:S05]  /*bd90*/  @!P0 BRA `(.L_x_4746) ;  /* 0x0000000000048947 */ /* 0x000fea0003800000 */
[----:B------:R-:W-:Y:S01]  /*bda0*/  BPT.TRAP 0x1 ;  /* 0x000000040000795c */ /* 0x000fe20000300000 */
.L_x_4746:
[----:B------:R0:W1:Y:S01]  /*bdb0*/  SYNCS.PHASECHK.TRANS64.TRYWAIT P2, [R14+URZ+0x28c50], R57 ;  /* 0x028c50390e0075a7 */ /* 0x000062000804017f */
[----:B------:R-:W-:Y:S05]  /*bdc0*/  @!P0 BRA `(.L_x_4747) ;  /* 0x0000000000048947 */ /* 0x000fea0003800000 */
[----:B------:R-:W-:Y:S01]  /*bdd0*/  BPT.TRAP 0x1 ;  /* 0x000000040000795c */ /* 0x000fe20000300000 */
.L_x_4747:
[----:B------:R-:W-:Y:S01]  /*bde0*/  ULDC UR44, c[0x0][0x9e4] ;  /* 0x00027900002c7ab9 */ /* 0x000fe20000000800 */
[----:B------:R-:W-:Y:S01]  /*bdf0*/  ULDC UR45, c[0x0][0x9dc] ;  /* 0x00027700002d7ab9 */ /* 0x000fe20000000800 */
[----:B------:R-:W-:Y:S01]  /*be00*/  ULDC UR39, c[0x0][0x988] ;  /* 0x0002620000277ab9 */ /* 0x000fe20000000800 */
[----:B------:R-:W-:Y:S01]  /*be10*/  ULDC UR46, c[0x0][0x9e0] ;  /* 0x00027800002e7ab9 */ /* 0x000fe20000000800 */
[----:B------:R-:W-:Y:S01]  /*be20*/  BSSY B0, `(.L_x_4748) ;  /* 0x0000006000007945 */ /* 0x000fe20003800000 */
[----:B------:R-:W-:Y:S02]  /*be30*/  IMAD R170, R18, 0x1000, R190 ;  /* 0x0000100012aa7824 */ /* 0x000fe400078e02be */
[----:B------:R-:W-:Y:S01]  /*be40*/  IMAD.MOV.U32 R171, RZ, RZ, 0x40000040 ;  /* 0x40000040ffab7424 */ /* 0x000fe200078e00ff */
[----:B-1----:R-:W-:Y:S06]  /*be50*/  @P2 BRA `(.L_x_4749) ;  /* 0x0000000000082947 */ /* 0x002fec0003800000 */
[----:B------:R-:W1:Y:S02]  /*be60*/  SYNCS.PHASECHK.TRANS64.TRYWAIT P2, [R14+URZ+0x28c50], R57 ;  /* 0x028c50390e0075a7 */ /* 0x000e64000804017f */
[----:B-1----:R-:W-:Y:S05]  /*be70*/  @!P2 BRA `(.L_x_4750) ;  /* 0x000001100074a947 */ /* 0x002fea0003800000 */
.L_x_4749:
[----:B------:R-:W-:Y:S05]  /*be80*/  BSYNC B0 ;  /* 0x0000000000007941 */ /* 0x000fea0003800000 */
.L_x_4748:
[----:B------:R-:W-:Y:S01]  /*be90*/  R2UR UR6, R170 ;  /* 0x00000000aa0672ca */ /* 0x000fe200000e0000 */
[----:B01----:R-:W-:Y:S01]  /*bea0*/  WARPGROUP.ARRIVE ;  /* 0x00000000000079c5 */ /* 0x003fe20000000000 */
[----:B------:R-:W-:Y:S01]  /*beb0*/  R2UR UR7, R171 ;  /* 0x00000000ab0772ca */ /* 0x000fe200000e0000 */
[----:B------:R-:W-:Y:S01]  /*bec0*/  IMAD.MOV.U32 R171, RZ, RZ, 0x40000040 ;  /* 0x40000040ffab7424 */ /* 0x000fe200078e00ff */
[----:B------:R-:W-:Y:S01]  /*bed0*/  UISETP.NE.AND UP0, UPT, UR47, URZ, UPT ;  /* 0x0000003f2f00728c */ /* 0x000fe2000bf05270 */
[----:B------:R-:W-:Y:S02]  /*bee0*/  @!P1 VIADD R14, R14, 0x28c60 ;  /* 0x00028c600e0e9836 */ /* 0x000fe40000000000 */
[----:B------:R-:W-:-:S03]  /*bef0*/  IMAD.IADD R201, R184, 0x1, -R186 ;  /* 0x00000001b8c97824 */ /* 0x000fc600078e0aba */
[----:B------:R-:W-:Y:S02]  /*bf00*/  PLOP3.LUT P2, PT, PT, PT, UP0, 0x40, 0x0 ;  /* 0x000000000000781c */ /* 0x000fe40003f4e808 */
[----:B------:R-:W-:-:S03]  /*bf10*/  @!P1 PRMT R14, RZ, 0x654, R14 ;  /* 0x00000654ff0e9816 */ /* 0x000fc6000000000e */
[----:B------:R-:W-:Y:S03]  /*bf20*/  HGMMA.64x256x16.F32.BF16 R24, R164, gdesc[UR4].tnspB, RZ, !UPT, gsb0 ;  /* 0x43e00004a4187df0 */ /* 0x000fe6000c0018ff */
[----:B------:R-:W-:Y:S02]  /*bf30*/  WARPGROUP.DEPBAR.LE gsb0, 0x0 ;  /* 0x00008000000079c5 */ /* 0x000fe40000010000 */
[----:B------:R-:W-:Y:S01]  /*bf40*/  VIADD R164, R170, 0x80 ;  /* 0x00000080aaa47836 */ /* 0x000fe20000000000 */
[----:B------:R-:W-:Y:S01]  /*bf50*/  WARPGROUP.ARRIVE ;  /* 0x00000000000079c5 */ /* 0x000fe20000000000 */
[----:B------:R-:W-:-:S03]  /*bf60*/  IMAD.MOV.U32 R165, RZ, RZ, 0x40000040 ;  /* 0x40000040ffa57424 */ /* 0x000fc600078e00ff */
[----:B------:R-:W-:Y:S02]  /*bf70*/  R2UR UR6, R164 ;  /* 0x00000000a40672ca */ /* 0x000fe400000e0000 */
[----:B------:R-:W-:-:S15]  /*bf80*/  R2UR UR7, R165 ;  /* 0x00000000a50772ca */ /* 0x000fde00000e0000 */
[----:B------:R-:W-:-:S01]  /*bf90*/  NOP ;  /* 0x0000000000007918 */ /* 0x000fc20000000000 */
[----:B------:R-:W-:Y:S03]  /*bfa0*/  HGMMA.64x256x16.F32.BF16 R24, R160, gdesc[UR4].tnspB, R24, gsb0 ;  /* 0x43e00004a0187df0 */ /* 0x000fe60008001818 */
[----:B------:R-:W-:Y:S02]  /*bfb0*/  WARPGROUP.DEPBAR.LE gsb0, 0x0 ;  /* 0x00008000000079c5 */ /* 0x000fe40000010000 */
[C---:B--2---:R-:W-:Y:S01]  /*bfc0*/  VIADD R160, R170.reuse, 0x100 ;  /* 0x00000100aaa07836 */ /* 0x044fe20000000000 */
[----:B------:R-:W-:Y:S01]  /*bfd0*/  MOV R161, 0x40000040 ;  /* 0x4000004000a17802 */ /* 0x000fe20000000f00 */
[----:B------:R-:W-:Y:S01]  /*bfe0*/  WARPGROUP.ARRIVE ;  /* 0x00000000000079c5 */ /* 0x000fe20000000000 */
[----:B------:R-:W-:Y:S02]  /*bff0*/  VIADD R170, R170, 0x180 ;  /* 0x00000180aaaa7836 */ /* 0x000fe40000000000 */
[----:B------:R-:W-:-:S02]  /*c000*/  R2UR UR6, R160 ;  /* 0x00000000a00672ca */ /* 0x000fc400000e0000 */
[----:B------:R-:W-:-:S15]  /*c010*/  R2UR UR7, R161 ;  /* 0x00000000a10772ca */ /* 0x000fde00000e0000 */
[----:B------:R-:W-:-:S01]  /*c020*/  NOP ;  /* 0x0000000000007918 */ /* 0x000fc20000000000 */
        /* <DEDUP_REMOVED lines=13> */
[----:B0-----:R-:W0:Y:S01]  /*c100*/  FENCE.VIEW.ASYNC.S ;  /* 0x00000000000073c6 */ /* 0x001e220000000000 */
[----:B------:R-:W-:-:S04]  /*c110*/  IMAD R154, R189, 0x40, R201 ;  /* 0x00000040bd9a7824 */ /* 0x000fc800078e02c9 */
[----:B------:R-:W-:Y:S01]  /*c120*/  VIADD R152, R154, UR40 ;  /* 0x000000289a987c36 */ /* 0x000fe20008000000 */
[----:B0-----:R-:W-:Y:S01]  /*c130*/  NOP ;  /* 0x0000000000007918 */ /* 0x001fe20000000000 */
[----:B------:R-:W-:Y:S06]  /*c140*/  BAR.ARV 0xe, 0x100 ;  /* 0x0384000000007b1d */ /* 0x000fec0000002000 */
[----:B------:R0:W-:Y:S02]  /*c150*/  @!P1 SYNCS.ARRIVE.TRANS64.RED.A1T0 RZ, [R14+URZ], RZ ;  /* 0x000000ff0eff99a7 */ /* 0x0001e4000810043f */
[----:B0-----:R-:W-:Y:S01]  /*c160*/  VIADD R14, R168, 0xfffffffe ;  /* 0xfffffffea80e7836 */ /* 0x001fe20000000000 */
[----:B------:R-:W-:Y:S06]  /*c170*/  @P2 BRA `(.L_x_4751) ;  /* 0x0000000000542947 */ /* 0x000fec0003800000 */
[C---:B------:R-:W-:Y:S01]  /*c180*/  ISETP.GT.AND P2, PT, R154.reuse, RZ, PT ;  /* 0x000000ff9a00720c */ /* 0x040fe20003f44270 */
[----:B------:R-:W-:Y:S01]  /*c190*/  BSSY B0, `(.L_x_4752) ;  /* 0x0000010000007945 */ /* 0x000fe20003800000 */
[----:B------:R-:W-:-:S11]  /*c1a0*/  VIADD R153, R154, 0xffffffff ;  /* 0xffffffff9a997836 */ /* 0x000fd60000000000 */
[----:B------:R-:W-:Y:S05]  /*c1b0*/  @P2 BRA `(.L_x_4753) ;  /* 0x0000000000202947 */ /* 0x000fea0003800000 */
[----:B------:R-:W-:Y:S01]  /*c1c0*/  UISETP.NE.AND UP0, UPT, UR41, 0x1, UPT ;  /* 0x000000012900788c */ /* 0x000fe2000bf05270 */
[----:B------:R-:W-:-:S05]  /*c1d0*/  IMAD.MOV R153, RZ, RZ, -R154 ;  /* 0x000000ffff997224 */ /* 0x000fca00078e0a9a */
[----:B------:R-:W-:-:S05]  /*c1e0*/  PLOP3.LUT P2, PT, PT, PT, UP0, 0x80, 0x0 ;  /* 0x000000000000781c */ /* 0x000fca0003f4f008 */
[----:B------:R-:W-:-:S08]  /*c1f0*/  @UP0 ULDC.64 UR4, c[0x0][0x9e8] ;  /* 0x00027a0000040ab9 */ /* 0x000fd00000000a00 */
[----:B------:R-:W-:-:S05]  /*c200*/  @P2 IMAD.HI.U32 R154, R153, UR4, RZ ;  /* 0x00000004999a2c27 */ /* 0x000fca000f8e00ff */
[----:B------:R-:W-:-:S04]  /*c210*/  @P2 SHF.R.U32.HI R153, RZ, UR5, R154 ;  /* 0x00000005ff992c19 */ /* 0x000fc8000801169a */
[----:B------:R-:W-:Y:S01]  /*c220*/  LOP3.LUT R153, RZ, R153, RZ, 0x33, !PT ;  /* 0x00000099ff997212 */ /* 0x000fe200078e33ff */
[----:B------:R-:W-:Y:S06]  /*c230*/  BRA `(.L_x_4754) ;  /* 0x0000000000147947 */ /* 0x000fec0003800000 */
.L_x_4753:
[----:B------:R-:W-:-:S06]  /*c240*/  UISETP.NE.AND UP0, UPT, UR41, 0x1, UPT ;  /* 0x000000012900788c */ /* 0x000fcc000bf05270 */
[----:B------:R-:W-:-:S05]  /*c250*/  PLOP3.LUT P2, PT, PT, PT, UP0, 0x80, 0x0 ;  /* 0x000000000000781c */ /* 0x000fca0003f4f008 */
[----:B------:R-:W-:-:S08]  /*c260*/  @UP0 ULDC.64 UR4, c[0x0][0x9e8] ;  /* 0x00027a0000040ab9 */ /* 0x000fd00000000a00 */
[----:B------:R-:W-:-:S05]  /*c270*/  @P2 IMAD.HI.U32 R154, R153, UR4, RZ ;  /* 0x00000004999a2c27 */ /* 0x000fca000f8e00ff */
[----:B------:R-:W-:-:S07]  /*c280*/  @P2 SHF.R.U32.HI R153, RZ, UR5, R154 ;  /* 0x00000005ff992c19 */ /* 0x000fce000801169a */
.L_x_4754:
[----:B------:R-:W-:Y:S05]  /*c290*/  BSYNC B0 ;  /* 0x0000000000007941 */ /* 0x000fea0003800000 */
.L_x_4752:
[----:B------:R-:W-:-:S04]  /*c2a0*/  IMAD.U32 R154, RZ, RZ, UR41 ;  /* 0x00000029ff9a7e24 */ /* 0x000fc8000f8e00ff */
[----:B------:R-:W-:-:S05]  /*c2b0*/  IMAD R153, R153, R154, UR41 ;  /* 0x0000002999997e24 */ /* 0x000fca000f8e029a */
[----:B------:R-:W-:-:S07]  /*c2c0*/  VIMNMX R152, R152, R153, PT ;  /* 0x0000009998987248 */ /* 0x000fce0003fe0100 */
.L_x_4751:
[----:B------:R-:W-:Y:S01]  /*c2d0*/  SHF.R.S32.HI R153, RZ, 0x1f, R152 ;  /* 0x0000001fff997819 */ /* 0x000fe20000011498 */
[----:B------:R-:W-:Y:S03]  /*c2e0*/  BSSY B1, `(.L_x_4755) ;  /* 0x0000250000017945 */ /* 0x000fe60003800000 */
[----:B------:R-:W-:-:S04]  /*c2f0*/  LEA.HI R153, R153, R152, RZ, 0x6 ;  /* 0x0000009899997211 */ /* 0x000fc800078f30ff */
[----:B------:R-:W-:-:S04]  /*c300*/  SHF.R.S32.HI R204, RZ, 0x6, R153 ;  /* 0x00000006ffcc7819 */ /* 0x000fc80000011499 */
[----:B------:R-:W-:-:S04]  /*c310*/  VIMNMX R204, R191, R204, !PT ;  /* 0x000000ccbfcc7248 */ /* 0x000fc80007fe0100 */
[----:B------:R-:W-:-:S13]  /*c320*/  ISETP.GE.AND P2, PT, R14, R204, PT ;  /* 0x000000cc0e00720c */ /* 0x000fda0003f46270 */
[----:B------:R-:W-:Y:S05]  /*c330*/  @!P2 BRA `(.L_x_4756) ;  /* 0x000000240028a947 */ /* 0x000fea0003800000 */
[----:B------:R-:W-:Y:S01]  /*c340*/  IMAD.IADD R205, R0, 0x1, R201 ;  /* 0x0000000100cd7824 */ /* 0x000fe200078e02c9 */
[----:B------:R-:W-:Y:S03]  /*c350*/  BSSY B0, `(.L_x_4757) ;  /* 0x0000245000007945 */ /* 0x000fe60003800000 */
[----:B------:R-:W-:-:S07]  /*c360*/  VIADD R210, R205, 0x8 ;  /* 0x00000008cdd27836 */ /* 0x000fce0000000000 */
.L_x_4776:
[----:B------:R-:W-:-:S05]  /*c370*/  VIADD R211, R18, 0x1 ;  /* 0x0000000112d37836 */ /* 0x000fca0000000000 */
[----:B------:R-:W-:-:S04]  /*c380*/  ISETP.NE.AND P2, PT, R211, 0x2, PT ;  /* 0x00000002d300780c */ /* 0x000fc80003f45270 */
[----:B------:R-:W-:Y:S02]  /*c390*/  SEL R152, RZ, 0x1, P2 ;  /* 0x00000001ff987807 */ /* 0x000fe40001000000 */
[----:B------:R-:W-:Y:S02]  /*c3a0*/  SEL R211, R211, RZ, P2 ;  /* 0x000000ffd3d37207 */ /* 0x000fe40001000000 */
[----:B------:R-:W-:Y:S01]  /*c3b0*/  LOP3.LUT R19, R19, R152, RZ, 0x3c, !PT ;  /* 0x0000009813137212 */ /* 0x000fe200078e3cff */
[----:B0-----:R-:W-:Y:S06]  /*c3c0*/  @!P0 BRA `(.L_x_4758) ;  /* 0x0000000000048947 */ /* 0x001fec0003800000 */
[----:B------:R-:W-:Y:S01]  /*c3d0*/  BPT.TRAP 0x1 ;  /* 0x000000040000795c */ /* 0x000fe20000300000 */
.L_x_4758:
[----:B------:R-:W-:Y:S01]  /*c3e0*/  IMAD R212, R211, 0x8, R2 ;  /* 0x00000008d3d47824 */ /* 0x000fe200078e0202 */
[----:B------:R-:W-:-:S04]  /*c3f0*/  SHF.L.U32 R213, R19, 0x1f, RZ ;  /* 0x0000001f13d57819 */ /* 0x000fc800000006ff */
[----:B------:R0:W1:Y:S01]  /*c400*/  SYNCS.PHASECHK.TRANS64.TRYWAIT P2, [R212+URZ+0x28c30], R213 ;  /* 0x028c30d5d40075a7 */ /* 0x000062000804017f */
[----:B------:R-:W-:Y:S05]  /*c410*/  @!P0 BRA `(.L_x_4759) ;  /* 0x0000000000048947 */ /* 0x000fea0003800000 */
[----:B------:R-:W-:Y:S01]  /*c420*/  BPT.TRAP 0x1 ;  /* 0x000000040000795c */ /* 0x000fe20000300000 */
.L_x_4759:
[----:B------:R-:W-:Y:S01]  /*c430*/  BSSY B2, `(.L_x_4760) ;  /* 0x0000006000027945 */ /* 0x000fe20003800000 */
[----:B------:R-:W-:Y:S02]  /*c440*/  IMAD R206, R211, 0x200, R21 ;  /* 0x00000200d3ce7824 */ /* 0x000fe400078e0215 */
[----:B------:R-:W-:Y:S01]  /*c450*/  IMAD.MOV.U32 R207, RZ, RZ, 0x40000040 ;  /* 0x40000040ffcf7424 */ /* 0x000fe200078e00ff */
[----:B-1----:R-:W-:Y:S06]  /*c460*/  @P2 BRA `(.L_x_4761) ;  /* 0x0000000000082947 */ /* 0x002fec0003800000 */
[----:B------:R-:W1:Y:S02]  /*c470*/  SYNCS.PHASECHK.TRANS64.TRYWAIT P2, [R212+URZ+0x28c30], R213 ;  /* 0x028c30d5d40075a7 */ /* 0x000e64000804017f */
[----:B-1----:R-:W-:Y:S05]  /*c480*/  @!P2 BRA `(.L_x_4762) ;  /* 0x0000010c0004a947 */ /* 0x002fea0003800000 */
.L_x_4761:
[----:B------:R-:W-:Y:S05]  /*c490*/  BSYNC B2 ;  /* 0x0000000000027941 */ /* 0x000fea0003800000 */
.L_x_4760:
[C---:B------:R-:W-:Y:S01]  /*c4a0*/  R2UR UR6, R206.reuse ;  /* 0x00000000ce0672ca */ /* 0x040fe200000e0000 */
[----:B------:R-:W-:Y:S01]  /*c4b0*/  WARPGROUP.ARRIVE ;  /* 0x00000000000079c5 */ /* 0x000fe20000000000 */
[----:B------:R-:W-:Y:S01]  /*c4c0*/  R2UR UR7, R207 ;  /* 0x00000000cf0772ca */ /* 0x000fe200000e0000 */
[----:B------:R-:W-:Y:S01]  /*c4d0*/  VIADD R208, R206, 0x2 ;  /* 0x00000002ced07836 */ /* 0x000fe20000000000 */
[----:B------:R-:W-:Y:S01]  /*c4e0*/  R2UR UR4, R4 ;  /* 0x00000000040472ca */ /* 0x000fe200000e0000 */
[----:B------:R-:W-:Y:S01]  /*c4f0*/  IMAD.MOV.U32 R209, RZ, RZ, 0x40000040 ;  /* 0x40000040ffd17424 */ /* 0x000fe200078e00ff */
[----:B------:R-:W-:Y:S01]  /*c500*/  R2UR UR5, R5 ;  /* 0x00000000050572ca */ /* 0x000fe200000e0000 */
[----:B------:R-:W-:Y:S01]  /*c510*/  IMAD.MOV.U32 R207, RZ, RZ, 0x40000040 ;  /* 0x40000040ffcf7424 */ /* 0x000fe200078e00ff */
[----:B------:R-:W-:Y:S01]  /*c520*/  UISETP.NE.AND UP0, UPT, UR47, URZ, UPT ;  /* 0x0000003f2f00728c */ /* 0x000fe2000bf05270 */
[----:B------:R-:W-:Y:S01]  /*c530*/  @!P1 VIADD R15, R212, 0x28c40 ;  /* 0x00028c40d40f9836 */ /* 0x000fe20000000000 */
[----:B------:R-:W-:-:S04]  /*c540*/  MOV R188, UR45 ;  /* 0x0000002d00bc7c02 */ /* 0x000fc80008000f00 */
[----:B------:R-:W-:Y:S02]  /*c550*/  @!P1 PRMT R15, RZ, 0x654, R15 ;  /* 0x00000654ff0f9816 */ /* 0x000fe4000000000f */
[----:B------:R-:W-:-:S03]  /*c560*/  PLOP3.LUT P2, PT, PT, PT, UP0, 0x40, 0x0 ;  /* 0x000000000000781c */ /* 0x000fc60003f4e808 */
        /* <DEDUP_REMOVED lines=22> */
[----:B------:R-:W-:Y:S01]  /*c6d0*/  LOP3.LUT R206, RZ, R188, RZ, 0x33, !PT ;  /* 0x000000bcffce7212 */ /* 0x000fe200078e33ff */
[----:B------:R-:W-:-:S02]  /*c6e0*/  WARPGROUP.DEPBAR.LE gsb0, 0x0 ;  /* 0x00008000000079c5 */ /* 0x000fc40000010000 */
[----:B------:R-:W-:-:S08]  /*c6f0*/  WARPGROUP.ARRIVE ;  /* 0x00000000000079c5 */ /* 0x000fd00000000000 */
[----:B------:R-:W-:Y:S03]  /*c700*/  HGMMA.64x64x16.F32.BF16 R152, gdesc[UR4], R152, gsb0 ;  /* 0x00e00000049879f0 */ /* 0x000fe60008001898 */
[----:B------:R-:W-:Y:S02]  /*c710*/  WARPGROUP.DEPBAR.LE gsb0, 0x0 ;  /* 0x00008000000079c5 */ /* 0x000fe40000010000 */
[----:B------:R2:W-:Y:S02]  /*c720*/  @!P1 SYNCS.ARRIVE.TRANS64.RED.A1T0 RZ, [R15+URZ], RZ ;  /* 0x000000ff0fff99a7 */ /* 0x0005e4000810043f */
[----:B--2---:R-:W-:-:S05]  /*c730*/  IMAD.SHL.U32 R15, R14, 0x40, RZ ;  /* 0x000000400e0f7824 */ /* 0x004fca00078e00ff */
[----:B------:R-:W-:-:S04]  /*c740*/  IADD3 R207, R184, 0x1, -R15 ;  /* 0x00000001b8cf7810 */ /* 0x000fc80007ffe80f */
[----:B------:R-:W-:-:S05]  /*c750*/  IADD3 R207, -R22, R207, -R186 ;  /* 0x000000cf16cf7210 */ /* 0x000fca0007ffe9ba */
[----:B------:R-:W-:Y:S02]  /*c760*/  IMAD.IADD R231, R206, 0x1, R207 ;  /* 0x00000001cee77824 */ /* 0x000fe400078e02cf */
[----:B------:R-:W-:Y:S02]  /*c770*/  VIADD R229, R207, UR46 ;  /* 0x0000002ecfe57c36 */ /* 0x000fe40008000000 */
[C---:B------:R-:W-:Y:S02]  /*c780*/  IMAD.IADD R208, R0.reuse, 0x1, R231 ;  /* 0x0000000100d07824 */ /* 0x040fe400078e02e7 */
[----:B------:R-:W-:Y:S01]  /*c790*/  IMAD.IADD R209, R0, 0x1, R229 ;  /* 0x0000000100d17824 */ /* 0x000fe200078e02e5 */
[----:B------:R-:W-:Y:S06]  /*c7a0*/  @P2 BRA `(.L_x_4763) ;  /* 0x00000000005c2947 */ /* 0x000fec0003800000 */
[----:B------:R-:W-:Y:S01]  /*c7b0*/  IMAD.IADD R233, R0, 0x1, R201 ;  /* 0x0000000100e97824 */ /* 0x000fe200078e02c9 */
[----:B------:R-:W-:Y:S04]  /*c7c0*/  BSSY B2, `(.L_x_4764) ;  /* 0x0000011000027945 */ /* 0x000fe80003800000 */
[----:B------:R-:W-:-:S13]  /*c7d0*/  ISETP.GT.AND P2, PT, R233, -0x1, PT ;  /* 0xffffffffe900780c */ /* 0x000fda0003f44270 */
[----:B------:R-:W-:Y:S05]  /*c7e0*/  @P2 BRA `(.L_x_4765) ;  /* 0x0000000000202947 */ /* 0x000fea0003800000 */
[----:B------:R-:W-:Y:S01]  /*c7f0*/  IMAD.U32 R228, RZ, RZ, UR44 ;  /* 0x0000002cffe47e24 */ /* 0x000fe2000f8e00ff */
[----:B------:R-:W-:-:S04]  /*c800*/  LOP3.LUT R233, RZ, R233, RZ, 0x33, !PT ;  /* 0x000000e9ffe97212 */ /* 0x000fc800078e33ff */
[----:B------:R-:W-:-:S13]  /*c810*/  ISETP.NE.AND P2, PT, R228, 0x1, PT ;  /* 0x00000001e400780c */ /* 0x000fda0003f45270 */
[----:B------:R-:W2:Y:S02]  /*c820*/  @P2 LDC.64 R206, c[0x0][0x9e8] ;  /* 0x00027a00ffce2b82 */ /* 0x000ea40000000a00 */
[----:B--2---:R-:W-:-:S05]  /*c830*/  @P2 IMAD.HI.U32 R206, R233, R206, RZ ;  /* 0x000000cee9ce2227 */ /* 0x004fca00078e00ff */
[----:B------:R-:W-:-:S04]  /*c840*/  @P2 SHF.R.U32.HI R233, RZ, R207, R206 ;  /* 0x000000cfffe92219 */ /* 0x000fc800000116ce */
[----:B------:R-:W-:Y:S01]  /*c850*/  LOP3.LUT R206, RZ, R233, RZ, 0x33, !PT ;  /* 0x000000e9ffce7212 */ /* 0x000fe200078e33ff */
[----:B------:R-:W-:Y:S06]  /*c860*/  BRA `(.L_x_4766) ;  /* 0x0000000000187947 */ /* 0x000fec0003800000 */
.L_x_4765:
[----:B------:R-:W-:-:S05]  /*c870*/  IMAD.U32 R228, RZ, RZ, UR44 ;  /* 0x0000002cffe47e24 */ /* 0x000fca000f8e00ff */
[----:B------:R-:W-:-:S13]  /*c880*/  ISETP.NE.AND P2, PT, R228, 0x1, PT ;  /* 0x00000001e400780c */ /* 0x000fda0003f45270 */
[----:B------:R-:W2:Y:S02]  /*c890*/  @P2 LDC.64 R206, c[0x0][0x9e8] ;  /* 0x00027a00ffce2b82 */ /* 0x000ea40000000a00 */
[----:B--2---:R-:W-:-:S04]  /*c8a0*/  @P2 IMAD.HI.U32 R230, R233, R206, RZ ;  /* 0x000000cee9e62227 */ /* 0x004fc800078e00ff */
[----:B------:R-:W-:Y:S01]  /*c8b0*/  IMAD.MOV.U32 R206, RZ, RZ, R233 ;  /* 0x000000ffffce7224 */ /* 0x000fe200078e00e9 */
[----:B------:R-:W-:-:S07]  /*c8c0*/  @P2 SHF.R.U32.HI R206, RZ, R207, R230 ;  /* 0x000000cfffce2219 */ /* 0x000fce00000116e6 */
.L_x_4766:
[----:B------:R-:W-:Y:S05]  /*c8d0*/  BSYNC B2 ;  /* 0x0000000000027941 */ /* 0x000fea0003800000 */
.L_x_4764:
[----:B------:R-:W-:-:S04]  /*c8e0*/  IMAD R207, R206, R228, -R15 ;  /* 0x000000e4cecf7224 */ /* 0x000fc800078e0a0f */
[----:B------:R-:W-:-:S05]  /*c8f0*/  IMAD.IADD R207, R207, 0x1, -R22 ;  /* 0x00000001cfcf7824 */ /* 0x000fca00078e0a16 */
[----:B------:R-:W-:Y:S02]  /*c900*/  VIADDMNMX R209, R207, R228, R209, PT ;  /* 0x000000e4cfd17246 */ /* 0x000fe400038001d1 */
[----:B------:R-:W-:-:S07]  /*c910*/  VIMNMX R208, R208, R207, !PT ;  /* 0x000000cfd0d07248 */ /* 0x000fce0007fe0100 */
.L_x_4763:
[----:B------:R-:W-:Y:S01]  /*c920*/  ISETP.GT.AND P2, PT, R14, -0x1, PT ;  /* 0xffffffff0e00780c */ /* 0x000fe20003f44270 */
[----:B------:R-:W-:Y:S01]  /*c930*/  UISETP.NE.AND UP0, UPT, UR47, URZ, UPT ;  /* 0x0000003f2f00728c */ /* 0x000fe2000bf05270 */
[----:B------:R-:W-:Y:S02]  /*c940*/  IADD3 R229, R229, 0x8, R0 ;  /* 0x00000008e5e57810 */ /* 0x000fe40007ffe000 */
[C---:B------:R-:W-:Y:S02]  /*c950*/  ISETP.GT.AND P5, PT, R208.reuse, RZ, P2 ;  /* 0x000000ffd000720c */ /* 0x040fe400017a4270 */
[C---:B------:R-:W-:Y:S02]  /*c960*/  ISETP.GT.AND P4, PT, R208.reuse, 0x1, P2 ;  /* 0x00000001d000780c */ /* 0x040fe40001784270 */
[----:B------:R-:W-:Y:S02]  /*c970*/  ISETP.LT.OR P5, PT, R209, 0x1, P5 ;  /* 0x00000001d100780c */ /* 0x000fe40002fa1670 */
[----:B------:R-:W-:-:S02]  /*c980*/  ISETP.GT.AND P6, PT, R208, 0x8, P2 ;  /* 0x00000008d000780c */ /* 0x000fc400017c4270 */
[----:B------:R-:W-:Y:S02]  /*c990*/  FSEL R206, R152, -INF , !P5 ;  /* 0xff80000098ce7808 */ /* 0x000fe40006800000 */
[C---:B------:R-:W-:Y:S02]  /*c9a0*/  ISETP.GT.AND P5, PT, R208.reuse, 0x10, P2 ;  /* 0x00000010d000780c */ /* 0x040fe400017a4270 */
[----:B------:R-:W-:Y:S02]  /*c9b0*/  ISETP.GT.AND P3, PT, R208, 0x9, P2 ;  /* 0x00000009d000780c */ /* 0x000fe40001764270 */
[C---:B------:R-:W-:Y:S02]  /*c9c0*/  ISETP.LT.OR P5, PT, R209.reuse, 0x11, P5 ;  /* 0x00000011d100780c */ /* 0x040fe40002fa1670 */
[----:B------:R-:W-:Y:S02]  /*c9d0*/  ISETP.LT.OR P4, PT, R209, 0x2, P4 ;  /* 0x00000002d100780c */ /* 0x000fe40002781670 */
[----:B------:R-:W-:-:S02]  /*c9e0*/  FSEL R160, R160, -INF , !P5 ;  /* 0xff800000a0a07808 */ /* 0x000fc40006800000 */
[----:B------:R-:W-:Y:S02]  /*c9f0*/  ISETP.GT.AND P5, PT, R208, 0x20, P2 ;  /* 0x00000020d000780c */ /* 0x000fe400017a4270 */
[C---:B------:R-:W-:Y:S02]  /*ca00*/  ISETP.LT.OR P6, PT, R209.reuse, 0x9, P6 ;  /* 0x00000009d100780c */ /* 0x040fe400037c1670 */
[C---:B------:R-:W-:Y:S02]  /*ca10*/  ISETP.LT.OR P3, PT, R209.reuse, 0xa, P3 ;  /* 0x0000000ad100780c */ /* 0x040fe40001f61670 */
[----:B------:R-:W-:Y:S02]  /*ca20*/  ISETP.LT.OR P5, PT, R209, 0x21, P5 ;  /* 0x00000021d100780c */ /* 0x000fe40002fa1670 */
[----:B------:R-:W-:Y:S02]  /*ca30*/  FSEL R228, R153, -INF , !P4 ;  /* 0xff80000099e47808 */ /* 0x000fe40006000000 */
[----:B------:R-:W-:-:S02]  /*ca40*/  FSEL R156, R156, -INF , !P6 ;  /* 0xff8000009c9c7808 */ /* 0x000fc40007000000 */
[----:B------:R-:W-:Y:S02]  /*ca50*/  FSEL R230, R157, -INF , !P3 ;  /* 0xff8000009de67808 */ /* 0x000fe40005800000 */
[C---:B------:R-:W-:Y:S02]  /*ca60*/  ISETP.GT.AND P4, PT, R208.reuse, 0x11, P2 ;  /* 0x00000011d000780c */ /* 0x040fe40001784270 */
[C---:B------:R-:W-:Y:S02]  /*ca70*/  ISETP.GT.AND P6, PT, R208.reuse, 0x18, P2 ;  /* 0x00000018d000780c */ /* 0x040fe400017c4270 */
[----:B------:R-:W-:Y:S02]  /*ca80*/  ISETP.GT.AND P3, PT, R208, 0x19, P2 ;  /* 0x00000019d000780c */ /* 0x000fe40001764270 */
[----:B------:R-:W-:Y:S02]  /*ca90*/  FSEL R168, R168, -INF , !P5 ;  /* 0xff800000a8a87808 */ /* 0x000fe40006800000 */
[----:B------:R-:W-:-:S02]  /*caa0*/  ISETP.GT.AND P5, PT, R208, 0x30, P2 ;  /* 0x00000030d000780c */ /* 0x000fc400017a4270 */
[C---:B------:R-:W-:Y:S02]  /*cab0*/  ISETP.LT.OR P4, PT, R209.reuse, 0x12, P4 ;  /* 0x00000012d100780c */ /* 0x040fe40002781670 */
        /* <DEDUP_REMOVED lines=10> */
[----:B------:R-:W-:-:S02]  /*cb60*/  PLOP3.LUT P5, PT, PT, PT, UP0, 0x40, 0x0 ;  /* 0x000000000000781c */ /* 0x000fc40003fae808 */
        /* <DEDUP_REMOVED lines=12> */
[----:B------:R-:W-:Y:S02]  /*cc30*/  IADD3 R231, R231, 0x8, R0 ;  /* 0x00000008e7e77810 */ /* 0x000fe40007ffe000 */
[----:B------:R-:W-:Y:S02]  /*cc40*/  FSEL R208, R177, -INF , !P4 ;  /* 0xff800000b1d07808 */ /* 0x000fe40006000000 */
[----:B------:R-:W-:Y:S02]  /*cc50*/  FSEL R180, R180, -INF , !P6 ;  /* 0xff800000b4b47808 */ /* 0x000fe40007000000 */
[----:B------:R-:W-:Y:S01]  /*cc60*/  FSEL R181, R181, -INF , !P3 ;  /* 0xff800000b5b57808 */ /* 0x000fe20005800000 */
[----:B------:R-:W-:Y:S06]  /*cc70*/  @P5 BRA `(.L_x_4767) ;  /* 0x00000000005c5947 */ /* 0x000fec0003800000 */
[----:B------:R-:W-:Y:S01]  /*cc80*/  ISETP.GT.AND P3, PT, R210, -0x1, PT ;  /* 0xffffffffd200780c */ /* 0x000fe20003f64270 */
[----:B------:R-:W-:-:S12]  /*cc90*/  BSSY B2, `(.L_x_4768) ;  /* 0x0000011000027945 */ /* 0x000fd80003800000 */
[----:B------:R-:W-:Y:S05]  /*cca0*/  @P3 BRA `(.L_x_4769) ;  /* 0x0000000000243947 */ /* 0x000fea0003800000 */
[----:B------:R-:W-:Y:S02]  /*ccb0*/  IMAD.U32 R157, RZ, RZ, UR44 ;  /* 0x0000002cff9d7e24 */ /* 0x000fe4000f8e00ff */
[----:B------:R-:W-:-:S03]  /*ccc0*/  VIADD R161, R205, 0x8 ;  /* 0x00000008cda17836 */ /* 0x000fc60000000000 */
[----:B------:R-:W-:Y:S02]  /*ccd0*/  ISETP.NE.AND P3, PT, R157, 0x1, PT ;  /* 0x000000019d00780c */ /* 0x000fe40003f65270 */
[----:B------:R-:W-:-:S11]  /*cce0*/  LOP3.LUT R161, RZ, R161, RZ, 0x33, !PT ;  /* 0x000000a1ffa17212 */ /* 0x000fd600078e33ff */
[----:B------:R-:W2:Y:S02]  /*ccf0*/  @P3 LDC.64 R152, c[0x0][0x9e8] ;  /* 0x00027a00ff983b82 */ /* 0x000ea40000000a00 */
[----:B--2---:R-:W-:-:S05]  /*cd00*/  @P3 IMAD.HI.U32 R152, R161, R152, RZ ;  /* 0x00000098a1983227 */ /* 0x004fca00078e00ff */
[----:B------:R-:W-:-:S04]  /*cd10*/  @P3 SHF.R.U32.HI R161, RZ, R153, R152 ;  /* 0x00000099ffa13219 */ /* 0x000fc80000011698 */
[----:B------:R-:W-:Y:S01]  /*cd20*/  LOP3.LUT R152, RZ, R161, RZ, 0x33, !PT ;  /* 0x000000a1ff987212 */ /* 0x000fe200078e33ff */
[----:B------:R-:W-:Y:S06]  /*cd30*/  BRA `(.L_x_4770) ;  /* 0x0000000000187947 */ /* 0x000fec0003800000 */
.L_x_4769:
[----:B------:R-:W-:-:S05]  /*cd40*/  IMAD.U32 R157, RZ, RZ, UR44 ;  /* 0x0000002cff9d7e24 */ /* 0x000fca000f8e00ff */
[----:B------:R-:W-:-:S13]  /*cd50*/  ISETP.NE.AND P3, PT, R157, 0x1, PT ;  /* 0x000000019d00780c */ /* 0x000fda0003f65270 */
[----:B------:R-:W2:Y:S02]  /*cd60*/  @P3 LDC.64 R152, c[0x0][0x9e8] ;  /* 0x00027a00ff983b82 */ /* 0x000ea40000000a00 */
[----:B--2---:R-:W-:-:S04]  /*cd70*/  @P3 IMAD.HI.U32 R161, R210, R152, RZ ;  /* 0x00000098d2a13227 */ /* 0x004fc800078e00ff */
[----:B------:R-:W-:Y:S01]  /*cd80*/  IMAD.MOV.U32 R152, RZ, RZ, R210 ;  /* 0x000000ffff987224 */ /* 0x000fe200078e00d2 */
[----:B------:R-:W-:-:S07]  /*cd90*/  @P3 SHF.R.U32.HI R152, RZ, R153, R161 ;  /* 0x00000099ff983219 */ /* 0x000fce00000116a1 */
.L_x_4770:
[----:B------:R-:W-:Y:S05]  /*cda0*/  BSYNC B2 ;  /* 0x0000000000027941 */ /* 0x000fea0003800000 */
.L_x_4768:
[----:B------:R-:W-:-:S04]  /*cdb0*/  IMAD R15, R152, R157, -R15 ;  /* 0x0000009d980f7224 */ /* 0x000fc800078e0a0f */
[----:B------:R-:W-:-:S05]  /*cdc0*/  IMAD.IADD R152, R15, 0x1, -R22 ;  /* 0x000000010f987824 */ /* 0x000fca00078e0a16 */
[----:B------:R-:W-:Y:S02]  /*cdd0*/  VIADDMNMX R229, R152, R157, R229, PT ;  /* 0x0000009d98e57246 */ /* 0x000fe400038001e5 */
[----:B------:R-:W-:-:S07]  /*cde0*/  VIMNMX R231, R231, R152, !PT ;  /* 0x00000098e7e77248 */ /* 0x000fce0007fe0100 */
.L_x_4767:
[----:B------:R-:W-:Y:S02]  /*cdf0*/  FMNMX.FTZ R15, R206, R9, !PT ;  /* 0x00000009ce0f7209 */ /* 0x000fe40007810000 */
[C---:B------:R-:W-:Y:S02]  /*ce00*/  ISETP.GT.AND P5, PT, R231.reuse, 0x10, P2 ;  /* 0x00000010e700780c */ /* 0x040fe400017a4270 */
[----:B------:R-:W-:Y:S02]  /*ce10*/  FMNMX.FTZ R15, R228, R15, !PT ;  /* 0x0000000fe40f7209 */ /* 0x000fe40007810000 */
[----:B------:R-:W-:Y:S02]  /*ce20*/  ISETP.GT.AND P4, PT, R231, 0x1, P2 ;  /* 0x00000001e700780c */ /* 0x000fe40001784270 */
[----:B------:R-:W-:Y:S02]  /*ce30*/  FMNMX.FTZ R15, R156, R15, !PT ;  /* 0x0000000f9c0f7209 */ /* 0x000fe40007810000 */
[----:B------:R-:W-:-:S02]  /*ce40*/  ISETP.LT.OR P5, PT, R229, 0x11, P5 ;  /* 0x00000011e500780c */ /* 0x000fc40002fa1670 */
[----:B------:R-:W-:Y:S02]  /*ce50*/  FMNMX.FTZ R15, R230, R15, !PT ;  /* 0x0000000fe60f7209 */ /* 0x000fe40007810000 */
[----:B------:R-:W-:Y:S02]  /*ce60*/  ISETP.LT.OR P4, PT, R229, 0x2, P4 ;  /* 0x00000002e500780c */ /* 0x000fe40002781670 */
[----:B------:R-:W-:Y:S02]  /*ce70*/  FMNMX.FTZ R15, R160, R15, !PT ;  /* 0x0000000fa00f7209 */ /* 0x000fe40007810000 */
[----:B------:R-:W-:Y:S02]  /*ce80*/  FSEL R162, R162, -INF , !P5 ;  /* 0xff800000a2a27808 */ /* 0x000fe40006800000 */
[----:B------:R-:W-:Y:S02]  /*ce90*/  FMNMX.FTZ R15, R232, R15, !PT ;  /* 0x0000000fe80f7209 */ /* 0x000fe40007810000 */
[----:B------:R-:W-:-:S02]  /*cea0*/  ISETP.GT.AND P5, PT, R231, RZ, P2 ;  /* 0x000000ffe700720c */ /* 0x000fc400017a4270 */
[----:B------:R-:W-:Y:S02]  /*ceb0*/  FMNMX.FTZ R15, R164, R15, !PT ;  /* 0x0000000fa40f7209 */ /* 0x000fe40007810000 */
[----:B------:R-:W-:Y:S02]  /*cec0*/  ISETP.LT.OR P5, PT, R229, 0x1, P5 ;  /* 0x00000001e500780c */ /* 0x000fe40002fa1670 */
        /* <DEDUP_REMOVED lines=13> */
[----:B------:R-:W-:Y:S02]  /*cfa0*/  FSEL R159, R159, -INF , !P6 ;  /* 0xff8000009f9f7808 */ /* 0x000fe40007000000 */
[----:B------:R-:W-:Y:S02]  /*cfb0*/  FMNMX.FTZ R152, R180, R15, !PT ;  /* 0x0000000fb4987209 */ /* 0x000fe40007810000 */
[----:B------:R-:W-:-:S02]  /*cfc0*/  ISETP.GT.AND P3, PT, R231, 0x18, P2 ;  /* 0x00000018e700780c */ /* 0x000fc40001764270 */
[----:B------:R-:W-:Y:S02]  /*cfd0*/  FMNMX.FTZ R153, R181, R152, !PT ;  /* 0x00000098b5997209 */ /* 0x000fe40007810000 */
[----:B------:R-:W-:Y:S02]  /*cfe0*/  ISETP.GT.AND P6, PT, R231, 0x19, P2 ;  /* 0x00000019e700780c */ /* 0x000fe400017c4270 */
[C---:B------:R-:W-:Y:S01]  /*cff0*/  ISETP.LT.OR P3, PT, R229.reuse, 0x19, P3 ;  /* 0x00000019e500780c */ /* 0x040fe20001f61670 */
[----:B------:R-:W2:Y:S01]  /*d000*/  SHFL.BFLY PT, R152, R153, 0x2, 0x1f ;  /* 0x0c401f0099987f89 */ /* 0x000ea200000e0000 */
[----:B------:R-:W-:Y:S02]  /*d010*/  ISETP.LT.OR P6, PT, R229, 0x1a, P6 ;  /* 0x0000001ae500780c */ /* 0x000fe400037c1670 */
[----:B------:R-:W-:Y:S02]  /*d020*/  FSEL R166, R166, -INF , !P3 ;  /* 0xff800000a6a67808 */ /* 0x000fe40005800000 */
[----:B------:R-:W-:-:S02]  /*d030*/  ISETP.GT.AND P3, PT, R231, 0x21, P2 ;  /* 0x00000021e700780c */ /* 0x000fc40001764270 */
[----:B------:R-:W-:Y:S02]  /*d040*/  FSEL R167, R167, -INF , !P6 ;  /* 0xff800000a7a77808 */ /* 0x000fe40007000000 */
[----:B------:R-:W-:Y:S02]  /*d050*/  ISETP.GT.AND P6, PT, R231, 0x28, P2 ;  /* 0x00000028e700780c */ /* 0x000fe400017c4270 */
[----:B------:R-:W-:Y:S02]  /*d060*/  ISETP.LT.OR P3, PT, R229, 0x22, P3 ;  /* 0x00000022e500780c */ /* 0x000fe40001f61670 */
[----:B------:R-:W-:Y:S02]  /*d070*/  ISETP.GT.AND P5, PT, R231, 0x29, P2 ;  /* 0x00000029e700780c */ /* 0x000fe400017a4270 */
[----:B------:R-:W-:Y:S02]  /*d080*/  ISETP.LT.OR P6, PT, R229, 0x29, P6 ;  /* 0x00000029e500780c */ /* 0x000fe400037c1670 */
[----:B------:R-:W-:-:S02]  /*d090*/  FSEL R171, R171, -INF , !P3 ;  /* 0xff800000abab7808 */ /* 0x000fc40005800000 */
[----:B------:R-:W-:Y:S02]  /*d0a0*/  ISETP.LT.OR P5, PT, R229, 0x2a, P5 ;  /* 0x0000002ae500780c */ /* 0x000fe40002fa1670 */
[----:B------:R-:W-:Y:S02]  /*d0b0*/  FSEL R174, R174, -INF , !P6 ;  /* 0xff800000aeae7808 */ /* 0x000fe40007000000 */
[----:B------:R-:W-:Y:S02]  /*d0c0*/  FSEL R175, R175, -INF , !P5 ;  /* 0xff800000afaf7808 */ /* 0x000fe40006800000 */
[----:B--2---:R-:W-:Y:S02]  /*d0d0*/  FMNMX.FTZ R15, R153, R152, !PT ;  /* 0x00000098990f7209 */ /* 0x004fe40007810000 */
[----:B------:R-:W-:Y:S02]  /*d0e0*/  FSEL R152, R155, -INF , !P4 ;  /* 0xff8000009b987808 */ /* 0x000fe40006000000 */
[----:B------:R-:W-:Y:S01]  /*d0f0*/  ISETP.GT.AND P4, PT, R231, 0x11, P2 ;  /* 0x00000011e700780c */ /* 0x000fe20001784270 */
[----:B------:R-:W2:Y:S01]  /*d100*/  SHFL.BFLY PT, R157, R15, 0x1, 0x1f ;  /* 0x0c201f000f9d7f89 */ /* 0x000ea200000e0000 */
[----:B------:R-:W-:-:S02]  /*d110*/  FMNMX.FTZ R155, R154, R20, !PT ;  /* 0x000000149a9b7209 */ /* 0x000fc40007810000 */
[----:B------:R-:W-:Y:S02]  /*d120*/  ISETP.LT.OR P4, PT, R229, 0x12, P4 ;  /* 0x00000012e500780c */ /* 0x000fe40002781670 */
[----:B------:R-:W-:Y:S02]  /*d130*/  FMNMX.FTZ R155, R152, R155, !PT ;  /* 0x0000009b989b7209 */ /* 0x000fe40007810000 */
[----:B------:R-:W-:Y:S02]  /*d140*/  FSEL R163, R163, -INF , !P4 ;  /* 0xff800000a3a37808 */ /* 0x000fe40006000000 */
[C---:B------:R-:W-:Y:S02]  /*d150*/  ISETP.GT.AND P4, PT, R231.reuse, 0x20, P2 ;  /* 0x00000020e700780c */ /* 0x040fe40001784270 */
[----:B------:R-:W-:Y:S02]  /*d160*/  ISETP.GT.AND P3, PT, R231, 0x31, P2 ;  /* 0x00000031e700780c */ /* 0x000fe40001764270 */
[----:B------:R-:W-:-:S02]  /*d170*/  ISETP.LT.OR P4, PT, R229, 0x21, P4 ;  /* 0x00000021e500780c */ /* 0x000fc40002781670 */
[C---:B------:R-:W-:Y:S02]  /*d180*/  ISETP.GT.AND P6, PT, R231.reuse, 0x38, P2 ;  /* 0x00000038e700780c */ /* 0x040fe400017c4270 */
[----:B------:R-:W-:Y:S02]  /*d190*/  FSEL R153, R170, -INF , !P4 ;  /* 0xff800000aa997808 */ /* 0x000fe40006000000 */
[----:B------:R-:W-:Y:S02]  /*d1a0*/  FMNMX.FTZ R170, R158, R155, !PT ;  /* 0x0000009b9eaa7209 */ /* 0x000fe40007810000 */
[----:B------:R-:W-:Y:S02]  /*d1b0*/  ISETP.GT.AND P4, PT, R231, 0x30, P2 ;  /* 0x00000030e700780c */ /* 0x000fe40001784270 */
[----:B------:R-:W-:Y:S02]  /*d1c0*/  FMNMX.FTZ R155, R159, R170, !PT ;  /* 0x000000aa9f9b7209 */ /* 0x000fe40007810000 */
[----:B------:R-:W-:-:S02]  /*d1d0*/  ISETP.LT.OR P4, PT, R229, 0x31, P4 ;  /* 0x00000031e500780c */ /* 0x000fc40002781670 */
[----:B------:R-:W-:Y:S02]  /*d1e0*/  FMNMX.FTZ R170, R162, R155, !PT ;  /* 0x0000009ba2aa7209 */ /* 0x000fe40007810000 */
[----:B------:R-:W-:Y:S02]  /*d1f0*/  ISETP.LT.OR P3, PT, R229, 0x32, P3 ;  /* 0x00000032e500780c */ /* 0x000fe40001f61670 */
[----:B------:R-:W-:Y:S02]  /*d200*/  FMNMX.FTZ R155, R163, R170, !PT ;  /* 0x000000aaa39b7209 */ /* 0x000fe40007810000 */
[----:B--2---:R-:W-:Y:S01]  /*d210*/  FMNMX.FTZ R170, R15, R157, !PT ;  /* 0x0000009d0faa7209 */ /* 0x004fe20007810000 */
[----:B------:R-:W-:Y:S01]  /*d220*/  IMAD.U32 R15, RZ, RZ, UR39 ;  /* 0x00000027ff0f7e24 */ /* 0x000fe2000f8e00ff */
[----:B------:R-:W-:Y:S02]  /*d230*/  FMNMX.FTZ R155, R166, R155, !PT ;  /* 0x0000009ba69b7209 */ /* 0x000fe40007810000 */
[C---:B------:R-:W-:Y:S01]  /*d240*/  FSETP.NEU.FTZ.AND P5, PT, R170.reuse, -INF , PT ;  /* 0xff800000aa00780b */ /* 0x040fe20003fbd000 */
[----:B------:R-:W-:Y:S01]  /*d250*/  FMUL.FTZ R161, R170, R15 ;  /* 0x0000000faaa17220 */ /* 0x000fe20000410000 */
[----:B------:R-:W-:-:S02]  /*d260*/  FMNMX.FTZ R155, R167, R155, !PT ;  /* 0x0000009ba79b7209 */ /* 0x000fc40007810000 */
[----:B------:R-:W-:Y:S02]  /*d270*/  FSEL R178, R178, -INF , !P4 ;  /* 0xff800000b2b27808 */ /* 0x000fe40006000000 */
[----:B------:R-:W-:Y:S02]  /*d280*/  FMNMX.FTZ R157, R153, R155, !PT ;  /* 0x0000009b999d7209 */ /* 0x000fe40007810000 */
[----:B------:R-:W-:Y:S02]  /*d290*/  FSEL R155, R161, RZ, P5 ;  /* 0x000000ffa19b7208 */ /* 0x000fe40002800000 */
[----:B------:R-:W-:Y:S02]  /*d2a0*/  FMNMX.FTZ R157, R171, R157, !PT ;  /* 0x0000009dab9d7209 */ /* 0x000fe40007810000 */
[----:B------:R-:W-:Y:S01]  /*d2b0*/  ISETP.GT.AND P2, PT, R231, 0x39, P2 ;  /* 0x00000039e700780c */ /* 0x000fe20001744270 */
        /* <DEDUP_REMOVED lines=10> */
[----:B------:R-:W-:Y:S01]  /*d360*/  MUFU.EX2 R206, R206 ;  /* 0x000000ce00ce7308 */ /* 0x000fe20000000800 */
[----:B------:R-:W-:Y:S01]  /*d370*/  ISETP.LT.OR P2, PT, R229, 0x3a, P2 ;  /* 0x0000003ae500780c */ /* 0x000fe20001741670 */
[-CC-:B------:R-:W-:Y:S01]  /*d380*/  FFMA.FTZ R160, R160, R15.reuse, -R155.reuse ;  /* 0x0000000fa0a07223 */ /* 0x180fe2000001089b */
[----:B------:R-:W-:Y:S01]  /*d390*/  FSEL R182, R182, -INF , !P6 ;  /* 0xff800000b6b67808 */ /* 0x000fe20007000000 */
[-CC-:B------:R-:W-:Y:S01]  /*d3a0*/  FFMA.FTZ R164, R164, R15.reuse, -R155.reuse ;  /* 0x0000000fa4a47223 */ /* 0x180fe2000001089b */
[----:B------:R-:W-:Y:S01]  /*d3b0*/  FMNMX.FTZ R161, R179, R228, !PT ;  /* 0x000000e4b3a17209 */ /* 0x000fe20007810000 */
[--C-:B------:R-:W-:Y:S01]  /*d3c0*/  FFMA.FTZ R233, R208, R15, -R155.reuse ;  /* 0x0000000fd0e97223 */ /* 0x100fe2000001089b */
[----:B------:R-:W-:Y:S01]  /*d3d0*/  FSEL R228, R183, -INF , !P2 ;  /* 0xff800000b7e47808 */ /* 0x000fe20005000000 */
[----:B------:R2:W-:Y:S01]  /*d3e0*/  MUFU.EX2 R157, R165 ;  /* 0x000000a5009d7308 */ /* 0x0005e20000000800 */
[----:B------:R-:W-:Y:S01]  /*d3f0*/  FMNMX.FTZ R161, R182, R161, !PT ;  /* 0x000000a1b6a17209 */ /* 0x000fe20007810000 */
[-CC-:B------:R-:W-:Y:S01]  /*d400*/  FFMA.FTZ R183, R172, R15.reuse, -R155.reuse ;  /* 0x0000000facb77223 */ /* 0x180fe2000001089b */
[----:B------:R-:W-:Y:S01]  /*d410*/  FSEL R172, R170, RZ, P5 ;  /* 0x000000ffaaac7208 */ /* 0x000fe20002800000 */
[--C-:B------:R-:W-:Y:S01]  /*d420*/  FFMA.FTZ R168, R168, R15, -R155.reuse ;  /* 0x0000000fa8a87223 */ /* 0x100fe2000001089b */
[----:B------:R-:W-:Y:S01]  /*d430*/  FMNMX.FTZ R177, R228, R161, !PT ;  /* 0x000000a1e4b17209 */ /* 0x000fe20007810000 */
[-CC-:B------:R-:W-:Y:S01]  /*d440*/  FFMA.FTZ R161, R230, R15.reuse, -R155.reuse ;  /* 0x0000000fe6a17223 */ /* 0x180fe2000001089b */
[-C--:B------:R-:W-:Y:S01]  /*d450*/  FFMA.FTZ R180, R180, R15.reuse, -R155 ;  /* 0x0000000fb4b47223 */ /* 0x080fe2000001089b */
[----:B------:R-:W-:Y:S01]  /*d460*/  FADD.FTZ R234, -R172, R9 ;  /* 0x00000009acea7221 */ /* 0x000fe20000010100 */
[-CC-:B--2---:R-:W-:Y:S01]  /*d470*/  FFMA.FTZ R165, R232, R15.reuse, -R155.reuse ;  /* 0x0000000fe8a57223 */ /* 0x184fe2000001089b */
[----:B------:R-:W2:Y:S01]  /*d480*/  SHFL.BFLY PT, R230, R177, 0x2, 0x1f ;  /* 0x0c401f00b1e67f89 */ /* 0x000ea200000e0000 */
[----:B------:R-:W-:Y:S01]  /*d490*/  MUFU.EX2 R156, R156 ;  /* 0x0000009c009c7308 */ /* 0x000fe20000000800 */
[-C--:B------:R-:W-:Y:S01]  /*d4a0*/  FMUL.FTZ R9, R234, R15.reuse ;  /* 0x0000000fea097220 */ /* 0x080fe20000410000 */
[----:B------:R-:W-:-:S06]  /*d4b0*/  FFMA.FTZ R181, R181, R15, -R155 ;  /* 0x0000000fb5b57223 */ /* 0x000fcc000001089b */
[----:B------:R-:W3:Y:S08]  /*d4c0*/  MUFU.EX2 R9, R9 ;  /* 0x0000000900097308 */ /* 0x000ef00000000800 */
[----:B------:R-:W4:Y:S01]  /*d4d0*/  MUFU.EX2 R161, R161 ;  /* 0x000000a100a17308 */ /* 0x000f220000000800 */
[----:B--2---:R-:W-:Y:S01]  /*d4e0*/  FMNMX.FTZ R207, R177, R230, !PT ;  /* 0x000000e6b1cf7209 */ /* 0x004fe20007810000 */
[----:B------:R-:W-:-:S06]  /*d4f0*/  FFMA.FTZ R230, R173, R15, -R155 ;  /* 0x0000000fade67223 */ /* 0x000fcc000001089b */
[----:B------:R-:W2:Y:S01]  /*d500*/  MUFU.EX2 R160, R160 ;  /* 0x000000a000a07308 */ /* 0x000ea20000000800 */
[----:B------:R-:W-:Y:S01]  /*d510*/  FFMA.FTZ R177, R236, R15, -R155 ;  /* 0x0000000fecb17223 */ /* 0x000fe2000001089b */
[-C--:B---3--:R-:W-:Y:S01]  /*d520*/  FMUL.FTZ R24, R24, R9.reuse ;  /* 0x0000000918187220 */ /* 0x088fe20000410000 */
[----:B------:R-:W3:Y:S01]  /*d530*/  SHFL.BFLY PT, R232, R207, 0x1, 0x1f ;  /* 0x0c201f00cfe87f89 */ /* 0x000ee200000e0000 */
        /* <DEDUP_REMOVED lines=22> */
[----:B------:R-:W-:Y:S01]  /*d6a0*/  FMUL.FTZ R64, R64, R9 ;  /* 0x0000000940407220 */ /* 0x000fe20000410000 */
[----:B---3--:R-:W-:Y:S01]  /*d6b0*/  FMNMX.FTZ R172, R207, R232, !PT ;  /* 0x000000e8cfac7209 */ /* 0x008fe20007810000 */
[----:B------:R-:W-:-:S02]  /*d6c0*/  IMAD.MOV R207, RZ, RZ, -R194 ;  /* 0x000000ffffcf7224 */ /* 0x000fc400078e0ac2 */
[-C--:B------:R-:W-:Y:S01]  /*d6d0*/  FMUL.FTZ R65, R65, R9.reuse ;  /* 0x0000000941417220 */ /* 0x080fe20000410000 */
[----:B------:R-:W-:Y:S01]  /*d6e0*/  FMUL.FTZ R68, R68, R9 ;  /* 0x0000000944447220 */ /* 0x000fe20000410000 */
[C---:B------:R-:W-:Y:S01]  /*d6f0*/  FSETP.NEU.FTZ.AND P2, PT, R172.reuse, -INF , PT ;  /* 0xff800000ac00780b */ /* 0x040fe20003f5d000 */
[C---:B------:R-:W-:Y:S01]  /*d700*/  FMUL.FTZ R176, R172.reuse, R15 ;  /* 0x0000000facb07220 */ /* 0x040fe20000410000 */
[----:B------:R-:W3:Y:S01]  /*d710*/  MUFU.EX2 R168, R168 ;  /* 0x000000a800a87308 */ /* 0x000ee20000000800 */
[-C--:B------:R-:W-:Y:S01]  /*d720*/  FMUL.FTZ R69, R69, R9.reuse ;  /* 0x0000000945457220 */ /* 0x080fe20000410000 */
[----:B------:R-:W-:Y:S01]  /*d730*/  FSEL R173, R172, RZ, P2 ;  /* 0x000000ffacad7208 */ /* 0x000fe20001000000 */
[-C--:B------:R-:W-:Y:S01]  /*d740*/  FMUL.FTZ R72, R72, R9.reuse ;  /* 0x0000000948487220 */ /* 0x080fe20000410000 */
[----:B------:R-:W-:Y:S01]  /*d750*/  FSEL R176, R176, RZ, P2 ;  /* 0x000000ffb0b07208 */ /* 0x000fe20001000000 */
[----:B------:R-:W-:Y:S01]  /*d760*/  FMUL.FTZ R73, R73, R9 ;  /* 0x0000000949497220 */ /* 0x000fe20000410000 */
[----:B------:R-:W-:Y:S01]  /*d770*/  ISETP.NE.AND P2, PT, R22, R207, PT ;  /* 0x000000cf1600720c */ /* 0x000fe20003f45270 */
[----:B------:R-:W-:Y:S01]  /*d780*/  FADD.FTZ R232, -R173, R20 ;  /* 0x00000014ade87221 */ /* 0x000fe20000010100 */
[----:B------:R4:W-:Y:S01]  /*d790*/  MUFU.EX2 R155, R209 ;  /* 0x000000d1009b7308 */ /* 0x0009e20000000800 */
[----:B------:R-:W-:Y:S01]  /*d7a0*/  FFMA.FTZ R207, R152, R15, -R176 ;  /* 0x0000000f98cf7223 */ /* 0x000fe200000108b0 */
[----:B------:R-:W-:Y:S01]  /*d7b0*/  FFMA.FTZ R152, R9, R3, R206 ;  /* 0x0000000309987223 */ /* 0x000fe200000100ce */
[-CC-:B------:R-:W-:Y:S01]  /*d7c0*/  FFMA.FTZ R231, R171, R15.reuse, -R176.reuse ;  /* 0x0000000fabe77223 */ /* 0x180fe200000108b0 */
[-C--:B------:R-:W-:Y:S01]  /*d7d0*/  FMUL.FTZ R171, R232, R15.reuse ;  /* 0x0000000fe8ab7220 */ /* 0x080fe20000410000 */
[-C--:B------:R-:W-:Y:S01]  /*d7e0*/  FFMA.FTZ R229, R154, R15.reuse, -R176 ;  /* 0x0000000f9ae57223 */ /* 0x080fe200000108b0 */
[----:B------:R-:W-:Y:S01]  /*d7f0*/  FADD.FTZ R3, R157, R152 ;  /* 0x000000989d037221 */ /* 0x000fe20000010000 */
[-CC-:B------:R-:W-:Y:S01]  /*d800*/  FFMA.FTZ R173, R162, R15.reuse, -R176.reuse ;  /* 0x0000000fa2ad7223 */ /* 0x180fe200000108b0 */
[----:B------:R2:W-:Y:S01]  /*d810*/  MUFU.EX2 R20, R233 ;  /* 0x000000e900147308 */ /* 0x0005e20000000800 */
[----:B----4-:R-:W-:Y:S01]  /*d820*/  FFMA.FTZ R209, R158, R15, -R176 ;  /* 0x0000000f9ed17223 */ /* 0x010fe200000108b0 */
[----:B------:R-:W-:Y:S01]  /*d830*/  FADD.FTZ R152, R156, R3 ;  /* 0x000000039c987221 */ /* 0x000fe20000010000 */
[----:B------:R-:W-:-:S02]  /*d840*/  @!P2 IMAD R3, R18, 0x40, R192 ;  /* 0x000000401203a824 */ /* 0x000fc400078e02c0 */
[-CC-:B------:R-:W-:Y:S01]  /*d850*/  FFMA.FTZ R208, R159, R15.reuse, -R176.reuse ;  /* 0x0000000f9fd07223 */ /* 0x180fe200000108b0 */
[-CC-:B------:R-:W-:Y:S01]  /*d860*/  FFMA.FTZ R159, R166, R15.reuse, -R176.reuse ;  /* 0x0000000fa69f7223 */ /* 0x180fe200000108b0 */
[-C--:B------:R-:W-:Y:S01]  /*d870*/  FFMA.FTZ R163, R163, R15.reuse, -R176 ;  /* 0x0000000fa3a37223 */ /* 0x080fe200000108b0 */
[----:B------:R-:W-:Y:S01]  /*d880*/  @!P2 IMAD R158, R3, 0x4, R2 ;  /* 0x00000004039ea824 */ /* 0x000fe200078e0202 */
[----:B------:R-:W4:Y:S01]  /*d890*/  MUFU.EX2 R177, R177 ;  /* 0x000000b100b17308 */ /* 0x000f220000000800 */
[----:B--2---:R-:W-:Y:S01]  /*d8a0*/  FADD.FTZ R233, R161, R152 ;  /* 0x00000098a1e97221 */ /* 0x004fe20000010000 */
[----:B------:R-:W-:Y:S01]  /*d8b0*/  F2FP.BF16.F32.PACK_AB R152, R157, R206 ;  /* 0x000000ce9d98723e */ /* 0x000fe200000010ff */
[-CC-:B------:R-:W-:Y:S01]  /*d8c0*/  FFMA.FTZ R153, R153, R15.reuse, -R176.reuse ;  /* 0x0000000f99997223 */ /* 0x180fe200000108b0 */
[----:B------:R-:W-:Y:S01]  /*d8d0*/  @!P2 STS [R158+0x28800], R9 ;  /* 0x028800099e00a388 */ /* 0x000fe20000000800 */
[----:B------:R-:W-:Y:S01]  /*d8e0*/  FADD.FTZ R18, R160, R233 ;  /* 0x000000e9a0127221 */ /* 0x000fe20000010000 */
[-CC-:B------:R-:W-:Y:S01]  /*d8f0*/  FFMA.FTZ R167, R167, R15.reuse, -R176.reuse ;  /* 0x0000000fa7a77223 */ /* 0x180fe200000108b0 */
[-C--:B------:R-:W-:Y:S01]  /*d900*/  FFMA.FTZ R174, R174, R15.reuse, -R176 ;  /* 0x0000000faeae7223 */ /* 0x080fe200000108b0 */
[----:B------:R-:W2:Y:S01]  /*d910*/  MUFU.EX2 R183, R183 ;  /* 0x000000b700b77308 */ /* 0x000ea20000000800 */
[----:B-----5:R-:W-:Y:S01]  /*d920*/  FADD.FTZ R3, R165, R18 ;  /* 0x00000012a5037221 */ /* 0x020fe20000010000 */
[-CC-:B------:R-:W-:Y:S01]  /*d930*/  FFMA.FTZ R175, R175, R15.reuse, -R176.reuse ;  /* 0x0000000fafaf7223 */ /* 0x180fe200000108b0 */
[-CC-:B------:R-:W-:Y:S01]  /*d940*/  FFMA.FTZ R178, R178, R15.reuse, -R176.reuse ;  /* 0x0000000fb2b27223 */ /* 0x180fe200000108b0 */
[-CC-:B------:R-:W-:Y:S01]  /*d950*/  FFMA.FTZ R179, R179, R15.reuse, -R176.reuse ;  /* 0x0000000fb3b37223 */ /* 0x180fe200000108b0 */
[----:B0-----:R-:W-:Y:S01]  /*d960*/  FADD.FTZ R154, R164, R3 ;  /* 0x00000003a49a7221 */ /* 0x001fe20000010000 */
[-CC-:B------:R-:W-:Y:S01]  /*d970*/  FFMA.FTZ R182, R182, R15.reuse, -R176.reuse ;  /* 0x0000000fb6b67223 */ /* 0x180fe200000108b0 */
[----:B------:R-:W-:Y:S01]  /*d980*/  FFMA.FTZ R176, R228, R15, -R176 ;  /* 0x0000000fe4b07223 */ /* 0x000fe200000108b0 */
[----:B------:R-:W0:Y:S01]  /*d990*/  MUFU.EX2 R171, R171 ;  /* 0x000000ab00ab7308 */ /* 0x000e220000000800 */
[----:B-1----:R-:W-:Y:S01]  /*d9a0*/  FADD.FTZ R3, R169, R154 ;  /* 0x0000009aa9037221 */ /* 0x002fe20000010000 */
[----:B------:R-:W-:Y:S01]  /*d9b0*/  F2FP.BF16.F32.PACK_AB R154, R161, R156 ;  /* 0x0000009ca19a723e */ /* 0x000fe200000010ff */
[-C--:B------:R-:W-:Y:S01]  /*d9c0*/  FMUL.FTZ R76, R76, R9.reuse ;  /* 0x000000094c4c7220 */ /* 0x080fe20000410000 */
[----:B------:R-:W-:Y:S01]  /*d9d0*/  F2FP.BF16.F32.PACK_AB R156, R165, R160 ;  /* 0x000000a0a59c723e */ /* 0x000fe200000010ff */
[----:B---3--:R-:W-:Y:S01]  /*d9e0*/  FADD.FTZ R162, R168, R3 ;  /* 0x00000003a8a27221 */ /* 0x008fe20000010000 */
[----:B----4-:R-:W-:Y:S01]  /*d9f0*/  F2FP.BF16.F32.PACK_AB R160, R177, R168 ;  /* 0x000000a8b1a0723e */ /* 0x010fe200000010ff */
[-C--:B------:R-:W-:Y:S01]  /*da00*/  FMUL.FTZ R77, R77, R9.reuse ;  /* 0x000000094d4d7220 */ /* 0x080fe20000410000 */
[----:B------:R-:W1:Y:S01]  /*da10*/  MUFU.EX2 R230, R230 ;  /* 0x000000e600e67308 */ /* 0x000e620000000800 */
[----:B------:R-:W-:Y:S01]  /*da20*/  FADD.FTZ R162, R177, R162 ;  /* 0x000000a2b1a27221 */ /* 0x000fe20000010000 */
[-C--:B------:R-:W-:Y:S01]  /*da30*/  FMUL.FTZ R80, R80, R9.reuse ;  /* 0x0000000950507220 */ /* 0x080fe20000410000 */
[-C--:B------:R-:W-:Y:S01]  /*da40*/  FMUL.FTZ R81, R81, R9.reuse ;  /* 0x0000000951517220 */ /* 0x080fe20000410000 */
[-C--:B------:R-:W-:Y:S01]  /*da50*/  FMUL.FTZ R84, R84, R9.reuse ;  /* 0x0000000954547220 */ /* 0x080fe20000410000 */
[----:B--2---:R-:W-:Y:S01]  /*da60*/  FADD.FTZ R3, R183, R162 ;  /* 0x000000a2b7037221 */ /* 0x004fe20000010000 */
[-C--:B------:R-:W-:Y:S01]  /*da70*/  FMUL.FTZ R85, R85, R9.reuse ;  /* 0x0000000955557220 */ /* 0x080fe20000410000 */
[-C--:B------:R-:W-:Y:S01]  /*da80*/  FMUL.FTZ R88, R88, R9.reuse ;  /* 0x0000000958587220 */ /* 0x080fe20000410000 */
[----:B------:R-:W2:Y:S01]  /*da90*/  MUFU.EX2 R18, R229 ;  /* 0x000000e500127308 */ /* 0x000ea20000000800 */
[----:B0-----:R1:W-:Y:S01]  /*daa0*/  @!P2 STS [R158+0x28820], R171 ;  /* 0x028820ab9e00a388 */ /* 0x0013e20000000800 */
        /* <DEDUP_REMOVED lines=9> */
[----:B-1----:R-:W-:Y:S01]  /*db40*/  FADD.FTZ R158, R230, R3 ;  /* 0x00000003e69e7221 */ /* 0x002fe20000010000 */
[-C--:B------:R-:W-:Y:S01]  /*db50*/  FMUL.FTZ R105, R105, R9.reuse ;  /* 0x0000000969697220 */ /* 0x080fe20000410000 */
[-C--:B------:R-:W-:Y:S01]  /*db60*/  FMUL.FTZ R108, R108, R9.reuse ;  /* 0x000000096c6c7220 */ /* 0x080fe20000410000 */
[----:B------:R-:W-:Y:S01]  /*db70*/  FMUL.FTZ R109, R109, R9 ;  /* 0x000000096d6d7220 */ /* 0x000fe20000410000 */
[----:B------:R-:W-:Y:S01]  /*db80*/  FADD.FTZ R3, R155, R158 ;  /* 0x0000009e9b037221 */ /* 0x000fe20000010000 */
[----:B------:R-:W1:Y:S01]  /*db90*/  MUFU.EX2 R166, R180 ;  /* 0x000000b400a67308 */ /* 0x000e620000000800 */
[----:B--2---:R-:W-:Y:S01]  /*dba0*/  FFMA.FTZ R8, R171, R8, R18 ;  /* 0x00000008ab087223 */ /* 0x004fe20000010012 */
[----:B------:R-:W-:Y:S01]  /*dbb0*/  F2FP.BF16.F32.PACK_AB R158, R169, R164 ;  /* 0x000000a4a99e723e */ /* 0x000fe200000010ff */
[C---:B------:R-:W-:Y:S01]  /*dbc0*/  FADD.FTZ R3, R20.reuse, R3 ;  /* 0x0000000314037221 */ /* 0x040fe20000010000 */
[----:B------:R-:W-:Y:S01]  /*dbd0*/  F2FP.BF16.F32.PACK_AB R164, R20, R155 ;  /* 0x0000009b14a4723e */ /* 0x000fe200000010ff */
[-C--:B------:R-:W-:Y:S01]  /*dbe0*/  FMUL.FTZ R112, R112, R9.reuse ;  /* 0x0000000970707220 */ /* 0x080fe20000410000 */
[-C--:B------:R-:W-:Y:S01]  /*dbf0*/  FMUL.FTZ R113, R113, R9.reuse ;  /* 0x0000000971717220 */ /* 0x080fe20000410000 */
[-C--:B------:R-:W-:Y:S01]  /*dc00*/  FMUL.FTZ R116, R116, R9.reuse ;  /* 0x0000000974747220 */ /* 0x080fe20000410000 */
[----:B------:R-:W-:Y:S01]  /*dc10*/  MUFU.EX2 R209, R209 ;  /* 0x000000d100d17308 */ /* 0x000fe20000000800 */
        /* <DEDUP_REMOVED lines=21> */
[----:B------:R-:W-:Y:S01]  /*dd70*/  F2FP.BF16.F32.PACK_AB R162, R230, R183 ;  /* 0x000000b7e6a2723e */ /* 0x000fe200000010ff */
        /* <DEDUP_REMOVED lines=38> */
[----:B-1----:R-:W-:Y:S01]  /*dfe0*/  FADD.FTZ R206, R208, R153 ;  /* 0x00000099d0ce7221 */ /* 0x002fe20000010000 */
[-C--:B------:R-:W-:Y:S01]  /*dff0*/  FMUL.FTZ R86, R86, R171.reuse ;  /* 0x000000ab56567220 */ /* 0x080fe20000410000 */
[----:B------:R-:W-:Y:S01]  /*e000*/  FMUL.FTZ R87, R87, R171 ;  /* 0x000000ab57577220 */ /* 0x000fe20000410000 */
[----:B------:R-:W1:Y:S01]  /*e010*/  MUFU.EX2 R180, R231 ;  /* 0x000000e700b47308 */ /* 0x000e620000000800 */
[----:B--2---:R-:W-:Y:S01]  /*e020*/  FADD.FTZ R153, R157, R206 ;  /* 0x000000ce9d997221 */ /* 0x004fe20000010000 */
[----:B0-----:R-:W-:Y:S01]  /*e030*/  F2FP.BF16.F32.PACK_AB R157, R20, R157 ;  /* 0x0000009d149d723e */ /* 0x001fe200000010ff */
[-C--:B------:R-:W-:Y:S01]  /*e040*/  FMUL.FTZ R90, R90, R171.reuse ;  /* 0x000000ab5a5a7220 */ /* 0x080fe20000410000 */
[-C--:B------:R-:W-:Y:S01]  /*e050*/  FMUL.FTZ R91, R91, R171.reuse ;  /* 0x000000ab5b5b7220 */ /* 0x080fe20000410000 */
[-C--:B------:R-:W-:Y:S01]  /*e060*/  FMUL.FTZ R94, R94, R171.reuse ;  /* 0x000000ab5e5e7220 */ /* 0x080fe20000410000 */
[-C--:B------:R-:W-:Y:S01]  /*e070*/  FMUL.FTZ R95, R95, R171.reuse ;  /* 0x000000ab5f5f7220 */ /* 0x080fe20000410000 */
[-C--:B------:R-:W-:Y:S01]  /*e080*/  FMUL.FTZ R98, R98, R171.reuse ;  /* 0x000000ab62627220 */ /* 0x080fe20000410000 */
[----:B------:R0:W2:Y:S01]  /*e090*/  MUFU.EX2 R163, R174 ;  /* 0x000000ae00a37308 */ /* 0x0000a20000000800 */
        /* <DEDUP_REMOVED lines=8> */
[----:B0-----:R-:W-:Y:S01]  /*e120*/  FADD.FTZ R174, R20, R153 ;  /* 0x0000009914ae7221 */ /* 0x001fe20000010000 */
[-C--:B------:R-:W-:Y:S01]  /*e130*/  FMUL.FTZ R114, R114, R171.reuse ;  /* 0x000000ab72727220 */ /* 0x080fe20000410000 */
[-C--:B------:R-:W-:Y:S01]  /*e140*/  FMUL.FTZ R115, R115, R171.reuse ;  /* 0x000000ab73737220 */ /* 0x080fe20000410000 */
[----:B------:R-:W-:Y:S01]  /*e150*/  FMUL.FTZ R118, R118, R171 ;  /* 0x000000ab76767220 */ /* 0x000fe20000410000 */
[----:B---3--:R-:W-:Y:S01]  /*e160*/  FADD.FTZ R153, R159, R174 ;  /* 0x000000ae9f997221 */ /* 0x008fe20000010000 */
[C---:B-----5:R-:W-:Y:S01]  /*e170*/  F2FP.BF16.F32.PACK_AB R159, R168.reuse, R159 ;  /* 0x0000009fa89f723e */ /* 0x060fe200000010ff */
[-C--:B------:R-:W-:Y:S01]  /*e180*/  FMUL.FTZ R119, R119, R171.reuse ;  /* 0x000000ab77777220 */ /* 0x080fe20000410000 */
[----:B------:R0:W3:Y:S01]  /*e190*/  MUFU.EX2 R165, R178 ;  /* 0x000000b200a57308 */ /* 0x0000e20000000800 */
[----:B------:R-:W-:Y:S01]  /*e1a0*/  FADD.FTZ R206, R168, R153 ;  /* 0x00000099a8ce7221 */ /* 0x000fe20000010000 */
[-C--:B------:R-:W-:Y:S01]  /*e1b0*/  FMUL.FTZ R122, R122, R171.reuse ;  /* 0x000000ab7a7a7220 */ /* 0x080fe20000410000 */
[-C--:B------:R-:W-:Y:S01]  /*e1c0*/  FMUL.FTZ R123, R123, R171.reuse ;  /* 0x000000ab7b7b7220 */ /* 0x080fe20000410000 */
[----:B------:R-:W-:Y:S01]  /*e1d0*/  FMUL.FTZ R126, R126, R171 ;  /* 0x000000ab7e7e7220 */ /* 0x000fe20000410000 */
[----:B------:R-:W-:Y:S01]  /*e1e0*/  FADD.FTZ R153, R161, R206 ;  /* 0x000000cea1997221 */ /* 0x000fe20000010000 */
[C---:B-1----:R-:W-:Y:S01]  /*e1f0*/  F2FP.BF16.F32.PACK_AB R161, R180.reuse, R161 ;  /* 0x000000a1b4a1723e */ /* 0x042fe200000010ff */
[-C--:B------:R-:W-:Y:S01]  /*e200*/  FMUL.FTZ R127, R127, R171.reuse ;  /* 0x000000ab7f7f7220 */ /* 0x080fe20000410000 */
[----:B------:R-:W1:Y:S01]  /*e210*/  MUFU.EX2 R174, R179 ;  /* 0x000000b300ae7308 */ /* 0x000e620000000800 */
[----:B0-----:R-:W-:Y:S01]  /*e220*/  FADD.FTZ R178, R180, R153 ;  /* 0x00000099b4b27221 */ /* 0x001fe20000010000 */
[-C--:B------:R-:W-:Y:S01]  /*e230*/  FMUL.FTZ R130, R130, R171.reuse ;  /* 0x000000ab82827220 */ /* 0x080fe20000410000 */
[-C--:B------:R-:W-:Y:S01]  /*e240*/  FMUL.FTZ R131, R131, R171.reuse ;  /* 0x000000ab83837220 */ /* 0x080fe20000410000 */
[----:B------:R-:W-:Y:S01]  /*e250*/  FMUL.FTZ R134, R134, R171 ;  /* 0x000000ab86867220 */ /* 0x000fe20000410000 */
[----:B--2---:R-:W-:Y:S01]  /*e260*/  FADD.FTZ R153, R163, R178 ;  /* 0x000000b2a3997221 */ /* 0x004fe20000010000 */
[C---:B----4-:R-:W-:Y:S01]  /*e270*/  F2FP.BF16.F32.PACK_AB R163, R8.reuse, R163 ;  /* 0x000000a308a3723e */ /* 0x050fe200000010ff */
[-C--:B------:R-:W-:Y:S01]  /*e280*/  FMUL.FTZ R135, R135, R171.reuse ;  /* 0x000000ab87877220 */ /* 0x080fe20000410000 */
[----:B------:R-:W0:Y:S01]  /*e290*/  MUFU.EX2 R167, R182 ;  /* 0x000000b600a77308 */ /* 0x000e220000000800 */
[----:B------:R-:W-:Y:S01]  /*e2a0*/  FADD.FTZ R178, R8, R153 ;  /* 0x0000009908b27221 */ /* 0x000fe20000010000 */
[----:B------:R-:W-:Y:S01]  /*e2b0*/  F2FP.BF16.F32.PACK_AB R153, R207, R18 ;  /* 0x00000012cf99723e */ /* 0x000fe200000010ff */
[-C--:B------:R-:W-:Y:S01]  /*e2c0*/  FMUL.FTZ R138, R138, R171.reuse ;  /* 0x000000ab8a8a7220 */ /* 0x080fe20000410000 */
[-C--:B------:R-:W-:Y:S01]  /*e2d0*/  FMUL.FTZ R139, R139, R171.reuse ;  /* 0x000000ab8b8b7220 */ /* 0x080fe20000410000 */
[----:B---3--:R-:W-:Y:S01]  /*e2e0*/  FADD.FTZ R155, R165, R178 ;  /* 0x000000b2a59b7221 */ /* 0x008fe20000010000 */
[-C--:B------:R-:W-:Y:S01]  /*e2f0*/  FMUL.FTZ R142, R142, R171.reuse ;  /* 0x000000ab8e8e7220 */ /* 0x080fe20000410000 */
[----:B------:R-:W-:Y:S01]  /*e300*/  FMUL.FTZ R143, R143, R171 ;  /* 0x000000ab8f8f7220 */ /* 0x000fe20000410000 */
[----:B------:R-:W2:Y:S01]  /*e310*/  MUFU.EX2 R176, R176 ;  /* 0x000000b000b07308 */ /* 0x000ea20000000800 */
[----:B-1----:R-:W-:Y:S01]  /*e320*/  FADD.FTZ R18, R174, R155 ;  /* 0x0000009bae127221 */ /* 0x002fe20000010000 */
[----:B------:R-:W-:Y:S01]  /*e330*/  F2FP.BF16.F32.PACK_AB R155, R208, R209 ;  /* 0x000000d1d09b723e */ /* 0x000fe200000010ff */
[----:B------:R-:W-:Y:S01]  /*e340*/  BAR.SYNC.DEFER_BLOCKING 0xf, 0x100 ;  /* 0x03c4000000007b1d */ /* 0x000fe20000010000 */
[----:B------:R-:W-:Y:S01]  /*e350*/  F2FP.BF16.F32.PACK_AB R165, R174, R165 ;  /* 0x000000a5aea5723e */ /* 0x000fe200000010ff */
[-C--:B------:R-:W-:Y:S01]  /*e360*/  FMUL.FTZ R146, R146, R171.reuse ;  /* 0x000000ab92927220 */ /* 0x080fe20000410000 */
[-C--:B------:R-:W-:Y:S01]  /*e370*/  FMUL.FTZ R147, R147, R171.reuse ;  /* 0x000000ab93937220 */ /* 0x080fe20000410000 */
[-C--:B------:R-:W-:Y:S01]  /*e380*/  FMUL.FTZ R150, R150, R171.reuse ;  /* 0x000000ab96967220 */ /* 0x080fe20000410000 */
[----:B------:R-:W-:Y:S01]  /*e390*/  FMUL.FTZ R151, R151, R171 ;  /* 0x000000ab97977220 */ /* 0x000fe20000410000 */
[----:B0-----:R-:W-:Y:S01]  /*e3a0*/  FADD.FTZ R9, R167, R18 ;  /* 0x00000012a7097221 */ /* 0x001fe20000010000 */
[----:B--2---:R-:W-:-:S03]  /*e3b0*/  F2FP.BF16.F32.PACK_AB R167, R176, R167 ;  /* 0x000000a7b0a7723e */ /* 0x004fc600000010ff */
[----:B------:R-:W-:Y:S01]  /*e3c0*/  FADD.FTZ R8, R176, R9 ;  /* 0x00000009b0087221 */ /* 0x000fe20000010000 */
[----:B------:R0:W-:Y:S04]  /*e3d0*/  STSM.16.M88.4 [R195+0x26800], R152 ;  /* 0x02680098c3007844 */ /* 0x0001e80000000200 */
[----:B------:R0:W-:Y:S04]  /*e3e0*/  STSM.16.M88.4 [R198], R156 ;  /* 0x0000009cc6007844 */ /* 0x0001e80000000200 */
[----:B------:R0:W-:Y:S04]  /*e3f0*/  STSM.16.M88.4 [R196], R160 ;  /* 0x000000a0c4007844 */ /* 0x0001e80000000200 */
[----:B------:R0:W-:Y:S01]  /*e400*/  STSM.16.M88.4 [R197], R164 ;  /* 0x000000a4c5007844 */ /* 0x0001e20000000200 */
[----:B------:R-:W-:Y:S05]  /*e410*/  @!P0 BRA `(.L_x_4771) ;  /* 0x0000000000048947 */ /* 0x000fea0003800000 */
[----:B------:R-:W-:Y:S01]  /*e420*/  BPT.TRAP 0x1 ;  /* 0x000000040000795c */ /* 0x000fe20000300000 */
.L_x_4771:
[----:B------:R1:W2:Y:S01]  /*e430*/  SYNCS.PHASECHK.TRANS64.TRYWAIT P2, [R212+URZ+0x28c50], R213 ;  /* 0x028c50d5d40075a7 */ /* 0x0002a2000804017f */
[----:B------:R-:W-:Y:S05]  /*e440*/  @!P0 BRA `(.L_x_4772) ;  /* 0x0000000000048947 */ /* 0x000fea0003800000 */
[----:B------:R-:W-:Y:S01]  /*e450*/  BPT.TRAP 0x1 ;  /* 0x000000040000795c */ /* 0x000fe20000300000 */
.L_x_4772:
[----:B------:R-:W-:Y:S04]  /*e460*/  BSSY B2, `(.L_x_4773) ;  /* 0x0000004000027945 */ /* 0x000fe80003800000 */
[----:B--2---:R-:W-:Y:S05]  /*e470*/  @P2 BRA `(.L_x_4774) ;  /* 0x0000000000082947 */ /* 0x004fea0003800000 */
[----:B------:R-:W2:Y:S02]  /*e480*/  SYNCS.PHASECHK.TRANS64.TRYWAIT P2, [R212+URZ+0x28c50], R213 ;  /* 0x028c50d5d40075a7 */ /* 0x000ea4000804017f */
[----:B--2---:R-:W-:Y:S05]  /*e490*/  @!P2 BRA `(.L_x_4775) ;  /* 0x000000ec0014a947 */ /* 0x004fea0003800000 */
.L_x_4774:
[----:B------:R-:W-:Y:S05]  /*e4a0*/  BSYNC B2 ;  /* 0x0000000000027941 */ /* 0x000fea0003800000 */
.L_x_4773:
[----:B------:R-:W-:Y:S01]  /*e4b0*/  IMAD R168, R211, 0x1000, R190 ;  /* 0x00001000d3a87824 */ /* 0x000fe200078e02be */
[----:B------:R-:W-:Y:S01]  /*e4c0*/  WARPGROUP.ARRIVE ;  /* 0x00000000000079c5 */ /* 0x000fe20000000000 */
[----:B------:R-:W-:Y:S01]  /*e4d0*/  IMAD.MOV.U32 R169, RZ, RZ, 0x40000040 ;  /* 0x40000040ffa97424 */ /* 0x000fe200078e00ff */
[----:B------:R-:W-:Y:S01]  /*e4e0*/  ISETP.GT.AND P2, PT, R14, R204, PT ;  /* 0x000000cc0e00720c */ /* 0x000fe20003f44270 */
[----:B-12---:R-:W-:Y:S01]  /*e4f0*/  @!P1 VIADD R212, R212, 0x28c60 ;  /* 0x00028c60d4d49836 */ /* 0x006fe20000000000 */
[----:B------:R-:W-:Y:S01]  /*e500*/  R2UR UR6, R168 ;  /* 0x00000000a80672ca */ /* 0x000fe200000e0000 */
[----:B------:R-:W-:Y:S01]  /*e510*/  VIADD R14, R14, 0xffffffff ;  /* 0xffffffff0e0e7836 */ /* 0x000fe20000000000 */
[----:B------:R-:W-:Y:S01]  /*e520*/  R2UR UR7, R169 ;  /* 0x00000000a90772ca */ /* 0x000fe200000e0000 */
[----:B------:R-:W-:Y:S01]  /*e530*/  IMAD.MOV.U32 R169, RZ, RZ, 0x40000040 ;  /* 0x40000040ffa97424 */ /* 0x000fe200078e00ff */
[----:B------:R-:W-:Y:S01]  /*e540*/  @!P1 PRMT R212, RZ, 0x654, R212 ;  /* 0x00000654ffd49816 */ /* 0x000fe200000000d4 */
[----:B------:R-:W-:-:S02]  /*e550*/  IMAD.MOV.U32 R20, RZ, RZ, R172 ;  /* 0x000000ffff147224 */ /* 0x000fc400078e00ac */
[----:B------:R-:W-:Y:S02]  /*e560*/  IMAD.MOV.U32 R9, RZ, RZ, R170 ;  /* 0x000000ffff097224 */ /* 0x000fe400078e00aa */
[----:B------:R-:W-:-:S06]  /*e570*/  IMAD.MOV.U32 R18, RZ, RZ, R211 ;  /* 0x000000ffff127224 */ /* 0x000fcc00078e00d3 */
[----:B------:R-:W-:Y:S03]  /*e580*/  HGMMA.64x256x16.F32.BF16 R24, R152, gdesc[UR4].tnspB, R24, gsb0 ;  /* 0x43e0000498187df0 */ /* 0x000fe60008001818 */
[----:B------:R-:W-:Y:S02]  /*e590*/  WARPGROUP.DEPBAR.LE gsb0, 0x0 ;  /* 0x00008000000079c5 */ /* 0x000fe40000010000 */
[----:B0-----:R-:W-:Y:S01]  /*e5a0*/  VIADD R152, R168, 0x80 ;  /* 0x00000080a8987836 */ /* 0x001fe20000000000 */
[----:B------:R-:W-:Y:S01]  /*e5b0*/  WARPGROUP.ARRIVE ;  /* 0x00000000000079c5 */ /* 0x000fe20000000000 */
[----:B------:R-:W-:-:S03]  /*e5c0*/  IMAD.MOV.U32 R153, RZ, RZ, 0x40000040 ;  /* 0x40000040ff997424 */ /* 0x000fc600078e00ff */
[----:B------:R-:W-:Y:S01]  /*e5d0*/  R2UR UR6, R152 ;  /* 0x00000000980672ca */ /* 0x000fe200000e0000 */
[C---:B------:R-:W-:Y:S01]  /*e5e0*/  VIADD R152, R168.reuse, 0x100 ;  /* 0x00000100a8987836 */ /* 0x040fe20000000000 */
[----:B------:R-:W-:Y:S01]  /*e5f0*/  R2UR UR7, R153 ;  /* 0x00000000990772ca */ /* 0x000fe200000e0000 */
[----:B------:R-:W-:Y:S01]  /*e600*/  IMAD.MOV.U32 R153, RZ, RZ, 0x40000040 ;  /* 0x40000040ff997424 */ /* 0x000fe200078e00ff */
[----:B------:R-:W-:-:S14]  /*e610*/  IADD3 R168, R168, 0x180, RZ ;  /* 0x00000180a8a87810 */ /* 0x000fdc0007ffe0ff */
        /* <DEDUP_REMOVED lines=24> */
[----:B------:R-:W-:Y:S05]  /*e7a0*/  BSYNC B0 ;  /* 0x0000000000007941 */ /* 0x000fea0003800000 */
.L_x_4757:
[----:B------:R-:W-:Y:S02]  /*e7b0*/  IMAD.MOV.U32 R20, RZ, RZ, R172 ;  /* 0x000000ffff147224 */ /* 0x000fe400078e00ac */
[----:B------:R-:W-:Y:S02]  /*e7c0*/  IMAD.MOV.U32 R9, RZ, RZ, R170 ;  /* 0x000000ffff097224 */ /* 0x000fe400078e00aa */
[----:B------:R-:W-:-:S07]  /*e7d0*/  IMAD.MOV.U32 R18, RZ, RZ, R211 ;  /* 0x000000ffff127224 */ /* 0x000fce00078e00d3 */
.L_x_4756:
[----:B------:R-:W-:Y:S05]  /*e7e0*/  BSYNC B1 ;  /* 0x0000000000017941 */ /* 0x000fea0003800000 */
.L_x_4755:
[----:B------:R-:W1:Y:S01]  /*e7f0*/  LDC R154, c[0x0][0x9e4] ;  /* 0x00027900ff9a7b82 */ /* 0x000e620000000800 */
[----:B------:R-:W-:-:S05]  /*e800*/  IADD3 R152, R184, 0x40, -R186 ;  /* 0x00000040b8987810 */ /* 0x000fca0007ffe8ba */
[----:B------:R-:W-:-:S04]  /*e810*/  IMAD R153, R189, 0x40, R152 ;  /* 0x00000040bd997824 */ /* 0x000fc800078e0298 */
[----:B------:R-:W-:Y:S01]  /*e820*/  IMAD.IADD R188, R153, 0x1, -R188 ;  /* 0x0000000199bc7824 */ /* 0x000fe200078e0abc */
[----:B-1----:R-:W-:-:S13]  /*e830*/  ISETP.GE.AND P6, PT, R154, 0x1, PT ;  /* 0x000000019a00780c */ /* 0x002fda0003fc6270 */
[----:B------:R-:W-:Y:S05]  /*e840*/  @!P6 BRA `(.L_x_4777) ;  /* 0x000000000048e947 */ /* 0x000fea0003800000 */
[----:B------:R-:W-:Y:S01]  /*e850*/  IMAD.MOV.U32 R155, RZ, RZ, R153 ;  /* 0x000000ffff9b7224 */ /* 0x000fe200078e0099 */
[----:B------:R-:W-:Y:S04]  /*e860*/  BSSY B0, `(.L_x_4778) ;  /* 0x000000e000007945 */ /* 0x000fe80003800000 */
        /* <DEDUP_REMOVED lines=9> */
.L_x_4779:
[----:B------:R-:W-:-:S13]  /*e900*/  ISETP.NE.AND P2, PT, R154, 0x1, PT ;  /* 0x000000019a00780c */ /* 0x000fda0003f45270 */
[----:B------:R-:W1:Y:S02]  /*e910*/  @P2 LDC.64 R152, c[0x0][0x9e8] ;  /* 0x00027a00ff982b82 */ /* 0x000e640000000a00 */
[----:B-1----:R-:W-:-:S05]  /*e920*/  @P2 IMAD.HI.U32 R152, R155, R152, RZ ;  /* 0x000000989b982227 */ /* 0x002fca00078e00ff */
[----:B------:R-:W-:-:S07]  /*e930*/  @P2 SHF.R.U32.HI R155, RZ, R153, R152 ;  /* 0x00000099ff9b2219 */ /* 0x000fce0000011698 */
.L_x_4780:
[----:B------:R-:W-:Y:S05]  /*e940*/  BSYNC B0 ;  /* 0x0000000000007941 */ /* 0x000fea0003800000 */
.L_x_4778:
[----:B------:R-:W-:-:S05]  /*e950*/  IMAD R155, R155, R154, RZ ;  /* 0x0000009a9b9b7224 */ /* 0x000fca00078e02ff */
[----:B------:R-:W-:-:S07]  /*e960*/  VIMNMX R188, R188, R155, !PT ;  /* 0x0000009bbcbc7248 */ /* 0x000fce0007fe0100 */
.L_x_4777:
[----:B------:R-:W-:Y:S01]  /*e970*/  VIADD R188, R188, 0x3f ;  /* 0x0000003fbcbc7836 */ /* 0x000fe20000000000 */
[----:B------:R-:W-:Y:S04]  /*e980*/  BSSY B1, `(.L_x_4781) ;  /* 0x00001ad000017945 */ /* 0x000fe80003800000 */
[----:B------:R-:W-:-:S04]  /*e990*/  SHF.R.S32.HI R153, RZ, 0x1f, R188 ;  /* 0x0000001fff997819 */ /* 0x000fc800000114bc */
[----:B------:R-:W-:-:S04]  /*e9a0*/  LEA.HI R153, R153, R188, RZ, 0x6 ;  /* 0x000000bc99997211 */ /* 0x000fc800078f30ff */
[----:B------:R-:W-:-:S04]  /*e9b0*/  SHF.R.S32.HI R152, RZ, 0x6, R153 ;  /* 0x00000006ff987819 */ /* 0x000fc80000011499 */
        /* <DEDUP_REMOVED lines=8> */
.L_x_4794:
[----:B------:R-:W-:Y:S02]  /*ea40*/  VIADD R18, R209, 0x1 ;  /* 0x00000001d1127836 */ /* 0x000fe40000000000 */
[----:B------:R-:W-:Y:S02]  /*ea50*/  IMAD.MOV.U32 R14, RZ, RZ, R205 ;  /* 0x000000ffff0e7224 */ /* 0x000fe400078e00cd */
[----:B------:R-:W-:Y:S01]  /*ea60*/  VIADD R205, R205, 0xffffffff ;  /* 0xffffffffcdcd7836 */ /* 0x000fe20000000000 */
[----:B------:R-:W-:Y:S02]  /*ea70*/  ISETP.NE.AND P3, PT, R18, 0x2, PT ;  /* 0x000000021200780c */ /* 0x000fe40003f65270 */
[----:B------:R-:W-:Y:S02]  /*ea80*/  ISETP.GT.AND P2, PT, R14, R201, PT ;  /* 0x000000c90e00720c */ /* 0x000fe40003f44270 */
[----:B------:R-:W-:Y:S02]  /*ea90*/  SEL R14, RZ, 0x1, P3 ;  /* 0x00000001ff0e7807 */ /* 0x000fe40001800000 */
[----:B------:R-:W-:-:S02]  /*eaa0*/  SEL R18, R18, RZ, P3 ;  /* 0x000000ff12127207 */ /* 0x000fc40001800000 */
[----:B------:R-:W-:Y:S01]  /*eab0*/  LOP3.LUT R19, R19, R14, RZ, 0x3c, !PT ;  /* 0x0000000e13137212 */ /* 0x000fe200078e3cff */
[----:B-1----:R-:W-:Y:S06]  /*eac0*/  @!P0 BRA `(.L_x_4784) ;  /* 0x0000000000048947 */ /* 0x002fec0003800000 */
[----:B------:R-:W-:Y:S01]  /*ead0*/  BPT.TRAP 0x1 ;  /* 0x000000040000795c */ /* 0x000fe20000300000 */
.L_x_4784:
[----:B------:R-:W-:Y:S01]  /*eae0*/  IMAD R204, R18, 0x8, R2 ;  /* 0x0000000812cc7824 */ /* 0x000fe200078e0202 */
[----:B------:R-:W-:-:S04]  /*eaf0*/  SHF.L.U32 R206, R19, 0x1f, RZ ;  /* 0x0000001f13ce7819 */ /* 0x000fc800000006ff */
[----:B------:R1:W2:Y:S01]  /*eb00*/  SYNCS.PHASECHK.TRANS64.TRYWAIT P3, [R204+URZ+0x28c30], R206 ;  /* 0x028c30cecc0075a7 */ /* 0x0002a2000806017f */
[----:B------:R-:W-:Y:S05]  /*eb10*/  @!P0 BRA `(.L_x_4785) ;  /* 0x0000000000048947 */ /* 0x000fea0003800000 */
[----:B------:R-:W-:Y:S01]  /*eb20*/  BPT.TRAP 0x1 ;  /* 0x000000040000795c */ /* 0x000fe20000300000 */
.L_x_4785:
[----:B------:R-:W-:Y:S01]  /*eb30*/  BSSY B2, `(.L_x_4786) ;  /* 0x0000006000027945 */ /* 0x000fe20003800000 */
[----:B------:R-:W-:Y:S02]  /*eb40*/  IMAD R14, R18, 0x200, R21 ;  /* 0x00000200120e7824 */ /* 0x000fe400078e0215 */
[----:B------:R-:W-:Y:S01]  /*eb50*/  IMAD.MOV.U32 R15, RZ, RZ, 0x40000040 ;  /* 0x40000040ff0f7424 */ /* 0x000fe200078e00ff */
[----:B--2---:R-:W-:Y:S06]  /*eb60*/  @P3 BRA `(.L_x_4787) ;  /* 0x0000000000083947 */ /* 0x004fec0003800000 */
[----:B------:R-:W2:Y:S02]  /*eb70*/  SYNCS.PHASECHK.TRANS64.TRYWAIT P3, [R204+URZ+0x28c30], R206 ;  /* 0x028c30cecc0075a7 */ /* 0x000ea4000806017f */
[----:B--2---:R-:W-:Y:S05]  /*eb80*/  @!P3 BRA `(.L_x_4788) ;  /* 0x000000e4006cb947 */ /* 0x004fea0003800000 */
.L_x_4787:
[----:B------:R-:W-:Y:S05]  /*eb90*/  BSYNC B2 ;  /* 0x0000000000027941 */ /* 0x000fea0003800000 */
.L_x_4786:
[C---:B------:R-:W-:Y:S01]  /*eba0*/  R2UR UR6, R14.reuse ;  /* 0x000000000e0672ca */ /* 0x040fe200000e0000 */
[----:B------:R-:W-:Y:S01]  /*ebb0*/  WARPGROUP.ARRIVE ;  /* 0x00000000000079c5 */ /* 0x000fe20000000000 */
[----:B------:R-:W-:Y:S01]  /*ebc0*/  R2UR UR7, R15 ;  /* 0x000000000f0772ca */ /* 0x000fe200000e0000 */
[----:B------:R-:W-:Y:S01]  /*ebd0*/  VIADD R188, R14, 0x2 ;  /* 0x000000020ebc7836 */ /* 0x000fe20000000000 */
[----:B------:R-:W-:Y:S01]  /*ebe0*/  R2UR UR4, R4 ;  /* 0x00000000040472ca */ /* 0x000fe200000e0000 */
[----:B------:R-:W-:Y:S01]  /*ebf0*/  IMAD.MOV.U32 R15, RZ, RZ, 0x40000040 ;  /* 0x40000040ff0f7424 */ /* 0x000fe200078e00ff */
[----:B------:R-:W-:Y:S02]  /*ec00*/  R2UR UR5, R5 ;  /* 0x00000000050572ca */ /* 0x000fe400000e0000 */
[----:B------:R-:W-:-:S11]  /*ec10*/  MOV R189, 0x40000040 ;  /* 0x4000004000bd7802 */ /* 0x000fd60000000f00 */
        /* <DEDUP_REMOVED lines=44> */
[----:B------:R-:W3:Y:S02]  /*eee0*/  SHFL.BFLY PT, R9, R20, 0x2, 0x1f ;  /* 0x0c401f0014097f89 */ /* 0x000ee400000e0000 */
[----:B---3--:R-:W-:Y:S02]  /*eef0*/  FMNMX.FTZ R188, R20, R9, !PT ;  /* 0x0000000914bc7209 */ /* 0x008fe40007810000 */
[----:B------:R-:W-:-:S03]  /*ef00*/  FMNMX.FTZ R9, R155, R14, !PT ;  /* 0x0000000e9b097209 */ /* 0x000fc60007810000 */
[----:B------:R-:W3:Y:S01]  /*ef10*/  SHFL.BFLY PT, R189, R188, 0x1, 0x1f ;  /* 0x0c201f00bcbd7f89 */ /* 0x000ee200000e0000 */
[----:B------:R-:W-:-:S04]  /*ef20*/  FMNMX.FTZ R14, R158, R9, !PT ;  /* 0x000000099e0e7209 */ /* 0x000fc80007810000 */
[----:B------:R-:W-:-:S04]  /*ef30*/  FMNMX.FTZ R15, R159, R14, !PT ;  /* 0x0000000e9f0f7209 */ /* 0x000fc80007810000 */
[----:B------:R-:W-:Y:S01]  /*ef40*/  FMNMX.FTZ R14, R162, R15, !PT ;  /* 0x0000000fa20e7209 */ /* 0x000fe20007810000 */
[----:B------:R-:W-:Y:S01]  /*ef50*/  IMAD.U32 R15, RZ, RZ, UR4 ;  /* 0x00000004ff0f7e24 */ /* 0x000fe2000f8e00ff */
[----:B---3--:R-:W-:Y:S02]  /*ef60*/  FMNMX.FTZ R9, R188, R189, !PT ;  /* 0x000000bdbc097209 */ /* 0x008fe40007810000 */
[----:B------:R-:W-:-:S03]  /*ef70*/  FMNMX.FTZ R189, R163, R14, !PT ;  /* 0x0000000ea3bd7209 */ /* 0x000fc60007810000 */
[C---:B------:R-:W-:Y:S01]  /*ef80*/  FADD.FTZ R20, -R9.reuse, R208 ;  /* 0x000000d009147221 */ /* 0x040fe20000010100 */
[----:B------:R-:W-:Y:S01]  /*ef90*/  FMNMX.FTZ R14, R166, R189, !PT ;  /* 0x000000bda60e7209 */ /* 0x000fe20007810000 */
[-C--:B------:R-:W-:Y:S02]  /*efa0*/  FMUL.FTZ R188, R9, R15.reuse ;  /* 0x0000000f09bc7220 */ /* 0x080fe40000410000 */
[-C--:B------:R-:W-:Y:S01]  /*efb0*/  FMUL.FTZ R208, R20, R15.reuse ;  /* 0x0000000f14d07220 */ /* 0x080fe20000410000 */
[----:B------:R-:W-:Y:S01]  /*efc0*/  FMNMX.FTZ R189, R167, R14, !PT ;  /* 0x0000000ea7bd7209 */ /* 0x000fe20007810000 */
[-CC-:B------:R-:W-:Y:S01]  /*efd0*/  FFMA.FTZ R210, R152, R15.reuse, -R188.reuse ;  /* 0x0000000f98d27223 */ /* 0x180fe200000108bc */
[-CC-:B------:R-:W-:Y:S01]  /*efe0*/  FFMA.FTZ R152, R153, R15.reuse, -R188.reuse ;  /* 0x0000000f99987223 */ /* 0x180fe200000108bc */
[--C-:B0-----:R-:W-:Y:S01]  /*eff0*/  FFMA.FTZ R212, R156, R15, -R188.reuse ;  /* 0x0000000f9cd47223 */ /* 0x101fe200000108bc */
        /* <DEDUP_REMOVED lines=18> */
[----:B------:R-:W0:Y:S02]  /*f120*/  MUFU.EX2 R14, R208 ;  /* 0x000000d0000e7308 */ /* 0x000e240000000800 */
[----:B------:R-:W-:-:S04]  /*f130*/  FMNMX.FTZ R211, R179, R20, !PT ;  /* 0x00000014b3d37209 */ /* 0x000fc80007810000 */
[----:B------:R-:W-:Y:S02]  /*f140*/  FMNMX.FTZ R20, R182, R211, !PT ;  /* 0x000000d3b6147209 */ /* 0x000fe40007810000 */
[----:B------:R-:W3:Y:S02]  /*f150*/  MUFU.EX2 R189, R210 ;  /* 0x000000d200bd7308 */ /* 0x000ee40000000800 */
[----:B------:R-:W-:-:S05]  /*f160*/  FMNMX.FTZ R20, R183, R20, !PT ;  /* 0x00000014b7147209 */ /* 0x000fca0007810000 */
[----:B------:R-:W4:Y:S01]  /*f170*/  SHFL.BFLY PT, R211, R20, 0x2, 0x1f ;  /* 0x0c401f0014d37f89 */ /* 0x000f2200000e0000 */
[----:B------:R-:W-:Y:S01]  /*f180*/  MUFU.EX2 R152, R152 ;  /* 0x0000009800987308 */ /* 0x000fe20000000800 */
[-C--:B0-----:R-:W-:Y:S01]  /*f190*/  FMUL.FTZ R24, R24, R14.reuse ;  /* 0x0000000e18187220 */ /* 0x081fe20000410000 */
[-C--:B------:R-:W-:Y:S01]  /*f1a0*/  FMUL.FTZ R25, R25, R14.reuse ;  /* 0x0000000e19197220 */ /* 0x080fe20000410000 */
[-C--:B------:R-:W-:Y:S01]  /*f1b0*/  FMUL.FTZ R28, R28, R14.reuse ;  /* 0x0000000e1c1c7220 */ /* 0x080fe20000410000 */
[-C--:B------:R-:W-:Y:S01]  /*f1c0*/  FMUL.FTZ R29, R29, R14.reuse ;  /* 0x0000000e1d1d7220 */ /* 0x080fe20000410000 */
[-C--:B------:R-:W-:Y:S01]  /*f1d0*/  FMUL.FTZ R32, R32, R14.reuse ;  /* 0x0000000e20207220 */ /* 0x080fe20000410000 */
[-C--:B------:R-:W-:Y:S01]  /*f1e0*/  FMUL.FTZ R33, R33, R14.reuse ;  /* 0x0000000e21217220 */ /* 0x080fe20000410000 */
[-C--:B------:R-:W-:Y:S01]  /*f1f0*/  FMUL.FTZ R36, R36, R14.reuse ;  /* 0x0000000e24247220 */ /* 0x080fe20000410000 */
[----:B------:R0:W-:Y:S01]  /*f200*/  MUFU.EX2 R153, R212 ;  /* 0x000000d400997308 */ /* 0x0001e20000000800 */
        /* <DEDUP_REMOVED lines=14> */
[----:B----4-:R-:W-:Y:S01]  /*f2f0*/  FMNMX.FTZ R211, R20, R211, !PT ;  /* 0x000000d314d37209 */ /* 0x010fe20007810000 */
[----:B------:R-:W-:Y:S01]  /*f300*/  MUFU.EX2 R157, R157 ;  /* 0x0000009d009d7308 */ /* 0x000fe20000000800 */
[-C--:B------:R-:W-:Y:S01]  /*f310*/  FMUL.FTZ R61, R61, R14.reuse ;  /* 0x0000000e3d3d7220 */ /* 0x080fe20000410000 */
[-C--:B------:R-:W-:Y:S01]  /*f320*/  FMUL.FTZ R64, R64, R14.reuse ;  /* 0x0000000e40407220 */ /* 0x080fe20000410000 */
[-C--:B------:R-:W-:Y:S01]  /*f330*/  FMUL.FTZ R65, R65, R14.reuse ;  /* 0x0000000e41417220 */ /* 0x080fe20000410000 */
[----:B------:R-:W3:Y:S01]  /*f340*/  SHFL.BFLY PT, R20, R211, 0x1, 0x1f ;  /* 0x0c201f00d3147f89 */ /* 0x000ee200000e0000 */
        /* <DEDUP_REMOVED lines=23> */
[----:B---3--:R-:W-:Y:S01]  /*f4c0*/  FMNMX.FTZ R20, R211, R20, !PT ;  /* 0x00000014d3147209 */ /* 0x008fe20007810000 */
[----:B------:R-:W-:-:S02]  /*f4d0*/  IMAD.MOV R211, RZ, RZ, -R194 ;  /* 0x000000ffffd37224 */ /* 0x000fc400078e0ac2 */
[-C--:B------:R-:W-:Y:S01]  /*f4e0*/  FMUL.FTZ R108, R108, R14.reuse ;  /* 0x0000000e6c6c7220 */ /* 0x080fe20000410000 */
[-C--:B------:R-:W-:Y:S01]  /*f4f0*/  FMUL.FTZ R109, R109, R14.reuse ;  /* 0x0000000e6d6d7220 */ /* 0x080fe20000410000 */
[----:B------:R-:W-:Y:S01]  /*f500*/  MUFU.EX2 R165, R165 ;  /* 0x000000a500a57308 */ /* 0x000fe20000000800 */
[C---:B------:R-:W-:Y:S01]  /*f510*/  FADD.FTZ R188, -R20.reuse, R207 ;  /* 0x000000cf14bc7221 */ /* 0x040fe20000010100 */
[----:B------:R-:W-:Y:S01]  /*f520*/  FMUL.FTZ R228, R20, R15 ;  /* 0x0000000f14e47220 */ /* 0x000fe20000410000 */
[----:B------:R-:W-:Y:S01]  /*f530*/  ISETP.NE.AND P3, PT, R22, R211, PT ;  /* 0x000000d31600720c */ /* 0x000fe20003f65270 */
[----:B------:R-:W-:Y:S01]  /*f540*/  FMUL.FTZ R112, R112, R14 ;  /* 0x0000000e70707220 */ /* 0x000fe20000410000 */
[-C--:B------:R-:W-:Y:S01]  /*f550*/  FMUL.FTZ R169, R188, R15.reuse ;  /* 0x0000000fbca97220 */ /* 0x080fe20000410000 */
[-CC-:B------:R-:W-:Y:S01]  /*f560*/  FFMA.FTZ R188, R154, R15.reuse, -R228.reuse ;  /* 0x0000000f9abc7223 */ /* 0x180fe200000108e4 */
[----:B------:R-:W-:Y:S01]  /*f570*/  FFMA.FTZ R155, R155, R15, -R228 ;  /* 0x0000000f9b9b7223 */ /* 0x000fe200000108e4 */
[----:B------:R-:W-:-:S02]  /*f580*/  @!P1 VIADD R154, R204, 0x28c40 ;  /* 0x00028c40cc9a9836 */ /* 0x000fc40000000000 */
[-CC-:B0-----:R-:W-:Y:S01]  /*f590*/  FFMA.FTZ R212, R167, R15.reuse, -R228.reuse ;  /* 0x0000000fa7d47223 */ /* 0x181fe200000108e4 */
[-CC-:B------:R-:W-:Y:S01]  /*f5a0*/  FFMA.FTZ R207, R158, R15.reuse, -R228.reuse ;  /* 0x0000000f9ecf7223 */ /* 0x180fe200000108e4 */
[----:B------:R-:W-:Y:S01]  /*f5b0*/  MUFU.EX2 R169, R169 ;  /* 0x000000a900a97308 */ /* 0x000fe20000000800 */
[-CC-:B------:R-:W-:Y:S01]  /*f5c0*/  FFMA.FTZ R167, R170, R15.reuse, -R228.reuse ;  /* 0x0000000faaa77223 */ /* 0x180fe200000108e4 */
[-CC-:B------:R-:W-:Y:S01]  /*f5d0*/  FFMA.FTZ R170, R171, R15.reuse, -R228.reuse ;  /* 0x0000000fabaa7223 */ /* 0x180fe200000108e4 */
[-C--:B------:R-:W-:Y:S01]  /*f5e0*/  FFMA.FTZ R171, R174, R15.reuse, -R228 ;  /* 0x0000000faeab7223 */ /* 0x080fe200000108e4 */
[----:B------:R-:W-:Y:S01]  /*f5f0*/  @!P1 PRMT R154, RZ, 0x654, R154 ;  /* 0x00000654ff9a9816 */ /* 0x000fe2000000009a */
[-CC-:B------:R-:W-:Y:S01]  /*f600*/  FFMA.FTZ R174, R175, R15.reuse, -R228.reuse ;  /* 0x0000000fafae7223 */ /* 0x180fe200000108e4 */
[-C--:B------:R-:W-:Y:S01]  /*f610*/  FFMA.FTZ R208, R159, R15.reuse, -R228 ;  /* 0x0000000f9fd07223 */ /* 0x080fe200000108e4 */
[----:B------:R-:W-:Y:S01]  /*f620*/  @!P3 IMAD R175, R209, 0x40, R192 ;  /* 0x00000040d1afb824 */ /* 0x000fe200078e02c0 */
[----:B------:R-:W0:Y:S01]  /*f630*/  MUFU.EX2 R188, R188 ;  /* 0x000000bc00bc7308 */ /* 0x000e220000000800 */
[----:B------:R3:W-:Y:S01]  /*f640*/  @!P1 SYNCS.ARRIVE.TRANS64.RED.A1T0 RZ, [R154+URZ], RZ ;  /* 0x000000ff9aff99a7 */ /* 0x0007e2000810043f */
[-CC-:B------:R-:W-:Y:S01]  /*f650*/  FFMA.FTZ R159, R162, R15.reuse, -R228.reuse ;  /* 0x0000000fa29f7223 */ /* 0x180fe200000108e4 */
[-CC-:B------:R-:W-:Y:S01]  /*f660*/  FFMA.FTZ R210, R163, R15.reuse, -R228.reuse ;  /* 0x0000000fa3d27223 */ /* 0x180fe200000108e4 */
[----:B------:R-:W-:Y:S01]  /*f670*/  FFMA.FTZ R163, R166, R15, -R228 ;  /* 0x0000000fa6a37223 */ /* 0x000fe200000108e4 */
[-C--:B------:R-:W-:Y:S01]  /*f680*/  FMUL.FTZ R113, R113, R14.reuse ;  /* 0x0000000e71717220 */ /* 0x080fe20000410000 */
[-C--:B------:R-:W-:Y:S01]  /*f690*/  FMUL.FTZ R116, R116, R14.reuse ;  /* 0x0000000e74747220 */ /* 0x080fe20000410000 */
[----:B------:R-:W-:Y:S01]  /*f6a0*/  FMUL.FTZ R117, R117, R14 ;  /* 0x0000000e75757220 */ /* 0x000fe20000410000 */
[----:B------:R-:W4:Y:S01]  /*f6b0*/  MUFU.EX2 R155, R155 ;  /* 0x0000009b009b7308 */ /* 0x000f220000000800 */
[----:B---3--:R-:W-:-:S02]  /*f6c0*/  @!P3 IMAD R154, R175, 0x4, R2 ;  /* 0x00000004af9ab824 */ /* 0x008fc400078e0202 */
[-C--:B------:R-:W-:Y:S01]  /*f6d0*/  FFMA.FTZ R175, R178, R15.reuse, -R228 ;  /* 0x0000000fb2af7223 */ /* 0x080fe200000108e4 */
[-C--:B------:R-:W-:Y:S01]  /*f6e0*/  FMUL.FTZ R120, R120, R14.reuse ;  /* 0x0000000e78787220 */ /* 0x080fe20000410000 */
[-C--:B------:R-:W-:Y:S01]  /*f6f0*/  FMUL.FTZ R121, R121, R14.reuse ;  /* 0x0000000e79797220 */ /* 0x080fe20000410000 */
[-C--:B------:R-:W-:Y:S01]  /*f700*/  FMUL.FTZ R124, R124, R14.reuse ;  /* 0x0000000e7c7c7220 */ /* 0x080fe20000410000 */
[----:B------:R-:W-:Y:S01]  /*f710*/  @!P3 STS [R154+0x28800], R14 ;  /* 0x0288000e9a00b388 */ /* 0x000fe20000000800 */
[----:B------:R-:W-:Y:S01]  /*f720*/  FMUL.FTZ R125, R125, R14 ;  /* 0x0000000e7d7d7220 */ /* 0x000fe20000410000 */
[----:B------:R-:W3:Y:S01]  /*f730*/  MUFU.EX2 R207, R207 ;  /* 0x000000cf00cf7308 */ /* 0x000ee20000000800 */
[----:B0-----:R-:W-:Y:S01]  /*f740*/  FFMA.FTZ R8, R169, R8, R188 ;  /* 0x00000008a9087223 */ /* 0x001fe200000100bc */
[----:B------:R0:W-:Y:S01]  /*f750*/  @!P3 STS [R154+0x28820], R169 ;  /* 0x028820a99a00b388 */ /* 0x0001e20000000800 */
        /* <DEDUP_REMOVED lines=9> */
[----:B0-----:R-:W-:Y:S01]  /*f7f0*/  FADD.FTZ R154, R152, R3 ;  /* 0x00000003989a7221 */ /* 0x001fe20000010000 */
[-C--:B------:R-:W-:Y:S01]  /*f800*/  FMUL.FTZ R141, R141, R14.reuse ;  /* 0x0000000e8d8d7220 */ /* 0x080fe20000410000 */
[-C--:B------:R-:W-:Y:S01]  /*f810*/  FMUL.FTZ R144, R144, R14.reuse ;  /* 0x0000000e90907220 */ /* 0x080fe20000410000 */
[-C--:B------:R-:W-:Y:S01]  /*f820*/  FMUL.FTZ R145, R145, R14.reuse ;  /* 0x0000000e91917220 */ /* 0x080fe20000410000 */
[----:B------:R-:W0:Y:S01]  /*f830*/  MUFU.EX2 R159, R159 ;  /* 0x0000009f009f7308 */ /* 0x000e220000000800 */
[----:B------:R-:W-:Y:S01]  /*f840*/  FADD.FTZ R3, R153, R154 ;  /* 0x0000009a99037221 */ /* 0x000fe20000010000 */
[-C--:B------:R-:W-:Y:S01]  /*f850*/  FMUL.FTZ R148, R148, R14.reuse ;  /* 0x0000000e94947220 */ /* 0x080fe20000410000 */
[----:B------:R-:W-:Y:S01]  /*f860*/  FMUL.FTZ R149, R149, R14 ;  /* 0x0000000e95957220 */ /* 0x000fe20000410000 */
[-C--:B------:R-:W-:Y:S01]  /*f870*/  FFMA.FTZ R179, R179, R15.reuse, -R228 ;  /* 0x0000000fb3b37223 */ /* 0x080fe200000108e4 */
[----:B------:R-:W-:Y:S01]  /*f880*/  FADD.FTZ R154, R156, R3 ;  /* 0x000000039c9a7221 */ /* 0x000fe20000010000 */
[----:B---3--:R-:W-:Y:S01]  /*f890*/  FADD.FTZ R3, R207, R8 ;  /* 0x00000008cf037221 */ /* 0x008fe20000010000 */
[-C--:B------:R-:W-:Y:S01]  /*f8a0*/  FFMA.FTZ R182, R182, R15.reuse, -R228 ;  /* 0x0000000fb6b67223 */ /* 0x080fe200000108e4 */
[----:B------:R-:W3:Y:S01]  /*f8b0*/  MUFU.EX2 R210, R210 ;  /* 0x000000d200d27308 */ /* 0x000ee20000000800 */
[----:B------:R-:W-:Y:S01]  /*f8c0*/  FADD.FTZ R209, R157, R154 ;  /* 0x0000009a9dd17221 */ /* 0x000fe20000010000 */
[----:B-----5:R-:W-:Y:S01]  /*f8d0*/  FADD.FTZ R8, R208, R3 ;  /* 0x00000003d0087221 */ /* 0x020fe20000010000 */
[----:B------:R-:W-:Y:S01]  /*f8e0*/  FFMA.FTZ R183, R183, R15, -R228 ;  /* 0x0000000fb7b77223 */ /* 0x000fe200000108e4 */
[----:B------:R-:W-:Y:S01]  /*f8f0*/  F2FP.BF16.F32.PACK_AB R152, R152, R189 ;  /* 0x000000bd9898723e */ /* 0x000fe200000010ff */
[----:B------:R-:W-:Y:S01]  /*f900*/  FADD.FTZ R154, R160, R209 ;  /* 0x000000d1a09a7221 */ /* 0x000fe20000010000 */
[----:B------:R-:W-:Y:S01]  /*f910*/  F2FP.BF16.F32.PACK_AB R158, R164, R161 ;  /* 0x000000a1a49e723e */ /* 0x000fe200000010ff */
[-C--:B------:R-:W-:Y:S01]  /*f920*/  FMUL.FTZ R26, R26, R169.reuse ;  /* 0x000000a91a1a7220 */ /* 0x080fe20000410000 */
[----:B------:R-:W4:Y:S01]  /*f930*/  MUFU.EX2 R163, R163 ;  /* 0x000000a300a37308 */ /* 0x000f220000000800 */
[----:B0-----:R-:W-:Y:S01]  /*f940*/  FADD.FTZ R3, R159, R8 ;  /* 0x000000089f037221 */ /* 0x001fe20000010000 */
[----:B------:R-:W-:Y:S01]  /*f950*/  FADD.FTZ R209, R161, R154 ;  /* 0x0000009aa1d17221 */ /* 0x000fe20000010000 */
[-C--:B------:R-:W-:Y:S01]  /*f960*/  FMUL.FTZ R27, R27, R169.reuse ;  /* 0x000000a91b1b7220 */ /* 0x080fe20000410000 */
[-C--:B------:R-:W-:Y:S01]  /*f970*/  FMUL.FTZ R30, R30, R169.reuse ;  /* 0x000000a91e1e7220 */ /* 0x080fe20000410000 */
[-C--:B------:R-:W-:Y:S01]  /*f980*/  FMUL.FTZ R31, R31, R169.reuse ;  /* 0x000000a91f1f7220 */ /* 0x080fe20000410000 */
[----:B------:R-:W-:Y:S01]  /*f990*/  FADD.FTZ R154, R164, R209 ;  /* 0x000000d1a49a7221 */ /* 0x000fe20000010000 */
[-C--:B------:R-:W-:Y:S01]  /*f9a0*/  FMUL.FTZ R34, R34, R169.reuse ;  /* 0x000000a922227220 */ /* 0x080fe20000410000 */
[----:B------:R-:W0:Y:S01]  /*f9b0*/  MUFU.EX2 R212, R212 ;  /* 0x000000d400d47308 */ /* 0x000e220000000800 */
[----:B---3--:R-:W-:Y:S01]  /*f9c0*/  FADD.FTZ R8, R210, R3 ;  /* 0x00000003d2087221 */ /* 0x008fe20000010000 */
[----:B------:R-:W-:Y:S01]  /*f9d0*/  FADD.FTZ R209, R165, R154 ;  /* 0x0000009aa5d17221 */ /* 0x000fe20000010000 */
        /* <DEDUP_REMOVED lines=60> */
[----:B------:R-:W-:Y:S01]  /*fda0*/  FMUL.FTZ R127, R127, R169 ;  /* 0x000000a97f7f7220 */ /* 0x000fe20000410000 */
[----:B------:R-:W4:Y:S01]  /*fdb0*/  MUFU.EX2 R176, R176 ;  /* 0x000000b000b07308 */ /* 0x000f220000000800 */
[----:B0-----:R-:W-:Y:S01]  /*fdc0*/  FADD.FTZ R189, R173, R154 ;  /* 0x0000009aadbd7221 */ /* 0x001fe20000010000 */
[----:B------:R-:W-:Y:S01]  /*fdd0*/  F2FP.BF16.F32.PACK_AB R154, R156, R153 ;  /* 0x000000999c9a723e */ /* 0x000fe200000010ff */
[----:B------:R-:W-:Y:S01]  /*fde0*/  FMUL.FTZ R130, R130, R169 ;  /* 0x000000a982827220 */ /* 0x000fe20000410000 */
[----:B------:R-:W-:Y:S01]  /*fdf0*/  F2FP.BF16.F32.PACK_AB R156, R160, R157 ;  /* 0x0000009da09c723e */ /* 0x000fe200000010ff */
[----:B------:R-:W-:Y:S01]  /*fe00*/  FMUL.FTZ R131, R131, R169 ;  /* 0x000000a983837220 */ /* 0x000fe20000410000 */
[----:B------:R-:W-:Y:S01]  /*fe10*/  F2FP.BF16.F32.PACK_AB R160, R168, R165 ;  /* 0x000000a5a8a0723e */ /* 0x000fe200000010ff */
        /* <DEDUP_REMOVED lines=13> */
[----:B------:R-:W-:-:S04]  /*fef0*/  FMUL.FTZ R151, R151, R169 ;  /* 0x000000a997977220 */ /* 0x000fc80000410000 */
[----:B------:R-:W4:Y:S01]  /*ff00*/  MUFU.EX2 R8, R179 ;  /* 0x000000b300087308 */ /* 0x000f220000000800 */
[----:B0-----:R-:W-:-:S07]  /*ff10*/  FADD.FTZ R157, R175, R14 ;  /* 0x0000000eaf9d7221 */ /* 0x001fce0000010000 */
[----:B------:R-:W0:Y:S01]  /*ff20*/  MUFU.EX2 R180, R180 ;  /* 0x000000b400b47308 */ /* 0x000e220000000800 */
[----:B---3--:R-:W-:Y:S01]  /*ff30*/  FADD.FTZ R153, R177, R162 ;  /* 0x000000a2b1997221 */ /* 0x008fe20000010000 */
[----:B------:R-:W-:Y:S02]  /*ff40*/  F2FP.BF16.F32.PACK_AB R162, R173, R172 ;  /* 0x000000acada2723e */ /* 0x000fe400000010ff */
[----:B------:R-:W-:-:S04]  /*ff50*/  F2FP.BF16.F32.PACK_AB R164, R177, R176 ;  /* 0x000000b0b1a4723e */ /* 0x000fc800000010ff */
[----:B------:R-:W3:Y:S01]  /*ff60*/  MUFU.EX2 R182, R182 ;  /* 0x000000b600b67308 */ /* 0x000ee20000000800 */
[----:B----4-:R-:W-:Y:S01]  /*ff70*/  FADD.FTZ R161, R8, R157 ;  /* 0x0000009d08a17221 */ /* 0x010fe20000010000 */
[----:B------:R-:W-:Y:S02]  /*ff80*/  F2FP.BF16.F32.PACK_AB R157, R210, R159 ;  /* 0x0000009fd29d723e */ /* 0x000fe400000010ff */
[----:B------:R-:W-:Y:S02]  /*ff90*/  F2FP.BF16.F32.PACK_AB R159, R212, R163 ;  /* 0x000000a3d49f723e */ /* 0x000fe400000010ff */
[----:B------:R-:W-:Y:S02]  /*ffa0*/  F2FP.BF16.F32.PACK_AB R163, R174, R171 ;  /* 0x000000abaea3723e */ /* 0x000fe400000010ff */
[----:B------:R-:W4:Y:S01]  /*ffb0*/  MUFU.EX2 R181, R181 ;  /* 0x000000b500b57308 */ /* 0x000f220000000800 */
[----:B0-----:R-:W-:Y:S01]  /*ffc0*/  FADD.FTZ R166, R180, R153 ;  /* 0x00000099b4a67221 */ /* 0x001fe20000010000 */
[----:B------:R-:W-:-:S02]  /*ffd0*/  F2FP.BF16.F32.PACK_AB R153, R155, R188 ;  /* 0x000000bc9b99723e */ /* 0x000fc400000010ff */
[----:B------:R-:W-:Y:S01]  /*ffe0*/  F2FP.BF16.F32.PACK_AB R155, R208, R207 ;  /* 0x000000cfd09b723e */ /* 0x000fe200000010ff */
[----:B------:R-:W-:Y:S01]  /*fff0*/  BAR.SYNC.DEFER_BLOCKING 0xf, 0x100 ;  /* 0x03c4000000007b1d */ /* 0x000fe20000010000 */
[----:B------:R-:W-:Y:S01]  /*10000*/  F2FP.BF16.F32.PACK_AB R165, R8, R175 ;  /* 0x000000af08a5723e */ /* 0x000fe200000010ff */
[----:B---3--:R-:W-:Y:S01]  /*10010*/  FADD.FTZ R14, R182, R161 ;  /* 0x000000a1b60e7221 */ /* 0x008fe20000010000 */
[----:B------:R-:W-:-:S03]  /*10020*/  F2FP.BF16.F32.PACK_AB R161, R170, R167 ;  /* 0x000000a7aaa1723e */ /* 0x000fc600000010ff */
[----:B------:R-:W0:Y:S01]  /*10030*/  MUFU.EX2 R183, R183 ;  /* 0x000000b700b77308 */ /* 0x000e220000000800 */
[C---:B----4-:R-:W-:Y:S01]  /*10040*/  FADD.FTZ R3, R181.reuse, R166 ;  /* 0x000000a6b5037221 */ /* 0x050fe20000010000 */
[----:B------:R-:W-:Y:S02]  /*10050*/  F2FP.BF16.F32.PACK_AB R166, R181, R180 ;  /* 0x000000b4b5a6723e */ /* 0x000fe400000010ff */
[C---:B0-----:R-:W-:Y:S01]  /*10060*/  F2FP.BF16.F32.PACK_AB R167, R183.reuse, R182 ;  /* 0x000000b6b7a7723e */ /* 0x041fe200000010ff */
[----:B------:R0:W-:Y:S01]  /*10070*/  STSM.16.M88.4 [R195+0x26800], R152 ;  /* 0x02680098c3007844 */ /* 0x0001e20000000200 */
[----:B------:R-:W-:-:S03]  /*10080*/  FADD.FTZ R8, R183, R14 ;  /* 0x0000000eb7087221 */ /* 0x000fc60000010000 */
[----:B------:R0:W-:Y:S04]  /*10090*/  STSM.16.M88.4 [R198], R156 ;  /* 0x0000009cc6007844 */ /* 0x0001e80000000200 */
[----:B------:R0:W-:Y:S04]  /*100a0*/  STSM.16.M88.4 [R196], R160 ;  /* 0x000000a0c4007844 */ /* 0x0001e80000000200 */
[----:B------:R0:W-:Y:S01]  /*100b0*/  STSM.16.M88.4 [R197], R164 ;  /* 0x000000a4c5007844 */ /* 0x0001e20000000200 */
[----:B------:R-:W-:Y:S05]  /*100c0*/  @!P0 BRA `(.L_x_4789) ;  /* 0x0000000000048947 */ /* 0x000fea0003800000 */
[----:B------:R-:W-:Y:S01]  /*100d0*/  BPT.TRAP 0x1 ;  /* 0x000000040000795c */ /* 0x000fe20000300000 */
.L_x_4789:
[----:B------:R3:W4:Y:S01]  /*100e0*/  SYNCS.PHASECHK.TRANS64.TRYWAIT P3, [R204+URZ+0x28c50], R206 ;  /* 0x028c50cecc0075a7 */ /* 0x000722000806017f */
[----:B------:R-:W-:Y:S05]  /*100f0*/  @!P0 BRA `(.L_x_4790) ;  /* 0x0000000000048947 */ /* 0x000fea0003800000 */
[----:B------:R-:W-:Y:S01]  /*10100*/  BPT.TRAP 0x1 ;  /* 0x000000040000795c */ /* 0x000fe20000300000 */
.L_x_4790:
[----:B------:R-:W-:Y:S04]  /*10110*/  BSSY B2, `(.L_x_4791) ;  /* 0x0000004000027945 */ /* 0x000fe80003800000 */
[----:B----4-:R-:W-:Y:S05]  /*10120*/  @P3 BRA `(.L_x_4792) ;  /* 0x0000000000083947 */ /* 0x010fea0003800000 */
[----:B------:R-:W4:Y:S02]  /*10130*/  SYNCS.PHASECHK.TRANS64.TRYWAIT P3, [R204+URZ+0x28c50], R206 ;  /* 0x028c50cecc0075a7 */ /* 0x000f24000806017f */
[----:B----4-:R-:W-:Y:S05]  /*10140*/  @!P3 BRA `(.L_x_4793) ;  /* 0x000000d00010b947 */ /* 0x010fea0003800000 */
.L_x_4792:
[----:B------:R-:W-:Y:S05]  /*10150*/  BSYNC B2 ;  /* 0x0000000000027941 */ /* 0x000fea0003800000 */
.L_x_4791:
[----:B------:R-:W-:Y:S01]  /*10160*/  IMAD R168, R18, 0x1000, R190 ;  /* 0x0000100012a87824 */ /* 0x000fe200078e02be */
[----:B------:R-:W-:Y:S01]  /*10170*/  WARPGROUP.ARRIVE ;  /* 0x00000000000079c5 */ /* 0x000fe20000000000 */
[----:B------:R-:W-:Y:S02]  /*10180*/  IMAD.MOV.U32 R169, RZ, RZ, 0x40000040 ;  /* 0x40000040ffa97424 */ /* 0x000fe400078e00ff */
[----:B-1234-:R-:W-:Y:S01]  /*10190*/  @!P1 VIADD R204, R204, 0x28c60 ;  /* 0x00028c60cccc9836 */ /* 0x01efe20000000000 */
[----:B------:R-:W-:Y:S01]  /*101a0*/  R2UR UR6, R168 ;  /* 0x00000000a80672ca */ /* 0x000fe200000e0000 */
[----:B------:R-:W-:Y:S01]  /*101b0*/  IMAD.MOV.U32 R207, RZ, RZ, R20 ;  /* 0x000000ffffcf7224 */ /* 0x000fe200078e0014 */
[----:B------:R-:W-:Y:S01]  /*101c0*/  R2UR UR7, R169 ;  /* 0x00000000a90772ca */ /* 0x000fe200000e0000 */
[----:B------:R-:W-:Y:S01]  /*101d0*/  IMAD.MOV.U32 R169, RZ, RZ, 0x40000040 ;  /* 0x40000040ffa97424 */ /* 0x000fe200078e00ff */
[----:B------:R-:W-:Y:S01]  /*101e0*/  @!P1 PRMT R204, RZ, 0x654, R204 ;  /* 0x00000654ffcc9816 */ /* 0x000fe200000000cc */
[----:B------:R-:W-:-:S02]  /*101f0*/  IMAD.MOV.U32 R208, RZ, RZ, R9 ;  /* 0x000000ffffd07224 */ /* 0x000fc400078e0009 */
[----:B------:R-:W-:-:S08]  /*10200*/  IMAD.MOV.U32 R209, RZ, RZ, R18 ;  /* 0x000000ffffd17224 */ /* 0x000fd000078e0012 */
        /* <DEDUP_REMOVED lines=35> */
.L_x_4783:
[----:B------:R-:W-:-:S07]  /*10440*/  IMAD.MOV.U32 R14, RZ, RZ, R205 ;  /* 0x000000ffff0e7224 */ /* 0x000fce00078e00cd */
.L_x_4782:
[----:B------:R-:W-:Y:S05]  /*10450*/  BSYNC B1 ;  /* 0x0000000000017941 */ /* 0x000fea0003800000 */
.L_x_4781:
[----:B------:R-:W-:Y:S01]  /*10460*/  ISETP.GE.AND P2, PT, R14, R191, PT ;  /* 0x000000bf0e00720c */ /* 0x000fe20003f46270 */
[----:B------:R-:W-:-:S12]  /*10470*/  BSSY B0, `(.L_x_4795) ;  /* 0x000024c000007945 */ /* 0x000fd80003800000 */
[----:B------:R-:W-:Y:S05]  /*10480*/  @!P2 BRA `(.L_x_4796) ;  /* 0x000000240028a947 */ /* 0x000fea0003800000 */
[----:B------:R-:W-:Y:S01]  /*10490*/  VIADD R201, R0, 0x8 ;  /* 0x0000000800c97836 */ /* 0x000fe20000000000 */
[----:B------:R-:W-:Y:S01]  /*104a0*/  MOV R208, R9 ;  /* 0x0000000900d07202 */ /* 0x000fe20000000f00 */
[----:B------:R-:W-:Y:S02]  /*104b0*/  IMAD.MOV.U32 R210, RZ, RZ, R20 ;  /* 0x000000ffffd27224 */ /* 0x000fe400078e0014 */
[----:B------:R-:W-:Y:S01]  /*104c0*/  IMAD.MOV.U32 R209, RZ, RZ, R18 ;  /* 0x000000ffffd17224 */ /* 0x000fe200078e0012 */
[----:B------:R-:W-:-:S07]  /*104d0*/  IADD3 R201, R201, R184, -R186 ;  /* 0x000000b8c9c97210 */ /* 0x000fce0007ffe8ba */
.L_x_4815:
[----:B------:R-:W-:-:S05]  /*104e0*/  VIADD R18, R209, 0x1 ;  /* 0x00000001d1127836 */ /* 0x000fca0000000000 */
[----:B------:R-:W-:-:S04]  /*104f0*/  ISETP.NE.AND P2, PT, R18, 0x2, PT ;  /* 0x000000021200780c */ /* 0x000fc80003f45270 */
[----:B------:R-:W-:Y:S02]  /*10500*/  SEL R20, RZ, 0x1, P2 ;  /* 0x00000001ff147807 */ /* 0x000fe40001000000 */
[----:B------:R-:W-:Y:S02]  /*10510*/  SEL R18, R18, RZ, P2 ;  /* 0x000000ff12127207 */ /* 0x000fe40001000000 */
[----:B------:R-:W-:Y:S01]  /*10520*/  LOP3.LUT R19, R19, R20, RZ, 0x3c, !PT ;  /* 0x0000001413137212 */ /* 0x000fe200078e3cff */
[----:B--2---:R-:W-:Y:S06]  /*10530*/  @!P0 BRA `(.L_x_4797) ;  /* 0x0000000000048947 */ /* 0x004fec0003800000 */
[----:B------:R-:W-:Y:S01]  /*10540*/  BPT.TRAP 0x1 ;  /* 0x000000040000795c */ /* 0x000fe20000300000 */
.L_x_4797:
[----:B------:R-:W-:Y:S01]  /*10550*/  IMAD R206, R18, 0x8, R2 ;  /* 0x0000000812ce7824 */ /* 0x000fe200078e0202 */
[----:B------:R-:W-:-:S04]  /*10560*/  SHF.L.U32 R207, R19, 0x1f, RZ ;  /* 0x0000001f13cf7819 */ /* 0x000fc800000006ff */
[----:B------:R2:W3:Y:S01]  /*10570*/  SYNCS.PHASECHK.TRANS64.TRYWAIT P2, [R206+URZ+0x28c30], R207 ;  /* 0x028c30cfce0075a7 */ /* 0x0004e2000804017f */
[----:B------:R-:W-:Y:S05]  /*10580*/  @!P0 BRA `(.L_x_4798) ;  /* 0x0000000000048947 */ /* 0x000fea0003800000 */
[----:B------:R-:W-:Y:S01]  /*10590*/  BPT.TRAP 0x1 ;  /* 0x000000040000795c */ /* 0x000fe20000300000 */
.L_x_4798:
[----:B------:R-:W-:Y:S01]  /*105a0*/  BSSY B1, `(.L_x_4799) ;  /* 0x0000006000017945 */ /* 0x000fe20003800000 */
[----:B------:R-:W-:Y:S02]  /*105b0*/  IMAD R188, R18, 0x200, R21 ;  /* 0x0000020012bc7824 */ /* 0x000fe400078e0215 */
[----:B------:R-:W-:Y:S01]  /*105c0*/  IMAD.MOV.U32 R189, RZ, RZ, 0x40000040 ;  /* 0x40000040ffbd7424 */ /* 0x000fe200078e00ff */
[----:B---3--:R-:W-:Y:S06]  /*105d0*/  @P2 BRA `(.L_x_4800) ;  /* 0x0000000000082947 */ /* 0x008fec0003800000 */
[----:B------:R-:W3:Y:S02]  /*105e0*/  SYNCS.PHASECHK.TRANS64.TRYWAIT P2, [R206+URZ+0x28c30], R207 ;  /* 0x028c30cfce0075a7 */ /* 0x000ee4000804017f */
[----:B---3--:R-:W-:Y:S05]  /*105f0*/  @!P2 BRA `(.L_x_4801) ;  /* 0x000000c800f8a947 */ /* 0x008fea0003800000 */
.L_x_4800:
[----:B------:R-:W-:Y:S05]  /*10600*/  BSYNC B1 ;  /* 0x0000000000017941 */ /* 0x000fea0003800000 */
.L_x_4799:
[C---:B------:R-:W-:Y:S01]  /*10610*/  R2UR UR6, R188.reuse ;  /* 0x00000000bc0672ca */ /* 0x040fe200000e0000 */
[----:B------:R-:W-:Y:S01]  /*10620*/  WARPGROUP.ARRIVE ;  /* 0x00000000000079c5 */ /* 0x000fe20000000000 */
[----:B------:R-:W-:Y:S01]  /*10630*/  R2UR UR7, R189 ;  /* 0x00000000bd0772ca */ /* 0x000fe200000e0000 */
[----:B-1----:R-:W-:Y:S01]  /*10640*/  VIADD R204, R188, 0x2 ;  /* 0x00000002bccc7836 */ /* 0x002fe20000000000 */
[----:B------:R-:W-:Y:S01]  /*10650*/  R2UR UR4, R4 ;  /* 0x00000000040472ca */ /* 0x000fe200000e0000 */
[----:B------:R-:W-:Y:S01]  /*10660*/  IMAD.MOV.U32 R205, RZ, RZ, 0x40000040 ;  /* 0x40000040ffcd7424 */ /* 0x000fe200078e00ff */
[----:B------:R-:W-:Y:S01]  /*10670*/  R2UR UR5, R5 ;  /* 0x00000000050572ca */ /* 0x000fe200000e0000 */
[----:B------:R-:W-:Y:S02]  /*10680*/  IMAD.MOV.U32 R189, RZ, RZ, 0x40000040 ;  /* 0x40000040ffbd7424 */ /* 0x000fe400078e00ff */
[----:B------:R-:W-:-:S05]  /*10690*/  @!P1 VIADD R9, R206, 0x28c40 ;  /* 0x00028c40ce099836 */ /* 0x000fca0000000000 */
[----:B------:R-:W-:Y:S01]  /*106a0*/  @!P1 PRMT R15, RZ, 0x654, R9 ;  /* 0x00000654ff0f9816 */ /* 0x000fe20000000009 */
[----:B------:R-:W-:-:S04]  /*106b0*/  IMAD.SHL.U32 R9, R14, 0x40, RZ ;  /* 0x000000400e097824 */ /* 0x000fc800078e00ff */
        /* <DEDUP_REMOVED lines=25> */
[----:B------:R-:W-:Y:S01]  /*10850*/  ULDC UR4, c[0x0][0x9dc] ;  /* 0x0002770000047ab9 */ /* 0x000fe20000000800 */
[----:B------:R-:W-:Y:S01]  /*10860*/  ULDC UR5, c[0x0][0x9e0] ;  /* 0x0002780000057ab9 */ /* 0x000fe20000000800 */
[----:B------:R-:W-:Y:S01]  /*10870*/  ULOP3.LUT UR4, URZ, UR4, URZ, 0x33, !UPT ;  /* 0x000000043f047292 */ /* 0x000fe2000f8e333f */
[----:B------:R-:W-:Y:S02]  /*10880*/  WARPGROUP.DEPBAR.LE gsb0, 0x0 ;  /* 0x00008000000079c5 */ /* 0x000fe40000010000 */
[----:B------:R1:W-:Y:S02]  /*10890*/  @!P1 SYNCS.ARRIVE.TRANS64.RED.A1T0 RZ, [R15+URZ], RZ ;  /* 0x000000ff0fff99a7 */ /* 0x0003e4000810043f */
[----:B-1----:R-:W-:-:S04]  /*108a0*/  IADD3 R15, R184, 0x1, -R9 ;  /* 0x00000001b80f7810 */ /* 0x002fc80007ffe809 */
[----:B------:R-:W-:-:S05]  /*108b0*/  IADD3 R15, -R22, R15, -R186 ;  /* 0x0000000f160f7210 */ /* 0x000fca0007ffe9ba */
[C---:B------:R-:W-:Y:S02]  /*108c0*/  VIADD R211, R15.reuse, UR5 ;  /* 0x000000050fd37c36 */ /* 0x040fe40008000000 */
[----:B------:R-:W-:Y:S02]  /*108d0*/  VIADD R205, R15, UR4 ;  /* 0x000000040fcd7c36 */ /* 0x000fe40008000000 */
[C---:B------:R-:W-:Y:S02]  /*108e0*/  IMAD.IADD R204, R0.reuse, 0x1, R211 ;  /* 0x0000000100cc7824 */ /* 0x040fe400078e02d3 */
[----:B------:R-:W-:Y:S01]  /*108f0*/  IMAD.IADD R15, R0, 0x1, R205 ;  /* 0x00000001000f7824 */ /* 0x000fe200078e02cd */
[----:B------:R-:W-:Y:S06]  /*10900*/  @!P6 BRA `(.L_x_4802) ;  /* 0x000000000060e947 */ /* 0x000fec0003800000 */
[----:B------:R-:W-:Y:S01]  /*10910*/  IADD3 R20, R0, R184, -R186 ;  /* 0x000000b800147210 */ /* 0x000fe20007ffe8ba */
[----:B------:R-:W-:Y:S03]  /*10920*/  BSSY B1, `(.L_x_4803) ;  /* 0x0000012000017945 */ /* 0x000fe60003800000 */
[----:B------:R-:W-:-:S13]  /*10930*/  ISETP.GT.AND P2, PT, R20, -0x1, PT ;  /* 0xffffffff1400780c */ /* 0x000fda0003f44270 */
[----:B------:R-:W-:Y:S05]  /*10940*/  @P2 BRA `(.L_x_4804) ;  /* 0x0000000000242947 */ /* 0x000fea0003800000 */
[----:B------:R-:W-:Y:S01]  /*10950*/  ULDC UR4, c[0x0][0x9e4] ;  /* 0x0002790000047ab9 */ /* 0x000fe20000000800 */
[----:B------:R-:W-:Y:S01]  /*10960*/  LOP3.LUT R213, RZ, R20, RZ, 0x33, !PT ;  /* 0x00000014ffd57212 */ /* 0x000fe200078e33ff */
[----:B0-----:R-:W-:-:S05]  /*10970*/  IMAD.U32 R212, RZ, RZ, UR4 ;  /* 0x00000004ffd47e24 */ /* 0x001fca000f8e00ff */
[----:B------:R-:W-:-:S13]  /*10980*/  ISETP.NE.AND P2, PT, R212, 0x1, PT ;  /* 0x00000001d400780c */ /* 0x000fda0003f45270 */
[----:B------:R-:W0:Y:S02]  /*10990*/  @P2 LDC.64 R188, c[0x0][0x9e8] ;  /* 0x00027a00ffbc2b82 */ /* 0x000e240000000a00 */
[----:B0-----:R-:W-:-:S05]  /*109a0*/  @P2 IMAD.HI.U32 R188, R213, R188, RZ ;  /* 0x000000bcd5bc2227 */ /* 0x001fca00078e00ff */
[----:B------:R-:W-:-:S04]  /*109b0*/  @P2 SHF.R.U32.HI R213, RZ, R189, R188 ;  /* 0x000000bdffd52219 */ /* 0x000fc800000116bc */
[----:B------:R-:W-:Y:S01]  /*109c0*/  LOP3.LUT R20, RZ, R213, RZ, 0x33, !PT ;  /* 0x000000d5ff147212 */ /* 0x000fe200078e33ff */
[----:B------:R-:W-:Y:S06]  /*109d0*/  BRA `(.L_x_4805) ;  /* 0x0000000000187947 */ /* 0x000fec0003800000 */
.L_x_4804:
[----:B------:R-:W-:Y:S02]  /*109e0*/  ULDC UR4, c[0x0][0x9e4] ;  /* 0x0002790000047ab9 */ /* 0x000fe40000000800 */
[----:B0-----:R-:W-:-:S05]  /*109f0*/  IMAD.U32 R212, RZ, RZ, UR4 ;  /* 0x00000004ffd47e24 */ /* 0x001fca000f8e00ff */
[----:B------:R-:W-:-:S13]  /*10a00*/  ISETP.NE.AND P2, PT, R212, 0x1, PT ;  /* 0x00000001d400780c */ /* 0x000fda0003f45270 */
[----:B------:R-:W0:Y:S02]  /*10a10*/  @P2 LDC.64 R188, c[0x0][0x9e8] ;  /* 0x00027a00ffbc2b82 */ /* 0x000e240000000a00 */
[----:B0-----:R-:W-:-:S05]  /*10a20*/  @P2 IMAD.HI.U32 R188, R20, R188, RZ ;  /* 0x000000bc14bc2227 */ /* 0x001fca00078e00ff */
[----:B------:R-:W-:-:S07]  /*10a30*/  @P2 SHF.R.U32.HI R20, RZ, R189, R188 ;  /* 0x000000bdff142219 */ /* 0x000fce00000116bc */
.L_x_4805:
[----:B------:R-:W-:Y:S05]  /*10a40*/  BSYNC B1 ;  /* 0x0000000000017941 */ /* 0x000fea0003800000 */
.L_x_4803:
[----:B------:R-:W-:-:S04]  /*10a50*/  IMAD R189, R20, R212, -R9 ;  /* 0x000000d414bd7224 */ /* 0x000fc800078e0a09 */
[----:B------:R-:W-:-:S05]  /*10a60*/  IMAD.IADD R189, R189, 0x1, -R22 ;  /* 0x00000001bdbd7824 */ /* 0x000fca00078e0a16 */
[----:B------:R-:W-:Y:S02]  /*10a70*/  VIADDMNMX R204, R189, R212, R204, PT ;  /* 0x000000d4bdcc7246 */ /* 0x000fe400038001cc */
[----:B------:R-:W-:-:S07]  /*10a80*/  VIMNMX R15, R15, R189, !PT ;  /* 0x000000bd0f0f7248 */ /* 0x000fce0007fe0100 */
.L_x_4802:
[----:B------:R-:W-:Y:S02]  /*10a90*/  ISETP.GT.AND P2, PT, R14, -0x1, PT ;  /* 0xffffffff0e00780c */ /* 0x000fe40003f44270 */
[----:B------:R-:W-:Y:S02]  /*10aa0*/  IADD3 R211, R211, 0x8, R0 ;  /* 0x00000008d3d37810 */ /* 0x000fe40007ffe000 */
[C---:B------:R-:W-:Y:S02]  /*10ab0*/  ISETP.GT.AND P3, PT, R15.reuse, RZ, P2 ;  /* 0x000000ff0f00720c */ /* 0x040fe40001764270 */
[C---:B------:R-:W-:Y:S02]  /*10ac0*/  ISETP.GT.AND P5, PT, R15.reuse, 0x1, P2 ;  /* 0x000000010f00780c */ /* 0x040fe400017a4270 */
        /* <DEDUP_REMOVED lines=9> */
[----:B0-----:R-:W-:Y:S02]  /*10b60*/  FSEL R212, R157, -INF , !P4 ;  /* 0xff8000009dd47808 */ /* 0x001fe40006000000 */
        /* <DEDUP_REMOVED lines=34> */
[----:B------:R-:W-:Y:S02]  /*10d90*/  FSEL R204, R177, -INF , !P5 ;  /* 0xff800000b1cc7808 */ /* 0x000fe40006800000 */
[----:B------:R-:W-:Y:S02]  /*10da0*/  FSEL R180, R180, -INF , !P3 ;  /* 0xff800000b4b47808 */ /* 0x000fe40005800000 */
[----:B------:R-:W-:Y:S01]  /*10db0*/  FSEL R236, R181, -INF , !P4 ;  /* 0xff800000b5ec7808 */ /* 0x000fe20006000000 */
[----:B------:R-:W-:Y:S06]  /*10dc0*/  @!P6 BRA `(.L_x_4806) ;  /* 0x000000000068e947 */ /* 0x000fec0003800000 */
[----:B------:R-:W-:Y:S01]  /*10dd0*/  ISETP.GT.AND P3, PT, R201, -0x1, PT ;  /* 0xffffffffc900780c */ /* 0x000fe20003f64270 */
[----:B------:R-:W-:-:S12]  /*10de0*/  BSSY B1, `(.L_x_4807) ;  /* 0x0000014000017945 */ /* 0x000fd80003800000 */
[----:B------:R-:W-:Y:S05]  /*10df0*/  @P3 BRA `(.L_x_4808) ;  /* 0x00000000002c3947 */ /* 0x000fea0003800000 */
[----:B------:R-:W-:Y:S01]  /*10e00*/  ULDC UR4, c[0x0][0x9e4] ;  /* 0x0002790000047ab9 */ /* 0x000fe20000000800 */
[----:B------:R-:W-:Y:S02]  /*10e10*/  VIADD R15, R0, 0x8 ;  /* 0x00000008000f7836 */ /* 0x000fe40000000000 */
[----:B------:R-:W-:-:S03]  /*10e20*/  IMAD.U32 R157, RZ, RZ, UR4 ;  /* 0x00000004ff9d7e24 */ /* 0x000fc6000f8e00ff */
[----:B------:R-:W-:Y:S02]  /*10e30*/  IADD3 R15, R15, R184, -R186 ;  /* 0x000000b80f0f7210 */ /* 0x000fe40007ffe8ba */
[----:B------:R-:W-:Y:S02]  /*10e40*/  ISETP.NE.AND P3, PT, R157, 0x1, PT ;  /* 0x000000019d00780c */ /* 0x000fe40003f65270 */
[----:B------:R-:W-:-:S11]  /*10e50*/  LOP3.LUT R15, RZ, R15, RZ, 0x33, !PT ;  /* 0x0000000fff0f7212 */ /* 0x000fd600078e33ff */
[----:B------:R-:W0:Y:S02]  /*10e60*/  @P3 LDC.64 R152, c[0x0][0x9e8] ;  /* 0x00027a00ff983b82 */ /* 0x000e240000000a00 */
[----:B0-----:R-:W-:-:S05]  /*10e70*/  @P3 IMAD.HI.U32 R152, R15, R152, RZ ;  /* 0x000000980f983227 */ /* 0x001fca00078e00ff */
[----:B------:R-:W-:-:S04]  /*10e80*/  @P3 SHF.R.U32.HI R15, RZ, R153, R152 ;  /* 0x00000099ff0f3219 */ /* 0x000fc80000011698 */
[----:B------:R-:W-:Y:S01]  /*10e90*/  LOP3.LUT R152, RZ, R15, RZ, 0x33, !PT ;  /* 0x0000000fff987212 */ /* 0x000fe200078e33ff */
[----:B------:R-:W-:Y:S06]  /*10ea0*/  BRA `(.L_x_4809) ;  /* 0x00000000001c7947 */ /* 0x000fec0003800000 */
.L_x_4808:
[----:B------:R-:W-:Y:S02]  /*10eb0*/  ULDC UR4, c[0x0][0x9e4] ;  /* 0x0002790000047ab9 */ /* 0x000fe40000000800 */
[----:B------:R-:W-:-:S05]  /*10ec0*/  IMAD.U32 R157, RZ, RZ, UR4 ;  /* 0x00000004ff9d7e24 */ /* 0x000fca000f8e00ff */
[----:B------:R-:W-:-:S13]  /*10ed0*/  ISETP.NE.AND P3, PT, R157, 0x1, PT ;  /* 0x000000019d00780c */ /* 0x000fda0003f65270 */
[----:B------:R-:W0:Y:S02]  /*10ee0*/  @P3 LDC.64 R152, c[0x0][0x9e8] ;  /* 0x00027a00ff983b82 */ /* 0x000e240000000a00 */
[----:B0-----:R-:W-:-:S04]  /*10ef0*/  @P3 IMAD.HI.U32 R15, R201, R152, RZ ;  /* 0x00000098c90f3227 */ /* 0x001fc800078e00ff */
[----:B------:R-:W-:Y:S01]  /*10f00*/  IMAD.MOV.U32 R152, RZ, RZ, R201 ;  /* 0x000000ffff987224 */ /* 0x000fe200078e00c9 */
[----:B------:R-:W-:-:S07]  /*10f10*/  @P3 SHF.R.U32.HI R152, RZ, R153, R15 ;  /* 0x00000099ff983219 */ /* 0x000fce000001160f */
.L_x_4809:
[----:B------:R-:W-:Y:S05]  /*10f20*/  BSYNC B1 ;  /* 0x0000000000017941 */ /* 0x000fea0003800000 */
.L_x_4807:
[----:B------:R-:W-:-:S05]  /*10f30*/  IMAD R9, R152, R157, -R9 ;  /* 0x0000009d98097224 */ /* 0x000fca00078e0a09 */
[----:B------:R-:W-:-:S04]  /*10f40*/  IADD3 R152, -R22, R9, RZ ;  /* 0x0000000916987210 */ /* 0x000fc80007ffe1ff */
[----:B------:R-:W-:Y:S02]  /*10f50*/  VIADDMNMX R211, R152, R157, R211, PT ;  /* 0x0000009d98d37246 */ /* 0x000fe400038001d3 */
[----:B------:R-:W-:-:S07]  /*10f60*/  VIMNMX R205, R205, R152, !PT ;  /* 0x00000098cdcd7248 */ /* 0x000fce0007fe0100 */
.L_x_4806:
[----:B------:R-:W-:Y:S01]  /*10f70*/  FMNMX.FTZ R9, R20, R208, !PT ;  /* 0x000000d014097209 */ /* 0x000fe20007810000 */
[----:B------:R-:W-:Y:S01]  /*10f80*/  ULDC UR4, c[0x0][0x988] ;  /* 0x0002620000047ab9 */ /* 0x000fe20000000800 */
[----:B------:R-:W-:Y:S02]  /*10f90*/  ISETP.GT.AND P5, PT, R205, 0x9, P2 ;  /* 0x00000009cd00780c */ /* 0x000fe400017a4270 */
[----:B------:R-:W-:Y:S02]  /*10fa0*/  FMNMX.FTZ R9, R188, R9, !PT ;  /* 0x00000009bc097209 */ /* 0x000fe40007810000 */
[----:B------:R-:W-:Y:S02]  /*10fb0*/  ISETP.LT.OR P5, PT, R211, 0xa, P5 ;  /* 0x0000000ad300780c */ /* 0x000fe40002fa1670 */
[----:B------:R-:W-:Y:S02]  /*10fc0*/  FMNMX.FTZ R9, R156, R9, !PT ;  /* 0x000000099c097209 */ /* 0x000fe40007810000 */
[----:B------:R-:W-:-:S02]  /*10fd0*/  ISETP.GT.AND P3, PT, R205, 0x1, P2 ;  /* 0x00000001cd00780c */ /* 0x000fc40001764270 */
[----:B------:R-:W-:Y:S02]  /*10fe0*/  FMNMX.FTZ R9, R212, R9, !PT ;  /* 0x00000009d4097209 */ /* 0x000fe40007810000 */
        /* <DEDUP_REMOVED lines=10> */
[----:B------:R-:W-:-:S02]  /*11090*/  ISETP.GT.AND P5, PT, R205, 0x21, P2 ;  /* 0x00000021cd00780c */ /* 0x000fc400017a4270 */
        /* <DEDUP_REMOVED lines=13> */
[----:B------:R-:W-:Y:S02]  /*11170*/  ISETP.LT.OR P4, PT, R211, 0x9, P4 ;  /* 0x00000009d300780c */ /* 0x000fe40002781670 */
[C---:B------:R-:W-:Y:S01]  /*11180*/  ISETP.GT.AND P5, PT, R205.reuse, 0x38, P2 ;  /* 0x00000038cd00780c */ /* 0x040fe200017a4270 */
[----:B------:R-:W0:Y:S01]  /*11190*/  SHFL.BFLY PT, R152, R9, 0x2, 0x1f ;  /* 0x0c401f0009987f89 */ /* 0x000e2200000e0000 */
[----:B------:R-:W-:Y:S02]  /*111a0*/  FSEL R158, R158, -INF , !P4 ;  /* 0xff8000009e9e7808 */ /* 0x000fe40006000000 */
[----:B------:R-:W-:Y:S02]  /*111b0*/  ISETP.GT.AND P4, PT, R205, 0x11, P2 ;  /* 0x00000011cd00780c */ /* 0x000fe40001784270 */
[----:B------:R-:W-:-:S02]  /*111c0*/  ISETP.LT.OR P5, PT, R211, 0x39, P5 ;  /* 0x00000039d300780c */ /* 0x000fc40002fa1670 */
[----:B------:R-:W-:Y:S02]  /*111d0*/  ISETP.LT.OR P4, PT, R211, 0x12, P4 ;  /* 0x00000012d300780c */ /* 0x000fe40002781670 */
[----:B------:R-:W-:Y:S02]  /*111e0*/  FSEL R182, R182, -INF , !P5 ;  /* 0xff800000b6b67808 */ /* 0x000fe40006800000 */
[----:B------:R-:W-:Y:S02]  /*111f0*/  FSEL R163, R163, -INF , !P4 ;  /* 0xff800000a3a37808 */ /* 0x000fe40006000000 */
[----:B------:R-:W-:-:S04]  /*11200*/  ISETP.GT.AND P4, PT, R205, 0x20, P2 ;  /* 0x00000020cd00780c */ /* 0x000fc80001784270 */
[----:B------:R-:W-:-:S04]  /*11210*/  ISETP.LT.OR P4, PT, R211, 0x21, P4 ;  /* 0x00000021d300780c */ /* 0x000fc80002781670 */
[----:B------:R-:W-:Y:S02]  /*11220*/  FSEL R170, R170, -INF , !P4 ;  /* 0xff800000aaaa7808 */ /* 0x000fe40006000000 */
[----:B------:R-:W-:Y:S02]  /*11230*/  ISETP.GT.AND P4, PT, R205, 0x29, P2 ;  /* 0x00000029cd00780c */ /* 0x000fe40001784270 */
[----:B0-----:R-:W-:Y:S02]  /*11240*/  FMNMX.FTZ R153, R9, R152, !PT ;  /* 0x0000009809997209 */ /* 0x001fe40007810000 */
[----:B------:R-:W-:Y:S02]  /*11250*/  FSEL R152, R155, -INF , !P3 ;  /* 0xff8000009b987808 */ /* 0x000fe40005800000 */
[----:B------:R-:W-:Y:S01]  /*11260*/  ISETP.GT.AND P3, PT, R205, 0x10, P2 ;  /* 0x00000010cd00780c */ /* 0x000fe20001764270 */
[----:B------:R-:W0:Y:S01]  /*11270*/  SHFL.BFLY PT, R155, R153, 0x1, 0x1f ;  /* 0x0c201f00999b7f89 */ /* 0x000e2200000e0000 */
[----:B------:R-:W-:-:S02]  /*11280*/  FMNMX.FTZ R9, R154, R210, !PT ;  /* 0x000000d29a097209 */ /* 0x000fc40007810000 */
[----:B------:R-:W-:Y:S02]  /*11290*/  ISETP.LT.OR P3, PT, R211, 0x11, P3 ;  /* 0x00000011d300780c */ /* 0x000fe40001f61670 */
[----:B------:R-:W-:Y:S02]  /*112a0*/  FMNMX.FTZ R15, R152, R9, !PT ;  /* 0x00000009980f7209 */ /* 0x000fe40007810000 */
[----:B------:R-:W-:Y:S02]  /*112b0*/  FSEL R162, R162, -INF , !P3 ;  /* 0xff800000a2a27808 */ /* 0x000fe40005800000 */
[----:B------:R-:W-:Y:S02]  /*112c0*/  ISETP.GT.AND P3, PT, R205, 0x19, P2 ;  /* 0x00000019cd00780c */ /* 0x000fe40001764270 */
[C---:B------:R-:W-:Y:S02]  /*112d0*/  ISETP.LT.OR P4, PT, R211.reuse, 0x2a, P4 ;  /* 0x0000002ad300780c */ /* 0x040fe40002781670 */
[----:B------:R-:W-:-:S02]  /*112e0*/  ISETP.LT.OR P3, PT, R211, 0x1a, P3 ;  /* 0x0000001ad300780c */ /* 0x000fc40001f61670 */
[----:B------:R-:W-:Y:S02]  /*112f0*/  FSEL R175, R175, -INF , !P4 ;  /* 0xff800000afaf7808 */ /* 0x000fe40006000000 */
[----:B------:R-:W-:Y:S02]  /*11300*/  FSEL R167, R167, -INF , !P3 ;  /* 0xff800000a7a77808 */ /* 0x000fe40005800000 */
[C---:B------:R-:W-:Y:S02]  /*11310*/  ISETP.GT.AND P3, PT, R205.reuse, 0x28, P2 ;  /* 0x00000028cd00780c */ /* 0x040fe40001764270 */
[----:B------:R-:W-:Y:S02]  /*11320*/  ISETP.GT.AND P4, PT, R205, 0x31, P2 ;  /* 0x00000031cd00780c */ /* 0x000fe40001784270 */
[----:B------:R-:W-:Y:S02]  /*11330*/  ISETP.LT.OR P3, PT, R211, 0x29, P3 ;  /* 0x00000029d300780c */ /* 0x000fe40001f61670 */
[----:B0-----:R-:W-:-:S02]  /*11340*/  FMNMX.FTZ R9, R153, R155, !PT ;  /* 0x0000009b99097209 */ /* 0x001fc40007810000 */
[----:B------:R-:W-:Y:S02]  /*11350*/  FSEL R174, R174, -INF , !P3 ;  /* 0xff800000aeae7808 */ /* 0x000fe40005800000 */
[----:B------:R-:W-:Y:S02]  /*11360*/  ISETP.GT.AND P3, PT, R205, 0x30, P2 ;  /* 0x00000030cd00780c */ /* 0x000fe40001764270 */
[----:B------:R-:W-:Y:S01]  /*11370*/  FMNMX.FTZ R153, R158, R15, !PT ;  /* 0x0000000f9e997209 */ /* 0x000fe20007810000 */
[----:B------:R-:W-:Y:S01]  /*11380*/  IMAD.U32 R15, RZ, RZ, UR4 ;  /* 0x00000004ff0f7e24 */ /* 0x000fe2000f8e00ff */
[----:B------:R-:W-:Y:S02]  /*11390*/  ISETP.LT.OR P3, PT, R211, 0x31, P3 ;  /* 0x00000031d300780c */ /* 0x000fe40001f61670 */
[----:B------:R-:W-:Y:S01]  /*113a0*/  FMNMX.FTZ R153, R159, R153, !PT ;  /* 0x000000999f997209 */ /* 0x000fe20007810000 */
[----:B------:R-:W-:Y:S01]  /*113b0*/  FMUL.FTZ R155, R9, R15 ;  /* 0x0000000f099b7220 */ /* 0x000fe20000410000 */
        /* <DEDUP_REMOVED lines=9> */
[----:B------:R-:W-:Y:S01]  /*11450*/  ISETP.GT.AND P2, PT, R205, 0x39, P2 ;  /* 0x00000039cd00780c */ /* 0x000fe20001744270 */
        /* <DEDUP_REMOVED lines=8> */
[----:B------:R-:W-:Y:S01]  /*114e0*/  MUFU.EX2 R188, R188 ;  /* 0x000000bc00bc7308 */ /* 0x000fe20000000800 */
[----:B------:R-:W-:Y:S01]  /*114f0*/  FMNMX.FTZ R157, R171, R20, !PT ;  /* 0x00000014ab9d7209 */ /* 0x000fe20007810000 */
[-CC-:B------:R-:W-:Y:S01]  /*11500*/  FFMA.FTZ R164, R164, R15.reuse, -R155.reuse ;  /* 0x0000000fa4a47223 */ /* 0x180fe2000001089b */
[----:B------:R-:W-:Y:S01]  /*11510*/  FSEL R212, R183, -INF , !P2 ;  /* 0xff800000b7d47808 */ /* 0x000fe20005000000 */
[--C-:B------:R-:W-:Y:S01]  /*11520*/  FFMA.FTZ R168, R168, R15, -R155.reuse ;  /* 0x0000000fa8a87223 */ /* 0x100fe2000001089b */
[----:B------:R-:W-:Y:S01]  /*11530*/  FMNMX.FTZ R20, R174, R157, !PT ;  /* 0x0000009dae147209 */ /* 0x000fe20007810000 */
[-CC-:B------:R-:W-:Y:S01]  /*11540*/  FFMA.FTZ R169, R232, R15.reuse, -R155.reuse ;  /* 0x0000000fe8a97223 */ /* 0x180fe2000001089b */
[----:B------:R-:W-:Y:S01]  /*11550*/  FSEL R181, R9, RZ, P3 ;  /* 0x000000ff09b57208 */ /* 0x000fe20001800000 */
[----:B------:R-:W-:Y:S01]  /*11560*/  MUFU.EX2 R156, R156 ;  /* 0x0000009c009c7308 */ /* 0x000fe20000000800 */
[----:B------:R-:W-:Y:S01]  /*11570*/  FMNMX.FTZ R157, R175, R20, !PT ;  /* 0x00000014af9d7209 */ /* 0x000fe20007810000 */
[-CC-:B------:R-:W-:Y:S01]  /*11580*/  FFMA.FTZ R176, R176, R15.reuse, -R155.reuse ;  /* 0x0000000fb0b07223 */ /* 0x180fe2000001089b */
[----:B------:R-:W-:-:S02]  /*11590*/  FFMA.FTZ R180, R180, R15, -R155 ;  /* 0x0000000fb4b47223 */ /* 0x000fc4000001089b */
[----:B------:R-:W-:-:S03]  /*115a0*/  FMNMX.FTZ R20, R178, R157, !PT ;  /* 0x0000009db2147209 */ /* 0x000fc60007810000 */
[----:B------:R1:W-:Y:S01]  /*115b0*/  MUFU.EX2 R157, R165 ;  /* 0x000000a5009d7308 */ /* 0x0003e20000000800 */
[----:B0-----:R-:W-:-:S04]  /*115c0*/  FMNMX.FTZ R161, R179, R20, !PT ;  /* 0x00000014b3a17209 */ /* 0x001fc80007810000 */
[----:B------:R-:W-:-:S03]  /*115d0*/  FMNMX.FTZ R161, R182, R161, !PT ;  /* 0x000000a1b6a17209 */ /* 0x000fc60007810000 */
[----:B------:R-:W-:Y:S01]  /*115e0*/  MUFU.EX2 R160, R160 ;  /* 0x000000a000a07308 */ /* 0x000fe20000000800 */
[----:B------:R-:W-:Y:S01]  /*115f0*/  FMNMX.FTZ R20, R212, R161, !PT ;  /* 0x000000a1d4147209 */ /* 0x000fe20007810000 */
[-CC-:B------:R-:W-:Y:S01]  /*11600*/  FFMA.FTZ R161, R228, R15.reuse, -R155.reuse ;  /* 0x0000000fe4a17223 */ /* 0x180fe2000001089b */
[-CC-:B-1----:R-:W-:Y:S01]  /*11610*/  FFMA.FTZ R165, R230, R15.reuse, -R155.reuse ;  /* 0x0000000fe6a57223 */ /* 0x182fe2000001089b */
[--C-:B------:R-:W-:Y:S02]  /*11620*/  FFMA.FTZ R228, R234, R15, -R155.reuse ;  /* 0x0000000feae47223 */ /* 0x100fe4000001089b */
[----:B------:R-:W0:Y:S02]  /*11630*/  SHFL.BFLY PT, R173, R20, 0x2, 0x1f ;  /* 0x0c401f0014ad7f89 */ /* 0x000e2400000e0000 */
[----:B------:R-:W-:Y:S08]  /*11640*/  MUFU.EX2 R161, R161 ;  /* 0x000000a100a17308 */ /* 0x000ff00000000800 */
[----:B------:R-:W-:Y:S08]  /*11650*/  MUFU.EX2 R164, R164 ;  /* 0x000000a400a47308 */ /* 0x000ff00000000800 */
[----:B------:R-:W-:Y:S01]  /*11660*/  MUFU.EX2 R165, R165 ;  /* 0x000000a500a57308 */ /* 0x000fe20000000800 */
[----:B0-----:R-:W-:Y:S01]  /*11670*/  FMNMX.FTZ R177, R20, R173, !PT ;  /* 0x000000ad14b17209 */ /* 0x001fe20007810000 */
[-CC-:B------:R-:W-:Y:S01]  /*11680*/  FFMA.FTZ R173, R172, R15.reuse, -R155.reuse ;  /* 0x0000000facad7223 */ /* 0x180fe2000001089b */
[----:B------:R-:W-:Y:S01]  /*11690*/  FADD.FTZ R172, -R181, R208 ;  /* 0x000000d0b5ac7221 */ /* 0x000fe20000010100 */
[----:B------:R-:W-:-:S04]  /*116a0*/  FFMA.FTZ R181, R204, R15, -R155 ;  /* 0x0000000fccb57223 */ /* 0x000fc8000001089b */
[----:B------:R-:W-:Y:S01]  /*116b0*/  MUFU.EX2 R168, R168 ;  /* 0x000000a800a87308 */ /* 0x000fe20000000800 */
[----:B------:R-:W0:Y:S01]  /*116c0*/  SHFL.BFLY PT, R20, R177, 0x1, 0x1f ;  /* 0x0c201f00b1147f89 */ /* 0x000e2200000e0000 */
[-C--:B------:R-:W-:Y:S01]  /*116d0*/  FMUL.FTZ R172, R172, R15.reuse ;  /* 0x0000000facac7220 */ /* 0x080fe20000410000 */
[----:B------:R-:W-:-:S05]  /*116e0*/  FFMA.FTZ R155, R236, R15, -R155 ;  /* 0x0000000fec9b7223 */ /* 0x000fca000001089b */
[----:B------:R-:W1:Y:S08]  /*116f0*/  MUFU.EX2 R172, R172 ;  /* 0x000000ac00ac7308 */ /* 0x000e700000000800 */
[----:B------:R-:W4:Y:S08]  /*11700*/  MUFU.EX2 R169, R169 ;  /* 0x000000a900a97308 */ /* 0x000f300000000800 */
[----:B------:R-:W5:Y:S01]  /*11710*/  MUFU.EX2 R173, R173 ;  /* 0x000000ad00ad7308 */ /* 0x000f620000000800 */
[----:B0-----:R-:W-:Y:S01]  /*11720*/  FMNMX.FTZ R20, R177, R20, !PT ;  /* 0x00000014b1147209 */ /* 0x001fe20007810000 */
[----:B------:R-:W-:-:S02]  /*11730*/  IMAD.MOV R177, RZ, RZ, -R194 ;  /* 0x000000ffffb17224 */ /* 0x000fc400078e0ac2 */
[----:B-1----:R-:W-:Y:S01]  /*11740*/  FFMA.FTZ R3, R172, R3, R153 ;  /* 0x00000003ac037223 */ /* 0x002fe20000010099 */
[-C--:B------:R-:W-:Y:S01]  /*11750*/  FMUL.FTZ R24, R24, R172.reuse ;  /* 0x000000ac18187220 */ /* 0x080fe20000410000 */
[C---:B------:R-:W-:Y:S01]  /*11760*/  FSETP.NEU.FTZ.AND P2, PT, R20.reuse, -INF , PT ;  /* 0xff8000001400780b */ /* 0x040fe20003f5d000 */
[----:B------:R-:W-:Y:S01]  /*11770*/  FMUL.FTZ R208, R20, R15 ;  /* 0x0000000f14d07220 */ /* 0x000fe20000410000 */
[----:B------:R-:W-:Y:S01]  /*11780*/  ISETP.NE.AND P3, PT, R22, R177, PT ;  /* 0x000000b11600720c */ /* 0x000fe20003f65270 */
[----:B------:R-:W-:Y:S01]  /*11790*/  FADD.FTZ R177, R188, R3 ;  /* 0x00000003bcb17221 */ /* 0x000fe20000010000 */
[----:B------:R-:W-:Y:S01]  /*117a0*/  FSEL R3, R20, RZ, P2 ;  /* 0x000000ff14037208 */ /* 0x000fe20001000000 */
[----:B------:R-:W0:Y:S01]  /*117b0*/  MUFU.EX2 R228, R228 ;  /* 0x000000e400e47308 */ /* 0x000e220000000800 */
[----:B------:R-:W-:Y:S01]  /*117c0*/  FSEL R208, R208, RZ, P2 ;  /* 0x000000ffd0d07208 */ /* 0x000fe20001000000 */
[----:B------:R-:W-:Y:S01]  /*117d0*/  FADD.FTZ R230, R156, R177 ;  /* 0x000000b19ce67221 */ /* 0x000fe20000010000 */
[-C--:B------:R-:W-:Y:S01]  /*117e0*/  FMUL.FTZ R25, R25, R172.reuse ;  /* 0x000000ac19197220 */ /* 0x080fe20000410000 */
[----:B------:R-:W-:Y:S01]  /*117f0*/  FADD.FTZ R210, -R3, R210 ;  /* 0x000000d203d27221 */ /* 0x000fe20000010100 */
[----:B------:R-:W-:Y:S01]  /*11800*/  FMUL.FTZ R28, R28, R172 ;  /* 0x000000ac1c1c7220 */ /* 0x000fe20000410000 */
[----:B------:R-:W-:Y:S01]  /*11810*/  FADD.FTZ R177, R157, R230 ;  /* 0x000000e69db17221 */ /* 0x000fe20000010000 */
[-CC-:B------:R-:W-:Y:S01]  /*11820*/  FFMA.FTZ R204, R154, R15.reuse, -R208.reuse ;  /* 0x0000000f9acc7223 */ /* 0x180fe200000108d0 */
[-C--:B------:R-:W-:Y:S01]  /*11830*/  FFMA.FTZ R183, R152, R15.reuse, -R208 ;  /* 0x0000000f98b77223 */ /* 0x080fe200000108d0 */
[----:B------:R-:W1:Y:S01]  /*11840*/  MUFU.EX2 R176, R176 ;  /* 0x000000b000b07308 */ /* 0x000e620000000800 */
[----:B------:R-:W-:Y:S01]  /*11850*/  FADD.FTZ R154, R160, R177 ;  /* 0x000000b1a09a7221 */ /* 0x000fe20000010000 */
[----:B------:R-:W-:Y:S01]  /*11860*/  FMUL.FTZ R177, R210, R15 ;  /* 0x0000000fd2b17220 */ /* 0x000fe20000410000 */
[----:B------:R-:W-:-:S02]  /*11870*/  @!P3 IMAD R3, R209, 0x40, R192 ;  /* 0x00000040d103b824 */ /* 0x000fc400078e02c0 */
[-C--:B------:R-:W-:Y:S01]  /*11880*/  FFMA.FTZ R189, R158, R15.reuse, -R208 ;  /* 0x0000000f9ebd7223 */ /* 0x080fe200000108d0 */
[----:B------:R-:W-:Y:S01]  /*11890*/  FADD.FTZ R205, R161, R154 ;  /* 0x0000009aa1cd7221 */ /* 0x000fe20000010000 */
[-CC-:B------:R-:W-:Y:S01]  /*118a0*/  FFMA.FTZ R210, R159, R15.reuse, -R208.reuse ;  /* 0x0000000f9fd27223 */ /* 0x180fe200000108d0 */
[----:B------:R-:W-:Y:S01]  /*118b0*/  F2FP.BF16.F32.PACK_AB R154, R157, R156 ;  /* 0x0000009c9d9a723e */ /* 0x000fe200000010ff */
[----:B------:R-:W-:Y:S01]  /*118c0*/  MUFU.EX2 R204, R204 ;  /* 0x000000cc00cc7308 */ /* 0x000fe20000000800 */
[----:B------:R-:W-:Y:S01]  /*118d0*/  FADD.FTZ R152, R164, R205 ;  /* 0x000000cda4987221 */ /* 0x000fe20000010000 */
[-CC-:B------:R-:W-:Y:S01]  /*118e0*/  FFMA.FTZ R205, R162, R15.reuse, -R208.reuse ;  /* 0x0000000fa2cd7223 */ /* 0x180fe200000108d0 */
[-CC-:B------:R-:W-:Y:S01]  /*118f0*/  FFMA.FTZ R163, R163, R15.reuse, -R208.reuse ;  /* 0x0000000fa3a37223 */ /* 0x180fe200000108d0 */
[-C--:B------:R-:W-:Y:S01]  /*11900*/  FFMA.FTZ R159, R166, R15.reuse, -R208 ;  /* 0x0000000fa69f7223 */ /* 0x080fe200000108d0 */
[----:B------:R-:W-:Y:S01]  /*11910*/  FADD.FTZ R209, R165, R152 ;  /* 0x00000098a5d17221 */ /* 0x000fe20000010000 */
[----:B------:R-:W-:Y:S01]  /*11920*/  F2FP.BF16.F32.PACK_AB R156, R161, R160 ;  /* 0x000000a0a19c723e */ /* 0x000fe200000010ff */
[-CC-:B------:R-:W-:Y:S01]  /*11930*/  FFMA.FTZ R167, R167, R15.reuse, -R208.reuse ;  /* 0x0000000fa7a77223 */ /* 0x180fe200000108d0 */
[----:B------:R-:W2:Y:S01]  /*11940*/  MUFU.EX2 R177, R177 ;  /* 0x000000b100b17308 */ /* 0x000ea20000000800 */
[----:B------:R-:W-:Y:S01]  /*11950*/  FADD.FTZ R152, R168, R209 ;  /* 0x000000d1a8987221 */ /* 0x000fe20000010000 */
[----:B----4-:R-:W-:Y:S01]  /*11960*/  F2FP.BF16.F32.PACK_AB R160, R169, R168 ;  /* 0x000000a8a9a0723e */ /* 0x010fe200000010ff */
[----:B------:R-:W-:Y:S01]  /*11970*/  FFMA.FTZ R170, R170, R15, -R208 ;  /* 0x0000000faaaa7223 */ /* 0x000fe200000108d0 */
[----:B------:R-:W-:-:S02]  /*11980*/  @!P3 IMAD R3, R3, 0x4, R2 ;  /* 0x000000040303b824 */ /* 0x000fc400078e0202 */
[----:B------:R-:W-:Y:S01]  /*11990*/  FADD.FTZ R152, R169, R152 ;  /* 0x00000098a9987221 */ /* 0x000fe20000010000 */
[-CC-:B------:R-:W-:Y:S01]  /*119a0*/  FFMA.FTZ R171, R171, R15.reuse, -R208.reuse ;  /* 0x0000000fabab7223 */ /* 0x180fe200000108d0 */
[----:B------:R-:W-:Y:S01]  /*119b0*/  FFMA.FTZ R174, R174, R15, -R208 ;  /* 0x0000000faeae7223 */ /* 0x000fe200000108d0 */
[----:B------:R-:W4:Y:S01]  /*119c0*/  MUFU.EX2 R181, R181 ;  /* 0x000000b500b57308 */ /* 0x000f220000000800 */
[----:B-----5:R-:W-:Y:S01]  /*119d0*/  FADD.FTZ R209, R173, R152 ;  /* 0x00000098add17221 */ /* 0x020fe20000010000 */
[----:B------:R-:W-:Y:S01]  /*119e0*/  F2FP.BF16.F32.PACK_AB R152, R188, R153 ;  /* 0x00000099bc98723e */ /* 0x000fe200000010ff */
[----:B------:R-:W-:Y:S01]  /*119f0*/  @!P3 STS [R3+0x28800], R172 ;  /* 0x028800ac0300b388 */ /* 0x000fe20000000800 */
[-CC-:B------:R-:W-:Y:S01]  /*11a00*/  FFMA.FTZ R175, R175, R15.reuse, -R208.reuse ;  /* 0x0000000fafaf7223 */ /* 0x180fe200000108d0 */
[----:B0-----:R-:W-:Y:S01]  /*11a10*/  FADD.FTZ R209, R228, R209 ;  /* 0x000000d1e4d17221 */ /* 0x001fe20000010000 */
[-CC-:B------:R-:W-:Y:S01]  /*11a20*/  FFMA.FTZ R178, R178, R15.reuse, -R208.reuse ;  /* 0x0000000fb2b27223 */ /* 0x180fe200000108d0 */
[-C--:B------:R-:W-:Y:S01]  /*11a30*/  FFMA.FTZ R179, R179, R15.reuse, -R208 ;  /* 0x0000000fb3b37223 */ /* 0x080fe200000108d0 */
[----:B------:R-:W0:Y:S01]  /*11a40*/  MUFU.EX2 R183, R183 ;  /* 0x000000b700b77308 */ /* 0x000e220000000800 */
[----:B-1----:R-:W-:Y:S01]  /*11a50*/  FADD.FTZ R158, R176, R209 ;  /* 0x000000d1b09e7221 */ /* 0x002fe20000010000 */
[----:B--2---:R-:W-:Y:S01]  /*11a60*/  FFMA.FTZ R8, R177, R8, R204 ;  /* 0x00000008b1087223 */ /* 0x004fe200000100cc */
[----:B------:R1:W-:Y:S01]  /*11a70*/  @!P3 STS [R3+0x28820], R177 ;  /* 0x028820b10300b388 */ /* 0x0003e20000000800 */
[-CC-:B------:R-:W-:Y:S01]  /*11a80*/  FFMA.FTZ R182, R182, R15.reuse, -R208.reuse ;  /* 0x0000000fb6b67223 */ /* 0x180fe200000108d0 */
[----:B------:R-:W-:Y:S01]  /*11a90*/  FFMA.FTZ R208, R212, R15, -R208 ;  /* 0x0000000fd4d07223 */ /* 0x000fe200000108d0 */
[-C--:B------:R-:W-:Y:S01]  /*11aa0*/  FMUL.FTZ R29, R29, R172.reuse ;  /* 0x000000ac1d1d7220 */ /* 0x080fe20000410000 */
[----:B------:R-:W-:Y:S01]  /*11ab0*/  FMUL.FTZ R32, R32, R172 ;  /* 0x000000ac20207220 */ /* 0x000fe20000410000 */
[----:B------:R-:W2:Y:S01]  /*11ac0*/  MUFU.EX2 R180, R180 ;  /* 0x000000b400b47308 */ /* 0x000ea20000000800 */
[----:B----4-:R-:W-:Y:S01]  /*11ad0*/  FADD.FTZ R153, R181, R158 ;  /* 0x0000009eb5997221 */ /* 0x010fe20000010000 */
[----:B------:R-:W-:Y:S01]  /*11ae0*/  F2FP.BF16.F32.PACK_AB R158, R165, R164 ;  /* 0x000000a4a59e723e */ /* 0x000fe200000010ff */
[----:B------:R-:W-:Y:S01]  /*11af0*/  FMUL.FTZ R33, R33, R172 ;  /* 0x000000ac21217220 */ /* 0x000fe20000410000 */
[----:B------:R-:W-:Y:S01]  /*11b00*/  F2FP.BF16.F32.PACK_AB R164, R181, R176 ;  /* 0x000000b0b5a4723e */ /* 0x000fe200000010ff */
        /* <DEDUP_REMOVED lines=72> */
[----:B------:R-:W-:Y:S01]  /*11f90*/  FADD.FTZ R153, R157, R170 ;  /* 0x000000aa9d997221 */ /* 0x000fe20000010000 */
[----:B------:R-:W-:Y:S01]  /*11fa0*/  FMUL.FTZ R149, R149, R172 ;  /* 0x000000ac95957220 */ /* 0x000fe20000410000 */
[C---:B0-----:R-:W-:Y:S01]  /*11fb0*/  F2FP.BF16.F32.PACK_AB R157, R168.reuse, R157 ;  /* 0x0000009da89d723e */ /* 0x041fe200000010ff */
[----:B------:R0:W4:Y:S01]  /*11fc0*/  MUFU.EX2 R163, R174 ;  /* 0x000000ae00a37308 */ /* 0x0001220000000800 */
[----:B------:R-:W-:Y:S01]  /*11fd0*/  FADD.FTZ R170, R168, R153 ;  /* 0x00000099a8aa7221 */ /* 0x000fe20000010000 */
[----:B------:R-:W-:Y:S01]  /*11fe0*/  F2FP.BF16.F32.PACK_AB R162, R228, R173 ;  /* 0x000000ade4a2723e */ /* 0x000fe200000010ff */
[-C--:B------:R-:W-:Y:S01]  /*11ff0*/  FMUL.FTZ R26, R26, R177.reuse ;  /* 0x000000b11a1a7220 */ /* 0x080fe20000410000 */
[----:B------:R-:W-:Y:S01]  /*12000*/  FMUL.FTZ R27, R27, R177 ;  /* 0x000000b11b1b7220 */ /* 0x000fe20000410000 */
[----:B--2---:R-:W-:Y:S01]  /*12010*/  FADD.FTZ R153, R159, R170 ;  /* 0x000000aa9f997221 */ /* 0x004fe20000010000 */
[----:B-1----:R-:W-:Y:S01]  /*12020*/  F2FP.BF16.F32.PACK_AB R159, R176, R159 ;  /* 0x0000009fb09f723e */ /* 0x002fe200000010ff */
[-C--:B------:R-:W-:Y:S01]  /*12030*/  FMUL.FTZ R30, R30, R177.reuse ;  /* 0x000000b11e1e7220 */ /* 0x080fe20000410000 */
[----:B------:R-:W1:Y:S01]  /*12040*/  MUFU.EX2 R8, R175 ;  /* 0x000000af00087308 */ /* 0x000e620000000800 */
[----:B0-----:R-:W-:Y:S01]  /*12050*/  FADD.FTZ R174, R176, R153 ;  /* 0x00000099b0ae7221 */ /* 0x001fe20000010000 */
[-C--:B------:R-:W-:Y:S01]  /*12060*/  FMUL.FTZ R31, R31, R177.reuse ;  /* 0x000000b11f1f7220 */ /* 0x080fe20000410000 */
[-C--:B------:R-:W-:Y:S01]  /*12070*/  FMUL.FTZ R34, R34, R177.reuse ;  /* 0x000000b122227220 */ /* 0x080fe20000410000 */
[----:B------:R-:W-:Y:S01]  /*12080*/  FMUL.FTZ R35, R35, R177 ;  /* 0x000000b123237220 */ /* 0x000fe20000410000 */
[----:B-----5:R-:W-:Y:S01]  /*12090*/  FADD.FTZ R153, R161, R174 ;  /* 0x000000aea1997221 */ /* 0x020fe20000010000 */
[----:B---3--:R-:W-:Y:S01]  /*120a0*/  F2FP.BF16.F32.PACK_AB R161, R180, R161 ;  /* 0x000000a1b4a1723e */ /* 0x008fe200000010ff */
[-C--:B------:R-:W-:Y:S01]  /*120b0*/  FMUL.FTZ R38, R38, R177.reuse ;  /* 0x000000b126267220 */ /* 0x080fe20000410000 */
[----:B------:R-:W0:Y:S01]  /*120c0*/  MUFU.EX2 R165, R178 ;  /* 0x000000b200a57308 */ /* 0x000e220000000800 */
[----:B------:R-:W-:Y:S01]  /*120d0*/  FADD.FTZ R174, R180, R153 ;  /* 0x00000099b4ae7221 */ /* 0x000fe20000010000 */
[-C--:B------:R-:W-:Y:S01]  /*120e0*/  FMUL.FTZ R39, R39, R177.reuse ;  /* 0x000000b127277220 */ /* 0x080fe20000410000 */
[-C--:B------:R-:W-:Y:S01]  /*120f0*/  FMUL.FTZ R42, R42, R177.reuse ;  /* 0x000000b12a2a7220 */ /* 0x080fe20000410000 */
[-C--:B------:R-:W-:Y:S01]  /*12100*/  FMUL.FTZ R43, R43, R177.reuse ;  /* 0x000000b12b2b7220 */ /* 0x080fe20000410000 */
[----:B----4-:R-:W-:Y:S01]  /*12110*/  FADD.FTZ R153, R163, R174 ;  /* 0x000000aea3997221 */ /* 0x010fe20000010000 */
[-C--:B------:R-:W-:Y:S01]  /*12120*/  FMUL.FTZ R46, R46, R177.reuse ;  /* 0x000000b12e2e7220 */ /* 0x080fe20000410000 */
[-C--:B------:R-:W-:Y:S01]  /*12130*/  FMUL.FTZ R47, R47, R177.reuse ;  /* 0x000000b12f2f7220 */ /* 0x080fe20000410000 */
[----:B------:R-:W2:Y:S01]  /*12140*/  MUFU.EX2 R170, R179 ;  /* 0x000000b300aa7308 */ /* 0x000ea20000000800 */
[----:B-1----:R-:W-:Y:S01]  /*12150*/  FADD.FTZ R174, R8, R153 ;  /* 0x0000009908ae7221 */ /* 0x002fe20000010000 */
[----:B------:R-:W-:Y:S01]  /*12160*/  F2FP.BF16.F32.PACK_AB R153, R183, R204 ;  /* 0x000000ccb799723e */ /* 0x000fe200000010ff */
[----:B------:R-:W-:Y:S01]  /*12170*/  FMUL.FTZ R50, R50, R177 ;  /* 0x000000b132327220 */ /* 0x000fe20000410000 */
[----:B------:R-:W-:Y:S01]  /*12180*/  F2FP.BF16.F32.PACK_AB R163, R8, R163 ;  /* 0x000000a308a3723e */ /* 0x000fe200000010ff */
[-C--:B------:R-:W-:Y:S01]  /*12190*/  FMUL.FTZ R51, R51, R177.reuse ;  /* 0x000000b133337220 */ /* 0x080fe20000410000 */
[-C--:B------:R-:W-:Y:S01]  /*121a0*/  FMUL.FTZ R54, R54, R177.reuse ;  /* 0x000000b136367220 */ /* 0x080fe20000410000 */
[-C--:B------:R-:W-:Y:S01]  /*121b0*/  FMUL.FTZ R55, R55, R177.reuse ;  /* 0x000000b137377220 */ /* 0x080fe20000410000 */
[----:B------:R-:W1:Y:S01]  /*121c0*/  MUFU.EX2 R167, R182 ;  /* 0x000000b600a77308 */ /* 0x000e620000000800 */
        /* <DEDUP_REMOVED lines=8> */
[----:B--2---:R-:W-:Y:S01]  /*12250*/  FADD.FTZ R172, R170, R155 ;  /* 0x0000009baaac7221 */ /* 0x004fe20000010000 */
[----:B------:R-:W-:Y:S01]  /*12260*/  F2FP.BF16.F32.PACK_AB R155, R210, R189 ;  /* 0x000000bdd29b723e */ /* 0x000fe200000010ff */
[----:B------:R-:W-:Y:S01]  /*12270*/  BAR.SYNC.DEFER_BLOCKING 0xf, 0x100 ;  /* 0x03c4000000007b1d */ /* 0x000fe20000010000 */
[----:B------:R-:W-:Y:S01]  /*12280*/  F2FP.BF16.F32.PACK_AB R165, R170, R165 ;  /* 0x000000a5aaa5723e */ /* 0x000fe200000010ff */
        /* <DEDUP_REMOVED lines=11> */
[----:B------:R-:W-:Y:S01]  /*12340*/  FMUL.FTZ R90, R90, R177 ;  /* 0x000000b15a5a7220 */ /* 0x000fe20000410000 */
[C---:B0-----:R-:W-:Y:S01]  /*12350*/  F2FP.BF16.F32.PACK_AB R167, R208.reuse, R167 ;  /* 0x000000a7d0a7723e */ /* 0x041fe200000010ff */
[----:B------:R-:W-:Y:S01]  /*12360*/  FADD.FTZ R8, R208, R169 ;  /* 0x000000a9d0087221 */ /* 0x000fe20000010000 */
        /* <DEDUP_REMOVED lines=8> */
[----:B------:R0:W-:Y:S01]  /*123f0*/  STSM.16.M88.4 [R195+0x26800], R152 ;  /* 0x02680098c3007844 */ /* 0x0001e20000000200 */
[-C--:B------:R-:W-:Y:S01]  /*12400*/  FMUL.FTZ R107, R107, R177.reuse ;  /* 0x000000b16b6b7220 */ /* 0x080fe20000410000 */
[-C--:B------:R-:W-:Y:S01]  /*12410*/  FMUL.FTZ R110, R110, R177.reuse ;  /* 0x000000b16e6e7220 */ /* 0x080fe20000410000 */
[-C--:B------:R-:W-:Y:S01]  /*12420*/  FMUL.FTZ R111, R111, R177.reuse ;  /* 0x000000b16f6f7220 */ /* 0x080fe20000410000 */
[----:B------:R0:W-:Y:S01]  /*12430*/  STSM.16.M88.4 [R198], R156 ;  /* 0x0000009cc6007844 */ /* 0x0001e20000000200 */
        /* <DEDUP_REMOVED lines=24> */
.L_x_4810:
[----:B------:R1:W2:Y:S01]  /*125c0*/  SYNCS.PHASECHK.TRANS64.TRYWAIT P2, [R206+URZ+0x28c50], R207 ;  /* 0x028c50cfce0075a7 */ /* 0x0002a2000804017f */
[----:B------:R-:W-:Y:S05]  /*125d0*/  @!P0 BRA `(.L_x_4811) ;  /* 0x0000000000048947 */ /* 0x000fea0003800000 */
[----:B------:R-:W-:Y:S01]  /*125e0*/  BPT.TRAP 0x1 ;  /* 0x000000040000795c */ /* 0x000fe20000300000 */
.L_x_4811:
[----:B------:R-:W-:Y:S04]  /*125f0*/  BSSY B1, `(.L_x_4812) ;  /* 0x0000004000017945 */ /* 0x000fe80003800000 */
[----:B--2---:R-:W-:Y:S05]  /*12600*/  @P2 BRA `(.L_x_4813) ;  /* 0x0000000000082947 */ /* 0x004fea0003800000 */
[----:B------:R-:W2:Y:S02]  /*12610*/  SYNCS.PHASECHK.TRANS64.TRYWAIT P2, [R206+URZ+0x28c50], R207 ;  /* 0x028c50cfce0075a7 */ /* 0x000ea4000804017f */
[----:B--2---:R-:W-:Y:S05]  /*12620*/  @!P2 BRA `(.L_x_4814) ;  /* 0x000000ac0000a947 */ /* 0x004fea0003800000 */
.L_x_4813:
[----:B------:R-:W-:Y:S05]  /*12630*/  BSYNC B1 ;  /* 0x0000000000017941 */ /* 0x000fea0003800000 */
.L_x_4812:
        /* <DEDUP_REMOVED lines=47> */
.L_x_4796:
[----:B------:R-:W-:Y:S05]  /*12930*/  BSYNC B0 ;  /* 0x0000000000007941 */ /* 0x000fea0003800000 */
.L_x_4795:
[----:B------:R-:W3:Y:S01]  /*12940*/  SHFL.BFLY PT, R0, R3, 0x2, 0x1f ;  /* 0x0c401f0003007f89 */ /* 0x000ee200000e0000 */
[----:B------:R-:W-:Y:S02]  /*12950*/  IMAD.MOV R13, RZ, RZ, -R194 ;  /* 0x000000ffff0d7224 */ /* 0x000fe400078e0ac2 */
[----:B------:R-:W-:Y:S01]  /*12960*/  VIADD R216, R216, 0x1 ;  /* 0x00000001d8d87836 */ /* 0x000fe20000000000 */
[----:B------:R-:W4:Y:S01]  /*12970*/  SHFL.BFLY PT, R7, R8, 0x2, 0x1f ;  /* 0x0c401f0008077f89 */ /* 0x000f2200000e0000 */
[----:B------:R-:W-:Y:S08]  /*12980*/  BAR.ARV 0x8, 0xa0 ;  /* 0x0202800000007b1d */ /* 0x000ff00000002000 */
[----:B------:R-:W-:Y:S01]  /*12990*/  BAR.SYNC.DEFER_BLOCKING 0xf, 0x100 ;  /* 0x03c4000000007b1d */ /* 0x000fe20000010000 */
[----:B------:R-:W-:Y:S01]  /*129a0*/  ISETP.NE.AND P0, PT, R22, R13, PT ;  /* 0x0000000d1600720c */ /* 0x000fe20003f05270 */
[----:B---3--:R-:W-:Y:S01]  /*129b0*/  FADD.FTZ R4, R0, R3 ;  /* 0x0000000300047221 */ /* 0x008fe20000010000 */
[----:B----4-:R-:W-:-:S04]  /*129c0*/  FADD.FTZ R7, R7, R8 ;  /* 0x0000000807077221 */ /* 0x010fc80000010000 */
[----:B------:R-:W3:Y:S07]  /*129d0*/  SHFL.BFLY PT, R5, R4, 0x1, 0x1f ;  /* 0x0c201f0004057f89 */ /* 0x000eee00000e0000 */
[C---:B------:R-:W-:Y:S02]  /*129e0*/  @!P0 IMAD R3, R18.reuse, 0x40, R192 ;  /* 0x0000004012038824 */ /* 0x040fe400078e02c0 */
[----:B------:R-:W-:Y:S01]  /*129f0*/  VIADD R8, R18, 0x1 ;  /* 0x0000000112087836 */ /* 0x000fe20000000000 */
[----:B------:R-:W4:Y:S01]  /*12a00*/  SHFL.BFLY PT, R0, R7, 0x1, 0x1f ;  /* 0x0c201f0007007f89 */ /* 0x000f2200000e0000 */
[----:B------:R-:W-:-:S03]  /*12a10*/  @!P0 IMAD R3, R3, 0x4, R2 ;  /* 0x0000000403038824 */ /* 0x000fc600078e0202 */
[----:B------:R-:W-:-:S04]  /*12a20*/  ISETP.NE.AND P1, PT, R8, 0x2, PT ;  /* 0x000000020800780c */ /* 0x000fc80003f25270 */
[----:B------:R-:W-:-:S04]  /*12a30*/  SEL R6, RZ, 0x1, P1 ;  /* 0x00000001ff067807 */ /* 0x000fc80000800000 */
[----:B------:R-:W-:Y:S01]  /*12a40*/  LOP3.LUT R19, R19, R6, RZ, 0x3c, !PT ;  /* 0x0000000613137212 */ /* 0x000fe200078e3cff */
[----:B---3--:R-:W-:Y:S01]  /*12a50*/  FADD.FTZ R5, R4, R5 ;  /* 0x0000000504057221 */ /* 0x008fe20000010000 */
[----:B------:R-:W-:Y:S02]  /*12a60*/  IMAD.MOV.U32 R4, RZ, RZ, RZ ;  /* 0x000000ffff047224 */ /* 0x000fe400078e00ff */
[----:B----4-:R-:W-:Y:S02]  /*12a70*/  FADD.FTZ R11, R7, R0 ;  /* 0x00000000070b7221 */ /* 0x010fe40000010000 */
[----:B------:R-:W-:Y:S01]  /*12a80*/  FSETP.NE.FTZ.AND P2, PT, R5, RZ, PT ;  /* 0x000000ff0500720b */ /* 0x000fe20003f55000 */
[----:B------:R-:W-:Y:S02]  /*12a90*/  IMAD.MOV.U32 R0, RZ, RZ, RZ ;  /* 0x000000ffff007224 */ /* 0x000fe400078e00ff */
[----:B------:R-:W-:-:S10]  /*12aa0*/  FSETP.NE.FTZ.AND P3, PT, R11, RZ, PT ;  /* 0x000000ff0b00720b */ /* 0x000fd40003f75000 */
[----:B------:R-:W3:Y:S01]  /*12ab0*/  @P2 MUFU.RCP R0, R5 ;  /* 0x0000000500002308 */ /* 0x000ee20000001000 */
[C---:B------:R-:W-:Y:S02]  /*12ac0*/  @P2 FMUL.FTZ R18, R15.reuse, 0.69314718246459960938 ;  /* 0x3f3172180f122820 */ /* 0x040fe40000410000 */
[----:B------:R-:W-:-:S05]  /*12ad0*/  @P3 FMUL.FTZ R21, R15, 0.69314718246459960938 ;  /* 0x3f3172180f153820 */ /* 0x000fca0000410000 */
[----:B------:R-:W4:Y:S08]  /*12ae0*/  @P3 MUFU.RCP R4, R11 ;  /* 0x0000000b00043308 */ /* 0x000f300000001000 */
[----:B------:R-:W5:Y:S01]  /*12af0*/  @P2 MUFU.LG2 R2, R5 ;  /* 0x0000000500022308 */ /* 0x000f620000000c00 */
[-C--:B---3--:R-:W-:Y:S01]  /*12b00*/  FMUL.FTZ R172, R32, R0.reuse ;  /* 0x0000000020ac7220 */ /* 0x088fe20000410000 */
[----:B------:R-:W-:Y:S01]  /*12b10*/  @!P0 STS [R3+0x28800], R0 ;  /* 0x0288000003008388 */ /* 0x000fe20000000800 */
[-C--:B------:R-:W-:Y:S01]  /*12b20*/  FMUL.FTZ R170, R33, R0.reuse ;  /* 0x0000000021aa7220 */ /* 0x080fe20000410000 */
[-C--:B------:R-:W-:Y:S01]  /*12b30*/  FMUL.FTZ R175, R24, R0.reuse ;  /* 0x0000000018af7220 */ /* 0x080fe20000410000 */
[-C--:B------:R-:W-:Y:S01]  /*12b40*/  FMUL.FTZ R174, R28, R0.reuse ;  /* 0x000000001cae7220 */ /* 0x080fe20000410000 */
[-C--:B------:R-:W-:Y:S01]  /*12b50*/  FMUL.FTZ R173, R25, R0.reuse ;  /* 0x0000000019ad7220 */ /* 0x080fe20000410000 */
[-C--:B------:R-:W-:Y:S01]  /*12b60*/  FMUL.FTZ R6, R29, R0.reuse ;  /* 0x000000001d067220 */ /* 0x080fe20000410000 */
[----:B------:R-:W3:Y:S01]  /*12b70*/  @P3 MUFU.LG2 R32, R11 ;  /* 0x0000000b00203308 */ /* 0x000ee20000000c00 */
[----:B----4-:R4:W-:Y:S01]  /*12b80*/  @!P0 STS [R3+0x28820], R4 ;  /* 0x0288200403008388 */ /* 0x0109e20000000800 */
[-C--:B------:R-:W-:Y:S01]  /*12b90*/  FMUL.FTZ R171, R36, R0.reuse ;  /* 0x0000000024ab7220 */ /* 0x080fe20000410000 */
[-C--:B------:R-:W-:Y:S01]  /*12ba0*/  FMUL.FTZ R167, R37, R0.reuse ;  /* 0x0000000025a77220 */ /* 0x080fe20000410000 */
[-C--:B------:R-:W-:Y:S01]  /*12bb0*/  FMUL.FTZ R169, R40, R0.reuse ;  /* 0x0000000028a97220 */ /* 0x080fe20000410000 */
[-C--:B------:R-:W-:Y:S01]  /*12bc0*/  FMUL.FTZ R165, R41, R0.reuse ;  /* 0x0000000029a57220 */ /* 0x080fe20000410000 */
[-C--:B------:R-:W-:Y:S01]  /*12bd0*/  FMUL.FTZ R166, R44, R0.reuse ;  /* 0x000000002ca67220 */ /* 0x080fe20000410000 */
[-C--:B------:R-:W-:Y:S01]  /*12be0*/  FMUL.FTZ R10, R45, R0.reuse ;  /* 0x000000002d0a7220 */ /* 0x080fe20000410000 */
[-C--:B------:R-:W-:Y:S01]  /*12bf0*/  FMUL.FTZ R164, R48, R0.reuse ;  /* 0x0000000030a47220 */ /* 0x080fe20000410000 */
[----:B-----5:R-:W-:Y:S01]  /*12c00*/  @P2 FMUL.FTZ R33, R2, 0.69314718246459960938 ;  /* 0x3f31721802212820 */ /* 0x020fe20000410000 */
        /* <DEDUP_REMOVED lines=52> */
[----:B----4-:R-:W-:Y:S01]  /*12f50*/  IMAD.MOV.U32 R3, RZ, RZ, -0x800000 ;  /* 0xff800000ff037424 */ /* 0x010fe200078e00ff */
[----:B------:R-:W-:Y:S01]  /*12f60*/  MOV R0, 0xff800000 ;  /* 0xff80000000007802 */ /* 0x000fe20000000f00 */
[-C--:B------:R-:W-:Y:S01]  /*12f70*/  FMUL.FTZ R11, R46, R4.reuse ;  /* 0x000000042e0b7220 */ /* 0x080fe20000410000 */
[-C--:B------:R-:W-:Y:S01]  /*12f80*/  FMUL.FTZ R13, R50, R4.reuse ;  /* 0x00000004320d7220 */ /* 0x080fe20000410000 */
[-C--:B------:R-:W-:Y:S01]  /*12f90*/  FMUL.FTZ R15, R54, R4.reuse ;  /* 0x00000004360f7220 */ /* 0x080fe20000410000 */
[-C--:B------:R-:W-:Y:S01]  /*12fa0*/  FMUL.FTZ R25, R58, R4.reuse ;  /* 0x000000043a197220 */ /* 0x080fe20000410000 */
[-C--:B------:R-:W-:Y:S01]  /*12fb0*/  FMUL.FTZ R29, R66, R4.reuse ;  /* 0x00000004421d7220 */ /* 0x080fe20000410000 */
[----:B------:R-:W-:Y:S01]  /*12fc0*/  @P2 FFMA.FTZ R3, R18, R9, R33 ;  /* 0x0000000912032223 */ /* 0x000fe20000010021 */
        /* <DEDUP_REMOVED lines=63> */
.L_x_4670:
[----:B------:R-:W-:Y:S05]  /*133c0*/  BSYNC B7 ;  /* 0x0000000000077941 */ /* 0x000fea0003800000 */
.L_x_4660:
[----:B------:R-:W3:Y:S08]  /*133d0*/  S2UR UR5, SR_CgaCtaId ;  /* 0x00000000000579c3 */ /* 0x000ef00000008800 */
[----:B------:R-:W-:Y:S06]  /*133e0*/  BAR.SYNC.DEFER_BLOCKING 0x5, 0x120 ;  /* 0x0144800000007b1d */ /* 0x000fec0000010000 */
[----:B------:R-:W-:Y:S01]  /*133f0*/  UMOV UR4, 0x400 ;  /* 0x0000040000047882 */ /* 0x000fe20000000000 */
[----:B------:R-:W-:Y:S01]  /*13400*/  BSSY B0, `(.L_x_4816) ;  /* 0x000026d000007945 */ /* 0x000fe20003800000 */
[----:B---3--:R-:W-:-:S06]  /*13410*/  ULEA UR4, UR5, UR4, 0x18 ;  /* 0x0000000405047291 */ /* 0x008fcc000f8ec03f */
[----:B------:R-:W-:-:S05]  /*13420*/  IMAD.U32 R2, RZ, RZ, UR4 ;  /* 0x00000004ff027e24 */ /* 0x000fca000f8e00ff */
[----:B------:R3:W4:Y:S01]  /*13430*/  LDS.128 R188, [R2+0x28cd0] ;  /* 0x028cd00002bc7984 */ /* 0x0007220000000c00 */
[----:B------:R-:W-:Y:S06]  /*13440*/  BAR.ARV 0x4, 0x120 ;  /* 0x0104800000007b1d */ /* 0x000fec0000002000 */
[----:B------:R-:W-:Y:S05]  /*13450*/  @P0 BRA `(.L_x_4817) ;  /* 0x0000001c000c0947 */ /* 0x000fea0003800000 */
[----:B------:R-:W0:Y:S01]  /*13460*/  S2R R9, SR_SWINHI ;  /* 0x0000000000097919 */ /* 0x000e220000002f00 */
        /* <DEDUP_REMOVED lines=18> */
[----:B0-----:R-:W-:-:S02]  /*13590*/  MOV R21, R9 ;  /* 0x0000000900157202 */ /* 0x001fc40000000f00 */
[----:B------:R-:W-:Y:S02]  /*135a0*/  F2FP.BF16.F32.PACK_AB R80, R81, R80 ;  /* 0x000000505150723e */ /* 0x000fe400000010ff */
[----:B------:R-:W-:Y:S01]  /*135b0*/  F2FP.BF16.F32.PACK_AB R74, R77, R76 ;  /* 0x0000004c4d4a723e */ /* 0x000fe200000010ff */
[----:B------:R-:W-:Y:S01]  /*135c0*/  IMAD.WIDE R118, R224, 0x2, R20 ;  /* 0x00000002e0767825 */ /* 0x000fe200078e0214 */
[----:B------:R-:W-:Y:S02]  /*135d0*/  F2FP.BF16.F32.PACK_AB R75, R79, R78 ;  /* 0x0000004e4f4b723e */ /* 0x000fe400000010ff */
[----:B------:R-:W-:Y:S01]  /*135e0*/  F2FP.BF16.F32.PACK_AB R81, R83, R82 ;  /* 0x000000525351723e */ /* 0x000fe200000010ff */
[----:B------:R-:W-:Y:S01]  /*135f0*/  IMAD.MOV.U32 R76, RZ, RZ, RZ ;  /* 0x000000ffff4c7224 */ /* 0x000fe200078e00ff */
[C---:B------:R-:W-:Y:S02]  /*13600*/  IADD3 R177, P1, R118.reuse, 0x20, RZ ;  /* 0x0000002076b17810 */ /* 0x040fe40007f3e0ff */
[----:B------:R-:W-:-:S02]  /*13610*/  IADD3 R179, P0, R118, 0x40, RZ ;  /* 0x0000004076b37810 */ /* 0x000fc40007f1e0ff */
[----:B------:R-:W-:Y:S01]  /*13620*/  LOP3.LUT R8, R177, 0x380, RZ, 0xc0, !PT ;  /* 0x00000380b1087812 */ /* 0x000fe200078ec0ff */
[--C-:B------:R-:W-:Y:S01]  /*13630*/  IMAD.X R9, RZ, RZ, R119.reuse, P1 ;  /* 0x000000ffff097224 */ /* 0x100fe200008e0677 */
[C---:B-----5:R-:W-:Y:S01]  /*13640*/  LOP3.LUT R33, R118.reuse, 0x380, RZ, 0xc0, !PT ;  /* 0x0000038076217812 */ /* 0x060fe200078ec0ff */
[--C-:B------:R-:W-:Y:S01]  /*13650*/  IMAD.X R37, RZ, RZ, R119.reuse, P0 ;  /* 0x000000ffff257224 */ /* 0x100fe200000e0677 */
        /* <DEDUP_REMOVED lines=11> */
[--C-:B------:R-:W-:Y:S01]  /*13710*/  IMAD.X R57, RZ, RZ, R119.reuse, P2 ;  /* 0x000000ffff397224 */ /* 0x100fe200010e0677 */
[----:B------:R-:W-:Y:S01]  /*13720*/  IADD3 R4, P0, R118, 0x4020, RZ ;  /* 0x0000402076047810 */ /* 0x000fe20007f1e0ff */
[----:B------:R-:W-:Y:S01]  /*13730*/  IMAD.X R61, RZ, RZ, R119, P1 ;  /* 0x000000ffff3d7224 */ /* 0x000fe200008e0677 */
[----:B------:R-:W-:-:S02]  /*13740*/  SHF.R.U64 R33, R33, 0x3, RZ ;  /* 0x0000000321217819 */ /* 0x000fc400000012ff */
[----:B------:R-:W-:Y:S01]  /*13750*/  LOP3.LUT R8, R8, R177, RZ, 0x3c, !PT ;  /* 0x000000b108087212 */ /* 0x000fe200078e3cff */
        /* <DEDUP_REMOVED lines=13> */
[----:B------:R-:W-:Y:S01]  /*13830*/  LOP3.LUT R118, R33, R118, RZ, 0x3c, !PT ;  /* 0x0000007621767212 */ /* 0x000fe200078e3cff */
[----:B------:R-:W-:Y:S01]  /*13840*/  IMAD.X R33, RZ, RZ, R119, P1 ;  /* 0x000000ffff217224 */ /* 0x000fe200008e0677 */
[----:B------:R-:W-:-:S02]  /*13850*/  SHF.R.U64 R177, R177, 0x3, RZ ;  /* 0x00000003b1b17819 */ /* 0x000fc400000012ff */
[----:B------:R-:W-:Y:S02]  /*13860*/  MOV R168, R118 ;  /* 0x0000007600a87202 */ /* 0x000fe40000000f00 */
[----:B------:R-:W-:Y:S02]  /*13870*/  LOP3.LUT R119, R32, 0x380, RZ, 0xc0, !PT ;  /* 0x0000038020777812 */ /* 0x000fe400078ec0ff */
[----:B------:R-:W-:Y:S02]  /*13880*/  LOP3.LUT R64, R177, R4, RZ, 0x3c, !PT ;  /* 0x00000004b1407212 */ /* 0x000fe400078e3cff */
[----:B------:R-:W-:Y:S01]  /*13890*/  F2FP.BF16.F32.PACK_AB R4, R173, R175 ;  /* 0x000000afad04723e */ /* 0x000fe200000010ff */
[----:B------:R-:W-:Y:S01]  /*138a0*/  BAR.SYNC.DEFER_BLOCKING 0x1, 0x100 ;  /* 0x0044000000007b1d */ /* 0x000fe20000010000 */
[----:B------:R-:W-:Y:S02]  /*138b0*/  SHF.R.U64 R119, R119, 0x3, RZ ;  /* 0x0000000377777819 */ /* 0x000fe400000012ff */
[----:B------:R-:W-:-:S02]  /*138c0*/  LOP3.LUT R36, R179, 0x380, RZ, 0xc0, !PT ;  /* 0x00000380b3247812 */ /* 0x000fc400078ec0ff */
[----:B------:R-:W-:Y:S02]  /*138d0*/  LOP3.LUT R114, R119, R32, RZ, 0x3c, !PT ;  /* 0x0000002077727212 */ /* 0x000fe400078e3cff */
[----:B------:R-:W-:Y:S02]  /*138e0*/  MOV R119, R8 ;  /* 0x0000000800777202 */ /* 0x000fe40000000f00 */
[----:B------:R-:W-:Y:S02]  /*138f0*/  LOP3.LUT R44, R183, 0x380, RZ, 0xc0, !PT ;  /* 0x00000380b72c7812 */ /* 0x000fe400078ec0ff */
[----:B------:R-:W-:Y:S02]  /*13900*/  LOP3.LUT R40, R181, 0x380, RZ, 0xc0, !PT ;  /* 0x00000380b5287812 */ /* 0x000fe400078ec0ff */
[----:B------:R-:W-:Y:S02]  /*13910*/  SHF.R.U64 R36, R36, 0x3, RZ ;  /* 0x0000000324247819 */ /* 0x000fe400000012ff */
[----:B------:R-:W-:-:S02]  /*13920*/  SHF.R.U64 R44, R44, 0x3, RZ ;  /* 0x000000032c2c7819 */ /* 0x000fc400000012ff */
[----:B------:R-:W-:Y:S02]  /*13930*/  ISETP.NE.U32.AND P0, PT, RZ, UR4, PT ;  /* 0x00000004ff007c0c */ /* 0x000fe4000bf05070 */
[----:B------:R-:W-:Y:S02]  /*13940*/  LOP3.LUT R48, R201, 0x380, RZ, 0xc0, !PT ;  /* 0x00000380c9307812 */ /* 0x000fe400078ec0ff */
[----:B------:R-:W-:Y:S02]  /*13950*/  SHF.R.U64 R40, R40, 0x3, RZ ;  /* 0x0000000328287819 */ /* 0x000fe400000012ff */
[----:B------:R-:W-:Y:S01]  /*13960*/  LOP3.LUT R52, R205, 0x380, RZ, 0xc0, !PT ;  /* 0x00000380cd347812 */ /* 0x000fe200078ec0ff */
[----:B------:R0:W-:Y:S01]  /*13970*/  STSM.16.M88.4 [R168], R4 ;  /* 0x00000004a8007844 */ /* 0x0001e20000000200 */
[----:B------:R-:W-:Y:S02]  /*13980*/  LOP3.LUT R36, R36, R179, RZ, 0x3c, !PT ;  /* 0x000000b324247212 */ /* 0x000fe400078e3cff */
[----:B------:R-:W-:-:S02]  /*13990*/  LOP3.LUT R56, R207, 0x380, RZ, 0xc0, !PT ;  /* 0x00000380cf387812 */ /* 0x000fc400078ec0ff */
[----:B------:R-:W-:Y:S02]  /*139a0*/  LOP3.LUT R27, R26, 0x380, RZ, 0xc0, !PT ;  /* 0x000003801a1b7812 */ /* 0x000fe400078ec0ff */
[----:B------:R-:W-:Y:S02]  /*139b0*/  LOP3.LUT R44, R44, R183, RZ, 0x3c, !PT ;  /* 0x000000b72c2c7212 */ /* 0x000fe400078e3cff */
[----:B------:R-:W-:Y:S02]  /*139c0*/  LOP3.LUT R60, R209, 0x380, RZ, 0xc0, !PT ;  /* 0x00000380d13c7812 */ /* 0x000fe400078ec0ff */
[----:B------:R-:W-:Y:S02]  /*139d0*/  LOP3.LUT R179, R98, 0x380, RZ, 0xc0, !PT ;  /* 0x0000038062b37812 */ /* 0x000fe400078ec0ff */
[----:B------:R-:W-:Y:S02]  /*139e0*/  LOP3.LUT R173, R30, 0x380, RZ, 0xc0, !PT ;  /* 0x000003801ead7812 */ /* 0x000fe400078ec0ff */
[----:B------:R-:W-:Y:S01]  /*139f0*/  ISETP.NE.AND.EX P0, PT, RZ, UR5, PT, P0 ;  /* 0x00000005ff007c0c */ /* 0x000fe2000bf05300 */
[----:B------:R-:W-:Y:S01]  /*13a00*/  ULDC.64 UR4, c[0x0][0xbe0] ;  /* 0x0002f80000047ab9 */ /* 0x000fe20000000a00 */
[----:B0-----:R-:W-:-:S02]  /*13a10*/  F2FP.BF16.F32.PACK_AB R4, R170, R172 ;  /* 0x000000acaa04723e */ /* 0x001fc400000010ff */
[----:B------:R-:W-:Y:S02]  /*13a20*/  F2FP.BF16.F32.PACK_AB R5, R35, R34 ;  /* 0x000000222305723e */ /* 0x000fe400000010ff */
[----:B------:R-:W-:Y:S02]  /*13a30*/  F2FP.BF16.F32.PACK_AB R6, R167, R171 ;  /* 0x000000aba706723e */ /* 0x000fe400000010ff */
[----:B------:R-:W-:Y:S02]  /*13a40*/  F2FP.BF16.F32.PACK_AB R7, R39, R38 ;  /* 0x000000262707723e */ /* 0x000fe400000010ff */
[----:B------:R-:W-:Y:S02]  /*13a50*/  SHF.R.U64 R48, R48, 0x3, RZ ;  /* 0x0000000330307819 */ /* 0x000fe400000012ff */
[----:B------:R-:W-:Y:S01]  /*13a60*/  LOP3.LUT R183, R106, 0x380, RZ, 0xc0, !PT ;  /* 0x000003806ab77812 */ /* 0x000fe200078ec0ff */
[----:B------:R0:W-:Y:S01]  /*13a70*/  STSM.16.M88.4 [R119], R4 ;  /* 0x0000000477007844 */ /* 0x0001e20000000200 */
[----:B------:R-:W-:-:S02]  /*13a80*/  LOP3.LUT R40, R40, R181, RZ, 0x3c, !PT ;  /* 0x000000b528287212 */ /* 0x000fc400078e3cff */
[----:B------:R-:W-:Y:S02]  /*13a90*/  SHF.R.U64 R52, R52, 0x3, RZ ;  /* 0x0000000334347819 */ /* 0x000fe400000012ff */
[----:B------:R-:W-:Y:S02]  /*13aa0*/  SHF.R.U64 R56, R56, 0x3, RZ ;  /* 0x0000000338387819 */ /* 0x000fe400000012ff */
[----:B------:R-:W-:Y:S02]  /*13ab0*/  LOP3.LUT R181, R102, 0x380, RZ, 0xc0, !PT ;  /* 0x0000038066b57812 */ /* 0x000fe400078ec0ff */
[----:B------:R-:W-:Y:S02]  /*13ac0*/  SHF.R.U64 R27, R27, 0x3, RZ ;  /* 0x000000031b1b7819 */ /* 0x000fe400000012ff */
[----:B------:R-:W-:Y:S02]  /*13ad0*/  ISETP.NE.U32.AND P6, PT, RZ, UR4, PT ;  /* 0x00000004ff007c0c */ /* 0x000fe4000bfc5070 */
[----:B------:R-:W-:-:S02]  /*13ae0*/  SHF.R.U64 R60, R60, 0x3, RZ ;  /* 0x000000033c3c7819 */ /* 0x000fc400000012ff */
[----:B------:R-:W-:Y:S01]  /*13af0*/  SHF.R.U64 R179, R179, 0x3, RZ ;  /* 0x00000003b3b37819 */ /* 0x000fe200000012ff */
[----:B0-----:R-:W0:Y:S01]  /*13b00*/  LDC.64 R4, c[0x0][0xbd8] ;  /* 0x0002f600ff047b82 */ /* 0x001e220000000a00 */
[----:B------:R-:W-:Y:S02]  /*13b10*/  SHF.R.U64 R173, R173, 0x3, RZ ;  /* 0x00000003adad7819 */ /* 0x000fe400000012ff */
[----:B------:R-:W-:Y:S02]  /*13b20*/  LOP3.LUT R48, R48, R201, RZ, 0x3c, !PT ;  /* 0x000000c930307212 */ /* 0x000fe400078e3cff */
[----:B------:R-:W-:Y:S02]  /*13b30*/  SHF.R.U64 R183, R183, 0x3, RZ ;  /* 0x00000003b7b77819 */ /* 0x000fe400000012ff */
[----:B------:R-:W-:Y:S02]  /*13b40*/  LOP3.LUT R52, R52, R205, RZ, 0x3c, !PT ;  /* 0x000000cd34347212 */ /* 0x000fe400078e3cff */
[----:B------:R-:W-:-:S02]  /*13b50*/  MOV R118, R36 ;  /* 0x0000002400767202 */ /* 0x000fc40000000f00 */
[----:B------:R-:W-:Y:S02]  /*13b60*/  F2FP.BF16.F32.PACK_AB R8, R165, R169 ;  /* 0x000000a9a508723e */ /* 0x000fe400000010ff */
[----:B------:R-:W-:Y:S02]  /*13b70*/  F2FP.BF16.F32.PACK_AB R9, R43, R42 ;  /* 0x0000002a2b09723e */ /* 0x000fe400000010ff */
[----:B------:R-:W-:Y:S02]  /*13b80*/  LOP3.LUT R56, R56, R207, RZ, 0x3c, !PT ;  /* 0x000000cf38387212 */ /* 0x000fe400078e3cff */
[----:B------:R-:W-:Y:S01]  /*13b90*/  SHF.R.U64 R181, R181, 0x3, RZ ;  /* 0x00000003b5b57819 */ /* 0x000fe200000012ff */
[----:B------:R1:W-:Y:S01]  /*13ba0*/  STSM.16.M88.4 [R118], R8 ;  /* 0x0000000876007844 */ /* 0x0003e20000000200 */
[----:B------:R-:W-:Y:S02]  /*13bb0*/  LOP3.LUT R110, R27, R26, RZ, 0x3c, !PT ;  /* 0x0000001a1b6e7212 */ /* 0x000fe400078e3cff */
[----:B------:R-:W-:-:S02]  /*13bc0*/  MOV R41, R40 ;  /* 0x0000002800297202 */ /* 0x000fc40000000f00 */
[----:B------:R-:W-:Y:S01]  /*13bd0*/  ISETP.NE.AND.EX P6, PT, RZ, UR5, PT, P6 ;  /* 0x00000005ff007c0c */ /* 0x000fe2000bfc5360 */
[----:B0-----:R-:W-:Y:S01]  /*13be0*/  IMAD.WIDE R6, R215, 0x4, R4 ;  /* 0x00000004d7067825 */ /* 0x001fe200078e0204 */
[----:B------:R-:W-:Y:S01]  /*13bf0*/  LOP3.LUT R60, R60, R209, RZ, 0x3c, !PT ;  /* 0x000000d13c3c7212 */ /* 0x000fe200078e3cff */
[----:B------:R0:W-:Y:S01]  /*13c00*/  STSM.16.M88.4 [R41], R12 ;  /* 0x0000000c29007844 */ /* 0x0001e20000000200 */
[----:B------:R-:W-:Y:S02]  /*13c10*/  LOP3.LUT R98, R179, R98, RZ, 0x3c, !PT ;  /* 0x00000062b3627212 */ /* 0x000fe400078e3cff */
[----:B------:R-:W-:Y:S02]  /*13c20*/  LOP3.LUT R32, R173, R30, RZ, 0x3c, !PT ;  /* 0x0000001ead207212 */ /* 0x000fe400078e3cff */
[----:B------:R-:W-:Y:S02]  /*13c30*/  MOV R44, R44 ;  /* 0x0000002c002c7202 */ /* 0x000fe40000000f00 */
[----:B------:R-:W-:-:S02]  /*13c40*/  F2FP.BF16.F32.PACK_AB R26, R159, R161 ;  /* 0x000000a19f1a723e */ /* 0x000fc400000010ff */
[----:B------:R-:W-:Y:S02]  /*13c50*/  F2FP.BF16.F32.PACK_AB R27, R63, R62 ;  /* 0x0000003e3f1b723e */ /* 0x000fe400000010ff */
[----:B------:R-:W-:Y:S02]  /*13c60*/  LOP3.LUT R106, R183, R106, RZ, 0x3c, !PT ;  /* 0x0000006ab76a7212 */ /* 0x000fe400078e3cff */
[----:B------:R-:W-:Y:S01]  /*13c70*/  MOV R48, R48 ;  /* 0x0000003000307202 */ /* 0x000fe20000000f00 */
[----:B------:R2:W-:Y:S01]  /*13c80*/  STSM.16.M88.4 [R44], R24 ;  /* 0x000000182c007844 */ /* 0x0005e20000000200 */
[----:B------:R-:W-:Y:S02]  /*13c90*/  F2FP.BF16.F32.PACK_AB R30, R69, R156 ;  /* 0x0000009c451e723e */ /* 0x000fe400000010ff */
[----:B------:R-:W-:Y:S02]  /*13ca0*/  MOV R52, R52 ;  /* 0x0000003400347202 */ /* 0x000fe40000000f00 */
[----:B------:R-:W-:Y:S01]  /*13cb0*/  F2FP.BF16.F32.PACK_AB R88, R89, R88 ;  /* 0x000000585958723e */ /* 0x000fe200000010ff */
[----:B------:R3:W-:Y:S01]  /*13cc0*/  STSM.16.M88.4 [R48], R28 ;  /* 0x0000001c30007844 */ /* 0x0007e20000000200 */
[----:B------:R-:W-:-:S02]  /*13cd0*/  LOP3.LUT R102, R181, R102, RZ, 0x3c, !PT ;  /* 0x00000066b5667212 */ /* 0x000fc400078e3cff */
[----:B------:R-:W-:Y:S02]  /*13ce0*/  MOV R56, R56 ;  /* 0x0000003800387202 */ /* 0x000fe40000000f00 */
[----:B------:R-:W-:Y:S02]  /*13cf0*/  F2FP.BF16.F32.PACK_AB R82, R85, R84 ;  /* 0x000000545552723e */ /* 0x000fe400000010ff */
[----:B------:R-:W-:Y:S02]  /*13d00*/  F2FP.BF16.F32.PACK_AB R83, R87, R86 ;  /* 0x000000565753723e */ /* 0x000fe400000010ff */
[----:B------:R-:W-:Y:S01]  /*13d10*/  F2FP.BF16.F32.PACK_AB R96, R97, R96 ;  /* 0x000000606160723e */ /* 0x000fe200000010ff */
[----:B------:R-:W-:Y:S01]  /*13d20*/  IMAD R5, R202, 0x40, R199 ;  /* 0x00000040ca057824 */ /* 0x000fe200078e02c7 */
[----:B------:R-:W-:Y:S01]  /*13d30*/  F2FP.BF16.F32.PACK_AB R89, R91, R90 ;  /* 0x0000005a5b59723e */ /* 0x000fe200000010ff */
[----:B------:R-:W-:Y:S01]  /*13d40*/  STSM.16.M88.4 [R52], R72 ;  /* 0x0000004834007844 */ /* 0x000fe20000000200 */
[----:B------:R-:W-:-:S02]  /*13d50*/  MOV R60, R60 ;  /* 0x0000003c003c7202 */ /* 0x000fc40000000f00 */
[----:B------:R-:W-:Y:S01]  /*13d60*/  MOV R40, R98 ;  /* 0x0000006200287202 */ /* 0x000fe20000000f00 */
[----:B------:R-:W-:Y:S01]  /*13d70*/  STSM.16.M88.4 [R56], R80 ;  /* 0x0000005038007844 */ /* 0x000fe20000000200 */
[----:B------:R-:W-:Y:S02]  /*13d80*/  F2FP.BF16.F32.PACK_AB R90, R93, R92 ;  /* 0x0000005c5d5a723e */ /* 0x000fe400000010ff */
[----:B------:R-:W-:Y:S02]  /*13d90*/  F2FP.BF16.F32.PACK_AB R91, R95, R94 ;  /* 0x0000005e5f5b723e */ /* 0x000fe400000010ff */
[----:B------:R-:W-:Y:S02]  /*13da0*/  MOV R64, R64 ;  /* 0x0000004000407202 */ /* 0x000fe40000000f00 */
        /* <DEDUP_REMOVED lines=18> */
[----:B------:R-:W-:Y:S02]  /*13ed0*/  F2FP.BF16.F32.PACK_AB R121, R123, R122 ;  /* 0x0000007a7b79723e */ /* 0x000fe400000010ff */
[----:B------:R-:W-:Y:S02]  /*13ee0*/  F2FP.BF16.F32.PACK_AB R128, R129, R128 ;  /* 0x000000808180723e */ /* 0x000fe400000010ff */
[----:B------:R-:W-:Y:S02]  /*13ef0*/  F2FP.BF16.F32.PACK_AB R136, R137, R136 ;  /* 0x000000888988723e */ /* 0x000fe400000010ff */
[----:B------:R-:W-:Y:S02]  /*13f00*/  MOV R110, R110 ;  /* 0x0000006e006e7202 */ /* 0x000fe40000000f00 */
[----:B------:R-:W-:Y:S01]  /*13f10*/  F2FP.BF16.F32.PACK_AB R144, R145, R144 ;  /* 0x000000909190723e */ /* 0x000fe200000010ff */
[----:B------:R-:W-:Y:S01]  /*13f20*/  IMAD.WIDE R20, R5, 0x2, R20 ;  /* 0x0000000205147825 */ /* 0x000fe200078e0214 */
[----:B------:R-:W-:Y:S01]  /*13f30*/  F2FP.BF16.F32.PACK_AB R122, R125, R124 ;  /* 0x0000007c7d7a723e */ /* 0x000fe200000010ff */
[----:B------:R-:W-:Y:S01]  /*13f40*/  STSM.16.M88.4 [R102], R112 ;  /* 0x0000007066007844 */ /* 0x000fe20000000200 */
[----:B------:R-:W-:Y:S01]  /*13f50*/  F2FP.BF16.F32.PACK_AB R123, R127, R126 ;  /* 0x0000007e7f7b723e */ /* 0x000fe200000010ff */
[----:B------:R-:W4:Y:S01]  /*13f60*/  @P6 LDC.64 R4, c[0x0][0xbe0] ;  /* 0x0002f800ff046b82 */ /* 0x000f220000000a00 */
[----:B------:R-:W-:-:S02]  /*13f70*/  F2FP.BF16.F32.PACK_AB R129, R131, R130 ;  /* 0x000000828381723e */ /* 0x000fc400000010ff */
[----:B------:R-:W-:Y:S01]  /*13f80*/  F2FP.BF16.F32.PACK_AB R130, R133, R132 ;  /* 0x000000848582723e */ /* 0x000fe200000010ff */
[----:B------:R3:W-:Y:S01]  /*13f90*/  STSM.16.M88.4 [R37], R120 ;  /* 0x0000007825007844 */ /* 0x0007e20000000200 */
[----:B------:R-:W-:Y:S02]  /*13fa0*/  F2FP.BF16.F32.PACK_AB R131, R135, R134 ;  /* 0x000000868783723e */ /* 0x000fe400000010ff */
[----:B------:R-:W-:Y:S02]  /*13fb0*/  F2FP.BF16.F32.PACK_AB R137, R139, R138 ;  /* 0x0000008a8b89723e */ /* 0x000fe400000010ff */
[----:B------:R-:W-:Y:S01]  /*13fc0*/  F2FP.BF16.F32.PACK_AB R138, R141, R140 ;  /* 0x0000008c8d8a723e */ /* 0x000fe200000010ff */
[----:B------:R-:W-:Y:S01]  /*13fd0*/  STSM.16.M88.4 [R110], R128 ;  /* 0x000000806e007844 */ /* 0x000fe20000000200 */
[----:B------:R-:W-:Y:S02]  /*13fe0*/  F2FP.BF16.F32.PACK_AB R139, R143, R142 ;  /* 0x0000008e8f8b723e */ /* 0x000fe400000010ff */
[----:B------:R-:W-:-:S02]  /*13ff0*/  F2FP.BF16.F32.PACK_AB R145, R147, R146 ;  /* 0x000000929391723e */ /* 0x000fc400000010ff */
[----:B------:R-:W-:Y:S01]  /*14000*/  MOV R32, R32 ;  /* 0x0000002000207202 */ /* 0x000fe20000000f00 */
[----:B------:R-:W-:Y:S01]  /*14010*/  STSM.16.M88.4 [R36], R136 ;  /* 0x0000008824007844 */ /* 0x000fe20000000200 */
[----:B------:R-:W-:Y:S02]  /*14020*/  F2FP.BF16.F32.PACK_AB R146, R149, R148 ;  /* 0x000000949592723e */ /* 0x000fe400000010ff */
[----:B------:R-:W-:-:S05]  /*14030*/  F2FP.BF16.F32.PACK_AB R147, R151, R150 ;  /* 0x000000969793723e */ /* 0x000fca00000010ff */
[----:B------:R3:W-:Y:S01]  /*14040*/  STSM.16.M88.4 [R32], R144 ;  /* 0x0000009020007844 */ /* 0x0007e20000000200 */
[----:B------:R-:W-:Y:S01]  /*14050*/  BAR.SYNC.DEFER_BLOCKING 0x1, 0x100 ;  /* 0x0044000000007b1d */ /* 0x000fe20000010000 */
[----:B----4-:R-:W-:-:S05]  /*14060*/  @P6 IMAD.WIDE R4, R215, 0x4, R4 ;  /* 0x00000004d7046825 */ /* 0x010fca00078e0204 */
[----:B------:R-:W-:Y:S02]  /*14070*/  ULDC UR4, c[0x0][0xa88] ;  /* 0x0002a20000047ab9 */ /* 0x000fe40000000800 */
[----:B------:R-:W-:Y:S01]  /*14080*/  IMAD.U32 R78, RZ, RZ, UR4 ;  /* 0x00000004ff4e7e24 */ /* 0x000fe2000f8e00ff */
[----:B------:R4:W5:Y:S01]  /*14090*/  @P0 LDG.E R76, desc[UR42][R6.64] ;  /* 0x0000002a064c0981 */ /* 0x000962000c1e1900 */
[C---:B-1----:R-:W-:Y:S02]  /*140a0*/  IADD3 R9, P1, R20.reuse, 0x1000, RZ ;  /* 0x0000100014097810 */ /* 0x042fe40007f3e0ff */
[C---:B0-----:R-:W-:Y:S02]  /*140b0*/  IADD3 R13, P2, R20.reuse, 0x2000, RZ ;  /* 0x00002000140d7810 */ /* 0x041fe40007f5e0ff */
[----:B------:R4:W5:Y:S01]  /*140c0*/  @P6 LDG.E R78, desc[UR42][R4.64] ;  /* 0x0000002a044e6981 */ /* 0x000962000c1e1900 */
[C---:B--2---:R-:W-:Y:S02]  /*140d0*/  IADD3 R25, P3, R20.reuse, 0x3000, RZ ;  /* 0x0000300014197810 */ /* 0x044fe40007f7e0ff */
[----:B---3--:R-:W-:-:S02]  /*140e0*/  IADD3 R29, P4, R20, 0x4000, RZ ;  /* 0x00004000141d7810 */ /* 0x008fc40007f9e0ff */
[----:B------:R-:W-:Y:S02]  /*140f0*/  LOP3.LUT R8, R9, 0x380, RZ, 0xc0, !PT ;  /* 0x0000038009087812 */ /* 0x000fe400078ec0ff */
[----:B------:R-:W-:Y:S02]  /*14100*/  LOP3.LUT R12, R13, 0x380, RZ, 0xc0, !PT ;  /* 0x000003800d0c7812 */ /* 0x000fe400078ec0ff */
[----:B------:R-:W-:Y:S02]  /*14110*/  LOP3.LUT R24, R25, 0x380, RZ, 0xc0, !PT ;  /* 0x0000038019187812 */ /* 0x000fe400078ec0ff */
[----:B------:R-:W-:Y:S02]  /*14120*/  LOP3.LUT R28, R29, 0x380, RZ, 0xc0, !PT ;  /* 0x000003801d1c7812 */ /* 0x000fe400078ec0ff */
[----:B------:R-:W-:Y:S02]  /*14130*/  SHF.R.U64 R8, R8, 0x3, RZ ;  /* 0x0000000308087819 */ /* 0x000fe400000012ff */
[----:B------:R-:W-:-:S02]  /*14140*/  SHF.R.U64 R12, R12, 0x3, RZ ;  /* 0x000000030c0c7819 */ /* 0x000fc400000012ff */
[----:B------:R-:W-:Y:S02]  /*14150*/  SHF.R.U64 R24, R24, 0x3, RZ ;  /* 0x0000000318187819 */ /* 0x000fe400000012ff */
        /* <DEDUP_REMOVED lines=9> */
[----:B------:R-:W-:-:S02]  /*141f0*/  IADD3 R33, P5, R20, 0x5000, RZ ;  /* 0x0000500014217810 */ /* 0x000fc40007fbe0ff */
[C---:B------:R-:W-:Y:S02]  /*14200*/  IADD3 R37, P1, R20.reuse, 0x6000, RZ ;  /* 0x0000600014257810 */ /* 0x040fe40007f3e0ff */
[C---:B------:R-:W-:Y:S02]  /*14210*/  IADD3 R41, P2, R20.reuse, 0x7000, RZ ;  /* 0x0000700014297810 */ /* 0x040fe40007f5e0ff */
[C---:B------:R-:W-:Y:S02]  /*14220*/  IADD3 R45, P3, R20.reuse, 0x8000, RZ ;  /* 0x00008000142d7810 */ /* 0x040fe40007f7e0ff */
[----:B------:R-:W-:Y:S02]  /*14230*/  IADD3 R49, P4, R20, 0x9000, RZ ;  /* 0x0000900014317810 */ /* 0x000fe40007f9e0ff */
[----:B------:R-:W-:Y:S02]  /*14240*/  P2R R10, PR, RZ, 0x20 ;  /* 0x00000020ff0a7803 */ /* 0x000fe40000000000 */
[----:B------:R-:W-:-:S02]  /*14250*/  LOP3.LUT R32, R33, 0x380, RZ, 0xc0, !PT ;  /* 0x0000038021207812 */ /* 0x000fc400078ec0ff */
[----:B------:R-:W-:Y:S02]  /*14260*/  LOP3.LUT R36, R37, 0x380, RZ, 0xc0, !PT ;  /* 0x0000038025247812 */ /* 0x000fe400078ec0ff */
[----:B------:R-:W-:Y:S02]  /*14270*/  LOP3.LUT R40, R41, 0x380, RZ, 0xc0, !PT ;  /* 0x0000038029287812 */ /* 0x000fe400078ec0ff */
[----:B------:R-:W-:Y:S02]  /*14280*/  LOP3.LUT R44, R45, 0x380, RZ, 0xc0, !PT ;  /* 0x000003802d2c7812 */ /* 0x000fe400078ec0ff */
[----:B------:R-:W-:Y:S02]  /*14290*/  LOP3.LUT R48, R49, 0x380, RZ, 0xc0, !PT ;  /* 0x0000038031307812 */ /* 0x000fe400078ec0ff */
[----:B------:R-:W-:Y:S02]  /*142a0*/  IADD3 R53, P5, R20, 0xa000, RZ ;  /* 0x0000a00014357810 */ /* 0x000fe40007fbe0ff */
[----:B------:R-:W-:-:S02]  /*142b0*/  SHF.R.U64 R32, R32, 0x3, RZ ;  /* 0x0000000320207819 */ /* 0x000fc400000012ff */
[----:B------:R-:W-:Y:S02]  /*142c0*/  SHF.R.U64 R36, R36, 0x3, RZ ;  /* 0x0000000324247819 */ /* 0x000fe400000012ff */
[----:B------:R-:W-:Y:S02]  /*142d0*/  LOP3.LUT R52, R53, 0x380, RZ, 0xc0, !PT ;  /* 0x0000038035347812 */ /* 0x000fe400078ec0ff */
        /* <DEDUP_REMOVED lines=8> */
[----:B------:R-:W-:Y:S01]  /*14360*/  SHF.R.U64 R52, R52, 0x3, RZ ;  /* 0x0000000334347819 */ /* 0x000fe200000012ff */
[----:B----4-:R-:W-:Y:S06]  /*14370*/  @P6 BRA `(.L_x_4818) ;  /* 0x0000000000106947 */ /* 0x010fec0003800000 */
[----:B------:R-:W-:Y:S05]  /*14380*/  @!P0 BRA `(.L_x_4818) ;  /* 0x00000000000c8947 */ /* 0x000fea0003800000 */
[----:B------:R-:W2:Y:S04]  /*14390*/  LDG.E R5, desc[UR42][R6.64] ;  /* 0x0000002a06057981 */ /* 0x000ea8000c1e1900 */
[----:B-----5:R-:W2:Y:S02]  /*143a0*/  LDG.E R78, desc[UR42][R6.64+0x4] ;  /* 0x0000042a064e7981 */ /* 0x020ea4000c1e1900 */
[----:B--2---:R-:W-:-:S07]  /*143b0*/  IADD3 R78, -R5, R78, RZ ;  /* 0x0000004e054e7210 */ /* 0x004fce0007ffe1ff */
.L_x_4818:
[----:B------:R-:W0:Y:S01]  /*143c0*/  SHFL.IDX PT, R4, R219, RZ, 0x1f ;  /* 0x00001fffdb047589 */ /* 0x000e2200000e0000 */
[----:B------:R-:W-:Y:S01]  /*143d0*/  ISETP.NE.AND P6, PT, R10, RZ, PT ;  /* 0x000000ff0a00720c */ /* 0x000fe20003fc5270 */
[--C-:B------:R-:W-:Y:S01]  /*143e0*/  IMAD.X R49, RZ, RZ, R21.reuse, P4 ;  /* 0x000000ffff317224 */ /* 0x100fe200020e0615 */
[----:B------:R-:W-:Y:S01]  /*143f0*/  LOP3.LUT R52, R52, R53, RZ, 0x3c, !PT ;  /* 0x0000003534347212 */ /* 0x000fe200078e3cff */
        /* <DEDUP_REMOVED lines=15> */
[----:B------:R-:W-:Y:S02]  /*144f0*/  LOP3.LUT R7, R20, 0x380, RZ, 0xc0, !PT ;  /* 0x0000038014077812 */ /* 0x000fe400078ec0ff */
[----:B0-----:R-:W-:-:S02]  /*14500*/  ISETP.NE.AND P4, PT, R4, RZ, PT ;  /* 0x000000ff0400720c */ /* 0x001fc40003f85270 */
[----:B------:R-:W-:Y:S02]  /*14510*/  LOP3.LUT R5, R6, 0x380, RZ, 0xc0, !PT ;  /* 0x0000038006057812 */ /* 0x000fe400078ec0ff */
[----:B------:R-:W-:Y:S02]  /*14520*/  SHF.R.U64 R56, R56, 0x3, RZ ;  /* 0x0000000338387819 */ /* 0x000fe400000012ff */
[----:B------:R-:W-:Y:S02]  /*14530*/  SHF.R.U64 R60, R60, 0x3, RZ ;  /* 0x000000033c3c7819 */ /* 0x000fe400000012ff */
[----:B------:R-:W-:Y:S02]  /*14540*/  SHF.R.U64 R64, R64, 0x3, RZ ;  /* 0x0000000340407819 */ /* 0x000fe400000012ff */
[----:B------:R-:W-:Y:S02]  /*14550*/  SHF.R.U64 R72, R72, 0x3, RZ ;  /* 0x0000000348487819 */ /* 0x000fe400000012ff */
[----:B------:R-:W-:-:S02]  /*14560*/  SHF.R.U64 R7, R7, 0x3, RZ ;  /* 0x0000000307077819 */ /* 0x000fc400000012ff */
[----:B------:R-:W-:Y:S02]  /*14570*/  SHF.R.U64 R5, R5, 0x3, RZ ;  /* 0x0000000305057819 */ /* 0x000fe400000012ff */
[----:B------:R-:W-:Y:S02]  /*14580*/  SHF.R.S32.HI R4, RZ, 0x1f, R215 ;  /* 0x0000001fff047819 */ /* 0x000fe400000114d7 */
        /* <DEDUP_REMOVED lines=16> */
[----:B------:R-:W-:Y:S02]  /*14690*/  IMAD R15, R217, 0x40, R192 ;  /* 0x00000040d90f7824 */ /* 0x000fe400078e02c0 */
[----:B------:R-:W-:Y:S02]  /*146a0*/  IMAD R7, R79, UR4, RZ ;  /* 0x000000044f077c24 */ /* 0x000fe4000f8e02ff */
[----:B------:R-:W-:Y:S01]  /*146b0*/  IMAD.WIDE.U32 R4, R214, UR4, R76 ;  /* 0x00000004d6047c25 */ /* 0x000fe2000f8e004c */
[----:B------:R-:W-:-:S03]  /*146c0*/  SHF.R.S32.HI R11, RZ, 0x1f, R15 ;  /* 0x0000001fff0b7819 */ /* 0x000fc6000001140f */
[----:B------:R-:W-:Y:S01]  /*146d0*/  IMAD R7, R214, UR5, R7 ;  /* 0x00000005d6077c24 */ /* 0x000fe2000f8e0207 */
[----:B------:R-:W-:Y:S02]  /*146e0*/  ULDC.64 UR4, c[0x0][0xb78] ;  /* 0x0002de0000047ab9 */ /* 0x000fe40000000a00 */
[----:B------:R-:W-:Y:S02]  /*146f0*/  IMAD R6, R80, UR4, RZ ;  /* 0x0000000450067c24 */ /* 0x000fe4000f8e02ff */
[----:B------:R-:W-:Y:S02]  /*14700*/  IMAD.IADD R5, R5, 0x1, R7 ;  /* 0x0000000105057824 */ /* 0x000fe400078e0207 */
[----:B------:R-:W-:Y:S02]  /*14710*/  IMAD.MOV R7, RZ, RZ, -R194 ;  /* 0x000000ffff077224 */ /* 0x000fe400078e0ac2 */
[----:B------:R-:W-:-:S03]  /*14720*/  IMAD.WIDE.U32 R4, R87, UR4, R4 ;  /* 0x0000000457047c25 */ /* 0x000fc6000f8e0004 */
[----:B------:R-:W-:Y:S01]  /*14730*/  ISETP.NE.AND P0, PT, R22, R7, PT ;  /* 0x000000071600720c */ /* 0x000fe20003f05270 */
[----:B------:R-:W-:Y:S02]  /*14740*/  VIADD R7, R15, 0x8 ;  /* 0x000000080f077836 */ /* 0x000fe40000000000 */
[----:B------:R-:W-:Y:S01]  /*14750*/  IMAD R10, R87, UR5, R6 ;  /* 0x00000005570a7c24 */ /* 0x000fe2000f8e0206 */
[C---:B------:R-:W-:Y:S01]  /*14760*/  IADD3 R6, P2, R15.reuse, R4, RZ ;  /* 0x000000040f067210 */ /* 0x040fe20007f5e0ff */
[----:B------:R-:W-:Y:S01]  /*14770*/  ULDC.64 UR4, c[0x0][0xb40] ;  /* 0x0002d00000047ab9 */ /* 0x000fe20000000a00 */
[-C--:B------:R-:W-:Y:S02]  /*14780*/  ISETP.GE.OR P1, PT, R15, R78.reuse, P0 ;  /* 0x0000004e0f00720c */ /* 0x080fe40000726670 */
[----:B------:R-:W-:Y:S02]  /*14790*/  ISETP.GE.OR P0, PT, R7, R78, P0 ;  /* 0x0000004e0700720c */ /* 0x000fe40000706670 */
[----:B------:R-:W-:-:S02]  /*147a0*/  IADD3.X R11, R11, R5, R10, P2, !PT ;  /* 0x000000050b0b7210 */ /* 0x000fc400017fe40a */
[----:B------:R-:W-:-:S04]  /*147b0*/  LEA R4, P2, R6, UR4, 0x2 ;  /* 0x0000000406047c11 */ /* 0x000fc8000f8410ff */
[----:B------:R-:W-:-:S05]  /*147c0*/  LEA.HI.X R5, R6, UR5, R11, 0x2, P2 ;  /* 0x0000000506057c11 */ /* 0x000fca00090f140b */
[----:B------:R0:W-:Y:S04]  /*147d0*/  @!P1 STG.E desc[UR42][R4.64], R3 ;  /* 0x0000000304009986 */ /* 0x0001e8000c10192a */
[----:B------:R0:W-:Y:S02]  /*147e0*/  @!P0 STG.E desc[UR42][R4.64+0x20], R0 ;  /* 0x0000200004008986 */ /* 0x0001e4000c10192a */
.L_x_4819:
[----:B------:R-:W1:Y:S01]  /*147f0*/  LDC R88, c[0x0][0xa8c] ;  /* 0x0002a300ff587b82 */ /* 0x000e620000000800 */
[----:B0-----:R0:W5:Y:S01]  /*14800*/  LD.E.128 R4, desc[UR42][R20.64] ;  /* 0x0000002a14047980 */ /* 0x001162000c101d00 */
[----:B------:R-:W-:Y:S02]  /*14810*/  ULDC.64 UR4, c[0x0][0xaa0] ;  /* 0x0002a80000047ab9 */ /* 0x000fe40000000a00 */
[----:B------:R-:W-:Y:S01]  /*14820*/  IMAD R3, R77, UR4, RZ ;  /* 0x000000044d037c24 */ /* 0x000fe2000f8e02ff */
[----:B------:R-:W5:Y:S04]  /*14830*/  LD.E.128 R8, desc[UR42][R8.64] ;  /* 0x0000002a08087980 */ /* 0x000f68000c101d00 */
[----:B------:R-:W5:Y:S01]  /*14840*/  LD.E.128 R12, desc[UR42][R12.64] ;  /* 0x0000002a0c0c7980 */ /* 0x000f62000c101d00 */
[--C-:B0-----:R-:W-:Y:S01]  /*14850*/  SHF.R.S32.HI R21, RZ, 0x1f, R199.reuse ;  /* 0x0000001fff157819 */ /* 0x101fe200000114c7 */
[----:B------:R-:W-:-:S02]  /*14860*/  IMAD.MOV.U32 R20, RZ, RZ, R199 ;  /* 0x000000ffff147224 */ /* 0x000fc400078e00c7 */
[----:B------:R-:W5:Y:S01]  /*14870*/  LD.E.128 R24, desc[UR42][R24.64] ;  /* 0x0000002a18187980 */ /* 0x000f62000c101d00 */
[C---:B------:R-:W-:Y:S02]  /*14880*/  IMAD R3, R76.reuse, UR5, R3 ;  /* 0x000000054c037c24 */ /* 0x040fe4000f8e0203 */
[----:B------:R-:W-:Y:S01]  /*14890*/  IMAD.WIDE.U32 R20, R76, UR4, R20 ;  /* 0x000000044c147c25 */ /* 0x000fe2000f8e0014 */
[----:B------:R-:W-:Y:S01]  /*148a0*/  ULDC.64 UR4, c[0x0][0xae0] ;  /* 0x0002b80000047ab9 */ /* 0x000fe20000000a00 */
[----:B------:R-:W5:Y:S02]  /*148b0*/  LD.E.128 R28, desc[UR42][R28.64] ;  /* 0x0000002a1c1c7980 */ /* 0x000f64000c101d00 */
[----:B------:R-:W-:Y:S02]  /*148c0*/  IMAD.IADD R21, R21, 0x1, R3 ;  /* 0x0000000115157824 */ /* 0x000fe400078e0203 */
[----:B------:R-:W-:Y:S01]  /*148d0*/  VIADD R3, R199, 0x40 ;  /* 0x00000040c7037836 */ /* 0x000fe20000000000 */
[----:B------:R-:W5:Y:S01]  /*148e0*/  LD.E.128 R32, desc[UR42][R32.64] ;  /* 0x0000002a20207980 */ /* 0x000f62000c101d00 */
[----:B------:R-:W-:-:S03]  /*148f0*/  IMAD R77, R79, UR4, RZ ;  /* 0x000000044f4d7c24 */ /* 0x000fc6000f8e02ff */
[-C--:B-1----:R-:W-:Y:S01]  /*14900*/  ISETP.GE.AND P3, PT, R3, R88.reuse, PT ;  /* 0x000000580300720c */ /* 0x082fe20003f66270 */
[----:B------:R-:W5:Y:S01]  /*14910*/  LD.E.128 R36, desc[UR42][R36.64] ;  /* 0x0000002a24247980 */ /* 0x000f62000c101d00 */
[----:B------:R-:W-:Y:S02]  /*14920*/  IMAD R79, R217, -0x40, R78 ;  /* 0xffffffc0d94f7824 */ /* 0x000fe400078e024e */
[----:B------:R-:W-:Y:S01]  /*14930*/  VIADD R0, R202, 0x20 ;  /* 0x00000020ca007836 */ /* 0x000fe20000000000 */
[----:B------:R-:W5:Y:S01]  /*14940*/  LD.E.128 R40, desc[UR42][R40.64] ;  /* 0x0000002a28287980 */ /* 0x000f62000c101d00 */
[C---:B------:R-:W-:Y:S01]  /*14950*/  IMAD R77, R214.reuse, UR5, R77 ;  /* 0x00000005d64d7c24 */ /* 0x040fe2000f8e024d */
[----:B------:R-:W-:Y:S01]  /*14960*/  SEL R76, RZ, 0xffffffff, P3 ;  /* 0xffffffffff4c7807 */ /* 0x000fe20001800000 */
[----:B------:R-:W-:Y:S01]  /*14970*/  IMAD.WIDE.U32 R20, R214, UR4, R20 ;  /* 0x00000004d6147c25 */ /* 0x000fe2000f8e0014 */
[----:B------:R-:W5:Y:S01]  /*14980*/  LD.E.128 R44, desc[UR42][R44.64] ;  /* 0x0000002a2c2c7980 */ /* 0x000f62000c101d00 */
[----:B------:R-:W-:Y:S01]  /*14990*/  ISETP.GE.AND P2, PT, R199, R88, PT ;  /* 0x00000058c700720c */ /* 0x000fe20003f46270 */
[----:B------:R-:W-:-:S02]  /*149a0*/  ULDC.64 UR4, c[0x0][0xae8] ;  /* 0x0002ba0000047ab9 */ /* 0x000fc40000000a00 */
        /* <DEDUP_REMOVED lines=8> */
[----:B------:R-:W5:Y:S01]  /*14a30*/  LD.E.128 R68, desc[UR42][R68.64] ;  /* 0x0000002a44447980 */ /* 0x000f62000c101d00 */
[----:B------:R-:W-:Y:S01]  /*14a40*/  IMAD.IADD R21, R21, 0x1, R77 ;  /* 0x0000000115157824 */ /* 0x000fe200078e024d */
[----:B------:R-:W-:Y:S01]  /*14a50*/  ISETP.GE.AND P0, PT, R0, R79, PT ;  /* 0x0000004f0000720c */ /* 0x000fe20003f06270 */
[----:B------:R-:W-:Y:S01]  /*14a60*/  IMAD.SHL.U32 R77, R76, 0x2, RZ ;  /* 0x000000024c4d7824 */ /* 0x000fe200078e00ff */
[----:B------:R-:W-:Y:S01]  /*14a70*/  @!PT LDS RZ, [RZ] ;  /* 0x00000000fffff984 */ /* 0x000fe20000000800 */
[----:B------:R-:W-:Y:S01]  /*14a80*/  @!PT LDS RZ, [RZ] ;  /* 0x00000000fffff984 */ /* 0x000fe20000000800 */
[----:B------:R-:W-:Y:S01]  /*14a90*/  @!PT LDS RZ, [RZ] ;  /* 0x00000000fffff984 */ /* 0x000fe20000000800 */
[----:B------:R-:W-:Y:S01]  /*14aa0*/  @!PT LDS RZ, [RZ] ;  /* 0x00000000fffff984 */ /* 0x000fe20000000800 */
[----:B------:R0:W-:Y:S06]  /*14ab0*/  MEMBAR.ALL.CTA ;  /* 0x0000000000007992 */ /* 0x0001ec0000008000 */
[----:B0-----:R-:W0:Y:S01]  /*14ac0*/  FENCE.VIEW.ASYNC.S ;  /* 0x00000000000073c6 */ /* 0x001e220000000000 */
[----:B------:R-:W-:Y:S01]  /*14ad0*/  SEL R0, RZ, 0x1, P2 ;  /* 0x00000001ff007807 */ /* 0x000fe20001000000 */
[C---:B------:R-:W-:Y:S01]  /*14ae0*/  VIADD R85, R199.reuse, 0x140 ;  /* 0x00000140c7557836 */ /* 0x040fe20000000000 */
[-C--:B------:R-:W-:Y:S01]  /*14af0*/  ISETP.GE.AND P2, PT, R82, R88.reuse, PT ;  /* 0x000000585200720c */ /* 0x080fe20003f46270 */
[----:B------:R-:W-:Y:S01]  /*14b00*/  VIADD R78, R199, 0x180 ;  /* 0x00000180c74e7836 */ /* 0x000fe20000000000 */
[----:B------:R-:W-:Y:S01]  /*14b10*/  ISETP.GE.AND P3, PT, R83, R88, PT ;  /* 0x000000585300720c */ /* 0x000fe20003f66270 */
[----:B------:R-:W-:Y:S01]  /*14b20*/  BSSY B1, `(.L_x_4820) ;  /* 0x0000037000017945 */ /* 0x000fe20003800000 */
[----:B------:R-:W-:-:S02]  /*14b30*/  LOP3.LUT R0, R77, 0x2, R0, 0xe2, !PT ;  /* 0x000000024d007812 */ /* 0x000fc400078ee200 */
[----:B------:R-:W-:Y:S02]  /*14b40*/  SEL R77, RZ, 0x4, P2 ;  /* 0x00000004ff4d7807 */ /* 0x000fe40001000000 */
[----:B------:R-:W-:Y:S02]  /*14b50*/  SEL R76, RZ, 0x8, P3 ;  /* 0x00000008ff4c7807 */ /* 0x000fe40001800000 */
[----:B------:R-:W-:Y:S02]  /*14b60*/  IADD3 R84, R199, 0x100, RZ ;  /* 0x00000100c7547810 */ /* 0x000fe40007ffe0ff */
[----:B------:R-:W-:Y:S01]  /*14b70*/  LOP3.LUT R76, R76, R0, R77, 0xfe, !PT ;  /* 0x000000004c4c7212 */ /* 0x000fe200078efe4d */
[----:B------:R-:W-:Y:S01]  /*14b80*/  VIADD R0, R2, 0x28c20 ;  /* 0x00028c2002007836 */ /* 0x000fe20000000000 */
[-C--:B------:R-:W-:Y:S02]  /*14b90*/  ISETP.GE.AND P2, PT, R84, R88.reuse, PT ;  /* 0x000000585400720c */ /* 0x080fe40003f46270 */
[----:B------:R-:W-:-:S02]  /*14ba0*/  ISETP.GE.AND P3, PT, R85, R88, PT ;  /* 0x000000585500720c */ /* 0x000fc40003f66270 */
[----:B------:R-:W-:Y:S01]  /*14bb0*/  ISETP.GE.AND P1, PT, R202, R79, PT ;  /* 0x0000004fca00720c */ /* 0x000fe20003f26270 */
[----:B------:R-:W-:Y:S01]  /*14bc0*/  VIADD R79, R199, 0x1c0 ;  /* 0x000001c0c74f7836 */ /* 0x000fe20000000000 */
[----:B------:R-:W-:Y:S02]  /*14bd0*/  ISETP.GE.AND P4, PT, R78, R88, PT ;  /* 0x000000584e00720c */ /* 0x000fe40003f86270 */
[----:B------:R-:W-:Y:S02]  /*14be0*/  SEL R77, RZ, 0x10, P2 ;  /* 0x00000010ff4d7807 */ /* 0x000fe40001000000 */
[----:B------:R-:W-:Y:S02]  /*14bf0*/  SEL R78, RZ, 0x20, P3 ;  /* 0x00000020ff4e7807 */ /* 0x000fe40001800000 */
[----:B------:R-:W-:Y:S02]  /*14c00*/  PRMT R0, RZ, 0x654, R0 ;  /* 0x00000654ff007816 */ /* 0x000fe40000000000 */
[----:B------:R-:W-:Y:S01]  /*14c10*/  LOP3.LUT R77, R78, R76, R77, 0xfe, !PT ;  /* 0x0000004c4e4d7212 */ /* 0x000fe200078efe4d */
[----:B------:R-:W-:Y:S01]  /*14c20*/  IMAD R76, R80, UR4, RZ ;  /* 0x00000004504c7c24 */ /* 0x000fe2000f8e02ff */
[----:B0-----:R0:W-:Y:S01]  /*14c30*/  SYNCS.ARRIVE.TRANS64.RED.A1T0 RZ, [R0+URZ], RZ ;  /* 0x000000ff00ff79a7 */ /* 0x0011e2000810043f */
[----:B------:R-:W-:Y:S01]  /*14c40*/  ISETP.GE.AND P2, PT, R79, R88, PT ;  /* 0x000000584f00720c */ /* 0x000fe20003f46270 */
[----:B------:R-:W-:Y:S01]  /*14c50*/  IMAD.WIDE.U32 R78, R87, UR4, R20 ;  /* 0x00000004574e7c25 */ /* 0x000fe2000f8e0014 */
[----:B------:R-:W-:-:S02]  /*14c60*/  SHF.R.S32.HI R203, RZ, 0x1f, R202 ;  /* 0x0000001fffcb7819 */ /* 0x000fc400000114ca */
[----:B------:R-:W-:Y:S01]  /*14c70*/  SEL R21, RZ, 0x80, P2 ;  /* 0x00000080ff157807 */ /* 0x000fe20001000000 */
[----:B------:R-:W-:Y:S01]  /*14c80*/  IMAD R81, R87, UR5, R76 ;  /* 0x0000000557517c24 */ /* 0x000fe2000f8e024c */
[----:B0-----:R-:W-:-:S03]  /*14c90*/  SEL R0, RZ, 0x40, P4 ;  /* 0x00000040ff007807 */ /* 0x001fc60002000000 */
[----:B------:R-:W-:Y:S01]  /*14ca0*/  IMAD.IADD R87, R79, 0x1, R81 ;  /* 0x000000014f577824 */ /* 0x000fe200078e0251 */
        /* <DEDUP_REMOVED lines=30> */
.L_x_4821:
[----:B------:R-:W-:Y:S05]  /*14e90*/  BSYNC B1 ;  /* 0x0000000000017941 */ /* 0x000fea0003800000 */
.L_x_4820:
[----:B------:R-:W-:Y:S05]  /*14ea0*/  @P0 BRA `(.L_x_4822) ;  /* 0x0000000c00080947 */ /* 0x000fea0003800000 */
[----:B0----5:R-:W-:Y:S01]  /*14eb0*/  IADD3 R7, P0, R76, 0x20, RZ ;  /* 0x000000204c077810 */ /* 0x021fe20007f1e0ff */
        /* <DEDUP_REMOVED lines=29> */
.L_x_4817:
[----:B------:R-:W-:Y:S01]  /*15090*/  ULDC.64 UR4, c[0x0][0xbd8] ;  /* 0x0002f60000047ab9 */ /* 0x000fe20000000a00 */
[----:B------:R-:W0:Y:S01]  /*150a0*/  LDC.64 R4, c[0x0][0xbd8] ;  /* 0x0002f600ff047b82 */ /* 0x000e220000000a00 */
[----:B------:R-:W-:Y:S01]  /*150b0*/  ISETP.NE.U32.AND P0, PT, RZ, UR4, PT ;  /* 0x00000004ff007c0c */ /* 0x000fe2000bf05070 */
[----:B------:R-:W-:-:S03]  /*150c0*/  IMAD.MOV.U32 R3, RZ, RZ, RZ ;  /* 0x000000ffff037224 */ /* 0x000fc600078e00ff */
[----:B------:R-:W-:Y:S01]  /*150d0*/  ISETP.NE.AND.EX P0, PT, RZ, UR5, PT, P0 ;  /* 0x00000005ff007c0c */ /* 0x000fe2000bf05300 */
[----:B------:R-:W-:Y:S02]  /*150e0*/  ULDC.64 UR4, c[0x0][0xbe0] ;  /* 0x0002f80000047ab9 */ /* 0x000fe40000000a00 */
[----:B------:R-:W-:Y:S01]  /*150f0*/  ISETP.NE.U32.AND P1, PT, RZ, UR4, PT ;  /* 0x00000004ff007c0c */ /* 0x000fe2000bf25070 */
[----:B------:R-:W1:Y:S03]  /*15100*/  LDC R14, c[0x0][0xa8c] ;  /* 0x0002a300ff0e7b82 */ /* 0x000e660000000800 */
[----:B------:R-:W-:Y:S01]  /*15110*/  ISETP.NE.AND.EX P1, PT, RZ, UR5, PT, P1 ;  /* 0x00000005ff007c0c */ /* 0x000fe2000bf25310 */
[----:B0-----:R-:W-:-:S12]  /*15120*/  IMAD.WIDE R4, R215, 0x4, R4 ;  /* 0x00000004d7047825 */ /* 0x001fd800078e0204 */
[----:B------:R-:W0:Y:S01]  /*15130*/  @P1 LDC.64 R6, c[0x0][0xbe0] ;  /* 0x0002f800ff061b82 */ /* 0x000e220000000a00 */
[----:B------:R-:W-:Y:S02]  /*15140*/  ULDC UR4, c[0x0][0xa88] ;  /* 0x0002a20000047ab9 */ /* 0x000fe40000000800 */
[----:B------:R-:W-:Y:S01]  /*15150*/  IMAD.U32 R0, RZ, RZ, UR4 ;  /* 0x00000004ff007e24 */ /* 0x000fe2000f8e00ff */
[----:B------:R0:W5:Y:S02]  /*15160*/  @P0 LDG.E R3, desc[UR42][R4.64] ;  /* 0x0000002a04030981 */ /* 0x000164000c1e1900 */
[----:B0-----:R-:W-:-:S05]  /*15170*/  @P1 IMAD.WIDE R6, R215, 0x4, R6 ;  /* 0x00000004d7061825 */ /* 0x001fca00078e0206 */
[----:B------:R0:W5:Y:S01]  /*15180*/  @P1 LDG.E R0, desc[UR42][R6.64] ;  /* 0x0000002a06001981 */ /* 0x000162000c1e1900 */
[----:B------:R-:W-:Y:S01]  /*15190*/  ISETP.GT.AND P2, PT, R225, 0x3f, PT ;  /* 0x0000003fe100780c */ /* 0x000fe20003f44270 */
[----:B-1----:R-:W-:-:S12]  /*151a0*/  @P1 BRA `(.L_x_4823) ;  /* 0x0000000000101947 */ /* 0x002fd80003800000 */
[----:B------:R-:W-:Y:S05]  /*151b0*/  @!P0 BRA `(.L_x_4823) ;  /* 0x00000000000c8947 */ /* 0x000fea0003800000 */
[----:B0-----:R-:W2:Y:S04]  /*151c0*/  LDG.E R7, desc[UR42][R4.64] ;  /* 0x0000002a04077981 */ /* 0x001ea8000c1e1900 */
[----:B-----5:R-:W2:Y:S02]  /*151d0*/  LDG.E R0, desc[UR42][R4.64+0x4] ;  /* 0x0000042a04007981 */ /* 0x020ea4000c1e1900 */
[----:B--2---:R-:W-:-:S07]  /*151e0*/  IMAD.IADD R0, R0, 0x1, -R7 ;  /* 0x0000000100007824 */ /* 0x004fce00078e0a07 */
.L_x_4823:
        /* <DEDUP_REMOVED lines=8> */
[----:B------:R-:W1:Y:S02]  /*15270*/  S2R R4, SR_TID.X ;  /* 0x0000000000047919 */ /* 0x000e640000002100 */
[----:B-1----:R-:W-:-:S04]  /*15280*/  IMAD R4, R217, 0x40, R4 ;  /* 0x00000040d9047824 */ /* 0x002fc800078e0204 */
[----:B------:R-:W-:-:S05]  /*15290*/  VIADD R5, R4, 0xffffff80 ;  /* 0xffffff8004057836 */ /* 0x000fca0000000000 */
[----:B------:R-:W-:-:S13]  /*152a0*/  ISETP.GE.AND P0, PT, R5, R0, PT ;  /* 0x000000000500720c */ /* 0x000fda0003f06270 */
[----:B------:R-:W-:Y:S05]  /*152b0*/  @P0 BRA `(.L_x_4825) ;  /* 0x0000000000440947 */ /* 0x000fea0003800000 */
[----:B------:R-:W-:Y:S01]  /*152c0*/  IADD3 R4, P0, R5, R3, RZ ;  /* 0x0000000305047210 */ /* 0x000fe20007f1e0ff */
[----:B------:R-:W-:Y:S02]  /*152d0*/  ULDC.64 UR4, c[0x0][0xb70] ;  /* 0x0002dc0000047ab9 */ /* 0x000fe40000000a00 */
[----:B0-----:R-:W-:Y:S01]  /*152e0*/  IMAD R7, R9, UR4, RZ ;  /* 0x0000000409077c24 */ /* 0x001fe2000f8e02ff */
        /* <DEDUP_REMOVED lines=14> */
.L_x_4825:
[----:B------:R-:W-:Y:S05]  /*153d0*/  BSYNC B1 ;  /* 0x0000000000017941 */ /* 0x000fea0003800000 */
.L_x_4824:
[----:B------:R-:W-:Y:S01]  /*153e0*/  ULDC.64 UR4, c[0x0][0xaa0] ;  /* 0x0002a80000047ab9 */ /* 0x000fe20000000a00 */
[----:B------:R-:W-:Y:S01]  /*153f0*/  IMAD.MOV.U32 R4, RZ, RZ, R199 ;  /* 0x000000ffff047224 */ /* 0x000fe200078e00c7 */
[C---:B------:R-:W-:Y:S01]  /*15400*/  ISETP.GE.AND P2, PT, R199.reuse, R14, PT ;  /* 0x0000000ec700720c */ /* 0x040fe20003f46270 */
[----:B-1----:R-:W-:Y:S01]  /*15410*/  IMAD.MOV.U32 R5, RZ, RZ, R12 ;  /* 0x000000ffff057224 */ /* 0x002fe200078e000c */
[----:B------:R-:W-:Y:S01]  /*15420*/  BSSY B1, `(.L_x_4826) ;  /* 0x000004d000017945 */ /* 0x000fe20003800000 */
[----:B0-----:R-:W-:Y:S02]  /*15430*/  IMAD R6, R8, UR4, RZ ;  /* 0x0000000408067c24 */ /* 0x001fe4000f8e02ff */
        /* <DEDUP_REMOVED lines=75> */
.L_x_4827:
[----:B------:R-:W-:Y:S05]  /*158f0*/  BSYNC B1 ;  /* 0x0000000000017941 */ /* 0x000fea0003800000 */
.L_x_4826:
        /* <DEDUP_REMOVED lines=29> */
.L_x_4822:
[----:B------:R-:W-:Y:S05]  /*15ad0*/  BSYNC B0 ;  /* 0x0000000000007941 */ /* 0x000fea0003800000 */
.L_x_4816:
[----:B------:R-:W-:Y:S02]  /*15ae0*/  ULDC UR4, c[0x0][0xc14] ;  /* 0x0003050000047ab9 */ /* 0x000fe40000000800 */
[----:B----4-:R-:W-:-:S13]  /*15af0*/  ISETP.GE.AND P0, PT, R191, UR4, PT ;  /* 0x00000004bf007c0c */ /* 0x010fda000bf06270 */
[----:B------:R-:W-:Y:S05]  /*15b00*/  @!P0 BRA `(.L_x_4828) ;  /* 0xfffffeb400708947 */ /* 0x000fea000383ffff */
[----:B------:R-:W-:Y:S05]  /*15b10*/  BRA `(.L_x_4611) ;  /* 0x0000006800107947 */ /* 0x000fea0003800000 */
.L_x_4609:
[----:B------:R-:W-:-:S08]  /*15b20*/  NOP ;  /* 0x0000000000007918 */ /* 0x000fd00000000000 */
[----:B------:R-:W0:-:S00]  /*15b30*/  USETMAXREG.DEALLOC.CTAPOOL 0x18 ;  /* 0x00000018000079c8 */ /* 0x000e0000080e0500 */
[----:B0-----:R-:W-:-:S06]  /*15b40*/  LOP3.LUT R0, R0, 0x3, RZ, 0xc0, !PT ;  /* 0x0000000300007812 */ /* 0x001fcc00078ec0ff */
[----:B------:R-:W0:Y:S02]  /*15b50*/  SHFL.IDX PT, R0, R0, RZ, 0x1f ;  /* 0x00001fff00007589 */ /* 0x000e2400000e0000 */
[----:B0-----:R-:W-:-:S13]  /*15b60*/  ISETP.NE.AND P0, PT, R0, RZ, PT ;  /* 0x000000ff0000720c */ /* 0x001fda0003f05270 */
[----:B------:R-:W-:Y:S05]  /*15b70*/  @P0 BRA `(.L_x_4611) ;  /* 0x0000006400f80947 */ /* 0x000fea0003800000 */
        /* <DEDUP_REMOVED lines=45> */
[----:B-1----:R-:W-:-:S05]  /*15e50*/  IMAD R5, R5, UR4, RZ ;  /* 0x0000000405057c24 */ /* 0x002fca000f8e02ff */
[----:B0-----:R-:W-:Y:S02]  /*15e60*/  ISETP.GT.AND P0, PT, R5, UR6, PT ;  /* 0x0000000605007c0c */ /* 0x001fe4000bf04270 */
[----:B------:R-:W-:-:S11]  /*15e70*/  MOV R2, R5 ;  /* 0x0000000500027202 */ /* 0x000fd60000000f00 */
[----:B------:R-:W-:Y:S05]  /*15e80*/  @P0 BRA `(.L_x_4829) ;  /* 0x0000000000b80947 */ /* 0x000fea0003800000 */
[----:B------:R-:W-:Y:S01]  /*15e90*/  IMAD.MOV.U32 R5, RZ, RZ, R2 ;  /* 0x000000ffff057224 */ /* 0x000fe200078e0002 */
[----:B------:R-:W-:Y:S01]  /*15ea0*/  ULDC UR5, c[0x0][0xc14] ;  /* 0x0003050000057ab9 */ /* 0x000fe20000000800 */
[----:B------:R-:W-:Y:S01]  /*15eb0*/  IMAD.MOV.U32 R6, RZ, RZ, RZ ;  /* 0x000000ffff067224 */ /* 0x000fe200078e00ff */
[----:B------:R-:W-:Y:S01]  /*15ec0*/  ULDC UR7, c[0x0][0xc14] ;  /* 0x0003050000077ab9 */ /* 0x000fe20000000800 */
[----:B------:R-:W-:-:S05]  /*15ed0*/  ULDC UR4, c[0x0][0xc10] ;  /* 0x0003040000047ab9 */ /* 0x000fca0000000800 */
.L_x_4833:
        /* <DEDUP_REMOVED lines=15> */
.L_x_4832:
[----:B------:R-:W-:Y:S05]  /*15fd0*/  BSYNC B0 ;  /* 0x0000000000007941 */ /* 0x000fea0003800000 */
.L_x_4831:
        /* <DEDUP_REMOVED lines=25> */
.L_x_4829:
        /* <DEDUP_REMOVED lines=20> */
.L_x_4834:
        /* <DEDUP_REMOVED lines=31> */
[----:B-1----:R-:W-:-:S06]  /*164a0*/  IADD3 R3, R8, 0xffffffe, RZ ;  /* 0x0ffffffe08037810 */ /* 0x002fcc0007ffe0ff */
        /* <DEDUP_REMOVED lines=24> */
.L_x_4830:
[----:B------:R-:W-:Y:S02]  /*16630*/  IMAD.MOV.U32 R17, RZ, RZ, RZ ;  /* 0x000000ffff117224 */ /* 0x000fe400078e00ff */
[----:B------:R-:W-:Y:S02]  /*16640*/  IMAD.U32 R16, RZ, RZ, UR6 ;  /* 0x00000006ff107e24 */ /* 0x000fe4000f8e00ff */
[----:B------:R-:W-:-:S07]  /*16650*/  IMAD.MOV.U32 R18, RZ, RZ, RZ ;  /* 0x000000ffff127224 */ /* 0x000fce00078e00ff */
.L_x_4835:
        /* <DEDUP_REMOVED lines=16> */
[----:B------:R-:W-:Y:S01]  /*16760*/  ULDC.64 UR40, c[0x0][0x198] ;  /* 0x0000660000287ab9 */ /* 0x000fe20000000a00 */
[----:B------:R-:W-:Y:S02]  /*16770*/  ULDC UR37, c[0x0][0xc] ;  /* 0x0000030000257ab9 */ /* 0x000fe40000000800 */
[----:B------:R1:W-:Y:S04]  /*16780*/  STL [R1+0xc], R0 ;  /* 0x00000c0001007387 */ /* 0x0003e80000100800 */
[----:B------:R1:W-:Y:S04]  /*16790*/  STL [R1+0x4], RZ ;  /* 0x000004ff01007387 */ /* 0x0003e80000100800 */
[----:B------:R1:W-:Y:S04]  /*167a0*/  STL [R1], RZ ;  /* 0x000000ff01007387 */ /* 0x0003e80000100800 */
[----:B------:R1:W-:Y:S02]  /*167b0*/  STL [R1+0x8], R0 ;  /* 0x0000080001007387 */ /* 0x0003e40000100800 */
.L_x_4936:
[----:B------:R-:W-:Y:S05]  /*167c0*/  YIELD ;  /* 0x0000000000007946 */ /* 0x000fea0003800000 */
[----:B------:R-:W-:Y:S01]  /*167d0*/  ULDC.64 UR4, c[0x0][0xa28] ;  /* 0x00028a0000047ab9 */ /* 0x000fe20000000a00 */
[----:B------:R-:W-:Y:S01]  /*167e0*/  IMAD.MOV.U32 R6, RZ, RZ, RZ ;  /* 0x000000ffff067224 */ /* 0x000fe200078e00ff */
[----:B------:R-:W-:Y:S01]  /*167f0*/  ISETP.NE.U32.AND P0, PT, RZ, UR4, PT ;  /* 0x00000004ff007c0c */ /* 0x000fe2000bf05070 */
[----:B-1----:R-:W-:Y:S01]  /*16800*/  IMAD.MOV.U32 R0, RZ, RZ, RZ ;  /* 0x000000ffff007224 */ /* 0x002fe200078e00ff */
[----:B------:R-:W-:Y:S01]  /*16810*/  ULDC.64 UR8, c[0x0][0xa08] ;  /* 0x0002820000087ab9 */ /* 0x000fe20000000a00 */
[----:B------:R-:W-:Y:S01]  /*16820*/  ULDC.64 UR10, c[0x0][0xa10] ;  /* 0x00028400000a7ab9 */ /* 0x000fe20000000a00 */
        /* <DEDUP_REMOVED lines=21> */
[----:B------:R-:W-:Y:S01]  /*16980*/  ISETP.NE.U32.AND P1, PT, RZ, UR8, PT ;  /* 0x00000008ff007c0c */ /* 0x000fe2000bf25070 */
[----:B------:R-:W-:Y:S01]  /*16990*/  ULDC UR6, c[0x0][0x338] ;  /* 0x0000ce0000067ab9 */ /* 0x000fe20000000800 */
[----:B------:R-:W-:Y:S01]  /*169a0*/  ULDC UR4, c[0x0][0x404] ;  /* 0x0001010000047ab9 */ /* 0x000fe20000000800 */
[----:B------:R-:W-:Y:S01]  /*169b0*/  UISETP.NE.AND.EX UP0, UPT, UR5, URZ, UPT, UP0 ;  /* 0x0000003f0500728c */ /* 0x000fe2000bf05300 */
[----:B------:R-:W-:Y:S01]  /*169c0*/  ISETP.NE.AND.EX P3, PT, RZ, UR9, PT, P1 ;  /* 0x00000009ff007c0c */ /* 0x000fe2000bf65310 */
[----:B------:R-:W-:Y:S01]  /*169d0*/  IMAD.U32 R9, RZ, RZ, UR6 ;  /* 0x00000006ff097e24 */ /* 0x000fe2000f8e00ff */
[----:B------:R-:W-:Y:S01]  /*169e0*/  ULDC UR5, c[0x0][0x2e0] ;  /* 0x0000b80000057ab9 */ /* 0x000fe20000000800 */
[----:B------:R-:W-:Y:S01]  /*169f0*/  USEL UR4, UR4, 0x1, UP0 ;  /* 0x0000000104047887 */ /* 0x000fe20008000000 */
[----:B------:R-:W-:-:S03]  /*16a00*/  ISETP.NE.U32.AND P1, PT, RZ, UR10, PT ;  /* 0x0000000aff007c0c */ /* 0x000fc6000bf25070 */
[----:B------:R-:W-:Y:S01]  /*16a10*/  UIMAD UR4, UR4, UR5, URZ ;  /* 0x00000005040472a4 */ /* 0x000fe2000f8e023f */
[----:B------:R-:W-:-:S05]  /*16a20*/  ISETP.NE.AND.EX P1, PT, RZ, UR11, PT, P1 ;  /* 0x0000000bff007c0c */ /* 0x000fca000bf25310 */
[----:B------:R-:W-:Y:S01]  /*16a30*/  IMAD.U32 R7, RZ, RZ, UR4 ;  /* 0x00000004ff077e24 */ /* 0x000fe2000f8e00ff */
[----:B-1----:R-:W-:Y:S07]  /*16a40*/  @P0 BRA `(.L_x_4837) ;  /* 0x0000000000100947 */ /* 0x002fee0003800000 */
[----:B------:R-:W-:Y:S05]  /*16a50*/  @!P2 BRA `(.L_x_4837) ;  /* 0x00000000000ca947 */ /* 0x000fea0003800000 */
[----:B------:R-:W2:Y:S04]  /*16a60*/  LDG.E R5, desc[UR42][R2.64] ;  /* 0x0000002a02057981 */ /* 0x000ea8000c1e1900 */
[----:B-----5:R-:W2:Y:S02]  /*16a70*/  LDG.E R0, desc[UR42][R2.64+0x4] ;  /* 0x0000042a02007981 */ /* 0x020ea4000c1e1900 */
[----:B--2---:R-:W-:-:S07]  /*16a80*/  IMAD.IADD R0, R0, 0x1, -R5 ;  /* 0x0000000100007824 */ /* 0x004fce00078e0a05 */
.L_x_4837:
[----:B------:R-:W1:Y:S01]  /*16a90*/  LDC.64 R4, c[0x0][0xa08] ;  /* 0x00028200ff047b82 */ /* 0x000e620000000a00 */
[----:B------:R-:W-:Y:S01]  /*16aa0*/  IMAD.MOV.U32 R8, RZ, RZ, RZ ;  /* 0x000000ffff087224 */ /* 0x000fe200078e00ff */
[----:B------:R-:W-:-:S06]  /*16ab0*/  ULDC.64 UR4, c[0x0][0xa20] ;  /* 0x0002880000047ab9 */ /* 0x000fcc0000000a00 */
[----:B------:R-:W2:Y:S01]  /*16ac0*/  LDC.64 R2, c[0x0][0xa10] ;  /* 0x00028400ff027b82 */ /* 0x000ea20000000a00 */
[----:B-1----:R-:W-:-:S05]  /*16ad0*/  IMAD.WIDE R4, R19, 0x4, R4 ;  /* 0x0000000413047825 */ /* 0x002fca00078e0204 */
[----:B------:R-:W3:Y:S01]  /*16ae0*/  @P3 LDG.E R8, desc[UR42][R4.64] ;  /* 0x0000002a04083981 */ /* 0x000ee2000c1e1900 */
[----:B------:R-:W-:Y:S02]  /*16af0*/  IMAD.MOV.U32 R10, RZ, RZ, RZ ;  /* 0x000000ffff0a7224 */ /* 0x000fe400078e00ff */
[----:B--2---:R-:W-:-:S05]  /*16b00*/  IMAD.WIDE R2, R19, 0x4, R2 ;  /* 0x0000000413027825 */ /* 0x004fca00078e0202 */
[----:B------:R1:W5:Y:S01]  /*16b10*/  @P1 LDG.E R10, desc[UR42][R2.64] ;  /* 0x0000002a020a1981 */ /* 0x000362000c1e1900 */
[----:B------:R-:W-:-:S04]  /*16b20*/  ISETP.NE.U32.AND P0, PT, RZ, UR4, PT ;  /* 0x00000004ff007c0c */ /* 0x000fc8000bf05070 */
[----:B------:R-:W-:Y:S02]  /*16b30*/  ISETP.NE.AND.EX P0, PT, RZ, UR5, PT, P0 ;  /* 0x00000005ff007c0c */ /* 0x000fe4000bf05300 */
[----:B---3-5:R-:W-:-:S05]  /*16b40*/  IADD3 R8, R8, R6, RZ ;  /* 0x0000000608087210 */ /* 0x028fca0007ffe0ff */
[----:B------:R1:W-:Y:S06]  /*16b50*/  STL [R1+0x10], R8 ;  /* 0x0000100801007387 */ /* 0x0003ec0000100800 */
[----:B------:R-:W-:Y:S05]  /*16b60*/  @!P0 BRA `(.L_x_4838) ;  /* 0x0000000000108947 */ /* 0x000fea0003800000 */
[----:B------:R-:W2:Y:S02]  /*16b70*/  LDC.64 R4, c[0x0][0xa20] ;  /* 0x00028800ff047b82 */ /* 0x000ea40000000a00 */
[----:B--2---:R-:W-:-:S05]  /*16b80*/  IMAD.WIDE R4, R19, 0x4, R4 ;  /* 0x0000000413047825 */ /* 0x004fca00078e0204 */
[----:B------:R2:W5:Y:S01]  /*16b90*/  LDG.E R7, desc[UR42][R4.64] ;  /* 0x0000002a04077981 */ /* 0x000562000c1e1900 */
[----:B------:R-:W-:Y:S05]  /*16ba0*/  BRA `(.L_x_4839) ;  /* 0x0000000000107947 */ /* 0x000fea0003800000 */
.L_x_4838:
[----:B------:R-:W-:Y:S05]  /*16bb0*/  @!P3 BRA `(.L_x_4839) ;  /* 0x00000000000cb947 */ /* 0x000fea0003800000 */
[----:B------:R-:W2:Y:S04]  /*16bc0*/  LDG.E R7, desc[UR42][R4.64] ;  /* 0x0000002a04077981 */ /* 0x000ea8000c1e1900 */
[----:B------:R-:W2:Y:S02]  /*16bd0*/  LDG.E R4, desc[UR42][R4.64+0x4] ;  /* 0x0000042a04047981 */ /* 0x000ea4000c1e1900 */
[----:B--2---:R-:W-:-:S07]  /*16be0*/  IMAD.IADD R7, R4, 0x1, -R7 ;  /* 0x0000000104077824 */ /* 0x004fce00078e0a07 */
.L_x_4839:
[----:B--2---:R-:W2:Y:S04]  /*16bf0*/  @P1 LDG.E R4, desc[UR42][R2.64] ;  /* 0x0000002a02041981 */ /* 0x004ea8000c1e1900 */
[----:B------:R1:W2:Y:S02]  /*16c00*/  @P1 LDG.E R5, desc[UR42][R2.64+0x4] ;  /* 0x0000042a02051981 */ /* 0x0002a4000c1e1900 */
[----:B-1----:R-:W1:Y:S02]  /*16c10*/  LDC.64 R2, c[0x0][0x9e0] ;  /* 0x00027800ff027b82 */ /* 0x002e640000000a00 */
[----:B-1----:R-:W-:Y:S01]  /*16c20*/  ISETP.GE.AND P2, PT, R3, 0x1, PT ;  /* 0x000000010300780c */ /* 0x002fe20003f46270 */
[----:B--2---:R-:W-:Y:S01]  /*16c30*/  @P1 IMAD.IADD R9, R5, 0x1, -R4 ;  /* 0x0000000105091824 */ /* 0x004fe200078e0a04 */
[----:B------:R-:W-:Y:S01]  /*16c40*/  LEA R4, R17, 0x40, 0x6 ;  /* 0x0000004011047811 */ /* 0x000fe200078e30ff */
[----:B-----5:R-:W-:-:S04]  /*16c50*/  IMAD.IADD R5, R7, 0x1, -R6 ;  /* 0x0000000107057824 */ /* 0x020fc800078e0a06 */
[----:B------:R-:W-:-:S04]  /*16c60*/  IMAD.IADD R8, R5, 0x1, R9 ;  /* 0x0000000105087824 */ /* 0x000fc800078e0209 */
[C---:B------:R-:W-:Y:S01]  /*16c70*/  VIADD R20, R8.reuse, 0x3f ;  /* 0x0000003f08147836 */ /* 0x040fe20000000000 */
[----:B------:R-:W-:-:S04]  /*16c80*/  IADD3 R4, R8, R4, -R0 ;  /* 0x0000000408047210 */ /* 0x000fc80007ffe800 */
[----:B------:R-:W-:Y:S01]  /*16c90*/  SHF.R.S32.HI R7, RZ, 0x1f, R20 ;  /* 0x0000001fff077819 */ /* 0x000fe20000011414 */
[----:B------:R-:W-:-:S03]  /*16ca0*/  IMAD.IADD R2, R4, 0x1, R2 ;  /* 0x0000000104027824 */ /* 0x000fc600078e0202 */
[----:B------:R-:W-:-:S04]  /*16cb0*/  LEA.HI R20, R7, R20, RZ, 0x6 ;  /* 0x0000001407147211 */ /* 0x000fc800078f30ff */
[----:B------:R-:W-:Y:S01]  /*16cc0*/  SHF.R.S32.HI R20, RZ, 0x6, R20 ;  /* 0x00000006ff147819 */ /* 0x000fe20000011414 */
[----:B------:R-:W-:Y:S06]  /*16cd0*/  @!P2 BRA `(.L_x_4840) ;  /* 0x000000000048a947 */ /* 0x000fec0003800000 */
[C---:B------:R-:W-:Y:S01]  /*16ce0*/  ISETP.GT.AND P0, PT, R4.reuse, RZ, PT ;  /* 0x000000ff0400720c */ /* 0x040fe20003f04270 */
[----:B------:R-:W-:Y:S01]  /*16cf0*/  BSSY B0, `(.L_x_4841) ;  /* 0x000000e000007945 */ /* 0x000fe20003800000 */
[----:B------:R-:W-:-:S11]  /*16d00*/  VIADD R11, R4, 0xffffffff ;  /* 0xffffffff040b7836 */ /* 0x000fd60000000000 */
        /* <DEDUP_REMOVED lines=8> */
.L_x_4842:
[----:B------:R-:W-:-:S13]  /*16d90*/  ISETP.NE.AND P0, PT, R3, 0x1, PT ;  /* 0x000000010300780c */ /* 0x000fda0003f05270 */
[----:B------:R-:W1:Y:S02]  /*16da0*/  @P0 LDC.64 R6, c[0x0][0x9e8] ;  /* 0x00027a00ff060b82 */ /* 0x000e640000000a00 */
[----:B-1----:R-:W-:-:S05]  /*16db0*/  @P0 IMAD.HI.U32 R6, R11, R6, RZ ;  /* 0x000000060b060227 */ /* 0x002fca00078e00ff */
[----:B------:R-:W-:-:S07]  /*16dc0*/  @P0 SHF.R.U32.HI R11, RZ, R7, R6 ;  /* 0x00000007ff0b0219 */ /* 0x000fce0000011606 */
.L_x_4843:
[----:B------:R-:W-:Y:S05]  /*16dd0*/  BSYNC B0 ;  /* 0x0000000000007941 */ /* 0x000fea0003800000 */
.L_x_4841:
[----:B------:R-:W-:-:S05]  /*16de0*/  IMAD R11, R11, R3, R3 ;  /* 0x000000030b0b7224 */ /* 0x000fca00078e0203 */
[----:B------:R-:W-:-:S07]  /*16df0*/  VIMNMX R2, R2, R11, PT ;  /* 0x0000000b02027248 */ /* 0x000fce0003fe0100 */
.L_x_4840:
        /* <DEDUP_REMOVED lines=15> */
.L_x_4846:
[----:B------:R-:W-:Y:S01]  /*16ef0*/  ISETP.NE.AND P0, PT, R3, 0x1, PT ;  /* 0x000000010300780c */ /* 0x000fe20003f05270 */
[----:B------:R-:W-:-:S12]  /*16f00*/  IMAD.MOV.U32 R11, RZ, RZ, R0 ;  /* 0x000000ffff0b7224 */ /* 0x000fd800078e0000 */
[----:B------:R-:W1:Y:S02]  /*16f10*/  @P0 LDC.64 R6, c[0x0][0x9e8] ;  /* 0x00027a00ff060b82 */ /* 0x000e640000000a00 */
[----:B-1----:R-:W-:-:S05]  /*16f20*/  @P0 IMAD.HI.U32 R6, R0, R6, RZ ;  /* 0x0000000600060227 */ /* 0x002fca00078e00ff */
[----:B------:R-:W-:-:S07]  /*16f30*/  @P0 SHF.R.U32.HI R11, RZ, R7, R6 ;  /* 0x00000007ff0b0219 */ /* 0x000fce0000011606 */
.L_x_4847:
[----:B------:R-:W-:Y:S05]  /*16f40*/  BSYNC B0 ;  /* 0x0000000000007941 */ /* 0x000fea0003800000 */
.L_x_4845:
[----:B------:R-:W-:-:S05]  /*16f50*/  IMAD R3, R11, R3, RZ ;  /* 0x000000030b037224 */ /* 0x000fca00078e02ff */
[----:B------:R-:W-:-:S07]  /*16f60*/  VIMNMX R8, R8, R3, !PT ;  /* 0x0000000308087248 */ /* 0x000fce0007fe0100 */
.L_x_4844:
[----:B------:R-:W-:Y:S01]  /*16f70*/  VIADD R2, R2, 0x3f ;  /* 0x0000003f02027836 */ /* 0x000fe20000000000 */
[----:B------:R-:W-:Y:S01]  /*16f80*/  BSSY B0, `(.L_x_4848) ;  /* 0x0000111000007945 */ /* 0x000fe20003800000 */
[----:B------:R-:W-:-:S03]  /*16f90*/  PLOP3.LUT P2, PT, PT, PT, PT, 0x80, 0x0 ;  /* 0x000000000000781c */ /* 0x000fc60003f4f070 */
[----:B------:R-:W-:-:S04]  /*16fa0*/  SHF.R.S32.HI R3, RZ, 0x1f, R2 ;  /* 0x0000001fff037819 */ /* 0x000fc80000011402 */
[----:B------:R-:W-:Y:S02]  /*16fb0*/  LEA.HI R3, R3, R2, RZ, 0x6 ;  /* 0x0000000203037211 */ /* 0x000fe400078f30ff */
[----:B------:R-:W-:Y:S02]  /*16fc0*/  SHF.R.S32.HI R2, RZ, 0x1f, R8 ;  /* 0x0000001fff027819 */ /* 0x000fe40000011408 */
[----:B------:R-:W-:Y:S02]  /*16fd0*/  SHF.R.S32.HI R3, RZ, 0x6, R3 ;  /* 0x00000006ff037819 */ /* 0x000fe40000011403 */
[----:B------:R-:W-:Y:S02]  /*16fe0*/  LEA.HI R2, R2, R8, RZ, 0x6 ;  /* 0x0000000802027211 */ /* 0x000fe400078f30ff */
[----:B------:R-:W-:Y:S02]  /*16ff0*/  VIMNMX R3, R20, R3, PT ;  /* 0x0000000314037248 */ /* 0x000fe40003fe0100 */
[----:B------:R-:W-:-:S03]  /*17000*/  SHF.R.S32.HI R2, RZ, 0x6, R2 ;  /* 0x00000006ff027819 */ /* 0x000fc60000011402 */
[----:B------:R-:W-:Y:S01]  /*17010*/  IMAD R6, R3, 0x40, -R5 ;  /* 0x0000004003067824 */ /* 0x000fe200078e0a05 */
[----:B------:R-:W-:-:S04]  /*17020*/  VIMNMX R2, RZ, R2, !PT ;  /* 0x00000002ff027248 */ /* 0x000fc80007fe0100 */
[----:B------:R-:W-:Y:S01]  /*17030*/  VIMNMX R3, R6, R9, PT ;  /* 0x0000000906037248 */ /* 0x000fe20003fe0100 */
[----:B------:R-:W-:-:S05]  /*17040*/  IMAD R2, R2, 0x40, -R5 ;  /* 0x0000004002027824 */ /* 0x000fca00078e0a05 */
[----:B------:R-:W-:-:S04]  /*17050*/  VIMNMX R2, RZ, R2, !PT ;  /* 0x00000002ff027248 */ /* 0x000fc80007fe0100 */
[----:B------:R-:W-:Y:S02]  /*17060*/  ISETP.GT.AND P0, PT, R3, R2, PT ;  /* 0x000000020300720c */ /* 0x000fe40003f04270 */
[----:B------:R-:W-:-:S11]  /*17070*/  SHF.R.U32.HI R2, RZ, 0x6, R2 ;  /* 0x00000006ff027819 */ /* 0x000fd60000011602 */
[----:B------:R-:W-:-:S05]  /*17080*/  @P0 VIADD R3, R3, 0x3f ;  /* 0x0000003f03030836 */ /* 0x000fca0000000000 */
[----:B------:R-:W-:-:S04]  /*17090*/  @P0 SHF.R.S32.HI R6, RZ, 0x1f, R3 ;  /* 0x0000001fff060819 */ /* 0x000fc80000011403 */
[----:B------:R-:W-:Y:S01]  /*170a0*/  @P0 LEA.HI R6, R6, R3, RZ, 0x6 ;  /* 0x0000000306060211 */ /* 0x000fe200078f30ff */
[----:B------:R-:W-:-:S03]  /*170b0*/  IMAD.MOV.U32 R3, RZ, RZ, R2 ;  /* 0x000000ffff037224 */ /* 0x000fc600078e0002 */
[----:B------:R-:W-:-:S04]  /*170c0*/  @P0 SHF.R.S32.HI R3, RZ, 0x6, R6 ;  /* 0x00000006ff030819 */ /* 0x000fc80000011406 */
[----:B------:R-:W-:-:S13]  /*170d0*/  ISETP.GT.AND P0, PT, R3, R2, PT ;  /* 0x000000020300720c */ /* 0x000fda0003f04270 */
[----:B------:R-:W-:Y:S05]  /*170e0*/  @!P0 BRA `(.L_x_4849) ;  /* 0x0000000c00e88947 */ /* 0x000fea0003800000 */
[----:B------:R-:W1:Y:S01]  /*170f0*/  LDC R5, c[0x0][0x428] ;  /* 0x00010a00ff057b82 */ /* 0x000e620000000800 */
[----:B------:R-:W-:Y:S01]  /*17100*/  UMOV UR4, 0xffffffff ;  /* 0xffffffff00047882 */ /* 0x000fe20000000000 */
[----:B-1----:R-:W-:Y:S01]  /*17110*/  ISETP.NE.AND P0, PT, R5, 0x1, PT ;  /* 0x000000010500780c */ /* 0x002fe20003f05270 */
[----:B------:R-:W-:-:S12]  /*17120*/  IMAD.MOV.U32 R5, RZ, RZ, R18 ;  /* 0x000000ffff057224 */ /* 0x000fd800078e0012 */
[----:B------:R-:W1:Y:S08]  /*17130*/  @P0 LDC R7, c[0x0][0x42c] ;  /* 0x00010b00ff070b82 */ /* 0x000e700000000800 */
[----:B------:R-:W2:Y:S01]  /*17140*/  @P0 LDC R6, c[0x0][0x430] ;  /* 0x00010c00ff060b82 */ /* 0x000ea20000000800 */
[----:B-1----:R-:W-:-:S05]  /*17150*/  @P0 IMAD.HI.U32 R7, R18, R7, RZ ;  /* 0x0000000712070227 */ /* 0x002fca00078e00ff */
[----:B--2---:R-:W-:Y:S02]  /*17160*/  @P0 SHF.R.U32.HI R5, RZ, R6, R7 ;  /* 0x00000006ff050219 */ /* 0x004fe40000011607 */
[----:B------:R-:W-:Y:S01]  /*17170*/  SEL R6, R19, RZ, !P1 ;  /* 0x000000ff13067207 */ /* 0x000fe20004800000 */
[----:B------:R-:W-:Y:S06]  /*17180*/  BRA.DIV UR4, `(.L_x_4850) ;  /* 0x00000062043c7947 */ /* 0x000fec000b800000 */
.L_x_5004:
[----:B------:R-:W-:-:S03]  /*17190*/  UMOV UR4, 0xffffffff ;  /* 0xffffffff00047882 */ /* 0x000fc60000000000 */
[----:B------:R-:W-:Y:S05]  /*171a0*/  BRA.DIV UR4, `(.L_x_4851) ;  /* 0x0000006204687947 */ /* 0x000fea000b800000 */
[----:B------:R-:W-:-:S13]  /*171b0*/  ELECT P6, URZ, PT ;  /* 0x00000000003f782f */ /* 0x000fda00038c0000 */
.L_x_5007:
[----:B------:R-:W2:Y:S01]  /*171c0*/  LDL R7, [R1+0x20] ;  /* 0x0000200001077983 */ /* 0x000ea20000100800 */
[----:B------:R-:W-:Y:S01]  /*171d0*/  MOV R9, 0x400 ;  /* 0x0000040000097802 */ /* 0x000fe20000000f00 */
[----:B------:R-:W-:Y:S01]  /*171e0*/  BSSY B1, `(.L_x_4852) ;  /* 0x000000a000017945 */ /* 0x000fe20003800000 */
[----:B--2---:R-:W-:-:S05]  /*171f0*/  VIADD R8, R7, 0x1 ;  /* 0x0000000107087836 */ /* 0x004fca0000000000 */
[----:B------:R-:W-:-:S04]  /*17200*/  LEA.HI R7, R8, R8, RZ, 0x1 ;  /* 0x0000000808077211 */ /* 0x000fc800078f08ff */
[----:B------:R-:W-:-:S05]  /*17210*/  LOP3.LUT R7, R7, 0xfffffffe, RZ, 0xc0, !PT ;  /* 0xfffffffe07077812 */ /* 0x000fca00078ec0ff */
[----:B------:R-:W-:Y:S02]  /*17220*/  IMAD.IADD R8, R8, 0x1, -R7 ;  /* 0x0000000108087824 */ /* 0x000fe400078e0a07 */
[----:B------:R-:W1:Y:S03]  /*17230*/  S2R R7, SR_CgaCtaId ;  /* 0x0000000000077919 */ /* 0x000e660000008800 */
[----:B------:R-:W-:Y:S02]  /*17240*/  SHF.L.U32 R8, R8, 0x1f, RZ ;  /* 0x0000001f08087819 */ /* 0x000fe400000006ff */
[----:B-1----:R-:W-:-:S04]  /*17250*/  LEA R7, R7, R9, 0x18 ;  /* 0x0000000907077211 */ /* 0x002fc800078ec0ff */
[----:B------:R-:W1:Y:S02]  /*17260*/  SYNCS.PHASECHK.TRANS64.TRYWAIT P0, [R7+URZ+0x28c20], R8 ;  /* 0x028c2008070075a7 */ /* 0x000e64000800017f */
[----:B-1----:R-:W-:Y:S05]  /*17270*/  @!P0 BRA `(.L_x_4853) ;  /* 0x0000006000548947 */ /* 0x002fea0003800000 */
.L_x_5008:
[----:B------:R-:W-:Y:S05]  /*17280*/  BSYNC B1 ;  /* 0x0000000000017941 */ /* 0x000fea0003800000 */
.L_x_4852:
[----:B------:R-:W-:Y:S04]  /*17290*/  BSSY B1, `(.L_x_4854) ;  /* 0x0000061000017945 */ /* 0x000fe80003800000 */
[----:B------:R-:W-:Y:S05]  /*172a0*/  @!P6 BRA `(.L_x_4855) ;  /* 0x00000004007ce947 */ /* 0x000fea0003800000 */
[----:B------:R-:W1:Y:S04]  /*172b0*/  LDL R11, [R1+0x4] ;  /* 0x00000400010b7983 */ /* 0x000e680000100800 */
[----:B------:R-:W2:Y:S01]  /*172c0*/  LDL R9, [R1+0xc] ;  /* 0x00000c0001097983 */ /* 0x000ea20000100800 */
[----:B-1----:R-:W-:Y:S01]  /*172d0*/  IMAD R8, R11, 0x8, R7 ;  /* 0x000000080b087824 */ /* 0x002fe200078e0207 */
[----:B--2---:R-:W-:-:S04]  /*172e0*/  SHF.L.U32 R11, R9, 0x1f, RZ ;  /* 0x0000001f090b7819 */ /* 0x004fc800000006ff */
[----:B------:R-:W1:Y:S02]  /*172f0*/  SYNCS.PHASECHK.TRANS64.TRYWAIT P0, [R8+URZ+0x28ca0], R11 ;  /* 0x028ca00b080075a7 */ /* 0x000e64000800017f */
[----:B-1----:R-:W-:Y:S05]  /*17300*/  @!P0 BRA `(.L_x_4856) ;  /* 0x0000006000448947 */ /* 0x002fea0003800000 */
.L_x_5009:
        /* <DEDUP_REMOVED lines=11> */
.L_x_4857:
[----:B--2---:R-:W2:Y:S01]  /*173c0*/  LDL R9, [R1+0x4] ;  /* 0x0000040001097983 */ /* 0x004ea20000100800 */
        /* <DEDUP_REMOVED lines=10> */
[----:B------:R-:W-:Y:S02]  /*17470*/  R2UR UR8, R9 ;  /* 0x00000000090872ca */ /* 0x000fe400000e0000 */
[----:B------:R-:W-:-:S05]  /*17480*/  LEA R9, R3, R10, 0x6 ;  /* 0x0000000a03097211 */ /* 0x000fca00078e30ff */
[----:B------:R-:W-:-:S05]  /*17490*/  VIADD R9, R9, 0xffffffc0 ;  /* 0xffffffc009097836 */ /* 0x000fca0000000000 */
[----:B------:R-:W-:Y:S01]  /*174a0*/  R2UR UR11, R9 ;  /* 0x00000000090b72ca */ /* 0x000fe200000e0000 */
[----:B------:R-:W-:-:S12]  /*174b0*/  UIADD3 UR8, UR8, 0x22400, URZ ;  /* 0x0002240008087890 */ /* 0x000fd8000fffe03f */
[----:B------:R2:W-:Y:S01]  /*174c0*/  UTMALDG.4D [UR8], [UR4], desc[UR6] ;  /* 0x00000608040075b4 */ /* 0x0005e20008019000 */
[----:B------:R-:W3:Y:S02]  /*174d0*/  SYNCS.PHASECHK.TRANS64.TRYWAIT P0, [R8+URZ+0x28cc0], R11 ;  /* 0x028cc00b080075a7 */ /* 0x000ee4000800017f */
[----:B--23--:R-:W-:Y:S05]  /*174e0*/  @!P0 BRA `(.L_x_4858) ;  /* 0x0000005c00e08947 */ /* 0x00cfea0003800000 */
.L_x_5010:
        /* <DEDUP_REMOVED lines=8> */
.L_x_4859:
[----:B-12---:R-:W2:Y:S01]  /*17570*/  LDL R11, [R1+0x4] ;  /* 0x00000400010b7983 */ /* 0x006ea20000100800 */
        /* <DEDUP_REMOVED lines=50> */
.L_x_4855:
[----:B------:R-:W-:Y:S05]  /*178a0*/  BSYNC B1 ;  /* 0x0000000000017941 */ /* 0x000fea0003800000 */
.L_x_4854:
[----:B-1----:R-:W2:Y:S04]  /*178b0*/  LDL.LU R8, [R1+0x4] ;  /* 0x0000040001087983 */ /* 0x002ea80000300800 */
        /* <DEDUP_REMOVED lines=12> */
[C---:B------:R-:W-:Y:S02]  /*17980*/  IMAD R8, R3.reuse, 0x40, R10 ;  /* 0x0000004003087824 */ /* 0x040fe400078e020a */
[----:B------:R-:W-:Y:S02]  /*17990*/  VIADD R3, R3, 0xffffffff ;  /* 0xffffffff03037836 */ /* 0x000fe40000000000 */
[----:B------:R-:W-:-:S07]  /*179a0*/  VIADD R8, R8, 0xffffff80 ;  /* 0xffffff8008087836 */ /* 0x000fce0000000000 */
.L_x_4866:
[----:B------:R-:W-:Y:S05]  /*179b0*/  YIELD ;  /* 0x0000000000007946 */ /* 0x000fea0003800000 */
[----:B------:R-:W-:Y:S04]  /*179c0*/  BSSY B1, `(.L_x_4860) ;  /* 0x000005f000017945 */ /* 0x000fe80003800000 */
[----:B-1----:R-:W-:Y:S05]  /*179d0*/  @!P6 BRA `(.L_x_4861) ;  /* 0x000000040074e947 */ /* 0x002fea0003800000 */
[----:B------:R-:W2:Y:S04]  /*179e0*/  LDL R9, [R1+0x4] ;  /* 0x0000040001097983 */ /* 0x000ea80000100800 */
[----:B------:R-:W3:Y:S01]  /*179f0*/  LDL R10, [R1+0xc] ;  /* 0x00000c00010a7983 */ /* 0x000ee20000100800 */
[----:B--2---:R-:W-:Y:S01]  /*17a00*/  IMAD R9, R9, 0x8, R7 ;  /* 0x0000000809097824 */ /* 0x004fe200078e0207 */
[----:B---3--:R-:W-:-:S04]  /*17a10*/  SHF.L.U32 R10, R10, 0x1f, RZ ;  /* 0x0000001f0a0a7819 */ /* 0x008fc800000006ff */
[----:B------:R-:W1:Y:S02]  /*17a20*/  SYNCS.PHASECHK.TRANS64.TRYWAIT P0, [R9+URZ+0x28ca0], R10 ;  /* 0x028ca00a090075a7 */ /* 0x000e64000800017f */
[----:B-1----:R-:W-:Y:S05]  /*17a30*/  @!P0 BRA `(.L_x_4862) ;  /* 0x0000005800a08947 */ /* 0x002fea0003800000 */
.L_x_5011:
        /* <DEDUP_REMOVED lines=11> */
.L_x_4863:
[----:B--2---:R-:W2:Y:S01]  /*17af0*/  LDL R11, [R1+0x4] ;  /* 0x00000400010b7983 */ /* 0x004ea20000100800 */
        /* <DEDUP_REMOVED lines=14> */
[----:B------:R-:W3:Y:S02]  /*17be0*/  SYNCS.PHASECHK.TRANS64.TRYWAIT P1, [R9+URZ+0x28cc0], R10 ;  /* 0x028cc00a090075a7 */ /* 0x000ee4000802017f */
[----:B--23--:R-:W-:Y:S05]  /*17bf0*/  @!P1 BRA `(.L_x_4864) ;  /* 0x0000005800449947 */ /* 0x00cfea0003800000 */
.L_x_5012:
        /* <DEDUP_REMOVED lines=8> */
.L_x_4865:
        /* <DEDUP_REMOVED lines=51> */
.L_x_4861:
[----:B------:R-:W-:Y:S05]  /*17fb0*/  BSYNC B1 ;  /* 0x0000000000017941 */ /* 0x000fea0003800000 */
.L_x_4860:
        /* <DEDUP_REMOVED lines=13> */
.L_x_4849:
[----:B------:R-:W-:Y:S05]  /*18090*/  BSYNC B0 ;  /* 0x0000000000007941 */ /* 0x000fea0003800000 */
.L_x_4848:
        /* <DEDUP_REMOVED lines=17> */
.L_x_4869:
[----:B------:R-:W-:-:S13]  /*181b0*/  ISETP.NE.AND P1, PT, R3, 0x1, PT ;  /* 0x000000010300780c */ /* 0x000fda0003f25270 */
[----:B------:R-:W2:Y:S02]  /*181c0*/  @P1 LDC.64 R4, c[0x0][0x9e8] ;  /* 0x00027a00ff041b82 */ /* 0x000ea40000000a00 */
[----:B--2---:R-:W-:-:S05]  /*181d0*/  @P1 IMAD.HI.U32 R4, R6, R4, RZ ;  /* 0x0000000406041227 */ /* 0x004fca00078e00ff */
[----:B------:R-:W-:-:S07]  /*181e0*/  @P1 SHF.R.U32.HI R6, RZ, R5, R4 ;  /* 0x00000005ff061219 */ /* 0x000fce0000011604 */
.L_x_4870:
[----:B------:R-:W-:Y:S05]  /*181f0*/  BSYNC B0 ;  /* 0x0000000000007941 */ /* 0x000fea0003800000 */
.L_x_4868:
[----:B------:R-:W-:-:S05]  /*18200*/  IMAD R5, R6, R3, R3 ;  /* 0x0000000306057224 */ /* 0x000fca00078e0203 */
[----:B------:R-:W-:-:S07]  /*18210*/  VIMNMX R2, R2, R5, PT ;  /* 0x0000000502027248 */ /* 0x000fce0003fe0100 */
.L_x_4867:
[----:B------:R-:W-:Y:S01]  /*18220*/  VIADD R2, R2, 0x3f ;  /* 0x0000003f02027836 */ /* 0x000fe20000000000 */
[----:B------:R-:W-:-:S04]  /*18230*/  ULDC UR4, c[0x0][0x9dc] ;  /* 0x0002770000047ab9 */ /* 0x000fc80000000800 */
[----:B------:R-:W-:-:S04]  /*18240*/  SHF.R.S32.HI R5, RZ, 0x1f, R2 ;  /* 0x0000001fff057819 */ /* 0x000fc80000011402 */
[----:B------:R-:W-:Y:S01]  /*18250*/  LEA.HI R5, R5, R2, RZ, 0x6 ;  /* 0x0000000205057211 */ /* 0x000fe200078f30ff */
[----:B------:R-:W-:-:S03]  /*18260*/  VIADD R2, R0, -UR4 ;  /* 0x8000000400027c36 */ /* 0x000fc60008000000 */
[----:B------:R-:W-:-:S04]  /*18270*/  SHF.R.S32.HI R5, RZ, 0x6, R5 ;  /* 0x00000006ff057819 */ /* 0x000fc80000011405 */
        /* <DEDUP_REMOVED lines=13> */
.L_x_4873:
[----:B------:R-:W-:-:S13]  /*18350*/  ISETP.NE.AND P0, PT, R3, 0x1, PT ;  /* 0x000000010300780c */ /* 0x000fda0003f05270 */
[----:B------:R-:W3:Y:S02]  /*18360*/  @P0 LDC.64 R4, c[0x0][0x9e8] ;  /* 0x00027a00ff040b82 */ /* 0x000ee40000000a00 */
[----:B---3--:R-:W-:-:S05]  /*18370*/  @P0 IMAD.HI.U32 R4, R0, R4, RZ ;  /* 0x0000000400040227 */ /* 0x008fca00078e00ff */
[----:B------:R-:W-:-:S07]  /*18380*/  @P0 SHF.R.U32.HI R0, RZ, R5, R4 ;  /* 0x00000005ff000219 */ /* 0x000fce0000011604 */
.L_x_4874:
[----:B------:R-:W-:Y:S05]  /*18390*/  BSYNC B0 ;  /* 0x0000000000007941 */ /* 0x000fea0003800000 */
.L_x_4872:
[----:B------:R-:W-:-:S05]  /*183a0*/  IMAD R3, R0, R3, RZ ;  /* 0x0000000300037224 */ /* 0x000fca00078e02ff */
[----:B------:R-:W-:-:S07]  /*183b0*/  VIMNMX R2, R2, R3, !PT ;  /* 0x0000000302027248 */ /* 0x000fce0007fe0100 */
.L_x_4871:
[----:B------:R-:W-:Y:S01]  /*183c0*/  SHF.R.S32.HI R3, RZ, 0x1f, R2 ;  /* 0x0000001fff037819 */ /* 0x000fe20000011402 */
[----:B------:R-:W-:Y:S03]  /*183d0*/  BSSY B6, `(.L_x_4875) ;  /* 0x00002fd000067945 */ /* 0x000fe60003800000 */
[----:B------:R-:W-:-:S04]  /*183e0*/  LEA.HI R3, R3, R2, RZ, 0x6 ;  /* 0x0000000203037211 */ /* 0x000fc800078f30ff */
[----:B------:R-:W-:-:S04]  /*183f0*/  SHF.R.S32.HI R3, RZ, 0x6, R3 ;  /* 0x00000006ff037819 */ /* 0x000fc80000011403 */
        /* <DEDUP_REMOVED lines=11> */
[----:B------:R-:W3:Y:S08]  /*184b0*/  FLO.U32 R0, UR4 ;  /* 0x0000000400007d00 */ /* 0x000ef000080e0000 */
        /* <DEDUP_REMOVED lines=9> */
.L_x_4876:
        /* <DEDUP_REMOVED lines=11> */
[----:B------:R-:W-:Y:S01]  /*18600*/  IMAD.U32 R4, RZ, RZ, UR6 ;  /* 0x00000006ff047e24 */ /* 0x000fe2000f8e00ff */
[----:B------:R-:W-:Y:S01]  /*18610*/  MOV R5, UR7 ;  /* 0x0000000700057c02 */ /* 0x000fe20008000f00 */
[----:B------:R-:W3:Y:S01]  /*18620*/  LDC.64 R2, c[0x4][R2] ;  /* 0x0100000002027b82 */ /* 0x000ee20000000a00 */
[----:B--2---:R-:W-:Y:S02]  /*18630*/  IMAD.U32 R6, RZ, RZ, UR8 ;  /* 0x00000008ff067e24 */ /* 0x004fe4000f8e00ff */
[----:B------:R-:W-:Y:S02]  /*18640*/  IMAD.U32 R7, RZ, RZ, UR9 ;  /* 0x00000009ff077e24 */ /* 0x000fe4000f8e00ff */
[----:B------:R-:W-:-:S02]  /*18650*/  IMAD.U32 R10, RZ, RZ, UR4 ;  /* 0x00000004ff0a7e24 */ /* 0x000fc4000f8e00ff */
[----:B-1----:R-:W-:Y:S02]  /*18660*/  IMAD.U32 R11, RZ, RZ, UR5 ;  /* 0x00000005ff0b7e24 */ /* 0x002fe4000f8e00ff */
[----:B------:R-:W-:Y:S02]  /*18670*/  IMAD.MOV.U32 R8, RZ, RZ, 0x70 ;  /* 0x00000070ff087424 */ /* 0x000fe400078e00ff */
[----:B------:R-:W-:Y:S02]  /*18680*/  IMAD.MOV.U32 R12, RZ, RZ, 0x1 ;  /* 0x00000001ff0c7424 */ /* 0x000fe400078e00ff */
[----:B0-----:R-:W-:-:S07]  /*18690*/  IMAD.MOV.U32 R13, RZ, RZ, RZ ;  /* 0x000000ffff0d7224 */ /* 0x001fce00078e00ff */
[----:B------:R-:W-:-:S07]  /*186a0*/  LEPC R20, `(.L_x_4878) ;  /* 0x000000001014794e */ /* 0x000fce0000000000 */
[----:B---3--:R-:W-:Y:S05]  /*186b0*/  CALL.ABS.NOINC R2 ;  /* 0x0000000002007343 */ /* 0x008fea0003c00000 */
.L_x_4878:
        /* <DEDUP_REMOVED lines=13> */
[----:B------:R-:W-:Y:S02]  /*18790*/  IMAD.U32 R10, RZ, RZ, UR4 ;  /* 0x00000004ff0a7e24 */ /* 0x000fe4000f8e00ff */
[----:B-1----:R-:W-:Y:S02]  /*187a0*/  IMAD.U32 R11, RZ, RZ, UR5 ;  /* 0x00000005ff0b7e24 */ /* 0x002fe4000f8e00ff */
[----:B------:R-:W-:Y:S02]  /*187b0*/  IMAD.MOV.U32 R8, RZ, RZ, 0x70 ;  /* 0x00000070ff087424 */ /* 0x000fe400078e00ff */
[----:B------:R-:W-:Y:S02]  /*187c0*/  IMAD.MOV.U32 R12, RZ, RZ, 0x1 ;  /* 0x00000001ff0c7424 */ /* 0x000fe400078e00ff */
[----:B0--3--:R-:W-:-:S07]  /*187d0*/  IMAD.MOV.U32 R13, RZ, RZ, RZ ;  /* 0x000000ffff0d7224 */ /* 0x009fce00078e00ff */
[----:B------:R-:W-:-:S07]  /*187e0*/  LEPC R20, `(.L_x_4880) ;  /* 0x000000001014794e */ /* 0x000fce0000000000 */
[----:B----4-:R-:W-:Y:S05]  /*187f0*/  CALL.ABS.NOINC R2 ;  /* 0x0000000002007343 */ /* 0x010fea0003c00000 */
.L_x_4880:
        /* <DEDUP_REMOVED lines=16> */
.L_x_4879:
[----:B------:R-:W3:Y:S01]  /*18900*/  LDL.LU R4, [R1+0x24] ;  /* 0x0000240001047983 */ /* 0x000ee20000300800 */
[----:B------:R-:W4:Y:S01]  /*18910*/  LDC R0, c[0x0][0x428] ;  /* 0x00010a00ff007b82 */ /* 0x000f220000000800 */
        /* <DEDUP_REMOVED lines=12> */
[----:B------:R-:W0:Y:S01]  /*189e0*/  @P0 LDC.64 R2, c[0x0][0x9f8] ;  /* 0x00027e00ff020b82 */ /* 0x000e220000000a00 */
        /* <DEDUP_REMOVED lines=12> */
[----:B0-----:R-:W-:-:S09]  /*18ab0*/  SEL R2, R19, RZ, !P0 ;  /* 0x000000ff13027207 */ /* 0x001fd20004000000 */
.L_x_4881:
        /* <DEDUP_REMOVED lines=10> */
[----:B------:R-:W3:Y:S01]  /*18b60*/  LDL R3, [R1+0x1c] ;  /* 0x00001c0001037983 */ /* 0x000ee20000100800 */
[----:B------:R-:W0:Y:S01]  /*18b70*/  LDC.64 R20, c[0x0][0x3f8] ;  /* 0x0000fe00ff147b82 */ /* 0x000e220000000a00 */
[----:B------:R-:W-:Y:S02]  /*18b80*/  ULDC.64 UR4, c[0x0][0xa08] ;  /* 0x0002820000047ab9 */ /* 0x000fe40000000a00 */
[----:B0-----:R-:W-:Y:S01]  /*18b90*/  LOP3.LUT P0, RZ, R20, UR4, RZ, 0xfc, !PT ;  /* 0x0000000414ff7c12 */ /* 0x001fe2000f80fcff */
[----:B------:R-:W-:-:S03]  /*18ba0*/  UMOV UR4, 0xffffffff ;  /* 0xffffffff00047882 */ /* 0x000fc60000000000 */
[----:B------:R-:W-:-:S04]  /*18bb0*/  LOP3.LUT P0, RZ, R21, UR5, RZ, 0xfc, P0 ;  /* 0x0000000515ff7c12 */ /* 0x000fc8000800fcff */
[----:B--2--5:R-:W-:Y:S01]  /*18bc0*/  SEL R6, R4, RZ, !P0 ;  /* 0x000000ff04067207 */ /* 0x024fe20004000000 */
[----:B---3--:R-:W-:Y:S01]  /*18bd0*/  VIADD R3, R3, 0xffffffff ;  /* 0xffffffff03037836 */ /* 0x008fe20000000000 */
[----:B------:R-:W-:Y:S07]  /*18be0*/  BRA.DIV UR4, `(.L_x_4882) ;  /* 0x0000004a045c7947 */ /* 0x000fee000b800000 */
.L_x_5015:
[----:B------:R-:W-:Y:S01]  /*18bf0*/  UMOV UR4, 0xffffffff ;  /* 0xffffffff00047882 */ /* 0x000fe20000000000 */
[----:B------:R-:W-:Y:S02]  /*18c00*/  SHF.R.S32.HI R8, RZ, 0x1f, R4 ;  /* 0x0000001fff087819 */ /* 0x000fe40000011404 */
[----:B------:R-:W-:Y:S05]  /*18c10*/  BRA.DIV UR4, `(.L_x_4883) ;  /* 0x0000004a04847947 */ /* 0x000fea000b800000 */
[----:B------:R-:W-:-:S13]  /*18c20*/  ELECT P6, URZ, PT ;  /* 0x00000000003f782f */ /* 0x000fda00038c0000 */
.L_x_5018:
[----:B------:R-:W-:Y:S05]  /*18c30*/  @!P6 BRA `(.L_x_4884) ;  /* 0x0000000000fce947 */ /* 0x000fea0003800000 */
[----:B------:R-:W-:-:S04]  /*18c40*/  ISETP.NE.U32.AND P0, PT, R20, RZ, PT ;  /* 0x000000ff1400720c */ /* 0x000fc80003f05070 */
[----:B------:R-:W-:-:S13]  /*18c50*/  ISETP.NE.AND.EX P0, PT, R21, RZ, PT, P0 ;  /* 0x000000ff1500720c */ /* 0x000fda0003f05300 */
[----:B------:R-:W-:Y:S05]  /*18c60*/  @!P0 BRA `(.L_x_4885) ;  /* 0x0000000000488947 */ /* 0x000fea0003800000 */
[----:B-1----:R-:W0:Y:S01]  /*18c70*/  LDC R9, c[0x0][0x41c] ;  /* 0x00010700ff097b82 */ /* 0x002e220000000800 */
[----:B------:R-:W-:Y:S01]  /*18c80*/  IMAD.MOV.U32 R5, RZ, RZ, R3 ;  /* 0x000000ffff057224 */ /* 0x000fe200078e0003 */
        /* <DEDUP_REMOVED lines=16> */
.L_x_4885:
[----:B------:R-:W2:Y:S01]  /*18d90*/  LDL R5, [R1] ;  /* 0x0000000001057983 */ /* 0x000ea20000100800 */
[----:B-1----:R-:W-:-:S03]  /*18da0*/  MOV R9, 0x400 ;  /* 0x0000040000097802 */ /* 0x002fc60000000f00 */
[----:B------:R-:W3:Y:S01]  /*18db0*/  LDL R7, [R1+0x8] ;  /* 0x0000080001077983 */ /* 0x000ee20000100800 */
[----:B0-----:R-:W0:Y:S02]  /*18dc0*/  S2R R10, SR_CgaCtaId ;  /* 0x00000000000a7919 */ /* 0x001e240000008800 */
[----:B0-----:R-:W-:-:S05]  /*18dd0*/  LEA R9, R10, R9, 0x18 ;  /* 0x000000090a097211 */ /* 0x001fca00078ec0ff */
[----:B--2---:R-:W-:Y:S01]  /*18de0*/  IMAD R5, R5, 0x8, R9 ;  /* 0x0000000805057824 */ /* 0x004fe200078e0209 */
[----:B---3--:R-:W-:-:S04]  /*18df0*/  SHF.L.U32 R7, R7, 0x1f, RZ ;  /* 0x0000001f07077819 */ /* 0x008fc800000006ff */
[----:B------:R-:W0:Y:S02]  /*18e00*/  SYNCS.PHASECHK.TRANS64.TRYWAIT P0, [R5+URZ+0x28c40], R7 ;  /* 0x028c4007050075a7 */ /* 0x000e24000800017f */
[----:B0-----:R-:W-:Y:S05]  /*18e10*/  @!P0 BRA `(.L_x_4886) ;  /* 0x0000004800248947 */ /* 0x001fea0003800000 */
.L_x_5019:
        /* <DEDUP_REMOVED lines=11> */
.L_x_4887:
        /* <DEDUP_REMOVED lines=21> */
[----:B0-----:R-:W-:Y:S01]  /*19020*/  NOP ;  /* 0x0000000000007918 */ /* 0x001fe20000000000 */
.L_x_4884:
[----:B------:R-:W2:Y:S01]  /*19030*/  LDL.LU R10, [R1+0x20] ;  /* 0x00002000010a7983 */ /* 0x000ea20000300800 */
[----:B------:R-:W-:Y:S01]  /*19040*/  MOV R7, 0x400 ;  /* 0x0000040000077802 */ /* 0x000fe20000000f00 */
[----:B------:R-:W-:Y:S05]  /*19050*/  WARPSYNC.ALL ;  /* 0x0000000000007948 */ /* 0x000fea0003800000 */
[----:B-1----:R-:W0:Y:S01]  /*19060*/  S2R R9, SR_CgaCtaId ;  /* 0x0000000000097919 */ /* 0x002e220000008800 */
        /* <DEDUP_REMOVED lines=26> */
.L_x_5020:
[----:B------:R-:W-:Y:S05]  /*19210*/  BSYNC B0 ;  /* 0x0000000000007941 */ /* 0x000fea0003800000 */
.L_x_4888:
        /* <DEDUP_REMOVED lines=11> */
.L_x_5021:
        /* <DEDUP_REMOVED lines=11> */
.L_x_4893:
        /* <DEDUP_REMOVED lines=8> */
[----:B------:R-:W-:Y:S02]  /*19400*/  R2UR UR13, R6 ;  /* 0x00000000060d72ca */ /* 0x000fe400000e0000 */
        /* <DEDUP_REMOVED lines=48> */
.L_x_4891:
[----:B------:R-:W-:Y:S05]  /*19710*/  BSYNC B0 ;  /* 0x0000000000007941 */ /* 0x000fea0003800000 */
.L_x_4890:
        /* <DEDUP_REMOVED lines=29> */
[----:B------:R-:W-:Y:S01]  /*198f0*/  ULDC.64 UR4, c[0x0][0x408] ;  /* 0x0001020000047ab9 */ /* 0x000fe20000000a00 */
[----:B-1----:R-:W-:-:S13]  /*19900*/  ISETP.NE.AND P0, PT, R11, 0x1, PT ;  /* 0x000000010b00780c */ /* 0x002fda0003f05270 */
[----:B------:R-:W1:Y:S02]  /*19910*/  @P0 LDC.64 R2, c[0x0][0x420] ;  /* 0x00010800ff020b82 */ /* 0x000e640000000a00 */
[----:B-1----:R-:W-:Y:S01]  /*19920*/  @P0 IMAD.HI.U32 R6, R5, R2, RZ ;  /* 0x0000000205060227 */ /* 0x002fe200078e00ff */
[----:B------:R-:W-:-:S04]  /*19930*/  MOV R2, R5 ;  /* 0x0000000500027202 */ /* 0x000fc80000000f00 */
        /* <DEDUP_REMOVED lines=11> */
.L_x_4900:
[----:B------:R-:W2:Y:S01]  /*199f0*/  S2R R3, SR_CgaCtaId ;  /* 0x0000000000037919 */ /* 0x000ea20000008800 */
[----:B------:R-:W-:-:S04]  /*19a00*/  MOV R2, 0x400 ;  /* 0x0000040000027802 */ /* 0x000fc80000000f00 */
[----:B--2---:R-:W-:Y:S02]  /*19a10*/  LEA R2, R3, R2, 0x18 ;  /* 0x0000000203027211 */ /* 0x004fe400078ec0ff */
[----:B------:R-:W-:-:S03]  /*19a20*/  SHF.L.U32 R3, R12, 0x1f, RZ ;  /* 0x0000001f0c037819 */ /* 0x000fc600000006ff */
[----:B------:R-:W-:-:S04]  /*19a30*/  IMAD R2, R13, 0x8, R2 ;  /* 0x000000080d027824 */ /* 0x000fc800078e0202 */
[----:B------:R-:W2:Y:S02]  /*19a40*/  SYNCS.PHASECHK.TRANS64.TRYWAIT P0, [R2+URZ+0x28c40], R3 ;  /* 0x028c4003020075a7 */ /* 0x000ea4000800017f */
[----:B--2---:R-:W-:Y:S05]  /*19a50*/  @!P0 BRA `(.L_x_4901) ;  /* 0x0000003c005c8947 */ /* 0x004fea0003800000 */
.L_x_5022:
[----:B------:R-:W3:Y:S02]  /*19a60*/  S2R R7, SR_TID.X ;  /* 0x0000000000077919 */ /* 0x000ee40000002100 */
        /* <DEDUP_REMOVED lines=10> */
.L_x_4902:
[----:B---3--:R-:W3:Y:S01]  /*19b10*/  LDL R7, [R1] ;  /* 0x0000000001077983 */ /* 0x008ee20000100800 */
[----:B------:R-:W-:-:S03]  /*19b20*/  MOV R11, 0x400 ;  /* 0x00000400000b7802 */ /* 0x000fc60000000f00 */
        /* <DEDUP_REMOVED lines=20> */
.L_x_5023:
        /* <DEDUP_REMOVED lines=8> */
.L_x_4904:
        /* <DEDUP_REMOVED lines=54> */
.L_x_4899:
[----:B------:R-:W-:Y:S05]  /*1a050*/  BSYNC B2 ;  /* 0x0000000000027941 */ /* 0x000fea0003800000 */
.L_x_4898:
[----:B------:R-:W2:Y:S02]  /*1a060*/  LDL R2, [R1+0x1c] ;  /* 0x00001c0001027983 */ /* 0x000ea40000100800 */
[----:B--2---:R-:W-:-:S07]  /*1a070*/  VIADD R5, R2, 0xfffffffd ;  /* 0xfffffffd02057836 */ /* 0x004fce0000000000 */
.L_x_4897:
[----:B------:R-:W-:Y:S05]  /*1a080*/  BSYNC B1 ;  /* 0x0000000000017941 */ /* 0x000fea0003800000 */
.L_x_4896:
[----:B------:R-:W2:Y:S01]  /*1a090*/  LDL.LU R2, [R1+0x1c] ;  /* 0x00001c0001027983 */ /* 0x000ea20000300800 */
[----:B------:R-:W-:Y:S01]  /*1a0a0*/  VIADD R9, R9, 0xfffffffe ;  /* 0xfffffffe09097836 */ /* 0x000fe20000000000 */
[----:B--2---:R-:W-:-:S04]  /*1a0b0*/  LOP3.LUT R2, RZ, R2, RZ, 0x33, !PT ;  /* 0x00000002ff027212 */ /* 0x004fc800078e33ff */
[----:B------:R-:W-:-:S13]  /*1a0c0*/  ISETP.NE.AND P0, PT, R9, R2, PT ;  /* 0x000000020900720c */ /* 0x000fda0003f05270 */
[----:B------:R-:W-:Y:S05]  /*1a0d0*/  @!P0 BRA `(.L_x_4895) ;  /* 0x0000001000408947 */ /* 0x000fea0003800000 */
.L_x_4919:
        /* <DEDUP_REMOVED lines=32> */
.L_x_4907:
[----:B------:R-:W3:Y:S01]  /*1a2e0*/  S2R R3, SR_CgaCtaId ;  /* 0x0000000000037919 */ /* 0x000ee20000008800 */
[----:B------:R-:W-:-:S04]  /*1a2f0*/  MOV R2, 0x400 ;  /* 0x0000040000027802 */ /* 0x000fc80000000f00 */
[----:B---3--:R-:W-:Y:S02]  /*1a300*/  LEA R2, R3, R2, 0x18 ;  /* 0x0000000203027211 */ /* 0x008fe400078ec0ff */
[----:B------:R-:W-:-:S03]  /*1a310*/  SHF.L.U32 R3, R9, 0x1f, RZ ;  /* 0x0000001f09037819 */ /* 0x000fc600000006ff */
[----:B------:R-:W-:-:S04]  /*1a320*/  IMAD R2, R10, 0x8, R2 ;  /* 0x000000080a027824 */ /* 0x000fc800078e0202 */
[----:B------:R-:W3:Y:S02]  /*1a330*/  SYNCS.PHASECHK.TRANS64.TRYWAIT P0, [R2+URZ+0x28c40], R3 ;  /* 0x028c4003020075a7 */ /* 0x000ee4000800017f */
[----:B---3--:R-:W-:Y:S05]  /*1a340*/  @!P0 BRA `(.L_x_4908) ;  /* 0x0000003400488947 */ /* 0x008fea0003800000 */
.L_x_5024:
        /* <DEDUP_REMOVED lines=11> */
.L_x_4909:
        /* <DEDUP_REMOVED lines=21> */
.L_x_5025:
        /* <DEDUP_REMOVED lines=8> */
.L_x_4911:
        /* <DEDUP_REMOVED lines=53> */
.L_x_4906:
[----:B------:R-:W-:Y:S05]  /*1a920*/  BSYNC B1 ;  /* 0x0000000000017941 */ /* 0x000fea0003800000 */
.L_x_4905:
[----:B------:R-:W-:Y:S01]  /*1a930*/  VIADD R10, R10, 0x1 ;  /* 0x000000010a0a7836 */ /* 0x000fe20000000000 */
[----:B------:R-:W-:Y:S04]  /*1a940*/  BSSY B1, `(.L_x_4912) ;  /* 0x0000085000017945 */ /* 0x000fe80003800000 */
[----:B------:R-:W-:-:S04]  /*1a950*/  ISETP.NE.AND P0, PT, R10, 0x2, PT ;  /* 0x000000020a00780c */ /* 0x000fc80003f05270 */
[----:B------:R-:W-:Y:S02]  /*1a960*/  SEL R2, RZ, 0x1, P0 ;  /* 0x00000001ff027807 */ /* 0x000fe40000000000 */
[----:B0-----:R-:W-:Y:S02]  /*1a970*/  SEL R12, R10, RZ, P0 ;  /* 0x000000ff0a0c7207 */ /* 0x001fe40000000000 */
[----:B------:R-:W-:Y:S01]  /*1a980*/  LOP3.LUT R11, R9, R2, RZ, 0x3c, !PT ;  /* 0x00000002090b7212 */ /* 0x000fe200078e3cff */
[----:B------:R-:W-:-:S04]  /*1a990*/  VIADD R9, R5, 0xffffffff ;  /* 0xffffffff05097836 */ /* 0x000fc80000000000 */
[----:B------:R0:W-:Y:S04]  /*1a9a0*/  STL [R1+0x8], R11 ;  /* 0x0000080b01007387 */ /* 0x0001e80000100800 */
[----:B------:R0:W-:Y:S01]  /*1a9b0*/  STL [R1], R12 ;  /* 0x0000000c01007387 */ /* 0x0001e20000100800 */
[----:B------:R-:W-:Y:S05]  /*1a9c0*/  @!P6 BRA `(.L_x_4913) ;  /* 0x0000000400f0e947 */ /* 0x000fea0003800000 */
[----:B------:R-:W-:Y:S01]  /*1a9d0*/  ULDC.64 UR4, c[0x0][0x3f8] ;  /* 0x0000fe0000047ab9 */ /* 0x000fe20000000a00 */
[----:B------:R-:W-:Y:S02]  /*1a9e0*/  MOV R10, R9 ;  /* 0x00000009000a7202 */ /* 0x000fe40000000f00 */
        /* <DEDUP_REMOVED lines=20> */
.L_x_4914:
[----:B------:R-:W3:Y:S01]  /*1ab30*/  S2R R3, SR_CgaCtaId ;  /* 0x0000000000037919 */ /* 0x000ee20000008800 */
[----:B------:R-:W-:-:S04]  /*1ab40*/  MOV R2, 0x400 ;  /* 0x0000040000027802 */ /* 0x000fc80000000f00 */
[----:B---3--:R-:W-:Y:S02]  /*1ab50*/  LEA R2, R3, R2, 0x18 ;  /* 0x0000000203027211 */ /* 0x008fe400078ec0ff */
[----:B------:R-:W-:-:S03]  /*1ab60*/  SHF.L.U32 R3, R11, 0x1f, RZ ;  /* 0x0000001f0b037819 */ /* 0x000fc600000006ff */
[----:B------:R-:W-:-:S04]  /*1ab70*/  IMAD R2, R12, 0x8, R2 ;  /* 0x000000080c027824 */ /* 0x000fc800078e0202 */
[----:B------:R-:W3:Y:S02]  /*1ab80*/  SYNCS.PHASECHK.TRANS64.TRYWAIT P0, [R2+URZ+0x28c40], R3 ;  /* 0x028c4003020075a7 */ /* 0x000ee4000800017f */
[----:B---3--:R-:W-:Y:S05]  /*1ab90*/  @!P0 BRA `(.L_x_4915) ;  /* 0x0000002c005c8947 */ /* 0x008fea0003800000 */
.L_x_5026:
        /* <DEDUP_REMOVED lines=11> */
.L_x_4916:
[----:B--2---:R-:W2:Y:S01]  /*1ac50*/  LDL R7, [R1] ;  /* 0x0000000001077983 */ /* 0x004ea20000100800 */
        /* <DEDUP_REMOVED lines=20> */
[----:B0-2---:R-:W-:Y:S05]  /*1ada0*/  @!P1 BRA `(.L_x_4917) ;  /* 0x0000002800ec9947 */ /* 0x005fea0003800000 */
.L_x_5027:
        /* <DEDUP_REMOVED lines=8> */
.L_x_4918:
        /* <DEDUP_REMOVED lines=54> */
.L_x_4913:
[----:B------:R-:W-:Y:S05]  /*1b190*/  BSYNC B1 ;  /* 0x0000000000017941 */ /* 0x000fea0003800000 */
.L_x_4912:
[----:B------:R-:W2:Y:S01]  /*1b1a0*/  LDL R2, [R1+0x14] ;  /* 0x0000140001027983 */ /* 0x000ea20000100800 */
[----:B------:R-:W-:Y:S01]  /*1b1b0*/  VIADD R5, R5, 0xfffffffe ;  /* 0xfffffffe05057836 */ /* 0x000fe20000000000 */
[----:B--2---:R-:W-:-:S13]  /*1b1c0*/  ISETP.GT.AND P0, PT, R9, R2, PT ;  /* 0x000000020900720c */ /* 0x004fda0003f04270 */
[----:B------:R-:W-:Y:S05]  /*1b1d0*/  @P0 BRA `(.L_x_4919) ;  /* 0xffffffec00c00947 */ /* 0x000fea000383ffff */
.L_x_4895:
[----:B------:R-:W-:Y:S05]  /*1b1e0*/  BSYNC B0 ;  /* 0x0000000000007941 */ /* 0x000fea0003800000 */
.L_x_4894:
        /* <DEDUP_REMOVED lines=23> */
.L_x_4921:
[----:B------:R-:W-:Y:S05]  /*1b360*/  BSYNC B0 ;  /* 0x0000000000007941 */ /* 0x000fea0003800000 */
.L_x_4920:
[----:B--2---:R-:W2:Y:S02]  /*1b370*/  LDL.LU R2, [R1+0x8] ;  /* 0x0000080001027983 */ /* 0x004ea40000300800 */
[----:B--2---:R-:W-:-:S05]  /*1b380*/  LOP3.LUT R2, R2, R0, RZ, 0x3c, !PT ;  /* 0x0000000002027212 */ /* 0x004fca00078e3cff */
[----:B------:R2:W-:Y:S02]  /*1b390*/  STL [R1+0x8], R2 ;  /* 0x0000080201007387 */ /* 0x0005e40000100800 */
.L_x_4877:
[----:B------:R-:W-:Y:S05]  /*1b3a0*/  BSYNC B6 ;  /* 0x0000000000067941 */ /* 0x000fea0003800000 */
.L_x_4875:
[----:B------:R-:W-:-:S03]  /*1b3b0*/  UMOV UR4, 0xffffffff ;  /* 0xffffffff00047882 */ /* 0x000fc60000000000 */
[----:B------:R-:W-:Y:S05]  /*1b3c0*/  BRA.DIV UR4, `(.L_x_4922) ;  /* 0x0000002604787947 */ /* 0x000fea000b800000 */
[----:B------:R3:W4:Y:S04]  /*1b3d0*/  SHFL.IDX PT, R4, R16, RZ, 0x1f ;  /* 0x00001fff10047589 */ /* 0x00072800000e0000 */
[----:B------:R-:W0:Y:S02]  /*1b3e0*/  SHFL.IDX PT, R16, R16, 0x1, 0x1f ;  /* 0x00201f0010107f89 */ /* 0x000e2400000e0000 */
.L_x_5031:
[----:B------:R-:W5:Y:S01]  /*1b3f0*/  S2R R7, SR_TID.X ;  /* 0x0000000000077919 */ /* 0x000f620000002100 */
[----:B------:R-:W-:Y:S01]  /*1b400*/  ULDC UR4, c[0x0][0xc14] ;  /* 0x0003050000047ab9 */ /* 0x000fe20000000800 */
[----:B------:R-:W-:Y:S01]  /*1b410*/  BSSY B0, `(.L_x_4923) ;  /* 0x000000b000007945 */ /* 0x000fe20003800000 */
[----:B------:R-:W-:Y:S02]  /*1b420*/  IMAD.U32 R0, RZ, RZ, UR4 ;  /* 0x00000004ff007e24 */ /* 0x000fe4000f8e00ff */
[----:B------:R-:W-:Y:S01]  /*1b430*/  IMAD.MOV.U32 R17, RZ, RZ, RZ ;  /* 0x000000ffff117224 */ /* 0x000fe200078e00ff */
[----:B-----5:R-:W-:-:S04]  /*1b440*/  LOP3.LUT R7, R7, 0x1f, RZ, 0xc0, !PT ;  /* 0x0000001f07077812 */ /* 0x020fc800078ec0ff */
[C---:B------:R-:W-:Y:S01]  /*1b450*/  ISETP.NE.AND P0, PT, R7.reuse, 0x1f, PT ;  /* 0x0000001f0700780c */ /* 0x040fe20003f05270 */
[----:B------:R-:W-:-:S05]  /*1b460*/  IMAD.IADD R5, R7, 0x1, R19 ;  /* 0x0000000107057824 */ /* 0x000fca00078e0213 */
[----:B------:R-:W-:-:S13]  /*1b470*/  ISETP.GE.OR P0, PT, R5, R0, !P0 ;  /* 0x000000000500720c */ /* 0x000fda0004706670 */
[----:B------:R-:W-:Y:S05]  /*1b480*/  @P0 BRA `(.L_x_4924) ;  /* 0x00000000000c0947 */ /* 0x000fea0003800000 */
[----:B--2---:R-:W2:Y:S02]  /*1b490*/  LDC.64 R2, c[0x0][0xc58] ;  /* 0x00031600ff027b82 */ /* 0x004ea40000000a00 */
[----:B--2---:R-:W-:-:S05]  /*1b4a0*/  IMAD.WIDE R2, R5, 0x4, R2 ;  /* 0x0000000405027825 */ /* 0x004fca00078e0202 */
[----:B------:R2:W5:Y:S02]  /*1b4b0*/  LDG.E R17, desc[UR42][R2.64] ;  /* 0x0000002a02117981 */ /* 0x000564000c1e1900 */
.L_x_4924:
[----:B------:R-:W-:Y:S05]  /*1b4c0*/  BSYNC B0 ;  /* 0x0000000000007941 */ /* 0x000fea0003800000 */
.L_x_4923:
        /* <DEDUP_REMOVED lines=11> */
[----:B--2---:R-:W-:-:S05]  /*1b580*/  IMAD.IADD R3, R13, 0x1, R14 ;  /* 0x000000010d037824 */ /* 0x004fca00078e020e */
        /* <DEDUP_REMOVED lines=11> */
.L_x_5039:
[----:B------:R-:W-:Y:S02]  /*1b640*/  ULDC UR4, c[0x0][0xc10] ;  /* 0x0003040000047ab9 */ /* 0x000fe40000000800 */
[----:B------:R-:W-:-:S04]  /*1b650*/  IMAD.U32 R5, RZ, RZ, UR4 ;  /* 0x00000004ff057e24 */ /* 0x000fc8000f8e00ff */
[----:B--2---:R-:W-:-:S04]  /*1b660*/  IMAD R3, R14, R5, RZ ;  /* 0x000000050e037224 */ /* 0x004fc800078e02ff */
[----:B---3--:R-:W-:-:S05]  /*1b670*/  IMAD.IADD R16, R16, 0x1, R3 ;  /* 0x0000000110107824 */ /* 0x008fca00078e0203 */
[----:B----4-:R-:W-:-:S13]  /*1b680*/  ISETP.GT.AND P0, PT, R16, R4, PT ;  /* 0x000000041000720c */ /* 0x010fda0003f04270 */
[----:B------:R-:W-:Y:S05]  /*1b690*/  @P0 BRA `(.L_x_4926) ;  /* 0x0000000000b40947 */ /* 0x000fea0003800000 */
[----:B------:R-:W2:Y:S02]  /*1b6a0*/  LDC R0, c[0x0][0xc14] ;  /* 0x00030500ff007b82 */ /* 0x000ea40000000800 */
.L_x_4931:
[----:B------:R-:W-:-:S05]  /*1b6b0*/  VIADD R19, R19, 0x1f ;  /* 0x0000001f13137836 */ /* 0x000fca0000000000 */
[----:B--2---:R-:W-:-:S13]  /*1b6c0*/  ISETP.GE.AND P0, PT, R19, R0, PT ;  /* 0x000000001300720c */ /* 0x004fda0003f06270 */
[----:B------:R-:W-:Y:S05]  /*1b6d0*/  @P0 BRA `(.L_x_4927) ;  /* 0x0000000400ec0947 */ /* 0x000fea0003800000 */
[----:B------:R-:W2:Y:S01]  /*1b6e0*/  S2R R6, SR_TID.X ;  /* 0x0000000000067919 */ /* 0x000ea20000002100 */
[----:B------:R-:W-:Y:S01]  /*1b6f0*/  BSSY B0, `(.L_x_4928) ;  /* 0x000000a000007945 */ /* 0x000fe20003800000 */
[----:B------:R-:W-:Y:S02]  /*1b700*/  MOV R17, RZ ;  /* 0x000000ff00117202 */ /* 0x000fe40000000f00 */
[----:B--2---:R-:W-:-:S04]  /*1b710*/  LOP3.LUT R6, R6, 0x1f, RZ, 0xc0, !PT ;  /* 0x0000001f06067812 */ /* 0x004fc800078ec0ff */
[C---:B------:R-:W-:Y:S01]  /*1b720*/  ISETP.NE.AND P1, PT, R6.reuse, 0x1f, PT ;  /* 0x0000001f0600780c */ /* 0x040fe20003f25270 */
[----:B------:R-:W-:-:S05]  /*1b730*/  IMAD.IADD R5, R6, 0x1, R19 ;  /* 0x0000000106057824 */ /* 0x000fca00078e0213 */
[----:B------:R-:W-:-:S13]  /*1b740*/  ISETP.GE.OR P0, PT, R5, R0, !P1 ;  /* 0x000000000500720c */ /* 0x000fda0004f06670 */
[----:B------:R-:W-:Y:S05]  /*1b750*/  @P0 BRA `(.L_x_4929) ;  /* 0x00000000000c0947 */ /* 0x000fea0003800000 */
[----:B0-----:R-:W0:Y:S02]  /*1b760*/  LDC.64 R2, c[0x0][0xc58] ;  /* 0x00031600ff027b82 */ /* 0x001e240000000a00 */
[----:B0-----:R-:W-:-:S05]  /*1b770*/  IMAD.WIDE R2, R5, 0x4, R2 ;  /* 0x0000000405027825 */ /* 0x001fca00078e0202 */
[----:B------:R2:W5:Y:S02]  /*1b780*/  LDG.E R17, desc[UR42][R2.64] ;  /* 0x0000002a02117981 */ /* 0x000564000c1e1900 */
.L_x_4929:
[----:B------:R-:W-:Y:S05]  /*1b790*/  BSYNC B0 ;  /* 0x0000000000007941 */ /* 0x000fea0003800000 */
.L_x_4928:
        /* <DEDUP_REMOVED lines=8> */
[----:B------:R-:W0:Y:S02]  /*1b820*/  SHFL.UP PT, R14, R13, 0x2, RZ ;  /* 0x044000000d0e7989 */ /* 0x000e2400000e00ff */
[----:B0-2---:R-:W-:Y:S02]  /*1b830*/  SEL R2, R14, RZ, P1 ;  /* 0x000000ff0e027207 */ /* 0x005fe40000800000 */
        /* <DEDUP_REMOVED lines=13> */
.L_x_5047:
[----:B------:R-:W-:Y:S02]  /*1b910*/  ULDC UR4, c[0x0][0xc10] ;  /* 0x0003040000047ab9 */ /* 0x000fe40000000800 */
[----:B------:R-:W-:-:S04]  /*1b920*/  IMAD.U32 R5, RZ, RZ, UR4 ;  /* 0x00000004ff057e24 */ /* 0x000fc8000f8e00ff */
[----:B--2---:R-:W-:-:S04]  /*1b930*/  IMAD R3, R14, R5, RZ ;  /* 0x000000050e037224 */ /* 0x004fc800078e02ff */
[----:B------:R-:W-:-:S05]  /*1b940*/  IMAD.IADD R16, R3, 0x1, R16 ;  /* 0x0000000103107824 */ /* 0x000fca00078e0210 */
[----:B------:R-:W-:-:S13]  /*1b950*/  ISETP.GT.AND P0, PT, R16, R4, PT ;  /* 0x000000041000720c */ /* 0x000fda0003f04270 */
[----:B------:R-:W-:Y:S05]  /*1b960*/  @!P0 BRA `(.L_x_4931) ;  /* 0xfffffffc00508947 */ /* 0x000fea000383ffff */
.L_x_4926:
        /* <DEDUP_REMOVED lines=8> */
.L_x_5051:
[----:B------:R-:W-:Y:S01]  /*1b9f0*/  ISETP.NE.AND P0, PT, R3, RZ, PT ;  /* 0x000000ff0300720c */ /* 0x000fe20003f05270 */
[----:B------:R-:W-:-:S12]  /*1ba00*/  IMAD.MOV.U32 R7, RZ, RZ, RZ ;  /* 0x000000ffff077224 */ /* 0x000fd800078e00ff */
[----:B------:R-:W-:Y:S05]  /*1ba10*/  @!P0 BRA `(.L_x_4933) ;  /* 0x0000000000108947 */ /* 0x000fea0003800000 */
[----:B------:R-:W-:Y:S01]  /*1ba20*/  UMOV UR4, 0xffffffff ;  /* 0xffffffff00047882 */ /* 0x000fe20000000000 */
[----:B------:R-:W-:Y:S02]  /*1ba30*/  VIADD R12, R6, 0xffffffff ;  /* 0xffffffff060c7836 */ /* 0x000fe40000000000 */
[----:B------:R-:W-:Y:S05]  /*1ba40*/  BRA.DIV UR4, `(.L_x_4934) ;  /* 0x0000002a040c7947 */ /* 0x000fea000b800000 */
[----:B------:R4:W0:Y:S02]  /*1ba50*/  SHFL.IDX PT, R7, R2, R12, 0x1f ;  /* 0x00001f0c02077589 */ /* 0x00082400000e0000 */
.L_x_4933:
[----:B0---4-:R-:W0:Y:S01]  /*1ba60*/  LDC.64 R2, c[0x0][0xc68] ;  /* 0x00031a00ff027b82 */ /* 0x011e220000000a00 */
[----:B------:R-:W-:-:S04]  /*1ba70*/  IMAD.IADD R19, R6, 0x1, R19 ;  /* 0x0000000106137824 */ /* 0x000fc800078e0213 */
[----:B0-----:R-:W-:-:S05]  /*1ba80*/  IMAD.WIDE R2, R19, 0x4, R2 ;  /* 0x0000000413027825 */ /* 0x001fca00078e0202 */
[----:B------:R0:W2:Y:S01]  /*1ba90*/  LDG.E R8, desc[UR42][R2.64] ;  /* 0x0000002a02087981 */ /* 0x0000a2000c1e1900 */
[----:B------:R-:W-:-:S04]  /*1baa0*/  IMAD R16, R7, R5, R16 ;  /* 0x0000000507107224 */ /* 0x000fc800078e0210 */
[----:B------:R-:W-:Y:S02]  /*1bab0*/  IMAD.IADD R7, R4, 0x1, -R16 ;  /* 0x0000000104077824 */ /* 0x000fe400078e0a10 */
[----:B0-----:R-:W-:Y:S02]  /*1bac0*/  IMAD.MOV.U32 R2, RZ, RZ, RZ ;  /* 0x000000ffff027224 */ /* 0x001fe400078e00ff */
[----:B--23--:R-:W-:-:S05]  /*1bad0*/  IMAD R6, R17, R8, RZ ;  /* 0x0000000811067224 */ /* 0x00cfca00078e02ff */
[-C--:B-1----:R-:W-:Y:S02]  /*1bae0*/  IABS R9, R6.reuse ;  /* 0x0000000600097213 */ /* 0x082fe40000000000 */
        /* <DEDUP_REMOVED lines=28> */
[----:B------:R-:W-:Y:S02]  /*1bcb0*/  IMAD.MOV.U32 R2, RZ, RZ, RZ ;  /* 0x000000ffff027224 */ /* 0x000fe400078e00ff */
[----:B------:R-:W-:Y:S01]  /*1bcc0*/  IMAD.IADD R4, R6, 0x1, R4 ;  /* 0x0000000106047824 */ /* 0x000fe200078e0204 */
[----:B------:R-:W-:-:S04]  /*1bcd0*/  IABS R8, R5 ;  /* 0x0000000500087213 */ /* 0x000fc80000000000 */
[----:B------:R-:W0:Y:S08]  /*1bce0*/  I2F.RP R10, R8 ;  /* 0x00000008000a7306 */ /* 0x000e300000209400 */
[----:B0-----:R-:W0:Y:S02]  /*1bcf0*/  MUFU.RCP R10, R10 ;  /* 0x0000000a000a7308 */ /* 0x001e240000001000 */
[----:B0-----:R-:W-:-:S06]  /*1bd00*/  VIADD R11, R10, 0xffffffe ;  /* 0x0ffffffe0a0b7836 */ /* 0x001fcc0000000000 */
[----:B------:R-:W0:Y:S02]  /*1bd10*/  F2I.FTZ.U32.TRUNC.NTZ R3, R11 ;  /* 0x0000000b00037305 */ /* 0x000e24000021f000 */
[----:B0-----:R-:W-:-:S04]  /*1bd20*/  IMAD.MOV R7, RZ, RZ, -R3 ;  /* 0x000000ffff077224 */ /* 0x001fc800078e0a03 */
[----:B------:R-:W-:-:S04]  /*1bd30*/  IMAD R7, R7, R8, RZ ;  /* 0x0000000807077224 */ /* 0x000fc800078e02ff */
        /* <DEDUP_REMOVED lines=21> */
.L_x_4927:
[----:B------:R-:W-:Y:S01]  /*1be90*/  UMOV UR4, URZ ;  /* 0x0000003f00047c82 */ /* 0x000fe20008000000 */
[----:B------:R-:W-:Y:S01]  /*1bea0*/  UMOV UR5, URZ ;  /* 0x0000003f00057c82 */ /* 0x000fe20008000000 */
[----:B------:R-:W-:Y:S01]  /*1beb0*/  ULDC UR6, c[0x0][0xc14] ;  /* 0x0003050000067ab9 */ /* 0x000fe20000000800 */
[----:B------:R-:W-:Y:S02]  /*1bec0*/  IMAD.MOV.U32 R16, RZ, RZ, R4 ;  /* 0x000000ffff107224 */ /* 0x000fe400078e0004 */
[----:B------:R-:W-:Y:S02]  /*1bed0*/  IMAD.U32 R17, RZ, RZ, UR4 ;  /* 0x00000004ff117e24 */ /* 0x000fe4000f8e00ff */
[----:B------:R-:W-:Y:S02]  /*1bee0*/  IMAD.U32 R18, RZ, RZ, UR5 ;  /* 0x00000005ff127e24 */ /* 0x000fe4000f8e00ff */
[----:B------:R-:W-:-:S07]  /*1bef0*/  IMAD.U32 R19, RZ, RZ, UR6 ;  /* 0x00000006ff137e24 */ /* 0x000fce000f8e00ff */
.L_x_4935:
        /* <DEDUP_REMOVED lines=12> */
.L_x_4836:
        /* <DEDUP_REMOVED lines=12> */
.L_x_5054:
[----:B------:R-:W-:Y:S05]  /*1c080*/  BSYNC B0 ;  /* 0x0000000000007941 */ /* 0x000fea0003800000 */
.L_x_4937:
[----:B------:R-:W-:-:S03]  /*1c090*/  UMOV UR4, 0xffffffff ;  /* 0xffffffff00047882 */ /* 0x000fc60000000000 */
[----:B------:R-:W-:Y:S05]  /*1c0a0*/  BRA.DIV UR4, `(.L_x_4939) ;  /* 0x0000002204b07947 */ /* 0x000fea000b800000 */
[----:B------:R-:W2:Y:S02]  /*1c0b0*/  S2R R2, SR_TID.X ;  /* 0x0000000000027919 */ /* 0x000ea40000002100 */
[----:B--2---:R-:W-:-:S04]  /*1c0c0*/  SHF.R.U32.HI R2, RZ, 0x5, R2 ;  /* 0x00000005ff027819 */ /* 0x004fc80000011602 */
[----:B------:R-:W-:-:S05]  /*1c0d0*/  LOP3.LUT R2, R2, 0x3, RZ, 0xc0, !PT ;  /* 0x0000000302027812 */ /* 0x000fca00078ec0ff */
[----:B------:R2:W3:Y:S02]  /*1c0e0*/  SHFL.IDX PT, R14, R2, RZ, 0x1f ;  /* 0x00001fff020e7589 */ /* 0x0004e400000e0000 */
.L_x_5057:
[----:B---3--:R-:W-:-:S13]  /*1c0f0*/  ISETP.NE.AND P0, PT, R14, RZ, PT ;  /* 0x000000ff0e00720c */ /* 0x008fda0003f05270 */
[----:B------:R-:W-:Y:S05]  /*1c100*/  @P0 BRA `(.L_x_4611) ;  /* 0x0000000000940947 */ /* 0x000fea0003800000 */
[----:B------:R-:W-:-:S03]  /*1c110*/  UMOV UR4, 0xffffffff ;  /* 0xffffffff00047882 */ /* 0x000fc60000000000 */
[----:B------:R-:W-:Y:S05]  /*1c120*/  BRA.DIV UR4, `(.L_x_4940) ;  /* 0x0000002204c47947 */ /* 0x000fea000b800000 */
[----:B------:R-:W-:-:S13]  /*1c130*/  ELECT P6, URZ, PT ;  /* 0x00000000003f782f */ /* 0x000fda00038c0000 */
.L_x_5060:
[----:B------:R-:W-:Y:S05]  /*1c140*/  @!P6 BRA `(.L_x_4611) ;  /* 0x000000000084e947 */ /* 0x000fea0003800000 */
[----:B------:R-:W-:-:S06]  /*1c150*/  ULOP3.LUT UR4, UR36, 0x2, URZ, 0xfc, !UPT ;  /* 0x0000000224047892 */ /* 0x000fcc000f8efc3f */
[----:B--2---:R-:W-:-:S05]  /*1c160*/  IMAD.U32 R2, RZ, RZ, UR4 ;  /* 0x00000004ff027e24 */ /* 0x004fca000f8e00ff */
[----:B------:R-:W-:-:S13]  /*1c170*/  ISETP.NE.AND P2, PT, R2, 0x3, PT ;  /* 0x000000030200780c */ /* 0x000fda0003f45270 */
[----:B------:R-:W-:Y:S05]  /*1c180*/  @!P2 BRA `(.L_x_4941) ;  /* 0x000000000004a947 */ /* 0x000fea0003800000 */
[----:B------:R-:W-:Y:S01]  /*1c190*/  BPT.TRAP 0x1 ;  /* 0x000000040000795c */ /* 0x000fe20000300000 */
.L_x_4941:
        /* <DEDUP_REMOVED lines=14> */
.L_x_5061:
[----:B------:R-:W2:Y:S02]  /*1c280*/  SYNCS.PHASECHK.TRANS64.TRYWAIT P0, [R7+URZ], R2 ;  /* 0x00000002070075a7 */ /* 0x000ea4000800017f */
[----:B--2---:R-:W-:Y:S05]  /*1c290*/  @!P0 BRA `(.L_x_4943) ;  /* 0x00000020009c8947 */ /* 0x004fea0003800000 */
.L_x_5062:
[----:B------:R-:W-:Y:S05]  /*1c2a0*/  @!P2 BRA `(.L_x_4944) ;  /* 0x000000000004a947 */ /* 0x000fea0003800000 */
[----:B------:R-:W-:Y:S01]  /*1c2b0*/  BPT.TRAP 0x1 ;  /* 0x000000040000795c */ /* 0x000fe20000300000 */
.L_x_4944:
[----:B------:R-:W3:Y:S01]  /*1c2c0*/  LDL.LU R4, [R1] ;  /* 0x0000000001047983 */ /* 0x000ee20000300800 */
[----:B------:R-:W-:-:S04]  /*1c2d0*/  VIADD R0, R0, 0x28c60 ;  /* 0x00028c6000007836 */ /* 0x000fc80000000000 */
[----:B---3--:R-:W-:-:S04]  /*1c2e0*/  IMAD R4, R4, 0x8, R0 ;  /* 0x0000000804047824 */ /* 0x008fc800078e0200 */
[----:B------:R-:W3:Y:S02]  /*1c2f0*/  SYNCS.PHASECHK.TRANS64.TRYWAIT P0, [R4+URZ], R5 ;  /* 0x00000005040075a7 */ /* 0x000ee4000800017f */
[----:B---3--:R-:W-:Y:S05]  /*1c300*/  @!P0 BRA `(.L_x_4945) ;  /* 0x0000002000948947 */ /* 0x008fea0003800000 */
.L_x_5063:
[----:B------:R-:W-:-:S07]  /*1c310*/  LEA R3, R3, R0, 0x3 ;  /* 0x0000000003037211 */ /* 0x000fce00078e18ff */
.L_x_4946:
[----:B----4-:R4:W0:Y:S02]  /*1c320*/  SYNCS.PHASECHK.TRANS64.TRYWAIT P0, [R3+URZ], R2 ;  /* 0x00000002030075a7 */ /* 0x010824000800017f */
[----:B0-----:R-:W-:Y:S05]  /*1c330*/  @!P0 NANOSLEEP.SYNCS 0x989680 ;  /* 0x009896800000895d */ /* 0x001fea0003900000 */
[----:B------:R-:W0:Y:S02]  /*1c340*/  @!P0 SYNCS.PHASECHK.TRANS64 P0, [R3+URZ], R2 ;  /* 0x00000002030085a7 */ /* 0x000e24000800007f */
[----:B0-----:R-:W-:Y:S05]  /*1c350*/  @!P0 BRA `(.L_x_4946) ;  /* 0xfffffffc00f08947 */ /* 0x001fea000383ffff */
.L_x_4611:
[----:B------:R-:W-:Y:S05]  /*1c360*/  BSYNC B8 ;  /* 0x0000000000087941 */ /* 0x000fea0003800000 */
.L_x_4608:
[----:B------:R-:W-:Y:S05]  /*1c370*/  EXIT ;  /* 0x000000000000794d */ /* 0x000fea0003800000 */
.L_x_4635:
[----:B0-----:R0:W1:Y:S02]  /*1c380*/  SYNCS.PHASECHK.TRANS64.TRYWAIT P5, [R70+URZ+0x28c90], R77 ;  /* 0x028c904d460075a7 */ /* 0x00106400080a017f */
[----:B-1----:R-:W-:Y:S05]  /*1c390*/  @!P5 NANOSLEEP.SYNCS 0x989680 ;  /* 0x009896800000d95d */ /* 0x002fea0003900000 */
[----:B------:R-:W1:Y:S02]  /*1c3a0*/  @!P5 SYNCS.PHASECHK.TRANS64 P5, [R70+URZ+0x28c90], R77 ;  /* 0x028c904d4600d5a7 */ /* 0x000e6400080a007f */
[----:B-1----:R-:W-:Y:S05]  /*1c3b0*/  @!P5 BRA `(.L_x_4635) ;  /* 0xfffffffc00f0d947 */ /* 0x002fea000383ffff */
[----:B------:R-:W-:Y:S05]  /*1c3c0*/  BRA `(.L_x_4947) ;  /* 0xfffffe6400547947 */ /* 0x000fea000383ffff */
.L_x_4645:
[----:B0-----:R0:W1:Y:S02]  /*1c3d0*/  SYNCS.PHASECHK.TRANS64.TRYWAIT P5, [R70+URZ+0x28c90], R77 ;  /* 0x028c904d460075a7 */ /* 0x00106400080a017f */
[----:B-1----:R-:W-:Y:S05]  /*1c3e0*/  @!P5 NANOSLEEP.SYNCS 0x989680 ;  /* 0x009896800000d95d */ /* 0x002fea0003900000 */
[----:B------:R-:W1:Y:S02]  /*1c3f0*/  @!P5 SYNCS.PHASECHK.TRANS64 P5, [R70+URZ+0x28c90], R77 ;  /* 0x028c904d4600d5a7 */ /* 0x000e6400080a007f */
[----:B-1----:R-:W-:Y:S05]  /*1c400*/  @!P5 BRA `(.L_x_4645) ;  /* 0xfffffffc00f0d947 */ /* 0x002fea000383ffff */
[----:B------:R-:W-:Y:S05]  /*1c410*/  BRA `(.L_x_4948) ;  /* 0xfffffe6c00d87947 */ /* 0x000fea000383ffff */
.L_x_4650:
[----:B0-----:R0:W1:Y:S02]  /*1c420*/  SYNCS.PHASECHK.TRANS64.TRYWAIT P5, [R70+URZ+0x28c90], R77 ;  /* 0x028c904d460075a7 */ /* 0x00106400080a017f */
[----:B-1----:R-:W-:Y:S05]  /*1c430*/  @!P5 NANOSLEEP.SYNCS 0x989680 ;  /* 0x009896800000d95d */ /* 0x002fea0003900000 */
[----:B------:R-:W1:Y:S02]  /*1c440*/  @!P5 SYNCS.PHASECHK.TRANS64 P5, [R70+URZ+0x28c90], R77 ;  /* 0x028c904d4600d5a7 */ /* 0x000e6400080a007f */
[----:B-1----:R-:W-:Y:S05]  /*1c450*/  @!P5 BRA `(.L_x_4650) ;  /* 0xfffffffc00f0d947 */ /* 0x002fea000383ffff */
[----:B------:R-:W-:Y:S05]  /*1c460*/  BRA `(.L_x_4949) ;  /* 0xfffffe7800107947 */ /* 0x000fea000383ffff */
.L_x_4654:
[----:B--2---:R2:W4:Y:S02]  /*1c470*/  SYNCS.PHASECHK.TRANS64.TRYWAIT P0, [R70+URZ+0x28cb0], R77 ;  /* 0x028cb04d460075a7 */ /* 0x004524000800017f */
[----:B----4-:R-:W-:Y:S05]  /*1c480*/  @!P0 NANOSLEEP.SYNCS 0x989680 ;  /* 0x009896800000895d */ /* 0x010fea0003900000 */
[----:B------:R-:W4:Y:S02]  /*1c490*/  @!P0 SYNCS.PHASECHK.TRANS64 P0, [R70+URZ+0x28cb0], R77 ;  /* 0x028cb04d460085a7 */ /* 0x000f24000800007f */
[----:B----4-:R-:W-:Y:S05]  /*1c4a0*/  @!P0 BRA `(.L_x_4654) ;  /* 0xfffffffc00f08947 */ /* 0x010fea000383ffff */
[----:B------:R-:W-:Y:S05]  /*1c4b0*/  BRA `(.L_x_4950) ;  /* 0xfffffe7800887947 */ /* 0x000fea000383ffff */
.L_x_4673:
[----:B0-----:R0:W1:Y:S02]  /*1c4c0*/  SYNCS.PHASECHK.TRANS64.TRYWAIT P1, [R152+URZ+0x28c50], R3 ;  /* 0x028c5003980075a7 */ /* 0x001064000802017f */
[----:B-1----:R-:W-:Y:S05]  /*1c4d0*/  @!P1 NANOSLEEP.SYNCS 0x989680 ;  /* 0x009896800000995d */ /* 0x002fea0003900000 */
[----:B------:R-:W1:Y:S02]  /*1c4e0*/  @!P1 SYNCS.PHASECHK.TRANS64 P1, [R152+URZ+0x28c50], R3 ;  /* 0x028c5003980095a7 */ /* 0x000e64000802007f */
[----:B-1----:R-:W-:Y:S05]  /*1c4f0*/  @!P1 BRA `(.L_x_4673) ;  /* 0xfffffffc00f09947 */ /* 0x002fea000383ffff */
[----:B------:R-:W-:Y:S05]  /*1c500*/  BRA `(.L_x_4951) ;  /* 0xfffffe8800747947 */ /* 0x000fea000383ffff */
.L_x_4680:
[----:B-1----:R1:W2:Y:S02]  /*1c510*/  SYNCS.PHASECHK.TRANS64.TRYWAIT P2, [R0+URZ+0x28c50], R5 ;  /* 0x028c5005000075a7 */ /* 0x0022a4000804017f */
[----:B--2---:R-:W-:Y:S05]  /*1c520*/  @!P2 NANOSLEEP.SYNCS 0x989680 ;  /* 0x009896800000a95d */ /* 0x004fea0003900000 */
[----:B------:R-:W2:Y:S02]  /*1c530*/  @!P2 SYNCS.PHASECHK.TRANS64 P2, [R0+URZ+0x28c50], R5 ;  /* 0x028c50050000a5a7 */ /* 0x000ea4000804007f */
[----:B--2---:R-:W-:Y:S05]  /*1c540*/  @!P2 BRA `(.L_x_4680) ;  /* 0xfffffffc00f0a947 */ /* 0x004fea000383ffff */
[----:B------:R-:W-:Y:S05]  /*1c550*/  BRA `(.L_x_4679) ;  /* 0xfffffe94009c7947 */ /* 0x000fea000383ffff */
.L_x_4705:
[----:B------:R-:W-:Y:S01]  /*1c560*/  BSSY B1, `(.L_x_4952) ;  /* 0x0000008000017945 */ /* 0x000fe20003800000 */
[----:B------:R-:W-:Y:S02]  /*1c570*/  IMAD.MOV.U32 R13, RZ, RZ, R5 ;  /* 0x000000ffff0d7224 */ /* 0x000fe400078e0005 */
[----:B------:R-:W-:Y:S02]  /*1c580*/  IMAD.MOV.U32 R12, RZ, RZ, RZ ;  /* 0x000000ffff0c7224 */ /* 0x000fe400078e00ff */
[----:B------:R-:W-:Y:S02]  /*1c590*/  IMAD.MOV.U32 R11, RZ, RZ, 0x1c1f ;  /* 0x00001c1fff0b7424 */ /* 0x000fe400078e00ff */
[----:B------:R-:W-:-:S07]  /*1c5a0*/  IMAD.MOV.U32 R15, RZ, RZ, -0x1 ;  /* 0xffffffffff0f7424 */ /* 0x000fce00078e00ff */
[----:B-----5:R-:W-:Y:S05]  /*1c5b0*/  WARPSYNC.COLLECTIVE R15, `(.L_x_4953) ;  /* 0x000000000f087348 */ /* 0x020fea0003c00000 */
[----:B------:R0:W1:Y:S02]  /*1c5c0*/  SHFL.IDX P6, R14, R13, R12, R11 ;  /* 0x0000000c0d0e7389 */ /* 0x00006400000c000b */
[----:B01---5:R-:W-:Y:S01]  /*1c5d0*/  ENDCOLLECTIVE ;  /* 0x000000000000791b */ /* 0x023fe20003800000 */
.L_x_4953:
[----:B------:R-:W-:Y:S05]  /*1c5e0*/  BSYNC B1 ;  /* 0x0000000000017941 */ /* 0x000fea0003800000 */
.L_x_4952:
[----:B------:R-:W-:Y:S05]  /*1c5f0*/  BRA `(.L_x_4954) ;  /* 0xfffffeb400c47947 */ /* 0x000fea000383ffff */
.L_x_4706:
        /* <DEDUP_REMOVED lines=8> */
.L_x_4956:
[----:B------:R-:W-:Y:S05]  /*1c680*/  BSYNC B1 ;  /* 0x0000000000017941 */ /* 0x000fea0003800000 */
.L_x_4955:
[----:B------:R-:W-:Y:S05]  /*1c690*/  BRA `(.L_x_4957) ;  /* 0xfffffeb400a47947 */ /* 0x000fea000383ffff */
.L_x_4707:
        /* <DEDUP_REMOVED lines=8> */
.L_x_4959:
[----:B------:R-:W-:Y:S05]  /*1c720*/  BSYNC B1 ;  /* 0x0000000000017941 */ /* 0x000fea0003800000 */
.L_x_4958:
[----:B------:R-:W-:Y:S05]  /*1c730*/  BRA `(.L_x_4960) ;  /* 0xfffffeb400847947 */ /* 0x000fea000383ffff */
.L_x_4708:
        /* <DEDUP_REMOVED lines=8> */
.L_x_4962:
[----:B------:R-:W-:Y:S05]  /*1c7c0*/  BSYNC B1 ;  /* 0x0000000000017941 */ /* 0x000fea0003800000 */
.L_x_4961:
[----:B------:R-:W-:Y:S05]  /*1c7d0*/  BRA `(.L_x_4963) ;  /* 0xfffffeb400647947 */ /* 0x000fea000383ffff */
.L_x_4709:
[----:B------:R-:W-:Y:S01]  /*1c7e0*/  BSSY B1, `(.L_x_4964) ;  /* 0x0000008000017945 */ /* 0x000fe20003800000 */
[----:B------:R-:W-:Y:S02]  /*1c7f0*/  IMAD.MOV.U32 R13, RZ, RZ, R5 ;  /* 0x000000ffff0d7224 */ /* 0x000fe400078e0005 */
[----:B------:R-:W-:Y:S02]  /*1c800*/  IMAD.MOV.U32 R12, RZ, RZ, 0x1 ;  /* 0x00000001ff0c7424 */ /* 0x000fe400078e00ff */
[----:B------:R-:W-:Y:S02]  /*1c810*/  IMAD.MOV.U32 R11, RZ, RZ, 0x1c1f ;  /* 0x00001c1fff0b7424 */ /* 0x000fe400078e00ff */
[----:B------:R-:W-:-:S07]  /*1c820*/  IMAD.MOV.U32 R15, RZ, RZ, -0x1 ;  /* 0xffffffffff0f7424 */ /* 0x000fce00078e00ff */
[----:B-----5:R-:W-:Y:S05]  /*1c830*/  WARPSYNC.COLLECTIVE R15, `(.L_x_4965) ;  /* 0x000000000f087348 */ /* 0x020fea0003c00000 */
[----:B------:R0:W1:Y:S02]  /*1c840*/  SHFL.IDX P6, R14, R13, R12, R11 ;  /* 0x0000000c0d0e7389 */ /* 0x00006400000c000b */
[----:B01---5:R-:W-:Y:S01]  /*1c850*/  ENDCOLLECTIVE ;  /* 0x000000000000791b */ /* 0x023fe20003800000 */
.L_x_4965:
[----:B------:R-:W-:Y:S05]  /*1c860*/  BSYNC B1 ;  /* 0x0000000000017941 */ /* 0x000fea0003800000 */
.L_x_4964:
[----:B------:R-:W-:Y:S05]  /*1c870*/  BRA `(.L_x_4966) ;  /* 0xfffffeb400447947 */ /* 0x000fea000383ffff */
.L_x_4710:
[----:B------:R-:W-:Y:S01]  /*1c880*/  BSSY B1, `(.L_x_4967) ;  /* 0x0000008000017945 */ /* 0x000fe20003800000 */
[----:B------:R-:W-:Y:S01]  /*1c890*/  IMAD.MOV.U32 R13, RZ, RZ, R4 ;  /* 0x000000ffff0d7224 */ /* 0x000fe200078e0004 */
[----:B------:R-:W-:Y:S01]  /*1c8a0*/  MOV R15, 0xffffffff ;  /* 0xffffffff000f7802 */ /* 0x000fe20000000f00 */
[----:B------:R-:W-:Y:S02]  /*1c8b0*/  IMAD.MOV.U32 R12, RZ, RZ, 0x1 ;  /* 0x00000001ff0c7424 */ /* 0x000fe400078e00ff */
[----:B------:R-:W-:-:S07]  /*1c8c0*/  IMAD.MOV.U32 R11, RZ, RZ, 0x1c1f ;  /* 0x00001c1fff0b7424 */ /* 0x000fce00078e00ff */
[----:B-----5:R-:W-:Y:S05]  /*1c8d0*/  WARPSYNC.COLLECTIVE R15, `(.L_x_4968) ;  /* 0x000000000f087348 */ /* 0x020fea0003c00000 */
[----:B------:R0:W1:Y:S02]  /*1c8e0*/  SHFL.IDX P6, R14, R13, R12, R11 ;  /* 0x0000000c0d0e7389 */ /* 0x00006400000c000b */
[----:B01---5:R-:W-:Y:S01]  /*1c8f0*/  ENDCOLLECTIVE ;  /* 0x000000000000791b */ /* 0x023fe20003800000 */
.L_x_4968:
[----:B------:R-:W-:Y:S05]  /*1c900*/  BSYNC B1 ;  /* 0x0000000000017941 */ /* 0x000fea0003800000 */
.L_x_4967:
[----:B------:R-:W-:Y:S05]  /*1c910*/  BRA `(.L_x_4969) ;  /* 0xfffffeb400247947 */ /* 0x000fea000383ffff */
.L_x_4711:
        /* <DEDUP_REMOVED lines=8> */
.L_x_4971:
[----:B------:R-:W-:Y:S05]  /*1c9a0*/  BSYNC B1 ;  /* 0x0000000000017941 */ /* 0x000fea0003800000 */
.L_x_4970:
[----:B------:R-:W-:Y:S05]  /*1c9b0*/  BRA `(.L_x_4972) ;  /* 0xfffffeb400047947 */ /* 0x000fea000383ffff */
.L_x_4712:
        /* <DEDUP_REMOVED lines=8> */
.L_x_4974:
[----:B------:R-:W-:Y:S05]  /*1ca40*/  BSYNC B1 ;  /* 0x0000000000017941 */ /* 0x000fea0003800000 */
.L_x_4973:
[----:B------:R-:W-:Y:S05]  /*1ca50*/  BRA `(.L_x_4975) ;  /* 0xfffffeb000e47947 */ /* 0x000fea000383ffff */
.L_x_4714:
[----:B0-----:R0:W1:Y:S02]  /*1ca60*/  SYNCS.PHASECHK.TRANS64.TRYWAIT P2, [R2+URZ+0x28c00], R7 ;  /* 0x028c0007020075a7 */ /* 0x001064000804017f */
[----:B-1----:R-:W-:Y:S05]  /*1ca70*/  @!P2 NANOSLEEP.SYNCS 0x989680 ;  /* 0x009896800000a95d */ /* 0x002fea0003900000 */
[----:B------:R-:W1:Y:S02]  /*1ca80*/  @!P2 SYNCS.PHASECHK.TRANS64 P2, [R2+URZ+0x28c00], R7 ;  /* 0x028c00070200a5a7 */ /* 0x000e64000804007f */
[----:B-1----:R-:W-:Y:S05]  /*1ca90*/  @!P2 BRA `(.L_x_4714) ;  /* 0xfffffffc00f0a947 */ /* 0x002fea000383ffff */
[----:B------:R-:W-:Y:S05]  /*1caa0*/  BRA `(.L_x_4976) ;  /* 0xfffffeb400647947 */ /* 0x000fea000383ffff */
.L_x_4722:
        /* <DEDUP_REMOVED lines=8> */
.L_x_4978:
[----:B------:R-:W-:Y:S05]  /*1cb30*/  BSYNC B1 ;  /* 0x0000000000017941 */ /* 0x000fea0003800000 */
.L_x_4977:
[----:B------:R-:W-:Y:S05]  /*1cb40*/  BRA `(.L_x_4979) ;  /* 0xfffffec400807947 */ /* 0x000fea000383ffff */
.L_x_4723:
        /* <DEDUP_REMOVED lines=8> */
.L_x_4981:
[----:B------:R-:W-:Y:S05]  /*1cbd0*/  BSYNC B1 ;  /* 0x0000000000017941 */ /* 0x000fea0003800000 */
.L_x_4980:
[----:B------:R-:W-:Y:S05]  /*1cbe0*/  BRA `(.L_x_4982) ;  /* 0xfffffec400607947 */ /* 0x000fea000383ffff */
.L_x_4724:
        /* <DEDUP_REMOVED lines=8> */
.L_x_4984:
[----:B------:R-:W-:Y:S05]  /*1cc70*/  BSYNC B1 ;  /* 0x0000000000017941 */ /* 0x000fea0003800000 */
.L_x_4983:
[----:B------:R-:W-:Y:S05]  /*1cc80*/  BRA `(.L_x_4985) ;  /* 0xfffffec400407947 */ /* 0x000fea000383ffff */
.L_x_4725:
[----:B------:R-:W-:Y:S01]  /*1cc90*/  BSSY B1, `(.L_x_4986) ;  /* 0x0000008000017945 */ /* 0x000fe20003800000 */
[----:B------:R-:W-:Y:S01]  /*1cca0*/  IMAD.MOV.U32 R13, RZ, RZ, R0 ;  /* 0x000000ffff0d7224 */ /* 0x000fe200078e0000 */
[----:B------:R-:W-:Y:S01]  /*1ccb0*/  MOV R15, 0xffffffff ;  /* 0xffffffff000f7802 */ /* 0x000fe20000000f00 */
[----:B------:R-:W-:Y:S02]  /*1ccc0*/  IMAD.MOV.U32 R12, RZ, RZ, RZ ;  /* 0x000000ffff0c7224 */ /* 0x000fe400078e00ff */
[----:B------:R-:W-:-:S07]  /*1ccd0*/  IMAD.MOV.U32 R11, RZ, RZ, 0x1c1f ;  /* 0x00001c1fff0b7424 */ /* 0x000fce00078e00ff */
[----:B-----5:R-:W-:Y:S05]  /*1cce0*/  WARPSYNC.COLLECTIVE R15, `(.L_x_4987) ;  /* 0x000000000f087348 */ /* 0x020fea0003c00000 */
[----:B------:R0:W1:Y:S02]  /*1ccf0*/  SHFL.IDX P6, R14, R13, R12, R11 ;  /* 0x0000000c0d0e7389 */ /* 0x00006400000c000b */
[----:B01---5:R-:W-:Y:S01]  /*1cd00*/  ENDCOLLECTIVE ;  /* 0x000000000000791b */ /* 0x023fe20003800000 */
.L_x_4987:
[----:B------:R-:W-:Y:S05]  /*1cd10*/  BSYNC B1 ;  /* 0x0000000000017941 */ /* 0x000fea0003800000 */
.L_x_4986:
[----:B------:R-:W-:Y:S05]  /*1cd20*/  BRA `(.L_x_4988) ;  /* 0xfffffec400207947 */ /* 0x000fea000383ffff */
.L_x_4726:
        /* <DEDUP_REMOVED lines=8> */
.L_x_4990:
[----:B------:R-:W-:Y:S05]  /*1cdb0*/  BSYNC B1 ;  /* 0x0000000000017941 */ /* 0x000fea0003800000 */
.L_x_4989:
[----:B------:R-:W-:Y:S05]  /*1cdc0*/  BRA `(.L_x_4991) ;  /* 0xfffffec400007947 */ /* 0x000fea000383ffff */
.L_x_4727:
        /* <DEDUP_REMOVED lines=8> */
.L_x_4993:
[----:B------:R-:W-:Y:S05]  /*1ce50*/  BSYNC B1 ;  /* 0x0000000000017941 */ /* 0x000fea0003800000 */
.L_x_4992:
[----:B------:R-:W-:Y:S05]  /*1ce60*/  BRA `(.L_x_4994) ;  /* 0xfffffec000e47947 */ /* 0x000fea000383ffff */
.L_x_4728:
        /* <DEDUP_REMOVED lines=8> */
.L_x_4996:
[----:B------:R-:W-:Y:S05]  /*1cef0*/  BSYNC B1 ;  /* 0x0000000000017941 */ /* 0x000fea0003800000 */
.L_x_4995:
[----:B------:R-:W-:Y:S05]  /*1cf00*/  BRA `(.L_x_4997) ;  /* 0xfffffec000c87947 */ /* 0x000fea000383ffff */
.L_x_4729:
        /* <DEDUP_REMOVED lines=8> */
.L_x_4999:
[----:B------:R-:W-:Y:S05]  /*1cf90*/  BSYNC B1 ;  /* 0x0000000000017941 */ /* 0x000fea0003800000 */
.L_x_4998:
[----:B------:R-:W-:Y:S05]  /*1cfa0*/  BRA `(.L_x_5000) ;  /* 0xfffffec000ac7947 */ /* 0x000fea000383ffff */
.L_x_4731:
[----:B0-----:R0:W1:Y:S02]  /*1cfb0*/  SYNCS.PHASECHK.TRANS64.TRYWAIT P1, [R2+URZ+0x28c00], R3 ;  /* 0x028c0003020075a7 */ /* 0x001064000802017f */
[----:B-1----:R-:W-:Y:S05]  /*1cfc0*/  @!P1 NANOSLEEP.SYNCS 0x989680 ;  /* 0x009896800000995d */ /* 0x002fea0003900000 */
[----:B------:R-:W1:Y:S02]  /*1cfd0*/  @!P1 SYNCS.PHASECHK.TRANS64 P1, [R2+URZ+0x28c00], R3 ;  /* 0x028c0003020095a7 */ /* 0x000e64000802007f */
[----:B-1----:R-:W-:Y:S05]  /*1cfe0*/  @!P1 BRA `(.L_x_4731) ;  /* 0xfffffffc00f09947 */ /* 0x002fea000383ffff */
[----:B------:R-:W-:Y:S05]  /*1cff0*/  BRA `(.L_x_5001) ;  /* 0xfffffec400247947 */ /* 0x000fea000383ffff */
.L_x_4737:
[----:B---3--:R3:W4:Y:S02]  /*1d000*/  SYNCS.PHASECHK.TRANS64.TRYWAIT P2, [R14+URZ+0x28c30], R57 ;  /* 0x028c30390e0075a7 */ /* 0x008724000804017f */
[----:B----4-:R-:W-:Y:S05]  /*1d010*/  @!P2 NANOSLEEP.SYNCS 0x989680 ;  /* 0x009896800000a95d */ /* 0x010fea0003900000 */
[----:B------:R-:W4:Y:S02]  /*1d020*/  @!P2 SYNCS.PHASECHK.TRANS64 P2, [R14+URZ+0x28c30], R57 ;  /* 0x028c30390e00a5a7 */ /* 0x000f24000804007f */
[----:B----4-:R-:W-:Y:S05]  /*1d030*/  @!P2 BRA `(.L_x_4737) ;  /* 0xfffffffc00f0a947 */ /* 0x010fea000383ffff */
[----:B------:R-:W-:Y:S05]  /*1d040*/  BRA `(.L_x_4736) ;  /* 0xfffffed000b47947 */ /* 0x000fea000383ffff */
.L_x_4750:
[----:B-1----:R1:W3:Y:S02]  /*1d050*/  SYNCS.PHASECHK.TRANS64.TRYWAIT P2, [R14+URZ+0x28c50], R57 ;  /* 0x028c50390e0075a7 */ /* 0x0022e4000804017f */
[----:B---3--:R-:W-:Y:S05]  /*1d060*/  @!P2 NANOSLEEP.SYNCS 0x989680 ;  /* 0x009896800000a95d */ /* 0x008fea0003900000 */
[----:B------:R-:W3:Y:S02]  /*1d070*/  @!P2 SYNCS.PHASECHK.TRANS64 P2, [R14+URZ+0x28c50], R57 ;  /* 0x028c50390e00a5a7 */ /* 0x000ee4000804007f */
[----:B---3--:R-:W-:Y:S05]  /*1d080*/  @!P2 BRA `(.L_x_4750) ;  /* 0xfffffffc00f0a947 */ /* 0x008fea000383ffff */
[----:B------:R-:W-:Y:S05]  /*1d090*/  BRA `(.L_x_4749) ;  /* 0xfffffeec00787947 */ /* 0x000fea000383ffff */
.L_x_4762:
[----:B-1----:R1:W2:Y:S02]  /*1d0a0*/  SYNCS.PHASECHK.TRANS64.TRYWAIT P2, [R212+URZ+0x28c30], R213 ;  /* 0x028c30d5d40075a7 */ /* 0x0022a4000804017f */
[----:B--2---:R-:W-:Y:S05]  /*1d0b0*/  @!P2 NANOSLEEP.SYNCS 0x989680 ;  /* 0x009896800000a95d */ /* 0x004fea0003900000 */
[----:B------:R-:W2:Y:S02]  /*1d0c0*/  @!P2 SYNCS.PHASECHK.TRANS64 P2, [R212+URZ+0x28c30], R213 ;  /* 0x028c30d5d400a5a7 */ /* 0x000ea4000804007f */
[----:B--2---:R-:W-:Y:S05]  /*1d0d0*/  @!P2 BRA `(.L_x_4762) ;  /* 0xfffffffc00f0a947 */ /* 0x004fea000383ffff */
[----:B------:R-:W-:Y:S05]  /*1d0e0*/  BRA `(.L_x_4761) ;  /* 0xfffffef000e87947 */ /* 0x000fea000383ffff */
.L_x_4775:
[----:B--2---:R2:W3:Y:S02]  /*1d0f0*/  SYNCS.PHASECHK.TRANS64.TRYWAIT P2, [R212+URZ+0x28c50], R213 ;  /* 0x028c50d5d40075a7 */ /* 0x0044e4000804017f */
[----:B---3--:R-:W-:Y:S05]  /*1d100*/  @!P2 NANOSLEEP.SYNCS 0x989680 ;  /* 0x009896800000a95d */ /* 0x008fea0003900000 */
[----:B------:R-:W3:Y:S02]  /*1d110*/  @!P2 SYNCS.PHASECHK.TRANS64 P2, [R212+URZ+0x28c50], R213 ;  /* 0x028c50d5d400a5a7 */ /* 0x000ee4000804007f */
[----:B---3--:R-:W-:Y:S05]  /*1d120*/  @!P2 BRA `(.L_x_4775) ;  /* 0xfffffffc00f0a947 */ /* 0x008fea000383ffff */
[----:B------:R-:W-:Y:S05]  /*1d130*/  BRA `(.L_x_4774) ;  /* 0xffffff1000d87947 */ /* 0x000fea000383ffff */
.L_x_4788:
[----:B--2---:R2:W3:Y:S02]  /*1d140*/  SYNCS.PHASECHK.TRANS64.TRYWAIT P3, [R204+URZ+0x28c30], R206 ;  /* 0x028c30cecc0075a7 */ /* 0x0044e4000806017f */
[----:B---3--:R-:W-:Y:S05]  /*1d150*/  @!P3 NANOSLEEP.SYNCS 0x989680 ;  /* 0x009896800000b95d */ /* 0x008fea0003900000 */
[----:B------:R-:W3:Y:S02]  /*1d160*/  @!P3 SYNCS.PHASECHK.TRANS64 P3, [R204+URZ+0x28c30], R206 ;  /* 0x028c30cecc00b5a7 */ /* 0x000ee4000806007f */
[----:B---3--:R-:W-:Y:S05]  /*1d170*/  @!P3 BRA `(.L_x_4788) ;  /* 0xfffffffc00f0b947 */ /* 0x008fea000383ffff */
[----:B------:R-:W-:Y:S05]  /*1d180*/  BRA `(.L_x_4787) ;  /* 0xffffff1800807947 */ /* 0x000fea000383ffff */
.L_x_4793:
[----:B----4-:R4:W0:Y:S02]  /*1d190*/  SYNCS.PHASECHK.TRANS64.TRYWAIT P3, [R204+URZ+0x28c50], R206 ;  /* 0x028c50cecc0075a7 */ /* 0x010824000806017f */
[----:B0-----:R-:W-:Y:S05]  /*1d1a0*/  @!P3 NANOSLEEP.SYNCS 0x989680 ;  /* 0x009896800000b95d */ /* 0x001fea0003900000 */
[----:B------:R-:W0:Y:S02]  /*1d1b0*/  @!P3 SYNCS.PHASECHK.TRANS64 P3, [R204+URZ+0x28c50], R206 ;  /* 0x028c50cecc00b5a7 */ /* 0x000e24000806007f */
[----:B0-----:R-:W-:Y:S05]  /*1d1c0*/  @!P3 BRA `(.L_x_4793) ;  /* 0xfffffffc00f0b947 */ /* 0x001fea000383ffff */
[----:B------:R-:W-:Y:S05]  /*1d1d0*/  BRA `(.L_x_4792) ;  /* 0xffffff2c00dc7947 */ /* 0x000fea000383ffff */
.L_x_4801:
[----:B---3--:R3:W4:Y:S02]  /*1d1e0*/  SYNCS.PHASECHK.TRANS64.TRYWAIT P2, [R206+URZ+0x28c30], R207 ;  /* 0x028c30cfce0075a7 */ /* 0x008724000804017f */
[----:B----4-:R-:W-:Y:S05]  /*1d1f0*/  @!P2 NANOSLEEP.SYNCS 0x989680 ;  /* 0x009896800000a95d */ /* 0x010fea0003900000 */
[----:B------:R-:W4:Y:S02]  /*1d200*/  @!P2 SYNCS.PHASECHK.TRANS64 P2, [R206+URZ+0x28c30], R207 ;  /* 0x028c30cfce00a5a7 */ /* 0x000f24000804007f */
[----:B----4-:R-:W-:Y:S05]  /*1d210*/  @!P2 BRA `(.L_x_4801) ;  /* 0xfffffffc00f0a947 */ /* 0x010fea000383ffff */
[----:B------:R-:W-:Y:S05]  /*1d220*/  BRA `(.L_x_4800) ;  /* 0xffffff3000f47947 */ /* 0x000fea000383ffff */
.L_x_4814:
[----:B--2---:R2:W3:Y:S02]  /*1d230*/  SYNCS.PHASECHK.TRANS64.TRYWAIT P2, [R206+URZ+0x28c50], R207 ;  /* 0x028c50cfce0075a7 */ /* 0x0044e4000804017f */
[----:B---3--:R-:W-:Y:S05]  /*1d240*/  @!P2 NANOSLEEP.SYNCS 0x989680 ;  /* 0x009896800000a95d */ /* 0x008fea0003900000 */
[----:B------:R-:W3:Y:S02]  /*1d250*/  @!P2 SYNCS.PHASECHK.TRANS64 P2, [R206+URZ+0x28c50], R207 ;  /* 0x028c50cfce00a5a7 */ /* 0x000ee4000804007f */
[----:B---3--:R-:W-:Y:S05]  /*1d260*/  @!P2 BRA `(.L_x_4814) ;  /* 0xfffffffc00f0a947 */ /* 0x008fea000383ffff */
[----:B------:R-:W-:Y:S05]  /*1d270*/  BRA `(.L_x_4813) ;  /* 0xffffff5000ec7947 */ /* 0x000fea000383ffff */
.L_x_4850:
[----:B------:R-:W1:Y:S01]  /*1d280*/  S2R R11, SR_TID.X ;  /* 0x00000000000b7919 */ /* 0x000e620000002100 */
[----:B------:R-:W-:Y:S01]  /*1d290*/  BSSY B1, `(.L_x_5002) ;  /* 0x000000a000017945 */ /* 0x000fe20003800000 */
[----:B------:R-:W-:Y:S02]  /*1d2a0*/  IMAD.MOV.U32 R12, RZ, RZ, RZ ;  /* 0x000000ffff0c7224 */ /* 0x000fe400078e00ff */
[----:B------:R-:W-:Y:S01]  /*1d2b0*/  IMAD.MOV.U32 R15, RZ, RZ, -0x1 ;  /* 0xffffffffff0f7424 */ /* 0x000fe200078e00ff */
[----:B-1----:R-:W-:-:S04]  /*1d2c0*/  SHF.R.U32.HI R11, RZ, 0x5, R11 ;  /* 0x00000005ff0b7819 */ /* 0x002fc8000001160b */
[----:B------:R-:W-:-:S05]  /*1d2d0*/  LOP3.LUT R11, R11, 0x3, RZ, 0xc0, !PT ;  /* 0x000000030b0b7812 */ /* 0x000fca00078ec0ff */
[----:B0-----:R-:W-:Y:S02]  /*1d2e0*/  IMAD.MOV.U32 R13, RZ, RZ, R11 ;  /* 0x000000ffff0d7224 */ /* 0x001fe400078e000b */
[----:B------:R-:W-:-:S07]  /*1d2f0*/  IMAD.MOV.U32 R11, RZ, RZ, 0x1f ;  /* 0x0000001fff0b7424 */ /* 0x000fce00078e00ff */
[----:B------:R-:W-:Y:S05]  /*1d300*/  WARPSYNC.COLLECTIVE R15, `(.L_x_5003) ;  /* 0x000000000f087348 */ /* 0x000fea0003c00000 */
[----:B------:R0:W1:Y:S02]  /*1d310*/  SHFL.IDX P6, R14, R13, R12, R11 ;  /* 0x0000000c0d0e7389 */ /* 0x00006400000c000b */
[----:B01----:R-:W-:Y:S01]  /*1d320*/  ENDCOLLECTIVE ;  /* 0x000000000000791b */ /* 0x003fe20003800000 */
.L_x_5003:
[----:B------:R-:W-:Y:S05]  /*1d330*/  BSYNC B1 ;  /* 0x0000000000017941 */ /* 0x000fea0003800000 */
.L_x_5002:
[----:B------:R-:W-:Y:S05]  /*1d340*/  BRA `(.L_x_5004) ;  /* 0xffffff9c00907947 */ /* 0x000fea000383ffff */
.L_x_4851:
[----:B------:R-:W-:Y:S01]  /*1d350*/  BSSY B1, `(.L_x_5005) ;  /* 0x0000006000017945 */ /* 0x000fe20003800000 */
[----:B------:R-:W-:-:S07]  /*1d360*/  IMAD.MOV.U32 R15, RZ, RZ, -0x1 ;  /* 0xffffffffff0f7424 */ /* 0x000fce00078e00ff */
[----:B0-----:R-:W-:Y:S05]  /*1d370*/  WARPSYNC.COLLECTIVE R15, `(.L_x_5006) ;  /* 0x000000000f0c7348 */ /* 0x001fea0003c00000 */
[----:B------:R-:W-:Y:S02]  /*1d380*/  ELECT P6, UR62, PT ;  /* 0x00000000003e782f */ /* 0x000fe400038c0000 */
[----:B------:R-:W-:Y:S01]  /*1d390*/  MOV R14, UR62 ;  /* 0x0000003e000e7c02 */ /* 0x000fe20008000f00 */
[----:B0-----:R-:W-:Y:S10]  /*1d3a0*/  ENDCOLLECTIVE ;  /* 0x000000000000791b */ /* 0x001ff40003800000 */
.L_x_5006:
[----:B------:R-:W-:Y:S05]  /*1d3b0*/  BSYNC B1 ;  /* 0x0000000000017941 */ /* 0x000fea0003800000 */
.L_x_5005:
[----:B------:R-:W-:Y:S05]  /*1d3c0*/  BRA `(.L_x_5007) ;  /* 0xffffff9c007c7947 */ /* 0x000fea000383ffff */
.L_x_4853:
[----:B-1----:R1:W2:Y:S02]  /*1d3d0*/  SYNCS.PHASECHK.TRANS64.TRYWAIT P0, [R7+URZ+0x28c20], R8 ;  /* 0x028c2008070075a7 */ /* 0x0022a4000800017f */
[----:B--2---:R-:W-:Y:S05]  /*1d3e0*/  @!P0 NANOSLEEP.SYNCS 0x989680 ;  /* 0x009896800000895d */ /* 0x004fea0003900000 */
[----:B------:R-:W2:Y:S02]  /*1d3f0*/  @!P0 SYNCS.PHASECHK.TRANS64 P0, [R7+URZ+0x28c20], R8 ;  /* 0x028c2008070085a7 */ /* 0x000ea4000800007f */
[----:B--2---:R-:W-:Y:S05]  /*1d400*/  @!P0 BRA `(.L_x_4853) ;  /* 0xfffffffc00f08947 */ /* 0x004fea000383ffff */
[----:B------:R-:W-:Y:S05]  /*1d410*/  BRA `(.L_x_5008) ;  /* 0xffffff9c00987947 */ /* 0x000fea000383ffff */
.L_x_4856:
[----:B-1----:R1:W2:Y:S02]  /*1d420*/  SYNCS.PHASECHK.TRANS64.TRYWAIT P0, [R8+URZ+0x28ca0], R11 ;  /* 0x028ca00b080075a7 */ /* 0x0022a4000800017f */
[----:B--2---:R-:W-:Y:S05]  /*1d430*/  @!P0 NANOSLEEP.SYNCS 0x989680 ;  /* 0x009896800000895d */ /* 0x004fea0003900000 */
[----:B------:R-:W2:Y:S02]  /*1d440*/  @!P0 SYNCS.PHASECHK.TRANS64 P0, [R8+URZ+0x28ca0], R11 ;  /* 0x028ca00b080085a7 */ /* 0x000ea4000800007f */
[----:B--2---:R-:W-:Y:S05]  /*1d450*/  @!P0 BRA `(.L_x_4856) ;  /* 0xfffffffc00f08947 */ /* 0x004fea000383ffff */
[----:B------:R-:W-:Y:S05]  /*1d460*/  BRA `(.L_x_5009) ;  /* 0xffffff9c00a87947 */ /* 0x000fea000383ffff */
.L_x_4858:
[----:B--2---:R2:W3:Y:S02]  /*1d470*/  SYNCS.PHASECHK.TRANS64.TRYWAIT P0, [R8+URZ+0x28cc0], R11 ;  /* 0x028cc00b080075a7 */ /* 0x0044e4000800017f */
[----:B---3--:R-:W-:Y:S05]  /*1d480*/  @!P0 NANOSLEEP.SYNCS 0x989680 ;  /* 0x009896800000895d */ /* 0x008fea0003900000 */
[----:B------:R-:W3:Y:S02]  /*1d490*/  @!P0 SYNCS.PHASECHK.TRANS64 P0, [R8+URZ+0x28cc0], R11 ;  /* 0x028cc00b080085a7 */ /* 0x000ee4000800007f */
[----:B---3--:R-:W-:Y:S05]  /*1d4a0*/  @!P0 BRA `(.L_x_4858) ;  /* 0xfffffffc00f08947 */ /* 0x008fea000383ffff */
[----:B------:R-:W-:Y:S05]  /*1d4b0*/  BRA `(.L_x_5010) ;  /* 0xffffffa0000c7947 */ /* 0x000fea000383ffff */
.L_x_4862:
[----:B-1----:R1:W2:Y:S02]  /*1d4c0*/  SYNCS.PHASECHK.TRANS64.TRYWAIT P0, [R9+URZ+0x28ca0], R10 ;  /* 0x028ca00a090075a7 */ /* 0x0022a4000800017f */
[----:B--2---:R-:W-:Y:S05]  /*1d4d0*/  @!P0 NANOSLEEP.SYNCS 0x989680 ;  /* 0x009896800000895d */ /* 0x004fea0003900000 */
[----:B------:R-:W2:Y:S02]  /*1d4e0*/  @!P0 SYNCS.PHASECHK.TRANS64 P0, [R9+URZ+0x28ca0], R10 ;  /* 0x028ca00a090085a7 */ /* 0x000ea4000800007f */
[----:B--2---:R-:W-:Y:S05]  /*1d4f0*/  @!P0 BRA `(.L_x_4862) ;  /* 0xfffffffc00f08947 */ /* 0x004fea000383ffff */
[----:B------:R-:W-:Y:S05]  /*1d500*/  BRA `(.L_x_5011) ;  /* 0xffffffa4004c7947 */ /* 0x000fea000383ffff */
.L_x_4864:
[----:B--2---:R2:W3:Y:S02]  /*1d510*/  SYNCS.PHASECHK.TRANS64.TRYWAIT P1, [R9+URZ+0x28cc0], R10 ;  /* 0x028cc00a090075a7 */ /* 0x0044e4000802017f */
[----:B---3--:R-:W-:Y:S05]  /*1d520*/  @!P1 NANOSLEEP.SYNCS 0x989680 ;  /* 0x009896800000995d */ /* 0x008fea0003900000 */
[----:B------:R-:W3:Y:S02]  /*1d530*/  @!P1 SYNCS.PHASECHK.TRANS64 P1, [R9+URZ+0x28cc0], R10 ;  /* 0x028cc00a090095a7 */ /* 0x000ee4000802007f */
[----:B---3--:R-:W-:Y:S05]  /*1d540*/  @!P1 BRA `(.L_x_4864) ;  /* 0xfffffffc00f09947 */ /* 0x008fea000383ffff */
[----:B------:R-:W-:Y:S05]  /*1d550*/  BRA `(.L_x_5012) ;  /* 0xffffffa400a87947 */ /* 0x000fea000383ffff */
.L_x_4882:
[----:B------:R-:W0:Y:S01]  /*1d560*/  S2R R5, SR_TID.X ;  /* 0x0000000000057919 */ /* 0x000e220000002100 */
[----:B------:R-:W-:Y:S01]  /*1d570*/  BSSY B0, `(.L_x_5013) ;  /* 0x000000a000007945 */ /* 0x000fe20003800000 */
[----:B------:R-:W-:Y:S01]  /*1d580*/  IMAD.MOV.U32 R12, RZ, RZ, RZ ;  /* 0x000000ffff0c7224 */ /* 0x000fe200078e00ff */
[----:B-1----:R-:W-:Y:S01]  /*1d590*/  MOV R11, 0x1f ;  /* 0x0000001f000b7802 */ /* 0x002fe20000000f00 */
[----:B------:R-:W-:Y:S01]  /*1d5a0*/  IMAD.MOV.U32 R15, RZ, RZ, -0x1 ;  /* 0xffffffffff0f7424 */ /* 0x000fe200078e00ff */
[----:B0-----:R-:W-:-:S04]  /*1d5b0*/  SHF.R.U32.HI R5, RZ, 0x5, R5 ;  /* 0x00000005ff057819 */ /* 0x001fc80000011605 */
[----:B------:R-:W-:-:S05]  /*1d5c0*/  LOP3.LUT R5, R5, 0x3, RZ, 0xc0, !PT ;  /* 0x0000000305057812 */ /* 0x000fca00078ec0ff */
[----:B------:R-:W-:-:S07]  /*1d5d0*/  IMAD.MOV.U32 R13, RZ, RZ, R5 ;  /* 0x000000ffff0d7224 */ /* 0x000fce00078e0005 */
[----:B------:R-:W-:Y:S05]  /*1d5e0*/  WARPSYNC.COLLECTIVE R15, `(.L_x_5014) ;  /* 0x000000000f087348 */ /* 0x000fea0003c00000 */
[----:B------:R0:W1:Y:S02]  /*1d5f0*/  SHFL.IDX P6, R14, R13, R12, R11 ;  /* 0x0000000c0d0e7389 */ /* 0x00006400000c000b */
[----:B01----:R-:W-:Y:S01]  /*1d600*/  ENDCOLLECTIVE ;  /* 0x000000000000791b */ /* 0x003fe20003800000 */
.L_x_5014:
[----:B------:R-:W-:Y:S05]  /*1d610*/  BSYNC B0 ;  /* 0x0000000000007941 */ /* 0x000fea0003800000 */
.L_x_5013:
[----:B------:R-:W-:Y:S05]  /*1d620*/  BRA `(.L_x_5015) ;  /* 0xffffffb400707947 */ /* 0x000fea000383ffff */
.L_x_4883:
[----:B------:R-:W-:Y:S01]  /*1d630*/  BSSY B0, `(.L_x_5016) ;  /* 0x0000006000007945 */ /* 0x000fe20003800000 */
[----:B------:R-:W-:-:S07]  /*1d640*/  IMAD.MOV.U32 R15, RZ, RZ, -0x1 ;  /* 0xffffffffff0f7424 */ /* 0x000fce00078e00ff */
[----:B-1----:R-:W-:Y:S05]  /*1d650*/  WARPSYNC.COLLECTIVE R15, `(.L_x_5017) ;  /* 0x000000000f0c7348 */ /* 0x002fea0003c00000 */
[----:B------:R-:W-:Y:S02]  /*1d660*/  ELECT P6, UR62, PT ;  /* 0x00000000003e782f */ /* 0x000fe400038c0000 */
[----:B------:R-:W-:Y:S01]  /*1d670*/  MOV R14, UR62 ;  /* 0x0000003e000e7c02 */ /* 0x000fe20008000f00 */
[----:B-1----:R-:W-:Y:S10]  /*1d680*/  ENDCOLLECTIVE ;  /* 0x000000000000791b */ /* 0x002ff40003800000 */
.L_x_5017:
[----:B------:R-:W-:Y:S05]  /*1d690*/  BSYNC B0 ;  /* 0x0000000000007941 */ /* 0x000fea0003800000 */
.L_x_5016:
[----:B------:R-:W-:Y:S05]  /*1d6a0*/  BRA `(.L_x_5018) ;  /* 0xffffffb400607947 */ /* 0x000fea000383ffff */
.L_x_4886:
[----:B0-----:R0:W1:Y:S02]  /*1d6b0*/  SYNCS.PHASECHK.TRANS64.TRYWAIT P0, [R5+URZ+0x28c40], R7 ;  /* 0x028c4007050075a7 */ /* 0x001064000800017f */
[----:B-1----:R-:W-:Y:S05]  /*1d6c0*/  @!P0 NANOSLEEP.SYNCS 0x989680 ;  /* 0x009896800000895d */ /* 0x002fea0003900000 */
[----:B------:R-:W1:Y:S02]  /*1d6d0*/  @!P0 SYNCS.PHASECHK.TRANS64 P0, [R5+URZ+0x28c40], R7 ;  /* 0x028c4007050085a7 */ /* 0x000e64000800007f */
[----:B-1----:R-:W-:Y:S05]  /*1d6e0*/  @!P0 BRA `(.L_x_4886) ;  /* 0xfffffffc00f08947 */ /* 0x002fea000383ffff */
[----:B------:R-:W-:Y:S05]  /*1d6f0*/  BRA `(.L_x_5019) ;  /* 0xffffffb400c87947 */ /* 0x000fea000383ffff */
.L_x_4889:
        /* <DEDUP_REMOVED lines=8> */
.L_x_4892:
[----:B0-----:R0:W1:Y:S02]  /*1d780*/  SYNCS.PHASECHK.TRANS64.TRYWAIT P0, [R2+URZ+0x28c60], R5 ;  /* 0x028c6005020075a7 */ /* 0x001064000800017f */
[----:B-1----:R-:W-:Y:S05]  /*1d790*/  @!P0 NANOSLEEP.SYNCS 0x989680 ;  /* 0x009896800000895d */ /* 0x002fea0003900000 */
[----:B------:R-:W1:Y:S02]  /*1d7a0*/  @!P0 SYNCS.PHASECHK.TRANS64 P0, [R2+URZ+0x28c60], R5 ;  /* 0x028c6005020085a7 */ /* 0x000e64000800007f */
[----:B-1----:R-:W-:Y:S05]  /*1d7b0*/  @!P0 BRA `(.L_x_4892) ;  /* 0xfffffffc00f08947 */ /* 0x002fea000383ffff */
[----:B------:R-:W-:Y:S05]  /*1d7c0*/  BRA `(.L_x_5021) ;  /* 0xffffffb800c07947 */ /* 0x000fea000383ffff */
.L_x_4901:
[----:B--2---:R2:W3:Y:S02]  /*1d7d0*/  SYNCS.PHASECHK.TRANS64.TRYWAIT P0, [R2+URZ+0x28c40], R3 ;  /* 0x028c4003020075a7 */ /* 0x0044e4000800017f */
[----:B---3--:R-:W-:Y:S05]  /*1d7e0*/  @!P0 NANOSLEEP.SYNCS 0x989680 ;  /* 0x009896800000895d */ /* 0x008fea0003900000 */
[----:B------:R-:W3:Y:S02]  /*1d7f0*/  @!P0 SYNCS.PHASECHK.TRANS64 P0, [R2+URZ+0x28c40], R3 ;  /* 0x028c4003020085a7 */ /* 0x000ee4000800007f */
[----:B---3--:R-:W-:Y:S05]  /*1d800*/  @!P0 BRA `(.L_x_4901) ;  /* 0xfffffffc00f08947 */ /* 0x008fea000383ffff */
[----:B------:R-:W-:Y:S05]  /*1d810*/  BRA `(.L_x_5022) ;  /* 0xffffffc000907947 */ /* 0x000fea000383ffff */
.L_x_4903:
[----:B0-----:R0:W3:Y:S02]  /*1d820*/  SYNCS.PHASECHK.TRANS64.TRYWAIT P0, [R2+URZ+0x28c60], R3 ;  /* 0x028c6003020075a7 */ /* 0x0010e4000800017f */
[----:B---3--:R-:W-:Y:S05]  /*1d830*/  @!P0 NANOSLEEP.SYNCS 0x989680 ;  /* 0x009896800000895d */ /* 0x008fea0003900000 */
[----:B------:R-:W3:Y:S02]  /*1d840*/  @!P0 SYNCS.PHASECHK.TRANS64 P0, [R2+URZ+0x28c60], R3 ;  /* 0x028c6003020085a7 */ /* 0x000ee4000800007f */
[----:B---3--:R-:W-:Y:S05]  /*1d850*/  @!P0 BRA `(.L_x_4903) ;  /* 0xfffffffc00f08947 */ /* 0x008fea000383ffff */
[----:B------:R-:W-:Y:S05]  /*1d860*/  BRA `(.L_x_5023) ;  /* 0xffffffc400007947 */ /* 0x000fea000383ffff */
.L_x_4908:
[----:B---3--:R3:W4:Y:S02]  /*1d870*/  SYNCS.PHASECHK.TRANS64.TRYWAIT P0, [R2+URZ+0x28c40], R3 ;  /* 0x028c4003020075a7 */ /* 0x008724000800017f */
[----:B----4-:R-:W-:Y:S05]  /*1d880*/  @!P0 NANOSLEEP.SYNCS 0x989680 ;  /* 0x009896800000895d */ /* 0x010fea0003900000 */
[----:B------:R-:W4:Y:S02]  /*1d890*/  @!P0 SYNCS.PHASECHK.TRANS64 P0, [R2+URZ+0x28c40], R3 ;  /* 0x028c4003020085a7 */ /* 0x000f24000800007f */
[----:B----4-:R-:W-:Y:S05]  /*1d8a0*/  @!P0 BRA `(.L_x_4908) ;  /* 0xfffffffc00f08947 */ /* 0x010fea000383ffff */
[----:B------:R-:W-:Y:S05]  /*1d8b0*/  BRA `(.L_x_5024) ;  /* 0xffffffc800a47947 */ /* 0x000fea000383ffff */
.L_x_4910:
[----:B0-----:R0:W2:Y:S02]  /*1d8c0*/  SYNCS.PHASECHK.TRANS64.TRYWAIT P1, [R2+URZ+0x28c60], R3 ;  /* 0x028c6003020075a7 */ /* 0x0010a4000802017f */
[----:B--2---:R-:W-:Y:S05]  /*1d8d0*/  @!P1 NANOSLEEP.SYNCS 0x989680 ;  /* 0x009896800000995d */ /* 0x004fea0003900000 */
[----:B------:R-:W2:Y:S02]  /*1d8e0*/  @!P1 SYNCS.PHASECHK.TRANS64 P1, [R2+URZ+0x28c60], R3 ;  /* 0x028c6003020095a7 */ /* 0x000ea4000802007f */
[----:B--2---:R-:W-:Y:S05]  /*1d8f0*/  @!P1 BRA `(.L_x_4910) ;  /* 0xfffffffc00f09947 */ /* 0x004fea000383ffff */
[----:B------:R-:W-:Y:S05]  /*1d900*/  BRA `(.L_x_5025) ;  /* 0xffffffcc00107947 */ /* 0x000fea000383ffff */
.L_x_4915:
[----:B---3--:R3:W4:Y:S02]  /*1d910*/  SYNCS.PHASECHK.TRANS64.TRYWAIT P0, [R2+URZ+0x28c40], R3 ;  /* 0x028c4003020075a7 */ /* 0x008724000800017f */
[----:B----4-:R-:W-:Y:S05]  /*1d920*/  @!P0 NANOSLEEP.SYNCS 0x989680 ;  /* 0x009896800000895d */ /* 0x010fea0003900000 */
[----:B------:R-:W4:Y:S02]  /*1d930*/  @!P0 SYNCS.PHASECHK.TRANS64 P0, [R2+URZ+0x28c40], R3 ;  /* 0x028c4003020085a7 */ /* 0x000f24000800007f */
[----:B----4-:R-:W-:Y:S05]  /*1d940*/  @!P0 BRA `(.L_x_4915) ;  /* 0xfffffffc00f08947 */ /* 0x010fea000383ffff */
[----:B------:R-:W-:Y:S05]  /*1d950*/  BRA `(.L_x_5026) ;  /* 0xffffffd000907947 */ /* 0x000fea000383ffff */
.L_x_4917:
[----:B0-----:R0:W2:Y:S02]  /*1d960*/  SYNCS.PHASECHK.TRANS64.TRYWAIT P1, [R2+URZ+0x28c60], R3 ;  /* 0x028c6003020075a7 */ /* 0x0010a4000802017f */
[----:B--2---:R-:W-:Y:S05]  /*1d970*/  @!P1 NANOSLEEP.SYNCS 0x989680 ;  /* 0x009896800000995d */ /* 0x004fea0003900000 */
[----:B------:R-:W2:Y:S02]  /*1d980*/  @!P1 SYNCS.PHASECHK.TRANS64 P1, [R2+URZ+0x28c60], R3 ;  /* 0x028c6003020095a7 */ /* 0x000ea4000802007f */
[----:B--2---:R-:W-:Y:S05]  /*1d990*/  @!P1 BRA `(.L_x_4917) ;  /* 0xfffffffc00f09947 */ /* 0x004fea000383ffff */
[----:B------:R-:W-:Y:S05]  /*1d9a0*/  BRA `(.L_x_5027) ;  /* 0xffffffd400007947 */ /* 0x000fea000383ffff */
.L_x_4922:
[----:B------:R-:W-:Y:S01]  /*1d9b0*/  BSSY B0, `(.L_x_5028) ;  /* 0x0000008000007945 */ /* 0x000fe20003800000 */
[----:B0-----:R-:W-:Y:S02]  /*1d9c0*/  IMAD.MOV.U32 R13, RZ, RZ, R16 ;  /* 0x000000ffff0d7224 */ /* 0x001fe400078e0010 */
[----:B------:R-:W-:Y:S02]  /*1d9d0*/  IMAD.MOV.U32 R12, RZ, RZ, RZ ;  /* 0x000000ffff0c7224 */ /* 0x000fe400078e00ff */
[----:B-1----:R-:W-:Y:S02]  /*1d9e0*/  IMAD.MOV.U32 R11, RZ, RZ, 0x1f ;  /* 0x0000001fff0b7424 */ /* 0x002fe400078e00ff */
[----:B------:R-:W-:-:S07]  /*1d9f0*/  IMAD.MOV.U32 R15, RZ, RZ, -0x1 ;  /* 0xffffffffff0f7424 */ /* 0x000fce00078e00ff */
[----:B--2---:R-:W-:Y:S05]  /*1da00*/  WARPSYNC.COLLECTIVE R15, `(.L_x_5029) ;  /* 0x000000000f087348 */ /* 0x004fea0003c00000 */
[----:B------:R0:W1:Y:S02]  /*1da10*/  SHFL.IDX P6, R14, R13, R12, R11 ;  /* 0x0000000c0d0e7389 */ /* 0x00006400000c000b */
[----:B012---:R-:W-:Y:S01]  /*1da20*/  ENDCOLLECTIVE ;  /* 0x000000000000791b */ /* 0x007fe20003800000 */
.L_x_5029:
[----:B------:R-:W-:Y:S05]  /*1da30*/  BSYNC B0 ;  /* 0x0000000000007941 */ /* 0x000fea0003800000 */
.L_x_5028:
        /* <DEDUP_REMOVED lines=8> */
.L_x_5030:
[----:B------:R-:W-:Y:S01]  /*1dac0*/  IMAD.MOV.U32 R16, RZ, RZ, R14 ;  /* 0x000000ffff107224 */ /* 0x000fe200078e000e */
[----:B------:R-:W-:Y:S06]  /*1dad0*/  BRA `(.L_x_5031) ;  /* 0xffffffd800447947 */ /* 0x000fec000383ffff */
.L_x_4925:
[----:B------:R-:W-:Y:S01]  /*1dae0*/  BSSY B0, `(.L_x_5032) ;  /* 0x0000008000007945 */ /* 0x000fe20003800000 */
[----:B0----5:R-:W-:Y:S02]  /*1daf0*/  IMAD.MOV.U32 R13, RZ, RZ, R17 ;  /* 0x000000ffff0d7224 */ /* 0x021fe400078e0011 */
[----:B------:R-:W-:Y:S02]  /*1db00*/  IMAD.MOV.U32 R12, RZ, RZ, 0x1 ;  /* 0x00000001ff0c7424 */ /* 0x000fe400078e00ff */
[----:B-1----:R-:W-:Y:S02]  /*1db10*/  IMAD.MOV.U32 R11, RZ, RZ, RZ ;  /* 0x000000ffff0b7224 */ /* 0x002fe400078e00ff */
[----:B------:R-:W-:-:S07]  /*1db20*/  IMAD.MOV.U32 R15, RZ, RZ, -0x1 ;  /* 0xffffffffff0f7424 */ /* 0x000fce00078e00ff */
[----:B--234-:R-:W-:Y:S05]  /*1db30*/  WARPSYNC.COLLECTIVE R15, `(.L_x_5033) ;  /* 0x000000000f087348 */ /* 0x01cfea0003c00000 */
[----:B------:R0:W1:Y:S02]  /*1db40*/  SHFL.UP P6, R14, R13, R12, R11 ;  /* 0x0400000c0d0e7389 */ /* 0x00006400000c000b */
[----:B01234-:R-:W-:Y:S01]  /*1db50*/  ENDCOLLECTIVE ;  /* 0x000000000000791b */ /* 0x01ffe20003800000 */
.L_x_5033:
[----:B------:R-:W-:Y:S05]  /*1db60*/  BSYNC B0 ;  /* 0x0000000000007941 */ /* 0x000fea0003800000 */
.L_x_5032:
        /* <DEDUP_REMOVED lines=10> */
.L_x_5034:
        /* <DEDUP_REMOVED lines=8> */
.L_x_5035:
        /* <DEDUP_REMOVED lines=8> */
.L_x_5036:
        /* <DEDUP_REMOVED lines=8> */
.L_x_5037:
        /* <DEDUP_REMOVED lines=8> */
.L_x_5038:
[----:B------:R-:W-:Y:S05]  /*1de10*/  BRA `(.L_x_5039) ;  /* 0xffffffd800087947 */ /* 0x000fea000383ffff */
.L_x_4930:
[----:B------:R-:W-:Y:S01]  /*1de20*/  BSSY B0, `(.L_x_5040) ;  /* 0x0000008000007945 */ /* 0x000fe20003800000 */
[----:B-----5:R-:W-:Y:S02]  /*1de30*/  IMAD.MOV.U32 R13, RZ, RZ, R17 ;  /* 0x000000ffff0d7224 */ /* 0x020fe400078e0011 */
[----:B------:R-:W-:Y:S02]  /*1de40*/  IMAD.MOV.U32 R12, RZ, RZ, 0x1 ;  /* 0x00000001ff0c7424 */ /* 0x000fe400078e00ff */
[----:B-1----:R-:W-:Y:S02]  /*1de50*/  IMAD.MOV.U32 R11, RZ, RZ, RZ ;  /* 0x000000ffff0b7224 */ /* 0x002fe400078e00ff */
[----:B------:R-:W-:-:S07]  /*1de60*/  IMAD.MOV.U32 R15, RZ, RZ, -0x1 ;  /* 0xffffffffff0f7424 */ /* 0x000fce00078e00ff */
[----:B0-2---:R-:W-:Y:S05]  /*1de70*/  WARPSYNC.COLLECTIVE R15, `(.L_x_5041) ;  /* 0x000000000f087348 */ /* 0x005fea0003c00000 */
[----:B------:R1:W3:Y:S02]  /*1de80*/  SHFL.UP P6, R14, R13, R12, R11 ;  /* 0x0400000c0d0e7389 */ /* 0x0002e400000c000b */
[----:B0123--:R-:W-:Y:S01]  /*1de90*/  ENDCOLLECTIVE ;  /* 0x000000000000791b */ /* 0x00ffe20003800000 */
.L_x_5041:
[----:B------:R-:W-:Y:S05]  /*1dea0*/  BSYNC B0 ;  /* 0x0000000000007941 */ /* 0x000fea0003800000 */
.L_x_5040:
        /* <DEDUP_REMOVED lines=10> */
.L_x_5042:
        /* <DEDUP_REMOVED lines=8> */
.L_x_5043:
        /* <DEDUP_REMOVED lines=8> */
.L_x_5044:
        /* <DEDUP_REMOVED lines=8> */
.L_x_5045:
        /* <DEDUP_REMOVED lines=8> */
.L_x_5046:
[----:B------:R-:W-:Y:S05]  /*1e150*/  BRA `(.L_x_5047) ;  /* 0xffffffd400ec7947 */ /* 0x000fea000383ffff */
.L_x_4932:
[----:B------:R-:W-:Y:S01]  /*1e160*/  BSSY B0, `(.L_x_5048) ;  /* 0x0000006000007945 */ /* 0x000fe20003800000 */
[----:B------:R-:W-:Y:S01]  /*1e170*/  PLOP3.LUT P6, PT, P6, PT, PT, 0x8, 0x0 ;  /* 0x000000000000781c */ /* 0x000fe200037ce170 */
[----:B------:R-:W-:-:S12]  /*1e180*/  IMAD.MOV.U32 R15, RZ, RZ, -0x1 ;  /* 0xffffffffff0f7424 */ /* 0x000fd800078e00ff */
[----:B01----:R-:W-:Y:S05]  /*1e190*/  WARPSYNC.COLLECTIVE R15, `(.L_x_5049) ;  /* 0x000000000f087348 */ /* 0x003fea0003c00000 */
[----:B------:R-:W-:Y:S01]  /*1e1a0*/  VOTE.ANY R14, PT, P6 ;  /* 0x00000000000e7806 */ /* 0x000fe200030e0100 */
[----:B01----:R-:W-:Y:S06]  /*1e1b0*/  ENDCOLLECTIVE ;  /* 0x000000000000791b */ /* 0x003fec0003800000 */
.L_x_5049:
[----:B------:R-:W-:Y:S05]  /*1e1c0*/  BSYNC B0 ;  /* 0x0000000000007941 */ /* 0x000fea0003800000 */
.L_x_5048:
        /* <DEDUP_REMOVED lines=9> */
.L_x_5050:
[----:B------:R-:W-:Y:S01]  /*1e260*/  IMAD.MOV.U32 R17, RZ, RZ, R14 ;  /* 0x000000ffff117224 */ /* 0x000fe200078e000e */
[----:B------:R-:W-:Y:S06]  /*1e270*/  BRA `(.L_x_5051) ;  /* 0xffffffd400dc7947 */ /* 0x000fec000383ffff */
.L_x_4934:
[----:B------:R-:W-:Y:S01]  /*1e280*/  BSSY B0, `(.L_x_5052) ;  /* 0x0000007000007945 */ /* 0x000fe20003800000 */
[----:B------:R-:W-:Y:S02]  /*1e290*/  IMAD.MOV.U32 R13, RZ, RZ, R2 ;  /* 0x000000ffff0d7224 */ /* 0x000fe400078e0002 */
[----:B-1----:R-:W-:Y:S02]  /*1e2a0*/  IMAD.MOV.U32 R11, RZ, RZ, 0x1f ;  /* 0x0000001fff0b7424 */ /* 0x002fe400078e00ff */
[----:B------:R-:W-:-:S07]  /*1e2b0*/  IMAD.MOV.U32 R15, RZ, RZ, -0x1 ;  /* 0xffffffffff0f7424 */ /* 0x000fce00078e00ff */
[----:B0-23--:R-:W-:Y:S05]  /*1e2c0*/  WARPSYNC.COLLECTIVE R15, `(.L_x_5053) ;  /* 0x000000000f087348 */ /* 0x00dfea0003c00000 */
[----:B------:R1:W4:Y:S02]  /*1e2d0*/  SHFL.IDX P6, R14, R13, R12, R11 ;  /* 0x0000000c0d0e7389 */ /* 0x00032400000c000b */
[----:B01234-:R-:W-:Y:S01]  /*1e2e0*/  ENDCOLLECTIVE ;  /* 0x000000000000791b */ /* 0x01ffe20003800000 */
.L_x_5053:
[----:B------:R-:W-:Y:S05]  /*1e2f0*/  BSYNC B0 ;  /* 0x0000000000007941 */ /* 0x000fea0003800000 */
.L_x_5052:
[----:B------:R-:W-:Y:S01]  /*1e300*/  IMAD.MOV.U32 R7, RZ, RZ, R14 ;  /* 0x000000ffff077224 */ /* 0x000fe200078e000e */
[----:B------:R-:W-:Y:S06]  /*1e310*/  BRA `(.L_x_4933) ;  /* 0xffffffd400d07947 */ /* 0x000fec000383ffff */
.L_x_4938:
[----:B-1----:R1:W2:Y:S02]  /*1e320*/  SYNCS.PHASECHK.TRANS64.TRYWAIT P0, [R0+URZ+0x28c20], R3 ;  /* 0x028c2003000075a7 */ /* 0x0022a4000800017f */
[----:B--2---:R-:W-:Y:S05]  /*1e330*/  @!P0 NANOSLEEP.SYNCS 0x989680 ;  /* 0x009896800000895d */ /* 0x004fea0003900000 */
[----:B------:R-:W2:Y:S02]  /*1e340*/  @!P0 SYNCS.PHASECHK.TRANS64 P0, [R0+URZ+0x28c20], R3 ;  /* 0x028c2003000085a7 */ /* 0x000ea4000800007f */
[----:B--2---:R-:W-:Y:S05]  /*1e350*/  @!P0 BRA `(.L_x_4938) ;  /* 0xfffffffc00f08947 */ /* 0x004fea000383ffff */
[----:B------:R-:W-:Y:S05]  /*1e360*/  BRA `(.L_x_5054) ;  /* 0xffffffdc00447947 */ /* 0x000fea000383ffff */
.L_x_4939:
        /* <DEDUP_REMOVED lines=11> */
.L_x_5056:
[----:B------:R-:W-:Y:S05]  /*1e420*/  BSYNC B0 ;  /* 0x0000000000007941 */ /* 0x000fea0003800000 */
.L_x_5055:
[----:B------:R-:W-:Y:S05]  /*1e430*/  BRA `(.L_x_5057) ;  /* 0xffffffdc002c7947 */ /* 0x000fea000383ffff */
.L_x_4940:
[----:B------:R-:W-:Y:S01]  /*1e440*/  BSSY B0, `(.L_x_5058) ;  /* 0x0000006000007945 */ /* 0x000fe20003800000 */
[----:B------:R-:W-:-:S07]  /*1e450*/  IMAD.MOV.U32 R15, RZ, RZ, -0x1 ;  /* 0xffffffffff0f7424 */ /* 0x000fce00078e00ff */
[----:B012---:R-:W-:Y:S05]  /*1e460*/  WARPSYNC.COLLECTIVE R15, `(.L_x_5059) ;  /* 0x000000000f0c7348 */ /* 0x007fea0003c00000 */
[----:B------:R-:W-:Y:S02]  /*1e470*/  ELECT P6, UR62, PT ;  /* 0x00000000003e782f */ /* 0x000fe400038c0000 */
[----:B------:R-:W-:Y:S01]  /*1e480*/  MOV R14, UR62 ;  /* 0x0000003e000e7c02 */ /* 0x000fe20008000f00 */
[----:B012---:R-:W-:Y:S10]  /*1e490*/  ENDCOLLECTIVE ;  /* 0x000000000000791b */ /* 0x007ff40003800000 */
.L_x_5059:
[----:B------:R-:W-:Y:S05]  /*1e4a0*/  BSYNC B0 ;  /* 0x0000000000007941 */ /* 0x000fea0003800000 */
.L_x_5058:
[----:B------:R-:W-:Y:S05]  /*1e4b0*/  BRA `(.L_x_5060) ;  /* 0xffffffdc00207947 */ /* 0x000fea000383ffff */
.L_x_4942:
[----:B-1----:R1:W2:Y:S02]  /*1e4c0*/  SYNCS.PHASECHK.TRANS64.TRYWAIT P0, [R6+URZ], R5 ;  /* 0x00000005060075a7 */ /* 0x0022a4000800017f */
[----:B--2---:R-:W-:Y:S05]  /*1e4d0*/  @!P0 NANOSLEEP.SYNCS 0x989680 ;  /* 0x009896800000895d */ /* 0x004fea0003900000 */
[----:B------:R-:W2:Y:S02]  /*1e4e0*/  @!P0 SYNCS.PHASECHK.TRANS64 P0, [R6+URZ], R5 ;  /* 0x00000005060085a7 */ /* 0x000ea4000800007f */
[----:B--2---:R-:W-:Y:S05]  /*1e4f0*/  @!P0 BRA `(.L_x_4942) ;  /* 0xfffffffc00f08947 */ /* 0x004fea000383ffff */
[----:B------:R-:W-:Y:S05]  /*1e500*/  BRA `(.L_x_5061) ;  /* 0xffffffdc005c7947 */ /* 0x000fea000383ffff */
.L_x_4943:
[----:B--2---:R2:W3:Y:S02]  /*1e510*/  SYNCS.PHASECHK.TRANS64.TRYWAIT P0, [R7+URZ], R2 ;  /* 0x00000002070075a7 */ /* 0x0044e4000800017f */
[----:B---3--:R-:W-:Y:S05]  /*1e520*/  @!P0 NANOSLEEP.SYNCS 0x989680 ;  /* 0x009896800000895d */ /* 0x008fea0003900000 */
[----:B------:R-:W3:Y:S02]  /*1e530*/  @!P0 SYNCS.PHASECHK.TRANS64 P0, [R7+URZ], R2 ;  /* 0x00000002070085a7 */ /* 0x000ee4000800007f */
[----:B---3--:R-:W-:Y:S05]  /*1e540*/  @!P0 BRA `(.L_x_4943) ;  /* 0xfffffffc00f08947 */ /* 0x008fea000383ffff */
[----:B------:R-:W-:Y:S05]  /*1e550*/  BRA `(.L_x_5062) ;  /* 0xffffffdc00507947 */ /* 0x000fea000383ffff */
.L_x_4945:
[----:B---3--:R3:W4:Y:S02]  /*1e560*/  SYNCS.PHASECHK.TRANS64.TRYWAIT P0, [R4+URZ], R5 ;  /* 0x00000005040075a7 */ /* 0x008724000800017f */
[----:B----4-:R-:W-:Y:S05]  /*1e570*/  @!P0 NANOSLEEP.SYNCS 0x989680 ;  /* 0x009896800000895d */ /* 0x010fea0003900000 */
[----:B------:R-:W4:Y:S02]  /*1e580*/  @!P0 SYNCS.PHASECHK.TRANS64 P0, [R4+URZ], R5 ;  /* 0x00000005040085a7 */ /* 0x000f24000800007f */
[----:B----4-:R-:W-:Y:S05]  /*1e590*/  @!P0 BRA `(.L_x_4945) ;  /* 0xfffffffc00f08947 */ /* 0x010fea000383ffff */
[----:B------:R-:W-:Y:S05]  /*1e5a0*/  BRA `(.L_x_5063) ;  /* 0xffffffdc00587947 */ /* 0x000fea000383ffff */
.L_x_5064:
        /* <DEDUP_REMOVED lines=13> */
.L_x_11949:


//--------------------- .text._ZN7cutlass13device_kernelIN5flash11enable_sm90INS1_16FlashAttnFwdSm90INS1_25CollectiveMainloopFwdSm90ILi2EN4cute5tupleIJNS5_1CILi1EEES8_S8_EEENS6_IJNS7_ILi64EEESA_SA_EEELi512ENS_10bfloat16_tEfNS_4arch4Sm90ELb0ELb1ELb0ELb1ELb0ELb0ELb1ELb0ELb0ELb0ELb0ELb0EEENS1_21CollectiveEpilogueFwdINS6_IJSA_NS7_ILi512EEESA_EEES9_SC_SE_Li256ELb1ELb0ELb0ELb0EEENS1_36VarlenDynamicPersistentTileSchedulerILi64ELi64ELi256ELi32ELb0ELb0ELb1ELb1ELb0ELb1EEEEEEEEEvNT_6ParamsE --------------------------
	.section	.text._ZN7cutlass13device_kernelIN5flash11enable_sm90INS1_16FlashAttnFwdSm90INS1_25CollectiveMainloopFwdSm90ILi2EN4cute5tupleIJNS5_1CILi1EEES8_S8_EEENS6_IJNS7_ILi64EEESA_SA_EEELi512ENS_10bfloat16_tEfNS_4arch4Sm90ELb0ELb1ELb0ELb1ELb0ELb0ELb1ELb0ELb0ELb0ELb0ELb0EEENS1_21CollectiveEpilogueFwdINS6_IJSA_NS7_ILi512EEESA_EEES9_SC_SE_Li256ELb1ELb0ELb0ELb0EEENS1_36VarlenDynamicPersistentTileSchedulerILi64ELi64ELi256ELi32ELb0ELb0ELb1ELb1ELb0ELb1EEEEEEEEEvNT_6ParamsE,"ax",@progbits
	.align	128
.text._ZN7cutlass13device_kernelIN5flash11enable_sm90INS1_16FlashAttnFwdSm90INS1_25CollectiveMainloopFwdSm90ILi2EN4cute5tupleIJNS5_1CILi1EEES8_S8_EEENS6_IJNS7_ILi64EEESA_SA_EEELi512ENS_10bfloat16_tEfNS_4arch4Sm90ELb0ELb1ELb0ELb1ELb0ELb0ELb1ELb0ELb0ELb0ELb0ELb0EEENS1_21CollectiveEpilogueFwdINS6_IJSA_NS7_ILi512EEESA_EEES9_SC_SE_Li256ELb1ELb0ELb0ELb0EEENS1_36VarlenDynamicPersistentTileSchedulerILi64ELi64ELi256ELi32ELb0ELb0ELb1ELb1ELb0ELb1EEEEEEEEEvNT_6ParamsE:
        .type           _ZN7cutlass13device_kernelIN5flash11enable_sm90INS1_16FlashAttnFwdSm90INS1_25CollectiveMainloopFwdSm90ILi2EN4cute5tupleIJNS5_1CILi1EEES8_S8_EEENS6_IJNS7_ILi64EEESA_SA_EEELi512ENS_10bfloat16_tEfNS_4arch4Sm90ELb0ELb1ELb0ELb1ELb0ELb0ELb1ELb0ELb0ELb0ELb0ELb0EEENS1_21CollectiveEpilogueFwdINS6_IJSA_NS7_ILi512EEESA_EEES9_SC_SE_Li256ELb1ELb0ELb0ELb0EEENS1_36VarlenDynamicPersistentTileSchedulerILi64ELi64ELi256ELi32ELb0ELb0ELb1ELb1ELb0ELb1EEEEEEEEEvNT_6ParamsE,@function
        .size           _ZN7cutlass13device_kernelIN5flash11enable_sm90INS1_16FlashAttnFwdSm90INS1_25CollectiveMainloopFwdSm90ILi2EN4cute5tupleIJNS5_1CILi1EEES8_S8_EEENS6_IJNS7_ILi64EEESA_SA_EEELi512ENS_10bfloat16_tEfNS_4arch4Sm90ELb0ELb1ELb0ELb1ELb0ELb0ELb1ELb0ELb0ELb0ELb0ELb0EEENS1_21CollectiveEpilogueFwdINS6_IJSA_NS7_ILi512EEESA_EEES9_SC_SE_Li256ELb1ELb0ELb0ELb0EEENS1_36VarlenDynamicPersistentTileSchedulerILi64ELi64ELi256ELi32ELb0ELb0ELb1ELb1ELb0ELb1EEEEEEEEEvNT_6ParamsE,(.L_x_11950 - _ZN7cutlass13device_kernelIN5flash11enable_sm90INS1_16FlashAttnFwdSm90INS1_25CollectiveMainloopFwdSm90ILi2EN4cute5tupleIJNS5_1CILi1EEES8_S8_EEENS6_IJNS7_ILi64EEESA_SA_EEELi512ENS_10bfloat16_tEfNS_4arch4Sm90ELb0ELb1ELb0ELb1ELb0ELb0ELb1ELb0ELb0ELb0ELb0ELb0EEENS1_21CollectiveEpilogueFwdINS6_IJSA_NS7_ILi512EEESA_EEES9_SC_SE_Li256ELb1ELb0ELb0ELb0EEENS1_36VarlenDynamicPersistentTileSchedulerILi64ELi64ELi256ELi32ELb0ELb0ELb1ELb1ELb0ELb1EEEEEEEEEvNT_6ParamsE)
        .other          _ZN7cutlass13device_kernelIN5flash11enable_sm90INS1_16FlashAttnFwdSm90INS1_25CollectiveMainloopFwdSm90ILi2EN4cute5tupleIJNS5_1CILi1EEES8_S8_EEENS6_IJNS7_ILi64EEESA_SA_EEELi512ENS_10bfloat16_tEfNS_4arch4Sm90ELb0ELb1ELb0ELb1ELb0ELb0ELb1ELb0ELb0ELb0ELb0ELb0EEENS1_21CollectiveEpilogueFwdINS6_IJSA_NS7_ILi512EEESA_EEES9_SC_SE_Li256ELb1ELb0ELb0ELb0EEENS1_36VarlenDynamicPersistentTileSchedulerILi64ELi64ELi256ELi32ELb0ELb0ELb1ELb1ELb0ELb1EEEEEEEEEvNT_6ParamsE,@"STO_CUDA_ENTRY STV_DEFAULT"
_ZN7cutlass13device_kernelIN5flash11enable_sm90INS1_16FlashAttnFwdSm90INS1_25CollectiveMainloopFwdSm90ILi2EN4cute5tupleIJNS5_1CILi1EEES8_S8_EEENS6_IJNS7_ILi64EEESA_SA_EEELi512ENS_10bfloat16_tEfNS_4arch4Sm90ELb0ELb1ELb0ELb1ELb0ELb0ELb1ELb0ELb0ELb0ELb0ELb0EEENS1_21CollectiveEpilogueFwdINS6_IJSA_NS7_ILi512EEESA_EEES9_SC_SE_Li256ELb1ELb0ELb0ELb0EEENS1_36VarlenDynamicPersistentTileSchedulerILi64ELi64ELi256ELi32ELb0ELb0ELb1ELb1ELb0ELb1EEEEEEEEEvNT_6ParamsE:
        /* <DEDUP_REMOVED lines=23> */
.L_x_5066:
[----:B------:R-:W-:Y:S05]  /*0170*/  BSYNC B0 ;  /* 0x0000000000007941 */ /* 0x000fea0003800000 */
.L_x_5065:
        /* <DEDUP_REMOVED lines=39> */
.L_x_5067:
        /* <DEDUP_REMOVED lines=22> */
.L_x_5068:
        /* <DEDUP_REMOVED lines=18> */
.L_x_5069:
        /* <DEDUP_REMOVED lines=22> */
.L_x_5070:
        /* <DEDUP_REMOVED lines=22> */
.L_x_5071:
[----:B------:R-:W-:Y:S01]  /*0930*/  IMAD.MOV.U32 R2, RZ, RZ, 0x1 ;  /* 0x00000001ff027424 */ /* 0x000fe200078e00ff */
[----:B------:R-:W-:Y:S01]  /*0940*/  ISETP.NE.AND P0, PT, R3, RZ, PT ;  /* 0x000000ff0300720c */ /* 0x000fe20003f05270 */
[----:B------:R-:W-:-:S03]  /*0950*/  NOP ;  /* 0x0000000000007918 */ /* 0x000fc60000000000 */
[----:B------:R-:W-:-:S05]  /*0960*/  SEL R2, R2, 0x2, !P0 ;  /* 0x0000000202027807 */ /* 0x000fca0004000000 */
[----:B------:R0:W-:Y:S02]  /*0970*/  STL [R1+0x24], R2 ;  /* 0x0000240201007387 */ /* 0x0001e40000100800 */
[----:B01234-:R-:W-:Y:S06]  /*0980*/  BAR.SYNC.DEFER_BLOCKING 0x0 ;  /* 0x0000000000007b1d */ /* 0x01ffec0000010000 */
[----:B------:R-:W-:Y:S05]  /*0990*/  @!P0 BRA `(.L_x_5072) ;  /* 0x0000012800a88947 */ /* 0x000fea0003800000 */
.L_x_5073:
        /* <DEDUP_REMOVED lines=19> */
[----:B------:R-:W2:Y:S01]  /*0ad0*/  LDL.LU R14, [R1+0x24] ;  /* 0x00002400010e7983 */ /* 0x000ea20000300800 */
[----:B------:R-:W-:-:S05]  /*0ae0*/  VIADD R200, R2, 0xffffff80 ;  /* 0xffffff8002c87836 */ /* 0x000fca0000000000 */
[----:B------:R-:W-:-:S04]  /*0af0*/  SHF.R.S32.HI R3, RZ, 0x1f, R200 ;  /* 0x0000001fff037819 */ /* 0x000fc800000114c8 */
[CC--:B------:R-:W-:Y:S02]  /*0b00*/  LEA.HI R0, R3.reuse, R200.reuse, RZ, 0x4 ;  /* 0x000000c803007211 */ /* 0x0c0fe400078f20ff */
[----:B------:R-:W-:Y:S02]  /*0b10*/  LEA.HI R2, R3, R200, RZ, 0x5 ;  /* 0x000000c803027211 */ /* 0x000fe400078f28ff */
[----:B------:R-:W-:Y:S02]  /*0b20*/  SHF.R.S32.HI R9, RZ, 0x4, R0 ;  /* 0x00000004ff097819 */ /* 0x000fe40000011400 */
[C---:B------:R-:W-:Y:S02]  /*0b30*/  LOP3.LUT R7, R0.reuse, 0xfffffff0, RZ, 0xc0, !PT ;  /* 0xfffffff000077812 */ /* 0x040fe400078ec0ff */
[----:B------:R-:W-:Y:S02]  /*0b40*/  LEA.HI R4, R0, R9, RZ, 0x1 ;  /* 0x0000000900047211 */ /* 0x000fe400078f08ff */
[--C-:B------:R-:W-:Y:S01]  /*0b50*/  SHF.R.S32.HI R0, RZ, 0x5, R2.reuse ;  /* 0x00000005ff007819 */ /* 0x100fe20000011402 */
[----:B------:R-:W-:Y:S01]  /*0b60*/  IMAD.IADD R7, R200, 0x1, -R7 ;  /* 0x00000001c8077824 */ /* 0x000fe200078e0a07 */
[----:B------:R-:W-:-:S02]  /*0b70*/  SHF.R.S32.HI R11, RZ, 0x1f, R2 ;  /* 0x0000001fff0b7819 */ /* 0x000fc40000011402 */
[----:B------:R-:W-:Y:S02]  /*0b80*/  LEA.HI R5, R3, R200, RZ, 0x7 ;  /* 0x000000c803057211 */ /* 0x000fe400078f38ff */
        /* <DEDUP_REMOVED lines=8> */
[----:B------:R-:W-:-:S03]  /*0c10*/  LOP3.LUT R8, R6, 0xfffffff8, RZ, 0xc0, !PT ;  /* 0xfffffff806087812 */ /* 0x000fc600078ec0ff */
[----:B------:R-:W-:Y:S01]  /*0c20*/  IMAD.IADD R4, R9, 0x1, -R4 ;  /* 0x0000000109047824 */ /* 0x000fe200078e0a04 */
[----:B------:R-:W-:Y:S01]  /*0c30*/  LOP3.LUT R9, R5, 0xffffff80, RZ, 0xc0, !PT ;  /* 0xffffff8005097812 */ /* 0x000fe200078ec0ff */
[----:B------:R-:W-:Y:S02]  /*0c40*/  IMAD R199, R11, 0x10, R10 ;  /* 0x000000100bc77824 */ /* 0x000fe400078e020a */
[----:B------:R-:W-:Y:S02]  /*0c50*/  IMAD.IADD R10, R7, 0x1, -R8 ;  /* 0x00000001070a7824 */ /* 0x000fe400078e0a08 */
[----:B------:R-:W-:Y:S02]  /*0c60*/  IMAD.IADD R9, R200, 0x1, -R9 ;  /* 0x00000001c8097824 */ /* 0x000fe400078e0a09 */
[----:B------:R-:W-:Y:S02]  /*0c70*/  IMAD.SHL.U32 R11, R10, 0x40, RZ ;  /* 0x000000400a0b7824 */ /* 0x000fe400078e00ff */
[----:B------:R-:W-:Y:S01]  /*0c80*/  IMAD.SHL.U32 R4, R4, 0x8, RZ ;  /* 0x0000000804047824 */ /* 0x000fe200078e00ff */
[----:B------:R-:W-:Y:S01]  /*0c90*/  SHF.R.S32.HI R2, RZ, 0x1f, R9 ;  /* 0x0000001fff027819 */ /* 0x000fe20000011409 */
[----:B------:R-:W-:Y:S01]  /*0ca0*/  IMAD.SHL.U32 R12, R6, 0x40, RZ ;  /* 0x00000040060c7824 */ /* 0x000fe200078e00ff */
[----:B------:R-:W-:Y:S01]  /*0cb0*/  LOP3.LUT R11, R11, 0x1c0, RZ, 0xc0, !PT ;  /* 0x000001c00b0b7812 */ /* 0x000fe200078ec0ff */
[----:B------:R-:W-:Y:S01]  /*0cc0*/  IMAD.U32 R199, R199, 0x40, R4 ;  /* 0x00000040c7c77824 */ /* 0x000fe200078e0004 */
[----:B------:R-:W-:-:S02]  /*0cd0*/  LEA.HI R6, R2, R9, RZ, 0x2 ;  /* 0x0000000902067211 */ /* 0x000fc400078f10ff */
[----:B------:R-:W-:Y:S02]  /*0ce0*/  LOP3.LUT R4, R11, 0x8, R4, 0xf8, !PT ;  /* 0x000000080b047812 */ /* 0x000fe400078ef804 */
[----:B------:R-:W-:Y:S02]  /*0cf0*/  LOP3.LUT R13, R12, 0x7ffffe00, RZ, 0xc0, !PT ;  /* 0x7ffffe000c0d7812 */ /* 0x000fe400078ec0ff */
[----:B------:R-:W-:Y:S02]  /*0d00*/  SHF.R.U32.HI R11, RZ, 0x3, R11 ;  /* 0x00000003ff0b7819 */ /* 0x000fe4000001160b */
[--C-:B------:R-:W-:Y:S01]  /*0d10*/  SHF.R.S32.HI R7, RZ, 0x2, R6.reuse ;  /* 0x00000002ff077819 */ /* 0x100fe20000011406 */
[----:B------:R-:W-:Y:S01]  /*0d20*/  IMAD R13, R0, 0x400, R13 ;  /* 0x00000400000d7824 */ /* 0x000fe200078e020d */
[----:B------:R-:W-:Y:S02]  /*0d30*/  SHF.R.S32.HI R8, RZ, 0x1f, R6 ;  /* 0x0000001fff087819 */ /* 0x000fe40000011406 */
[----:B------:R-:W-:-:S02]  /*0d40*/  LOP3.LUT R4, R4, R11, RZ, 0x3c, !PT ;  /* 0x0000000b04047212 */ /* 0x000fc400078e3cff */
[----:B------:R-:W-:Y:S02]  /*0d50*/  LEA.HI R8, R8, R7, RZ, 0x3 ;  /* 0x0000000708087211 */ /* 0x000fe400078f18ff */
[----:B------:R-:W-:Y:S01]  /*0d60*/  R2P PR, R10, 0x6 ;  /* 0x000000060a007804 */ /* 0x000fe20000000000 */
[----:B------:R-:W-:Y:S01]  /*0d70*/  IMAD.IADD R4, R13, 0x1, R4 ;  /* 0x000000010d047824 */ /* 0x000fe200078e0204 */
[----:B------:R-:W-:Y:S02]  /*0d80*/  LOP3.LUT R8, R8, 0xfffffff8, RZ, 0xc0, !PT ;  /* 0xfffffff808087812 */ /* 0x000fe400078ec0ff */
[----:B------:R-:W-:Y:S02]  /*0d90*/  LEA.HI R3, R3, R200, RZ, 0x3 ;  /* 0x000000c803037211 */ /* 0x000fe400078f18ff */
[----:B------:R-:W-:Y:S02]  /*0da0*/  LEA.HI R5, R5, R198, RZ, 0x1 ;  /* 0x000000c605057211 */ /* 0x000fe400078f08ff */
[----:B------:R-:W-:Y:S01]  /*0db0*/  LEA R23, R4, UR37, 0x1 ;  /* 0x0000002504177c11 */ /* 0x000fe2000f8e08ff */
[----:B------:R-:W-:Y:S01]  /*0dc0*/  IMAD.MOV.U32 R189, RZ, RZ, 0x20 ;  /* 0x00000020ffbd7424 */ /* 0x000fe200078e00ff */
[----:B------:R-:W-:Y:S01]  /*0dd0*/  LEA.HI R2, R2, R9, RZ, 0x5 ;  /* 0x0000000902027211 */ /* 0x000fe200078f28ff */
[----:B------:R-:W-:Y:S01]  /*0de0*/  IMAD.IADD R19, R7, 0x1, -R8 ;  /* 0x0000000107137824 */ /* 0x000fe200078e0a08 */
[----:B------:R-:W-:Y:S01]  /*0df0*/  R2UR UR5, R186 ;  /* 0x00000000ba0572ca */ /* 0x000fe200000e0000 */
[----:B------:R-:W-:Y:S01]  /*0e00*/  VIADD R190, R23, 0x36400 ;  /* 0x0003640017be7836 */ /* 0x000fe20000000000 */
[----:B------:R-:W-:-:S02]  /*0e10*/  LOP3.LUT R6, R6, 0x7ffffffc, RZ, 0xc0, !PT ;  /* 0x7ffffffc06067812 */ /* 0x000fc400078ec0ff */
[----:B------:R-:W-:Y:S02]  /*0e20*/  LOP3.LUT R7, R3, 0x1ffffff8, RZ, 0xc0, !PT ;  /* 0x1ffffff803077812 */ /* 0x000fe400078ec0ff */
[----:B------:R-:W-:Y:S01]  /*0e30*/  LOP3.LUT R5, R5, 0xfffffe, RZ, 0xc0, !PT ;  /* 0x00fffffe05057812 */ /* 0x000fe200078ec0ff */
[----:B------:R-:W-:Y:S01]  /*0e40*/  VIADD R188, R23, 0x36440 ;  /* 0x0003644017bc7836 */ /* 0x000fe20000000000 */
[----:B------:R-:W-:Y:S02]  /*0e50*/  SHF.R.S32.HI R2, RZ, 0x5, R2 ;  /* 0x00000005ff027819 */ /* 0x000fe40000011402 */
[----:B------:R-:W-:Y:S01]  /*0e60*/  SEL R189, R189, 0xffffffe0, !P1 ;  /* 0xffffffe0bdbd7807 */ /* 0x000fe20004800000 */
[----:B------:R-:W-:Y:S02]  /*0e70*/  IMAD.IADD R6, R9, 0x1, -R6 ;  /* 0x0000000109067824 */ /* 0x000fe400078e0a06 */
[----:B------:R-:W-:Y:S02]  /*0e80*/  IMAD.IADD R7, R200, 0x1, -R7 ;  /* 0x00000001c8077824 */ /* 0x000fe400078e0a07 */
[----:B------:R-:W-:-:S02]  /*0e90*/  IMAD.IADD R5, R198, 0x1, -R5 ;  /* 0x00000001c6057824 */ /* 0x000fc400078e0a05 */
[----:B------:R-:W-:Y:S01]  /*0ea0*/  @P2 VIADD R188, R190, 0xffffffc0 ;  /* 0xffffffc0bebc2836 */ /* 0x000fe20000000000 */
[----:B------:R-:W-:Y:S01]  /*0eb0*/  SHF.R.S32.HI R194, RZ, 0x3, R3 ;  /* 0x00000003ffc27819 */ /* 0x000fe20000011403 */
[----:B------:R-:W-:Y:S01]  /*0ec0*/  IMAD R19, R2, 0x10, R19 ;  /* 0x0000001002137824 */ /* 0x000fe200078e0213 */
[----:B------:R-:W-:Y:S01]  /*0ed0*/  MOV R2, RZ ;  /* 0x000000ff00027202 */ /* 0x000fe20000000f00 */
[----:B------:R-:W-:Y:S02]  /*0ee0*/  IMAD.IADD R190, R190, 0x1, R189 ;  /* 0x00000001bebe7824 */ /* 0x000fe400078e02bd */
[----:B------:R-:W-:Y:S02]  /*0ef0*/  IMAD.MOV.U32 R197, RZ, RZ, RZ ;  /* 0x000000ffffc57224 */ /* 0x000fe400078e00ff */
[----:B------:R-:W-:Y:S02]  /*0f00*/  IMAD.SHL.U32 R191, R7, 0x8, RZ ;  /* 0x0000000807bf7824 */ /* 0x000fe400078e00ff */
[----:B------:R-:W-:-:S02]  /*0f10*/  IMAD.SHL.U32 R22, R5, 0x100, RZ ;  /* 0x0000010005167824 */ /* 0x000fc400078e00ff */
[----:B------:R-:W-:Y:S02]  /*0f20*/  IMAD.SHL.U32 R16, R6, 0x2, RZ ;  /* 0x0000000206107824 */ /* 0x000fe400078e00ff */
[----:B------:R-:W-:Y:S01]  /*0f30*/  IMAD.IADD R189, R189, 0x1, R188 ;  /* 0x00000001bdbd7824 */ /* 0x000fe200078e02bc */
[----:B------:R-:W-:Y:S01]  /*0f40*/  UMOV UR36, URZ ;  /* 0x0000003f00247c82 */ /* 0x000fe20008000000 */
[----:B--2---:R-:W-:-:S07]  /*0f50*/  LOP3.LUT R192, R14, 0x1, RZ, 0xfc, !PT ;  /* 0x000000010ec07812 */ /* 0x004fce00078efcff */
.L_x_5176:
[----:B0-----:R-:W0:Y:S01]  /*0f60*/  LDC.64 R4, c[0x0][0xb20] ;  /* 0x0002c800ff047b82 */ /* 0x001e220000000a00 */
[----:B-1----:R-:W-:Y:S01]  /*0f70*/  IMAD.MOV.U32 R8, RZ, RZ, RZ ;  /* 0x000000ffff087224 */ /* 0x002fe200078e00ff */
[----:B------:R-:W-:-:S06]  /*0f80*/  ULDC.64 UR6, c[0x0][0x208] ;  /* 0x0000820000067ab9 */ /* 0x000fcc0000000a00 */
[----:B--23--:R-:W1:Y:S08]  /*0f90*/  LDC.64 R6, c[0x0][0xb10] ;  /* 0x0002c400ff067b82 */ /* 0x00ce700000000a00 */
[----:B------:R-:W2:Y:S01]  /*0fa0*/  LDC.64 R10, c[0x0][0x3f8] ;  /* 0x0000fe00ff0a7b82 */ /* 0x000ea20000000a00 */
[----:B0-----:R-:W-:-:S07]  /*0fb0*/  ISETP.NE.U32.AND P0, PT, R4, RZ, PT ;  /* 0x000000ff0400720c */ /* 0x001fce0003f05070 */
[----:B------:R-:W0:Y:S01]  /*0fc0*/  LDC R18, c[0x0][0x288] ;  /* 0x0000a200ff127b82 */ /* 0x000e220000000800 */
[----:B------:R-:W-:Y:S02]  /*0fd0*/  ISETP.NE.AND.EX P0, PT, R5, RZ, PT, P0 ;  /* 0x000000ff0500720c */ /* 0x000fe40003f05300 */
[----:B-1----:R-:W-:-:S05]  /*0fe0*/  ISETP.NE.U32.AND P1, PT, R6, RZ, PT ;  /* 0x000000ff0600720c */ /* 0x002fca0003f25070 */
[----:B------:R-:W1:Y:S01]  /*0ff0*/  LDC R0, c[0x0][0x404] ;  /* 0x00010100ff007b82 */ /* 0x000e620000000800 */
[----:B------:R-:W-:-:S07]  /*1000*/  ISETP.NE.AND.EX P1, PT, R7, RZ, PT, P1 ;  /* 0x000000ff0700720c */ /* 0x000fce0003f25310 */
[----:B------:R-:W3:Y:S08]  /*1010*/  @P0 LDC.64 R4, c[0x0][0xb20] ;  /* 0x0002c800ff040b82 */ /* 0x000ef00000000a00 */
[----:B------:R-:W4:Y:S08]  /*1020*/  @P1 LDC.64 R6, c[0x0][0xb10] ;  /* 0x0002c400ff061b82 */ /* 0x000f300000000a00 */
[----:B------:R-:W1:Y:S01]  /*1030*/  LDC R17, c[0x0][0x2e0] ;  /* 0x0000b800ff117b82 */ /* 0x000e620000000800 */
[----:B---3--:R-:W-:-:S05]  /*1040*/  @P0 IMAD.WIDE R4, R187, 0x4, R4 ;  /* 0x00000004bb040825 */ /* 0x008fca00078e0204 */
[----:B------:R3:W5:Y:S01]  /*1050*/  @P0 LDG.E R8, desc[UR6][R4.64] ;  /* 0x0000000604080981 */ /* 0x000762000c1e1900 */
[----:B--2---:R-:W-:Y:S01]  /*1060*/  ISETP.NE.U32.AND P0, PT, R10, RZ, PT ;  /* 0x000000ff0a00720c */ /* 0x004fe20003f05070 */
[----:B----4-:R-:W-:-:S03]  /*1070*/  @P1 IMAD.WIDE R6, R187, 0x4, R6 ;  /* 0x00000004bb061825 */ /* 0x010fc600078e0206 */
[----:B------:R-:W-:Y:S02]  /*1080*/  ISETP.NE.AND.EX P0, PT, R11, RZ, PT, P0 ;  /* 0x000000ff0b00720c */ /* 0x000fe40003f05300 */
[----:B0-----:R3:W5:Y:S01]  /*1090*/  @P1 LDG.E R18, desc[UR6][R6.64] ;  /* 0x0000000606121981 */ /* 0x001762000c1e1900 */
[----:B------:R-:W-:Y:S01]  /*10a0*/  ULDC.64 UR6, c[0x0][0xb18] ;  /* 0x0002c60000067ab9 */ /* 0x000fe20000000a00 */
[----:B-1----:R-:W-:Y:S01]  /*10b0*/  SEL R0, R0, 0x1, P0 ;  /* 0x0000000100007807 */ /* 0x002fe20000000000 */
[----:B------:R-:W-:Y:S01]  /*10c0*/  UMOV UR39, UR5 ;  /* 0x0000000500277c82 */ /* 0x000fe20008000000 */
[----:B------:R-:W-:-:S03]  /*10d0*/  ISETP.NE.U32.AND P2, PT, RZ, UR6, PT ;  /* 0x00000006ff007c0c */ /* 0x000fc6000bf45070 */
[----:B------:R-:W-:Y:S01]  /*10e0*/  IMAD R17, R0, R17, RZ ;  /* 0x0000001100117224 */ /* 0x000fe200078e02ff */
[----:B------:R-:W-:Y:S01]  /*10f0*/  ISETP.NE.AND.EX P2, PT, RZ, UR7, PT, P2 ;  /* 0x00000007ff007c0c */ /* 0x000fe2000bf45320 */
[----:B------:R-:W-:-:S12]  /*1100*/  @P1 BRA `(.L_x_5074) ;  /* 0x0000000000281947 */ /* 0x000fd80003800000 */
[----:B------:R-:W-:Y:S02]  /*1110*/  ULDC.64 UR4, c[0x0][0xaf8] ;  /* 0x0002be0000047ab9 */ /* 0x000fe40000000a00 */
[----:B------:R-:W-:-:S04]  /*1120*/  ISETP.NE.U32.AND P0, PT, RZ, UR4, PT ;  /* 0x00000004ff007c0c */ /* 0x000fc8000bf05070 */
[----:B------:R-:W-:-:S13]  /*1130*/  ISETP.NE.AND.EX P0, PT, RZ, UR5, PT, P0 ;  /* 0x00000005ff007c0c */ /* 0x000fda000bf05300 */
[----:B------:R-:W-:Y:S05]  /*1140*/  @!P0 BRA `(.L_x_5074) ;  /* 0x0000000000188947 */ /* 0x000fea0003800000 */
[----:B---3--:R-:W0:Y:S01]  /*1150*/  LDC.64 R4, c[0x0][0xaf8] ;  /* 0x0002be00ff047b82 */ /* 0x008e220000000a00 */
[----:B------:R-:W-:Y:S01]  /*1160*/  ULDC.64 UR4, c[0x0][0x208] ;  /* 0x0000820000047ab9 */ /* 0x000fe20000000a00 */
[----:B0-----:R-:W-:-:S05]  /*1170*/  IMAD.WIDE R4, R187, 0x4, R4 ;  /* 0x00000004bb047825 */ /* 0x001fca00078e0204 */
[----:B-----5:R-:W2:Y:S04]  /*1180*/  LDG.E R18, desc[UR4][R4.64] ;  /* 0x0000000404127981 */ /* 0x020ea8000c1e1900 */
[----:B------:R-:W2:Y:S02]  /*1190*/  LDG.E R3, desc[UR4][R4.64+0x4] ;  /* 0x0000040404037981 */ /* 0x000ea4000c1e1900 */
[----:B--2---:R-:W-:-:S07]  /*11a0*/  IMAD.IADD R18, R3, 0x1, -R18 ;  /* 0x0000000103127824 */ /* 0x004fce00078e0a12 */
.L_x_5074:
[----:B------:R-:W-:Y:S02]  /*11b0*/  IMAD.MOV.U32 R196, RZ, RZ, R185 ;  /* 0x000000ffffc47224 */ /* 0x000fe400078e00b9 */
[----:B------:R-:W-:Y:S01]  /*11c0*/  IMAD.MOV.U32 R193, RZ, RZ, R187 ;  /* 0x000000ffffc17224 */ /* 0x000fe200078e00bb */
[----:B------:R-:W-:Y:S06]  /*11d0*/  @!P2 BRA `(.L_x_5075) ;  /* 0x000000000014a947 */ /* 0x000fec0003800000 */
[----:B---3--:R-:W0:Y:S01]  /*11e0*/  LDC.64 R4, c[0x0][0xb18] ;  /* 0x0002c600ff047b82 */ /* 0x008e220000000a00 */
[----:B------:R-:W-:Y:S01]  /*11f0*/  ULDC.64 UR4, c[0x0][0x208] ;  /* 0x0000820000047ab9 */ /* 0x000fe20000000a00 */
[----:B0-----:R-:W-:-:S05]  /*1200*/  IMAD.WIDE R4, R187, 0x4, R4 ;  /* 0x00000004bb047825 */ /* 0x001fca00078e0204 */
[----:B------:R0:W5:Y:S01]  /*1210*/  LDG.E R17, desc[UR4][R4.64] ;  /* 0x0000000404117981 */ /* 0x000162000c1e1900 */
[----:B------:R-:W-:Y:S05]  /*1220*/  BRA `(.L_x_5076) ;  /* 0x0000000000287947 */ /* 0x000fea0003800000 */
.L_x_5075:
[----:B------:R-:W-:Y:S02]  /*1230*/  ULDC.64 UR4, c[0x0][0xb00] ;  /* 0x0002c00000047ab9 */ /* 0x000fe40000000a00 */
[----:B------:R-:W-:-:S04]  /*1240*/  ISETP.NE.U32.AND P0, PT, RZ, UR4, PT ;  /* 0x00000004ff007c0c */ /* 0x000fc8000bf05070 */
[----:B------:R-:W-:-:S13]  /*1250*/  ISETP.NE.AND.EX P0, PT, RZ, UR5, PT, P0 ;  /* 0x00000005ff007c0c */ /* 0x000fda000bf05300 */
[----:B------:R-:W-:Y:S05]  /*1260*/  @!P0 BRA `(.L_x_5076) ;  /* 0x0000000000188947 */ /* 0x000fea0003800000 */
[----:B---3--:R-:W0:Y:S01]  /*1270*/  LDC.64 R4, c[0x0][0xb00] ;  /* 0x0002c000ff047b82 */ /* 0x008e220000000a00 */
[----:B------:R-:W-:Y:S01]  /*1280*/  ULDC.64 UR4, c[0x0][0x208] ;  /* 0x0000820000047ab9 */ /* 0x000fe20000000a00 */
[----:B0-----:R-:W-:-:S05]  /*1290*/  IMAD.WIDE R4, R187, 0x4, R4 ;  /* 0x00000004bb047825 */ /* 0x001fca00078e0204 */
[----:B------:R-:W2:Y:S04]  /*12a0*/  LDG.E R17, desc[UR4][R4.64] ;  /* 0x0000000404117981 */ /* 0x000ea8000c1e1900 */
[----:B------:R-:W2:Y:S02]  /*12b0*/  LDG.E R0, desc[UR4][R4.64+0x4] ;  /* 0x0000040404007981 */ /* 0x000ea4000c1e1900 */
[----:B--2---:R-:W-:-:S07]  /*12c0*/  IMAD.IADD R17, R0, 0x1, -R17 ;  /* 0x0000000100117824 */ /* 0x004fce00078e0a11 */
.L_x_5076:
[----:B---3--:R-:W2:Y:S01]  /*12d0*/  LDL R6, [R1+0x4] ;  /* 0x0000040001067983 */ /* 0x008ea20000100800 */
[----:B0-----:R-:W0:Y:S01]  /*12e0*/  LDC R5, c[0x0][0xad8] ;  /* 0x0002b600ff057b82 */ /* 0x001e220000000800 */
[----:B-----5:R-:W-:Y:S01]  /*12f0*/  IMAD.IADD R17, R17, 0x1, -R8 ;  /* 0x0000000111117824 */ /* 0x020fe200078e0a08 */
[----:B------:R-:W-:-:S03]  /*1300*/  LEA R4, R185, 0x40, 0x6 ;  /* 0x00000040b9047811 */ /* 0x000fc600078e30ff */
[C---:B------:R-:W-:Y:S01]  /*1310*/  VIADD R0, R17.reuse, 0x3f ;  /* 0x0000003f11007836 */ /* 0x040fe20000000000 */
[----:B------:R-:W-:-:S04]  /*1320*/  IADD3 R8, R17, R4, -R18 ;  /* 0x0000000411087210 */ /* 0x000fc80007ffe812 */
[----:B------:R-:W-:-:S04]  /*1330*/  SHF.R.S32.HI R3, RZ, 0x1f, R0 ;  /* 0x0000001fff037819 */ /* 0x000fc80000011400 */
[----:B------:R-:W-:-:S04]  /*1340*/  LEA.HI R3, R3, R0, RZ, 0x6 ;  /* 0x0000000003037211 */ /* 0x000fc800078f30ff */
[----:B------:R-:W-:Y:S01]  /*1350*/  SHF.R.S32.HI R168, RZ, 0x6, R3 ;  /* 0x00000006ffa87819 */ /* 0x000fe20000011403 */
[----:B0-----:R-:W-:Y:S01]  /*1360*/  IMAD.IADD R0, R8, 0x1, R5 ;  /* 0x0000000108007824 */ /* 0x001fe200078e0205 */
[----:B--2---:R-:W-:-:S13]  /*1370*/  ISETP.NE.AND P0, PT, R6, 0x1, PT ;  /* 0x000000010600780c */ /* 0x004fda0003f05270 */
[----:B------:R-:W-:Y:S05]  /*1380*/  @!P0 BRA `(.L_x_5077) ;  /* 0x0000001c00b08947 */ /* 0x000fea0003800000 */
[----:B------:R-:W0:Y:S02]  /*1390*/  LDC R6, c[0x0][0xadc] ;  /* 0x0002b700ff067b82 */ /* 0x000e240000000800 */
[----:B0-----:R-:W-:-:S13]  /*13a0*/  ISETP.GE.AND P1, PT, R6, 0x1, PT ;  /* 0x000000010600780c */ /* 0x001fda0003f26270 */
[----:B------:R-:W-:Y:S05]  /*13b0*/  @!P1 BRA `(.L_x_5078) ;  /* 0x0000000000409947 */ /* 0x000fea0003800000 */
[C---:B------:R-:W-:Y:S02]  /*13c0*/  ISETP.GT.AND P0, PT, R8.reuse, RZ, PT ;  /* 0x000000ff0800720c */ /* 0x040fe40003f04270 */
[----:B------:R-:W-:-:S11]  /*13d0*/  IADD3 R3, R8, -0x1, RZ ;  /* 0xffffffff08037810 */ /* 0x000fd60007ffe0ff */
        /* <DEDUP_REMOVED lines=8> */
.L_x_5079:
[----:B------:R-:W-:-:S13]  /*1460*/  ISETP.NE.AND P0, PT, R6, 0x1, PT ;  /* 0x000000010600780c */ /* 0x000fda0003f05270 */
[----:B------:R-:W0:Y:S02]  /*1470*/  @P0 LDC.64 R4, c[0x0][0xae0] ;  /* 0x0002b800ff040b82 */ /* 0x000e240000000a00 */
[----:B0-----:R-:W-:-:S05]  /*1480*/  @P0 IMAD.HI.U32 R4, R3, R4, RZ ;  /* 0x0000000403040227 */ /* 0x001fca00078e00ff */
[----:B------:R-:W-:-:S07]  /*1490*/  @P0 SHF.R.U32.HI R3, RZ, R5, R4 ;  /* 0x00000005ff030219 */ /* 0x000fce0000011604 */
.L_x_5080:
[----:B------:R-:W-:-:S05]  /*14a0*/  IMAD R3, R3, R6, R6 ;  /* 0x0000000603037224 */ /* 0x000fca00078e0206 */
[----:B------:R-:W-:-:S07]  /*14b0*/  VIMNMX R0, R0, R3, PT ;  /* 0x0000000300007248 */ /* 0x000fce0003fe0100 */
.L_x_5078:
[----:B------:R-:W-:Y:S01]  /*14c0*/  VIADD R0, R0, 0x3f ;  /* 0x0000003f00007836 */ /* 0x000fe20000000000 */
[----:B------:R-:W-:Y:S01]  /*14d0*/  ULDC UR4, c[0x0][0xad4] ;  /* 0x0002b50000047ab9 */ /* 0x000fe20000000800 */
[----:B------:R-:W-:-:S03]  /*14e0*/  IMAD R18, R185, 0x40, -R18 ;  /* 0x00000040b9127824 */ /* 0x000fc600078e0a12 */
[----:B------:R-:W-:Y:S01]  /*14f0*/  SHF.R.S32.HI R3, RZ, 0x1f, R0 ;  /* 0x0000001fff037819 */ /* 0x000fe20000011400 */
[----:B------:R-:W-:-:S03]  /*1500*/  IMAD.IADD R18, R17, 0x1, R18 ;  /* 0x0000000111127824 */ /* 0x000fc600078e0212 */
[----:B------:R-:W-:Y:S01]  /*1510*/  LEA.HI R3, R3, R0, RZ, 0x6 ;  /* 0x0000000003037211 */ /* 0x000fe200078f30ff */
[----:B------:R-:W-:-:S03]  /*1520*/  VIADD R5, R18, -UR4 ;  /* 0x8000000412057c36 */ /* 0x000fc60008000000 */
[----:B------:R-:W-:-:S04]  /*1530*/  SHF.R.S32.HI R3, RZ, 0x6, R3 ;  /* 0x00000006ff037819 */ /* 0x000fc80000011403 */
        /* <DEDUP_REMOVED lines=11> */
.L_x_5082:
[----:B------:R-:W-:-:S13]  /*15f0*/  ISETP.NE.AND P0, PT, R6, 0x1, PT ;  /* 0x000000010600780c */ /* 0x000fda0003f05270 */
[----:B------:R-:W0:Y:S02]  /*1600*/  @P0 LDC.64 R8, c[0x0][0xae0] ;  /* 0x0002b800ff080b82 */ /* 0x000e240000000a00 */
[----:B0-----:R-:W-:-:S05]  /*1610*/  @P0 IMAD.HI.U32 R0, R18, R8, RZ ;  /* 0x0000000812000227 */ /* 0x001fca00078e00ff */
[----:B------:R-:W-:-:S07]  /*1620*/  @P0 SHF.R.U32.HI R18, RZ, R9, R0 ;  /* 0x00000009ff120219 */ /* 0x000fce0000011600 */
.L_x_5083:
[----:B------:R-:W-:-:S05]  /*1630*/  IMAD R18, R18, R6, RZ ;  /* 0x0000000612127224 */ /* 0x000fca00078e02ff */
[----:B------:R-:W-:-:S07]  /*1640*/  VIMNMX R5, R5, R18, !PT ;  /* 0x0000001205057248 */ /* 0x000fce0007fe0100 */
.L_x_5081:
[----:B------:R-:W-:Y:S01]  /*1650*/  SHF.R.S32.HI R6, RZ, 0x1f, R5 ;  /* 0x0000001fff067819 */ /* 0x000fe20000011405 */
[----:B------:R-:W-:Y:S01]  /*1660*/  IMAD.MOV.U32 R0, RZ, RZ, RZ ;  /* 0x000000ffff007224 */ /* 0x000fe200078e00ff */
[----:B------:R-:W-:Y:S01]  /*1670*/  PLOP3.LUT P0, PT, PT, PT, PT, 0x80, 0x0 ;  /* 0x000000000000781c */ /* 0x000fe20003f0f070 */
[----:B------:R-:W-:Y:S01]  /*1680*/  IMAD.MOV.U32 R3, RZ, RZ, RZ ;  /* 0x000000ffff037224 */ /* 0x000fe200078e00ff */
[----:B------:R-:W-:Y:S02]  /*1690*/  LEA.HI R6, R6, R5, RZ, 0x6 ;  /* 0x0000000506067211 */ /* 0x000fe400078f30ff */
[----:B------:R-:W-:Y:S02]  /*16a0*/  CS2R R150, SRZ ;  /* 0x0000000000967805 */ /* 0x000fe4000001ff00 */
        /* <DEDUP_REMOVED lines=63> */
[----:B------:R-:W-:Y:S01]  /*1aa0*/  IMAD.MOV.U32 R169, RZ, RZ, RZ ;  /* 0x000000ffffa97224 */ /* 0x000fe200078e00ff */
[----:B------:R-:W-:Y:S01]  /*1ab0*/  CS2R R170, SRZ ;  /* 0x0000000000aa7805 */ /* 0x000fe2000001ff00 */
[----:B------:R-:W-:-:S02]  /*1ac0*/  IMAD.MOV.U32 R7, RZ, RZ, RZ ;  /* 0x000000ffff077224 */ /* 0x000fc400078e00ff */
[----:B------:R-:W-:Y:S02]  /*1ad0*/  IMAD.MOV.U32 R20, RZ, RZ, RZ ;  /* 0x000000ffff147224 */ /* 0x000fe400078e00ff */
[----:B------:R-:W-:Y:S02]  /*1ae0*/  IMAD.MOV.U32 R5, RZ, RZ, RZ ;  /* 0x000000ffff057224 */ /* 0x000fe400078e00ff */
[----:B------:R-:W-:Y:S01]  /*1af0*/  IMAD.MOV.U32 R24, RZ, RZ, RZ ;  /* 0x000000ffff187224 */ /* 0x000fe200078e00ff */
[----:B------:R-:W-:Y:S06]  /*1b00*/  @!P1 BRA `(.L_x_5084) ;  /* 0x000000f000209947 */ /* 0x000fec0003800000 */
[----:B------:R-:W0:Y:S01]  /*1b10*/  SHFL.IDX PT, R0, R198, RZ, 0x1f ;  /* 0x00001fffc6007589 */ /* 0x000e2200000e0000 */
[----:B------:R-:W-:Y:S01]  /*1b20*/  UMOV UR7, 0x40000040 ;  /* 0x4000004000077882 */ /* 0x000fe20000000000 */
[----:B------:R-:W-:Y:S01]  /*1b30*/  UMOV UR9, 0x40000040 ;  /* 0x4000004000097882 */ /* 0x000fe20000000000 */
[----:B------:R-:W-:Y:S01]  /*1b40*/  UMOV UR11, 0x40000040 ;  /* 0x40000040000b7882 */ /* 0x000fe20000000000 */
[----:B------:R-:W-:Y:S01]  /*1b50*/  BAR.SYNC.DEFER_BLOCKING 0xe, 0x100 ;  /* 0x0384000000007b1d */ /* 0x000fe20000010000 */
[----:B------:R-:W-:-:S05]  /*1b60*/  VIADD R3, R4, 0xfffffffe ;  /* 0xfffffffe04037836 */ /* 0x000fca0000000000 */
[----:B------:R-:W-:Y:S01]  /*1b70*/  UMOV UR13, 0x40000040 ;  /* 0x40000040000d7882 */ /* 0x000fe20000000000 */
[----:B------:R-:W-:Y:S01]  /*1b80*/  UMOV UR15, 0x40000040 ;  /* 0x40000040000f7882 */ /* 0x000fe20000000000 */
[----:B------:R-:W-:Y:S01]  /*1b90*/  UMOV UR17, 0x40000040 ;  /* 0x4000004000117882 */ /* 0x000fe20000000000 */
[----:B------:R-:W-:Y:S01]  /*1ba0*/  UMOV UR19, 0x40000040 ;  /* 0x4000004000137882 */ /* 0x000fe20000000000 */
[----:B------:R-:W1:Y:S01]  /*1bb0*/  S2R R8, SR_TID.X ;  /* 0x0000000000087919 */ /* 0x000e620000002100 */
[----:B------:R-:W-:Y:S02]  /*1bc0*/  ISETP.GE.AND P0, PT, R3, R6, PT ;  /* 0x000000060300720c */ /* 0x000fe40003f06270 */
        /* <DEDUP_REMOVED lines=45> */
.L_x_5086:
[----:B------:R-:W-:Y:S01]  /*1ea0*/  BAR.SYNC.DEFER_BLOCKING 0xe, 0x100 ;  /* 0x0384000000007b1d */ /* 0x000fe20000010000 */
[----:B01----:R-:W-:Y:S01]  /*1eb0*/  IMAD.U32 R0, RZ, RZ, UR36 ;  /* 0x00000024ff007e24 */ /* 0x003fe2000f8e00ff */
[----:B------:R-:W-:Y:S01]  /*1ec0*/  UIADD3 UR36, UR36, 0x1, URZ ;  /* 0x0000000124247890 */ /* 0x000fe2000fffe03f */
[C---:B------:R-:W-:Y:S01]  /*1ed0*/  ISETP.GT.AND P0, PT, R3.reuse, R6, PT ;  /* 0x000000060300720c */ /* 0x040fe20003f04270 */
[----:B------:R-:W-:Y:S02]  /*1ee0*/  VIADD R3, R3, 0xffffffff ;  /* 0xffffffff03037836 */ /* 0x000fe40000000000 */
[----:B------:R-:W-:Y:S01]  /*1ef0*/  IMAD R0, R0, 0x40, R19 ;  /* 0x0000004000007824 */ /* 0x000fe200078e0213 */
[----:B------:R-:W-:Y:S01]  /*1f00*/  UISETP.NE.AND UP0, UPT, UR36, 0x2, UPT ;  /* 0x000000022400788c */ /* 0x000fe2000bf05270 */
[----:B------:R-:W-:Y:S01]  /*1f10*/  UMOV UR7, 0x40000040 ;  /* 0x4000004000077882 */ /* 0x000fe20000000000 */
[----:B------:R-:W-:Y:S02]  /*1f20*/  UMOV UR11, 0x40000040 ;  /* 0x40000040000b7882 */ /* 0x000fe40000000000 */
[----:B------:R-:W-:Y:S01]  /*1f30*/  LEA R0, R0, UR37, 0x2 ;  /* 0x0000002500007c11 */ /* 0x000fe2000f8e10ff */
[----:B------:R-:W-:Y:S01]  /*1f40*/  USEL UR36, UR36, URZ, UP0 ;  /* 0x0000003f24247287 */ /* 0x000fe20008000000 */
[----:B------:R-:W-:Y:S01]  /*1f50*/  UMOV UR15, 0x40000040 ;  /* 0x40000040000f7882 */ /* 0x000fe20000000000 */
[----:B------:R-:W-:-:S02]  /*1f60*/  UMOV UR19, 0x40000040 ;  /* 0x4000004000137882 */ /* 0x000fc40000000000 */
[----:B------:R-:W-:-:S04]  /*1f70*/  ULEA UR6, UR36, UR20, 0xc ;  /* 0x0000001424067291 */ /* 0x000fc8000f8e603f */
[----:B------:R-:W-:Y:S02]  /*1f80*/  UIADD3 UR10, UR6, 0x80, URZ ;  /* 0x00000080060a7890 */ /* 0x000fe4000fffe03f */
[----:B------:R-:W-:Y:S01]  /*1f90*/  UIADD3 UR14, UR6, 0x100, URZ ;  /* 0x00000100060e7890 */ /* 0x000fe2000fffe03f */
[----:B------:R-:W0:Y:S01]  /*1fa0*/  LDS R4, [R0+0x38400] ;  /* 0x0384000000047984 */ /* 0x000e220000000800 */
[----:B------:R-:W-:-:S03]  /*1fb0*/  UIADD3 UR18, UR6, 0x180, URZ ;  /* 0x0000018006127890 */ /* 0x000fc6000fffe03f */
[----:B------:R1:W2:Y:S02]  /*1fc0*/  LDS R5, [R0+0x38420] ;  /* 0x0384200000057984 */ /* 0x0002a40000000800 */
[----:B-1----:R-:W-:-:S05]  /*1fd0*/  IMAD.U32 R0, RZ, RZ, UR36 ;  /* 0x00000024ff007e24 */ /* 0x002fca000f8e00ff */
[----:B------:R-:W-:-:S04]  /*1fe0*/  @!P1 LEA R0, R0, UR37, 0x3 ;  /* 0x0000002500009c11 */ /* 0x000fc8000f8e18ff */
[----:B------:R-:W-:-:S04]  /*1ff0*/  @!P1 IADD3 R0, R0, 0x38860, RZ ;  /* 0x0003886000009810 */ /* 0x000fc80007ffe0ff */
        /* <DEDUP_REMOVED lines=149> */
.L_x_5085:
        /* <DEDUP_REMOVED lines=144> */
.L_x_5077:
[----:B------:R-:W0:Y:S02]  /*3250*/  LDC R6, c[0x0][0xadc] ;  /* 0x0002b700ff067b82 */ /* 0x000e240000000800 */
[----:B0-----:R-:W-:-:S13]  /*3260*/  ISETP.GE.AND P0, PT, R6, 0x1, PT ;  /* 0x000000010600780c */ /* 0x001fda0003f06270 */
        /* <DEDUP_REMOVED lines=11> */
.L_x_5088:
[----:B------:R-:W-:-:S13]  /*3320*/  ISETP.NE.AND P1, PT, R6, 0x1, PT ;  /* 0x000000010600780c */ /* 0x000fda0003f25270 */
[----:B------:R-:W0:Y:S02]  /*3330*/  @P1 LDC.64 R4, c[0x0][0xae0] ;  /* 0x0002b800ff041b82 */ /* 0x000e240000000a00 */
[----:B0-----:R-:W-:-:S05]  /*3340*/  @P1 IMAD.HI.U32 R4, R3, R4, RZ ;  /* 0x0000000403041227 */ /* 0x001fca00078e00ff */
[----:B------:R-:W-:-:S07]  /*3350*/  @P1 SHF.R.U32.HI R3, RZ, R5, R4 ;  /* 0x00000005ff031219 */ /* 0x000fce0000011604 */
.L_x_5089:
[----:B------:R-:W-:-:S05]  /*3360*/  IMAD R3, R3, R6, R6 ;  /* 0x0000000603037224 */ /* 0x000fca00078e0206 */
[----:B------:R-:W-:-:S07]  /*3370*/  VIMNMX R0, R0, R3, PT ;  /* 0x0000000300007248 */ /* 0x000fce0003fe0100 */
.L_x_5087:
[----:B------:R-:W-:Y:S01]  /*3380*/  VIADD R0, R0, 0x3f ;  /* 0x0000003f00007836 */ /* 0x000fe20000000000 */
[----:B------:R-:W-:Y:S01]  /*3390*/  ULDC UR4, c[0x0][0xad4] ;  /* 0x0002b50000047ab9 */ /* 0x000fe20000000800 */
[----:B------:R-:W-:-:S03]  /*33a0*/  IMAD R4, R185, 0x40, -R18 ;  /* 0x00000040b9047824 */ /* 0x000fc600078e0a12 */
[----:B------:R-:W-:-:S04]  /*33b0*/  SHF.R.S32.HI R3, RZ, 0x1f, R0 ;  /* 0x0000001fff037819 */ /* 0x000fc80000011400 */
[----:B------:R-:W-:Y:S01]  /*33c0*/  LEA.HI R3, R3, R0, RZ, 0x6 ;  /* 0x0000000003037211 */ /* 0x000fe200078f30ff */
[----:B------:R-:W-:-:S03]  /*33d0*/  IMAD.IADD R0, R17, 0x1, R4 ;  /* 0x0000000111007824 */ /* 0x000fc600078e0204 */
[----:B------:R-:W-:Y:S01]  /*33e0*/  SHF.R.S32.HI R3, RZ, 0x6, R3 ;  /* 0x00000006ff037819 */ /* 0x000fe20000011403 */
[----:B------:R-:W-:-:S03]  /*33f0*/  VIADD R4, R0, -UR4 ;  /* 0x8000000400047c36 */ /* 0x000fc60008000000 */
[----:B------:R-:W-:Y:S01]  /*3400*/  VIMNMX R168, R168, R3, PT ;  /* 0x00000003a8a87248 */ /* 0x000fe20003fe0100 */
[----:B------:R-:W-:Y:S06]  /*3410*/  @!P0 BRA `(.L_x_5090) ;  /* 0x0000000000408947 */ /* 0x000fec0003800000 */
[----:B------:R-:W-:-:S05]  /*3420*/  IMAD.MOV.U32 R3, RZ, RZ, R0 ;  /* 0x000000ffff037224 */ /* 0x000fca00078e0000 */
        /* <DEDUP_REMOVED lines=9> */
.L_x_5091:
[----:B------:R-:W-:-:S13]  /*34c0*/  ISETP.NE.AND P0, PT, R6, 0x1, PT ;  /* 0x000000010600780c */ /* 0x000fda0003f05270 */
[----:B------:R-:W0:Y:S02]  /*34d0*/  @P0 LDC.64 R8, c[0x0][0xae0] ;  /* 0x0002b800ff080b82 */ /* 0x000e240000000a00 */
[----:B0-----:R-:W-:-:S05]  /*34e0*/  @P0 IMAD.HI.U32 R0, R3, R8, RZ ;  /* 0x0000000803000227 */ /* 0x001fca00078e00ff */
[----:B------:R-:W-:-:S07]  /*34f0*/  @P0 SHF.R.U32.HI R3, RZ, R9, R0 ;  /* 0x00000009ff030219 */ /* 0x000fce0000011600 */
.L_x_5092:
[----:B------:R-:W-:-:S05]  /*3500*/  IMAD R3, R3, R6, RZ ;  /* 0x0000000603037224 */ /* 0x000fca00078e02ff */
[----:B------:R-:W-:-:S07]  /*3510*/  VIMNMX R4, R4, R3, !PT ;  /* 0x0000000304047248 */ /* 0x000fce0007fe0100 */
.L_x_5090:
        /* <DEDUP_REMOVED lines=71> */
[----:B------:R-:W-:Y:S01]  /*3990*/  IMAD.MOV.U32 R7, RZ, RZ, RZ ;  /* 0x000000ffff077224 */ /* 0x000fe200078e00ff */
[----:B------:R-:W-:Y:S01]  /*39a0*/  MOV R24, RZ ;  /* 0x000000ff00187202 */ /* 0x000fe20000000f00 */
[----:B------:R-:W-:-:S02]  /*39b0*/  IMAD.MOV.U32 R20, RZ, RZ, RZ ;  /* 0x000000ffff147224 */ /* 0x000fc400078e00ff */
[----:B------:R-:W-:Y:S01]  /*39c0*/  IMAD.MOV.U32 R5, RZ, RZ, RZ ;  /* 0x000000ffff057224 */ /* 0x000fe200078e00ff */
        /* <DEDUP_REMOVED lines=31> */
.L_x_5093:
[----:B------:R-:W-:Y:S02]  /*3bc0*/  LEA.HI R0, R197, R197, RZ, 0x1 ;  /* 0x000000c5c5007211 */ /* 0x000fe400078f08ff */
[----:B------:R-:W-:Y:S02]  /*3bd0*/  ISETP.NE.AND P0, PT, R192, 0x3, PT ;  /* 0x00000003c000780c */ /* 0x000fe40003f05270 */
[----:B------:R-:W-:-:S05]  /*3be0*/  LOP3.LUT R0, R0, 0xfffffffe, RZ, 0xc0, !PT ;  /* 0xfffffffe00007812 */ /* 0x000fca00078ec0ff */
[----:B------:R-:W-:-:S05]  /*3bf0*/  IMAD.IADD R0, R197, 0x1, -R0 ;  /* 0x00000001c5007824 */ /* 0x000fca00078e0a00 */
[----:B------:R-:W-:-:S04]  /*3c00*/  SHF.L.U32 R0, R0, 0x1f, RZ ;  /* 0x0000001f00007819 */ /* 0x000fc800000006ff */
[----:B------:R-:W0:Y:S02]  /*3c10*/  SYNCS.PHASECHK.TRANS64.TRYWAIT P1, [UR37+0x38800], R0 ;  /* 0x03880000ff0075a7 */ /* 0x000e240008020165 */
[----:B0-----:R-:W-:Y:S05]  /*3c20*/  @!P1 BRA `(.L_x_5094) ;  /* 0x0000015000549947 */ /* 0x001fea0003800000 */
.L_x_5270:
[----:B------:R-:W-:Y:S05]  /*3c30*/  @!P0 BRA `(.L_x_5095) ;  /* 0x0000000000048947 */ /* 0x000fea0003800000 */
[----:B------:R-:W-:Y:S01]  /*3c40*/  BPT.TRAP 0x1 ;  /* 0x000000040000795c */ /* 0x000fe20000300000 */
.L_x_5095:
[----:B------:R-:W-:Y:S01]  /*3c50*/  IMAD.U32 R4, RZ, RZ, UR36 ;  /* 0x00000024ff047e24 */ /* 0x000fe2000f8e00ff */
[----:B------:R-:W-:-:S04]  /*3c60*/  SHF.L.U32 R5, R2, 0x1f, RZ ;  /* 0x0000001f02057819 */ /* 0x000fc800000006ff */
[----:B------:R-:W-:-:S04]  /*3c70*/  LEA R4, R4, UR37, 0x3 ;  /* 0x0000002504047c11 */ /* 0x000fc8000f8e18ff */
[----:B------:R1:W2:Y:S01]  /*3c80*/  SYNCS.PHASECHK.TRANS64.TRYWAIT P1, [R4+URZ+0x38830], R5 ;  /* 0x03883005040075a7 */ /* 0x0002a2000802017f */
[----:B------:R-:W-:Y:S05]  /*3c90*/  @!P0 BRA `(.L_x_5096) ;  /* 0x0000000000048947 */ /* 0x000fea0003800000 */
[----:B------:R-:W-:Y:S01]  /*3ca0*/  BPT.TRAP 0x1 ;  /* 0x000000040000795c */ /* 0x000fe20000300000 */
.L_x_5096:
[----:B--2---:R-:W-:Y:S05]  /*3cb0*/  @P1 BRA `(.L_x_5097) ;  /* 0x0000000000081947 */ /* 0x004fea0003800000 */
[----:B------:R-:W2:Y:S02]  /*3cc0*/  SYNCS.PHASECHK.TRANS64.TRYWAIT P1, [R4+URZ+0x38830], R5 ;  /* 0x03883005040075a7 */ /* 0x000ea4000802017f */
[----:B--2---:R-:W-:Y:S05]  /*3cd0*/  @!P1 BRA `(.L_x_5098) ;  /* 0x0000015000409947 */ /* 0x004fea0003800000 */
.L_x_5097:
[----:B------:R-:W-:-:S04]  /*3ce0*/  UIADD3 UR4, UR37, 0x22400, URZ ;  /* 0x0002240025047890 */ /* 0x000fc8000fffe03f */
[----:B------:R-:W-:-:S04]  /*3cf0*/  USHF.R.U32.HI UR4, URZ, 0x4, UR4 ;  /* 0x000000043f047899 */ /* 0x000fc80008011604 */
[----:B------:R-:W-:-:S06]  /*3d00*/  ULOP3.LUT UR4, UR4, 0x3fff, URZ, 0xc0, !UPT ;  /* 0x00003fff04047892 */ /* 0x000fcc000f8ec03f */
[----:B0-----:R-:W-:Y:S01]  /*3d10*/  IMAD.U32 R3, RZ, RZ, UR4 ;  /* 0x00000004ff037e24 */ /* 0x001fe2000f8e00ff */
        /* <DEDUP_REMOVED lines=34> */
[----:B------:R-:W0:Y:S02]  /*3f40*/  SYNCS.PHASECHK.TRANS64.TRYWAIT P1, [UR37+0x38810], R0 ;  /* 0x03881000ff0075a7 */ /* 0x000e240008020165 */
[----:B0-----:R-:W-:Y:S05]  /*3f50*/  @!P1 BRA `(.L_x_5099) ;  /* 0x0000014c00b49947 */ /* 0x001fea0003800000 */
.L_x_5271:
[----:B------:R-:W-:Y:S05]  /*3f60*/  @!P0 BRA `(.L_x_5100) ;  /* 0x0000000000048947 */ /* 0x000fea0003800000 */
[----:B------:R-:W-:Y:S01]  /*3f70*/  BPT.TRAP 0x1 ;  /* 0x000000040000795c */ /* 0x000fe20000300000 */
.L_x_5100:
[----:B------:R3:W4:Y:S01]  /*3f80*/  SYNCS.PHASECHK.TRANS64.TRYWAIT P1, [R4+URZ+0x38850], R5 ;  /* 0x03885005040075a7 */ /* 0x000722000802017f */
[----:B------:R-:W-:Y:S05]  /*3f90*/  @!P0 BRA `(.L_x_5101) ;  /* 0x0000000000048947 */ /* 0x000fea0003800000 */
[----:B------:R-:W-:Y:S01]  /*3fa0*/  BPT.TRAP 0x1 ;  /* 0x000000040000795c */ /* 0x000fe20000300000 */
.L_x_5101:
[----:B----4-:R-:W-:Y:S05]  /*3fb0*/  @P1 BRA `(.L_x_5102) ;  /* 0x0000000000081947 */ /* 0x010fea0003800000 */
[----:B------:R-:W4:Y:S02]  /*3fc0*/  SYNCS.PHASECHK.TRANS64.TRYWAIT P1, [R4+URZ+0x38850], R5 ;  /* 0x03885005040075a7 */ /* 0x000f24000802017f */
[----:B----4-:R-:W-:Y:S05]  /*3fd0*/  @!P1 BRA `(.L_x_5103) ;  /* 0x0000014c00ac9947 */ /* 0x010fea0003800000 */
.L_x_5102:
[----:B------:R-:W-:Y:S01]  /*3fe0*/  UIADD3 UR4, UR37, 0x400, URZ ;  /* 0x0000040025047890 */ /* 0x000fe2000fffe03f */
[----:B------:R-:W-:Y:S01]  /*3ff0*/  WARPGROUP.ARRIVE ;  /* 0x00000000000079c5 */ /* 0x000fe20000000000 */
[----:B------:R-:W-:-:S05]  /*4000*/  UIADD3 UR5, UR37, 0x26400, URZ ;  /* 0x0002640025057890 */ /* 0x000fca000fffe03f */
[----:B0-----:R-:W0:Y:S01]  /*4010*/  S2R R0, SR_TID.X ;  /* 0x0000000000007919 */ /* 0x001e220000002100 */
[----:B------:R-:W-:Y:S01]  /*4020*/  USHF.R.U32.HI UR4, URZ, 0x4, UR4 ;  /* 0x000000043f047899 */ /* 0x000fe20008011604 */
[----:B------:R-:W-:Y:S01]  /*4030*/  LEA R9, R168, 0xffffffc0, 0x6 ;  /* 0xffffffc0a8097811 */ /* 0x000fe200078e30ff */
[----:B------:R-:W-:Y:S01]  /*4040*/  USHF.R.U32.HI UR5, URZ, 0x4, UR5 ;  /* 0x000000043f057899 */ /* 0x000fe20008011605 */
[----:B------:R-:W1:Y:S01]  /*4050*/  S2R R6, SR_TID.X ;  /* 0x0000000000067919 */ /* 0x000e620000002100 */
[----:B------:R-:W-:Y:S01]  /*4060*/  ULOP3.LUT UR4, UR4, 0x3fff, URZ, 0xc0, !UPT ;  /* 0x00003fff04047892 */ /* 0x000fe2000f8ec03f */
[----:B------:R-:W-:Y:S01]  /*4070*/  IADD3 R8, -R16, R17, -R9 ;  /* 0x0000001110087210 */ /* 0x000fe20007ffe909 */
[----:B------:R-:W-:Y:S02]  /*4080*/  ULOP3.LUT UR5, UR5, 0x3fff, URZ, 0xc0, !UPT ;  /* 0x00003fff05057892 */ /* 0x000fe4000f8ec03f */
[----:B------:R-:W-:Y:S02]  /*4090*/  ULOP3.LUT UR4, UR4, 0x10000, URZ, 0xfc, !UPT ;  /* 0x0001000004047892 */ /* 0x000fe4000f8efc3f */
[----:B------:R-:W-:-:S02]  /*40a0*/  ULOP3.LUT UR5, UR5, 0x10000, URZ, 0xfc, !UPT ;  /* 0x0001000005057892 */ /* 0x000fc4000f8efc3f */
[----:B------:R-:W-:Y:S01]  /*40b0*/  ULEA UR6, UR36, UR4, 0xc ;  /* 0x0000000424067291 */ /* 0x000fe2000f8e603f */
[----:B------:R-:W-:Y:S01]  /*40c0*/  UMOV UR25, 0x40000040 ;  /* 0x4000004000197882 */ /* 0x000fe20000000000 */
[----:B------:R-:W-:Y:S01]  /*40d0*/  UMOV UR27, 0x40000040 ;  /* 0x40000040001b7882 */ /* 0x000fe20000000000 */
[----:B------:R-:W-:Y:S02]  /*40e0*/  UIADD3 UR8, UR5, 0x2, URZ ;  /* 0x0000000205087890 */ /* 0x000fe4000fffe03f */
[----:B------:R-:W-:Y:S02]  /*40f0*/  UMOV UR24, UR5 ;  /* 0x0000000500187c82 */ /* 0x000fe40008000000 */
[----:B------:R-:W-:Y:S01]  /*4100*/  UMOV UR26, UR6 ;  /* 0x00000006001a7c82 */ /* 0x000fe20008000000 */
[----:B------:R-:W-:Y:S01]  /*4110*/  UIADD3 UR10, UR6, 0x2, URZ ;  /* 0x00000002060a7890 */ /* 0x000fe2000fffe03f */
[----:B------:R-:W-:Y:S01]  /*4120*/  HGMMA.64x64x16.F32.BF16 R24, gdesc[UR24], R24, gsb0 ;  /* 0x00e00000181879f0 */ /* 0x000fe20008001818 */
[----:B------:R-:W-:Y:S01]  /*4130*/  UMOV UR9, 0x40000040 ;  /* 0x4000004000097882 */ /* 0x000fe20000000000 */
[----:B------:R-:W-:Y:S01]  /*4140*/  UMOV UR11, 0x40000040 ;  /* 0x40000040000b7882 */ /* 0x000fe20000000000 */
[----:B------:R-:W-:-:S02]  /*4150*/  UIADD3 UR14, UR5, 0x800, URZ ;  /* 0x00000800050e7890 */ /* 0x000fc4000fffe03f */
[----:B------:R-:W-:Y:S01]  /*4160*/  UIADD3 UR15, UR6, 0x800, URZ ;  /* 0x00000800060f7890 */ /* 0x000fe2000fffe03f */
[----:B------:R-:W-:Y:S01]  /*4170*/  UMOV UR29, 0x40000040 ;  /* 0x40000040001d7882 */ /* 0x000fe20000000000 */
[----:B------:R-:W-:Y:S01]  /*4180*/  UMOV UR31, 0x40000040 ;  /* 0x40000040001f7882 */ /* 0x000fe20000000000 */
[----:B------:R-:W-:Y:S01]  /*4190*/  ULDC UR18, c[0x0][0xad4] ;  /* 0x0002b50000127ab9 */ /* 0x000fe20000000800 */
[----:B0-----:R-:W-:Y:S02]  /*41a0*/  SHF.R.U32.HI R0, RZ, 0x7, R0 ;  /* 0x00000007ff007819 */ /* 0x001fe40000011600 */
[----:B-1234-:R-:W-:-:S04]  /*41b0*/  LOP3.LUT R5, R6, 0x7f, RZ, 0xc0, !PT ;  /* 0x0000007f06057812 */ /* 0x01efc800078ec0ff */
[----:B------:R-:W0:Y:S01]  /*41c0*/  SHFL.IDX PT, R0, R0, RZ, 0x1f ;  /* 0x00001fff00007589 */ /* 0x000e2200000e0000 */
[----:B------:R-:W-:Y:S01]  /*41d0*/  ISETP.NE.AND P1, PT, R5, RZ, PT ;  /* 0x000000ff0500720c */ /* 0x000fe20003f25270 */
[----:B------:R-:W-:-:S04]  /*41e0*/  IMAD.MOV.U32 R5, RZ, RZ, -0x40 ;  /* 0xffffffc0ff057424 */ /* 0x000fc800078e00ff */
[----:B------:R-:W-:-:S04]  /*41f0*/  IMAD R5, R168, R5, 0x41 ;  /* 0x00000041a8057424 */ /* 0x000fc800078e0205 */
[----:B------:R-:W-:Y:S01]  /*4200*/  VIADD R10, R5, 0xffffffff ;  /* 0xffffffff050a7836 */ /* 0x000fe20000000000 */
[----:B------:R-:W-:-:S05]  /*4210*/  IADD3 R7, -R18, R5, R17 ;  /* 0x0000000512077210 */ /* 0x000fca0007ffe111 */
[----:B------:R-:W-:Y:S01]  /*4220*/  IMAD.IADD R7, R7, 0x1, -R16 ;  /* 0x0000000107077824 */ /* 0x000fe200078e0a10 */
[----:B0-----:R-:W-:Y:S01]  /*4230*/  R2UR UR7, R0 ;  /* 0x00000000000772ca */ /* 0x001fe200000e0000 */
[----:B------:R-:W-:-:S05]  /*4240*/  @!P1 VIADD R0, R4, 0x38840 ;  /* 0x0003884004009836 */ /* 0x000fca0000000000 */
[----:B------:R-:W-:-:S07]  /*4250*/  @!P1 PRMT R0, RZ, 0x654, R0 ;  /* 0x00000654ff009816 */ /* 0x000fce0000000000 */
        /* <DEDUP_REMOVED lines=242> */
[----:B------:R-:W-:-:S05]  /*5180*/  UIADD3 UR6, UR7, UR8, UR6 ;  /* 0x0000000807067290 */ /* 0x000fca000fffe006 */
[----:B------:R-:W-:Y:S02]  /*5190*/  UMOV UR8, UR10 ;  /* 0x0000000a00087c82 */ /* 0x000fe40008000000 */
[----:B------:R-:W-:Y:S01]  /*51a0*/  UMOV UR10, UR6 ;  /* 0x00000006000a7c82 */ /* 0x000fe20008000000 */
[----:B------:R-:W-:Y:S02]  /*51b0*/  ULDC.64 UR6, c[0x0][0xad8] ;  /* 0x0002b60000067ab9 */ /* 0x000fe40000000a00 */
[----:B------:R-:W-:Y:S01]  /*51c0*/  UISETP.GE.AND UP0, UPT, UR7, 0x1, UPT ;  /* 0x000000010700788c */ /* 0x000fe2000bf06270 */
[----:B------:R-:W-:-:S05]  /*51d0*/  VIADD R11, R7, UR6 ;  /* 0x00000006070b7c36 */ /* 0x000fca0008000000 */
[----:B------:R-:W-:Y:S01]  /*51e0*/  PLOP3.LUT P2, PT, PT, PT, UP0, 0x40, 0x0 ;  /* 0x000000000000781c */ /* 0x000fe20003f4e808 */
[----:B------:R-:W-:Y:S02]  /*51f0*/  WARPGROUP.DEPBAR.LE gsb0, 0x0 ;  /* 0x00008000000079c5 */ /* 0x000fe40000010000 */
[----:B------:R-:W-:-:S06]  /*5200*/  WARPGROUP.ARRIVE ;  /* 0x00000000000079c5 */ /* 0x000fcc0000000000 */
[----:B------:R-:W-:Y:S01]  /*5210*/  HGMMA.64x64x16.F32.BF16 R24, gdesc[UR8], R24, gsb0 ;  /* 0x00e00000081879f0 */ /* 0x000fe20008001818 */
[----:B------:R-:W-:-:S06]  /*5220*/  ULOP3.LUT UR8, URZ, UR18, URZ, 0x33, !UPT ;  /* 0x000000123f087292 */ /* 0x000fcc000f8e333f */
[----:B------:R-:W-:Y:S01]  /*5230*/  VIADD R13, R7, UR8 ;  /* 0x00000008070d7c36 */ /* 0x000fe20008000000 */
[----:B------:R-:W-:Y:S02]  /*5240*/  WARPGROUP.DEPBAR.LE gsb0, 0x0 ;  /* 0x00008000000079c5 */ /* 0x000fe40000010000 */
[----:B------:R0:W-:Y:S02]  /*5250*/  @!P1 SYNCS.ARRIVE.TRANS64.RED.A1T0 RZ, [R0+URZ], RZ ;  /* 0x000000ff00ff99a7 */ /* 0x0001e4000810043f */
[----:B0-----:R-:W-:-:S05]  /*5260*/  IMAD R0, R185, 0x40, R19 ;  /* 0x00000040b9007824 */ /* 0x001fca00078e0213 */
[----:B------:R-:W-:Y:S02]  /*5270*/  VIADDMNMX R5, R0, R11, R8, PT ;  /* 0x0000000b00057246 */ /* 0x000fe40003800108 */
[----:B------:R-:W-:Y:S01]  /*5280*/  IADD3 R6, R13, R0, RZ ;  /* 0x000000000d067210 */ /* 0x000fe20007ffe0ff */
        /* <DEDUP_REMOVED lines=13> */
.L_x_5106:
[----:B------:R-:W-:-:S06]  /*5360*/  UISETP.NE.AND UP1, UPT, UR7, 0x1, UPT ;  /* 0x000000010700788c */ /* 0x000fcc000bf25270 */
[----:B------:R-:W-:-:S05]  /*5370*/  PLOP3.LUT P2, PT, PT, PT, UP1, 0x80, 0x0 ;  /* 0x000000000000781c */ /* 0x000fca0003f4f018 */
[----:B------:R-:W-:-:S08]  /*5380*/  @UP1 ULDC.64 UR8, c[0x0][0xae0] ;  /* 0x0002b80000081ab9 */ /* 0x000fd00000000a00 */
[----:B------:R-:W-:-:S05]  /*5390*/  @P2 IMAD.HI.U32 R12, R7, UR8, RZ ;  /* 0x00000008070c2c27 */ /* 0x000fca000f8e00ff */
[----:B------:R-:W-:-:S07]  /*53a0*/  @P2 SHF.R.U32.HI R7, RZ, UR9, R12 ;  /* 0x00000009ff072c19 */ /* 0x000fce000801160c */
.L_x_5107:
[----:B------:R-:W-:Y:S05]  /*53b0*/  BSYNC B0 ;  /* 0x0000000000007941 */ /* 0x000fea0003800000 */
.L_x_5105:
[----:B------:R-:W-:-:S04]  /*53c0*/  IMAD R7, R7, UR7, -R9 ;  /* 0x0000000707077c24 */ /* 0x000fc8000f8e0a09 */
[----:B------:R-:W-:-:S05]  /*53d0*/  IMAD.IADD R7, R7, 0x1, -R16 ;  /* 0x0000000107077824 */ /* 0x000fca00078e0a10 */
[----:B------:R-:W-:Y:S02]  /*53e0*/  VIMNMX R6, R6, R7, !PT ;  /* 0x0000000706067248 */ /* 0x000fe40007fe0100 */
[----:B------:R-:W-:-:S07]  /*53f0*/  VIADDMNMX R5, R7, UR7, R5, PT ;  /* 0x0000000707057c46 */ /* 0x000fce000b800105 */
.L_x_5104:
[C---:B------:R-:W-:Y:S02]  /*5400*/  ISETP.GE.AND P2, PT, R10.reuse, 0x2, PT ;  /* 0x000000020a00780c */ /* 0x040fe40003f46270 */
        /* <DEDUP_REMOVED lines=76> */
[----:B------:R-:W-:Y:S02]  /*58d0*/  PLOP3.LUT P6, PT, PT, PT, UP0, 0x40, 0x0 ;  /* 0x000000000000781c */ /* 0x000fe40003fce808 */
[----:B------:R-:W-:Y:S02]  /*58e0*/  VIADDMNMX R7, R5, R11, R8, PT ;  /* 0x0000000b05077246 */ /* 0x000fe40003800108 */
[----:B------:R-:W-:-:S09]  /*58f0*/  IADD3 R5, R13, 0x8, R0 ;  /* 0x000000080d057810 */ /* 0x000fd20007ffe000 */
        /* <DEDUP_REMOVED lines=15> */
.L_x_5110:
[----:B------:R-:W-:-:S06]  /*59f0*/  UISETP.NE.AND UP1, UPT, UR7, 0x1, UPT ;  /* 0x000000010700788c */ /* 0x000fcc000bf25270 */
[----:B------:R-:W-:-:S05]  /*5a00*/  PLOP3.LUT P6, PT, PT, PT, UP1, 0x80, 0x0 ;  /* 0x000000000000781c */ /* 0x000fca0003fcf018 */
[----:B------:R-:W-:-:S08]  /*5a10*/  @UP1 ULDC.64 UR8, c[0x0][0xae0] ;  /* 0x0002b80000081ab9 */ /* 0x000fd00000000a00 */
[----:B------:R-:W-:Y:S01]  /*5a20*/  @P6 IMAD.HI.U32 R8, R6, UR8, RZ ;  /* 0x0000000806086c27 */ /* 0x000fe2000f8e00ff */
[----:B------:R-:W-:-:S13]  /*5a30*/  PLOP3.LUT P6, PT, PT, PT, UP1, 0x80, 0x0 ;  /* 0x000000000000781c */ /* 0x000fda0003fcf018 */
[----:B------:R-:W-:-:S07]  /*5a40*/  @P6 SHF.R.U32.HI R6, RZ, UR9, R8 ;  /* 0x00000009ff066c19 */ /* 0x000fce0008011608 */
.L_x_5111:
[----:B------:R-:W-:Y:S05]  /*5a50*/  BSYNC B0 ;  /* 0x0000000000007941 */ /* 0x000fea0003800000 */
.L_x_5109:
[----:B------:R-:W-:-:S04]  /*5a60*/  IMAD R9, R6, UR7, -R9 ;  /* 0x0000000706097c24 */ /* 0x000fc8000f8e0a09 */
[----:B------:R-:W-:-:S05]  /*5a70*/  IMAD.IADD R6, R9, 0x1, -R16 ;  /* 0x0000000109067824 */ /* 0x000fca00078e0a10 */
[----:B------:R-:W-:Y:S02]  /*5a80*/  VIMNMX R5, R5, R6, !PT ;  /* 0x0000000605057248 */ /* 0x000fe40007fe0100 */
[----:B------:R-:W-:-:S07]  /*5a90*/  VIADDMNMX R7, R6, UR7, R7, PT ;  /* 0x0000000706077c46 */ /* 0x000fce000b800107 */
.L_x_5108:
[----:B------:R-:W-:Y:S01]  /*5aa0*/  ISETP.GT.AND P2, PT, R5, 0x1, !P2 ;  /* 0x000000010500780c */ /* 0x000fe20005744270 */
[----:B------:R-:W-:Y:S01]  /*5ab0*/  ULDC UR11, c[0x0][0xa80] ;  /* 0x0002a000000b7ab9 */ /* 0x000fe20000000800 */
[----:B------:R-:W-:Y:S01]  /*5ac0*/  FMNMX.FTZ R6, R15, R25, !PT ;  /* 0x000000190f067209 */ /* 0x000fe20007810000 */
[----:B------:R-:W-:Y:S01]  /*5ad0*/  ULEA UR8, UR36, UR38, 0xc ;  /* 0x0000002624087291 */ /* 0x000fe2000f8e603f */
[----:B------:R-:W-:Y:S01]  /*5ae0*/  ISETP.LT.OR P2, PT, R7, 0x2, P2 ;  /* 0x000000020700780c */ /* 0x000fe20001741670 */
[----:B------:R-:W-:Y:S01]  /*5af0*/  UMOV UR15, 0x40000040 ;  /* 0x40000040000f7882 */ /* 0x000fe20000000000 */
[----:B------:R-:W-:Y:S01]  /*5b00*/  FMNMX.FTZ R6, R21, R6, !PT ;  /* 0x0000000615067209 */ /* 0x000fe20007810000 */
[----:B------:R-:W-:Y:S01]  /*5b10*/  UIADD3 UR10, UR8, 0x80, URZ ;  /* 0x00000080080a7890 */ /* 0x000fe2000fffe03f */
[----:B------:R-:W-:Y:S01]  /*5b20*/  FSEL R27, R27, -INF , !P2 ;  /* 0xff8000001b1b7808 */ /* 0x000fe20005000000 */
[----:B------:R-:W-:Y:S01]  /*5b30*/  @!P1 VIADD R4, R4, 0x38860 ;  /* 0x0003886004049836 */ /* 0x000fe20000000000 */
[----:B------:R-:W-:Y:S01]  /*5b40*/  ISETP.NE.AND P2, PT, R14, RZ, PT ;  /* 0x000000ff0e00720c */ /* 0x000fe20003f45270 */
[----:B------:R-:W-:Y:S01]  /*5b50*/  UMOV UR14, UR8 ;  /* 0x00000008000e7c82 */ /* 0x000fe20008000000 */
[----:B------:R-:W-:Y:S01]  /*5b60*/  FMNMX.FTZ R6, R29, R6, !PT ;  /* 0x000000061d067209 */ /* 0x000fe20007810000 */
        /* <DEDUP_REMOVED lines=25> */
[----:B------:R-:W-:-:S02]  /*5d00*/  ISETP.GT.AND P3, PT, R5, 0x8, !P3 ;  /* 0x000000080500780c */ /* 0x000fc40005f64270 */
[----:B------:R-:W-:Y:S02]  /*5d10*/  FSEL R38, R38, -INF , !P2 ;  /* 0xff80000026267808 */ /* 0x000fe40005000000 */
[----:B------:R-:W-:Y:S02]  /*5d20*/  ISETP.NE.AND P2, PT, R36, RZ, PT ;  /* 0x000000ff2400720c */ /* 0x000fe40003f45270 */
[----:B------:R-:W-:Y:S02]  /*5d30*/  FMNMX.FTZ R6, R169, R6, !PT ;  /* 0x00000006a9067209 */ /* 0x000fe40007810000 */
[----:B------:R-:W-:Y:S02]  /*5d40*/  ISETP.GT.AND P2, PT, R5, 0x19, !P2 ;  /* 0x000000190500780c */ /* 0x000fe40005744270 */
[C---:B------:R-:W-:Y:S02]  /*5d50*/  ISETP.LT.OR P3, PT, R7.reuse, 0x9, P3 ;  /* 0x000000090700780c */ /* 0x040fe40001f61670 */
[----:B------:R-:W-:-:S02]  /*5d60*/  ISETP.LT.OR P2, PT, R7, 0x1a, P2 ;  /* 0x0000001a0700780c */ /* 0x000fc40001741670 */
[----:B------:R-:W-:Y:S02]  /*5d70*/  FMNMX.FTZ R8, R53, R6, !PT ;  /* 0x0000000635087209 */ /* 0x000fe40007810000 */
[----:B------:R-:W-:Y:S02]  /*5d80*/  FSEL R39, R39, -INF , !P2 ;  /* 0xff80000027277808 */ /* 0x000fe40005000000 */
[----:B------:R-:W-:Y:S01]  /*5d90*/  ISETP.NE.AND P2, PT, R56, RZ, PT ;  /* 0x000000ff3800720c */ /* 0x000fe20003f45270 */
[----:B------:R-:W0:Y:S01]  /*5da0*/  SHFL.BFLY PT, R9, R8, 0x2, 0x1f ;  /* 0x0c401f0008097f89 */ /* 0x000e2200000e0000 */
        /* <DEDUP_REMOVED lines=9> */
[----:B------:R-:W-:Y:S02]  /*5e40*/  ISETP.GT.AND P5, PT, R5, 0x38, !P5 ;  /* 0x000000380500780c */ /* 0x000fe40006fa4270 */
[C---:B------:R-:W-:Y:S02]  /*5e50*/  ISETP.LT.OR P2, PT, R7.reuse, 0x22, P2 ;  /* 0x000000220700780c */ /* 0x040fe40001741670 */
[----:B------:R-:W-:Y:S02]  /*5e60*/  ISETP.LT.OR P4, PT, R7, 0x32, P4 ;  /* 0x000000320700780c */ /* 0x000fe40002781670 */
[----:B------:R-:W-:Y:S02]  /*5e70*/  FSEL R43, R43, -INF , !P2 ;  /* 0xff8000002b2b7808 */ /* 0x000fe40005000000 */
[----:B------:R-:W-:Y:S02]  /*5e80*/  ISETP.GT.AND P2, PT, R5, 0x28, !P3 ;  /* 0x000000280500780c */ /* 0x000fe40005f44270 */
[----:B------:R-:W-:-:S02]  /*5e90*/  ISETP.NE.AND P3, PT, R60, RZ, PT ;  /* 0x000000ff3c00720c */ /* 0x000fc40003f65270 */
[----:B------:R-:W-:Y:S02]  /*5ea0*/  ISETP.LT.OR P2, PT, R7, 0x29, P2 ;  /* 0x000000290700780c */ /* 0x000fe40001741670 */
[C---:B------:R-:W-:Y:S02]  /*5eb0*/  ISETP.GT.AND P3, PT, R5.reuse, 0x30, !P3 ;  /* 0x000000300500780c */ /* 0x040fe40005f64270 */
[----:B------:R-:W-:Y:S02]  /*5ec0*/  FSEL R46, R46, -INF , !P2 ;  /* 0xff8000002e2e7808 */ /* 0x000fe40005000000 */
[----:B------:R-:W-:Y:S02]  /*5ed0*/  ISETP.GT.AND P2, PT, R5, RZ, !P6 ;  /* 0x000000ff0500720c */ /* 0x000fe40007744270 */
[----:B------:R-:W-:Y:S02]  /*5ee0*/  ISETP.NE.AND P6, PT, R10, RZ, PT ;  /* 0x000000ff0a00720c */ /* 0x000fe40003fc5270 */
[----:B------:R-:W-:-:S02]  /*5ef0*/  ISETP.LT.OR P2, PT, R7, 0x1, P2 ;  /* 0x000000010700780c */ /* 0x000fc40001741670 */
[----:B0-----:R-:W-:Y:S02]  /*5f00*/  FMNMX.FTZ R10, R8, R9, !PT ;  /* 0x00000009080a7209 */ /* 0x001fe40007810000 */
[----:B------:R-:W-:Y:S02]  /*5f10*/  FSEL R26, R26, -INF , !P2 ;  /* 0xff8000001a1a7808 */ /* 0x000fe40005000000 */
[----:B------:R-:W-:Y:S01]  /*5f20*/  ISETP.NE.AND P2, PT, R44, RZ, PT ;  /* 0x000000ff2c00720c */ /* 0x000fe20003f45270 */
[----:B------:R-:W0:Y:S01]  /*5f30*/  SHFL.BFLY PT, R11, R10, 0x1, 0x1f ;  /* 0x0c201f000a0b7f89 */ /* 0x000e2200000e0000 */
[----:B------:R-:W-:Y:S02]  /*5f40*/  FMNMX.FTZ R9, R26, R27, !PT ;  /* 0x0000001b1a097209 */ /* 0x000fe40007810000 */
[----:B------:R-:W-:Y:S02]  /*5f50*/  ISETP.GT.AND P2, PT, R5, 0x29, !P2 ;  /* 0x000000290500780c */ /* 0x000fe40005744270 */
[----:B------:R-:W-:-:S02]  /*5f60*/  FMNMX.FTZ R6, R30, R9, !PT ;  /* 0x000000091e067209 */ /* 0x000fc40007810000 */
[----:B------:R-:W-:Y:S02]  /*5f70*/  ISETP.LT.OR P2, PT, R7, 0x2a, P2 ;  /* 0x0000002a0700780c */ /* 0x000fe40001741670 */
[----:B------:R-:W-:Y:S02]  /*5f80*/  FMNMX.FTZ R9, R31, R6, !PT ;  /* 0x000000061f097209 */ /* 0x000fe40007810000 */
[----:B------:R-:W-:Y:S02]  /*5f90*/  FSEL R47, R47, -INF , !P2 ;  /* 0xff8000002f2f7808 */ /* 0x000fe40005000000 */
[----:B------:R-:W-:Y:S02]  /*5fa0*/  FMNMX.FTZ R6, R34, R9, !PT ;  /* 0x0000000922067209 */ /* 0x000fe40007810000 */
[----:B------:R-:W-:Y:S02]  /*5fb0*/  ISETP.LT.OR P3, PT, R7, 0x31, P3 ;  /* 0x000000310700780c */ /* 0x000fe40001f61670 */
[----:B------:R-:W-:-:S02]  /*5fc0*/  FMNMX.FTZ R9, R35, R6, !PT ;  /* 0x0000000623097209 */ /* 0x000fc40007810000 */
[----:B------:R-:W-:Y:S02]  /*5fd0*/  FSEL R50, R50, -INF , !P3 ;  /* 0xff80000032327808 */ /* 0x000fe40005800000 */
[----:B------:R-:W-:Y:S02]  /*5fe0*/  FMNMX.FTZ R8, R38, R9, !PT ;  /* 0x0000000926087209 */ /* 0x000fe40007810000 */
[----:B------:R-:W-:Y:S02]  /*5ff0*/  ISETP.LT.OR P5, PT, R7, 0x39, P5 ;  /* 0x000000390700780c */ /* 0x000fe40002fa1670 */
[----:B------:R-:W-:Y:S02]  /*6000*/  FMNMX.FTZ R9, R39, R8, !PT ;  /* 0x0000000827097209 */ /* 0x000fe40007810000 */
[----:B0-----:R-:W-:Y:S02]  /*6010*/  FMNMX.FTZ R6, R10, R11, !PT ;  /* 0x0000000b0a067209 */ /* 0x001fe40007810000 */
[----:B------:R-:W-:-:S02]  /*6020*/  FMNMX.FTZ R8, R42, R9, !PT ;  /* 0x000000092a087209 */ /* 0x000fc40007810000 */
[C---:B------:R-:W-:Y:S01]  /*6030*/  FSETP.NEU.FTZ.AND P2, PT, R6.reuse, -INF , PT ;  /* 0xff8000000600780b */ /* 0x040fe20003f5d000 */
[----:B------:R-:W-:Y:S01]  /*6040*/  FMUL.FTZ R10, R6, UR11 ;  /* 0x0000000b060a7c20 */ /* 0x000fe20008410000 */
[----:B------:R-:W-:Y:S02]  /*6050*/  FMNMX.FTZ R9, R43, R8, !PT ;  /* 0x000000082b097209 */ /* 0x000fe40007810000 */
[----:B------:R-:W-:Y:S02]  /*6060*/  FSEL R51, R51, -INF , !P4 ;  /* 0xff80000033337808 */ /* 0x000fe40006000000 */
[----:B------:R-:W-:Y:S02]  /*6070*/  FMNMX.FTZ R8, R46, R9, !PT ;  /* 0x000000092e087209 */ /* 0x000fe40007810000 */
[----:B------:R-:W-:Y:S02]  /*6080*/  FSEL R28, R10, RZ, P2 ;  /* 0x000000ff0a1c7208 */ /* 0x000fe40001000000 */
[----:B------:R-:W-:-:S02]  /*6090*/  FMNMX.FTZ R9, R47, R8, !PT ;  /* 0x000000082f097209 */ /* 0x000fc40007810000 */
[----:B------:R-:W-:Y:S01]  /*60a0*/  ISETP.GT.AND P2, PT, R5, 0x39, !P6 ;  /* 0x000000390500780c */ /* 0x000fe20007744270 */
[--C-:B------:R-:W-:Y:S01]  /*60b0*/  FFMA.FTZ R10, R25, UR11, -R28.reuse ;  /* 0x0000000b190a7c23 */ /* 0x100fe2000801081c */
[----:B------:R-:W-:Y:S01]  /*60c0*/  FMNMX.FTZ R8, R50, R9, !PT ;  /* 0x0000000932087209 */ /* 0x000fe20007810000 */
[--C-:B------:R-:W-:Y:S01]  /*60d0*/  FFMA.FTZ R5, R15, UR11, -R28.reuse ;  /* 0x0000000b0f057c23 */ /* 0x100fe2000801081c */
[----:B------:R-:W-:Y:S01]  /*60e0*/  ISETP.LT.OR P2, PT, R7, 0x3a, P2 ;  /* 0x0000003a0700780c */ /* 0x000fe20001741670 */
[--C-:B------:R-:W-:Y:S01]  /*60f0*/  FFMA.FTZ R15, R21, UR11, -R28.reuse ;  /* 0x0000000b150f7c23 */ /* 0x100fe2000801081c */
[----:B------:R-:W-:Y:S01]  /*6100*/  FSEL R54, R54, -INF , !P5 ;  /* 0xff80000036367808 */ /* 0x000fe20006800000 */
[--C-:B------:R-:W-:Y:S01]  /*6110*/  FFMA.FTZ R12, R29, UR11, -R28.reuse ;  /* 0x0000000b1d0c7c23 */ /* 0x100fe2000801081c */
[----:B------:R-:W-:Y:S01]  /*6120*/  FMNMX.FTZ R7, R51, R8, !PT ;  /* 0x0000000833077209 */ /* 0x000fe20007810000 */
[--C-:B------:R-:W-:Y:S01]  /*6130*/  FFMA.FTZ R9, R57, UR11, -R28.reuse ;  /* 0x0000000b39097c23 */ /* 0x100fe2000801081c */
[----:B------:R-:W-:Y:S01]  /*6140*/  FSEL R55, R55, -INF , !P2 ;  /* 0xff80000037377808 */ /* 0x000fe20005000000 */
[--C-:B------:R-:W-:Y:S01]  /*6150*/  FFMA.FTZ R14, R33, UR11, -R28.reuse ;  /* 0x0000000b210e7c23 */ /* 0x100fe2000801081c */
[----:B------:R-:W-:Y:S01]  /*6160*/  FMNMX.FTZ R8, R54, R7, !PT ;  /* 0x0000000736087209 */ /* 0x000fe20007810000 */
[--C-:B------:R-:W-:Y:S01]  /*6170*/  FFMA.FTZ R11, R59, UR11, -R28.reuse ;  /* 0x0000000b3b0b7c23 */ /* 0x100fe2000801081c */
[----:B------:R0:W-:Y:S01]  /*6180*/  MUFU.EX2 R7, R15 ;  /* 0x0000000f00077308 */ /* 0x0001e20000000800 */
[--C-:B------:R-:W-:Y:S01]  /*6190*/  FFMA.FTZ R20, R37, UR11, -R28.reuse ;  /* 0x0000000b25147c23 */ /* 0x100fe2000801081c */
[----:B------:R-:W-:Y:S01]  /*61a0*/  FMNMX.FTZ R8, R55, R8, !PT ;  /* 0x0000000837087209 */ /* 0x000fe20007810000 */
[--C-:B------:R-:W-:Y:S01]  /*61b0*/  FFMA.FTZ R170, R41, UR11, -R28.reuse ;  /* 0x0000000b29aa7c23 */ /* 0x100fe2000801081c */
[--C-:B------:R-:W-:Y:S01]  /*61c0*/  FFMA.FTZ R172, R45, UR11, -R28.reuse ;  /* 0x0000000b2dac7c23 */ /* 0x100fe2000801081c */
[--C-:B------:R-:W-:Y:S01]  /*61d0*/  FFMA.FTZ R21, R65, UR11, -R28.reuse ;  /* 0x0000000b41157c23 */ /* 0x100fe2000801081c */
[--C-:B------:R-:W-:Y:S01]  /*61e0*/  FFMA.FTZ R174, R49, UR11, -R28.reuse ;  /* 0x0000000b31ae7c23 */ /* 0x100fe2000801081c */
[----:B------:R-:W1:Y:S01]  /*61f0*/  SHFL.BFLY PT, R13, R8, 0x2, 0x1f ;  /* 0x0c401f00080d7f89 */ /* 0x000e6200000e0000 */
[--C-:B------:R-:W-:Y:S01]  /*6200*/  FFMA.FTZ R169, R169, UR11, -R28.reuse ;  /* 0x0000000ba9a97c23 */ /* 0x100fe2000801081c */
[--C-:B0-----:R-:W-:Y:S01]  /*6210*/  FFMA.FTZ R15, R63, UR11, -R28.reuse ;  /* 0x0000000b3f0f7c23 */ /* 0x101fe2000801081c */
[--C-:B------:R-:W-:Y:S01]  /*6220*/  FFMA.FTZ R176, R53, UR11, -R28.reuse ;  /* 0x0000000b35b07c23 */ /* 0x100fe2000801081c */
[----:B------:R-:W-:Y:S01]  /*6230*/  FFMA.FTZ R29, R61, UR11, -R28 ;  /* 0x0000000b3d1d7c23 */ /* 0x000fe2000801081c */
[----:B------:R-:W-:Y:S01]  /*6240*/  MUFU.EX2 R5, R5 ;  /* 0x0000000500057308 */ /* 0x000fe20000000800 */
[----:B------:R-:W-:-:S07]  /*6250*/  @!P1 PRMT R4, RZ, 0x654, R4 ;  /* 0x00000654ff049816 */ /* 0x000fce0000000004 */
[----:B------:R-:W0:Y:S08]  /*6260*/  MUFU.EX2 R10, R10 ;  /* 0x0000000a000a7308 */ /* 0x000e300000000800 */
[----:B------:R-:W2:Y:S01]  /*6270*/  MUFU.EX2 R12, R12 ;  /* 0x0000000c000c7308 */ /* 0x000ea20000000800 */
[----:B-1----:R-:W-:-:S05]  /*6280*/  FMNMX.FTZ R24, R8, R13, !PT ;  /* 0x0000000d08187209 */ /* 0x002fca0007810000 */
[----:B------:R-:W1:Y:S02]  /*6290*/  SHFL.BFLY PT, R25, R24, 0x1, 0x1f ;  /* 0x0c201f0018197f89 */ /* 0x000e6400000e0000 */
[----:B------:R-:W-:Y:S01]  /*62a0*/  MUFU.EX2 R9, R9 ;  /* 0x0000000900097308 */ /* 0x000fe20000000800 */
[----:B0-----:R-:W-:Y:S01]  /*62b0*/  F2FP.BF16.F32.PACK_AB R152, R10, R5 ;  /* 0x000000050a98723e */ /* 0x001fe200000010ff */
[----:B------:R-:W-:-:S06]  /*62c0*/  FADD.FTZ R10, R5, R10 ;  /* 0x0000000a050a7221 */ /* 0x000fcc0000010000 */
[----:B------:R-:W0:Y:S01]  /*62d0*/  MUFU.EX2 R14, R14 ;  /* 0x0000000e000e7308 */ /* 0x000e220000000800 */
[----:B--2---:R-:W-:Y:S01]  /*62e0*/  F2FP.BF16.F32.PACK_AB R154, R12, R7 ;  /* 0x000000070c9a723e */ /* 0x004fe200000010ff */
[----:B------:R-:W-:-:S04]  /*62f0*/  FADD.FTZ R7, R7, R10 ;  /* 0x0000000a07077221 */ /* 0x000fc80000010000 */
[----:B------:R-:W-:Y:S01]  /*6300*/  FADD.FTZ R12, R12, R7 ;  /* 0x000000070c0c7221 */ /* 0x000fe20000010000 */
[----:B------:R-:W-:Y:S01]  /*6310*/  VIADD R7, R168, 0xfffffffe ;  /* 0xfffffffea8077836 */ /* 0x000fe20000000000 */
[----:B------:R-:W-:Y:S01]  /*6320*/  MUFU.EX2 R11, R11 ;  /* 0x0000000b000b7308 */ /* 0x000fe20000000800 */
[----:B-1----:R-:W-:-:S07]  /*6330*/  FMNMX.FTZ R8, R24, R25, !PT ;  /* 0x0000001918087209 */ /* 0x002fce0007810000 */
[----:B------:R-:W1:Y:S01]  /*6340*/  MUFU.EX2 R20, R20 ;  /* 0x0000001400147308 */ /* 0x000e620000000800 */
[----:B0-----:R-:W-:Y:S01]  /*6350*/  F2FP.BF16.F32.PACK_AB R156, R14, R9 ;  /* 0x000000090e9c723e */ /* 0x001fe200000010ff */
[----:B------:R-:W-:Y:S01]  /*6360*/  FADD.FTZ R9, R9, R12 ;  /* 0x0000000c09097221 */ /* 0x000fe20000010000 */
[C---:B------:R-:W-:Y:S01]  /*6370*/  FSETP.NEU.FTZ.AND P2, PT, R8.reuse, -INF , PT ;  /* 0xff8000000800780b */ /* 0x040fe20003f5d000 */
[----:B------:R-:W-:Y:S02]  /*6380*/  FMUL.FTZ R24, R8, UR11 ;  /* 0x0000000b08187c20 */ /* 0x000fe40008410000 */
[----:B------:R-:W-:Y:S01]  /*6390*/  FADD.FTZ R14, R14, R9 ;  /* 0x000000090e0e7221 */ /* 0x000fe20000010000 */
[----:B------:R-:W-:Y:S01]  /*63a0*/  IMAD.IADD R9, R17, 0x1, -R18 ;  /* 0x0000000111097824 */ /* 0x000fe200078e0a12 */
[----:B------:R-:W-:Y:S01]  /*63b0*/  MUFU.EX2 R13, R29 ;  /* 0x0000001d000d7308 */ /* 0x000fe20000000800 */
[----:B------:R-:W-:Y:S02]  /*63c0*/  FSEL R24, R24, RZ, P2 ;  /* 0x000000ff18187208 */ /* 0x000fe40001000000 */
[----:B------:R-:W-:-:S03]  /*63d0*/  PLOP3.LUT P2, PT, PT, PT, UP0, 0x40, 0x0 ;  /* 0x000000000000781c */ /* 0x000fc60003f4e808 */
        /* <DEDUP_REMOVED lines=19> */
[----:B------:R-:W-:Y:S01]  /*6510*/  FADD.FTZ R20, R20, R11 ;  /* 0x0000000b14147221 */ /* 0x000fe20000010000 */
[----:B------:R-:W-:Y:S01]  /*6520*/  IMAD R11, R185, 0x40, R9 ;  /* 0x00000040b90b7824 */ /* 0x000fe200078e0209 */
[----:B------:R-:W0:Y:S08]  /*6530*/  MUFU.EX2 R178, R178 ;  /* 0x000000b200b27308 */ /* 0x000e300000000800 */
[----:B------:R-:W-:Y:S08]  /*6540*/  MUFU.EX2 R173, R173 ;  /* 0x000000ad00ad7308 */ /* 0x000ff00000000800 */
[----:B------:R-:W1:Y:S01]  /*6550*/  MUFU.EX2 R180, R180 ;  /* 0x000000b400b47308 */ /* 0x000e620000000800 */
[----:B0-----:R-:W-:Y:S01]  /*6560*/  F2FP.BF16.F32.PACK_AB R153, R178, R171 ;  /* 0x000000abb299723e */ /* 0x001fe200000010ff */
[----:B------:R-:W-:-:S06]  /*6570*/  FADD.FTZ R178, R171, R178 ;  /* 0x000000b2abb27221 */ /* 0x000fcc0000010000 */
[----:B------:R-:W-:Y:S08]  /*6580*/  MUFU.EX2 R175, R175 ;  /* 0x000000af00af7308 */ /* 0x000ff00000000800 */
[----:B------:R-:W0:Y:S01]  /*6590*/  MUFU.EX2 R182, R182 ;  /* 0x000000b600b67308 */ /* 0x000e220000000800 */
[----:B-1----:R-:W-:Y:S01]  /*65a0*/  F2FP.BF16.F32.PACK_AB R155, R180, R173 ;  /* 0x000000adb49b723e */ /* 0x002fe200000010ff */
[----:B------:R-:W-:-:S04]  /*65b0*/  FADD.FTZ R173, R173, R178 ;  /* 0x000000b2adad7221 */ /* 0x000fc80000010000 */
[----:B------:R1:W-:Y:S01]  /*65c0*/  STSM.16.M88.4 [R23+0x36400], R152 ;  /* 0x0364009817007844 */ /* 0x0003e20000000200 */
[----:B------:R-:W-:Y:S01]  /*65d0*/  FADD.FTZ R180, R180, R173 ;  /* 0x000000adb4b47221 */ /* 0x000fe20000010000 */
[----:B------:R-:W-:Y:S08]  /*65e0*/  MUFU.EX2 R177, R177 ;  /* 0x000000b100b17308 */ /* 0x000ff00000000800 */
[----:B------:R-:W2:Y:S01]  /*65f0*/  MUFU.EX2 R186, R186 ;  /* 0x000000ba00ba7308 */ /* 0x000ea20000000800 */
[----:B0-----:R-:W-:Y:S01]  /*6600*/  F2FP.BF16.F32.PACK_AB R157, R182, R175 ;  /* 0x000000afb69d723e */ /* 0x001fe200000010ff */
[----:B------:R-:W-:-:S04]  /*6610*/  FADD.FTZ R175, R175, R180 ;  /* 0x000000b4afaf7221 */ /* 0x000fc80000010000 */
[----:B------:R-:W-:Y:S02]  /*6620*/  FADD.FTZ R182, R182, R175 ;  /* 0x000000afb6b67221 */ /* 0x000fe40000010000 */
[----:B------:R-:W0:Y:S08]  /*6630*/  MUFU.EX2 R170, R170 ;  /* 0x000000aa00aa7308 */ /* 0x000e300000000800 */
        /* <DEDUP_REMOVED lines=33> */
[----:B------:R-:W-:-:S06]  /*6850*/  FADD.FTZ R169, R169, R174 ;  /* 0x000000aea9a97221 */ /* 0x000fcc0000010000 */
[----:B------:R-:W2:Y:S08]  /*6860*/  MUFU.EX2 R187, R187 ;  /* 0x000000bb00bb7308 */ /* 0x000eb00000000800 */
[----:B------:R-:W3:Y:S01]  /*6870*/  MUFU.EX2 R208, R208 ;  /* 0x000000d000d07308 */ /* 0x000ee20000000800 */
[----:B0-----:R-:W-:Y:S01]  /*6880*/  F2FP.BF16.F32.PACK_AB R165, R206, R183 ;  /* 0x000000b7cea5723e */ /* 0x001fe200000010ff */
[----:B------:R-:W-:-:S04]  /*6890*/  FADD.FTZ R183, R183, R204 ;  /* 0x000000ccb7b77221 */ /* 0x000fc80000010000 */
[----:B------:R-:W-:-:S04]  /*68a0*/  FADD.FTZ R206, R206, R183 ;  /* 0x000000b7cece7221 */ /* 0x000fc80000010000 */
[----:B--2---:R-:W-:Y:S01]  /*68b0*/  FADD.FTZ R5, R187, R206 ;  /* 0x000000cebb057221 */ /* 0x004fe20000010000 */
[----:B---3--:R-:W-:-:S03]  /*68c0*/  F2FP.BF16.F32.PACK_AB R167, R208, R187 ;  /* 0x000000bbd0a7723e */ /* 0x008fc600000010ff */
[----:B------:R-:W-:Y:S02]  /*68d0*/  FADD.FTZ R5, R208, R5 ;  /* 0x00000005d0057221 */ /* 0x000fe40000010000 */
[----:B------:R1:W-:Y:S01]  /*68e0*/  STSM.16.M88.4 [R189], R164 ;  /* 0x000000a4bd007844 */ /* 0x0003e20000000200 */
[----:B------:R-:W-:-:S06]  /*68f0*/  WARPGROUP.ARRIVE ;  /* 0x00000000000079c5 */ /* 0x000fcc0000000000 */
[----:B------:R-:W-:Y:S01]  /*6900*/  HGMMA.64x256x16.F32.BF16 R24, R152, gdesc[UR12].tnspB, RZ, !UPT, gsb0 ;  /* 0x43e0000c98187df0 */ /* 0x000fe2000c0018ff */
[----:B------:R-:W-:Y:S01]  /*6910*/  UMOV UR14, UR10 ;  /* 0x0000000a000e7c82 */ /* 0x000fe20008000000 */
[----:B------:R-:W-:Y:S01]  /*6920*/  UMOV UR15, 0x40000040 ;  /* 0x40000040000f7882 */ /* 0x000fe20000000000 */
[----:B------:R-:W-:Y:S02]  /*6930*/  UIADD3 UR10, UR8, 0x100, URZ ;  /* 0x00000100080a7890 */ /* 0x000fe4000fffe03f */
[----:B------:R-:W-:Y:S01]  /*6940*/  UIADD3 UR8, UR8, 0x180, URZ ;  /* 0x0000018008087890 */ /* 0x000fe2000fffe03f */
[----:B------:R-:W-:Y:S02]  /*6950*/  WARPGROUP.DEPBAR.LE gsb0, 0x0 ;  /* 0x00008000000079c5 */ /* 0x000fe40000010000 */
[----:B------:R-:W-:-:S15]  /*6960*/  WARPGROUP.ARRIVE ;  /* 0x00000000000079c5 */ /* 0x000fde0000000000 */
[----:B------:R-:W-:-:S05]  /*6970*/  NOP ;  /* 0x0000000000007918 */ /* 0x000fca0000000000 */
[----:B------:R-:W-:Y:S01]  /*6980*/  HGMMA.64x256x16.F32.BF16 R24, R156, gdesc[UR12].tnspB, R24, gsb0 ;  /* 0x43e0000c9c187df0 */ /* 0x000fe20008001818 */
[----:B------:R-:W-:Y:S01]  /*6990*/  UMOV UR14, UR10 ;  /* 0x0000000a000e7c82 */ /* 0x000fe20008000000 */
[----:B------:R-:W-:Y:S01]  /*69a0*/  UMOV UR15, 0x40000040 ;  /* 0x40000040000f7882 */ /* 0x000fe20000000000 */
[----:B------:R-:W-:Y:S02]  /*69b0*/  WARPGROUP.DEPBAR.LE gsb0, 0x0 ;  /* 0x00008000000079c5 */ /* 0x000fe40000010000 */
[----:B------:R-:W-:-:S15]  /*69c0*/  WARPGROUP.ARRIVE ;  /* 0x00000000000079c5 */ /* 0x000fde0000000000 */
[----:B------:R-:W-:-:S08]  /*69d0*/  NOP ;  /* 0x0000000000007918 */ /* 0x000fd00000000000 */
[----:B------:R-:W-:Y:S01]  /*69e0*/  HGMMA.64x256x16.F32.BF16 R24, R160, gdesc[UR12].tnspB, R24, gsb0 ;  /* 0x43e0000ca0187df0 */ /* 0x000fe20008001818 */
[----:B------:R-:W-:Y:S01]  /*69f0*/  UMOV UR14, UR8 ;  /* 0x00000008000e7c82 */ /* 0x000fe20008000000 */
[----:B------:R-:W-:Y:S01]  /*6a00*/  UMOV UR15, 0x40000040 ;  /* 0x40000040000f7882 */ /* 0x000fe20000000000 */
[----:B------:R-:W-:-:S13]  /*6a10*/  R2UR UR8, R11 ;  /* 0x000000000b0872ca */ /* 0x000fda00000e0000 */
[----:B------:R-:W-:Y:S01]  /*6a20*/  UIADD3 UR6, UR8, UR6, URZ ;  /* 0x0000000608067290 */ /* 0x000fe2000fffe03f */
[----:B------:R-:W-:Y:S02]  /*6a30*/  WARPGROUP.DEPBAR.LE gsb0, 0x0 ;  /* 0x00008000000079c5 */ /* 0x000fe40000010000 */
[----:B------:R-:W-:-:S09]  /*6a40*/  WARPGROUP.ARRIVE ;  /* 0x00000000000079c5 */ /* 0x000fd20000000000 */
[----:B------:R-:W-:Y:S03]  /*6a50*/  HGMMA.64x256x16.F32.BF16 R24, R164, gdesc[UR12].tnspB, R24, gsb0 ;  /* 0x43e0000ca4187df0 */ /* 0x000fe60008001818 */
[----:B------:R-:W-:Y:S02]  /*6a60*/  WARPGROUP.DEPBAR.LE gsb0, 0x0 ;  /* 0x00008000000079c5 */ /* 0x000fe40000010000 */
[----:B------:R0:W-:Y:S06]  /*6a70*/  MEMBAR.ALL.CTA ;  /* 0x0000000000007992 */ /* 0x0001ec0000008000 */
[----:B0-----:R-:W0:Y:S02]  /*6a80*/  FENCE.VIEW.ASYNC.S ;  /* 0x00000000000073c6 */ /* 0x001e240000000000 */
[----:B0-----:R-:W-:Y:S01]  /*6a90*/  NOP ;  /* 0x0000000000007918 */ /* 0x001fe20000000000 */
[----:B------:R-:W-:Y:S06]  /*6aa0*/  BAR.ARV 0xe, 0x100 ;  /* 0x0384000000007b1d */ /* 0x000fec0000002000 */
[----:B------:R0:W-:Y:S02]  /*6ab0*/  @!P1 SYNCS.ARRIVE.TRANS64.RED.A1T0 RZ, [R4+URZ], RZ ;  /* 0x000000ff04ff99a7 */ /* 0x0001e4000810043f */
[----:B0-----:R-:W-:Y:S01]  /*6ac0*/  FADD.FTZ R4, R176, R169 ;  /* 0x000000a9b0047221 */ /* 0x001fe20000010000 */
[----:B-1----:R-:W-:Y:S06]  /*6ad0*/  @P2 BRA `(.L_x_5112) ;  /* 0x0000000000482947 */ /* 0x002fec0003800000 */
[C---:B------:R-:W-:Y:S01]  /*6ae0*/  ISETP.GT.AND P2, PT, R11.reuse, RZ, PT ;  /* 0x000000ff0b00720c */ /* 0x040fe20003f44270 */
[----:B------:R-:W-:-:S05]  /*6af0*/  VIADD R10, R11, 0xffffffff ;  /* 0xffffffff0b0a7836 */ /* 0x000fca0000000000 */
[----:B------:R-:W-:-:S07]  /*6b00*/  R2UR UR10, R10 ;  /* 0x000000000a0a72ca */ /* 0x000fce00000e0000 */
[----:B------:R-:W-:Y:S08]  /*6b10*/  @P2 BRA `(.L_x_5113) ;  /* 0x00000000001c2947 */ /* 0x000ff00003800000 */
[----:B------:R-:W-:Y:S02]  /*6b20*/  UISETP.NE.AND UP1, UPT, UR7, 0x1, UPT ;  /* 0x000000010700788c */ /* 0x000fe4000bf25270 */
[----:B------:R-:W-:-:S09]  /*6b30*/  UIADD3 UR10, -UR8, URZ, URZ ;  /* 0x0000003f080a7290 */ /* 0x000fd2000fffe13f */
[----:B------:R-:W-:Y:S02]  /*6b40*/  @UP1 ULDC.64 UR14, c[0x0][0xae0] ;  /* 0x0002b800000e1ab9 */ /* 0x000fe40000000a00 */
[----:B------:R-:W-:-:S04]  /*6b50*/  UIMAD.WIDE.U32 UR8, UR10, UR14, URZ ;  /* 0x0000000e0a0872a5 */ /* 0x000fc8000f8e003f */
[----:B------:R-:W-:-:S04]  /*6b60*/  @UP1 USHF.R.U32.HI UR10, URZ, UR15, UR9 ;  /* 0x0000000f3f0a1299 */ /* 0x000fc80008011609 */
[----:B------:R-:W-:Y:S01]  /*6b70*/  ULOP3.LUT UR10, URZ, UR10, URZ, 0x33, !UPT ;  /* 0x0000000a3f0a7292 */ /* 0x000fe2000f8e333f */
[----:B------:R-:W-:Y:S11]  /*6b80*/  BRA `(.L_x_5114) ;  /* 0x0000000000107947 */ /* 0x000ff60003800000 */
.L_x_5113:
[----:B------:R-:W-:-:S11]  /*6b90*/  UISETP.NE.AND UP1, UPT, UR7, 0x1, UPT ;  /* 0x000000010700788c */ /* 0x000fd6000bf25270 */
[----:B------:R-:W-:Y:S02]  /*6ba0*/  @UP1 ULDC.64 UR14, c[0x0][0xae0] ;  /* 0x0002b800000e1ab9 */ /* 0x000fe40000000a00 */
[----:B------:R-:W-:-:S04]  /*6bb0*/  UIMAD.WIDE.U32 UR8, UR10, UR14, URZ ;  /* 0x0000000e0a0872a5 */ /* 0x000fc8000f8e003f */
[----:B------:R-:W-:-:S12]  /*6bc0*/  @UP1 USHF.R.U32.HI UR10, URZ, UR15, UR9 ;  /* 0x0000000f3f0a1299 */ /* 0x000fd80008011609 */
.L_x_5114:
[----:B------:R-:W-:-:S04]  /*6bd0*/  UIMAD UR7, UR10, UR7, UR7 ;  /* 0x000000070a0772a4 */ /* 0x000fc8000f8e0207 */
[----:B------:R-:W-:-:S04]  /*6be0*/  UISETP.LT.AND UP1, UPT, UR6, UR7, UPT ;  /* 0x000000070600728c */ /* 0x000fc8000bf21270 */
[----:B------:R-:W-:-:S12]  /*6bf0*/  USEL UR6, UR6, UR7, UP1 ;  /* 0x0000000706067287 */ /* 0x000fd80008800000 */
.L_x_5112:
[----:B------:R-:W-:Y:S01]  /*6c00*/  R2UR UR14, R184 ;  /* 0x00000000b80e72ca */ /* 0x000fe200000e0000 */
[----:B------:R-:W-:-:S04]  /*6c10*/  USHF.R.S32.HI UR7, URZ, 0x1f, UR6 ;  /* 0x0000001f3f077899 */ /* 0x000fc80008011406 */
[----:B------:R-:W-:-:S04]  /*6c20*/  ULEA.HI UR7, UR7, UR6, URZ, 0x6 ;  /* 0x0000000607077291 */ /* 0x000fc8000f8f303f */
[----:B------:R-:W-:-:S04]  /*6c30*/  USHF.R.S32.HI UR7, URZ, 0x6, UR7 ;  /* 0x000000063f077899 */ /* 0x000fc80008011407 */
[----:B------:R-:W-:-:S04]  /*6c40*/  UISETP.LT.AND UP1, UPT, UR14, UR7, UPT ;  /* 0x000000070e00728c */ /* 0x000fc8000bf21270 */
[----:B------:R-:W-:-:S06]  /*6c50*/  USEL UR14, UR14, UR7, !UP1 ;  /* 0x000000070e0e7287 */ /* 0x000fcc000c800000 */
[----:B------:R-:W-:-:S13]  /*6c60*/  ISETP.GE.AND P2, PT, R7, UR14, PT ;  /* 0x0000000e07007c0c */ /* 0x000fda000bf46270 */
[----:B------:R-:W-:Y:S05]  /*6c70*/  @!P2 BRA `(.L_x_5115) ;  /* 0x000000340014a947 */ /* 0x000fea0003800000 */
[----:B------:R-:W-:-:S04]  /*6c80*/  IMAD.IADD R15, R0, 0x1, R9 ;  /* 0x00000001000f7824 */ /* 0x000fc800078e0209 */
[----:B------:R-:W-:-:S05]  /*6c90*/  VIADD R13, R15, 0x8 ;  /* 0x000000080f0d7836 */ /* 0x000fca0000000000 */
[----:B------:R-:W-:-:S07]  /*6ca0*/  LOP3.LUT R11, RZ, R13, RZ, 0x33, !PT ;  /* 0x0000000dff0b7212 */ /* 0x000fce00078e33ff */
.L_x_5132:
[----:B------:R-:W-:-:S04]  /*6cb0*/  UIADD3 UR6, UR36, 0x1, URZ ;  /* 0x0000000124067890 */ /* 0x000fc8000fffe03f */
[----:B------:R-:W-:-:S04]  /*6cc0*/  UISETP.NE.AND UP1, UPT, UR6, 0x2, UPT ;  /* 0x000000020600788c */ /* 0x000fc8000bf25270 */
[----:B------:R-:W-:Y:S02]  /*6cd0*/  USEL UR7, URZ, 0x1, UP1 ;  /* 0x000000013f077887 */ /* 0x000fe40008800000 */
[----:B------:R-:W-:-:S04]  /*6ce0*/  USEL UR6, UR6, URZ, UP1 ;  /* 0x0000003f06067287 */ /* 0x000fc80008800000 */
[----:B------:R-:W-:Y:S01]  /*6cf0*/  LOP3.LUT R2, R2, UR7, RZ, 0x3c, !PT ;  /* 0x0000000702027c12 */ /* 0x000fe2000f8e3cff */
[----:B-1----:R-:W-:Y:S07]  /*6d00*/  @!P0 BRA `(.L_x_5116) ;  /* 0x0000000000048947 */ /* 0x002fee0003800000 */
[----:B------:R-:W-:Y:S01]  /*6d10*/  BPT.TRAP 0x1 ;  /* 0x000000040000795c */ /* 0x000fe20000300000 */
.L_x_5116:
[----:B------:R-:W-:Y:S01]  /*6d20*/  ULEA UR7, UR6, UR37, 0x3 ;  /* 0x0000002506077291 */ /* 0x000fe2000f8e183f */
[----:B------:R-:W-:-:S08]  /*6d30*/  SHF.L.U32 R9, R2, 0x1f, RZ ;  /* 0x0000001f02097819 */ /* 0x000fd000000006ff */
[----:B------:R0:W1:Y:S01]  /*6d40*/  SYNCS.PHASECHK.TRANS64.TRYWAIT P2, [UR7+0x38830], R9 ;  /* 0x03883009ff0075a7 */ /* 0x0000620008040147 */
[----:B------:R-:W-:Y:S05]  /*6d50*/  @!P0 BRA `(.L_x_5117) ;  /* 0x0000000000048947 */ /* 0x000fea0003800000 */
[----:B------:R-:W-:Y:S01]  /*6d60*/  BPT.TRAP 0x1 ;  /* 0x000000040000795c */ /* 0x000fe20000300000 */
.L_x_5117:
[----:B-1----:R-:W-:Y:S05]  /*6d70*/  @P2 BRA `(.L_x_5118) ;  /* 0x0000000000082947 */ /* 0x002fea0003800000 */
[----:B------:R-:W1:Y:S02]  /*6d80*/  SYNCS.PHASECHK.TRANS64.TRYWAIT P2, [UR7+0x38830], R9 ;  /* 0x03883009ff0075a7 */ /* 0x000e640008040147 */
[----:B-1----:R-:W-:Y:S05]  /*6d90*/  @!P2 BRA `(.L_x_5119) ;  /* 0x000001200050a947 */ /* 0x002fea0003800000 */
.L_x_5118:
[----:B------:R-:W-:Y:S01]  /*6da0*/  R2UR UR15, R3 ;  /* 0x00000000030f72ca */ /* 0x000fe200000e0000 */
[----:B------:R-:W-:Y:S01]  /*6db0*/  WARPGROUP.ARRIVE ;  /* 0x00000000000079c5 */ /* 0x000fe20000000000 */
[----:B------:R-:W-:Y:S01]  /*6dc0*/  UMOV UR8, UR32 ;  /* 0x0000002000087c82 */ /* 0x000fe20008000000 */
[----:B------:R-:W-:Y:S01]  /*6dd0*/  UMOV UR9, UR33 ;  /* 0x0000002100097c82 */ /* 0x000fe20008000000 */
[----:B------:R-:W-:-:S09]  /*6de0*/  UMOV UR11, 0x40000040 ;  /* 0x40000040000b7882 */ /* 0x000fd20000000000 */
[----:B------:R-:W-:-:S07]  /*6df0*/  ULEA UR15, UR6, UR15, 0x9 ;  /* 0x0000000f060f7291 */ /* 0x000fce000f8e483f */
        /* <DEDUP_REMOVED lines=26> */
.L_x_5120:
[----:B------:R2:W3:Y:S01]  /*6fa0*/  SYNCS.PHASECHK.TRANS64.TRYWAIT P2, [UR7+0x38850], R9 ;  /* 0x03885009ff0075a7 */ /* 0x0004e20008040147 */
[----:B------:R-:W-:Y:S05]  /*6fb0*/  @!P0 BRA `(.L_x_5121) ;  /* 0x0000000000048947 */ /* 0x000fea0003800000 */
[----:B------:R-:W-:Y:S01]  /*6fc0*/  BPT.TRAP 0x1 ;  /* 0x000000040000795c */ /* 0x000fe20000300000 */
.L_x_5121:
[----:B---3--:R-:W-:Y:S05]  /*6fd0*/  @P2 BRA `(.L_x_5122) ;  /* 0x0000000000082947 */ /* 0x008fea0003800000 */
[----:B------:R-:W3:Y:S02]  /*6fe0*/  SYNCS.PHASECHK.TRANS64.TRYWAIT P2, [UR7+0x38850], R9 ;  /* 0x03885009ff0075a7 */ /* 0x000ee40008040147 */
[----:B---3--:R-:W-:Y:S05]  /*6ff0*/  @!P2 BRA `(.L_x_5123) ;  /* 0x0000011c00d0a947 */ /* 0x008fea0003800000 */
.L_x_5122:
[----:B------:R-:W-:Y:S01]  /*7000*/  ULEA UR8, UR6, UR4, 0xc ;  /* 0x0000000406087291 */ /* 0x000fe2000f8e603f */
[----:B------:R-:W-:Y:S01]  /*7010*/  WARPGROUP.ARRIVE ;  /* 0x00000000000079c5 */ /* 0x000fe20000000000 */
[----:B------:R-:W-:Y:S01]  /*7020*/  UMOV UR27, 0x40000040 ;  /* 0x40000040001b7882 */ /* 0x000fe20000000000 */
[----:B------:R-:W-:-:S04]  /*7030*/  UIADD3 UR28, UR5, 0x2, URZ ;  /* 0x00000002051c7890 */ /* 0x000fc8000fffe03f */
[----:B-1----:R-:W1:Y:S01]  /*7040*/  S2R R10, SR_TID.X ;  /* 0x00000000000a7919 */ /* 0x002e620000002100 */
[----:B------:R-:W-:Y:S01]  /*7050*/  UIADD3 UR30, UR8, 0x2, URZ ;  /* 0x00000002081e7890 */ /* 0x000fe2000fffe03f */
[----:B------:R-:W-:Y:S01]  /*7060*/  PLOP3.LUT P2, PT, PT, PT, UP0, 0x40, 0x0 ;  /* 0x000000000000781c */ /* 0x000fe20003f4e808 */
[----:B------:R-:W-:Y:S01]  /*7070*/  UMOV UR26, UR8 ;  /* 0x00000008001a7c82 */ /* 0x000fe20008000000 */
[----:B------:R-:W-:Y:S01]  /*7080*/  UMOV UR29, 0x40000040 ;  /* 0x40000040001d7882 */ /* 0x000fe20000000000 */
[----:B------:R-:W-:Y:S01]  /*7090*/  HGMMA.64x64x16.F32.BF16 R152, gdesc[UR24], R152, gsb0 ;  /* 0x00e00000189879f0 */ /* 0x000fe20008001898 */
[----:B------:R-:W-:Y:S01]  /*70a0*/  UMOV UR31, 0x40000040 ;  /* 0x40000040001f7882 */ /* 0x000fe20000000000 */
[----:B------:R-:W-:Y:S02]  /*70b0*/  UIADD3 UR18, UR5, 0x800, URZ ;  /* 0x0000080005127890 */ /* 0x000fe4000fffe03f */
[----:B------:R-:W-:Y:S01]  /*70c0*/  UIADD3 UR15, UR8, 0x800, URZ ;  /* 0x00000800080f7890 */ /* 0x000fe2000fffe03f */
[----:B------:R-:W-:Y:S01]  /*70d0*/  UMOV UR11, 0x4 ;  /* 0x00000004000b7882 */ /* 0x000fe20000000000 */
[----:B-1----:R-:W-:-:S05]  /*70e0*/  SHF.R.U32.HI R10, RZ, 0x7, R10 ;  /* 0x00000007ff0a7819 */ /* 0x002fca000001160a */
[----:B0-2---:R-:W0:Y:S02]  /*70f0*/  SHFL.IDX PT, R9, R10, RZ, 0x1f ;  /* 0x00001fff0a097589 */ /* 0x005e2400000e0000 */
[----:B0-----:R-:W-:Y:S01]  /*7100*/  R2UR UR9, R9 ;  /* 0x00000000090972ca */ /* 0x001fe200000e0000 */
[----:B------:R-:W-:-:S04]  /*7110*/  IMAD.U32 R9, RZ, RZ, UR7 ;  /* 0x00000007ff097e24 */ /* 0x000fc8000f8e00ff */
[----:B------:R-:W-:-:S05]  /*7120*/  @!P1 VIADD R10, R9, 0x38840 ;  /* 0x00038840090a9836 */ /* 0x000fca0000000000 */
[----:B------:R-:W-:Y:S01]  /*7130*/  @!P1 PRMT R12, RZ, 0x654, R10 ;  /* 0x00000654ff0c9816 */ /* 0x000fe2000000000a */
[----:B------:R-:W-:Y:S02]  /*7140*/  IMAD.SHL.U32 R10, R7, 0x40, RZ ;  /* 0x00000040070a7824 */ /* 0x000fe400078e00ff */
[----:B------:R-:W-:-:S03]  /*7150*/  UISETP.GT.AND UP1, UPT, UR9, 0x7f, UPT ;  /* 0x0000007f0900788c */ /* 0x000fc6000bf24270 */
[----:B------:R-:W-:Y:S01]  /*7160*/  IADD3 R21, R17, 0x1, -R10 ;  /* 0x0000000111157810 */ /* 0x000fe20007ffe80a */
[----:B------:R-:W-:Y:S02]  /*7170*/  USEL UR9, URZ, 0x2, !UP1 ;  /* 0x000000023f097887 */ /* 0x000fe4000c800000 */
[----:B------:R-:W-:Y:S01]  /*7180*/  USEL UR10, UR11, 0x2, UP1 ;  /* 0x000000020b0a7887 */ /* 0x000fe20008800000 */
[----:B------:R-:W-:Y:S02]  /*7190*/  WARPGROUP.DEPBAR.LE gsb0, 0x0 ;  /* 0x00008000000079c5 */ /* 0x000fe40000010000 */
[----:B------:R-:W-:Y:S01]  /*71a0*/  WARPGROUP.ARRIVE ;  /* 0x00000000000079c5 */ /* 0x000fe20000000000 */
[----:B------:R-:W-:Y:S01]  /*71b0*/  USEL UR11, UR11, 0x6, !UP1 ;  /* 0x000000060b0b7887 */ /* 0x000fe2000c800000 */
[----:B------:R-:W-:-:S04]  /*71c0*/  IADD3 R21, -R16, R21, -R18 ;  /* 0x0000001510157210 */ /* 0x000fc80007ffe912 */
        /* <DEDUP_REMOVED lines=232> */
[----:B------:R-:W-:Y:S01]  /*8050*/  UIADD3 UR10, UR9, UR10, UR8 ;  /* 0x0000000a090a7290 */ /* 0x000fe2000fffe008 */
[----:B------:R-:W-:Y:S02]  /*8060*/  ULDC UR18, c[0x0][0xad4] ;  /* 0x0002b50000127ab9 */ /* 0x000fe40000000800 */
[----:B------:R-:W-:Y:S01]  /*8070*/  UMOV UR9, 0x40000040 ;  /* 0x4000004000097882 */ /* 0x000fe20000000000 */
[----:B------:R-:W-:Y:S01]  /*8080*/  ULOP3.LUT UR7, URZ, UR18, URZ, 0x33, !UPT ;  /* 0x000000123f077292 */ /* 0x000fe2000f8e333f */
[----:B------:R-:W-:Y:S01]  /*8090*/  UMOV UR8, UR11 ;  /* 0x0000000b00087c82 */ /* 0x000fe20008000000 */
[----:B------:R-:W-:-:S04]  /*80a0*/  UMOV UR11, 0x40000040 ;  /* 0x40000040000b7882 */ /* 0x000fc80000000000 */
[----:B------:R-:W-:Y:S01]  /*80b0*/  VIADD R205, R21, UR7 ;  /* 0x0000000715cd7c36 */ /* 0x000fe20008000000 */
[----:B------:R-:W-:-:S03]  /*80c0*/  ULDC UR7, c[0x0][0xadc] ;  /* 0x0002b70000077ab9 */ /* 0x000fc60000000800 */
        /* <DEDUP_REMOVED lines=8> */
[----:B------:R-:W-:-:S04]  /*8150*/  VIADD R203, R21, UR8 ;  /* 0x0000000815cb7c36 */ /* 0x000fc80008000000 */
[----:B------:R-:W-:Y:S01]  /*8160*/  IMAD.IADD R186, R0, 0x1, R203 ;  /* 0x0000000100ba7824 */ /* 0x000fe200078e02cb */
[----:B------:R-:W-:Y:S02]  /*8170*/  WARPGROUP.DEPBAR.LE gsb0, 0x0 ;  /* 0x00008000000079c5 */ /* 0x000fe40000010000 */
[----:B------:R0:W-:Y:S01]  /*8180*/  @!P1 SYNCS.ARRIVE.TRANS64.RED.A1T0 RZ, [R12+URZ], RZ ;  /* 0x000000ff0cff99a7 */ /* 0x0001e2000810043f */
[----:B------:R-:W-:Y:S05]  /*8190*/  @P2 BRA `(.L_x_5124) ;  /* 0x00000000005c2947 */ /* 0x000fea0003800000 */
[----:B------:R-:W-:Y:S01]  /*81a0*/  ISETP.GT.AND P2, PT, R15, -0x1, PT ;  /* 0xffffffff0f00780c */ /* 0x000fe20003f44270 */
[----:B------:R-:W-:-:S12]  /*81b0*/  BSSY B0, `(.L_x_5125) ;  /* 0x0000011000007945 */ /* 0x000fd80003800000 */
[----:B------:R-:W-:Y:S05]  /*81c0*/  @P2 BRA `(.L_x_5126) ;  /* 0x0000000000242947 */ /* 0x000fea0003800000 */
[----:B0-----:R-:W-:Y:S01]  /*81d0*/  IMAD.U32 R12, RZ, RZ, UR7 ;  /* 0x00000007ff0c7e24 */ /* 0x001fe2000f8e00ff */
        /* <DEDUP_REMOVED lines=8> */
.L_x_5126:
[----:B0-----:R-:W-:Y:S01]  /*8260*/  MOV R12, UR7 ;  /* 0x00000007000c7c02 */ /* 0x001fe20008000f00 */
[----:B------:R-:W-:-:S03]  /*8270*/  IMAD.MOV.U32 R187, RZ, RZ, R15 ;  /* 0x000000ffffbb7224 */ /* 0x000fc600078e000f */
[----:B------:R-:W-:-:S13]  /*8280*/  ISETP.NE.AND P2, PT, R12, 0x1, PT ;  /* 0x000000010c00780c */ /* 0x000fda0003f45270 */
[----:B------:R-:W0:Y:S02]  /*8290*/  @P2 LDC.64 R20, c[0x0][0xae0] ;  /* 0x0002b800ff142b82 */ /* 0x000e240000000a00 */
[----:B0-----:R-:W-:-:S05]  /*82a0*/  @P2 IMAD.HI.U32 R20, R15, R20, RZ ;  /* 0x000000140f142227 */ /* 0x001fca00078e00ff */
[----:B------:R-:W-:-:S07]  /*82b0*/  @P2 SHF.R.U32.HI R187, RZ, R21, R20 ;  /* 0x00000015ffbb2219 */ /* 0x000fce0000011614 */
.L_x_5127:
[----:B------:R-:W-:Y:S05]  /*82c0*/  BSYNC B0 ;  /* 0x0000000000007941 */ /* 0x000fea0003800000 */
.L_x_5125:
[----:B------:R-:W-:-:S04]  /*82d0*/  IMAD R21, R187, R12, -R10 ;  /* 0x0000000cbb157224 */ /* 0x000fc800078e0a0a */
[----:B------:R-:W-:-:S05]  /*82e0*/  IMAD.IADD R21, R21, 0x1, -R16 ;  /* 0x0000000115157824 */ /* 0x000fca00078e0a10 */
[----:B------:R-:W-:Y:S02]  /*82f0*/  VIADDMNMX R186, R21, R12, R186, PT ;  /* 0x0000000c15ba7246 */ /* 0x000fe400038001ba */
[----:B------:R-:W-:-:S07]  /*8300*/  VIMNMX R201, R201, R21, !PT ;  /* 0x00000015c9c97248 */ /* 0x000fce0007fe0100 */
.L_x_5124:
[----:B------:R-:W-:-:S04]  /*8310*/  ISETP.GT.AND P2, PT, R7, -0x1, PT ;  /* 0xffffffff0700780c */ /* 0x000fc80003f44270 */
[C---:B------:R-:W-:Y:S02]  /*8320*/  ISETP.GT.AND P5, PT, R201.reuse, RZ, P2 ;  /* 0x000000ffc900720c */ /* 0x040fe400017a4270 */
[C---:B------:R-:W-:Y:S02]  /*8330*/  ISETP.GT.AND P4, PT, R201.reuse, 0x1, P2 ;  /* 0x00000001c900780c */ /* 0x040fe40001784270 */
[C---:B------:R-:W-:Y:S02]  /*8340*/  ISETP.GT.AND P6, PT, R201.reuse, 0x8, P2 ;  /* 0x00000008c900780c */ /* 0x040fe400017c4270 */
[----:B------:R-:W-:Y:S02]  /*8350*/  ISETP.GT.AND P3, PT, R201, 0x9, P2 ;  /* 0x00000009c900780c */ /* 0x000fe40001764270 */
[C---:B------:R-:W-:Y:S02]  /*8360*/  ISETP.LT.OR P5, PT, R186.reuse, 0x1, P5 ;  /* 0x00000001ba00780c */ /* 0x040fe40002fa1670 */
[----:B------:R-:W-:-:S02]  /*8370*/  ISETP.LT.OR P4, PT, R186, 0x2, P4 ;  /* 0x00000002ba00780c */ /* 0x000fc40002781670 */
[C---:B------:R-:W-:Y:S02]  /*8380*/  ISETP.LT.OR P6, PT, R186.reuse, 0x9, P6 ;  /* 0x00000009ba00780c */ /* 0x040fe400037c1670 */
[----:B------:R-:W-:Y:S02]  /*8390*/  ISETP.LT.OR P3, PT, R186, 0xa, P3 ;  /* 0x0000000aba00780c */ /* 0x000fe40001f61670 */
[----:B------:R-:W-:Y:S02]  /*83a0*/  FSEL R187, R152, -INF , !P5 ;  /* 0xff80000098bb7808 */ /* 0x000fe40006800000 */
[----:B------:R-:W-:Y:S02]  /*83b0*/  ISETP.GT.AND P5, PT, R201, 0x10, P2 ;  /* 0x00000010c900780c */ /* 0x000fe400017a4270 */
[----:B0-----:R-:W-:Y:S02]  /*83c0*/  FSEL R12, R153, -INF , !P4 ;  /* 0xff800000990c7808 */ /* 0x001fe40006000000 */
[----:B------:R-:W-:-:S02]  /*83d0*/  FSEL R14, R156, -INF , !P6 ;  /* 0xff8000009c0e7808 */ /* 0x000fc40007000000 */
[----:B------:R-:W-:Y:S02]  /*83e0*/  FSEL R157, R157, -INF , !P3 ;  /* 0xff8000009d9d7808 */ /* 0x000fe40005800000 */
        /* <DEDUP_REMOVED lines=9> */
[----:B------:R-:W-:Y:S02]  /*8480*/  FSEL R161, R161, -INF , !P4 ;  /* 0xff800000a1a17808 */ /* 0x000fe40006000000 */
        /* <DEDUP_REMOVED lines=22> */
[----:B------:R-:W-:Y:S02]  /*85f0*/  PLOP3.LUT P5, PT, PT, PT, UP0, 0x40, 0x0 ;  /* 0x000000000000781c */ /* 0x000fe40003fae808 */
[--C-:B------:R-:W-:Y:S02]  /*8600*/  IADD3 R168, R203, 0x8, R0.reuse ;  /* 0x00000008cba87810 */ /* 0x100fe40007ffe000 */
[----:B------:R-:W-:-:S02]  /*8610*/  IADD3 R169, R205, 0x8, R0 ;  /* 0x00000008cda97810 */ /* 0x000fc40007ffe000 */
[----:B------:R-:W-:Y:S02]  /*8620*/  FSEL R176, R177, -INF , !P4 ;  /* 0xff800000b1b07808 */ /* 0x000fe40006000000 */
[----:B------:R-:W-:Y:S02]  /*8630*/  FSEL R180, R180, -INF , !P6 ;  /* 0xff800000b4b47808 */ /* 0x000fe40007000000 */
[----:B------:R-:W-:-:S03]  /*8640*/  FSEL R181, R181, -INF , !P3 ;  /* 0xff800000b5b57808 */ /* 0x000fc60005800000 */
[----:B------:R-:W-:Y:S05]  /*8650*/  @P5 BRA `(.L_x_5128) ;  /* 0x0000000000585947 */ /* 0x000fea0003800000 */
        /* <DEDUP_REMOVED lines=11> */
.L_x_5130:
[----:B------:R-:W-:Y:S02]  /*8710*/  IMAD.U32 R177, RZ, RZ, UR7 ;  /* 0x00000007ffb17e24 */ /* 0x000fe4000f8e00ff */
[----:B------:R-:W-:-:S03]  /*8720*/  IMAD.MOV.U32 R173, RZ, RZ, R13 ;  /* 0x000000ffffad7224 */ /* 0x000fc600078e000d */
[----:B------:R-:W-:-:S13]  /*8730*/  ISETP.NE.AND P3, PT, R177, 0x1, PT ;  /* 0x00000001b100780c */ /* 0x000fda0003f65270 */
[----:B------:R-:W0:Y:S02]  /*8740*/  @P3 LDC.64 R20, c[0x0][0xae0] ;  /* 0x0002b800ff143b82 */ /* 0x000e240000000a00 */
[----:B0-----:R-:W-:-:S05]  /*8750*/  @P3 IMAD.HI.U32 R20, R13, R20, RZ ;  /* 0x000000140d143227 */ /* 0x001fca00078e00ff */
[----:B------:R-:W-:-:S07]  /*8760*/  @P3 SHF.R.U32.HI R173, RZ, R21, R20 ;  /* 0x00000015ffad3219 */ /* 0x000fce0000011614 */
.L_x_5131:
[----:B------:R-:W-:Y:S05]  /*8770*/  BSYNC B0 ;  /* 0x0000000000007941 */ /* 0x000fea0003800000 */
.L_x_5129:
[----:B------:R-:W-:-:S04]  /*8780*/  IMAD R21, R173, R177, -R10 ;  /* 0x000000b1ad157224 */ /* 0x000fc800078e0a0a */
[----:B------:R-:W-:-:S05]  /*8790*/  IMAD.IADD R21, R21, 0x1, -R16 ;  /* 0x0000000115157824 */ /* 0x000fca00078e0a10 */
[----:B------:R-:W-:Y:S02]  /*87a0*/  VIADDMNMX R168, R21, R177, R168, PT ;  /* 0x000000b115a87246 */ /* 0x000fe400038001a8 */
[----:B------:R-:W-:-:S07]  /*87b0*/  VIMNMX R169, R169, R21, !PT ;  /* 0x00000015a9a97248 */ /* 0x000fce0007fe0100 */
.L_x_5128:
[----:B------:R-:W-:Y:S01]  /*87c0*/  FMNMX.FTZ R21, R187, R6, !PT ;  /* 0x00000006bb157209 */ /* 0x000fe20007810000 */
[----:B------:R-:W-:Y:S01]  /*87d0*/  ULDC UR11, c[0x0][0xa80] ;  /* 0x0002a000000b7ab9 */ /* 0x000fe20000000800 */
[C---:B------:R-:W-:Y:S01]  /*87e0*/  ISETP.GT.AND P4, PT, R169.reuse, RZ, P2 ;  /* 0x000000ffa900720c */ /* 0x040fe20001784270 */
[----:B------:R-:W-:Y:S01]  /*87f0*/  ULEA UR8, UR6, UR38, 0xc ;  /* 0x0000002606087291 */ /* 0x000fe2000f8e603f */
[----:B------:R-:W-:Y:S01]  /*8800*/  FMNMX.FTZ R21, R12, R21, !PT ;  /* 0x000000150c157209 */ /* 0x000fe20007810000 */
[----:B------:R-:W-:Y:S01]  /*8810*/  UMOV UR23, 0x40000040 ;  /* 0x4000004000177882 */ /* 0x000fe20000000000 */
[----:B------:R-:W-:Y:S01]  /*8820*/  ISETP.GT.AND P3, PT, R169, 0x1, P2 ;  /* 0x00000001a900780c */ /* 0x000fe20001764270 */
[----:B------:R-:W-:Y:S01]  /*8830*/  UIADD3 UR10, UR8, 0x80, URZ ;  /* 0x00000080080a7890 */ /* 0x000fe2000fffe03f */
[----:B------:R-:W-:Y:S01]  /*8840*/  FMNMX.FTZ R10, R14, R21, !PT ;  /* 0x000000150e0a7209 */ /* 0x000fe20007810000 */
[----:B------:R-:W-:Y:S01]  /*8850*/  @!P1 VIADD R9, R9, 0x38860 ;  /* 0x0003886009099836 */ /* 0x000fe20000000000 */
[----:B------:R-:W-:Y:S01]  /*8860*/  ISETP.LT.OR P4, PT, R168, 0x1, P4 ;  /* 0x00000001a800780c */ /* 0x000fe20002781670 */
[----:B------:R-:W-:Y:S01]  /*8870*/  UMOV UR22, UR8 ;  /* 0x0000000800167c82 */ /* 0x000fe20008000000 */
[----:B------:R-:W-:-:S02]  /*8880*/  FMNMX.FTZ R21, R157, R10, !PT ;  /* 0x0000000a9d157209 */ /* 0x000fc40007810000 */
[----:B------:R-:W-:Y:S02]  /*8890*/  ISETP.GT.AND P5, PT, R169, 0x8, P2 ;  /* 0x00000008a900780c */ /* 0x000fe400017a4270 */
[----:B------:R-:W-:Y:S02]  /*88a0*/  FMNMX.FTZ R10, R160, R21, !PT ;  /* 0x00000015a00a7209 */ /* 0x000fe40007810000 */
[----:B------:R-:W-:Y:S02]  /*88b0*/  ISETP.LT.OR P3, PT, R168, 0x2, P3 ;  /* 0x00000002a800780c */ /* 0x000fe40001f61670 */
[----:B------:R-:W-:Y:S02]  /*88c0*/  FMNMX.FTZ R21, R161, R10, !PT ;  /* 0x0000000aa1157209 */ /* 0x000fe40007810000 */
[----:B------:R-:W-:Y:S02]  /*88d0*/  FSEL R201, R154, -INF , !P4 ;  /* 0xff8000009ac97808 */ /* 0x000fe40006000000 */
        /* <DEDUP_REMOVED lines=15> */
[----:B------:R-:W-:Y:S02]  /*89d0*/  FSEL R159, R159, -INF , !P6 ;  /* 0xff8000009f9f7808 */ /* 0x000fe40007000000 */
[----:B------:R-:W-:Y:S02]  /*89e0*/  FMNMX.FTZ R10, R180, R21, !PT ;  /* 0x00000015b40a7209 */ /* 0x000fe40007810000 */
[----:B------:R-:W-:Y:S02]  /*89f0*/  ISETP.LT.OR P3, PT, R168, 0x11, P3 ;  /* 0x00000011a800780c */ /* 0x000fe40001f61670 */
[----:B------:R-:W-:-:S02]  /*8a00*/  FMNMX.FTZ R20, R181, R10, !PT ;  /* 0x0000000ab5147209 */ /* 0x000fc40007810000 */
[C---:B------:R-:W-:Y:S02]  /*8a10*/  ISETP.GT.AND P6, PT, R169.reuse, 0x18, P2 ;  /* 0x00000018a900780c */ /* 0x040fe400017c4270 */
[----:B------:R-:W-:Y:S01]  /*8a20*/  ISETP.LT.OR P5, PT, R168, 0x12, P5 ;  /* 0x00000012a800780c */ /* 0x000fe20002fa1670 */
[----:B------:R-:W0:Y:S01]  /*8a30*/  SHFL.BFLY PT, R21, R20, 0x2, 0x1f ;  /* 0x0c401f0014157f89 */ /* 0x000e2200000e0000 */
[----:B------:R-:W-:Y:S02]  /*8a40*/  FSEL R162, R162, -INF , !P3 ;  /* 0xff800000a2a27808 */ /* 0x000fe40005800000 */
[----:B------:R-:W-:Y:S02]  /*8a50*/  ISETP.GT.AND P4, PT, R169, 0x19, P2 ;  /* 0x00000019a900780c */ /* 0x000fe40001784270 */
[----:B------:R-:W-:Y:S02]  /*8a60*/  ISETP.LT.OR P6, PT, R168, 0x19, P6 ;  /* 0x00000019a800780c */ /* 0x000fe400037c1670 */
[----:B------:R-:W-:-:S02]  /*8a70*/  FSEL R163, R163, -INF , !P5 ;  /* 0xff800000a3a37808 */ /* 0x000fc40006800000 */
[C---:B------:R-:W-:Y:S02]  /*8a80*/  ISETP.GT.AND P5, PT, R169.reuse, 0x21, P2 ;  /* 0x00000021a900780c */ /* 0x040fe400017a4270 */
[----:B------:R-:W-:Y:S02]  /*8a90*/  ISETP.GT.AND P3, PT, R169, 0x20, P2 ;  /* 0x00000020a900780c */ /* 0x000fe40001764270 */
[----:B------:R-:W-:Y:S02]  /*8aa0*/  FSEL R166, R166, -INF , !P6 ;  /* 0xff800000a6a67808 */ /* 0x000fe40007000000 */
[C---:B------:R-:W-:Y:S02]  /*8ab0*/  ISETP.LT.OR P4, PT, R168.reuse, 0x1a, P4 ;  /* 0x0000001aa800780c */ /* 0x040fe40002781670 */
[C---:B------:R-:W-:Y:S02]  /*8ac0*/  ISETP.LT.OR P5, PT, R168.reuse, 0x22, P5 ;  /* 0x00000022a800780c */ /* 0x040fe40002fa1670 */
[----:B------:R-:W-:-:S02]  /*8ad0*/  ISETP.LT.OR P3, PT, R168, 0x21, P3 ;  /* 0x00000021a800780c */ /* 0x000fc40001f61670 */
[----:B------:R-:W-:Y:S02]  /*8ae0*/  FSEL R167, R167, -INF , !P4 ;  /* 0xff800000a7a77808 */ /* 0x000fe40006000000 */
[----:B------:R-:W-:Y:S02]  /*8af0*/  FSEL R202, R171, -INF , !P5 ;  /* 0xff800000abca7808 */ /* 0x000fe40006800000 */
[----:B0-----:R-:W-:Y:S02]  /*8b00*/  FMNMX.FTZ R21, R20, R21, !PT ;  /* 0x0000001514157209 */ /* 0x001fe40007810000 */
[----:B------:R-:W-:Y:S02]  /*8b10*/  FMNMX.FTZ R20, R201, R8, !PT ;  /* 0x00000008c9147209 */ /* 0x000fe40007810000 */
[----:B------:R-:W-:Y:S01]  /*8b20*/  ISETP.GT.AND P6, PT, R169, 0x28, P2 ;  /* 0x00000028a900780c */ /* 0x000fe200017c4270 */
[----:B------:R-:W0:Y:S01]  /*8b30*/  SHFL.BFLY PT, R10, R21, 0x1, 0x1f ;  /* 0x0c201f00150a7f89 */ /* 0x000e2200000e0000 */
[----:B------:R-:W-:-:S02]  /*8b40*/  FSEL R154, R170, -INF , !P3 ;  /* 0xff800000aa9a7808 */ /* 0x000fc40005800000 */
[C---:B------:R-:W-:Y:S02]  /*8b50*/  ISETP.GT.AND P3, PT, R169.reuse, 0x29, P2 ;  /* 0x00000029a900780c */ /* 0x040fe40001764270 */
[C---:B------:R-:W-:Y:S02]  /*8b60*/  ISETP.LT.OR P6, PT, R168.reuse, 0x29, P6 ;  /* 0x00000029a800780c */ /* 0x040fe400037c1670 */
[C---:B------:R-:W-:Y:S02]  /*8b70*/  ISETP.GT.AND P5, PT, R169.reuse, 0x30, P2 ;  /* 0x00000030a900780c */ /* 0x040fe400017a4270 */
[----:B------:R-:W-:Y:S02]  /*8b80*/  ISETP.LT.OR P3, PT, R168, 0x2a, P3 ;  /* 0x0000002aa800780c */ /* 0x000fe40001f61670 */
[----:B------:R-:W-:Y:S02]  /*8b90*/  FSEL R174, R174, -INF , !P6 ;  /* 0xff800000aeae7808 */ /* 0x000fe40007000000 */
[----:B------:R-:W-:-:S02]  /*8ba0*/  ISETP.GT.AND P6, PT, R169, 0x31, P2 ;  /* 0x00000031a900780c */ /* 0x000fc400017c4270 */
[C---:B------:R-:W-:Y:S02]  /*8bb0*/  ISETP.LT.OR P5, PT, R168.reuse, 0x31, P5 ;  /* 0x00000031a800780c */ /* 0x040fe40002fa1670 */
[----:B------:R-:W-:Y:S02]  /*8bc0*/  ISETP.LT.OR P6, PT, R168, 0x32, P6 ;  /* 0x00000032a800780c */ /* 0x000fe400037c1670 */
[----:B------:R-:W-:Y:S02]  /*8bd0*/  FSEL R203, R178, -INF , !P5 ;  /* 0xff800000b2cb7808 */ /* 0x000fe40006800000 */
[----:B------:R-:W-:Y:S02]  /*8be0*/  FSEL R204, R179, -INF , !P6 ;  /* 0xff800000b3cc7808 */ /* 0x000fe40007000000 */
[----:B------:R-:W-:Y:S02]  /*8bf0*/  @!P1 PRMT R9, RZ, 0x654, R9 ;  /* 0x00000654ff099816 */ /* 0x000fe40000000009 */
[----:B0-----:R-:W-:-:S02]  /*8c00*/  FMNMX.FTZ R10, R21, R10, !PT ;  /* 0x0000000a150a7209 */ /* 0x001fc40007810000 */
        /* <DEDUP_REMOVED lines=13> */
[--C-:B------:R-:W-:Y:S01]  /*8ce0*/  FFMA.FTZ R21, R187, UR11, -R205.reuse ;  /* 0x0000000bbb157c23 */ /* 0x100fe200080108cd */
[----:B------:R-:W-:Y:S01]  /*8cf0*/  FSEL R187, R175, -INF , !P3 ;  /* 0xff800000afbb7808 */ /* 0x000fe20005800000 */
[--C-:B------:R-:W-:Y:S01]  /*8d00*/  FFMA.FTZ R175, R160, UR11, -R205.reuse ;  /* 0x0000000ba0af7c23 */ /* 0x100fe200080108cd */
[----:B------:R-:W-:Y:S01]  /*8d10*/  FMNMX.FTZ R171, R167, R20, !PT ;  /* 0x00000014a7ab7209 */ /* 0x000fe20007810000 */
[--C-:B------:R-:W-:Y:S01]  /*8d20*/  FFMA.FTZ R178, R186, UR11, -R205.reuse ;  /* 0x0000000bbab27c23 */ /* 0x100fe200080108cd */
[C---:B------:R-:W-:Y:S01]  /*8d30*/  ISETP.GT.AND P3, PT, R169.reuse, 0x38, P2 ;  /* 0x00000038a900780c */ /* 0x040fe20001764270 */
        /* <DEDUP_REMOVED lines=17> */
[----:B------:R-:W-:Y:S02]  /*8e50*/  FSEL R183, R183, -INF , !P2 ;  /* 0xff800000b7b77808 */ /* 0x000fe40005000000 */
[----:B------:R-:W-:Y:S01]  /*8e60*/  FMNMX.FTZ R157, R204, R169, !PT ;  /* 0x000000a9cc9d7209 */ /* 0x000fe20007810000 */
[----:B------:R-:W-:Y:S03]  /*8e70*/  MUFU.EX2 R12, R12 ;  /* 0x0000000c000c7308 */ /* 0x000fe60000000800 */
[----:B------:R-:W-:-:S04]  /*8e80*/  FMNMX.FTZ R20, R182, R157, !PT ;  /* 0x0000009db6147209 */ /* 0x000fc80007810000 */
[----:B------:R-:W-:Y:S01]  /*8e90*/  FMNMX.FTZ R157, R183, R20, !PT ;  /* 0x00000014b79d7209 */ /* 0x000fe20007810000 */
[----:B------:R0:W-:Y:S04]  /*8ea0*/  MUFU.EX2 R169, R170 ;  /* 0x000000aa00a97308 */ /* 0x0001e80000000800 */
[----:B------:R-:W1:Y:S04]  /*8eb0*/  SHFL.BFLY PT, R160, R157, 0x2, 0x1f ;  /* 0x0c401f009da07f89 */ /* 0x000e6800000e0000 */
[----:B------:R-:W-:Y:S01]  /*8ec0*/  MUFU.EX2 R20, R175 ;  /* 0x000000af00147308 */ /* 0x000fe20000000800 */
[--C-:B0-----:R-:W-:Y:S01]  /*8ed0*/  FFMA.FTZ R170, R152, UR11, -R205.reuse ;  /* 0x0000000b98aa7c23 */ /* 0x101fe200080108cd */
[----:B------:R-:W-:-:S06]  /*8ee0*/  FFMA.FTZ R152, R153, UR11, -R205 ;  /* 0x0000000b99987c23 */ /* 0x000fcc00080108cd */
[----:B------:R0:W-:Y:S08]  /*8ef0*/  MUFU.EX2 R175, R152 ;  /* 0x0000009800af7308 */ /* 0x0001f00000000800 */
[----:B------:R-:W-:Y:S01]  /*8f00*/  MUFU.EX2 R14, R14 ;  /* 0x0000000e000e7308 */ /* 0x000fe20000000800 */
[----:B-1----:R-:W-:Y:S02]  /*8f10*/  FMNMX.FTZ R160, R157, R160, !PT ;  /* 0x000000a09da07209 */ /* 0x002fe40007810000 */
[----:B------:R-:W-:-:S05]  /*8f20*/  FSEL R157, R10, RZ, P4 ;  /* 0x000000ff0a9d7208 */ /* 0x000fca0002000000 */
[----:B------:R-:W-:Y:S01]  /*8f30*/  MUFU.EX2 R171, R171 ;  /* 0x000000ab00ab7308 */ /* 0x000fe20000000800 */
[----:B------:R-:W1:Y:S01]  /*8f40*/  SHFL.BFLY PT, R153, R160, 0x1, 0x1f ;  /* 0x0c201f00a0997f89 */ /* 0x000e6200000e0000 */
[----:B------:R-:W-:-:S04]  /*8f50*/  FADD.FTZ R157, -R157, R6 ;  /* 0x000000069d9d7221 */ /* 0x000fc80000010100 */
[----:B------:R-:W-:Y:S02]  /*8f60*/  FMUL.FTZ R6, R157, UR11 ;  /* 0x0000000b9d067c20 */ /* 0x000fe40008410000 */
[----:B------:R-:W-:Y:S08]  /*8f70*/  MUFU.EX2 R168, R168 ;  /* 0x000000a800a87308 */ /* 0x000ff00000000800 */
[----:B------:R-:W2:Y:S08]  /*8f80*/  MUFU.EX2 R6, R6 ;  /* 0x0000000600067308 */ /* 0x000eb00000000800 */
[----:B------:R-:W3:Y:S01]  /*8f90*/  MUFU.EX2 R173, R173 ;  /* 0x000000ad00ad7308 */ /* 0x000ee20000000800 */
[----:B-1----:R-:W-:-:S04]  /*8fa0*/  FMNMX.FTZ R180, R160, R153, !PT ;  /* 0x00000099a0b47209 */ /* 0x002fc80007810000 */
[C---:B------:R-:W-:Y:S01]  /*8fb0*/  FSETP.NEU.FTZ.AND P2, PT, R180.reuse, -INF , PT ;  /* 0xff800000b400780b */ /* 0x040fe20003f5d000 */
[C---:B0-----:R-:W-:Y:S02]  /*8fc0*/  FMUL.FTZ R152, R180.reuse, UR11 ;  /* 0x0000000bb4987c20 */ /* 0x041fe40008410000 */
[----:B------:R-:W0:Y:S01]  /*8fd0*/  MUFU.EX2 R170, R170 ;  /* 0x000000aa00aa7308 */ /* 0x000e220000000800 */
[----:B------:R-:W-:Y:S01]  /*8fe0*/  FSEL R153, R180, RZ, P2 ;  /* 0x000000ffb4997208 */ /* 0x000fe20001000000 */
[-C--:B--2---:R-:W-:Y:S01]  /*8ff0*/  FMUL.FTZ R24, R24, R6.reuse ;  /* 0x0000000618187220 */ /* 0x084fe20000410000 */
[----:B------:R-:W-:Y:S01]  /*9000*/  FSEL R156, R152, RZ, P2 ;  /* 0x000000ff989c7208 */ /* 0x000fe20001000000 */
[----:B------:R-:W-:Y:S02]  /*9010*/  IMAD.U32 R152, RZ, RZ, UR36 ;  /* 0x00000024ff987e24 */ /* 0x000fe4000f8e00ff */
[-C--:B------:R-:W-:Y:S01]  /*9020*/  FMUL.FTZ R25, R25, R6.reuse ;  /* 0x0000000619197220 */ /* 0x080fe20000410000 */
[----:B------:R-:W-:Y:S01]  /*9030*/  FADD.FTZ R153, -R153, R8 ;  /* 0x0000000899997221 */ /* 0x000fe20000010100 */
[----:B------:R-:W-:Y:S01]  /*9040*/  FMUL.FTZ R28, R28, R6 ;  /* 0x000000061c1c7220 */ /* 0x000fe20000410000 */
[--C-:B------:R-:W-:Y:S01]  /*9050*/  FFMA.FTZ R186, R201, UR11, -R156.reuse ;  /* 0x0000000bc9ba7c23 */ /* 0x100fe2000801089c */
[----:B------:R-:W-:Y:S01]  /*9060*/  FFMA.FTZ R201, R155, UR11, -R156 ;  /* 0x0000000b9bc97c23 */ /* 0x000fe2000801089c */
[----:B------:R-:W-:-:S02]  /*9070*/  IMAD.MOV R155, RZ, RZ, -R22 ;  /* 0x000000ffff9b7224 */ /* 0x000fc400078e0a16 */
[----:B------:R-:W-:Y:S01]  /*9080*/  FMUL.FTZ R153, R153, UR11 ;  /* 0x0000000b99997c20 */ /* 0x000fe20008410000 */
[--C-:B------:R-:W-:Y:S01]  /*9090*/  FFMA.FTZ R159, R159, UR11, -R156.reuse ;  /* 0x0000000b9f9f7c23 */ /* 0x100fe2000801089c */
[--C-:B------:R-:W-:Y:S01]  /*90a0*/  FFMA.FTZ R205, R158, UR11, -R156.reuse ;  /* 0x0000000b9ecd7c23 */ /* 0x100fe2000801089c */
[--C-:B------:R-:W-:Y:S01]  /*90b0*/  FFMA.FTZ R206, R162, UR11, -R156.reuse ;  /* 0x0000000ba2ce7c23 */ /* 0x100fe2000801089c */
[----:B------:R-:W-:Y:S01]  /*90c0*/  ISETP.NE.AND P2, PT, R16, R155, PT ;  /* 0x0000009b1000720c */ /* 0x000fe20003f45270 */
[----:B------:R1:W2:Y:S01]  /*90d0*/  MUFU.EX2 R207, R153 ;  /* 0x0000009900cf7308 */ /* 0x0002a20000000800 */
[--C-:B------:R-:W-:Y:S01]  /*90e0*/  FFMA.FTZ R161, R202, UR11, -R156.reuse ;  /* 0x0000000bcaa17c23 */ /* 0x100fe2000801089c */
[--C-:B------:R-:W-:Y:S01]  /*90f0*/  FFMA.FTZ R202, R174, UR11, -R156.reuse ;  /* 0x0000000baeca7c23 */ /* 0x100fe2000801089c */
[--C-:B------:R-:W-:Y:S01]  /*9100*/  FFMA.FTZ R209, R187, UR11, -R156.reuse ;  /* 0x0000000bbbd17c23 */ /* 0x100fe2000801089c */
[--C-:B------:R-:W-:Y:S01]  /*9110*/  FFMA.FTZ R163, R163, UR11, -R156.reuse ;  /* 0x0000000ba3a37c23 */ /* 0x100fe2000801089c */
[--C-:B------:R-:W-:Y:S01]  /*9120*/  FFMA.FTZ R157, R166, UR11, -R156.reuse ;  /* 0x0000000ba69d7c23 */ /* 0x100fe2000801089c */
[--C-:B------:R-:W-:Y:S01]  /*9130*/  FFMA.FTZ R167, R167, UR11, -R156.reuse ;  /* 0x0000000ba7a77c23 */ /* 0x100fe2000801089c */
[--C-:B------:R-:W-:Y:S01]  /*9140*/  FFMA.FTZ R211, R204, UR11, -R156.reuse ;  /* 0x0000000bccd37c23 */ /* 0x100fe2000801089c */
[----:B------:R4:W-:Y:S01]  /*9150*/  MUFU.EX2 R8, R159 ;  /* 0x0000009f00087308 */ /* 0x0009e20000000800 */
[--C-:B------:R-:W-:Y:S01]  /*9160*/  FFMA.FTZ R208, R182, UR11, -R156.reuse ;  /* 0x0000000bb6d07c23 */ /* 0x100fe2000801089c */
[--C-:B------:R-:W-:Y:S01]  /*9170*/  FFMA.FTZ R213, R183, UR11, -R156.reuse ;  /* 0x0000000bb7d57c23 */ /* 0x100fe2000801089c */
[--C-:B-1----:R-:W-:Y:S01]  /*9180*/  FFMA.FTZ R153, R203, UR11, -R156.reuse ;  /* 0x0000000bcb997c23 */ /* 0x102fe2000801089c */
[----:B------:R-:W-:Y:S01]  /*9190*/  @!P2 IMAD R152, R152, 0x40, R19 ;  /* 0x000000409898a824 */ /* 0x000fe200078e0213 */
[----:B---3--:R-:W-:Y:S01]  /*91a0*/  F2FP.BF16.F32.PACK_AB R158, R173, R168 ;  /* 0x000000a8ad9e723e */ /* 0x008fe200000010ff */
[----:B------:R-:W-:Y:S01]  /*91b0*/  FMUL.FTZ R29, R29, R6 ;  /* 0x000000061d1d7220 */ /* 0x000fe20000410000 */
[----:B0-----:R-:W-:Y:S01]  /*91c0*/  F2FP.BF16.F32.PACK_AB R160, R175, R170 ;  /* 0x000000aaafa0723e */ /* 0x001fe200000010ff */
[----:B------:R-:W-:Y:S01]  /*91d0*/  MUFU.EX2 R186, R186 ;  /* 0x000000ba00ba7308 */ /* 0x000fe20000000800 */
[----:B------:R-:W-:Y:S01]  /*91e0*/  @!P2 LEA R155, R152, UR37, 0x2 ;  /* 0x00000025989bac11 */ /* 0x000fe2000f8e10ff */
[----:B----4-:R-:W-:Y:S01]  /*91f0*/  FFMA.FTZ R159, R154, UR11, -R156 ;  /* 0x0000000b9a9f7c23 */ /* 0x010fe2000801089c */
[----:B------:R-:W-:Y:S01]  /*9200*/  F2FP.BF16.F32.PACK_AB R152, R12, R21 ;  /* 0x000000150c98723e */ /* 0x000fe200000010ff */
[----:B------:R-:W-:Y:S01]  /*9210*/  FMUL.FTZ R32, R32, R6 ;  /* 0x0000000620207220 */ /* 0x000fe20000410000 */
[----:B------:R-:W-:Y:S01]  /*9220*/  F2FP.BF16.F32.PACK_AB R154, R169, R14 ;  /* 0x0000000ea99a723e */ /* 0x000fe200000010ff */
[----:B------:R-:W-:Y:S01]  /*9230*/  @!P2 STS [R155+0x38400], R6 ;  /* 0x038400069b00a388 */ /* 0x000fe20000000800 */
[----:B------:R-:W-:Y:S01]  /*9240*/  F2FP.BF16.F32.PACK_AB R156, R171, R20 ;  /* 0x00000014ab9c723e */ /* 0x000fe200000010ff */
[----:B------:R-:W-:Y:S01]  /*9250*/  MUFU.EX2 R201, R201 ;  /* 0x000000c900c97308 */ /* 0x000fe20000000800 */
[-C--:B------:R-:W-:Y:S01]  /*9260*/  FMUL.FTZ R33, R33, R6.reuse ;  /* 0x0000000621217220 */ /* 0x080fe20000410000 */
[----:B--2---:R0:W-:Y:S01]  /*9270*/  @!P2 STS [R155+0x38420], R207 ;  /* 0x038420cf9b00a388 */ /* 0x0041e20000000800 */
        /* <DEDUP_REMOVED lines=68> */
[----:B------:R-:W-:Y:S01]  /*96c0*/  FMUL.FTZ R26, R26, R207 ;  /* 0x000000cf1a1a7220 */ /* 0x000fe20000410000 */
[----:B------:R-:W2:Y:S01]  /*96d0*/  MUFU.EX2 R203, R161 ;  /* 0x000000a100cb7308 */ /* 0x000ea20000000800 */
[----:B0-----:R-:W-:Y:S01]  /*96e0*/  F2FP.BF16.F32.PACK_AB R159, R174, R183 ;  /* 0x000000b7ae9f723e */ /* 0x001fe200000010ff */
[-C--:B------:R-:W-:Y:S01]  /*96f0*/  FMUL.FTZ R27, R27, R207.reuse ;  /* 0x000000cf1b1b7220 */ /* 0x080fe20000410000 */
[----:B-1----:R-:W-:Y:S01]  /*9700*/  F2FP.BF16.F32.PACK_AB R162, R177, R172 ;  /* 0x000000acb1a2723e */ /* 0x002fe200000010ff */
        /* <DEDUP_REMOVED lines=63> */
[----:B0-----:R-:W-:Y:S01]  /*9b00*/  F2FP.BF16.F32.PACK_AB R166, R181, R176 ;  /* 0x000000b0b5a6723e */ /* 0x001fe200000010ff */
        /* <DEDUP_REMOVED lines=14> */
[----:B------:R-:W-:Y:S01]  /*9bf0*/  FMUL.FTZ R151, R151, R207 ;  /* 0x000000cf97977220 */ /* 0x000fe20000410000 */
[----:B------:R-:W-:Y:S01]  /*9c00*/  FFMA.FTZ R21, R6, R4, R21 ;  /* 0x0000000406157223 */ /* 0x000fe20000010015 */
[----:B------:R-:W-:Y:S01]  /*9c10*/  FFMA.FTZ R186, R207, R5, R186 ;  /* 0x00000005cfba7223 */ /* 0x000fe200000100ba */
[----:B------:R-:W-:Y:S01]  /*9c20*/  ISETP.GT.AND P2, PT, R7, UR14, PT ;  /* 0x0000000e07007c0c */ /* 0x000fe2000bf44270 */
[----:B------:R-:W-:Y:S01]  /*9c30*/  UMOV UR36, UR6 ;  /* 0x0000000600247c82 */ /* 0x000fe20008000000 */
[----:B------:R-:W-:Y:S01]  /*9c40*/  FADD.FTZ R21, R12, R21 ;  /* 0x000000150c157221 */ /* 0x000fe20000010000 */
[----:B------:R-:W-:Y:S01]  /*9c50*/  FADD.FTZ R186, R201, R186 ;  /* 0x000000bac9ba7221 */ /* 0x000fe20000010000 */
[----:B------:R-:W-:Y:S01]  /*9c60*/  VIADD R7, R7, 0xffffffff ;  /* 0xffffffff07077836 */ /* 0x000fe20000000000 */
[----:B------:R1:W-:Y:S01]  /*9c70*/  STSM.16.M88.4 [R23+0x36400], R152 ;  /* 0x0364009817007844 */ /* 0x0003e20000000200 */
[----:B------:R-:W-:Y:S01]  /*9c80*/  FADD.FTZ R14, R14, R21 ;  /* 0x000000150e0e7221 */ /* 0x000fe20000010000 */
[----:B------:R-:W-:Y:S01]  /*9c90*/  FADD.FTZ R205, R205, R186 ;  /* 0x000000bacdcd7221 */ /* 0x000fe20000010000 */
[----:B------:R-:W-:Y:S01]  /*9ca0*/  IMAD.MOV.U32 R6, RZ, RZ, R10 ;  /* 0x000000ffff067224 */ /* 0x000fe200078e000a */
[----:B------:R1:W-:Y:S01]  /*9cb0*/  STSM.16.M88.4 [R190], R156 ;  /* 0x0000009cbe007844 */ /* 0x0003e20000000200 */
[----:B------:R-:W-:Y:S01]  /*9cc0*/  FADD.FTZ R169, R169, R14 ;  /* 0x0000000ea9a97221 */ /* 0x000fe20000010000 */
[----:B------:R-:W-:Y:S01]  /*9cd0*/  FADD.FTZ R205, R8, R205 ;  /* 0x000000cd08cd7221 */ /* 0x000fe20000010000 */
[----:B0-----:R-:W-:Y:S01]  /*9ce0*/  F2FP.BF16.F32.PACK_AB R167, R213, R208 ;  /* 0x000000d0d5a7723e */ /* 0x001fe200000010ff */
[----:B------:R1:W-:Y:S01]  /*9cf0*/  STSM.16.M88.4 [R188], R160 ;  /* 0x000000a0bc007844 */ /* 0x0003e20000000200 */
[----:B------:R-:W-:Y:S01]  /*9d00*/  FADD.FTZ R20, R20, R169 ;  /* 0x000000a914147221 */ /* 0x000fe20000010000 */
[----:B------:R-:W-:Y:S01]  /*9d10*/  FADD.FTZ R206, R206, R205 ;  /* 0x000000cdcece7221 */ /* 0x000fe20000010000 */
[----:B------:R-:W-:Y:S01]  /*9d20*/  IMAD.MOV.U32 R8, RZ, RZ, R180 ;  /* 0x000000ffff087224 */ /* 0x000fe200078e00b4 */
[----:B------:R1:W-:Y:S01]  /*9d30*/  STSM.16.M88.4 [R189], R164 ;  /* 0x000000a4bd007844 */ /* 0x0003e20000000200 */
[----:B------:R-:W-:Y:S01]  /*9d40*/  WARPGROUP.ARRIVE ;  /* 0x00000000000079c5 */ /* 0x000fe20000000000 */
[----:B------:R-:W-:Y:S01]  /*9d50*/  FADD.FTZ R171, R171, R20 ;  /* 0x00000014abab7221 */ /* 0x000fe20000010000 */
[----:B------:R-:W-:-:S03]  /*9d60*/  FADD.FTZ R206, R187, R206 ;  /* 0x000000cebbce7221 */ /* 0x000fc60000010000 */
[----:B------:R-:W-:Y:S01]  /*9d70*/  FADD.FTZ R168, R168, R171 ;  /* 0x000000aba8a87221 */ /* 0x000fe20000010000 */
[----:B------:R-:W-:Y:S01]  /*9d80*/  HGMMA.64x256x16.F32.BF16 R24, R152, gdesc[UR20].tnspB, R24, gsb0 ;  /* 0x43e0001498187df0 */ /* 0x000fe20008001818 */
[----:B------:R-:W-:Y:S01]  /*9d90*/  UMOV UR22, UR10 ;  /* 0x0000000a00167c82 */ /* 0x000fe20008000000 */
[----:B------:R-:W-:Y:S01]  /*9da0*/  UMOV UR23, 0x40000040 ;  /* 0x4000004000177882 */ /* 0x000fe20000000000 */
[----:B------:R-:W-:Y:S01]  /*9db0*/  UIADD3 UR10, UR8, 0x100, URZ ;  /* 0x00000100080a7890 */ /* 0x000fe2000fffe03f */
[----:B------:R-:W-:Y:S01]  /*9dc0*/  FADD.FTZ R183, R183, R206 ;  /* 0x000000ceb7b77221 */ /* 0x000fe20000010000 */
[----:B------:R-:W-:Y:S01]  /*9dd0*/  UIADD3 UR8, UR8, 0x180, URZ ;  /* 0x0000018008087890 */ /* 0x000fe2000fffe03f */
[----:B------:R-:W-:Y:S02]  /*9de0*/  FADD.FTZ R173, R173, R168 ;  /* 0x000000a8adad7221 */ /* 0x000fe40000010000 */
[----:B------:R-:W-:Y:S02]  /*9df0*/  FADD.FTZ R183, R174, R183 ;  /* 0x000000b7aeb77221 */ /* 0x000fe40000010000 */
[----:B------:R-:W-:-:S02]  /*9e00*/  FADD.FTZ R170, R170, R173 ;  /* 0x000000adaaaa7221 */ /* 0x000fc40000010000 */
[----:B------:R-:W-:Y:S02]  /*9e10*/  FADD.FTZ R182, R182, R183 ;  /* 0x000000b7b6b67221 */ /* 0x000fe40000010000 */
[----:B------:R-:W-:Y:S02]  /*9e20*/  FADD.FTZ R175, R175, R170 ;  /* 0x000000aaafaf7221 */ /* 0x000fe40000010000 */
[----:B------:R-:W-:Y:S02]  /*9e30*/  FADD.FTZ R203, R203, R182 ;  /* 0x000000b6cbcb7221 */ /* 0x000fe40000010000 */
        /* <DEDUP_REMOVED lines=38> */
[----:B------:R-:W-:Y:S01]  /*a0a0*/  IMAD.MOV.U32 R8, RZ, RZ, R180 ;  /* 0x000000ffff087224 */ /* 0x000fe200078e00b4 */
[----:B------:R-:W-:Y:S01]  /*a0b0*/  UMOV UR36, UR6 ;  /* 0x0000000600247c82 */ /* 0x000fe20008000000 */
[----:B------:R-:W-:-:S07]  /*a0c0*/  IMAD.MOV.U32 R6, RZ, RZ, R10 ;  /* 0x000000ffff067224 */ /* 0x000fce00078e000a */
.L_x_5115:
[----:B------:R-:W0:Y:S01]  /*a0d0*/  LDC R13, c[0x0][0xadc] ;  /* 0x0002b700ff0d7b82 */ /* 0x000e220000000800 */
[----:B------:R-:W-:-:S05]  /*a0e0*/  IADD3 R10, R17, 0x40, -R18 ;  /* 0x00000040110a7810 */ /* 0x000fca0007ffe812 */
[----:B------:R-:W-:-:S04]  /*a0f0*/  IMAD R10, R185, 0x40, R10 ;  /* 0x00000040b90a7824 */ /* 0x000fc800078e020a */
[----:B-1----:R-:W-:Y:S01]  /*a100*/  VIADD R9, R10, -UR18 ;  /* 0x800000120a097c36 */ /* 0x002fe20008000000 */
        /* <DEDUP_REMOVED lines=11> */
.L_x_5134:
[----:B------:R-:W-:-:S13]  /*a1c0*/  ISETP.NE.AND P2, PT, R13, 0x1, PT ;  /* 0x000000010d00780c */ /* 0x000fda0003f45270 */
[----:B------:R-:W0:Y:S02]  /*a1d0*/  @P2 LDC.64 R14, c[0x0][0xae0] ;  /* 0x0002b800ff0e2b82 */ /* 0x000e240000000a00 */
[----:B0-----:R-:W-:-:S05]  /*a1e0*/  @P2 IMAD.HI.U32 R12, R10, R14, RZ ;  /* 0x0000000e0a0c2227 */ /* 0x001fca00078e00ff */
[----:B------:R-:W-:-:S07]  /*a1f0*/  @P2 SHF.R.U32.HI R10, RZ, R15, R12 ;  /* 0x0000000fff0a2219 */ /* 0x000fce000001160c */
.L_x_5135:
[----:B------:R-:W-:-:S05]  /*a200*/  IMAD R10, R10, R13, RZ ;  /* 0x0000000d0a0a7224 */ /* 0x000fca00078e02ff */
[----:B------:R-:W-:-:S07]  /*a210*/  VIMNMX R9, R9, R10, !PT ;  /* 0x0000000a09097248 */ /* 0x000fce0007fe0100 */
.L_x_5133:
[----:B------:R-:W-:-:S05]  /*a220*/  VIADD R9, R9, 0x3f ;  /* 0x0000003f09097836 */ /* 0x000fca0000000000 */
[----:B------:R-:W-:-:S04]  /*a230*/  SHF.R.S32.HI R10, RZ, 0x1f, R9 ;  /* 0x0000001fff0a7819 */ /* 0x000fc80000011409 */
[----:B------:R-:W-:-:S04]  /*a240*/  LEA.HI R10, R10, R9, RZ, 0x6 ;  /* 0x000000090a0a7211 */ /* 0x000fc800078f30ff */
[----:B------:R-:W-:-:S04]  /*a250*/  SHF.R.S32.HI R9, RZ, 0x6, R10 ;  /* 0x00000006ff097819 */ /* 0x000fc8000001140a */
[----:B------:R-:W-:-:S04]  /*a260*/  VIMNMX R10, R184, R9, !PT ;  /* 0x00000009b80a7248 */ /* 0x000fc80007fe0100 */
[----:B------:R-:W-:-:S13]  /*a270*/  ISETP.GE.AND P2, PT, R7, R10, PT ;  /* 0x0000000a0700720c */ /* 0x000fda0003f46270 */
[----:B------:R-:W-:Y:S05]  /*a280*/  @!P2 BRA `(.L_x_5136) ;  /* 0x000000280080a947 */ /* 0x000fea0003800000 */
[----:B------:R-:W-:Y:S01]  /*a290*/  MOV R185, R8 ;  /* 0x0000000800b97202 */ /* 0x000fe20000000f00 */
[----:B------:R-:W-:Y:S01]  /*a2a0*/  IMAD.MOV.U32 R11, RZ, RZ, R6 ;  /* 0x000000ffff0b7224 */ /* 0x000fe200078e0006 */
[----:B------:R-:W-:Y:S01]  /*a2b0*/  UMOV UR7, UR36 ;  /* 0x0000002400077c82 */ /* 0x000fe20008000000 */
[----:B------:R-:W-:-:S07]  /*a2c0*/  IMAD.MOV.U32 R9, RZ, RZ, R7 ;  /* 0x000000ffff097224 */ /* 0x000fce00078e0007 */
.L_x_5145:
[----:B------:R-:W-:Y:S01]  /*a2d0*/  UIADD3 UR14, UR7, 0x1, URZ ;  /* 0x00000001070e7890 */ /* 0x000fe2000fffe03f */
[----:B------:R-:W-:Y:S02]  /*a2e0*/  IMAD.MOV.U32 R7, RZ, RZ, R9 ;  /* 0x000000ffff077224 */ /* 0x000fe400078e0009 */
[----:B------:R-:W-:Y:S01]  /*a2f0*/  VIADD R9, R9, 0xffffffff ;  /* 0xffffffff09097836 */ /* 0x000fe20000000000 */
[----:B------:R-:W-:Y:S02]  /*a300*/  UISETP.NE.AND UP0, UPT, UR14, 0x2, UPT ;  /* 0x000000020e00788c */ /* 0x000fe4000bf05270 */
[----:B------:R-:W-:Y:S02]  /*a310*/  ISETP.GT.AND P2, PT, R7, R10, PT ;  /* 0x0000000a0700720c */ /* 0x000fe40003f44270 */
[----:B------:R-:W-:Y:S02]  /*a320*/  USEL UR14, UR14, URZ, UP0 ;  /* 0x0000003f0e0e7287 */ /* 0x000fe40008000000 */
[----:B------:R-:W-:-:S05]  /*a330*/  USEL UR6, URZ, 0x1, UP0 ;  /* 0x000000013f067887 */ /* 0x000fca0008000000 */
[----:B------:R-:W-:Y:S01]  /*a340*/  UMOV UR36, UR14 ;  /* 0x0000000e00247c82 */ /* 0x000fe20008000000 */
[----:B------:R-:W-:Y:S01]  /*a350*/  LOP3.LUT R2, R2, UR6, RZ, 0x3c, !PT ;  /* 0x0000000602027c12 */ /* 0x000fe2000f8e3cff */
[----:B-1----:R-:W-:Y:S06]  /*a360*/  @!P0 BRA `(.L_x_5137) ;  /* 0x0000000000048947 */ /* 0x002fec0003800000 */
[----:B------:R-:W-:Y:S01]  /*a370*/  BPT.TRAP 0x1 ;  /* 0x000000040000795c */ /* 0x000fe20000300000 */
.L_x_5137:
[----:B------:R-:W-:Y:S01]  /*a380*/  ULEA UR6, UR36, UR37, 0x3 ;  /* 0x0000002524067291 */ /* 0x000fe2000f8e183f */
[----:B------:R-:W-:-:S08]  /*a390*/  SHF.L.U32 R6, R2, 0x1f, RZ ;  /* 0x0000001f02067819 */ /* 0x000fd000000006ff */
[----:B------:R0:W1:Y:S01]  /*a3a0*/  SYNCS.PHASECHK.TRANS64.TRYWAIT P3, [UR6+0x38830], R6 ;  /* 0x03883006ff0075a7 */ /* 0x0000620008060146 */
[----:B------:R-:W-:Y:S05]  /*a3b0*/  @!P0 BRA `(.L_x_5138) ;  /* 0x0000000000048947 */ /* 0x000fea0003800000 */
[----:B------:R-:W-:Y:S01]  /*a3c0*/  BPT.TRAP 0x1 ;  /* 0x000000040000795c */ /* 0x000fe20000300000 */
.L_x_5138:
[----:B-1----:R-:W-:Y:S05]  /*a3d0*/  @P3 BRA `(.L_x_5139) ;  /* 0x0000000000083947 */ /* 0x002fea0003800000 */
[----:B------:R-:W1:Y:S02]  /*a3e0*/  SYNCS.PHASECHK.TRANS64.TRYWAIT P3, [UR6+0x38830], R6 ;  /* 0x03883006ff0075a7 */ /* 0x000e640008060146 */
[----:B-1----:R-:W-:Y:S05]  /*a3f0*/  @!P3 BRA `(.L_x_5140) ;  /* 0x000000e800e8b947 */ /* 0x002fea0003800000 */
.L_x_5139:
        /* <DEDUP_REMOVED lines=32> */
.L_x_5141:
[----:B------:R2:W3:Y:S01]  /*a600*/  SYNCS.PHASECHK.TRANS64.TRYWAIT P3, [UR6+0x38850], R6 ;  /* 0x03885006ff0075a7 */ /* 0x0004e20008060146 */
[----:B------:R-:W-:Y:S05]  /*a610*/  @!P0 BRA `(.L_x_5142) ;  /* 0x0000000000048947 */ /* 0x000fea0003800000 */
[----:B------:R-:W-:Y:S01]  /*a620*/  BPT.TRAP 0x1 ;  /* 0x000000040000795c */ /* 0x000fe20000300000 */
.L_x_5142:
[----:B---3--:R-:W-:Y:S05]  /*a630*/  @P3 BRA `(.L_x_5143) ;  /* 0x0000000000083947 */ /* 0x008fea0003800000 */
[----:B------:R-:W3:Y:S02]  /*a640*/  SYNCS.PHASECHK.TRANS64.TRYWAIT P3, [UR6+0x38850], R6 ;  /* 0x03885006ff0075a7 */ /* 0x000ee40008060146 */
[----:B---3--:R-:W-:Y:S05]  /*a650*/  @!P3 BRA `(.L_x_5144) ;  /* 0x000000e80068b947 */ /* 0x008fea0003800000 */
.L_x_5143:
[----:B------:R-:W-:Y:S01]  /*a660*/  ULEA UR8, UR14, UR4, 0xc ;  /* 0x000000040e087291 */ /* 0x000fe2000f8e603f */
[----:B------:R-:W-:Y:S01]  /*a670*/  WARPGROUP.ARRIVE ;  /* 0x00000000000079c5 */ /* 0x000fe20000000000 */
[----:B------:R-:W-:Y:S01]  /*a680*/  UMOV UR27, 0x40000040 ;  /* 0x40000040001b7882 */ /* 0x000fe20000000000 */
[----:B------:R-:W-:-:S04]  /*a690*/  UIADD3 UR28, UR5, 0x2, URZ ;  /* 0x00000002051c7890 */ /* 0x000fc8000fffe03f */
[----:B-1----:R-:W1:Y:S01]  /*a6a0*/  S2R R7, SR_TID.X ;  /* 0x0000000000077919 */ /* 0x002e620000002100 */
[----:B------:R-:W-:Y:S02]  /*a6b0*/  UIADD3 UR30, UR8, 0x2, URZ ;  /* 0x00000002081e7890 */ /* 0x000fe4000fffe03f */
        /* <DEDUP_REMOVED lines=9> */
[----:B0-----:R-:W-:-:S13]  /*a750*/  R2UR UR9, R6 ;  /* 0x00000000060972ca */ /* 0x001fda00000e0000 */
[----:B------:R-:W-:-:S04]  /*a760*/  UISETP.GT.AND UP0, UPT, UR9, 0x7f, UPT ;  /* 0x0000007f0900788c */ /* 0x000fc8000bf04270 */
[----:B------:R-:W-:Y:S02]  /*a770*/  USEL UR9, URZ, 0x2, !UP0 ;  /* 0x000000023f097887 */ /* 0x000fe4000c000000 */
[----:B------:R-:W-:Y:S01]  /*a780*/  USEL UR10, UR11, 0x2, UP0 ;  /* 0x000000020b0a7887 */ /* 0x000fe20008000000 */
[----:B------:R-:W-:Y:S02]  /*a790*/  WARPGROUP.DEPBAR.LE gsb0, 0x0 ;  /* 0x00008000000079c5 */ /* 0x000fe40000010000 */
[----:B------:R-:W-:Y:S01]  /*a7a0*/  WARPGROUP.ARRIVE ;  /* 0x00000000000079c5 */ /* 0x000fe20000000000 */
[----:B------:R-:W-:-:S05]  /*a7b0*/  USEL UR11, UR11, 0x6, !UP0 ;  /* 0x000000060b0b7887 */ /* 0x000fca000c000000 */
        /* <DEDUP_REMOVED lines=233> */
[----:B------:R-:W-:Y:S02]  /*b650*/  UMOV UR15, 0x40000040 ;  /* 0x40000040000f7882 */ /* 0x000fe40000000000 */
[----:B------:R-:W-:-:S02]  /*b660*/  UMOV UR9, 0x40000040 ;  /* 0x4000004000097882 */ /* 0x000fc40000000000 */
        /* <DEDUP_REMOVED lines=35> */
[----:B------:R-:W-:Y:S02]  /*b8a0*/  FMNMX.FTZ R8, R166, R7, !PT ;  /* 0x00000007a6087209 */ /* 0x000fe40007810000 */
[----:B0-----:R-:W-:-:S05]  /*b8b0*/  FMNMX.FTZ R6, R13, R14, !PT ;  /* 0x0000000e0d067209 */ /* 0x001fca0007810000 */
[C---:B------:R-:W-:Y:S01]  /*b8c0*/  FADD.FTZ R11, -R6.reuse, R11 ;  /* 0x0000000b060b7221 */ /* 0x040fe20000010100 */
[----:B------:R-:W-:-:S03]  /*b8d0*/  FMUL.FTZ R187, R6, UR11 ;  /* 0x0000000b06bb7c20 */ /* 0x000fc60008410000 */
[----:B------:R-:W-:Y:S01]  /*b8e0*/  FMUL.FTZ R7, R11, UR11 ;  /* 0x0000000b0b077c20 */ /* 0x000fe20008410000 */
[----:B------:R-:W-:Y:S01]  /*b8f0*/  FMNMX.FTZ R11, R167, R8, !PT ;  /* 0x00000008a70b7209 */ /* 0x000fe20007810000 */
[--C-:B------:R-:W-:Y:S01]  /*b900*/  FFMA.FTZ R12, R152, UR11, -R187.reuse ;  /* 0x0000000b980c7c23 */ /* 0x100fe200080108bb */
[--C-:B------:R-:W-:Y:S01]  /*b910*/  FFMA.FTZ R14, R157, UR11, -R187.reuse ;  /* 0x0000000b9d0e7c23 */ /* 0x100fe200080108bb */
[--C-:B------:R-:W-:Y:S01]  /*b920*/  FFMA.FTZ R20, R161, UR11, -R187.reuse ;  /* 0x0000000ba1147c23 */ /* 0x100fe200080108bb */
[----:B------:R-:W-:Y:S01]  /*b930*/  FMNMX.FTZ R8, R170, R11, !PT ;  /* 0x0000000baa087209 */ /* 0x000fe20007810000 */
[----:B------:R-:W0:Y:S01]  /*b940*/  MUFU.EX2 R7, R7 ;  /* 0x0000000700077308 */ /* 0x000e220000000800 */
        /* <DEDUP_REMOVED lines=16> */
[----:B------:R-:W-:Y:S01]  /*ba50*/  MUFU.EX2 R12, R12 ;  /* 0x0000000c000c7308 */ /* 0x000fe20000000800 */
[-C--:B0-----:R-:W-:Y:S01]  /*ba60*/  FMUL.FTZ R24, R24, R7.reuse ;  /* 0x0000000718187220 */ /* 0x081fe20000410000 */
[----:B------:R-:W-:Y:S01]  /*ba70*/  FMNMX.FTZ R15, R179, R8, !PT ;  /* 0x00000008b30f7209 */ /* 0x000fe20007810000 */
[-C--:B------:R-:W-:Y:S01]  /*ba80*/  FMUL.FTZ R25, R25, R7.reuse ;  /* 0x0000000719197220 */ /* 0x080fe20000410000 */
[-C--:B------:R-:W-:Y:S01]  /*ba90*/  FMUL.FTZ R28, R28, R7.reuse ;  /* 0x000000071c1c7220 */ /* 0x080fe20000410000 */
[----:B------:R-:W-:Y:S01]  /*baa0*/  FMUL.FTZ R29, R29, R7 ;  /* 0x000000071d1d7220 */ /* 0x000fe20000410000 */
[----:B------:R-:W-:Y:S01]  /*bab0*/  FMNMX.FTZ R8, R182, R15, !PT ;  /* 0x0000000fb6087209 */ /* 0x000fe20007810000 */
[----:B------:R-:W-:Y:S01]  /*bac0*/  FFMA.FTZ R15, R160, UR11, -R187 ;  /* 0x0000000ba00f7c23 */ /* 0x000fe200080108bb */
[----:B------:R-:W-:Y:S01]  /*bad0*/  MUFU.EX2 R11, R11 ;  /* 0x0000000b000b7308 */ /* 0x000fe20000000800 */
[-C--:B------:R-:W-:Y:S01]  /*bae0*/  FMUL.FTZ R32, R32, R7.reuse ;  /* 0x0000000720207220 */ /* 0x080fe20000410000 */
[----:B------:R-:W-:Y:S01]  /*baf0*/  FMNMX.FTZ R8, R183, R8, !PT ;  /* 0x00000008b7087209 */ /* 0x000fe20007810000 */
[-C--:B------:R-:W-:Y:S01]  /*bb00*/  FMUL.FTZ R33, R33, R7.reuse ;  /* 0x0000000721217220 */ /* 0x080fe20000410000 */
[-C--:B------:R-:W-:Y:S01]  /*bb10*/  FMUL.FTZ R36, R36, R7.reuse ;  /* 0x0000000724247220 */ /* 0x080fe20000410000 */
[-C--:B------:R-:W-:Y:S01]  /*bb20*/  FMUL.FTZ R37, R37, R7.reuse ;  /* 0x0000000725257220 */ /* 0x080fe20000410000 */
[-C--:B------:R-:W-:Y:S01]  /*bb30*/  FMUL.FTZ R40, R40, R7.reuse ;  /* 0x0000000728287220 */ /* 0x080fe20000410000 */
[----:B------:R-:W0:Y:S01]  /*bb40*/  SHFL.BFLY PT, R153, R8, 0x2, 0x1f ;  /* 0x0c401f0008997f89 */ /* 0x000e2200000e0000 */
        /* <DEDUP_REMOVED lines=23> */
[----:B0-----:R-:W-:Y:S01]  /*bcc0*/  FMNMX.FTZ R153, R8, R153, !PT ;  /* 0x0000009908997209 */ /* 0x001fe20007810000 */
[----:B------:R-:W-:Y:S01]  /*bcd0*/  MUFU.EX2 R20, R20 ;  /* 0x0000001400147308 */ /* 0x000fe20000000800 */
[-C--:B------:R-:W-:Y:S01]  /*bce0*/  FMUL.FTZ R81, R81, R7.reuse ;  /* 0x0000000751517220 */ /* 0x080fe20000410000 */
[-C--:B------:R-:W-:Y:S01]  /*bcf0*/  FMUL.FTZ R84, R84, R7.reuse ;  /* 0x0000000754547220 */ /* 0x080fe20000410000 */
[-C--:B------:R-:W-:Y:S01]  /*bd00*/  FMUL.FTZ R85, R85, R7.reuse ;  /* 0x0000000755557220 */ /* 0x080fe20000410000 */
[----:B------:R-:W0:Y:S01]  /*bd10*/  SHFL.BFLY PT, R8, R153, 0x1, 0x1f ;  /* 0x0c201f0099087f89 */ /* 0x000e2200000e0000 */
        /* <DEDUP_REMOVED lines=24> */
[----:B------:R-:W-:-:S02]  /*bea0*/  IMAD.MOV R153, RZ, RZ, -R22 ;  /* 0x000000ffff997224 */ /* 0x000fc400078e0a16 */
[-C--:B------:R-:W-:Y:S01]  /*beb0*/  FMUL.FTZ R128, R128, R7.reuse ;  /* 0x0000000780807220 */ /* 0x080fe20000410000 */
[----:B------:R-:W-:Y:S01]  /*bec0*/  FMUL.FTZ R129, R129, R7 ;  /* 0x0000000781817220 */ /* 0x000fe20000410000 */
[----:B------:R-:W-:Y:S01]  /*bed0*/  MUFU.EX2 R169, R169 ;  /* 0x000000a900a97308 */ /* 0x000fe20000000800 */
[----:B------:R-:W-:Y:S01]  /*bee0*/  FADD.FTZ R152, -R8, R185 ;  /* 0x000000b908987221 */ /* 0x000fe20000010100 */
[----:B------:R-:W-:Y:S01]  /*bef0*/  ISETP.NE.AND P3, PT, R16, R153, PT ;  /* 0x000000991000720c */ /* 0x000fe20003f65270 */
[----:B------:R-:W-:Y:S01]  /*bf00*/  FMUL.FTZ R156, R8, UR11 ;  /* 0x0000000b089c7c20 */ /* 0x000fe20008410000 */
[-C--:B------:R-:W-:Y:S01]  /*bf10*/  FMUL.FTZ R132, R132, R7.reuse ;  /* 0x0000000784847220 */ /* 0x080fe20000410000 */
[----:B------:R-:W-:Y:S01]  /*bf20*/  FMUL.FTZ R152, R152, UR11 ;  /* 0x0000000b98987c20 */ /* 0x000fe20008410000 */
[----:B------:R-:W-:Y:S01]  /*bf30*/  FMUL.FTZ R133, R133, R7 ;  /* 0x0000000785857220 */ /* 0x000fe20000410000 */
[--C-:B------:R-:W-:Y:S01]  /*bf40*/  FFMA.FTZ R185, R154, UR11, -R156.reuse ;  /* 0x0000000b9ab97c23 */ /* 0x100fe2000801089c */
[----:B------:R-:W-:Y:S01]  /*bf50*/  FFMA.FTZ R205, R179, UR11, -R156 ;  /* 0x0000000bb3cd7c23 */ /* 0x000fe2000801089c */
[----:B------:R0:W2:Y:S01]  /*bf60*/  MUFU.EX2 R202, R152 ;  /* 0x0000009800ca7308 */ /* 0x0000a20000000800 */
[----:B------:R-:W-:-:S02]  /*bf70*/  IMAD.U32 R179, RZ, RZ, UR6 ;  /* 0x00000006ffb37e24 */ /* 0x000fc4000f8e00ff */
[--C-:B------:R-:W-:Y:S01]  /*bf80*/  FFMA.FTZ R204, R155, UR11, -R156.reuse ;  /* 0x0000000b9bcc7c23 */ /* 0x100fe2000801089c */
[----:B------:R-:W-:Y:S02]  /*bf90*/  IMAD.U32 R154, RZ, RZ, UR7 ;  /* 0x00000007ff9a7e24 */ /* 0x000fe4000f8e00ff */
[--C-:B------:R-:W-:Y:S01]  /*bfa0*/  FFMA.FTZ R187, R158, UR11, -R156.reuse ;  /* 0x0000000b9ebb7c23 */ /* 0x100fe2000801089c */
[--C-:B------:R-:W-:Y:S01]  /*bfb0*/  FFMA.FTZ R206, R159, UR11, -R156.reuse ;  /* 0x0000000b9fce7c23 */ /* 0x100fe2000801089c */
[--C-:B------:R-:W-:Y:S01]  /*bfc0*/  FFMA.FTZ R201, R162, UR11, -R156.reuse ;  /* 0x0000000ba2c97c23 */ /* 0x100fe2000801089c */
[----:B------:R-:W-:Y:S02]  /*bfd0*/  @!P3 IMAD R153, R154, 0x40, R19 ;  /* 0x000000409a99b824 */ /* 0x000fe400078e0213 */
[--C-:B------:R-:W-:Y:S01]  /*bfe0*/  FFMA.FTZ R208, R163, UR11, -R156.reuse ;  /* 0x0000000ba3d07c23 */ /* 0x100fe2000801089c */
[----:B0-----:R-:W-:Y:S02]  /*bff0*/  @!P1 VIADD R152, R179, 0x38840 ;  /* 0x00038840b3989836 */ /* 0x001fe40000000000 */
[--C-:B------:R-:W-:Y:S01]  /*c000*/  FFMA.FTZ R203, R166, UR11, -R156.reuse ;  /* 0x0000000ba6cb7c23 */ /* 0x100fe2000801089c */
[--C-:B------:R-:W-:Y:S01]  /*c010*/  FFMA.FTZ R210, R167, UR11, -R156.reuse ;  /* 0x0000000ba7d27c23 */ /* 0x100fe2000801089c */
[----:B------:R-:W-:Y:S01]  /*c020*/  @!P3 LEA R153, R153, UR37, 0x2 ;  /* 0x000000259999bc11 */ /* 0x000fe2000f8e10ff */
[----:B------:R-:W-:Y:S01]  /*c030*/  FFMA.FTZ R170, R170, UR11, -R156 ;  /* 0x0000000baaaa7c23 */ /* 0x000fe2000801089c */
[----:B------:R-:W-:Y:S01]  /*c040*/  @!P1 PRMT R152, RZ, 0x654, R152 ;  /* 0x00000654ff989816 */ /* 0x000fe20000000098 */
[--C-:B------:R-:W-:Y:S01]  /*c050*/  FFMA.FTZ R171, R171, UR11, -R156.reuse ;  /* 0x0000000babab7c23 */ /* 0x100fe2000801089c */
[--C-:B------:R-:W-:Y:S01]  /*c060*/  FFMA.FTZ R174, R174, UR11, -R156.reuse ;  /* 0x0000000baeae7c23 */ /* 0x100fe2000801089c */
[--C-:B------:R-:W-:Y:S01]  /*c070*/  FFMA.FTZ R175, R175, UR11, -R156.reuse ;  /* 0x0000000bafaf7c23 */ /* 0x100fe2000801089c */
[----:B------:R0:W-:Y:S01]  /*c080*/  @!P1 SYNCS.ARRIVE.TRANS64.RED.A1T0 RZ, [R152+URZ], RZ ;  /* 0x000000ff98ff99a7 */ /* 0x0001e2000810043f */
[--C-:B------:R-:W-:Y:S01]  /*c090*/  FFMA.FTZ R178, R178, UR11, -R156.reuse ;  /* 0x0000000bb2b27c23 */ /* 0x100fe2000801089c */
[--C-:B------:R-:W-:Y:S01]  /*c0a0*/  FFMA.FTZ R182, R182, UR11, -R156.reuse ;  /* 0x0000000bb6b67c23 */ /* 0x100fe2000801089c */
[----:B------:R-:W-:Y:S01]  /*c0b0*/  FFMA.FTZ R183, R183, UR11, -R156 ;  /* 0x0000000bb7b77c23 */ /* 0x000fe2000801089c */
[----:B------:R-:W-:Y:S01]  /*c0c0*/  @!P3 STS [R153+0x38400], R7 ;  /* 0x038400079900b388 */ /* 0x000fe20000000800 */
[----:B------:R-:W-:Y:S01]  /*c0d0*/  MUFU.EX2 R185, R185 ;  /* 0x000000b900b97308 */ /* 0x000fe20000000800 */
[----:B-1----:R-:W-:Y:S01]  /*c0e0*/  F2FP.BF16.F32.PACK_AB R154, R14, R13 ;  /* 0x0000000d0e9a723e */ /* 0x002fe200000010ff */
[----:B--2---:R-:W-:Y:S01]  /*c0f0*/  FMUL.FTZ R26, R26, R202 ;  /* 0x000000ca1a1a7220 */ /* 0x004fe20000410000 */
[----:B------:R1:W-:Y:S01]  /*c100*/  @!P3 STS [R153+0x38420], R202 ;  /* 0x038420ca9900b388 */ /* 0x0003e20000000800 */
[----:B0-----:R-:W-:Y:S01]  /*c110*/  F2FP.BF16.F32.PACK_AB R152, R11, R12 ;  /* 0x0000000c0b98723e */ /* 0x001fe200000010ff */
[-C--:B------:R-:W-:Y:S01]  /*c120*/  FMUL.FTZ R27, R27, R202.reuse ;  /* 0x000000ca1b1b7220 */ /* 0x080fe20000410000 */
[----:B------:R-:W-:Y:S01]  /*c130*/  F2FP.BF16.F32.PACK_AB R156, R20, R15 ;  /* 0x0000000f149c723e */ /* 0x000fe200000010ff */
[-C--:B------:R-:W-:Y:S01]  /*c140*/  FMUL.FTZ R30, R30, R202.reuse ;  /* 0x000000ca1e1e7220 */ /* 0x080fe20000410000 */
[----:B------:R-:W1:Y:S01]  /*c150*/  MUFU.EX2 R204, R204 ;  /* 0x000000cc00cc7308 */ /* 0x000e620000000800 */
[----:B------:R-:W-:Y:S01]  /*c160*/  F2FP.BF16.F32.PACK_AB R158, R186, R21 ;  /* 0x00000015ba9e723e */ /* 0x000fe200000010ff */
[----:B------:R-:W-:Y:S01]  /*c170*/  FMUL.FTZ R31, R31, R202 ;  /* 0x000000ca1f1f7220 */ /* 0x000fe20000410000 */
[----:B------:R-:W-:Y:S01]  /*c180*/  F2FP.BF16.F32.PACK_AB R160, R169, R168 ;  /* 0x000000a8a9a0723e */ /* 0x000fe200000010ff */
        /* <DEDUP_REMOVED lines=73> */
[----:B------:R-:W-:Y:S01]  /*c620*/  FMUL.FTZ R143, R143, R202 ;  /* 0x000000ca8f8f7220 */ /* 0x000fe20000410000 */
[-C--:B------:R-:W-:Y:S01]  /*c630*/  FMUL.FTZ R144, R144, R7.reuse ;  /* 0x0000000790907220 */ /* 0x080fe20000410000 */
[-C--:B------:R-:W-:Y:S01]  /*c640*/  FMUL.FTZ R145, R145, R7.reuse ;  /* 0x0000000791917220 */ /* 0x080fe20000410000 */
[----:B------:R-:W0:Y:S01]  /*c650*/  MUFU.EX2 R171, R171 ;  /* 0x000000ab00ab7308 */ /* 0x000e220000000800 */
[----:B-1----:R-:W-:Y:S01]  /*c660*/  F2FP.BF16.F32.PACK_AB R162, R173, R172 ;  /* 0x000000acada2723e */ /* 0x002fe200000010ff */
[-C--:B------:R-:W-:Y:S01]  /*c670*/  FMUL.FTZ R146, R146, R202.reuse ;  /* 0x000000ca92927220 */ /* 0x080fe20000410000 */
[-C--:B------:R-:W-:Y:S01]  /*c680*/  FMUL.FTZ R147, R147, R202.reuse ;  /* 0x000000ca93937220 */ /* 0x080fe20000410000 */
[-C--:B------:R-:W-:Y:S01]  /*c690*/  FMUL.FTZ R148, R148, R7.reuse ;  /* 0x0000000794947220 */ /* 0x080fe20000410000 */
[----:B------:R-:W-:Y:S01]  /*c6a0*/  FMUL.FTZ R149, R149, R7 ;  /* 0x0000000795957220 */ /* 0x000fe20000410000 */
[-C--:B------:R-:W-:Y:S01]  /*c6b0*/  FMUL.FTZ R150, R150, R202.reuse ;  /* 0x000000ca96967220 */ /* 0x080fe20000410000 */
[----:B------:R-:W-:Y:S01]  /*c6c0*/  FMUL.FTZ R151, R151, R202 ;  /* 0x000000ca97977220 */ /* 0x000fe20000410000 */
[----:B------:R-:W-:Y:S01]  /*c6d0*/  MUFU.EX2 R174, R174 ;  /* 0x000000ae00ae7308 */ /* 0x000fe20000000800 */
[----:B------:R1:W-:Y:S01]  /*c6e0*/  STSM.16.M88.4 [R23+0x36400], R152 ;  /* 0x0364009817007844 */ /* 0x0003e20000000200 */
[----:B------:R-:W-:Y:S01]  /*c6f0*/  ULEA UR6, UR14, UR38, 0xc ;  /* 0x000000260e067291 */ /* 0x000fe2000f8e603f */
[----:B------:R-:W-:Y:S01]  /*c700*/  FFMA.FTZ R4, R7, R4, R12 ;  /* 0x0000000407047223 */ /* 0x000fe2000001000c */
[----:B------:R-:W-:Y:S01]  /*c710*/  UMOV UR7, 0x40000040 ;  /* 0x4000004000077882 */ /* 0x000fe20000000000 */
[----:B------:R1:W-:Y:S01]  /*c720*/  STSM.16.M88.4 [R190], R156 ;  /* 0x0000009cbe007844 */ /* 0x0003e20000000200 */
[----:B------:R-:W-:Y:S01]  /*c730*/  UIADD3 UR8, UR6, 0x80, URZ ;  /* 0x0000008006087890 */ /* 0x000fe2000fffe03f */
[----:B------:R-:W-:Y:S01]  /*c740*/  FFMA.FTZ R5, R202, R5, R185 ;  /* 0x00000005ca057223 */ /* 0x000fe200000100b9 */
[----:B------:R-:W2:Y:S01]  /*c750*/  MUFU.EX2 R175, R175 ;  /* 0x000000af00af7308 */ /* 0x000ea20000000800 */
[----:B0-----:R-:W-:Y:S01]  /*c760*/  F2FP.BF16.F32.PACK_AB R161, R171, R170 ;  /* 0x000000aaaba1723e */ /* 0x001fe200000010ff */
[----:B------:R-:W-:Y:S01]  /*c770*/  FADD.FTZ R4, R11, R4 ;  /* 0x000000040b047221 */ /* 0x000fe20000010000 */
[----:B------:R-:W-:Y:S01]  /*c780*/  FADD.FTZ R204, R204, R5 ;  /* 0x00000005cccc7221 */ /* 0x000fe20000010000 */
[----:B------:R-:W-:Y:S01]  /*c790*/  @!P1 VIADD R179, R179, 0x38860 ;  /* 0x00038860b3b39836 */ /* 0x000fe20000000000 */
[----:B------:R-:W-:Y:S01]  /*c7a0*/  UMOV UR14, UR8 ;  /* 0x00000008000e7c82 */ /* 0x000fe20008000000 */
[----:B------:R-:W-:Y:S01]  /*c7b0*/  UIADD3 UR8, UR6, 0x100, URZ ;  /* 0x0000010006087890 */ /* 0x000fe2000fffe03f */
[----:B------:R-:W-:Y:S01]  /*c7c0*/  FADD.FTZ R13, R13, R4 ;  /* 0x000000040d0d7221 */ /* 0x000fe20000010000 */
[----:B------:R-:W-:Y:S01]  /*c7d0*/  MUFU.EX2 R176, R176 ;  /* 0x000000b000b07308 */ /* 0x000fe20000000800 */
[----:B------:R-:W-:Y:S01]  /*c7e0*/  FADD.FTZ R187, R187, R204 ;  /* 0x000000ccbbbb7221 */ /* 0x000fe20000010000 */
[----:B------:R-:W-:Y:S01]  /*c7f0*/  @!P1 PRMT R179, RZ, 0x654, R179 ;  /* 0x00000654ffb39816 */ /* 0x000fe200000000b3 */
[----:B------:R-:W-:Y:S01]  /*c800*/  FADD.FTZ R14, R14, R13 ;  /* 0x0000000d0e0e7221 */ /* 0x000fe20000010000 */
[----:B------:R-:W-:-:S02]  /*c810*/  IMAD.MOV.U32 R185, RZ, RZ, R8 ;  /* 0x000000ffffb97224 */ /* 0x000fc400078e0008 */
[----:B------:R-:W-:Y:S01]  /*c820*/  FADD.FTZ R206, R206, R187 ;  /* 0x000000bbcece7221 */ /* 0x000fe20000010000 */
[----:B------:R-:W-:Y:S02]  /*c830*/  IMAD.MOV.U32 R11, RZ, RZ, R6 ;  /* 0x000000ffff0b7224 */ /* 0x000fe400078e0006 */
[----:B------:R-:W-:Y:S01]  /*c840*/  FADD.FTZ R15, R15, R14 ;  /* 0x0000000e0f0f7221 */ /* 0x000fe20000010000 */
[----:B------:R-:W0:Y:S01]  /*c850*/  MUFU.EX2 R177, R177 ;  /* 0x000000b100b17308 */ /* 0x000e220000000800 */
[----:B--2---:R-:W-:Y:S01]  /*c860*/  F2FP.BF16.F32.PACK_AB R163, R175, R174 ;  /* 0x000000aeafa3723e */ /* 0x004fe200000010ff */
[----:B------:R-:W-:Y:S01]  /*c870*/  FADD.FTZ R201, R201, R206 ;  /* 0x000000cec9c97221 */ /* 0x000fe20000010000 */
[----:B------:R-:W-:-:S03]  /*c880*/  FADD.FTZ R20, R20, R15 ;  /* 0x0000000f14147221 */ /* 0x000fc60000010000 */
[----:B------:R1:W-:Y:S01]  /*c890*/  STSM.16.M88.4 [R188], R160 ;  /* 0x000000a0bc007844 */ /* 0x0003e20000000200 */
[----:B------:R-:W-:Y:S01]  /*c8a0*/  FADD.FTZ R208, R208, R201 ;  /* 0x000000c9d0d07221 */ /* 0x000fe20000010000 */
[----:B------:R-:W-:Y:S01]  /*c8b0*/  MUFU.EX2 R180, R180 ;  /* 0x000000b400b47308 */ /* 0x000fe20000000800 */
[----:B------:R-:W-:Y:S02]  /*c8c0*/  FADD.FTZ R21, R21, R20 ;  /* 0x0000001415157221 */ /* 0x000fe40000010000 */
[----:B------:R-:W-:Y:S02]  /*c8d0*/  FADD.FTZ R203, R203, R208 ;  /* 0x000000d0cbcb7221 */ /* 0x000fe40000010000 */
[----:B------:R-:W-:Y:S02]  /*c8e0*/  FADD.FTZ R21, R186, R21 ;  /* 0x00000015ba157221 */ /* 0x000fe40000010000 */
[----:B------:R-:W-:Y:S01]  /*c8f0*/  FADD.FTZ R203, R210, R203 ;  /* 0x000000cbd2cb7221 */ /* 0x000fe20000010000 */
[----:B------:R-:W2:Y:S01]  /*c900*/  MUFU.EX2 R181, R181 ;  /* 0x000000b500b57308 */ /* 0x000ea20000000800 */
[----:B0-----:R-:W-:Y:S01]  /*c910*/  F2FP.BF16.F32.PACK_AB R164, R177, R176 ;  /* 0x000000b0b1a4723e */ /* 0x001fe200000010ff */
        /* <DEDUP_REMOVED lines=9> */
[----:B------:R-:W0:Y:S01]  /*c9b0*/  MUFU.EX2 R205, R205 ;  /* 0x000000cd00cd7308 */ /* 0x000e220000000800 */
[----:B--2---:R-:W-:Y:S01]  /*c9c0*/  F2FP.BF16.F32.PACK_AB R166, R181, R180 ;  /* 0x000000b4b5a6723e */ /* 0x004fe200000010ff */
[----:B------:R-:W-:-:S04]  /*c9d0*/  FADD.FTZ R176, R176, R173 ;  /* 0x000000adb0b07221 */ /* 0x000fc80000010000 */
[----:B------:R-:W-:Y:S02]  /*c9e0*/  FADD.FTZ R177, R177, R176 ;  /* 0x000000b0b1b17221 */ /* 0x000fe40000010000 */
[----:B------:R-:W-:Y:S02]  /*c9f0*/  MUFU.EX2 R182, R182 ;  /* 0x000000b600b67308 */ /* 0x000fe40000000800 */
[----:B------:R-:W-:-:S04]  /*ca00*/  FADD.FTZ R4, R180, R177 ;  /* 0x000000b1b4047221 */ /* 0x000fc80000010000 */
[----:B------:R-:W-:Y:S02]  /*ca10*/  FADD.FTZ R4, R181, R4 ;  /* 0x00000004b5047221 */ /* 0x000fe40000010000 */
[----:B------:R-:W2:Y:S01]  /*ca20*/  MUFU.EX2 R183, R183 ;  /* 0x000000b700b77308 */ /* 0x000ea20000000800 */
[----:B0-----:R-:W-:Y:S01]  /*ca30*/  F2FP.BF16.F32.PACK_AB R165, R205, R178 ;  /* 0x000000b2cda5723e */ /* 0x001fe200000010ff */
[----:B------:R-:W-:-:S04]  /*ca40*/  FADD.FTZ R178, R178, R175 ;  /* 0x000000afb2b27221 */ /* 0x000fc80000010000 */
[----:B------:R-:W-:Y:S01]  /*ca50*/  FADD.FTZ R205, R205, R178 ;  /* 0x000000b2cdcd7221 */ /* 0x000fe20000010000 */
[----:B--2---:R-:W-:-:S03]  /*ca60*/  F2FP.BF16.F32.PACK_AB R167, R183, R182 ;  /* 0x000000b6b7a7723e */ /* 0x004fc600000010ff */
[----:B------:R-:W-:Y:S02]  /*ca70*/  FADD.FTZ R182, R182, R205 ;  /* 0x000000cdb6b67221 */ /* 0x000fe40000010000 */
[----:B------:R1:W-:Y:S01]  /*ca80*/  STSM.16.M88.4 [R189], R164 ;  /* 0x000000a4bd007844 */ /* 0x0003e20000000200 */
[----:B------:R-:W-:Y:S01]  /*ca90*/  WARPGROUP.ARRIVE ;  /* 0x00000000000079c5 */ /* 0x000fe20000000000 */
[----:B------:R-:W-:-:S05]  /*caa0*/  FADD.FTZ R5, R183, R182 ;  /* 0x000000b6b7057221 */ /* 0x000fca0000010000 */
[----:B------:R-:W-:Y:S01]  /*cab0*/  HGMMA.64x256x16.F32.BF16 R24, R152, gdesc[UR4].tnspB, R24, gsb0 ;  /* 0x43e0000498187df0 */ /* 0x000fe20008001818 */
        /* <DEDUP_REMOVED lines=28> */
[----:B------:R-:W-:-:S07]  /*cc80*/  IMAD.MOV.U32 R7, RZ, RZ, R9 ;  /* 0x000000ffff077224 */ /* 0x000fce00078e0009 */
.L_x_5136:
[----:B------:R-:W-:-:S13]  /*cc90*/  ISETP.GE.AND P2, PT, R7, R184, PT ;  /* 0x000000b80700720c */ /* 0x000fda0003f46270 */
[----:B------:R-:W-:Y:S05]  /*cca0*/  @!P2 BRA `(.L_x_5146) ;  /* 0x00000034000ca947 */ /* 0x000fea0003800000 */
[----:B------:R-:W-:Y:S01]  /*ccb0*/  IMAD.IADD R11, R17, 0x1, -R18 ;  /* 0x00000001110b7824 */ /* 0x000fe200078e0a12 */
[----:B------:R-:W-:Y:S01]  /*ccc0*/  UMOV UR6, UR36 ;  /* 0x0000002400067c82 */ /* 0x000fe20008000000 */
[----:B------:R-:W-:Y:S02]  /*ccd0*/  IMAD.MOV.U32 R20, RZ, RZ, R8 ;  /* 0x000000ffff147224 */ /* 0x000fe400078e0008 */
[----:B------:R-:W-:Y:S01]  /*cce0*/  IMAD.MOV.U32 R12, RZ, RZ, R6 ;  /* 0x000000ffff0c7224 */ /* 0x000fe200078e0006 */
[----:B------:R-:W-:Y:S01]  /*ccf0*/  IADD3 R9, R11, 0x8, R0 ;  /* 0x000000080b097810 */ /* 0x000fe20007ffe000 */
[----:B------:R-:W-:-:S03]  /*cd00*/  IMAD.IADD R11, R0, 0x1, R11 ;  /* 0x00000001000b7824 */ /* 0x000fc600078e020b */
[----:B------:R-:W-:-:S07]  /*cd10*/  LOP3.LUT R13, RZ, R9, RZ, 0x33, !PT ;  /* 0x00000009ff0d7212 */ /* 0x000fce00078e33ff */
.L_x_5163:
[----:B------:R-:W-:-:S04]  /*cd20*/  UIADD3 UR14, UR6, 0x1, URZ ;  /* 0x00000001060e7890 */ /* 0x000fc8000fffe03f */
[----:B------:R-:W-:-:S04]  /*cd30*/  UISETP.NE.AND UP0, UPT, UR14, 0x2, UPT ;  /* 0x000000020e00788c */ /* 0x000fc8000bf05270 */
[----:B------:R-:W-:Y:S02]  /*cd40*/  USEL UR14, UR14, URZ, UP0 ;  /* 0x0000003f0e0e7287 */ /* 0x000fe40008000000 */
[----:B------:R-:W-:-:S05]  /*cd50*/  USEL UR7, URZ, 0x1, UP0 ;  /* 0x000000013f077887 */ /* 0x000fca0008000000 */
[----:B------:R-:W-:Y:S01]  /*cd60*/  UMOV UR36, UR14 ;  /* 0x0000000e00247c82 */ /* 0x000fe20008000000 */
[----:B------:R-:W-:Y:S01]  /*cd70*/  LOP3.LUT R2, R2, UR7, RZ, 0x3c, !PT ;  /* 0x0000000702027c12 */ /* 0x000fe2000f8e3cff */
[----:B0-----:R-:W-:Y:S06]  /*cd80*/  @!P0 BRA `(.L_x_5147) ;  /* 0x0000000000048947 */ /* 0x001fec0003800000 */
[----:B------:R-:W-:Y:S01]  /*cd90*/  BPT.TRAP 0x1 ;  /* 0x000000040000795c */ /* 0x000fe20000300000 */
.L_x_5147:
[----:B------:R-:W-:Y:S01]  /*cda0*/  ULEA UR7, UR36, UR37, 0x3 ;  /* 0x0000002524077291 */ /* 0x000fe2000f8e183f */
[----:B------:R-:W-:-:S08]  /*cdb0*/  SHF.L.U32 R6, R2, 0x1f, RZ ;  /* 0x0000001f02067819 */ /* 0x000fd000000006ff */
[----:B------:R0:W2:Y:S01]  /*cdc0*/  SYNCS.PHASECHK.TRANS64.TRYWAIT P2, [UR7+0x38830], R6 ;  /* 0x03883006ff0075a7 */ /* 0x0000a20008040147 */
[----:B------:R-:W-:Y:S05]  /*cdd0*/  @!P0 BRA `(.L_x_5148) ;  /* 0x0000000000048947 */ /* 0x000fea0003800000 */
[----:B------:R-:W-:Y:S01]  /*cde0*/  BPT.TRAP 0x1 ;  /* 0x000000040000795c */ /* 0x000fe20000300000 */
.L_x_5148:
[----:B--2---:R-:W-:Y:S05]  /*cdf0*/  @P2 BRA `(.L_x_5149) ;  /* 0x0000000000082947 */ /* 0x004fea0003800000 */
[----:B------:R-:W2:Y:S02]  /*ce00*/  SYNCS.PHASECHK.TRANS64.TRYWAIT P2, [UR7+0x38830], R6 ;  /* 0x03883006ff0075a7 */ /* 0x000ea40008040147 */
[----:B--2---:R-:W-:Y:S05]  /*ce10*/  @!P2 BRA `(.L_x_5150) ;  /* 0x000000c00090a947 */ /* 0x004fea0003800000 */
.L_x_5149:
[----:B------:R-:W-:Y:S01]  /*ce20*/  R2UR UR15, R3 ;  /* 0x00000000030f72ca */ /* 0x000fe200000e0000 */
[----:B-1----:R-:W-:Y:S01]  /*ce30*/  WARPGROUP.ARRIVE ;  /* 0x00000000000079c5 */ /* 0x002fe20000000000 */
        /* <DEDUP_REMOVED lines=30> */
.L_x_5151:
[----:B------:R1:W3:Y:S01]  /*d020*/  SYNCS.PHASECHK.TRANS64.TRYWAIT P2, [UR7+0x38850], R6 ;  /* 0x03885006ff0075a7 */ /* 0x0002e20008040147 */
[----:B------:R-:W-:Y:S05]  /*d030*/  @!P0 BRA `(.L_x_5152) ;  /* 0x0000000000048947 */ /* 0x000fea0003800000 */
[----:B------:R-:W-:Y:S01]  /*d040*/  BPT.TRAP 0x1 ;  /* 0x000000040000795c */ /* 0x000fe20000300000 */
.L_x_5152:
[----:B---3--:R-:W-:Y:S05]  /*d050*/  @P2 BRA `(.L_x_5153) ;  /* 0x0000000000082947 */ /* 0x008fea0003800000 */
[----:B------:R-:W3:Y:S02]  /*d060*/  SYNCS.PHASECHK.TRANS64.TRYWAIT P2, [UR7+0x38850], R6 ;  /* 0x03885006ff0075a7 */ /* 0x000ee40008040147 */
[----:B---3--:R-:W-:Y:S05]  /*d070*/  @!P2 BRA `(.L_x_5154) ;  /* 0x000000c00010a947 */ /* 0x008fea0003800000 */
.L_x_5153:
[----:B------:R-:W-:Y:S01]  /*d080*/  ULEA UR8, UR14, UR4, 0xc ;  /* 0x000000040e087291 */ /* 0x000fe2000f8e603f */
[----:B------:R-:W-:Y:S01]  /*d090*/  WARPGROUP.ARRIVE ;  /* 0x00000000000079c5 */ /* 0x000fe20000000000 */
[----:B------:R-:W-:Y:S01]  /*d0a0*/  UMOV UR27, 0x40000040 ;  /* 0x40000040001b7882 */ /* 0x000fe20000000000 */
[----:B------:R-:W-:-:S04]  /*d0b0*/  UIADD3 UR28, UR5, 0x2, URZ ;  /* 0x00000002051c7890 */ /* 0x000fc8000fffe03f */
[----:B------:R-:W3:Y:S01]  /*d0c0*/  S2R R8, SR_TID.X ;  /* 0x0000000000087919 */ /* 0x000ee20000002100 */
[----:B------:R-:W-:Y:S01]  /*d0d0*/  UIADD3 UR30, UR8, 0x2, URZ ;  /* 0x00000002081e7890 */ /* 0x000fe2000fffe03f */
[----:B------:R-:W-:Y:S01]  /*d0e0*/  IMAD.U32 R10, RZ, RZ, UR7 ;  /* 0x00000007ff0a7e24 */ /* 0x000fe2000f8e00ff */
[----:B------:R-:W-:Y:S01]  /*d0f0*/  UMOV UR26, UR8 ;  /* 0x00000008001a7c82 */ /* 0x000fe20008000000 */
[----:B------:R-:W-:Y:S01]  /*d100*/  UMOV UR29, 0x40000040 ;  /* 0x40000040001d7882 */ /* 0x000fe20000000000 */
[----:B------:R-:W-:Y:S01]  /*d110*/  HGMMA.64x64x16.F32.BF16 R152, gdesc[UR24], R152, gsb0 ;  /* 0x00e00000189879f0 */ /* 0x000fe20008001898 */
[----:B------:R-:W-:Y:S01]  /*d120*/  UMOV UR31, 0x40000040 ;  /* 0x40000040001f7882 */ /* 0x000fe20000000000 */
[----:B------:R-:W-:Y:S02]  /*d130*/  UIADD3 UR18, UR5, 0x800, URZ ;  /* 0x0000080005127890 */ /* 0x000fe4000fffe03f */
[----:B------:R-:W-:Y:S01]  /*d140*/  UIADD3 UR15, UR8, 0x800, URZ ;  /* 0x00000800080f7890 */ /* 0x000fe2000fffe03f */
[----:B------:R-:W-:Y:S01]  /*d150*/  UMOV UR11, 0x4 ;  /* 0x00000004000b7882 */ /* 0x000fe20000000000 */
[----:B------:R-:W-:-:S02]  /*d160*/  ULDC UR7, c[0x0][0xad4] ;  /* 0x0002b50000077ab9 */ /* 0x000fc40000000800 */
[----:B------:R-:W-:Y:S01]  /*d170*/  ULOP3.LUT UR7, URZ, UR7, URZ, 0x33, !UPT ;  /* 0x000000073f077292 */ /* 0x000fe2000f8e333f */
[----:B---3--:R-:W-:-:S05]  /*d180*/  SHF.R.U32.HI R8, RZ, 0x7, R8 ;  /* 0x00000007ff087819 */ /* 0x008fca0000011608 */
[----:B012---:R-:W0:Y:S02]  /*d190*/  SHFL.IDX PT, R6, R8, RZ, 0x1f ;  /* 0x00001fff08067589 */ /* 0x007e2400000e0000 */
[----:B0-----:R-:W-:Y:S01]  /*d1a0*/  R2UR UR9, R6 ;  /* 0x00000000060972ca */ /* 0x001fe200000e0000 */
[----:B------:R-:W-:-:S05]  /*d1b0*/  @!P1 VIADD R6, R10, 0x38840 ;  /* 0x000388400a069836 */ /* 0x000fca0000000000 */
[----:B------:R-:W-:Y:S02]  /*d1c0*/  @!P1 PRMT R8, RZ, 0x654, R6 ;  /* 0x00000654ff089816 */ /* 0x000fe40000000006 */
[----:B------:R-:W-:-:S04]  /*d1d0*/  SHF.L.U32 R6, R7, 0x6, RZ ;  /* 0x0000000607067819 */ /* 0x000fc800000006ff */
[----:B------:R-:W-:Y:S01]  /*d1e0*/  IADD3 R15, R17, 0x1, -R6 ;  /* 0x00000001110f7810 */ /* 0x000fe20007ffe806 */
[----:B------:R-:W-:-:S03]  /*d1f0*/  UISETP.GT.AND UP0, UPT, UR9, 0x7f, UPT ;  /* 0x0000007f0900788c */ /* 0x000fc6000bf04270 */
[----:B------:R-:W-:Y:S01]  /*d200*/  IADD3 R15, -R16, R15, -R18 ;  /* 0x0000000f100f7210 */ /* 0x000fe20007ffe912 */
[----:B------:R-:W-:Y:S02]  /*d210*/  USEL UR9, URZ, 0x2, !UP0 ;  /* 0x000000023f097887 */ /* 0x000fe4000c000000 */
[----:B------:R-:W-:Y:S01]  /*d220*/  USEL UR10, UR11, 0x2, UP0 ;  /* 0x000000020b0a7887 */ /* 0x000fe20008000000 */
[----:B------:R-:W-:Y:S02]  /*d230*/  WARPGROUP.DEPBAR.LE gsb0, 0x0 ;  /* 0x00008000000079c5 */ /* 0x000fe40000010000 */
[----:B------:R-:W-:Y:S01]  /*d240*/  WARPGROUP.ARRIVE ;  /* 0x00000000000079c5 */ /* 0x000fe20000000000 */
[----:B------:R-:W-:Y:S01]  /*d250*/  USEL UR11, UR11, 0x6, !UP0 ;  /* 0x000000060b0b7887 */ /* 0x000fe2000c000000 */
[----:B------:R-:W-:Y:S01]  /*d260*/  VIADD R205, R15, UR7 ;  /* 0x000000070fcd7c36 */ /* 0x000fe20008000000 */
[----:B------:R-:W-:-:S03]  /*d270*/  ULDC UR7, c[0x0][0xadc] ;  /* 0x0002b70000077ab9 */ /* 0x000fc60000000800 */
[----:B------:R-:W-:Y:S01]  /*d280*/  HGMMA.64x64x16.F32.BF16 R152, gdesc[UR28], R152, gsb0 ;  /* 0x00e000001c9879f0 */ /* 0x000fe20008001898 */
[----:B------:R-:W-:Y:S01]  /*d290*/  UIADD3 UR28, UR5, 0x4, URZ ;  /* 0x00000004051c7890 */ /* 0x000fe2000fffe03f */
[----:B------:R-:W-:Y:S01]  /*d2a0*/  IMAD.IADD R201, R0, 0x1, R205 ;  /* 0x0000000100c97824 */ /* 0x000fe200078e02cd */
        /* <DEDUP_REMOVED lines=245> */
[----:B------:R-:W-:Y:S05]  /*e200*/  @!P6 BRA `(.L_x_5155) ;  /* 0x00000000005ce947 */ /* 0x000fea0003800000 */
[----:B------:R-:W-:Y:S01]  /*e210*/  ISETP.GT.AND P2, PT, R11, -0x1, PT ;  /* 0xffffffff0b00780c */ /* 0x000fe20003f44270 */
[----:B------:R-:W-:-:S12]  /*e220*/  BSSY B0, `(.L_x_5156) ;  /* 0x0000011000007945 */ /* 0x000fd80003800000 */
[----:B------:R-:W-:Y:S05]  /*e230*/  @P2 BRA `(.L_x_5157) ;  /* 0x0000000000242947 */ /* 0x000fea0003800000 */
[----:B------:R-:W-:Y:S01]  /*e240*/  IMAD.U32 R185, RZ, RZ, UR7 ;  /* 0x00000007ffb97e24 */ /* 0x000fe2000f8e00ff */
[----:B0-----:R-:W-:-:S04]  /*e250*/  IADD3 R8, R0, R17, -R18 ;  /* 0x0000001100087210 */ /* 0x001fc80007ffe812 */
[----:B------:R-:W-:Y:S02]  /*e260*/  ISETP.NE.AND P2, PT, R185, 0x1, PT ;  /* 0x00000001b900780c */ /* 0x000fe40003f45270 */
[----:B------:R-:W-:-:S11]  /*e270*/  LOP3.LUT R21, RZ, R8, RZ, 0x33, !PT ;  /* 0x00000008ff157212 */ /* 0x000fd600078e33ff */
[----:B------:R-:W0:Y:S02]  /*e280*/  @P2 LDC.64 R14, c[0x0][0xae0] ;  /* 0x0002b800ff0e2b82 */ /* 0x000e240000000a00 */
[----:B0-----:R-:W-:-:S05]  /*e290*/  @P2 IMAD.HI.U32 R14, R21, R14, RZ ;  /* 0x0000000e150e2227 */ /* 0x001fca00078e00ff */
[----:B------:R-:W-:-:S04]  /*e2a0*/  @P2 SHF.R.U32.HI R21, RZ, R15, R14 ;  /* 0x0000000fff152219 */ /* 0x000fc8000001160e */
[----:B------:R-:W-:Y:S01]  /*e2b0*/  LOP3.LUT R21, RZ, R21, RZ, 0x33, !PT ;  /* 0x00000015ff157212 */ /* 0x000fe200078e33ff */
[----:B------:R-:W-:Y:S06]  /*e2c0*/  BRA `(.L_x_5158) ;  /* 0x0000000000187947 */ /* 0x000fec0003800000 */
.L_x_5157:
[----:B------:R-:W-:Y:S02]  /*e2d0*/  IMAD.U32 R185, RZ, RZ, UR7 ;  /* 0x00000007ffb97e24 */ /* 0x000fe4000f8e00ff */
[----:B------:R-:W-:-:S03]  /*e2e0*/  IMAD.MOV.U32 R21, RZ, RZ, R11 ;  /* 0x000000ffff157224 */ /* 0x000fc600078e000b */
[----:B------:R-:W-:-:S13]  /*e2f0*/  ISETP.NE.AND P2, PT, R185, 0x1, PT ;  /* 0x00000001b900780c */ /* 0x000fda0003f45270 */
[----:B------:R-:W1:Y:S02]  /*e300*/  @P2 LDC.64 R14, c[0x0][0xae0] ;  /* 0x0002b800ff0e2b82 */ /* 0x000e640000000a00 */
[----:B-1----:R-:W-:-:S05]  /*e310*/  @P2 IMAD.HI.U32 R14, R11, R14, RZ ;  /* 0x0000000e0b0e2227 */ /* 0x002fca00078e00ff */
[----:B------:R-:W-:-:S07]  /*e320*/  @P2 SHF.R.U32.HI R21, RZ, R15, R14 ;  /* 0x0000000fff152219 */ /* 0x000fce000001160e */
.L_x_5158:
[----:B------:R-:W-:Y:S05]  /*e330*/  BSYNC B0 ;  /* 0x0000000000007941 */ /* 0x000fea0003800000 */
.L_x_5156:
[----:B------:R-:W-:-:S04]  /*e340*/  IMAD R15, R21, R185, -R6 ;  /* 0x000000b9150f7224 */ /* 0x000fc800078e0a06 */
[----:B------:R-:W-:-:S05]  /*e350*/  IMAD.IADD R15, R15, 0x1, -R16 ;  /* 0x000000010f0f7824 */ /* 0x000fca00078e0a10 */
[----:B------:R-:W-:Y:S02]  /*e360*/  VIADDMNMX R186, R15, R185, R186, PT ;  /* 0x000000b90fba7246 */ /* 0x000fe400038001ba */
[----:B------:R-:W-:-:S07]  /*e370*/  VIMNMX R201, R201, R15, !PT ;  /* 0x0000000fc9c97248 */ /* 0x000fce0007fe0100 */
.L_x_5155:
        /* <DEDUP_REMOVED lines=29> */
[----:B0-----:R-:W-:Y:S02]  /*e550*/  FSEL R8, R168, -INF , !P3 ;  /* 0xff800000a8087808 */ /* 0x001fe40005800000 */
        /* <DEDUP_REMOVED lines=33> */
.L_x_5161:
[----:B------:R-:W-:Y:S02]  /*e770*/  IMAD.U32 R186, RZ, RZ, UR7 ;  /* 0x00000007ffba7e24 */ /* 0x000fe4000f8e00ff */
[----:B------:R-:W-:-:S03]  /*e780*/  IMAD.MOV.U32 R173, RZ, RZ, R9 ;  /* 0x000000ffffad7224 */ /* 0x000fc600078e0009 */
[----:B------:R-:W-:-:S13]  /*e790*/  ISETP.NE.AND P3, PT, R186, 0x1, PT ;  /* 0x00000001ba00780c */ /* 0x000fda0003f65270 */
[----:B------:R-:W0:Y:S02]  /*e7a0*/  @P3 LDC.64 R14, c[0x0][0xae0] ;  /* 0x0002b800ff0e3b82 */ /* 0x000e240000000a00 */
[----:B0-----:R-:W-:-:S05]  /*e7b0*/  @P3 IMAD.HI.U32 R14, R9, R14, RZ ;  /* 0x0000000e090e3227 */ /* 0x001fca00078e00ff */
[----:B------:R-:W-:-:S07]  /*e7c0*/  @P3 SHF.R.U32.HI R173, RZ, R15, R14 ;  /* 0x0000000fffad3219 */ /* 0x000fce000001160e */
.L_x_5162:
[----:B------:R-:W-:Y:S05]  /*e7d0*/  BSYNC B0 ;  /* 0x0000000000007941 */ /* 0x000fea0003800000 */
.L_x_5160:
[----:B------:R-:W-:-:S04]  /*e7e0*/  IMAD R15, R173, R186, -R6 ;  /* 0x000000baad0f7224 */ /* 0x000fc800078e0a06 */
[----:B------:R-:W-:-:S05]  /*e7f0*/  IMAD.IADD R15, R15, 0x1, -R16 ;  /* 0x000000010f0f7824 */ /* 0x000fca00078e0a10 */
[----:B------:R-:W-:Y:S02]  /*e800*/  VIADDMNMX R168, R15, R186, R168, PT ;  /* 0x000000ba0fa87246 */ /* 0x000fe400038001a8 */
[----:B------:R-:W-:-:S07]  /*e810*/  VIMNMX R169, R169, R15, !PT ;  /* 0x0000000fa9a97248 */ /* 0x000fce0007fe0100 */
.L_x_5159:
[----:B------:R-:W-:Y:S01]  /*e820*/  FMNMX.FTZ R6, R187, R12, !PT ;  /* 0x0000000cbb067209 */ /* 0x000fe20007810000 */
[----:B------:R-:W-:Y:S01]  /*e830*/  ULDC UR11, c[0x0][0xa80] ;  /* 0x0002a000000b7ab9 */ /* 0x000fe20000000800 */
[----:B------:R-:W-:Y:S01]  /*e840*/  ISETP.GT.AND P3, PT, R169, 0x1, P2 ;  /* 0x00000001a900780c */ /* 0x000fe20001764270 */
[----:B------:R-:W-:Y:S01]  /*e850*/  UMOV UR7, 0x40000040 ;  /* 0x4000004000077882 */ /* 0x000fe20000000000 */
[----:B------:R-:W-:Y:S01]  /*e860*/  FMNMX.FTZ R6, R185, R6, !PT ;  /* 0x00000006b9067209 */ /* 0x000fe20007810000 */
[----:B------:R-:W-:Y:S01]  /*e870*/  UMOV UR15, 0x40000040 ;  /* 0x40000040000f7882 */ /* 0x000fe20000000000 */
[----:B------:R-:W-:Y:S01]  /*e880*/  ISETP.LT.OR P3, PT, R168, 0x2, P3 ;  /* 0x00000002a800780c */ /* 0x000fe20001f61670 */
[----:B------:R-:W-:Y:S01]  /*e890*/  @!P1 VIADD R10, R10, 0x38860 ;  /* 0x000388600a0a9836 */ /* 0x000fe20000000000 */
        /* <DEDUP_REMOVED lines=27> */
[C---:B------:R-:W-:Y:S02]  /*ea50*/  ISETP.GT.AND P3, PT, R169.reuse, 0x18, P2 ;  /* 0x00000018a900780c */ /* 0x040fe40001764270 */
[----:B------:R-:W-:Y:S01]  /*ea60*/  FSEL R162, R162, -INF , !P4 ;  /* 0xff800000a2a27808 */ /* 0x000fe20006000000 */
[----:B------:R-:W0:Y:S01]  /*ea70*/  SHFL.BFLY PT, R15, R14, 0x2, 0x1f ;  /* 0x0c401f000e0f7f89 */ /* 0x000e2200000e0000 */
[C---:B------:R-:W-:Y:S02]  /*ea80*/  ISETP.LT.OR P5, PT, R168.reuse, 0x12, P5 ;  /* 0x00000012a800780c */ /* 0x040fe40002fa1670 */
[----:B------:R-:W-:Y:S02]  /*ea90*/  ISETP.LT.OR P3, PT, R168, 0x19, P3 ;  /* 0x00000019a800780c */ /* 0x000fe40001f61670 */
[----:B------:R-:W-:-:S02]  /*eaa0*/  ISETP.GT.AND P4, PT, R169, 0x19, P2 ;  /* 0x00000019a900780c */ /* 0x000fc40001784270 */
[----:B------:R-:W-:Y:S02]  /*eab0*/  FSEL R163, R163, -INF , !P5 ;  /* 0xff800000a3a37808 */ /* 0x000fe40006800000 */
[----:B------:R-:W-:Y:S02]  /*eac0*/  FSEL R166, R166, -INF , !P3 ;  /* 0xff800000a6a67808 */ /* 0x000fe40005800000 */
[C---:B------:R-:W-:Y:S02]  /*ead0*/  ISETP.GT.AND P3, PT, R169.reuse, 0x21, P2 ;  /* 0x00000021a900780c */ /* 0x040fe40001764270 */
[----:B------:R-:W-:Y:S02]  /*eae0*/  ISETP.GT.AND P5, PT, R169, 0x20, P2 ;  /* 0x00000020a900780c */ /* 0x000fe400017a4270 */
[C---:B------:R-:W-:Y:S02]  /*eaf0*/  ISETP.LT.OR P4, PT, R168.reuse, 0x1a, P4 ;  /* 0x0000001aa800780c */ /* 0x040fe40002781670 */
[----:B------:R-:W-:-:S02]  /*eb00*/  ISETP.LT.OR P3, PT, R168, 0x22, P3 ;  /* 0x00000022a800780c */ /* 0x000fc40001f61670 */
[----:B------:R-:W-:Y:S02]  /*eb10*/  ISETP.LT.OR P5, PT, R168, 0x21, P5 ;  /* 0x00000021a800780c */ /* 0x000fe40002fa1670 */
[----:B------:R-:W-:Y:S02]  /*eb20*/  FSEL R167, R167, -INF , !P4 ;  /* 0xff800000a7a77808 */ /* 0x000fe40006000000 */
[----:B------:R-:W-:Y:S02]  /*eb30*/  ISETP.GT.AND P4, PT, R169, 0x28, P2 ;  /* 0x00000028a900780c */ /* 0x000fe40001784270 */
[----:B0-----:R-:W-:Y:S02]  /*eb40*/  FMNMX.FTZ R15, R14, R15, !PT ;  /* 0x0000000f0e0f7209 */ /* 0x001fe40007810000 */
[----:B------:R-:W-:Y:S02]  /*eb50*/  FMNMX.FTZ R14, R201, R20, !PT ;  /* 0x00000014c90e7209 */ /* 0x000fe40007810000 */
[----:B------:R-:W-:Y:S01]  /*eb60*/  FSEL R186, R171, -INF , !P3 ;  /* 0xff800000abba7808 */ /* 0x000fe20005800000 */
[----:B------:R-:W0:Y:S01]  /*eb70*/  SHFL.BFLY PT, R6, R15, 0x1, 0x1f ;  /* 0x0c201f000f067f89 */ /* 0x000e2200000e0000 */
[----:B------:R-:W-:-:S02]  /*eb80*/  FSEL R154, R170, -INF , !P5 ;  /* 0xff800000aa9a7808 */ /* 0x000fc40006800000 */
[----:B------:R-:W-:Y:S02]  /*eb90*/  ISETP.LT.OR P4, PT, R168, 0x29, P4 ;  /* 0x00000029a800780c */ /* 0x000fe40002781670 */
[C---:B------:R-:W-:Y:S02]  /*eba0*/  ISETP.GT.AND P3, PT, R169.reuse, 0x29, P2 ;  /* 0x00000029a900780c */ /* 0x040fe40001764270 */
[----:B------:R-:W-:Y:S02]  /*ebb0*/  FSEL R202, R174, -INF , !P4 ;  /* 0xff800000aeca7808 */ /* 0x000fe40006000000 */
[----:B------:R-:W-:Y:S02]  /*ebc0*/  ISETP.GT.AND P4, PT, R169, 0x30, P2 ;  /* 0x00000030a900780c */ /* 0x000fe40001784270 */
[C---:B------:R-:W-:Y:S02]  /*ebd0*/  ISETP.LT.OR P3, PT, R168.reuse, 0x2a, P3 ;  /* 0x0000002aa800780c */ /* 0x040fe40001f61670 */
[----:B------:R-:W-:-:S02]  /*ebe0*/  ISETP.LT.OR P4, PT, R168, 0x31, P4 ;  /* 0x00000031a800780c */ /* 0x000fc40002781670 */
[----:B------:R-:W-:Y:S02]  /*ebf0*/  @!P1 PRMT R10, RZ, 0x654, R10 ;  /* 0x00000654ff0a9816 */ /* 0x000fe4000000000a */
        /* <DEDUP_REMOVED lines=28> */
[----:B------:R-:W-:Y:S01]  /*edc0*/  MUFU.EX2 R15, R15 ;  /* 0x0000000f000f7308 */ /* 0x000fe20000000800 */
[----:B------:R-:W-:Y:S01]  /*edd0*/  FMNMX.FTZ R170, R202, R171, !PT ;  /* 0x000000abcaaa7209 */ /* 0x000fe20007810000 */
[----:B------:R-:W-:Y:S01]  /*ede0*/  FFMA.FTZ R171, R164, UR11, -R204 ;  /* 0x0000000ba4ab7c23 */ /* 0x000fe200080108cc */
[----:B------:R-:W-:-:S02]  /*edf0*/  ISETP.LT.OR P3, PT, R168, 0x32, P3 ;  /* 0x00000032a800780c */ /* 0x000fc40001f61670 */
[----:B------:R-:W-:Y:S02]  /*ee00*/  FMNMX.FTZ R170, R187, R170, !PT ;  /* 0x000000aabbaa7209 */ /* 0x000fe40007810000 */
[----:B------:R-:W-:Y:S01]  /*ee10*/  ISETP.GT.AND P2, PT, R169, 0x39, P2 ;  /* 0x00000039a900780c */ /* 0x000fe20001744270 */
[--C-:B------:R-:W-:Y:S01]  /*ee20*/  FFMA.FTZ R169, R160, UR11, -R204.reuse ;  /* 0x0000000ba0a97c23 */ /* 0x100fe200080108cc */
[----:B------:R-:W-:Y:S01]  /*ee30*/  ISETP.LT.OR P4, PT, R168, 0x39, P4 ;  /* 0x00000039a800780c */ /* 0x000fe20002781670 */
[----:B------:R-:W-:Y:S01]  /*ee40*/  MUFU.EX2 R14, R14 ;  /* 0x0000000e000e7308 */ /* 0x000fe20000000800 */
[----:B------:R-:W-:Y:S01]  /*ee50*/  FSEL R203, R179, -INF , !P3 ;  /* 0xff800000b3cb7808 */ /* 0x000fe20005800000 */
[--C-:B------:R-:W-:Y:S01]  /*ee60*/  FFMA.FTZ R179, R180, UR11, -R204.reuse ;  /* 0x0000000bb4b37c23 */ /* 0x100fe200080108cc */
[----:B------:R-:W-:Y:S02]  /*ee70*/  FMNMX.FTZ R170, R185, R170, !PT ;  /* 0x000000aab9aa7209 */ /* 0x000fe40007810000 */
[----:B------:R-:W-:Y:S01]  /*ee80*/  ISETP.LT.OR P2, PT, R168, 0x3a, P2 ;  /* 0x0000003aa800780c */ /* 0x000fe20001741670 */
[----:B------:R-:W-:Y:S01]  /*ee90*/  FFMA.FTZ R168, R157, UR11, -R204 ;  /* 0x0000000b9da87c23 */ /* 0x000fe200080108cc */
[----:B------:R-:W-:Y:S01]  /*eea0*/  FSEL R182, R182, -INF , !P4 ;  /* 0xff800000b6b67808 */ /* 0x000fe20006000000 */
[----:B------:R-:W-:Y:S01]  /*eeb0*/  MUFU.EX2 R21, R21 ;  /* 0x0000001500157308 */ /* 0x000fe20000000800 */
[----:B------:R-:W-:-:S02]  /*eec0*/  FMNMX.FTZ R157, R203, R170, !PT ;  /* 0x000000aacb9d7209 */ /* 0x000fc40007810000 */
[----:B------:R-:W-:Y:S02]  /*eed0*/  FSEL R183, R183, -INF , !P2 ;  /* 0xff800000b7b77808 */ /* 0x000fe40005000000 */
[----:B------:R-:W-:-:S03]  /*eee0*/  FMNMX.FTZ R170, R182, R157, !PT ;  /* 0x0000009db6aa7209 */ /* 0x000fc60007810000 */
[----:B------:R-:W-:Y:S01]  /*eef0*/  MUFU.EX2 R168, R168 ;  /* 0x000000a800a87308 */ /* 0x000fe20000000800 */
[----:B------:R-:W-:Y:S01]  /*ef00*/  FMNMX.FTZ R157, R183, R170, !PT ;  /* 0x000000aab79d7209 */ /* 0x000fe20007810000 */
[----:B------:R-:W-:-:S04]  /*ef10*/  FFMA.FTZ R170, R161, UR11, -R204 ;  /* 0x0000000ba1aa7c23 */ /* 0x000fc800080108cc */
[----:B------:R-:W0:Y:S02]  /*ef20*/  SHFL.BFLY PT, R160, R157, 0x2, 0x1f ;  /* 0x0c401f009da07f89 */ /* 0x000e2400000e0000 */
[----:B------:R-:W-:Y:S08]  /*ef30*/  MUFU.EX2 R169, R169 ;  /* 0x000000a900a97308 */ /* 0x000ff00000000800 */
[----:B------:R-:W-:Y:S08]  /*ef40*/  MUFU.EX2 R170, R170 ;  /* 0x000000aa00aa7308 */ /* 0x000ff00000000800 */
[----:B------:R-:W-:Y:S01]  /*ef50*/  MUFU.EX2 R171, R171 ;  /* 0x000000ab00ab7308 */ /* 0x000fe20000000800 */
[----:B0-----:R-:W-:-:S02]  /*ef60*/  FMNMX.FTZ R160, R157, R160, !PT ;  /* 0x000000a09da07209 */ /* 0x001fc40007810000 */
[----:B------:R-:W-:-:S05]  /*ef70*/  FSEL R157, R6, RZ, P5 ;  /* 0x000000ff069d7208 */ /* 0x000fca0002800000 */
[----:B------:R-:W-:Y:S01]  /*ef80*/  MUFU.EX2 R172, R172 ;  /* 0x000000ac00ac7308 */ /* 0x000fe20000000800 */
[----:B------:R-:W0:Y:S01]  /*ef90*/  SHFL.BFLY PT, R153, R160, 0x1, 0x1f ;  /* 0x0c201f00a0997f89 */ /* 0x000e2200000e0000 */
[----:B------:R-:W-:-:S04]  /*efa0*/  FADD.FTZ R157, -R157, R12 ;  /* 0x0000000c9d9d7221 */ /* 0x000fc80000010100 */
[----:B------:R-:W-:Y:S02]  /*efb0*/  FMUL.FTZ R157, R157, UR11 ;  /* 0x0000000b9d9d7c20 */ /* 0x000fe40008410000 */
[----:B------:R1:W-:Y:S08]  /*efc0*/  MUFU.EX2 R12, R152 ;  /* 0x00000098000c7308 */ /* 0x0003f00000000800 */
[----:B------:R-:W2:Y:S01]  /*efd0*/  MUFU.EX2 R180, R157 ;  /* 0x0000009d00b47308 */ /* 0x000ea20000000800 */
[----:B-1----:R-:W-:Y:S01]  /*efe0*/  IMAD.U32 R152, RZ, RZ, UR6 ;  /* 0x00000006ff987e24 */ /* 0x002fe2000f8e00ff */
[----:B------:R-:W-:-:S04]  /*eff0*/  ULEA UR6, UR14, UR38, 0xc ;  /* 0x000000260e067291 */ /* 0x000fc8000f8e603f */
[----:B------:R-:W-:Y:S02]  /*f000*/  UIADD3 UR8, UR6, 0x80, URZ ;  /* 0x0000008006087890 */ /* 0x000fe4000fffe03f */
[----:B------:R-:W-:Y:S01]  /*f010*/  MUFU.EX2 R173, R173 ;  /* 0x000000ad00ad7308 */ /* 0x000fe20000000800 */
[----:B0-----:R-:W-:-:S04]  /*f020*/  FMNMX.FTZ R8, R160, R153, !PT ;  /* 0x00000099a0087209 */ /* 0x001fc80007810000 */
[C---:B------:R-:W-:Y:S01]  /*f030*/  FSETP.NEU.FTZ.AND P2, PT, R8.reuse, -INF , PT ;  /* 0xff8000000800780b */ /* 0x040fe20003f5d000 */
[C---:B------:R-:W-:Y:S01]  /*f040*/  FMUL.FTZ R156, R8.reuse, UR11 ;  /* 0x0000000b089c7c20 */ /* 0x040fe20008410000 */
[----:B------:R-:W-:Y:S01]  /*f050*/  UMOV UR14, UR8 ;  /* 0x00000008000e7c82 */ /* 0x000fe20008000000 */
[----:B------:R-:W0:Y:S01]  /*f060*/  MUFU.EX2 R174, R174 ;  /* 0x000000ae00ae7308 */ /* 0x000e220000000800 */
[----:B------:R-:W-:Y:S01]  /*f070*/  FSEL R153, R8, RZ, P2 ;  /* 0x000000ff08997208 */ /* 0x000fe20001000000 */
[-C--:B--2---:R-:W-:Y:S01]  /*f080*/  FMUL.FTZ R24, R24, R180.reuse ;  /* 0x000000b418187220 */ /* 0x084fe20000410000 */
[----:B------:R-:W-:Y:S01]  /*f090*/  FSEL R156, R156, RZ, P2 ;  /* 0x000000ff9c9c7208 */ /* 0x000fe20001000000 */
[-C--:B------:R-:W-:Y:S01]  /*f0a0*/  FMUL.FTZ R25, R25, R180.reuse ;  /* 0x000000b419197220 */ /* 0x080fe20000410000 */
[-C--:B------:R-:W-:Y:S01]  /*f0b0*/  FMUL.FTZ R28, R28, R180.reuse ;  /* 0x000000b41c1c7220 */ /* 0x080fe20000410000 */
[----:B------:R-:W-:Y:S01]  /*f0c0*/  FADD.FTZ R153, -R153, R20 ;  /* 0x0000001499997221 */ /* 0x000fe20000010100 */
[----:B------:R-:W-:Y:S01]  /*f0d0*/  FMUL.FTZ R29, R29, R180 ;  /* 0x000000b41d1d7220 */ /* 0x000fe20000410000 */
        /* <DEDUP_REMOVED lines=18> */
[----:B------:R-:W-:Y:S01]  /*f200*/  FFMA.FTZ R209, R183, UR11, -R156 ;  /* 0x0000000bb7d17c23 */ /* 0x000fe2000801089c */
[----:B------:R-:W-:-:S02]  /*f210*/  @!P2 IMAD R152, R152, 0x40, R19 ;  /* 0x000000409898a824 */ /* 0x000fc400078e0213 */
[--C-:B-1----:R-:W-:Y:S01]  /*f220*/  FFMA.FTZ R153, R187, UR11, -R156.reuse ;  /* 0x0000000bbb997c23 */ /* 0x102fe2000801089c */
[----:B------:R-:W-:Y:S01]  /*f230*/  F2FP.BF16.F32.PACK_AB R158, R172, R171 ;  /* 0x000000abac9e723e */ /* 0x000fe200000010ff */
[-C--:B------:R-:W-:Y:S01]  /*f240*/  FMUL.FTZ R32, R32, R180.reuse ;  /* 0x000000b420207220 */ /* 0x080fe20000410000 */
[----:B------:R-:W-:Y:S01]  /*f250*/  MUFU.EX2 R204, R204 ;  /* 0x000000cc00cc7308 */ /* 0x000fe20000000800 */
[----:B------:R-:W-:Y:S01]  /*f260*/  @!P2 LEA R155, R152, UR37, 0x2 ;  /* 0x00000025989bac11 */ /* 0x000fe2000f8e10ff */
[----:B---3--:R-:W-:Y:S01]  /*f270*/  FFMA.FTZ R159, R154, UR11, -R156 ;  /* 0x0000000b9a9f7c23 */ /* 0x008fe2000801089c */
[----:B------:R-:W-:Y:S01]  /*f280*/  F2FP.BF16.F32.PACK_AB R152, R14, R15 ;  /* 0x0000000f0e98723e */ /* 0x000fe200000010ff */
[-C--:B------:R-:W-:Y:S01]  /*f290*/  FMUL.FTZ R33, R33, R180.reuse ;  /* 0x000000b421217220 */ /* 0x080fe20000410000 */
[----:B------:R-:W-:Y:S01]  /*f2a0*/  F2FP.BF16.F32.PACK_AB R154, R168, R21 ;  /* 0x00000015a89a723e */ /* 0x000fe200000010ff */
[----:B------:R-:W-:Y:S01]  /*f2b0*/  @!P2 STS [R155+0x38400], R180 ;  /* 0x038400b49b00a388 */ /* 0x000fe20000000800 */
[----:B------:R-:W-:Y:S01]  /*f2c0*/  F2FP.BF16.F32.PACK_AB R156, R170, R169 ;  /* 0x000000a9aa9c723e */ /* 0x000fe200000010ff */
[----:B------:R-:W-:Y:S01]  /*f2d0*/  MUFU.EX2 R181, R181 ;  /* 0x000000b500b57308 */ /* 0x000fe20000000800 */
[----:B0-----:R-:W-:Y:S01]  /*f2e0*/  F2FP.BF16.F32.PACK_AB R160, R174, R173 ;  /* 0x000000adaea0723e */ /* 0x001fe200000010ff */
        /* <DEDUP_REMOVED lines=69> */
[-C--:B------:R-:W-:Y:S01]  /*f740*/  FMUL.FTZ R26, R26, R205.reuse ;  /* 0x000000cd1a1a7220 */ /* 0x080fe20000410000 */
[----:B------:R-:W2:Y:S01]  /*f750*/  MUFU.EX2 R185, R161 ;  /* 0x000000a100b97308 */ /* 0x000ea20000000800 */
[----:B0-----:R-:W-:Y:S01]  /*f760*/  F2FP.BF16.F32.PACK_AB R159, R183, R210 ;  /* 0x000000d2b79f723e */ /* 0x001fe200000010ff */
[----:B------:R-:W-:Y:S01]  /*f770*/  FMUL.FTZ R27, R27, R205 ;  /* 0x000000cd1b1b7220 */ /* 0x000fe20000410000 */
        /* <DEDUP_REMOVED lines=13> */
[----:B------:R0:W1:Y:S01]  /*f850*/  MUFU.EX2 R203, R153 ;  /* 0x0000009900cb7308 */ /* 0x0000620000000800 */
        /* <DEDUP_REMOVED lines=8> */
[----:B0-----:R-:W-:Y:S01]  /*f8e0*/  F2FP.BF16.F32.PACK_AB R153, R181, R204 ;  /* 0x000000ccb599723e */ /* 0x001fe200000010ff */
[----:B------:R-:W-:Y:S01]  /*f8f0*/  BAR.SYNC.DEFER_BLOCKING 0xf, 0x100 ;  /* 0x03c4000000007b1d */ /* 0x000fe20000010000 */
        /* <DEDUP_REMOVED lines=55> */
[----:B------:R0:W-:Y:S01]  /*fc70*/  STSM.16.M88.4 [R23+0x36400], R152 ;  /* 0x0364009817007844 */ /* 0x0001e20000000200 */
[----:B------:R-:W-:Y:S01]  /*fc80*/  UIADD3 UR8, UR6, 0x100, URZ ;  /* 0x0000010006087890 */ /* 0x000fe2000fffe03f */
[----:B------:R-:W-:Y:S01]  /*fc90*/  FFMA.FTZ R15, R180, R4, R15 ;  /* 0x00000004b40f7223 */ /* 0x000fe2000001000f */
[----:B------:R-:W-:Y:S01]  /*fca0*/  FFMA.FTZ R204, R205, R5, R204 ;  /* 0x00000005cdcc7223 */ /* 0x000fe200000100cc */
[----:B------:R0:W-:Y:S01]  /*fcb0*/  STSM.16.M88.4 [R190], R156 ;  /* 0x0000009cbe007844 */ /* 0x0001e20000000200 */
[----:B------:R-:W-:Y:S01]  /*fcc0*/  ISETP.GT.AND P2, PT, R7, R184, PT ;  /* 0x000000b80700720c */ /* 0x000fe20003f44270 */
[----:B------:R-:W-:Y:S01]  /*fcd0*/  FADD.FTZ R14, R14, R15 ;  /* 0x0000000f0e0e7221 */ /* 0x000fe20000010000 */
[----:B-1----:R-:W-:Y:S01]  /*fce0*/  F2FP.BF16.F32.PACK_AB R167, R209, R208 ;  /* 0x000000d0d1a7723e */ /* 0x002fe200000010ff */
[----:B------:R0:W-:Y:S01]  /*fcf0*/  STSM.16.M88.4 [R188], R160 ;  /* 0x000000a0bc007844 */ /* 0x0001e20000000200 */
[----:B------:R-:W-:Y:S01]  /*fd00*/  FADD.FTZ R204, R181, R204 ;  /* 0x000000ccb5cc7221 */ /* 0x000fe20000010000 */
[----:B------:R-:W-:Y:S01]  /*fd10*/  FADD.FTZ R21, R21, R14 ;  /* 0x0000000e15157221 */ /* 0x000fe20000010000 */
[----:B------:R-:W-:Y:S01]  /*fd20*/  VIADD R7, R7, 0xffffffff ;  /* 0xffffffff07077836 */ /* 0x000fe20000000000 */
[----:B------:R0:W-:Y:S01]  /*fd30*/  STSM.16.M88.4 [R189], R164 ;  /* 0x000000a4bd007844 */ /* 0x0001e20000000200 */
[----:B------:R-:W-:Y:S01]  /*fd40*/  WARPGROUP.ARRIVE ;  /* 0x00000000000079c5 */ /* 0x000fe20000000000 */
[----:B------:R-:W-:Y:S01]  /*fd50*/  FADD.FTZ R201, R201, R204 ;  /* 0x000000ccc9c97221 */ /* 0x000fe20000010000 */
[----:B------:R-:W-:-:S03]  /*fd60*/  FADD.FTZ R168, R168, R21 ;  /* 0x00000015a8a87221 */ /* 0x000fc60000010000 */
[----:B------:R-:W-:Y:S01]  /*fd70*/  FADD.FTZ R201, R20, R201 ;  /* 0x000000c914c97221 */ /* 0x000fe20000010000 */
[----:B------:R-:W-:Y:S01]  /*fd80*/  HGMMA.64x256x16.F32.BF16 R24, R152, gdesc[UR4].tnspB, R24, gsb0 ;  /* 0x43e0000498187df0 */ /* 0x000fe20008001818 */
[----:B------:R-:W-:Y:S01]  /*fd90*/  UIADD3 UR6, UR6, 0x180, URZ ;  /* 0x0000018006067890 */ /* 0x000fe2000fffe03f */
[----:B------:R-:W-:Y:S01]  /*fda0*/  FADD.FTZ R169, R169, R168 ;  /* 0x000000a8a9a97221 */ /* 0x000fe20000010000 */
[----:B------:R-:W-:Y:S01]  /*fdb0*/  UMOV UR7, 0x40000040 ;  /* 0x4000004000077882 */ /* 0x000fe20000000000 */
[----:B------:R-:W-:Y:S01]  /*fdc0*/  FADD.FTZ R206, R206, R201 ;  /* 0x000000c9cece7221 */ /* 0x000fe20000010000 */
[----:B------:R-:W-:Y:S01]  /*fdd0*/  MOV R20, R8 ;  /* 0x0000000800147202 */ /* 0x000fe20000000f00 */
        /* <DEDUP_REMOVED lines=20> */
[----:B------:R-:W-:Y:S01]  /*ff20*/  FADD.FTZ R4, R12, R179 ;  /* 0x000000b30c047221 */ /* 0x000fe20000010000 */
[----:B------:R-:W-:-:S02]  /*ff30*/  IMAD.MOV.U32 R12, RZ, RZ, R6 ;  /* 0x000000ffff0c7224 */ /* 0x000fc400078e0006 */
        /* <DEDUP_REMOVED lines=26> */
.L_x_5146:
[----:B------:R-:W2:Y:S01]  /*100e0*/  SHFL.BFLY PT, R3, R4, 0x2, 0x1f ;  /* 0x0c401f0004037f89 */ /* 0x000ea200000e0000 */
[----:B------:R-:W-:Y:S02]  /*100f0*/  IMAD.MOV R11, RZ, RZ, -R22 ;  /* 0x000000ffff0b7224 */ /* 0x000fe400078e0a16 */
[----:B------:R-:W-:Y:S01]  /*10100*/  IMAD.MOV.U32 R9, RZ, RZ, RZ ;  /* 0x000000ffff097224 */ /* 0x000fe200078e00ff */
[----:B0-----:R-:W0:Y:S01]  /*10110*/  SHFL.BFLY PT, R10, R5, 0x2, 0x1f ;  /* 0x0c401f00050a7f89 */ /* 0x001e2200000e0000 */
[----:B------:R-:W-:Y:S01]  /*10120*/  IMAD.U32 R17, RZ, RZ, UR11 ;  /* 0x0000000bff117e24 */ /* 0x000fe2000f8e00ff */
[----:B------:R-:W-:Y:S08]  /*10130*/  BAR.ARV 0x8, 0xa0 ;  /* 0x0202800000007b1d */ /* 0x000ff00000002000 */
[----:B------:R-:W-:Y:S01]  /*10140*/  BAR.SYNC.DEFER_BLOCKING 0xf, 0x100 ;  /* 0x03c4000000007b1d */ /* 0x000fe20000010000 */
[----:B------:R-:W-:Y:S01]  /*10150*/  ISETP.NE.AND P0, PT, R16, R11, PT ;  /* 0x0000000b1000720c */ /* 0x000fe20003f05270 */
[----:B------:R-:W-:-:S02]  /*10160*/  VIADD R197, R197, 0x1 ;  /* 0x00000001c5c57836 */ /* 0x000fc40000000000 */
[----:B--2---:R-:W-:Y:S01]  /*10170*/  FADD.FTZ R3, R3, R4 ;  /* 0x0000000403037221 */ /* 0x004fe20000010000 */
[----:B------:R-:W-:Y:S02]  /*10180*/  IMAD.MOV.U32 R4, RZ, RZ, RZ ;  /* 0x000000ffff047224 */ /* 0x000fe400078e00ff */
[----:B0-----:R-:W-:Y:S02]  /*10190*/  FADD.FTZ R10, R10, R5 ;  /* 0x000000050a0a7221 */ /* 0x001fe40000010000 */
[----:B------:R-:W0:Y:S04]  /*101a0*/  SHFL.BFLY PT, R0, R3, 0x1, 0x1f ;  /* 0x0c201f0003007f89 */ /* 0x000e2800000e0000 */
[----:B------:R-:W2:Y:S01]  /*101b0*/  SHFL.BFLY PT, R7, R10, 0x1, 0x1f ;  /* 0x0c201f000a077f89 */ /* 0x000ea200000e0000 */
[----:B0-----:R-:W-:Y:S01]  /*101c0*/  FADD.FTZ R18, R3, R0 ;  /* 0x0000000003127221 */ /* 0x001fe20000010000 */
[----:B------:R-:W-:Y:S01]  /*101d0*/  IMAD.U32 R0, RZ, RZ, UR36 ;  /* 0x00000024ff007e24 */ /* 0x000fe2000f8e00ff */
[----:B------:R-:W-:Y:S01]  /*101e0*/  UIADD3 UR36, UR36, 0x1, URZ ;  /* 0x0000000124247890 */ /* 0x000fe2000fffe03f */
[----:B------:R-:W-:-:S02]  /*101f0*/  IMAD.MOV.U32 R3, RZ, RZ, -0x800000 ;  /* 0xff800000ff037424 */ /* 0x000fc400078e00ff */
[----:B--2---:R-:W-:Y:S01]  /*10200*/  FADD.FTZ R21, R10, R7 ;  /* 0x000000070a157221 */ /* 0x004fe20000010000 */
[----:B------:R-:W-:Y:S01]  /*10210*/  FSETP.NE.FTZ.AND P1, PT, R18, RZ, PT ;  /* 0x000000ff1200720b */ /* 0x000fe20003f35000 */
[----:B------:R-:W-:Y:S01]  /*10220*/  @!P0 IMAD R0, R0, 0x40, R19 ;  /* 0x0000004000008824 */ /* 0x000fe200078e0213 */
[----:B------:R-:W-:Y:S02]  /*10230*/  UISETP.NE.AND UP0, UPT, UR36, 0x2, UPT ;  /* 0x000000022400788c */ /* 0x000fe4000bf05270 */
[----:B------:R-:W-:Y:S02]  /*10240*/  FSETP.NE.FTZ.AND P2, PT, R21, RZ, PT ;  /* 0x000000ff1500720b */ /* 0x000fe40003f55000 */
[----:B------:R-:W-:Y:S01]  /*10250*/  @!P0 LEA R5, R0, UR37, 0x2 ;  /* 0x0000002500058c11 */ /* 0x000fe2000f8e10ff */
[----:B------:R-:W-:Y:S01]  /*10260*/  USEL UR4, URZ, 0x1, UP0 ;  /* 0x000000013f047887 */ /* 0x000fe20008000000 */
[----:B------:R-:W-:Y:S01]  /*10270*/  IMAD.MOV.U32 R0, RZ, RZ, -0x800000 ;  /* 0xff800000ff007424 */ /* 0x000fe200078e00ff */
[----:B------:R-:W-:-:S04]  /*10280*/  USEL UR36, UR36, URZ, UP0 ;  /* 0x0000003f24247287 */ /* 0x000fc80008000000 */
[----:B------:R-:W0:Y:S01]  /*10290*/  @P1 MUFU.RCP R9, R18 ;  /* 0x0000001200091308 */ /* 0x000e220000001000 */
[----:B------:R-:W-:Y:S01]  /*102a0*/  @P1 FMUL.FTZ R17, R17, 0.69314718246459960938 ;  /* 0x3f31721811111820 */ /* 0x000fe20000410000 */
[----:B------:R-:W-:-:S06]  /*102b0*/  LOP3.LUT R2, R2, UR4, RZ, 0x3c, !PT ;  /* 0x0000000402027c12 */ /* 0x000fcc000f8e3cff */
[----:B------:R-:W2:Y:S08]  /*102c0*/  @P2 MUFU.RCP R4, R21 ;  /* 0x0000001500042308 */ /* 0x000eb00000001000 */
[----:B------:R-:W3:Y:S01]  /*102d0*/  @P1 MUFU.LG2 R18, R18 ;  /* 0x0000001200121308 */ /* 0x000ee20000000c00 */
[----:B0-----:R-:W-:Y:S01]  /*102e0*/  @!P0 STS [R5+0x38400], R9 ;  /* 0x0384000905008388 */ /* 0x001fe20000000800 */
[----:B------:R-:W-:Y:S01]  /*102f0*/  FMUL.FTZ R170, R28, R9 ;  /* 0x000000091caa7220 */ /* 0x000fe20000410000 */
[----:B------:R-:W-:-:S02]  /*10300*/  IMAD.U32 R28, RZ, RZ, UR11 ;  /* 0x0000000bff1c7e24 */ /* 0x000fc4000f8e00ff */
[-C--:B------:R-:W-:Y:S01]  /*10310*/  FMUL.FTZ R171, R24, R9.reuse ;  /* 0x0000000918ab7220 */ /* 0x080fe20000410000 */
[-C--:B------:R-:W-:Y:S01]  /*10320*/  FMUL.FTZ R24, R25, R9.reuse ;  /* 0x0000000919187220 */ /* 0x080fe20000410000 */
[-C--:B------:R-:W-:Y:S01]  /*10330*/  FMUL.FTZ R20, R29, R9.reuse ;  /* 0x000000091d147220 */ /* 0x080fe20000410000 */
[----:B------:R-:W-:Y:S01]  /*10340*/  @P2 FMUL.FTZ R28, R28, 0.69314718246459960938 ;  /* 0x3f3172181c1c2820 */ /* 0x000fe20000410000 */
[----:B------:R-:W0:Y:S01]  /*10350*/  @P2 MUFU.LG2 R21, R21 ;  /* 0x0000001500152308 */ /* 0x000e220000000c00 */
[----:B--2---:R2:W-:Y:S01]  /*10360*/  @!P0 STS [R5+0x38420], R4 ;  /* 0x0384200405008388 */ /* 0x0045e20000000800 */
[-C--:B------:R-:W-:Y:S01]  /*10370*/  FMUL.FTZ R169, R32, R9.reuse ;  /* 0x0000000920a97220 */ /* 0x080fe20000410000 */
[-C--:B-1----:R-:W-:Y:S01]  /*10380*/  FMUL.FTZ R159, R33, R9.reuse ;  /* 0x00000009219f7220 */ /* 0x082fe20000410000 */
        /* <DEDUP_REMOVED lines=128> */
.L_x_5084:
        /* <DEDUP_REMOVED lines=35> */
[----:B------:R-:W-:Y:S02]  /*10dc0*/  IADD3 R177, P0, R130, 0x40, RZ ;  /* 0x0000004082b17810 */ /* 0x000fe40007f1e0ff */
[----:B------:R-:W-:Y:S01]  /*10dd0*/  LOP3.LUT R4, R175, 0x380, RZ, 0xc0, !PT ;  /* 0x00000380af047812 */ /* 0x000fe200078ec0ff */
[--C-:B------:R-:W-:Y:S01]  /*10de0*/  IMAD.X R29, RZ, RZ, R131.reuse, P1 ;  /* 0x000000ffff1d7224 */ /* 0x100fe200008e0683 */
[----:B------:R-:W-:Y:S01]  /*10df0*/  LOP3.LUT R6, R177, 0x380, RZ, 0xc0, !PT ;  /* 0x00000380b1067812 */ /* 0x000fe200078ec0ff */
[----:B------:R-:W-:Y:S01]  /*10e00*/  IMAD.X R33, RZ, RZ, R131, P0 ;  /* 0x000000ffff217224 */ /* 0x000fe200000e0683 */
[----:B------:R-:W-:-:S02]  /*10e10*/  SHF.R.U64 R4, R4, 0x3, RZ ;  /* 0x0000000304047819 */ /* 0x000fc400000012ff */
[----:B------:R-:W-:Y:S02]  /*10e20*/  SHF.R.U64 R6, R6, 0x3, RZ ;  /* 0x0000000306067819 */ /* 0x000fe400000012ff */
[C---:B------:R-:W-:Y:S02]  /*10e30*/  IADD3 R183, P6, R130.reuse, 0x2020, RZ ;  /* 0x0000202082b77810 */ /* 0x040fe40007fde0ff */
[C---:B------:R-:W-:Y:S02]  /*10e40*/  IADD3 R201, P5, R130.reuse, 0x2040, RZ ;  /* 0x0000204082c97810 */ /* 0x040fe40007fbe0ff */
[----:B------:R-:W-:Y:S01]  /*10e50*/  IADD3 R179, P4, R130, 0x60, RZ ;  /* 0x0000006082b37810 */ /* 0x000fe20007f9e0ff */
[--C-:B------:R-:W-:Y:S01]  /*10e60*/  IMAD.X R95, RZ, RZ, R131.reuse, P6 ;  /* 0x000000ffff5f7224 */ /* 0x100fe200030e0683 */
[----:B------:R-:W-:Y:S01]  /*10e70*/  LOP3.LUT R28, R4, R175, RZ, 0x3c, !PT ;  /* 0x000000af041c7212 */ /* 0x000fe200078e3cff */
[--C-:B------:R-:W-:Y:S01]  /*10e80*/  IMAD.X R99, RZ, RZ, R131.reuse, P5 ;  /* 0x000000ffff637224 */ /* 0x100fe200028e0683 */
[----:B------:R-:W-:Y:S01]  /*10e90*/  LOP3.LUT R32, R6, R177, RZ, 0x3c, !PT ;  /* 0x000000b106207212 */ /* 0x000fe200078e3cff */
[----:B------:R-:W-:Y:S01]  /*10ea0*/  IMAD.X R37, RZ, RZ, R131, P4 ;  /* 0x000000ffff257224 */ /* 0x000fe200020e0683 */
[----:B------:R-:W-:-:S02]  /*10eb0*/  LOP3.LUT R4, R183, 0x380, RZ, 0xc0, !PT ;  /* 0x00000380b7047812 */ /* 0x000fc400078ec0ff */
[----:B------:R-:W-:Y:S02]  /*10ec0*/  LOP3.LUT R6, R201, 0x380, RZ, 0xc0, !PT ;  /* 0x00000380c9067812 */ /* 0x000fe400078ec0ff */
[----:B------:R-:W-:Y:S02]  /*10ed0*/  SHF.R.U64 R4, R4, 0x3, RZ ;  /* 0x0000000304047819 */ /* 0x000fe400000012ff */
[----:B------:R-:W-:Y:S02]  /*10ee0*/  SHF.R.U64 R6, R6, 0x3, RZ ;  /* 0x0000000306067819 */ /* 0x000fe400000012ff */
[C---:B------:R-:W-:Y:S02]  /*10ef0*/  IADD3 R207, P0, R130.reuse, 0x4020, RZ ;  /* 0x0000402082cf7810 */ /* 0x040fe40007f1e0ff */
[C---:B------:R-:W-:Y:S02]  /*10f00*/  IADD3 R209, P4, R130.reuse, 0x4040, RZ ;  /* 0x0000404082d17810 */ /* 0x040fe40007f9e0ff */
[C---:B------:R-:W-:Y:S01]  /*10f10*/  LOP3.LUT R21, R130.reuse, 0x380, RZ, 0xc0, !PT ;  /* 0x0000038082157812 */ /* 0x040fe200078ec0ff */
        /* <DEDUP_REMOVED lines=8> */
[----:B------:R-:W-:Y:S02]  /*10fa0*/  LOP3.LUT R98, R6, R201, RZ, 0x3c, !PT ;  /* 0x000000c906627212 */ /* 0x000fe400078e3cff */
[----:B------:R-:W-:Y:S02]  /*10fb0*/  LOP3.LUT R4, R207, 0x380, RZ, 0xc0, !PT ;  /* 0x00000380cf047812 */ /* 0x000fe400078ec0ff */
[----:B------:R-:W-:Y:S02]  /*10fc0*/  LOP3.LUT R6, R209, 0x380, RZ, 0xc0, !PT ;  /* 0x00000380d1067812 */ /* 0x000fe400078ec0ff */
[----:B------:R-:W-:-:S02]  /*10fd0*/  SHF.R.U64 R21, R21, 0x3, RZ ;  /* 0x0000000315157819 */ /* 0x000fc400000012ff */
[----:B------:R-:W-:Y:S02]  /*10fe0*/  IADD3.X R107, RZ, R131, RZ, P1, !PT ;  /* 0x00000083ff6b7210 */ /* 0x000fe40000ffe4ff */
[C---:B------:R-:W-:Y:S02]  /*10ff0*/  IADD3 R211, P3, R130.reuse, 0x4060, RZ ;  /* 0x0000406082d37810 */ /* 0x040fe40007f7e0ff */
[C---:B------:R-:W-:Y:S02]  /*11000*/  IADD3 R213, P6, R130.reuse, 0x6000, RZ ;  /* 0x0000600082d57810 */ /* 0x040fe40007fde0ff */
[C---:B------:R-:W-:Y:S01]  /*11010*/  IADD3 R8, P5, R130.reuse, 0x6020, RZ ;  /* 0x0000602082087810 */ /* 0x040fe20007fbe0ff */
[--C-:B------:R-:W-:Y:S01]  /*11020*/  IMAD.X R119, RZ, RZ, R131.reuse, P3 ;  /* 0x000000ffff777224 */ /* 0x100fe200018e0683 */
[C---:B------:R-:W-:Y:S01]  /*11030*/  IADD3 R18, P2, R130.reuse, 0x6040, RZ ;  /* 0x0000604082127810 */ /* 0x040fe20007f5e0ff */
[--C-:B------:R-:W-:Y:S01]  /*11040*/  IMAD.X R123, RZ, RZ, R131.reuse, P6 ;  /* 0x000000ffff7b7224 */ /* 0x100fe200030e0683 */
[----:B------:R-:W-:Y:S01]  /*11050*/  IADD3 R17, P1, R130, 0x6060, RZ ;  /* 0x0000606082117810 */ /* 0x000fe20007f3e0ff */
[----:B------:R-:W-:Y:S01]  /*11060*/  IMAD.X R127, RZ, RZ, R131, P5 ;  /* 0x000000ffff7f7224 */ /* 0x000fe200028e0683 */
[----:B------:R-:W-:-:S02]  /*11070*/  SHF.R.U64 R4, R4, 0x3, RZ ;  /* 0x0000000304047819 */ /* 0x000fc400000012ff */
[----:B------:R-:W-:Y:S01]  /*11080*/  SHF.R.U64 R6, R6, 0x3, RZ ;  /* 0x0000000306067819 */ /* 0x000fe200000012ff */
[--C-:B------:R-:W-:Y:S01]  /*11090*/  IMAD.X R25, RZ, RZ, R131.reuse, P1 ;  /* 0x000000ffff197224 */ /* 0x100fe200008e0683 */
[----:B------:R-:W-:Y:S01]  /*110a0*/  LOP3.LUT R130, R21, R130, RZ, 0x3c, !PT ;  /* 0x0000008215827212 */ /* 0x000fe200078e3cff */
[----:B------:R-:W-:Y:S01]  /*110b0*/  IMAD.X R21, RZ, RZ, R131, P2 ;  /* 0x000000ffff157224 */ /* 0x000fe200010e0683 */
[----:B------:R-:W-:Y:S02]  /*110c0*/  LOP3.LUT R36, R179, 0x380, RZ, 0xc0, !PT ;  /* 0x00000380b3247812 */ /* 0x000fe400078ec0ff */
[----:B------:R-:W-:Y:S02]  /*110d0*/  LOP3.LUT R110, R4, R207, RZ, 0x3c, !PT ;  /* 0x000000cf046e7212 */ /* 0x000fe400078e3cff */
[----:B------:R-:W-:Y:S02]  /*110e0*/  LOP3.LUT R114, R6, R209, RZ, 0x3c, !PT ;  /* 0x000000d106727212 */ /* 0x000fe400078e3cff */
[----:B------:R-:W-:-:S02]  /*110f0*/  LOP3.LUT R40, R181, 0x380, RZ, 0xc0, !PT ;  /* 0x00000380b5287812 */ /* 0x000fc400078ec0ff */
[----:B------:R-:W-:Y:S02]  /*11100*/  MOV R130, R130 ;  /* 0x0000008200827202 */ /* 0x000fe40000000f00 */
[----:B------:R-:W-:Y:S02]  /*11110*/  F2FP.BF16.F32.PACK_AB R4, R24, R171 ;  /* 0x000000ab1804723e */ /* 0x000fe400000010ff */
[----:B------:R-:W-:Y:S02]  /*11120*/  LOP3.LUT R27, R8, 0x380, RZ, 0xc0, !PT ;  /* 0x00000380081b7812 */ /* 0x000fe400078ec0ff */
[----:B------:R-:W-:Y:S02]  /*11130*/  F2FP.BF16.F32.PACK_AB R6, R20, R170 ;  /* 0x000000aa1406723e */ /* 0x000fe400000010ff */
[----:B------:R-:W-:Y:S02]  /*11140*/  SHF.R.U64 R36, R36, 0x3, RZ ;  /* 0x0000000324247819 */ /* 0x000fe400000012ff */
[----:B------:R-:W-:Y:S01]  /*11150*/  LOP3.LUT R102, R203, 0x380, RZ, 0xc0, !PT ;  /* 0x00000380cb667812 */ /* 0x000fe200078ec0ff */
[----:B------:R0:W-:Y:S01]  /*11160*/  STSM.16.M88.4 [R130], R4 ;  /* 0x0000000482007844 */ /* 0x0001e20000000200 */
[----:B------:R-:W-:-:S02]  /*11170*/  SHF.R.U64 R40, R40, 0x3, RZ ;  /* 0x0000000328287819 */ /* 0x000fc400000012ff */
[----:B------:R-:W-:Y:S02]  /*11180*/  LOP3.LUT R106, R205, 0x380, RZ, 0xc0, !PT ;  /* 0x00000380cd6a7812 */ /* 0x000fe400078ec0ff */
[----:B------:R-:W-:Y:S02]  /*11190*/  SHF.R.U64 R27, R27, 0x3, RZ ;  /* 0x000000031b1b7819 */ /* 0x000fe400000012ff */
[----:B------:R-:W-:Y:S02]  /*111a0*/  MOV R28, R28 ;  /* 0x0000001c001c7202 */ /* 0x000fe40000000f00 */
[----:B------:R-:W-:Y:S02]  /*111b0*/  LOP3.LUT R36, R36, R179, RZ, 0x3c, !PT ;  /* 0x000000b324247212 */ /* 0x000fe400078e3cff */
[----:B------:R-:W-:Y:S02]  /*111c0*/  SHF.R.U64 R102, R102, 0x3, RZ ;  /* 0x0000000366667819 */ /* 0x000fe400000012ff */
[----:B------:R-:W-:-:S02]  /*111d0*/  LOP3.LUT R118, R211, 0x380, RZ, 0xc0, !PT ;  /* 0x00000380d3767812 */ /* 0x000fc400078ec0ff */
[----:B------:R-:W-:Y:S02]  /*111e0*/  LOP3.LUT R131, R18, 0x380, RZ, 0xc0, !PT ;  /* 0x0000038012837812 */ /* 0x000fe400078ec0ff */
[----:B0-----:R-:W-:Y:S02]  /*111f0*/  F2FP.BF16.F32.PACK_AB R4, R159, R169 ;  /* 0x000000a99f04723e */ /* 0x001fe400000010ff */
[----:B------:R-:W-:Y:S02]  /*11200*/  F2FP.BF16.F32.PACK_AB R5, R35, R34 ;  /* 0x000000222305723e */ /* 0x000fe400000010ff */
[----:B------:R-:W-:Y:S02]  /*11210*/  F2FP.BF16.F32.PACK_AB R6, R155, R165 ;  /* 0x000000a59b06723e */ /* 0x000fe400000010ff */
[----:B------:R-:W-:Y:S02]  /*11220*/  F2FP.BF16.F32.PACK_AB R7, R39, R38 ;  /* 0x000000262707723e */ /* 0x000fe400000010ff */
[----:B------:R-:W-:-:S02]  /*11230*/  LOP3.LUT R40, R40, R181, RZ, 0x3c, !PT ;  /* 0x000000b528287212 */ /* 0x000fc400078e3cff */
[----:B------:R-:W-:Y:S01]  /*11240*/  SHF.R.U64 R106, R106, 0x3, RZ ;  /* 0x000000036a6a7819 */ /* 0x000fe200000012ff */
[----:B------:R0:W-:Y:S01]  /*11250*/  STSM.16.M88.4 [R28], R4 ;  /* 0x000000041c007844 */ /* 0x0001e20000000200 */
[----:B------:R-:W-:Y:S02]  /*11260*/  LOP3.LUT R122, R213, 0x380, RZ, 0xc0, !PT ;  /* 0x00000380d57a7812 */ /* 0x000fe400078ec0ff */
[----:B------:R-:W-:Y:S02]  /*11270*/  LOP3.LUT R126, R27, R8, RZ, 0x3c, !PT ;  /* 0x000000081b7e7212 */ /* 0x000fe400078e3cff */
[----:B------:R-:W-:Y:S02]  /*11280*/  LOP3.LUT R24, R17, 0x380, RZ, 0xc0, !PT ;  /* 0x0000038011187812 */ /* 0x000fe400078ec0ff */
[----:B------:R-:W-:Y:S02]  /*11290*/  F2FP.BF16.F32.PACK_AB R8, R10, R157 ;  /* 0x0000009d0a08723e */ /* 0x000fe400000010ff */
[----:B------:R-:W-:-:S02]  /*112a0*/  MOV R32, R32 ;  /* 0x0000002000207202 */ /* 0x000fc40000000f00 */
[----:B------:R-:W-:Y:S02]  /*112b0*/  F2FP.BF16.F32.PACK_AB R10, R45, R14 ;  /* 0x0000000e2d0a723e */ /* 0x000fe400000010ff */
[----:B------:R-:W-:Y:S02]  /*112c0*/  LOP3.LUT R102, R102, R203, RZ, 0x3c, !PT ;  /* 0x000000cb66667212 */ /* 0x000fe400078e3cff */
[----:B------:R-:W-:Y:S01]  /*112d0*/  SHF.R.U64 R118, R118, 0x3, RZ ;  /* 0x0000000376767819 */ /* 0x000fe200000012ff */
[----:B0-----:R-:W0:Y:S01]  /*112e0*/  LDC.64 R6, c[0x0][0xcd8] ;  /* 0x00033600ff067b82 */ /* 0x001e220000000a00 */
[----:B------:R-:W-:Y:S01]  /*112f0*/  SHF.R.U64 R131, R131, 0x3, RZ ;  /* 0x0000000383837819 */ /* 0x000fe200000012ff */
[----:B------:R1:W-:Y:S01]  /*11300*/  STSM.16.M88.4 [R32], R8 ;  /* 0x0000000820007844 */ /* 0x0003e20000000200 */
[----:B------:R-:W-:Y:S02]  /*11310*/  MOV R36, R36 ;  /* 0x0000002400247202 */ /* 0x000fe40000000f00 */
[----:B------:R-:W-:-:S02]  /*11320*/  F2FP.BF16.F32.PACK_AB R14, R53, R52 ;  /* 0x00000034350e723e */ /* 0x000fc400000010ff */
[----:B------:R-:W-:Y:S01]  /*11330*/  LOP3.LUT R106, R106, R205, RZ, 0x3c, !PT ;  /* 0x000000cd6a6a7212 */ /* 0x000fe200078e3cff */
[----:B------:R-:W2:Y:S01]  /*11340*/  LDC.64 R4, c[0x0][0xcd8] ;  /* 0x00033600ff047b82 */ /* 0x000ea20000000a00 */
[----:B------:R-:W-:Y:S01]  /*11350*/  SHF.R.U64 R122, R122, 0x3, RZ ;  /* 0x000000037a7a7819 */ /* 0x000fe200000012ff */
[----:B------:R-:W-:Y:S01]  /*11360*/  STSM.16.M88.4 [R36], R12 ;  /* 0x0000000c24007844 */ /* 0x000fe20000000200 */
[----:B------:R-:W-:Y:S02]  /*11370*/  MOV R40, R40 ;  /* 0x0000002800287202 */ /* 0x000fe40000000f00 */
[----:B------:R-:W-:Y:S02]  /*11380*/  SHF.R.U64 R24, R24, 0x3, RZ ;  /* 0x0000000318187819 */ /* 0x000fe400000012ff */
[----:B------:R-:W-:Y:S01]  /*11390*/  MOV R94, R94 ;  /* 0x0000005e005e7202 */ /* 0x000fe20000000f00 */
[----:B------:R-:W-:Y:S01]  /*113a0*/  STSM.16.M88.4 [R40], R56 ;  /* 0x0000003828007844 */ /* 0x000fe20000000200 */
[----:B------:R-:W-:Y:S01]  /*113b0*/  F2FP.BF16.F32.PACK_AB R80, R81, R80 ;  /* 0x000000505150723e */ /* 0x000fe200000010ff */
[----:B-1----:R-:W1:Y:S01]  /*113c0*/  LDC.64 R8, c[0x0][0xce0] ;  /* 0x00033800ff087b82 */ /* 0x002e620000000a00 */
[----:B------:R-:W-:Y:S01]  /*113d0*/  MOV R27, R98 ;  /* 0x00000062001b7202 */ /* 0x000fe20000000f00 */
[----:B------:R-:W-:Y:S01]  /*113e0*/  STSM.16.M88.4 [R94], R64 ;  /* 0x000000405e007844 */ /* 0x000fe20000000200 */
[----:B------:R-:W-:-:S02]  /*113f0*/  F2FP.BF16.F32.PACK_AB R74, R77, R76 ;  /* 0x0000004c4d4a723e */ /* 0x000fc400000010ff */
[----:B------:R-:W-:Y:S02]  /*11400*/  F2FP.BF16.F32.PACK_AB R75, R79, R78 ;  /* 0x0000004e4f4b723e */ /* 0x000fe400000010ff */
[----:B------:R-:W-:Y:S02]  /*11410*/  F2FP.BF16.F32.PACK_AB R81, R83, R82 ;  /* 0x000000525351723e */ /* 0x000fe400000010ff */
[----:B------:R-:W-:Y:S01]  /*11420*/  F2FP.BF16.F32.PACK_AB R88, R89, R88 ;  /* 0x000000585958723e */ /* 0x000fe200000010ff */
[----:B------:R-:W-:Y:S01]  /*11430*/  STSM.16.M88.4 [R27], R72 ;  /* 0x000000481b007844 */ /* 0x000fe20000000200 */
[----:B------:R-:W-:Y:S02]  /*11440*/  LOP3.LUT R118, R118, R211, RZ, 0x3c, !PT ;  /* 0x000000d376767212 */ /* 0x000fe400078e3cff */
[----:B------:R-:W-:Y:S02]  /*11450*/  LOP3.LUT R20, R131, R18, RZ, 0x3c, !PT ;  /* 0x0000001283147212 */ /* 0x000fe400078e3cff */
[----:B------:R-:W-:-:S02]  /*11460*/  MOV R102, R102 ;  /* 0x0000006600667202 */ /* 0x000fc40000000f00 */
        /* <DEDUP_REMOVED lines=9> */
[----:B------:R-:W-:Y:S01]  /*11500*/  LOP3.LUT R24, R24, R17, RZ, 0x3c, !PT ;  /* 0x0000001118187212 */ /* 0x000fe200078e3cff */
[----:B------:R-:W-:Y:S01]  /*11510*/  STSM.16.M88.4 [R18], R88 ;  /* 0x0000005812007844 */ /* 0x000fe20000000200 */
[----:B------:R-:W-:Y:S02]  /*11520*/  MOV R110, R110 ;  /* 0x0000006e006e7202 */ /* 0x000fe40000000f00 */
[----:B------:R-:W-:Y:S02]  /*11530*/  F2FP.BF16.F32.PACK_AB R97, R44, R42 ;  /* 0x0000002a2c61723e */ /* 0x000fe400000010ff */
[----:B------:R-:W-:-:S02]  /*11540*/  F2FP.BF16.F32.PACK_AB R98, R101, R100 ;  /* 0x000000646562723e */ /* 0x000fc400000010ff */
[----:B------:R-:W-:Y:S02]  /*11550*/  F2FP.BF16.F32.PACK_AB R99, R48, R46 ;  /* 0x0000002e3063723e */ /* 0x000fe400000010ff */
[----:B------:R-:W-:Y:S02]  /*11560*/  F2FP.BF16.F32.PACK_AB R104, R105, R104 ;  /* 0x000000686968723e */ /* 0x000fe400000010ff */
[----:B------:R-:W-:Y:S01]  /*11570*/  MOV R17, R114 ;  /* 0x0000007200117202 */ /* 0x000fe20000000f00 */
[----:B------:R-:W-:Y:S01]  /*11580*/  STSM.16.M88.4 [R110], R96 ;  /* 0x000000606e007844 */ /* 0x000fe20000000200 */
        /* <DEDUP_REMOVED lines=16> */
[----:B------:R-:W-:Y:S01]  /*11690*/  F2FP.BF16.F32.PACK_AB R136, R137, R136 ;  /* 0x000000888988723e */ /* 0x000fe200000010ff */
[----:B------:R-:W-:Y:S01]  /*116a0*/  STSM.16.M88.4 [R122], R160 ;  /* 0x000000a07a007844 */ /* 0x000fe20000000200 */
[----:B------:R-:W-:-:S02]  /*116b0*/  MOV R126, R126 ;  /* 0x0000007e007e7202 */ /* 0x000fc40000000f00 */
        /* <DEDUP_REMOVED lines=10> */
[----:B------:R-:W-:Y:S01]  /*11760*/  MOV R24, R24 ;  /* 0x0000001800187202 */ /* 0x000fe20000000f00 */
[----:B------:R-:W-:Y:S01]  /*11770*/  STSM.16.M88.4 [R20], R136 ;  /* 0x0000008814007844 */ /* 0x000fe20000000200 */
[----:B------:R-:W-:Y:S02]  /*11780*/  F2FP.BF16.F32.PACK_AB R146, R149, R148 ;  /* 0x000000949592723e */ /* 0x000fe400000010ff */
[----:B------:R-:W-:-:S02]  /*11790*/  F2FP.BF16.F32.PACK_AB R147, R151, R150 ;  /* 0x000000969793723e */ /* 0x000fc400000010ff */
[----:B0-----:R-:W-:-:S03]  /*117a0*/  ISETP.NE.U32.AND P0, PT, R6, RZ, PT ;  /* 0x000000ff0600720c */ /* 0x001fc60003f05070 */
[----:B------:R0:W-:Y:S01]  /*117b0*/  STSM.16.M88.4 [R24], R144 ;  /* 0x0000009018007844 */ /* 0x0001e20000000200 */
[----:B------:R-:W-:Y:S01]  /*117c0*/  BAR.SYNC.DEFER_BLOCKING 0x1, 0x100 ;  /* 0x0044000000007b1d */ /* 0x000fe20000010000 */
[----:B------:R-:W-:Y:S01]  /*117d0*/  ISETP.NE.AND.EX P0, PT, R7, RZ, PT, P0 ;  /* 0x000000ff0700720c */ /* 0x000fe20003f05300 */
[----:B--2---:R-:W-:-:S12]  /*117e0*/  IMAD.WIDE R6, R193, 0x4, R4 ;  /* 0x00000004c1067825 */ /* 0x004fd800078e0204 */
[----:B------:R-:W2:Y:S01]  /*117f0*/  @P0 LDG.E R10, desc[UR8][R6.64] ;  /* 0x00000008060a0981 */ /* 0x000ea2000c1e1900 */
[----:B-1----:R-:W-:Y:S01]  /*11800*/  ISETP.NE.U32.AND P6, PT, R8, RZ, PT ;  /* 0x000000ff0800720c */ /* 0x002fe20003fc5070 */
[----:B------:R-:W-:Y:S01]  /*11810*/  IMAD R5, R194, 0x40, R191 ;  /* 0x00000040c2057824 */ /* 0x000fe200078e02bf */
[----:B---3--:R-:W1:Y:S02]  /*11820*/  LDC R17, c[0x0][0xb88] ;  /* 0x0002e200ff117b82 */ /* 0x008e640000000800 */
[----:B------:R-:W-:Y:S01]  /*11830*/  ISETP.NE.AND.EX P6, PT, R9, RZ, PT, P6 ;  /* 0x000000ff0900720c */ /* 0x000fe20003fc5360 */
[----:B------:R-:W-:-:S03]  /*11840*/  IMAD.WIDE R172, R5, 0x2, R172 ;  /* 0x0000000205ac7825 */ /* 0x000fc600078e02ac */
[C---:B------:R-:W-:Y:S02]  /*11850*/  IADD3 R9, P1, R172.reuse, 0x1000, RZ ;  /* 0x00001000ac097810 */ /* 0x040fe40007f3e0ff */
[C---:B------:R-:W-:Y:S02]  /*11860*/  IADD3 R25, P2, R172.reuse, 0x2000, RZ ;  /* 0x00002000ac197810 */ /* 0x040fe40007f5e0ff */
[C---:B------:R-:W-:Y:S02]  /*11870*/  IADD3 R13, P3, R172.reuse, 0x3000, RZ ;  /* 0x00003000ac0d7810 */ /* 0x040fe40007f7e0ff */
[----:B------:R-:W-:-:S03]  /*11880*/  IADD3 R33, P4, R172, 0x4000, RZ ;  /* 0x00004000ac217810 */ /* 0x000fc60007f9e0ff */
[----:B------:R-:W3:Y:S01]  /*11890*/  @P6 LDC.64 R4, c[0x0][0xce0] ;  /* 0x00033800ff046b82 */ /* 0x000ee20000000a00 */
[----:B------:R-:W-:Y:S02]  /*118a0*/  LOP3.LUT R8, R9, 0x380, RZ, 0xc0, !PT ;  /* 0x0000038009087812 */ /* 0x000fe400078ec0ff */
[----:B0-----:R-:W-:Y:S02]  /*118b0*/  LOP3.LUT R24, R25, 0x380, RZ, 0xc0, !PT ;  /* 0x0000038019187812 */ /* 0x001fe400078ec0ff */
        /* <DEDUP_REMOVED lines=14> */
[C---:B------:R-:W-:Y:S01]  /*119a0*/  IADD3 R29, P5, R172.reuse, 0x5000, RZ ;  /* 0x00005000ac1d7810 */ /* 0x040fe20007fbe0ff */
[----:B---3--:R-:W-:Y:S01]  /*119b0*/  @P6 IMAD.WIDE R4, R193, 0x4, R4 ;  /* 0x00000004c1046825 */ /* 0x008fe200078e0204 */
[----:B------:R-:W-:-:S02]  /*119c0*/  IADD3 R45, P1, R172, 0x6000, RZ ;  /* 0x00006000ac2d7810 */ /* 0x000fc40007f3e0ff */
[C---:B------:R-:W-:Y:S02]  /*119d0*/  IADD3 R37, P2, R172.reuse, 0x7000, RZ ;  /* 0x00007000ac257810 */ /* 0x040fe40007f5e0ff */
[C---:B------:R-:W-:Y:S01]  /*119e0*/  IADD3 R49, P3, R172.reuse, 0x8000, RZ ;  /* 0x00008000ac317810 */ /* 0x040fe20007f7e0ff */
[----:B------:R-:W-:Y:S01]  /*119f0*/  UMOV UR4, URZ ;  /* 0x0000003f00047c82 */ /* 0x000fe20008000000 */
[----:B------:R-:W-:Y:S01]  /*11a00*/  IADD3 R41, P4, R172, 0x9000, RZ ;  /* 0x00009000ac297810 */ /* 0x000fe20007f9e0ff */
[----:B-1----:R0:W5:Y:S01]  /*11a10*/  @P6 LDG.E R17, desc[UR8][R4.64] ;  /* 0x0000000804116981 */ /* 0x002162000c1e1900 */
[----:B------:R-:W-:Y:S02]  /*11a20*/  P2R R11, PR, RZ, 0x20 ;  /* 0x00000020ff0b7803 */ /* 0x000fe40000000000 */
[----:B------:R-:W-:Y:S02]  /*11a30*/  LOP3.LUT R28, R29, 0x380, RZ, 0xc0, !PT ;  /* 0x000003801d1c7812 */ /* 0x000fe400078ec0ff */
[----:B------:R-:W-:-:S02]  /*11a40*/  LOP3.LUT R44, R45, 0x380, RZ, 0xc0, !PT ;  /* 0x000003802d2c7812 */ /* 0x000fc400078ec0ff */
[----:B------:R-:W-:Y:S02]  /*11a50*/  LOP3.LUT R36, R37, 0x380, RZ, 0xc0, !PT ;  /* 0x0000038025247812 */ /* 0x000fe400078ec0ff */
[----:B------:R-:W-:Y:S02]  /*11a60*/  LOP3.LUT R48, R49, 0x380, RZ, 0xc0, !PT ;  /* 0x0000038031307812 */ /* 0x000fe400078ec0ff */
[----:B------:R-:W-:Y:S02]  /*11a70*/  LOP3.LUT R40, R41, 0x380, RZ, 0xc0, !PT ;  /* 0x0000038029287812 */ /* 0x000fe400078ec0ff */
[----:B------:R-:W-:Y:S02]  /*11a80*/  IADD3 R57, P5, R172, 0xa000, RZ ;  /* 0x0000a000ac397810 */ /* 0x000fe40007fbe0ff */
[----:B------:R-:W-:Y:S02]  /*11a90*/  SHF.R.U64 R28, R28, 0x3, RZ ;  /* 0x000000031c1c7819 */ /* 0x000fe400000012ff */
[----:B------:R-:W-:-:S02]  /*11aa0*/  SHF.R.U64 R44, R44, 0x3, RZ ;  /* 0x000000032c2c7819 */ /* 0x000fc400000012ff */
[----:B------:R-:W-:Y:S02]  /*11ab0*/  SHF.R.U64 R36, R36, 0x3, RZ ;  /* 0x0000000324247819 */ /* 0x000fe400000012ff */
[----:B------:R-:W-:Y:S02]  /*11ac0*/  SHF.R.U64 R48, R48, 0x3, RZ ;  /* 0x0000000330307819 */ /* 0x000fe400000012ff */
[----:B------:R-:W-:Y:S02]  /*11ad0*/  SHF.R.U64 R40, R40, 0x3, RZ ;  /* 0x0000000328287819 */ /* 0x000fe400000012ff */
[----:B------:R-:W-:Y:S02]  /*11ae0*/  LOP3.LUT R56, R57, 0x380, RZ, 0xc0, !PT ;  /* 0x0000038039387812 */ /* 0x000fe400078ec0ff */
[----:B------:R-:W-:Y:S02]  /*11af0*/  LOP3.LUT R28, R28, R29, RZ, 0x3c, !PT ;  /* 0x0000001d1c1c7212 */ /* 0x000fe400078e3cff */
[----:B------:R-:W-:-:S02]  /*11b00*/  LOP3.LUT R44, R44, R45, RZ, 0x3c, !PT ;  /* 0x0000002d2c2c7212 */ /* 0x000fc400078e3cff */
[----:B------:R-:W-:Y:S02]  /*11b10*/  LOP3.LUT R36, R36, R37, RZ, 0x3c, !PT ;  /* 0x0000002524247212 */ /* 0x000fe400078e3cff */
[----:B------:R-:W-:Y:S02]  /*11b20*/  LOP3.LUT R48, R48, R49, RZ, 0x3c, !PT ;  /* 0x0000003130307212 */ /* 0x000fe400078e3cff */
[----:B------:R-:W-:Y:S02]  /*11b30*/  LOP3.LUT R40, R40, R41, RZ, 0x3c, !PT ;  /* 0x0000002928287212 */ /* 0x000fe400078e3cff */
[----:B------:R-:W-:Y:S02]  /*11b40*/  SHF.R.U64 R56, R56, 0x3, RZ ;  /* 0x0000000338387819 */ /* 0x000fe400000012ff */
[----:B--2---:R-:W-:Y:S01]  /*11b50*/  @P0 R2UR UR4, R10 ;  /* 0x000000000a0402ca */ /* 0x004fe200000e0000 */
[----:B0-----:R-:W-:-:S14]  /*11b60*/  @P6 BRA `(.L_x_5166) ;  /* 0x0000000000146947 */ /* 0x001fdc0003800000 */
[----:B------:R-:W-:Y:S05]  /*11b70*/  @!P0 BRA `(.L_x_5166) ;  /* 0x0000000000108947 */ /* 0x000fea0003800000 */
[----:B------:R-:W-:Y:S02]  /*11b80*/  ULDC.64 UR6, c[0x0][0x208] ;  /* 0x0000820000067ab9 */ /* 0x000fe40000000a00 */
[----:B------:R-:W2:Y:S04]  /*11b90*/  LDG.E R4, desc[UR6][R6.64] ;  /* 0x0000000606047981 */ /* 0x000ea8000c1e1900 */
[----:B-----5:R-:W2:Y:S02]  /*11ba0*/  LDG.E R17, desc[UR6][R6.64+0x4] ;  /* 0x0000040606117981 */ /* 0x020ea4000c1e1900 */
[----:B--2---:R-:W-:-:S07]  /*11bb0*/  IMAD.IADD R17, R17, 0x1, -R4 ;  /* 0x0000000111117824 */ /* 0x004fce00078e0a04 */
.L_x_5166:
        /* <DEDUP_REMOVED lines=14> */
[----:B------:R-:W-:Y:S01]  /*11ca0*/  USHF.R.S32.HI UR9, URZ, 0x1f, UR4 ;  /* 0x0000001f3f097899 */ /* 0x000fe20008011404 */
[----:B------:R-:W-:Y:S01]  /*11cb0*/  LOP3.LUT R52, R53, 0x380, RZ, 0xc0, !PT ;  /* 0x0000038035347812 */ /* 0x000fe200078ec0ff */
[----:B------:R-:W-:Y:S01]  /*11cc0*/  USHF.R.S32.HI UR12, URZ, 0x1f, UR39 ;  /* 0x0000001f3f0c7899 */ /* 0x000fe20008011427 */
[----:B------:R-:W-:Y:S01]  /*11cd0*/  LOP3.LUT R64, R65, 0x380, RZ, 0xc0, !PT ;  /* 0x0000038041407812 */ /* 0x000fe200078ec0ff */
[----:B------:R-:W-:Y:S01]  /*11ce0*/  IMAD.X R69, RZ, RZ, R173, P5 ;  /* 0x000000ffff457224 */ /* 0x000fe200028e06ad */
[----:B------:R-:W-:-:S02]  /*11cf0*/  LOP3.LUT R60, R61, 0x380, RZ, 0xc0, !PT ;  /* 0x000003803d3c7812 */ /* 0x000fc400078ec0ff */
[----:B------:R-:W-:Y:S02]  /*11d00*/  LOP3.LUT R72, R73, 0x380, RZ, 0xc0, !PT ;  /* 0x0000038049487812 */ /* 0x000fe400078ec0ff */
[----:B------:R-:W-:Y:S02]  /*11d10*/  LOP3.LUT R7, R172, 0x380, RZ, 0xc0, !PT ;  /* 0x00000380ac077812 */ /* 0x000fe400078ec0ff */
[----:B0-----:R-:W-:Y:S02]  /*11d20*/  ISETP.NE.AND P4, PT, R4, RZ, PT ;  /* 0x000000ff0400720c */ /* 0x001fe40003f85270 */
[----:B------:R-:W-:Y:S02]  /*11d30*/  LOP3.LUT R5, R6, 0x380, RZ, 0xc0, !PT ;  /* 0x0000038006057812 */ /* 0x000fe400078ec0ff */
[----:B------:R-:W-:Y:S02]  /*11d40*/  SHF.R.U64 R52, R52, 0x3, RZ ;  /* 0x0000000334347819 */ /* 0x000fe400000012ff */
[----:B------:R-:W-:-:S02]  /*11d50*/  SHF.R.U64 R64, R64, 0x3, RZ ;  /* 0x0000000340407819 */ /* 0x000fc400000012ff */
[----:B------:R-:W-:Y:S02]  /*11d60*/  SHF.R.U64 R60, R60, 0x3, RZ ;  /* 0x000000033c3c7819 */ /* 0x000fe400000012ff */
[----:B------:R-:W-:Y:S02]  /*11d70*/  SHF.R.U64 R72, R72, 0x3, RZ ;  /* 0x0000000348487819 */ /* 0x000fe400000012ff */
[----:B------:R-:W-:Y:S02]  /*11d80*/  SHF.R.U64 R7, R7, 0x3, RZ ;  /* 0x0000000307077819 */ /* 0x000fe400000012ff */
[----:B------:R-:W-:Y:S02]  /*11d90*/  SHF.R.U64 R5, R5, 0x3, RZ ;  /* 0x0000000305057819 */ /* 0x000fe400000012ff */
[----:B------:R-:W-:Y:S02]  /*11da0*/  SHF.R.S32.HI R4, RZ, 0x1f, R193 ;  /* 0x0000001fff047819 */ /* 0x000fe400000114c1 */
[----:B------:R-:W-:-:S02]  /*11db0*/  LOP3.LUT R52, R52, R53, RZ, 0x3c, !PT ;  /* 0x0000003534347212 */ /* 0x000fc400078e3cff */
[----:B------:R-:W-:Y:S01]  /*11dc0*/  LOP3.LUT R64, R64, R65, RZ, 0x3c, !PT ;  /* 0x0000004140407212 */ /* 0x000fe200078e3cff */
[--C-:B------:R-:W-:Y:S01]  /*11dd0*/  IMAD.X R65, RZ, RZ, R173.reuse, P1 ;  /* 0x000000ffff417224 */ /* 0x100fe200008e06ad */
[----:B------:R-:W-:Y:S01]  /*11de0*/  LOP3.LUT R60, R60, R61, RZ, 0x3c, !PT ;  /* 0x0000003d3c3c7212 */ /* 0x000fe200078e3cff */
[--C-:B------:R-:W-:Y:S01]  /*11df0*/  IMAD.X R61, RZ, RZ, R173.reuse, P2 ;  /* 0x000000ffff3d7224 */ /* 0x100fe200010e06ad */
[----:B------:R-:W-:Y:S01]  /*11e00*/  LOP3.LUT R72, R72, R73, RZ, 0x3c, !PT ;  /* 0x0000004948487212 */ /* 0x000fe200078e3cff */
[----:B------:R-:W-:Y:S01]  /*11e10*/  IMAD.X R73, RZ, RZ, R173, P3 ;  /* 0x000000ffff497224 */ /* 0x000fe200018e06ad */
[----:B------:R-:W-:Y:S02]  /*11e20*/  IADD3.X R53, RZ, R173, RZ, P6, !PT ;  /* 0x000000adff357210 */ /* 0x000fe400037fe4ff */
[----:B------:R-:W-:Y:S02]  /*11e30*/  LOP3.LUT R172, R7, R172, RZ, 0x3c, !PT ;  /* 0x000000ac07ac7212 */ /* 0x000fe400078e3cff */
[----:B------:R-:W-:-:S02]  /*11e40*/  LOP3.LUT R68, R5, R6, RZ, 0x3c, !PT ;  /* 0x0000000605447212 */ /* 0x000fc400078e3cff */
[----:B------:R-:W-:Y:S02]  /*11e50*/  SEL R79, R193, RZ, !P0 ;  /* 0x000000ffc14f7207 */ /* 0x000fe40004000000 */
[----:B------:R-:W-:Y:S01]  /*11e60*/  SEL R76, R4, RZ, !P0 ;  /* 0x000000ff044c7207 */ /* 0x000fe20004000000 */
[----:B------:R-:W-:Y:S06]  /*11e70*/  @P4 BRA `(.L_x_5167) ;  /* 0x0000000000744947 */ /* 0x000fec0003800000 */
[----:B------:R-:W-:Y:S01]  /*11e80*/  ULDC.64 UR10, c[0x0][0xc70] ;  /* 0x00031c00000a7ab9 */ /* 0x000fe20000000a00 */
[----:B------:R-:W-:Y:S01]  /*11e90*/  UMOV UR6, UR4 ;  /* 0x0000000400067c82 */ /* 0x000fe20008000000 */
[----:B------:R-:W-:Y:S01]  /*11ea0*/  UIMAD UR8, UR12, UR10, URZ ;  /* 0x0000000a0c0872a4 */ /* 0x000fe2000f8e023f */
[----:B------:R-:W-:Y:S01]  /*11eb0*/  IMAD.MOV R7, RZ, RZ, -R22 ;  /* 0x000000ffff077224 */ /* 0x000fe200078e0a16 */
[----:B------:R-:W-:Y:S01]  /*11ec0*/  UMOV UR7, UR9 ;  /* 0x0000000900077c82 */ /* 0x000fe20008000000 */
[----:B------:R-:W-:Y:S01]  /*11ed0*/  IMAD R14, R196, 0x40, R19 ;  /* 0x00000040c40e7824 */ /* 0x000fe200078e0213 */
[----:B------:R-:W-:Y:S02]  /*11ee0*/  UIMAD.WIDE.U32 UR6, UR39, UR10, UR6 ;  /* 0x0000000a270672a5 */ /* 0x000fe4000f8e0006 */
[----:B------:R-:W-:Y:S01]  /*11ef0*/  UIMAD UR8, UR39, UR11, UR8 ;  /* 0x0000000b270872a4 */ /* 0x000fe2000f8e0208 */
[----:B------:R-:W-:Y:S01]  /*11f00*/  ISETP.NE.AND P0, PT, R16, R7, PT ;  /* 0x000000071000720c */ /* 0x000fe20003f05270 */
[----:B------:R-:W-:Y:S01]  /*11f10*/  ULDC.64 UR14, c[0x0][0x208] ;  /* 0x00008200000e7ab9 */ /* 0x000fe20000000a00 */
[----:B------:R-:W-:Y:S01]  /*11f20*/  SHF.R.S32.HI R7, RZ, 0x1f, R14 ;  /* 0x0000001fff077819 */ /* 0x000fe2000001140e */
[----:B------:R-:W-:Y:S01]  /*11f30*/  UIADD3 UR8, UR7, UR8, URZ ;  /* 0x0000000807087290 */ /* 0x000fe2000fffe03f */
[----:B------:R-:W-:Y:S01]  /*11f40*/  IMAD.U32 R4, RZ, RZ, UR6 ;  /* 0x00000006ff047e24 */ /* 0x000fe2000f8e00ff */
[----:B-----5:R-:W-:Y:S01]  /*11f50*/  ISETP.GE.OR P1, PT, R14, R17, P0 ;  /* 0x000000110e00720c */ /* 0x020fe20000726670 */
[----:B------:R-:W-:Y:S01]  /*11f60*/  IMAD.U32 R5, RZ, RZ, UR7 ;  /* 0x00000007ff057e24 */ /* 0x000fe2000f8e00ff */
[----:B------:R-:W-:-:S02]  /*11f70*/  ULDC.64 UR6, c[0x0][0xc78] ;  /* 0x00031e0000067ab9 */ /* 0x000fc40000000a00 */
[----:B------:R-:W-:Y:S02]  /*11f80*/  IMAD.U32 R5, RZ, RZ, UR8 ;  /* 0x00000008ff057e24 */ /* 0x000fe4000f8e00ff */
[----:B------:R-:W-:Y:S02]  /*11f90*/  IMAD R6, R76, UR6, RZ ;  /* 0x000000064c067c24 */ /* 0x000fe4000f8e02ff */
[----:B------:R-:W-:-:S04]  /*11fa0*/  IMAD.WIDE.U32 R4, R79, UR6, R4 ;  /* 0x000000064f047c25 */ /* 0x000fc8000f8e0004 */
[----:B------:R-:W-:Y:S01]  /*11fb0*/  IMAD R11, R79, UR7, R6 ;  /* 0x000000074f0b7c24 */ /* 0x000fe2000f8e0206 */
[C---:B------:R-:W-:Y:S01]  /*11fc0*/  IADD3 R10, P2, R14.reuse, R4, RZ ;  /* 0x000000040e0a7210 */ /* 0x040fe20007f5e0ff */
[----:B------:R-:W-:Y:S01]  /*11fd0*/  VIADD R6, R14, 0x8 ;  /* 0x000000080e067836 */ /* 0x000fe20000000000 */
[----:B------:R-:W-:Y:S02]  /*11fe0*/  ULDC.64 UR6, c[0x0][0xc40] ;  /* 0x0003100000067ab9 */ /* 0x000fe40000000a00 */
[----:B------:R-:W-:Y:S02]  /*11ff0*/  IADD3.X R7, R7, R5, R11, P2, !PT ;  /* 0x0000000507077210 */ /* 0x000fe400017fe40b */
[----:B------:R-:W-:Y:S02]  /*12000*/  ISETP.GE.OR P0, PT, R6, R17, P0 ;  /* 0x000000110600720c */ /* 0x000fe40000706670 */
[----:B------:R-:W-:-:S04]  /*12010*/  LEA R4, P2, R10, UR6, 0x2 ;  /* 0x000000060a047c11 */ /* 0x000fc8000f8410ff */
[----:B------:R-:W-:-:S05]  /*12020*/  LEA.HI.X R5, R10, UR7, R7, 0x2, P2 ;  /* 0x000000070a057c11 */ /* 0x000fca00090f1407 */
[----:B------:R0:W-:Y:S04]  /*12030*/  @!P1 STG.E desc[UR14][R4.64], R3 ;  /* 0x0000000304009986 */ /* 0x0001e8000c10190e */
[----:B------:R0:W-:Y:S02]  /*12040*/  @!P0 STG.E desc[UR14][R4.64+0x20], R0 ;  /* 0x0000200004008986 */ /* 0x0001e4000c10190e */
.L_x_5167:
[----:B------:R-:W-:Y:S01]  /*12050*/  ULDC.64 UR6, c[0x0][0x208] ;  /* 0x0000820000067ab9 */ /* 0x000fe20000000a00 */
[C---:B0-----:R-:W-:Y:S01]  /*12060*/  VIADD R3, R191.reuse, 0x40 ;  /* 0x00000040bf037836 */ /* 0x041fe20000000000 */
[----:B------:R0:W5:Y:S01]  /*12070*/  LD.E.128 R4, desc[UR6][R172.64] ;  /* 0x00000006ac047980 */ /* 0x000162000c101d00 */
[C---:B------:R-:W-:Y:S01]  /*12080*/  VIADD R82, R191.reuse, 0x80 ;  /* 0x00000080bf527836 */ /* 0x040fe20000000000 */
[----:B------:R-:W-:Y:S02]  /*12090*/  ULDC.64 UR10, c[0x0][0xba0] ;  /* 0x0002e800000a7ab9 */ /* 0x000fe40000000a00 */
[----:B------:R-:W5:Y:S04]  /*120a0*/  LD.E.128 R8, desc[UR6][R8.64] ;  /* 0x0000000608087980 */ /* 0x000f68000c101d00 */
        /* <DEDUP_REMOVED lines=13> */
[----:B------:R-:W5:Y:S01]  /*12180*/  LD.E.128 R68, desc[UR6][R68.64] ;  /* 0x0000000644447980 */ /* 0x000f62000c101d00 */
[----:B------:R-:W-:Y:S01]  /*12190*/  ULDC UR7, c[0x0][0xb8c] ;  /* 0x0002e30000077ab9 */ /* 0x000fe20000000800 */
[----:B------:R-:W-:Y:S01]  /*121a0*/  VIADD R83, R191, 0xc0 ;  /* 0x000000c0bf537836 */ /* 0x000fe20000000000 */
[----:B------:R-:W-:Y:S01]  /*121b0*/  ISETP.GE.AND P1, PT, R3, UR7, PT ;  /* 0x0000000703007c0c */ /* 0x000fe2000bf26270 */
[C---:B------:R-:W-:Y:S01]  /*121c0*/  VIADD R20, R191.reuse, 0x180 ;  /* 0x00000180bf147836 */ /* 0x040fe20000000000 */
[C---:B------:R-:W-:Y:S01]  /*121d0*/  ISETP.GE.AND P0, PT, R191.reuse, UR7, PT ;  /* 0x00000007bf007c0c */ /* 0x040fe2000bf06270 */
[C---:B------:R-:W-:Y:S01]  /*121e0*/  VIADD R84, R191.reuse, 0x100 ;  /* 0x00000100bf547836 */ /* 0x040fe20000000000 */
[----:B------:R-:W-:Y:S01]  /*121f0*/  SEL R18, RZ, 0xffffffff, P1 ;  /* 0xffffffffff127807 */ /* 0x000fe20000800000 */
[----:B------:R-:W-:Y:S01]  /*12200*/  VIADD R86, R191, 0x140 ;  /* 0x00000140bf567836 */ /* 0x000fe20000000000 */
[----:B------:R-:W-:Y:S01]  /*12210*/  SEL R0, RZ, 0x1, P0 ;  /* 0x00000001ff007807 */ /* 0x000fe20000000000 */
[----:B------:R-:W-:Y:S01]  /*12220*/  IMAD.U32 R77, RZ, RZ, UR10 ;  /* 0x0000000aff4d7e24 */ /* 0x000fe2000f8e00ff */
[----:B------:R-:W-:Y:S01]  /*12230*/  ISETP.GE.AND P0, PT, R82, UR7, PT ;  /* 0x0000000752007c0c */ /* 0x000fe2000bf06270 */
[----:B------:R-:W-:Y:S01]  /*12240*/  IMAD.SHL.U32 R21, R18, 0x2, RZ ;  /* 0x0000000212157824 */ /* 0x000fe200078e00ff */
[----:B------:R-:W-:Y:S01]  /*12250*/  ISETP.GE.AND P1, PT, R83, UR7, PT ;  /* 0x0000000753007c0c */ /* 0x000fe2000bf26270 */
[----:B------:R-:W-:Y:S01]  /*12260*/  UIMAD UR6, UR9, UR10, URZ ;  /* 0x0000000a090672a4 */ /* 0x000fe2000f8e023f */
[----:B------:R-:W-:Y:S01]  /*12270*/  ISETP.GE.AND P2, PT, R20, UR7, PT ;  /* 0x0000000714007c0c */ /* 0x000fe2000bf46270 */
[----:B------:R-:W-:Y:S01]  /*12280*/  IMAD.MOV.U32 R20, RZ, RZ, R191 ;  /* 0x000000ffff147224 */ /* 0x000fe200078e00bf */
[----:B------:R-:W-:Y:S01]  /*12290*/  LOP3.LUT R0, R21, 0x2, R0, 0xe2, !PT ;  /* 0x0000000215007812 */ /* 0x000fe200078ee200 */
[----:B------:R-:W-:Y:S01]  /*122a0*/  @!PT LDS RZ, [RZ] ;  /* 0x00000000fffff984 */ /* 0x000fe20000000800 */
[----:B------:R-:W-:Y:S01]  /*122b0*/  @!PT LDS RZ, [RZ] ;  /* 0x00000000fffff984 */ /* 0x000fe20000000800 */
[----:B------:R-:W-:Y:S01]  /*122c0*/  @!PT LDS RZ, [RZ] ;  /* 0x00000000fffff984 */ /* 0x000fe20000000800 */
[----:B------:R-:W-:Y:S01]  /*122d0*/  @!PT LDS RZ, [RZ] ;  /* 0x00000000fffff984 */ /* 0x000fe20000000800 */
[----:B------:R1:W-:Y:S06]  /*122e0*/  MEMBAR.ALL.CTA ;  /* 0x0000000000007992 */ /* 0x0003ec0000008000 */
[----:B-1----:R-:W1:Y:S01]  /*122f0*/  FENCE.VIEW.ASYNC.S ;  /* 0x00000000000073c6 */ /* 0x002e620000000000 */
[----:B------:R-:W-:Y:S01]  /*12300*/  SEL R21, RZ, 0x4, P0 ;  /* 0x00000004ff157807 */ /* 0x000fe20000000000 */
[----:B------:R-:W-:Y:S01]  /*12310*/  UIMAD UR6, UR4, UR11, UR6 ;  /* 0x0000000b040672a4 */ /* 0x000fe2000f8e0206 */
[----:B------:R-:W-:Y:S01]  /*12320*/  SEL R18, RZ, 0x8, P1 ;  /* 0x00000008ff127807 */ /* 0x000fe20000800000 */
[----:B------:R-:W-:Y:S01]  /*12330*/  ULDC.64 UR8, c[0x0][0xbe0] ;  /* 0x0002f80000087ab9 */ /* 0x000fe20000000a00 */
[----:B------:R-:W-:Y:S01]  /*12340*/  ISETP.GE.AND P0, PT, R84, UR7, PT ;  /* 0x0000000754007c0c */ /* 0x000fe2000bf06270 */
[----:B------:R-:W-:Y:S01]  /*12350*/  IMAD.U32 R81, RZ, RZ, UR8 ;  /* 0x00000008ff517e24 */ /* 0x000fe2000f8e00ff */
[----:B------:R-:W-:Y:S01]  /*12360*/  LOP3.LUT R0, R18, R0, R21, 0xfe, !PT ;  /* 0x0000000012007212 */ /* 0x000fe200078efe15 */
[----:B------:R-:W-:Y:S01]  /*12370*/  BSSY B1, `(.L_x_5168) ;  /* 0x000003c000017945 */ /* 0x000fe20003800000 */
[----:B------:R-:W-:-:S02]  /*12380*/  SHF.R.S32.HI R21, RZ, 0x1f, R191 ;  /* 0x0000001fff157819 */ /* 0x000fc400000114bf */
[----:B------:R-:W-:Y:S02]  /*12390*/  ISETP.GE.AND P1, PT, R86, UR7, PT ;  /* 0x0000000756007c0c */ /* 0x000fe4000bf26270 */
[----:B------:R-:W-:Y:S01]  /*123a0*/  IADD3 R78, R191, 0x1c0, RZ ;  /* 0x000001c0bf4e7810 */ /* 0x000fe20007ffe0ff */
[----:B------:R-:W-:Y:S01]  /*123b0*/  IMAD.WIDE.U32 R20, R77, UR4, R20 ;  /* 0x000000044d147c25 */ /* 0x000fe2000f8e0014 */
[----:B------:R-:W-:Y:S01]  /*123c0*/  SEL R77, RZ, 0x10, P0 ;  /* 0x00000010ff4d7807 */ /* 0x000fe20000000000 */
[----:B------:R-:W-:Y:S01]  /*123d0*/  UIMAD UR4, UR12, UR8, URZ ;  /* 0x000000080c0472a4 */ /* 0x000fe2000f8e023f */
[----:B------:R-:W-:Y:S01]  /*123e0*/  SEL R18, RZ, 0x20, P1 ;  /* 0x00000020ff127807 */ /* 0x000fe20000800000 */
[----:B------:R-:W-:Y:S01]  /*123f0*/  VIADD R21, R21, UR6 ;  /* 0x0000000615157c36 */ /* 0x000fe20008000000 */
[----:B------:R-:W-:Y:S01]  /*12400*/  ISETP.GE.AND P1, PT, R78, UR7, PT ;  /* 0x000000074e007c0c */ /* 0x000fe2000bf26270 */
[----:B------:R-:W-:Y:S01]  /*12410*/  UIMAD UR6, UR39, UR9, UR4 ;  /* 0x00000009270672a4 */ /* 0x000fe2000f8e0204 */
[----:B------:R-:W-:Y:S01]  /*12420*/  LOP3.LUT R77, R18, R0, R77, 0xfe, !PT ;  /* 0x00000000124d7212 */ /* 0x000fe200078efe4d */
[----:B-----5:R-:W-:Y:S01]  /*12430*/  IMAD R18, R196, -0x40, R17 ;  /* 0xffffffc0c4127824 */ /* 0x020fe200078e0211 */
[----:B------:R-:W-:Y:S01]  /*12440*/  UIADD3 UR4, UR37, 0x38820, URZ ;  /* 0x0003882025047890 */ /* 0x000fe2000fffe03f */
[----:B------:R-:W-:Y:S01]  /*12450*/  SEL R0, RZ, 0x40, P2 ;  /* 0x00000040ff007807 */ /* 0x000fe20001000000 */
[C---:B------:R-:W-:Y:S01]  /*12460*/  VIADD R17, R194.reuse, 0x20 ;  /* 0x00000020c2117836 */ /* 0x040fe20000000000 */
[----:B------:R-:W-:Y:S01]  /*12470*/  ULDC.64 UR8, c[0x0][0xbe8] ;  /* 0x0002fa0000087ab9 */ /* 0x000fe20000000a00 */
[-C--:B------:R-:W-:Y:S01]  /*12480*/  ISETP.GE.AND P2, PT, R194, R18.reuse, PT ;  /* 0x00000012c200720c */ /* 0x080fe20003f46270 */
[----:B------:R-:W-:Y:S01]  /*12490*/  IMAD.WIDE.U32 R20, R81, UR39, R20 ;  /* 0x0000002751147c25 */ /* 0x000fe2000f8e0014 */
[----:B------:R-:W-:Y:S01]  /*124a0*/  UPRMT UR4, URZ, 0x654, UR4 ;  /* 0x000006543f047896 */ /* 0x000fe20008000004 */
[----:B------:R-:W-:-:S02]  /*124b0*/  ISETP.GE.AND P0, PT, R17, R18, PT ;  /* 0x000000121100720c */ /* 0x000fc40003f06270 */
[----:B------:R-:W-:Y:S01]  /*124c0*/  IMAD R17, R76, UR8, RZ ;  /* 0x000000084c117c24 */ /* 0x000fe2000f8e02ff */
[----:B------:R-:W-:Y:S01]  /*124d0*/  SHF.R.S32.HI R195, RZ, 0x1f, R194 ;  /* 0x0000001fffc37819 */ /* 0x000fe200000114c2 */
[----:B------:R-:W-:Y:S01]  /*124e0*/  VIADD R21, R21, UR6 ;  /* 0x0000000615157c36 */ /* 0x000fe20008000000 */
[----:B------:R-:W-:Y:S01]  /*124f0*/  LOP3.LUT R0, R77, R0, RZ, 0xfc, !PT ;  /* 0x000000004d007212 */ /* 0x000fe200078efcff */
[C---:B------:R-:W-:Y:S01]  /*12500*/  IMAD R81, R79.reuse, UR9, R17 ;  /* 0x000000094f517c24 */ /* 0x040fe2000f8e0211 */
[----:B------:R-:W-:Y:S01]  /*12510*/  SEL R17, RZ, 0x80, P1 ;  /* 0x00000080ff117807 */ /* 0x000fe20000800000 */
[----:B------:R-:W-:Y:S01]  /*12520*/  IMAD.WIDE.U32 R78, R79, UR8, R20 ;  /* 0x000000084f4e7c25 */ /* 0x000fe2000f8e0014 */
[----:B-1----:R-:W-:Y:S02]  /*12530*/  SYNCS.ARRIVE.TRANS64.RED.A1T0 RZ, [UR4], RZ ;  /* 0x000000ffffff79a7 */ /* 0x002fe40008100404 */
[----:B------:R-:W-:Y:S01]  /*12540*/  LOP3.LUT R17, R0, R17, RZ, 0xfc, !PT ;  /* 0x0000001100117212 */ /* 0x000fe200078efcff */
[----:B------:R-:W-:-:S04]  /*12550*/  IMAD.WIDE R76, R196, 0x40, R194 ;  /* 0x00000040c44c7825 */ /* 0x000fc800078e02c2 */
[----:B------:R-:W-:Y:S01]  /*12560*/  IMAD.IADD R85, R79, 0x1, R81 ;  /* 0x000000014f557824 */ /* 0x000fe200078e0251 */
[----:B0-----:R-:W-:Y:S06]  /*12570*/  @P2 BRA `(.L_x_5169) ;  /* 0x00000000006c2947 */ /* 0x001fec0003800000 */
        /* <DEDUP_REMOVED lines=11> */
[----:B------:R-:W-:-:S02]  /*12630*/  LOP3.LUT P5, RZ, R0, 0x40, RZ, 0xc0, !PT ;  /* 0x0000004000ff7812 */ /* 0x000fc400078ac0ff */
[----:B------:R-:W-:Y:S01]  /*12640*/  IMAD.IADD R21, R21, 0x1, R81 ;  /* 0x0000000115157824 */ /* 0x000fe200078e0251 */
[C---:B------:R-:W-:Y:S02]  /*12650*/  LEA R80, P1, R20.reuse, UR8, 0x1 ;  /* 0x0000000814507c11 */ /* 0x040fe4000f8208ff */
        /* <DEDUP_REMOVED lines=13> */
.L_x_5169:
[----:B------:R-:W-:Y:S05]  /*12730*/  BSYNC B1 ;  /* 0x0000000000017941 */ /* 0x000fea0003800000 */
.L_x_5168:
[----:B------:R-:W-:Y:S05]  /*12740*/  @P0 BRA `(.L_x_5170) ;  /* 0x0000000c00280947 */ /* 0x000fea0003800000 */
[----:B0-----:R-:W-:Y:S01]  /*12750*/  IADD3 R7, P0, R76, 0x20, RZ ;  /* 0x000000204c077810 */ /* 0x001fe20007f1e0ff */
[----:B------:R-:W-:Y:S01]  /*12760*/  ULDC.64 UR8, c[0x0][0xbd8] ;  /* 0x0002f60000087ab9 */ /* 0x000fe20000000a00 */
[----:B------:R-:W-:Y:S01]  /*12770*/  IMAD.MOV.U32 R4, RZ, RZ, R78 ;  /* 0x000000ffff047224 */ /* 0x000fe200078e004e */
[----:B------:R-:W-:Y:S01]  /*12780*/  ISETP.GE.AND P4, PT, R3, UR7, PT ;  /* 0x0000000703007c0c */ /* 0x000fe2000bf86270 */
        /* <DEDUP_REMOVED lines=28> */
.L_x_5165:
[----:B------:R-:W0:Y:S01]  /*12950*/  LDC.64 R6, c[0x0][0xcd8] ;  /* 0x00033600ff067b82 */ /* 0x000e220000000a00 */
[----:B------:R-:W-:Y:S01]  /*12960*/  IMAD.MOV.U32 R9, RZ, RZ, RZ ;  /* 0x000000ffff097224 */ /* 0x000fe200078e00ff */
[----:B------:R-:W-:-:S06]  /*12970*/  ULDC.64 UR6, c[0x0][0x208] ;  /* 0x0000820000067ab9 */ /* 0x000fcc0000000a00 */
[----:B------:R-:W1:Y:S01]  /*12980*/  LDC.64 R4, c[0x0][0xcd8] ;  /* 0x00033600ff047b82 */ /* 0x000e620000000a00 */
[----:B0-----:R-:W-:-:S04]  /*12990*/  ISETP.NE.U32.AND P0, PT, R6, RZ, PT ;  /* 0x000000ff0600720c */ /* 0x001fc80003f05070 */
[----:B------:R-:W-:-:S03]  /*129a0*/  ISETP.NE.AND.EX P0, PT, R7, RZ, PT, P0 ;  /* 0x000000ff0700720c */ /* 0x000fc60003f05300 */
[----:B------:R-:W0:Y:S01]  /*129b0*/  LDC.64 R6, c[0x0][0xce0] ;  /* 0x00033800ff067b82 */ /* 0x000e220000000a00 */
[----:B-1----:R-:W-:-:S07]  /*129c0*/  IMAD.WIDE R4, R193, 0x4, R4 ;  /* 0x00000004c1047825 */ /* 0x002fce00078e0204 */
[----:B------:R-:W1:Y:S01]  /*129d0*/  LDC R3, c[0x0][0xb88] ;  /* 0x0002e200ff037b82 */ /* 0x000e620000000800 */
[----:B------:R-:W-:Y:S01]  /*129e0*/  VIADD R13, R191, 0x40 ;  /* 0x00000040bf0d7836 */ /* 0x000fe20000000000 */
[----:B------:R-:W5:Y:S01]  /*129f0*/  @P0 LDG.E R9, desc[UR6][R4.64] ;  /* 0x0000000604090981 */ /* 0x000f62000c1e1900 */
[----:B0-----:R-:W-:-:S04]  /*12a00*/  ISETP.NE.U32.AND P1, PT, R6, RZ, PT ;  /* 0x000000ff0600720c */ /* 0x001fc80003f25070 */
[----:B------:R-:W-:-:S13]  /*12a10*/  ISETP.NE.AND.EX P1, PT, R7, RZ, PT, P1 ;  /* 0x000000ff0700720c */ /* 0x000fda0003f25310 */
[----:B------:R-:W0:Y:S01]  /*12a20*/  @P1 LDC.64 R6, c[0x0][0xce0] ;  /* 0x00033800ff061b82 */ /* 0x000e220000000a00 */
[C---:B------:R-:W-:Y:S02]  /*12a30*/  VIADD R14, R191.reuse, 0x80 ;  /* 0x00000080bf0e7836 */ /* 0x040fe40000000000 */
[----:B------:R-:W-:Y:S02]  /*12a40*/  VIADD R15, R191, 0xc0 ;  /* 0x000000c0bf0f7836 */ /* 0x000fe40000000000 */
[----:B0-----:R-:W-:-:S05]  /*12a50*/  @P1 IMAD.WIDE R6, R193, 0x4, R6 ;  /* 0x00000004c1061825 */ /* 0x001fca00078e0206 */
[----:B-1----:R0:W5:Y:S01]  /*12a60*/  @P1 LDG.E R3, desc[UR6][R6.64] ;  /* 0x0000000606031981 */ /* 0x002162000c1e1900 */
[----:B------:R-:W-:Y:S02]  /*12a70*/  ULDC UR7, c[0x0][0xb8c] ;  /* 0x0002e30000077ab9 */ /* 0x000fe40000000800 */
[----:B------:R-:W-:Y:S02]  /*12a80*/  ISETP.GE.AND P3, PT, R13, UR7, PT ;  /* 0x000000070d007c0c */ /* 0x000fe4000bf66270 */
[----:B------:R-:W-:Y:S02]  /*12a90*/  ISETP.GE.AND P2, PT, R191, UR7, PT ;  /* 0x00000007bf007c0c */ /* 0x000fe4000bf46270 */
[----:B------:R-:W-:Y:S02]  /*12aa0*/  SEL R8, RZ, 0xffffffff, P3 ;  /* 0xffffffffff087807 */ /* 0x000fe40001800000 */
[----:B------:R-:W-:Y:S02]  /*12ab0*/  SEL R0, RZ, 0x1, P2 ;  /* 0x00000001ff007807 */ /* 0x000fe40001000000 */
[----:B------:R-:W-:Y:S01]  /*12ac0*/  ISETP.GE.AND P2, PT, R14, UR7, PT ;  /* 0x000000070e007c0c */ /* 0x000fe2000bf46270 */
[----:B------:R-:W-:Y:S01]  /*12ad0*/  IMAD.SHL.U32 R11, R8, 0x2, RZ ;  /* 0x00000002080b7824 */ /* 0x000fe200078e00ff */
[----:B------:R-:W-:-:S02]  /*12ae0*/  ISETP.GE.AND P3, PT, R15, UR7, PT ;  /* 0x000000070f007c0c */ /* 0x000fc4000bf66270 */
[----:B0-----:R-:W-:Y:S02]  /*12af0*/  SEL R7, RZ, 0x4, P2 ;  /* 0x00000004ff077807 */ /* 0x001fe40001000000 */
[----:B------:R-:W-:Y:S02]  /*12b00*/  LOP3.LUT R0, R11, 0x2, R0, 0xe2, !PT ;  /* 0x000000020b007812 */ /* 0x000fe400078ee200 */
[----:B------:R-:W-:-:S04]  /*12b10*/  SEL R6, RZ, 0x8, P3 ;  /* 0x00000008ff067807 */ /* 0x000fc80001800000 */
[----:B------:R-:W-:Y:S01]  /*12b20*/  LOP3.LUT R17, R6, R0, R7, 0xfe, !PT ;  /* 0x0000000006117212 */ /* 0x000fe200078efe07 */
[----:B------:R-:W-:Y:S06]  /*12b30*/  @P1 BRA `(.L_x_5171) ;  /* 0x0000000000141947 */ /* 0x000fec0003800000 */
[----:B------:R-:W-:Y:S05]  /*12b40*/  @!P0 BRA `(.L_x_5171) ;  /* 0x0000000000108947 */ /* 0x000fea0003800000 */
[----:B------:R-:W-:Y:S02]  /*12b50*/  ULDC.64 UR8, c[0x0][0x208] ;  /* 0x0000820000087ab9 */ /* 0x000fe40000000a00 */
[----:B------:R-:W2:Y:S04]  /*12b60*/  LDG.E R0, desc[UR8][R4.64] ;  /* 0x0000000804007981 */ /* 0x000ea8000c1e1900 */
[----:B-----5:R-:W2:Y:S02]  /*12b70*/  LDG.E R3, desc[UR8][R4.64+0x4] ;  /* 0x0000040804037981 */ /* 0x020ea4000c1e1900 */
[----:B--2---:R-:W-:-:S07]  /*12b80*/  IMAD.IADD R3, R3, 0x1, -R0 ;  /* 0x0000000103037824 */ /* 0x004fce00078e0a00 */
.L_x_5171:
[----:B------:R-:W-:Y:S01]  /*12b90*/  ISETP.GT.AND P1, PT, R200, 0x3f, PT ;  /* 0x0000003fc800780c */ /* 0x000fe20003f24270 */
[----:B------:R-:W-:Y:S01]  /*12ba0*/  USHF.R.S32.HI UR6, URZ, 0x1f, UR39 ;  /* 0x0000001f3f067899 */ /* 0x000fe20008011427 */
[----:B------:R-:W-:Y:S01]  /*12bb0*/  SHF.R.S32.HI R0, RZ, 0x1f, R193 ;  /* 0x0000001fff007819 */ /* 0x000fe200000114c1 */
[----:B------:R-:W-:Y:S01]  /*12bc0*/  BSSY B1, `(.L_x_5172) ;  /* 0x0000020000017945 */ /* 0x000fe20003800000 */
[----:B------:R-:W-:Y:S01]  /*12bd0*/  SHF.R.S32.HI R12, RZ, 0x1f, R191 ;  /* 0x0000001fff0c7819 */ /* 0x000fe200000114bf */
[C---:B------:R-:W-:Y:S01]  /*12be0*/  VIADD R18, R191.reuse, 0x100 ;  /* 0x00000100bf127836 */ /* 0x040fe20000000000 */
[----:B------:R-:W-:Y:S02]  /*12bf0*/  IADD3 R24, R191, 0x140, RZ ;  /* 0x00000140bf187810 */ /* 0x000fe40007ffe0ff */
[----:B------:R-:W-:Y:S02]  /*12c00*/  SEL R11, R193, RZ, !P0 ;  /* 0x000000ffc10b7207 */ /* 0x000fe40004000000 */
[----:B------:R-:W-:-:S02]  /*12c10*/  SEL R10, R0, RZ, !P0 ;  /* 0x000000ff000a7207 */ /* 0x000fc40004000000 */
[----:B-----5:R-:W-:Y:S01]  /*12c20*/  SHF.R.S32.HI R8, RZ, 0x1f, R9 ;  /* 0x0000001fff087819 */ /* 0x020fe20000011409 */
[----:B------:R-:W-:Y:S06]  /*12c30*/  @P1 BRA `(.L_x_5173) ;  /* 0x0000000000601947 */ /* 0x000fec0003800000 */
        /* <DEDUP_REMOVED lines=13> */
[----:B------:R-:W-:-:S03]  /*12d10*/  ULDC.64 UR8, c[0x0][0xc78] ;  /* 0x00031e0000087ab9 */ /* 0x000fc60000000a00 */
[----:B------:R-:W-:Y:S02]  /*12d20*/  IMAD R0, R10, UR8, RZ ;  /* 0x000000080a007c24 */ /* 0x000fe4000f8e02ff */
[----:B------:R-:W-:Y:S02]  /*12d30*/  VIADD R5, R5, UR4 ;  /* 0x0000000405057c36 */ /* 0x000fe40008000000 */
        /* <DEDUP_REMOVED lines=8> */
.L_x_5173:
[----:B------:R-:W-:Y:S05]  /*12dc0*/  BSYNC B1 ;  /* 0x0000000000017941 */ /* 0x000fea0003800000 */
.L_x_5172:
[----:B------:R-:W-:Y:S01]  /*12dd0*/  ULDC.64 UR8, c[0x0][0xba0] ;  /* 0x0002e80000087ab9 */ /* 0x000fe20000000a00 */
[----:B------:R-:W-:Y:S01]  /*12de0*/  IMAD.MOV.U32 R4, RZ, RZ, R191 ;  /* 0x000000ffff047224 */ /* 0x000fe200078e00bf */
[----:B------:R-:W-:Y:S01]  /*12df0*/  ISETP.GE.AND P0, PT, R18, UR7, PT ;  /* 0x0000000712007c0c */ /* 0x000fe2000bf06270 */
[----:B0-----:R-:W-:Y:S01]  /*12e00*/  IMAD.MOV.U32 R5, RZ, RZ, R12 ;  /* 0x000000ffff057224 */ /* 0x001fe200078e000c */
[----:B------:R-:W-:Y:S01]  /*12e10*/  ISETP.GE.AND P1, PT, R24, UR7, PT ;  /* 0x0000000718007c0c */ /* 0x000fe2000bf26270 */
[----:B------:R-:W-:Y:S01]  /*12e20*/  IMAD R0, R8, UR8, RZ ;  /* 0x0000000808007c24 */ /* 0x000fe2000f8e02ff */
[----:B------:R-:W-:Y:S01]  /*12e30*/  BSSY B1, `(.L_x_5174) ;  /* 0x000003d000017945 */ /* 0x000fe20003800000 */
[----:B------:R-:W-:Y:S01]  /*12e40*/  IMAD.WIDE.U32 R4, R9, UR8, R4 ;  /* 0x0000000809047c25 */ /* 0x000fe2000f8e0004 */
[----:B------:R-:W-:-:S03]  /*12e50*/  SEL R6, RZ, 0x20, P1 ;  /* 0x00000020ff067807 */ /* 0x000fc60000800000 */
[----:B------:R-:W-:Y:S01]  /*12e60*/  IMAD R9, R9, UR9, R0 ;  /* 0x0000000909097c24 */ /* 0x000fe2000f8e0200 */
[----:B------:R-:W-:Y:S01]  /*12e70*/  SEL R0, RZ, 0x10, P0 ;  /* 0x00000010ff007807 */ /* 0x000fe20000000000 */
[----:B------:R-:W-:Y:S01]  /*12e80*/  VIADD R7, R191, 0x180 ;  /* 0x00000180bf077836 */ /* 0x000fe20000000000 */
[----:B------:R-:W-:Y:S01]  /*12e90*/  ULDC.64 UR8, c[0x0][0xbe0] ;  /* 0x0002f80000087ab9 */ /* 0x000fe20000000a00 */
[----:B------:R-:W-:Y:S01]  /*12ea0*/  IMAD R3, R196, -0x40, R3 ;  /* 0xffffffc0c4037824 */ /* 0x000fe200078e0203 */
[----:B------:R-:W-:Y:S01]  /*12eb0*/  LOP3.LUT R17, R6, R17, R0, 0xfe, !PT ;  /* 0x0000001106117212 */ /* 0x000fe200078efe00 */
[----:B------:R-:W-:Y:S01]  /*12ec0*/  UIMAD UR4, UR6, UR8, URZ ;  /* 0x00000008060472a4 */ /* 0x000fe2000f8e023f */
[----:B------:R-:W-:Y:S01]  /*12ed0*/  ISETP.GE.AND P0, PT, R7, UR7, PT ;  /* 0x0000000707007c0c */ /* 0x000fe2000bf06270 */
[----:B------:R-:W-:Y:S01]  /*12ee0*/  VIADD R6, R191, 0x1c0 ;  /* 0x000001c0bf067836 */ /* 0x000fe20000000000 */
[----:B------:R-:W-:Y:S01]  /*12ef0*/  ISETP.GE.AND P1, PT, R194, R3, PT ;  /* 0x00000003c200720c */ /* 0x000fe20003f26270 */
[----:B------:R-:W-:Y:S01]  /*12f00*/  IMAD.IADD R5, R5, 0x1, R9 ;  /* 0x0000000105057824 */ /* 0x000fe200078e0209 */
[----:B------:R-:W-:Y:S01]  /*12f10*/  UIMAD UR4, UR39, UR9, UR4 ;  /* 0x00000009270472a4 */ /* 0x000fe2000f8e0204 */
[----:B------:R-:W-:Y:S01]  /*12f20*/  IMAD.U32 R7, RZ, RZ, UR8 ;  /* 0x00000008ff077e24 */ /* 0x000fe2000f8e00ff */
[----:B------:R-:W-:Y:S01]  /*12f30*/  SEL R0, RZ, 0x40, P0 ;  /* 0x00000040ff007807 */ /* 0x000fe20000000000 */
[----:B------:R-:W-:Y:S01]  /*12f40*/  ULDC.64 UR8, c[0x0][0xbe8] ;  /* 0x0002fa0000087ab9 */ /* 0x000fe20000000a00 */
[----:B------:R-:W-:Y:S01]  /*12f50*/  ISETP.GE.AND P2, PT, R6, UR7, PT ;  /* 0x0000000706007c0c */ /* 0x000fe2000bf46270 */
[----:B------:R-:W-:Y:S01]  /*12f60*/  IMAD.WIDE.U32 R4, R7, UR39, R4 ;  /* 0x0000002707047c25 */ /* 0x000fe2000f8e0004 */
[----:B------:R-:W-:-:S02]  /*12f70*/  LOP3.LUT R17, R17, R0, RZ, 0xfc, !PT ;  /* 0x0000000011117212 */ /* 0x000fc400078efcff */
[----:B------:R-:W-:Y:S01]  /*12f80*/  SHF.R.S32.HI R9, RZ, 0x1f, R194 ;  /* 0x0000001fff097819 */ /* 0x000fe200000114c2 */
[----:B------:R-:W-:Y:S02]  /*12f90*/  VIADD R6, R194, 0x20 ;  /* 0x00000020c2067836 */ /* 0x000fe40000000000 */
[----:B------:R-:W-:Y:S02]  /*12fa0*/  IMAD R0, R10, UR8, RZ ;  /* 0x000000080a007c24 */ /* 0x000fe4000f8e02ff */
[----:B------:R-:W-:Y:S01]  /*12fb0*/  VIADD R5, R5, UR4 ;  /* 0x0000000405057c36 */ /* 0x000fe20008000000 */
[----:B------:R-:W-:Y:S01]  /*12fc0*/  ISETP.GE.AND P0, PT, R6, R3, PT ;  /* 0x000000030600720c */ /* 0x000fe20003f06270 */
[C---:B------:R-:W-:Y:S01]  /*12fd0*/  IMAD R3, R11.reuse, UR9, R0 ;  /* 0x000000090b037c24 */ /* 0x040fe2000f8e0200 */
[----:B------:R-:W-:Y:S01]  /*12fe0*/  SEL R0, RZ, 0x80, P2 ;  /* 0x00000080ff007807 */ /* 0x000fe20001000000 */
[----:B------:R-:W-:-:S03]  /*12ff0*/  IMAD.WIDE.U32 R6, R11, UR8, R4 ;  /* 0x000000080b067c25 */ /* 0x000fc6000f8e0004 */
[----:B------:R-:W-:Y:S01]  /*13000*/  LOP3.LUT R0, R17, R0, RZ, 0xfc, !PT ;  /* 0x0000000011007212 */ /* 0x000fe200078efcff */
[----:B------:R-:W-:Y:S02]  /*13010*/  IMAD.MOV.U32 R8, RZ, RZ, R194 ;  /* 0x000000ffff087224 */ /* 0x000fe400078e00c2 */
[----:B------:R-:W-:Y:S02]  /*13020*/  IMAD.IADD R11, R7, 0x1, R3 ;  /* 0x00000001070b7824 */ /* 0x000fe400078e0203 */
        /* <DEDUP_REMOVED lines=29> */
.L_x_5175:
[----:B------:R-:W-:Y:S05]  /*13200*/  BSYNC B1 ;  /* 0x0000000000017941 */ /* 0x000fea0003800000 */
.L_x_5174:
[----:B------:R-:W-:Y:S05]  /*13210*/  @P0 BRA `(.L_x_5170) ;  /* 0x0000000000740947 */ /* 0x000fea0003800000 */
[----:B------:R-:W-:Y:S01]  /*13220*/  IADD3 R3, P0, R8, 0x20, RZ ;  /* 0x0000002008037810 */ /* 0x000fe20007f1e0ff */
[----:B------:R-:W-:Y:S01]  /*13230*/  ULDC.64 UR8, c[0x0][0xbd8] ;  /* 0x0002f60000087ab9 */ /* 0x000fe20000000a00 */
[----:B------:R-:W-:Y:S01]  /*13240*/  IMAD.MOV.U32 R4, RZ, RZ, R6 ;  /* 0x000000ffff047224 */ /* 0x000fe200078e0006 */
[----:B------:R-:W-:Y:S01]  /*13250*/  ULDC.64 UR10, c[0x0][0x208] ;  /* 0x00008200000a7ab9 */ /* 0x000fe20000000a00 */
[----:B------:R-:W-:Y:S01]  /*13260*/  IADD3.X R8, RZ, R9, RZ, P0, !PT ;  /* 0x00000009ff087210 */ /* 0x000fe200007fe4ff */
[----:B------:R-:W-:Y:S01]  /*13270*/  IMAD.MOV.U32 R5, RZ, RZ, R11 ;  /* 0x000000ffff057224 */ /* 0x000fe200078e000b */
[----:B------:R-:W-:Y:S02]  /*13280*/  ISETP.GE.AND P0, PT, R13, UR7, PT ;  /* 0x000000070d007c0c */ /* 0x000fe4000bf06270 */
[----:B------:R-:W-:Y:S01]  /*13290*/  ISETP.GE.AND P1, PT, R14, UR7, PT ;  /* 0x000000070e007c0c */ /* 0x000fe2000bf26270 */
[----:B------:R-:W-:Y:S01]  /*132a0*/  IMAD R8, R8, UR8, RZ ;  /* 0x0000000808087c24 */ /* 0x000fe2000f8e02ff */
[----:B------:R-:W-:Y:S01]  /*132b0*/  ISETP.GE.AND P2, PT, R15, UR7, PT ;  /* 0x000000070f007c0c */ /* 0x000fe2000bf46270 */
[----:B------:R-:W-:Y:S01]  /*132c0*/  IMAD.WIDE.U32 R4, R3, UR8, R4 ;  /* 0x0000000803047c25 */ /* 0x000fe2000f8e0004 */
        /* <DEDUP_REMOVED lines=18> */
.L_x_5170:
[----:B------:R-:W-:Y:S05]  /*133f0*/  BSYNC B0 ;  /* 0x0000000000007941 */ /* 0x000fea0003800000 */
.L_x_5164:
[----:B------:R-:W-:Y:S02]  /*13400*/  ULDC UR4, c[0x0][0xd14] ;  /* 0x0003450000047ab9 */ /* 0x000fe40000000800 */
[----:B------:R-:W-:-:S13]  /*13410*/  ISETP.GE.AND P0, PT, R187, UR4, PT ;  /* 0x00000004bb007c0c */ /* 0x000fda000bf06270 */
[----:B------:R-:W-:Y:S05]  /*13420*/  @!P0 BRA `(.L_x_5176) ;  /* 0xfffffed800cc8947 */ /* 0x000fea000383ffff */
[----:B------:R-:W-:Y:S05]  /*13430*/  EXIT ;  /* 0x000000000000794d */ /* 0x000fea0003800000 */
.L_x_5072:
        /* <DEDUP_REMOVED lines=62> */
.L_x_5181:
        /* <DEDUP_REMOVED lines=16> */
.L_x_5180:
[----:B------:R-:W-:Y:S05]  /*13920*/  BSYNC B0 ;  /* 0x0000000000007941 */ /* 0x000fea0003800000 */
.L_x_5179:
        /* <DEDUP_REMOVED lines=25> */
.L_x_5177:
        /* <DEDUP_REMOVED lines=21> */
.L_x_5182:
        /* <DEDUP_REMOVED lines=21> */
[----:B------:R-:W-:Y:S01]  /*13d60*/  IMAD R4, R8, R9, RZ ;  /* 0x0000000908047224 */ /* 0x000fe200078e02ff */
[----:B------:R-:W-:-:S03]  /*13d70*/  IADD3 R9, -R9, RZ, RZ ;  /* 0x000000ff09097210 */ /* 0x000fc60007ffe1ff */
        /* <DEDUP_REMOVED lines=33> */
.L_x_5178:
[----:B------:R-:W-:Y:S02]  /*13f90*/  IMAD.MOV.U32 R17, RZ, RZ, RZ ;  /* 0x000000ffff117224 */ /* 0x000fe400078e00ff */
[----:B------:R-:W-:Y:S02]  /*13fa0*/  IMAD.U32 R16, RZ, RZ, UR6 ;  /* 0x00000006ff107e24 */ /* 0x000fe4000f8e00ff */
[----:B------:R-:W-:-:S07]  /*13fb0*/  IMAD.MOV.U32 R18, RZ, RZ, RZ ;  /* 0x000000ffff127224 */ /* 0x000fce00078e00ff */
.L_x_5183:
[----:B------:R-:W1:Y:S01]  /*13fc0*/  S2R R2, SR_TID.X ;  /* 0x0000000000027919 */ /* 0x000e620000002100 */
[----:B------:R-:W-:Y:S01]  /*13fd0*/  UMOV UR4, URZ ;  /* 0x0000003f00047c82 */ /* 0x000fe20008000000 */
        /* <DEDUP_REMOVED lines=10> */
[----:B------:R1:W-:Y:S02]  /*14080*/  STL [R1+0x4], R0 ;  /* 0x0000040001007387 */ /* 0x0003e40000100800 */
[----:B-1----:R-:W-:-:S05]  /*14090*/  IMAD.U32 R0, RZ, RZ, UR4 ;  /* 0x00000004ff007e24 */ /* 0x002fca000f8e00ff */
[----:B------:R1:W-:Y:S01]  /*140a0*/  STL [R1+0x1c], R0 ;  /* 0x00001c0001007387 */ /* 0x0003e20000100800 */
[----:B------:R-:W-:Y:S05]  /*140b0*/  @P0 BRA `(.L_x_5184) ;  /* 0x00000048003c0947 */ /* 0x000fea0003800000 */
[----:B------:R-:W-:Y:S01]  /*140c0*/  ULDC UR4, c[0x0][0xc] ;  /* 0x0000030000047ab9 */ /* 0x000fe20000000800 */
[----:B------:R-:W-:Y:S01]  /*140d0*/  IMAD.MOV.U32 R2, RZ, RZ, 0x1 ;  /* 0x00000001ff027424 */ /* 0x000fe200078e00ff */
[----:B------:R-:W-:Y:S01]  /*140e0*/  ULDC.64 UR54, c[0x0][0x198] ;  /* 0x0000660000367ab9 */ /* 0x000fe20000000a00 */
[----:B-1----:R-:W-:Y:S01]  /*140f0*/  IMAD.U32 R0, RZ, RZ, UR4 ;  /* 0x00000004ff007e24 */ /* 0x002fe2000f8e00ff */
[----:B------:R-:W-:Y:S02]  /*14100*/  UMOV UR4, URZ ;  /* 0x0000003f00047c82 */ /* 0x000fe40008000000 */
[----:B------:R-:W-:Y:S04]  /*14110*/  STL [R1+0x4], R2 ;  /* 0x0000040201007387 */ /* 0x000fe80000100800 */
[----:B------:R-:W-:Y:S04]  /*14120*/  STL [R1], RZ ;  /* 0x000000ff01007387 */ /* 0x000fe80000100800 */
[----:B------:R1:W-:Y:S02]  /*14130*/  STL [R1+0x20], R0 ;  /* 0x0000200001007387 */ /* 0x0003e40000100800 */
[----:B-1----:R-:W-:-:S05]  /*14140*/  IMAD.U32 R0, RZ, RZ, UR4 ;  /* 0x00000004ff007e24 */ /* 0x002fca000f8e00ff */
[----:B------:R1:W-:Y:S02]  /*14150*/  STL [R1+0x1c], R0 ;  /* 0x00001c0001007387 */ /* 0x0003e40000100800 */
.L_x_5258:
[----:B------:R-:W-:Y:S05]  /*14160*/  YIELD ;  /* 0x0000000000007946 */ /* 0x000fea0003800000 */
[----:B------:R-:W-:Y:S01]  /*14170*/  ULDC.64 UR4, c[0x0][0xb20] ;  /* 0x0002c80000047ab9 */ /* 0x000fe20000000a00 */
[----:B-1----:R-:W-:Y:S01]  /*14180*/  MOV R0, RZ ;  /* 0x000000ff00007202 */ /* 0x002fe20000000f00 */
[----:B------:R-:W-:Y:S01]  /*14190*/  ULDC.64 UR6, c[0x0][0x208] ;  /* 0x0000820000067ab9 */ /* 0x000fe20000000a00 */
[----:B------:R-:W-:-:S04]  /*141a0*/  ISETP.NE.U32.AND P0, PT, RZ, UR4, PT ;  /* 0x00000004ff007c0c */ /* 0x000fc8000bf05070 */
[----:B------:R-:W-:Y:S01]  /*141b0*/  ISETP.NE.AND.EX P0, PT, RZ, UR5, PT, P0 ;  /* 0x00000005ff007c0c */ /* 0x000fe2000bf05300 */
[----:B------:R-:W-:-:S12]  /*141c0*/  ULDC.64 UR4, c[0x0][0xaf8] ;  /* 0x0002be0000047ab9 */ /* 0x000fd80000000a00 */
[----:B--2---:R-:W1:Y:S01]  /*141d0*/  @P0 LDC.64 R2, c[0x0][0xb20] ;  /* 0x0002c800ff020b82 */ /* 0x004e620000000a00 */
[----:B------:R-:W-:Y:S01]  /*141e0*/  ISETP.NE.U32.AND P2, PT, RZ, UR4, PT ;  /* 0x00000004ff007c0c */ /* 0x000fe2000bf45070 */
[----:B-1----:R-:W-:-:S05]  /*141f0*/  @P0 IMAD.WIDE R2, R19, 0x4, R2 ;  /* 0x0000000413020825 */ /* 0x002fca00078e0202 */
[----:B------:R1:W5:Y:S01]  /*14200*/  @P0 LDG.E R0, desc[UR6][R2.64] ;  /* 0x0000000602000981 */ /* 0x000362000c1e1900 */
[----:B------:R-:W-:Y:S01]  /*14210*/  ISETP.NE.AND.EX P2, PT, RZ, UR5, PT, P2 ;  /* 0x00000005ff007c0c */ /* 0x000fe2000bf45320 */
[----:B------:R-:W-:Y:S01]  /*14220*/  IMAD.MOV.U32 R4, RZ, RZ, RZ ;  /* 0x000000ffff047224 */ /* 0x000fe200078e00ff */
[----:B------:R-:W-:Y:S01]  /*14230*/  ULDC.64 UR4, c[0x0][0xb10] ;  /* 0x0002c40000047ab9 */ /* 0x000fe20000000a00 */
[----:B-1----:R-:W1:Y:S02]  /*14240*/  LDC.64 R2, c[0x0][0xaf8] ;  /* 0x0002be00ff027b82 */ /* 0x002e640000000a00 */
[----:B-1----:R-:W-:-:S08]  /*14250*/  IMAD.WIDE R2, R19, 0x4, R2 ;  /* 0x0000000413027825 */ /* 0x002fd000078e0202 */
[----:B------:R-:W2:Y:S01]  /*14260*/  @P2 LDG.E R4, desc[UR6][R2.64] ;  /* 0x0000000602042981 */ /* 0x000ea2000c1e1900 */
[----:B------:R-:W-:Y:S01]  /*14270*/  ISETP.NE.U32.AND P1, PT, RZ, UR4, PT ;  /* 0x00000004ff007c0c */ /* 0x000fe2000bf25070 */
[----:B------:R-:W-:Y:S02]  /*14280*/  ULDC UR4, c[0x0][0x288] ;  /* 0x0000a20000047ab9 */ /* 0x000fe40000000800 */
[----:B------:R-:W-:Y:S01]  /*14290*/  IMAD.U32 R6, RZ, RZ, UR4 ;  /* 0x00000004ff067e24 */ /* 0x000fe2000f8e00ff */
[----:B------:R-:W-:Y:S01]  /*142a0*/  ISETP.NE.AND.EX P1, PT, RZ, UR5, PT, P1 ;  /* 0x00000005ff007c0c */ /* 0x000fe2000bf25310 */
[----:B------:R-:W-:Y:S02]  /*142b0*/  ULDC.64 UR4, c[0x0][0x3f8] ;  /* 0x0000fe0000047ab9 */ /* 0x000fe40000000a00 */
[----:B------:R-:W-:-:S03]  /*142c0*/  UISETP.NE.U32.AND UP0, UPT, UR4, URZ, UPT ;  /* 0x0000003f0400728c */ /* 0x000fc6000bf05070 */
[----:B------:R-:W-:Y:S01]  /*142d0*/  ULDC UR4, c[0x0][0x404] ;  /* 0x0001010000047ab9 */ /* 0x000fe20000000800 */
[----:B------:R-:W-:-:S03]  /*142e0*/  UISETP.NE.AND.EX UP0, UPT, UR5, URZ, UPT, UP0 ;  /* 0x0000003f0500728c */ /* 0x000fc6000bf05300 */
[----:B------:R-:W-:Y:S01]  /*142f0*/  ULDC UR5, c[0x0][0x2e0] ;  /* 0x0000b80000057ab9 */ /* 0x000fe20000000800 */
[----:B------:R-:W-:-:S04]  /*14300*/  USEL UR4, UR4, 0x1, UP0 ;  /* 0x0000000104047887 */ /* 0x000fc80008000000 */
[----:B------:R-:W-:Y:S01]  /*14310*/  UIMAD UR4, UR4, UR5, URZ ;  /* 0x00000005040472a4 */ /* 0x000fe2000f8e023f */
[----:B--2---:R1:W-:Y:S02]  /*14320*/  STL [R1+0x18], R4 ;  /* 0x0000180401007387 */ /* 0x0043e40000100800 */
[----:B-1----:R-:W1:Y:S02]  /*14330*/  @P1 LDC.64 R4, c[0x0][0xb10] ;  /* 0x0002c400ff041b82 */ /* 0x002e640000000a00 */
[----:B-1----:R-:W-:-:S05]  /*14340*/  @P1 IMAD.WIDE R4, R19, 0x4, R4 ;  /* 0x0000000413041825 */ /* 0x002fca00078e0204 */
[----:B------:R1:W5:Y:S01]  /*14350*/  @P1 LDG.E R6, desc[UR6][R4.64] ;  /* 0x0000000604061981 */ /* 0x000362000c1e1900 */
[----:B------:R-:W-:Y:S02]  /*14360*/  ULDC.64 UR6, c[0x0][0xb00] ;  /* 0x0002c00000067ab9 */ /* 0x000fe40000000a00 */
[----:B------:R-:W-:-:S04]  /*14370*/  ISETP.NE.U32.AND P0, PT, RZ, UR6, PT ;  /* 0x00000006ff007c0c */ /* 0x000fc8000bf05070 */
[----:B------:R-:W-:Y:S01]  /*14380*/  ISETP.NE.AND.EX P0, PT, RZ, UR7, PT, P0 ;  /* 0x00000007ff007c0c */ /* 0x000fe2000bf05300 */
[----:B-1----:R-:W-:Y:S01]  /*14390*/  IMAD.U32 R4, RZ, RZ, UR4 ;  /* 0x00000004ff047e24 */ /* 0x002fe2000f8e00ff */
[----:B------:R-:W-:Y:S11]  /*143a0*/  @P1 BRA `(.L_x_5185) ;  /* 0x0000000000141947 */ /* 0x000ff60003800000 */
[----:B------:R-:W-:Y:S05]  /*143b0*/  @!P2 BRA `(.L_x_5185) ;  /* 0x000000000010a947 */ /* 0x000fea0003800000 */
[----:B------:R-:W-:Y:S02]  /*143c0*/  ULDC.64 UR4, c[0x0][0x208] ;  /* 0x0000820000047ab9 */ /* 0x000fe40000000a00 */
[----:B------:R-:W2:Y:S04]  /*143d0*/  LDG.E R5, desc[UR4][R2.64] ;  /* 0x0000000402057981 */ /* 0x000ea8000c1e1900 */
[----:B-----5:R-:W2:Y:S02]  /*143e0*/  LDG.E R6, desc[UR4][R2.64+0x4] ;  /* 0x0000040402067981 */ /* 0x020ea4000c1e1900 */
[----:B--2---:R-:W-:-:S07]  /*143f0*/  IMAD.IADD R6, R6, 0x1, -R5 ;  /* 0x0000000106067824 */ /* 0x004fce00078e0a05 */
.L_x_5185:
[----:B------:R-:W1:Y:S01]  /*14400*/  LDC.64 R2, c[0x0][0xb00] ;  /* 0x0002c000ff027b82 */ /* 0x000e620000000a00 */
[----:B------:R-:W-:Y:S01]  /*14410*/  IMAD.MOV.U32 R5, RZ, RZ, RZ ;  /* 0x000000ffff057224 */ /* 0x000fe200078e00ff */
[----:B------:R-:W-:Y:S01]  /*14420*/  ULDC.64 UR4, c[0x0][0x208] ;  /* 0x0000820000047ab9 */ /* 0x000fe20000000a00 */
[----:B-1----:R-:W-:-:S05]  /*14430*/  IMAD.WIDE R2, R19, 0x4, R2 ;  /* 0x0000000413027825 */ /* 0x002fca00078e0202 */
[----:B------:R-:W2:Y:S01]  /*14440*/  @P0 LDG.E R5, desc[UR4][R2.64] ;  /* 0x0000000402050981 */ /* 0x000ea2000c1e1900 */
[----:B------:R-:W-:Y:S02]  /*14450*/  ULDC.64 UR4, c[0x0][0xb18] ;  /* 0x0002c60000047ab9 */ /* 0x000fe40000000a00 */
[----:B------:R-:W-:-:S04]  /*14460*/  ISETP.NE.U32.AND P1, PT, RZ, UR4, PT ;  /* 0x00000004ff007c0c */ /* 0x000fc8000bf25070 */
[----:B------:R-:W-:Y:S01]  /*14470*/  ISETP.NE.AND.EX P1, PT, RZ, UR5, PT, P1 ;  /* 0x00000005ff007c0c */ /* 0x000fe2000bf25310 */
[----:B--2--5:R-:W-:-:S05]  /*14480*/  IMAD.IADD R5, R5, 0x1, R0 ;  /* 0x0000000105057824 */ /* 0x024fca00078e0200 */
[----:B------:R1:W-:Y:S07]  /*14490*/  STL [R1+0x8], R5 ;  /* 0x0000080501007387 */ /* 0x0003ee0000100800 */
[----:B------:R-:W-:Y:S05]  /*144a0*/  @!P1 BRA `(.L_x_5186) ;  /* 0x0000000000149947 */ /* 0x000fea0003800000 */
[----:B------:R-:W2:Y:S01]  /*144b0*/  LDC.64 R2, c[0x0][0xb18] ;  /* 0x0002c600ff027b82 */ /* 0x000ea20000000a00 */
[----:B------:R-:W-:Y:S01]  /*144c0*/  ULDC.64 UR4, c[0x0][0x208] ;  /* 0x0000820000047ab9 */ /* 0x000fe20000000a00 */
[----:B--2---:R-:W-:-:S05]  /*144d0*/  IMAD.WIDE R2, R19, 0x4, R2 ;  /* 0x0000000413027825 */ /* 0x004fca00078e0202 */
[----:B------:R2:W5:Y:S01]  /*144e0*/  LDG.E R4, desc[UR4][R2.64] ;  /* 0x0000000402047981 */ /* 0x000562000c1e1900 */
[----:B------:R-:W-:Y:S05]  /*144f0*/  BRA `(.L_x_5187) ;  /* 0x0000000000147947 */ /* 0x000fea0003800000 */
.L_x_5186:
[----:B------:R-:W-:Y:S05]  /*14500*/  @!P0 BRA `(.L_x_5187) ;  /* 0x0000000000108947 */ /* 0x000fea0003800000 */
[----:B------:R-:W-:Y:S02]  /*14510*/  ULDC.64 UR4, c[0x0][0x208] ;  /* 0x0000820000047ab9 */ /* 0x000fe40000000a00 */
[----:B-1----:R-:W2:Y:S04]  /*14520*/  LDG.E R5, desc[UR4][R2.64] ;  /* 0x0000000402057981 */ /* 0x002ea8000c1e1900 */
[----:B------:R-:W2:Y:S02]  /*14530*/  LDG.E R4, desc[UR4][R2.64+0x4] ;  /* 0x0000040402047981 */ /* 0x000ea4000c1e1900 */
[----:B--2---:R-:W-:-:S07]  /*14540*/  IMAD.IADD R4, R4, 0x1, -R5 ;  /* 0x0000000104047824 */ /* 0x004fce00078e0a05 */
.L_x_5187:
        /* <DEDUP_REMOVED lines=9> */
[----:B------:R-:W-:-:S11]  /*145e0*/  VIADD R8, R7, 0xffffffff ;  /* 0xffffffff07087836 */ /* 0x000fd60000000000 */
[----:B------:R-:W-:Y:S05]  /*145f0*/  @P1 BRA `(.L_x_5190) ;  /* 0x00000000001c1947 */ /* 0x000fea0003800000 */
[----:B------:R-:W-:Y:S01]  /*14600*/  ISETP.NE.AND P1, PT, R3, 0x1, PT ;  /* 0x000000010300780c */ /* 0x000fe20003f25270 */
[----:B------:R-:W-:-:S12]  /*14610*/  IMAD.MOV R7, RZ, RZ, -R7 ;  /* 0x000000ffff077224 */ /* 0x000fd800078e0a07 */
[----:B-1----:R-:W1:Y:S02]  /*14620*/  @P1 LDC.64 R4, c[0x0][0xae0] ;  /* 0x0002b800ff041b82 */ /* 0x002e640000000a00 */
[----:B-1----:R-:W-:-:S05]  /*14630*/  @P1 IMAD.HI.U32 R4, R7, R4, RZ ;  /* 0x0000000407041227 */ /* 0x002fca00078e00ff */
[----:B------:R-:W-:-:S04]  /*14640*/  @P1 SHF.R.U32.HI R7, RZ, R5, R4 ;  /* 0x00000005ff071219 */ /* 0x000fc80000011604 */
[----:B------:R-:W-:Y:S01]  /*14650*/  LOP3.LUT R8, RZ, R7, RZ, 0x33, !PT ;  /* 0x00000007ff087212 */ /* 0x000fe200078e33ff */
[----:B------:R-:W-:Y:S06]  /*14660*/  BRA `(.L_x_5191) ;  /* 0x0000000000107947 */ /* 0x000fec0003800000 */
.L_x_5190:
[----:B------:R-:W-:-:S13]  /*14670*/  ISETP.NE.AND P1, PT, R3, 0x1, PT ;  /* 0x000000010300780c */ /* 0x000fda0003f25270 */
[----:B-1----:R-:W1:Y:S02]  /*14680*/  @P1 LDC.64 R4, c[0x0][0xae0] ;  /* 0x0002b800ff041b82 */ /* 0x002e640000000a00 */
[----:B-1----:R-:W-:-:S05]  /*14690*/  @P1 IMAD.HI.U32 R4, R8, R4, RZ ;  /* 0x0000000408041227 */ /* 0x002fca00078e00ff */
[----:B------:R-:W-:-:S07]  /*146a0*/  @P1 SHF.R.U32.HI R8, RZ, R5, R4 ;  /* 0x00000005ff081219 */ /* 0x000fce0000011604 */
.L_x_5191:
[----:B------:R-:W-:Y:S05]  /*146b0*/  BSYNC B0 ;  /* 0x0000000000007941 */ /* 0x000fea0003800000 */
.L_x_5189:
[----:B------:R-:W-:-:S05]  /*146c0*/  IMAD R5, R8, R3, R3 ;  /* 0x0000000308057224 */ /* 0x000fca00078e0203 */
[----:B------:R-:W-:-:S07]  /*146d0*/  VIMNMX R2, R2, R5, PT ;  /* 0x0000000502027248 */ /* 0x000fce0003fe0100 */
.L_x_5188:
[----:B------:R-:W-:Y:S01]  /*146e0*/  VIADD R2, R2, 0x3f ;  /* 0x0000003f02027836 */ /* 0x000fe20000000000 */
[----:B------:R-:W-:Y:S01]  /*146f0*/  ULDC UR4, c[0x0][0xad4] ;  /* 0x0002b50000047ab9 */ /* 0x000fe20000000800 */
[----:B------:R-:W-:Y:S02]  /*14700*/  VIADD R4, R0, 0x3f ;  /* 0x0000003f00047836 */ /* 0x000fe40000000000 */
[----:B------:R-:W-:Y:S01]  /*14710*/  IMAD R7, R17, 0x40, -R6 ;  /* 0x0000004011077824 */ /* 0x000fe200078e0a06 */
[----:B-1----:R-:W-:-:S03]  /*14720*/  SHF.R.S32.HI R5, RZ, 0x1f, R2 ;  /* 0x0000001fff057819 */ /* 0x002fc60000011402 */
[----:B------:R-:W-:Y:S01]  /*14730*/  IMAD.IADD R7, R0, 0x1, R7 ;  /* 0x0000000100077824 */ /* 0x000fe200078e0207 */
[----:B------:R-:W-:Y:S02]  /*14740*/  LEA.HI R2, R5, R2, RZ, 0x6 ;  /* 0x0000000205027211 */ /* 0x000fe400078f30ff */
[----:B------:R-:W-:Y:S01]  /*14750*/  SHF.R.S32.HI R5, RZ, 0x1f, R4 ;  /* 0x0000001fff057819 */ /* 0x000fe20000011404 */
[----:B------:R-:W-:Y:S01]  /*14760*/  VIADD R0, R7, -UR4 ;  /* 0x8000000407007c36 */ /* 0x000fe20008000000 */
[----:B------:R-:W-:Y:S02]  /*14770*/  SHF.R.S32.HI R2, RZ, 0x6, R2 ;  /* 0x00000006ff027819 */ /* 0x000fe40000011402 */
[----:B------:R-:W-:-:S04]  /*14780*/  LEA.HI R5, R5, R4, RZ, 0x6 ;  /* 0x0000000405057211 */ /* 0x000fc800078f30ff */
[----:B------:R-:W-:-:S04]  /*14790*/  SHF.R.S32.HI R5, RZ, 0x6, R5 ;  /* 0x00000006ff057819 */ /* 0x000fc80000011405 */
[----:B------:R-:W-:-:S05]  /*147a0*/  VIMNMX R8, R5, R2, PT ;  /* 0x0000000205087248 */ /* 0x000fca0003fe0100 */
[----:B------:R1:W-:Y:S01]  /*147b0*/  STL [R1+0x14], R8 ;  /* 0x0000140801007387 */ /* 0x0003e20000100800 */
[----:B------:R-:W-:Y:S05]  /*147c0*/  @!P0 BRA `(.L_x_5192) ;  /* 0x0000000000488947 */ /* 0x000fea0003800000 */
[----:B------:R-:W-:Y:S01]  /*147d0*/  IMAD.MOV.U32 R2, RZ, RZ, R7 ;  /* 0x000000ffff027224 */ /* 0x000fe200078e0007 */
[----:B------:R-:W-:Y:S04]  /*147e0*/  BSSY B0, `(.L_x_5193) ;  /* 0x000000e000007945 */ /* 0x000fe80003800000 */
[----:B------:R-:W-:-:S13]  /*147f0*/  ISETP.GT.AND P0, PT, R2, -0x1, PT ;  /* 0xffffffff0200780c */ /* 0x000fda0003f04270 */
        /* <DEDUP_REMOVED lines=8> */
.L_x_5194:
[----:B------:R-:W-:-:S13]  /*14880*/  ISETP.NE.AND P0, PT, R3, 0x1, PT ;  /* 0x000000010300780c */ /* 0x000fda0003f05270 */
[----:B------:R-:W2:Y:S02]  /*14890*/  @P0 LDC.64 R4, c[0x0][0xae0] ;  /* 0x0002b800ff040b82 */ /* 0x000ea40000000a00 */
[----:B--2---:R-:W-:-:S05]  /*148a0*/  @P0 IMAD.HI.U32 R4, R2, R4, RZ ;  /* 0x0000000402040227 */ /* 0x004fca00078e00ff */
[----:B------:R-:W-:-:S07]  /*148b0*/  @P0 SHF.R.U32.HI R2, RZ, R5, R4 ;  /* 0x00000005ff020219 */ /* 0x000fce0000011604 */
.L_x_5195:
[----:B------:R-:W-:Y:S05]  /*148c0*/  BSYNC B0 ;  /* 0x0000000000007941 */ /* 0x000fea0003800000 */
.L_x_5193:
[----:B------:R-:W-:-:S05]  /*148d0*/  IMAD R3, R2, R3, RZ ;  /* 0x0000000302037224 */ /* 0x000fca00078e02ff */
[----:B------:R-:W-:-:S07]  /*148e0*/  VIMNMX R0, R0, R3, !PT ;  /* 0x0000000300007248 */ /* 0x000fce0007fe0100 */
.L_x_5192:
        /* <DEDUP_REMOVED lines=12> */
[----:B------:R-:W2:Y:S01]  /*149b0*/  LDL R2, [R1+0x20] ;  /* 0x0000200001027983 */ /* 0x000ea20000100800 */
        /* <DEDUP_REMOVED lines=13> */
[----:B---3--:R-:W-:Y:S01]  /*14a90*/  IADD3 R16, R0, UR5, R7 ;  /* 0x0000000500107c10 */ /* 0x008fe2000fffe007 */
[----:B------:R-:W-:Y:S06]  /*14aa0*/  BRA `(.L_x_5198) ;  /* 0x0000003000ac7947 */ /* 0x000fec0003800000 */
.L_x_5197:
        /* <DEDUP_REMOVED lines=11> */
[----:B------:R-:W-:Y:S01]  /*14b60*/  MOV R4, UR6 ;  /* 0x0000000600047c02 */ /* 0x000fe20008000f00 */
[----:B------:R-:W-:Y:S01]  /*14b70*/  IMAD.U32 R5, RZ, RZ, UR7 ;  /* 0x00000007ff057e24 */ /* 0x000fe2000f8e00ff */
[----:B------:R-:W2:Y:S01]  /*14b80*/  LDC.64 R2, c[0x4][R2] ;  /* 0x0100000002027b82 */ /* 0x000ea20000000a00 */
[----:B------:R-:W-:Y:S02]  /*14b90*/  IMAD.U32 R6, RZ, RZ, UR8 ;  /* 0x00000008ff067e24 */ /* 0x000fe4000f8e00ff */
[----:B------:R-:W-:Y:S02]  /*14ba0*/  IMAD.U32 R7, RZ, RZ, UR9 ;  /* 0x00000009ff077e24 */ /* 0x000fe4000f8e00ff */
[----:B------:R-:W-:-:S02]  /*14bb0*/  IMAD.U32 R10, RZ, RZ, UR4 ;  /* 0x00000004ff0a7e24 */ /* 0x000fc4000f8e00ff */
[----:B------:R-:W-:Y:S02]  /*14bc0*/  IMAD.U32 R11, RZ, RZ, UR5 ;  /* 0x00000005ff0b7e24 */ /* 0x000fe4000f8e00ff */
[----:B-1----:R-:W-:Y:S02]  /*14bd0*/  IMAD.MOV.U32 R8, RZ, RZ, 0x70 ;  /* 0x00000070ff087424 */ /* 0x002fe400078e00ff */
[----:B------:R-:W-:Y:S02]  /*14be0*/  IMAD.MOV.U32 R12, RZ, RZ, 0x1 ;  /* 0x00000001ff0c7424 */ /* 0x000fe400078e00ff */
[----:B0-----:R-:W-:-:S07]  /*14bf0*/  IMAD.MOV.U32 R13, RZ, RZ, RZ ;  /* 0x000000ffff0d7224 */ /* 0x001fce00078e00ff */
[----:B------:R-:W-:-:S07]  /*14c00*/  LEPC R20, `(.L_x_5199) ;  /* 0x000000001014794e */ /* 0x000fce0000000000 */
[----:B--2---:R-:W-:Y:S05]  /*14c10*/  CALL.ABS.NOINC R2 ;  /* 0x0000000002007343 */ /* 0x004fea0003c00000 */
.L_x_5199:
        /* <DEDUP_REMOVED lines=11> */
[----:B------:R-:W-:Y:S02]  /*14cd0*/  IMAD.U32 R6, RZ, RZ, UR8 ;  /* 0x00000008ff067e24 */ /* 0x000fe4000f8e00ff */
[----:B------:R-:W-:-:S02]  /*14ce0*/  IMAD.U32 R7, RZ, RZ, UR9 ;  /* 0x00000009ff077e24 */ /* 0x000fc4000f8e00ff */
[----:B------:R-:W-:Y:S02]  /*14cf0*/  IMAD.U32 R10, RZ, RZ, UR4 ;  /* 0x00000004ff0a7e24 */ /* 0x000fe4000f8e00ff */
[----:B------:R-:W-:Y:S02]  /*14d00*/  IMAD.U32 R11, RZ, RZ, UR5 ;  /* 0x00000005ff0b7e24 */ /* 0x000fe4000f8e00ff */
[----:B-1----:R-:W-:Y:S02]  /*14d10*/  IMAD.MOV.U32 R8, RZ, RZ, 0x70 ;  /* 0x00000070ff087424 */ /* 0x002fe400078e00ff */
[----:B------:R-:W-:Y:S02]  /*14d20*/  IMAD.MOV.U32 R12, RZ, RZ, 0x1 ;  /* 0x00000001ff0c7424 */ /* 0x000fe400078e00ff */
[----:B0-2---:R-:W-:-:S07]  /*14d30*/  IMAD.MOV.U32 R13, RZ, RZ, RZ ;  /* 0x000000ffff0d7224 */ /* 0x005fce00078e00ff */
[----:B------:R-:W-:-:S07]  /*14d40*/  LEPC R20, `(.L_x_5201) ;  /* 0x000000001014794e */ /* 0x000fce0000000000 */
[----:B---3--:R-:W-:Y:S05]  /*14d50*/  CALL.ABS.NOINC R2 ;  /* 0x0000000002007343 */ /* 0x008fea0003c00000 */
.L_x_5201:
        /* <DEDUP_REMOVED lines=16> */
.L_x_5200:
[----:B------:R-:W2:Y:S01]  /*14e60*/  LDL.LU R7, [R1+0x18] ;  /* 0x0000180001077983 */ /* 0x000ea20000300800 */
[----:B------:R-:W3:Y:S01]  /*14e70*/  LDC R0, c[0x0][0x428] ;  /* 0x00010a00ff007b82 */ /* 0x000ee20000000800 */
[----:B------:R-:W-:Y:S01]  /*14e80*/  ULDC.64 UR4, c[0x0][0xaf0] ;  /* 0x0002bc0000047ab9 */ /* 0x000fe20000000a00 */
[----:B------:R-:W-:Y:S01]  /*14e90*/  IMAD.MOV.U32 R4, RZ, RZ, R19 ;  /* 0x000000ffff047224 */ /* 0x000fe200078e0013 */
[----:B------:R-:W4:Y:S01]  /*14ea0*/  S2R R6, SR_TID.X ;  /* 0x0000000000067919 */ /* 0x000f220000002100 */
[----:B------:R-:W-:Y:S01]  /*14eb0*/  ULDC.64 UR6, c[0x0][0x208] ;  /* 0x0000820000067ab9 */ /* 0x000fe20000000a00 */
[----:B---3--:R-:W-:Y:S01]  /*14ec0*/  ISETP.NE.AND P0, PT, R0, 0x1, PT ;  /* 0x000000010000780c */ /* 0x008fe20003f05270 */
[----:B------:R-:W-:Y:S01]  /*14ed0*/  IMAD.MOV.U32 R0, RZ, RZ, R18 ;  /* 0x000000ffff007224 */ /* 0x000fe200078e0012 */
[----:B----4-:R-:W-:-:S11]  /*14ee0*/  LOP3.LUT R6, R6, 0x1f, RZ, 0xc0, !PT ;  /* 0x0000001f06067812 */ /* 0x010fd600078ec0ff */
[----:B------:R-:W3:Y:S08]  /*14ef0*/  @P0 LDC R3, c[0x0][0x42c] ;  /* 0x00010b00ff030b82 */ /* 0x000ef00000000800 */
[----:B------:R-:W4:Y:S01]  /*14f00*/  @P0 LDC R5, c[0x0][0x430] ;  /* 0x00010c00ff050b82 */ /* 0x000f220000000800 */
[----:B---3--:R-:W-:-:S05]  /*14f10*/  @P0 IMAD.HI.U32 R2, R18, R3, RZ ;  /* 0x0000000312020227 */ /* 0x008fca00078e00ff */
[----:B----4-:R-:W-:Y:S02]  /*14f20*/  @P0 SHF.R.U32.HI R0, RZ, R5, R2 ;  /* 0x00000005ff000219 */ /* 0x010fe40000011602 */
[----:B------:R-:W-:-:S04]  /*14f30*/  ISETP.NE.U32.AND P0, PT, RZ, UR4, PT ;  /* 0x00000004ff007c0c */ /* 0x000fc8000bf05070 */
[----:B------:R-:W-:Y:S01]  /*14f40*/  ISETP.NE.AND.EX P0, PT, RZ, UR5, PT, P0 ;  /* 0x00000005ff007c0c */ /* 0x000fe2000bf05300 */
[----:B------:R-:W-:-:S12]  /*14f50*/  ULDC.64 UR4, c[0x0][0xaf8] ;  /* 0x0002be0000047ab9 */ /* 0x000fd80000000a00 */
[----:B------:R-:W3:Y:S01]  /*14f60*/  @P0 LDC.64 R2, c[0x0][0xaf0] ;  /* 0x0002bc00ff020b82 */ /* 0x000ee20000000a00 */
[----:B------:R-:W-:-:S04]  /*14f70*/  ISETP.NE.AND P6, PT, R6, RZ, PT ;  /* 0x000000ff0600720c */ /* 0x000fc80003fc5270 */
[----:B------:R-:W-:-:S09]  /*14f80*/  PLOP3.LUT P1, PT, P6, PT, PT, 0x8, 0x0 ;  /* 0x000000000000781c */ /* 0x000fd2000372e170 */
[----:B------:R-:W-:Y:S01]  /*14f90*/  VOTEU.ALL UP1, P6 ;  /* 0x00000000003f7886 */ /* 0x000fe20003020000 */
[----:B---3--:R-:W-:-:S05]  /*14fa0*/  @P0 IMAD.WIDE R2, R19, 0x4, R2 ;  /* 0x0000000413020825 */ /* 0x008fca00078e0202 */
[----:B------:R3:W5:Y:S01]  /*14fb0*/  @P0 LDG.E R4, desc[UR6][R2.64] ;  /* 0x0000000602040981 */ /* 0x000762000c1e1900 */
[----:B------:R-:W-:Y:S01]  /*14fc0*/  ISETP.NE.U32.AND P0, PT, RZ, UR4, PT ;  /* 0x00000004ff007c0c */ /* 0x000fe2000bf05070 */
[----:B------:R-:W-:-:S03]  /*14fd0*/  @!UP1 UIADD3 UR8, UP0, UR54, 0x270, URZ ;  /* 0x0000027036089890 */ /* 0x000fc6000ff1e03f */
[----:B------:R-:W-:Y:S01]  /*14fe0*/  ISETP.NE.AND.EX P0, PT, RZ, UR5, PT, P0 ;  /* 0x00000005ff007c0c */ /* 0x000fe2000bf05300 */
[----:B------:R-:W-:-:S03]  /*14ff0*/  @!UP1 UIADD3.X UR9, URZ, UR55, URZ, UP0, !UPT ;  /* 0x000000373f099290 */ /* 0x000fc600087fe43f */
[----:B------:R-:W-:Y:S01]  /*15000*/  SEL R6, R19, RZ, !P0 ;  /* 0x000000ff13067207 */ /* 0x000fe20004000000 */
[----:B------:R-:W-:Y:S01]  /*15010*/  VOTEU.ALL UP0, P6 ;  /* 0x00000000003f7886 */ /* 0x000fe20003000000 */
[----:B--23--:R-:W-:-:S07]  /*15020*/  IMAD R17, R17, 0x40, R7 ;  /* 0x0000004011117824 */ /* 0x00cfce00078e0207 */
.L_x_5202:
        /* <DEDUP_REMOVED lines=10> */
[----:B------:R-:W1:Y:S01]  /*150d0*/  LDL R5, [R1+0x14] ;  /* 0x0000140001057983 */ /* 0x000e620000100800 */
[----:B------:R-:W2:Y:S01]  /*150e0*/  LDC.64 R2, c[0x0][0x3f8] ;  /* 0x0000fe00ff027b82 */ /* 0x000ea20000000a00 */
[----:B------:R-:W-:Y:S02]  /*150f0*/  ULDC.64 UR4, c[0x0][0xb00] ;  /* 0x0002c00000047ab9 */ /* 0x000fe40000000a00 */
[----:B--2---:R-:W-:Y:S01]  /*15100*/  LOP3.LUT P0, RZ, R2, UR4, RZ, 0xfc, !PT ;  /* 0x0000000402ff7c12 */ /* 0x004fe2000f80fcff */
[----:B------:R-:W-:-:S03]  /*15110*/  UMOV UR4, 0xffffffff ;  /* 0xffffffff00047882 */ /* 0x000fc60000000000 */
[----:B------:R-:W-:-:S04]  /*15120*/  LOP3.LUT P0, RZ, R3, UR5, RZ, 0xfc, P0 ;  /* 0x0000000503ff7c12 */ /* 0x000fc8000800fcff */
[----:B-----5:R-:W-:Y:S01]  /*15130*/  SEL R7, R4, RZ, !P0 ;  /* 0x000000ff04077207 */ /* 0x020fe20004000000 */
[----:B-1----:R-:W-:Y:S01]  /*15140*/  VIADD R8, R5, 0xffffffff ;  /* 0xffffffff05087836 */ /* 0x002fe20000000000 */
[----:B------:R-:W-:Y:S07]  /*15150*/  BRA.DIV UR4, `(.L_x_5203) ;  /* 0x0000003e04f07947 */ /* 0x000fee000b800000 */
.L_x_5274:
[----:B------:R-:W-:Y:S01]  /*15160*/  UMOV UR4, 0xffffffff ;  /* 0xffffffff00047882 */ /* 0x000fe20000000000 */
[----:B------:R-:W-:Y:S02]  /*15170*/  SHF.R.S32.HI R5, RZ, 0x1f, R4 ;  /* 0x0000001fff057819 */ /* 0x000fe40000011404 */
[----:B------:R-:W-:Y:S05]  /*15180*/  BRA.DIV UR4, `(.L_x_5204) ;  /* 0x0000004204187947 */ /* 0x000fea000b800000 */
[----:B------:R-:W-:-:S13]  /*15190*/  ELECT P6, URZ, PT ;  /* 0x00000000003f782f */ /* 0x000fda00038c0000 */
.L_x_5277:
[----:B------:R-:W-:Y:S05]  /*151a0*/  @!P6 BRA `(.L_x_5205) ;  /* 0x000000040000e947 */ /* 0x000fea0003800000 */
[----:B------:R-:W-:-:S04]  /*151b0*/  ISETP.NE.U32.AND P0, PT, R2, RZ, PT ;  /* 0x000000ff0200720c */ /* 0x000fc80003f05070 */
[----:B------:R-:W-:-:S13]  /*151c0*/  ISETP.NE.AND.EX P0, PT, R3, RZ, PT, P0 ;  /* 0x000000ff0300720c */ /* 0x000fda0003f05300 */
[----:B------:R-:W-:Y:S05]  /*151d0*/  @!P0 BRA `(.L_x_5206) ;  /* 0x00000000004c8947 */ /* 0x000fea0003800000 */
        /* <DEDUP_REMOVED lines=19> */
.L_x_5206:
        /* <DEDUP_REMOVED lines=9> */
.L_x_5278:
        /* <DEDUP_REMOVED lines=11> */
.L_x_5208:
        /* <DEDUP_REMOVED lines=14> */
[----:B--2---:R-:W-:Y:S02]  /*15530*/  LEA R9, R11, R12, 0xd ;  /* 0x0000000c0b097211 */ /* 0x004fe400078e68ff */
[----:B---3--:R-:W-:Y:S02]  /*15540*/  R2UR UR4, R10 ;  /* 0x000000000a0472ca */ /* 0x008fe400000e0000 */
[----:B------:R-:W-:-:S11]  /*15550*/  R2UR UR8, R9 ;  /* 0x00000000090872ca */ /* 0x000fd600000e0000 */
[----:B------:R-:W-:Y:S02]  /*15560*/  ULEA UR11, UR11, UR4, 0x6 ;  /* 0x000000040b0b7291 */ /* 0x000fe4000f8e303f */
[----:B------:R-:W-:Y:S01]  /*15570*/  UIADD3 UR8, UR8, 0x22400, URZ ;  /* 0x0002240008087890 */ /* 0x000fe2000fffe03f */
[----:B------:R-:W-:-:S08]  /*15580*/  UMOV UR4, 0x0 ;  /* 0x0000000000047882 */ /* 0x000fd00000000000 */
[----:B------:R1:W-:Y:S02]  /*15590*/  UTMALDG.4D [UR8], [UR6], desc[UR4] ;  /* 0x00000408060075b4 */ /* 0x0003e40008019000 */
[----:B-1----:R-:W-:Y:S01]  /*155a0*/  NOP ;  /* 0x0000000000007918 */ /* 0x002fe20000000000 */
.L_x_5205:
[----:B------:R-:W1:Y:S01]  /*155b0*/  S2R R12, SR_CgaCtaId ;  /* 0x00000000000c7919 */ /* 0x000e620000008800 */
[----:B------:R-:W-:Y:S05]  /*155c0*/  WARPSYNC.ALL ;  /* 0x0000000000007948 */ /* 0x000fea0003800000 */
[----:B------:R-:W-:Y:S01]  /*155d0*/  BAR.SYNC.DEFER_BLOCKING 0x8, 0xa0 ;  /* 0x0202800000007b1d */ /* 0x000fe20000010000 */
[----:B------:R-:W-:Y:S02]  /*155e0*/  ELECT P0, URZ, PT ;  /* 0x00000000003f782f */ /* 0x000fe40003800000 */
[----:B------:R-:W-:-:S03]  /*155f0*/  MOV R11, 0x400 ;  /* 0x00000400000b7802 */ /* 0x000fc60000000f00 */
[----:B------:R-:W-:Y:S01]  /*15600*/  BSSY B0, `(.L_x_5209) ;  /* 0x000004c000007945 */ /* 0x000fe20003800000 */
[----:B-1----:R-:W-:-:S07]  /*15610*/  LEA R11, R12, R11, 0x18 ;  /* 0x0000000b0c0b7211 */ /* 0x002fce00078ec0ff */
        /* <DEDUP_REMOVED lines=8> */
[----:B------:R-:W-:Y:S01]  /*156a0*/  IMAD.MOV.U32 R6, RZ, RZ, 0x2000 ;  /* 0x00002000ff067424 */ /* 0x000fe200078e00ff */
[----:B------:R-:W-:Y:S01]  /*156b0*/  UIADD3 UR4, UP0, UR54, 0x770, URZ ;  /* 0x0000077036047890 */ /* 0x000fe2000ff1e03f */
[----:B------:R-:W-:Y:S01]  /*156c0*/  MOV R9, UR46 ;  /* 0x0000002e00097c02 */ /* 0x000fe20008000f00 */
[----:B------:R-:W-:Y:S01]  /*156d0*/  UMOV UR7, 0x12f00000 ;  /* 0x12f0000000077882 */ /* 0x000fe20000000000 */
[----:B------:R-:W-:Y:S01]  /*156e0*/  UMOV UR10, URZ ;  /* 0x0000003f000a7c82 */ /* 0x000fe20008000000 */
[----:B------:R1:W-:Y:S01]  /*156f0*/  SYNCS.ARRIVE.TRANS64 RZ, [R11+URZ+0x38800], R6 ;  /* 0x038800060bff79a7 */ /* 0x0003e2000800003f */
[----:B------:R-:W-:Y:S01]  /*15700*/  UIADD3 UR8, UR16, 0x20400, URZ ;  /* 0x0002040010087890 */ /* 0x000fe2000fffe03f */
[----:B------:R-:W-:Y:S01]  /*15710*/  R2UR UR46, R9 ;  /* 0x00000000092e72ca */ /* 0x000fe200000e0000 */
[----:B------:R-:W-:-:S02]  /*15720*/  UIADD3 UR9, UR16, 0x38800, URZ ;  /* 0x0003880010097890 */ /* 0x000fc4000fffe03f */
[----:B------:R-:W-:Y:S02]  /*15730*/  UIADD3.X UR5, URZ, UR55, URZ, UP0, !UPT ;  /* 0x000000373f057290 */ /* 0x000fe400087fe43f */
[----:B------:R-:W-:Y:S01]  /*15740*/  UIADD3 UR40, UR16, 0x28400, URZ ;  /* 0x0002840010287890 */ /* 0x000fe2000fffe03f */
[----:B------:R-:W-:Y:S01]  /*15750*/  UMOV UR42, 0x100 ;  /* 0x00000100002a7882 */ /* 0x000fe20000000000 */
[----:B-1----:R-:W-:Y:S01]  /*15760*/  IMAD.MOV.U32 R6, RZ, RZ, 0x10000 ;  /* 0x00010000ff067424 */ /* 0x002fe200078e00ff */
[----:B------:R-:W-:Y:S02]  /*15770*/  MOV R10, UR42 ;  /* 0x0000002a000a7c02 */ /* 0x000fe40008000f00 */
[----:B------:R1:W-:Y:S01]  /*15780*/  UTMALDG.4D [UR8], [UR14], desc[UR6] ;  /* 0x000006080e0075b4 */ /* 0x0003e20008019000 */
[----:B------:R-:W-:Y:S01]  /*15790*/  UMOV UR42, 0x40 ;  /* 0x00000040002a7882 */ /* 0x000fe20000000000 */
[----:B------:R-:W-:Y:S01]  /*157a0*/  UMOV UR43, UR11 ;  /* 0x0000000b002b7c82 */ /* 0x000fe20008000000 */
[----:B------:R-:W-:Y:S01]  /*157b0*/  UMOV UR44, UR12 ;  /* 0x0000000c002c7c82 */ /* 0x000fe20008000000 */
        /* <DEDUP_REMOVED lines=19> */
[----:B--2---:R-:W-:Y:S01]  /*158f0*/  MOV R6, UR47 ;  /* 0x0000002f00067c02 */ /* 0x004fe20008000f00 */
[----:B------:R-:W-:Y:S01]  /*15900*/  UIADD3 UR9, UR16, 0x38810, URZ ;  /* 0x0003881010097890 */ /* 0x000fe2000fffe03f */
[----:B------:R-:W-:Y:S01]  /*15910*/  UMOV UR26, 0x180 ;  /* 0x00000180001a7882 */ /* 0x000fe20000000000 */
[----:B------:R-:W-:Y:S01]  /*15920*/  UMOV UR27, UR11 ;  /* 0x0000000b001b7c82 */ /* 0x000fe20008000000 */
[----:B------:R-:W-:Y:S01]  /*15930*/  UMOV UR28, UR12 ;  /* 0x0000000c001c7c82 */ /* 0x000fe20008000000 */
[----:B------:R-:W-:Y:S01]  /*15940*/  UMOV UR29, UR13 ;  /* 0x0000000d001d7c82 */ /* 0x000fe20008000000 */
[----:B------:R-:W-:-:S02]  /*15950*/  UMOV UR18, 0x1c0 ;  /* 0x000001c000127882 */ /* 0x000fc40000000000 */
        /* <DEDUP_REMOVED lines=9> */
[----:B------:R-:W-:Y:S01]  /*159f0*/  UMOV UR17, UR9 ;  /* 0x0000000900117c82 */ /* 0x000fe20008000000 */
[----:B------:R1:W-:Y:S01]  /*15a00*/  UTMALDG.4D [UR40], [UR4], desc[UR6] ;  /* 0x00000628040075b4 */ /* 0x0003e20008019000 */
[----:B------:R-:W-:Y:S01]  /*15a10*/  R2UR UR47, R6 ;  /* 0x00000000062f72ca */ /* 0x000fe200000e0000 */
[----:B------:R2:W-:Y:S01]  /*15a20*/  UTMALDG.4D [UR56], [UR4], desc[UR6] ;  /* 0x00000638040075b4 */ /* 0x0005e20008019000 */
[----:B------:R2:W-:Y:S01]  /*15a30*/  UTMALDG.4D [UR48], [UR4], desc[UR6] ;  /* 0x00000630040075b4 */ /* 0x0005e20008019000 */
[----:B-1----:R-:W-:Y:S01]  /*15a40*/  R2UR UR42, R10 ;  /* 0x000000000a2a72ca */ /* 0x002fe200000e0000 */
[----:B------:R-:W-:-:S02]  /*15a50*/  UIADD3 UR40, UR16, 0x2e400, URZ ;  /* 0x0002e40010287890 */ /* 0x000fc4000fffe03f */
[----:B------:R-:W-:-:S10]  /*15a60*/  UIADD3 UR16, UR16, 0x34400, URZ ;  /* 0x0003440010107890 */ /* 0x000fd4000fffe03f */
[----:B------:R2:W-:Y:S01]  /*15a70*/  UTMALDG.4D [UR40], [UR4], desc[UR6] ;  /* 0x00000628040075b4 */ /* 0x0005e20008019000 */
[----:B------:R2:W-:Y:S01]  /*15a80*/  UTMALDG.4D [UR32], [UR4], desc[UR6] ;  /* 0x00000620040075b4 */ /* 0x0005e20008019000 */
[----:B------:R2:W-:Y:S01]  /*15a90*/  UTMALDG.4D [UR24], [UR4], desc[UR6] ;  /* 0x00000618040075b4 */ /* 0x0005e20008019000 */
[----:B------:R2:W-:Y:S02]  /*15aa0*/  UTMALDG.4D [UR16], [UR4], desc[UR6] ;  /* 0x00000610040075b4 */ /* 0x0005e40008019000 */
[----:B--2---:R-:W-:Y:S01]  /*15ab0*/  NOP ;  /* 0x0000000000007918 */ /* 0x004fe20000000000 */
.L_x_5210:
[----:B------:R-:W-:Y:S05]  /*15ac0*/  BSYNC B0 ;  /* 0x0000000000007941 */ /* 0x000fea0003800000 */
.L_x_5209:
        /* <DEDUP_REMOVED lines=8> */
[----:B-1----:R-:W-:-:S05]  /*15b50*/  IMAD.U32 R6, RZ, RZ, UR4 ;  /* 0x00000004ff067e24 */ /* 0x002fca000f8e00ff */
[----:B------:R-:W-:-:S04]  /*15b60*/  SHF.L.U32 R6, R6, 0x1f, RZ ;  /* 0x0000001f06067819 */ /* 0x000fc800000006ff */
[----:B------:R-:W1:Y:S02]  /*15b70*/  SYNCS.PHASECHK.TRANS64.TRYWAIT P0, [R11+URZ+0x38820], R6 ;  /* 0x038820060b0075a7 */ /* 0x000e64000800017f */
[----:B-1----:R-:W-:Y:S05]  /*15b80*/  @!P0 BRA `(.L_x_5211) ;  /* 0x0000003400cc8947 */ /* 0x002fea0003800000 */
.L_x_5279:
[----:B------:R-:W-:Y:S01]  /*15b90*/  ULDC.64 UR38, c[0x0][0x3f8] ;  /* 0x0000fe0000267ab9 */ /* 0x000fe20000000a00 */
[----:B------:R-:W-:Y:S01]  /*15ba0*/  ULDC.64 UR46, c[0x0][0x408] ;  /* 0x00010200002e7ab9 */ /* 0x000fe20000000a00 */
        /* <DEDUP_REMOVED lines=11> */
.L_x_5280:
        /* <DEDUP_REMOVED lines=11> */
.L_x_5215:
        /* <DEDUP_REMOVED lines=43> */
[----:B------:R-:W-:-:S02]  /*15fc0*/  UMOV UR10, UR21 ;  /* 0x00000015000a7c82 */ /* 0x000fc40008000000 */
[----:B------:R1:W-:Y:S01]  /*15fd0*/  UTMALDG.4D [UR8], [UR4], desc[UR6] ;  /* 0x00000608040075b4 */ /* 0x0003e20008019000 */
        /* <DEDUP_REMOVED lines=12> */
.L_x_5213:
[----:B------:R-:W-:Y:S05]  /*160a0*/  BSYNC B0 ;  /* 0x0000000000007941 */ /* 0x000fea0003800000 */
.L_x_5212:
        /* <DEDUP_REMOVED lines=47> */
.L_x_5222:
[----:B-1----:R-:W1:Y:S01]  /*163a0*/  S2R R3, SR_CgaCtaId ;  /* 0x0000000000037919 */ /* 0x002e620000008800 */
[----:B------:R-:W-:-:S04]  /*163b0*/  MOV R2, 0x400 ;  /* 0x0000040000027802 */ /* 0x000fc80000000f00 */
[----:B-1----:R-:W-:Y:S02]  /*163c0*/  LEA R2, R3, R2, 0x18 ;  /* 0x0000000203027211 */ /* 0x002fe400078ec0ff */
[----:B------:R-:W-:-:S03]  /*163d0*/  SHF.L.U32 R3, R13, 0x1f, RZ ;  /* 0x0000001f0d037819 */ /* 0x000fc600000006ff */
[----:B------:R-:W-:-:S04]  /*163e0*/  IMAD R2, R14, 0x8, R2 ;  /* 0x000000080e027824 */ /* 0x000fc800078e0202 */
[----:B------:R-:W1:Y:S02]  /*163f0*/  SYNCS.PHASECHK.TRANS64.TRYWAIT P0, [R2+URZ+0x38840], R3 ;  /* 0x03884003020075a7 */ /* 0x000e64000800017f */
[----:B-1----:R-:W-:Y:S05]  /*16400*/  @!P0 BRA `(.L_x_5223) ;  /* 0x0000002c00e08947 */ /* 0x002fea0003800000 */
.L_x_5281:
        /* <DEDUP_REMOVED lines=11> */
.L_x_5224:
        /* <DEDUP_REMOVED lines=15> */
[----:B------:R-:W-:Y:S02]  /*165b0*/  R2UR UR8, R6 ;  /* 0x00000000060872ca */ /* 0x000fe400000e0000 */
[----:B---3--:R-:W-:-:S04]  /*165c0*/  LEA R8, R8, R9, 0x6 ;  /* 0x0000000908087211 */ /* 0x008fc800078e30ff */
[----:B------:R-:W-:-:S07]  /*165d0*/  R2UR UR11, R8 ;  /* 0x00000000080b72ca */ /* 0x000fce00000e0000 */
[----:B------:R-:W-:-:S09]  /*165e0*/  UIADD3 UR8, UR8, 0x22400, URZ ;  /* 0x0002240008087890 */ /* 0x000fd2000fffe03f */
[----:B------:R2:W-:Y:S01]  /*165f0*/  UTMALDG.4D [UR8], [UR4], desc[UR6] ;  /* 0x00000608040075b4 */ /* 0x0005e20008019000 */
[----:B------:R-:W3:Y:S02]  /*16600*/  SYNCS.PHASECHK.TRANS64.TRYWAIT P0, [R2+URZ+0x38860], R3 ;  /* 0x03886003020075a7 */ /* 0x000ee4000800017f */
[----:B--23--:R-:W-:Y:S05]  /*16610*/  @!P0 BRA `(.L_x_5225) ;  /* 0x0000002c00708947 */ /* 0x00cfea0003800000 */
.L_x_5282:
        /* <DEDUP_REMOVED lines=8> */
.L_x_5226:
        /* <DEDUP_REMOVED lines=54> */
.L_x_5221:
[----:B------:R-:W-:Y:S05]  /*16a00*/  BSYNC B2 ;  /* 0x0000000000027941 */ /* 0x000fea0003800000 */
.L_x_5220:
[----:B------:R-:W2:Y:S02]  /*16a10*/  LDL R2, [R1+0x14] ;  /* 0x0000140001027983 */ /* 0x000ea40000100800 */
[----:B--2---:R-:W-:-:S07]  /*16a20*/  VIADD R8, R2, 0xfffffffd ;  /* 0xfffffffd02087836 */ /* 0x004fce0000000000 */
.L_x_5219:
[----:B------:R-:W-:Y:S05]  /*16a30*/  BSYNC B1 ;  /* 0x0000000000017941 */ /* 0x000fea0003800000 */
.L_x_5218:
[----:B------:R-:W2:Y:S01]  /*16a40*/  LDL.LU R2, [R1+0x14] ;  /* 0x0000140001027983 */ /* 0x000ea20000300800 */
[----:B------:R-:W-:Y:S01]  /*16a50*/  VIADD R10, R10, 0xfffffffe ;  /* 0xfffffffe0a0a7836 */ /* 0x000fe20000000000 */
[----:B--2---:R-:W-:-:S04]  /*16a60*/  LOP3.LUT R3, RZ, R2, RZ, 0x33, !PT ;  /* 0x00000002ff037212 */ /* 0x004fc800078e33ff */
[----:B------:R-:W-:-:S13]  /*16a70*/  ISETP.NE.AND P0, PT, R10, R3, PT ;  /* 0x000000030a00720c */ /* 0x000fda0003f05270 */
[----:B------:R-:W-:Y:S05]  /*16a80*/  @!P0 BRA `(.L_x_5217) ;  /* 0x0000001000388947 */ /* 0x000fea0003800000 */
.L_x_5241:
        /* <DEDUP_REMOVED lines=31> */
.L_x_5229:
[----:B------:R-:W2:Y:S01]  /*16c80*/  S2R R3, SR_CgaCtaId ;  /* 0x0000000000037919 */ /* 0x000ea20000008800 */
[----:B------:R-:W-:-:S04]  /*16c90*/  MOV R2, 0x400 ;  /* 0x0000040000027802 */ /* 0x000fc80000000f00 */
[----:B--2---:R-:W-:Y:S02]  /*16ca0*/  LEA R2, R3, R2, 0x18 ;  /* 0x0000000203027211 */ /* 0x004fe400078ec0ff */
[----:B------:R-:W-:-:S03]  /*16cb0*/  SHF.L.U32 R3, R10, 0x1f, RZ ;  /* 0x0000001f0a037819 */ /* 0x000fc600000006ff */
[----:B------:R-:W-:-:S04]  /*16cc0*/  IMAD R2, R9, 0x8, R2 ;  /* 0x0000000809027824 */ /* 0x000fc800078e0202 */
[----:B------:R-:W2:Y:S02]  /*16cd0*/  SYNCS.PHASECHK.TRANS64.TRYWAIT P0, [R2+URZ+0x38840], R3 ;  /* 0x03884003020075a7 */ /* 0x000ea4000800017f */
[----:B--2---:R-:W-:Y:S05]  /*16ce0*/  @!P0 BRA `(.L_x_5230) ;  /* 0x0000002400d08947 */ /* 0x004fea0003800000 */
.L_x_5283:
        /* <DEDUP_REMOVED lines=11> */
.L_x_5231:
[----:B------:R-:W3:Y:S01]  /*16da0*/  LDL R12, [R1+0x8] ;  /* 0x00000800010c7983 */ /* 0x000ee20000100800 */
[----:B-1----:R-:W-:Y:S01]  /*16db0*/  MOV R6, 0x400 ;  /* 0x0000040000067802 */ /* 0x002fe20000000f00 */
        /* <DEDUP_REMOVED lines=19> */
.L_x_5284:
        /* <DEDUP_REMOVED lines=8> */
.L_x_5233:
        /* <DEDUP_REMOVED lines=53> */
.L_x_5228:
[----:B------:R-:W-:Y:S05]  /*172c0*/  BSYNC B1 ;  /* 0x0000000000017941 */ /* 0x000fea0003800000 */
.L_x_5227:
        /* <DEDUP_REMOVED lines=10> */
[----:B------:R-:W-:Y:S01]  /*17370*/  ISETP.NE.U32.AND P0, PT, RZ, UR38, PT ;  /* 0x00000026ff007c0c */ /* 0x000fe2000bf05070 */
[----:B------:R-:W-:-:S03]  /*17380*/  IMAD.MOV.U32 R10, RZ, RZ, R9 ;  /* 0x000000ffff0a7224 */ /* 0x000fc600078e0009 */
        /* <DEDUP_REMOVED lines=17> */
[----:B------:R-:W-:-:S06]  /*174a0*/  LEA.HI.X R7, R2, UR39, R3, 0x2, P0 ;  /* 0x0000002702077c11 */ /* 0x000fcc00080f1403 */
[----:B------:R2:W5:Y:S03]  /*174b0*/  LDG.E R7, desc[UR4][R6.64] ;  /* 0x0000000406077981 */ /* 0x000566000c1e1900 */
.L_x_5236:
[----:B------:R-:W3:Y:S01]  /*174c0*/  S2R R3, SR_CgaCtaId ;  /* 0x0000000000037919 */ /* 0x000ee20000008800 */
[----:B------:R-:W-:-:S04]  /*174d0*/  MOV R2, 0x400 ;  /* 0x0000040000027802 */ /* 0x000fc80000000f00 */
[----:B---3--:R-:W-:Y:S02]  /*174e0*/  LEA R2, R3, R2, 0x18 ;  /* 0x0000000203027211 */ /* 0x008fe400078ec0ff */
[----:B------:R-:W-:-:S03]  /*174f0*/  SHF.L.U32 R3, R11, 0x1f, RZ ;  /* 0x0000001f0b037819 */ /* 0x000fc600000006ff */
[----:B------:R-:W-:-:S04]  /*17500*/  IMAD R2, R12, 0x8, R2 ;  /* 0x000000080c027824 */ /* 0x000fc800078e0202 */
[----:B------:R-:W3:Y:S02]  /*17510*/  SYNCS.PHASECHK.TRANS64.TRYWAIT P0, [R2+URZ+0x38840], R3 ;  /* 0x03884003020075a7 */ /* 0x000ee4000800017f */
[----:B---3--:R-:W-:Y:S05]  /*17520*/  @!P0 BRA `(.L_x_5237) ;  /* 0x0000001c00e88947 */ /* 0x008fea0003800000 */
.L_x_5285:
        /* <DEDUP_REMOVED lines=11> */
.L_x_5238:
[----:B--2---:R-:W2:Y:S01]  /*175e0*/  LDL R6, [R1] ;  /* 0x0000000001067983 */ /* 0x004ea20000100800 */
        /* <DEDUP_REMOVED lines=21> */
.L_x_5286:
        /* <DEDUP_REMOVED lines=8> */
.L_x_5240:
        /* <DEDUP_REMOVED lines=54> */
.L_x_5235:
[----:B------:R-:W-:Y:S05]  /*17b20*/  BSYNC B1 ;  /* 0x0000000000017941 */ /* 0x000fea0003800000 */
.L_x_5234:
[----:B------:R-:W2:Y:S01]  /*17b30*/  LDL R2, [R1+0xc] ;  /* 0x00000c0001027983 */ /* 0x000ea20000100800 */
[----:B------:R-:W-:Y:S01]  /*17b40*/  VIADD R8, R8, 0xfffffffe ;  /* 0xfffffffe08087836 */ /* 0x000fe20000000000 */
[----:B--2---:R-:W-:-:S13]  /*17b50*/  ISETP.GT.AND P0, PT, R9, R2, PT ;  /* 0x000000020900720c */ /* 0x004fda0003f04270 */
[----:B------:R-:W-:Y:S05]  /*17b60*/  @P0 BRA `(.L_x_5241) ;  /* 0xffffffec00c80947 */ /* 0x000fea000383ffff */
.L_x_5217:
[----:B------:R-:W-:Y:S05]  /*17b70*/  BSYNC B0 ;  /* 0x0000000000007941 */ /* 0x000fea0003800000 */
.L_x_5216:
        /* <DEDUP_REMOVED lines=26> */
.L_x_5243:
[----:B------:R-:W-:Y:S05]  /*17d20*/  BSYNC B0 ;  /* 0x0000000000007941 */ /* 0x000fea0003800000 */
.L_x_5242:
[----:B--2---:R-:W2:Y:S02]  /*17d30*/  LDL.LU R2, [R1+0x4] ;  /* 0x0000040001027983 */ /* 0x004ea40000300800 */
[----:B--2---:R-:W-:-:S05]  /*17d40*/  LOP3.LUT R2, R2, R0, RZ, 0x3c, !PT ;  /* 0x0000000002027212 */ /* 0x004fca00078e3cff */
[----:B------:R2:W-:Y:S02]  /*17d50*/  STL [R1+0x4], R2 ;  /* 0x0000040201007387 */ /* 0x0005e40000100800 */
.L_x_5198:
[----:B------:R-:W-:Y:S05]  /*17d60*/  BSYNC B6 ;  /* 0x0000000000067941 */ /* 0x000fea0003800000 */
.L_x_5196:
[----:B------:R-:W-:-:S03]  /*17d70*/  UMOV UR4, 0xffffffff ;  /* 0xffffffff00047882 */ /* 0x000fc60000000000 */
[----:B------:R-:W-:Y:S05]  /*17d80*/  BRA.DIV UR4, `(.L_x_5244) ;  /* 0x0000001604f87947 */ /* 0x000fea000b800000 */
[----:B------:R3:W4:Y:S04]  /*17d90*/  SHFL.IDX PT, R4, R16, RZ, 0x1f ;  /* 0x00001fff10047589 */ /* 0x00072800000e0000 */
[----:B------:R-:W0:Y:S02]  /*17da0*/  SHFL.IDX PT, R16, R16, 0x1, 0x1f ;  /* 0x00201f0010107f89 */ /* 0x000e2400000e0000 */
.L_x_5290:
[----:B------:R-:W1:Y:S01]  /*17db0*/  S2R R0, SR_TID.X ;  /* 0x0000000000007919 */ /* 0x000e620000002100 */
        /* <DEDUP_REMOVED lines=9> */
[----:B--2---:R-:W1:Y:S01]  /*17e50*/  LDC.64 R2, c[0x0][0xd58] ;  /* 0x00035600ff027b82 */ /* 0x004e620000000a00 */
[----:B------:R-:W-:Y:S01]  /*17e60*/  ULDC.64 UR4, c[0x0][0x208] ;  /* 0x0000820000047ab9 */ /* 0x000fe20000000a00 */
[----:B-1----:R-:W-:-:S06]  /*17e70*/  IMAD.WIDE R2, R5, 0x4, R2 ;  /* 0x0000000405027825 */ /* 0x002fcc00078e0202 */
[----:B------:R1:W5:Y:S02]  /*17e80*/  LDG.E R3, desc[UR4][R2.64] ;  /* 0x0000000402037981 */ /* 0x000364000c1e1900 */
.L_x_5246:
[----:B------:R-:W-:Y:S05]  /*17e90*/  BSYNC B0 ;  /* 0x0000000000007941 */ /* 0x000fea0003800000 */
.L_x_5245:
        /* <DEDUP_REMOVED lines=19> */
[----:B------:R-:W1:Y:S02]  /*17fd0*/  SHFL.UP PT, R14, R7, 0x10, RZ ;  /* 0x06000000070e7989 */ /* 0x000e6400000e00ff */
[----:B-12---:R-:W-:-:S05]  /*17fe0*/  SEL R2, R14, RZ, P0 ;  /* 0x000000ff0e027207 */ /* 0x006fca0000000000 */
[----:B------:R-:W-:-:S05]  /*17ff0*/  IMAD.IADD R2, R7, 0x1, R2 ;  /* 0x0000000107027824 */ /* 0x000fca00078e0202 */
[----:B------:R0:W1:Y:S02]  /*18000*/  SHFL.IDX PT, R14, R2, 0x1f, 0x1f ;  /* 0x03e01f00020e7f89 */ /* 0x00006400000e0000 */
.L_x_5298:
[----:B------:R-:W-:Y:S02]  /*18010*/  ULDC UR4, c[0x0][0xd10] ;  /* 0x0003440000047ab9 */ /* 0x000fe40000000800 */
[----:B------:R-:W-:-:S05]  /*18020*/  MOV R5, UR4 ;  /* 0x0000000400057c02 */ /* 0x000fca0008000f00 */
[----:B-1----:R-:W-:-:S04]  /*18030*/  IMAD R7, R14, R5, RZ ;  /* 0x000000050e077224 */ /* 0x002fc800078e02ff */
[----:B---3--:R-:W-:-:S05]  /*18040*/  IMAD.IADD R16, R16, 0x1, R7 ;  /* 0x0000000110107824 */ /* 0x008fca00078e0207 */
[----:B----4-:R-:W-:-:S13]  /*18050*/  ISETP.GT.AND P0, PT, R16, R4, PT ;  /* 0x000000041000720c */ /* 0x010fda0003f04270 */
[----:B------:R-:W-:Y:S05]  /*18060*/  @P0 BRA `(.L_x_5248) ;  /* 0x0000000000b80947 */ /* 0x000fea0003800000 */
[----:B------:R-:W1:Y:S02]  /*18070*/  LDC R0, c[0x0][0xd14] ;  /* 0x00034500ff007b82 */ /* 0x000e640000000800 */
.L_x_5253:
        /* <DEDUP_REMOVED lines=15> */
.L_x_5251:
[----:B------:R-:W-:Y:S05]  /*18170*/  BSYNC B0 ;  /* 0x0000000000007941 */ /* 0x000fea0003800000 */
.L_x_5250:
        /* <DEDUP_REMOVED lines=23> */
.L_x_5306:
[----:B------:R-:W-:Y:S02]  /*182f0*/  ULDC UR4, c[0x0][0xd10] ;  /* 0x0003440000047ab9 */ /* 0x000fe40000000800 */
[----:B------:R-:W-:-:S04]  /*18300*/  IMAD.U32 R5, RZ, RZ, UR4 ;  /* 0x00000004ff057e24 */ /* 0x000fc8000f8e00ff */
[----:B-1----:R-:W-:-:S04]  /*18310*/  IMAD R7, R14, R5, RZ ;  /* 0x000000050e077224 */ /* 0x002fc800078e02ff */
[----:B------:R-:W-:-:S05]  /*18320*/  IMAD.IADD R16, R7, 0x1, R16 ;  /* 0x0000000107107824 */ /* 0x000fca00078e0210 */
[----:B------:R-:W-:-:S13]  /*18330*/  ISETP.GT.AND P0, PT, R16, R4, PT ;  /* 0x000000041000720c */ /* 0x000fda0003f04270 */
[----:B------:R-:W-:Y:S05]  /*18340*/  @!P0 BRA `(.L_x_5253) ;  /* 0xfffffffc004c8947 */ /* 0x000fea000383ffff */
.L_x_5248:
        /* <DEDUP_REMOVED lines=8> */
.L_x_5310:
[----:B------:R-:W-:Y:S01]  /*183d0*/  ISETP.NE.AND P0, PT, R6, RZ, PT ;  /* 0x000000ff0600720c */ /* 0x000fe20003f05270 */
[----:B------:R-:W-:-:S12]  /*183e0*/  IMAD.MOV.U32 R8, RZ, RZ, RZ ;  /* 0x000000ffff087224 */ /* 0x000fd800078e00ff */
[----:B------:R-:W-:Y:S05]  /*183f0*/  @!P0 BRA `(.L_x_5255) ;  /* 0x0000000000108947 */ /* 0x000fea0003800000 */
[----:B------:R-:W-:Y:S01]  /*18400*/  UMOV UR4, 0xffffffff ;  /* 0xffffffff00047882 */ /* 0x000fe20000000000 */
[----:B------:R-:W-:Y:S02]  /*18410*/  VIADD R12, R7, 0xffffffff ;  /* 0xffffffff070c7836 */ /* 0x000fe40000000000 */
[----:B------:R-:W-:Y:S05]  /*18420*/  BRA.DIV UR4, `(.L_x_5256) ;  /* 0x0000001a04847947 */ /* 0x000fea000b800000 */
[----:B------:R3:W4:Y:S02]  /*18430*/  SHFL.IDX PT, R8, R2, R12, 0x1f ;  /* 0x00001f0c02087589 */ /* 0x00072400000e0000 */
.L_x_5255:
[----:B01-3--:R-:W0:Y:S01]  /*18440*/  LDC.64 R2, c[0x0][0xd68] ;  /* 0x00035a00ff027b82 */ /* 0x00be220000000a00 */
[----:B------:R-:W-:Y:S01]  /*18450*/  IMAD.IADD R19, R7, 0x1, R19 ;  /* 0x0000000107137824 */ /* 0x000fe200078e0213 */
[----:B------:R-:W-:-:S03]  /*18460*/  ULDC.64 UR4, c[0x0][0x208] ;  /* 0x0000820000047ab9 */ /* 0x000fc60000000a00 */
[----:B0-----:R-:W-:-:S05]  /*18470*/  IMAD.WIDE R2, R19, 0x4, R2 ;  /* 0x0000000413027825 */ /* 0x001fca00078e0202 */
[----:B------:R0:W2:Y:S01]  /*18480*/  LDG.E R10, desc[UR4][R2.64] ;  /* 0x00000004020a7981 */ /* 0x0000a2000c1e1900 */
[----:B----4-:R-:W-:Y:S02]  /*18490*/  IMAD R16, R8, R5, R16 ;  /* 0x0000000508107224 */ /* 0x010fe400078e0210 */
[----:B0-----:R-:W-:Y:S02]  /*184a0*/  IMAD.MOV.U32 R2, RZ, RZ, RZ ;  /* 0x000000ffff027224 */ /* 0x001fe400078e00ff */
[----:B--2---:R-:W-:-:S05]  /*184b0*/  IMAD R6, R17, R10, RZ ;  /* 0x0000000a11067224 */ /* 0x004fca00078e02ff */
        /* <DEDUP_REMOVED lines=57> */
[----:B------:R-:W-:-:S03]  /*18850*/  IMAD R18, R3, R5, R4 ;  /* 0x0000000503127224 */ /* 0x000fc600078e0204 */
[----:B------:R-:W-:Y:S01]  /*18860*/  IADD3 R17, R17, R2, RZ ;  /* 0x0000000211117210 */ /* 0x000fe20007ffe0ff */
[----:B------:R-:W-:Y:S06]  /*18870*/  BRA `(.L_x_5257) ;  /* 0x00000000001c7947 */ /* 0x000fec0003800000 */
.L_x_5249:
[----:B------:R-:W-:Y:S01]  /*18880*/  UMOV UR4, URZ ;  /* 0x0000003f00047c82 */ /* 0x000fe20008000000 */
[----:B------:R-:W-:Y:S01]  /*18890*/  UMOV UR5, URZ ;  /* 0x0000003f00057c82 */ /* 0x000fe20008000000 */
[----:B------:R-:W-:Y:S01]  /*188a0*/  ULDC UR6, c[0x0][0xd14] ;  /* 0x0003450000067ab9 */ /* 0x000fe20000000800 */
[----:B------:R-:W-:Y:S02]  /*188b0*/  IMAD.MOV.U32 R16, RZ, RZ, R4 ;  /* 0x000000ffff107224 */ /* 0x000fe400078e0004 */
[----:B------:R-:W-:Y:S02]  /*188c0*/  IMAD.U32 R17, RZ, RZ, UR4 ;  /* 0x00000004ff117e24 */ /* 0x000fe4000f8e00ff */
[----:B------:R-:W-:Y:S02]  /*188d0*/  IMAD.U32 R18, RZ, RZ, UR5 ;  /* 0x00000005ff127e24 */ /* 0x000fe4000f8e00ff */
[----:B------:R-:W-:-:S07]  /*188e0*/  IMAD.U32 R19, RZ, RZ, UR6 ;  /* 0x00000006ff137e24 */ /* 0x000fce000f8e00ff */
.L_x_5257:
        /* <DEDUP_REMOVED lines=12> */
.L_x_5184:
[----:B-1----:R-:W3:Y:S01]  /*189b0*/  LDL R0, [R1+0x1c] ;  /* 0x00001c0001007983 */ /* 0x002ee20000100800 */
[----:B------:R-:W1:Y:S01]  /*189c0*/  S2R R3, SR_CgaCtaId ;  /* 0x0000000000037919 */ /* 0x000e620000008800 */
[----:B---3--:R-:W-:Y:S02]  /*189d0*/  R2UR UR4, R0 ;  /* 0x00000000000472ca */ /* 0x008fe400000e0000 */
[----:B------:R-:W-:-:S04]  /*189e0*/  MOV R0, 0x400 ;  /* 0x0000040000007802 */ /* 0x000fc80000000f00 */
[----:B-1----:R-:W-:-:S07]  /*189f0*/  LEA R0, R3, R0, 0x18 ;  /* 0x0000000003007211 */ /* 0x002fce00078ec0ff */
[----:B------:R-:W-:-:S04]  /*18a00*/  UIADD3 UR4, UR4, 0x1, URZ ;  /* 0x0000000104047890 */ /* 0x000fc8000fffe03f */
[----:B------:R-:W-:-:S04]  /*18a10*/  ULEA.HI UR5, UR4, UR4, URZ, 0x1 ;  /* 0x0000000404057291 */ /* 0x000fc8000f8f083f */
[----:B------:R-:W-:-:S04]  /*18a20*/  ULOP3.LUT UR5, UR5, 0xfffffffe, URZ, 0xc0, !UPT ;  /* 0xfffffffe05057892 */ /* 0x000fc8000f8ec03f */
[----:B------:R-:W-:-:S06]  /*18a30*/  UIADD3 UR5, UR4, -UR5, URZ ;  /* 0x8000000504057290 */ /* 0x000fcc000fffe03f */
[----:B------:R-:W-:-:S05]  /*18a40*/  IMAD.U32 R3, RZ, RZ, UR5 ;  /* 0x00000005ff037e24 */ /* 0x000fca000f8e00ff */
[----:B------:R-:W-:-:S04]  /*18a50*/  SHF.L.U32 R3, R3, 0x1f, RZ ;  /* 0x0000001f03037819 */ /* 0x000fc800000006ff */
[----:B------:R-:W1:Y:S02]  /*18a60*/  SYNCS.PHASECHK.TRANS64.TRYWAIT P0, [R0+URZ+0x38820], R3 ;  /* 0x03882003000075a7 */ /* 0x000e64000800017f */
[----:B-1----:R-:W-:Y:S05]  /*18a70*/  @!P0 BRA `(.L_x_5259) ;  /* 0x0000001400188947 */ /* 0x002fea0003800000 */
.L_x_5313:
[----:B------:R-:W-:-:S03]  /*18a80*/  UMOV UR4, 0xffffffff ;  /* 0xffffffff00047882 */ /* 0x000fc60000000000 */
[----:B------:R-:W-:Y:S05]  /*18a90*/  BRA.DIV UR4, `(.L_x_5260) ;  /* 0x0000001604247947 */ /* 0x000fea000b800000 */
[----:B--2---:R-:W2:Y:S02]  /*18aa0*/  S2R R2, SR_TID.X ;  /* 0x0000000000027919 */ /* 0x004ea40000002100 */
[----:B--2---:R-:W-:-:S04]  /*18ab0*/  SHF.R.U32.HI R2, RZ, 0x5, R2 ;  /* 0x00000005ff027819 */ /* 0x004fc80000011602 */
[----:B------:R-:W-:-:S05]  /*18ac0*/  LOP3.LUT R2, R2, 0x3, RZ, 0xc0, !PT ;  /* 0x0000000302027812 */ /* 0x000fca00078ec0ff */
[----:B------:R2:W3:Y:S02]  /*18ad0*/  SHFL.IDX PT, R14, R2, RZ, 0x1f ;  /* 0x00001fff020e7589 */ /* 0x0004e400000e0000 */
.L_x_5316:
[----:B---3--:R-:W-:Y:S01]  /*18ae0*/  ISETP.NE.AND P0, PT, R14, RZ, PT ;  /* 0x000000ff0e00720c */ /* 0x008fe20003f05270 */
[----:B------:R-:W-:-:S12]  /*18af0*/  BSSY B0, `(.L_x_5261) ;  /* 0x0000027000007945 */ /* 0x000fd80003800000 */
[----:B------:R-:W-:Y:S05]  /*18b00*/  @P0 BRA `(.L_x_5262) ;  /* 0x0000000000940947 */ /* 0x000fea0003800000 */
[----:B------:R-:W-:-:S03]  /*18b10*/  UMOV UR4, 0xffffffff ;  /* 0xffffffff00047882 */ /* 0x000fc60000000000 */
[----:B------:R-:W-:Y:S05]  /*18b20*/  BRA.DIV UR4, `(.L_x_5263) ;  /* 0x0000001604347947 */ /* 0x000fea000b800000 */
[----:B------:R-:W-:-:S13]  /*18b30*/  ELECT P6, URZ, PT ;  /* 0x00000000003f782f */ /* 0x000fda00038c0000 */
.L_x_5319:
[----:B------:R-:W-:Y:S05]  /*18b40*/  @!P6 BRA `(.L_x_5262) ;  /* 0x000000000084e947 */ /* 0x000fea0003800000 */
[----:B--2---:R-:W2:Y:S02]  /*18b50*/  LDL.LU R2, [R1+0x24] ;  /* 0x0000240001027983 */ /* 0x004ea40000300800 */
[----:B--2---:R-:W-:-:S04]  /*18b60*/  LOP3.LUT R2, R2, 0x2, RZ, 0xfc, !PT ;  /* 0x0000000202027812 */ /* 0x004fc800078efcff */
[----:B------:R-:W-:-:S13]  /*18b70*/  ISETP.NE.AND P2, PT, R2, 0x3, PT ;  /* 0x000000030200780c */ /* 0x000fda0003f45270 */
[----:B------:R-:W-:Y:S05]  /*18b80*/  @!P2 BRA `(.L_x_5264) ;  /* 0x000000000004a947 */ /* 0x000fea0003800000 */
[----:B------:R-:W-:Y:S01]  /*18b90*/  BPT.TRAP 0x1 ;  /* 0x000000040000795c */ /* 0x000fe20000300000 */
.L_x_5264:
        /* <DEDUP_REMOVED lines=14> */
.L_x_5320:
[----:B------:R-:W2:Y:S02]  /*18c80*/  SYNCS.PHASECHK.TRANS64.TRYWAIT P0, [R7+URZ], R2 ;  /* 0x00000002070075a7 */ /* 0x000ea4000800017f */
[----:B--2---:R-:W-:Y:S05]  /*18c90*/  @!P0 BRA `(.L_x_5266) ;  /* 0x00000014000c8947 */ /* 0x004fea0003800000 */
.L_x_5321:
[----:B------:R-:W-:Y:S05]  /*18ca0*/  @!P2 BRA `(.L_x_5267) ;  /* 0x000000000004a947 */ /* 0x000fea0003800000 */
[----:B------:R-:W-:Y:S01]  /*18cb0*/  BPT.TRAP 0x1 ;  /* 0x000000040000795c */ /* 0x000fe20000300000 */
.L_x_5267:
[----:B------:R-:W3:Y:S01]  /*18cc0*/  LDL.LU R4, [R1] ;  /* 0x0000000001047983 */ /* 0x000ee20000300800 */
[----:B------:R-:W-:-:S04]  /*18cd0*/  VIADD R0, R0, 0x38860 ;  /* 0x0003886000007836 */ /* 0x000fc80000000000 */
[----:B---3--:R-:W-:-:S04]  /*18ce0*/  IMAD R4, R4, 0x8, R0 ;  /* 0x0000000804047824 */ /* 0x008fc800078e0200 */
[----:B------:R-:W3:Y:S02]  /*18cf0*/  SYNCS.PHASECHK.TRANS64.TRYWAIT P0, [R4+URZ], R5 ;  /* 0x00000005040075a7 */ /* 0x000ee4000800017f */
[----:B---3--:R-:W-:Y:S05]  /*18d00*/  @!P0 BRA `(.L_x_5268) ;  /* 0x0000001400048947 */ /* 0x008fea0003800000 */
.L_x_5322:
[----:B------:R-:W-:-:S07]  /*18d10*/  IMAD R3, R3, 0x8, R0 ;  /* 0x0000000803037824 */ /* 0x000fce00078e0200 */
.L_x_5269:
[----:B----4-:R4:W0:Y:S02]  /*18d20*/  SYNCS.PHASECHK.TRANS64.TRYWAIT P0, [R3+URZ], R2 ;  /* 0x00000002030075a7 */ /* 0x010824000800017f */
[----:B0-----:R-:W-:Y:S05]  /*18d30*/  @!P0 NANOSLEEP.SYNCS 0x989680 ;  /* 0x009896800000895d */ /* 0x001fea0003900000 */
[----:B------:R-:W0:Y:S02]  /*18d40*/  @!P0 SYNCS.PHASECHK.TRANS64 P0, [R3+URZ], R2 ;  /* 0x00000002030085a7 */ /* 0x000e24000800007f */
[----:B0-----:R-:W-:Y:S05]  /*18d50*/  @!P0 BRA `(.L_x_5269) ;  /* 0xfffffffc00f08947 */ /* 0x001fea000383ffff */
.L_x_5262:
[----:B------:R-:W-:Y:S05]  /*18d60*/  BSYNC B0 ;  /* 0x0000000000007941 */ /* 0x000fea0003800000 */
.L_x_5261:
[----:B------:R-:W-:Y:S05]  /*18d70*/  EXIT ;  /* 0x000000000000794d */ /* 0x000fea0003800000 */
.L_x_5094:
[----:B0-----:R-:W-:-:S04]  /*18d80*/  IMAD.U32 R3, RZ, RZ, UR37 ;  /* 0x00000025ff037e24 */ /* 0x001fc8000f8e00ff */
[----:B------:R0:W1:Y:S03]  /*18d90*/  SYNCS.PHASECHK.TRANS64.TRYWAIT P1, [R3+URZ+0x38800], R0 ;  /* 0x03880000030075a7 */ /* 0x000066000802017f */
[----:B-1----:R-:W-:Y:S05]  /*18da0*/  @!P1 NANOSLEEP.SYNCS 0x989680 ;  /* 0x009896800000995d */ /* 0x002fea0003900000 */
[----:B------:R-:W1:Y:S02]  /*18db0*/  @!P1 SYNCS.PHASECHK.TRANS64 P1, [R3+URZ+0x38800], R0 ;  /* 0x03880000030095a7 */ /* 0x000e64000802007f */
[----:B-1----:R-:W-:Y:S05]  /*18dc0*/  @!P1 BRA `(.L_x_5094) ;  /* 0xfffffffc00ec9947 */ /* 0x002fea000383ffff */
[----:B------:R-:W-:Y:S05]  /*18dd0*/  BRA `(.L_x_5270) ;  /* 0xfffffeac00947947 */ /* 0x000fea000383ffff */
.L_x_5098:
[----:B--2---:R2:W3:Y:S02]  /*18de0*/  SYNCS.PHASECHK.TRANS64.TRYWAIT P1, [R4+URZ+0x38830], R5 ;  /* 0x03883005040075a7 */ /* 0x0044e4000802017f */
[----:B---3--:R-:W-:Y:S05]  /*18df0*/  @!P1 NANOSLEEP.SYNCS 0x989680 ;  /* 0x009896800000995d */ /* 0x008fea0003900000 */
[----:B------:R-:W3:Y:S02]  /*18e00*/  @!P1 SYNCS.PHASECHK.TRANS64 P1, [R4+URZ+0x38830], R5 ;  /* 0x03883005040095a7 */ /* 0x000ee4000802007f */
[----:B---3--:R-:W-:Y:S05]  /*18e10*/  @!P1 BRA `(.L_x_5098) ;  /* 0xfffffffc00f09947 */ /* 0x008fea000383ffff */
[----:B------:R-:W-:Y:S05]  /*18e20*/  BRA `(.L_x_5097) ;  /* 0xfffffeac00ac7947 */ /* 0x000fea000383ffff */
.L_x_5099:
[----:B0-----:R-:W-:-:S04]  /*18e30*/  IMAD.U32 R7, RZ, RZ, UR37 ;  /* 0x00000025ff077e24 */ /* 0x001fc8000f8e00ff */
[----:B------:R0:W3:Y:S03]  /*18e40*/  SYNCS.PHASECHK.TRANS64.TRYWAIT P1, [R7+URZ+0x38810], R0 ;  /* 0x03881000070075a7 */ /* 0x0000e6000802017f */
[----:B---3--:R-:W-:Y:S05]  /*18e50*/  @!P1 NANOSLEEP.SYNCS 0x989680 ;  /* 0x009896800000995d */ /* 0x008fea0003900000 */
[----:B------:R-:W3:Y:S02]  /*18e60*/  @!P1 SYNCS.PHASECHK.TRANS64 P1, [R7+URZ+0x38810], R0 ;  /* 0x03881000070095a7 */ /* 0x000ee4000802007f */
[----:B---3--:R-:W-:Y:S05]  /*18e70*/  @!P1 BRA `(.L_x_5099) ;  /* 0xfffffffc00ec9947 */ /* 0x008fea000383ffff */
[----:B------:R-:W-:Y:S05]  /*18e80*/  BRA `(.L_x_5271) ;  /* 0xfffffeb000347947 */ /* 0x000fea000383ffff */
.L_x_5103:
[----:B----4-:R4:W0:Y:S02]  /*18e90*/  SYNCS.PHASECHK.TRANS64.TRYWAIT P1, [R4+URZ+0x38850], R5 ;  /* 0x03885005040075a7 */ /* 0x010824000802017f */
[----:B0-----:R-:W-:Y:S05]  /*18ea0*/  @!P1 NANOSLEEP.SYNCS 0x989680 ;  /* 0x009896800000995d */ /* 0x001fea0003900000 */
[----:B------:R-:W0:Y:S02]  /*18eb0*/  @!P1 SYNCS.PHASECHK.TRANS64 P1, [R4+URZ+0x38850], R5 ;  /* 0x03885005040095a7 */ /* 0x000e24000802007f */
[----:B0-----:R-:W-:Y:S05]  /*18ec0*/  @!P1 BRA `(.L_x_5103) ;  /* 0xfffffffc00f09947 */ /* 0x001fea000383ffff */
[----:B------:R-:W-:Y:S05]  /*18ed0*/  BRA `(.L_x_5102) ;  /* 0xfffffeb000407947 */ /* 0x000fea000383ffff */
.L_x_5119:
[----:B-1----:R-:W-:-:S04]  /*18ee0*/  IMAD.U32 R10, RZ, RZ, UR7 ;  /* 0x00000007ff0a7e24 */ /* 0x002fc8000f8e00ff */
[----:B------:R1:W2:Y:S03]  /*18ef0*/  SYNCS.PHASECHK.TRANS64.TRYWAIT P2, [R10+URZ+0x38830], R9 ;  /* 0x038830090a0075a7 */ /* 0x0002a6000804017f */
[----:B--2---:R-:W-:Y:S05]  /*18f00*/  @!P2 NANOSLEEP.SYNCS 0x989680 ;  /* 0x009896800000a95d */ /* 0x004fea0003900000 */
[----:B------:R-:W2:Y:S02]  /*18f10*/  @!P2 SYNCS.PHASECHK.TRANS64 P2, [R10+URZ+0x38830], R9 ;  /* 0x038830090a00a5a7 */ /* 0x000ea4000804007f */
[----:B--2---:R-:W-:Y:S05]  /*18f20*/  @!P2 BRA `(.L_x_5119) ;  /* 0xfffffffc00eca947 */ /* 0x004fea000383ffff */
[----:B------:R-:W-:Y:S05]  /*18f30*/  BRA `(.L_x_5118) ;  /* 0xfffffedc00987947 */ /* 0x000fea000383ffff */
.L_x_5123:
[----:B-1----:R-:W-:-:S04]  /*18f40*/  IMAD.U32 R10, RZ, RZ, UR7 ;  /* 0x00000007ff0a7e24 */ /* 0x002fc8000f8e00ff */
[----:B------:R1:W3:Y:S03]  /*18f50*/  SYNCS.PHASECHK.TRANS64.TRYWAIT P2, [R10+URZ+0x38850], R9 ;  /* 0x038850090a0075a7 */ /* 0x0002e6000804017f */
[----:B---3--:R-:W-:Y:S05]  /*18f60*/  @!P2 NANOSLEEP.SYNCS 0x989680 ;  /* 0x009896800000a95d */ /* 0x008fea0003900000 */
[----:B------:R-:W3:Y:S02]  /*18f70*/  @!P2 SYNCS.PHASECHK.TRANS64 P2, [R10+URZ+0x38850], R9 ;  /* 0x038850090a00a5a7 */ /* 0x000ee4000804007f */
[----:B---3--:R-:W-:Y:S05]  /*18f80*/  @!P2 BRA `(.L_x_5123) ;  /* 0xfffffffc00eca947 */ /* 0x008fea000383ffff */
[----:B------:R-:W-:Y:S05]  /*18f90*/  BRA `(.L_x_5122) ;  /* 0xfffffee000187947 */ /* 0x000fea000383ffff */
.L_x_5140:
[----:B-1----:R-:W-:-:S04]  /*18fa0*/  IMAD.U32 R7, RZ, RZ, UR6 ;  /* 0x00000006ff077e24 */ /* 0x002fc8000f8e00ff */
[----:B------:R1:W2:Y:S03]  /*18fb0*/  SYNCS.PHASECHK.TRANS64.TRYWAIT P3, [R7+URZ+0x38830], R6 ;  /* 0x03883006070075a7 */ /* 0x0002a6000806017f */
[----:B--2---:R-:W-:Y:S05]  /*18fc0*/  @!P3 NANOSLEEP.SYNCS 0x989680 ;  /* 0x009896800000b95d */ /* 0x004fea0003900000 */
[----:B------:R-:W2:Y:S02]  /*18fd0*/  @!P3 SYNCS.PHASECHK.TRANS64 P3, [R7+URZ+0x38830], R6 ;  /* 0x038830060700b5a7 */ /* 0x000ea4000806007f */
[----:B--2---:R-:W-:Y:S05]  /*18fe0*/  @!P3 BRA `(.L_x_5140) ;  /* 0xfffffffc00ecb947 */ /* 0x004fea000383ffff */
[----:B------:R-:W-:Y:S05]  /*18ff0*/  BRA `(.L_x_5139) ;  /* 0xffffff1400007947 */ /* 0x000fea000383ffff */
.L_x_5144:
[----:B-1----:R-:W-:-:S04]  /*19000*/  IMAD.U32 R7, RZ, RZ, UR6 ;  /* 0x00000006ff077e24 */ /* 0x002fc8000f8e00ff */
[----:B------:R1:W3:Y:S03]  /*19010*/  SYNCS.PHASECHK.TRANS64.TRYWAIT P3, [R7+URZ+0x38850], R6 ;  /* 0x03885006070075a7 */ /* 0x0002e6000806017f */
[----:B---3--:R-:W-:Y:S05]  /*19020*/  @!P3 NANOSLEEP.SYNCS 0x989680 ;  /* 0x009896800000b95d */ /* 0x008fea0003900000 */
[----:B------:R-:W3:Y:S02]  /*19030*/  @!P3 SYNCS.PHASECHK.TRANS64 P3, [R7+URZ+0x38850], R6 ;  /* 0x038850060700b5a7 */ /* 0x000ee4000806007f */
[----:B---3--:R-:W-:Y:S05]  /*19040*/  @!P3 BRA `(.L_x_5144) ;  /* 0xfffffffc00ecb947 */ /* 0x008fea000383ffff */
[----:B------:R-:W-:Y:S05]  /*19050*/  BRA `(.L_x_5143) ;  /* 0xffffff1400807947 */ /* 0x000fea000383ffff */
.L_x_5150:
[----:B--2---:R-:W-:-:S04]  /*19060*/  MOV R15, UR7 ;  /* 0x00000007000f7c02 */ /* 0x004fc80008000f00 */
[----:B------:R2:W3:Y:S03]  /*19070*/  SYNCS.PHASECHK.TRANS64.TRYWAIT P2, [R15+URZ+0x38830], R6 ;  /* 0x038830060f0075a7 */ /* 0x0004e6000804017f */
[----:B---3--:R-:W-:Y:S05]  /*19080*/  @!P2 NANOSLEEP.SYNCS 0x989680 ;  /* 0x009896800000a95d */ /* 0x008fea0003900000 */
[----:B------:R-:W3:Y:S02]  /*19090*/  @!P2 SYNCS.PHASECHK.TRANS64 P2, [R15+URZ+0x38830], R6 ;  /* 0x038830060f00a5a7 */ /* 0x000ee4000804007f */
[----:B---3--:R-:W-:Y:S05]  /*190a0*/  @!P2 BRA `(.L_x_5150) ;  /* 0xfffffffc00eca947 */ /* 0x008fea000383ffff */
[----:B------:R-:W-:Y:S05]  /*190b0*/  BRA `(.L_x_5149) ;  /* 0xffffff3c00587947 */ /* 0x000fea000383ffff */
.L_x_5154:
[----:B--2---:R-:W-:-:S04]  /*190c0*/  IMAD.U32 R15, RZ, RZ, UR7 ;  /* 0x00000007ff0f7e24 */ /* 0x004fc8000f8e00ff */
[----:B------:R2:W3:Y:S03]  /*190d0*/  SYNCS.PHASECHK.TRANS64.TRYWAIT P2, [R15+URZ+0x38850], R6 ;  /* 0x038850060f0075a7 */ /* 0x0004e6000804017f */
[----:B---3--:R-:W-:Y:S05]  /*190e0*/  @!P2 NANOSLEEP.SYNCS 0x989680 ;  /* 0x009896800000a95d */ /* 0x008fea0003900000 */
[----:B------:R-:W3:Y:S02]  /*190f0*/  @!P2 SYNCS.PHASECHK.TRANS64 P2, [R15+URZ+0x38850], R6 ;  /* 0x038850060f00a5a7 */ /* 0x000ee4000804007f */
[----:B---3--:R-:W-:Y:S05]  /*19100*/  @!P2 BRA `(.L_x_5154) ;  /* 0xfffffffc00eca947 */ /* 0x008fea000383ffff */
[----:B------:R-:W-:Y:S05]  /*19110*/  BRA `(.L_x_5153) ;  /* 0xffffff3c00d87947 */ /* 0x000fea000383ffff */
.L_x_5203:
        /* <DEDUP_REMOVED lines=11> */
.L_x_5273:
[----:B------:R-:W-:Y:S05]  /*191d0*/  BSYNC B0 ;  /* 0x0000000000007941 */ /* 0x000fea0003800000 */
.L_x_5272:
[----:B------:R-:W-:Y:S05]  /*191e0*/  BRA `(.L_x_5274) ;  /* 0xffffffbc00dc7947 */ /* 0x000fea000383ffff */
.L_x_5204:
[----:B------:R-:W-:Y:S01]  /*191f0*/  BSSY B0, `(.L_x_5275) ;  /* 0x0000006000007945 */ /* 0x000fe20003800000 */
[----:B------:R-:W-:-:S07]  /*19200*/  IMAD.MOV.U32 R15, RZ, RZ, -0x1 ;  /* 0xffffffffff0f7424 */ /* 0x000fce00078e00ff */
[----:B0-----:R-:W-:Y:S05]  /*19210*/  WARPSYNC.COLLECTIVE R15, `(.L_x_5276) ;  /* 0x000000000f0c7348 */ /* 0x001fea0003c00000 */
[----:B------:R-:W-:Y:S02]  /*19220*/  ELECT P6, UR62, PT ;  /* 0x00000000003e782f */ /* 0x000fe400038c0000 */
[----:B------:R-:W-:Y:S01]  /*19230*/  MOV R14, UR62 ;  /* 0x0000003e000e7c02 */ /* 0x000fe20008000f00 */
[----:B0-----:R-:W-:Y:S10]  /*19240*/  ENDCOLLECTIVE ;  /* 0x000000000000791b */ /* 0x001ff40003800000 */
.L_x_5276:
[----:B------:R-:W-:Y:S05]  /*19250*/  BSYNC B0 ;  /* 0x0000000000007941 */ /* 0x000fea0003800000 */
.L_x_5275:
[----:B------:R-:W-:Y:S05]  /*19260*/  BRA `(.L_x_5277) ;  /* 0xffffffbc00cc7947 */ /* 0x000fea000383ffff */
.L_x_5207:
[----:B-1----:R1:W2:Y:S02]  /*19270*/  SYNCS.PHASECHK.TRANS64.TRYWAIT P0, [R9+URZ+0x38840], R10 ;  /* 0x0388400a090075a7 */ /* 0x0022a4000800017f */
[----:B--2---:R-:W-:Y:S05]  /*19280*/  @!P0 NANOSLEEP.SYNCS 0x989680 ;  /* 0x009896800000895d */ /* 0x004fea0003900000 */
[----:B------:R-:W2:Y:S02]  /*19290*/  @!P0 SYNCS.PHASECHK.TRANS64 P0, [R9+URZ+0x38840], R10 ;  /* 0x0388400a090085a7 */ /* 0x000ea4000800007f */
[----:B--2---:R-:W-:Y:S05]  /*192a0*/  @!P0 BRA `(.L_x_5207) ;  /* 0xfffffffc00f08947 */ /* 0x004fea000383ffff */
[----:B------:R-:W-:Y:S05]  /*192b0*/  BRA `(.L_x_5278) ;  /* 0xffffffc000387947 */ /* 0x000fea000383ffff */
.L_x_5211:
        /* <DEDUP_REMOVED lines=8> */
.L_x_5214:
[----:B-1----:R1:W2:Y:S02]  /*19340*/  SYNCS.PHASECHK.TRANS64.TRYWAIT P0, [R6+URZ+0x38860], R9 ;  /* 0x03886009060075a7 */ /* 0x0022a4000800017f */
[----:B--2---:R-:W-:Y:S05]  /*19350*/  @!P0 NANOSLEEP.SYNCS 0x989680 ;  /* 0x009896800000895d */ /* 0x004fea0003900000 */
[----:B------:R-:W2:Y:S02]  /*19360*/  @!P0 SYNCS.PHASECHK.TRANS64 P0, [R6+URZ+0x38860], R9 ;  /* 0x03886009060085a7 */ /* 0x000ea4000800007f */
[----:B--2---:R-:W-:Y:S05]  /*19370*/  @!P0 BRA `(.L_x_5214) ;  /* 0xfffffffc00f08947 */ /* 0x004fea000383ffff */
[----:B------:R-:W-:Y:S05]  /*19380*/  BRA `(.L_x_5280) ;  /* 0xffffffc800347947 */ /* 0x000fea000383ffff */
.L_x_5223:
[----:B-1----:R1:W2:Y:S02]  /*19390*/  SYNCS.PHASECHK.TRANS64.TRYWAIT P0, [R2+URZ+0x38840], R3 ;  /* 0x03884003020075a7 */ /* 0x0022a4000800017f */
[----:B--2---:R-:W-:Y:S05]  /*193a0*/  @!P0 NANOSLEEP.SYNCS 0x989680 ;  /* 0x009896800000895d */ /* 0x004fea0003900000 */
[----:B------:R-:W2:Y:S02]  /*193b0*/  @!P0 SYNCS.PHASECHK.TRANS64 P0, [R2+URZ+0x38840], R3 ;  /* 0x03884003020085a7 */ /* 0x000ea4000800007f */
[----:B--2---:R-:W-:Y:S05]  /*193c0*/  @!P0 BRA `(.L_x_5223) ;  /* 0xfffffffc00f08947 */ /* 0x004fea000383ffff */
[----:B------:R-:W-:Y:S05]  /*193d0*/  BRA `(.L_x_5281) ;  /* 0xffffffd0000c7947 */ /* 0x000fea000383ffff */
.L_x_5225:
[----:B--2---:R2:W3:Y:S02]  /*193e0*/  SYNCS.PHASECHK.TRANS64.TRYWAIT P0, [R2+URZ+0x38860], R3 ;  /* 0x03886003020075a7 */ /* 0x0044e4000800017f */
[----:B---3--:R-:W-:Y:S05]  /*193f0*/  @!P0 NANOSLEEP.SYNCS 0x989680 ;  /* 0x009896800000895d */ /* 0x008fea0003900000 */
[----:B------:R-:W3:Y:S02]  /*19400*/  @!P0 SYNCS.PHASECHK.TRANS64 P0, [R2+URZ+0x38860], R3 ;  /* 0x03886003020085a7 */ /* 0x000ee4000800007f */
[----:B---3--:R-:W-:Y:S05]  /*19410*/  @!P0 BRA `(.L_x_5225) ;  /* 0xfffffffc00f08947 */ /* 0x008fea000383ffff */
[----:B------:R-:W-:Y:S05]  /*19420*/  BRA `(.L_x_5282) ;  /* 0xffffffd0007c7947 */ /* 0x000fea000383ffff */
.L_x_5230:
[----:B--2---:R2:W3:Y:S02]  /*19430*/  SYNCS.PHASECHK.TRANS64.TRYWAIT P0, [R2+URZ+0x38840], R3 ;  /* 0x03884003020075a7 */ /* 0x0044e4000800017f */
[----:B---3--:R-:W-:Y:S05]  /*19440*/  @!P0 NANOSLEEP.SYNCS 0x989680 ;  /* 0x009896800000895d */ /* 0x008fea0003900000 */
[----:B------:R-:W3:Y:S02]  /*19450*/  @!P0 SYNCS.PHASECHK.TRANS64 P0, [R2+URZ+0x38840], R3 ;  /* 0x03884003020085a7 */ /* 0x000ee4000800007f */
[----:B---3--:R-:W-:Y:S05]  /*19460*/  @!P0 BRA `(.L_x_5230) ;  /* 0xfffffffc00f08947 */ /* 0x008fea000383ffff */
[----:B------:R-:W-:Y:S05]  /*19470*/  BRA `(.L_x_5283) ;  /* 0xffffffd8001c7947 */ /* 0x000fea000383ffff */
.L_x_5232:
[----:B0-----:R0:W1:Y:S02]  /*19480*/  SYNCS.PHASECHK.TRANS64.TRYWAIT P1, [R2+URZ+0x38860], R3 ;  /* 0x03886003020075a7 */ /* 0x001064000802017f */
[----:B-1----:R-:W-:Y:S05]  /*19490*/  @!P1 NANOSLEEP.SYNCS 0x989680 ;  /* 0x009896800000995d */ /* 0x002fea0003900000 */
[----:B------:R-:W1:Y:S02]  /*194a0*/  @!P1 SYNCS.PHASECHK.TRANS64 P1, [R2+URZ+0x38860], R3 ;  /* 0x03886003020095a7 */ /* 0x000e64000802007f */
[----:B-1----:R-:W-:Y:S05]  /*194b0*/  @!P1 BRA `(.L_x_5232) ;  /* 0xfffffffc00f09947 */ /* 0x002fea000383ffff */
[----:B------:R-:W-:Y:S05]  /*194c0*/  BRA `(.L_x_5284) ;  /* 0xffffffd800887947 */ /* 0x000fea000383ffff */
.L_x_5237:
[----:B---3--:R3:W4:Y:S02]  /*194d0*/  SYNCS.PHASECHK.TRANS64.TRYWAIT P0, [R2+URZ+0x38840], R3 ;  /* 0x03884003020075a7 */ /* 0x008724000800017f */
[----:B----4-:R-:W-:Y:S05]  /*194e0*/  @!P0 NANOSLEEP.SYNCS 0x989680 ;  /* 0x009896800000895d */ /* 0x010fea0003900000 */
[----:B------:R-:W4:Y:S02]  /*194f0*/  @!P0 SYNCS.PHASECHK.TRANS64 P0, [R2+URZ+0x38840], R3 ;  /* 0x03884003020085a7 */ /* 0x000f24000800007f */
[----:B----4-:R-:W-:Y:S05]  /*19500*/  @!P0 BRA `(.L_x_5237) ;  /* 0xfffffffc00f08947 */ /* 0x010fea000383ffff */
[----:B------:R-:W-:Y:S05]  /*19510*/  BRA `(.L_x_5285) ;  /* 0xffffffe000047947 */ /* 0x000fea000383ffff */
.L_x_5239:
[----:B0-----:R0:W1:Y:S02]  /*19520*/  SYNCS.PHASECHK.TRANS64.TRYWAIT P1, [R2+URZ+0x38860], R3 ;  /* 0x03886003020075a7 */ /* 0x001064000802017f */
[----:B-1----:R-:W-:Y:S05]  /*19530*/  @!P1 NANOSLEEP.SYNCS 0x989680 ;  /* 0x009896800000995d */ /* 0x002fea0003900000 */
[----:B------:R-:W1:Y:S02]  /*19540*/  @!P1 SYNCS.PHASECHK.TRANS64 P1, [R2+URZ+0x38860], R3 ;  /* 0x03886003020095a7 */ /* 0x000e64000802007f */
[----:B-1----:R-:W-:Y:S05]  /*19550*/  @!P1 BRA `(.L_x_5239) ;  /* 0xfffffffc00f09947 */ /* 0x002fea000383ffff */
[----:B------:R-:W-:Y:S05]  /*19560*/  BRA `(.L_x_5286) ;  /* 0xffffffe000747947 */ /* 0x000fea000383ffff */
.L_x_5244:
        /* <DEDUP_REMOVED lines=8> */
.L_x_5288:
[----:B------:R-:W-:Y:S05]  /*195f0*/  BSYNC B0 ;  /* 0x0000000000007941 */ /* 0x000fea0003800000 */
.L_x_5287:
        /* <DEDUP_REMOVED lines=8> */
.L_x_5289:
[----:B------:R-:W-:Y:S01]  /*19680*/  IMAD.MOV.U32 R16, RZ, RZ, R14 ;  /* 0x000000ffff107224 */ /* 0x000fe200078e000e */
[----:B------:R-:W-:Y:S06]  /*19690*/  BRA `(.L_x_5290) ;  /* 0xffffffe400c47947 */ /* 0x000fec000383ffff */
.L_x_5247:
[----:B------:R-:W-:Y:S01]  /*196a0*/  BSSY B0, `(.L_x_5291) ;  /* 0x0000008000007945 */ /* 0x000fe20003800000 */
[----:B0----5:R-:W-:Y:S01]  /*196b0*/  IMAD.MOV.U32 R13, RZ, RZ, R3 ;  /* 0x000000ffff0d7224 */ /* 0x021fe200078e0003 */
[----:B------:R-:W-:Y:S01]  /*196c0*/  MOV R11, RZ ;  /* 0x000000ff000b7202 */ /* 0x000fe20000000f00 */
[----:B------:R-:W-:Y:S02]  /*196d0*/  IMAD.MOV.U32 R12, RZ, RZ, 0x1 ;  /* 0x00000001ff0c7424 */ /* 0x000fe400078e00ff */
[----:B------:R-:W-:-:S07]  /*196e0*/  IMAD.MOV.U32 R15, RZ, RZ, -0x1 ;  /* 0xffffffffff0f7424 */ /* 0x000fce00078e00ff */
[----:B-1234-:R-:W-:Y:S05]  /*196f0*/  WARPSYNC.COLLECTIVE R15, `(.L_x_5292) ;  /* 0x000000000f087348 */ /* 0x01efea0003c00000 */
[----:B------:R0:W0:Y:S02]  /*19700*/  SHFL.UP P6, R14, R13, R12, R11 ;  /* 0x0400000c0d0e7389 */ /* 0x00002400000c000b */
[----:B01234-:R-:W-:Y:S01]  /*19710*/  ENDCOLLECTIVE ;  /* 0x000000000000791b */ /* 0x01ffe20003800000 */
.L_x_5292:
[----:B------:R-:W-:Y:S05]  /*19720*/  BSYNC B0 ;  /* 0x0000000000007941 */ /* 0x000fea0003800000 */
.L_x_5291:
        /* <DEDUP_REMOVED lines=10> */
.L_x_5293:
        /* <DEDUP_REMOVED lines=8> */
.L_x_5294:
        /* <DEDUP_REMOVED lines=8> */
.L_x_5295:
        /* <DEDUP_REMOVED lines=8> */
.L_x_5296:
        /* <DEDUP_REMOVED lines=8> */
.L_x_5297:
[----:B------:R-:W-:Y:S05]  /*199d0*/  BRA `(.L_x_5298) ;  /* 0xffffffe4008c7947 */ /* 0x000fea000383ffff */
.L_x_5252:
[----:B------:R-:W-:Y:S01]  /*199e0*/  BSSY B0, `(.L_x_5299) ;  /* 0x0000008000007945 */ /* 0x000fe20003800000 */
[----:B-----5:R-:W-:Y:S01]  /*199f0*/  MOV R13, R3 ;  /* 0x00000003000d7202 */ /* 0x020fe20000000f00 */
[----:B------:R-:W-:Y:S02]  /*19a00*/  IMAD.MOV.U32 R12, RZ, RZ, 0x1 ;  /* 0x00000001ff0c7424 */ /* 0x000fe400078e00ff */
[----:B------:R-:W-:Y:S02]  /*19a10*/  IMAD.MOV.U32 R11, RZ, RZ, RZ ;  /* 0x000000ffff0b7224 */ /* 0x000fe400078e00ff */
[----:B------:R-:W-:-:S07]  /*19a20*/  IMAD.MOV.U32 R15, RZ, RZ, -0x1 ;  /* 0xffffffffff0f7424 */ /* 0x000fce00078e00ff */
[----:B0-----:R-:W-:Y:S05]  /*19a30*/  WARPSYNC.COLLECTIVE R15, `(.L_x_5300) ;  /* 0x000000000f087348 */ /* 0x001fea0003c00000 */
[----:B------:R1:W2:Y:S02]  /*19a40*/  SHFL.UP P6, R14, R13, R12, R11 ;  /* 0x0400000c0d0e7389 */ /* 0x0002a400000c000b */
[----:B012---:R-:W-:Y:S01]  /*19a50*/  ENDCOLLECTIVE ;  /* 0x000000000000791b */ /* 0x007fe20003800000 */
.L_x_5300:
[----:B------:R-:W-:Y:S05]  /*19a60*/  BSYNC B0 ;  /* 0x0000000000007941 */ /* 0x000fea0003800000 */
.L_x_5299:
        /* <DEDUP_REMOVED lines=10> */
.L_x_5301:
        /* <DEDUP_REMOVED lines=8> */
.L_x_5302:
        /* <DEDUP_REMOVED lines=8> */
.L_x_5303:
        /* <DEDUP_REMOVED lines=8> */
.L_x_5304:
        /* <DEDUP_REMOVED lines=8> */
.L_x_5305:
[----:B------:R-:W-:Y:S05]  /*19d10*/  BRA `(.L_x_5306) ;  /* 0xffffffe400747947 */ /* 0x000fea000383ffff */
.L_x_5254:
[----:B------:R-:W-:Y:S01]  /*19d20*/  BSSY B0, `(.L_x_5307) ;  /* 0x0000006000007945 */ /* 0x000fe20003800000 */
[----:B------:R-:W-:Y:S01]  /*19d30*/  PLOP3.LUT P6, PT, P6, PT, PT, 0x8, 0x0 ;  /* 0x000000000000781c */ /* 0x000fe200037ce170 */
[----:B------:R-:W-:-:S12]  /*19d40*/  IMAD.MOV.U32 R15, RZ, RZ, -0x1 ;  /* 0xffffffffff0f7424 */ /* 0x000fd800078e00ff */
[----:B0-----:R-:W-:Y:S05]  /*19d50*/  WARPSYNC.COLLECTIVE R15, `(.L_x_5308) ;  /* 0x000000000f087348 */ /* 0x001fea0003c00000 */
[----:B------:R-:W-:Y:S01]  /*19d60*/  VOTE.ANY R14, PT, P6 ;  /* 0x00000000000e7806 */ /* 0x000fe200030e0100 */
[----:B0-----:R-:W-:Y:S06]  /*19d70*/  ENDCOLLECTIVE ;  /* 0x000000000000791b */ /* 0x001fec0003800000 */
.L_x_5308:
[----:B------:R-:W-:Y:S05]  /*19d80*/  BSYNC B0 ;  /* 0x0000000000007941 */ /* 0x000fea0003800000 */
.L_x_5307:
        /* <DEDUP_REMOVED lines=9> */
.L_x_5309:
[----:B------:R-:W-:Y:S01]  /*19e20*/  IMAD.MOV.U32 R17, RZ, RZ, R14 ;  /* 0x000000ffff117224 */ /* 0x000fe200078e000e */
[----:B------:R-:W-:Y:S06]  /*19e30*/  BRA `(.L_x_5310) ;  /* 0xffffffe400647947 */ /* 0x000fec000383ffff */
.L_x_5256:
[----:B------:R-:W-:Y:S01]  /*19e40*/  BSSY B0, `(.L_x_5311) ;  /* 0x0000007000007945 */ /* 0x000fe20003800000 */
[----:B------:R-:W-:Y:S02]  /*19e50*/  IMAD.MOV.U32 R13, RZ, RZ, R2 ;  /* 0x000000ffff0d7224 */ /* 0x000fe400078e0002 */
[----:B------:R-:W-:Y:S02]  /*19e60*/  IMAD.MOV.U32 R11, RZ, RZ, 0x1f ;  /* 0x0000001fff0b7424 */ /* 0x000fe400078e00ff */
[----:B------:R-:W-:-:S07]  /*19e70*/  IMAD.MOV.U32 R15, RZ, RZ, -0x1 ;  /* 0xffffffffff0f7424 */ /* 0x000fce00078e00ff */
[----:B012---:R-:W-:Y:S05]  /*19e80*/  WARPSYNC.COLLECTIVE R15, `(.L_x_5312) ;  /* 0x000000000f087348 */ /* 0x007fea0003c00000 */
[----:B------:R3:W4:Y:S02]  /*19e90*/  SHFL.IDX P6, R14, R13, R12, R11 ;  /* 0x0000000c0d0e7389 */ /* 0x00072400000c000b */
[----:B01234-:R-:W-:Y:S01]  /*19ea0*/  ENDCOLLECTIVE ;  /* 0x000000000000791b */ /* 0x01ffe20003800000 */
.L_x_5312:
[----:B------:R-:W-:Y:S05]  /*19eb0*/  BSYNC B0 ;  /* 0x0000000000007941 */ /* 0x000fea0003800000 */
.L_x_5311:
[----:B------:R-:W-:Y:S01]  /*19ec0*/  IMAD.MOV.U32 R8, RZ, RZ, R14 ;  /* 0x000000ffff087224 */ /* 0x000fe200078e000e */
[----:B------:R-:W-:Y:S06]  /*19ed0*/  BRA `(.L_x_5255) ;  /* 0xffffffe400587947 */ /* 0x000fec000383ffff */
.L_x_5259:
[----:B-1----:R1:W3:Y:S02]  /*19ee0*/  SYNCS.PHASECHK.TRANS64.TRYWAIT P0, [R0+URZ+0x38820], R3 ;  /* 0x03882003000075a7 */ /* 0x0022e4000800017f */
[----:B---3--:R-:W-:Y:S05]  /*19ef0*/  @!P0 NANOSLEEP.SYNCS 0x989680 ;  /* 0x009896800000895d */ /* 0x008fea0003900000 */
[----:B------:R-:W3:Y:S02]  /*19f00*/  @!P0 SYNCS.PHASECHK.TRANS64 P0, [R0+URZ+0x38820], R3 ;  /* 0x03882003000085a7 */ /* 0x000ee4000800007f */
[----:B---3--:R-:W-:Y:S05]  /*19f10*/  @!P0 BRA `(.L_x_5259) ;  /* 0xfffffffc00f08947 */ /* 0x008fea000383ffff */
[----:B------:R-:W-:Y:S05]  /*19f20*/  BRA `(.L_x_5313) ;  /* 0xffffffe800d47947 */ /* 0x000fea000383ffff */
.L_x_5260:
[----:B--2---:R-:W2:Y:S01]  /*19f30*/  S2R R2, SR_TID.X ;  /* 0x0000000000027919 */ /* 0x004ea20000002100 */
        /* <DEDUP_REMOVED lines=10> */
.L_x_5315:
[----:B------:R-:W-:Y:S05]  /*19fe0*/  BSYNC B0 ;  /* 0x0000000000007941 */ /* 0x000fea0003800000 */
.L_x_5314:
[----:B------:R-:W-:Y:S05]  /*19ff0*/  BRA `(.L_x_5316) ;  /* 0xffffffe800b87947 */ /* 0x000fea000383ffff */
.L_x_5263:
[----:B------:R-:W-:Y:S01]  /*1a000*/  BSSY B1, `(.L_x_5317) ;  /* 0x0000006000017945 */ /* 0x000fe20003800000 */
[----:B------:R-:W-:-:S07]  /*1a010*/  IMAD.MOV.U32 R15, RZ, RZ, -0x1 ;  /* 0xffffffffff0f7424 */ /* 0x000fce00078e00ff */
[----:B012---:R-:W-:Y:S05]  /*1a020*/  WARPSYNC.COLLECTIVE R15, `(.L_x_5318) ;  /* 0x000000000f0c7348 */ /* 0x007fea0003c00000 */
[----:B------:R-:W-:Y:S02]  /*1a030*/  ELECT P6, UR62, PT ;  /* 0x00000000003e782f */ /* 0x000fe400038c0000 */
[----:B------:R-:W-:Y:S01]  /*1a040*/  MOV R14, UR62 ;  /* 0x0000003e000e7c02 */ /* 0x000fe20008000f00 */
[----:B012---:R-:W-:Y:S10]  /*1a050*/  ENDCOLLECTIVE ;  /* 0x000000000000791b */ /* 0x007ff40003800000 */
.L_x_5318:
[----:B------:R-:W-:Y:S05]  /*1a060*/  BSYNC B1 ;  /* 0x0000000000017941 */ /* 0x000fea0003800000 */
.L_x_5317:
[----:B------:R-:W-:Y:S05]  /*1a070*/  BRA `(.L_x_5319) ;  /* 0xffffffe800b07947 */ /* 0x000fea000383ffff */
.L_x_5265:
[----:B-1----:R1:W2:Y:S02]  /*1a080*/  SYNCS.PHASECHK.TRANS64.TRYWAIT P0, [R6+URZ], R5 ;  /* 0x00000005060075a7 */ /* 0x0022a4000800017f */
[----:B--2---:R-:W-:Y:S05]  /*1a090*/  @!P0 NANOSLEEP.SYNCS 0x989680 ;  /* 0x009896800000895d */ /* 0x004fea0003900000 */
[----:B------:R-:W2:Y:S02]  /*1a0a0*/  @!P0 SYNCS.PHASECHK.TRANS64 P0, [R6+URZ], R5 ;  /* 0x00000005060085a7 */ /* 0x000ea4000800007f */
[----:B--2---:R-:W-:Y:S05]  /*1a0b0*/  @!P0 BRA `(.L_x_5265) ;  /* 0xfffffffc00f08947 */ /* 0x004fea000383ffff */
[----:B------:R-:W-:Y:S05]  /*1a0c0*/  BRA `(.L_x_5320) ;  /* 0xffffffe800ec7947 */ /* 0x000fea000383ffff */
.L_x_5266:
[----:B--2---:R2:W3:Y:S02]  /*1a0d0*/  SYNCS.PHASECHK.TRANS64.TRYWAIT P0, [R7+URZ], R2 ;  /* 0x00000002070075a7 */ /* 0x0044e4000800017f */
[----:B---3--:R-:W-:Y:S05]  /*1a0e0*/  @!P0 NANOSLEEP.SYNCS 0x989680 ;  /* 0x009896800000895d */ /* 0x008fea0003900000 */
[----:B------:R-:W3:Y:S02]  /*1a0f0*/  @!P0 SYNCS.PHASECHK.TRANS64 P0, [R7+URZ], R2 ;  /* 0x00000002070085a7 */ /* 0x000ee4000800007f */
[----:B---3--:R-:W-:Y:S05]  /*1a100*/  @!P0 BRA `(.L_x_5266) ;  /* 0xfffffffc00f08947 */ /* 0x008fea000383ffff */
[----:B------:R-:W-:Y:S05]  /*1a110*/  BRA `(.L_x_5321) ;  /* 0xffffffe800e07947 */ /* 0x000fea000383ffff */
.L_x_5268:
[----:B---3--:R3:W4:Y:S02]  /*1a120*/  SYNCS.PHASECHK.TRANS64.TRYWAIT P0, [R4+URZ], R5 ;  /* 0x00000005040075a7 */ /* 0x008724000800017f */
[----:B----4-:R-:W-:Y:S05]  /*1a130*/  @!P0 NANOSLEEP.SYNCS 0x989680 ;  /* 0x009896800000895d */ /* 0x010fea0003900000 */
[----:B------:R-:W4:Y:S02]  /*1a140*/  @!P0 SYNCS.PHASECHK.TRANS64 P0, [R4+URZ], R5 ;  /* 0x00000005040085a7 */ /* 0x000f24000800007f */
[----:B----4-:R-:W-:Y:S05]  /*1a150*/  @!P0 BRA `(.L_x_5268) ;  /* 0xfffffffc00f08947 */ /* 0x010fea000383ffff */
[----:B------:R-:W-:Y:S05]  /*1a160*/  BRA `(.L_x_5322) ;  /* 0xffffffe800e87947 */ /* 0x000fea000383ffff */
.L_x_5323:
        /* <DEDUP_REMOVED lines=9> */
.L_x_11950:


//--------------------- .text._ZN7cutlass13device_kernelIN5flash11enable_sm90INS1_16FlashAttnFwdSm90INS1_25CollectiveMainloopFwdSm90ILi2EN4cute5tupleIJNS5_1CILi1EEES8_S8_EEENS6_IJNS7_ILi64EEESA_SA_EEELi512ENS_10bfloat16_tEfNS_4arch4Sm90ELb0ELb1ELb0ELb1ELb0ELb1ELb1ELb0ELb0ELb0ELb0ELb0EEENS1_21CollectiveEpilogueFwdINS6_IJSA_NS7_ILi512EEESA_EEES9_SC_SE_Li256ELb1ELb0ELb0ELb0EEENS1_36VarlenDynamicPersistentTileSchedulerILi64ELi64ELi256ELi32ELb0ELb0ELb1ELb1ELb0ELb1EEEEEEEEEvNT_6ParamsE --------------------------
	.section	.text._ZN7cutlass13device_kernelIN5flash11enable_sm90INS1_16FlashAttnFwdSm90INS1_25CollectiveMainloopFwdSm90ILi2EN4cute5tupleIJNS5_1CILi1EEES8_S8_EEENS6_IJNS7_ILi64EEESA_SA_EEELi512ENS_10bfloat16_tEfNS_4arch4Sm90ELb0ELb1ELb0ELb1ELb0ELb1ELb1ELb0ELb0ELb0ELb0ELb0EEENS1_21CollectiveEpilogueFwdINS6_IJSA_NS7_ILi512EEESA_EEES9_SC_SE_Li256ELb1ELb0ELb0ELb0EEENS1_36VarlenDynamicPersistentTileSchedulerILi64ELi64ELi256ELi32ELb0ELb0ELb1ELb1ELb0ELb1EEEEEEEEEvNT_6ParamsE,"ax",@progbits
	.align	128
.text._ZN7cutlass13device_kernelIN5flash11enable_sm90INS1_16FlashAttnFwdSm90INS1_25CollectiveMainloopFwdSm90ILi2EN4cute5tupleIJNS5_1CILi1EEES8_S8_EEENS6_IJNS7_ILi64EEESA_SA_EEELi512ENS_10bfloat16_tEfNS_4arch4Sm90ELb0ELb1ELb0ELb1ELb0ELb1ELb1ELb0ELb0ELb0ELb0ELb0EEENS1_21CollectiveEpilogueFwdINS6_IJSA_NS7_ILi512EEESA_EEES9_SC_SE_Li256ELb1ELb0ELb0ELb0EEENS1_36VarlenDynamicPersistentTileSchedulerILi64ELi64ELi256ELi32ELb0ELb0ELb1ELb1ELb0ELb1EEEEEEEEEvNT_6ParamsE:
        .type           _ZN7cutlass13device_kernelIN5flash11enable_sm90INS1_16FlashAttnFwdSm90INS1_25CollectiveMainloopFwdSm90ILi2EN4cute5tupleIJNS5_1CILi1EEES8_S8_EEENS6_IJNS7_ILi64EEESA_SA_EEELi512ENS_10bfloat16_tEfNS_4arch4Sm90ELb0ELb1ELb0ELb1ELb0ELb1ELb1ELb0ELb0ELb0ELb0ELb0EEENS1_21CollectiveEpilogueFwdINS6_IJSA_NS7_ILi512EEESA_EEES9_SC_SE_Li256ELb1ELb0ELb0ELb0EEENS1_36VarlenDynamicPersistentTileSchedulerILi64ELi64ELi256ELi32ELb0ELb0ELb1ELb1ELb0ELb1EEEEEEEEEvNT_6ParamsE,@function
        .size           _ZN7cutlass13device_kernelIN5flash11enable_sm90INS1_16FlashAttnFwdSm90INS1_25CollectiveMainloopFwdSm90ILi2EN4cute5tupleIJNS5_1CILi1EEES8_S8_EEENS6_IJNS7_ILi64EEESA_SA_EEELi512ENS_10bfloat16_tEfNS_4arch4Sm90ELb0ELb1ELb0ELb1ELb0ELb1ELb1ELb0ELb0ELb0ELb0ELb0EEENS1_21CollectiveEpilogueFwdINS6_IJSA_NS7_ILi512EEESA_EEES9_SC_SE_Li256ELb1ELb0ELb0ELb0EEENS1_36VarlenDynamicPersistentTileSchedulerILi64ELi64ELi256ELi32ELb0ELb0ELb1ELb1ELb0ELb1EEEEEEEEEvNT_6ParamsE,(.L_x_11951 - _ZN7cutlass13device_kernelIN5flash11enable_sm90INS1_16FlashAttnFwdSm90INS1_25CollectiveMainloopFwdSm90ILi2EN4cute5tupleIJNS5_1CILi1EEES8_S8_EEENS6_IJNS7_ILi64EEESA_SA_EEELi512ENS_10bfloat16_tEfNS_4arch4Sm90ELb0ELb1ELb0ELb1ELb0ELb1ELb1ELb0ELb0ELb0ELb0ELb0EEENS1_21CollectiveEpilogueFwdINS6_IJSA_NS7_ILi512EEESA_EEES9_SC_SE_Li256ELb1ELb0ELb0ELb0EEENS1_36VarlenDynamicPersistentTileSchedulerILi64ELi64ELi256ELi32ELb0ELb0ELb1ELb1ELb0ELb1EEEEEEEEEvNT_6ParamsE)
        .other          _ZN7cutlass13device_kernelIN5flash11enable_sm90INS1_16FlashAttnFwdSm90INS1_25CollectiveMainloopFwdSm90ILi2EN4cute5tupleIJNS5_1CILi1EEES8_S8_EEENS6_IJNS7_ILi64EEESA_SA_EEELi512ENS_10bfloat16_tEfNS_4arch4Sm90ELb0ELb1ELb0ELb1ELb0ELb1ELb1ELb0ELb0ELb0ELb0ELb0EEENS1_21CollectiveEpilogueFwdINS6_IJSA_NS7_ILi512EEESA_EEES9_SC_SE_Li256ELb1ELb0ELb0ELb0EEENS1_36VarlenDynamicPersistentTileSchedulerILi64ELi64ELi256ELi32ELb0ELb0ELb1ELb1ELb0ELb1EEEEEEEEEvNT_6ParamsE,@"STO_CUDA_ENTRY STV_DEFAULT"
_ZN7cutlass13device_kernelIN5flash11enable_sm90INS1_16FlashAttnFwdSm90INS1_25CollectiveMainloopFwdSm90ILi2EN4cute5tupleIJNS5_1CILi1EEES8_S8_EEENS6_IJNS7_ILi64EEESA_SA_EEELi512ENS_10bfloat16_tEfNS_4arch4Sm90ELb0ELb1ELb0ELb1ELb0ELb1ELb1ELb0ELb0ELb0ELb0ELb0EEENS1_21CollectiveEpilogueFwdINS6_IJSA_NS7_ILi512EEESA_EEES9_SC_SE_Li256ELb1ELb0ELb0ELb0EEENS1_36VarlenDynamicPersistentTileSchedulerILi64ELi64ELi256ELi32ELb0ELb0ELb1ELb1ELb0ELb1EEEEEEEEEvNT_6ParamsE:
[----:B------:R-:W0:Y:S02]  /*0000*/  LDC R1, c[0x0][0x28] ;  /* 0x00000a00ff017b82 */ /* 0x000e240000000800 */
[----:B0-----:R-:W-:Y:S01]  /*0010*/  VIADD R1, R1, 0xffffffc8 ;  /* 0xffffffc801017836 */ /* 0x001fe20000000000 */
[----:B------:R-:W0:Y:S01]  /*0020*/  S2R R3, SR_TID.X ;  /* 0x0000000000037919 */ /* 0x000e220000002100 */
[----:B------:R-:W-:Y:S01]  /*0030*/  ELECT P0, URZ, PT ;  /* 0x00000000003f782f */ /* 0x000fe20003800000 */
[----:B------:R-:W-:Y:S01]  /*0040*/  BSSY B0, `(.L_x_5324) ;  /* 0x000001a000007945 */ /* 0x000fe20003800000 */
[--C-:B0-----:R-:W-:Y:S02]  /*0050*/  SHF.R.U32.HI R0, RZ, 0x5, R3.reuse ;  /* 0x00000005ff007819 */ /* 0x101fe40000011603 */
[----:B------:R-:W-:-:S03]  /*0060*/  SHF.R.U32.HI R4, RZ, 0x7, R3 ;  /* 0x00000007ff047819 */ /* 0x000fc60000011603 */
        /* <DEDUP_REMOVED lines=23> */
.L_x_5325:
[----:B------:R-:W-:Y:S05]  /*01e0*/  BSYNC B0 ;  /* 0x0000000000007941 */ /* 0x000fea0003800000 */
.L_x_5324:
[----:B------:R-:W0:Y:S01]  /*01f0*/  SHFL.IDX PT, R4, R4, RZ, 0x1f ;  /* 0x00001fff04047589 */ /* 0x000e2200000e0000 */
[----:B------:R-:W-:Y:S01]  /*0200*/  VOTEU.ANY UP0, P0 ;  /* 0x00000000003f7886 */ /* 0x000fe20000000100 */
[----:B------:R-:W-:Y:S01]  /*0210*/  UMOV UR4, 0x1 ;  /* 0x0000000100047882 */ /* 0x000fe20000000000 */
[----:B------:R-:W-:Y:S01]  /*0220*/  UMOV UR7, 0x100 ;  /* 0x0000010000077882 */ /* 0x000fe20000000000 */
[----:B------:R-:W1:Y:S01]  /*0230*/  SHFL.IDX PT, R2, R0, RZ, 0x1f ;  /* 0x00001fff00027589 */ /* 0x000e6200000e0000 */
[----:B------:R-:W-:Y:S01]  /*0240*/  VOTEU.ANY UP1, P0 ;  /* 0x00000000003f7886 */ /* 0x000fe20000020100 */
[----:B------:R-:W2:Y:S01]  /*0250*/  @UP0 S2UR UR8, SR_CgaCtaId ;  /* 0x00000000000809c3 */ /* 0x000ea20000008800 */
[----:B------:R-:W-:Y:S01]  /*0260*/  @UP0 UMOV UR6, 0x400 ;  /* 0x0000040000060882 */ /* 0x000fe20000000000 */
[----:B------:R-:W-:-:S04]  /*0270*/  @UP0 UIADD3 UR4, -UR4, 0x100000, URZ ;  /* 0x0010000004040890 */ /* 0x000fc8000fffe13f */
[----:B------:R-:W-:Y:S02]  /*0280*/  @UP0 USHF.L.U32 UR5, UR4, 0xb, URZ ;  /* 0x0000000b04050899 */ /* 0x000fe4000800063f */
[----:B------:R-:W-:Y:S01]  /*0290*/  @UP0 USHF.L.U32 UR4, UR4, 0x1, URZ ;  /* 0x0000000104040899 */ /* 0x000fe2000800063f */
[----:B------:R-:W-:Y:S01]  /*02a0*/  VOTEU.ANY UP2, P0 ;  /* 0x00000000003f7886 */ /* 0x000fe20000040100 */
[----:B------:R-:W-:Y:S01]  /*02b0*/  VOTEU.ANY UP3, P0 ;  /* 0x00000000003f7886 */ /* 0x000fe20000060100 */
[----:B0-----:R-:W-:Y:S02]  /*02c0*/  R2UR UR9, R4 ;  /* 0x00000000040972ca */ /* 0x001fe400000e0000 */
[----:B-1----:R-:W-:Y:S01]  /*02d0*/  ISETP.NE.AND P1, PT, R2, RZ, PT ;  /* 0x000000ff0200720c */ /* 0x002fe20003f25270 */
[----:B--2---:R-:W-:Y:S02]  /*02e0*/  @UP0 ULEA UR8, UR8, UR6, 0x18 ;  /* 0x0000000608080291 */ /* 0x004fe4000f8ec03f */
[----:B------:R-:W-:-:S04]  /*02f0*/  @UP0 UIADD3 UR6, -UR7, 0x100000, URZ ;  /* 0x0010000007060890 */ /* 0x000fc8000fffe13f */
[----:B------:R-:W-:Y:S02]  /*0300*/  @UP0 USHF.L.U32 UR7, UR6, 0xb, URZ ;  /* 0x0000000b06070899 */ /* 0x000fe4000800063f */
[----:B------:R-:W-:Y:S02]  /*0310*/  @UP0 USHF.L.U32 UR6, UR6, 0x1, URZ ;  /* 0x0000000106060899 */ /* 0x000fe4000800063f */
[----:B------:R-:W-:Y:S01]  /*0320*/  IMAD.U32 R4, RZ, RZ, UR9 ;  /* 0x00000009ff047e24 */ /* 0x000fe2000f8e00ff */
[----:B------:R-:W-:-:S04]  /*0330*/  UISETP.NE.AND UP0, UPT, UR9, URZ, UPT ;  /* 0x0000003f0900728c */ /* 0x000fc8000bf05270 */
[----:B------:R0:W-:Y:S04]  /*0340*/  STL [R1+0x2c], R4 ;  /* 0x00002c0401007387 */ /* 0x0001e80000100800 */
[----:B------:R-:W1:Y:S02]  /*0350*/  FENCE.VIEW.ASYNC.S ;  /* 0x00000000000073c6 */ /* 0x000e640000000000 */
[----:B-1----:R0:W1:Y:S01]  /*0360*/  @UP1 SYNCS.EXCH.64 URZ, [UR8+0x38800], UR4 ;  /* 0x03880004083f15b2 */ /* 0x0020620008000100 */
[----:B------:R0:W2:Y:S01]  /*0370*/  @UP2 SYNCS.EXCH.64 URZ, [UR8+0x38810], UR4 ;  /* 0x03881004083f25b2 */ /* 0x0000a20008000100 */
[----:B------:R0:W3:Y:S01]  /*0380*/  @UP3 SYNCS.EXCH.64 URZ, [UR8+0x38820], UR6 ;  /* 0x03882006083f35b2 */ /* 0x0000e20008000100 */
        /* <DEDUP_REMOVED lines=14> */
[----:B----4-:R-:W-:Y:S01]  /*0470*/  NOP ;  /* 0x0000000000007918 */ /* 0x010fe20000000000 */
.L_x_5326:
[----:B------:R-:W4:Y:S01]  /*0480*/  SHFL.IDX PT, R2, R0, RZ, 0x1f ;  /* 0x00001fff00027589 */ /* 0x000f2200000e0000 */
[----:B------:R-:W-:Y:S01]  /*0490*/  NOP ;  /* 0x0000000000007918 */ /* 0x000fe20000000000 */
[----:B----4-:R-:W-:-:S13]  /*04a0*/  ISETP.NE.AND P0, PT, R2, RZ, PT ;  /* 0x000000ff0200720c */ /* 0x010fda0003f05270 */
        /* <DEDUP_REMOVED lines=18> */
[----:B----4-:R-:W-:Y:S01]  /*05d0*/  NOP ;  /* 0x0000000000007918 */ /* 0x010fe20000000000 */
.L_x_5327:
[----:B------:R-:W4:Y:S01]  /*05e0*/  SHFL.IDX PT, R2, R0, RZ, 0x1f ;  /* 0x00001fff00027589 */ /* 0x000f2200000e0000 */
[----:B------:R-:W-:Y:S01]  /*05f0*/  NOP ;  /* 0x0000000000007918 */ /* 0x000fe20000000000 */
[----:B----4-:R-:W-:-:S13]  /*0600*/  ISETP.NE.AND P0, PT, R2, RZ, PT ;  /* 0x000000ff0200720c */ /* 0x010fda0003f05270 */
        /* <DEDUP_REMOVED lines=15> */
.L_x_5328:
        /* <DEDUP_REMOVED lines=22> */
.L_x_5329:
        /* <DEDUP_REMOVED lines=22> */
.L_x_5330:
        /* <DEDUP_REMOVED lines=8> */
[----:B-123--:R-:W-:Y:S06]  /*0a40*/  BAR.SYNC.DEFER_BLOCKING 0x0 ;  /* 0x0000000000007b1d */ /* 0x00efec0000010000 */
[----:B------:R-:W-:Y:S05]  /*0a50*/  @!P0 BRA `(.L_x_5332) ;  /* 0x000001b000948947 */ /* 0x000fea0003800000 */
.L_x_5333:
[----:B------:R-:W-:-:S08]  /*0a60*/  NOP ;  /* 0x0000000000007918 */ /* 0x000fd00000000000 */
[----:B------:R-:W1:Y:S02]  /*0a70*/  USETMAXREG.TRY_ALLOC.CTAPOOL UP0, 0xf0 ;  /* 0x000000f0000079c8 */ /* 0x000e640008000600 */
[----:B-1----:R-:W-:-:S13]  /*0a80*/  PLOP3.LUT P0, PT, PT, PT, UP0, 0x80, 0x0 ;  /* 0x000000000000781c */ /* 0x002fda0003f0f008 */
[----:B------:R-:W-:Y:S05]  /*0a90*/  @!P0 BRA `(.L_x_5333) ;  /* 0xfffffffc00f08947 */ /* 0x000fea000383ffff */
[----:B------:R-:W-:Y:S01]  /*0aa0*/  SHF.R.U32.HI R0, RZ, 0x7, R3 ;  /* 0x00000007ff007819 */ /* 0x000fe20000011603 */
[----:B------:R-:W1:Y:S01]  /*0ab0*/  S2UR UR5, SR_CgaCtaId ;  /* 0x00000000000579c3 */ /* 0x000e620000008800 */
[----:B------:R-:W-:Y:S02]  /*0ac0*/  UMOV UR4, 0x400 ;  /* 0x0000040000047882 */ /* 0x000fe40000000000 */
[----:B------:R-:W-:-:S13]  /*0ad0*/  ISETP.NE.AND P0, PT, R0, 0x1, PT ;  /* 0x000000010000780c */ /* 0x000fda0003f05270 */
[----:B------:R-:W-:Y:S06]  /*0ae0*/  @!P0 BAR.ARV 0x8, 0xa0 ;  /* 0x0202800000008b1d */ /* 0x000fec0000002000 */
[----:B------:R-:W-:Y:S01]  /*0af0*/  ISETP.GE.U32.AND P0, PT, R3, 0x100, PT ;  /* 0x000001000300780c */ /* 0x000fe20003f06070 */
[----:B-1----:R-:W-:-:S06]  /*0b00*/  ULEA UR4, UR5, UR4, 0x18 ;  /* 0x0000000405047291 */ /* 0x002fcc000f8ec03f */
[----:B------:R-:W-:Y:S01]  /*0b10*/  IMAD.U32 R18, RZ, RZ, UR4 ;  /* 0x00000004ff127e24 */ /* 0x000fe2000f8e00ff */
[----:B------:R-:W-:-:S05]  /*0b20*/  ULDC UR4, c[0x0][0xd14] ;  /* 0x0003450000047ab9 */ /* 0x000fca0000000800 */
[----:B------:R-:W-:Y:S08]  /*0b30*/  @P0 BAR.ARV 0xf, 0x100 ;  /* 0x03c4000000000b1d */ /* 0x000ff00000002000 */
[----:B------:R-:W-:Y:S06]  /*0b40*/  BAR.SYNC.DEFER_BLOCKING 0x5, 0x120 ;  /* 0x0144800000007b1d */ /* 0x000fec0000010000 */
[----:B------:R-:W1:Y:S02]  /*0b50*/  LDS.128 R188, [R18+0x388d0] ;  /* 0x0388d00012bc7984 */ /* 0x000e640000000c00 */
[----:B------:R-:W-:Y:S06]  /*0b60*/  BAR.ARV 0x4, 0x120 ;  /* 0x0104800000007b1d */ /* 0x000fec0000002000 */
[----:B-1----:R-:W-:-:S13]  /*0b70*/  ISETP.GE.AND P0, PT, R191, UR4, PT ;  /* 0x00000004bf007c0c */ /* 0x002fda000bf06270 */
[----:B------:R-:W-:Y:S05]  /*0b80*/  @P0 BRA `(.L_x_5334) ;  /* 0x0000021c00c00947 */ /* 0x000fea0003800000 */
[----:B------:R-:W2:Y:S01]  /*0b90*/  LDL R0, [R1+0x30] ;  /* 0x0000300001007983 */ /* 0x000ea20000100800 */
[----:B------:R-:W-:Y:S02]  /*0ba0*/  VIADD R234, R3, 0xffffff80 ;  /* 0xffffff8003ea7836 */ /* 0x000fe40000000000 */
[----:B------:R-:W-:Y:S02]  /*0bb0*/  IMAD.MOV.U32 R208, RZ, RZ, 0x20 ;  /* 0x00000020ffd07424 */ /* 0x000fe400078e00ff */
[----:B------:R-:W-:Y:S01]  /*0bc0*/  IMAD.MOV.U32 R186, RZ, RZ, RZ ;  /* 0x000000ffffba7224 */ /* 0x000fe200078e00ff */
[----:B------:R-:W-:Y:S01]  /*0bd0*/  SHF.R.S32.HI R3, RZ, 0x1f, R234 ;  /* 0x0000001fff037819 */ /* 0x000fe200000114ea */
[----:B------:R-:W-:Y:S02]  /*0be0*/  IMAD.MOV.U32 R192, RZ, RZ, RZ ;  /* 0x000000ffffc07224 */ /* 0x000fe400078e00ff */
[----:B------:R-:W-:Y:S01]  /*0bf0*/  IMAD.MOV.U32 R22, RZ, RZ, RZ ;  /* 0x000000ffff167224 */ /* 0x000fe200078e00ff */
[CC--:B0-----:R-:W-:Y:S01]  /*0c00*/  LEA.HI R2, R3.reuse, R234.reuse, RZ, 0x4 ;  /* 0x000000ea03027211 */ /* 0x0c1fe200078f20ff */
[----:B------:R-:W-:Y:S01]  /*0c10*/  IMAD.MOV.U32 R19, RZ, RZ, RZ ;  /* 0x000000ffff137224 */ /* 0x000fe200078e00ff */
[----:B------:R-:W-:Y:S01]  /*0c20*/  LEA.HI R6, R3, R234, RZ, 0x5 ;  /* 0x000000ea03067211 */ /* 0x000fe200078f28ff */
[----:B------:R-:W-:Y:S01]  /*0c30*/  IMAD.MOV.U32 R218, RZ, RZ, RZ ;  /* 0x000000ffffda7224 */ /* 0x000fe200078e00ff */
[----:B------:R-:W-:-:S02]  /*0c40*/  LOP3.LUT R5, R2, 0xfffffff0, RZ, 0xc0, !PT ;  /* 0xfffffff002057812 */ /* 0x000fc400078ec0ff */
[--C-:B------:R-:W-:Y:S02]  /*0c50*/  SHF.R.S32.HI R213, RZ, 0x5, R6.reuse ;  /* 0x00000005ffd57819 */ /* 0x100fe40000011406 */
[----:B------:R-:W-:Y:S01]  /*0c60*/  SHF.R.S32.HI R6, RZ, 0x1f, R6 ;  /* 0x0000001fff067819 */ /* 0x000fe20000011406 */
[----:B------:R-:W-:Y:S01]  /*0c70*/  IMAD.IADD R4, R234, 0x1, -R5 ;  /* 0x00000001ea047824 */ /* 0x000fe200078e0a05 */
[----:B------:R-:W-:Y:S02]  /*0c80*/  SHF.R.S32.HI R5, RZ, 0x4, R2 ;  /* 0x00000004ff057819 */ /* 0x000fe40000011402 */
[----:B------:R-:W-:Y:S02]  /*0c90*/  LEA.HI R6, R6, R213, RZ, 0x2 ;  /* 0x000000d506067211 */ /* 0x000fe400078f10ff */
[----:B------:R-:W-:Y:S02]  /*0ca0*/  SHF.R.S32.HI R9, RZ, 0x1f, R4 ;  /* 0x0000001fff097819 */ /* 0x000fe40000011404 */
[----:B------:R-:W-:-:S02]  /*0cb0*/  LEA.HI R2, R2, R5, RZ, 0x1 ;  /* 0x0000000502027211 */ /* 0x000fc400078f08ff */
[----:B------:R-:W-:Y:S02]  /*0cc0*/  LEA.HI R12, R9, R4, RZ, 0x3 ;  /* 0x00000004090c7211 */ /* 0x000fe400078f18ff */
[----:B------:R-:W-:Y:S02]  /*0cd0*/  LOP3.LUT R2, R2, 0x1ffffffe, RZ, 0xc0, !PT ;  /* 0x1ffffffe02027812 */ /* 0x000fe400078ec0ff */
[C---:B------:R-:W-:Y:S01]  /*0ce0*/  LOP3.LUT R13, R12.reuse, 0xfffffff8, RZ, 0xc0, !PT ;  /* 0xfffffff80c0d7812 */ /* 0x040fe200078ec0ff */
[----:B------:R-:W-:Y:S01]  /*0cf0*/  IMAD.SHL.U32 R12, R12, 0x40, RZ ;  /* 0x000000400c0c7824 */ /* 0x000fe200078e00ff */
[----:B------:R-:W-:Y:S01]  /*0d00*/  LOP3.LUT R6, R6, 0x3ffffc, RZ, 0xc0, !PT ;  /* 0x003ffffc06067812 */ /* 0x000fe200078ec0ff */
[----:B------:R-:W-:Y:S02]  /*0d10*/  IMAD.IADD R2, R5, 0x1, -R2 ;  /* 0x0000000105027824 */ /* 0x000fe400078e0a02 */
[----:B------:R-:W-:Y:S01]  /*0d20*/  IMAD.IADD R13, R4, 0x1, -R13 ;  /* 0x00000001040d7824 */ /* 0x000fe200078e0a0d */
[----:B------:R-:W-:Y:S01]  /*0d30*/  LOP3.LUT R12, R12, 0x7ffffe00, RZ, 0xc0, !PT ;  /* 0x7ffffe000c0c7812 */ /* 0x000fe200078ec0ff */
[----:B------:R-:W-:-:S02]  /*0d40*/  IMAD.IADD R6, R213, 0x1, -R6 ;  /* 0x00000001d5067824 */ /* 0x000fc400078e0a06 */
[----:B------:R-:W-:Y:S01]  /*0d50*/  IMAD.SHL.U32 R2, R2, 0x8, RZ ;  /* 0x0000000802027824 */ /* 0x000fe200078e00ff */
[----:B------:R-:W-:Y:S01]  /*0d60*/  R2P PR, R13, 0x6 ;  /* 0x000000060d007804 */ /* 0x000fe20000000000 */
[----:B------:R-:W-:-:S04]  /*0d70*/  IMAD R12, R213, 0x400, R12 ;  /* 0x00000400d50c7824 */ /* 0x000fc800078e020c */
[----:B------:R-:W-:Y:S02]  /*0d80*/  SEL R208, R208, 0xffffffe0, !P1 ;  /* 0xffffffe0d0d07807 */ /* 0x000fe40004800000 */
[----:B--2---:R-:W-:Y:S02]  /*0d90*/  R2UR UR4, R0 ;  /* 0x00000000000472ca */ /* 0x004fe400000e0000 */
[----:B------:R-:W-:-:S04]  /*0da0*/  LEA.HI R0, R3, R234, RZ, 0x7 ;  /* 0x000000ea03007211 */ /* 0x000fc800078f38ff */
[----:B------:R-:W-:Y:S02]  /*0db0*/  SHF.R.S32.HI R221, RZ, 0x7, R0 ;  /* 0x00000007ffdd7819 */ /* 0x000fe40000011400 */
[C---:B------:R-:W-:Y:S02]  /*0dc0*/  LOP3.LUT R7, R0.reuse, 0xffffff80, RZ, 0xc0, !PT ;  /* 0xffffff8000077812 */ /* 0x040fe400078ec0ff */
[----:B------:R-:W-:Y:S01]  /*0dd0*/  LEA.HI R0, R0, R221, RZ, 0x1 ;  /* 0x000000dd00007211 */ /* 0x000fe200078f08ff */
[----:B------:R-:W-:Y:S02]  /*0de0*/  IMAD R15, R221, 0x100, R4 ;  /* 0x00000100dd0f7824 */ /* 0x000fe400078e0204 */
[----:B------:R-:W-:Y:S01]  /*0df0*/  IMAD.SHL.U32 R4, R13, 0x40, RZ ;  /* 0x000000400d047824 */ /* 0x000fe200078e00ff */
[----:B------:R-:W-:Y:S01]  /*0e00*/  LOP3.LUT R0, R0, 0xfffffe, RZ, 0xc0, !PT ;  /* 0x00fffffe00007812 */ /* 0x000fe200078ec0ff */
[----:B------:R-:W-:Y:S01]  /*0e10*/  IMAD.IADD R7, R234, 0x1, -R7 ;  /* 0x00000001ea077824 */ /* 0x000fe200078e0a07 */
[----:B------:R-:W-:Y:S01]  /*0e20*/  ULOP3.LUT UR36, UR4, 0x1, URZ, 0xfc, !UPT ;  /* 0x0000000104247892 */ /* 0x000fe2000f8efc3f */
[----:B------:R-:W-:Y:S01]  /*0e30*/  IMAD R15, R6, 0x10, R15 ;  /* 0x00000010060f7824 */ /* 0x000fe200078e020f */
[----:B------:R-:W-:Y:S01]  /*0e40*/  LOP3.LUT R5, R4, 0x1c0, RZ, 0xc0, !PT ;  /* 0x000001c004057812 */ /* 0x000fe200078ec0ff */
[----:B------:R-:W-:Y:S01]  /*0e50*/  IMAD.IADD R0, R221, 0x1, -R0 ;  /* 0x00000001dd007824 */ /* 0x000fe200078e0a00 */
[----:B------:R-:W-:Y:S01]  /*0e60*/  SHF.R.S32.HI R8, RZ, 0x1f, R7 ;  /* 0x0000001fff087819 */ /* 0x000fe20000011407 */
[--C-:B------:R-:W-:Y:S01]  /*0e70*/  IMAD.U32 R230, R15, 0x40, R2.reuse ;  /* 0x000000400fe67824 */ /* 0x100fe200078e0002 */
[----:B------:R-:W-:Y:S01]  /*0e80*/  LEA.HI R6, R3, R234, RZ, 0x2 ;  /* 0x000000ea03067211 */ /* 0x000fe200078f10ff */
[----:B------:R-:W-:Y:S01]  /*0e90*/  IMAD.SHL.U32 R196, R0, 0x100, RZ ;  /* 0x0000010000c47824 */ /* 0x000fe200078e00ff */
[----:B------:R-:W-:-:S02]  /*0ea0*/  LOP3.LUT R2, R5, 0x8, R2, 0xf8, !PT ;  /* 0x0000000805027812 */ /* 0x000fc400078ef802 */
[----:B------:R-:W-:Y:S02]  /*0eb0*/  LEA.HI R9, R8, R7, RZ, 0x2 ;  /* 0x0000000708097211 */ /* 0x000fe400078f10ff */
[----:B------:R-:W-:Y:S02]  /*0ec0*/  SHF.R.U32.HI R5, RZ, 0x3, R5 ;  /* 0x00000003ff057819 */ /* 0x000fe40000011605 */
[----:B------:R-:W-:Y:S02]  /*0ed0*/  SHF.R.S32.HI R187, RZ, 0x2, R6 ;  /* 0x00000002ffbb7819 */ /* 0x000fe40000011406 */
[----:B------:R-:W-:Y:S02]  /*0ee0*/  LOP3.LUT R4, R9, 0x7ffffffc, RZ, 0xc0, !PT ;  /* 0x7ffffffc09047812 */ /* 0x000fe400078ec0ff */
[----:B------:R-:W-:Y:S01]  /*0ef0*/  LOP3.LUT R5, R2, R5, RZ, 0x3c, !PT ;  /* 0x0000000502057212 */ /* 0x000fe200078e3cff */
[----:B------:R-:W-:Y:S01]  /*0f00*/  VIADD R235, R187, 0x20 ;  /* 0x00000020bbeb7836 */ /* 0x000fe20000000000 */
[----:B------:R-:W-:Y:S01]  /*0f10*/  LEA.HI R2, R3, R234, RZ, 0x3 ;  /* 0x000000ea03027211 */ /* 0x000fe200078f18ff */
[----:B------:R-:W-:Y:S01]  /*0f20*/  IMAD.IADD R4, R7, 0x1, -R4 ;  /* 0x0000000107047824 */ /* 0x000fe200078e0a04 */
[----:B------:R-:W-:Y:S01]  /*0f30*/  LEA.HI R8, R8, R7, RZ, 0x5 ;  /* 0x0000000708087211 */ /* 0x000fe200078f28ff */
[----:B------:R-:W-:Y:S01]  /*0f40*/  IMAD.SHL.U32 R228, R235, 0x40, RZ ;  /* 0x00000040ebe47824 */ /* 0x000fe200078e00ff */
[----:B------:R-:W-:Y:S01]  /*0f50*/  SHF.R.S32.HI R214, RZ, 0x3, R2 ;  /* 0x00000003ffd67819 */ /* 0x000fe20000011402 */
[----:B------:R-:W-:Y:S01]  /*0f60*/  IMAD.IADD R5, R12, 0x1, R5 ;  /* 0x000000010c057824 */ /* 0x000fe200078e0205 */
[----:B------:R-:W-:Y:S01]  /*0f70*/  LOP3.LUT R3, R2, 0x1ffffff8, RZ, 0xc0, !PT ;  /* 0x1ffffff802037812 */ /* 0x000fe200078ec0ff */
[----:B------:R-:W-:Y:S01]  /*0f80*/  IMAD.SHL.U32 R185, R4, 0x2, RZ ;  /* 0x0000000204b97824 */ /* 0x000fe200078e00ff */
[----:B------:R-:W-:Y:S01]  /*0f90*/  LOP3.LUT R7, R6, 0xfffffffc, RZ, 0xc0, !PT ;  /* 0xfffffffc06077812 */ /* 0x000fe200078ec0ff */
[----:B------:R-:W-:Y:S01]  /*0fa0*/  IMAD R197, R5, 0x2, R18 ;  /* 0x0000000205c57824 */ /* 0x000fe200078e0212 */
[----:B------:R-:W-:Y:S01]  /*0fb0*/  SHF.R.S32.HI R2, RZ, 0x1f, R235 ;  /* 0x0000001fff027819 */ /* 0x000fe200000114eb */
[C---:B------:R-:W-:Y:S01]  /*0fc0*/  IMAD.IADD R3, R234.reuse, 0x1, -R3 ;  /* 0x00000001ea037824 */ /* 0x040fe200078e0a03 */
[----:B------:R-:W-:Y:S01]  /*0fd0*/  SHF.R.S32.HI R10, RZ, 0x2, R9 ;  /* 0x00000002ff0a7819 */ /* 0x000fe20000011409 */
[----:B------:R-:W-:Y:S01]  /*0fe0*/  IMAD.IADD R220, R234, 0x1, -R7 ;  /* 0x00000001eadc7824 */ /* 0x000fe200078e0a07 */
[----:B------:R-:W-:Y:S01]  /*0ff0*/  LEA.HI R2, R2, R235, RZ, 0x3 ;  /* 0x000000eb02027211 */ /* 0x000fe200078f18ff */
[----:B------:R-:W-:Y:S01]  /*1000*/  VIADD R209, R197, 0x36400 ;  /* 0x00036400c5d17836 */ /* 0x000fe20000000000 */
[----:B------:R-:W-:Y:S01]  /*1010*/  SHF.R.S32.HI R11, RZ, 0x1f, R9 ;  /* 0x0000001fff0b7819 */ /* 0x000fe20000011409 */
[----:B------:R-:W-:Y:S01]  /*1020*/  IMAD.SHL.U32 R16, R220, 0x8, RZ ;  /* 0x00000008dc107824 */ /* 0x000fe200078e00ff */
[----:B------:R-:W-:Y:S01]  /*1030*/  SHF.R.S32.HI R6, RZ, 0x1f, R6 ;  /* 0x0000001fff067819 */ /* 0x000fe20000011406 */
[----:B------:R-:W-:Y:S01]  /*1040*/  IMAD.SHL.U32 R229, R2, 0x40, RZ ;  /* 0x0000004002e57824 */ /* 0x000fe200078e00ff */
[----:B------:R-:W-:Y:S01]  /*1050*/  LEA.HI R11, R11, R10, RZ, 0x3 ;  /* 0x0000000a0b0b7211 */ /* 0x000fe200078f18ff */
[----:B------:R-:W-:Y:S01]  /*1060*/  VIADD R198, R197, 0x36440 ;  /* 0x00036440c5c67836 */ /* 0x000fe20000000000 */
[----:B------:R-:W-:Y:S01]  /*1070*/  LOP3.LUT R228, R228, 0x1c0, RZ, 0xc0, !PT ;  /* 0x000001c0e4e47812 */ /* 0x000fe200078ec0ff */
[----:B------:R-:W-:Y:S01]  /*1080*/  @P2 VIADD R198, R209, 0xffffffc0 ;  /* 0xffffffc0d1c62836 */ /* 0x000fe20000000000 */
[----:B------:R-:W-:Y:S01]  /*1090*/  LOP3.LUT R11, R11, 0xfffffff8, RZ, 0xc0, !PT ;  /* 0xfffffff80b0b7812 */ /* 0x000fe200078ec0ff */
[----:B------:R-:W-:Y:S01]  /*10a0*/  IMAD.IADD R209, R209, 0x1, R208 ;  /* 0x00000001d1d17824 */ /* 0x000fe200078e02d0 */
[----:B------:R-:W-:Y:S01]  /*10b0*/  LEA.HI R6, R6, R187, RZ, 0x3 ;  /* 0x000000bb06067211 */ /* 0x000fe200078f18ff */
[----:B------:R-:W-:Y:S01]  /*10c0*/  IMAD.SHL.U32 R211, R3, 0x8, RZ ;  /* 0x0000000803d37824 */ /* 0x000fe200078e00ff */
[----:B------:R-:W-:Y:S01]  /*10d0*/  LOP3.LUT R2, R228, 0x38, R16, 0xf8, !PT ;  /* 0x00000038e4027812 */ /* 0x000fe200078ef810 */
[----:B------:R-:W-:Y:S01]  /*10e0*/  IMAD.IADD R11, R10, 0x1, -R11 ;  /* 0x000000010a0b7824 */ /* 0x000fe200078e0a0b */
[----:B------:R-:W-:Y:S01]  /*10f0*/  SHF.R.U32.HI R236, RZ, 0x3, R228 ;  /* 0x00000003ffec7819 */ /* 0x000fe200000116e4 */
[----:B------:R-:W-:Y:S01]  /*1100*/  IMAD.IADD R208, R208, 0x1, R198 ;  /* 0x00000001d0d07824 */ /* 0x000fe200078e02c6 */
[----:B------:R-:W-:-:S02]  /*1110*/  LOP3.LUT R229, R229, 0xfffffe00, RZ, 0xc0, !PT ;  /* 0xfffffe00e5e57812 */ /* 0x000fc400078ec0ff */
[----:B------:R-:W-:Y:S02]  /*1120*/  SHF.R.S32.HI R8, RZ, 0x5, R8 ;  /* 0x00000005ff087819 */ /* 0x000fe40000011408 */
[----:B------:R-:W-:Y:S02]  /*1130*/  LOP3.LUT R6, R6, 0xfffffff8, RZ, 0xc0, !PT ;  /* 0xfffffff806067812 */ /* 0x000fe400078ec0ff */
[----:B------:R-:W-:Y:S01]  /*1140*/  LOP3.LUT R225, R229, R2, R236, 0xf6, !PT ;  /* 0x00000002e5e17212 */ /* 0x000fe200078ef6ec */
[----:B------:R-:W-:Y:S01]  /*1150*/  IMAD R194, R8, 0x10, R11 ;  /* 0x0000001008c27824 */ /* 0x000fe200078e020b */
[----:B------:R-:W-:Y:S01]  /*1160*/  SHF.R.S32.HI R224, RZ, 0x1f, R187 ;  /* 0x0000001fffe07819 */ /* 0x000fe200000114bb */
[----:B------:R-:W-:Y:S01]  /*1170*/  IMAD.IADD R195, R187, 0x1, -R6 ;  /* 0x00000001bbc37824 */ /* 0x000fe200078e0a06 */
[----:B------:R-:W-:Y:S01]  /*1180*/  SHF.R.S32.HI R17, RZ, 0x1f, R16 ;  /* 0x0000001fff117819 */ /* 0x000fe20000011410 */
[----:B------:R-:W-:-:S07]  /*1190*/  IMAD R225, R225, 0x2, R18 ;  /* 0x00000002e1e17824 */ /* 0x000fce00078e0212 */
.L_x_5544:
[----:B------:R-:W-:Y:S01]  /*11a0*/  ULDC.64 UR4, c[0x0][0xb20] ;  /* 0x0002c80000047ab9 */ /* 0x000fe20000000a00 */
[----:B0-23-5:R-:W0:Y:S01]  /*11b0*/  LDC.64 R4, c[0x0][0xb00] ;  /* 0x0002c000ff047b82 */ /* 0x02de220000000a00 */
        /* <DEDUP_REMOVED lines=17> */
[----:B------:R2:W5:Y:S01]  /*12d0*/  @P3 LDG.E R25, desc[UR54][R8.64] ;  /* 0x0000003608193981 */ /* 0x000562000c1e1900 */
        /* <DEDUP_REMOVED lines=16> */
[----:B--2---:R-:W-:Y:S06]  /*13e0*/  @P1 BRA `(.L_x_5335) ;  /* 0x0000000000241947 */ /* 0x004fec0003800000 */
        /* <DEDUP_REMOVED lines=9> */
.L_x_5335:
[----:B------:R-:W-:Y:S02]  /*1480*/  IMAD.U32 R32, RZ, RZ, UR5 ;  /* 0x00000005ff207e24 */ /* 0x000fe4000f8e00ff */
[----:B------:R-:W-:Y:S01]  /*1490*/  IMAD.U32 R24, RZ, RZ, UR4 ;  /* 0x00000004ff187e24 */ /* 0x000fe2000f8e00ff */
[----:B------:R-:W-:Y:S06]  /*14a0*/  @!P2 BRA `(.L_x_5336) ;  /* 0x000000000010a947 */ /* 0x000fec0003800000 */
[----:B------:R-:W0:Y:S02]  /*14b0*/  LDC.64 R2, c[0x0][0xb18] ;  /* 0x0002c600ff027b82 */ /* 0x000e240000000a00 */
[----:B0-----:R-:W-:-:S05]  /*14c0*/  IMAD.WIDE R2, R191, 0x4, R2 ;  /* 0x00000004bf027825 */ /* 0x001fca00078e0202 */
[----:B------:R0:W5:Y:S01]  /*14d0*/  LDG.E R24, desc[UR54][R2.64] ;  /* 0x0000003602187981 */ /* 0x000162000c1e1900 */
[----:B------:R-:W-:Y:S05]  /*14e0*/  BRA `(.L_x_5337) ;  /* 0x0000000000107947 */ /* 0x000fea0003800000 */
.L_x_5336:
[----:B------:R-:W-:Y:S05]  /*14f0*/  @!P3 BRA `(.L_x_5337) ;  /* 0x00000000000cb947 */ /* 0x000fea0003800000 */
[----:B------:R-:W2:Y:S04]  /*1500*/  LDG.E R3, desc[UR54][R8.64] ;  /* 0x0000003608037981 */ /* 0x000ea8000c1e1900 */
[----:B------:R-:W2:Y:S02]  /*1510*/  LDG.E R24, desc[UR54][R8.64+0x4] ;  /* 0x0000043608187981 */ /* 0x000ea4000c1e1900 */
[----:B--2---:R-:W-:-:S07]  /*1520*/  IMAD.IADD R24, R24, 0x1, -R3 ;  /* 0x0000000118187824 */ /* 0x004fce00078e0a03 */
.L_x_5337:
        /* <DEDUP_REMOVED lines=13> */
[----:B--2---:R-:W-:-:S04]  /*1600*/  @P1 IMAD.WIDE R4, R191, 0x4, R4 ;  /* 0x00000004bf041825 */ /* 0x004fc800078e0204 */
[----:B------:R-:W-:Y:S01]  /*1610*/  IMAD.IADD R10, R24, 0x1, -R11 ;  /* 0x00000001180a7824 */ /* 0x000fe200078e0a0b */
[----:B------:R0:W5:Y:S01]  /*1620*/  @P1 LDG.E R33, desc[UR54][R4.64] ;  /* 0x0000003604211981 */ /* 0x000162000c1e1900 */
[----:B-1----:R-:W-:Y:S02]  /*1630*/  ISETP.GE.AND P1, PT, R9, 0x1, PT ;  /* 0x000000010900780c */ /* 0x002fe40003f26270 */
[----:B------:R-:W-:Y:S01]  /*1640*/  LEA R47, R189, 0x40, 0x6 ;  /* 0x00000040bd2f7811 */ /* 0x000fe200078e30ff */
[----:B---3--:R-:W-:-:S04]  /*1650*/  @P0 IMAD.IADD R32, R7, 0x1, -R0 ;  /* 0x0000000107200824 */ /* 0x008fc800078e0a00 */
        /* <DEDUP_REMOVED lines=19> */
.L_x_5340:
[----:B------:R-:W-:-:S13]  /*1790*/  ISETP.NE.AND P0, PT, R9, 0x1, PT ;  /* 0x000000010900780c */ /* 0x000fda0003f05270 */
[----:B------:R-:W0:Y:S02]  /*17a0*/  @P0 LDC.64 R4, c[0x0][0xae0] ;  /* 0x0002b800ff040b82 */ /* 0x000e240000000a00 */
[----:B0-----:R-:W-:-:S05]  /*17b0*/  @P0 IMAD.HI.U32 R4, R2, R4, RZ ;  /* 0x0000000402040227 */ /* 0x001fca00078e00ff */
[----:B------:R-:W-:-:S07]  /*17c0*/  @P0 SHF.R.U32.HI R2, RZ, R5, R4 ;  /* 0x00000005ff020219 */ /* 0x000fce0000011604 */
.L_x_5341:
[----:B------:R-:W-:Y:S05]  /*17d0*/  BSYNC B0 ;  /* 0x0000000000007941 */ /* 0x000fea0003800000 */
.L_x_5339:
[----:B------:R-:W-:-:S05]  /*17e0*/  IMAD R3, R2, R9, R9 ;  /* 0x0000000902037224 */ /* 0x000fca00078e0209 */
[----:B------:R-:W-:-:S07]  /*17f0*/  VIMNMX R0, R0, R3, PT ;  /* 0x0000000300007248 */ /* 0x000fce0003fe0100 */
.L_x_5338:
        /* <DEDUP_REMOVED lines=15> */
.L_x_5344:
[----:B------:R-:W-:Y:S01]  /*18f0*/  ISETP.NE.AND P0, PT, R9, 0x1, PT ;  /* 0x000000010900780c */ /* 0x000fe20003f05270 */
[----:B------:R-:W-:-:S12]  /*1900*/  IMAD.MOV.U32 R4, RZ, RZ, R45 ;  /* 0x000000ffff047224 */ /* 0x000fd800078e002d */
[----:B------:R-:W0:Y:S02]  /*1910*/  @P0 LDC.64 R6, c[0x0][0xae0] ;  /* 0x0002b800ff060b82 */ /* 0x000e240000000a00 */
[----:B0-----:R-:W-:-:S05]  /*1920*/  @P0 IMAD.HI.U32 R6, R45, R6, RZ ;  /* 0x000000062d060227 */ /* 0x001fca00078e00ff */
[----:B------:R-:W-:-:S07]  /*1930*/  @P0 SHF.R.U32.HI R4, RZ, R7, R6 ;  /* 0x00000007ff040219 */ /* 0x000fce0000011606 */
.L_x_5345:
[----:B------:R-:W-:Y:S05]  /*1940*/  BSYNC B0 ;  /* 0x0000000000007941 */ /* 0x000fea0003800000 */
.L_x_5343:
[----:B------:R-:W-:-:S05]  /*1950*/  IMAD R3, R4, R9, RZ ;  /* 0x0000000904037224 */ /* 0x000fca00078e02ff */
[----:B------:R-:W-:-:S07]  /*1960*/  VIMNMX R2, R2, R3, !PT ;  /* 0x0000000302027248 */ /* 0x000fce0007fe0100 */
.L_x_5342:
        /* <DEDUP_REMOVED lines=43> */
.L_x_5348:
[----:B------:R-:W-:Y:S05]  /*1c20*/  BSYNC B6 ;  /* 0x0000000000067941 */ /* 0x000fea0003800000 */
.L_x_5347:
        /* <DEDUP_REMOVED lines=20> */
.L_x_5350:
[----:B------:R-:W-:Y:S05]  /*1d70*/  BSYNC B6 ;  /* 0x0000000000067941 */ /* 0x000fea0003800000 */
.L_x_5349:
[----:B------:R-:W-:Y:S01]  /*1d80*/  ULDC.64 UR4, c[0x0][0xaf0] ;  /* 0x0002bc0000047ab9 */ /* 0x000fe20000000a00 */
[----:B------:R-:W0:Y:S01]  /*1d90*/  LDC R0, c[0x0][0x428] ;  /* 0x00010a00ff007b82 */ /* 0x000e220000000800 */
[----:B------:R-:W-:-:S07]  /*1da0*/  ISETP.NE.U32.AND P0, PT, RZ, UR4, PT ;  /* 0x00000004ff007c0c */ /* 0x000fce000bf05070 */
[----:B------:R-:W1:Y:S01]  /*1db0*/  LDC.64 R52, c[0x0][0x2f0] ;  /* 0x0000bc00ff347b82 */ /* 0x000e620000000a00 */
[----:B------:R-:W-:Y:S01]  /*1dc0*/  ISETP.NE.AND.EX P0, PT, RZ, UR5, PT, P0 ;  /* 0x00000005ff007c0c */ /* 0x000fe2000bf05300 */
[----:B------:R-:W-:Y:S01]  /*1dd0*/  IMAD.IADD R10, R25, 0x1, R24 ;  /* 0x00000001190a7824 */ /* 0x000fe200078e0218 */
[----:B------:R-:W-:Y:S01]  /*1de0*/  ULDC.64 UR8, c[0x0][0xb00] ;  /* 0x0002c00000087ab9 */ /* 0x000fe20000000a00 */
[----:B------:R-:W2:Y:S01]  /*1df0*/  S2R R20, SR_TID.X ;  /* 0x0000000000147919 */ /* 0x000ea20000002100 */
[----:B------:R-:W-:Y:S01]  /*1e00*/  ULDC.64 UR4, c[0x0][0x2f8] ;  /* 0x0000be0000047ab9 */ /* 0x000fe20000000a00 */
[----:B------:R-:W-:Y:S02]  /*1e10*/  ULDC.64 UR6, c[0x0][0x320] ;  /* 0x0000c80000067ab9 */ /* 0x000fe40000000a00 */
[----:B------:R-:W3:Y:S08]  /*1e20*/  LDC.64 R26, c[0x0][0x3e8] ;  /* 0x0000fa00ff1a7b82 */ /* 0x000ef00000000a00 */
[----:B------:R-:W4:Y:S08]  /*1e30*/  @P0 LDC.64 R2, c[0x0][0xaf0] ;  /* 0x0002bc00ff020b82 */ /* 0x000f300000000a00 */
[----:B------:R-:W2:Y:S08]  /*1e40*/  LDC R25, c[0x0][0x3d4] ;  /* 0x0000f500ff197b82 */ /* 0x000eb00000000800 */
[----:B------:R-:W3:Y:S01]  /*1e50*/  LDC.64 R54, c[0x0][0x3d8] ;  /* 0x0000f600ff367b82 */ /* 0x000ee20000000a00 */
[----:B----4-:R-:W-:-:S07]  /*1e60*/  @P0 IMAD.WIDE R2, R191, 0x4, R2 ;  /* 0x00000004bf020825 */ /* 0x010fce00078e0202 */
[----:B------:R-:W4:Y:S01]  /*1e70*/  LDC R59, c[0x0][0x3d4] ;  /* 0x0000f500ff3b7b82 */ /* 0x000f220000000800 */
[----:B------:R3:W4:Y:S01]  /*1e80*/  @P0 LDG.E R191, desc[UR54][R2.64] ;  /* 0x0000003602bf0981 */ /* 0x000722000c1e1900 */
[----:B0-----:R-:W-:Y:S01]  /*1e90*/  ISETP.NE.AND P0, PT, R0, 0x1, PT ;  /* 0x000000010000780c */ /* 0x001fe20003f05270 */
[----:B------:R-:W-:Y:S01]  /*1ea0*/  IMAD.SHL.U32 R40, R220, 0x4, RZ ;  /* 0x00000004dc287824 */ /* 0x000fe200078e00ff */
[----:B------:R-:W-:-:S04]  /*1eb0*/  SHF.R.S32.HI R13, RZ, 0x1f, R10 ;  /* 0x0000001fff0d7819 */ /* 0x000fc8000001140a */
[----:B------:R-:W0:Y:S01]  /*1ec0*/  LDC R61, c[0x0][0x2e4] ;  /* 0x0000b900ff3d7b82 */ /* 0x000e220000000800 */
[----:B--2---:R-:W-:Y:S01]  /*1ed0*/  ISETP.GE.AND P1, PT, R16, R25, PT ;  /* 0x000000191000720c */ /* 0x004fe20003f26270 */
[----:B------:R-:W-:Y:S01]  /*1ee0*/  IMAD.SHL.U32 R57, R195, 0x40, RZ ;  /* 0x00000040c3397824 */ /* 0x000fe200078e00ff */
[----:B------:R-:W-:Y:S01]  /*1ef0*/  SHF.R.S32.HI R41, RZ, 0x1f, R40 ;  /* 0x0000001fff297819 */ /* 0x000fe20000011428 */
[-C--:B-1----:R-:W-:Y:S01]  /*1f00*/  IMAD R4, R13, R52.reuse, RZ ;  /* 0x000000340d047224 */ /* 0x082fe200078e02ff */
[----:B------:R-:W-:Y:S01]  /*1f10*/  SEL R11, R25, RZ, P1 ;  /* 0x000000ff190b7207 */ /* 0x000fe20000800000 */
[----:B---3--:R-:W-:Y:S01]  /*1f20*/  IMAD.WIDE.U32 R2, R10, R52, RZ ;  /* 0x000000340a027225 */ /* 0x008fe200078e00ff */
[----:B------:R-:W-:Y:S02]  /*1f30*/  SHF.R.U32.HI R20, RZ, 0x7, R20 ;  /* 0x00000007ff147819 */ /* 0x000fe40000011614 */
[----:B------:R-:W-:Y:S01]  /*1f40*/  LOP3.LUT R57, R57, 0x1c0, RZ, 0xc0, !PT ;  /* 0x000001c039397812 */ /* 0x000fe200078ec0ff */
[----:B------:R-:W1:Y:S01]  /*1f50*/  @P0 LDC R5, c[0x0][0x42c] ;  /* 0x00010b00ff050b82 */ /* 0x000e620000000800 */
[----:B------:R-:W-:Y:S01]  /*1f60*/  IMAD.IADD R11, R16, 0x1, R11 ;  /* 0x00000001100b7824 */ /* 0x000fe200078e020b */
[----:B------:R-:W-:Y:S01]  /*1f70*/  SHF.L.U64.HI R51, R52, 0x6, R53 ;  /* 0x0000000634337819 */ /* 0x000fe20000010235 */
[----:B------:R-:W-:Y:S01]  /*1f80*/  VIADD R58, R20, 0x8 ;  /* 0x00000008143a7836 */ /* 0x000fe20000000000 */
[----:B------:R-:W-:Y:S01]  /*1f90*/  SHF.R.U32.HI R60, RZ, 0x3, R57 ;  /* 0x00000003ff3c7819 */ /* 0x000fe20000011639 */
[----:B------:R-:W-:Y:S01]  /*1fa0*/  VIADD R80, R16, 0x20 ;  /* 0x0000002010507836 */ /* 0x000fe20000000000 */
[----:B------:R-:W-:Y:S01]  /*1fb0*/  SHF.R.S32.HI R50, RZ, 0x1f, R11 ;  /* 0x0000001fff327819 */ /* 0x000fe2000001140b */
[----:B------:R-:W-:Y:S01]  /*1fc0*/  IMAD.SHL.U32 R56, R26, 0x40, RZ ;  /* 0x000000401a387824 */ /* 0x000fe200078e00ff */
[----:B------:R-:W2:Y:S01]  /*1fd0*/  @P0 LDC R7, c[0x0][0x430] ;  /* 0x00010c00ff070b82 */ /* 0x000ea20000000800 */
[----:B------:R-:W-:Y:S01]  /*1fe0*/  P2R R72, PR, RZ, 0x2 ;  /* 0x00000002ff487803 */ /* 0x000fe20000000000 */
[----:B------:R-:W-:Y:S01]  /*1ff0*/  IMAD.SHL.U32 R62, R25, 0x2, RZ ;  /* 0x00000002193e7824 */ /* 0x000fe200078e00ff */
[----:B------:R-:W-:-:S04]  /*2000*/  LEA.HI R50, R50, R11, RZ, 0x3 ;  /* 0x0000000b32327211 */ /* 0x000fc800078f18ff */
[----:B------:R-:W-:-:S04]  /*2010*/  LOP3.LUT R67, R50, 0xfffffff8, RZ, 0xc0, !PT ;  /* 0xfffffff832437812 */ /* 0x000fc800078ec0ff */
[----:B------:R-:W-:Y:S01]  /*2020*/  SHF.R.S32.HI R71, RZ, 0x1f, R67 ;  /* 0x0000001fff477819 */ /* 0x000fe20000011443 */
[----:B-1----:R-:W-:-:S04]  /*2030*/  @P0 IMAD.HI.U32 R0, R190, R5, RZ ;  /* 0x00000005be000227 */ /* 0x002fc800078e00ff */
[----:B------:R-:W-:Y:S01]  /*2040*/  IMAD R5, R10, R53, R4 ;  /* 0x000000350a057224 */ /* 0x000fe200078e0204 */
[----:B--2---:R-:W-:-:S03]  /*2050*/  @P0 SHF.R.U32.HI R190, RZ, R7, R0 ;  /* 0x00000007ffbe0219 */ /* 0x004fc60000011600 */
[----:B------:R-:W-:Y:S01]  /*2060*/  IMAD.IADD R3, R3, 0x1, R5 ;  /* 0x0000000103037824 */ /* 0x000fe200078e0205 */
[----:B------:R-:W-:Y:S02]  /*2070*/  ISETP.NE.U32.AND P0, PT, RZ, UR8, PT ;  /* 0x00000008ff007c0c */ /* 0x000fe4000bf05070 */
[----:B------:R-:W-:Y:S01]  /*2080*/  SHF.R.S32.HI R0, RZ, 0x1f, R190 ;  /* 0x0000001fff007819 */ /* 0x000fe200000114be */
[----:B------:R-:W-:Y:S01]  /*2090*/  IMAD.WIDE.U32 R2, R190, UR4, R2 ;  /* 0x00000004be027c25 */ /* 0x000fe2000f8e0002 */
[----:B------:R-:W-:-:S03]  /*20a0*/  ISETP.NE.AND.EX P0, PT, RZ, UR9, PT, P0 ;  /* 0x00000009ff007c0c */ /* 0x000fc6000bf05300 */
[C---:B------:R-:W-:Y:S02]  /*20b0*/  IMAD R5, R0.reuse, UR4, RZ ;  /* 0x0000000400057c24 */ /* 0x040fe4000f8e02ff */
[----:B------:R-:W-:Y:S02]  /*20c0*/  IMAD R9, R0, UR6, RZ ;  /* 0x0000000600097c24 */ /* 0x000fe4000f8e02ff */
[C---:B------:R-:W-:Y:S01]  /*20d0*/  IMAD R7, R190.reuse, UR5, R5 ;  /* 0x00000005be077c24 */ /* 0x040fe2000f8e0205 */
[----:B------:R-:W-:Y:S01]  /*20e0*/  ULDC.64 UR4, c[0x0][0x300] ;  /* 0x0000c00000047ab9 */ /* 0x000fe20000000a00 */
[C---:B------:R-:W-:Y:S02]  /*20f0*/  IMAD R9, R190.reuse, UR7, R9 ;  /* 0x00000007be097c24 */ /* 0x040fe4000f8e0209 */
[----:B------:R-:W-:Y:S02]  /*2100*/  IMAD.IADD R3, R3, 0x1, R7 ;  /* 0x0000000103037824 */ /* 0x000fe400078e0207 */
[----:B------:R-:W-:-:S04]  /*2110*/  IMAD.WIDE.U32 R4, R190, UR6, R16 ;  /* 0x00000006be047c25 */ /* 0x000fc8000f8e0010 */
[----:B------:R-:W-:Y:S01]  /*2120*/  IMAD.IADD R5, R5, 0x1, R9 ;  /* 0x0000000105057824 */ /* 0x000fe200078e0209 */
[----:B----4-:R-:W-:Y:S02]  /*2130*/  SHF.R.S32.HI R0, RZ, 0x1f, R191 ;  /* 0x0000001fff007819 */ /* 0x010fe400000114bf */
[----:B------:R-:W-:Y:S02]  /*2140*/  SEL R39, R191, RZ, !P0 ;  /* 0x000000ffbf277207 */ /* 0x000fe40004000000 */
[----:B------:R-:W-:-:S03]  /*2150*/  SEL R0, R0, RZ, !P0 ;  /* 0x000000ff00007207 */ /* 0x000fc60004000000 */
[----:B------:R-:W-:-:S04]  /*2160*/  IMAD.WIDE.U32 R42, R39, UR4, R2 ;  /* 0x00000004272a7c25 */ /* 0x000fc8000f8e0002 */
[----:B------:R-:W-:Y:S02]  /*2170*/  IMAD R6, R0, UR4, RZ ;  /* 0x0000000400067c24 */ /* 0x000fe4000f8e02ff */
[----:B------:R-:W-:-:S04]  /*2180*/  IMAD.WIDE.U32 R2, R187, R52, R16 ;  /* 0x00000034bb027225 */ /* 0x000fc800078e0010 */
[----:B------:R-:W-:Y:S01]  /*2190*/  IMAD R7, R39, UR5, R6 ;  /* 0x0000000527077c24 */ /* 0x000fe2000f8e0206 */
[----:B------:R-:W-:Y:S01]  /*21a0*/  ULDC.64 UR4, c[0x0][0x328] ;  /* 0x0000ca0000047ab9 */ /* 0x000fe20000000a00 */
[----:B------:R-:W-:Y:S01]  /*21b0*/  IMAD R6, R224, R52, RZ ;  /* 0x00000034e0067224 */ /* 0x000fe200078e02ff */
[----:B------:R-:W-:Y:S01]  /*21c0*/  IADD3 R46, P0, R42, R2, RZ ;  /* 0x000000022a2e7210 */ /* 0x000fe20007f1e0ff */
[----:B------:R-:W-:Y:S02]  /*21d0*/  IMAD R8, R0, UR4, RZ ;  /* 0x0000000400087c24 */ /* 0x000fe4000f8e02ff */
[----:B------:R-:W-:Y:S01]  /*21e0*/  IMAD R9, R187, R53, R6 ;  /* 0x00000035bb097224 */ /* 0x000fe200078e0206 */
[----:B------:R-:W-:Y:S01]  /*21f0*/  SHF.L.U64.HI R53, R54, 0x6, R55 ;  /* 0x0000000636357819 */ /* 0x000fe20000010237 */
[----:B------:R-:W-:Y:S02]  /*2200*/  IMAD R73, R39, UR5, R8 ;  /* 0x0000000527497c24 */ /* 0x000fe4000f8e0208 */
[----:B------:R-:W-:-:S02]  /*2210*/  IMAD.IADD R0, R43, 0x1, R7 ;  /* 0x000000012b007824 */ /* 0x000fc400078e0207 */
[----:B------:R-:W-:Y:S01]  /*2220*/  IMAD.WIDE.U32 R38, R39, UR4, R4 ;  /* 0x0000000427267c25 */ /* 0x000fe2000f8e0004 */
[----:B------:R-:W-:Y:S02]  /*2230*/  ULDC UR4, c[0x0][0x2e4] ;  /* 0x0000b90000047ab9 */ /* 0x000fe40000000800 */
[----:B------:R-:W-:Y:S01]  /*2240*/  IADD3.X R48, R0, R3, R9, P0, !PT ;  /* 0x0000000300307210 */ /* 0x000fe200007fe409 */
[----:B------:R-:W-:Y:S01]  /*2250*/  IMAD R4, R224, R26, RZ ;  /* 0x0000001ae0047224 */ /* 0x000fe200078e02ff */
[----:B------:R-:W-:Y:S01]  /*2260*/  ISETP.GE.AND P4, PT, R16, UR4, PT ;  /* 0x0000000410007c0c */ /* 0x000fe2000bf86270 */
[----:B------:R-:W-:Y:S01]  /*2270*/  IMAD R2, R224, R54, RZ ;  /* 0x00000036e0027224 */ /* 0x000fe200078e02ff */
[----:B------:R-:W-:Y:S01]  /*2280*/  ISETP.GE.AND P3, PT, R80, UR4, PT ;  /* 0x0000000450007c0c */ /* 0x000fe2000bf66270 */
[C---:B------:R-:W-:Y:S02]  /*2290*/  IMAD R21, R187.reuse, R27, R4 ;  /* 0x0000001bbb157224 */ /* 0x040fe400078e0204 */
[----:B------:R-:W-:-:S02]  /*22a0*/  IMAD R15, R187, R55, R2 ;  /* 0x00000037bb0f7224 */ /* 0x000fc400078e0202 */
[----:B------:R-:W-:-:S04]  /*22b0*/  IMAD.WIDE.U32 R8, R187, R26, R16 ;  /* 0x0000001abb087225 */ /* 0x000fc800078e0010 */
[----:B------:R-:W-:-:S04]  /*22c0*/  IMAD.WIDE.U32 R4, R187, R26, R40 ;  /* 0x0000001abb047225 */ /* 0x000fc800078e0028 */
[----:B------:R-:W-:-:S04]  /*22d0*/  IMAD.WIDE.U32 R6, R187, R54, R16 ;  /* 0x00000036bb067225 */ /* 0x000fc800078e0010 */
[----:B------:R-:W-:-:S04]  /*22e0*/  IMAD.WIDE.U32 R2, R187, R54, R40 ;  /* 0x00000036bb027225 */ /* 0x000fc800078e0028 */
[----:B------:R-:W-:Y:S02]  /*22f0*/  IMAD.IADD R9, R21, 0x1, R9 ;  /* 0x0000000115097824 */ /* 0x000fe400078e0209 */
[----:B------:R-:W-:Y:S02]  /*2300*/  IMAD.IADD R5, R5, 0x1, R21 ;  /* 0x0000000105057824 */ /* 0x000fe400078e0215 */
[----:B------:R-:W-:Y:S01]  /*2310*/  IMAD.IADD R7, R15, 0x1, R7 ;  /* 0x000000010f077824 */ /* 0x000fe200078e0207 */
[----:B------:R-:W1:Y:S01]  /*2320*/  LDC.64 R20, c[0x0][0x2d8] ;  /* 0x0000b600ff147b82 */ /* 0x000e620000000a00 */
[----:B------:R-:W-:Y:S01]  /*2330*/  IMAD.IADD R3, R3, 0x1, R15 ;  /* 0x0000000103037824 */ /* 0x000fe200078e020f */
[----:B-----5:R-:W-:Y:S01]  /*2340*/  SHF.R.S32.HI R15, RZ, 0x1f, R33 ;  /* 0x0000001fff0f7819 */ /* 0x020fe20000011421 */
[----:B------:R-:W-:Y:S01]  /*2350*/  IMAD.WIDE.U32 R28, R33, R26, R4 ;  /* 0x0000001a211c7225 */ /* 0x000fe200078e0004 */
[----:B------:R-:W-:-:S03]  /*2360*/  LOP3.LUT R5, R57, 0x38, R50, 0xf8, !PT ;  /* 0x0000003839057812 */ /* 0x000fc600078ef832 */
[----:B------:R-:W-:Y:S01]  /*2370*/  IMAD R12, R15, R54, RZ ;  /* 0x000000360f0c7224 */ /* 0x000fe200078e02ff */
[----:B------:R-:W-:Y:S01]  /*2380*/  LOP3.LUT R68, R5, R60, RZ, 0x3c, !PT ;  /* 0x0000003c05447212 */ /* 0x000fe200078e3cff */
[----:B------:R-:W-:Y:S01]  /*2390*/  IMAD.WIDE.U32 R34, R33, R54, R2 ;  /* 0x0000003621227225 */ /* 0x000fe200078e0002 */
[----:B------:R-:W-:Y:S02]  /*23a0*/  LOP3.LUT R3, R57, 0x18, R16, 0xf8, !PT ;  /* 0x0000001839037812 */ /* 0x000fe400078ef810 */
[----:B------:R-:W-:Y:S01]  /*23b0*/  IADD3 R2, P0, R187, R10, RZ ;  /* 0x0000000abb027210 */ /* 0x000fe20007f1e0ff */
[----:B------:R-:W-:Y:S01]  /*23c0*/  IMAD R11, R33, R55, R12 ;  /* 0x00000037210b7224 */ /* 0x000fe200078e020c */
[----:B------:R-:W-:Y:S01]  /*23d0*/  LOP3.LUT R4, R3, R60, RZ, 0x3c, !PT ;  /* 0x0000003c03047212 */ /* 0x000fe200078e3cff */
[-C--:B------:R-:W-:Y:S01]  /*23e0*/  IMAD R12, R15, R26.reuse, RZ ;  /* 0x0000001a0f0c7224 */ /* 0x080fe200078e02ff */
[----:B------:R-:W-:Y:S01]  /*23f0*/  SHF.L.U64.HI R55, R26, 0x6, R27 ;  /* 0x000000061a377819 */ /* 0x000fe2000001021b */
[----:B------:R-:W-:-:S04]  /*2400*/  IMAD.WIDE.U32 R30, R33, R26, R8 ;  /* 0x0000001a211e7225 */ /* 0x000fc800078e0008 */
[C---:B------:R-:W-:Y:S02]  /*2410*/  IMAD R69, R33.reuse, R27, R12 ;  /* 0x0000001b21457224 */ /* 0x040fe400078e020c */
[----:B------:R-:W-:-:S04]  /*2420*/  IMAD.WIDE.U32 R36, R33, R54, R6 ;  /* 0x0000003621247225 */ /* 0x000fc800078e0006 */
[----:B------:R-:W-:Y:S02]  /*2430*/  IMAD.IADD R65, R69, 0x1, R31 ;  /* 0x0000000145417824 */ /* 0x000fe400078e021f */
[----:B------:R-:W-:Y:S02]  /*2440*/  IMAD.SHL.U32 R52, R52, 0x40, RZ ;  /* 0x0000004034347824 */ /* 0x000fe400078e00ff */
[----:B------:R-:W-:Y:S02]  /*2450*/  IMAD.SHL.U32 R54, R54, 0x40, RZ ;  /* 0x0000004036367824 */ /* 0x000fe400078e00ff */
[----:B------:R-:W-:Y:S02]  /*2460*/  IMAD.X R3, R224, 0x1, R13, P0 ;  /* 0x00000001e0037824 */ /* 0x000fe400000e060d */
[----:B------:R-:W-:Y:S02]  /*2470*/  IMAD R63, R213, 0x200, R4 ;  /* 0x00000200d53f7824 */ /* 0x000fe400078e0204 */
[----:B------:R-:W-:-:S02]  /*2480*/  IMAD.IADD R64, R11, 0x1, R37 ;  /* 0x000000010b407824 */ /* 0x000fc400078e0225 */
[----:B------:R-:W-:Y:S02]  /*2490*/  IMAD.IADD R66, R35, 0x1, R11 ;  /* 0x0000000123427824 */ /* 0x000fe400078e020b */
[----:B------:R-:W-:Y:S02]  /*24a0*/  IMAD.IADD R69, R29, 0x1, R69 ;  /* 0x000000011d457824 */ /* 0x000fe400078e0245 */
[----:B------:R-:W-:Y:S02]  /*24b0*/  IMAD R68, R213, 0x200, R68 ;  /* 0x00000200d5447824 */ /* 0x000fe400078e0244 */
[----:B0-----:R-:W-:-:S07]  /*24c0*/  IMAD.IADD R73, R39, 0x1, R73 ;  /* 0x0000000127497824 */ /* 0x001fce00078e0249 */
.L_x_5380:
[----:B------:R-:W-:Y:S01]  /*24d0*/  VIADD R49, R49, 0xffffffff ;  /* 0xffffffff31317836 */ /* 0x000fe20000000000 */
[----:B------:R-:W-:Y:S05]  /*24e0*/  YIELD ;  /* 0x0000000000007946 */ /* 0x000fea0003800000 */
[----:B----4-:R-:W-:Y:S01]  /*24f0*/  SHF.R.S32.HI R75, RZ, 0x1f, R49 ;  /* 0x0000001fff4b7819 */ /* 0x010fe20000011431 */
[-C--:B------:R-:W-:Y:S01]  /*2500*/  IMAD R5, R51, R49.reuse, RZ ;  /* 0x0000003133057224 */ /* 0x080fe200078e02ff */
[----:B------:R-:W-:Y:S01]  /*2510*/  BSSY B0, `(.L_x_5351) ;  /* 0x0000194000007945 */ /* 0x000fe20003800000 */
[----:B------:R-:W-:Y:S01]  /*2520*/  IMAD.WIDE.U32 R24, R52, R49, RZ ;  /* 0x0000003134187225 */ /* 0x000fe200078e00ff */
[----:B------:R-:W-:-:S03]  /*2530*/  ISETP.GT.AND P2, PT, R49, R44, PT ;  /* 0x0000002c3100720c */ /* 0x000fc60003f44270 */
[----:B------:R-:W-:Y:S01]  /*2540*/  IMAD R5, R75, R52, R5 ;  /* 0x000000344b057224 */ /* 0x000fe200078e0205 */
[----:B-1----:R-:W-:Y:S01]  /*2550*/  IADD3 R4, P0, R46, R24, RZ ;  /* 0x000000182e047210 */ /* 0x002fe20007f1e0ff */
[----:B---3--:R-:W-:Y:S02]  /*2560*/  IMAD.SHL.U32 R14, R186, 0x1000, RZ ;  /* 0x00001000ba0e7824 */ /* 0x008fe400078e00ff */
[----:B------:R-:W-:Y:S01]  /*2570*/  IMAD.IADD R77, R25, 0x1, R5 ;  /* 0x00000001194d7824 */ /* 0x000fe200078e0205 */
[----:B-1----:R-:W-:Y:S01]  /*2580*/  LEA R12, P1, R4, R20, 0x1 ;  /* 0x00000014040c7211 */ /* 0x002fe200078208ff */
[----:B------:R-:W-:Y:S02]  /*2590*/  IMAD.IADD R5, R63, 0x1, R14 ;  /* 0x000000013f057824 */ /* 0x000fe400078e020e */
[----:B------:R-:W-:Y:S01]  /*25a0*/  IMAD.X R6, R77, 0x1, R48, P0 ;  /* 0x000000014d067824 */ /* 0x000fe200000e0630 */
[----:B------:R-:W-:Y:S01]  /*25b0*/  ISETP.GE.AND P0, PT, R59, 0x1, PT ;  /* 0x000000013b00780c */ /* 0x000fe20003f06270 */
[----:B------:R-:W-:-:S03]  /*25c0*/  IMAD R15, R5, 0x2, R18 ;  /* 0x00000002050f7824 */ /* 0x000fc600078e0212 */
        /* <DEDUP_REMOVED lines=41> */
.L_x_5355:
[----:B------:R-:W-:Y:S05]  /*2860*/  BSYNC B1 ;  /* 0x0000000000017941 */ /* 0x000fea0003800000 */
.L_x_5354:
[----:B------:R-:W-:Y:S01]  /*2870*/  UISETP.NE.AND UP0, UPT, UR36, 0x3, UPT ;  /* 0x000000032400788c */ /* 0x000fe2000bf05270 */
[----:B-----5:R-:W-:Y:S02]  /*2880*/  IMAD.MOV.U32 R4, RZ, RZ, R8 ;  /* 0x000000ffff047224 */ /* 0x020fe400078e0008 */
[----:B------:R-:W-:Y:S02]  /*2890*/  IMAD.MOV.U32 R5, RZ, RZ, R9 ;  /* 0x000000ffff057224 */ /* 0x000fe400078e0009 */
[----:B0-----:R-:W-:Y:S01]  /*28a0*/  IMAD.MOV.U32 R6, RZ, RZ, R26 ;  /* 0x000000ffff067224 */ /* 0x001fe200078e001a */
        /* <DEDUP_REMOVED lines=16> */
.L_x_5356:
[----:B------:R-:W-:Y:S01]  /*29b0*/  IMAD R70, R186, 0x8, R18 ;  /* 0x00000008ba467824 */ /* 0x000fe200078e0212 */
[----:B------:R-:W-:Y:S01]  /*29c0*/  SHF.L.U32 R75, R192, 0x1f, RZ ;  /* 0x0000001fc04b7819 */ /* 0x000fe200000006ff */
[----:B------:R-:W-:Y:S03]  /*29d0*/  BSSY B1, `(.L_x_5357) ;  /* 0x0000003000017945 */ /* 0x000fe60003800000 */
[----:B------:R-:W0:Y:S02]  /*29e0*/  SYNCS.PHASECHK.TRANS64.TRYWAIT P5, [R70+URZ+0x38890], R75 ;  /* 0x0388904b460075a7 */ /* 0x000e2400080a017f */
[----:B0-----:R-:W-:Y:S05]  /*29f0*/  @!P5 BRA `(.L_x_5358) ;  /* 0x00000200002cd947 */ /* 0x001fea0003800000 */
.L_x_5662:
[----:B------:R-:W-:Y:S05]  /*2a00*/  BSYNC B1 ;  /* 0x0000000000017941 */ /* 0x000fea0003800000 */
.L_x_5357:
[----:B------:R-:W-:Y:S05]  /*2a10*/  @P1 BRA `(.L_x_5359) ;  /* 0x00000014000c1947 */ /* 0x000fea0003800000 */
[----:B------:R-:W-:Y:S04]  /*2a20*/  BSSY B1, `(.L_x_5360) ;  /* 0x0000036000017945 */ /* 0x000fe80003800000 */
[----:B------:R-:W-:Y:S05]  /*2a30*/  @P4 BRA `(.L_x_5361) ;  /* 0x0000000000d04947 */ /* 0x000fea0003800000 */
[----:B------:R1:W2:Y:S01]  /*2a40*/  LDS.128 R4, [R15+0x22400] ;  /* 0x022400000f047984 */ /* 0x0002a20000000c00 */
[----:B------:R-:W-:Y:S01]  /*2a50*/  ISETP.GE.AND P5, PT, R40, R59, PT ;  /* 0x0000003b2800720c */ /* 0x000fe20003fa6270 */
[----:B------:R-:W-:-:S12]  /*2a60*/  BSSY B2, `(.L_x_5362) ;  /* 0x0000030000027945 */ /* 0x000fd80003800000 */
[----:B-1----:R-:W-:Y:S05]  /*2a70*/  @P5 BRA `(.L_x_5363) ;  /* 0x0000000000b85947 */ /* 0x002fea0003800000 */
[----:B------:R-:W-:Y:S01]  /*2a80*/  SHF.R.U32.HI R81, RZ, 0x10, R25 ;  /* 0x00000010ff517819 */ /* 0x000fe20000011619 */
[----:B--2---:R-:W-:Y:S01]  /*2a90*/  IMAD.U32 R15, R6, 0x10000, RZ ;  /* 0x00010000060f7824 */ /* 0x004fe200078e00ff */
[----:B------:R-:W-:Y:S02]  /*2aa0*/  SHF.R.U32.HI R76, RZ, 0x10, R27 ;  /* 0x00000010ff4c7819 */ /* 0x000fe4000001161b */
[----:B------:R-:W-:Y:S01]  /*2ab0*/  SHF.R.U64 R78, R24, 0x10, R25 ;  /* 0x00000010184e7819 */ /* 0x000fe20000001219 */
[----:B------:R-:W-:Y:S01]  /*2ac0*/  IMAD.U32 R25, R7, 0x10000, RZ ;  /* 0x0001000007197824 */ /* 0x000fe200078e00ff */
[----:B------:R-:W-:Y:S02]  /*2ad0*/  PRMT R81, R77, 0x5410, R81 ;  /* 0x000054104d517816 */ /* 0x000fe40000000051 */
[----:B------:R-:W-:Y:S02]  /*2ae0*/  SHF.R.U64 R74, R26, 0x10, R27 ;  /* 0x000000101a4a7819 */ /* 0x000fe4000000121b */
        /* <DEDUP_REMOVED lines=8> */
[CC--:B------:R-:W-:Y:S01]  /*2b70*/  FMUL.FTZ R86, R24.reuse, R82.reuse ;  /* 0x0000005218567220 */ /* 0x0c0fe20000410000 */
        /* <DEDUP_REMOVED lines=14> */
[----:B------:R-:W-:Y:S01]  /*2c60*/  FMUL.FTZ R26, R26, R76 ;  /* 0x0000004c1a1a7220 */ /* 0x000fe20000410000 */
        /* <DEDUP_REMOVED lines=15> */
.L_x_5363:
[----:B------:R-:W-:Y:S05]  /*2d60*/  BSYNC B2 ;  /* 0x0000000000027941 */ /* 0x000fea0003800000 */
.L_x_5362:
[----:B--2---:R1:W-:Y:S02]  /*2d70*/  STG.E.128 desc[UR54][R12.64], R4 ;  /* 0x000000040c007986 */ /* 0x0043e4000c101d36 */
.L_x_5361:
[----:B------:R-:W-:Y:S05]  /*2d80*/  BSYNC B1 ;  /* 0x0000000000017941 */ /* 0x000fea0003800000 */
.L_x_5360:
[----:B------:R-:W-:Y:S05]  /*2d90*/  @P3 BRA `(.L_x_5359) ;  /* 0x00000010002c3947 */ /* 0x000fea0003800000 */
[----:B-1----:R-:W-:Y:S01]  /*2da0*/  IMAD.MOV.U32 R5, RZ, RZ, 0x20 ;  /* 0x00000020ff057424 */ /* 0x002fe200078e00ff */
[----:B------:R-:W-:Y:S01]  /*2db0*/  LOP3.LUT P5, RZ, R195, 0x4, RZ, 0xc0, !PT ;  /* 0x00000004c3ff7812 */ /* 0x000fe200078ac0ff */
[----:B------:R-:W-:Y:S03]  /*2dc0*/  BSSY B1, `(.L_x_5364) ;  /* 0x0000036000017945 */ /* 0x000fe60003800000 */
[----:B------:R-:W-:-:S04]  /*2dd0*/  SEL R5, R5, 0xffffffe0, !P5 ;  /* 0xffffffe005057807 */ /* 0x000fc80006800000 */
[----:B------:R-:W-:Y:S01]  /*2de0*/  IADD3 R5, R5, R63, R14 ;  /* 0x0000003f05057210 */ /* 0x000fe20007ffe00e */
[----:B------:R-:W-:-:S04]  /*2df0*/  VIADD R14, R40, 0x10 ;  /* 0x00000010280e7836 */ /* 0x000fc80000000000 */
[----:B------:R-:W-:Y:S01]  /*2e00*/  IMAD R4, R5, 0x2, R18 ;  /* 0x0000000205047824 */ /* 0x000fe200078e0212 */
[----:B------:R-:W-:-:S05]  /*2e10*/  ISETP.GE.AND P5, PT, R14, R59, PT ;  /* 0x0000003b0e00720c */ /* 0x000fca0003fa6270 */
[----:B------:R-:W1:Y:S08]  /*2e20*/  LDS.128 R4, [R4+0x22400] ;  /* 0x0224000004047984 */ /* 0x000e700000000c00 */
        /* <DEDUP_REMOVED lines=47> */
.L_x_5365:
[----:B------:R-:W-:Y:S05]  /*3120*/  BSYNC B1 ;  /* 0x0000000000017941 */ /* 0x000fea0003800000 */
.L_x_5364:
[----:B-1----:R2:W-:Y:S01]  /*3130*/  STG.E.128 desc[UR54][R12.64+0x40], R4 ;  /* 0x000040040c007986 */ /* 0x0025e2000c101d36 */
[----:B------:R-:W-:Y:S05]  /*3140*/  BRA `(.L_x_5359) ;  /* 0x0000000c00407947 */ /* 0x000fea0003800000 */
.L_x_5353:
        /* <DEDUP_REMOVED lines=39> */
[----:B------:R-:W-:-:S04]  /*33c0*/  PRMT R84, R13, 0x5410, R12 ;  /* 0x000054100d547816 */ /* 0x000fc8000000000c */
[----:B------:R-:W-:Y:S01]  /*33d0*/  PRMT R91, R15, 0x5410, R26 ;  /* 0x000054100f5b7816 */ /* 0x000fe2000000001a */
[----:B------:R-:W-:Y:S06]  /*33e0*/  @!P0 BRA `(.L_x_5366) ;  /* 0x0000000000048947 */ /* 0x000fec0003800000 */
[----:B------:R-:W-:Y:S01]  /*33f0*/  BPT.TRAP 0x1 ;  /* 0x000000040000795c */ /* 0x000fe20000300000 */
.L_x_5366:
[----:B------:R-:W-:Y:S01]  /*3400*/  IMAD R70, R186, 0x8, R18 ;  /* 0x00000008ba467824 */ /* 0x000fe200078e0212 */
[----:B------:R-:W-:Y:S01]  /*3410*/  SHF.L.U32 R75, R192, 0x1f, RZ ;  /* 0x0000001fc04b7819 */ /* 0x000fe200000006ff */
[----:B------:R-:W-:Y:S03]  /*3420*/  BSSY B1, `(.L_x_5367) ;  /* 0x0000003000017945 */ /* 0x000fe60003800000 */
[----:B------:R-:W0:Y:S02]  /*3430*/  SYNCS.PHASECHK.TRANS64.TRYWAIT P5, [R70+URZ+0x38890], R75 ;  /* 0x0388904b460075a7 */ /* 0x000e2400080a017f */
[----:B0-----:R-:W-:Y:S05]  /*3440*/  @!P5 BRA `(.L_x_5368) ;  /* 0x000001f400acd947 */ /* 0x001fea0003800000 */
.L_x_5663:
[----:B------:R-:W-:Y:S05]  /*3450*/  BSYNC B1 ;  /* 0x0000000000017941 */ /* 0x000fea0003800000 */
.L_x_5367:
        /* <DEDUP_REMOVED lines=28> */
[----:B------:R-:W-:Y:S02]  /*3620*/  IMAD R24, R15, 0x2, R18 ;  /* 0x000000020f187824 */ /* 0x000fe400078e0212 */
        /* <DEDUP_REMOVED lines=13> */
[--C-:B------:R-:W-:Y:S01]  /*3700*/  SHF.R.U64 R89, R10, 0x10, R11.reuse ;  /* 0x000000100a597819 */ /* 0x100fe2000000120b */
[----:B--2---:R-:W-:Y:S01]  /*3710*/  IMAD.U32 R10, R24, 0x10000, RZ ;  /* 0x00010000180a7824 */ /* 0x004fe200078e00ff */
[----:B------:R-:W-:Y:S01]  /*3720*/  SHF.R.U32.HI R90, RZ, 0x10, R11 ;  /* 0x00000010ff5a7819 */ /* 0x000fe2000001160b */
[----:B------:R-:W-:Y:S01]  /*3730*/  IMAD.U32 R11, R25, 0x10000, RZ ;  /* 0x00010000190b7824 */ /* 0x000fe200078e00ff */
        /* <DEDUP_REMOVED lines=21> */
[----:B------:R-:W-:Y:S01]  /*3890*/  LOP3.LUT R27, R27, 0xffff0000, RZ, 0xc0, !PT ;  /* 0xffff00001b1b7812 */ /* 0x000fe200078ec0ff */
[C---:B------:R-:W-:Y:S01]  /*38a0*/  IMAD.U32 R11, R90.reuse, 0x10000, RZ ;  /* 0x000100005a0b7824 */ /* 0x040fe200078e00ff */
[----:B------:R-:W-:Y:S01]  /*38b0*/  LOP3.LUT R90, R90, 0xffff0000, RZ, 0xc0, !PT ;  /* 0xffff00005a5a7812 */ /* 0x000fe200078ec0ff */
[-C--:B------:R-:W-:Y:S01]  /*38c0*/  FMUL.FTZ R13, R13, R82.reuse ;  /* 0x000000520d0d7220 */ /* 0x080fe20000410000 */
[C---:B------:R-:W-:Y:S01]  /*38d0*/  FFMA.FTZ R91, R6.reuse, R82, -R91 ;  /* 0x00000052065b7223 */ /* 0x040fe2000001085b */
[C---:B------:R-:W-:Y:S01]  /*38e0*/  FMUL.FTZ R82, R25.reuse, R5 ;  /* 0x0000000519527220 */ /* 0x040fe20000410000 */
[----:B------:R-:W-:Y:S01]  /*38f0*/  FMUL.FTZ R93, R25, R11 ;  /* 0x0000000b195d7220 */ /* 0x000fe20000410000 */
[----:B------:R-:W-:Y:S01]  /*3900*/  FFMA.FTZ R87, R6, R87, R13 ;  /* 0x0000005706577223 */ /* 0x000fe2000001000d */
[----:B------:R-:W-:Y:S01]  /*3910*/  LOP3.LUT R6, R85, 0xffff0000, RZ, 0xc0, !PT ;  /* 0xffff000055067812 */ /* 0x000fe200078ec0ff */
[C---:B------:R-:W-:Y:S01]  /*3920*/  FFMA.FTZ R82, R8.reuse, R11, R82 ;  /* 0x0000000b08527223 */ /* 0x040fe20000010052 */
[----:B------:R-:W-:Y:S01]  /*3930*/  FFMA.FTZ R93, R8, R5, -R93 ;  /* 0x00000005085d7223 */ /* 0x000fe2000001085d */
        /* <DEDUP_REMOVED lines=45> */
.L_x_5370:
[----:B------:R-:W-:Y:S05]  /*3c10*/  BSYNC B1 ;  /* 0x0000000000017941 */ /* 0x000fea0003800000 */
.L_x_5369:
        /* <DEDUP_REMOVED lines=10> */
.L_x_5352:
[----:B------:R-:W-:-:S06]  /*3cc0*/  UISETP.NE.AND UP0, UPT, UR36, 0x3, UPT ;  /* 0x000000032400788c */ /* 0x000fcc000bf05270 */
[----:B------:R-:W-:-:S13]  /*3cd0*/  PLOP3.LUT P0, PT, PT, PT, UP0, 0x80, 0x0 ;  /* 0x000000000000781c */ /* 0x000fda0003f0f008 */
[----:B------:R-:W-:Y:S05]  /*3ce0*/  @!P0 BRA `(.L_x_5371) ;  /* 0x0000000000048947 */ /* 0x000fea0003800000 */
[----:B------:R-:W-:Y:S01]  /*3cf0*/  BPT.TRAP 0x1 ;  /* 0x000000040000795c */ /* 0x000fe20000300000 */
.L_x_5371:
        /* <DEDUP_REMOVED lines=8> */
.L_x_5664:
[----:B------:R-:W-:Y:S05]  /*3d80*/  BSYNC B1 ;  /* 0x0000000000017941 */ /* 0x000fea0003800000 */
.L_x_5372:
[----:B------:R-:W-:Y:S05]  /*3d90*/  @P1 BRA `(.L_x_5359) ;  /* 0x00000000002c1947 */ /* 0x000fea0003800000 */
[----:B------:R-:W-:Y:S01]  /*3da0*/  @!P3 LOP3.LUT P5, RZ, R195, 0x4, RZ, 0xc0, !PT ;  /* 0x00000004c3ffb812 */ /* 0x000fe200078ac0ff */
[----:B------:R-:W-:Y:S01]  /*3db0*/  @!P3 VIADD R4, R63, 0x20 ;  /* 0x000000203f04b836 */ /* 0x000fe20000000000 */
[----:B------:R-:W-:Y:S02]  /*3dc0*/  PLOP3.LUT P6, PT, PT, PT, PT, 0x8, 0x0 ;  /* 0x000000000000781c */ /* 0x000fe40003fce170 */
[----:B------:R-:W-:-:S13]  /*3dd0*/  @!P3 PLOP3.LUT P6, PT, P5, PT, PT, 0x80, 0x0 ;  /* 0x000000000000b81c */ /* 0x000fda0002fcf070 */
[----:B------:R-:W-:-:S04]  /*3de0*/  @P6 VIADD R4, R63, 0xffffffe0 ;  /* 0xffffffe03f046836 */ /* 0x000fc80000000000 */
[----:B------:R-:W-:-:S04]  /*3df0*/  @!P3 IMAD.IADD R5, R14, 0x1, R4 ;  /* 0x000000010e05b824 */ /* 0x000fc800078e0204 */
[----:B------:R-:W-:Y:S02]  /*3e00*/  @!P3 IMAD R8, R5, 0x2, R18 ;  /* 0x000000020508b824 */ /* 0x000fe400078e0212 */
[----:B------:R-:W1:Y:S04]  /*3e10*/  @!P4 LDS.128 R4, [R15+0x22400] ;  /* 0x022400000f04c984 */ /* 0x000e680000000c00 */
[----:B------:R-:W2:Y:S04]  /*3e20*/  @!P3 LDS.128 R8, [R8+0x22400] ;  /* 0x022400000808b984 */ /* 0x000ea80000000c00 */
[----:B-1----:R1:W-:Y:S04]  /*3e30*/  @!P4 STG.E.128 desc[UR54][R12.64], R4 ;  /* 0x000000040c00c986 */ /* 0x0023e8000c101d36 */
[----:B--2---:R1:W-:Y:S02]  /*3e40*/  @!P3 STG.E.128 desc[UR54][R12.64+0x40], R8 ;  /* 0x000040080c00b986 */ /* 0x0043e4000c101d36 */
.L_x_5359:
[----:B------:R-:W-:Y:S05]  /*3e50*/  BSYNC B0 ;  /* 0x0000000000007941 */ /* 0x000fea0003800000 */
.L_x_5351:
        /* <DEDUP_REMOVED lines=17> */
.L_x_5375:
[----:B------:R-:W-:Y:S05]  /*3f70*/  BSYNC B0 ;  /* 0x0000000000007941 */ /* 0x000fea0003800000 */
.L_x_5374:
[----:B------:R-:W2:Y:S01]  /*3f80*/  SYNCS.PHASECHK.TRANS64.TRYWAIT P0, [R70+URZ+0x388b0], R75 ;  /* 0x0388b04b460075a7 */ /* 0x000ea2000800017f */
[----:B------:R-:W-:Y:S04]  /*3f90*/  BSSY B0, `(.L_x_5376) ;  /* 0x0000002000007945 */ /* 0x000fe80003800000 */
[----:B--2---:R-:W-:Y:S05]  /*3fa0*/  @!P0 BRA `(.L_x_5377) ;  /* 0x000001e800fc8947 */ /* 0x004fea0003800000 */
.L_x_5665:
[----:B------:R-:W-:Y:S05]  /*3fb0*/  BSYNC B0 ;  /* 0x0000000000007941 */ /* 0x000fea0003800000 */
.L_x_5376:
        /* <DEDUP_REMOVED lines=25> */
[----:B------:R-:W-:-:S04]  /*4150*/  VIADD R78, R16, 0x140 ;  /* 0x00000140104e7836 */ /* 0x000fc80000000000 */
        /* <DEDUP_REMOVED lines=56> */
.L_x_5379:
[----:B------:R-:W-:Y:S05]  /*44e0*/  BSYNC B0 ;  /* 0x0000000000007941 */ /* 0x000fea0003800000 */
.L_x_5378:
        /* <DEDUP_REMOVED lines=8> */
[----:B0-2---:R-:W-:-:S03]  /*4570*/  @!P5 VIADD R70, R70, 0x388c0 ;  /* 0x000388c04646d836 */ /* 0x005fc60000000000 */
        /* <DEDUP_REMOVED lines=8> */
.L_x_5346:
[----:B------:R-:W-:Y:S04]  /*4600*/  BSSY B0, `(.L_x_5381) ;  /* 0x0000004000007945 */ /* 0x000fe80003800000 */
[----:B------:R-:W-:Y:S05]  /*4610*/  @P0 BRA `(.L_x_5382) ;  /* 0x0000000000080947 */ /* 0x000fea0003800000 */
[----:B------:R-:W0:Y:S02]  /*4620*/  FENCE.VIEW.ASYNC.G ;  /* 0x00000000000073c6 */ /* 0x000e240000000100 */
[----:B0-----:R-:W-:Y:S06]  /*4630*/  BAR.ARV 0xc, 0x120 ;  /* 0x0304800000007b1d */ /* 0x001fec0000002000 */
.L_x_5382:
[----:B------:R-:W-:Y:S05]  /*4640*/  BSYNC B0 ;  /* 0x0000000000007941 */ /* 0x000fea0003800000 */
.L_x_5381:
[----:B------:R-:W2:Y:S01]  /*4650*/  LDL R0, [R1+0x2c] ;  /* 0x00002c0001007983 */ /* 0x000ea20000100800 */
[----:B------:R-:W-:Y:S01]  /*4660*/  BSSY B7, `(.L_x_5383) ;  /* 0x00014ef000077945 */ /* 0x000fe20003800000 */
[----:B--2---:R-:W-:-:S13]  /*4670*/  R2UR UR4, R0 ;  /* 0x00000000000472ca */ /* 0x004fda00000e0000 */
[----:B------:R-:W-:-:S03]  /*4680*/  UISETP.NE.AND UP0, UPT, UR4, 0x1, UPT ;  /* 0x000000010400788c */ /* 0x000fc6000bf05270 */
[----:B------:R-:W-:Y:S02]  /*4690*/  ULDC UR4, c[0x0][0xad8] ;  /* 0x0002b60000047ab9 */ /* 0x000fe40000000800 */
[----:B------:R-:W-:Y:S01]  /*46a0*/  VIADD R0, R47, UR4 ;  /* 0x000000042f007c36 */ /* 0x000fe20008000000 */
[----:B------:R-:W-:-:S13]  /*46b0*/  PLOP3.LUT P0, PT, PT, PT, UP0, 0x80, 0x0 ;  /* 0x000000000000781c */ /* 0x000fda0003f0f008 */
[----:B------:R-:W-:Y:S05]  /*46c0*/  @!P0 BRA `(.L_x_5384) ;  /* 0x00000020001c8947 */ /* 0x000fea0003800000 */
[----:B-1----:R-:W0:Y:S02]  /*46d0*/  LDC R4, c[0x0][0xadc] ;  /* 0x0002b700ff047b82 */ /* 0x002e240000000800 */
        /* <DEDUP_REMOVED lines=13> */
.L_x_5387:
[----:B------:R-:W-:-:S13]  /*47b0*/  ISETP.NE.AND P1, PT, R4, 0x1, PT ;  /* 0x000000010400780c */ /* 0x000fda0003f25270 */
[----:B------:R-:W0:Y:S02]  /*47c0*/  @P1 LDC.64 R6, c[0x0][0xae0] ;  /* 0x0002b800ff061b82 */ /* 0x000e240000000a00 */
[----:B0-----:R-:W-:-:S05]  /*47d0*/  @P1 IMAD.HI.U32 R2, R3, R6, RZ ;  /* 0x0000000603021227 */ /* 0x001fca00078e00ff */
[----:B------:R-:W-:-:S07]  /*47e0*/  @P1 SHF.R.U32.HI R3, RZ, R7, R2 ;  /* 0x00000007ff031219 */ /* 0x000fce0000011602 */
.L_x_5388:
[----:B------:R-:W-:Y:S05]  /*47f0*/  BSYNC B0 ;  /* 0x0000000000007941 */ /* 0x000fea0003800000 */
.L_x_5386:
[----:B------:R-:W-:-:S05]  /*4800*/  IMAD R3, R3, R4, R4 ;  /* 0x0000000403037224 */ /* 0x000fca00078e0204 */
[----:B------:R-:W-:-:S07]  /*4810*/  VIMNMX R0, R0, R3, PT ;  /* 0x0000000300007248 */ /* 0x000fce0003fe0100 */
.L_x_5385:
[----:B------:R-:W-:Y:S01]  /*4820*/  VIADD R0, R0, 0x3f ;  /* 0x0000003f00007836 */ /* 0x000fe20000000000 */
[----:B------:R-:W-:Y:S02]  /*4830*/  ULDC UR4, c[0x0][0xad4] ;  /* 0x0002b50000047ab9 */ /* 0x000fe40000000800 */
[----:B------:R-:W-:Y:S02]  /*4840*/  VIADD R2, R45, -UR4 ;  /* 0x800000042d027c36 */ /* 0x000fe40008000000 */
[----:B------:R-:W-:-:S04]  /*4850*/  SHF.R.S32.HI R3, RZ, 0x1f, R0 ;  /* 0x0000001fff037819 */ /* 0x000fc80000011400 */
[----:B------:R-:W-:-:S04]  /*4860*/  LEA.HI R3, R3, R0, RZ, 0x6 ;  /* 0x0000000003037211 */ /* 0x000fc800078f30ff */
[----:B------:R-:W-:-:S04]  /*4870*/  SHF.R.S32.HI R3, RZ, 0x6, R3 ;  /* 0x00000006ff037819 */ /* 0x000fc80000011403 */
[----:B---34-:R-:W-:Y:S01]  /*4880*/  VIMNMX R14, R168, R3, PT ;  /* 0x00000003a80e7248 */ /* 0x018fe20003fe0100 */
        /* <DEDUP_REMOVED lines=11> */
.L_x_5391:
[----:B------:R-:W-:-:S13]  /*4940*/  ISETP.NE.AND P0, PT, R4, 0x1, PT ;  /* 0x000000010400780c */ /* 0x000fda0003f05270 */
[----:B------:R-:W0:Y:S02]  /*4950*/  @P0 LDC.64 R6, c[0x0][0xae0] ;  /* 0x0002b800ff060b82 */ /* 0x000e240000000a00 */
[----:B0-----:R-:W-:-:S05]  /*4960*/  @P0 IMAD.HI.U32 R6, R45, R6, RZ ;  /* 0x000000062d060227 */ /* 0x001fca00078e00ff */
[----:B------:R-:W-:-:S07]  /*4970*/  @P0 SHF.R.U32.HI R45, RZ, R7, R6 ;  /* 0x00000007ff2d0219 */ /* 0x000fce0000011606 */
.L_x_5392:
[----:B------:R-:W-:Y:S05]  /*4980*/  BSYNC B0 ;  /* 0x0000000000007941 */ /* 0x000fea0003800000 */
.L_x_5390:
[----:B------:R-:W-:-:S05]  /*4990*/  IMAD R45, R45, R4, RZ ;  /* 0x000000042d2d7224 */ /* 0x000fca00078e02ff */
[----:B------:R-:W-:-:S07]  /*49a0*/  VIMNMX R2, R2, R45, !PT ;  /* 0x0000002d02027248 */ /* 0x000fce0007fe0100 */
.L_x_5389:
[----:B------:R-:W-:Y:S01]  /*49b0*/  SHF.R.S32.HI R3, RZ, 0x1f, R2 ;  /* 0x0000001fff037819 */ /* 0x000fe20000011402 */
[----:B------:R-:W-:Y:S01]  /*49c0*/  IMAD.MOV.U32 R0, RZ, RZ, RZ ;  /* 0x000000ffff007224 */ /* 0x000fe200078e00ff */
[----:B------:R-:W-:Y:S02]  /*49d0*/  PLOP3.LUT P0, PT, PT, PT, PT, 0x80, 0x0 ;  /* 0x000000000000781c */ /* 0x000fe40003f0f070 */
[----:B------:R-:W-:Y:S02]  /*49e0*/  CS2R R150, SRZ ;  /* 0x0000000000967805 */ /* 0x000fe4000001ff00 */
        /* <DEDUP_REMOVED lines=64> */
[----:B------:R-:W-:Y:S01]  /*4df0*/  CS2R R6, SRZ ;  /* 0x0000000000067805 */ /* 0x000fe2000001ff00 */
[----:B------:R-:W-:Y:S01]  /*4e00*/  IMAD.MOV.U32 R31, RZ, RZ, RZ ;  /* 0x000000ffff1f7224 */ /* 0x000fe200078e00ff */
[----:B------:R-:W-:Y:S01]  /*4e10*/  CS2R R172, SRZ ;  /* 0x0000000000ac7805 */ /* 0x000fe2000001ff00 */
[----:B------:R-:W-:-:S02]  /*4e20*/  IMAD.MOV.U32 R27, RZ, RZ, RZ ;  /* 0x000000ffff1b7224 */ /* 0x000fc400078e00ff */
[----:B------:R-:W-:Y:S02]  /*4e30*/  IMAD.MOV.U32 R5, RZ, RZ, RZ ;  /* 0x000000ffff057224 */ /* 0x000fe400078e00ff */
[----:B------:R-:W-:Y:S01]  /*4e40*/  IMAD.MOV.U32 R174, RZ, RZ, RZ ;  /* 0x000000ffffae7224 */ /* 0x000fe200078e00ff */
[----:B------:R-:W-:Y:S06]  /*4e50*/  @!P1 BRA `(.L_x_5393) ;  /* 0x0000014400bc9947 */ /* 0x000fec0003800000 */
[----:B------:R-:W0:Y:S01]  /*4e60*/  SHFL.IDX PT, R0, R221, RZ, 0x1f ;  /* 0x00001fffdd007589 */ /* 0x000e2200000e0000 */
[----:B------:R-:W-:Y:S01]  /*4e70*/  IMAD.MOV.U32 R7, RZ, RZ, 0x40000040 ;  /* 0x40000040ff077424 */ /* 0x000fe200078e00ff */
[----:B------:R-:W-:Y:S01]  /*4e80*/  BSSY B0, `(.L_x_5394) ;  /* 0x00000fc000007945 */ /* 0x000fe20003800000 */
[----:B------:R-:W-:Y:S01]  /*4e90*/  IMAD.MOV.U32 R13, RZ, RZ, 0x40000040 ;  /* 0x40000040ff0d7424 */ /* 0x000fe200078e00ff */
[----:B------:R-:W-:Y:S01]  /*4ea0*/  BAR.SYNC.DEFER_BLOCKING 0xe, 0x100 ;  /* 0x0384000000007b1d */ /* 0x000fe20000010000 */
[----:B------:R-:W-:Y:S01]  /*4eb0*/  IMAD.MOV.U32 R9, RZ, RZ, 0x40000040 ;  /* 0x40000040ff097424 */ /* 0x000fe200078e00ff */
[----:B------:R-:W-:Y:S01]  /*4ec0*/  R2UR UR7, R7 ;  /* 0x00000000070772ca */ /* 0x000fe200000e0000 */
[----:B------:R-:W-:Y:S02]  /*4ed0*/  IMAD.MOV.U32 R11, RZ, RZ, 0x40000040 ;  /* 0x40000040ff0b7424 */ /* 0x000fe400078e00ff */
[----:B------:R-:W-:Y:S02]  /*4ee0*/  IMAD.MOV.U32 R7, RZ, RZ, 0x40000040 ;  /* 0x40000040ff077424 */ /* 0x000fe400078e00ff */
[----:B------:R-:W-:Y:S01]  /*4ef0*/  IMAD.MOV.U32 R21, RZ, RZ, 0x40000040 ;  /* 0x40000040ff157424 */ /* 0x000fe200078e00ff */
[----:B------:R-:W1:Y:S01]  /*4f00*/  S2R R15, SR_TID.X ;  /* 0x00000000000f7919 */ /* 0x000e620000002100 */
[----:B------:R-:W-:-:S05]  /*4f10*/  VIADD R5, R14, 0xfffffffe ;  /* 0xfffffffe0e057836 */ /* 0x000fca0000000000 */
[----:B------:R-:W-:Y:S02]  /*4f20*/  ISETP.GE.AND P0, PT, R5, R4, PT ;  /* 0x000000040500720c */ /* 0x000fe40003f06270 */
        /* <DEDUP_REMOVED lines=13> */
[C---:B------:R-:W-:Y:S01]  /*5000*/  VIADD R12, R2.reuse, 0x2 ;  /* 0x00000002020c7836 */ /* 0x040fe20000000000 */
[----:B------:R-:W-:Y:S01]  /*5010*/  LOP3.LUT R152, R3, 0x2000000, RZ, 0xfc, !PT ;  /* 0x0200000003987812 */ /* 0x000fe200078efcff */
[----:B------:R-:W-:Y:S01]  /*5020*/  IMAD.MOV.U32 R3, RZ, RZ, 0x40000040 ;  /* 0x40000040ff037424 */ /* 0x000fe200078e00ff */
[----:B-1----:R-:W-:Y:S01]  /*5030*/  LOP3.LUT R15, R15, 0x7f, RZ, 0xc0, !PT ;  /* 0x0000007f0f0f7812 */ /* 0x002fe200078ec0ff */
[----:B------:R-:W-:-:S02]  /*5040*/  VIADD R10, R2, 0x4 ;  /* 0x00000004020a7836 */ /* 0x000fc40000000000 */
[----:B------:R-:W-:Y:S01]  /*5050*/  IMAD R6, R19, 0x1000, R152 ;  /* 0x0000100013067824 */ /* 0x000fe200078e0298 */
[----:B------:R-:W-:Y:S01]  /*5060*/  R2UR UR5, R3 ;  /* 0x00000000030572ca */ /* 0x000fe200000e0000 */
[----:B------:R-:W-:Y:S01]  /*5070*/  VIADD R20, R2, 0x6 ;  /* 0x0000000602147836 */ /* 0x000fe20000000000 */
[----:B------:R-:W-:Y:S01]  /*5080*/  ISETP.NE.AND P2, PT, R15, RZ, PT ;  /* 0x000000ff0f00720c */ /* 0x000fe20003f45270 */
[C---:B------:R-:W-:Y:S01]  /*5090*/  VIADD R8, R6.reuse, 0x80 ;  /* 0x0000008006087836 */ /* 0x040fe20000000000 */
[----:B------:R-:W-:-:S11]  /*50a0*/  R2UR UR6, R6 ;  /* 0x00000000060672ca */ /* 0x000fd600000e0000 */
[----:B------:R-:W-:Y:S02]  /*50b0*/  @!P2 IMAD R0, R19, 0x8, R18 ;  /* 0x000000081300a824 */ /* 0x000fe400078e0212 */
[----:B------:R-:W-:Y:S01]  /*50c0*/  HGMMA.64x256x16.F32.BF16 R24, gdesc[UR4].tnspB, RZ, !UPT, gsb0 ;  /* 0x43e00000041879f0 */ /* 0x000fe2000c0018ff */
[----:B------:R-:W-:Y:S01]  /*50d0*/  R2UR UR4, R12 ;  /* 0x000000000c0472ca */ /* 0x000fe200000e0000 */
[----:B------:R-:W-:Y:S01]  /*50e0*/  @!P2 VIADD R0, R0, 0x38860 ;  /* 0x000388600000a836 */ /* 0x000fe20000000000 */
[----:B------:R-:W-:Y:S02]  /*50f0*/  R2UR UR5, R13 ;  /* 0x000000000d0572ca */ /* 0x000fe400000e0000 */
[----:B------:R-:W-:Y:S01]  /*5100*/  R2UR UR6, R8 ;  /* 0x00000000080672ca */ /* 0x000fe200000e0000 */
[C---:B------:R-:W-:Y:S01]  /*5110*/  VIADD R8, R6.reuse, 0x100 ;  /* 0x0000010006087836 */ /* 0x040fe20000000000 */
[----:B------:R-:W-:Y:S01]  /*5120*/  R2UR UR7, R9 ;  /* 0x00000000090772ca */ /* 0x000fe200000e0000 */
[----:B------:R-:W-:Y:S01]  /*5130*/  IMAD.MOV.U32 R9, RZ, RZ, 0x40000040 ;  /* 0x40000040ff097424 */ /* 0x000fe200078e00ff */
[----:B------:R-:W-:Y:S01]  /*5140*/  @!P2 PRMT R0, RZ, 0x654, R0 ;  /* 0x00000654ff00a816 */ /* 0x000fe20000000000 */
        /* <DEDUP_REMOVED lines=24> */
.L_x_5396:
[----:B------:R-:W-:Y:S01]  /*52d0*/  BAR.SYNC.DEFER_BLOCKING 0xe, 0x100 ;  /* 0x0384000000007b1d */ /* 0x000fe20000010000 */
[C---:B------:R-:W-:Y:S01]  /*52e0*/  IMAD R7, R19.reuse, 0x40, R194 ;  /* 0x0000004013077824 */ /* 0x040fe200078e02c2 */
[----:B------:R-:W-:Y:S01]  /*52f0*/  R2UR UR4, R2 ;  /* 0x00000000020472ca */ /* 0x000fe200000e0000 */
[----:B------:R-:W-:Y:S01]  /*5300*/  VIADD R19, R19, 0x1 ;  /* 0x0000000113137836 */ /* 0x000fe20000000000 */
[----:B------:R-:W-:Y:S01]  /*5310*/  R2UR UR5, R3 ;  /* 0x00000000030572ca */ /* 0x000fe200000e0000 */
[----:B01----:R-:W-:Y:S01]  /*5320*/  IMAD R0, R7, 0x4, R18 ;  /* 0x0000000407007824 */ /* 0x003fe200078e0212 */
[----:B------:R-:W-:Y:S01]  /*5330*/  ISETP.GT.AND P1, PT, R5, R4, PT ;  /* 0x000000040500720c */ /* 0x000fe20003f24270 */
[----:B------:R-:W-:Y:S01]  /*5340*/  IMAD.MOV.U32 R7, RZ, RZ, 0x40000040 ;  /* 0x40000040ff077424 */ /* 0x000fe200078e00ff */
[----:B------:R-:W-:Y:S01]  /*5350*/  ISETP.NE.AND P0, PT, R19, 0x2, PT ;  /* 0x000000021300780c */ /* 0x000fe20003f05270 */
[----:B------:R-:W-:-:S03]  /*5360*/  VIADD R5, R5, 0xffffffff ;  /* 0xffffffff05057836 */ /* 0x000fc60000000000 */
[----:B------:R-:W-:Y:S02]  /*5370*/  SEL R19, R19, RZ, P0 ;  /* 0x000000ff13137207 */ /* 0x000fe40000000000 */
[----:B------:R-:W-:Y:S01]  /*5380*/  R2UR UR7, R7 ;  /* 0x00000000070772ca */ /* 0x000fe200000e0000 */
[----:B------:R-:W-:Y:S02]  /*5390*/  IMAD.MOV.U32 R7, RZ, RZ, 0x40000040 ;  /* 0x40000040ff077424 */ /* 0x000fe400078e00ff */
[----:B------:R-:W-:-:S05]  /*53a0*/  IMAD R6, R19, 0x1000, R152 ;  /* 0x0000100013067824 */ /* 0x000fca00078e0298 */
[----:B------:R-:W-:Y:S01]  /*53b0*/  R2UR UR6, R6 ;  /* 0x00000000060672ca */ /* 0x000fe200000e0000 */
[----:B------:R-:W0:Y:S04]  /*53c0*/  LDS R8, [R0+0x38400] ;  /* 0x0384000000087984 */ /* 0x000e280000000800 */
[----:B------:R1:W2:Y:S02]  /*53d0*/  LDS R9, [R0+0x38420] ;  /* 0x0384200000097984 */ /* 0x0002a40000000800 */
[----:B-1----:R-:W-:-:S04]  /*53e0*/  @!P2 IMAD R0, R19, 0x8, R18 ;  /* 0x000000081300a824 */ /* 0x002fc800078e0212 */
        /* <DEDUP_REMOVED lines=130> */
[----:B------:R-:W-:-:S02]  /*5c10*/  VIADD R8, R6, 0x80 ;  /* 0x0000008006087836 */ /* 0x000fc40000000000 */
[----:B------:R-:W-:-:S03]  /*5c20*/  IMAD.MOV.U32 R9, RZ, RZ, 0x40000040 ;  /* 0x40000040ff097424 */ /* 0x000fc600078e00ff */
[----:B------:R-:W-:-:S06]  /*5c30*/  WARPGROUP.ARRIVE ;  /* 0x00000000000079c5 */ /* 0x000fcc0000000000 */
        /* <DEDUP_REMOVED lines=22> */
[----:B------:R-:W-:Y:S02]  /*5da0*/  R2UR UR7, R7 ;  /* 0x00000000070772ca */ /* 0x000fe400000e0000 */
[----:B------:R-:W-:-:S04]  /*5db0*/  SEL R7, RZ, 0x1, P0 ;  /* 0x00000001ff077807 */ /* 0x000fc80000000000 */
[----:B------:R-:W-:Y:S01]  /*5dc0*/  LOP3.LUT R22, R22, R7, RZ, 0x3c, !PT ;  /* 0x0000000716167212 */ /* 0x000fe200078e3cff */
[----:B------:R-:W-:Y:S02]  /*5dd0*/  WARPGROUP.DEPBAR.LE gsb0, 0x0 ;  /* 0x00008000000079c5 */ /* 0x000fe40000010000 */
[----:B------:R-:W-:-:S12]  /*5de0*/  WARPGROUP.ARRIVE ;  /* 0x00000000000079c5 */ /* 0x000fd80000000000 */
[----:B------:R-:W-:Y:S03]  /*5df0*/  HGMMA.64x256x16.F32.BF16 R24, gdesc[UR4].tnspB, R24, gsb0 ;  /* 0x43e00000041879f0 */ /* 0x000fe60008001818 */
[----:B------:R-:W-:Y:S02]  /*5e00*/  WARPGROUP.DEPBAR.LE gsb0, 0x0 ;  /* 0x00008000000079c5 */ /* 0x000fe40000010000 */
[----:B------:R-:W-:Y:S06]  /*5e10*/  BAR.ARV 0xf, 0x100 ;  /* 0x03c4000000007b1d */ /* 0x000fec0000002000 */
[----:B------:R1:W-:Y:S01]  /*5e20*/  @!P2 SYNCS.ARRIVE.TRANS64.RED.A1T0 RZ, [R0+URZ], RZ ;  /* 0x000000ff00ffa9a7 */ /* 0x0003e2000810043f */
[----:B------:R-:W-:Y:S05]  /*5e30*/  @P1 BRA `(.L_x_5396) ;  /* 0xfffffff400241947 */ /* 0x000fea000383ffff */
.L_x_5395:
[----:B------:R-:W-:Y:S05]  /*5e40*/  BSYNC B0 ;  /* 0x0000000000007941 */ /* 0x000fea0003800000 */
.L_x_5394:
[----:B------:R-:W-:Y:S01]  /*5e50*/  BAR.SYNC.DEFER_BLOCKING 0xe, 0x100 ;  /* 0x0384000000007b1d */ /* 0x000fe20000010000 */
[C---:B------:R-:W-:Y:S01]  /*5e60*/  IMAD R3, R19.reuse, 0x40, R194 ;  /* 0x0000004013037824 */ /* 0x040fe200078e02c2 */
[----:B------:R-:W-:Y:S01]  /*5e70*/  PLOP3.LUT P0, PT, PT, PT, PT, 0x8, 0x0 ;  /* 0x000000000000781c */ /* 0x000fe20003f0e170 */
[----:B------:R-:W-:Y:S02]  /*5e80*/  VIADD R19, R19, 0x1 ;  /* 0x0000000113137836 */ /* 0x000fe40000000000 */
[----:B------:R-:W-:-:S03]  /*5e90*/  IMAD R3, R3, 0x4, R18 ;  /* 0x0000000403037824 */ /* 0x000fc600078e0212 */
[----:B------:R-:W-:-:S04]  /*5ea0*/  ISETP.NE.AND P1, PT, R19, 0x2, PT ;  /* 0x000000021300780c */ /* 0x000fc80003f25270 */
[----:B------:R-:W-:Y:S02]  /*5eb0*/  SEL R5, RZ, 0x1, P1 ;  /* 0x00000001ff057807 */ /* 0x000fe40000800000 */
[----:B------:R-:W-:Y:S02]  /*5ec0*/  SEL R19, R19, RZ, P1 ;  /* 0x000000ff13137207 */ /* 0x000fe40000800000 */
[----:B------:R-:W-:Y:S01]  /*5ed0*/  LOP3.LUT R22, R22, R5, RZ, 0x3c, !PT ;  /* 0x0000000516167212 */ /* 0x000fe200078e3cff */
[----:B------:R-:W2:Y:S04]  /*5ee0*/  LDS R2, [R3+0x38400] ;  /* 0x0384000003027984 */ /* 0x000ea80000000800 */
[----:B01----:R-:W0:Y:S01]  /*5ef0*/  LDS R0, [R3+0x38420] ;  /* 0x0384200003007984 */ /* 0x003e220000000800 */
[-C--:B--2---:R-:W-:Y:S01]  /*5f00*/  FMUL.FTZ R172, R25, R2.reuse ;  /* 0x0000000219ac7220 */ /* 0x084fe20000410000 */
[-C--:B------:R-:W-:Y:S01]  /*5f10*/  FMUL.FTZ R6, R29, R2.reuse ;  /* 0x000000021d067220 */ /* 0x080fe20000410000 */
[-C--:B------:R-:W-:Y:S01]  /*5f20*/  FMUL.FTZ R174, R24, R2.reuse ;  /* 0x0000000218ae7220 */ /* 0x080fe20000410000 */
[-C--:B------:R-:W-:Y:S01]  /*5f30*/  FMUL.FTZ R173, R28, R2.reuse ;  /* 0x000000021cad7220 */ /* 0x080fe20000410000 */
[----:B------:R-:W-:Y:S01]  /*5f40*/  FMUL.FTZ R155, R64, R2 ;  /* 0x00000002409b7220 */ /* 0x000fe20000410000 */
[-C--:B0-----:R-:W-:Y:S01]  /*5f50*/  FMUL.FTZ R9, R42, R0.reuse ;  /* 0x000000002a097220 */ /* 0x081fe20000410000 */
        /* <DEDUP_REMOVED lines=126> */
.L_x_5384:
        /* <DEDUP_REMOVED lines=14> */
.L_x_5399:
[----:B------:R-:W-:-:S13]  /*6820*/  ISETP.NE.AND P1, PT, R4, 0x1, PT ;  /* 0x000000010400780c */ /* 0x000fda0003f25270 */
[----:B------:R-:W0:Y:S02]  /*6830*/  @P1 LDC.64 R6, c[0x0][0xae0] ;  /* 0x0002b800ff061b82 */ /* 0x000e240000000a00 */
[----:B0-----:R-:W-:-:S05]  /*6840*/  @P1 IMAD.HI.U32 R2, R3, R6, RZ ;  /* 0x0000000603021227 */ /* 0x001fca00078e00ff */
[----:B------:R-:W-:-:S07]  /*6850*/  @P1 SHF.R.U32.HI R3, RZ, R7, R2 ;  /* 0x00000007ff031219 */ /* 0x000fce0000011602 */
.L_x_5400:
[----:B------:R-:W-:Y:S05]  /*6860*/  BSYNC B0 ;  /* 0x0000000000007941 */ /* 0x000fea0003800000 */
.L_x_5398:
[----:B------:R-:W-:-:S05]  /*6870*/  IMAD R3, R3, R4, R4 ;  /* 0x0000000403037224 */ /* 0x000fca00078e0204 */
[----:B------:R-:W-:-:S07]  /*6880*/  VIMNMX R0, R0, R3, PT ;  /* 0x0000000300007248 */ /* 0x000fce0003fe0100 */
.L_x_5397:
        /* <DEDUP_REMOVED lines=18> */
.L_x_5403:
[----:B------:R-:W-:-:S13]  /*69b0*/  ISETP.NE.AND P0, PT, R4, 0x1, PT ;  /* 0x000000010400780c */ /* 0x000fda0003f05270 */
[----:B------:R-:W0:Y:S02]  /*69c0*/  @P0 LDC.64 R6, c[0x0][0xae0] ;  /* 0x0002b800ff060b82 */ /* 0x000e240000000a00 */
[----:B0-----:R-:W-:-:S05]  /*69d0*/  @P0 IMAD.HI.U32 R6, R45, R6, RZ ;  /* 0x000000062d060227 */ /* 0x001fca00078e00ff */
[----:B------:R-:W-:-:S07]  /*69e0*/  @P0 SHF.R.U32.HI R45, RZ, R7, R6 ;  /* 0x00000007ff2d0219 */ /* 0x000fce0000011606 */
.L_x_5404:
[----:B------:R-:W-:Y:S05]  /*69f0*/  BSYNC B0 ;  /* 0x0000000000007941 */ /* 0x000fea0003800000 */
.L_x_5402:
[----:B------:R-:W-:-:S05]  /*6a00*/  IMAD R45, R45, R4, RZ ;  /* 0x000000042d2d7224 */ /* 0x000fca00078e02ff */
[----:B------:R-:W-:-:S07]  /*6a10*/  VIMNMX R2, R2, R45, !PT ;  /* 0x0000002d02027248 */ /* 0x000fce0007fe0100 */
.L_x_5401:
        /* <DEDUP_REMOVED lines=104> */
.L_x_5406:
[----:B------:R-:W-:Y:S05]  /*70a0*/  BSYNC B6 ;  /* 0x0000000000067941 */ /* 0x000fea0003800000 */
.L_x_5405:
        /* <DEDUP_REMOVED lines=12> */
.L_x_5410:
[----:B-1----:R1:W2:Y:S02]  /*7170*/  SYNCS.PHASECHK.TRANS64.TRYWAIT P0, [R18+URZ+0x38800], R3 ;  /* 0x03880003120075a7 */ /* 0x0022a4000800017f */
[----:B--2---:R-:W-:Y:S05]  /*7180*/  @!P0 NANOSLEEP.SYNCS 0x989680 ;  /* 0x009896800000895d */ /* 0x004fea0003900000 */
[----:B------:R-:W2:Y:S02]  /*7190*/  @!P0 SYNCS.PHASECHK.TRANS64 P0, [R18+URZ+0x38800], R3 ;  /* 0x03880003120085a7 */ /* 0x000ea4000800007f */
[----:B--2---:R-:W-:Y:S05]  /*71a0*/  @!P0 BRA `(.L_x_5410) ;  /* 0xfffffffc00f08947 */ /* 0x004fea000383ffff */
.L_x_5409:
[----:B------:R-:W-:Y:S05]  /*71b0*/  BSYNC B0 ;  /* 0x0000000000007941 */ /* 0x000fea0003800000 */
.L_x_5408:
[----:B------:R-:W-:Y:S05]  /*71c0*/  BRA `(.L_x_5411) ;  /* 0x0000002c00ec7947 */ /* 0x000fea0003800000 */
.L_x_5407:
        /* <DEDUP_REMOVED lines=10> */
[-C--:B0-----:R-:W-:Y:S01]  /*7270*/  IMAD R4, R5, R38.reuse, RZ ;  /* 0x0000002605047224 */ /* 0x081fe200078e02ff */
[----:B------:R-:W-:Y:S01]  /*7280*/  SHF.L.U64.HI R44, R38, 0x5, R39 ;  /* 0x00000005262c7819 */ /* 0x000fe20000010227 */
[----:B------:R-:W-:-:S04]  /*7290*/  IMAD.WIDE.U32 R8, R187, R38, R2 ;  /* 0x00000026bb087225 */ /* 0x000fc800078e0002 */
[----:B------:R-:W-:Y:S02]  /*72a0*/  IMAD R49, R33, R39, R4 ;  /* 0x0000002721317224 */ /* 0x000fe400078e0204 */
[-C--:B-1----:R-:W-:Y:S01]  /*72b0*/  IMAD R0, R5, R10.reuse, RZ ;  /* 0x0000000a05007224 */ /* 0x082fe200078e02ff */
[----:B------:R-:W-:Y:S01]  /*72c0*/  SHF.L.U64.HI R46, R10, 0x5, R11 ;  /* 0x000000050a2e7819 */ /* 0x000fe2000001020b */
        /* <DEDUP_REMOVED lines=13> */
[----:B------:R-:W-:Y:S02]  /*73a0*/  IMAD R14, R187, R39, R14 ;  /* 0x00000027bb0e7224 */ /* 0x000fe400078e020e */
[----:B------:R-:W-:Y:S02]  /*73b0*/  IMAD.IADD R47, R47, 0x1, R43 ;  /* 0x000000012f2f7824 */ /* 0x000fe400078e022b */
        /* <DEDUP_REMOVED lines=24> */
.L_x_5413:
[----:B------:R-:W-:Y:S05]  /*7540*/  BSYNC B6 ;  /* 0x0000000000067941 */ /* 0x000fea0003800000 */
.L_x_5412:
[----:B------:R-:W0:Y:S01]  /*7550*/  LDC.64 R4, c[0x0][0x3d8] ;  /* 0x0000f600ff047b82 */ /* 0x000e220000000a00 */
[----:B------:R-:W-:Y:S01]  /*7560*/  SHF.R.S32.HI R7, RZ, 0x1f, R189 ;  /* 0x0000001fff077819 */ /* 0x000fe200000114bd */
[----:B------:R-:W-:Y:S01]  /*7570*/  ULDC.U8 UR4, c[0x0][0x3f0] ;  /* 0x0000fc0000047ab9 */ /* 0x000fe20000000000 */
[----:B------:R-:W-:Y:S01]  /*7580*/  BSSY B0, `(.L_x_5414) ;  /* 0x00002b7000007945 */ /* 0x000fe20003800000 */
[----:B------:R-:W-:-:S04]  /*7590*/  ISETP.NE.AND P0, PT, RZ, UR4, PT ;  /* 0x00000004ff007c0c */ /* 0x000fc8000bf05270 */
[----:B------:R-:W1:Y:S01]  /*75a0*/  LDC.64 R2, c[0x0][0x3e8] ;  /* 0x0000fa00ff027b82 */ /* 0x000e620000000a00 */
[----:B0-----:R-:W-:-:S04]  /*75b0*/  IMAD R0, R7, R4, RZ ;  /* 0x0000000407007224 */ /* 0x001fc800078e02ff */
[C---:B------:R-:W-:Y:S02]  /*75c0*/  IMAD R11, R189.reuse, R5, R0 ;  /* 0x00000005bd0b7224 */ /* 0x040fe400078e0200 */
[----:B------:R-:W-:Y:S02]  /*75d0*/  IMAD R0, R189, -0x40, R184 ;  /* 0xffffffc0bd007824 */ /* 0x000fe400078e02b8 */
[----:B-1----:R-:W-:Y:S02]  /*75e0*/  IMAD R10, R7, R2, RZ ;  /* 0x00000002070a7224 */ /* 0x002fe400078e02ff */
[----:B------:R-:W-:Y:S01]  /*75f0*/  IMAD.WIDE.U32 R6, R189, R4, RZ ;  /* 0x00000004bd067225 */ /* 0x000fe200078e00ff */
[----:B------:R-:W-:-:S03]  /*7600*/  VIMNMX R58, R0, 0x40, PT ;  /* 0x00000040003a7848 */ /* 0x000fc60003fe0100 */
[----:B------:R-:W-:-:S04]  /*7610*/  IMAD.WIDE.U32 R8, R189, R2, RZ ;  /* 0x00000002bd087225 */ /* 0x000fc800078e00ff */
[----:B------:R-:W-:Y:S02]  /*7620*/  IMAD R13, R189, R3, R10 ;  /* 0x00000003bd0d7224 */ /* 0x000fe400078e020a */
[----:B------:R-:W-:Y:S02]  /*7630*/  IMAD.IADD R11, R7, 0x1, R11 ;  /* 0x00000001070b7824 */ /* 0x000fe400078e020b */
[----:B------:R-:W-:Y:S02]  /*7640*/  IMAD.IADD R7, R9, 0x1, R13 ;  /* 0x0000000109077824 */ /* 0x000fe400078e020d */
[C---:B------:R-:W-:Y:S01]  /*7650*/  IMAD.SHL.U32 R57, R6.reuse, 0x40, RZ ;  /* 0x0000004006397824 */ /* 0x040fe200078e00ff */
[----:B------:R-:W-:Y:S01]  /*7660*/  SHF.L.U64.HI R50, R6, 0x6, R11 ;  /* 0x0000000606327819 */ /* 0x000fe2000001020b */
[C---:B------:R-:W-:Y:S01]  /*7670*/  IMAD.SHL.U32 R54, R8.reuse, 0x40, RZ ;  /* 0x0000004008367824 */ /* 0x040fe200078e00ff */
[----:B------:R-:W-:Y:S01]  /*7680*/  SHF.L.U64.HI R52, R8, 0x6, R7 ;  /* 0x0000000608347819 */ /* 0x000fe20000010207 */
[----:B------:R-:W-:Y:S06]  /*7690*/  @!P0 BRA `(.L_x_5415) ;  /* 0x0000001400888947 */ /* 0x000fec0003800000 */
[----:B------:R-:W0:Y:S01]  /*76a0*/  LDC R0, c[0x0][0x428] ;  /* 0x00010a00ff007b82 */ /* 0x000e220000000800 */
[----:B------:R-:W-:Y:S01]  /*76b0*/  IMAD R7, R189, 0x40, R187 ;  /* 0x00000040bd077824 */ /* 0x000fe200078e02bb */
[-C--:B------:R-:W-:Y:S01]  /*76c0*/  ISETP.GE.AND P0, PT, R187, R58.reuse, PT ;  /* 0x0000003abb00720c */ /* 0x080fe20003f06270 */
[----:B------:R-:W-:Y:S01]  /*76d0*/  BSSY B1, `(.L_x_5416) ;  /* 0x000002c000017945 */ /* 0x000fe20003800000 */
        /* <DEDUP_REMOVED lines=27> */
[----:B------:R-:W-:Y:S01]  /*7890*/  IMAD.X R30, R50, 0x1, R51, P4 ;  /* 0x00000001321e7824 */ /* 0x000fe200020e0633 */
[----:B------:R-:W-:Y:S01]  /*78a0*/  ISETP.GE.AND P3, PT, R24, UR4, PT ;  /* 0x0000000418007c0c */ /* 0x000fe2000bf66270 */
[----:B------:R-:W-:Y:S01]  /*78b0*/  ULDC.64 UR8, c[0x0][0x3e0] ;  /* 0x0000f80000087ab9 */ /* 0x000fe20000000a00 */
[----:B------:R-:W-:Y:S01]  /*78c0*/  LEA R12, P4, R13, UR6, 0x1 ;  /* 0x000000060d0c7c11 */ /* 0x000fe2000f8808ff */
[----:B------:R-:W-:Y:S01]  /*78d0*/  IMAD.X R15, R52, 0x1, R55, P5 ;  /* 0x00000001340f7824 */ /* 0x000fe200028e0637 */
[----:B------:R-:W-:-:S02]  /*78e0*/  LEA R14, P5, R0, UR8, 0x1 ;  /* 0x00000008000e7c11 */ /* 0x000fc4000f8a08ff */
[----:B------:R-:W-:Y:S02]  /*78f0*/  CS2R R36, SRZ ;  /* 0x0000000000247805 */ /* 0x000fe4000001ff00 */
[----:B------:R-:W-:Y:S02]  /*7900*/  LEA.HI.X R13, R13, UR7, R30, 0x1, P4 ;  /* 0x000000070d0d7c11 */ /* 0x000fe4000a0f0c1e */
[----:B------:R-:W-:Y:S02]  /*7910*/  CS2R R32, SRZ ;  /* 0x0000000000207805 */ /* 0x000fe4000001ff00 */
[----:B------:R-:W-:Y:S02]  /*7920*/  CS2R R34, SRZ ;  /* 0x0000000000227805 */ /* 0x000fe4000001ff00 */
[----:B------:R-:W-:Y:S02]  /*7930*/  CS2R R30, SRZ ;  /* 0x00000000001e7805 */ /* 0x000fe4000001ff00 */
[----:B------:R-:W-:Y:S01]  /*7940*/  LEA.HI.X R15, R0, UR9, R15, 0x1, P5 ;  /* 0x00000009000f7c11 */ /* 0x000fe2000a8f0c0f */
[----:B------:R0:W5:Y:S04]  /*7950*/  @!P3 LDG.E.64 R36, desc[UR54][R12.64] ;  /* 0x000000360c24b981 */ /* 0x000168000c1e1b00 */
[----:B------:R0:W5:Y:S04]  /*7960*/  @!P2 LDG.E.64 R32, desc[UR54][R12.64+0x20] ;  /* 0x000020360c20a981 */ /* 0x000168000c1e1b00 */
[----:B------:R0:W5:Y:S04]  /*7970*/  @!P3 LDG.E.64 R34, desc[UR54][R14.64] ;  /* 0x000000360e22b981 */ /* 0x000168000c1e1b00 */
[----:B------:R0:W5:Y:S02]  /*7980*/  @!P2 LDG.E.64 R30, desc[UR54][R14.64+0x20] ;  /* 0x000020360e1ea981 */ /* 0x000164000c1e1b00 */
.L_x_5417:
[----:B------:R-:W-:Y:S05]  /*7990*/  BSYNC B1 ;  /* 0x0000000000017941 */ /* 0x000fea0003800000 */
.L_x_5416:
        /* <DEDUP_REMOVED lines=24> */
.L_x_5419:
[----:B------:R-:W-:Y:S05]  /*7b20*/  BSYNC B1 ;  /* 0x0000000000017941 */ /* 0x000fea0003800000 */
.L_x_5418:
[----:B01----:R-:W-:Y:S01]  /*7b30*/  IMAD.SHL.U32 R12, R195, 0x40, RZ ;  /* 0x00000040c30c7824 */ /* 0x003fe200078e00ff */
[----:B------:R-:W-:Y:S01]  /*7b40*/  LEA.HI R0, R218, R218, RZ, 0x1 ;  /* 0x000000dada007211 */ /* 0x000fe200078f08ff */
[C---:B------:R-:W-:Y:S01]  /*7b50*/  IMAD.WIDE.U32 R6, R39.reuse, R4, R6 ;  /* 0x0000000427067225 */ /* 0x040fe200078e0006 */
[----:B------:R-:W-:Y:S01]  /*7b60*/  ULDC.64 UR4, c[0x0][0x3c8] ;  /* 0x0000f20000047ab9 */ /* 0x000fe20000000a00 */
[----:B------:R-:W-:Y:S01]  /*7b70*/  ULDC.64 UR6, c[0x0][0x3e0] ;  /* 0x0000f80000067ab9 */ /* 0x000fe20000000a00 */
[----:B------:R-:W-:Y:S01]  /*7b80*/  LOP3.LUT R15, R12, 0x1c0, RZ, 0xc0, !PT ;  /* 0x000001c00c0f7812 */ /* 0x000fe200078ec0ff */
[----:B------:R-:W-:Y:S01]  /*7b90*/  IMAD.WIDE.U32 R10, R39, R2, R10 ;  /* 0x00000002270a7225 */ /* 0x000fe200078e000a */
[----:B------:R-:W-:-:S03]  /*7ba0*/  LOP3.LUT R13, R0, 0xfffffffe, RZ, 0xc0, !PT ;  /* 0xfffffffe000d7812 */ /* 0x000fc600078ec0ff */
[C---:B------:R-:W-:Y:S01]  /*7bb0*/  IMAD R4, R41.reuse, R4, RZ ;  /* 0x0000000429047224 */ /* 0x040fe200078e02ff */
[----:B------:R-:W-:Y:S01]  /*7bc0*/  LEA R0, P3, R10, UR6, 0x1 ;  /* 0x000000060a007c11 */ /* 0x000fe2000f8608ff */
[----:B------:R-:W-:Y:S02]  /*7bd0*/  IMAD R2, R41, R2, RZ ;  /* 0x0000000229027224 */ /* 0x000fe400078e02ff */
[C---:B------:R-:W-:Y:S02]  /*7be0*/  IMAD R5, R39.reuse, R5, R4 ;  /* 0x0000000527057224 */ /* 0x040fe400078e0204 */
[----:B------:R-:W-:Y:S01]  /*7bf0*/  IMAD R39, R39, R3, R2 ;  /* 0x0000000327277224 */ /* 0x000fe200078e0202 */
[----:B------:R-:W-:Y:S01]  /*7c00*/  LOP3.LUT R2, R15, 0x18, R16, 0xf8, !PT ;  /* 0x000000180f027812 */ /* 0x000fe200078ef810 */
[----:B------:R-:W-:Y:S01]  /*7c10*/  IMAD.IADD R7, R7, 0x1, R5 ;  /* 0x0000000107077824 */ /* 0x000fe200078e0205 */
[----:B------:R-:W-:Y:S01]  /*7c20*/  SHF.R.U32.HI R15, RZ, 0x3, R15 ;  /* 0x00000003ff0f7819 */ /* 0x000fe2000001160f */
[----:B------:R-:W-:Y:S01]  /*7c30*/  IMAD.IADD R5, R11, 0x1, R39 ;  /* 0x000000010b057824 */ /* 0x000fe200078e0227 */
[----:B------:R-:W-:Y:S01]  /*7c40*/  LEA R3, P2, R6, UR4, 0x1 ;  /* 0x0000000406037c11 */ /* 0x000fe2000f8408ff */
[----:B------:R-:W-:Y:S01]  /*7c50*/  IMAD.IADD R56, R218, 0x1, -R13 ;  /* 0x00000001da387824 */ /* 0x000fe200078e0a0d */
[----:B------:R-:W-:Y:S01]  /*7c60*/  UMOV UR4, 0xffffffff ;  /* 0xffffffff00047882 */ /* 0x000fe20000000000 */
[----:B------:R-:W-:-:S02]  /*7c70*/  LOP3.LUT R38, R2, R15, RZ, 0x3c, !PT ;  /* 0x0000000f02267212 */ /* 0x000fc400078e3cff */
[----:B------:R-:W-:Y:S02]  /*7c80*/  LEA.HI.X R4, R6, UR5, R7, 0x1, P2 ;  /* 0x0000000506047c11 */ /* 0x000fe400090f0c07 */
[----:B------:R-:W-:Y:S02]  /*7c90*/  LEA.HI.X R2, R10, UR7, R5, 0x1, P3 ;  /* 0x000000070a027c11 */ /* 0x000fe400098f0c05 */
[----:B------:R-:W-:Y:S01]  /*7ca0*/  SHF.L.U32 R5, R56, 0x1f, RZ ;  /* 0x0000001f38057819 */ /* 0x000fe200000006ff */
[----:B------:R-:W-:Y:S06]  /*7cb0*/  BRA.DIV UR4, `(.L_x_5420) ;  /* 0x000001ae04cc7947 */ /* 0x000fec000b800000 */
.L_x_5668:
[----:B------:R-:W-:-:S03]  /*7cc0*/  UMOV UR4, 0xffffffff ;  /* 0xffffffff00047882 */ /* 0x000fc60000000000 */
[----:B------:R-:W-:Y:S05]  /*7cd0*/  BRA.DIV UR4, `(.L_x_5421) ;  /* 0x000001ae04ec7947 */ /* 0x000fea000b800000 */
.L_x_5671:
[----:B------:R-:W-:-:S03]  /*7ce0*/  UMOV UR4, 0xffffffff ;  /* 0xffffffff00047882 */ /* 0x000fc60000000000 */
[----:B------:R-:W-:Y:S05]  /*7cf0*/  BRA.DIV UR4, `(.L_x_5422) ;  /* 0x000001b2040c7947 */ /* 0x000fea000b800000 */
.L_x_5674:
[----:B------:R-:W-:-:S03]  /*7d00*/  UMOV UR4, 0xffffffff ;  /* 0xffffffff00047882 */ /* 0x000fc60000000000 */
[----:B------:R-:W-:Y:S05]  /*7d10*/  BRA.DIV UR4, `(.L_x_5423) ;  /* 0x000001b2042c7947 */ /* 0x000fea000b800000 */
.L_x_5677:
[----:B------:R-:W-:-:S03]  /*7d20*/  UMOV UR4, 0xffffffff ;  /* 0xffffffff00047882 */ /* 0x000fc60000000000 */
[----:B------:R-:W-:Y:S05]  /*7d30*/  BRA.DIV UR4, `(.L_x_5424) ;  /* 0x000001b2044c7947 */ /* 0x000fea000b800000 */
.L_x_5680:
[----:B------:R-:W-:-:S03]  /*7d40*/  UMOV UR4, 0xffffffff ;  /* 0xffffffff00047882 */ /* 0x000fc60000000000 */
[----:B------:R-:W-:Y:S05]  /*7d50*/  BRA.DIV UR4, `(.L_x_5425) ;  /* 0x000001b2046c7947 */ /* 0x000fea000b800000 */
.L_x_5683:
[----:B------:R-:W-:-:S03]  /*7d60*/  UMOV UR4, 0xffffffff ;  /* 0xffffffff00047882 */ /* 0x000fc60000000000 */
[----:B------:R-:W-:Y:S05]  /*7d70*/  BRA.DIV UR4, `(.L_x_5426) ;  /* 0x000001b2048c7947 */ /* 0x000fea000b800000 */
.L_x_5686:
[----:B------:R-:W-:-:S03]  /*7d80*/  UMOV UR4, 0xffffffff ;  /* 0xffffffff00047882 */ /* 0x000fc60000000000 */
[----:B------:R-:W-:Y:S05]  /*7d90*/  BRA.DIV UR4, `(.L_x_5427) ;  /* 0x000001b204ac7947 */ /* 0x000fea000b800000 */
.L_x_5689:
        /* <DEDUP_REMOVED lines=12> */
[----:B------:R-:W-:Y:S02]  /*7e60*/  IMAD.MOV.U32 R6, RZ, RZ, R34 ;  /* 0x000000ffff067224 */ /* 0x000fe400078e0022 */
[----:B------:R-:W-:Y:S01]  /*7e70*/  IMAD R2, R3, 0x2, R18 ;  /* 0x0000000203027824 */ /* 0x000fe200078e0212 */
[----:B------:R-:W-:Y:S01]  /*7e80*/  PRMT R38, R4, 0x5410, R0 ;  /* 0x0000541004267816 */ /* 0x000fe20000000000 */
[----:B------:R-:W-:Y:S01]  /*7e90*/  IMAD.MOV.U32 R4, RZ, RZ, R35 ;  /* 0x000000ffff047224 */ /* 0x000fe200078e0023 */
[----:B------:R-:W-:Y:S01]  /*7ea0*/  PRMT R11, R11, 0x5410, R6 ;  /* 0x000054100b0b7816 */ /* 0x000fe20000000006 */
[----:B------:R-:W-:Y:S02]  /*7eb0*/  VIADD R3, R2, 0x20400 ;  /* 0x0002040002037836 */ /* 0x000fe40000000000 */
[----:B------:R-:W-:Y:S01]  /*7ec0*/  IMAD.MOV.U32 R6, RZ, RZ, R8 ;  /* 0x000000ffff067224 */ /* 0x000fe200078e0008 */
[----:B------:R-:W-:Y:S01]  /*7ed0*/  PRMT R11, R4, 0x7610, R11 ;  /* 0x00007610040b7816 */ /* 0x000fe2000000000b */
[----:B------:R-:W-:-:S02]  /*7ee0*/  IMAD.MOV.U32 R7, RZ, RZ, R9 ;  /* 0x000000ffff077224 */ /* 0x000fc400078e0009 */
[----:B------:R-:W-:Y:S02]  /*7ef0*/  VIADD R0, R2, 0x20440 ;  /* 0x0002044002007836 */ /* 0x000fe40000000000 */
[----:B------:R-:W-:Y:S01]  /*7f00*/  @P3 VIADD R0, R3, 0xffffffc0 ;  /* 0xffffffc003003836 */ /* 0x000fe20000000000 */
[----:B------:R-:W-:Y:S01]  /*7f10*/  PRMT R41, R7, 0x5410, R6 ;  /* 0x0000541007297816 */ /* 0x000fe20000000006 */
[----:B------:R-:W-:Y:S02]  /*7f20*/  IMAD.MOV.U32 R3, RZ, RZ, R26 ;  /* 0x000000ffff037224 */ /* 0x000fe400078e001a */
[----:B------:R-:W-:Y:S02]  /*7f30*/  IMAD.MOV.U32 R4, RZ, RZ, R27 ;  /* 0x000000ffff047224 */ /* 0x000fe400078e001b */
[----:B------:R-:W-:Y:S02]  /*7f40*/  IMAD.MOV.U32 R6, RZ, RZ, R20 ;  /* 0x000000ffff067224 */ /* 0x000fe400078e0014 */
[----:B------:R-:W-:Y:S01]  /*7f50*/  IMAD.MOV.U32 R7, RZ, RZ, R21 ;  /* 0x000000ffff077224 */ /* 0x000fe200078e0015 */
[----:B------:R-:W-:Y:S01]  /*7f60*/  PRMT R42, R3, 0x5410, R4 ;  /* 0x00005410032a7816 */ /* 0x000fe20000000004 */
[----:B------:R-:W-:Y:S01]  /*7f70*/  IMAD.MOV.U32 R3, RZ, RZ, R28 ;  /* 0x000000ffff037224 */ /* 0x000fe200078e001c */
[----:B------:R-:W-:Y:S01]  /*7f80*/  PRMT R43, R43, 0x5410, R6 ;  /* 0x000054102b2b7816 */ /* 0x000fe20000000006 */
[----:B------:R-:W-:Y:S01]  /*7f90*/  IMAD.MOV.U32 R4, RZ, RZ, R29 ;  /* 0x000000ffff047224 */ /* 0x000fe200078e001d */
[----:B------:R-:W-:Y:S01]  /*7fa0*/  PRMT R44, R44, 0x5410, R7 ;  /* 0x000054102c2c7816 */ /* 0x000fe20000000007 */
[----:B0-----:R-:W-:Y:S06]  /*7fb0*/  @!P2 BRA `(.L_x_5429) ;  /* 0x000001b0004ca947 */ /* 0x001fec0003800000 */
.L_x_5690:
[----:B------:R-:W-:Y:S05]  /*7fc0*/  BSYNC B1 ;  /* 0x0000000000017941 */ /* 0x000fea0003800000 */
.L_x_5428:
        /* <DEDUP_REMOVED lines=11> */
[--C-:B------:R-:W-:Y:S02]  /*8080*/  SHF.R.U64 R34, R34, 0x10, R35.reuse ;  /* 0x0000001022227819 */ /* 0x100fe40000001223 */
[----:B------:R-:W-:Y:S02]  /*8090*/  SHF.R.U32.HI R35, RZ, 0x10, R35 ;  /* 0x00000010ff237819 */ /* 0x000fe40000011623 */
[----:B------:R-:W-:Y:S02]  /*80a0*/  SHF.R.U32.HI R14, RZ, 0x10, R37 ;  /* 0x00000010ff0e7819 */ /* 0x000fe40000011625 */
[C---:B------:R-:W-:Y:S02]  /*80b0*/  PRMT R35, R11.reuse, 0x5410, R35 ;  /* 0x000054100b237816 */ /* 0x040fe40000000023 */
[----:B------:R-:W-:Y:S02]  /*80c0*/  PRMT R14, R10, 0x5432, R14 ;  /* 0x000054320a0e7816 */ /* 0x000fe4000000000e */
[----:B------:R-:W-:-:S02]  /*80d0*/  PRMT R34, R11, 0x5432, R34 ;  /* 0x000054320b227816 */ /* 0x000fc40000000022 */
[----:B------:R-:W-:Y:S01]  /*80e0*/  SHF.R.U64 R13, R36, 0x10, R37 ;  /* 0x00000010240d7819 */ /* 0x000fe20000001225 */
[C---:B------:R-:W-:Y:S01]  /*80f0*/  IMAD.U32 R36, R35.reuse, 0x10000, RZ ;  /* 0x0001000023247824 */ /* 0x040fe200078e00ff */
[----:B------:R-:W-:Y:S01]  /*8100*/  LOP3.LUT R35, R35, 0xffff0000, RZ, 0xc0, !PT ;  /* 0xffff000023237812 */ /* 0x000fe200078ec0ff */
[----:B------:R-:W-:Y:S01]  /*8110*/  IMAD.U32 R15, R14, 0x10000, RZ ;  /* 0x000100000e0f7824 */ /* 0x000fe200078e00ff */
[----:B------:R-:W-:Y:S02]  /*8120*/  PRMT R13, R10, 0x5410, R13 ;  /* 0x000054100a0d7816 */ /* 0x000fe4000000000d */
[----:B------:R-:W-:Y:S02]  /*8130*/  LOP3.LUT R14, R14, 0xffff0000, RZ, 0xc0, !PT ;  /* 0xffff00000e0e7812 */ /* 0x000fe400078ec0ff */
[C---:B0-----:R-:W-:Y:S01]  /*8140*/  LOP3.LUT R11, R6.reuse, 0xffff0000, RZ, 0xc0, !PT ;  /* 0xffff0000060b7812 */ /* 0x041fe200078ec0ff */
[C---:B------:R-:W-:Y:S01]  /*8150*/  IMAD.U32 R12, R7.reuse, 0x10000, RZ ;  /* 0x00010000070c7824 */ /* 0x040fe200078e00ff */
[----:B------:R-:W-:Y:S01]  /*8160*/  LOP3.LUT R7, R7, 0xffff0000, RZ, 0xc0, !PT ;  /* 0xffff000007077812 */ /* 0x000fe200078ec0ff */
[----:B------:R-:W-:-:S02]  /*8170*/  IMAD.U32 R10, R6, 0x10000, RZ ;  /* 0x00010000060a7824 */ /* 0x000fc400078e00ff */
[CC--:B------:R-:W-:Y:S01]  /*8180*/  FMUL.FTZ R37, R11.reuse, R36.reuse ;  /* 0x000000240b257220 */ /* 0x0c0fe20000410000 */
[----:B------:R-:W-:Y:S01]  /*8190*/  FMUL.FTZ R11, R11, R15 ;  /* 0x0000000f0b0b7220 */ /* 0x000fe20000410000 */
[C---:B------:R-:W-:Y:S01]  /*81a0*/  FMUL.FTZ R39, R7.reuse, R35 ;  /* 0x0000002307277220 */ /* 0x040fe20000410000 */
[----:B------:R-:W-:Y:S02]  /*81b0*/  IMAD.U32 R3, R4, 0x10000, RZ ;  /* 0x0001000004037824 */ /* 0x000fe400078e00ff */
[C---:B------:R-:W-:Y:S01]  /*81c0*/  FFMA.FTZ R37, R10.reuse, R15, -R37 ;  /* 0x0000000f0a257223 */ /* 0x040fe20000010825 */
[----:B------:R-:W-:Y:S01]  /*81d0*/  FFMA.FTZ R36, R10, R36, R11 ;  /* 0x000000240a247223 */ /* 0x000fe2000001000b */
[-C--:B------:R-:W-:Y:S01]  /*81e0*/  FMUL.FTZ R11, R7, R14.reuse ;  /* 0x0000000e070b7220 */ /* 0x080fe20000410000 */
[C---:B------:R-:W-:Y:S01]  /*81f0*/  IMAD.U32 R6, R5.reuse, 0x10000, RZ ;  /* 0x0001000005067824 */ /* 0x040fe200078e00ff */
[----:B------:R-:W-:Y:S01]  /*8200*/  LOP3.LUT R4, R4, 0xffff0000, RZ, 0xc0, !PT ;  /* 0xffff000004047812 */ /* 0x000fe200078ec0ff */
[C---:B------:R-:W-:Y:S01]  /*8210*/  IMAD.U32 R10, R34.reuse, 0x10000, RZ ;  /* 0x00010000220a7824 */ /* 0x040fe200078e00ff */
[----:B------:R-:W-:Y:S01]  /*8220*/  LOP3.LUT R5, R5, 0xffff0000, RZ, 0xc0, !PT ;  /* 0xffff000005057812 */ /* 0x000fe200078ec0ff */
[C---:B------:R-:W-:Y:S01]  /*8230*/  IMAD.U32 R7, R13.reuse, 0x10000, RZ ;  /* 0x000100000d077824 */ /* 0x040fe200078e00ff */
[----:B------:R-:W-:Y:S01]  /*8240*/  LOP3.LUT R34, R34, 0xffff0000, RZ, 0xc0, !PT ;  /* 0xffff000022227812 */ /* 0x000fe200078ec0ff */
[C---:B------:R-:W-:Y:S01]  /*8250*/  FFMA.FTZ R39, R12.reuse, R14, -R39 ;  /* 0x0000000e0c277223 */ /* 0x040fe20000010827 */
        /* <DEDUP_REMOVED lines=15> */
.L_x_5433:
[----:B------:R-:W-:Y:S05]  /*8350*/  BSYNC B2 ;  /* 0x0000000000027941 */ /* 0x000fea0003800000 */
.L_x_5432:
[----:B------:R-:W-:Y:S05]  /*8360*/  @P2 BRA `(.L_x_5431) ;  /* 0x0000000000b82947 */ /* 0x000fea0003800000 */
[----:B01----:R-:W0:Y:S01]  /*8370*/  LDS.128 R4, [R0] ;  /* 0x0000000000047984 */ /* 0x003e220000000c00 */
[--C-:B------:R-:W-:Y:S02]  /*8380*/  SHF.R.U64 R30, R30, 0x10, R31.reuse ;  /* 0x000000101e1e7819 */ /* 0x100fe4000000121f */
        /* <DEDUP_REMOVED lines=9> */
[----:B------:R-:W-:Y:S02]  /*8420*/  PRMT R13, R40, 0x5410, R13 ;  /* 0x00005410280d7816 */ /* 0x000fe4000000000d */
[----:B------:R-:W-:Y:S02]  /*8430*/  PRMT R30, R38, 0x5432, R30 ;  /* 0x00005432261e7816 */ /* 0x000fe4000000001e */
[C---:B0-----:R-:W-:Y:S01]  /*8440*/  LOP3.LUT R11, R6.reuse, 0xffff0000, RZ, 0xc0, !PT ;  /* 0xffff0000060b7812 */ /* 0x041fe200078ec0ff */
[C---:B------:R-:W-:Y:S01]  /*8450*/  IMAD.U32 R12, R7.reuse, 0x10000, RZ ;  /* 0x00010000070c7824 */ /* 0x040fe200078e00ff */
[----:B------:R-:W-:Y:S01]  /*8460*/  LOP3.LUT R7, R7, 0xffff0000, RZ, 0xc0, !PT ;  /* 0xffff000007077812 */ /* 0x000fe200078ec0ff */
[----:B------:R-:W-:Y:S02]  /*8470*/  IMAD.U32 R10, R6, 0x10000, RZ ;  /* 0x00010000060a7824 */ /* 0x000fe400078e00ff */
        /* <DEDUP_REMOVED lines=29> */
.L_x_5431:
[----:B------:R-:W-:Y:S05]  /*8650*/  BSYNC B1 ;  /* 0x0000000000017941 */ /* 0x000fea0003800000 */
.L_x_5430:
[----:B------:R-:W-:Y:S05]  /*8660*/  @P1 BRA `(.L_x_5434) ;  /* 0x0000001800a01947 */ /* 0x000fea0003800000 */
[----:B------:R-:W3:Y:S01]  /*8670*/  LDC R3, c[0x0][0x3d4] ;  /* 0x0000f500ff037b82 */ /* 0x000ee20000000800 */
[C---:B-12---:R-:W-:Y:S01]  /*8680*/  VIADD R4, R24.reuse, 0x10 ;  /* 0x0000001018047836 */ /* 0x046fe20000000000 */
[----:B------:R-:W-:Y:S01]  /*8690*/  BSSY B1, `(.L_x_5435) ;  /* 0x0000032000017945 */ /* 0x000fe20003800000 */
[----:B---3--:R-:W-:-:S03]  /*86a0*/  ISETP.GE.AND P0, PT, R24, R3, PT ;  /* 0x000000031800720c */ /* 0x008fc60003f06270 */
[----:B------:R-:W-:-:S10]  /*86b0*/  ISETP.GE.AND P1, PT, R4, R3, PT ;  /* 0x000000030400720c */ /* 0x000fd40003f26270 */
[----:B------:R-:W-:Y:S05]  /*86c0*/  @P0 BRA `(.L_x_5436) ;  /* 0x0000000000b80947 */ /* 0x000fea0003800000 */
[----:B0-----:R-:W0:Y:S01]  /*86d0*/  LDS.128 R4, [R2+0x21400] ;  /* 0x0214000002047984 */ /* 0x001e220000000c00 */
[----:B------:R-:W-:Y:S02]  /*86e0*/  SHF.R.U32.HI R25, RZ, 0x10, R29 ;  /* 0x00000010ff197819 */ /* 0x000fe4000001161d */
[----:B------:R-:W-:Y:S02]  /*86f0*/  SHF.R.U32.HI R14, RZ, 0x10, R27 ;  /* 0x00000010ff0e7819 */ /* 0x000fe4000001161b */
[----:B------:R-:W-:Y:S02]  /*8700*/  PRMT R25, R43, 0x5410, R25 ;  /* 0x000054102b197816 */ /* 0x000fe40000000019 */
[----:B------:R-:W-:Y:S02]  /*8710*/  PRMT R14, R42, 0x5432, R14 ;  /* 0x000054322a0e7816 */ /* 0x000fe4000000000e */
[----:B------:R-:W-:Y:S01]  /*8720*/  SHF.R.U64 R13, R26, 0x10, R27 ;  /* 0x000000101a0d7819 */ /* 0x000fe2000000121b */
[C---:B------:R-:W-:Y:S01]  /*8730*/  IMAD.U32 R26, R25.reuse, 0x10000, RZ ;  /* 0x00010000191a7824 */ /* 0x040fe200078e00ff */
[----:B------:R-:W-:Y:S01]  /*8740*/  SHF.R.U64 R24, R28, 0x10, R29 ;  /* 0x000000101c187819 */ /* 0x000fe2000000121d */
[----:B------:R-:W-:Y:S01]  /*8750*/  IMAD.U32 R15, R14, 0x10000, RZ ;  /* 0x000100000e0f7824 */ /* 0x000fe200078e00ff */
[----:B------:R-:W-:-:S02]  /*8760*/  LOP3.LUT R25, R25, 0xffff0000, RZ, 0xc0, !PT ;  /* 0xffff000019197812 */ /* 0x000fc400078ec0ff */
[----:B------:R-:W-:Y:S02]  /*8770*/  PRMT R24, R45, 0x5432, R24 ;  /* 0x000054322d187816 */ /* 0x000fe40000000018 */
        /* <DEDUP_REMOVED lines=35> */
.L_x_5436:
[----:B------:R-:W-:Y:S05]  /*89b0*/  BSYNC B1 ;  /* 0x0000000000017941 */ /* 0x000fea0003800000 */
.L_x_5435:
[----:B------:R-:W-:Y:S05]  /*89c0*/  @P1 BRA `(.L_x_5434) ;  /* 0x0000001400c81947 */ /* 0x000fea0003800000 */
[----:B0-----:R-:W0:Y:S01]  /*89d0*/  LDS.128 R4, [R0+0x1000] ;  /* 0x0010000000047984 */ /* 0x001e220000000c00 */
[----:B------:R-:W-:Y:S02]  /*89e0*/  SHF.R.U32.HI R12, RZ, 0x10, R21 ;  /* 0x00000010ff0c7819 */ /* 0x000fe40000011615 */
[----:B------:R-:W-:Y:S02]  /*89f0*/  SHF.R.U32.HI R11, RZ, 0x10, R9 ;  /* 0x00000010ff0b7819 */ /* 0x000fe40000011609 */
[----:B------:R-:W-:Y:S02]  /*8a00*/  PRMT R12, R44, 0x5432, R12 ;  /* 0x000054322c0c7816 */ /* 0x000fe4000000000c */
[----:B------:R-:W-:Y:S02]  /*8a10*/  PRMT R11, R41, 0x5410, R11 ;  /* 0x00005410290b7816 */ /* 0x000fe4000000000b */
[----:B------:R-:W-:Y:S01]  /*8a20*/  SHF.R.U64 R10, R8, 0x10, R9 ;  /* 0x00000010080a7819 */ /* 0x000fe20000001209 */
[----:B------:R-:W-:Y:S01]  /*8a30*/  IMAD.U32 R15, R12, 0x10000, RZ ;  /* 0x000100000c0f7824 */ /* 0x000fe200078e00ff */
[----:B------:R-:W-:Y:S01]  /*8a40*/  SHF.R.U64 R14, R20, 0x10, R21 ;  /* 0x00000010140e7819 */ /* 0x000fe20000001215 */
[----:B------:R-:W-:Y:S01]  /*8a50*/  IMAD.U32 R13, R11, 0x10000, RZ ;  /* 0x000100000b0d7824 */ /* 0x000fe200078e00ff */
[----:B------:R-:W-:-:S02]  /*8a60*/  LOP3.LUT R20, R12, 0xffff0000, RZ, 0xc0, !PT ;  /* 0xffff00000c147812 */ /* 0x000fc400078ec0ff */
[----:B------:R-:W-:Y:S02]  /*8a70*/  LOP3.LUT R12, R11, 0xffff0000, RZ, 0xc0, !PT ;  /* 0xffff00000b0c7812 */ /* 0x000fe400078ec0ff */
[----:B------:R-:W-:Y:S02]  /*8a80*/  PRMT R14, R43, 0x5432, R14 ;  /* 0x000054322b0e7816 */ /* 0x000fe4000000000e */
[----:B------:R-:W-:Y:S01]  /*8a90*/  PRMT R10, R41, 0x5432, R10 ;  /* 0x00005432290a7816 */ /* 0x000fe2000000000a */
[C---:B0-----:R-:W-:Y:S01]  /*8aa0*/  IMAD.U32 R8, R6.reuse, 0x10000, RZ ;  /* 0x0001000006087824 */ /* 0x041fe200078e00ff */
[----:B------:R-:W-:Y:S01]  /*8ab0*/  LOP3.LUT R6, R6, 0xffff0000, RZ, 0xc0, !PT ;  /* 0xffff000006067812 */ /* 0x000fe200078ec0ff */
[C---:B------:R-:W-:Y:S01]  /*8ac0*/  IMAD.U32 R9, R7.reuse, 0x10000, RZ ;  /* 0x0001000007097824 */ /* 0x040fe200078e00ff */
[----:B------:R-:W-:Y:S01]  /*8ad0*/  LOP3.LUT R7, R7, 0xffff0000, RZ, 0xc0, !PT ;  /* 0xffff000007077812 */ /* 0x000fe200078ec0ff */
[C---:B-1----:R-:W-:Y:S01]  /*8ae0*/  IMAD.U32 R2, R4.reuse, 0x10000, RZ ;  /* 0x0001000004027824 */ /* 0x042fe200078e00ff */
        /* <DEDUP_REMOVED lines=8> */
[----:B------:R-:W-:Y:S01]  /*8b70*/  IMAD.U32 R7, R14, 0x10000, RZ ;  /* 0x000100000e077824 */ /* 0x000fe200078e00ff */
[----:B------:R-:W-:Y:S01]  /*8b80*/  LOP3.LUT R5, R5, 0xffff0000, RZ, 0xc0, !PT ;  /* 0xffff000005057812 */ /* 0x000fe200078ec0ff */
[----:B------:R-:W-:Y:S01]  /*8b90*/  IMAD.U32 R6, R10, 0x10000, RZ ;  /* 0x000100000a067824 */ /* 0x000fe200078e00ff */
[----:B------:R-:W-:Y:S01]  /*8ba0*/  LOP3.LUT R14, R14, 0xffff0000, RZ, 0xc0, !PT ;  /* 0xffff00000e0e7812 */ /* 0x000fe200078ec0ff */
[C---:B------:R-:W-:Y:S01]  /*8bb0*/  FFMA.FTZ R26, R9.reuse, R12, -R26 ;  /* 0x0000000c091a7223 */ /* 0x040fe2000001081a */
[----:B------:R-:W-:Y:S01]  /*8bc0*/  LOP3.LUT R10, R10, 0xffff0000, RZ, 0xc0, !PT ;  /* 0xffff00000a0a7812 */ /* 0x000fe200078ec0ff */
[----:B------:R-:W-:Y:S01]  /*8bd0*/  FFMA.FTZ R13, R9, R20, R8 ;  /* 0x00000014090d7223 */ /* 0x000fe20000010008 */
[CC--:B------:R-:W-:Y:S01]  /*8be0*/  FMUL.FTZ R9, R3.reuse, R7.reuse ;  /* 0x0000000703097220 */ /* 0x0c0fe20000410000 */
        /* <DEDUP_REMOVED lines=13> */
.L_x_5415:
[----:B------:R-:W0:Y:S01]  /*8cc0*/  LDC R21, c[0x0][0x3d4] ;  /* 0x0000f500ff157b82 */ /* 0x000e220000000800 */
[-C--:B------:R-:W-:Y:S01]  /*8cd0*/  ISETP.GE.AND P0, PT, R235, R58.reuse, PT ;  /* 0x0000003aeb00720c */ /* 0x080fe20003f06270 */
[----:B------:R-:W-:Y:S01]  /*8ce0*/  ULDC.64 UR4, c[0x0][0x3c8] ;  /* 0x0000f20000047ab9 */ /* 0x000fe20000000a00 */
[----:B------:R-:W-:Y:S02]  /*8cf0*/  ISETP.GE.AND P1, PT, R187, R58, PT ;  /* 0x0000003abb00720c */ /* 0x000fe40003f26270 */
[----:B------:R-:W-:Y:S02]  /*8d00*/  CS2R R32, SRZ ;  /* 0x0000000000207805 */ /* 0x000fe4000001ff00 */
[----:B------:R-:W-:Y:S01]  /*8d10*/  CS2R R34, SRZ ;  /* 0x0000000000227805 */ /* 0x000fe2000001ff00 */
[----:B------:R-:W-:Y:S01]  /*8d20*/  ULDC.64 UR6, c[0x0][0x3e0] ;  /* 0x0000f80000067ab9 */ /* 0x000fe20000000a00 */
[CC--:B0-----:R-:W-:Y:S02]  /*8d30*/  ISETP.GE.OR P0, PT, R16.reuse, R21.reuse, P0 ;  /* 0x000000151000720c */ /* 0x0c1fe40000706670 */
[----:B------:R-:W-:-:S11]  /*8d40*/  ISETP.GE.OR P1, PT, R16, R21, P1 ;  /* 0x000000151000720c */ /* 0x000fd60000f26670 */
[----:B------:R-:W0:Y:S01]  /*8d50*/  @!P0 LDC.64 R36, c[0x0][0x3e0] ;  /* 0x0000f800ff248b82 */ /* 0x000e220000000a00 */
[----:B------:R-:W-:Y:S02]  /*8d60*/  @!P0 IADD3 R0, P2, P3, R29, R38, R54 ;  /* 0x000000261d008210 */ /* 0x000fe40007b5e036 */
[----:B------:R-:W-:Y:S02]  /*8d70*/  @!P1 IADD3 R7, P4, R57, R26, RZ ;  /* 0x0000001a39079210 */ /* 0x000fe40007f9e0ff */
[----:B------:R-:W-:Y:S02]  /*8d80*/  @!P0 IADD3.X R13, R31, R44, R52, P2, P3 ;  /* 0x0000002c1f0d8210 */ /* 0x000fe400017e6434 */
[----:B------:R-:W-:Y:S01]  /*8d90*/  @!P0 IADD3 R11, P5, P6, R26, R45, R57 ;  /* 0x0000002d1a0b8210 */ /* 0x000fe20007ebe039 */
        /* <DEDUP_REMOVED lines=8> */
[----:B------:R-:W-:Y:S02]  /*8e20*/  CS2R R28, SRZ ;  /* 0x00000000001c7805 */ /* 0x000fe4000001ff00 */
[----:B------:R-:W-:Y:S02]  /*8e30*/  CS2R R26, SRZ ;  /* 0x00000000001a7805 */ /* 0x000fe4000001ff00 */
[----:B------:R-:W-:Y:S01]  /*8e40*/  @!P0 LEA.HI.X R13, R0, R37, R13, 0x1, P4 ;  /* 0x00000025000d8211 */ /* 0x000fe200020f0c0d */
[----:B------:R0:W5:Y:S01]  /*8e50*/  @!P1 LDG.E.128 R32, desc[UR54][R6.64] ;  /* 0x0000003606209981 */ /* 0x000162000c1e1d00 */
[----:B------:R-:W2:Y:S01]  /*8e60*/  LDC R0, c[0x0][0x428] ;  /* 0x00010a00ff007b82 */ /* 0x000ea20000000800 */
[----:B-1----:R-:W-:Y:S02]  /*8e70*/  @!P0 LEA R10, P3, R11, R24, 0x1 ;  /* 0x000000180b0a8211 */ /* 0x002fe400078608ff */
[----:B------:R-:W-:Y:S01]  /*8e80*/  CS2R R30, SRZ ;  /* 0x00000000001e7805 */ /* 0x000fe2000001ff00 */
[----:B------:R-:W-:Y:S01]  /*8e90*/  IMAD R15, R189, 0x40, R187 ;  /* 0x00000040bd0f7824 */ /* 0x000fe200078e02bb */
[----:B------:R-:W-:-:S02]  /*8ea0*/  @!P1 LEA R8, P2, R9, UR6, 0x1 ;  /* 0x0000000609089c11 */ /* 0x000fc4000f8408ff */
[----:B------:R-:W-:Y:S02]  /*8eb0*/  @!P0 LEA.HI.X R11, R11, R25, R14, 0x1, P3 ;  /* 0x000000190b0b8211 */ /* 0x000fe400018f0c0e */
[----:B------:R-:W-:Y:S01]  /*8ec0*/  CS2R R24, SRZ ;  /* 0x0000000000187805 */ /* 0x000fe2000001ff00 */
[----:B------:R-:W-:Y:S01]  /*8ed0*/  IMAD R15, R220, 0x20, R15 ;  /* 0x00000020dc0f7824 */ /* 0x000fe200078e020f */
[----:B------:R-:W-:Y:S02]  /*8ee0*/  CS2R R38, SRZ ;  /* 0x0000000000267805 */ /* 0x000fe4000001ff00 */
[----:B------:R-:W-:Y:S01]  /*8ef0*/  CS2R R36, SRZ ;  /* 0x0000000000247805 */ /* 0x000fe2000001ff00 */
[----:B------:R-:W5:Y:S01]  /*8f00*/  @!P0 LDG.E.128 R28, desc[UR54][R10.64] ;  /* 0x000000360a1c8981 */ /* 0x000f62000c1e1d00 */
[----:B------:R-:W-:-:S03]  /*8f10*/  @!P1 LEA.HI.X R9, R9, UR7, R20, 0x1, P2 ;  /* 0x0000000709099c11 */ /* 0x000fc600090f0c14 */
[----:B------:R-:W5:Y:S01]  /*8f20*/  @!P0 LDG.E.128 R24, desc[UR54][R12.64] ;  /* 0x000000360c188981 */ /* 0x000f62000c1e1d00 */
[----:B0-----:R-:W-:-:S03]  /*8f30*/  IMAD.MOV.U32 R6, RZ, RZ, R42 ;  /* 0x000000ffff067224 */ /* 0x001fc600078e002a */
[----:B------:R0:W5:Y:S01]  /*8f40*/  @!P1 LDG.E.128 R36, desc[UR54][R8.64] ;  /* 0x0000003608249981 */ /* 0x000162000c1e1d00 */
[----:B--2---:R-:W-:-:S13]  /*8f50*/  ISETP.NE.AND P0, PT, R0, 0x1, PT ;  /* 0x000000010000780c */ /* 0x004fda0003f05270 */
[----:B------:R-:W1:Y:S08]  /*8f60*/  @P0 LDC R0, c[0x0][0x42c] ;  /* 0x00010b00ff000b82 */ /* 0x000e700000000800 */
[----:B------:R-:W2:Y:S01]  /*8f70*/  @P0 LDC R7, c[0x0][0x430] ;  /* 0x00010c00ff070b82 */ /* 0x000ea20000000800 */
[----:B0-----:R-:W-:Y:S02]  /*8f80*/  IMAD.MOV.U32 R8, RZ, RZ, R40 ;  /* 0x000000ffff087224 */ /* 0x001fe400078e0028 */
[----:B-1----:R-:W-:-:S05]  /*8f90*/  @P0 IMAD.HI.U32 R0, R15, R0, RZ ;  /* 0x000000000f000227 */ /* 0x002fca00078e00ff */
[----:B--2---:R-:W-:-:S04]  /*8fa0*/  @P0 SHF.R.U32.HI R15, RZ, R7, R0 ;  /* 0x00000007ff0f0219 */ /* 0x004fc80000011600 */
[----:B------:R-:W-:Y:S01]  /*8fb0*/  SHF.R.S32.HI R41, RZ, 0x1f, R15 ;  /* 0x0000001fff297819 */ /* 0x000fe2000001140f */
[----:B------:R-:W-:Y:S02]  /*8fc0*/  IMAD.MOV.U32 R7, RZ, RZ, R47 ;  /* 0x000000ffff077224 */ /* 0x000fe400078e002f */
[----:B------:R-:W-:Y:S02]  /*8fd0*/  IMAD.MOV.U32 R9, RZ, RZ, R49 ;  /* 0x000000ffff097224 */ /* 0x000fe400078e0031 */
[C---:B------:R-:W-:Y:S02]  /*8fe0*/  IMAD R0, R41.reuse, R4, RZ ;  /* 0x0000000429007224 */ /* 0x040fe400078e02ff */
[----:B------:R-:W-:Y:S02]  /*8ff0*/  IMAD R10, R41, R2, RZ ;  /* 0x00000002290a7224 */ /* 0x000fe400078e02ff */
[----:B------:R-:W-:-:S04]  /*9000*/  IMAD.WIDE.U32 R6, R15, R4, R6 ;  /* 0x000000040f067225 */ /* 0x000fc800078e0006 */
[----:B------:R-:W-:-:S04]  /*9010*/  IMAD.WIDE.U32 R8, R15, R2, R8 ;  /* 0x000000020f087225 */ /* 0x000fc800078e0008 */
[C---:B------:R-:W-:Y:S02]  /*9020*/  IMAD R5, R15.reuse, R5, R0 ;  /* 0x000000050f057224 */ /* 0x040fe400078e0200 */
[----:B------:R-:W-:Y:S02]  /*9030*/  IMAD R15, R15, R3, R10 ;  /* 0x000000030f0f7224 */ /* 0x000fe400078e020a */
[----:B------:R-:W-:Y:S01]  /*9040*/  IMAD.IADD R7, R7, 0x1, R5 ;  /* 0x0000000107077824 */ /* 0x000fe200078e0205 */
[----:B------:R-:W-:Y:S01]  /*9050*/  LEA R3, P0, R6, UR4, 0x1 ;  /* 0x0000000406037c11 */ /* 0x000fe2000f8008ff */
[----:B------:R-:W-:Y:S01]  /*9060*/  IMAD.IADD R5, R9, 0x1, R15 ;  /* 0x0000000109057824 */ /* 0x000fe200078e020f */
[----:B------:R-:W-:Y:S01]  /*9070*/  LEA R0, P1, R8, UR6, 0x1 ;  /* 0x0000000608007c11 */ /* 0x000fe2000f8208ff */
[----:B------:R-:W-:Y:S01]  /*9080*/  UMOV UR4, 0xffffffff ;  /* 0xffffffff00047882 */ /* 0x000fe20000000000 */
[----:B------:R-:W-:Y:S02]  /*9090*/  LEA.HI.X R4, R6, UR5, R7, 0x1, P0 ;  /* 0x0000000506047c11 */ /* 0x000fe400080f0c07 */
[----:B------:R-:W-:-:S02]  /*90a0*/  LEA.HI.X R2, R8, UR7, R5, 0x1, P1 ;  /* 0x0000000708027c11 */ /* 0x000fc400088f0c05 */
[----:B------:R-:W-:Y:S01]  /*90b0*/  LEA.HI R5, R218, R218, RZ, 0x1 ;  /* 0x000000dada057211 */ /* 0x000fe200078f08ff */
[----:B------:R-:W-:Y:S06]  /*90c0*/  BRA.DIV UR4, `(.L_x_5437) ;  /* 0x000001a2041c7947 */ /* 0x000fec000b800000 */
.L_x_5693:
[----:B------:R-:W-:-:S03]  /*90d0*/  UMOV UR4, 0xffffffff ;  /* 0xffffffff00047882 */ /* 0x000fc60000000000 */
[----:B------:R-:W-:Y:S05]  /*90e0*/  BRA.DIV UR4, `(.L_x_5438) ;  /* 0x000001a2043c7947 */ /* 0x000fea000b800000 */
.L_x_5696:
[----:B------:R-:W-:-:S03]  /*90f0*/  UMOV UR4, 0xffffffff ;  /* 0xffffffff00047882 */ /* 0x000fc60000000000 */
[----:B------:R-:W-:Y:S05]  /*9100*/  BRA.DIV UR4, `(.L_x_5439) ;  /* 0x000001a2045c7947 */ /* 0x000fea000b800000 */
.L_x_5699:
[----:B------:R-:W-:-:S03]  /*9110*/  UMOV UR4, 0xffffffff ;  /* 0xffffffff00047882 */ /* 0x000fc60000000000 */
[----:B------:R-:W-:Y:S05]  /*9120*/  BRA.DIV UR4, `(.L_x_5440) ;  /* 0x000001a2047c7947 */ /* 0x000fea000b800000 */
.L_x_5702:
[----:B------:R-:W-:-:S03]  /*9130*/  UMOV UR4, 0xffffffff ;  /* 0xffffffff00047882 */ /* 0x000fc60000000000 */
[----:B------:R-:W-:Y:S05]  /*9140*/  BRA.DIV UR4, `(.L_x_5441) ;  /* 0x000001a2049c7947 */ /* 0x000fea000b800000 */
.L_x_5705:
[----:B------:R-:W-:Y:S01]  /*9150*/  UMOV UR4, 0xffffffff ;  /* 0xffffffff00047882 */ /* 0x000fe20000000000 */
[----:B------:R-:W-:Y:S02]  /*9160*/  LOP3.LUT R5, R5, 0xfffffffe, RZ, 0xc0, !PT ;  /* 0xfffffffe05057812 */ /* 0x000fe400078ec0ff */
[----:B------:R-:W-:Y:S05]  /*9170*/  BRA.DIV UR4, `(.L_x_5442) ;  /* 0x000001a204b87947 */ /* 0x000fea000b800000 */
.L_x_5708:
[----:B------:R-:W-:Y:S01]  /*9180*/  UMOV UR4, 0xffffffff ;  /* 0xffffffff00047882 */ /* 0x000fe20000000000 */
[----:B------:R-:W-:Y:S02]  /*9190*/  IMAD.IADD R56, R218, 0x1, -R5 ;  /* 0x00000001da387824 */ /* 0x000fe400078e0a05 */
[----:B------:R-:W-:Y:S05]  /*91a0*/  BRA.DIV UR4, `(.L_x_5443) ;  /* 0x000001a204d47947 */ /* 0x000fea000b800000 */
.L_x_5711:
[----:B------:R-:W-:Y:S01]  /*91b0*/  UMOV UR4, 0xffffffff ;  /* 0xffffffff00047882 */ /* 0x000fe20000000000 */
[----:B------:R-:W-:Y:S02]  /*91c0*/  SHF.L.U32 R3, R56, 0x1f, RZ ;  /* 0x0000001f38037819 */ /* 0x000fe400000006ff */
[----:B------:R-:W-:Y:S05]  /*91d0*/  BRA.DIV UR4, `(.L_x_5444) ;  /* 0x000001a204f07947 */ /* 0x000fea000b800000 */
.L_x_5714:
        /* <DEDUP_REMOVED lines=26> */
[----:B------:R-:W-:Y:S01]  /*9380*/  MOV R0, R24 ;  /* 0x0000001800007202 */ /* 0x000fe20000000f00 */
[----:B------:R-:W-:Y:S01]  /*9390*/  IMAD.MOV.U32 R52, RZ, RZ, R26 ;  /* 0x000000ffff347224 */ /* 0x000fe200078e001a */
[----:B------:R-:W-:Y:S01]  /*93a0*/  ISETP.GE.OR P0, PT, R235, R58, P0 ;  /* 0x0000003aeb00720c */ /* 0x000fe20000706670 */
[----:B------:R-:W-:Y:S01]  /*93b0*/  IMAD.MOV.U32 R53, RZ, RZ, R27 ;  /* 0x000000ffff357224 */ /* 0x000fe200078e001b */
[----:B------:R-:W-:-:S02]  /*93c0*/  PRMT R50, R50, 0x5410, R4 ;  /* 0x0000541032327816 */ /* 0x000fc40000000004 */
[----:B------:R-:W-:Y:S02]  /*93d0*/  PRMT R51, R51, 0x5410, R5 ;  /* 0x0000541033337816 */ /* 0x000fe40000000005 */
[----:B------:R-:W-:Y:S01]  /*93e0*/  PRMT R46, R0, 0x5410, R2 ;  /* 0x00005410002e7816 */ /* 0x000fe20000000002 */
[----:B0-----:R-:W-:Y:S06]  /*93f0*/  @!P1 BRA `(.L_x_5446) ;  /* 0x000001a000909947 */ /* 0x001fec0003800000 */
.L_x_5715:
[----:B------:R-:W-:Y:S05]  /*9400*/  BSYNC B1 ;  /* 0x0000000000017941 */ /* 0x000fea0003800000 */
.L_x_5445:
[----:B------:R-:W-:Y:S04]  /*9410*/  BSSY B1, `(.L_x_5447) ;  /* 0x000006a000017945 */ /* 0x000fe80003800000 */
[----:B------:R-:W-:Y:S05]  /*9420*/  @P2 BRA `(.L_x_5448) ;  /* 0x0000000400a02947 */ /* 0x000fea0003800000 */
[----:B------:R-:W-:Y:S01]  /*9430*/  IMAD.SHL.U32 R0, R195, 0x40, RZ ;  /* 0x00000040c3007824 */ /* 0x000fe200078e00ff */
[----:B------:R-:W-:Y:S01]  /*9440*/  SHF.R.U64 R32, R32, 0x10, R33 ;  /* 0x0000001020207819 */ /* 0x000fe20000001221 */
[----:B------:R-:W-:Y:S01]  /*9450*/  IMAD.IADD R2, R16, 0x1, R21 ;  /* 0x0000000110027824 */ /* 0x000fe200078e0215 */
[--C-:B------:R-:W-:Y:S02]  /*9460*/  SHF.R.U64 R40, R38, 0x10, R39.reuse ;  /* 0x0000001026287819 */ /* 0x100fe40000001227 */
[----:B0-----:R-:W-:Y:S02]  /*9470*/  LOP3.LUT R3, R0, 0x1c0, RZ, 0xc0, !PT ;  /* 0x000001c000037812 */ /* 0x001fe400078ec0ff */
[----:B------:R-:W-:Y:S02]  /*9480*/  SHF.R.U32.HI R41, RZ, 0x10, R39 ;  /* 0x00000010ff297819 */ /* 0x000fe40000011627 */
[----:B------:R-:W-:Y:S02]  /*9490*/  LOP3.LUT R0, R3, 0x38, R16, 0xf8, !PT ;  /* 0x0000003803007812 */ /* 0x000fe400078ef810 */
[----:B------:R-:W-:-:S02]  /*94a0*/  SHF.R.U32.HI R5, RZ, 0x3, R3 ;  /* 0x00000003ff057819 */ /* 0x000fc40000011603 */
[----:B------:R-:W-:Y:S02]  /*94b0*/  LOP3.LUT R2, R3, 0x38, R2, 0xf8, !PT ;  /* 0x0000003803027812 */ /* 0x000fe400078ef802 */
[-C--:B------:R-:W-:Y:S02]  /*94c0*/  LOP3.LUT R0, R0, R5.reuse, RZ, 0x3c, !PT ;  /* 0x0000000500007212 */ /* 0x080fe400078e3cff */
[----:B------:R-:W-:Y:S02]  /*94d0*/  LOP3.LUT R2, R2, R5, RZ, 0x3c, !PT ;  /* 0x0000000502027212 */ /* 0x000fe400078e3cff */
[----:B------:R-:W-:Y:S01]  /*94e0*/  SHF.R.U32.HI R33, RZ, 0x10, R33 ;  /* 0x00000010ff217819 */ /* 0x000fe20000011621 */
[----:B------:R-:W-:Y:S01]  /*94f0*/  IMAD R3, R213, 0x200, R0 ;  /* 0x00000200d5037824 */ /* 0x000fe200078e0200 */
[----:B------:R-:W-:Y:S02]  /*9500*/  SHF.R.U32.HI R0, RZ, 0x10, R37 ;  /* 0x00000010ff007819 */ /* 0x000fe40000011625 */
[----:B------:R-:W-:Y:S01]  /*9510*/  PRMT R32, R20, 0x5432, R32 ;  /* 0x0000543214207816 */ /* 0x000fe20000000020 */
[----:B------:R-:W-:Y:S01]  /*9520*/  IMAD R42, R3, 0x2, R18 ;  /* 0x00000002032a7824 */ /* 0x000fe200078e0212 */
[----:B------:R-:W-:Y:S01]  /*9530*/  SHF.R.U64 R12, R34, 0x10, R35 ;  /* 0x00000010220c7819 */ /* 0x000fe20000001223 */
[----:B------:R-:W-:Y:S01]  /*9540*/  IMAD R3, R213, 0x200, R2 ;  /* 0x00000200d5037824 */ /* 0x000fe200078e0202 */
[----:B------:R-:W-:-:S02]  /*9550*/  SHF.R.U64 R2, R36, 0x10, R37 ;  /* 0x0000001024027819 */ /* 0x000fc40000001225 */
[----:B------:R-:W0:Y:S01]  /*9560*/  LDS.128 R8, [R42+0x20400] ;  /* 0x020400002a087984 */ /* 0x000e220000000c00 */
[----:B------:R-:W-:Y:S01]  /*9570*/  IMAD R44, R3, 0x2, R18 ;  /* 0x00000002032c7824 */ /* 0x000fe200078e0212 */
[C---:B------:R-:W-:Y:S02]  /*9580*/  PRMT R37, R14.reuse, 0x5432, R2 ;  /* 0x000054320e257816 */ /* 0x040fe40000000002 */
[C---:B------:R-:W-:Y:S02]  /*9590*/  PRMT R40, R13.reuse, 0x5432, R40 ;  /* 0x000054320d287816 */ /* 0x040fe40000000028 */
[----:B------:R-:W1:Y:S01]  /*95a0*/  LDS.128 R4, [R44+0x20400] ;  /* 0x020400002c047984 */ /* 0x000e620000000c00 */
[----:B------:R-:W-:Y:S01]  /*95b0*/  PRMT R41, R13, 0x5410, R41 ;  /* 0x000054100d297816 */ /* 0x000fe20000000029 */
[----:B------:R-:W-:Y:S01]  /*95c0*/  IMAD.U32 R38, R37, 0x10000, RZ ;  /* 0x0001000025267824 */ /* 0x000fe200078e00ff */
[----:B------:R-:W-:Y:S01]  /*95d0*/  PRMT R34, R14, 0x5410, R33 ;  /* 0x000054100e227816 */ /* 0x000fe20000000021 */
[----:B------:R-:W-:Y:S01]  /*95e0*/  IMAD.U32 R33, R32, 0x10000, RZ ;  /* 0x0001000020217824 */ /* 0x000fe200078e00ff */
[----:B------:R-:W-:-:S02]  /*95f0*/  SHF.R.U32.HI R3, RZ, 0x10, R35 ;  /* 0x00000010ff037819 */ /* 0x000fc40000011623 */
[----:B------:R-:W-:Y:S02]  /*9600*/  PRMT R35, R43, 0x5432, R12 ;  /* 0x000054322b237816 */ /* 0x000fe4000000000c */
[----:B------:R-:W-:Y:S02]  /*9610*/  PRMT R39, R15, 0x5432, R0 ;  /* 0x000054320f277816 */ /* 0x000fe40000000000 */
[----:B------:R-:W-:Y:S02]  /*9620*/  LOP3.LUT R37, R37, 0xffff0000, RZ, 0xc0, !PT ;  /* 0xffff000025257812 */ /* 0x000fe400078ec0ff */
[----:B------:R-:W-:Y:S01]  /*9630*/  PRMT R36, R15, 0x5410, R3 ;  /* 0x000054100f247816 */ /* 0x000fe20000000003 */
        /* <DEDUP_REMOVED lines=14> */
[----:B------:R-:W-:Y:S01]  /*9720*/  FFMA.FTZ R43, R0, R33, -R43 ;  /* 0x00000021002b7223 */ /* 0x000fe2000001082b */
[----:B------:R-:W-:Y:S01]  /*9730*/  FMUL.FTZ R33, R4, R37 ;  /* 0x0000002504217220 */ /* 0x000fe20000410000 */
[----:B------:R-:W-:Y:S01]  /*9740*/  FFMA.FTZ R45, R0, R38, R45 ;  /* 0x00000026002d7223 */ /* 0x000fe2000001002d */
[----:B------:R-:W-:Y:S02]  /*9750*/  IMAD.U32 R0, R34, 0x10000, RZ ;  /* 0x0001000022007824 */ /* 0x000fe400078e00ff */
[-C--:B------:R-:W-:Y:S01]  /*9760*/  FMUL.FTZ R47, R4, R13.reuse ;  /* 0x0000000d042f7220 */ /* 0x080fe20000410000 */
[----:B------:R-:W-:Y:S01]  /*9770*/  FFMA.FTZ R4, R2, R13, -R33 ;  /* 0x0000000d02047223 */ /* 0x000fe20000010821 */
[C---:B------:R-:W-:Y:S01]  /*9780*/  FMUL.FTZ R38, R14.reuse, R32 ;  /* 0x000000200e267220 */ /* 0x040fe20000410000 */
[----:B------:R-:W-:Y:S01]  /*9790*/  LOP3.LUT R39, R39, 0xffff0000, RZ, 0xc0, !PT ;  /* 0xffff000027277812 */ /* 0x000fe200078ec0ff */
[-C--:B------:R-:W-:Y:S01]  /*97a0*/  FMUL.FTZ R13, R14, R0.reuse ;  /* 0x000000000e0d7220 */ /* 0x080fe20000410000 */
[----:B------:R-:W-:Y:S01]  /*97b0*/  LOP3.LUT R34, R34, 0xffff0000, RZ, 0xc0, !PT ;  /* 0xffff000022227812 */ /* 0x000fe200078ec0ff */
[C---:B------:R-:W-:Y:S01]  /*97c0*/  FFMA.FTZ R38, R3.reuse, R0, -R38 ;  /* 0x0000000003267223 */ /* 0x040fe20000010826 */
[----:B------:R-:W-:Y:S01]  /*97d0*/  FFMA.FTZ R14, R2, R37, R47 ;  /* 0x00000025020e7223 */ /* 0x000fe2000001002f */
[----:B------:R-:W-:Y:S01]  /*97e0*/  FFMA.FTZ R13, R3, R32, R13 ;  /* 0x00000020030d7223 */ /* 0x000fe2000001000d */
[----:B------:R-:W-:Y:S01]  /*97f0*/  FMUL.FTZ R3, R5, R39 ;  /* 0x0000002705037220 */ /* 0x000fe20000410000 */
[----:B------:R-:W-:-:S02]  /*9800*/  IMAD.U32 R15, R6, 0x10000, RZ ;  /* 0x00010000060f7824 */ /* 0x000fc400078e00ff */
[-C--:B------:R-:W-:Y:S01]  /*9810*/  FMUL.FTZ R37, R5, R34.reuse ;  /* 0x0000002205257220 */ /* 0x080fe20000410000 */
[----:B------:R-:W-:Y:S02]  /*9820*/  IMAD.U32 R2, R40, 0x10000, RZ ;  /* 0x0001000028027824 */ /* 0x000fe400078e00ff */
[C---:B------:R-:W-:Y:S01]  /*9830*/  FFMA.FTZ R33, R8.reuse, R34, -R3 ;  /* 0x0000002208217223 */ /* 0x040fe20000010803 */
[----:B------:R-:W-:Y:S02]  /*9840*/  IMAD.U32 R0, R35, 0x10000, RZ ;  /* 0x0001000023007824 */ /* 0x000fe400078e00ff */
[----:B------:R-:W-:Y:S01]  /*9850*/  FFMA.FTZ R32, R8, R39, R37 ;  /* 0x0000002708207223 */ /* 0x000fe20000010025 */
[----:B------:R-:W-:Y:S02]  /*9860*/  IMAD.U32 R20, R7, 0x10000, RZ ;  /* 0x0001000007147824 */ /* 0x000fe400078e00ff */
[----:B------:R-:W-:Y:S01]  /*9870*/  FMUL.FTZ R34, R15, R2 ;  /* 0x000000020f227220 */ /* 0x000fe20000410000 */
[----:B------:R-:W-:-:S02]  /*9880*/  IMAD.U32 R5, R41, 0x10000, RZ ;  /* 0x0001000029057824 */ /* 0x000fc400078e00ff */
[-C--:B------:R-:W-:Y:S01]  /*9890*/  FMUL.FTZ R15, R15, R0.reuse ;  /* 0x000000000f0f7220 */ /* 0x080fe20000410000 */
[----:B------:R-:W-:Y:S02]  /*98a0*/  IMAD.U32 R12, R11, 0x10000, RZ ;  /* 0x000100000b0c7824 */ /* 0x000fe400078e00ff */
[C---:B------:R-:W-:Y:S01]  /*98b0*/  FFMA.FTZ R34, R9.reuse, R0, -R34 ;  /* 0x0000000009227223 */ /* 0x040fe20000010822 */
[----:B------:R-:W-:Y:S02]  /*98c0*/  IMAD.U32 R3, R36, 0x10000, RZ ;  /* 0x0001000024037824 */ /* 0x000fe400078e00ff */
[----:B------:R-:W-:Y:S01]  /*98d0*/  FMUL.FTZ R37, R20, R5 ;  /* 0x0000000514257220 */ /* 0x000fe20000410000 */
[----:B------:R-:W-:Y:S01]  /*98e0*/  FFMA.FTZ R15, R9, R2, R15 ;  /* 0x00000002090f7223 */ /* 0x000fe2000001000f */
[----:B------:R-:W-:Y:S01]  /*98f0*/  LOP3.LUT R6, R6, 0xffff0000, RZ, 0xc0, !PT ;  /* 0xffff000006067812 */ /* 0x000fe200078ec0ff */
[-C--:B------:R-:W-:Y:S01]  /*9900*/  FMUL.FTZ R9, R20, R3.reuse ;  /* 0x0000000314097220 */ /* 0x080fe20000410000 */
[----:B------:R-:W-:Y:S01]  /*9910*/  FFMA.FTZ R37, R12, R3, -R37 ;  /* 0x000000030c257223 */ /* 0x000fe20000010825 */
[----:B------:R-:W-:-:S02]  /*9920*/  LOP3.LUT R7, R7, 0xffff0000, RZ, 0xc0, !PT ;  /* 0xffff000007077812 */ /* 0x000fc400078ec0ff */
[----:B------:R-:W-:Y:S01]  /*9930*/  LOP3.LUT R3, R40, 0xffff0000, RZ, 0xc0, !PT ;  /* 0xffff000028037812 */ /* 0x000fe200078ec0ff */
[----:B------:R-:W-:Y:S01]  /*9940*/  FFMA.FTZ R12, R12, R5, R9 ;  /* 0x000000050c0c7223 */ /* 0x000fe20000010009 */
[----:B------:R-:W-:Y:S02]  /*9950*/  LOP3.LUT R0, R41, 0xffff0000, RZ, 0xc0, !PT ;  /* 0xffff000029007812 */ /* 0x000fe400078ec0ff */
[----:B------:R-:W-:Y:S01]  /*9960*/  LOP3.LUT R35, R35, 0xffff0000, RZ, 0xc0, !PT ;  /* 0xffff000023237812 */ /* 0x000fe200078ec0ff */
[----:B------:R-:W-:Y:S01]  /*9970*/  FMUL.FTZ R5, R6, R3 ;  /* 0x0000000306057220 */ /* 0x000fe20000410000 */
[----:B------:R-:W-:Y:S01]  /*9980*/  LOP3.LUT R36, R36, 0xffff0000, RZ, 0xc0, !PT ;  /* 0xffff000024247812 */ /* 0x000fe200078ec0ff */
[----:B------:R-:W-:Y:S01]  /*9990*/  FMUL.FTZ R2, R7, R0 ;  /* 0x0000000007027220 */ /* 0x000fe20000410000 */
[----:B------:R-:W-:Y:S01]  /*99a0*/  LOP3.LUT R11, R11, 0xffff0000, RZ, 0xc0, !PT ;  /* 0xffff00000b0b7812 */ /* 0x000fe200078ec0ff */
[-C--:B------:R-:W-:Y:S01]  /*99b0*/  FMUL.FTZ R6, R6, R35.reuse ;  /* 0x0000002306067220 */ /* 0x080fe20000410000 */
[----:B------:R-:W-:Y:S01]  /*99c0*/  FFMA.FTZ R35, R10, R35, -R5 ;  /* 0x000000230a237223 */ /* 0x000fe20000010805 */
[-C--:B------:R-:W-:Y:S01]  /*99d0*/  FMUL.FTZ R7, R7, R36.reuse ;  /* 0x0000002407077220 */ /* 0x080fe20000410000 */
[----:B------:R-:W-:Y:S01]  /*99e0*/  F2FP.BF16.F32.PACK_AB R4, R4, R43 ;  /* 0x0000002b0404723e */ /* 0x000fe200000010ff */
        /* <DEDUP_REMOVED lines=8> */
[----:B------:R1:W-:Y:S01]  /*9a70*/  STS.128 [R42+0x20400], R4 ;  /* 0x020400042a007388 */ /* 0x0003e20000000c00 */
[----:B------:R-:W-:Y:S02]  /*9a80*/  F2FP.BF16.F32.PACK_AB R10, R10, R15 ;  /* 0x0000000f0a0a723e */ /* 0x000fe400000010ff */
[----:B------:R-:W-:-:S05]  /*9a90*/  F2FP.BF16.F32.PACK_AB R11, R11, R12 ;  /* 0x0000000c0b0b723e */ /* 0x000fca00000010ff */
[----:B------:R1:W-:Y:S02]  /*9aa0*/  STS.128 [R44+0x20400], R8 ;  /* 0x020400082c007388 */ /* 0x0003e40000000c00 */
.L_x_5448:
[----:B------:R-:W-:Y:S05]  /*9ab0*/  BSYNC B1 ;  /* 0x0000000000017941 */ /* 0x000fea0003800000 */
.L_x_5447:
[----:B------:R-:W-:Y:S01]  /*9ac0*/  PRMT R13, R52, 0x5410, R53 ;  /* 0x00005410340d7816 */ /* 0x000fe20000000035 */
[----:B------:R-:W-:Y:S06]  /*9ad0*/  @P0 BRA `(.L_x_5434) ;  /* 0x0000000400840947 */ /* 0x000fec0003800000 */
[----:B0-----:R-:W-:Y:S01]  /*9ae0*/  IMAD.IADD R3, R16, 0x1, R21 ;  /* 0x0000000110037824 */ /* 0x001fe200078e0215 */
[----:B-1----:R-:W0:Y:S01]  /*9af0*/  LDS.128 R8, [R225+0x20400] ;  /* 0x02040000e1087984 */ /* 0x002e220000000c00 */
[--C-:B------:R-:W-:Y:S02]  /*9b00*/  SHF.R.U64 R12, R28, 0x10, R29.reuse ;  /* 0x000000101c0c7819 */ /* 0x100fe4000000121d */
[----:B------:R-:W-:Y:S02]  /*9b10*/  SHF.R.U32.HI R2, RZ, 0x10, R29 ;  /* 0x00000010ff027819 */ /* 0x000fe4000001161d */
[----:B------:R-:W-:Y:S02]  /*9b20*/  LOP3.LUT R3, R228, 0x38, R3, 0xf8, !PT ;  /* 0x00000038e4037812 */ /* 0x000fe400078ef803 */
[----:B------:R-:W-:Y:S02]  /*9b30*/  SHF.R.U64 R29, R24, 0x10, R25 ;  /* 0x00000010181d7819 */ /* 0x000fe40000001219 */
[----:B------:R-:W-:-:S02]  /*9b40*/  LOP3.LUT R0, R3, R236, RZ, 0x3c, !PT ;  /* 0x000000ec03007212 */ /* 0x000fc400078e3cff */
[----:B------:R-:W-:Y:S02]  /*9b50*/  PRMT R29, R46, 0x5410, R29 ;  /* 0x000054102e1d7816 */ /* 0x000fe4000000001d */
[----:B------:R-:W-:Y:S01]  /*9b60*/  PRMT R24, R48, 0x5432, R12 ;  /* 0x0000543230187816 */ /* 0x000fe2000000000c */
[----:B------:R-:W-:Y:S01]  /*9b70*/  IMAD.IADD R3, R229, 0x1, R0 ;  /* 0x00000001e5037824 */ /* 0x000fe200078e0200 */
[----:B------:R-:W-:Y:S02]  /*9b80*/  SHF.R.U64 R0, R30, 0x10, R31 ;  /* 0x000000101e007819 */ /* 0x000fe4000000121f */
[----:B------:R-:W-:Y:S01]  /*9b90*/  SHF.R.U32.HI R30, RZ, 0x10, R25 ;  /* 0x00000010ff1e7819 */ /* 0x000fe20000011619 */
[----:B------:R-:W-:Y:S01]  /*9ba0*/  IMAD R3, R3, 0x2, R18 ;  /* 0x0000000203037824 */ /* 0x000fe200078e0212 */
[----:B------:R-:W-:Y:S01]  /*9bb0*/  SHF.R.U32.HI R28, RZ, 0x10, R31 ;  /* 0x00000010ff1c7819 */ /* 0x000fe2000001161f */
[----:B------:R-:W-:Y:S01]  /*9bc0*/  IMAD.U32 R31, R29, 0x10000, RZ ;  /* 0x000100001d1f7824 */ /* 0x000fe200078e00ff */
[----:B------:R-:W-:Y:S01]  /*9bd0*/  PRMT R30, R46, 0x5432, R30 ;  /* 0x000054322e1e7816 */ /* 0x000fe2000000001e */
[----:B------:R-:W-:Y:S01]  /*9be0*/  IMAD.U32 R25, R24, 0x10000, RZ ;  /* 0x0001000018197824 */ /* 0x000fe200078e00ff */
[----:B------:R-:W1:Y:S01]  /*9bf0*/  LDS.128 R4, [R3+0x20400] ;  /* 0x0204000003047984 */ /* 0x000e620000000c00 */
[----:B------:R-:W-:-:S02]  /*9c00*/  SHF.R.U64 R33, R26, 0x10, R27 ;  /* 0x000000101a217819 */ /* 0x000fc4000000121b */
[----:B------:R-:W-:Y:S01]  /*9c10*/  SHF.R.U32.HI R34, RZ, 0x10, R27 ;  /* 0x00000010ff227819 */ /* 0x000fe2000001161b */
[----:B------:R-:W-:Y:S01]  /*9c20*/  IMAD.U32 R32, R30, 0x10000, RZ ;  /* 0x000100001e207824 */ /* 0x000fe200078e00ff */
[----:B------:R-:W-:Y:S02]  /*9c30*/  PRMT R26, R49, 0x5432, R2 ;  /* 0x00005432311a7816 */ /* 0x000fe40000000002 */
[----:B------:R-:W-:Y:S02]  /*9c40*/  PRMT R27, R50, 0x5432, R0 ;  /* 0x00005432321b7816 */ /* 0x000fe40000000000 */
[----:B------:R-:W-:Y:S02]  /*9c50*/  PRMT R34, R13, 0x5432, R34 ;  /* 0x000054320d227816 */ /* 0x000fe40000000022 */
[----:B------:R-:W-:Y:S02]  /*9c60*/  PRMT R28, R51, 0x5432, R28 ;  /* 0x00005432331c7816 */ /* 0x000fe4000000001c */
[----:B------:R-:W-:Y:S01]  /*9c70*/  PRMT R33, R13, 0x5410, R33 ;  /* 0x000054100d217816 */ /* 0x000fe20000000021 */
[----:B------:R-:W-:Y:S01]  /*9c80*/  IMAD.U32 R36, R34, 0x10000, RZ ;  /* 0x0001000022247824 */ /* 0x000fe200078e00ff */
[----:B------:R-:W-:Y:S01]  /*9c90*/  LOP3.LUT R29, R29, 0xffff0000, RZ, 0xc0, !PT ;  /* 0xffff00001d1d7812 */ /* 0x000fe200078ec0ff */
[C---:B0-----:R-:W-:Y:S01]  /*9ca0*/  IMAD.U32 R0, R8.reuse, 0x10000, RZ ;  /* 0x0001000008007824 */ /* 0x041fe200078e00ff */
[----:B------:R-:W-:Y:S01]  /*9cb0*/  LOP3.LUT R2, R8, 0xffff0000, RZ, 0xc0, !PT ;  /* 0xffff000008027812 */ /* 0x000fe200078ec0ff */
[----:B------:R-:W-:Y:S01]  /*9cc0*/  IMAD.U32 R12, R9, 0x10000, RZ ;  /* 0x00010000090c7824 */ /* 0x000fe200078e00ff */
[----:B------:R-:W-:Y:S01]  /*9cd0*/  LOP3.LUT R30, R30, 0xffff0000, RZ, 0xc0, !PT ;  /* 0xffff00001e1e7812 */ /* 0x000fe200078ec0ff */
[----:B------:R-:W-:Y:S01]  /*9ce0*/  IMAD.U32 R13, R11, 0x10000, RZ ;  /* 0x000100000b0d7824 */ /* 0x000fe200078e00ff */
[----:B------:R-:W-:Y:S01]  /*9cf0*/  LOP3.LUT R8, R9, 0xffff0000, RZ, 0xc0, !PT ;  /* 0xffff000009087812 */ /* 0x000fe200078ec0ff */
[----:B------:R-:W-:Y:S01]  /*9d00*/  IMAD.U32 R9, R10, 0x10000, RZ ;  /* 0x000100000a097824 */ /* 0x000fe200078e00ff */
[----:B------:R-:W-:-:S02]  /*9d10*/  LOP3.LUT R34, R34, 0xffff0000, RZ, 0xc0, !PT ;  /* 0xffff000022227812 */ /* 0x000fc400078ec0ff */
[----:B------:R-:W-:Y:S02]  /*9d20*/  LOP3.LUT R10, R10, 0xffff0000, RZ, 0xc0, !PT ;  /* 0xffff00000a0a7812 */ /* 0x000fe400078ec0ff */
[----:B------:R-:W-:Y:S01]  /*9d30*/  LOP3.LUT R11, R11, 0xffff0000, RZ, 0xc0, !PT ;  /* 0xffff00000b0b7812 */ /* 0x000fe200078ec0ff */
[C---:B-1----:R-:W-:Y:S01]  /*9d40*/  IMAD.U32 R14, R4.reuse, 0x10000, RZ ;  /* 0x00010000040e7824 */ /* 0x042fe200078e00ff */
[----:B------:R-:W-:Y:S01]  /*9d50*/  LOP3.LUT R4, R4, 0xffff0000, RZ, 0xc0, !PT ;  /* 0xffff000004047812 */ /* 0x000fe200078ec0ff */
[C---:B------:R-:W-:Y:S01]  /*9d60*/  IMAD.U32 R15, R5.reuse, 0x10000, RZ ;  /* 0x00010000050f7824 */ /* 0x040fe200078e00ff */
[----:B------:R-:W-:Y:S01]  /*9d70*/  LOP3.LUT R5, R5, 0xffff0000, RZ, 0xc0, !PT ;  /* 0xffff000005057812 */ /* 0x000fe200078ec0ff */
[C---:B------:R-:W-:Y:S01]  /*9d80*/  FMUL.FTZ R35, R14.reuse, R31 ;  /* 0x0000001f0e237220 */ /* 0x040fe20000410000 */
[-C--:B------:R-:W-:Y:S01]  /*9d90*/  FMUL.FTZ R37, R14, R25.reuse ;  /* 0x000000190e257220 */ /* 0x080fe20000410000 */
[C---:B------:R-:W-:Y:S01]  /*9da0*/  IMAD.U32 R14, R26.reuse, 0x10000, RZ ;  /* 0x000100001a0e7824 */ /* 0x040fe200078e00ff */
[----:B------:R-:W-:Y:S01]  /*9db0*/  LOP3.LUT R26, R26, 0xffff0000, RZ, 0xc0, !PT ;  /* 0xffff00001a1a7812 */ /* 0x000fe200078ec0ff */
[----:B------:R-:W-:Y:S01]  /*9dc0*/  FFMA.FTZ R35, R0, R25, -R35 ;  /* 0x0000001900237223 */ /* 0x000fe20000010823 */
[----:B------:R-:W-:Y:S01]  /*9dd0*/  FMUL.FTZ R25, R15, R32 ;  /* 0x000000200f197220 */ /* 0x000fe20000410000 */
[----:B------:R-:W-:-:S02]  /*9de0*/  IMAD.U32 R21, R7, 0x10000, RZ ;  /* 0x0001000007157824 */ /* 0x000fc400078e00ff */
[----:B------:R-:W-:Y:S01]  /*9df0*/  FFMA.FTZ R37, R0, R31, R37 ;  /* 0x0000001f00257223 */ /* 0x000fe20000010025 */
[----:B------:R-:W-:Y:S02]  /*9e00*/  IMAD.U32 R0, R28, 0x10000, RZ ;  /* 0x000100001c007824 */ /* 0x000fe400078e00ff */
[-C--:B------:R-:W-:Y:S01]  /*9e10*/  FMUL.FTZ R15, R15, R14.reuse ;  /* 0x0000000e0f0f7220 */ /* 0x080fe20000410000 */
[C---:B------:R-:W-:Y:S01]  /*9e20*/  FFMA.FTZ R25, R12.reuse, R14, -R25 ;  /* 0x0000000e0c197223 */ /* 0x040fe20000010819 */
[C---:B------:R-:W-:Y:S01]  /*9e30*/  FMUL.FTZ R14, R21.reuse, R36 ;  /* 0x00000024150e7220 */ /* 0x040fe20000410000 */
[----:B------:R-:W-:Y:S01]  /*9e40*/  FMUL.FTZ R21, R21, R0 ;  /* 0x0000000015157220 */ /* 0x000fe20000410000 */
[----:B------:R-:W-:Y:S01]  /*9e50*/  FFMA.FTZ R32, R12, R32, R15 ;  /* 0x000000200c207223 */ /* 0x000fe2000001000f */
[----:B------:R-:W-:Y:S01]  /*9e60*/  LOP3.LUT R15, R24, 0xffff0000, RZ, 0xc0, !PT ;  /* 0xffff0000180f7812 */ /* 0x000fe200078ec0ff */
[C---:B------:R-:W-:Y:S01]  /*9e70*/  FFMA.FTZ R31, R13.reuse, R0, -R14 ;  /* 0x000000000d1f7223 */ /* 0x040fe2000001080e */
[----:B------:R-:W-:Y:S01]  /*9e80*/  FFMA.FTZ R36, R13, R36, R21 ;  /* 0x000000240d247223 */ /* 0x000fe20000010015 */
[----:B------:R-:W-:Y:S01]  /*9e90*/  FMUL.FTZ R13, R4, R29 ;  /* 0x0000001d040d7220 */ /* 0x000fe20000410000 */
[----:B------:R-:W-:-:S02]  /*9ea0*/  IMAD.U32 R20, R6, 0x10000, RZ ;  /* 0x0001000006147824 */ /* 0x000fc400078e00ff */
[-C--:B------:R-:W-:Y:S01]  /*9eb0*/  FMUL.FTZ R21, R4, R15.reuse ;  /* 0x0000000f04157220 */ /* 0x080fe20000410000 */
[----:B------:R-:W-:Y:S02]  /*9ec0*/  IMAD.U32 R4, R33, 0x10000, RZ ;  /* 0x0001000021047824 */ /* 0x000fe400078e00ff */
[----:B------:R-:W-:Y:S01]  /*9ed0*/  FFMA.FTZ R12, R2, R15, -R13 ;  /* 0x0000000f020c7223 */ /* 0x000fe2000001080d */
[----:B------:R-:W-:Y:S01]  /*9ee0*/  FMUL.FTZ R13, R5, R30 ;  /* 0x0000001e050d7220 */ /* 0x000fe20000410000 */
[----:B------:R-:W-:Y:S01]  /*9ef0*/  LOP3.LUT R6, R6, 0xffff0000, RZ, 0xc0, !PT ;  /* 0xffff000006067812 */ /* 0x000fe200078ec0ff */
[----:B------:R-:W-:Y:S01]  /*9f00*/  IMAD.U32 R0, R27, 0x10000, RZ ;  /* 0x000100001b007824 */ /* 0x000fe200078e00ff */
[----:B------:R-:W-:Y:S01]  /*9f10*/  LOP3.LUT R7, R7, 0xffff0000, RZ, 0xc0, !PT ;  /* 0xffff000007077812 */ /* 0x000fe200078ec0ff */
[----:B------:R-:W-:Y:S01]  /*9f20*/  FMUL.FTZ R5, R5, R26 ;  /* 0x0000001a05057220 */ /* 0x000fe20000410000 */
[----:B------:R-:W-:Y:S01]  /*9f30*/  FMUL.FTZ R14, R20, R4 ;  /* 0x00000004140e7220 */ /* 0x000fe20000410000 */
[----:B------:R-:W-:Y:S01]  /*9f40*/  LOP3.LUT R33, R33, 0xffff0000, RZ, 0xc0, !PT ;  /* 0xffff000021217812 */ /* 0x000fe200078ec0ff */
[C---:B------:R-:W-:Y:S01]  /*9f50*/  FFMA.FTZ R26, R8.reuse, R26, -R13 ;  /* 0x0000001a081a7223 */ /* 0x040fe2000001080d */
[----:B------:R-:W-:Y:S01]  /*9f60*/  LOP3.LUT R27, R27, 0xffff0000, RZ, 0xc0, !PT ;  /* 0xffff00001b1b7812 */ /* 0x000fe200078ec0ff */
[----:B------:R-:W-:Y:S01]  /*9f70*/  FFMA.FTZ R13, R8, R30, R5 ;  /* 0x0000001e080d7223 */ /* 0x000fe20000010005 */
[----:B------:R-:W-:Y:S01]  /*9f80*/  LOP3.LUT R28, R28, 0xffff0000, RZ, 0xc0, !PT ;  /* 0xffff00001c1c7812 */ /* 0x000fe200078ec0ff */
[-C--:B------:R-:W-:Y:S01]  /*9f90*/  FMUL.FTZ R20, R20, R0.reuse ;  /* 0x0000000014147220 */ /* 0x080fe20000410000 */
[----:B------:R-:W-:Y:S01]  /*9fa0*/  FFMA.FTZ R14, R9, R0, -R14 ;  /* 0x00000000090e7223 */ /* 0x000fe2000001080e */
[C---:B------:R-:W-:Y:S01]  /*9fb0*/  FMUL.FTZ R5, R6.reuse, R33 ;  /* 0x0000002106057220 */ /* 0x040fe20000410000 */
[C---:B------:R-:W-:Y:S01]  /*9fc0*/  FMUL.FTZ R0, R7.reuse, R34 ;  /* 0x0000002207007220 */ /* 0x040fe20000410000 */
[-C--:B------:R-:W-:Y:S01]  /*9fd0*/  FMUL.FTZ R6, R6, R27.reuse ;  /* 0x0000001b06067220 */ /* 0x080fe20000410000 */
[-C--:B------:R-:W-:Y:S01]  /*9fe0*/  FMUL.FTZ R7, R7, R28.reuse ;  /* 0x0000001c07077220 */ /* 0x080fe20000410000 */
        /* <DEDUP_REMOVED lines=16> */
.L_x_5434:
[----:B------:R-:W-:Y:S05]  /*a0f0*/  BSYNC B0 ;  /* 0x0000000000007941 */ /* 0x000fea0003800000 */
.L_x_5414:
        /* <DEDUP_REMOVED lines=8> */
.L_x_5411:
[----:B--23--:R-:W-:-:S05]  /*a180*/  IMAD.U32 R0, RZ, RZ, UR36 ;  /* 0x00000024ff007e24 */ /* 0x00cfca000f8e00ff */
[----:B------:R-:W-:-:S13]  /*a190*/  ISETP.NE.AND P0, PT, R0, 0x3, PT ;  /* 0x000000030000780c */ /* 0x000fda0003f05270 */
[----:B------:R-:W-:Y:S05]  /*a1a0*/  @!P0 BRA `(.L_x_5449) ;  /* 0x0000000000048947 */ /* 0x000fea0003800000 */
[----:B------:R-:W-:Y:S01]  /*a1b0*/  BPT.TRAP 0x1 ;  /* 0x000000040000795c */ /* 0x000fe20000300000 */
.L_x_5449:
[----:B------:R-:W-:Y:S01]  /*a1c0*/  IMAD R20, R19, 0x8, R18 ;  /* 0x0000000813147824 */ /* 0x000fe200078e0212 */
[----:B-1--4-:R-:W-:-:S04]  /*a1d0*/  SHF.L.U32 R7, R22, 0x1f, RZ ;  /* 0x0000001f16077819 */ /* 0x012fc800000006ff */
[----:B------:R1:W2:Y:S01]  /*a1e0*/  SYNCS.PHASECHK.TRANS64.TRYWAIT P1, [R20+URZ+0x38830], R7 ;  /* 0x03883007140075a7 */ /* 0x0002a2000802017f */
[----:B------:R-:W-:Y:S05]  /*a1f0*/  @!P0 BRA `(.L_x_5450) ;  /* 0x0000000000048947 */ /* 0x000fea0003800000 */
[----:B------:R-:W-:Y:S01]  /*a200*/  BPT.TRAP 0x1 ;  /* 0x000000040000795c */ /* 0x000fe20000300000 */
.L_x_5450:
[C---:B------:R-:W-:Y:S02]  /*a210*/  VIADD R0, R18.reuse, 0x22400 ;  /* 0x0002240012007836 */ /* 0x040fe40000000000 */
[----:B------:R-:W-:-:S03]  /*a220*/  VIADD R2, R18, 0x20400 ;  /* 0x0002040012027836 */ /* 0x000fc60000000000 */
[----:B------:R-:W-:Y:S02]  /*a230*/  SHF.R.U32.HI R0, RZ, 0x4, R0 ;  /* 0x00000004ff007819 */ /* 0x000fe40000011600 */
[----:B------:R-:W-:Y:S02]  /*a240*/  SHF.R.U32.HI R2, RZ, 0x4, R2 ;  /* 0x00000004ff027819 */ /* 0x000fe40000011602 */
[----:B------:R-:W-:Y:S02]  /*a250*/  LOP3.LUT R0, R0, 0x3fff, RZ, 0xc0, !PT ;  /* 0x00003fff00007812 */ /* 0x000fe400078ec0ff */
[----:B------:R-:W-:Y:S02]  /*a260*/  LOP3.LUT R2, R2, 0x3fff, RZ, 0xc0, !PT ;  /* 0x00003fff02027812 */ /* 0x000fe400078ec0ff */
[----:B------:R-:W-:Y:S01]  /*a270*/  LOP3.LUT R190, R0, 0x10000, RZ, 0xfc, !PT ;  /* 0x0001000000be7812 */ /* 0x000fe200078efcff */
[----:B--2---:R-:W-:Y:S06]  /*a280*/  @P1 BRA `(.L_x_5451) ;  /* 0x0000000000081947 */ /* 0x004fec0003800000 */
[----:B------:R-:W2:Y:S02]  /*a290*/  SYNCS.PHASECHK.TRANS64.TRYWAIT P1, [R20+URZ+0x38830], R7 ;  /* 0x03883007140075a7 */ /* 0x000ea4000802017f */
[----:B--2---:R-:W-:Y:S05]  /*a2a0*/  @!P1 BRA `(.L_x_5452) ;  /* 0x0000019000f89947 */ /* 0x004fea0003800000 */
.L_x_5451:
[----:B------:R-:W-:Y:S01]  /*a2b0*/  LOP3.LUT R4, R2, 0x10000, RZ, 0xfc, !PT ;  /* 0x0001000002047812 */ /* 0x000fe200078efcff */
[----:B------:R-:W-:Y:S01]  /*a2c0*/  IMAD R2, R19, 0x200, R190 ;  /* 0x0000020013027824 */ /* 0x000fe200078e02be */
[----:B------:R-:W-:Y:S05]  /*a2d0*/  WARPSYNC.ALL ;  /* 0x0000000000007948 */ /* 0x000fea0003800000 */
[----:B0-----:R-:W-:Y:S01]  /*a2e0*/  IMAD.MOV.U32 R5, RZ, RZ, 0x40000040 ;  /* 0x40000040ff057424 */ /* 0x001fe200078e00ff */
[----:B------:R-:W-:Y:S01]  /*a2f0*/  R2UR UR4, R4 ;  /* 0x00000000040472ca */ /* 0x000fe200000e0000 */
[----:B------:R-:W-:Y:S01]  /*a300*/  IMAD.MOV.U32 R3, RZ, RZ, 0x40000040 ;  /* 0x40000040ff037424 */ /* 0x000fe200078e00ff */
[----:B------:R-:W-:Y:S01]  /*a310*/  R2UR UR6, R2 ;  /* 0x00000000020672ca */ /* 0x000fe200000e0000 */
[----:B-----5:R-:W-:Y:S01]  /*a320*/  WARPGROUP.ARRIVE ;  /* 0x00000000000079c5 */ /* 0x020fe20000000000 */
[----:B------:R-:W-:Y:S01]  /*a330*/  R2UR UR5, R5 ;  /* 0x00000000050572ca */ /* 0x000fe200000e0000 */
[----:B------:R-:W-:Y:S01]  /*a340*/  VIADD R12, R4, 0x2 ;  /* 0x00000002040c7836 */ /* 0x000fe20000000000 */
[----:B------:R-:W-:Y:S01]  /*a350*/  R2UR UR7, R3 ;  /* 0x00000000030772ca */ /* 0x000fe200000e0000 */
[----:B------:R-:W-:Y:S01]  /*a360*/  VIADD R8, R2, 0x2 ;  /* 0x0000000202087836 */ /* 0x000fe20000000000 */
[----:B------:R-:W-:Y:S01]  /*a370*/  BSSY B0, `(.L_x_5453) ;  /* 0x0000025000007945 */ /* 0x000fe20003800000 */
[----:B------:R-:W-:-:S02]  /*a380*/  IMAD.MOV.U32 R13, RZ, RZ, 0x40000040 ;  /* 0x40000040ff0d7424 */ /* 0x000fc400078e00ff */
[----:B------:R-:W-:Y:S02]  /*a390*/  IMAD.MOV.U32 R9, RZ, RZ, 0x40000040 ;  /* 0x40000040ff097424 */ /* 0x000fe400078e00ff */
[----:B------:R-:W-:Y:S02]  /*a3a0*/  VIADD R10, R4, 0x4 ;  /* 0x00000004040a7836 */ /* 0x000fe40000000000 */
[----:B------:R-:W-:Y:S02]  /*a3b0*/  IMAD.MOV.U32 R11, RZ, RZ, 0x40000040 ;  /* 0x40000040ff0b7424 */ /* 0x000fe400078e00ff */
[----:B------:R-:W-:Y:S02]  /*a3c0*/  IMAD.MOV.U32 R3, RZ, RZ, 0x40000040 ;  /* 0x40000040ff037424 */ /* 0x000fe400078e00ff */
[----:B------:R-:W-:Y:S01]  /*a3d0*/  HGMMA.64x64x16.F32.BF16 R24, gdesc[UR4], RZ, !UPT, gsb0 ;  /* 0x00e00000041879f0 */ /* 0x000fe2000c0018ff */
[----:B------:R-:W-:Y:S02]  /*a3e0*/  R2UR UR4, R12 ;  /* 0x000000000c0472ca */ /* 0x000fe400000e0000 */
[----:B------:R-:W-:-:S02]  /*a3f0*/  R2UR UR5, R13 ;  /* 0x000000000d0572ca */ /* 0x000fc400000e0000 */
[----:B------:R-:W-:Y:S01]  /*a400*/  R2UR UR6, R8 ;  /* 0x00000000080672ca */ /* 0x000fe200000e0000 */
[C---:B------:R-:W-:Y:S01]  /*a410*/  VIADD R8, R2.reuse, 0x4 ;  /* 0x0000000402087836 */ /* 0x040fe20000000000 */
[----:B------:R-:W-:Y:S01]  /*a420*/  R2UR UR7, R9 ;  /* 0x00000000090772ca */ /* 0x000fe200000e0000 */
[----:B------:R-:W-:Y:S02]  /*a430*/  IMAD.MOV.U32 R9, RZ, RZ, 0x40000040 ;  /* 0x40000040ff097424 */ /* 0x000fe400078e00ff */
[----:B------:R-:W-:Y:S01]  /*a440*/  VIADD R2, R2, 0x6 ;  /* 0x0000000602027836 */ /* 0x000fe20000000000 */
[----:B------:R-:W-:Y:S02]  /*a450*/  WARPGROUP.DEPBAR.LE gsb0, 0x0 ;  /* 0x00008000000079c5 */ /* 0x000fe40000010000 */
[----:B------:R-:W-:-:S07]  /*a460*/  WARPGROUP.ARRIVE ;  /* 0x00000000000079c5 */ /* 0x000fce0000000000 */
[----:B------:R-:W-:Y:S01]  /*a470*/  HGMMA.64x64x16.F32.BF16 R24, gdesc[UR4], R24, gsb0 ;  /* 0x00e00000041879f0 */ /* 0x000fe20008001818 */
[----:B------:R-:W-:Y:S02]  /*a480*/  R2UR UR4, R10 ;  /* 0x000000000a0472ca */ /* 0x000fe400000e0000 */
[----:B------:R-:W-:Y:S02]  /*a490*/  R2UR UR5, R11 ;  /* 0x000000000b0572ca */ /* 0x000fe400000e0000 */
        /* <DEDUP_REMOVED lines=8> */
[----:B------:R-:W-:Y:S02]  /*a520*/  R2UR UR5, R9 ;  /* 0x00000000090572ca */ /* 0x000fe400000e0000 */
[----:B------:R-:W-:Y:S02]  /*a530*/  R2UR UR6, R2 ;  /* 0x00000000020672ca */ /* 0x000fe400000e0000 */
[----:B------:R-:W-:Y:S02]  /*a540*/  R2UR UR7, R3 ;  /* 0x00000000030772ca */ /* 0x000fe400000e0000 */
[----:B------:R-:W-:Y:S01]  /*a550*/  SHF.L.U32 R3, R56, 0x1f, RZ ;  /* 0x0000001f38037819 */ /* 0x000fe200000006ff */
[----:B------:R-:W-:-:S02]  /*a560*/  WARPGROUP.DEPBAR.LE gsb0, 0x0 ;  /* 0x00008000000079c5 */ /* 0x000fc40000010000 */
[----:B------:R-:W-:-:S08]  /*a570*/  WARPGROUP.ARRIVE ;  /* 0x00000000000079c5 */ /* 0x000fd00000000000 */
[----:B------:R-:W-:Y:S03]  /*a580*/  HGMMA.64x64x16.F32.BF16 R24, gdesc[UR4], R24, gsb0 ;  /* 0x00e00000041879f0 */ /* 0x000fe60008001818 */
[----:B------:R-:W-:Y:S02]  /*a590*/  WARPGROUP.DEPBAR.LE gsb0, 0x0 ;  /* 0x00008000000079c5 */ /* 0x000fe40000010000 */
[----:B------:R-:W0:Y:S02]  /*a5a0*/  SYNCS.PHASECHK.TRANS64.TRYWAIT P1, [R18+URZ+0x38810], R3 ;  /* 0x03881003120075a7 */ /* 0x000e24000802017f */
[----:B0-----:R-:W-:Y:S05]  /*a5b0*/  @!P1 BRA `(.L_x_5454) ;  /* 0x0000019000489947 */ /* 0x001fea0003800000 */
.L_x_5716:
[----:B------:R-:W-:Y:S05]  /*a5c0*/  BSYNC B0 ;  /* 0x0000000000007941 */ /* 0x000fea0003800000 */
.L_x_5453:
[----:B------:R-:W-:Y:S05]  /*a5d0*/  @!P0 BRA `(.L_x_5455) ;  /* 0x0000000000048947 */ /* 0x000fea0003800000 */
[----:B------:R-:W-:Y:S01]  /*a5e0*/  BPT.TRAP 0x1 ;  /* 0x000000040000795c */ /* 0x000fe20000300000 */
.L_x_5455:
[----:B------:R3:W4:Y:S01]  /*a5f0*/  SYNCS.PHASECHK.TRANS64.TRYWAIT P2, [R20+URZ+0x38850], R7 ;  /* 0x03885007140075a7 */ /* 0x000722000804017f */
[----:B------:R-:W-:Y:S05]  /*a600*/  @!P0 BRA `(.L_x_5456) ;  /* 0x0000000000048947 */ /* 0x000fea0003800000 */
[----:B------:R-:W-:Y:S01]  /*a610*/  BPT.TRAP 0x1 ;  /* 0x000000040000795c */ /* 0x000fe20000300000 */
.L_x_5456:
[----:B------:R-:W5:Y:S02]  /*a620*/  S2R R0, SR_TID.X ;  /* 0x0000000000007919 */ /* 0x000f640000002100 */
[----:B-----5:R-:W-:-:S04]  /*a630*/  LOP3.LUT R0, R0, 0x7f, RZ, 0xc0, !PT ;  /* 0x0000007f00007812 */ /* 0x020fc800078ec0ff */
[----:B------:R-:W-:Y:S01]  /*a640*/  ISETP.NE.AND P1, PT, R0, RZ, PT ;  /* 0x000000ff0000720c */ /* 0x000fe20003f25270 */
[----:B------:R-:W-:-:S05]  /*a650*/  VIADD R0, R18, 0x400 ;  /* 0x0000040012007836 */ /* 0x000fca0000000000 */
[----:B------:R-:W-:Y:S01]  /*a660*/  SHF.R.U32.HI R0, RZ, 0x4, R0 ;  /* 0x00000004ff007819 */ /* 0x000fe20000011600 */
[----:B----4-:R-:W-:Y:S06]  /*a670*/  @P2 BRA `(.L_x_5457) ;  /* 0x0000000000082947 */ /* 0x010fec0003800000 */
[----:B------:R-:W4:Y:S02]  /*a680*/  SYNCS.PHASECHK.TRANS64.TRYWAIT P2, [R20+URZ+0x38850], R7 ;  /* 0x03885007140075a7 */ /* 0x000f24000804017f */
[----:B----4-:R-:W-:Y:S05]  /*a690*/  @!P2 BRA `(.L_x_5458) ;  /* 0x000001900024a947 */ /* 0x010fea0003800000 */
.L_x_5457:
[----:B------:R-:W-:Y:S01]  /*a6a0*/  LOP3.LUT R0, R0, 0x3fff, RZ, 0xc0, !PT ;  /* 0x00003fff00007812 */ /* 0x000fe200078ec0ff */
[----:B------:R-:W-:Y:S05]  /*a6b0*/  WARPSYNC.ALL ;  /* 0x0000000000007948 */ /* 0x000fea0003800000 */
[----:B------:R-:W-:Y:S01]  /*a6c0*/  LOP3.LUT R191, R0, 0x10000, RZ, 0xfc, !PT ;  /* 0x0001000000bf7812 */ /* 0x000fe200078efcff */
[----:B------:R-:W-:Y:S01]  /*a6d0*/  VIADD R0, R18, 0x26400 ;  /* 0x0002640012007836 */ /* 0x000fe20000000000 */
[----:B------:R-:W-:-:S03]  /*a6e0*/  WARPGROUP.ARRIVE ;  /* 0x00000000000079c5 */ /* 0x000fc60000000000 */
[----:B------:R-:W-:-:S03]  /*a6f0*/  IMAD R6, R19, 0x1000, R191 ;  /* 0x0000100013067824 */ /* 0x000fc600078e02bf */
[----:B------:R-:W5:Y:S01]  /*a700*/  S2R R21, SR_TID.X ;  /* 0x0000000000157919 */ /* 0x000f620000002100 */
[----:B-1234-:R-:W-:Y:S01]  /*a710*/  IMAD.MOV.U32 R7, RZ, RZ, 0x40000040 ;  /* 0x40000040ff077424 */ /* 0x01efe200078e00ff */
[----:B------:R-:W-:Y:S01]  /*a720*/  SHF.R.U32.HI R0, RZ, 0x4, R0 ;  /* 0x00000004ff007819 */ /* 0x000fe20000011600 */
[----:B0-----:R-:W-:Y:S01]  /*a730*/  IMAD.MOV.U32 R3, RZ, RZ, 0x40000040 ;  /* 0x40000040ff037424 */ /* 0x001fe200078e00ff */
        /* <DEDUP_REMOVED lines=11> */
[----:B------:R-:W-:-:S02]  /*a7f0*/  VIADD R56, R2, 0x2 ;  /* 0x0000000202387836 */ /* 0x000fc40000000000 */
[----:B------:R-:W-:Y:S02]  /*a800*/  VIADD R7, R2, 0x800 ;  /* 0x0000080002077836 */ /* 0x000fe40000000000 */
[----:B------:R-:W-:-:S08]  /*a810*/  IMAD.MOV.U32 R63, RZ, RZ, 0x40000040 ;  /* 0x40000040ff3f7424 */ /* 0x000fd000078e00ff */
        /* <DEDUP_REMOVED lines=9> */
[----:B-----5:R-:W-:-:S05]  /*a8b0*/  SHF.R.U32.HI R21, RZ, 0x7, R21 ;  /* 0x00000007ff157819 */ /* 0x020fca0000011615 */
[----:B------:R0:W1:Y:S02]  /*a8c0*/  SHFL.IDX PT, R0, R21, RZ, 0x1f ;  /* 0x00001fff15007589 */ /* 0x00006400000e0000 */
[----:B0-----:R-:W-:Y:S01]  /*a8d0*/  VIADD R21, R6, 0x800 ;  /* 0x0000080006157836 */ /* 0x001fe20000000000 */
        /* <DEDUP_REMOVED lines=186> */
[----:B------:R-:W-:Y:S02]  /*b480*/  R2UR UR6, R56 ;  /* 0x00000000380672ca */ /* 0x000fe400000e0000 */
[----:B------:R-:W-:Y:S01]  /*b490*/  R2UR UR7, R57 ;  /* 0x00000000390772ca */ /* 0x000fe200000e0000 */
[----:B------:R-:W-:Y:S01]  /*b4a0*/  IMAD.MOV.U32 R57, RZ, RZ, 0x40000040 ;  /* 0x40000040ff397424 */ /* 0x000fe200078e00ff */
[----:B------:R-:W-:Y:S01]  /*b4b0*/  R2UR UR4, R14 ;  /* 0x000000000e0472ca */ /* 0x000fe200000e0000 */
[----:B------:R-:W-:Y:S01]  /*b4c0*/  IMAD.MOV.U32 R14, RZ, RZ, 0xa00 ;  /* 0x00000a00ff0e7424 */ /* 0x000fe200078e00ff */
[----:B------:R-:W-:Y:S01]  /*b4d0*/  R2UR UR5, R15 ;  /* 0x000000000f0572ca */ /* 0x000fe200000e0000 */
[----:B------:R-:W-:-:S03]  /*b4e0*/  IMAD.MOV.U32 R15, RZ, RZ, 0x40000040 ;  /* 0x40000040ff0f7424 */ /* 0x000fc600078e00ff */
[----:B------:R-:W-:-:S04]  /*b4f0*/  SEL R14, R14, 0x980, P2 ;  /* 0x000009800e0e7807 */ /* 0x000fc80001000000 */
[----:B------:R-:W-:-:S04]  /*b500*/  LOP3.LUT R14, R14, 0xa00, RZ, 0xc0, !PT ;  /* 0x00000a000e0e7812 */ /* 0x000fc800078ec0ff */
[CC--:B------:R-:W-:Y:S02]  /*b510*/  IADD3 R56, R7.reuse, R14.reuse, R2 ;  /* 0x0000000e07387210 */ /* 0x0c0fe40007ffe002 */
[----:B------:R-:W-:Y:S01]  /*b520*/  IADD3 R14, R7, R14, R6 ;  /* 0x0000000e070e7210 */ /* 0x000fe20007ffe006 */
        /* <DEDUP_REMOVED lines=8> */
[----:B------:R-:W-:Y:S01]  /*b5b0*/  VIADD R57, R6, 0xa00 ;  /* 0x00000a0006397836 */ /* 0x000fe20000000000 */
[----:B------:R-:W-:Y:S02]  /*b5c0*/  R2UR UR6, R14 ;  /* 0x000000000e0672ca */ /* 0x000fe400000e0000 */
[----:B------:R-:W-:Y:S01]  /*b5d0*/  R2UR UR7, R15 ;  /* 0x000000000f0772ca */ /* 0x000fe200000e0000 */
[----:B------:R-:W-:Y:S02]  /*b5e0*/  VIADD R15, R2, 0xa00 ;  /* 0x00000a00020f7836 */ /* 0x000fe40000000000 */
[----:B------:R-:W-:-:S02]  /*b5f0*/  IMAD.IADD R64, R0, 0x1, R57 ;  /* 0x0000000100407824 */ /* 0x000fc400078e0239 */
[----:B------:R-:W-:Y:S02]  /*b600*/  IMAD.IADD R62, R0, 0x1, R15 ;  /* 0x00000001003e7824 */ /* 0x000fe400078e020f */
[C---:B------:R-:W-:Y:S02]  /*b610*/  IMAD.IADD R56, R60.reuse, 0x1, R57 ;  /* 0x000000013c387824 */ /* 0x040fe400078e0239 */
[----:B------:R-:W-:Y:S01]  /*b620*/  IMAD.IADD R14, R60, 0x1, R15 ;  /* 0x000000013c0e7824 */ /* 0x000fe200078e020f */
        /* <DEDUP_REMOVED lines=11> */
[----:B------:R-:W-:-:S02]  /*b6e0*/  IMAD.MOV.U32 R57, RZ, RZ, 0x40000040 ;  /* 0x40000040ff397424 */ /* 0x000fc400078e00ff */
        /* <DEDUP_REMOVED lines=75> */
[----:B------:R-:W-:Y:S01]  /*bba0*/  VIADD R7, R2, 0xe00 ;  /* 0x00000e0002077836 */ /* 0x000fe20000000000 */
[----:B------:R-:W-:Y:S02]  /*bbb0*/  WARPGROUP.DEPBAR.LE gsb0, 0x0 ;  /* 0x00008000000079c5 */ /* 0x000fe40000010000 */
[----:B------:R-:W-:-:S06]  /*bbc0*/  WARPGROUP.ARRIVE ;  /* 0x00000000000079c5 */ /* 0x000fcc0000000000 */
[----:B------:R-:W-:Y:S01]  /*bbd0*/  HGMMA.64x64x16.F32.BF16 R24, gdesc[UR4], R24, gsb0 ;  /* 0x00e00000041879f0 */ /* 0x000fe20008001818 */
[----:B------:R-:W-:Y:S02]  /*bbe0*/  R2UR UR4, R56 ;  /* 0x00000000380472ca */ /* 0x000fe400000e0000 */
[----:B------:R-:W-:Y:S01]  /*bbf0*/  R2UR UR5, R57 ;  /* 0x00000000390572ca */ /* 0x000fe200000e0000 */
[----:B------:R-:W-:Y:S01]  /*bc00*/  VIADD R57, R6, 0xe00 ;  /* 0x00000e0006397836 */ /* 0x000fe20000000000 */
[----:B------:R-:W-:Y:S01]  /*bc10*/  R2UR UR6, R14 ;  /* 0x000000000e0672ca */ /* 0x000fe200000e0000 */
[C---:B------:R-:W-:Y:S01]  /*bc20*/  IMAD.IADD R14, R0.reuse, 0x1, R7 ;  /* 0x00000001000e7824 */ /* 0x040fe200078e0207 */
[----:B------:R-:W-:Y:S01]  /*bc30*/  R2UR UR7, R15 ;  /* 0x000000000f0772ca */ /* 0x000fe200000e0000 */
[----:B------:R-:W-:Y:S02]  /*bc40*/  IMAD.IADD R62, R0, 0x1, R57 ;  /* 0x00000001003e7824 */ /* 0x000fe400078e0239 */
[----:B------:R-:W-:-:S02]  /*bc50*/  IMAD.MOV.U32 R15, RZ, RZ, 0x40000040 ;  /* 0x40000040ff0f7424 */ /* 0x000fc400078e00ff */
[----:B------:R-:W-:Y:S02]  /*bc60*/  IMAD.IADD R56, R60, 0x1, R57 ;  /* 0x000000013c387824 */ /* 0x000fe400078e0239 */
[----:B------:R-:W-:-:S05]  /*bc70*/  IMAD.MOV.U32 R0, RZ, RZ, 0x40 ;  /* 0x00000040ff007424 */ /* 0x000fca00078e00ff */
[----:B------:R-:W-:Y:S01]  /*bc80*/  SEL R0, R0, 0x3e, P2 ;  /* 0x0000003e00007807 */ /* 0x000fe20001000000 */
        /* <DEDUP_REMOVED lines=11> */
[----:B------:R-:W-:Y:S01]  /*bd40*/  IMAD.MOV.U32 R57, RZ, RZ, 0x40000040 ;  /* 0x40000040ff397424 */ /* 0x000fe200078e00ff */
[----:B------:R-:W-:-:S02]  /*bd50*/  WARPGROUP.DEPBAR.LE gsb0, 0x0 ;  /* 0x00008000000079c5 */ /* 0x000fc40000010000 */
[----:B------:R-:W-:-:S07]  /*bd60*/  WARPGROUP.ARRIVE ;  /* 0x00000000000079c5 */ /* 0x000fce0000000000 */
[----:B------:R-:W-:Y:S01]  /*bd70*/  HGMMA.64x64x16.F32.BF16 R24, gdesc[UR4], R24, gsb0 ;  /* 0x00e00000041879f0 */ /* 0x000fe20008001818 */
[----:B------:R-:W-:Y:S02]  /*bd80*/  R2UR UR6, R62 ;  /* 0x000000003e0672ca */ /* 0x000fe400000e0000 */
[----:B------:R-:W-:Y:S02]  /*bd90*/  R2UR UR7, R63 ;  /* 0x000000003f0772ca */ /* 0x000fe400000e0000 */
[----:B------:R-:W-:Y:S01]  /*bda0*/  R2UR UR4, R14 ;  /* 0x000000000e0472ca */ /* 0x000fe200000e0000 */
[----:B------:R-:W-:Y:S01]  /*bdb0*/  IMAD.IADD R14, R60, 0x1, R7 ;  /* 0x000000013c0e7824 */ /* 0x000fe200078e0207 */
[----:B------:R-:W-:Y:S01]  /*bdc0*/  R2UR UR5, R15 ;  /* 0x000000000f0572ca */ /* 0x000fe200000e0000 */
[----:B------:R-:W-:Y:S01]  /*bdd0*/  IMAD.MOV.U32 R15, RZ, RZ, 0x40000040 ;  /* 0x40000040ff0f7424 */ /* 0x000fe200078e00ff */
[----:B------:R-:W-:Y:S01]  /*bde0*/  LOP3.LUT R7, R0, 0x6, RZ, 0xc0, !PT ;  /* 0x0000000600077812 */ /* 0x000fe200078ec0ff */
[----:B------:R-:W-:-:S05]  /*bdf0*/  @!P1 VIADD R0, R20, 0x38840 ;  /* 0x0003884014009836 */ /* 0x000fca0000000000 */
[----:B------:R-:W-:Y:S01]  /*be00*/  @!P1 PRMT R0, RZ, 0x654, R0 ;  /* 0x00000654ff009816 */ /* 0x000fe20000000000 */
        /* <DEDUP_REMOVED lines=8> */
[----:B------:R-:W-:Y:S02]  /*be90*/  R2UR UR5, R15 ;  /* 0x000000000f0572ca */ /* 0x000fe400000e0000 */
[----:B------:R-:W-:Y:S02]  /*bea0*/  LEA R15, R168, 0xffffffc0, 0x6 ;  /* 0xffffffc0a80f7811 */ /* 0x000fe400078e30ff */
[----:B------:R-:W-:-:S02]  /*beb0*/  SEL R14, R14, 0xf80, P2 ;  /* 0x00000f800e0e7807 */ /* 0x000fc40001000000 */
[----:B------:R-:W-:Y:S02]  /*bec0*/  IADD3 R21, -R185, R23, -R15 ;  /* 0x00000017b9157210 */ /* 0x000fe40007ffe90f */
        /* <DEDUP_REMOVED lines=11> */
[----:B------:R-:W-:-:S04]  /*bf80*/  IMAD.MOV.U32 R7, RZ, RZ, -0x40 ;  /* 0xffffffc0ff077424 */ /* 0x000fc800078e00ff */
[----:B------:R-:W-:-:S04]  /*bf90*/  IMAD R6, R168, R7, 0x41 ;  /* 0x00000041a8067424 */ /* 0x000fc800078e0207 */
[----:B------:R-:W-:Y:S01]  /*bfa0*/  VIADD R58, R6, 0xffffffff ;  /* 0xffffffff063a7836 */ /* 0x000fe20000000000 */
[----:B------:R-:W-:-:S05]  /*bfb0*/  IADD3 R14, -R184, R6, R23 ;  /* 0x00000006b80e7210 */ /* 0x000fca0007ffe117 */
[----:B------:R-:W-:Y:S01]  /*bfc0*/  IMAD.IADD R14, R14, 0x1, -R185 ;  /* 0x000000010e0e7824 */ /* 0x000fe200078e0ab9 */
[----:B------:R-:W-:Y:S02]  /*bfd0*/  WARPGROUP.DEPBAR.LE gsb0, 0x0 ;  /* 0x00008000000079c5 */ /* 0x000fe40000010000 */
[----:B------:R-:W-:-:S06]  /*bfe0*/  WARPGROUP.ARRIVE ;  /* 0x00000000000079c5 */ /* 0x000fcc0000000000 */
[----:B------:R-:W-:Y:S01]  /*bff0*/  HGMMA.64x64x16.F32.BF16 R24, gdesc[UR4], R24, gsb0 ;  /* 0x00e00000041879f0 */ /* 0x000fe20008001818 */
[----:B------:R-:W-:Y:S01]  /*c000*/  ULDC.64 UR4, c[0x0][0xad8] ;  /* 0x0002b60000047ab9 */ /* 0x000fe20000000a00 */
[----:B------:R-:W-:Y:S01]  /*c010*/  ULDC UR6, c[0x0][0xad4] ;  /* 0x0002b50000067ab9 */ /* 0x000fe20000000800 */
[----:B------:R-:W-:Y:S01]  /*c020*/  UISETP.GE.AND UP0, UPT, UR5, 0x1, UPT ;  /* 0x000000010500788c */ /* 0x000fe2000bf06270 */
[----:B------:R-:W-:Y:S02]  /*c030*/  IMAD.U32 R188, RZ, RZ, UR6 ;  /* 0x00000006ffbc7e24 */ /* 0x000fe4000f8e00ff */
[----:B------:R-:W-:Y:S01]  /*c040*/  VIADD R56, R14, UR4 ;  /* 0x000000040e387c36 */ /* 0x000fe20008000000 */
[----:B------:R-:W-:Y:S02]  /*c050*/  UP2UR UR46, UPR, URZ, 0x1 ;  /* 0x000000013f2e7883 */ /* 0x000fe40008000000 */
[----:B------:R-:W-:Y:S02]  /*c060*/  PLOP3.LUT P2, PT, PT, PT, UP0, 0x40, 0x0 ;  /* 0x000000000000781c */ /* 0x000fe40003f4e808 */
        /* <DEDUP_REMOVED lines=20> */
.L_x_5461:
[----:B------:R-:W-:-:S06]  /*c1b0*/  UISETP.NE.AND UP0, UPT, UR5, 0x1, UPT ;  /* 0x000000010500788c */ /* 0x000fcc000bf05270 */
[----:B------:R-:W-:-:S05]  /*c1c0*/  PLOP3.LUT P2, PT, PT, PT, UP0, 0x80, 0x0 ;  /* 0x000000000000781c */ /* 0x000fca0003f4f008 */
[----:B------:R-:W-:-:S08]  /*c1d0*/  @UP0 ULDC.64 UR6, c[0x0][0xae0] ;  /* 0x0002b80000060ab9 */ /* 0x000fd00000000a00 */
[----:B------:R-:W-:-:S05]  /*c1e0*/  @P2 IMAD.HI.U32 R59, R14, UR6, RZ ;  /* 0x000000060e3b2c27 */ /* 0x000fca000f8e00ff */
[----:B------:R-:W-:-:S07]  /*c1f0*/  @P2 SHF.R.U32.HI R14, RZ, UR7, R59 ;  /* 0x00000007ff0e2c19 */ /* 0x000fce000801163b */
.L_x_5462:
[----:B------:R-:W-:Y:S05]  /*c200*/  BSYNC B0 ;  /* 0x0000000000007941 */ /* 0x000fea0003800000 */
.L_x_5460:
[----:B------:R-:W-:-:S04]  /*c210*/  IMAD R14, R14, UR5, -R15 ;  /* 0x000000050e0e7c24 */ /* 0x000fc8000f8e0a0f */
[----:B------:R-:W-:-:S05]  /*c220*/  IMAD.IADD R14, R14, 0x1, -R185 ;  /* 0x000000010e0e7824 */ /* 0x000fca00078e0ab9 */
[----:B------:R-:W-:Y:S02]  /*c230*/  VIMNMX R7, R7, R14, !PT ;  /* 0x0000000e07077248 */ /* 0x000fe40007fe0100 */
[----:B------:R-:W-:-:S07]  /*c240*/  VIADDMNMX R6, R14, UR5, R6, PT ;  /* 0x000000050e067c46 */ /* 0x000fce000b800106 */
.L_x_5459:
[C---:B------:R-:W-:Y:S01]  /*c250*/  ISETP.GE.AND P2, PT, R58.reuse, 0x2, PT ;  /* 0x000000023a00780c */ /* 0x040fe20003f46270 */
[----:B------:R-:W-:Y:S01]  /*c260*/  UISETP.NE.AND UP0, UPT, UR46, URZ, UPT ;  /* 0x0000003f2e00728c */ /* 0x000fe2000bf05270 */
[C---:B------:R-:W-:Y:S02]  /*c270*/  ISETP.GE.AND P6, PT, R58.reuse, 0xa, PT ;  /* 0x0000000a3a00780c */ /* 0x040fe40003fc6270 */
        /* <DEDUP_REMOVED lines=10> */
[----:B------:R-:W-:Y:S02]  /*c320*/  ISETP.LT.OR P5, PT, R6, 0x9, P5 ;  /* 0x000000090600780c */ /* 0x000fe40002fa1670 */
        /* <DEDUP_REMOVED lines=82> */
.L_x_5465:
[----:B------:R-:W-:-:S06]  /*c850*/  UISETP.NE.AND UP0, UPT, UR5, 0x1, UPT ;  /* 0x000000010500788c */ /* 0x000fcc000bf05270 */
[----:B------:R-:W-:-:S05]  /*c860*/  PLOP3.LUT P6, PT, PT, PT, UP0, 0x80, 0x0 ;  /* 0x000000000000781c */ /* 0x000fca0003fcf008 */
[----:B------:R-:W-:-:S08]  /*c870*/  @UP0 ULDC.64 UR6, c[0x0][0xae0] ;  /* 0x0002b80000060ab9 */ /* 0x000fd00000000a00 */
[----:B------:R-:W-:Y:S01]  /*c880*/  @P6 IMAD.HI.U32 R21, R14, UR6, RZ ;  /* 0x000000060e156c27 */ /* 0x000fe2000f8e00ff */
[----:B------:R-:W-:-:S13]  /*c890*/  PLOP3.LUT P6, PT, PT, PT, UP0, 0x80, 0x0 ;  /* 0x000000000000781c */ /* 0x000fda0003fcf008 */
[----:B------:R-:W-:-:S07]  /*c8a0*/  @P6 SHF.R.U32.HI R14, RZ, UR7, R21 ;  /* 0x00000007ff0e6c19 */ /* 0x000fce0008011615 */
.L_x_5466:
[----:B------:R-:W-:Y:S05]  /*c8b0*/  BSYNC B0 ;  /* 0x0000000000007941 */ /* 0x000fea0003800000 */
.L_x_5464:
[----:B------:R-:W-:-:S04]  /*c8c0*/  IMAD R14, R14, UR5, -R15 ;  /* 0x000000050e0e7c24 */ /* 0x000fc8000f8e0a0f */
[----:B------:R-:W-:-:S05]  /*c8d0*/  IMAD.IADD R14, R14, 0x1, -R185 ;  /* 0x000000010e0e7824 */ /* 0x000fca00078e0ab9 */
[----:B------:R-:W-:Y:S02]  /*c8e0*/  VIMNMX R7, R7, R14, !PT ;  /* 0x0000000e07077248 */ /* 0x000fe40007fe0100 */
[----:B------:R-:W-:-:S07]  /*c8f0*/  VIADDMNMX R6, R14, UR5, R6, PT ;  /* 0x000000050e067c46 */ /* 0x000fce000b800106 */
.L_x_5463:
[----:B------:R-:W-:Y:S01]  /*c900*/  ISETP.GT.AND P2, PT, R7, 0x1, !P2 ;  /* 0x000000010700780c */ /* 0x000fe20005744270 */
[----:B------:R-:W-:Y:S01]  /*c910*/  ULDC UR6, c[0x0][0xa80] ;  /* 0x0002a00000067ab9 */ /* 0x000fe20000000800 */
[----:B------:R-:W-:Y:S01]  /*c920*/  FMNMX.FTZ R14, R169, R59, !PT ;  /* 0x0000003ba90e7209 */ /* 0x000fe20007810000 */
[----:B------:R-:W-:Y:S01]  /*c930*/  UISETP.NE.AND UP0, UPT, UR46, URZ, UPT ;  /* 0x0000003f2e00728c */ /* 0x000fe2000bf05270 */
[----:B------:R-:W-:Y:S01]  /*c940*/  BAR.SYNC.DEFER_BLOCKING 0xf, 0x100 ;  /* 0x03c4000000007b1d */ /* 0x000fe20000010000 */
[----:B------:R-:W-:Y:S01]  /*c950*/  ISETP.LT.OR P2, PT, R6, 0x2, P2 ;  /* 0x000000020600780c */ /* 0x000fe20001741670 */
[----:B------:R-:W-:Y:S01]  /*c960*/  @!P1 VIADD R20, R20, 0x38860 ;  /* 0x0003886014149836 */ /* 0x000fe20000000000 */
        /* <DEDUP_REMOVED lines=25> */
[C---:B------:R-:W-:Y:S02]  /*cb00*/  ISETP.GT.AND P2, PT, R7.reuse, 0x18, !P2 ;  /* 0x000000180700780c */ /* 0x040fe40005744270 */
[----:B------:R-:W-:-:S02]  /*cb10*/  ISETP.GT.AND P3, PT, R7, 0x8, !P3 ;  /* 0x000000080700780c */ /* 0x000fc40005f64270 */
[----:B------:R-:W-:Y:S02]  /*cb20*/  ISETP.LT.OR P2, PT, R6, 0x19, P2 ;  /* 0x000000190600780c */ /* 0x000fe40001741670 */
[----:B------:R-:W-:Y:S02]  /*cb30*/  FMNMX.FTZ R14, R49, R14, !PT ;  /* 0x0000000e310e7209 */ /* 0x000fe40007810000 */
[----:B------:R-:W-:Y:S02]  /*cb40*/  FSEL R38, R38, -INF , !P2 ;  /* 0xff80000026267808 */ /* 0x000fe40005000000 */
[----:B------:R-:W-:Y:S02]  /*cb50*/  ISETP.NE.AND P2, PT, R36, RZ, PT ;  /* 0x000000ff2400720c */ /* 0x000fe40003f45270 */
[----:B------:R-:W-:Y:S02]  /*cb60*/  ISETP.LT.OR P3, PT, R6, 0x9, P3 ;  /* 0x000000090600780c */ /* 0x000fe40001f61670 */
[----:B------:R-:W-:-:S02]  /*cb70*/  ISETP.GT.AND P2, PT, R7, 0x19, !P2 ;  /* 0x000000190700780c */ /* 0x000fc40005744270 */
[----:B------:R-:W-:Y:S02]  /*cb80*/  FMNMX.FTZ R14, R199, R14, !PT ;  /* 0x0000000ec70e7209 */ /* 0x000fe40007810000 */
[----:B------:R-:W-:Y:S02]  /*cb90*/  ISETP.LT.OR P2, PT, R6, 0x1a, P2 ;  /* 0x0000001a0600780c */ /* 0x000fe40001741670 */
[----:B------:R-:W-:Y:S02]  /*cba0*/  FSEL R30, R30, -INF , !P3 ;  /* 0xff8000001e1e7808 */ /* 0x000fe40005800000 */
[----:B------:R-:W-:Y:S02]  /*cbb0*/  FSEL R32, R39, -INF , !P2 ;  /* 0xff80000027207808 */ /* 0x000fe40005000000 */
[----:B------:R-:W-:Y:S02]  /*cbc0*/  ISETP.NE.AND P2, PT, R64, RZ, PT ;  /* 0x000000ff4000720c */ /* 0x000fe40003f45270 */
[----:B------:R-:W-:-:S02]  /*cbd0*/  ISETP.NE.AND P3, PT, R66, RZ, PT ;  /* 0x000000ff4200720c */ /* 0x000fc40003f65270 */
[----:B------:R-:W-:Y:S02]  /*cbe0*/  ISETP.GT.AND P2, PT, R7, 0x20, !P2 ;  /* 0x000000200700780c */ /* 0x000fe40005744270 */
[----:B------:R-:W-:Y:S02]  /*cbf0*/  FMNMX.FTZ R21, R53, R14, !PT ;  /* 0x0000000e35157209 */ /* 0x000fe40007810000 */
[----:B------:R-:W-:Y:S02]  /*cc00*/  ISETP.LT.OR P2, PT, R6, 0x21, P2 ;  /* 0x000000210600780c */ /* 0x000fe40001741670 */
[----:B------:R-:W-:Y:S01]  /*cc10*/  ISETP.NE.AND P6, PT, R25, RZ, PT ;  /* 0x000000ff1900720c */ /* 0x000fe20003fc5270 */
[----:B------:R-:W0:Y:S01]  /*cc20*/  SHFL.BFLY PT, R14, R21, 0x2, 0x1f ;  /* 0x0c401f00150e7f89 */ /* 0x000e2200000e0000 */
        /* <DEDUP_REMOVED lines=8> */
[C---:B------:R-:W-:Y:S02]  /*ccb0*/  ISETP.GT.AND P2, PT, R7.reuse, 0x28, !P3 ;  /* 0x000000280700780c */ /* 0x040fe40005f44270 */
[----:B------:R-:W-:Y:S02]  /*ccc0*/  ISETP.NE.AND P3, PT, R68, RZ, PT ;  /* 0x000000ff4400720c */ /* 0x000fe40003f65270 */
[----:B------:R-:W-:Y:S02]  /*ccd0*/  ISETP.LT.OR P2, PT, R6, 0x29, P2 ;  /* 0x000000290600780c */ /* 0x000fe40001741670 */
[C---:B------:R-:W-:Y:S02]  /*cce0*/  ISETP.GT.AND P3, PT, R7.reuse, 0x30, !P3 ;  /* 0x000000300700780c */ /* 0x040fe40005f64270 */
[----:B------:R-:W-:Y:S02]  /*ccf0*/  FSEL R46, R46, -INF , !P2 ;  /* 0xff8000002e2e7808 */ /* 0x000fe40005000000 */
[----:B------:R-:W-:-:S02]  /*cd00*/  ISETP.GT.AND P2, PT, R7, RZ, !P6 ;  /* 0x000000ff0700720c */ /* 0x000fc40007744270 */
[----:B0-----:R-:W-:Y:S01]  /*cd10*/  FMNMX.FTZ R25, R21, R14, !PT ;  /* 0x0000000e15197209 */ /* 0x001fe20007810000 */
[----:B------:R-:W-:Y:S01]  /*cd20*/  IMAD.U32 R21, RZ, RZ, UR6 ;  /* 0x00000006ff157e24 */ /* 0x000fe2000f8e00ff */
[C---:B------:R-:W-:Y:S02]  /*cd30*/  ISETP.LT.OR P2, PT, R6.reuse, 0x1, P2 ;  /* 0x000000010600780c */ /* 0x040fe40001741670 */
[----:B------:R-:W-:Y:S01]  /*cd40*/  ISETP.LT.OR P3, PT, R6, 0x31, P3 ;  /* 0x000000310600780c */ /* 0x000fe20001f61670 */
[----:B------:R-:W0:Y:S01]  /*cd50*/  SHFL.BFLY PT, R14, R25, 0x1, 0x1f ;  /* 0x0c201f00190e7f89 */ /* 0x000e2200000e0000 */
        /* <DEDUP_REMOVED lines=11> */
[----:B------:R-:W-:Y:S02]  /*ce10*/  FSEL R50, R50, -INF , !P3 ;  /* 0xff80000032327808 */ /* 0x000fe40005800000 */
[----:B------:R-:W-:Y:S02]  /*ce20*/  FMNMX.FTZ R15, R38, R15, !PT ;  /* 0x0000000f260f7209 */ /* 0x000fe40007810000 */
[----:B0-----:R-:W-:Y:S02]  /*ce30*/  FMNMX.FTZ R14, R25, R14, !PT ;  /* 0x0000000e190e7209 */ /* 0x001fe40007810000 */
[----:B------:R-:W-:-:S02]  /*ce40*/  FMNMX.FTZ R15, R32, R15, !PT ;  /* 0x0000000f200f7209 */ /* 0x000fc40007810000 */
[C---:B------:R-:W-:Y:S01]  /*ce50*/  FSETP.NEU.FTZ.AND P2, PT, R14.reuse, -INF , PT ;  /* 0xff8000000e00780b */ /* 0x040fe20003f5d000 */
[----:B------:R-:W-:Y:S01]  /*ce60*/  FMUL.FTZ R25, R14, R21 ;  /* 0x000000150e197220 */ /* 0x000fe20000410000 */
[----:B------:R-:W-:Y:S02]  /*ce70*/  FMNMX.FTZ R15, R42, R15, !PT ;  /* 0x0000000f2a0f7209 */ /* 0x000fe40007810000 */
[----:B------:R-:W-:Y:S02]  /*ce80*/  ISETP.LT.OR P5, PT, R6, 0x39, P5 ;  /* 0x000000390600780c */ /* 0x000fe40002fa1670 */
[----:B------:R-:W-:Y:S02]  /*ce90*/  FMNMX.FTZ R15, R36, R15, !PT ;  /* 0x0000000f240f7209 */ /* 0x000fe40007810000 */
[----:B------:R-:W-:Y:S01]  /*cea0*/  FSEL R52, R25, RZ, P2 ;  /* 0x000000ff19347208 */ /* 0x000fe20001000000 */
[----:B------:R-:W-:Y:S01]  /*ceb0*/  IMAD.MOV.U32 R25, RZ, RZ, 0x40000040 ;  /* 0x40000040ff197424 */ /* 0x000fe200078e00ff */
[----:B------:R-:W-:-:S02]  /*cec0*/  FMNMX.FTZ R15, R46, R15, !PT ;  /* 0x0000000f2e0f7209 */ /* 0x000fc40007810000 */
        /* <DEDUP_REMOVED lines=26> */
[----:B------:R-:W-:Y:S01]  /*d070*/  FFMA.FTZ R200, R53, R21, -R52 ;  /* 0x0000001535c87223 */ /* 0x000fe20000010834 */
[----:B------:R-:W-:Y:S01]  /*d080*/  MUFU.EX2 R169, R169 ;  /* 0x000000a900a97308 */ /* 0x000fe20000000800 */
[----:B------:R-:W-:-:S02]  /*d090*/  R2UR UR11, R25 ;  /* 0x00000000190b72ca */ /* 0x000fc400000e0000 */
[----:B------:R-:W-:-:S05]  /*d0a0*/  @!P1 PRMT R20, RZ, 0x654, R20 ;  /* 0x00000654ff149816 */ /* 0x000fca0000000014 */
[----:B------:R-:W1:Y:S08]  /*d0b0*/  MUFU.EX2 R170, R170 ;  /* 0x000000aa00aa7308 */ /* 0x000e700000000800 */
[----:B------:R-:W-:Y:S01]  /*d0c0*/  MUFU.EX2 R172, R172 ;  /* 0x000000ac00ac7308 */ /* 0x000fe20000000800 */
[----:B0-----:R-:W-:-:S07]  /*d0d0*/  FMNMX.FTZ R6, R15, R6, !PT ;  /* 0x000000060f067209 */ /* 0x001fce0007810000 */
[----:B------:R-:W0:Y:S01]  /*d0e0*/  MUFU.EX2 R173, R173 ;  /* 0x000000ad00ad7308 */ /* 0x000e220000000800 */
[----:B-1----:R-:W-:Y:S01]  /*d0f0*/  F2FP.BF16.F32.PACK_AB R164, R170, R169 ;  /* 0x000000a9aaa4723e */ /* 0x002fe200000010ff */
[----:B------:R-:W-:Y:S01]  /*d100*/  FADD.FTZ R169, R169, R170 ;  /* 0x000000aaa9a97221 */ /* 0x000fe20000010000 */
[----:B------:R-:W1:Y:S05]  /*d110*/  SHFL.BFLY PT, R15, R6, 0x1, 0x1f ;  /* 0x0c201f00060f7f89 */ /* 0x000e6a00000e0000 */
        /* <DEDUP_REMOVED lines=8> */
[-C--:B------:R-:W-:Y:S02]  /*d1a0*/  FMUL.FTZ R6, R15, R21.reuse ;  /* 0x000000150f067220 */ /* 0x080fe40000410000 */
[----:B------:R-:W0:Y:S01]  /*d1b0*/  MUFU.EX2 R177, R177 ;  /* 0x000000b100b17308 */ /* 0x000e220000000800 */
[----:B--2---:R-:W-:Y:S01]  /*d1c0*/  F2FP.BF16.F32.PACK_AB R160, R175, R174 ;  /* 0x000000aeafa0723e */ /* 0x004fe200000010ff */
[----:B------:R-:W-:Y:S01]  /*d1d0*/  FADD.FTZ R174, R174, R173 ;  /* 0x000000adaeae7221 */ /* 0x000fe20000010000 */
[----:B------:R-:W-:Y:S01]  /*d1e0*/  FSEL R7, R6, RZ, P2 ;  /* 0x000000ff06077208 */ /* 0x000fe20001000000 */
[----:B------:R-:W-:Y:S02]  /*d1f0*/  IMAD R6, R19, 0x1000, R193 ;  /* 0x0000100013067824 */ /* 0x000fe400078e02c1 */
[----:B------:R-:W-:Y:S01]  /*d200*/  FADD.FTZ R175, R175, R174 ;  /* 0x000000aeafaf7221 */ /* 0x000fe20000010000 */
[----:B------:R-:W-:Y:S01]  /*d210*/  PLOP3.LUT P2, PT, PT, PT, UP0, 0x40, 0x0 ;  /* 0x000000000000781c */ /* 0x000fe20003f4e808 */
        /* <DEDUP_REMOVED lines=17> */
[----:B------:R-:W-:Y:S01]  /*d330*/  MUFU.EX2 R201, R201 ;  /* 0x000000c900c97308 */ /* 0x000fe20000000800 */
[----:B------:R-:W-:Y:S01]  /*d340*/  IMAD.MOV.U32 R7, RZ, RZ, 0x40000040 ;  /* 0x40000040ff077424 */ /* 0x000fe200078e00ff */
[----:B0-----:R-:W-:Y:S01]  /*d350*/  F2FP.BF16.F32.PACK_AB R162, R177, R176 ;  /* 0x000000b0b1a2723e */ /* 0x001fe200000010ff */
[C---:B------:R-:W-:Y:S01]  /*d360*/  VIADD R24, R6.reuse, 0x80 ;  /* 0x0000008006187836 */ /* 0x040fe20000000000 */
[C---:B------:R-:W-:Y:S01]  /*d370*/  R2UR UR6, R6.reuse ;  /* 0x00000000060672ca */ /* 0x040fe200000e0000 */
[----:B------:R-:W-:Y:S01]  /*d380*/  VIADD R26, R6, 0x100 ;  /* 0x00000100061a7836 */ /* 0x000fe20000000000 */
[----:B------:R-:W-:Y:S01]  /*d390*/  R2UR UR7, R7 ;  /* 0x00000000070772ca */ /* 0x000fe200000e0000 */
[----:B------:R-:W-:Y:S01]  /*d3a0*/  IMAD.MOV.U32 R27, RZ, RZ, 0x40000040 ;  /* 0x40000040ff1b7424 */ /* 0x000fe200078e00ff */
[----:B------:R-:W0:Y:S01]  /*d3b0*/  MUFU.EX2 R202, R202 ;  /* 0x000000ca00ca7308 */ /* 0x000e220000000800 */
[----:B------:R-:W-:Y:S01]  /*d3c0*/  R2UR UR10, R24 ;  /* 0x00000000180a72ca */ /* 0x000fe200000e0000 */
[----:B------:R-:W-:Y:S01]  /*d3d0*/  VIADD R6, R6, 0x180 ;  /* 0x0000018006067836 */ /* 0x000fe20000000000 */
[----:B------:R-:W-:Y:S01]  /*d3e0*/  R2UR UR14, R26 ;  /* 0x000000001a0e72ca */ /* 0x000fe200000e0000 */
[----:B------:R-:W-:Y:S01]  /*d3f0*/  IMAD.MOV.U32 R7, RZ, RZ, 0x40000040 ;  /* 0x40000040ff077424 */ /* 0x000fe200078e00ff */
[----:B------:R-:W-:Y:S01]  /*d400*/  R2UR UR15, R27 ;  /* 0x000000001b0f72ca */ /* 0x000fe200000e0000 */
[----:B------:R-:W-:-:S02]  /*d410*/  FADD.FTZ R176, R176, R175 ;  /* 0x000000afb0b07221 */ /* 0x000fc40000010000 */
[----:B------:R-:W-:Y:S02]  /*d420*/  MUFU.EX2 R203, R203 ;  /* 0x000000cb00cb7308 */ /* 0x000fe40000000800 */
[----:B------:R-:W-:-:S06]  /*d430*/  FADD.FTZ R177, R177, R176 ;  /* 0x000000b0b1b17221 */ /* 0x000fcc0000010000 */
[----:B------:R-:W1:Y:S01]  /*d440*/  MUFU.EX2 R204, R204 ;  /* 0x000000cc00cc7308 */ /* 0x000e620000000800 */
[----:B0-----:R-:W-:Y:S01]  /*d450*/  F2FP.BF16.F32.PACK_AB R165, R202, R201 ;  /* 0x000000c9caa5723e */ /* 0x001fe200000010ff */
[----:B------:R-:W-:-:S06]  /*d460*/  FADD.FTZ R202, R201, R202 ;  /* 0x000000cac9ca7221 */ /* 0x000fcc0000010000 */
[----:B------:R-:W-:Y:S08]  /*d470*/  MUFU.EX2 R205, R205 ;  /* 0x000000cd00cd7308 */ /* 0x000ff00000000800 */
[----:B------:R-:W0:Y:S01]  /*d480*/  MUFU.EX2 R206, R206 ;  /* 0x000000ce00ce7308 */ /* 0x000e220000000800 */
[----:B-1----:R-:W-:Y:S01]  /*d490*/  F2FP.BF16.F32.PACK_AB R167, R204, R203 ;  /* 0x000000cbcca7723e */ /* 0x002fe200000010ff */
[----:B------:R-:W-:-:S04]  /*d4a0*/  FADD.FTZ R203, R203, R202 ;  /* 0x000000cacbcb7221 */ /* 0x000fc80000010000 */
[----:B------:R-:W-:Y:S01]  /*d4b0*/  STSM.16.M88.4 [R197+0x36400], R164 ;  /* 0x036400a4c5007844 */ /* 0x000fe20000000200 */
[----:B------:R-:W-:Y:S01]  /*d4c0*/  FADD.FTZ R204, R204, R203 ;  /* 0x000000cbcccc7221 */ /* 0x000fe20000010000 */
[----:B------:R-:W-:Y:S08]  /*d4d0*/  MUFU.EX2 R207, R207 ;  /* 0x000000cf00cf7308 */ /* 0x000ff00000000800 */
[----:B------:R-:W1:Y:S01]  /*d4e0*/  MUFU.EX2 R210, R210 ;  /* 0x000000d200d27308 */ /* 0x000e620000000800 */
[----:B0-----:R-:W-:Y:S01]  /*d4f0*/  F2FP.BF16.F32.PACK_AB R161, R206, R205 ;  /* 0x000000cdcea1723e */ /* 0x001fe200000010ff */
[----:B------:R-:W-:-:S04]  /*d500*/  FADD.FTZ R205, R205, R204 ;  /* 0x000000cccdcd7221 */ /* 0x000fc80000010000 */
[----:B------:R-:W-:Y:S02]  /*d510*/  FADD.FTZ R206, R206, R205 ;  /* 0x000000cdcece7221 */ /* 0x000fe40000010000 */
[----:B------:R-:W0:Y:S08]  /*d520*/  MUFU.EX2 R179, R179 ;  /* 0x000000b300b37308 */ /* 0x000e300000000800 */
[----:B------:R-:W-:Y:S01]  /*d530*/  MUFU.EX2 R180, R180 ;  /* 0x000000b400b47308 */ /* 0x000fe20000000800 */
[----:B-1----:R-:W-:Y:S01]  /*d540*/  F2FP.BF16.F32.PACK_AB R163, R210, R207 ;  /* 0x000000cfd2a3723e */ /* 0x002fe200000010ff */
[----:B------:R-:W-:-:S04]  /*d550*/  FADD.FTZ R207, R207, R206 ;  /* 0x000000cecfcf7221 */ /* 0x000fc80000010000 */
[----:B------:R-:W-:Y:S01]  /*d560*/  STSM.16.M88.4 [R209], R160 ;  /* 0x000000a0d1007844 */ /* 0x000fe20000000200 */
[----:B------:R-:W-:Y:S01]  /*d570*/  FADD.FTZ R207, R210, R207 ;  /* 0x000000cfd2cf7221 */ /* 0x000fe20000010000 */
[----:B------:R-:W1:Y:S01]  /*d580*/  MUFU.EX2 R181, R181 ;  /* 0x000000b500b57308 */ /* 0x000e620000000800 */
[----:B0-----:R-:W-:Y:S01]  /*d590*/  F2FP.BF16.F32.PACK_AB R156, R179, R178 ;  /* 0x000000b2b39c723e */ /* 0x001fe200000010ff */
[----:B------:R-:W-:-:S04]  /*d5a0*/  FADD.FTZ R178, R178, R177 ;  /* 0x000000b1b2b27221 */ /* 0x000fc80000010000 */
[----:B------:R-:W-:Y:S02]  /*d5b0*/  FADD.FTZ R179, R179, R178 ;  /* 0x000000b2b3b37221 */ /* 0x000fe40000010000 */
[----:B------:R-:W-:Y:S08]  /*d5c0*/  MUFU.EX2 R222, R222 ;  /* 0x000000de00de7308 */ /* 0x000ff00000000800 */
[----:B------:R-:W0:Y:S01]  /*d5d0*/  MUFU.EX2 R223, R223 ;  /* 0x000000df00df7308 */ /* 0x000e220000000800 */
[----:B-1----:R-:W-:Y:S01]  /*d5e0*/  F2FP.BF16.F32.PACK_AB R158, R181, R180 ;  /* 0x000000b4b59e723e */ /* 0x002fe200000010ff */
[----:B------:R-:W-:-:S04]  /*d5f0*/  FADD.FTZ R180, R180, R179 ;  /* 0x000000b3b4b47221 */ /* 0x000fc80000010000 */
[----:B------:R-:W-:Y:S02]  /*d600*/  FADD.FTZ R181, R181, R180 ;  /* 0x000000b4b5b57221 */ /* 0x000fe40000010000 */
[----:B------:R-:W-:Y:S08]  /*d610*/  MUFU.EX2 R226, R226 ;  /* 0x000000e200e27308 */ /* 0x000ff00000000800 */
        /* <DEDUP_REMOVED lines=8> */
[----:B------:R-:W-:Y:S01]  /*d6a0*/  STSM.16.M88.4 [R198], R156 ;  /* 0x0000009cc6007844 */ /* 0x000fe20000000200 */
[----:B------:R-:W-:Y:S01]  /*d6b0*/  FADD.FTZ R226, R227, R226 ;  /* 0x000000e2e3e27221 */ /* 0x000fe20000010000 */
        /* <DEDUP_REMOVED lines=8> */
[----:B------:R-:W-:-:S06]  /*d740*/  FADD.FTZ R199, R199, R182 ;  /* 0x000000b6c7c77221 */ /* 0x000fcc0000010000 */
[----:B------:R-:W1:Y:S08]  /*d750*/  MUFU.EX2 R233, R233 ;  /* 0x000000e900e97308 */ /* 0x000e700000000800 */
[----:B------:R-:W2:Y:S01]  /*d760*/  MUFU.EX2 R171, R171 ;  /* 0x000000ab00ab7308 */ /* 0x000ea20000000800 */
[----:B0-----:R-:W-:Y:S01]  /*d770*/  F2FP.BF16.F32.PACK_AB R153, R232, R231 ;  /* 0x000000e7e899723e */ /* 0x001fe200000010ff */
[----:B------:R-:W-:-:S04]  /*d780*/  FADD.FTZ R231, R231, R226 ;  /* 0x000000e2e7e77221 */ /* 0x000fc80000010000 */
[----:B------:R-:W-:-:S04]  /*d790*/  FADD.FTZ R232, R232, R231 ;  /* 0x000000e7e8e87221 */ /* 0x000fc80000010000 */
[----:B-1----:R-:W-:Y:S01]  /*d7a0*/  FADD.FTZ R232, R233, R232 ;  /* 0x000000e8e9e87221 */ /* 0x002fe20000010000 */
[----:B--2---:R-:W-:-:S05]  /*d7b0*/  F2FP.BF16.F32.PACK_AB R155, R171, R233 ;  /* 0x000000e9ab9b723e */ /* 0x004fca00000010ff */
[----:B------:R0:W-:Y:S01]  /*d7c0*/  STSM.16.M88.4 [R208], R152 ;  /* 0x00000098d0007844 */ /* 0x0001e20000000200 */
[----:B------:R-:W-:-:S06]  /*d7d0*/  WARPGROUP.ARRIVE ;  /* 0x00000000000079c5 */ /* 0x000fcc0000000000 */
[----:B------:R-:W-:Y:S01]  /*d7e0*/  HGMMA.64x256x16.F32.BF16 R24, R164, gdesc[UR4].tnspB, RZ, !UPT, gsb0 ;  /* 0x43e00004a4187df0 */ /* 0x000fe2000c0018ff */
[----:B------:R-:W-:Y:S01]  /*d7f0*/  R2UR UR6, R6 ;  /* 0x00000000060672ca */ /* 0x000fe200000e0000 */
[----:B------:R-:W-:Y:S01]  /*d800*/  IMAD.IADD R6, R23, 0x1, -R184 ;  /* 0x0000000117067824 */ /* 0x000fe200078e0ab8 */
[----:B------:R-:W-:Y:S01]  /*d810*/  R2UR UR7, R7 ;  /* 0x00000000070772ca */ /* 0x000fe200000e0000 */
[----:B------:R-:W-:Y:S01]  /*d820*/  FADD.FTZ R7, R171, R232 ;  /* 0x000000e8ab077221 */ /* 0x000fe20000010000 */
[----:B------:R-:W-:Y:S02]  /*d830*/  WARPGROUP.DEPBAR.LE gsb0, 0x0 ;  /* 0x00008000000079c5 */ /* 0x000fe40000010000 */
[----:B------:R-:W-:-:S15]  /*d840*/  WARPGROUP.ARRIVE ;  /* 0x00000000000079c5 */ /* 0x000fde0000000000 */
[----:B------:R-:W-:-:S06]  /*d850*/  NOP ;  /* 0x0000000000007918 */ /* 0x000fcc0000000000 */
[----:B------:R-:W-:Y:S03]  /*d860*/  HGMMA.64x256x16.F32.BF16 R24, R160, gdesc[UR8].tnspB, R24, gsb0 ;  /* 0x43e00008a0187df0 */ /* 0x000fe60008001818 */
        /* <DEDUP_REMOVED lines=9> */
[----:B------:R1:W-:Y:S06]  /*d900*/  MEMBAR.ALL.CTA ;  /* 0x0000000000007992 */ /* 0x0003ec0000008000 */
[----:B-1----:R-:W1:Y:S01]  /*d910*/  FENCE.VIEW.ASYNC.S ;  /* 0x00000000000073c6 */ /* 0x002e620000000000 */
[----:B0-----:R-:W-:-:S02]  /*d920*/  IMAD R154, R189, 0x40, R6 ;  /* 0x00000040bd9a7824 */ /* 0x001fc400078e0206 */
[----:B------:R-:W-:Y:S02]  /*d930*/  FADD.FTZ R6, R200, R199 ;  /* 0x000000c7c8067221 */ /* 0x000fe40000010000 */
[----:B------:R-:W-:Y:S01]  /*d940*/  VIADD R152, R154, UR4 ;  /* 0x000000049a987c36 */ /* 0x000fe20008000000 */
[----:B-1----:R-:W-:Y:S01]  /*d950*/  NOP ;  /* 0x0000000000007918 */ /* 0x002fe20000000000 */
        /* <DEDUP_REMOVED lines=16> */
.L_x_5469:
[----:B------:R-:W-:-:S06]  /*da60*/  UISETP.NE.AND UP0, UPT, UR5, 0x1, UPT ;  /* 0x000000010500788c */ /* 0x000fcc000bf05270 */
[----:B------:R-:W-:-:S05]  /*da70*/  PLOP3.LUT P2, PT, PT, PT, UP0, 0x80, 0x0 ;  /* 0x000000000000781c */ /* 0x000fca0003f4f008 */
[----:B------:R-:W-:-:S08]  /*da80*/  @UP0 ULDC.64 UR6, c[0x0][0xae0] ;  /* 0x0002b80000060ab9 */ /* 0x000fd00000000a00 */
[----:B------:R-:W-:-:S05]  /*da90*/  @P2 IMAD.HI.U32 R154, R153, UR6, RZ ;  /* 0x00000006999a2c27 */ /* 0x000fca000f8e00ff */
[----:B------:R-:W-:-:S07]  /*daa0*/  @P2 SHF.R.U32.HI R153, RZ, UR7, R154 ;  /* 0x00000007ff992c19 */ /* 0x000fce000801169a */
.L_x_5470:
[----:B------:R-:W-:Y:S05]  /*dab0*/  BSYNC B0 ;  /* 0x0000000000007941 */ /* 0x000fea0003800000 */
.L_x_5468:
[----:B------:R-:W-:-:S04]  /*dac0*/  IMAD.U32 R154, RZ, RZ, UR5 ;  /* 0x00000005ff9a7e24 */ /* 0x000fc8000f8e00ff */
[----:B------:R-:W-:-:S05]  /*dad0*/  IMAD R153, R153, R154, UR5 ;  /* 0x0000000599997e24 */ /* 0x000fca000f8e029a */
[----:B------:R-:W-:-:S07]  /*dae0*/  VIMNMX R152, R152, R153, PT ;  /* 0x0000009998987248 */ /* 0x000fce0003fe0100 */
.L_x_5467:
[----:B------:R-:W-:Y:S01]  /*daf0*/  SHF.R.S32.HI R153, RZ, 0x1f, R152 ;  /* 0x0000001fff997819 */ /* 0x000fe20000011498 */
[----:B------:R-:W-:Y:S01]  /*db00*/  ULDC UR38, c[0x0][0xadc] ;  /* 0x0002b70000267ab9 */ /* 0x000fe20000000800 */
[----:B------:R-:W-:Y:S01]  /*db10*/  ULDC UR41, c[0x0][0xadc] ;  /* 0x0002b70000297ab9 */ /* 0x000fe20000000800 */
[----:B------:R-:W-:Y:S01]  /*db20*/  ULDC UR42, c[0x0][0xad4] ;  /* 0x0002b500002a7ab9 */ /* 0x000fe20000000800 */
[----:B------:R-:W-:Y:S01]  /*db30*/  LEA.HI R153, R153, R152, RZ, 0x6 ;  /* 0x0000009899997211 */ /* 0x000fe200078f30ff */
[----:B------:R-:W-:Y:S01]  /*db40*/  ULDC UR44, c[0x0][0xad4] ;  /* 0x0002b500002c7ab9 */ /* 0x000fe20000000800 */
[----:B------:R-:W-:Y:S01]  /*db50*/  ULDC UR37, c[0x0][0xa80] ;  /* 0x0002a00000257ab9 */ /* 0x000fe20000000800 */
[----:B------:R-:W-:Y:S01]  /*db60*/  ULDC UR40, c[0x0][0xa80] ;  /* 0x0002a00000287ab9 */ /* 0x000fe20000000800 */
[----:B------:R-:W-:Y:S01]  /*db70*/  SHF.R.S32.HI R153, RZ, 0x6, R153 ;  /* 0x00000006ff997819 */ /* 0x000fe20000011499 */
[----:B------:R-:W-:Y:S01]  /*db80*/  ULDC UR39, c[0x0][0xa80] ;  /* 0x0002a00000277ab9 */ /* 0x000fe20000000800 */
[----:B------:R-:W-:Y:S01]  /*db90*/  ULDC UR43, c[0x0][0xad8] ;  /* 0x0002b600002b7ab9 */ /* 0x000fe20000000800 */
[----:B------:R-:W-:Y:S01]  /*dba0*/  ULDC UR45, c[0x0][0xad8] ;  /* 0x0002b600002d7ab9 */ /* 0x000fe20000000800 */
[----:B------:R-:W-:Y:S01]  /*dbb0*/  VIMNMX R210, R212, R153, !PT ;  /* 0x00000099d4d27248 */ /* 0x000fe20007fe0100 */
[----:B------:R-:W-:Y:S03]  /*dbc0*/  BSSY B1, `(.L_x_5471) ;  /* 0x00003d5000017945 */ /* 0x000fe60003800000 */
[----:B------:R-:W-:-:S13]  /*dbd0*/  ISETP.GE.AND P2, PT, R20, R210, PT ;  /* 0x000000d21400720c */ /* 0x000fda0003f46270 */
[----:B------:R-:W-:Y:S05]  /*dbe0*/  @!P2 BRA `(.L_x_5472) ;  /* 0x0000003c0048a947 */ /* 0x000fea0003800000 */
[----:B------:R-:W-:Y:S01]  /*dbf0*/  IADD3 R200, R0, R23, -R184 ;  /* 0x0000001700c87210 */ /* 0x000fe20007ffe8b8 */
[----:B------:R-:W-:Y:S04]  /*dc00*/  BSSY B0, `(.L_x_5473) ;  /* 0x00003cc000007945 */ /* 0x000fe80003800000 */
[----:B------:R-:W-:-:S07]  /*dc10*/  VIADD R200, R200, 0x8 ;  /* 0x00000008c8c87836 */ /* 0x000fce0000000000 */
.L_x_5492:
[----:B------:R-:W-:-:S05]  /*dc20*/  VIADD R201, R19, 0x1 ;  /* 0x0000000113c97836 */ /* 0x000fca0000000000 */
[----:B------:R-:W-:-:S04]  /*dc30*/  ISETP.NE.AND P2, PT, R201, 0x2, PT ;  /* 0x00000002c900780c */ /* 0x000fc80003f45270 */
[----:B------:R-:W-:Y:S02]  /*dc40*/  SEL R21, RZ, 0x1, P2 ;  /* 0x00000001ff157807 */ /* 0x000fe40001000000 */
[----:B------:R-:W-:Y:S02]  /*dc50*/  SEL R201, R201, RZ, P2 ;  /* 0x000000ffc9c97207 */ /* 0x000fe40001000000 */
[----:B------:R-:W-:Y:S01]  /*dc60*/  LOP3.LUT R22, R22, R21, RZ, 0x3c, !PT ;  /* 0x0000001516167212 */ /* 0x000fe200078e3cff */
[----:B--2---:R-:W-:Y:S06]  /*dc70*/  @!P0 BRA `(.L_x_5474) ;  /* 0x0000000000048947 */ /* 0x004fec0003800000 */
[----:B------:R-:W-:Y:S01]  /*dc80*/  BPT.TRAP 0x1 ;  /* 0x000000040000795c */ /* 0x000fe20000300000 */
.L_x_5474:
[----:B------:R-:W-:Y:S01]  /*dc90*/  IMAD R199, R201, 0x8, R18 ;  /* 0x00000008c9c77824 */ /* 0x000fe200078e0212 */
[----:B------:R-:W-:-:S04]  /*dca0*/  SHF.L.U32 R188, R22, 0x1f, RZ ;  /* 0x0000001f16bc7819 */ /* 0x000fc800000006ff */
[----:B------:R0:W1:Y:S01]  /*dcb0*/  SYNCS.PHASECHK.TRANS64.TRYWAIT P2, [R199+URZ+0x38830], R188 ;  /* 0x038830bcc70075a7 */ /* 0x000062000804017f */
[----:B------:R-:W-:Y:S05]  /*dcc0*/  @!P0 BRA `(.L_x_5475) ;  /* 0x0000000000048947 */ /* 0x000fea0003800000 */
[----:B------:R-:W-:Y:S01]  /*dcd0*/  BPT.TRAP 0x1 ;  /* 0x000000040000795c */ /* 0x000fe20000300000 */
.L_x_5475:
[----:B------:R-:W-:Y:S01]  /*dce0*/  BSSY B2, `(.L_x_5476) ;  /* 0x0000006000027945 */ /* 0x000fe20003800000 */
[----:B------:R-:W-:Y:S02]  /*dcf0*/  IMAD R202, R201, 0x200, R190 ;  /* 0x00000200c9ca7824 */ /* 0x000fe400078e02be */
[----:B------:R-:W-:Y:S01]  /*dd00*/  IMAD.MOV.U32 R203, RZ, RZ, 0x40000040 ;  /* 0x40000040ffcb7424 */ /* 0x000fe200078e00ff */
[----:B-1----:R-:W-:Y:S06]  /*dd10*/  @P2 BRA `(.L_x_5477) ;  /* 0x0000000000082947 */ /* 0x002fec0003800000 */
[----:B------:R-:W1:Y:S02]  /*dd20*/  SYNCS.PHASECHK.TRANS64.TRYWAIT P2, [R199+URZ+0x38830], R188 ;  /* 0x038830bcc70075a7 */ /* 0x000e64000804017f */
[----:B-1----:R-:W-:Y:S05]  /*dd30*/  @!P2 BRA `(.L_x_5478) ;  /* 0x000001580090a947 */ /* 0x002fea0003800000 */
.L_x_5477:
[----:B------:R-:W-:Y:S05]  /*dd40*/  BSYNC B2 ;  /* 0x0000000000027941 */ /* 0x000fea0003800000 */
.L_x_5476:
[C---:B------:R-:W-:Y:S01]  /*dd50*/  R2UR UR6, R202.reuse ;  /* 0x00000000ca0672ca */ /* 0x040fe200000e0000 */
[----:B------:R-:W-:Y:S01]  /*dd60*/  WARPGROUP.ARRIVE ;  /* 0x00000000000079c5 */ /* 0x000fe20000000000 */
[----:B------:R-:W-:Y:S01]  /*dd70*/  R2UR UR7, R203 ;  /* 0x00000000cb0772ca */ /* 0x000fe200000e0000 */
[----:B------:R-:W-:Y:S01]  /*dd80*/  VIADD R204, R202, 0x2 ;  /* 0x00000002cacc7836 */ /* 0x000fe20000000000 */
[----:B------:R-:W-:Y:S01]  /*dd90*/  R2UR UR4, R4 ;  /* 0x00000000040472ca */ /* 0x000fe200000e0000 */
[----:B------:R-:W-:Y:S01]  /*dda0*/  IMAD.MOV.U32 R205, RZ, RZ, 0x40000040 ;  /* 0x40000040ffcd7424 */ /* 0x000fe200078e00ff */
[----:B------:R-:W-:Y:S01]  /*ddb0*/  R2UR UR5, R5 ;  /* 0x00000000050572ca */ /* 0x000fe200000e0000 */
[----:B------:R-:W-:-:S12]  /*ddc0*/  IMAD.MOV.U32 R203, RZ, RZ, 0x40000040 ;  /* 0x40000040ffcb7424 */ /* 0x000fd800078e00ff */
        /* <DEDUP_REMOVED lines=28> */
.L_x_5479:
[----:B------:R2:W3:Y:S01]  /*df90*/  SYNCS.PHASECHK.TRANS64.TRYWAIT P2, [R199+URZ+0x38850], R188 ;  /* 0x038850bcc70075a7 */ /* 0x0004e2000804017f */
[----:B------:R-:W-:Y:S05]  /*dfa0*/  @!P0 BRA `(.L_x_5480) ;  /* 0x0000000000048947 */ /* 0x000fea0003800000 */
[----:B------:R-:W-:Y:S01]  /*dfb0*/  BPT.TRAP 0x1 ;  /* 0x000000040000795c */ /* 0x000fe20000300000 */
.L_x_5480:
[----:B------:R-:W-:Y:S04]  /*dfc0*/  BSSY B2, `(.L_x_5481) ;  /* 0x0000004000027945 */ /* 0x000fe80003800000 */
[----:B---3--:R-:W-:Y:S05]  /*dfd0*/  @P2 BRA `(.L_x_5482) ;  /* 0x0000000000082947 */ /* 0x008fea0003800000 */
[----:B------:R-:W3:Y:S02]  /*dfe0*/  SYNCS.PHASECHK.TRANS64.TRYWAIT P2, [R199+URZ+0x38850], R188 ;  /* 0x038850bcc70075a7 */ /* 0x000ee4000804017f */
[----:B---3--:R-:W-:Y:S05]  /*dff0*/  @!P2 BRA `(.L_x_5483) ;  /* 0x0000015400f4a947 */ /* 0x008fea0003800000 */
.L_x_5482:
[----:B------:R-:W-:Y:S05]  /*e000*/  BSYNC B2 ;  /* 0x0000000000027941 */ /* 0x000fea0003800000 */
.L_x_5481:
[----:B------:R-:W-:Y:S01]  /*e010*/  IMAD R202, R201, 0x1000, R191 ;  /* 0x00001000c9ca7824 */ /* 0x000fe200078e02bf */
[----:B------:R-:W-:Y:S01]  /*e020*/  R2UR UR4, R2 ;  /* 0x00000000020472ca */ /* 0x000fe200000e0000 */
[----:B------:R-:W-:Y:S01]  /*e030*/  IMAD.MOV.U32 R203, RZ, RZ, 0x40000040 ;  /* 0x40000040ffcb7424 */ /* 0x000fe200078e00ff */
[----:B------:R-:W-:Y:S01]  /*e040*/  R2UR UR5, R3 ;  /* 0x00000000030572ca */ /* 0x000fe200000e0000 */
[----:B------:R-:W-:Y:S01]  /*e050*/  WARPGROUP.ARRIVE ;  /* 0x00000000000079c5 */ /* 0x000fe20000000000 */
[----:B------:R-:W-:Y:S01]  /*e060*/  R2UR UR6, R202 ;  /* 0x00000000ca0672ca */ /* 0x000fe200000e0000 */
[----:B------:R-:W-:Y:S01]  /*e070*/  VIADD R204, R2, 0x2 ;  /* 0x0000000202cc7836 */ /* 0x000fe20000000000 */
[----:B------:R-:W-:Y:S01]  /*e080*/  R2UR UR7, R203 ;  /* 0x00000000cb0772ca */ /* 0x000fe200000e0000 */
[----:B------:R-:W-:Y:S02]  /*e090*/  IMAD.MOV.U32 R205, RZ, RZ, 0x40000040 ;  /* 0x40000040ffcd7424 */ /* 0x000fe400078e00ff */
[----:B------:R-:W4:Y:S01]  /*e0a0*/  S2R R21, SR_TID.X ;  /* 0x0000000000157919 */ /* 0x000f220000002100 */
[----:B------:R-:W-:Y:S01]  /*e0b0*/  VIADD R206, R202, 0x800 ;  /* 0x00000800cace7836 */ /* 0x000fe20000000000 */
[----:B------:R-:W-:Y:S01]  /*e0c0*/  UISETP.NE.AND UP0, UPT, UR46, URZ, UPT ;  /* 0x0000003f2e00728c */ /* 0x000fe2000bf05270 */
[----:B------:R-:W-:-:S02]  /*e0d0*/  VIADD R207, R2, 0x800 ;  /* 0x0000080002cf7836 */ /* 0x000fc40000000000 */
[----:B0123--:R-:W-:-:S05]  /*e0e0*/  IMAD.MOV.U32 R188, RZ, RZ, 0x4 ;  /* 0x00000004ffbc7424 */ /* 0x00ffca00078e00ff */
        /* <DEDUP_REMOVED lines=9> */
[----:B----4-:R-:W-:-:S06]  /*e180*/  SHF.R.U32.HI R21, RZ, 0x7, R21 ;  /* 0x00000007ff157819 */ /* 0x010fcc0000011615 */
[----:B------:R-:W0:Y:S02]  /*e190*/  SHFL.IDX PT, R21, R21, RZ, 0x1f ;  /* 0x00001fff15157589 */ /* 0x000e2400000e0000 */
[----:B0-----:R-:W-:-:S04]  /*e1a0*/  ISETP.GT.AND P2, PT, R21, 0x7f, PT ;  /* 0x0000007f1500780c */ /* 0x001fc80003f44270 */
        /* <DEDUP_REMOVED lines=184> */
[----:B------:R-:W-:Y:S02]  /*ed30*/  R2UR UR4, R204 ;  /* 0x00000000cc0472ca */ /* 0x000fe400000e0000 */
[----:B------:R-:W-:Y:S02]  /*ed40*/  IADD3 R204, R206, R188, RZ ;  /* 0x000000bccecc7210 */ /* 0x000fe40007ffe0ff */
[----:B------:R-:W-:Y:S01]  /*ed50*/  R2UR UR7, R205 ;  /* 0x00000000cd0772ca */ /* 0x000fe200000e0000 */
[----:B------:R-:W-:Y:S01]  /*ed60*/  IMAD.MOV.U32 R205, RZ, RZ, 0xa00 ;  /* 0x00000a00ffcd7424 */ /* 0x000fe200078e00ff */
[----:B------:R-:W-:Y:S01]  /*ed70*/  R2UR UR6, R204 ;  /* 0x00000000cc0672ca */ /* 0x000fe200000e0000 */
[----:B------:R-:W-:-:S03]  /*ed80*/  IMAD.MOV.U32 R204, RZ, RZ, 0x28 ;  /* 0x00000028ffcc7424 */ /* 0x000fc600078e00ff */
[----:B------:R-:W-:Y:S02]  /*ed90*/  SEL R205, R205, 0x980, P2 ;  /* 0x00000980cdcd7807 */ /* 0x000fe40001000000 */
[----:B------:R-:W-:Y:S02]  /*eda0*/  SEL R204, R204, 0x26, P2 ;  /* 0x00000026cccc7807 */ /* 0x000fe40001000000 */
[----:B------:R-:W-:Y:S02]  /*edb0*/  LOP3.LUT R205, R205, 0xa00, RZ, 0xc0, !PT ;  /* 0x00000a00cdcd7812 */ /* 0x000fe400078ec0ff */
[----:B------:R-:W-:-:S04]  /*edc0*/  LOP3.LUT R207, R204, 0x6, RZ, 0xc0, !PT ;  /* 0x00000006cccf7812 */ /* 0x000fc800078ec0ff */
[CC--:B------:R-:W-:Y:S02]  /*edd0*/  IADD3 R204, R207.reuse, R205.reuse, R2 ;  /* 0x000000cdcfcc7210 */ /* 0x0c0fe40007ffe002 */
[----:B------:R-:W-:Y:S01]  /*ede0*/  IADD3 R206, R207, R205, R202 ;  /* 0x000000cdcfce7210 */ /* 0x000fe20007ffe0ca */
[----:B------:R-:W-:Y:S02]  /*edf0*/  IMAD.MOV.U32 R205, RZ, RZ, 0x40000040 ;  /* 0x40000040ffcd7424 */ /* 0x000fe400078e00ff */
[----:B------:R-:W-:Y:S01]  /*ee00*/  IMAD.MOV.U32 R207, RZ, RZ, 0x40000040 ;  /* 0x40000040ffcf7424 */ /* 0x000fe200078e00ff */
[----:B------:R-:W-:Y:S02]  /*ee10*/  WARPGROUP.DEPBAR.LE gsb0, 0x0 ;  /* 0x00008000000079c5 */ /* 0x000fe40000010000 */
[----:B------:R-:W-:-:S06]  /*ee20*/  WARPGROUP.ARRIVE ;  /* 0x00000000000079c5 */ /* 0x000fcc0000000000 */
[----:B------:R-:W-:Y:S01]  /*ee30*/  HGMMA.64x64x16.F32.BF16 R152, gdesc[UR4], R152, gsb0 ;  /* 0x00e00000049879f0 */ /* 0x000fe20008001898 */
[----:B------:R-:W-:Y:S02]  /*ee40*/  R2UR UR4, R204 ;  /* 0x00000000cc0472ca */ /* 0x000fe400000e0000 */
[----:B------:R-:W-:Y:S01]  /*ee50*/  R2UR UR5, R205 ;  /* 0x00000000cd0572ca */ /* 0x000fe200000e0000 */
[----:B------:R-:W-:Y:S01]  /*ee60*/  IMAD.MOV.U32 R205, RZ, RZ, 0x40000040 ;  /* 0x40000040ffcd7424 */ /* 0x000fe200078e00ff */
[----:B------:R-:W-:Y:S01]  /*ee70*/  R2UR UR6, R206 ;  /* 0x00000000ce0672ca */ /* 0x000fe200000e0000 */
[----:B------:R-:W-:Y:S01]  /*ee80*/  VIADD R206, R2, 0xa00 ;  /* 0x00000a0002ce7836 */ /* 0x000fe20000000000 */
[----:B------:R-:W-:Y:S01]  /*ee90*/  R2UR UR7, R207 ;  /* 0x00000000cf0772ca */ /* 0x000fe200000e0000 */
[----:B------:R-:W-:Y:S02]  /*eea0*/  VIADD R207, R202, 0xa00 ;  /* 0x00000a00cacf7836 */ /* 0x000fe40000000000 */
[----:B------:R-:W-:Y:S01]  /*eeb0*/  IMAD.IADD R204, R206, 0x1, R21 ;  /* 0x00000001cecc7824 */ /* 0x000fe200078e0215 */
[----:B------:R-:W-:-:S02]  /*eec0*/  WARPGROUP.DEPBAR.LE gsb0, 0x0 ;  /* 0x00008000000079c5 */ /* 0x000fc40000010000 */
[----:B------:R-:W-:-:S07]  /*eed0*/  WARPGROUP.ARRIVE ;  /* 0x00000000000079c5 */ /* 0x000fce0000000000 */
        /* <DEDUP_REMOVED lines=120> */
[--C-:B------:R-:W-:Y:S01]  /*f660*/  IMAD.IADD R204, R203, 0x1, R206.reuse ;  /* 0x00000001cbcc7824 */ /* 0x100fe200078e02ce */
[----:B------:R-:W-:Y:S01]  /*f670*/  R2UR UR5, R205 ;  /* 0x00000000cd0572ca */ /* 0x000fe200000e0000 */
[----:B------:R-:W-:Y:S02]  /*f680*/  IMAD.MOV.U32 R205, RZ, RZ, 0x40000040 ;  /* 0x40000040ffcd7424 */ /* 0x000fe400078e00ff */
[----:B------:R-:W-:Y:S01]  /*f690*/  IMAD.IADD R206, R188, 0x1, R206 ;  /* 0x00000001bcce7824 */ /* 0x000fe200078e02ce */
[----:B------:R-:W-:Y:S01]  /*f6a0*/  R2UR UR6, R204 ;  /* 0x00000000cc0672ca */ /* 0x000fe200000e0000 */
[----:B------:R-:W-:Y:S01]  /*f6b0*/  IMAD.IADD R204, R207, 0x1, R188 ;  /* 0x00000001cfcc7824 */ /* 0x000fe200078e02bc */
[----:B------:R-:W-:Y:S01]  /*f6c0*/  R2UR UR7, R205 ;  /* 0x00000000cd0772ca */ /* 0x000fe200000e0000 */
[----:B------:R-:W-:-:S02]  /*f6d0*/  IMAD.MOV.U32 R205, RZ, RZ, 0x40000040 ;  /* 0x40000040ffcd7424 */ /* 0x000fc400078e00ff */
[----:B------:R-:W-:Y:S02]  /*f6e0*/  IMAD.MOV.U32 R207, RZ, RZ, 0x40000040 ;  /* 0x40000040ffcf7424 */ /* 0x000fe400078e00ff */
[----:B------:R-:W-:Y:S02]  /*f6f0*/  IMAD.MOV.U32 R188, RZ, RZ, 0x1000 ;  /* 0x00001000ffbc7424 */ /* 0x000fe400078e00ff */
[----:B------:R-:W-:-:S03]  /*f700*/  IMAD.MOV.U32 R203, RZ, RZ, 0x40000040 ;  /* 0x40000040ffcb7424 */ /* 0x000fc600078e00ff */
[----:B------:R-:W-:Y:S02]  /*f710*/  SEL R188, R188, 0xf80, P2 ;  /* 0x00000f80bcbc7807 */ /* 0x000fe40001000000 */
[----:B------:R-:W-:Y:S02]  /*f720*/  PLOP3.LUT P2, PT, PT, PT, UP0, 0x40, 0x0 ;  /* 0x000000000000781c */ /* 0x000fe40003f4e808 */
[----:B------:R-:W-:-:S04]  /*f730*/  LOP3.LUT R188, R188, 0x1e00, RZ, 0xc0, !PT ;  /* 0x00001e00bcbc7812 */ /* 0x000fc800078ec0ff */
[----:B------:R-:W-:Y:S01]  /*f740*/  IADD3 R202, R21, R188, R202 ;  /* 0x000000bc15ca7210 */ /* 0x000fe20007ffe0ca */
[----:B------:R-:W-:Y:S02]  /*f750*/  WARPGROUP.DEPBAR.LE gsb0, 0x0 ;  /* 0x00008000000079c5 */ /* 0x000fe40000010000 */
[----:B------:R-:W-:-:S06]  /*f760*/  WARPGROUP.ARRIVE ;  /* 0x00000000000079c5 */ /* 0x000fcc0000000000 */
[----:B------:R-:W-:Y:S01]  /*f770*/  HGMMA.64x64x16.F32.BF16 R152, gdesc[UR4], R152, gsb0 ;  /* 0x00e00000049879f0 */ /* 0x000fe20008001898 */
[----:B------:R-:W-:Y:S02]  /*f780*/  R2UR UR4, R204 ;  /* 0x00000000cc0472ca */ /* 0x000fe400000e0000 */
[----:B------:R-:W-:Y:S01]  /*f790*/  R2UR UR5, R205 ;  /* 0x00000000cd0572ca */ /* 0x000fe200000e0000 */
[----:B------:R-:W-:Y:S01]  /*f7a0*/  IMAD.MOV.U32 R205, RZ, RZ, 0x40000040 ;  /* 0x40000040ffcd7424 */ /* 0x000fe200078e00ff */
[----:B------:R-:W-:Y:S02]  /*f7b0*/  R2UR UR6, R206 ;  /* 0x00000000ce0672ca */ /* 0x000fe400000e0000 */
[----:B------:R-:W-:Y:S02]  /*f7c0*/  R2UR UR7, R207 ;  /* 0x00000000cf0772ca */ /* 0x000fe400000e0000 */
[----:B------:R-:W-:Y:S01]  /*f7d0*/  IADD3 R204, R21, R188, R2 ;  /* 0x000000bc15cc7210 */ /* 0x000fe20007ffe002 */
[----:B------:R-:W-:-:S02]  /*f7e0*/  @!P1 VIADD R21, R199, 0x38840 ;  /* 0x00038840c7159836 */ /* 0x000fc40000000000 */
[----:B------:R-:W-:-:S03]  /*f7f0*/  IMAD.U32 R188, RZ, RZ, UR42 ;  /* 0x0000002affbc7e24 */ /* 0x000fc6000f8e00ff */
[----:B------:R-:W-:Y:S02]  /*f800*/  @!P1 PRMT R21, RZ, 0x654, R21 ;  /* 0x00000654ff159816 */ /* 0x000fe40000000015 */
[----:B------:R-:W-:Y:S01]  /*f810*/  LOP3.LUT R207, RZ, R188, RZ, 0x33, !PT ;  /* 0x000000bcffcf7212 */ /* 0x000fe200078e33ff */
        /* <DEDUP_REMOVED lines=11> */
[----:B------:R0:W-:Y:S02]  /*f8d0*/  @!P1 SYNCS.ARRIVE.TRANS64.RED.A1T0 RZ, [R21+URZ], RZ ;  /* 0x000000ff15ff99a7 */ /* 0x0001e4000810043f */
[----:B0-----:R-:W-:-:S05]  /*f8e0*/  IMAD.SHL.U32 R21, R20, 0x40, RZ ;  /* 0x0000004014157824 */ /* 0x001fca00078e00ff */
[----:B------:R-:W-:-:S04]  /*f8f0*/  IADD3 R202, R23, 0x1, -R21 ;  /* 0x0000000117ca7810 */ /* 0x000fc80007ffe815 */
[----:B------:R-:W-:-:S05]  /*f900*/  IADD3 R202, -R185, R202, -R184 ;  /* 0x000000cab9ca7210 */ /* 0x000fca0007ffe9b8 */
[----:B------:R-:W-:Y:S02]  /*f910*/  IMAD.IADD R207, R207, 0x1, R202 ;  /* 0x00000001cfcf7824 */ /* 0x000fe400078e02ca */
[----:B------:R-:W-:Y:S02]  /*f920*/  VIADD R206, R202, UR45 ;  /* 0x0000002dcace7c36 */ /* 0x000fe40008000000 */
[C---:B------:R-:W-:Y:S02]  /*f930*/  IMAD.IADD R204, R0.reuse, 0x1, R207 ;  /* 0x0000000100cc7824 */ /* 0x040fe400078e02cf */
[----:B------:R-:W-:Y:S01]  /*f940*/  IMAD.IADD R205, R0, 0x1, R206 ;  /* 0x0000000100cd7824 */ /* 0x000fe200078e02ce */
[----:B------:R-:W-:Y:S06]  /*f950*/  @P2 BRA `(.L_x_5484) ;  /* 0x0000000000582947 */ /* 0x000fec0003800000 */
[----:B------:R-:W-:Y:S01]  /*f960*/  IADD3 R223, R0, R23, -R184 ;  /* 0x0000001700df7210 */ /* 0x000fe20007ffe8b8 */
[----:B------:R-:W-:Y:S03]  /*f970*/  BSSY B2, `(.L_x_5485) ;  /* 0x0000010000027945 */ /* 0x000fe60003800000 */
        /* <DEDUP_REMOVED lines=10> */
.L_x_5486:
[----:B------:R-:W-:-:S05]  /*fa20*/  IMAD.U32 R222, RZ, RZ, UR41 ;  /* 0x00000029ffde7e24 */ /* 0x000fca000f8e00ff */
[----:B------:R-:W-:-:S13]  /*fa30*/  ISETP.NE.AND P2, PT, R222, 0x1, PT ;  /* 0x00000001de00780c */ /* 0x000fda0003f45270 */
[----:B------:R-:W0:Y:S02]  /*fa40*/  @P2 LDC.64 R202, c[0x0][0xae0] ;  /* 0x0002b800ffca2b82 */ /* 0x000e240000000a00 */
[----:B0-----:R-:W-:-:S05]  /*fa50*/  @P2 IMAD.HI.U32 R202, R223, R202, RZ ;  /* 0x000000cadfca2227 */ /* 0x001fca00078e00ff */
[----:B------:R-:W-:-:S07]  /*fa60*/  @P2 SHF.R.U32.HI R223, RZ, R203, R202 ;  /* 0x000000cbffdf2219 */ /* 0x000fce00000116ca */
.L_x_5487:
[----:B------:R-:W-:Y:S05]  /*fa70*/  BSYNC B2 ;  /* 0x0000000000027941 */ /* 0x000fea0003800000 */
.L_x_5485:
[----:B------:R-:W-:-:S04]  /*fa80*/  IMAD R202, R223, R222, -R21 ;  /* 0x000000dedfca7224 */ /* 0x000fc800078e0a15 */
[----:B------:R-:W-:-:S05]  /*fa90*/  IMAD.IADD R203, R202, 0x1, -R185 ;  /* 0x00000001cacb7824 */ /* 0x000fca00078e0ab9 */
[----:B------:R-:W-:Y:S02]  /*faa0*/  VIADDMNMX R205, R203, R222, R205, PT ;  /* 0x000000decbcd7246 */ /* 0x000fe400038001cd */
[----:B------:R-:W-:-:S07]  /*fab0*/  VIMNMX R204, R204, R203, !PT ;  /* 0x000000cbcccc7248 */ /* 0x000fce0007fe0100 */
.L_x_5484:
        /* <DEDUP_REMOVED lines=57> */
[----:B------:R-:W-:Y:S01]  /*fe50*/  IMAD.U32 R168, RZ, RZ, UR41 ;  /* 0x00000029ffa87e24 */ /* 0x000fe2000f8e00ff */
[----:B------:R-:W-:-:S04]  /*fe60*/  IADD3 R169, R0, R23, -R184 ;  /* 0x0000001700a97210 */ /* 0x000fc80007ffe8b8 */
[----:B------:R-:W-:Y:S01]  /*fe70*/  ISETP.NE.AND P3, PT, R168, 0x1, PT ;  /* 0x00000001a800780c */ /* 0x000fe20003f65270 */
[----:B------:R-:W-:-:S05]  /*fe80*/  VIADD R169, R169, 0x8 ;  /* 0x00000008a9a97836 */ /* 0x000fca0000000000 */
[----:B------:R-:W-:-:S07]  /*fe90*/  LOP3.LUT R169, RZ, R169, RZ, 0x33, !PT ;  /* 0x000000a9ffa97212 */ /* 0x000fce00078e33ff */
[----:B------:R-:W0:Y:S02]  /*fea0*/  @P3 LDC.64 R152, c[0x0][0xae0] ;  /* 0x0002b800ff983b82 */ /* 0x000e240000000a00 */
[----:B0-----:R-:W-:-:S05]  /*feb0*/  @P3 IMAD.HI.U32 R152, R169, R152, RZ ;  /* 0x00000098a9983227 */ /* 0x001fca00078e00ff */
[----:B------:R-:W-:-:S04]  /*fec0*/  @P3 SHF.R.U32.HI R169, RZ, R153, R152 ;  /* 0x00000099ffa93219 */ /* 0x000fc80000011698 */
[----:B------:R-:W-:Y:S01]  /*fed0*/  LOP3.LUT R152, RZ, R169, RZ, 0x33, !PT ;  /* 0x000000a9ff987212 */ /* 0x000fe200078e33ff */
[----:B------:R-:W-:Y:S06]  /*fee0*/  BRA `(.L_x_5491) ;  /* 0x0000000000187947 */ /* 0x000fec0003800000 */
.L_x_5490:
[----:B------:R-:W-:-:S05]  /*fef0*/  IMAD.U32 R168, RZ, RZ, UR41 ;  /* 0x00000029ffa87e24 */ /* 0x000fca000f8e00ff */
[----:B------:R-:W-:-:S13]  /*ff00*/  ISETP.NE.AND P3, PT, R168, 0x1, PT ;  /* 0x00000001a800780c */ /* 0x000fda0003f65270 */
[----:B------:R-:W0:Y:S02]  /*ff10*/  @P3 LDC.64 R152, c[0x0][0xae0] ;  /* 0x0002b800ff983b82 */ /* 0x000e240000000a00 */
[----:B0-----:R-:W-:-:S04]  /*ff20*/  @P3 IMAD.HI.U32 R204, R200, R152, RZ ;  /* 0x00000098c8cc3227 */ /* 0x001fc800078e00ff */
[----:B------:R-:W-:Y:S01]  /*ff30*/  IMAD.MOV.U32 R152, RZ, RZ, R200 ;  /* 0x000000ffff987224 */ /* 0x000fe200078e00c8 */
[----:B------:R-:W-:-:S07]  /*ff40*/  @P3 SHF.R.U32.HI R152, RZ, R153, R204 ;  /* 0x00000099ff983219 */ /* 0x000fce00000116cc */
.L_x_5491:
[----:B------:R-:W-:Y:S05]  /*ff50*/  BSYNC B2 ;  /* 0x0000000000027941 */ /* 0x000fea0003800000 */
.L_x_5489:
[----:B------:R-:W-:-:S04]  /*ff60*/  IMAD R152, R152, R168, -R21 ;  /* 0x000000a898987224 */ /* 0x000fc800078e0a15 */
[----:B------:R-:W-:-:S05]  /*ff70*/  IMAD.IADD R21, R152, 0x1, -R185 ;  /* 0x0000000198157824 */ /* 0x000fca00078e0ab9 */
[----:B------:R-:W-:Y:S02]  /*ff80*/  VIADDMNMX R206, R21, R168, R206, PT ;  /* 0x000000a815ce7246 */ /* 0x000fe400038001ce */
[----:B------:R-:W-:-:S07]  /*ff90*/  VIMNMX R207, R207, R21, !PT ;  /* 0x00000015cfcf7248 */ /* 0x000fce0007fe0100 */
.L_x_5488:
[----:B------:R-:W-:Y:S01]  /*ffa0*/  FMNMX.FTZ R152, R202, R14, !PT ;  /* 0x0000000eca987209 */ /* 0x000fe20007810000 */
[----:B------:R-:W-:Y:S01]  /*ffb0*/  IMAD.MOV.U32 R169, RZ, RZ, 0x40000040 ;  /* 0x40000040ffa97424 */ /* 0x000fe200078e00ff */
[----:B------:R-:W-:Y:S01]  /*ffc0*/  ISETP.GT.AND P4, PT, R207, 0x9, P2 ;  /* 0x00000009cf00780c */ /* 0x000fe20001784270 */
[----:B------:R-:W-:Y:S01]  /*ffd0*/  IMAD R168, R201, 0x1000, R193 ;  /* 0x00001000c9a87824 */ /* 0x000fe200078e02c1 */
[----:B------:R-:W-:Y:S01]  /*ffe0*/  FMNMX.FTZ R21, R203, R152, !PT ;  /* 0x00000098cb157209 */ /* 0x000fe20007810000 */
[----:B------:R-:W-:Y:S01]  /*fff0*/  @!P1 VIADD R199, R199, 0x38860 ;  /* 0x00038860c7c79836 */ /* 0x000fe20000000000 */
[C---:B------:R-:W-:Y:S02]  /*10000*/  ISETP.GT.AND P6, PT, R207.reuse, 0x8, P2 ;  /* 0x00000008cf00780c */ /* 0x040fe400017c4270 */
[----:B------:R-:W-:Y:S02]  /*10010*/  FMNMX.FTZ R152, R156, R21, !PT ;  /* 0x000000159c987209 */ /* 0x000fe40007810000 */
[----:B------:R-:W-:-:S02]  /*10020*/  ISETP.GT.AND P5, PT, R207, 0x10, P2 ;  /* 0x00000010cf00780c */ /* 0x000fc400017a4270 */
[----:B------:R-:W-:Y:S02]  /*10030*/  FMNMX.FTZ R21, R157, R152, !PT ;  /* 0x000000989d157209 */ /* 0x000fe40007810000 */
[----:B------:R-:W-:Y:S02]  /*10040*/  ISETP.LT.OR P4, PT, R206, 0xa, P4 ;  /* 0x0000000ace00780c */ /* 0x000fe40002781670 */
[----:B------:R-:W-:Y:S02]  /*10050*/  FMNMX.FTZ R152, R160, R21, !PT ;  /* 0x00000015a0987209 */ /* 0x000fe40007810000 */
[C---:B------:R-:W-:Y:S02]  /*10060*/  ISETP.LT.OR P6, PT, R206.reuse, 0x9, P6 ;  /* 0x00000009ce00780c */ /* 0x040fe400037c1670 */
        /* <DEDUP_REMOVED lines=9> */
[----:B------:R-:W-:Y:S02]  /*10100*/  FSEL R162, R162, -INF , !P5 ;  /* 0xff800000a2a27808 */ /* 0x000fe40006800000 */
[----:B------:R-:W-:Y:S02]  /*10110*/  FMNMX.FTZ R152, R172, R21, !PT ;  /* 0x00000015ac987209 */ /* 0x000fe40007810000 */
[----:B------:R-:W-:Y:S02]  /*10120*/  ISETP.GT.AND P6, PT, R207, 0x18, P2 ;  /* 0x00000018cf00780c */ /* 0x000fe400017c4270 */
[----:B------:R-:W-:Y:S02]  /*10130*/  FMNMX.FTZ R21, R173, R152, !PT ;  /* 0x00000098ad157209 */ /* 0x000fe40007810000 */
[----:B------:R-:W-:-:S02]  /*10140*/  ISETP.GT.AND P5, PT, R207, 0x20, P2 ;  /* 0x00000020cf00780c */ /* 0x000fc400017a4270 */
[----:B------:R-:W-:Y:S02]  /*10150*/  FMNMX.FTZ R152, R176, R21, !PT ;  /* 0x00000015b0987209 */ /* 0x000fe40007810000 */
[----:B------:R-:W-:Y:S02]  /*10160*/  ISETP.LT.OR P4, PT, R206, 0x1a, P4 ;  /* 0x0000001ace00780c */ /* 0x000fe40002781670 */
[----:B------:R-:W-:Y:S02]  /*10170*/  FMNMX.FTZ R21, R177, R152, !PT ;  /* 0x00000098b1157209 */ /* 0x000fe40007810000 */
[----:B------:R-:W-:Y:S02]  /*10180*/  R2UR UR7, R169 ;  /* 0x00000000a90772ca */ /* 0x000fe400000e0000 */
[----:B------:R-:W-:Y:S02]  /*10190*/  FMNMX.FTZ R152, R180, R21, !PT ;  /* 0x00000015b4987209 */ /* 0x000fe40007810000 */
[----:B------:R-:W-:-:S02]  /*101a0*/  ISETP.LT.OR P6, PT, R206, 0x19, P6 ;  /* 0x00000019ce00780c */ /* 0x000fc400037c1670 */
[----:B------:R-:W-:Y:S02]  /*101b0*/  FMNMX.FTZ R152, R181, R152, !PT ;  /* 0x00000098b5987209 */ /* 0x000fe40007810000 */
[----:B------:R-:W-:Y:S02]  /*101c0*/  ISETP.LT.OR P5, PT, R206, 0x21, P5 ;  /* 0x00000021ce00780c */ /* 0x000fe40002fa1670 */
[----:B------:R-:W-:Y:S01]  /*101d0*/  FSEL R167, R167, -INF , !P4 ;  /* 0xff800000a7a77808 */ /* 0x000fe20006000000 */
[----:B------:R-:W0:Y:S01]  /*101e0*/  SHFL.BFLY PT, R21, R152, 0x2, 0x1f ;  /* 0x0c401f0098157f89 */ /* 0x000e2200000e0000 */
[C---:B------:R-:W-:Y:S02]  /*101f0*/  ISETP.GT.AND P4, PT, R207.reuse, RZ, P2 ;  /* 0x000000ffcf00720c */ /* 0x040fe40001784270 */
[----:B------:R-:W-:Y:S02]  /*10200*/  FSEL R166, R166, -INF , !P6 ;  /* 0xff800000a6a67808 */ /* 0x000fe40007000000 */
[----:B------:R-:W-:-:S02]  /*10210*/  ISETP.GT.AND P6, PT, R207, 0x28, P2 ;  /* 0x00000028cf00780c */ /* 0x000fc400017c4270 */
[----:B------:R-:W-:Y:S02]  /*10220*/  ISETP.GT.AND P3, PT, R207, 0x1, P2 ;  /* 0x00000001cf00780c */ /* 0x000fe40001764270 */
[C---:B------:R-:W-:Y:S02]  /*10230*/  ISETP.LT.OR P4, PT, R206.reuse, 0x1, P4 ;  /* 0x00000001ce00780c */ /* 0x040fe40002781670 */
[C---:B------:R-:W-:Y:S02]  /*10240*/  ISETP.LT.OR P6, PT, R206.reuse, 0x29, P6 ;  /* 0x00000029ce00780c */ /* 0x040fe400037c1670 */
[----:B------:R-:W-:Y:S02]  /*10250*/  ISETP.LT.OR P3, PT, R206, 0x2, P3 ;  /* 0x00000002ce00780c */ /* 0x000fe40001f61670 */
[----:B------:R-:W-:Y:S02]  /*10260*/  FSEL R154, R154, -INF , !P4 ;  /* 0xff8000009a9a7808 */ /* 0x000fe40006000000 */
[----:B------:R-:W-:-:S02]  /*10270*/  FSEL R204, R174, -INF , !P6 ;  /* 0xff800000aecc7808 */ /* 0x000fc40007000000 */
[----:B------:R-:W-:Y:S02]  /*10280*/  FSEL R155, R155, -INF , !P3 ;  /* 0xff8000009b9b7808 */ /* 0x000fe40005800000 */
[----:B------:R-:W-:Y:S02]  /*10290*/  FMNMX.FTZ R174, R154, R15, !PT ;  /* 0x0000000f9aae7209 */ /* 0x000fe40007810000 */
[----:B------:R-:W-:Y:S02]  /*102a0*/  ISETP.GT.AND P3, PT, R207, 0x11, P2 ;  /* 0x00000011cf00780c */ /* 0x000fe40001764270 */
[----:B0-----:R-:W-:Y:S02]  /*102b0*/  FMNMX.FTZ R169, R152, R21, !PT ;  /* 0x0000001598a97209 */ /* 0x001fe40007810000 */
[----:B------:R-:W-:Y:S02]  /*102c0*/  FSEL R152, R170, -INF , !P5 ;  /* 0xff800000aa987808 */ /* 0x000fe40006800000 */
[----:B------:R-:W-:Y:S01]  /*102d0*/  FMNMX.FTZ R21, R155, R174, !PT ;  /* 0x000000ae9b157209 */ /* 0x000fe20007810000 */
[----:B------:R-:W0:Y:S01]  /*102e0*/  SHFL.BFLY PT, R170, R169, 0x1, 0x1f ;  /* 0x0c201f00a9aa7f89 */ /* 0x000e2200000e0000 */
[----:B------:R-:W-:-:S02]  /*102f0*/  ISETP.LT.OR P3, PT, R206, 0x12, P3 ;  /* 0x00000012ce00780c */ /* 0x000fc40001f61670 */
[----:B------:R-:W-:Y:S02]  /*10300*/  FMNMX.FTZ R174, R158, R21, !PT ;  /* 0x000000159eae7209 */ /* 0x000fe40007810000 */
[----:B------:R-:W-:Y:S02]  /*10310*/  FSEL R163, R163, -INF , !P3 ;  /* 0xff800000a3a37808 */ /* 0x000fe40005800000 */
[----:B------:R-:W-:Y:S02]  /*10320*/  ISETP.GT.AND P3, PT, R207, 0x21, P2 ;  /* 0x00000021cf00780c */ /* 0x000fe40001764270 */
[----:B------:R-:W-:Y:S02]  /*10330*/  FMNMX.FTZ R21, R159, R174, !PT ;  /* 0x000000ae9f157209 */ /* 0x000fe40007810000 */
[----:B------:R-:W-:Y:S02]  /*10340*/  ISETP.LT.OR P3, PT, R206, 0x22, P3 ;  /* 0x00000022ce00780c */ /* 0x000fe40001f61670 */
[----:B------:R-:W-:-:S02]  /*10350*/  ISETP.GT.AND P5, PT, R207, 0x29, P2 ;  /* 0x00000029cf00780c */ /* 0x000fc400017a4270 */
[----:B------:R-:W-:Y:S02]  /*10360*/  FSEL R153, R171, -INF , !P3 ;  /* 0xff800000ab997808 */ /* 0x000fe40005800000 */
[C---:B------:R-:W-:Y:S02]  /*10370*/  ISETP.GT.AND P3, PT, R207.reuse, 0x30, P2 ;  /* 0x00000030cf00780c */ /* 0x040fe40001764270 */
[C---:B------:R-:W-:Y:S02]  /*10380*/  ISETP.LT.OR P5, PT, R206.reuse, 0x2a, P5 ;  /* 0x0000002ace00780c */ /* 0x040fe40002fa1670 */
[----:B------:R-:W-:Y:S02]  /*10390*/  ISETP.GT.AND P4, PT, R207, 0x31, P2 ;  /* 0x00000031cf00780c */ /* 0x000fe40001784270 */
[----:B------:R-:W-:Y:S02]  /*103a0*/  ISETP.LT.OR P3, PT, R206, 0x31, P3 ;  /* 0x00000031ce00780c */ /* 0x000fe40001f61670 */
[----:B0-----:R-:W-:-:S02]  /*103b0*/  FMNMX.FTZ R169, R169, R170, !PT ;  /* 0x000000aaa9a97209 */ /* 0x001fc40007810000 */
[----:B------:R-:W-:Y:S01]  /*103c0*/  FMNMX.FTZ R170, R162, R21, !PT ;  /* 0x00000015a2aa7209 */ /* 0x000fe20007810000 */
[----:B------:R-:W-:Y:S01]  /*103d0*/  IMAD.U32 R21, RZ, RZ, UR40 ;  /* 0x00000028ff157e24 */ /* 0x000fe2000f8e00ff */
[----:B------:R-:W-:Y:S02]  /*103e0*/  FSEL R205, R175, -INF , !P5 ;  /* 0xff800000afcd7808 */ /* 0x000fe40006800000 */
[----:B------:R-:W-:Y:S02]  /*103f0*/  FMNMX.FTZ R171, R163, R170, !PT ;  /* 0x000000aaa3ab7209 */ /* 0x000fe40007810000 */
[C---:B------:R-:W-:Y:S02]  /*10400*/  ISETP.GT.AND P6, PT, R207.reuse, 0x38, P2 ;  /* 0x00000038cf00780c */ /* 0x040fe400017c4270 */
[----:B------:R-:W-:Y:S02]  /*10410*/  FMNMX.FTZ R170, R166, R171, !PT ;  /* 0x000000aba6aa7209 */ /* 0x000fe40007810000 */
[----:B------:R-:W-:-:S02]  /*10420*/  ISETP.GT.AND P2, PT, R207, 0x39, P2 ;  /* 0x00000039cf00780c */ /* 0x000fc40001744270 */
[----:B------:R-:W-:Y:S02]  /*10430*/  FMNMX.FTZ R171, R167, R170, !PT ;  /* 0x000000aaa7ab7209 */ /* 0x000fe40007810000 */
[----:B------:R-:W-:Y:S02]  /*10440*/  ISETP.LT.OR P4, PT, R206, 0x32, P4 ;  /* 0x00000032ce00780c */ /* 0x000fe40002781670 */
[----:B------:R-:W-:Y:S02]  /*10450*/  FMNMX.FTZ R170, R152, R171, !PT ;  /* 0x000000ab98aa7209 */ /* 0x000fe40007810000 */
[----:B------:R-:W-:Y:S02]  /*10460*/  FSEL R207, R178, -INF , !P3 ;  /* 0xff800000b2cf7808 */ /* 0x000fe40005800000 */
[----:B------:R-:W-:Y:S02]  /*10470*/  FMNMX.FTZ R171, R153, R170, !PT ;  /* 0x000000aa99ab7209 */ /* 0x000fe40007810000 */
[----:B------:R-:W-:-:S02]  /*10480*/  ISETP.LT.OR P6, PT, R206, 0x39, P6 ;  /* 0x00000039ce00780c */ /* 0x000fc400037c1670 */
[----:B------:R-:W-:Y:S02]  /*10490*/  FMNMX.FTZ R170, R204, R171, !PT ;  /* 0x000000abccaa7209 */ /* 0x000fe40007810000 */
[----:B------:R-:W-:Y:S02]  /*104a0*/  FSEL R226, R179, -INF , !P4 ;  /* 0xff800000b3e27808 */ /* 0x000fe40006000000 */
[----:B------:R-:W-:Y:S02]  /*104b0*/  FMNMX.FTZ R170, R205, R170, !PT ;  /* 0x000000aacdaa7209 */ /* 0x000fe40007810000 */
[----:B------:R-:W-:Y:S01]  /*104c0*/  ISETP.LT.OR P2, PT, R206, 0x3a, P2 ;  /* 0x0000003ace00780c */ /* 0x000fe20001741670 */
[----:B------:R-:W-:Y:S01]  /*104d0*/  FMUL.FTZ R206, R169, R21 ;  /* 0x00000015a9ce7220 */ /* 0x000fe20000410000 */
[----:B------:R-:W-:Y:S02]  /*104e0*/  FMNMX.FTZ R171, R207, R170, !PT ;  /* 0x000000aacfab7209 */ /* 0x000fe40007810000 */
[----:B------:R-:W-:-:S02]  /*104f0*/  FSEL R182, R182, -INF , !P6 ;  /* 0xff800000b6b67808 */ /* 0x000fc40007000000 */
[----:B------:R-:W-:Y:S02]  /*10500*/  FMNMX.FTZ R171, R226, R171, !PT ;  /* 0x000000abe2ab7209 */ /* 0x000fe40007810000 */
[----:B------:R-:W-:Y:S02]  /*10510*/  FSEL R183, R183, -INF , !P2 ;  /* 0xff800000b7b77808 */ /* 0x000fe40005000000 */
[----:B------:R-:W-:Y:S02]  /*10520*/  FMNMX.FTZ R178, R182, R171, !PT ;  /* 0x000000abb6b27209 */ /* 0x000fe40007810000 */
[----:B------:R-:W-:Y:S02]  /*10530*/  FSETP.NEU.FTZ.AND P5, PT, R169, -INF , PT ;  /* 0xff800000a900780b */ /* 0x000fe40003fbd000 */
[----:B------:R-:W-:Y:S02]  /*10540*/  FMNMX.FTZ R178, R183, R178, !PT ;  /* 0x000000b2b7b27209 */ /* 0x000fe40007810000 */
[----:B------:R-:W-:-:S02]  /*10550*/  FSEL R206, R206, RZ, P5 ;  /* 0x000000ffcece7208 */ /* 0x000fc40002800000 */
[----:B------:R-:W-:Y:S01]  /*10560*/  R2UR UR6, R168 ;  /* 0x00000000a80672ca */ /* 0x000fe200000e0000 */
[----:B------:R-:W0:Y:S01]  /*10570*/  SHFL.BFLY PT, R179, R178, 0x2, 0x1f ;  /* 0x0c401f00b2b37f89 */ /* 0x000e2200000e0000 */
[----:B------:R-:W-:Y:S01]  /*10580*/  @!P1 PRMT R199, RZ, 0x654, R199 ;  /* 0x00000654ffc79816 */ /* 0x000fe200000000c7 */
[-CC-:B------:R-:W-:Y:S01]  /*10590*/  FFMA.FTZ R227, R157, R21.reuse, -R206.reuse ;  /* 0x000000159de37223 */ /* 0x180fe200000108ce */
[-CC-:B------:R-:W-:Y:S01]  /*105a0*/  FFMA.FTZ R157, R160, R21.reuse, -R206.reuse ;  /* 0x00000015a09d7223 */ /* 0x180fe200000108ce */
[-CC-:B------:R-:W-:Y:S01]  /*105b0*/  FFMA.FTZ R170, R161, R21.reuse, -R206.reuse ;  /* 0x00000015a1aa7223 */ /* 0x180fe200000108ce */
[----:B------:R-:W-:Y:S01]  /*105c0*/  FSEL R161, R169, RZ, P5 ;  /* 0x000000ffa9a17208 */ /* 0x000fe20002800000 */
        /* <DEDUP_REMOVED lines=13> */
[----:B------:R-:W-:-:S02]  /*106a0*/  FFMA.FTZ R181, R181, R21, -R206 ;  /* 0x00000015b5b57223 */ /* 0x000fc400000108ce */
[----:B------:R-:W-:Y:S01]  /*106b0*/  MUFU.EX2 R203, R203 ;  /* 0x000000cb00cb7308 */ /* 0x000fe20000000800 */
[----:B0-----:R-:W-:-:S05]  /*106c0*/  FMNMX.FTZ R160, R178, R179, !PT ;  /* 0x000000b3b2a07209 */ /* 0x001fca0007810000 */
[----:B------:R-:W0:Y:S02]  /*106d0*/  SHFL.BFLY PT, R179, R160, 0x1, 0x1f ;  /* 0x0c201f00a0b37f89 */ /* 0x000e2400000e0000 */
[----:B------:R-:W-:Y:S08]  /*106e0*/  MUFU.EX2 R156, R156 ;  /* 0x0000009c009c7308 */ /* 0x000ff00000000800 */
[----:B------:R-:W-:Y:S08]  /*106f0*/  MUFU.EX2 R227, R227 ;  /* 0x000000e300e37308 */ /* 0x000ff00000000800 */
[----:B------:R-:W-:Y:S01]  /*10700*/  MUFU.EX2 R157, R157 ;  /* 0x0000009d009d7308 */ /* 0x000fe20000000800 */
[----:B0-----:R-:W-:Y:S01]  /*10710*/  FMNMX.FTZ R179, R160, R179, !PT ;  /* 0x000000b3a0b37209 */ /* 0x001fe20007810000 */
[----:B------:R-:W-:-:S06]  /*10720*/  IMAD.MOV R160, RZ, RZ, -R196 ;  /* 0x000000ffffa07224 */ /* 0x000fcc00078e0ac4 */
[----:B------:R-:W-:Y:S01]  /*10730*/  MUFU.EX2 R170, R170 ;  /* 0x000000aa00aa7308 */ /* 0x000fe20000000800 */
[----:B------:R-:W-:Y:S02]  /*10740*/  FSETP.NEU.FTZ.AND P3, PT, R179, -INF , PT ;  /* 0xff800000b300780b */ /* 0x000fe40003f7d000 */
[----:B------:R-:W-:Y:S01]  /*10750*/  ISETP.NE.AND P2, PT, R185, R160, PT ;  /* 0x000000a0b900720c */ /* 0x000fe20003f45270 */
[----:B------:R-:W-:Y:S01]  /*10760*/  FADD.FTZ R160, -R161, R14 ;  /* 0x0000000ea1a07221 */ /* 0x000fe20000010100 */
[C---:B------:R-:W-:Y:S01]  /*10770*/  FSEL R164, R179.reuse, RZ, P3 ;  /* 0x000000ffb3a47208 */ /* 0x040fe20001800000 */
[-C--:B------:R-:W-:Y:S02]  /*10780*/  FMUL.FTZ R161, R179, R21.reuse ;  /* 0x00000015b3a17220 */ /* 0x080fe40000410000 */
[----:B------:R0:W-:Y:S01]  /*10790*/  MUFU.EX2 R14, R181 ;  /* 0x000000b5000e7308 */ /* 0x0001e20000000800 */
[----:B------:R-:W-:Y:S01]  /*107a0*/  FMUL.FTZ R160, R160, R21 ;  /* 0x00000015a0a07220 */ /* 0x000fe20000410000 */
[----:B------:R-:W-:Y:S01]  /*107b0*/  FADD.FTZ R164, -R164, R15 ;  /* 0x0000000fa4a47221 */ /* 0x000fe20000010100 */
[----:B------:R-:W-:-:S03]  /*107c0*/  FSEL R161, R161, RZ, P3 ;  /* 0x000000ffa1a17208 */ /* 0x000fc60001800000 */
[-C--:B------:R-:W-:Y:S02]  /*107d0*/  FMUL.FTZ R222, R164, R21.reuse ;  /* 0x00000015a4de7220 */ /* 0x080fe40000410000 */
[----:B------:R-:W1:Y:S01]  /*107e0*/  MUFU.EX2 R160, R160 ;  /* 0x000000a000a07308 */ /* 0x000e620000000800 */
[-CC-:B------:R-:W-:Y:S01]  /*107f0*/  FFMA.FTZ R206, R154, R21.reuse, -R161.reuse ;  /* 0x000000159ace7223 */ /* 0x180fe200000108a1 */
[-CC-:B------:R-:W-:Y:S01]  /*10800*/  FFMA.FTZ R154, R158, R21.reuse, -R161.reuse ;  /* 0x000000159e9a7223 */ /* 0x180fe200000108a1 */
[----:B------:R-:W-:Y:S02]  /*10810*/  @!P2 IMAD R19, R19, 0x40, R194 ;  /* 0x000000401313a824 */ /* 0x000fe400078e02c2 */
[-CC-:B------:R-:W-:Y:S01]  /*10820*/  FFMA.FTZ R165, R155, R21.reuse, -R161.reuse ;  /* 0x000000159ba57223 */ /* 0x180fe200000108a1 */
[-CC-:B------:R-:W-:Y:S01]  /*10830*/  FFMA.FTZ R164, R159, R21.reuse, -R161.reuse ;  /* 0x000000159fa47223 */ /* 0x180fe200000108a1 */
[-CC-:B0-----:R-:W-:Y:S01]  /*10840*/  FFMA.FTZ R181, R163, R21.reuse, -R161.reuse ;  /* 0x00000015a3b57223 */ /* 0x181fe200000108a1 */
[-CC-:B------:R-:W-:Y:S01]  /*10850*/  FFMA.FTZ R162, R162, R21.reuse, -R161.reuse ;  /* 0x00000015a2a27223 */ /* 0x180fe200000108a1 */
[----:B------:R-:W0:Y:S01]  /*10860*/  MUFU.EX2 R158, R222 ;  /* 0x000000de009e7308 */ /* 0x000e220000000800 */
        /* <DEDUP_REMOVED lines=8> */
[----:B-1----:R-:W-:Y:S01]  /*108f0*/  FFMA.FTZ R6, R160, R6, R202 ;  /* 0x00000006a0067223 */ /* 0x002fe200000100ca */
[----:B------:R-:W-:Y:S01]  /*10900*/  F2FP.BF16.F32.PACK_AB R152, R203, R202 ;  /* 0x000000cacb98723e */ /* 0x000fe200000010ff */
[-C--:B------:R-:W-:Y:S01]  /*10910*/  FMUL.FTZ R24, R24, R160.reuse ;  /* 0x000000a018187220 */ /* 0x080fe20000410000 */
[-C--:B------:R-:W-:Y:S01]  /*10920*/  FMUL.FTZ R25, R25, R160.reuse ;  /* 0x000000a019197220 */ /* 0x080fe20000410000 */
[-C--:B------:R-:W-:Y:S01]  /*10930*/  FMUL.FTZ R28, R28, R160.reuse ;  /* 0x000000a01c1c7220 */ /* 0x080fe20000410000 */
[-C--:B------:R-:W-:Y:S01]  /*10940*/  FMUL.FTZ R29, R29, R160.reuse ;  /* 0x000000a01d1d7220 */ /* 0x080fe20000410000 */
[----:B------:R-:W-:Y:S01]  /*10950*/  FMUL.FTZ R32, R32, R160 ;  /* 0x000000a020207220 */ /* 0x000fe20000410000 */
[----:B------:R-:W1:Y:S01]  /*10960*/  MUFU.EX2 R153, R165 ;  /* 0x000000a500997308 */ /* 0x000e620000000800 */
[-CC-:B--2---:R-:W-:Y:S01]  /*10970*/  FFMA.FTZ R206, R207, R21.reuse, -R161.reuse ;  /* 0x00000015cfce7223 */ /* 0x184fe200000108a1 */
[-CC-:B------:R-:W-:Y:S01]  /*10980*/  FFMA.FTZ R207, R226, R21.reuse, -R161.reuse ;  /* 0x00000015e2cf7223 */ /* 0x180fe200000108a1 */
[----:B------:R-:W-:Y:S01]  /*10990*/  FFMA.FTZ R161, R183, R21, -R161 ;  /* 0x00000015b7a17223 */ /* 0x000fe200000108a1 */
[----:B------:R-:W-:-:S02]  /*109a0*/  @!P2 IMAD R183, R19, 0x4, R18 ;  /* 0x0000000413b7a824 */ /* 0x000fc400078e0212 */
[----:B------:R-:W-:Y:S01]  /*109b0*/  FADD.FTZ R19, R203, R6 ;  /* 0x00000006cb137221 */ /* 0x000fe20000010000 */
[-C--:B0-----:R-:W-:Y:S01]  /*109c0*/  FMUL.FTZ R26, R26, R158.reuse ;  /* 0x0000009e1a1a7220 */ /* 0x081fe20000410000 */
[-C--:B------:R-:W-:Y:S01]  /*109d0*/  FMUL.FTZ R27, R27, R158.reuse ;  /* 0x0000009e1b1b7220 */ /* 0x080fe20000410000 */
[----:B------:R0:W2:Y:S01]  /*109e0*/  MUFU.EX2 R165, R154 ;  /* 0x0000009a00a57308 */ /* 0x0000a20000000800 */
[----:B------:R-:W-:Y:S01]  /*109f0*/  @!P2 STS [R183+0x38400], R160 ;  /* 0x038400a0b700a388 */ /* 0x000fe20000000800 */
[----:B------:R-:W-:Y:S01]  /*10a00*/  FADD.FTZ R6, R156, R19 ;  /* 0x000000139c067221 */ /* 0x000fe20000010000 */
[-C--:B------:R-:W-:Y:S01]  /*10a10*/  FMUL.FTZ R30, R30, R158.reuse ;  /* 0x0000009e1e1e7220 */ /* 0x080fe20000410000 */
[-C--:B------:R-:W-:Y:S01]  /*10a20*/  FMUL.FTZ R31, R31, R158.reuse ;  /* 0x0000009e1f1f7220 */ /* 0x080fe20000410000 */
[----:B------:R4:W-:Y:S01]  /*10a30*/  @!P2 STS [R183+0x38420], R158 ;  /* 0x0384209eb700a388 */ /* 0x0009e20000000800 */
[C---:B------:R-:W-:Y:S01]  /*10a40*/  FADD.FTZ R6, R227.reuse, R6 ;  /* 0x00000006e3067221 */ /* 0x040fe20000010000 */
[----:B------:R-:W-:Y:S01]  /*10a50*/  FMUL.FTZ R34, R34, R158 ;  /* 0x0000009e22227220 */ /* 0x000fe20000410000 */
[----:B------:R-:W5:Y:S01]  /*10a60*/  MUFU.EX2 R164, R164 ;  /* 0x000000a400a47308 */ /* 0x000f620000000800 */
[----:B0-----:R-:W-:Y:S01]  /*10a70*/  F2FP.BF16.F32.PACK_AB R154, R227, R156 ;  /* 0x0000009ce39a723e */ /* 0x001fe200000010ff */
[----:B---3--:R-:W-:Y:S01]  /*10a80*/  FFMA.FTZ R156, R158, R7, R15 ;  /* 0x000000079e9c7223 */ /* 0x008fe2000001000f */
[-C--:B------:R-:W-:Y:S01]  /*10a90*/  FMUL.FTZ R35, R35, R158.reuse ;  /* 0x0000009e23237220 */ /* 0x080fe20000410000 */
[-C--:B------:R-:W-:Y:S01]  /*10aa0*/  FMUL.FTZ R38, R38, R158.reuse ;  /* 0x0000009e26267220 */ /* 0x080fe20000410000 */
[-C--:B------:R-:W-:Y:S01]  /*10ab0*/  FMUL.FTZ R39, R39, R158.reuse ;  /* 0x0000009e27277220 */ /* 0x080fe20000410000 */
[C---:B-1----:R-:W-:Y:S01]  /*10ac0*/  FADD.FTZ R156, R153.reuse, R156 ;  /* 0x0000009c999c7221 */ /* 0x042fe20000010000 */
[----:B------:R-:W-:Y:S01]  /*10ad0*/  F2FP.BF16.F32.PACK_AB R153, R153, R15 ;  /* 0x0000000f9999723e */ /* 0x000fe200000010ff */
[----:B------:R-:W-:Y:S01]  /*10ae0*/  MUFU.EX2 R171, R171 ;  /* 0x000000ab00ab7308 */ /* 0x000fe20000000800 */
[-C--:B------:R-:W-:Y:S01]  /*10af0*/  FMUL.FTZ R42, R42, R158.reuse ;  /* 0x0000009e2a2a7220 */ /* 0x080fe20000410000 */
[----:B--2---:R-:W-:Y:S01]  /*10b00*/  FADD.FTZ R7, R165, R156 ;  /* 0x0000009ca5077221 */ /* 0x004fe20000010000 */
        /* <DEDUP_REMOVED lines=37> */
[----:B----4-:R-:W2:Y:S01]  /*10d60*/  MUFU.EX2 R183, R167 ;  /* 0x000000a700b77308 */ /* 0x010ea20000000800 */
        /* <DEDUP_REMOVED lines=25> */
[----:B------:R-:W-:Y:S01]  /*10f00*/  FADD.FTZ R226, R157, R6 ;  /* 0x000000069de27221 */ /* 0x000fe20000010000 */
[----:B------:R-:W-:Y:S01]  /*10f10*/  F2FP.BF16.F32.PACK_AB R156, R170, R157 ;  /* 0x0000009daa9c723e */ /* 0x000fe200000010ff */
        /* <DEDUP_REMOVED lines=21> */
[----:B-----5:R-:W-:Y:S01]  /*11070*/  F2FP.BF16.F32.PACK_AB R155, R164, R165 ;  /* 0x000000a5a49b723e */ /* 0x020fe200000010ff */
        /* <DEDUP_REMOVED lines=48> */
[----:B0-----:R-:W-:Y:S01]  /*11380*/  F2FP.BF16.F32.PACK_AB R158, R174, R171 ;  /* 0x000000abae9e723e */ /* 0x001fe200000010ff */
[----:B------:R-:W-:Y:S01]  /*11390*/  FADD.FTZ R15, R164, R7 ;  /* 0x00000007a40f7221 */ /* 0x000fe20000010000 */
[----:B-1----:R-:W-:Y:S01]  /*113a0*/  F2FP.BF16.F32.PACK_AB R157, R181, R19 ;  /* 0x00000013b59d723e */ /* 0x002fe200000010ff */
[----:B------:R0:W-:Y:S01]  /*113b0*/  STSM.16.M88.4 [R197+0x36400], R152 ;  /* 0x03640098c5007844 */ /* 0x0001e20000000200 */
[----:B--2---:R-:W-:Y:S01]  /*113c0*/  F2FP.BF16.F32.PACK_AB R159, R183, R182 ;  /* 0x000000b6b79f723e */ /* 0x004fe200000010ff */
[----:B------:R-:W-:Y:S01]  /*113d0*/  VIADD R6, R168, 0x80 ;  /* 0x00000080a8067836 */ /* 0x000fe20000000000 */
[----:B------:R-:W1:Y:S01]  /*113e0*/  MUFU.EX2 R207, R207 ;  /* 0x000000cf00cf7308 */ /* 0x000e620000000800 */
[----:B---3--:R-:W-:Y:S01]  /*113f0*/  F2FP.BF16.F32.PACK_AB R160, R178, R175 ;  /* 0x000000afb2a0723e */ /* 0x008fe200000010ff */
[----:B------:R-:W-:Y:S01]  /*11400*/  IMAD.MOV.U32 R7, RZ, RZ, 0x40000040 ;  /* 0x40000040ff077424 */ /* 0x000fe200078e00ff */
[----:B----4-:R-:W-:Y:S01]  /*11410*/  F2FP.BF16.F32.PACK_AB R162, R173, R172 ;  /* 0x000000acada2723e */ /* 0x010fe200000010ff */
[----:B------:R2:W-:Y:S01]  /*11420*/  STSM.16.M88.4 [R209], R156 ;  /* 0x0000009cd1007844 */ /* 0x0005e20000000200 */
[----:B-----5:R-:W-:Y:S01]  /*11430*/  F2FP.BF16.F32.PACK_AB R164, R177, R176 ;  /* 0x000000b0b1a4723e */ /* 0x020fe200000010ff */
[----:B------:R-:W-:Y:S01]  /*11440*/  FADD.FTZ R226, R170, R226 ;  /* 0x000000e2aae27221 */ /* 0x000fe20000010000 */
[----:B------:R-:W-:Y:S01]  /*11450*/  F2FP.BF16.F32.PACK_AB R166, R14, R180 ;  /* 0x000000b40ea6723e */ /* 0x000fe200000010ff */
[----:B------:R3:W-:Y:S01]  /*11460*/  MUFU.EX2 R222, R163 ;  /* 0x000000a300de7308 */ /* 0x0007e20000000800 */
[----:B------:R-:W-:Y:S01]  /*11470*/  ISETP.GT.AND P2, PT, R20, R210, PT ;  /* 0x000000d21400720c */ /* 0x000fe20003f44270 */
[----:B------:R-:W-:-:S04]  /*11480*/  FADD.FTZ R171, R171, R226 ;  /* 0x000000e2abab7221 */ /* 0x000fc80000010000 */
[----:B------:R-:W-:Y:S02]  /*11490*/  FADD.FTZ R174, R174, R171 ;  /* 0x000000abaeae7221 */ /* 0x000fe40000010000 */
[----:B------:R4:W5:Y:S01]  /*114a0*/  MUFU.EX2 R223, R161 ;  /* 0x000000a100df7308 */ /* 0x0009620000000800 */
[----:B---3--:R-:W-:Y:S01]  /*114b0*/  F2FP.BF16.F32.PACK_AB R163, R205, R204 ;  /* 0x000000cccda3723e */ /* 0x008fe200000010ff */
[----:B------:R-:W-:Y:S01]  /*114c0*/  FADD.FTZ R175, R175, R174 ;  /* 0x000000aeafaf7221 */ /* 0x000fe20000010000 */
[----:B-1----:R-:W-:-:S03]  /*114d0*/  F2FP.BF16.F32.PACK_AB R165, R207, R206 ;  /* 0x000000cecfa5723e */ /* 0x002fc600000010ff */
[----:B------:R-:W-:Y:S01]  /*114e0*/  FADD.FTZ R175, R178, R175 ;  /* 0x000000afb2af7221 */ /* 0x000fe20000010000 */
[----:B----4-:R-:W-:-:S03]  /*114f0*/  F2FP.BF16.F32.PACK_AB R161, R203, R202 ;  /* 0x000000cacba1723e */ /* 0x010fc600000010ff */
[----:B------:R-:W-:Y:S02]  /*11500*/  FADD.FTZ R172, R172, R175 ;  /* 0x000000afacac7221 */ /* 0x000fe40000010000 */
[----:B------:R2:W-:Y:S02]  /*11510*/  STSM.16.M88.4 [R198], R160 ;  /* 0x000000a0c6007844 */ /* 0x0005e40000000200 */
[----:B------:R-:W-:Y:S01]  /*11520*/  FADD.FTZ R173, R173, R172 ;  /* 0x000000acadad7221 */ /* 0x000fe20000010000 */
[----:B-----5:R-:W-:-:S03]  /*11530*/  F2FP.BF16.F32.PACK_AB R167, R223, R222 ;  /* 0x000000dedfa7723e */ /* 0x020fc600000010ff */
[----:B------:R-:W-:Y:S02]  /*11540*/  FADD.FTZ R176, R176, R173 ;  /* 0x000000adb0b07221 */ /* 0x000fe40000010000 */
[----:B------:R2:W-:Y:S01]  /*11550*/  STSM.16.M88.4 [R208], R164 ;  /* 0x000000a4d0007844 */ /* 0x0005e20000000200 */
[----:B------:R-:W-:Y:S01]  /*11560*/  WARPGROUP.ARRIVE ;  /* 0x00000000000079c5 */ /* 0x000fe20000000000 */
[----:B------:R-:W-:-:S04]  /*11570*/  FADD.FTZ R177, R177, R176 ;  /* 0x000000b0b1b17221 */ /* 0x000fc80000010000 */
[----:B------:R-:W-:Y:S01]  /*11580*/  FADD.FTZ R177, R180, R177 ;  /* 0x000000b1b4b17221 */ /* 0x000fe20000010000 */
[----:B------:R-:W-:Y:S01]  /*11590*/  HGMMA.64x256x16.F32.BF16 R24, R152, gdesc[UR4].tnspB, R24, gsb0 ;  /* 0x43e0000498187df0 */ /* 0x000fe20008001818 */
[----:B------:R-:W-:Y:S01]  /*115a0*/  R2UR UR6, R6 ;  /* 0x00000000060672ca */ /* 0x000fe200000e0000 */
[----:B------:R-:W-:Y:S01]  /*115b0*/  VIADD R6, R168, 0x100 ;  /* 0x00000100a8067836 */ /* 0x000fe20000000000 */
[----:B------:R-:W-:Y:S01]  /*115c0*/  R2UR UR7, R7 ;  /* 0x00000000070772ca */ /* 0x000fe200000e0000 */
[----:B------:R-:W-:Y:S01]  /*115d0*/  IMAD.MOV.U32 R7, RZ, RZ, 0x40000040 ;  /* 0x40000040ff077424 */ /* 0x000fe200078e00ff */
[----:B------:R-:W-:Y:S02]  /*115e0*/  WARPGROUP.DEPBAR.LE gsb0, 0x0 ;  /* 0x00008000000079c5 */ /* 0x000fe40000010000 */
[----:B------:R-:W-:Y:S01]  /*115f0*/  WARPGROUP.ARRIVE ;  /* 0x00000000000079c5 */ /* 0x000fe20000000000 */
[----:B0-----:R-:W-:-:S04]  /*11600*/  VIADD R152, R20, 0xffffffff ;  /* 0xffffffff14987836 */ /* 0x001fc80000000000 */
[----:B------:R-:W-:-:S15]  /*11610*/  IMAD.MOV.U32 R20, RZ, RZ, R152 ;  /* 0x000000ffff147224 */ /* 0x000fde00078e0098 */
[----:B------:R-:W-:-:S01]  /*11620*/  NOP ;  /* 0x0000000000007918 */ /* 0x000fc20000000000 */
[----:B------:R-:W-:Y:S01]  /*11630*/  HGMMA.64x256x16.F32.BF16 R24, R156, gdesc[UR4].tnspB, R24, gsb0 ;  /* 0x43e000049c187df0 */ /* 0x000fe20008001818 */
[----:B------:R-:W-:Y:S01]  /*11640*/  R2UR UR6, R6 ;  /* 0x00000000060672ca */ /* 0x000fe200000e0000 */
[----:B------:R-:W-:Y:S01]  /*11650*/  VIADD R6, R168, 0x180 ;  /* 0x00000180a8067836 */ /* 0x000fe20000000000 */
[----:B------:R-:W-:Y:S01]  /*11660*/  R2UR UR7, R7 ;  /* 0x00000000070772ca */ /* 0x000fe200000e0000 */
[----:B------:R-:W-:Y:S01]  /*11670*/  IMAD.MOV.U32 R7, RZ, RZ, 0x40000040 ;  /* 0x40000040ff077424 */ /* 0x000fe200078e00ff */
[----:B------:R-:W-:Y:S02]  /*11680*/  WARPGROUP.DEPBAR.LE gsb0, 0x0 ;  /* 0x00008000000079c5 */ /* 0x000fe40000010000 */
[----:B------:R-:W-:-:S15]  /*11690*/  WARPGROUP.ARRIVE ;  /* 0x00000000000079c5 */ /* 0x000fde0000000000 */
[----:B------:R-:W-:-:S06]  /*116a0*/  NOP ;  /* 0x0000000000007918 */ /* 0x000fcc0000000000 */
[----:B------:R-:W-:Y:S01]  /*116b0*/  HGMMA.64x256x16.F32.BF16 R24, R160, gdesc[UR4].tnspB, R24, gsb0 ;  /* 0x43e00004a0187df0 */ /* 0x000fe20008001818 */
[----:B------:R-:W-:Y:S01]  /*116c0*/  R2UR UR6, R6 ;  /* 0x00000000060672ca */ /* 0x000fe200000e0000 */
[----:B------:R-:W-:Y:S01]  /*116d0*/  FADD.FTZ R6, R19, R15 ;  /* 0x0000000f13067221 */ /* 0x000fe20000010000 */
[----:B------:R-:W-:Y:S01]  /*116e0*/  R2UR UR7, R7 ;  /* 0x00000000070772ca */ /* 0x000fe200000e0000 */
[----:B------:R-:W-:Y:S02]  /*116f0*/  IMAD.MOV.U32 R19, RZ, RZ, R201 ;  /* 0x000000ffff137224 */ /* 0x000fe400078e00c9 */
[----:B------:R-:W-:Y:S01]  /*11700*/  FADD.FTZ R181, R181, R6 ;  /* 0x00000006b5b57221 */ /* 0x000fe20000010000 */
[----:B------:R-:W-:Y:S01]  /*11710*/  FADD.FTZ R6, R14, R177 ;  /* 0x000000b10e067221 */ /* 0x000fe20000010000 */
[----:B------:R-:W-:Y:S02]  /*11720*/  IMAD.MOV.U32 R14, RZ, RZ, R169 ;  /* 0x000000ffff0e7224 */ /* 0x000fe400078e00a9 */
        /* <DEDUP_REMOVED lines=26> */
.L_x_5473:
[----:B------:R-:W-:Y:S02]  /*118d0*/  IMAD.MOV.U32 R15, RZ, RZ, R179 ;  /* 0x000000ffff0f7224 */ /* 0x000fe400078e00b3 */
[----:B------:R-:W-:Y:S02]  /*118e0*/  IMAD.MOV.U32 R14, RZ, RZ, R169 ;  /* 0x000000ffff0e7224 */ /* 0x000fe400078e00a9 */
[----:B------:R-:W-:Y:S02]  /*118f0*/  IMAD.MOV.U32 R19, RZ, RZ, R201 ;  /* 0x000000ffff137224 */ /* 0x000fe400078e00c9 */
[----:B------:R-:W-:-:S07]  /*11900*/  IMAD.MOV.U32 R20, RZ, RZ, R152 ;  /* 0x000000ffff147224 */ /* 0x000fce00078e0098 */
.L_x_5472:
[----:B------:R-:W-:Y:S05]  /*11910*/  BSYNC B1 ;  /* 0x0000000000017941 */ /* 0x000fea0003800000 */
.L_x_5471:
[----:B------:R-:W0:Y:S01]  /*11920*/  LDC R154, c[0x0][0xadc] ;  /* 0x0002b700ff9a7b82 */ /* 0x000e220000000800 */
[----:B------:R-:W-:-:S05]  /*11930*/  IADD3 R152, R23, 0x40, -R184 ;  /* 0x0000004017987810 */ /* 0x000fca0007ffe8b8 */
[----:B------:R-:W-:-:S04]  /*11940*/  IMAD R153, R189, 0x40, R152 ;  /* 0x00000040bd997824 */ /* 0x000fc800078e0298 */
[----:B------:R-:W-:Y:S01]  /*11950*/  IMAD.IADD R188, R153, 0x1, -R188 ;  /* 0x0000000199bc7824 */ /* 0x000fe200078e0abc */
[----:B0-----:R-:W-:-:S13]  /*11960*/  ISETP.GE.AND P6, PT, R154, 0x1, PT ;  /* 0x000000019a00780c */ /* 0x001fda0003fc6270 */
[----:B------:R-:W-:Y:S05]  /*11970*/  @!P6 BRA `(.L_x_5493) ;  /* 0x000000000048e947 */ /* 0x000fea0003800000 */
[----:B------:R-:W-:Y:S01]  /*11980*/  IMAD.MOV.U32 R155, RZ, RZ, R153 ;  /* 0x000000ffff9b7224 */ /* 0x000fe200078e0099 */
[----:B------:R-:W-:Y:S04]  /*11990*/  BSSY B0, `(.L_x_5494) ;  /* 0x000000e000007945 */ /* 0x000fe80003800000 */
        /* <DEDUP_REMOVED lines=9> */
.L_x_5495:
[----:B------:R-:W-:-:S13]  /*11a30*/  ISETP.NE.AND P2, PT, R154, 0x1, PT ;  /* 0x000000019a00780c */ /* 0x000fda0003f45270 */
[----:B------:R-:W0:Y:S02]  /*11a40*/  @P2 LDC.64 R152, c[0x0][0xae0] ;  /* 0x0002b800ff982b82 */ /* 0x000e240000000a00 */
[----:B0-----:R-:W-:-:S05]  /*11a50*/  @P2 IMAD.HI.U32 R152, R155, R152, RZ ;  /* 0x000000989b982227 */ /* 0x001fca00078e00ff */
[----:B------:R-:W-:-:S07]  /*11a60*/  @P2 SHF.R.U32.HI R155, RZ, R153, R152 ;  /* 0x00000099ff9b2219 */ /* 0x000fce0000011698 */
.L_x_5496:
[----:B------:R-:W-:Y:S05]  /*11a70*/  BSYNC B0 ;  /* 0x0000000000007941 */ /* 0x000fea0003800000 */
.L_x_5494:
[----:B------:R-:W-:-:S05]  /*11a80*/  IMAD R155, R155, R154, RZ ;  /* 0x0000009a9b9b7224 */ /* 0x000fca00078e02ff */
[----:B------:R-:W-:-:S07]  /*11a90*/  VIMNMX R188, R188, R155, !PT ;  /* 0x0000009bbcbc7248 */ /* 0x000fce0007fe0100 */
.L_x_5493:
        /* <DEDUP_REMOVED lines=10> */
[----:B--2---:R-:W-:Y:S02]  /*11b40*/  IMAD.MOV.U32 R199, RZ, RZ, R14 ;  /* 0x000000ffffc77224 */ /* 0x004fe400078e000e */
[----:B------:R-:W-:Y:S02]  /*11b50*/  IMAD.MOV.U32 R189, RZ, RZ, R20 ;  /* 0x000000ffffbd7224 */ /* 0x000fe400078e0014 */
[----:B------:R-:W-:-:S07]  /*11b60*/  IMAD.MOV.U32 R201, RZ, RZ, R19 ;  /* 0x000000ffffc97224 */ /* 0x000fce00078e0013 */
.L_x_5510:
[----:B------:R-:W-:Y:S01]  /*11b70*/  VIADD R19, R201, 0x1 ;  /* 0x00000001c9137836 */ /* 0x000fe20000000000 */
[C---:B------:R-:W-:Y:S01]  /*11b80*/  ISETP.GT.AND P2, PT, R189.reuse, R210, PT ;  /* 0x000000d2bd00720c */ /* 0x040fe20003f44270 */
[----:B------:R-:W-:-:S03]  /*11b90*/  VIADD R189, R189, 0xffffffff ;  /* 0xffffffffbdbd7836 */ /* 0x000fc60000000000 */
[----:B------:R-:W-:-:S04]  /*11ba0*/  ISETP.NE.AND P3, PT, R19, 0x2, PT ;  /* 0x000000021300780c */ /* 0x000fc80003f65270 */
[----:B------:R-:W-:Y:S02]  /*11bb0*/  SEL R15, RZ, 0x1, P3 ;  /* 0x00000001ff0f7807 */ /* 0x000fe40001800000 */
[----:B------:R-:W-:Y:S02]  /*11bc0*/  SEL R19, R19, RZ, P3 ;  /* 0x000000ff13137207 */ /* 0x000fe40001800000 */
[----:B------:R-:W-:Y:S01]  /*11bd0*/  LOP3.LUT R22, R22, R15, RZ, 0x3c, !PT ;  /* 0x0000000f16167212 */ /* 0x000fe200078e3cff */
[----:B----4-:R-:W-:Y:S06]  /*11be0*/  @!P0 BRA `(.L_x_5500) ;  /* 0x0000000000048947 */ /* 0x010fec0003800000 */
[----:B------:R-:W-:Y:S01]  /*11bf0*/  BPT.TRAP 0x1 ;  /* 0x000000040000795c */ /* 0x000fe20000300000 */
.L_x_5500:
[----:B------:R-:W-:Y:S01]  /*11c00*/  IMAD R188, R19, 0x8, R18 ;  /* 0x0000000813bc7824 */ /* 0x000fe200078e0212 */
[----:B------:R-:W-:-:S04]  /*11c10*/  SHF.L.U32 R203, R22, 0x1f, RZ ;  /* 0x0000001f16cb7819 */ /* 0x000fc800000006ff */
[----:B------:R0:W1:Y:S01]  /*11c20*/  SYNCS.PHASECHK.TRANS64.TRYWAIT P3, [R188+URZ+0x38830], R203 ;  /* 0x038830cbbc0075a7 */ /* 0x000062000806017f */
[----:B------:R-:W-:Y:S05]  /*11c30*/  @!P0 BRA `(.L_x_5501) ;  /* 0x0000000000048947 */ /* 0x000fea0003800000 */
[----:B------:R-:W-:Y:S01]  /*11c40*/  BPT.TRAP 0x1 ;  /* 0x000000040000795c */ /* 0x000fe20000300000 */
.L_x_5501:
[----:B------:R-:W-:Y:S01]  /*11c50*/  BSSY B2, `(.L_x_5502) ;  /* 0x0000006000027945 */ /* 0x000fe20003800000 */
[----:B------:R-:W-:Y:S02]  /*11c60*/  IMAD R14, R19, 0x200, R190 ;  /* 0x00000200130e7824 */ /* 0x000fe400078e02be */
[----:B------:R-:W-:Y:S01]  /*11c70*/  IMAD.MOV.U32 R15, RZ, RZ, 0x40000040 ;  /* 0x40000040ff0f7424 */ /* 0x000fe200078e00ff */
[----:B-1----:R-:W-:Y:S06]  /*11c80*/  @P3 BRA `(.L_x_5503) ;  /* 0x0000000000083947 */ /* 0x002fec0003800000 */
[----:B------:R-:W1:Y:S02]  /*11c90*/  SYNCS.PHASECHK.TRANS64.TRYWAIT P3, [R188+URZ+0x38830], R203 ;  /* 0x038830cbbc0075a7 */ /* 0x000e64000806017f */
[----:B-1----:R-:W-:Y:S05]  /*11ca0*/  @!P3 BRA `(.L_x_5504) ;  /* 0x0000011800dcb947 */ /* 0x002fea0003800000 */
.L_x_5503:
[----:B------:R-:W-:Y:S05]  /*11cb0*/  BSYNC B2 ;  /* 0x0000000000027941 */ /* 0x000fea0003800000 */
.L_x_5502:
        /* <DEDUP_REMOVED lines=36> */
.L_x_5505:
[----:B------:R2:W3:Y:S01]  /*11f00*/  SYNCS.PHASECHK.TRANS64.TRYWAIT P3, [R188+URZ+0x38850], R203 ;  /* 0x038850cbbc0075a7 */ /* 0x0004e2000806017f */
[----:B------:R-:W-:Y:S05]  /*11f10*/  @!P0 BRA `(.L_x_5506) ;  /* 0x0000000000048947 */ /* 0x000fea0003800000 */
[----:B------:R-:W-:Y:S01]  /*11f20*/  BPT.TRAP 0x1 ;  /* 0x000000040000795c */ /* 0x000fe20000300000 */
.L_x_5506:
[----:B------:R-:W-:Y:S04]  /*11f30*/  BSSY B2, `(.L_x_5507) ;  /* 0x0000004000027945 */ /* 0x000fe80003800000 */
[----:B---3--:R-:W-:Y:S05]  /*11f40*/  @P3 BRA `(.L_x_5508) ;  /* 0x0000000000083947 */ /* 0x008fea0003800000 */
[----:B------:R-:W3:Y:S02]  /*11f50*/  SYNCS.PHASECHK.TRANS64.TRYWAIT P3, [R188+URZ+0x38850], R203 ;  /* 0x038850cbbc0075a7 */ /* 0x000ee4000806017f */
[----:B---3--:R-:W-:Y:S05]  /*11f60*/  @!P3 BRA `(.L_x_5509) ;  /* 0x000001180040b947 */ /* 0x008fea0003800000 */
.L_x_5508:
[----:B------:R-:W-:Y:S05]  /*11f70*/  BSYNC B2 ;  /* 0x0000000000027941 */ /* 0x000fea0003800000 */
.L_x_5507:
[----:B------:R-:W-:Y:S01]  /*11f80*/  IMAD R202, R19, 0x1000, R191 ;  /* 0x0000100013ca7824 */ /* 0x000fe200078e02bf */
[----:B------:R-:W-:Y:S01]  /*11f90*/  R2UR UR4, R2 ;  /* 0x00000000020472ca */ /* 0x000fe200000e0000 */
[----:B0123--:R-:W-:Y:S01]  /*11fa0*/  IMAD.MOV.U32 R203, RZ, RZ, 0x40000040 ;  /* 0x40000040ffcb7424 */ /* 0x00ffe200078e00ff */
[----:B------:R-:W-:Y:S01]  /*11fb0*/  R2UR UR5, R3 ;  /* 0x00000000030572ca */ /* 0x000fe200000e0000 */
[----:B------:R-:W-:Y:S01]  /*11fc0*/  WARPGROUP.ARRIVE ;  /* 0x00000000000079c5 */ /* 0x000fe20000000000 */
[----:B------:R-:W-:Y:S01]  /*11fd0*/  R2UR UR6, R202 ;  /* 0x00000000ca0672ca */ /* 0x000fe200000e0000 */
[----:B------:R-:W-:Y:S01]  /*11fe0*/  VIADD R14, R2, 0x2 ;  /* 0x00000002020e7836 */ /* 0x000fe20000000000 */
[----:B------:R-:W-:Y:S01]  /*11ff0*/  R2UR UR7, R203 ;  /* 0x00000000cb0772ca */ /* 0x000fe200000e0000 */
[----:B------:R-:W-:Y:S02]  /*12000*/  IMAD.MOV.U32 R15, RZ, RZ, 0x40000040 ;  /* 0x40000040ff0f7424 */ /* 0x000fe400078e00ff */
[----:B------:R-:W0:Y:S01]  /*12010*/  S2R R20, SR_TID.X ;  /* 0x0000000000147919 */ /* 0x000e220000002100 */
[----:B------:R-:W-:-:S02]  /*12020*/  VIADD R203, R202, 0x800 ;  /* 0x00000800cacb7836 */ /* 0x000fc40000000000 */
[----:B------:R-:W-:Y:S02]  /*12030*/  IMAD.MOV.U32 R21, RZ, RZ, 0x40000040 ;  /* 0x40000040ff157424 */ /* 0x000fe400078e00ff */
[----:B------:R-:W-:Y:S02]  /*12040*/  VIADD R206, R2, 0x800 ;  /* 0x0000080002ce7836 */ /* 0x000fe40000000000 */
[----:B------:R-:W-:Y:S02]  /*12050*/  IMAD.MOV.U32 R205, RZ, RZ, 0x40000040 ;  /* 0x40000040ffcd7424 */ /* 0x000fe400078e00ff */
[----:B------:R-:W-:Y:S01]  /*12060*/  IMAD.MOV.U32 R207, RZ, RZ, 0x40000040 ;  /* 0x40000040ffcf7424 */ /* 0x000fe200078e00ff */
        /* <DEDUP_REMOVED lines=9> */
[----:B0-----:R-:W-:Y:S01]  /*12100*/  SHF.R.U32.HI R20, RZ, 0x7, R20 ;  /* 0x00000007ff147819 */ /* 0x001fe20000011614 */
[----:B------:R-:W-:Y:S02]  /*12110*/  WARPGROUP.DEPBAR.LE gsb0, 0x0 ;  /* 0x00008000000079c5 */ /* 0x000fe40000010000 */
[----:B------:R-:W-:-:S08]  /*12120*/  WARPGROUP.ARRIVE ;  /* 0x00000000000079c5 */ /* 0x000fd00000000000 */
        /* <DEDUP_REMOVED lines=148> */
[----:B------:R-:W-:Y:S02]  /*12a70*/  R2UR UR6, R14 ;  /* 0x000000000e0672ca */ /* 0x000fe400000e0000 */
[----:B------:R-:W-:Y:S01]  /*12a80*/  R2UR UR7, R15 ;  /* 0x000000000f0772ca */ /* 0x000fe200000e0000 */
[----:B------:R-:W0:Y:S01]  /*12a90*/  SHFL.IDX PT, R14, R20, RZ, 0x1f ;  /* 0x00001fff140e7589 */ /* 0x000e2200000e0000 */
[----:B------:R-:W-:Y:S01]  /*12aa0*/  IMAD.MOV.U32 R15, RZ, RZ, 0x4 ;  /* 0x00000004ff0f7424 */ /* 0x000fe200078e00ff */
[----:B0-----:R-:W-:-:S04]  /*12ab0*/  ISETP.GT.AND P3, PT, R14, 0x7f, PT ;  /* 0x0000007f0e00780c */ /* 0x001fc80003f64270 */
[----:B------:R-:W-:-:S05]  /*12ac0*/  SEL R14, RZ, 0x2, !P3 ;  /* 0x00000002ff0e7807 */ /* 0x000fca0005800000 */
        /* <DEDUP_REMOVED lines=11> */
[C---:B------:R-:W-:Y:S02]  /*12b80*/  SEL R20, R15.reuse, 0x2, P3 ;  /* 0x000000020f147807 */ /* 0x040fe40001800000 */
[----:B------:R-:W-:Y:S02]  /*12b90*/  SEL R15, R15, 0x6, !P3 ;  /* 0x000000060f0f7807 */ /* 0x000fe40005800000 */
[----:B------:R-:W-:Y:S01]  /*12ba0*/  SEL R21, R21, 0x26, P3 ;  /* 0x0000002615157807 */ /* 0x000fe20001800000 */
[----:B------:R-:W-:-:S03]  /*12bb0*/  IMAD.IADD R204, R203, 0x1, R20 ;  /* 0x00000001cbcc7824 */ /* 0x000fc600078e0214 */
[----:B------:R-:W-:Y:S01]  /*12bc0*/  LOP3.LUT R21, R21, 0x6, RZ, 0xc0, !PT ;  /* 0x0000000615157812 */ /* 0x000fe200078ec0ff */
        /* <DEDUP_REMOVED lines=23> */
[----:B------:R-:W-:-:S04]  /*12d40*/  LOP3.LUT R203, R203, 0xa00, RZ, 0xc0, !PT ;  /* 0x00000a00cbcb7812 */ /* 0x000fc800078ec0ff */
[CC--:B------:R-:W-:Y:S02]  /*12d50*/  IADD3 R204, R21.reuse, R203.reuse, R2 ;  /* 0x000000cb15cc7210 */ /* 0x0c0fe40007ffe002 */
[----:B------:R-:W-:Y:S01]  /*12d60*/  IADD3 R206, R21, R203, R202 ;  /* 0x000000cb15ce7210 */ /* 0x000fe20007ffe0ca */
[----:B------:R-:W-:Y:S02]  /*12d70*/  VIADD R21, R2, 0xa00 ;  /* 0x00000a0002157836 */ /* 0x000fe40000000000 */
        /* <DEDUP_REMOVED lines=118> */
[----:B------:R-:W-:Y:S01]  /*134e0*/  R2UR UR6, R204 ;  /* 0x00000000cc0672ca */ /* 0x000fe200000e0000 */
[C---:B------:R-:W-:Y:S01]  /*134f0*/  IMAD.IADD R204, R206.reuse, 0x1, R14 ;  /* 0x00000001cecc7824 */ /* 0x040fe200078e020e */
[----:B------:R-:W-:Y:S01]  /*13500*/  R2UR UR7, R205 ;  /* 0x00000000cd0772ca */ /* 0x000fe200000e0000 */
[----:B------:R-:W-:Y:S02]  /*13510*/  IMAD.MOV.U32 R205, RZ, RZ, 0x40000040 ;  /* 0x40000040ffcd7424 */ /* 0x000fe400078e00ff */
[----:B------:R-:W-:Y:S01]  /*13520*/  IMAD.IADD R14, R206, 0x1, R15 ;  /* 0x00000001ce0e7824 */ /* 0x000fe200078e020f */
[----:B------:R-:W-:Y:S01]  /*13530*/  R2UR UR4, R204 ;  /* 0x00000000cc0472ca */ /* 0x000fe200000e0000 */
[----:B------:R-:W-:Y:S01]  /*13540*/  IMAD.IADD R204, R206, 0x1, R20 ;  /* 0x00000001cecc7824 */ /* 0x000fe200078e0214 */
[----:B------:R-:W-:Y:S01]  /*13550*/  R2UR UR5, R205 ;  /* 0x00000000cd0572ca */ /* 0x000fe200000e0000 */
[----:B------:R-:W-:-:S02]  /*13560*/  IMAD.MOV.U32 R205, RZ, RZ, 0x40000040 ;  /* 0x40000040ffcd7424 */ /* 0x000fc400078e00ff */
[----:B------:R-:W-:Y:S01]  /*13570*/  IMAD.IADD R20, R20, 0x1, R203 ;  /* 0x0000000114147824 */ /* 0x000fe200078e02cb */
[----:B------:R-:W-:Y:S02]  /*13580*/  WARPGROUP.DEPBAR.LE gsb0, 0x0 ;  /* 0x00008000000079c5 */ /* 0x000fe40000010000 */
[----:B------:R-:W-:-:S07]  /*13590*/  WARPGROUP.ARRIVE ;  /* 0x00000000000079c5 */ /* 0x000fce0000000000 */
[----:B------:R-:W-:Y:S01]  /*135a0*/  HGMMA.64x64x16.F32.BF16 R152, gdesc[UR4], R152, gsb0 ;  /* 0x00e00000049879f0 */ /* 0x000fe20008001898 */
[----:B------:R-:W-:Y:S02]  /*135b0*/  R2UR UR4, R204 ;  /* 0x00000000cc0472ca */ /* 0x000fe400000e0000 */
[----:B------:R-:W-:Y:S02]  /*135c0*/  R2UR UR5, R205 ;  /* 0x00000000cd0572ca */ /* 0x000fe400000e0000 */
        /* <DEDUP_REMOVED lines=8> */
[----:B------:R-:W-:Y:S01]  /*13650*/  R2UR UR4, R14 ;  /* 0x000000000e0472ca */ /* 0x000fe200000e0000 */
[----:B------:R-:W-:Y:S01]  /*13660*/  IMAD.MOV.U32 R14, RZ, RZ, 0x40 ;  /* 0x00000040ff0e7424 */ /* 0x000fe200078e00ff */
[----:B------:R-:W-:Y:S01]  /*13670*/  R2UR UR5, R15 ;  /* 0x000000000f0572ca */ /* 0x000fe200000e0000 */
[----:B------:R-:W-:Y:S01]  /*13680*/  IMAD.MOV.U32 R15, RZ, RZ, 0x1000 ;  /* 0x00001000ff0f7424 */ /* 0x000fe200078e00ff */
[----:B------:R-:W-:Y:S01]  /*13690*/  R2UR UR6, R20 ;  /* 0x00000000140672ca */ /* 0x000fe200000e0000 */
[----:B------:R-:W-:Y:S01]  /*136a0*/  IMAD R20, R19, 0x1000, R193 ;  /* 0x0000100013147824 */ /* 0x000fe200078e02c1 */
        /* <DEDUP_REMOVED lines=20> */
[----:B------:R-:W-:Y:S01]  /*137f0*/  R2UR UR7, R21 ;  /* 0x00000000150772ca */ /* 0x000fe200000e0000 */
[----:B------:R-:W-:Y:S01]  /*13800*/  IMAD.U32 R21, RZ, RZ, UR39 ;  /* 0x00000027ff157e24 */ /* 0x000fe2000f8e00ff */
        /* <DEDUP_REMOVED lines=31> */
[CC--:B------:R-:W-:Y:S01]  /*13a00*/  FMUL.FTZ R206, R14.reuse, R21.reuse ;  /* 0x000000150ece7220 */ /* 0x0c0fe20000410000 */
[----:B------:R-:W-:Y:S01]  /*13a10*/  FMNMX.FTZ R15, R171, R202, !PT ;  /* 0x000000caab0f7209 */ /* 0x000fe20007810000 */
[----:B------:R-:W-:Y:S02]  /*13a20*/  FADD.FTZ R204, -R14, R199 ;  /* 0x000000c70ecc7221 */ /* 0x000fe40000010100 */
[--C-:B------:R-:W-:Y:S01]  /*13a30*/  FFMA.FTZ R199, R160, R21, -R206.reuse ;  /* 0x00000015a0c77223 */ /* 0x100fe200000108ce */
[----:B------:R-:W-:Y:S01]  /*13a40*/  FMNMX.FTZ R202, R174, R15, !PT ;  /* 0x0000000faeca7209 */ /* 0x000fe20007810000 */
[-CC-:B------:R-:W-:Y:S01]  /*13a50*/  FFMA.FTZ R203, R164, R21.reuse, -R206.reuse ;  /* 0x00000015a4cb7223 */ /* 0x180fe200000108ce */
[-C--:B------:R-:W-:Y:S01]  /*13a60*/  FMUL.FTZ R204, R204, R21.reuse ;  /* 0x00000015cccc7220 */ /* 0x080fe20000410000 */
[-CC-:B------:R-:W-:Y:S01]  /*13a70*/  FFMA.FTZ R152, R152, R21.reuse, -R206.reuse ;  /* 0x0000001598987223 */ /* 0x180fe200000108ce */
[----:B------:R-:W-:Y:S01]  /*13a80*/  FMNMX.FTZ R15, R175, R202, !PT ;  /* 0x000000caaf0f7209 */ /* 0x000fe20007810000 */
[-CC-:B------:R-:W-:Y:S01]  /*13a90*/  FFMA.FTZ R153, R153, R21.reuse, -R206.reuse ;  /* 0x0000001599997223 */ /* 0x180fe200000108ce */
[----:B------:R0:W1:Y:S01]  /*13aa0*/  MUFU.EX2 R205, R204 ;  /* 0x000000cc00cd7308 */ /* 0x0000620000000800 */
[--C-:B------:R-:W-:Y:S01]  /*13ab0*/  FFMA.FTZ R156, R156, R21, -R206.reuse ;  /* 0x000000159c9c7223 */ /* 0x100fe200000108ce */
[----:B------:R-:W-:Y:S01]  /*13ac0*/  FMNMX.FTZ R202, R178, R15, !PT ;  /* 0x0000000fb2ca7209 */ /* 0x000fe20007810000 */
[-CC-:B------:R-:W-:Y:S01]  /*13ad0*/  FFMA.FTZ R157, R157, R21.reuse, -R206.reuse ;  /* 0x000000159d9d7223 */ /* 0x180fe200000108ce */
[-CC-:B------:R-:W-:Y:S01]  /*13ae0*/  FFMA.FTZ R168, R168, R21.reuse, -R206.reuse ;  /* 0x00000015a8a87223 */ /* 0x180fe200000108ce */
[-CC-:B------:R-:W-:Y:S01]  /*13af0*/  FFMA.FTZ R169, R169, R21.reuse, -R206.reuse ;  /* 0x00000015a9a97223 */ /* 0x180fe200000108ce */
[----:B------:R-:W-:Y:S01]  /*13b00*/  FMNMX.FTZ R15, R179, R202, !PT ;  /* 0x000000cab30f7209 */ /* 0x000fe20007810000 */
[-CC-:B------:R-:W-:Y:S01]  /*13b10*/  FFMA.FTZ R172, R172, R21.reuse, -R206.reuse ;  /* 0x00000015acac7223 */ /* 0x180fe200000108ce */
[----:B------:R-:W2:Y:S01]  /*13b20*/  MUFU.EX2 R152, R152 ;  /* 0x0000009800987308 */ /* 0x000ea20000000800 */
[--C-:B0-----:R-:W-:Y:S01]  /*13b30*/  FFMA.FTZ R204, R165, R21, -R206.reuse ;  /* 0x00000015a5cc7223 */ /* 0x101fe200000108ce */
[----:B------:R-:W-:Y:S01]  /*13b40*/  FMNMX.FTZ R202, R182, R15, !PT ;  /* 0x0000000fb6ca7209 */ /* 0x000fe20007810000 */
[-CC-:B------:R-:W-:Y:S01]  /*13b50*/  FFMA.FTZ R173, R173, R21.reuse, -R206.reuse ;  /* 0x00000015adad7223 */ /* 0x180fe200000108ce */
[-CC-:B------:R-:W-:Y:S01]  /*13b60*/  FFMA.FTZ R176, R176, R21.reuse, -R206.reuse ;  /* 0x00000015b0b07223 */ /* 0x180fe200000108ce */
[-CC-:B------:R-:W-:Y:S01]  /*13b70*/  FFMA.FTZ R177, R177, R21.reuse, -R206.reuse ;  /* 0x00000015b1b17223 */ /* 0x180fe200000108ce */
[----:B------:R-:W-:Y:S01]  /*13b80*/  FMNMX.FTZ R15, R183, R202, !PT ;  /* 0x000000cab70f7209 */ /* 0x000fe20007810000 */
[-CC-:B------:R-:W-:Y:S01]  /*13b90*/  FFMA.FTZ R202, R161, R21.reuse, -R206.reuse ;  /* 0x00000015a1ca7223 */ /* 0x180fe200000108ce */
[----:B------:R-:W0:Y:S01]  /*13ba0*/  MUFU.EX2 R153, R153 ;  /* 0x0000009900997308 */ /* 0x000e220000000800 */
[-CC-:B------:R-:W-:Y:S01]  /*13bb0*/  FFMA.FTZ R180, R180, R21.reuse, -R206.reuse ;  /* 0x00000015b4b47223 */ /* 0x180fe200000108ce */
[----:B------:R-:W-:Y:S01]  /*13bc0*/  FFMA.FTZ R181, R181, R21, -R206 ;  /* 0x00000015b5b57223 */ /* 0x000fe200000108ce */
[----:B------:R-:W3:Y:S01]  /*13bd0*/  SHFL.BFLY PT, R160, R15, 0x2, 0x1f ;  /* 0x0c401f000fa07f89 */ /* 0x000ee200000e0000 */
[-C--:B-1----:R-:W-:Y:S01]  /*13be0*/  FMUL.FTZ R24, R24, R205.reuse ;  /* 0x000000cd18187220 */ /* 0x082fe20000410000 */
[-C--:B------:R-:W-:Y:S01]  /*13bf0*/  FMUL.FTZ R25, R25, R205.reuse ;  /* 0x000000cd19197220 */ /* 0x080fe20000410000 */
[-C--:B------:R-:W-:Y:S01]  /*13c00*/  FMUL.FTZ R28, R28, R205.reuse ;  /* 0x000000cd1c1c7220 */ /* 0x080fe20000410000 */
[-C--:B------:R-:W-:Y:S01]  /*13c10*/  FMUL.FTZ R29, R29, R205.reuse ;  /* 0x000000cd1d1d7220 */ /* 0x080fe20000410000 */
[----:B------:R-:W1:Y:S01]  /*13c20*/  MUFU.EX2 R156, R156 ;  /* 0x0000009c009c7308 */ /* 0x000e620000000800 */
[----:B--2---:R-:W-:Y:S01]  /*13c30*/  FFMA.FTZ R6, R205, R6, R152 ;  /* 0x00000006cd067223 */ /* 0x004fe20000010098 */
        /* <DEDUP_REMOVED lines=50> */
[----:B------:R-:W-:Y:S01]  /*13f60*/  FMUL.FTZ R109, R109, R205 ;  /* 0x000000cd6d6d7220 */ /* 0x000fe20000410000 */
[C---:B------:R-:W-:Y:S01]  /*13f70*/  FMUL.FTZ R164, R15.reuse, R21 ;  /* 0x000000150fa47220 */ /* 0x040fe20000410000 */
[----:B------:R-:W-:Y:S01]  /*13f80*/  FADD.FTZ R160, -R15, R200 ;  /* 0x000000c80fa07221 */ /* 0x000fe20000010100 */
[-C--:B------:R-:W-:Y:S01]  /*13f90*/  FMUL.FTZ R112, R112, R205.reuse ;  /* 0x000000cd70707220 */ /* 0x080fe20000410000 */
[----:B------:R-:W-:Y:S01]  /*13fa0*/  FMUL.FTZ R113, R113, R205 ;  /* 0x000000cd71717220 */ /* 0x000fe20000410000 */
[----:B------:R-:W-:Y:S01]  /*13fb0*/  FFMA.FTZ R161, R154, R21, -R164 ;  /* 0x000000159aa17223 */ /* 0x000fe200000108a4 */
[----:B------:R-:W-:-:S02]  /*13fc0*/  IMAD.MOV R154, RZ, RZ, -R196 ;  /* 0x000000ffff9a7224 */ /* 0x000fc400078e0ac4 */
[-C--:B------:R-:W-:Y:S01]  /*13fd0*/  FMUL.FTZ R160, R160, R21.reuse ;  /* 0x00000015a0a07220 */ /* 0x080fe20000410000 */
[-CC-:B------:R-:W-:Y:S01]  /*13fe0*/  FFMA.FTZ R207, R163, R21.reuse, -R164.reuse ;  /* 0x00000015a3cf7223 */ /* 0x180fe200000108a4 */
[-CC-:B------:R-:W-:Y:S01]  /*13ff0*/  FFMA.FTZ R155, R155, R21.reuse, -R164.reuse ;  /* 0x000000159b9b7223 */ /* 0x180fe200000108a4 */
[-CC-:B------:R-:W-:Y:S01]  /*14000*/  FFMA.FTZ R158, R158, R21.reuse, -R164.reuse ;  /* 0x000000159e9e7223 */ /* 0x180fe200000108a4 */
[----:B------:R-:W-:Y:S01]  /*14010*/  ISETP.NE.AND P3, PT, R185, R154, PT ;  /* 0x0000009ab900720c */ /* 0x000fe20003f65270 */
        /* <DEDUP_REMOVED lines=9> */
[----:B------:R-:W3:Y:S01]  /*140b0*/  MUFU.EX2 R161, R161 ;  /* 0x000000a100a17308 */ /* 0x000ee20000000800 */
[----:B------:R1:W-:Y:S01]  /*140c0*/  @!P1 SYNCS.ARRIVE.TRANS64.RED.A1T0 RZ, [R154+URZ], RZ ;  /* 0x000000ff9aff99a7 */ /* 0x0003e2000810043f */
[----:B------:R-:W-:Y:S01]  /*140d0*/  FFMA.FTZ R174, R174, R21, -R164 ;  /* 0x00000015aeae7223 */ /* 0x000fe200000108a4 */
[----:B------:R-:W-:-:S02]  /*140e0*/  @!P3 IMAD R163, R201, 0x40, R194 ;  /* 0x00000040c9a3b824 */ /* 0x000fc400078e02c2 */
[-CC-:B------:R-:W-:Y:S01]  /*140f0*/  FFMA.FTZ R175, R175, R21.reuse, -R164.reuse ;  /* 0x00000015afaf7223 */ /* 0x180fe200000108a4 */
[-CC-:B------:R-:W-:Y:S01]  /*14100*/  FFMA.FTZ R178, R178, R21.reuse, -R164.reuse ;  /* 0x00000015b2b27223 */ /* 0x180fe200000108a4 */
[-C--:B------:R-:W-:Y:S01]  /*14110*/  FFMA.FTZ R201, R183, R21.reuse, -R164 ;  /* 0x00000015b7c97223 */ /* 0x080fe200000108a4 */
[----:B------:R-:W-:Y:S01]  /*14120*/  @!P3 IMAD R163, R163, 0x4, R18 ;  /* 0x00000004a3a3b824 */ /* 0x000fe200078e0212 */
[----:B------:R-:W4:Y:S01]  /*14130*/  MUFU.EX2 R155, R155 ;  /* 0x0000009b009b7308 */ /* 0x000f220000000800 */
[-CC-:B------:R-:W-:Y:S01]  /*14140*/  FFMA.FTZ R162, R179, R21.reuse, -R164.reuse ;  /* 0x00000015b3a27223 */ /* 0x180fe200000108a4 */
[----:B------:R-:W-:Y:S01]  /*14150*/  FFMA.FTZ R159, R182, R21, -R164 ;  /* 0x00000015b69f7223 */ /* 0x000fe200000108a4 */
[----:B-1----:R-:W-:Y:S01]  /*14160*/  FADD.FTZ R154, R156, R165 ;  /* 0x000000a59c9a7221 */ /* 0x002fe20000010000 */
[----:B------:R1:W-:Y:S01]  /*14170*/  @!P3 STS [R163+0x38400], R205 ;  /* 0x038400cda300b388 */ /* 0x0003e20000000800 */
[-C--:B------:R-:W-:Y:S01]  /*14180*/  FMUL.FTZ R116, R116, R205.reuse ;  /* 0x000000cd74747220 */ /* 0x080fe20000410000 */
[----:B------:R-:W-:Y:S01]  /*14190*/  FMUL.FTZ R117, R117, R205 ;  /* 0x000000cd75757220 */ /* 0x000fe20000410000 */
[----:B--2---:R-:W-:Y:S01]  /*141a0*/  FADD.FTZ R179, R157, R154 ;  /* 0x0000009a9db37221 */ /* 0x004fe20000010000 */
[----:B0-----:R0:W-:Y:S01]  /*141b0*/  @!P3 STS [R163+0x38420], R160 ;  /* 0x038420a0a300b388 */ /* 0x0011e20000000800 */
[----:B------:R-:W1:Y:S01]  /*141c0*/  MUFU.EX2 R158, R158 ;  /* 0x0000009e009e7308 */ /* 0x000e620000000800 */
[----:B---3--:R-:W-:Y:S01]  /*141d0*/  FFMA.FTZ R6, R160, R7, R161 ;  /* 0x00000007a0067223 */ /* 0x008fe200000100a1 */
[-C--:B------:R-:W-:Y:S01]  /*141e0*/  FMUL.FTZ R120, R120, R205.reuse ;  /* 0x000000cd78787220 */ /* 0x080fe20000410000 */
        /* <DEDUP_REMOVED lines=19> */
[----:B------:R-:W-:Y:S01]  /*14320*/  F2FP.BF16.F32.PACK_AB R154, R157, R156 ;  /* 0x0000009c9d9a723e */ /* 0x000fe200000010ff */
[----:B-1----:R-:W-:Y:S01]  /*14330*/  FADD.FTZ R205, R158, R7 ;  /* 0x000000079ecd7221 */ /* 0x002fe20000010000 */
[----:B------:R-:W1:Y:S01]  /*14340*/  MUFU.EX2 R207, R207 ;  /* 0x000000cf00cf7308 */ /* 0x000e620000000800 */
[----:B--2---:R-:W-:Y:S01]  /*14350*/  F2FP.BF16.F32.PACK_AB R155, R200, R158 ;  /* 0x0000009ec89b723e */ /* 0x004fe200000010ff */
        /* <DEDUP_REMOVED lines=73> */
[----:B------:R-:W-:Y:S01]  /*147f0*/  FMUL.FTZ R151, R151, R160 ;  /* 0x000000a097977220 */ /* 0x000fe20000410000 */
[----:B------:R-:W-:Y:S01]  /*14800*/  F2FP.BF16.F32.PACK_AB R156, R202, R199 ;  /* 0x000000c7ca9c723e */ /* 0x000fe200000010ff */
[----:B------:R4:W-:Y:S01]  /*14810*/  STSM.16.M88.4 [R197+0x36400], R152 ;  /* 0x03640098c5007844 */ /* 0x0009e20000000200 */
[----:B-1----:R-:W-:Y:S01]  /*14820*/  F2FP.BF16.F32.PACK_AB R157, R207, R206 ;  /* 0x000000cecf9d723e */ /* 0x002fe200000010ff */
[----:B------:R-:W-:Y:S01]  /*14830*/  VIADD R6, R20, 0x80 ;  /* 0x0000008014067836 */ /* 0x000fe20000000000 */
[----:B------:R-:W-:Y:S01]  /*14840*/  MUFU.EX2 R176, R176 ;  /* 0x000000b000b07308 */ /* 0x000fe20000000800 */
[----:B------:R-:W-:Y:S01]  /*14850*/  F2FP.BF16.F32.PACK_AB R158, R204, R203 ;  /* 0x000000cbcc9e723e */ /* 0x000fe200000010ff */
[----:B------:R-:W-:Y:S01]  /*14860*/  IMAD.MOV.U32 R7, RZ, RZ, 0x40000040 ;  /* 0x40000040ff077424 */ /* 0x000fe200078e00ff */
[----:B0-----:R-:W-:Y:S01]  /*14870*/  F2FP.BF16.F32.PACK_AB R160, R169, R168 ;  /* 0x000000a8a9a0723e */ /* 0x001fe200000010ff */
[----:B------:R-:W-:Y:S01]  /*14880*/  FADD.FTZ R205, R200, R205 ;  /* 0x000000cdc8cd7221 */ /* 0x000fe20000010000 */
[----:B--2---:R-:W-:Y:S01]  /*14890*/  F2FP.BF16.F32.PACK_AB R161, R171, R170 ;  /* 0x000000aaaba1723e */ /* 0x004fe200000010ff */
[----:B------:R-:W-:Y:S01]  /*148a0*/  FADD.FTZ R179, R199, R179 ;  /* 0x000000b3c7b37221 */ /* 0x000fe20000010000 */
[----:B------:R-:W-:Y:S01]  /*148b0*/  @!P1 VIADD R188, R188, 0x38860 ;  /* 0x00038860bcbc9836 */ /* 0x000fe20000000000 */
[----:B------:R-:W0:Y:S01]  /*148c0*/  MUFU.EX2 R177, R177 ;  /* 0x000000b100b17308 */ /* 0x000e220000000800 */
[----:B---3--:R-:W-:Y:S01]  /*148d0*/  F2FP.BF16.F32.PACK_AB R163, R175, R174 ;  /* 0x000000aeafa3723e */ /* 0x008fe200000010ff */
[----:B------:R-:W-:Y:S01]  /*148e0*/  FADD.FTZ R206, R206, R205 ;  /* 0x000000cdcece7221 */ /* 0x000fe20000010000 */
[----:B------:R-:W-:Y:S01]  /*148f0*/  FADD.FTZ R202, R202, R179 ;  /* 0x000000b3caca7221 */ /* 0x000fe20000010000 */
[----:B------:R-:W-:Y:S01]  /*14900*/  @!P1 PRMT R188, RZ, 0x654, R188 ;  /* 0x00000654ffbc9816 */ /* 0x000fe200000000bc */
[----:B------:R-:W-:-:S02]  /*14910*/  IMAD.MOV.U32 R200, RZ, RZ, R15 ;  /* 0x000000ffffc87224 */ /* 0x000fc400078e000f */
[----:B------:R-:W-:Y:S01]  /*14920*/  FADD.FTZ R207, R207, R206 ;  /* 0x000000cecfcf7221 */ /* 0x000fe20000010000 */
[----:B------:R-:W-:Y:S01]  /*14930*/  FADD.FTZ R203, R203, R202 ;  /* 0x000000cacbcb7221 */ /* 0x000fe20000010000 */
[----:B------:R-:W-:Y:S01]  /*14940*/  MUFU.EX2 R180, R180 ;  /* 0x000000b400b47308 */ /* 0x000fe20000000800 */
[----:B------:R-:W-:Y:S02]  /*14950*/  IMAD.MOV.U32 R199, RZ, RZ, R14 ;  /* 0x000000ffffc77224 */ /* 0x000fe400078e000e */
[----:B------:R-:W-:-:S04]  /*14960*/  FADD.FTZ R203, R204, R203 ;  /* 0x000000cbcccb7221 */ /* 0x000fc80000010000 */
[----:B------:R-:W-:Y:S01]  /*14970*/  FADD.FTZ R168, R168, R203 ;  /* 0x000000cba8a87221 */ /* 0x000fe20000010000 */
[----:B------:R-:W1:Y:S01]  /*14980*/  MUFU.EX2 R181, R181 ;  /* 0x000000b500b57308 */ /* 0x000e620000000800 */
[----:B0-----:R-:W-:Y:S02]  /*14990*/  F2FP.BF16.F32.PACK_AB R164, R177, R176 ;  /* 0x000000b0b1a4723e */ /* 0x001fe400000010ff */
[----:B------:R-:W-:-:S05]  /*149a0*/  FADD.FTZ R169, R169, R168 ;  /* 0x000000a8a9a97221 */ /* 0x000fca0000010000 */
[----:B------:R-:W-:Y:S08]  /*149b0*/  MUFU.EX2 R178, R178 ;  /* 0x000000b200b27308 */ /* 0x000ff00000000800 */
[----:B------:R0:W2:Y:S01]  /*149c0*/  MUFU.EX2 R182, R162 ;  /* 0x000000a200b67308 */ /* 0x0000a20000000800 */
[----:B-1----:R-:W-:-:S07]  /*149d0*/  F2FP.BF16.F32.PACK_AB R166, R181, R180 ;  /* 0x000000b4b5a6723e */ /* 0x002fce00000010ff */
[----:B------:R1:W-:Y:S01]  /*149e0*/  MUFU.EX2 R183, R159 ;  /* 0x0000009f00b77308 */ /* 0x0003e20000000800 */
[----:B0-----:R-:W-:Y:S01]  /*149f0*/  F2FP.BF16.F32.PACK_AB R162, R173, R172 ;  /* 0x000000acada2723e */ /* 0x001fe200000010ff */
[----:B------:R-:W-:-:S04]  /*14a00*/  FADD.FTZ R172, R172, R169 ;  /* 0x000000a9acac7221 */ /* 0x000fc80000010000 */
[----:B------:R-:W-:Y:S02]  /*14a10*/  FADD.FTZ R173, R173, R172 ;  /* 0x000000acadad7221 */ /* 0x000fe40000010000 */
[----:B------:R-:W0:Y:S01]  /*14a20*/  MUFU.EX2 R201, R201 ;  /* 0x000000c900c97308 */ /* 0x000e220000000800 */
[C---:B-1----:R-:W-:Y:S01]  /*14a30*/  F2FP.BF16.F32.PACK_AB R159, R223.reuse, R222 ;  /* 0x000000dedf9f723e */ /* 0x042fe200000010ff */
[----:B------:R-:W-:Y:S01]  /*14a40*/  FADD.FTZ R222, R222, R207 ;  /* 0x000000cfdede7221 */ /* 0x000fe20000010000 */
[----:B--2---:R-:W-:Y:S01]  /*14a50*/  F2FP.BF16.F32.PACK_AB R165, R182, R178 ;  /* 0x000000b2b6a5723e */ /* 0x004fe200000010ff */
[----:B------:R-:W-:Y:S02]  /*14a60*/  FADD.FTZ R176, R176, R173 ;  /* 0x000000adb0b07221 */ /* 0x000fe40000010000 */
[----:B------:R4:W-:Y:S01]  /*14a70*/  STSM.16.M88.4 [R209], R156 ;  /* 0x0000009cd1007844 */ /* 0x0009e20000000200 */
[----:B------:R-:W-:Y:S01]  /*14a80*/  FADD.FTZ R223, R223, R222 ;  /* 0x000000dedfdf7221 */ /* 0x000fe20000010000 */
[----:B------:R-:W-:-:S02]  /*14a90*/  FADD.FTZ R177, R177, R176 ;  /* 0x000000b0b1b17221 */ /* 0x000fc40000010000 */
[----:B------:R4:W-:Y:S01]  /*14aa0*/  STSM.16.M88.4 [R198], R160 ;  /* 0x000000a0c6007844 */ /* 0x0009e20000000200 */
[----:B------:R-:W-:-:S04]  /*14ab0*/  FADD.FTZ R170, R170, R223 ;  /* 0x000000dfaaaa7221 */ /* 0x000fc80000010000 */
[----:B------:R-:W-:Y:S01]  /*14ac0*/  FADD.FTZ R171, R171, R170 ;  /* 0x000000aaabab7221 */ /* 0x000fe20000010000 */
[----:B0-----:R-:W-:-:S03]  /*14ad0*/  F2FP.BF16.F32.PACK_AB R167, R201, R183 ;  /* 0x000000b7c9a7723e */ /* 0x001fc600000010ff */
        /* <DEDUP_REMOVED lines=9> */
[----:B------:R-:W-:Y:S02]  /*14b70*/  IMAD.MOV.U32 R7, RZ, RZ, 0x40000040 ;  /* 0x40000040ff077424 */ /* 0x000fe400078e00ff */
[----:B------:R-:W-:-:S04]  /*14b80*/  FADD.FTZ R182, R182, R175 ;  /* 0x000000afb6b67221 */ /* 0x000fc80000010000 */
[----:B------:R-:W-:Y:S01]  /*14b90*/  FADD.FTZ R182, R183, R182 ;  /* 0x000000b6b7b67221 */ /* 0x000fe20000010000 */
[----:B------:R-:W-:Y:S02]  /*14ba0*/  WARPGROUP.DEPBAR.LE gsb0, 0x0 ;  /* 0x00008000000079c5 */ /* 0x000fe40000010000 */
[----:B------:R-:W-:-:S15]  /*14bb0*/  WARPGROUP.ARRIVE ;  /* 0x00000000000079c5 */ /* 0x000fde0000000000 */
        /* <DEDUP_REMOVED lines=12> */
[----:B------:R-:W-:Y:S01]  /*14c80*/  FADD.FTZ R7, R201, R182 ;  /* 0x000000b6c9077221 */ /* 0x000fe20000010000 */
[----:B------:R-:W-:Y:S02]  /*14c90*/  IMAD.MOV.U32 R201, RZ, RZ, R19 ;  /* 0x000000ffffc97224 */ /* 0x000fe400078e0013 */
[----:B------:R-:W-:Y:S01]  /*14ca0*/  FADD.FTZ R6, R181, R6 ;  /* 0x00000006b5067221 */ /* 0x000fe20000010000 */
[----:B------:R-:W-:Y:S02]  /*14cb0*/  WARPGROUP.DEPBAR.LE gsb0, 0x0 ;  /* 0x00008000000079c5 */ /* 0x000fe40000010000 */
[----:B------:R-:W-:-:S15]  /*14cc0*/  WARPGROUP.ARRIVE ;  /* 0x00000000000079c5 */ /* 0x000fde0000000000 */
[----:B------:R-:W-:-:S03]  /*14cd0*/  NOP ;  /* 0x0000000000007918 */ /* 0x000fc60000000000 */
        /* <DEDUP_REMOVED lines=13> */
.L_x_5499:
[----:B------:R-:W-:-:S07]  /*14db0*/  IMAD.MOV.U32 R20, RZ, RZ, R189 ;  /* 0x000000ffff147224 */ /* 0x000fce00078e00bd */
.L_x_5498:
[----:B------:R-:W-:Y:S05]  /*14dc0*/  BSYNC B1 ;  /* 0x0000000000017941 */ /* 0x000fea0003800000 */
.L_x_5497:
[----:B------:R-:W-:Y:S01]  /*14dd0*/  ISETP.GE.AND P2, PT, R20, R212, PT ;  /* 0x000000d41400720c */ /* 0x000fe20003f46270 */
[----:B------:R-:W-:-:S12]  /*14de0*/  BSSY B0, `(.L_x_5511) ;  /* 0x00003ce000007945 */ /* 0x000fd80003800000 */
[----:B------:R-:W-:Y:S05]  /*14df0*/  @!P2 BRA `(.L_x_5512) ;  /* 0x0000003c0030a947 */ /* 0x000fea0003800000 */
[----:B----4-:R-:W-:Y:S02]  /*14e00*/  VIADD R188, R0, 0x8 ;  /* 0x0000000800bc7836 */ /* 0x010fe40000000000 */
[----:B--2---:R-:W-:Y:S02]  /*14e10*/  IMAD.MOV.U32 R199, RZ, RZ, R15 ;  /* 0x000000ffffc77224 */ /* 0x004fe400078e000f */
[----:B------:R-:W-:Y:S01]  /*14e20*/  IMAD.MOV.U32 R200, RZ, RZ, R14 ;  /* 0x000000ffffc87224 */ /* 0x000fe200078e000e */
[----:B------:R-:W-:Y:S01]  /*14e30*/  IADD3 R188, R188, R23, -R184 ;  /* 0x00000017bcbc7210 */ /* 0x000fe20007ffe8b8 */
[----:B------:R-:W-:-:S07]  /*14e40*/  IMAD.MOV.U32 R201, RZ, RZ, R19 ;  /* 0x000000ffffc97224 */ /* 0x000fce00078e0013 */
.L_x_5531:
[----:B------:R-:W-:-:S05]  /*14e50*/  VIADD R19, R201, 0x1 ;  /* 0x00000001c9137836 */ /* 0x000fca0000000000 */
[----:B------:R-:W-:-:S04]  /*14e60*/  ISETP.NE.AND P2, PT, R19, 0x2, PT ;  /* 0x000000021300780c */ /* 0x000fc80003f45270 */
[----:B------:R-:W-:Y:S02]  /*14e70*/  SEL R15, RZ, 0x1, P2 ;  /* 0x00000001ff0f7807 */ /* 0x000fe40001000000 */
[----:B------:R-:W-:Y:S02]  /*14e80*/  SEL R19, R19, RZ, P2 ;  /* 0x000000ff13137207 */ /* 0x000fe40001000000 */
[----:B------:R-:W-:Y:S01]  /*14e90*/  LOP3.LUT R22, R22, R15, RZ, 0x3c, !PT ;  /* 0x0000000f16167212 */ /* 0x000fe200078e3cff */
[----:B--2---:R-:W-:Y:S06]  /*14ea0*/  @!P0 BRA `(.L_x_5513) ;  /* 0x0000000000048947 */ /* 0x004fec0003800000 */
[----:B------:R-:W-:Y:S01]  /*14eb0*/  BPT.TRAP 0x1 ;  /* 0x000000040000795c */ /* 0x000fe20000300000 */
.L_x_5513:
[----:B------:R-:W-:Y:S01]  /*14ec0*/  IMAD R189, R19, 0x8, R18 ;  /* 0x0000000813bd7824 */ /* 0x000fe200078e0212 */
[----:B------:R-:W-:-:S04]  /*14ed0*/  SHF.L.U32 R204, R22, 0x1f, RZ ;  /* 0x0000001f16cc7819 */ /* 0x000fc800000006ff */
[----:B------:R0:W1:Y:S01]  /*14ee0*/  SYNCS.PHASECHK.TRANS64.TRYWAIT P2, [R189+URZ+0x38830], R204 ;  /* 0x038830ccbd0075a7 */ /* 0x000062000804017f */
[----:B------:R-:W-:Y:S05]  /*14ef0*/  @!P0 BRA `(.L_x_5514) ;  /* 0x0000000000048947 */ /* 0x000fea0003800000 */
[----:B------:R-:W-:Y:S01]  /*14f00*/  BPT.TRAP 0x1 ;  /* 0x000000040000795c */ /* 0x000fe20000300000 */
.L_x_5514:
[----:B------:R-:W-:Y:S01]  /*14f10*/  BSSY B1, `(.L_x_5515) ;  /* 0x0000006000017945 */ /* 0x000fe20003800000 */
[----:B------:R-:W-:Y:S02]  /*14f20*/  IMAD R14, R19, 0x200, R190 ;  /* 0x00000200130e7824 */ /* 0x000fe400078e02be */
[----:B------:R-:W-:Y:S01]  /*14f30*/  IMAD.MOV.U32 R15, RZ, RZ, 0x40000040 ;  /* 0x40000040ff0f7424 */ /* 0x000fe200078e00ff */
[----:B-1----:R-:W-:Y:S06]  /*14f40*/  @P2 BRA `(.L_x_5516) ;  /* 0x0000000000082947 */ /* 0x002fec0003800000 */
[----:B------:R-:W1:Y:S02]  /*14f50*/  SYNCS.PHASECHK.TRANS64.TRYWAIT P2, [R189+URZ+0x38830], R204 ;  /* 0x038830ccbd0075a7 */ /* 0x000e64000804017f */
[----:B-1----:R-:W-:Y:S05]  /*14f60*/  @!P2 BRA `(.L_x_5517) ;  /* 0x000000e80054a947 */ /* 0x002fea0003800000 */
.L_x_5516:
[----:B------:R-:W-:Y:S05]  /*14f70*/  BSYNC B1 ;  /* 0x0000000000017941 */ /* 0x000fea0003800000 */
.L_x_5515:
        /* <DEDUP_REMOVED lines=36> */
.L_x_5518:
[----:B------:R2:W3:Y:S01]  /*151c0*/  SYNCS.PHASECHK.TRANS64.TRYWAIT P2, [R189+URZ+0x38850], R204 ;  /* 0x038850ccbd0075a7 */ /* 0x0004e2000804017f */
[----:B------:R-:W-:Y:S05]  /*151d0*/  @!P0 BRA `(.L_x_5519) ;  /* 0x0000000000048947 */ /* 0x000fea0003800000 */
[----:B------:R-:W-:Y:S01]  /*151e0*/  BPT.TRAP 0x1 ;  /* 0x000000040000795c */ /* 0x000fe20000300000 */
.L_x_5519:
[----:B------:R-:W-:Y:S04]  /*151f0*/  BSSY B1, `(.L_x_5520) ;  /* 0x0000004000017945 */ /* 0x000fe80003800000 */
[----:B---3--:R-:W-:Y:S05]  /*15200*/  @P2 BRA `(.L_x_5521) ;  /* 0x0000000000082947 */ /* 0x008fea0003800000 */
[----:B------:R-:W3:Y:S02]  /*15210*/  SYNCS.PHASECHK.TRANS64.TRYWAIT P2, [R189+URZ+0x38850], R204 ;  /* 0x038850ccbd0075a7 */ /* 0x000ee4000804017f */
[----:B---3--:R-:W-:Y:S05]  /*15220*/  @!P2 BRA `(.L_x_5522) ;  /* 0x000000e400b8a947 */ /* 0x008fea0003800000 */
.L_x_5521:
[----:B------:R-:W-:Y:S05]  /*15230*/  BSYNC B1 ;  /* 0x0000000000017941 */ /* 0x000fea0003800000 */
.L_x_5520:
        /* <DEDUP_REMOVED lines=10> */
[----:B------:R-:W-:-:S02]  /*152e0*/  VIADD R203, R202, 0x800 ;  /* 0x00000800cacb7836 */ /* 0x000fc40000000000 */
[----:B------:R-:W-:Y:S02]  /*152f0*/  IMAD.MOV.U32 R205, RZ, RZ, 0x40000040 ;  /* 0x40000040ffcd7424 */ /* 0x000fe400078e00ff */
[----:B------:R-:W-:Y:S02]  /*15300*/  VIADD R206, R2, 0x800 ;  /* 0x0000080002ce7836 */ /* 0x000fe40000000000 */
[----:B------:R-:W-:-:S03]  /*15310*/  IMAD.MOV.U32 R207, RZ, RZ, 0x40000040 ;  /* 0x40000040ffcf7424 */ /* 0x000fc600078e00ff */
        /* <DEDUP_REMOVED lines=9> */
[----:B----4-:R-:W-:Y:S01]  /*153b0*/  SHF.R.U32.HI R21, RZ, 0x7, R21 ;  /* 0x00000007ff157819 */ /* 0x010fe20000011615 */
        /* <DEDUP_REMOVED lines=75> */
[----:B------:R-:W-:Y:S02]  /*15870*/  R2UR UR7, R15 ;  /* 0x000000000f0772ca */ /* 0x000fe400000e0000 */
[----:B------:R-:W-:Y:S01]  /*15880*/  MOV R15, 0x40000040 ;  /* 0x40000040000f7802 */ /* 0x000fe20000000f00 */
        /* <DEDUP_REMOVED lines=75> */
[----:B------:R-:W4:Y:S01]  /*15d40*/  SHFL.IDX PT, R14, R21, RZ, 0x1f ;  /* 0x00001fff150e7589 */ /* 0x000f2200000e0000 */
[----:B------:R-:W-:Y:S01]  /*15d50*/  IMAD.MOV.U32 R15, RZ, RZ, 0x4 ;  /* 0x00000004ff0f7424 */ /* 0x000fe200078e00ff */
[----:B----4-:R-:W-:-:S04]  /*15d60*/  ISETP.GT.AND P2, PT, R14, 0x7f, PT ;  /* 0x0000007f0e00780c */ /* 0x010fc80003f44270 */
[----:B------:R-:W-:Y:S02]  /*15d70*/  SEL R14, RZ, 0x2, !P2 ;  /* 0x00000002ff0e7807 */ /* 0x000fe40005000000 */
[C---:B------:R-:W-:Y:S02]  /*15d80*/  SEL R21, R15.reuse, 0x2, P2 ;  /* 0x000000020f157807 */ /* 0x040fe40001000000 */
[----:B------:R-:W-:Y:S01]  /*15d90*/  SEL R15, R15, 0x6, !P2 ;  /* 0x000000060f0f7807 */ /* 0x000fe20005000000 */
[----:B0123--:R-:W-:Y:S01]  /*15da0*/  IMAD.IADD R204, R14, 0x1, R203 ;  /* 0x000000010ecc7824 */ /* 0x00ffe200078e02cb */
        /* <DEDUP_REMOVED lines=30> */
[----:B------:R-:W-:Y:S01]  /*15f90*/  R2UR UR6, R204 ;  /* 0x00000000cc0672ca */ /* 0x000fe200000e0000 */
[----:B------:R-:W-:Y:S01]  /*15fa0*/  IMAD.MOV.U32 R204, RZ, RZ, 0xa00 ;  /* 0x00000a00ffcc7424 */ /* 0x000fe200078e00ff */
[----:B------:R-:W-:Y:S01]  /*15fb0*/  R2UR UR7, R205 ;  /* 0x00000000cd0772ca */ /* 0x000fe200000e0000 */
[----:B------:R-:W-:Y:S01]  /*15fc0*/  IMAD.MOV.U32 R205, RZ, RZ, 0x40000040 ;  /* 0x40000040ffcd7424 */ /* 0x000fe200078e00ff */
[----:B------:R-:W-:-:S02]  /*15fd0*/  SEL R203, R203, 0x26, P2 ;  /* 0x00000026cbcb7807 */ /* 0x000fc40001000000 */
        /* <DEDUP_REMOVED lines=131> */
[----:B------:R-:W-:Y:S01]  /*16810*/  IMAD.MOV.U32 R205, RZ, RZ, 0x40000040 ;  /* 0x40000040ffcd7424 */ /* 0x000fe200078e00ff */
[----:B------:R-:W-:-:S02]  /*16820*/  WARPGROUP.DEPBAR.LE gsb0, 0x0 ;  /* 0x00008000000079c5 */ /* 0x000fc40000010000 */
[----:B------:R-:W-:-:S09]  /*16830*/  WARPGROUP.ARRIVE ;  /* 0x00000000000079c5 */ /* 0x000fd20000000000 */
[----:B------:R-:W-:Y:S01]  /*16840*/  HGMMA.64x64x16.F32.BF16 R152, gdesc[UR4], R152, gsb0 ;  /* 0x00e00000049879f0 */ /* 0x000fe20008001898 */
[----:B------:R-:W-:Y:S01]  /*16850*/  R2UR UR4, R204 ;  /* 0x00000000cc0472ca */ /* 0x000fe200000e0000 */
[--C-:B------:R-:W-:Y:S01]  /*16860*/  IMAD.IADD R204, R21, 0x1, R203.reuse ;  /* 0x0000000115cc7824 */ /* 0x100fe200078e02cb */
[----:B------:R-:W-:Y:S01]  /*16870*/  R2UR UR5, R205 ;  /* 0x00000000cd0572ca */ /* 0x000fe200000e0000 */
[----:B------:R-:W-:Y:S02]  /*16880*/  IMAD.MOV.U32 R205, RZ, RZ, 0x40000040 ;  /* 0x40000040ffcd7424 */ /* 0x000fe400078e00ff */
[----:B------:R-:W-:Y:S01]  /*16890*/  IMAD.SHL.U32 R21, R20, 0x40, RZ ;  /* 0x0000004014157824 */ /* 0x000fe200078e00ff */
[----:B------:R-:W-:Y:S01]  /*168a0*/  R2UR UR6, R204 ;  /* 0x00000000cc0672ca */ /* 0x000fe200000e0000 */
[----:B------:R-:W-:Y:S01]  /*168b0*/  IMAD.IADD R204, R15, 0x1, R203 ;  /* 0x000000010fcc7824 */ /* 0x000fe200078e02cb */
[----:B------:R-:W-:Y:S01]  /*168c0*/  R2UR UR7, R205 ;  /* 0x00000000cd0772ca */ /* 0x000fe200000e0000 */
[----:B------:R-:W-:-:S02]  /*168d0*/  IMAD.MOV.U32 R15, RZ, RZ, 0x40000040 ;  /* 0x40000040ff0f7424 */ /* 0x000fc400078e00ff */
[----:B------:R-:W-:Y:S01]  /*168e0*/  IMAD.MOV.U32 R205, RZ, RZ, 0x40000040 ;  /* 0x40000040ffcd7424 */ /* 0x000fe200078e00ff */
[----:B------:R-:W-:Y:S02]  /*168f0*/  WARPGROUP.DEPBAR.LE gsb0, 0x0 ;  /* 0x00008000000079c5 */ /* 0x000fe40000010000 */
[----:B------:R-:W-:-:S07]  /*16900*/  WARPGROUP.ARRIVE ;  /* 0x00000000000079c5 */ /* 0x000fce0000000000 */
[----:B------:R-:W-:Y:S01]  /*16910*/  HGMMA.64x64x16.F32.BF16 R152, gdesc[UR4], R152, gsb0 ;  /* 0x00e00000049879f0 */ /* 0x000fe20008001898 */
[----:B------:R-:W-:Y:S01]  /*16920*/  R2UR UR4, R14 ;  /* 0x000000000e0472ca */ /* 0x000fe200000e0000 */
[----:B------:R-:W-:Y:S01]  /*16930*/  IMAD.MOV.U32 R14, RZ, RZ, 0x40 ;  /* 0x00000040ff0e7424 */ /* 0x000fe200078e00ff */
[----:B------:R-:W-:Y:S01]  /*16940*/  R2UR UR5, R15 ;  /* 0x000000000f0572ca */ /* 0x000fe200000e0000 */
[----:B------:R-:W-:Y:S01]  /*16950*/  IMAD.MOV.U32 R15, RZ, RZ, 0x1000 ;  /* 0x00001000ff0f7424 */ /* 0x000fe200078e00ff */
[----:B------:R-:W-:Y:S02]  /*16960*/  R2UR UR6, R204 ;  /* 0x00000000cc0672ca */ /* 0x000fe400000e0000 */
[----:B------:R-:W-:Y:S02]  /*16970*/  R2UR UR7, R205 ;  /* 0x00000000cd0772ca */ /* 0x000fe400000e0000 */
        /* <DEDUP_REMOVED lines=11> */
[----:B------:R-:W-:Y:S01]  /*16a30*/  R2UR UR4, R14 ;  /* 0x000000000e0472ca */ /* 0x000fe200000e0000 */
[----:B------:R-:W-:Y:S01]  /*16a40*/  @!P1 VIADD R14, R189, 0x38840 ;  /* 0x00038840bd0e9836 */ /* 0x000fe20000000000 */
[----:B------:R-:W-:Y:S02]  /*16a50*/  R2UR UR5, R15 ;  /* 0x000000000f0572ca */ /* 0x000fe400000e0000 */
[----:B------:R-:W-:Y:S02]  /*16a60*/  R2UR UR6, R202 ;  /* 0x00000000ca0672ca */ /* 0x000fe400000e0000 */
[----:B------:R-:W-:Y:S02]  /*16a70*/  R2UR UR7, R203 ;  /* 0x00000000cb0772ca */ /* 0x000fe400000e0000 */
[----:B------:R-:W-:Y:S01]  /*16a80*/  @!P1 PRMT R14, RZ, 0x654, R14 ;  /* 0x00000654ff0e9816 */ /* 0x000fe2000000000e */
[----:B------:R-:W-:-:S02]  /*16a90*/  WARPGROUP.DEPBAR.LE gsb0, 0x0 ;  /* 0x00008000000079c5 */ /* 0x000fc40000010000 */
[----:B------:R-:W-:-:S08]  /*16aa0*/  WARPGROUP.ARRIVE ;  /* 0x00000000000079c5 */ /* 0x000fd00000000000 */
[----:B------:R-:W-:Y:S01]  /*16ab0*/  HGMMA.64x64x16.F32.BF16 R152, gdesc[UR4], R152, gsb0 ;  /* 0x00e00000049879f0 */ /* 0x000fe20008001898 */
[----:B------:R-:W-:Y:S02]  /*16ac0*/  ULOP3.LUT UR4, URZ, UR44, URZ, 0x33, !UPT ;  /* 0x0000002c3f047292 */ /* 0x000fe4000f8e333f */
[----:B------:R-:W-:Y:S02]  /*16ad0*/  WARPGROUP.DEPBAR.LE gsb0, 0x0 ;  /* 0x00008000000079c5 */ /* 0x000fe40000010000 */
[----:B------:R0:W-:Y:S02]  /*16ae0*/  @!P1 SYNCS.ARRIVE.TRANS64.RED.A1T0 RZ, [R14+URZ], RZ ;  /* 0x000000ff0eff99a7 */ /* 0x0001e4000810043f */
[----:B0-----:R-:W-:-:S04]  /*16af0*/  IADD3 R14, R23, 0x1, -R21 ;  /* 0x00000001170e7810 */ /* 0x001fc80007ffe815 */
        /* <DEDUP_REMOVED lines=14> */
[----:B0-----:R-:W-:-:S04]  /*16be0*/  @P2 IMAD.HI.U32 R210, R207, R14, RZ ;  /* 0x0000000ecfd22227 */ /* 0x001fc800078e00ff */
[----:B------:R-:W-:Y:S01]  /*16bf0*/  IMAD.MOV.U32 R14, RZ, RZ, R207 ;  /* 0x000000ffff0e7224 */ /* 0x000fe200078e00cf */
[----:B------:R-:W-:-:S04]  /*16c00*/  @P2 SHF.R.U32.HI R14, RZ, R15, R210 ;  /* 0x0000000fff0e2219 */ /* 0x000fc800000116d2 */
[----:B------:R-:W-:Y:S01]  /*16c10*/  LOP3.LUT R14, RZ, R14, RZ, 0x33, !PT ;  /* 0x0000000eff0e7212 */ /* 0x000fe200078e33ff */
[----:B------:R-:W-:Y:S06]  /*16c20*/  BRA `(.L_x_5526) ;  /* 0x0000000000187947 */ /* 0x000fec0003800000 */
.L_x_5525:
[----:B------:R-:W-:-:S05]  /*16c30*/  IMAD.U32 R206, RZ, RZ, UR38 ;  /* 0x00000026ffce7e24 */ /* 0x000fca000f8e00ff */
[----:B------:R-:W-:-:S13]  /*16c40*/  ISETP.NE.AND P2, PT, R206, 0x1, PT ;  /* 0x00000001ce00780c */ /* 0x000fda0003f45270 */
[----:B------:R-:W0:Y:S02]  /*16c50*/  @P2 LDC.64 R14, c[0x0][0xae0] ;  /* 0x0002b800ff0e2b82 */ /* 0x000e240000000a00 */
[----:B0-----:R-:W-:-:S04]  /*16c60*/  @P2 IMAD.HI.U32 R210, R207, R14, RZ ;  /* 0x0000000ecfd22227 */ /* 0x001fc800078e00ff */
[----:B------:R-:W-:Y:S01]  /*16c70*/  IMAD.MOV.U32 R14, RZ, RZ, R207 ;  /* 0x000000ffff0e7224 */ /* 0x000fe200078e00cf */
[----:B------:R-:W-:-:S07]  /*16c80*/  @P2 SHF.R.U32.HI R14, RZ, R15, R210 ;  /* 0x0000000fff0e2219 */ /* 0x000fce00000116d2 */
.L_x_5526:
[----:B------:R-:W-:Y:S05]  /*16c90*/  BSYNC B1 ;  /* 0x0000000000017941 */ /* 0x000fea0003800000 */
.L_x_5524:
[----:B------:R-:W-:-:S04]  /*16ca0*/  IMAD R14, R14, R206, -R21 ;  /* 0x000000ce0e0e7224 */ /* 0x000fc800078e0a15 */
[----:B------:R-:W-:-:S05]  /*16cb0*/  IMAD.IADD R15, R14, 0x1, -R185 ;  /* 0x000000010e0f7824 */ /* 0x000fca00078e0ab9 */
[----:B------:R-:W-:Y:S02]  /*16cc0*/  VIADDMNMX R203, R15, R206, R203, PT ;  /* 0x000000ce0fcb7246 */ /* 0x000fe400038001cb */
[----:B------:R-:W-:-:S07]  /*16cd0*/  VIMNMX R202, R202, R15, !PT ;  /* 0x0000000fcaca7248 */ /* 0x000fce0007fe0100 */
.L_x_5523:
        /* <DEDUP_REMOVED lines=65> */
.L_x_5529:
[----:B------:R-:W-:-:S05]  /*170f0*/  IMAD.U32 R168, RZ, RZ, UR38 ;  /* 0x00000026ffa87e24 */ /* 0x000fca000f8e00ff */
[----:B------:R-:W-:-:S13]  /*17100*/  ISETP.NE.AND P3, PT, R168, 0x1, PT ;  /* 0x00000001a800780c */ /* 0x000fda0003f65270 */
[----:B------:R-:W0:Y:S02]  /*17110*/  @P3 LDC.64 R14, c[0x0][0xae0] ;  /* 0x0002b800ff0e3b82 */ /* 0x000e240000000a00 */
[----:B0-----:R-:W-:-:S04]  /*17120*/  @P3 IMAD.HI.U32 R202, R188, R14, RZ ;  /* 0x0000000ebcca3227 */ /* 0x001fc800078e00ff */
[----:B------:R-:W-:Y:S01]  /*17130*/  IMAD.MOV.U32 R14, RZ, RZ, R188 ;  /* 0x000000ffff0e7224 */ /* 0x000fe200078e00bc */
[----:B------:R-:W-:-:S07]  /*17140*/  @P3 SHF.R.U32.HI R14, RZ, R15, R202 ;  /* 0x0000000fff0e3219 */ /* 0x000fce00000116ca */
.L_x_5530:
[----:B------:R-:W-:Y:S05]  /*17150*/  BSYNC B1 ;  /* 0x0000000000017941 */ /* 0x000fea0003800000 */
.L_x_5528:
[----:B------:R-:W-:-:S04]  /*17160*/  IMAD R14, R14, R168, -R21 ;  /* 0x000000a80e0e7224 */ /* 0x000fc800078e0a15 */
[----:B------:R-:W-:-:S05]  /*17170*/  IMAD.IADD R15, R14, 0x1, -R185 ;  /* 0x000000010e0f7824 */ /* 0x000fca00078e0ab9 */
[----:B------:R-:W-:Y:S02]  /*17180*/  VIADDMNMX R205, R15, R168, R205, PT ;  /* 0x000000a80fcd7246 */ /* 0x000fe400038001cd */
[----:B------:R-:W-:-:S07]  /*17190*/  VIMNMX R204, R204, R15, !PT ;  /* 0x0000000fcccc7248 */ /* 0x000fce0007fe0100 */
.L_x_5527:
[----:B------:R-:W-:Y:S01]  /*171a0*/  FMNMX.FTZ R14, R152, R200, !PT ;  /* 0x000000c8980e7209 */ /* 0x000fe20007810000 */
[----:B------:R-:W-:Y:S01]  /*171b0*/  IMAD.MOV.U32 R169, RZ, RZ, 0x40000040 ;  /* 0x40000040ffa97424 */ /* 0x000fe200078e00ff */
[C---:B------:R-:W-:Y:S01]  /*171c0*/  ISETP.GT.AND P5, PT, R204.reuse, 0x9, P2 ;  /* 0x00000009cc00780c */ /* 0x040fe200017a4270 */
[----:B------:R-:W-:Y:S01]  /*171d0*/  IMAD.U32 R21, RZ, RZ, UR37 ;  /* 0x00000025ff157e24 */ /* 0x000fe2000f8e00ff */
[----:B------:R-:W-:Y:S01]  /*171e0*/  FMNMX.FTZ R15, R153, R14, !PT ;  /* 0x0000000e990f7209 */ /* 0x000fe20007810000 */
[----:B------:R-:W-:Y:S01]  /*171f0*/  IMAD R168, R19, 0x1000, R193 ;  /* 0x0000100013a87824 */ /* 0x000fe200078e02c1 */
[----:B------:R-:W-:Y:S01]  /*17200*/  ISETP.GT.AND P3, PT, R204, 0x1, P2 ;  /* 0x00000001cc00780c */ /* 0x000fe20001764270 */
[----:B------:R-:W-:Y:S01]  /*17210*/  @!P1 VIADD R189, R189, 0x38860 ;  /* 0x00038860bdbd9836 */ /* 0x000fe20000000000 */
[----:B------:R-:W-:Y:S02]  /*17220*/  FMNMX.FTZ R14, R156, R15, !PT ;  /* 0x0000000f9c0e7209 */ /* 0x000fe40007810000 */
[----:B------:R-:W-:-:S02]  /*17230*/  ISETP.LT.OR P5, PT, R205, 0xa, P5 ;  /* 0x0000000acd00780c */ /* 0x000fc40002fa1670 */
[----:B------:R-:W-:Y:S02]  /*17240*/  FMNMX.FTZ R15, R157, R14, !PT ;  /* 0x0000000e9d0f7209 */ /* 0x000fe40007810000 */
[----:B------:R-:W-:Y:S02]  /*17250*/  ISETP.LT.OR P3, PT, R205, 0x2, P3 ;  /* 0x00000002cd00780c */ /* 0x000fe40001f61670 */
        /* <DEDUP_REMOVED lines=11> */
[C---:B------:R-:W-:Y:S02]  /*17310*/  ISETP.LT.OR P4, PT, R205.reuse, 0x9, P4 ;  /* 0x00000009cd00780c */ /* 0x040fe40002781670 */
        /* <DEDUP_REMOVED lines=12> */
[C---:B------:R-:W-:Y:S01]  /*173e0*/  ISETP.GT.AND P5, PT, R204.reuse, 0x21, P2 ;  /* 0x00000021cc00780c */ /* 0x040fe200017a4270 */
[----:B------:R-:W0:Y:S01]  /*173f0*/  SHFL.BFLY PT, R14, R15, 0x2, 0x1f ;  /* 0x0c401f000f0e7f89 */ /* 0x000e2200000e0000 */
[----:B------:R-:W-:Y:S02]  /*17400*/  ISETP.GT.AND P3, PT, R204, 0x19, P2 ;  /* 0x00000019cc00780c */ /* 0x000fe40001764270 */
[C---:B------:R-:W-:Y:S02]  /*17410*/  ISETP.LT.OR P4, PT, R205.reuse, 0x12, P4 ;  /* 0x00000012cd00780c */ /* 0x040fe40002781670 */
[----:B------:R-:W-:-:S02]  /*17420*/  ISETP.LT.OR P5, PT, R205, 0x22, P5 ;  /* 0x00000022cd00780c */ /* 0x000fc40002fa1670 */
[----:B------:R-:W-:Y:S02]  /*17430*/  ISETP.LT.OR P3, PT, R205, 0x1a, P3 ;  /* 0x0000001acd00780c */ /* 0x000fe40001f61670 */
[----:B------:R-:W-:Y:S02]  /*17440*/  FSEL R163, R163, -INF , !P4 ;  /* 0xff800000a3a37808 */ /* 0x000fe40006000000 */
[C---:B------:R-:W-:Y:S02]  /*17450*/  ISETP.GT.AND P4, PT, R204.reuse, 0x20, P2 ;  /* 0x00000020cc00780c */ /* 0x040fe40001784270 */
[----:B------:R-:W-:Y:S02]  /*17460*/  FSEL R203, R171, -INF , !P5 ;  /* 0xff800000abcb7808 */ /* 0x000fe40006800000 */
[----:B------:R-:W-:Y:S02]  /*17470*/  FSEL R167, R167, -INF , !P3 ;  /* 0xff800000a7a77808 */ /* 0x000fe40005800000 */
[----:B------:R-:W-:-:S02]  /*17480*/  ISETP.GT.AND P5, PT, R204, RZ, P2 ;  /* 0x000000ffcc00720c */ /* 0x000fc400017a4270 */
[----:B------:R-:W-:Y:S02]  /*17490*/  ISETP.GT.AND P3, PT, R204, 0x28, P2 ;  /* 0x00000028cc00780c */ /* 0x000fe40001764270 */
[C---:B------:R-:W-:Y:S02]  /*174a0*/  ISETP.LT.OR P4, PT, R205.reuse, 0x21, P4 ;  /* 0x00000021cd00780c */ /* 0x040fe40002781670 */
[----:B------:R-:W-:Y:S02]  /*174b0*/  ISETP.LT.OR P5, PT, R205, 0x1, P5 ;  /* 0x00000001cd00780c */ /* 0x000fe40002fa1670 */
[----:B0-----:R-:W-:Y:S02]  /*174c0*/  FMNMX.FTZ R14, R15, R14, !PT ;  /* 0x0000000e0f0e7209 */ /* 0x001fe40007810000 */
[----:B------:R-:W-:Y:S02]  /*174d0*/  ISETP.LT.OR P3, PT, R205, 0x29, P3 ;  /* 0x00000029cd00780c */ /* 0x000fe40001f61670 */
[----:B------:R-:W-:Y:S01]  /*174e0*/  FSEL R202, R170, -INF , !P4 ;  /* 0xff800000aaca7808 */ /* 0x000fe20006000000 */
[----:B------:R-:W0:Y:S01]  /*174f0*/  SHFL.BFLY PT, R15, R14, 0x1, 0x1f ;  /* 0x0c201f000e0f7f89 */ /* 0x000e2200000e0000 */
[----:B------:R-:W-:-:S02]  /*17500*/  ISETP.GT.AND P4, PT, R204, 0x29, P2 ;  /* 0x00000029cc00780c */ /* 0x000fc40001784270 */
[----:B------:R-:W-:Y:S02]  /*17510*/  FSEL R154, R154, -INF , !P5 ;  /* 0xff8000009a9a7808 */ /* 0x000fe40006800000 */
[----:B------:R-:W-:Y:S02]  /*17520*/  FSEL R210, R174, -INF , !P3 ;  /* 0xff800000aed27808 */ /* 0x000fe40005800000 */
[----:B------:R-:W-:Y:S02]  /*17530*/  ISETP.GT.AND P3, PT, R204, 0x30, P2 ;  /* 0x00000030cc00780c */ /* 0x000fe40001764270 */
[C---:B------:R-:W-:Y:S02]  /*17540*/  ISETP.LT.OR P4, PT, R205.reuse, 0x2a, P4 ;  /* 0x0000002acd00780c */ /* 0x040fe40002781670 */
[----:B------:R-:W-:Y:S02]  /*17550*/  FMNMX.FTZ R170, R154, R199, !PT ;  /* 0x000000c79aaa7209 */ /* 0x000fe40007810000 */
[----:B------:R-:W-:-:S02]  /*17560*/  ISETP.LT.OR P3, PT, R205, 0x31, P3 ;  /* 0x00000031cd00780c */ /* 0x000fc40001f61670 */
[----:B------:R-:W-:Y:S02]  /*17570*/  FSEL R222, R175, -INF , !P4 ;  /* 0xff800000afde7808 */ /* 0x000fe40006000000 */
[C---:B------:R-:W-:Y:S02]  /*17580*/  ISETP.GT.AND P4, PT, R204.reuse, 0x31, P2 ;  /* 0x00000031cc00780c */ /* 0x040fe40001784270 */
[C---:B------:R-:W-:Y:S02]  /*17590*/  ISETP.GT.AND P5, PT, R204.reuse, 0x38, P2 ;  /* 0x00000038cc00780c */ /* 0x040fe400017a4270 */
[----:B------:R-:W-:Y:S02]  /*175a0*/  R2UR UR7, R169 ;  /* 0x00000000a90772ca */ /* 0x000fe400000e0000 */
[----:B------:R-:W-:Y:S02]  /*175b0*/  ISETP.GT.AND P2, PT, R204, 0x39, P2 ;  /* 0x00000039cc00780c */ /* 0x000fe40001744270 */
[----:B0-----:R-:W-:-:S02]  /*175c0*/  FMNMX.FTZ R14, R14, R15, !PT ;  /* 0x0000000f0e0e7209 */ /* 0x001fc40007810000 */
[----:B------:R-:W-:Y:S02]  /*175d0*/  FMNMX.FTZ R15, R155, R170, !PT ;  /* 0x000000aa9b0f7209 */ /* 0x000fe40007810000 */
[----:B------:R-:W-:Y:S01]  /*175e0*/  FSEL R204, R178, -INF , !P3 ;  /* 0xff800000b2cc7808 */ /* 0x000fe20005800000 */
[C---:B------:R-:W-:Y:S01]  /*175f0*/  FMUL.FTZ R169, R14.reuse, R21 ;  /* 0x000000150ea97220 */ /* 0x040fe20000410000 */
[----:B------:R-:W-:Y:S02]  /*17600*/  FSETP.NEU.FTZ.AND P3, PT, R14, -INF , PT ;  /* 0xff8000000e00780b */ /* 0x000fe40003f7d000 */
[----:B------:R-:W-:Y:S02]  /*17610*/  FMNMX.FTZ R170, R158, R15, !PT ;  /* 0x0000000f9eaa7209 */ /* 0x000fe40007810000 */
[----:B------:R-:W-:Y:S02]  /*17620*/  FSEL R15, R169, RZ, P3 ;  /* 0x000000ffa90f7208 */ /* 0x000fe40001800000 */
[----:B------:R-:W-:-:S02]  /*17630*/  FMNMX.FTZ R169, R159, R170, !PT ;  /* 0x000000aa9fa97209 */ /* 0x000fc40007810000 */
[C---:B------:R-:W-:Y:S01]  /*17640*/  ISETP.LT.OR P4, PT, R205.reuse, 0x32, P4 ;  /* 0x00000032cd00780c */ /* 0x040fe20002781670 */
[--C-:B------:R-:W-:Y:S01]  /*17650*/  FFMA.FTZ R174, R160, R21, -R15.reuse ;  /* 0x00000015a0ae7223 */ /* 0x100fe2000001080f */
[----:B------:R-:W-:Y:S01]  /*17660*/  FMNMX.FTZ R170, R162, R169, !PT ;  /* 0x000000a9a2aa7209 */ /* 0x000fe20007810000 */
[-CC-:B------:R-:W-:Y:S01]  /*17670*/  FFMA.FTZ R152, R152, R21.reuse, -R15.reuse ;  /* 0x0000001598987223 */ /* 0x180fe2000001080f */
[----:B------:R-:W-:Y:S01]  /*17680*/  ISETP.LT.OR P5, PT, R205, 0x39, P5 ;  /* 0x00000039cd00780c */ /* 0x000fe20002fa1670 */
[-CC-:B------:R-:W-:Y:S01]  /*17690*/  FFMA.FTZ R153, R153, R21.reuse, -R15.reuse ;  /* 0x0000001599997223 */ /* 0x180fe2000001080f */
[----:B------:R-:W-:Y:S01]  /*176a0*/  FMNMX.FTZ R169, R163, R170, !PT ;  /* 0x000000aaa3a97209 */ /* 0x000fe20007810000 */
[-CC-:B------:R-:W-:Y:S01]  /*176b0*/  FFMA.FTZ R156, R156, R21.reuse, -R15.reuse ;  /* 0x000000159c9c7223 */ /* 0x180fe2000001080f */
[----:B------:R-:W-:Y:S01]  /*176c0*/  ISETP.LT.OR P2, PT, R205, 0x3a, P2 ;  /* 0x0000003acd00780c */ /* 0x000fe20001741670 */
[--C-:B------:R-:W-:Y:S01]  /*176d0*/  FFMA.FTZ R157, R157, R21, -R15.reuse ;  /* 0x000000159d9d7223 */ /* 0x100fe2000001080f */
[----:B------:R-:W-:Y:S01]  /*176e0*/  FMNMX.FTZ R170, R166, R169, !PT ;  /* 0x000000a9a6aa7209 */ /* 0x000fe20007810000 */
[-CC-:B------:R-:W-:Y:S01]  /*176f0*/  FFMA.FTZ R165, R165, R21.reuse, -R15.reuse ;  /* 0x00000015a5a57223 */ /* 0x180fe2000001080f */
[----:B------:R-:W-:Y:S01]  /*17700*/  FSEL R205, R179, -INF , !P4 ;  /* 0xff800000b3cd7808 */ /* 0x000fe20006000000 */
[-CC-:B------:R-:W-:Y:S01]  /*17710*/  FFMA.FTZ R179, R180, R21.reuse, -R15.reuse ;  /* 0x00000015b4b37223 */ /* 0x180fe2000001080f */
[----:B------:R-:W-:Y:S01]  /*17720*/  FMNMX.FTZ R169, R167, R170, !PT ;  /* 0x000000aaa7a97209 */ /* 0x000fe20007810000 */
[-CC-:B------:R-:W-:Y:S01]  /*17730*/  FFMA.FTZ R175, R206, R21.reuse, -R15.reuse ;  /* 0x00000015ceaf7223 */ /* 0x180fe2000001080f */
[----:B------:R-:W-:Y:S01]  /*17740*/  FSEL R182, R182, -INF , !P5 ;  /* 0xff800000b6b67808 */ /* 0x000fe20006800000 */
[--C-:B------:R-:W-:Y:S01]  /*17750*/  FFMA.FTZ R178, R207, R21, -R15.reuse ;  /* 0x00000015cfb27223 */ /* 0x100fe2000001080f */
[----:B------:R-:W-:Y:S01]  /*17760*/  FMNMX.FTZ R170, R202, R169, !PT ;  /* 0x000000a9caaa7209 */ /* 0x000fe20007810000 */
[-CC-:B------:R-:W-:Y:S01]  /*17770*/  FFMA.FTZ R172, R172, R21.reuse, -R15.reuse ;  /* 0x00000015acac7223 */ /* 0x180fe2000001080f */
[----:B------:R-:W-:Y:S01]  /*17780*/  FSEL R183, R183, -INF , !P2 ;  /* 0xff800000b7b77808 */ /* 0x000fe20005000000 */
[-CC-:B------:R-:W-:Y:S01]  /*17790*/  FFMA.FTZ R173, R173, R21.reuse, -R15.reuse ;  /* 0x00000015adad7223 */ /* 0x180fe2000001080f */
[----:B------:R-:W-:Y:S01]  /*177a0*/  FMNMX.FTZ R169, R203, R170, !PT ;  /* 0x000000aacba97209 */ /* 0x000fe20007810000 */
[-CC-:B------:R-:W-:Y:S01]  /*177b0*/  FFMA.FTZ R170, R161, R21.reuse, -R15.reuse ;  /* 0x00000015a1aa7223 */ /* 0x180fe2000001080f */
[-CC-:B------:R-:W-:Y:S01]  /*177c0*/  FFMA.FTZ R176, R176, R21.reuse, -R15.reuse ;  /* 0x00000015b0b07223 */ /* 0x180fe2000001080f */
[--C-:B------:R-:W-:Y:S01]  /*177d0*/  FFMA.FTZ R177, R177, R21, -R15.reuse ;  /* 0x00000015b1b17223 */ /* 0x100fe2000001080f */
[----:B------:R-:W-:Y:S01]  /*177e0*/  FMNMX.FTZ R169, R210, R169, !PT ;  /* 0x000000a9d2a97209 */ /* 0x000fe20007810000 */
[----:B------:R-:W-:Y:S01]  /*177f0*/  FFMA.FTZ R180, R181, R21, -R15 ;  /* 0x00000015b5b47223 */ /* 0x000fe2000001080f */
[----:B------:R-:W-:Y:S01]  /*17800*/  MUFU.EX2 R152, R152 ;  /* 0x0000009800987308 */ /* 0x000fe20000000800 */
[----:B------:R-:W-:-:S02]  /*17810*/  R2UR UR6, R168 ;  /* 0x00000000a80672ca */ /* 0x000fc400000e0000 */
[----:B------:R-:W-:Y:S02]  /*17820*/  FMNMX.FTZ R169, R222, R169, !PT ;  /* 0x000000a9dea97209 */ /* 0x000fe40007810000 */
[----:B------:R-:W-:Y:S02]  /*17830*/  @!P1 PRMT R189, RZ, 0x654, R189 ;  /* 0x00000654ffbd9816 */ /* 0x000fe400000000bd */
[----:B------:R-:W-:Y:S01]  /*17840*/  FMNMX.FTZ R160, R204, R169, !PT ;  /* 0x000000a9cca07209 */ /* 0x000fe20007810000 */
[----:B------:R-:W-:Y:S03]  /*17850*/  MUFU.EX2 R153, R153 ;  /* 0x0000009900997308 */ /* 0x000fe60000000800 */
[----:B------:R-:W-:-:S04]  /*17860*/  FMNMX.FTZ R171, R205, R160, !PT ;  /* 0x000000a0cdab7209 */ /* 0x000fc80007810000 */
[----:B------:R-:W-:Y:S01]  /*17870*/  FMNMX.FTZ R160, R182, R171, !PT ;  /* 0x000000abb6a07209 */ /* 0x000fe20007810000 */
[----:B------:R-:W-:Y:S01]  /*17880*/  FFMA.FTZ R171, R164, R21, -R15 ;  /* 0x00000015a4ab7223 */ /* 0x000fe2000001080f */
[----:B------:R-:W-:Y:S01]  /*17890*/  FSEL R15, R14, RZ, P3 ;  /* 0x000000ff0e0f7208 */ /* 0x000fe20001800000 */
[----:B------:R-:W-:Y:S01]  /*178a0*/  MUFU.EX2 R169, R174 ;  /* 0x000000ae00a97308 */ /* 0x000fe20000000800 */
[----:B------:R-:W-:-:S03]  /*178b0*/  FMNMX.FTZ R160, R183, R160, !PT ;  /* 0x000000a0b7a07209 */ /* 0x000fc60007810000 */
[----:B------:R-:W-:Y:S02]  /*178c0*/  FADD.FTZ R164, -R15, R200 ;  /* 0x000000c80fa47221 */ /* 0x000fe40000010100 */
[----:B------:R-:W0:Y:S02]  /*178d0*/  SHFL.BFLY PT, R161, R160, 0x2, 0x1f ;  /* 0x0c401f00a0a17f89 */ /* 0x000e2400000e0000 */
[----:B------:R1:W-:Y:S08]  /*178e0*/  MUFU.EX2 R174, R165 ;  /* 0x000000a500ae7308 */ /* 0x0003f00000000800 */
        /* <DEDUP_REMOVED lines=9> */
[----:B------:R-:W-:Y:S01]  /*17980*/  FMUL.FTZ R160, R164, R21 ;  /* 0x00000015a4a07220 */ /* 0x000fe20000410000 */
[----:B------:R-:W-:-:S02]  /*17990*/  IMAD.MOV R164, RZ, RZ, -R196 ;  /* 0x000000ffffa47224 */ /* 0x000fc400078e0ac4 */
[C---:B------:R-:W-:Y:S01]  /*179a0*/  FSETP.NEU.FTZ.AND P2, PT, R15.reuse, -INF , PT ;  /* 0xff8000000f00780b */ /* 0x040fe20003f5d000 */
[----:B-1----:R-:W-:Y:S02]  /*179b0*/  FMUL.FTZ R165, R15, R21 ;  /* 0x000000150fa57220 */ /* 0x002fe40000410000 */
[----:B------:R-:W-:Y:S01]  /*179c0*/  MUFU.EX2 R172, R172 ;  /* 0x000000ac00ac7308 */ /* 0x000fe20000000800 */
[----:B------:R-:W-:Y:S02]  /*179d0*/  ISETP.NE.AND P3, PT, R185, R164, PT ;  /* 0x000000a4b900720c */ /* 0x000fe40003f65270 */
[----:B------:R-:W-:-:S05]  /*179e0*/  FSEL R165, R165, RZ, P2 ;  /* 0x000000ffa5a57208 */ /* 0x000fca0001000000 */
[----:B------:R-:W0:Y:S01]  /*179f0*/  MUFU.EX2 R160, R160 ;  /* 0x000000a000a07308 */ /* 0x000e220000000800 */
[-CC-:B------:R-:W-:Y:S01]  /*17a00*/  FFMA.FTZ R161, R154, R21.reuse, -R165.reuse ;  /* 0x000000159aa17223 */ /* 0x180fe200000108a5 */
[----:B------:R-:W-:Y:S01]  /*17a10*/  FSEL R154, R15, RZ, P2 ;  /* 0x000000ff0f9a7208 */ /* 0x000fe20001000000 */
[-CC-:B------:R-:W-:Y:S01]  /*17a20*/  FFMA.FTZ R155, R155, R21.reuse, -R165.reuse ;  /* 0x000000159b9b7223 */ /* 0x180fe200000108a5 */
[-CC-:B------:R-:W-:Y:S01]  /*17a30*/  FFMA.FTZ R200, R159, R21.reuse, -R165.reuse ;  /* 0x000000159fc87223 */ /* 0x180fe200000108a5 */
[-C--:B------:R-:W-:Y:S01]  /*17a40*/  FFMA.FTZ R206, R222, R21.reuse, -R165 ;  /* 0x00000015dece7223 */ /* 0x080fe200000108a5 */
[----:B------:R-:W-:Y:S02]  /*17a50*/  @!P3 IMAD R181, R201, 0x40, R194 ;  /* 0x00000040c9b5b824 */ /* 0x000fe400078e02c2 */
[----:B------:R-:W-:Y:S01]  /*17a60*/  FADD.FTZ R154, -R154, R199 ;  /* 0x000000c79a9a7221 */ /* 0x000fe20000010100 */
[----:B------:R-:W-:Y:S01]  /*17a70*/  MUFU.EX2 R161, R161 ;  /* 0x000000a100a17308 */ /* 0x000fe20000000800 */
[-CC-:B------:R-:W-:Y:S01]  /*17a80*/  FFMA.FTZ R199, R163, R21.reuse, -R165.reuse ;  /* 0x00000015a3c77223 */ /* 0x180fe200000108a5 */
[-C--:B------:R-:W-:Y:S01]  /*17a90*/  FFMA.FTZ R201, R166, R21.reuse, -R165 ;  /* 0x00000015a6c97223 */ /* 0x080fe200000108a5 */
[----:B------:R-:W-:Y:S01]  /*17aa0*/  FMUL.FTZ R164, R154, R21 ;  /* 0x000000159aa47220 */ /* 0x000fe20000410000 */
[----:B------:R-:W-:-:S02]  /*17ab0*/  @!P3 IMAD R154, R181, 0x4, R18 ;  /* 0x00000004b59ab824 */ /* 0x000fc400078e0212 */
[-CC-:B------:R-:W-:Y:S01]  /*17ac0*/  FFMA.FTZ R181, R158, R21.reuse, -R165.reuse ;  /* 0x000000159eb57223 */ /* 0x180fe200000108a5 */
[-CC-:B------:R-:W-:Y:S01]  /*17ad0*/  FFMA.FTZ R223, R162, R21.reuse, -R165.reuse ;  /* 0x00000015a2df7223 */ /* 0x180fe200000108a5 */
[-CC-:B------:R-:W-:Y:S01]  /*17ae0*/  FFMA.FTZ R167, R167, R21.reuse, -R165.reuse ;  /* 0x00000015a7a77223 */ /* 0x180fe200000108a5 */
[-CC-:B------:R-:W-:Y:S01]  /*17af0*/  FFMA.FTZ R210, R210, R21.reuse, -R165.reuse ;  /* 0x00000015d2d27223 */ /* 0x180fe200000108a5 */
[----:B------:R-:W1:Y:S01]  /*17b00*/  MUFU.EX2 R164, R164 ;  /* 0x000000a400a47308 */ /* 0x000e620000000800 */
[-CC-:B------:R-:W-:Y:S01]  /*17b10*/  FFMA.FTZ R207, R204, R21.reuse, -R165.reuse ;  /* 0x00000015cccf7223 */ /* 0x180fe200000108a5 */
[-CC-:B------:R-:W-:Y:S01]  /*17b20*/  FFMA.FTZ R222, R182, R21.reuse, -R165.reuse ;  /* 0x00000015b6de7223 */ /* 0x180fe200000108a5 */
[-CC-:B------:R-:W-:Y:S01]  /*17b30*/  FFMA.FTZ R226, R183, R21.reuse, -R165.reuse ;  /* 0x00000015b7e27223 */ /* 0x180fe200000108a5 */
[----:B0-----:R-:W-:Y:S01]  /*17b40*/  @!P3 STS [R154+0x38400], R160 ;  /* 0x038400a09a00b388 */ /* 0x001fe20000000800 */
[-CC-:B------:R-:W-:Y:S01]  /*17b50*/  FFMA.FTZ R158, R202, R21.reuse, -R165.reuse ;  /* 0x00000015ca9e7223 */ /* 0x180fe200000108a5 */
[-CC-:B------:R-:W-:Y:S01]  /*17b60*/  FFMA.FTZ R159, R203, R21.reuse, -R165.reuse ;  /* 0x00000015cb9f7223 */ /* 0x180fe200000108a5 */
[----:B------:R-:W-:Y:S01]  /*17b70*/  FFMA.FTZ R162, R205, R21, -R165 ;  /* 0x00000015cda27223 */ /* 0x000fe200000108a5 */
[----:B------:R-:W0:Y:S01]  /*17b80*/  MUFU.EX2 R155, R155 ;  /* 0x0000009b009b7308 */ /* 0x000e220000000800 */
[----:B------:R-:W-:Y:S01]  /*17b90*/  FFMA.FTZ R6, R160, R6, R152 ;  /* 0x00000006a0067223 */ /* 0x000fe20000010098 */
[----:B------:R-:W-:Y:S01]  /*17ba0*/  F2FP.BF16.F32.PACK_AB R152, R153, R152 ;  /* 0x000000989998723e */ /* 0x000fe200000010ff */
[-C--:B------:R-:W-:Y:S01]  /*17bb0*/  FMUL.FTZ R24, R24, R160.reuse ;  /* 0x000000a018187220 */ /* 0x080fe20000410000 */
[-C--:B------:R-:W-:Y:S01]  /*17bc0*/  FMUL.FTZ R25, R25, R160.reuse ;  /* 0x000000a019197220 */ /* 0x080fe20000410000 */
[----:B------:R-:W-:Y:S01]  /*17bd0*/  FADD.FTZ R163, R153, R6 ;  /* 0x0000000699a37221 */ /* 0x000fe20000010000 */
[-C--:B------:R-:W-:Y:S01]  /*17be0*/  FMUL.FTZ R28, R28, R160.reuse ;  /* 0x000000a01c1c7220 */ /* 0x080fe20000410000 */
[-C--:B------:R-:W-:Y:S01]  /*17bf0*/  FMUL.FTZ R29, R29, R160.reuse ;  /* 0x000000a01d1d7220 */ /* 0x080fe20000410000 */
[----:B------:R-:W-:Y:S01]  /*17c00*/  MUFU.EX2 R181, R181 ;  /* 0x000000b500b57308 */ /* 0x000fe20000000800 */
[----:B-1----:R1:W-:Y:S01]  /*17c10*/  @!P3 STS [R154+0x38420], R164 ;  /* 0x038420a49a00b388 */ /* 0x0023e20000000800 */
[----:B------:R-:W-:Y:S01]  /*17c20*/  FADD.FTZ R6, R156, R163 ;  /* 0x000000a39c067221 */ /* 0x000fe20000010000 */
[-C--:B------:R-:W-:Y:S01]  /*17c30*/  FMUL.FTZ R32, R32, R160.reuse ;  /* 0x000000a020207220 */ /* 0x080fe20000410000 */
[-C--:B------:R-:W-:Y:S01]  /*17c40*/  FMUL.FTZ R33, R33, R160.reuse ;  /* 0x000000a021217220 */ /* 0x080fe20000410000 */
[-C--:B------:R-:W-:Y:S01]  /*17c50*/  FMUL.FTZ R36, R36, R160.reuse ;  /* 0x000000a024247220 */ /* 0x080fe20000410000 */
[-C--:B------:R-:W-:Y:S01]  /*17c60*/  FMUL.FTZ R37, R37, R160.reuse ;  /* 0x000000a025257220 */ /* 0x080fe20000410000 */
[-C--:B------:R-:W-:Y:S01]  /*17c70*/  FMUL.FTZ R40, R40, R160.reuse ;  /* 0x000000a028287220 */ /* 0x080fe20000410000 */
[----:B------:R2:W3:Y:S01]  /*17c80*/  MUFU.EX2 R182, R200 ;  /* 0x000000c800b67308 */ /* 0x0004e20000000800 */
[----:B0-----:R-:W-:Y:S01]  /*17c90*/  F2FP.BF16.F32.PACK_AB R153, R155, R161 ;  /* 0x000000a19b99723e */ /* 0x001fe200000010ff */
[----:B------:R-:W-:Y:S01]  /*17ca0*/  FMUL.FTZ R41, R41, R160 ;  /* 0x000000a029297220 */ /* 0x000fe20000410000 */
[----:B-1----:R-:W-:Y:S01]  /*17cb0*/  F2FP.BF16.F32.PACK_AB R154, R157, R156 ;  /* 0x0000009c9d9a723e */ /* 0x002fe200000010ff */
[-C--:B------:R-:W-:Y:S01]  /*17cc0*/  FMUL.FTZ R44, R44, R160.reuse ;  /* 0x000000a02c2c7220 */ /* 0x080fe20000410000 */
[-C--:B------:R-:W-:Y:S01]  /*17cd0*/  FMUL.FTZ R45, R45, R160.reuse ;  /* 0x000000a02d2d7220 */ /* 0x080fe20000410000 */
[-C--:B------:R-:W-:Y:S01]  /*17ce0*/  FMUL.FTZ R48, R48, R160.reuse ;  /* 0x000000a030307220 */ /* 0x080fe20000410000 */
[-C--:B------:R-:W-:Y:S01]  /*17cf0*/  FMUL.FTZ R49, R49, R160.reuse ;  /* 0x000000a031317220 */ /* 0x080fe20000410000 */
[----:B------:R0:W-:Y:S01]  /*17d00*/  MUFU.EX2 R183, R223 ;  /* 0x000000df00b77308 */ /* 0x0001e20000000800 */
[----:B--2---:R-:W-:Y:S01]  /*17d10*/  FADD.FTZ R200, R157, R6 ;  /* 0x000000069dc87221 */ /* 0x004fe20000010000 */
[----:B------:R-:W-:Y:S01]  /*17d20*/  FFMA.FTZ R6, R164, R7, R161 ;  /* 0x00000007a4067223 */ /* 0x000fe200000100a1 */
[-C--:B------:R-:W-:Y:S01]  /*17d30*/  FMUL.FTZ R52, R52, R160.reuse ;  /* 0x000000a034347220 */ /* 0x080fe20000410000 */
[-C--:B------:R-:W-:Y:S01]  /*17d40*/  FMUL.FTZ R53, R53, R160.reuse ;  /* 0x000000a035357220 */ /* 0x080fe20000410000 */
[-C--:B------:R-:W-:Y:S01]  /*17d50*/  FMUL.FTZ R56, R56, R160.reuse ;  /* 0x000000a038387220 */ /* 0x080fe20000410000 */
[-C--:B------:R-:W-:Y:S01]  /*17d60*/  FMUL.FTZ R57, R57, R160.reuse ;  /* 0x000000a039397220 */ /* 0x080fe20000410000 */
[-C--:B------:R-:W-:Y:S01]  /*17d70*/  FMUL.FTZ R60, R60, R160.reuse ;  /* 0x000000a03c3c7220 */ /* 0x080fe20000410000 */
[----:B------:R-:W1:Y:S01]  /*17d80*/  MUFU.EX2 R199, R199 ;  /* 0x000000c700c77308 */ /* 0x000e620000000800 */
[----:B0-----:R-:W-:Y:S01]  /*17d90*/  FADD.FTZ R223, R155, R6 ;  /* 0x000000069bdf7221 */ /* 0x001fe20000010000 */
        /* <DEDUP_REMOVED lines=54> */
[-C--:B------:R-:W-:Y:S01]  /*18100*/  FMUL.FTZ R26, R26, R164.reuse ;  /* 0x000000a41a1a7220 */ /* 0x080fe20000410000 */
[----:B------:R-:W5:Y:S01]  /*18110*/  MUFU.EX2 R206, R206 ;  /* 0x000000ce00ce7308 */ /* 0x000f620000000800 */
[----:B---3--:R-:W-:Y:S01]  /*18120*/  F2FP.BF16.F32.PACK_AB R158, R174, R171 ;  /* 0x000000abae9e723e */ /* 0x008fe200000010ff */
[-C--:B------:R-:W-:Y:S01]  /*18130*/  FMUL.FTZ R27, R27, R164.reuse ;  /* 0x000000a41b1b7220 */ /* 0x080fe20000410000 */
[----:B-1----:R-:W-:Y:S01]  /*18140*/  F2FP.BF16.F32.PACK_AB R157, R199, R183 ;  /* 0x000000b7c79d723e */ /* 0x002fe200000010ff */
[-C--:B------:R-:W-:Y:S01]  /*18150*/  FMUL.FTZ R30, R30, R164.reuse ;  /* 0x000000a41e1e7220 */ /* 0x080fe20000410000 */
[----:B0-----:R-:W-:Y:S01]  /*18160*/  F2FP.BF16.F32.PACK_AB R159, R202, R201 ;  /* 0x000000c9ca9f723e */ /* 0x001fe200000010ff */
        /* <DEDUP_REMOVED lines=70> */
[----:B------:R3:W-:Y:S01]  /*185d0*/  STSM.16.M88.4 [R197+0x36400], R152 ;  /* 0x03640098c5007844 */ /* 0x0007e20000000200 */
[----:B--2---:R-:W-:Y:S01]  /*185e0*/  F2FP.BF16.F32.PACK_AB R162, R173, R172 ;  /* 0x000000acada2723e */ /* 0x004fe200000010ff */
[----:B------:R-:W-:Y:S01]  /*185f0*/  VIADD R6, R168, 0x80 ;  /* 0x00000080a8067836 */ /* 0x000fe20000000000 */
[----:B----4-:R-:W-:Y:S01]  /*18600*/  F2FP.BF16.F32.PACK_AB R161, R204, R203 ;  /* 0x000000cbcca1723e */ /* 0x010fe200000010ff */
[----:B------:R2:W-:Y:S01]  /*18610*/  STSM.16.M88.4 [R209], R156 ;  /* 0x0000009cd1007844 */ /* 0x0005e20000000200 */
[----:B-----5:R-:W-:Y:S01]  /*18620*/  F2FP.BF16.F32.PACK_AB R163, R206, R205 ;  /* 0x000000cdcea3723e */ /* 0x020fe200000010ff */
[----:B------:R-:W-:Y:S01]  /*18630*/  IMAD.MOV.U32 R7, RZ, RZ, 0x40000040 ;  /* 0x40000040ff077424 */ /* 0x000fe200078e00ff */
[----:B0-----:R-:W-:Y:S01]  /*18640*/  F2FP.BF16.F32.PACK_AB R164, R177, R176 ;  /* 0x000000b0b1a4723e */ /* 0x001fe200000010ff */
[----:B------:R-:W-:Y:S01]  /*18650*/  FADD.FTZ R223, R181, R223 ;  /* 0x000000dfb5df7221 */ /* 0x000fe20000010000 */
[----:B-1----:R-:W-:Y:S01]  /*18660*/  F2FP.BF16.F32.PACK_AB R166, R180, R179 ;  /* 0x000000b3b4a6723e */ /* 0x002fe200000010ff */
[----:B------:R2:W-:Y:S01]  /*18670*/  STSM.16.M88.4 [R198], R160 ;  /* 0x000000a0c6007844 */ /* 0x0005e20000000200 */
[----:B---3--:R-:W-:Y:S01]  /*18680*/  F2FP.BF16.F32.PACK_AB R165, R210, R207 ;  /* 0x000000cfd2a5723e */ /* 0x008fe200000010ff */
[----:B------:R-:W-:Y:S01]  /*18690*/  FADD.FTZ R182, R182, R223 ;  /* 0x000000dfb6b67221 */ /* 0x000fe20000010000 */
[----:B------:R-:W-:Y:S01]  /*186a0*/  F2FP.BF16.F32.PACK_AB R167, R226, R222 ;  /* 0x000000dee2a7723e */ /* 0x000fe200000010ff */
[----:B------:R-:W-:Y:S01]  /*186b0*/  FADD.FTZ R169, R169, R200 ;  /* 0x000000c8a9a97221 */ /* 0x000fe20000010000 */
[----:B------:R-:W-:Y:S01]  /*186c0*/  ISETP.GT.AND P2, PT, R20, R212, PT ;  /* 0x000000d41400720c */ /* 0x000fe20003f44270 */
        /* <DEDUP_REMOVED lines=9> */
[----:B------:R-:W-:Y:S01]  /*18760*/  R2UR UR6, R6 ;  /* 0x00000000060672ca */ /* 0x000fe200000e0000 */
[----:B------:R-:W-:Y:S01]  /*18770*/  VIADD R6, R168, 0x100 ;  /* 0x00000100a8067836 */ /* 0x000fe20000000000 */
[----:B------:R-:W-:Y:S01]  /*18780*/  R2UR UR7, R7 ;  /* 0x00000000070772ca */ /* 0x000fe200000e0000 */
[----:B------:R-:W-:Y:S02]  /*18790*/  IMAD.MOV.U32 R7, RZ, RZ, 0x40000040 ;  /* 0x40000040ff077424 */ /* 0x000fe400078e00ff */
        /* <DEDUP_REMOVED lines=19> */
[----:B------:R-:W-:Y:S01]  /*188d0*/  WARPGROUP.ARRIVE ;  /* 0x00000000000079c5 */ /* 0x000fe20000000000 */
[----:B------:R-:W-:-:S04]  /*188e0*/  VIADD R152, R20, 0xffffffff ;  /* 0xffffffff14987836 */ /* 0x000fc80000000000 */
[----:B------:R-:W-:Y:S01]  /*188f0*/  IMAD.MOV.U32 R20, RZ, RZ, R152 ;  /* 0x000000ffff147224 */ /* 0x000fe200078e0098 */
        /* <DEDUP_REMOVED lines=13> */
[----:B------:R-:W-:Y:S02]  /*189d0*/  WARPGROUP.DEPBAR.LE gsb0, 0x0 ;  /* 0x00008000000079c5 */ /* 0x000fe40000010000 */
[----:B------:R-:W-:-:S15]  /*189e0*/  WARPGROUP.ARRIVE ;  /* 0x00000000000079c5 */ /* 0x000fde0000000000 */
[----:B------:R-:W-:-:S06]  /*189f0*/  NOP ;  /* 0x0000000000007918 */ /* 0x000fcc0000000000 */
        /* <DEDUP_REMOVED lines=12> */
.L_x_5512:
[----:B------:R-:W-:Y:S05]  /*18ac0*/  BSYNC B0 ;  /* 0x0000000000007941 */ /* 0x000fea0003800000 */
.L_x_5511:
[----:B------:R-:W0:Y:S01]  /*18ad0*/  SHFL.BFLY PT, R3, R6, 0x2, 0x1f ;  /* 0x0c401f0006037f89 */ /* 0x000e2200000e0000 */
[----:B------:R-:W-:Y:S02]  /*18ae0*/  IMAD.MOV.U32 R4, RZ, RZ, RZ ;  /* 0x000000ffff047224 */ /* 0x000fe400078e00ff */
[----:B------:R-:W-:Y:S01]  /*18af0*/  VIADD R20, R19, 0x1 ;  /* 0x0000000113147836 */ /* 0x000fe20000000000 */
[----:B------:R-:W1:Y:S01]  /*18b00*/  SHFL.BFLY PT, R0, R7, 0x2, 0x1f ;  /* 0x0c401f0007007f89 */ /* 0x000e6200000e0000 */
[----:B------:R-:W-:Y:S01]  /*18b10*/  VIADD R218, R218, 0x1 ;  /* 0x00000001dada7836 */ /* 0x000fe20000000000 */
[----:B------:R-:W-:Y:S08]  /*18b20*/  BAR.ARV 0x8, 0xa0 ;  /* 0x0202800000007b1d */ /* 0x000ff00000002000 */
[----:B------:R-:W-:Y:S01]  /*18b30*/  BAR.SYNC.DEFER_BLOCKING 0xf, 0x100 ;  /* 0x03c4000000007b1d */ /* 0x000fe20000010000 */
[----:B------:R-:W-:Y:S01]  /*18b40*/  ISETP.NE.AND P1, PT, R20, 0x2, PT ;  /* 0x000000021400780c */ /* 0x000fe20003f25270 */
[----:B0-----:R-:W-:Y:S01]  /*18b50*/  FADD.FTZ R2, R3, R6 ;  /* 0x0000000603027221 */ /* 0x001fe20000010000 */
[----:B-1----:R-:W-:-:S04]  /*18b60*/  FADD.FTZ R5, R0, R7 ;  /* 0x0000000700057221 */ /* 0x002fc80000010000 */
[----:B------:R-:W0:Y:S04]  /*18b70*/  SHFL.BFLY PT, R3, R2, 0x1, 0x1f ;  /* 0x0c201f0002037f89 */ /* 0x000e2800000e0000 */
[----:B------:R-:W1:Y:S01]  /*18b80*/  SHFL.BFLY PT, R0, R5, 0x1, 0x1f ;  /* 0x0c201f0005007f89 */ /* 0x000e6200000e0000 */
[----:B0-----:R-:W-:Y:S01]  /*18b90*/  FADD.FTZ R9, R2, R3 ;  /* 0x0000000302097221 */ /* 0x001fe20000010000 */
[----:B------:R-:W-:Y:S02]  /*18ba0*/  IMAD.MOV.U32 R2, RZ, RZ, -0x800000 ;  /* 0xff800000ff027424 */ /* 0x000fe400078e00ff */
[----:B-1----:R-:W-:Y:S02]  /*18bb0*/  FADD.FTZ R3, R5, R0 ;  /* 0x0000000005037221 */ /* 0x002fe40000010000 */
[----:B------:R-:W-:Y:S01]  /*18bc0*/  FSETP.NE.FTZ.AND P2, PT, R9, RZ, PT ;  /* 0x000000ff0900720b */ /* 0x000fe20003f55000 */
[----:B------:R-:W-:Y:S01]  /*18bd0*/  IMAD.MOV R0, RZ, RZ, -R196 ;  /* 0x000000ffff007224 */ /* 0x000fe200078e0ac4 */
[----:B------:R-:W-:-:S02]  /*18be0*/  SEL R5, RZ, 0x1, P1 ;  /* 0x00000001ff057807 */ /* 0x000fc40000800000 */
[----:B------:R-:W-:Y:S02]  /*18bf0*/  FSETP.NE.FTZ.AND P3, PT, R3, RZ, PT ;  /* 0x000000ff0300720b */ /* 0x000fe40003f75000 */
[----:B------:R-:W-:Y:S01]  /*18c00*/  ISETP.NE.AND P0, PT, R185, R0, PT ;  /* 0x00000000b900720c */ /* 0x000fe20003f05270 */
[----:B------:R-:W-:Y:S01]  /*18c10*/  IMAD.MOV.U32 R0, RZ, RZ, RZ ;  /* 0x000000ffff007224 */ /* 0x000fe200078e00ff */
[----:B------:R-:W-:-:S05]  /*18c20*/  LOP3.LUT R22, R22, R5, RZ, 0x3c, !PT ;  /* 0x0000000516167212 */ /* 0x000fca00078e3cff */
[----:B------:R-:W0:Y:S06]  /*18c30*/  @P2 MUFU.RCP R0, R9 ;  /* 0x0000000900002308 */ /* 0x000e2c0000001000 */
[----:B------:R-:W-:Y:S02]  /*18c40*/  @!P0 IMAD R19, R19, 0x40, R194 ;  /* 0x0000004013138824 */ /* 0x000fe400078e02c2 */
[----:B------:R-:W1:Y:S02]  /*18c50*/  @P3 MUFU.RCP R4, R3 ;  /* 0x0000000300043308 */ /* 0x000e640000001000 */
[----:B------:R-:W-:-:S06]  /*18c60*/  @!P0 IMAD R19, R19, 0x4, R18 ;  /* 0x0000000413138824 */ /* 0x000fcc00078e0212 */
[----:B------:R-:W3:Y:S01]  /*18c70*/  @P2 MUFU.LG2 R18, R9 ;  /* 0x0000000900122308 */ /* 0x000ee20000000c00 */
[----:B0-----:R-:W-:Y:S01]  /*18c80*/  @!P0 STS [R19+0x38400], R0 ;  /* 0x0384000013008388 */ /* 0x001fe20000000800 */
[-C--:B------:R-:W-:Y:S01]  /*18c90*/  FMUL.FTZ R174, R24, R0.reuse ;  /* 0x0000000018ae7220 */ /* 0x080fe20000410000 */
[-C--:B------:R-:W-:Y:S01]  /*18ca0*/  FMUL.FTZ R173, R28, R0.reuse ;  /* 0x000000001cad7220 */ /* 0x080fe20000410000 */
[-C--:B------:R-:W-:Y:S01]  /*18cb0*/  FMUL.FTZ R172, R25, R0.reuse ;  /* 0x0000000019ac7220 */ /* 0x080fe20000410000 */
[-C--:B------:R-:W-:Y:S01]  /*18cc0*/  FMUL.FTZ R6, R29, R0.reuse ;  /* 0x000000001d067220 */ /* 0x080fe20000410000 */
[-C--:B------:R-:W-:Y:S01]  /*18cd0*/  FMUL.FTZ R171, R32, R0.reuse ;  /* 0x0000000020ab7220 */ /* 0x080fe20000410000 */
[----:B------:R-:W-:Y:S01]  /*18ce0*/  FMUL.FTZ R169, R33, R0 ;  /* 0x0000000021a97220 */ /* 0x000fe20000410000 */
[----:B------:R-:W0:Y:S01]  /*18cf0*/  @P3 MUFU.LG2 R23, R3 ;  /* 0x0000000300173308 */ /* 0x000e220000000c00 */
[----:B-1----:R1:W-:Y:S01]  /*18d00*/  @!P0 STS [R19+0x38420], R4 ;  /* 0x0384200413008388 */ /* 0x0023e20000000800 */
[----:B------:R-:W-:Y:S01]  /*18d10*/  FMUL.FTZ R5, R26, R4 ;  /* 0x000000041a057220 */ /* 0x000fe20000410000 */
[-C--:B------:R-:W-:Y:S01]  /*18d20*/  FMUL.FTZ R170, R36, R0.reuse ;  /* 0x0000000024aa7220 */ /* 0x080fe20000410000 */
[-C--:B--2-4-:R-:W-:Y:S01]  /*18d30*/  FMUL.FTZ R166, R37, R0.reuse ;  /* 0x0000000025a67220 */ /* 0x094fe20000410000 */
[-C--:B------:R-:W-:Y:S01]  /*18d40*/  FMUL.FTZ R167, R40, R0.reuse ;  /* 0x0000000028a77220 */ /* 0x080fe20000410000 */
[-C--:B------:R-:W-:Y:S01]  /*18d50*/  FMUL.FTZ R8, R41, R0.reuse ;  /* 0x0000000029087220 */ /* 0x080fe20000410000 */
[-C--:B------:R-:W-:Y:S01]  /*18d60*/  FMUL.FTZ R165, R44, R0.reuse ;  /* 0x000000002ca57220 */ /* 0x080fe20000410000 */
[-C--:B------:R-:W-:Y:S01]  /*18d70*/  FMUL.FTZ R10, R45, R0.reuse ;  /* 0x000000002d0a7220 */ /* 0x080fe20000410000 */
[----:B---3--:R-:W-:Y:S01]  /*18d80*/  @P2 FMUL.FTZ R18, R18, 0.69314718246459960938 ;  /* 0x3f31721812122820 */ /* 0x008fe20000410000 */
[-C--:B------:R-:W-:Y:S01]  /*18d90*/  FMUL.FTZ R164, R48, R0.reuse ;  /* 0x0000000030a47220 */ /* 0x080fe20000410000 */
[C---:B-1----:R-:W-:Y:S01]  /*18da0*/  @P2 FMUL.FTZ R19, R21.reuse, 0.69314718246459960938 ;  /* 0x3f31721815132820 */ /* 0x042fe20000410000 */
[----:B------:R-:W-:Y:S01]  /*18db0*/  @P3 FMUL.FTZ R21, R21, 0.69314718246459960938 ;  /* 0x3f31721815153820 */ /* 0x000fe20000410000 */
        /* <DEDUP_REMOVED lines=52> */
[----:B------:R-:W-:-:S02]  /*19100*/  IMAD.MOV.U32 R0, RZ, RZ, -0x800000 ;  /* 0xff800000ff007424 */ /* 0x000fc400078e00ff */
[-C--:B------:R-:W-:Y:S01]  /*19110*/  FMUL.FTZ R9, R42, R4.reuse ;  /* 0x000000042a097220 */ /* 0x080fe20000410000 */
[-C--:B------:R-:W-:Y:S01]  /*19120*/  FMUL.FTZ R11, R46, R4.reuse ;  /* 0x000000042e0b7220 */ /* 0x080fe20000410000 */
[-C--:B------:R-:W-:Y:S01]  /*19130*/  FMUL.FTZ R13, R50, R4.reuse ;  /* 0x00000004320d7220 */ /* 0x080fe20000410000 */
[-C--:B------:R-:W-:Y:S01]  /*19140*/  FMUL.FTZ R25, R58, R4.reuse ;  /* 0x000000043a197220 */ /* 0x080fe20000410000 */
[----:B------:R-:W-:Y:S01]  /*19150*/  FMUL.FTZ R29, R66, R4 ;  /* 0x00000004421d7220 */ /* 0x000fe20000410000 */
        /* <DEDUP_REMOVED lines=63> */
.L_x_5393:
[----:B------:R-:W-:Y:S05]  /*19550*/  BSYNC B7 ;  /* 0x0000000000077941 */ /* 0x000fea0003800000 */
.L_x_5383:
        /* <DEDUP_REMOVED lines=29> */
[----:B------:R-:W-:Y:S01]  /*19730*/  F2FP.BF16.F32.PACK_AB R74, R77, R76 ;  /* 0x0000004c4d4a723e */ /* 0x000fe200000010ff */
[----:B------:R-:W-:Y:S01]  /*19740*/  IMAD.MOV.U32 R76, RZ, RZ, RZ ;  /* 0x000000ffff4c7224 */ /* 0x000fe200078e00ff */
        /* <DEDUP_REMOVED lines=8> */
[----:B------:R-:W-:Y:S01]  /*197d0*/  LOP3.LUT R14, R175, 0x380, RZ, 0xc0, !PT ;  /* 0x00000380af0e7812 */ /* 0x000fe200078ec0ff */
[--C-:B------:R-:W-:Y:S01]  /*197e0*/  IMAD.X R15, RZ, RZ, R123.reuse, P1 ;  /* 0x000000ffff0f7224 */ /* 0x100fe200008e067b */
[----:B------:R-:W-:Y:S02]  /*197f0*/  SHF.R.U64 R44, R44, 0x3, RZ ;  /* 0x000000032c2c7819 */ /* 0x000fe400000012ff */
[C---:B------:R-:W-:Y:S02]  /*19800*/  IADD3 R60, P1, R122.reuse, 0x4000, RZ ;  /* 0x000040007a3c7810 */ /* 0x040fe40007f3e0ff */
[----:B------:R-:W-:Y:S02]  /*19810*/  IADD3 R48, P6, R122, 0x2020, RZ ;  /* 0x000020207a307810 */ /* 0x000fe40007fde0ff */
[----:B------:R-:W-:Y:S01]  /*19820*/  SHF.R.U64 R14, R14, 0x3, RZ ;  /* 0x000000030e0e7819 */ /* 0x000fe200000012ff */
[--C-:B------:R-:W-:Y:S01]  /*19830*/  IMAD.X R61, RZ, RZ, R123.reuse, P1 ;  /* 0x000000ffff3d7224 */ /* 0x100fe200008e067b */
[----:B------:R-:W-:Y:S01]  /*19840*/  LOP3.LUT R44, R44, R181, RZ, 0x3c, !PT ;  /* 0x000000b52c2c7212 */ /* 0x000fe200078e3cff */
[----:B------:R-:W-:Y:S01]  /*19850*/  IMAD.X R49, RZ, RZ, R123, P6 ;  /* 0x000000ffff317224 */ /* 0x000fe200030e067b */
[----:B------:R-:W-:-:S02]  /*19860*/  LOP3.LUT R181, R60, 0x380, RZ, 0xc0, !PT ;  /* 0x000003803cb57812 */ /* 0x000fc400078ec0ff */
[----:B------:R-:W-:Y:S02]  /*19870*/  IADD3 R177, P0, R122, 0x40, RZ ;  /* 0x000000407ab17810 */ /* 0x000fe40007f1e0ff */
[----:B------:R-:W-:Y:S02]  /*19880*/  LOP3.LUT R14, R14, R175, RZ, 0x3c, !PT ;  /* 0x000000af0e0e7212 */ /* 0x000fe400078e3cff */
[----:B------:R-:W-:Y:S01]  /*19890*/  LOP3.LUT R175, R48, 0x380, RZ, 0xc0, !PT ;  /* 0x0000038030af7812 */ /* 0x000fe200078ec0ff */
[----:B------:R-:W-:Y:S01]  /*198a0*/  IMAD.X R37, RZ, RZ, R123, P0 ;  /* 0x000000ffff257224 */ /* 0x000fe200000e067b */
[----:B------:R-:W-:Y:S02]  /*198b0*/  SHF.R.U64 R181, R181, 0x3, RZ ;  /* 0x00000003b5b57819 */ /* 0x000fe400000012ff */
[C---:B------:R-:W-:Y:S02]  /*198c0*/  IADD3 R32, P6, R122.reuse, 0x6000, RZ ;  /* 0x000060007a207810 */ /* 0x040fe40007fde0ff */
[----:B-----5:R-:W-:-:S02]  /*198d0*/  LOP3.LUT R33, R122, 0x380, RZ, 0xc0, !PT ;  /* 0x000003807a217812 */ /* 0x020fc400078ec0ff */
[C---:B------:R-:W-:Y:S01]  /*198e0*/  IADD3 R179, P4, R122.reuse, 0x60, RZ ;  /* 0x000000607ab37810 */ /* 0x040fe20007f9e0ff */
[--C-:B------:R-:W-:Y:S01]  /*198f0*/  IMAD.X R111, RZ, RZ, R123.reuse, P6 ;  /* 0x000000ffff6f7224 */ /* 0x100fe200030e067b */
[C---:B------:R-:W-:Y:S02]  /*19900*/  IADD3 R52, P5, R122.reuse, 0x2040, RZ ;  /* 0x000020407a347810 */ /* 0x040fe40007fbe0ff */
[C---:B------:R-:W-:Y:S01]  /*19910*/  IADD3 R56, P2, R122.reuse, 0x2060, RZ ;  /* 0x000020607a387810 */ /* 0x040fe20007f5e0ff */
[--C-:B------:R-:W-:Y:S01]  /*19920*/  IMAD.X R41, RZ, RZ, R123.reuse, P4 ;  /* 0x000000ffff297224 */ /* 0x100fe200020e067b */
[----:B------:R-:W-:Y:S01]  /*19930*/  SHF.R.U64 R175, R175, 0x3, RZ ;  /* 0x00000003afaf7819 */ /* 0x000fe200000012ff */
[--C-:B------:R-:W-:Y:S01]  /*19940*/  IMAD.X R53, RZ, RZ, R123.reuse, P5 ;  /* 0x000000ffff357224 */ /* 0x100fe200028e067b */
[----:B------:R-:W-:Y:S01]  /*19950*/  LOP3.LUT R60, R181, R60, RZ, 0x3c, !PT ;  /* 0x0000003cb53c7212 */ /* 0x000fe200078e3cff */
[----:B------:R-:W-:Y:S01]  /*19960*/  IMAD.X R57, RZ, RZ, R123, P2 ;  /* 0x000000ffff397224 */ /* 0x000fe200010e067b */
[----:B------:R-:W-:-:S02]  /*19970*/  IADD3 R4, P0, R122, 0x4020, RZ ;  /* 0x000040207a047810 */ /* 0x000fc40007f1e0ff */
[----:B------:R-:W-:Y:S02]  /*19980*/  LOP3.LUT R181, R32, 0x380, RZ, 0xc0, !PT ;  /* 0x0000038020b57812 */ /* 0x000fe400078ec0ff */
[----:B------:R-:W-:Y:S01]  /*19990*/  SHF.R.U64 R33, R33, 0x3, RZ ;  /* 0x0000000321217819 */ /* 0x000fe200000012ff */
[--C-:B------:R-:W-:Y:S01]  /*199a0*/  IMAD.X R99, RZ, RZ, R123.reuse, P0 ;  /* 0x000000ffff637224 */ /* 0x100fe200000e067b */
[----:B------:R-:W-:Y:S02]  /*199b0*/  LOP3.LUT R48, R175, R48, RZ, 0x3c, !PT ;  /* 0x00000030af307212 */ /* 0x000fe400078e3cff */
[C---:B------:R-:W-:Y:S02]  /*199c0*/  IADD3 R102, P4, R122.reuse, 0x4040, RZ ;  /* 0x000040407a667810 */ /* 0x040fe40007f9e0ff */
[C---:B------:R-:W-:Y:S02]  /*199d0*/  IADD3 R106, P3, R122.reuse, 0x4060, RZ ;  /* 0x000040607a6a7810 */ /* 0x040fe40007f7e0ff */
        /* <DEDUP_REMOVED lines=8> */
[----:B------:R-:W-:-:S02]  /*19a60*/  SHF.R.U64 R181, R181, 0x3, RZ ;  /* 0x00000003b5b57819 */ /* 0x000fc400000012ff */
[----:B------:R-:W-:Y:S01]  /*19a70*/  LOP3.LUT R122, R33, R122, RZ, 0x3c, !PT ;  /* 0x0000007a217a7212 */ /* 0x000fe200078e3cff */
[----:B------:R-:W-:Y:S01]  /*19a80*/  IMAD.X R33, RZ, RZ, R123, P1 ;  /* 0x000000ffff217224 */ /* 0x000fe200008e067b */
[----:B------:R-:W-:Y:S02]  /*19a90*/  SHF.R.U64 R175, R175, 0x3, RZ ;  /* 0x00000003afaf7819 */ /* 0x000fe400000012ff */
[----:B------:R-:W-:Y:S02]  /*19aa0*/  LOP3.LUT R110, R181, R32, RZ, 0x3c, !PT ;  /* 0x00000020b56e7212 */ /* 0x000fe400078e3cff */
[----:B------:R-:W-:Y:S02]  /*19ab0*/  MOV R168, R122 ;  /* 0x0000007a00a87202 */ /* 0x000fe40000000f00 */
[----:B------:R-:W-:Y:S02]  /*19ac0*/  LOP3.LUT R32, R23, 0x380, RZ, 0xc0, !PT ;  /* 0x0000038017207812 */ /* 0x000fe400078ec0ff */
[----:B------:R-:W-:-:S02]  /*19ad0*/  LOP3.LUT R123, R26, 0x380, RZ, 0xc0, !PT ;  /* 0x000003801a7b7812 */ /* 0x000fc400078ec0ff */
[----:B------:R-:W-:Y:S02]  /*19ae0*/  LOP3.LUT R98, R175, R4, RZ, 0x3c, !PT ;  /* 0x00000004af627212 */ /* 0x000fe400078e3cff */
[----:B------:R-:W-:Y:S02]  /*19af0*/  LOP3.LUT R40, R179, 0x380, RZ, 0xc0, !PT ;  /* 0x00000380b3287812 */ /* 0x000fe400078ec0ff */
[----:B------:R-:W-:Y:S01]  /*19b00*/  F2FP.BF16.F32.PACK_AB R4, R172, R174 ;  /* 0x000000aeac04723e */ /* 0x000fe200000010ff */
[----:B------:R-:W-:Y:S01]  /*19b10*/  BAR.SYNC.DEFER_BLOCKING 0x1, 0x100 ;  /* 0x0044000000007b1d */ /* 0x000fe20000010000 */
[----:B------:R-:W-:Y:S02]  /*19b20*/  SHF.R.U64 R32, R32, 0x3, RZ ;  /* 0x0000000320207819 */ /* 0x000fe400000012ff */
[----:B------:R-:W-:Y:S02]  /*19b30*/  LOP3.LUT R36, R177, 0x380, RZ, 0xc0, !PT ;  /* 0x00000380b1247812 */ /* 0x000fe400078ec0ff */
[----:B------:R-:W-:-:S02]  /*19b40*/  SHF.R.U64 R123, R123, 0x3, RZ ;  /* 0x000000037b7b7819 */ /* 0x000fc400000012ff */
[----:B------:R-:W-:Y:S02]  /*19b50*/  SHF.R.U64 R40, R40, 0x3, RZ ;  /* 0x0000000328287819 */ /* 0x000fe400000012ff */
[----:B------:R-:W-:Y:S02]  /*19b60*/  LOP3.LUT R114, R32, R23, RZ, 0x3c, !PT ;  /* 0x0000001720727212 */ /* 0x000fe400078e3cff */
[----:B------:R-:W-:Y:S02]  /*19b70*/  SHF.R.U64 R36, R36, 0x3, RZ ;  /* 0x0000000324247819 */ /* 0x000fe400000012ff */
[----:B------:R-:W-:Y:S02]  /*19b80*/  LOP3.LUT R32, R123, R26, RZ, 0x3c, !PT ;  /* 0x0000001a7b207212 */ /* 0x000fe400078e3cff */
[----:B------:R-:W-:Y:S02]  /*19b90*/  MOV R123, R14 ;  /* 0x0000000e007b7202 */ /* 0x000fe40000000f00 */
[----:B------:R-:W-:-:S02]  /*19ba0*/  LOP3.LUT R40, R40, R179, RZ, 0x3c, !PT ;  /* 0x000000b328287212 */ /* 0x000fc400078e3cff */
[----:B------:R-:W-:Y:S02]  /*19bb0*/  LOP3.LUT R36, R36, R177, RZ, 0x3c, !PT ;  /* 0x000000b124247212 */ /* 0x000fe400078e3cff */
[----:B------:R-:W-:Y:S02]  /*19bc0*/  LOP3.LUT R179, R56, 0x380, RZ, 0xc0, !PT ;  /* 0x0000038038b37812 */ /* 0x000fe400078ec0ff */
[----:B------:R-:W-:Y:S01]  /*19bd0*/  LOP3.LUT R177, R52, 0x380, RZ, 0xc0, !PT ;  /* 0x0000038034b17812 */ /* 0x000fe200078ec0ff */
[----:B------:R2:W-:Y:S01]  /*19be0*/  STSM.16.M88.4 [R168], R4 ;  /* 0x00000004a8007844 */ /* 0x0005e20000000200 */
[----:B------:R-:W-:Y:S02]  /*19bf0*/  SHF.R.U64 R179, R179, 0x3, RZ ;  /* 0x00000003b3b37819 */ /* 0x000fe400000012ff */
[----:B------:R-:W-:Y:S02]  /*19c00*/  ISETP.NE.U32.AND P0, PT, RZ, UR4, PT ;  /* 0x00000004ff007c0c */ /* 0x000fe4000bf05070 */
[----:B------:R-:W-:-:S02]  /*19c10*/  SHF.R.U64 R177, R177, 0x3, RZ ;  /* 0x00000003b1b17819 */ /* 0x000fc400000012ff */
[----:B------:R-:W-:Y:S02]  /*19c20*/  LOP3.LUT R27, R30, 0x380, RZ, 0xc0, !PT ;  /* 0x000003801e1b7812 */ /* 0x000fe400078ec0ff */
[----:B------:R-:W-:Y:S02]  /*19c30*/  LOP3.LUT R56, R179, R56, RZ, 0x3c, !PT ;  /* 0x00000038b3387212 */ /* 0x000fe400078e3cff */
[----:B------:R-:W-:Y:S01]  /*19c40*/  ISETP.NE.AND.EX P0, PT, RZ, UR5, PT, P0 ;  /* 0x00000005ff007c0c */ /* 0x000fe2000bf05300 */
[----:B------:R-:W-:Y:S01]  /*19c50*/  ULDC.64 UR4, c[0x0][0xce0] ;  /* 0x0003380000047ab9 */ /* 0x000fe20000000a00 */
[----:B------:R-:W-:Y:S02]  /*19c60*/  LOP3.LUT R52, R177, R52, RZ, 0x3c, !PT ;  /* 0x00000034b1347212 */ /* 0x000fe400078e3cff */
[----:B------:R-:W-:Y:S02]  /*19c70*/  LOP3.LUT R179, R106, 0x380, RZ, 0xc0, !PT ;  /* 0x000003806ab37812 */ /* 0x000fe400078ec0ff */
[----:B--2---:R-:W-:-:S02]  /*19c80*/  F2FP.BF16.F32.PACK_AB R4, R169, R171 ;  /* 0x000000aba904723e */ /* 0x004fc400000010ff */
[----:B------:R-:W-:Y:S02]  /*19c90*/  F2FP.BF16.F32.PACK_AB R5, R35, R34 ;  /* 0x000000222305723e */ /* 0x000fe400000010ff */
[----:B------:R-:W-:Y:S02]  /*19ca0*/  F2FP.BF16.F32.PACK_AB R6, R166, R170 ;  /* 0x000000aaa606723e */ /* 0x000fe400000010ff */
[----:B------:R-:W-:Y:S02]  /*19cb0*/  F2FP.BF16.F32.PACK_AB R7, R39, R38 ;  /* 0x000000262707723e */ /* 0x000fe400000010ff */
[----:B------:R-:W-:Y:S02]  /*19cc0*/  LOP3.LUT R177, R102, 0x380, RZ, 0xc0, !PT ;  /* 0x0000038066b17812 */ /* 0x000fe400078ec0ff */
[----:B------:R-:W-:Y:S01]  /*19cd0*/  SHF.R.U64 R27, R27, 0x3, RZ ;  /* 0x000000031b1b7819 */ /* 0x000fe200000012ff */
[----:B------:R2:W-:Y:S01]  /*19ce0*/  STSM.16.M88.4 [R123], R4 ;  /* 0x000000047b007844 */ /* 0x0005e20000000200 */
[----:B------:R-:W-:-:S02]  /*19cf0*/  ISETP.NE.U32.AND P6, PT, RZ, UR4, PT ;  /* 0x00000004ff007c0c */ /* 0x000fc4000bfc5070 */
[----:B------:R-:W-:Y:S02]  /*19d00*/  SHF.R.U64 R179, R179, 0x3, RZ ;  /* 0x00000003b3b37819 */ /* 0x000fe400000012ff */
[----:B------:R-:W-:Y:S02]  /*19d10*/  SHF.R.U64 R177, R177, 0x3, RZ ;  /* 0x00000003b1b17819 */ /* 0x000fe400000012ff */
[----:B------:R-:W-:Y:S02]  /*19d20*/  MOV R122, R36 ;  /* 0x00000024007a7202 */ /* 0x000fe40000000f00 */
[----:B------:R-:W-:Y:S02]  /*19d30*/  LOP3.LUT R118, R27, R30, RZ, 0x3c, !PT ;  /* 0x0000001e1b767212 */ /* 0x000fe400078e3cff */
[----:B------:R-:W-:Y:S01]  /*19d40*/  MOV R40, R40 ;  /* 0x0000002800287202 */ /* 0x000fe20000000f00 */
[----:B------:R3:W-:Y:S01]  /*19d50*/  STSM.16.M88.4 [R122], R8 ;  /* 0x000000087a007844 */ /* 0x0007e20000000200 */
[----:B------:R-:W-:-:S02]  /*19d60*/  F2FP.BF16.F32.PACK_AB R14, R161, R163 ;  /* 0x000000a3a10e723e */ /* 0x000fc400000010ff */
[----:B------:R-:W-:Y:S01]  /*19d70*/  F2FP.BF16.F32.PACK_AB R15, R55, R54 ;  /* 0x00000036370f723e */ /* 0x000fe200000010ff */
[----:B--2---:R-:W2:Y:S01]  /*19d80*/  LDC.64 R4, c[0x0][0xcd8] ;  /* 0x00033600ff047b82 */ /* 0x004ea20000000a00 */
[----:B------:R-:W-:Y:S02]  /*19d90*/  ISETP.NE.AND.EX P6, PT, RZ, UR5, PT, P6 ;  /* 0x00000005ff007c0c */ /* 0x000fe4000bfc5360 */
[----:B------:R-:W-:Y:S01]  /*19da0*/  MOV R44, R44 ;  /* 0x0000002c002c7202 */ /* 0x000fe20000000f00 */
[----:B------:R4:W-:Y:S01]  /*19db0*/  STSM.16.M88.4 [R40], R12 ;  /* 0x0000000c28007844 */ /* 0x0009e20000000200 */
[----:B------:R-:W-:Y:S02]  /*19dc0*/  F2FP.BF16.F32.PACK_AB R26, R28, R158 ;  /* 0x0000009e1c1a723e */ /* 0x000fe400000010ff */
[----:B------:R-:W-:Y:S02]  /*19dd0*/  F2FP.BF16.F32.PACK_AB R27, R63, R62 ;  /* 0x0000003e3f1b723e */ /* 0x000fe400000010ff */
[----:B------:R-:W-:-:S02]  /*19de0*/  LOP3.LUT R106, R179, R106, RZ, 0x3c, !PT ;  /* 0x0000006ab36a7212 */ /* 0x000fc400078e3cff */
[----:B------:R-:W-:Y:S01]  /*19df0*/  MOV R48, R48 ;  /* 0x0000003000307202 */ /* 0x000fe20000000f00 */
[----:B------:R0:W-:Y:S01]  /*19e00*/  STSM.16.M88.4 [R44], R24 ;  /* 0x000000182c007844 */ /* 0x0001e20000000200 */
[----:B------:R-:W-:Y:S02]  /*19e10*/  F2FP.BF16.F32.PACK_AB R28, R65, R155 ;  /* 0x0000009b411c723e */ /* 0x000fe400000010ff */
[----:B------:R-:W-:Y:S02]  /*19e20*/  F2FP.BF16.F32.PACK_AB R30, R69, R68 ;  /* 0x00000044451e723e */ /* 0x000fe400000010ff */
[----:B------:R-:W-:Y:S02]  /*19e30*/  LOP3.LUT R102, R177, R102, RZ, 0x3c, !PT ;  /* 0x00000066b1667212 */ /* 0x000fe400078e3cff */
[----:B------:R-:W-:Y:S01]  /*19e40*/  MOV R52, R52 ;  /* 0x0000003400347202 */ /* 0x000fe20000000f00 */
[----:B------:R1:W-:Y:S01]  /*19e50*/  STSM.16.M88.4 [R48], R28 ;  /* 0x0000001c30007844 */ /* 0x0003e20000000200 */
[----:B------:R-:W-:-:S02]  /*19e60*/  MOV R56, R56 ;  /* 0x0000003800387202 */ /* 0x000fc40000000f00 */
[----:B------:R-:W-:Y:S01]  /*19e70*/  F2FP.BF16.F32.PACK_AB R82, R85, R84 ;  /* 0x000000545552723e */ /* 0x000fe200000010ff */
[----:B------:R-:W-:Y:S01]  /*19e80*/  STSM.16.M88.4 [R52], R72 ;  /* 0x0000004834007844 */ /* 0x000fe20000000200 */
[----:B------:R-:W-:Y:S01]  /*19e90*/  F2FP.BF16.F32.PACK_AB R83, R87, R86 ;  /* 0x000000565753723e */ /* 0x000fe200000010ff */
[----:B--2---:R-:W-:Y:S01]  /*19ea0*/  IMAD.WIDE R6, R217, 0x4, R4 ;  /* 0x00000004d9067825 */ /* 0x004fe200078e0204 */
[----:B------:R-:W-:Y:S01]  /*19eb0*/  F2FP.BF16.F32.PACK_AB R89, R91, R90 ;  /* 0x0000005a5b59723e */ /* 0x000fe200000010ff */
[----:B------:R-:W2:Y:S01]  /*19ec0*/  @P6 LDC.64 R4, c[0x0][0xce0] ;  /* 0x00033800ff046b82 */ /* 0x000ea20000000a00 */
[----:B------:R-:W-:Y:S01]  /*19ed0*/  MOV R60, R60 ;  /* 0x0000003c003c7202 */ /* 0x000fe20000000f00 */
[----:B------:R-:W-:Y:S01]  /*19ee0*/  STSM.16.M88.4 [R56], R80 ;  /* 0x0000005038007844 */ /* 0x000fe20000000200 */
[----:B------:R-:W-:Y:S02]  /*19ef0*/  MOV R36, R98 ;  /* 0x0000006200247202 */ /* 0x000fe40000000f00 */
        /* <DEDUP_REMOVED lines=10> */
[----:B------:R-:W-:Y:S01]  /*19fa0*/  STSM.16.M88.4 [R36], R96 ;  /* 0x0000006024007844 */ /* 0x000fe20000000200 */
[----:B------:R-:W-:Y:S02]  /*19fb0*/  MOV R23, R114 ;  /* 0x0000007200177202 */ /* 0x000fe40000000f00 */
[----:B------:R-:W-:Y:S02]  /*19fc0*/  F2FP.BF16.F32.PACK_AB R105, R64, R58 ;  /* 0x0000003a4069723e */ /* 0x000fe400000010ff */
        /* <DEDUP_REMOVED lines=12> */
[----:B---3--:R-:W-:Y:S02]  /*1a090*/  F2FP.BF16.F32.PACK_AB R122, R125, R124 ;  /* 0x0000007c7d7a723e */ /* 0x008fe400000010ff */
        /* <DEDUP_REMOVED lines=14> */
[----:B------:R-:W-:Y:S01]  /*1a180*/  STSM.16.M88.4 [R118], R136 ;  /* 0x0000008876007844 */ /* 0x000fe20000000200 */
[----:B------:R-:W-:Y:S02]  /*1a190*/  F2FP.BF16.F32.PACK_AB R146, R149, R148 ;  /* 0x000000949592723e */ /* 0x000fe400000010ff */
[----:B------:R-:W-:-:S05]  /*1a1a0*/  F2FP.BF16.F32.PACK_AB R147, R151, R150 ;  /* 0x000000969793723e */ /* 0x000fca00000010ff */
[----:B------:R3:W-:Y:S01]  /*1a1b0*/  STSM.16.M88.4 [R32], R144 ;  /* 0x0000009020007844 */ /* 0x0007e20000000200 */
[----:B------:R-:W-:Y:S01]  /*1a1c0*/  BAR.SYNC.DEFER_BLOCKING 0x1, 0x100 ;  /* 0x0044000000007b1d */ /* 0x000fe20000010000 */
[----:B--2---:R-:W-:-:S05]  /*1a1d0*/  @P6 IMAD.WIDE R4, R217, 0x4, R4 ;  /* 0x00000004d9046825 */ /* 0x004fca00078e0204 */
[----:B------:R-:W-:Y:S02]  /*1a1e0*/  ULDC UR4, c[0x0][0xb88] ;  /* 0x0002e20000047ab9 */ /* 0x000fe40000000800 */
[----:B------:R-:W-:Y:S01]  /*1a1f0*/  IMAD.U32 R78, RZ, RZ, UR4 ;  /* 0x00000004ff4e7e24 */ /* 0x000fe2000f8e00ff */
[----:B------:R2:W5:Y:S01]  /*1a200*/  @P0 LDG.E R76, desc[UR54][R6.64] ;  /* 0x00000036064c0981 */ /* 0x000562000c1e1900 */
[----:B------:R-:W-:-:S04]  /*1a210*/  IMAD R3, R214, 0x40, R211 ;  /* 0x00000040d6037824 */ /* 0x000fc800078e02d3 */
[----:B------:R2:W5:Y:S01]  /*1a220*/  @P6 LDG.E R78, desc[UR54][R4.64] ;  /* 0x00000036044e6981 */ /* 0x000562000c1e1900 */
[----:B------:R-:W-:-:S03]  /*1a230*/  IMAD.WIDE R20, R3, 0x2, R20 ;  /* 0x0000000203147825 */ /* 0x000fc600078e0214 */
[C---:B------:R-:W-:Y:S02]  /*1a240*/  IADD3 R9, P1, R20.reuse, 0x1000, RZ ;  /* 0x0000100014097810 */ /* 0x040fe40007f3e0ff */
[C---:B----4-:R-:W-:Y:S02]  /*1a250*/  IADD3 R13, P2, R20.reuse, 0x2000, RZ ;  /* 0x00002000140d7810 */ /* 0x050fe40007f5e0ff */
[C---:B0-----:R-:W-:Y:S02]  /*1a260*/  IADD3 R25, P3, R20.reuse, 0x3000, RZ ;  /* 0x0000300014197810 */ /* 0x041fe40007f7e0ff */
[----:B-1----:R-:W-:Y:S02]  /*1a270*/  IADD3 R29, P4, R20, 0x4000, RZ ;  /* 0x00004000141d7810 */ /* 0x002fe40007f9e0ff */
        /* <DEDUP_REMOVED lines=16> */
[C---:B------:R-:W-:Y:S02]  /*1a380*/  IADD3 R33, P5, R20.reuse, 0x5000, RZ ;  /* 0x0000500014217810 */ /* 0x040fe40007fbe0ff */
[----:B------:R-:W-:-:S02]  /*1a390*/  IADD3 R37, P1, R20, 0x6000, RZ ;  /* 0x0000600014257810 */ /* 0x000fc40007f3e0ff */
[C---:B------:R-:W-:Y:S02]  /*1a3a0*/  IADD3 R41, P2, R20.reuse, 0x7000, RZ ;  /* 0x0000700014297810 */ /* 0x040fe40007f5e0ff */
[C---:B------:R-:W-:Y:S02]  /*1a3b0*/  IADD3 R45, P3, R20.reuse, 0x8000, RZ ;  /* 0x00008000142d7810 */ /* 0x040fe40007f7e0ff */
[----:B------:R-:W-:Y:S02]  /*1a3c0*/  IADD3 R49, P4, R20, 0x9000, RZ ;  /* 0x0000900014317810 */ /* 0x000fe40007f9e0ff */
[----:B------:R-:W-:Y:S02]  /*1a3d0*/  P2R R10, PR, RZ, 0x20 ;  /* 0x00000020ff0a7803 */ /* 0x000fe40000000000 */
[----:B---3--:R-:W-:Y:S02]  /*1a3e0*/  LOP3.LUT R32, R33, 0x380, RZ, 0xc0, !PT ;  /* 0x0000038021207812 */ /* 0x008fe400078ec0ff */
[----:B------:R-:W-:-:S02]  /*1a3f0*/  LOP3.LUT R36, R37, 0x380, RZ, 0xc0, !PT ;  /* 0x0000038025247812 */ /* 0x000fc400078ec0ff */
[----:B------:R-:W-:Y:S02]  /*1a400*/  LOP3.LUT R40, R41, 0x380, RZ, 0xc0, !PT ;  /* 0x0000038029287812 */ /* 0x000fe400078ec0ff */
[----:B------:R-:W-:Y:S02]  /*1a410*/  LOP3.LUT R44, R45, 0x380, RZ, 0xc0, !PT ;  /* 0x000003802d2c7812 */ /* 0x000fe400078ec0ff */
[----:B------:R-:W-:Y:S02]  /*1a420*/  LOP3.LUT R48, R49, 0x380, RZ, 0xc0, !PT ;  /* 0x0000038031307812 */ /* 0x000fe400078ec0ff */
[----:B------:R-:W-:Y:S02]  /*1a430*/  IADD3 R53, P5, R20, 0xa000, RZ ;  /* 0x0000a00014357810 */ /* 0x000fe40007fbe0ff */
[----:B------:R-:W-:Y:S02]  /*1a440*/  SHF.R.U64 R32, R32, 0x3, RZ ;  /* 0x0000000320207819 */ /* 0x000fe400000012ff */
[----:B------:R-:W-:-:S02]  /*1a450*/  SHF.R.U64 R36, R36, 0x3, RZ ;  /* 0x0000000324247819 */ /* 0x000fc400000012ff */
[----:B------:R-:W-:Y:S02]  /*1a460*/  LOP3.LUT R52, R53, 0x380, RZ, 0xc0, !PT ;  /* 0x0000038035347812 */ /* 0x000fe400078ec0ff */
[----:B------:R-:W-:Y:S02]  /*1a470*/  SHF.R.U64 R40, R40, 0x3, RZ ;  /* 0x0000000328287819 */ /* 0x000fe400000012ff */
[----:B------:R-:W-:Y:S02]  /*1a480*/  SHF.R.U64 R44, R44, 0x3, RZ ;  /* 0x000000032c2c7819 */ /* 0x000fe400000012ff */
[----:B------:R-:W-:Y:S02]  /*1a490*/  SHF.R.U64 R48, R48, 0x3, RZ ;  /* 0x0000000330307819 */ /* 0x000fe400000012ff */
[----:B------:R-:W-:Y:S02]  /*1a4a0*/  LOP3.LUT R32, R32, R33, RZ, 0x3c, !PT ;  /* 0x0000002120207212 */ /* 0x000fe400078e3cff */
[----:B------:R-:W-:-:S02]  /*1a4b0*/  LOP3.LUT R36, R36, R37, RZ, 0x3c, !PT ;  /* 0x0000002524247212 */ /* 0x000fc400078e3cff */
[----:B------:R-:W-:Y:S02]  /*1a4c0*/  LOP3.LUT R40, R40, R41, RZ, 0x3c, !PT ;  /* 0x0000002928287212 */ /* 0x000fe400078e3cff */
[----:B------:R-:W-:Y:S02]  /*1a4d0*/  LOP3.LUT R44, R44, R45, RZ, 0x3c, !PT ;  /* 0x0000002d2c2c7212 */ /* 0x000fe400078e3cff */
[----:B------:R-:W-:Y:S02]  /*1a4e0*/  LOP3.LUT R48, R48, R49, RZ, 0x3c, !PT ;  /* 0x0000003130307212 */ /* 0x000fe400078e3cff */
[----:B------:R-:W-:Y:S01]  /*1a4f0*/  SHF.R.U64 R52, R52, 0x3, RZ ;  /* 0x0000000334347819 */ /* 0x000fe200000012ff */
[----:B--2---:R-:W-:Y:S06]  /*1a500*/  @P6 BRA `(.L_x_5534) ;  /* 0x0000000000106947 */ /* 0x004fec0003800000 */
[----:B------:R-:W-:Y:S05]  /*1a510*/  @!P0 BRA `(.L_x_5534) ;  /* 0x00000000000c8947 */ /* 0x000fea0003800000 */
[----:B------:R-:W2:Y:S04]  /*1a520*/  LDG.E R3, desc[UR54][R6.64] ;  /* 0x0000003606037981 */ /* 0x000ea8000c1e1900 */
[----:B-----5:R-:W2:Y:S02]  /*1a530*/  LDG.E R78, desc[UR54][R6.64+0x4] ;  /* 0x00000436064e7981 */ /* 0x020ea4000c1e1900 */
[----:B--2---:R-:W-:-:S07]  /*1a540*/  IMAD.IADD R78, R78, 0x1, -R3 ;  /* 0x000000014e4e7824 */ /* 0x004fce00078e0a03 */
.L_x_5534:
        /* <DEDUP_REMOVED lines=13> */
[----:B------:R-:W-:-:S02]  /*1a620*/  LOP3.LUT R3, R20, 0x380, RZ, 0xc0, !PT ;  /* 0x0000038014037812 */ /* 0x000fc400078ec0ff */
[----:B------:R-:W-:Y:S02]  /*1a630*/  IADD3 R5, P5, R20, 0xf000, RZ ;  /* 0x0000f00014057810 */ /* 0x000fe40007fbe0ff */
[----:B------:R-:W-:Y:S02]  /*1a640*/  LOP3.LUT R56, R57, 0x380, RZ, 0xc0, !PT ;  /* 0x0000038039387812 */ /* 0x000fe400078ec0ff */
[----:B------:R-:W-:Y:S01]  /*1a650*/  LOP3.LUT R60, R61, 0x380, RZ, 0xc0, !PT ;  /* 0x000003803d3c7812 */ /* 0x000fe200078ec0ff */
[----:B------:R-:W-:Y:S01]  /*1a660*/  IMAD.X R73, RZ, RZ, R21, P5 ;  /* 0x000000ffff497224 */ /* 0x000fe200028e0615 */
[----:B------:R-:W-:Y:S02]  /*1a670*/  LOP3.LUT R64, R65, 0x380, RZ, 0xc0, !PT ;  /* 0x0000038041407812 */ /* 0x000fe400078ec0ff */
[----:B------:R-:W-:Y:S02]  /*1a680*/  LOP3.LUT R68, R69, 0x380, RZ, 0xc0, !PT ;  /* 0x0000038045447812 */ /* 0x000fe400078ec0ff */
[----:B0-----:R-:W-:-:S02]  /*1a690*/  ISETP.NE.AND P4, PT, R4, RZ, PT ;  /* 0x000000ff0400720c */ /* 0x001fc40003f85270 */
[----:B------:R-:W-:Y:S02]  /*1a6a0*/  SHF.R.U64 R3, R3, 0x3, RZ ;  /* 0x0000000303037819 */ /* 0x000fe400000012ff */
[----:B------:R-:W-:Y:S02]  /*1a6b0*/  LOP3.LUT R4, R5, 0x380, RZ, 0xc0, !PT ;  /* 0x0000038005047812 */ /* 0x000fe400078ec0ff */
[----:B------:R-:W-:Y:S02]  /*1a6c0*/  SHF.R.U64 R56, R56, 0x3, RZ ;  /* 0x0000000338387819 */ /* 0x000fe400000012ff */
[----:B------:R-:W-:Y:S02]  /*1a6d0*/  SHF.R.U64 R60, R60, 0x3, RZ ;  /* 0x000000033c3c7819 */ /* 0x000fe400000012ff */
[----:B------:R-:W-:Y:S02]  /*1a6e0*/  SHF.R.U64 R64, R64, 0x3, RZ ;  /* 0x0000000340407819 */ /* 0x000fe400000012ff */
[----:B------:R-:W-:-:S02]  /*1a6f0*/  SHF.R.U64 R68, R68, 0x3, RZ ;  /* 0x0000000344447819 */ /* 0x000fc400000012ff */
[----:B------:R-:W-:Y:S02]  /*1a700*/  LOP3.LUT R20, R3, R20, RZ, 0x3c, !PT ;  /* 0x0000001403147212 */ /* 0x000fe400078e3cff */
        /* <DEDUP_REMOVED lines=11> */
[----:B------:R-:W-:Y:S02]  /*1a7c0*/  SHF.R.S32.HI R23, RZ, 0x1f, R216 ;  /* 0x0000001fff177819 */ /* 0x000fe400000114d8 */
[----:B------:R-:W-:Y:S02]  /*1a7d0*/  SEL R85, R217, RZ, !P0 ;  /* 0x000000ffd9557207 */ /* 0x000fe40004000000 */
[----:B------:R-:W-:Y:S02]  /*1a7e0*/  SEL R79, R3, RZ, !P0 ;  /* 0x000000ff034f7207 */ /* 0x000fe40004000000 */
[----:B-----5:R-:W-:Y:S01]  /*1a7f0*/  SHF.R.S32.HI R77, RZ, 0x1f, R76 ;  /* 0x0000001fff4d7819 */ /* 0x020fe2000001144c */
[----:B------:R-:W-:Y:S06]  /*1a800*/  @P4 BRA `(.L_x_5535) ;  /* 0x00000000005c4947 */ /* 0x000fec0003800000 */
[----:B------:R-:W-:Y:S01]  /*1a810*/  ULDC.64 UR4, c[0x0][0xc70] ;  /* 0x00031c0000047ab9 */ /* 0x000fe20000000a00 */
[----:B------:R-:W-:Y:S02]  /*1a820*/  IMAD.MOV R6, RZ, RZ, -R196 ;  /* 0x000000ffff067224 */ /* 0x000fe400078e0ac4 */
[----:B------:R-:W-:Y:S02]  /*1a830*/  IMAD R3, R23, UR4, RZ ;  /* 0x0000000417037c24 */ /* 0x000fe4000f8e02ff */
[----:B------:R-:W-:Y:S01]  /*1a840*/  IMAD.WIDE.U32 R4, R216, UR4, R76 ;  /* 0x00000004d8047c25 */ /* 0x000fe2000f8e004c */
[----:B------:R-:W-:-:S03]  /*1a850*/  ISETP.NE.AND P0, PT, R185, R6, PT ;  /* 0x00000006b900720c */ /* 0x000fc60003f05270 */
[----:B------:R-:W-:Y:S01]  /*1a860*/  IMAD R3, R216, UR5, R3 ;  /* 0x00000005d8037c24 */ /* 0x000fe2000f8e0203 */
[----:B------:R-:W-:Y:S01]  /*1a870*/  ULDC.64 UR4, c[0x0][0xc78] ;  /* 0x00031e0000047ab9 */ /* 0x000fe20000000a00 */
[----:B------:R-:W-:Y:S02]  /*1a880*/  IMAD R11, R219, 0x40, R194 ;  /* 0x00000040db0b7824 */ /* 0x000fe400078e02c2 */
[----:B------:R-:W-:Y:S02]  /*1a890*/  IMAD.IADD R5, R5, 0x1, R3 ;  /* 0x0000000105057824 */ /* 0x000fe400078e0203 */
[----:B------:R-:W-:Y:S01]  /*1a8a0*/  IMAD R3, R79, UR4, RZ ;  /* 0x000000044f037c24 */ /* 0x000fe2000f8e02ff */
[----:B------:R-:W-:Y:S01]  /*1a8b0*/  SHF.R.S32.HI R7, RZ, 0x1f, R11 ;  /* 0x0000001fff077819 */ /* 0x000fe2000001140b */
[----:B------:R-:W-:Y:S01]  /*1a8c0*/  IMAD.WIDE.U32 R4, R85, UR4, R4 ;  /* 0x0000000455047c25 */ /* 0x000fe2000f8e0004 */
[----:B------:R-:W-:-:S03]  /*1a8d0*/  ISETP.GE.OR P1, PT, R11, R78, P0 ;  /* 0x0000004e0b00720c */ /* 0x000fc60000726670 */
        /* <DEDUP_REMOVED lines=10> */
.L_x_5535:
[----:B------:R-:W1:Y:S01]  /*1a980*/  LDC R86, c[0x0][0xb8c] ;  /* 0x0002e300ff567b82 */ /* 0x000e620000000800 */
[----:B------:R-:W-:Y:S01]  /*1a990*/  ULDC.64 UR4, c[0x0][0xba0] ;  /* 0x0002e80000047ab9 */ /* 0x000fe20000000a00 */
[----:B0-----:R0:W5:Y:S01]  /*1a9a0*/  LD.E.128 R4, desc[UR54][R20.64] ;  /* 0x0000003614047980 */ /* 0x001162000c101d00 */
[--C-:B------:R-:W-:Y:S01]  /*1a9b0*/  SHF.R.S32.HI R3, RZ, 0x1f, R211.reuse ;  /* 0x0000001fff037819 */ /* 0x100fe200000114d3 */
[----:B------:R-:W-:Y:S02]  /*1a9c0*/  IMAD.MOV.U32 R2, RZ, RZ, R211 ;  /* 0x000000ffff027224 */ /* 0x000fe400078e00d3 */
[----:B------:R-:W5:Y:S02]  /*1a9d0*/  LD.E.128 R8, desc[UR54][R8.64] ;  /* 0x0000003608087980 */ /* 0x000f64000c101d00 */
[----:B------:R-:W-:Y:S02]  /*1a9e0*/  IMAD.WIDE.U32 R2, R76, UR4, R2 ;  /* 0x000000044c027c25 */ /* 0x000fe4000f8e0002 */
[----:B------:R-:W5:Y:S02]  /*1a9f0*/  LD.E.128 R12, desc[UR54][R12.64] ;  /* 0x000000360c0c7980 */ /* 0x000f64000c101d00 */
[----:B0-----:R-:W-:-:S02]  /*1aa00*/  IMAD R21, R77, UR4, RZ ;  /* 0x000000044d157c24 */ /* 0x001fc4000f8e02ff */
[----:B------:R-:W5:Y:S02]  /*1aa10*/  LD.E.128 R24, desc[UR54][R24.64] ;  /* 0x0000003618187980 */ /* 0x000f64000c101d00 */
[----:B------:R-:W-:Y:S01]  /*1aa20*/  IMAD R21, R76, UR5, R21 ;  /* 0x000000054c157c24 */ /* 0x000fe2000f8e0215 */
[----:B------:R-:W-:Y:S01]  /*1aa30*/  ULDC.64 UR4, c[0x0][0xbe0] ;  /* 0x0002f80000047ab9 */ /* 0x000fe20000000a00 */
[----:B------:R-:W5:Y:S02]  /*1aa40*/  LD.E.128 R28, desc[UR54][R28.64] ;  /* 0x000000361c1c7980 */ /* 0x000f64000c101d00 */
[----:B------:R-:W-:Y:S02]  /*1aa50*/  IMAD.IADD R3, R3, 0x1, R21 ;  /* 0x0000000103037824 */ /* 0x000fe400078e0215 */
[----:B------:R-:W-:Y:S01]  /*1aa60*/  IMAD R21, R23, UR4, RZ ;  /* 0x0000000417157c24 */ /* 0x000fe2000f8e02ff */
[----:B------:R-:W5:Y:S01]  /*1aa70*/  LD.E.128 R32, desc[UR54][R32.64] ;  /* 0x0000003620207980 */ /* 0x000f62000c101d00 */
[----:B------:R-:W-:-:S03]  /*1aa80*/  VIADD R23, R211, 0x40 ;  /* 0x00000040d3177836 */ /* 0x000fc60000000000 */
[----:B------:R-:W5:Y:S02]  /*1aa90*/  LD.E.128 R36, desc[UR54][R36.64] ;  /* 0x0000003624247980 */ /* 0x000f64000c101d00 */
[-C--:B-1----:R-:W-:Y:S01]  /*1aaa0*/  ISETP.GE.AND P3, PT, R23, R86.reuse, PT ;  /* 0x000000561700720c */ /* 0x082fe20003f66270 */
[----:B------:R-:W-:Y:S01]  /*1aab0*/  IMAD R77, R219, -0x40, R78 ;  /* 0xffffffc0db4d7824 */ /* 0x000fe200078e024e */
[----:B------:R-:W5:Y:S01]  /*1aac0*/  LD.E.128 R40, desc[UR54][R40.64] ;  /* 0x0000003628287980 */ /* 0x000f62000c101d00 */
[----:B------:R-:W-:Y:S01]  /*1aad0*/  VIADD R0, R214, 0x20 ;  /* 0x00000020d6007836 */ /* 0x000fe20000000000 */
[----:B------:R-:W-:Y:S01]  /*1aae0*/  SEL R20, RZ, 0xffffffff, P3 ;  /* 0xffffffffff147807 */ /* 0x000fe20001800000 */
[C---:B------:R-:W-:Y:S01]  /*1aaf0*/  IMAD R21, R216.reuse, UR5, R21 ;  /* 0x00000005d8157c24 */ /* 0x040fe2000f8e0215 */
[----:B------:R-:W5:Y:S01]  /*1ab00*/  LD.E.128 R44, desc[UR54][R44.64] ;  /* 0x000000362c2c7980 */ /* 0x000f62000c101d00 */
[----:B------:R-:W-:Y:S01]  /*1ab10*/  IMAD.WIDE.U32 R2, R216, UR4, R2 ;  /* 0x00000004d8027c25 */ /* 0x000fe2000f8e0002 */
[C---:B------:R-:W-:Y:S01]  /*1ab20*/  ISETP.GE.AND P2, PT, R211.reuse, R86, PT ;  /* 0x00000056d300720c */ /* 0x040fe20003f46270 */
[----:B------:R-:W-:Y:S01]  /*1ab30*/  ULDC.64 UR4, c[0x0][0xbe8] ;  /* 0x0002fa0000047ab9 */ /* 0x000fe20000000a00 */
        /* <DEDUP_REMOVED lines=23> */
[----:B------:R-:W-:Y:S01]  /*1acb0*/  VIADD R76, R211, 0x180 ;  /* 0x00000180d34c7836 */ /* 0x000fe20000000000 */
[----:B------:R-:W-:Y:S01]  /*1acc0*/  LOP3.LUT R0, R21, 0x2, R0, 0xe2, !PT ;  /* 0x0000000215007812 */ /* 0x000fe200078ee200 */
[----:B------:R-:W-:Y:S01]  /*1acd0*/  BSSY B1, `(.L_x_5536) ;  /* 0x0000035000017945 */ /* 0x000fe20003800000 */
[----:B------:R-:W-:-:S02]  /*1ace0*/  SEL R21, RZ, 0x4, P2 ;  /* 0x00000004ff157807 */ /* 0x000fc40001000000 */
[----:B------:R-:W-:Y:S02]  /*1acf0*/  SEL R20, RZ, 0x8, P3 ;  /* 0x00000008ff147807 */ /* 0x000fe40001800000 */
[----:B------:R-:W-:Y:S02]  /*1ad00*/  ISETP.GE.AND P2, PT, R82, R86, PT ;  /* 0x000000565200720c */ /* 0x000fe40003f46270 */
[----:B------:R-:W-:Y:S01]  /*1ad10*/  LOP3.LUT R20, R20, R0, R21, 0xfe, !PT ;  /* 0x0000000014147212 */ /* 0x000fe200078efe15 */
[----:B------:R-:W-:Y:S01]  /*1ad20*/  VIADD R0, R18, 0x38820 ;  /* 0x0003882012007836 */ /* 0x000fe20000000000 */
[-C--:B------:R-:W-:Y:S02]  /*1ad30*/  ISETP.GE.AND P3, PT, R83, R86.reuse, PT ;  /* 0x000000565300720c */ /* 0x080fe40003f66270 */
[----:B------:R-:W-:Y:S01]  /*1ad40*/  ISETP.GE.AND P1, PT, R214, R77, PT ;  /* 0x0000004dd600720c */ /* 0x000fe20003f26270 */
[----:B------:R-:W-:Y:S01]  /*1ad50*/  VIADD R77, R211, 0x1c0 ;  /* 0x000001c0d34d7836 */ /* 0x000fe20000000000 */
[----:B------:R-:W-:-:S02]  /*1ad60*/  ISETP.GE.AND P4, PT, R76, R86, PT ;  /* 0x000000564c00720c */ /* 0x000fc40003f86270 */
        /* <DEDUP_REMOVED lines=43> */
.L_x_5537:
[----:B------:R-:W-:Y:S05]  /*1b020*/  BSYNC B1 ;  /* 0x0000000000017941 */ /* 0x000fea0003800000 */
.L_x_5536:
        /* <DEDUP_REMOVED lines=31> */
.L_x_5533:
[----:B------:R-:W-:Y:S01]  /*1b220*/  ULDC.64 UR4, c[0x0][0xcd8] ;  /* 0x0003360000047ab9 */ /* 0x000fe20000000a00 */
[----:B------:R-:W2:Y:S01]  /*1b230*/  LDC.64 R2, c[0x0][0xcd8] ;  /* 0x00033600ff027b82 */ /* 0x000ea20000000a00 */
[----:B------:R-:W-:Y:S01]  /*1b240*/  ISETP.NE.U32.AND P0, PT, RZ, UR4, PT ;  /* 0x00000004ff007c0c */ /* 0x000fe2000bf05070 */
[----:B------:R-:W-:-:S03]  /*1b250*/  IMAD.MOV.U32 R7, RZ, RZ, RZ ;  /* 0x000000ffff077224 */ /* 0x000fc600078e00ff */
[----:B------:R-:W-:Y:S01]  /*1b260*/  ISETP.NE.AND.EX P0, PT, RZ, UR5, PT, P0 ;  /* 0x00000005ff007c0c */ /* 0x000fe2000bf05300 */
[----:B------:R-:W-:Y:S02]  /*1b270*/  ULDC.64 UR4, c[0x0][0xce0] ;  /* 0x0003380000047ab9 */ /* 0x000fe40000000a00 */
[----:B------:R-:W-:Y:S01]  /*1b280*/  ISETP.NE.U32.AND P1, PT, RZ, UR4, PT ;  /* 0x00000004ff007c0c */ /* 0x000fe2000bf25070 */
[----:B------:R-:W3:Y:S03]  /*1b290*/  LDC R12, c[0x0][0xb8c] ;  /* 0x0002e300ff0c7b82 */ /* 0x000ee60000000800 */
[----:B------:R-:W-:Y:S01]  /*1b2a0*/  ISETP.NE.AND.EX P1, PT, RZ, UR5, PT, P1 ;  /* 0x00000005ff007c0c */ /* 0x000fe2000bf25310 */
[----:B--2---:R-:W-:-:S12]  /*1b2b0*/  IMAD.WIDE R2, R217, 0x4, R2 ;  /* 0x00000004d9027825 */ /* 0x004fd800078e0202 */
[----:B------:R-:W2:Y:S01]  /*1b2c0*/  @P1 LDC.64 R4, c[0x0][0xce0] ;  /* 0x00033800ff041b82 */ /* 0x000ea20000000a00 */
[----:B------:R-:W-:Y:S02]  /*1b2d0*/  ULDC UR4, c[0x0][0xb88] ;  /* 0x0002e20000047ab9 */ /* 0x000fe40000000800 */
[----:B------:R-:W-:Y:S01]  /*1b2e0*/  IMAD.U32 R0, RZ, RZ, UR4 ;  /* 0x00000004ff007e24 */ /* 0x000fe2000f8e00ff */
[----:B------:R4:W5:Y:S01]  /*1b2f0*/  @P0 LDG.E R7, desc[UR54][R2.64] ;  /* 0x0000003602070981 */ /* 0x000962000c1e1900 */
[----:B--2---:R-:W-:-:S05]  /*1b300*/  @P1 IMAD.WIDE R4, R217, 0x4, R4 ;  /* 0x00000004d9041825 */ /* 0x004fca00078e0204 */
[----:B------:R4:W5:Y:S01]  /*1b310*/  @P1 LDG.E R0, desc[UR54][R4.64] ;  /* 0x0000003604001981 */ /* 0x000962000c1e1900 */
[----:B------:R-:W-:Y:S01]  /*1b320*/  ISETP.GT.AND P2, PT, R234, 0x3f, PT ;  /* 0x0000003fea00780c */ /* 0x000fe20003f44270 */
[----:B---3--:R-:W-:-:S12]  /*1b330*/  @P1 BRA `(.L_x_5539) ;  /* 0x0000000000101947 */ /* 0x008fd80003800000 */
[----:B------:R-:W-:Y:S05]  /*1b340*/  @!P0 BRA `(.L_x_5539) ;  /* 0x00000000000c8947 */ /* 0x000fea0003800000 */
[----:B----4-:R-:W2:Y:S04]  /*1b350*/  LDG.E R5, desc[UR54][R2.64] ;  /* 0x0000003602057981 */ /* 0x010ea8000c1e1900 */
[----:B-----5:R-:W2:Y:S02]  /*1b360*/  LDG.E R0, desc[UR54][R2.64+0x4] ;  /* 0x0000043602007981 */ /* 0x020ea4000c1e1900 */
[----:B--2---:R-:W-:-:S07]  /*1b370*/  IMAD.IADD R0, R0, 0x1, -R5 ;  /* 0x0000000100007824 */ /* 0x004fce00078e0a05 */
.L_x_5539:
        /* <DEDUP_REMOVED lines=8> */
[----:B------:R-:W2:Y:S02]  /*1b400*/  S2R R2, SR_TID.X ;  /* 0x0000000000027919 */ /* 0x000ea40000002100 */
        /* <DEDUP_REMOVED lines=21> */
.L_x_5541:
[----:B------:R-:W-:Y:S05]  /*1b560*/  BSYNC B1 ;  /* 0x0000000000017941 */ /* 0x000fea0003800000 */
.L_x_5540:
[----:B------:R-:W-:Y:S01]  /*1b570*/  ULDC.64 UR4, c[0x0][0xba0] ;  /* 0x0002e80000047ab9 */ /* 0x000fe20000000a00 */
[----:B------:R-:W-:Y:S01]  /*1b580*/  IMAD.MOV.U32 R2, RZ, RZ, R211 ;  /* 0x000000ffff027224 */ /* 0x000fe200078e00d3 */
[----:B------:R-:W-:Y:S01]  /*1b590*/  ISETP.GE.AND P2, PT, R211, R12, PT ;  /* 0x0000000cd300720c */ /* 0x000fe20003f46270 */
[----:B--2---:R-:W-:Y:S01]  /*1b5a0*/  IMAD.MOV.U32 R3, RZ, RZ, R10 ;  /* 0x000000ffff037224 */ /* 0x004fe200078e000a */
[----:B------:R-:W-:Y:S01]  /*1b5b0*/  BSSY B1, `(.L_x_5542) ;  /* 0x000004d000017945 */ /* 0x000fe20003800000 */
[----:B------:R-:W-:Y:S02]  /*1b5c0*/  IMAD R4, R6, UR4, RZ ;  /* 0x0000000406047c24 */ /* 0x000fe4000f8e02ff */
[----:B------:R-:W-:-:S04]  /*1b5d0*/  IMAD.WIDE.U32 R2, R7, UR4, R2 ;  /* 0x0000000407027c25 */ /* 0x000fc8000f8e0002 */
[----:B------:R-:W-:Y:S02]  /*1b5e0*/  VIADD R13, R211, 0x40 ;  /* 0x00000040d30d7836 */ /* 0x000fe40000000000 */
[----:B------:R-:W-:Y:S01]  /*1b5f0*/  IMAD R7, R7, UR5, R4 ;  /* 0x0000000507077c24 */ /* 0x000fe2000f8e0204 */
[----:B------:R-:W-:Y:S01]  /*1b600*/  ULDC.64 UR4, c[0x0][0xbe0] ;  /* 0x0002f80000047ab9 */ /* 0x000fe20000000a00 */
[----:B------:R-:W-:Y:S01]  /*1b610*/  VIADD R15, R211, 0x80 ;  /* 0x00000080d30f7836 */ /* 0x000fe20000000000 */
[----:B------:R-:W-:Y:S01]  /*1b620*/  ISETP.GE.AND P0, PT, R13, R12, PT ;  /* 0x0000000c0d00720c */ /* 0x000fe20003f06270 */
[----:B------:R-:W-:Y:S02]  /*1b630*/  IMAD R5, R8, UR4, RZ ;  /* 0x0000000408057c24 */ /* 0x000fe4000f8e02ff */
[----:B------:R-:W-:Y:S01]  /*1b640*/  IMAD.IADD R3, R3, 0x1, R7 ;  /* 0x0000000103037824 */ /* 0x000fe200078e0207 */
[----:B------:R-:W-:Y:S01]  /*1b650*/  SEL R4, RZ, 0xffffffff, P0 ;  /* 0xffffffffff047807 */ /* 0x000fe20000000000 */
[----:B------:R-:W-:-:S02]  /*1b660*/  IMAD R7, R219, -0x40, R0 ;  /* 0xffffffc0db077824 */ /* 0x000fc400078e0200 */
[C---:B------:R-:W-:Y:S02]  /*1b670*/  IMAD R5, R216.reuse, UR5, R5 ;  /* 0x00000005d8057c24 */ /* 0x040fe4000f8e0205 */
[----:B------:R-:W-:Y:S01]  /*1b680*/  IMAD.WIDE.U32 R2, R216, UR4, R2 ;  /* 0x00000004d8027c25 */ /* 0x000fe2000f8e0002 */
[CC--:B------:R-:W-:Y:S01]  /*1b690*/  ISETP.GE.AND P1, PT, R214.reuse, R7.reuse, PT ;  /* 0x00000007d600720c */ /* 0x0c0fe20003f26270 */
[----:B------:R-:W-:Y:S02]  /*1b6a0*/  ULDC.64 UR4, c[0x0][0xbe8] ;  /* 0x0002fa0000047ab9 */ /* 0x000fe40000000a00 */
[----:B------:R-:W-:Y:S02]  /*1b6b0*/  VIADD R0, R214, 0x20 ;  /* 0x00000020d6007836 */ /* 0x000fe40000000000 */
[----:B------:R-:W-:Y:S02]  /*1b6c0*/  VIADD R21, R211, 0xc0 ;  /* 0x000000c0d3157836 */ /* 0x000fe40000000000 */
[----:B------:R-:W-:Y:S01]  /*1b6d0*/  IMAD.IADD R3, R3, 0x1, R5 ;  /* 0x0000000103037824 */ /* 0x000fe200078e0205 */
[----:B------:R-:W-:Y:S01]  /*1b6e0*/  ISETP.GE.AND P0, PT, R0, R7, PT ;  /* 0x000000070000720c */ /* 0x000fe20003f06270 */
[----:B------:R-:W-:Y:S01]  /*1b6f0*/  IMAD.SHL.U32 R5, R4, 0x2, RZ ;  /* 0x0000000204057824 */ /* 0x000fe200078e00ff */
[----:B------:R-:W-:Y:S01]  /*1b700*/  SEL R0, RZ, 0x1, P2 ;  /* 0x00000001ff007807 */ /* 0x000fe20001000000 */
[----:B------:R-:W-:Y:S01]  /*1b710*/  VIADD R23, R211, 0x100 ;  /* 0x00000100d3177836 */ /* 0x000fe20000000000 */
[-C--:B------:R-:W-:Y:S01]  /*1b720*/  ISETP.GE.AND P2, PT, R15, R12.reuse, PT ;  /* 0x0000000c0f00720c */ /* 0x080fe20003f46270 */
[----:B------:R-:W-:Y:S01]  /*1b730*/  VIADD R25, R211, 0x140 ;  /* 0x00000140d3197836 */ /* 0x000fe20000000000 */
[----:B------:R-:W-:Y:S01]  /*1b740*/  ISETP.GE.AND P3, PT, R21, R12, PT ;  /* 0x0000000c1500720c */ /* 0x000fe20003f66270 */
[----:B------:R-:W-:Y:S01]  /*1b750*/  VIADD R7, R211, 0x180 ;  /* 0x00000180d3077836 */ /* 0x000fe20000000000 */
[----:B------:R-:W-:-:S02]  /*1b760*/  LOP3.LUT R0, R5, 0x2, R0, 0xe2, !PT ;  /* 0x0000000205007812 */ /* 0x000fc400078ee200 */
[----:B------:R-:W-:Y:S02]  /*1b770*/  SEL R5, RZ, 0x4, P2 ;  /* 0x00000004ff057807 */ /* 0x000fe40001000000 */
[----:B------:R-:W-:Y:S02]  /*1b780*/  SEL R4, RZ, 0x8, P3 ;  /* 0x00000008ff047807 */ /* 0x000fe40001800000 */
[-C--:B------:R-:W-:Y:S02]  /*1b790*/  ISETP.GE.AND P2, PT, R23, R12.reuse, PT ;  /* 0x0000000c1700720c */ /* 0x080fe40003f46270 */
[----:B------:R-:W-:Y:S02]  /*1b7a0*/  ISETP.GE.AND P3, PT, R25, R12, PT ;  /* 0x0000000c1900720c */ /* 0x000fe40003f66270 */
[----:B------:R-:W-:Y:S01]  /*1b7b0*/  LOP3.LUT R4, R4, R0, R5, 0xfe, !PT ;  /* 0x0000000004047212 */ /* 0x000fe200078efe05 */
[----:B------:R-:W-:Y:S01]  /*1b7c0*/  IMAD R0, R9, UR4, RZ ;  /* 0x0000000409007c24 */ /* 0x000fe2000f8e02ff */
[----:B------:R-:W-:Y:S01]  /*1b7d0*/  ISETP.GE.AND P4, PT, R7, R12, PT ;  /* 0x0000000c0700720c */ /* 0x000fe20003f86270 */
[----:B------:R-:W-:Y:S01]  /*1b7e0*/  VIADD R7, R211, 0x1c0 ;  /* 0x000001c0d3077836 */ /* 0x000fe20000000000 */
[----:B------:R-:W-:Y:S01]  /*1b7f0*/  SEL R5, RZ, 0x10, P2 ;  /* 0x00000010ff057807 */ /* 0x000fe20001000000 */
[----:B------:R-:W-:Y:S01]  /*1b800*/  IMAD R9, R11, UR5, R0 ;  /* 0x000000050b097c24 */ /* 0x000fe2000f8e0200 */
[----:B------:R-:W-:-:S02]  /*1b810*/  SEL R6, RZ, 0x20, P3 ;  /* 0x00000020ff067807 */ /* 0x000fc40001800000 */
[----:B------:R-:W-:Y:S02]  /*1b820*/  ISETP.GE.AND P2, PT, R7, R12, PT ;  /* 0x0000000c0700720c */ /* 0x000fe40003f46270 */
[----:B------:R-:W-:Y:S01]  /*1b830*/  LOP3.LUT R27, R6, R4, R5, 0xfe, !PT ;  /* 0x00000004061b7212 */ /* 0x000fe200078efe05 */
[----:B------:R-:W-:Y:S01]  /*1b840*/  IMAD.WIDE.U32 R4, R11, UR4, R2 ;  /* 0x000000040b047c25 */ /* 0x000fe2000f8e0002 */
[----:B------:R-:W-:Y:S02]  /*1b850*/  SEL R6, RZ, 0x40, P4 ;  /* 0x00000040ff067807 */ /* 0x000fe40002000000 */
[--C-:B------:R-:W-:Y:S01]  /*1b860*/  SHF.R.S32.HI R7, RZ, 0x1f, R214.reuse ;  /* 0x0000001fff077819 */ /* 0x100fe200000114d6 */
[----:B------:R-:W-:Y:S01]  /*1b870*/  IMAD.IADD R11, R5, 0x1, R9 ;  /* 0x00000001050b7824 */ /* 0x000fe200078e0209 */
[----:B------:R-:W-:Y:S01]  /*1b880*/  LOP3.LUT R27, R27, R6, RZ, 0xfc, !PT ;  /* 0x000000061b1b7212 */ /* 0x000fe200078efcff */
[----:B------:R-:W-:Y:S01]  /*1b890*/  IMAD.MOV.U32 R6, RZ, RZ, R214 ;  /* 0x000000ffff067224 */ /* 0x000fe200078e00d6 */
[----:B------:R-:W-:-:S03]  /*1b8a0*/  SEL R0, RZ, 0x80, P2 ;  /* 0x00000080ff007807 */ /* 0x000fc60001000000 */
        /* <DEDUP_REMOVED lines=29> */
.L_x_5543:
[----:B------:R-:W-:Y:S05]  /*1ba80*/  BSYNC B1 ;  /* 0x0000000000017941 */ /* 0x000fea0003800000 */
.L_x_5542:
        /* <DEDUP_REMOVED lines=29> */
.L_x_5538:
[----:B------:R-:W-:Y:S05]  /*1bc60*/  BSYNC B0 ;  /* 0x0000000000007941 */ /* 0x000fea0003800000 */
.L_x_5532:
[----:B------:R-:W-:Y:S02]  /*1bc70*/  ULDC UR4, c[0x0][0xd14] ;  /* 0x0003450000047ab9 */ /* 0x000fe40000000800 */
[----:B-1----:R-:W-:-:S13]  /*1bc80*/  ISETP.GE.AND P0, PT, R191, UR4, PT ;  /* 0x00000004bf007c0c */ /* 0x002fda000bf06270 */
[----:B------:R-:W-:Y:S05]  /*1bc90*/  @!P0 BRA `(.L_x_5544) ;  /* 0xfffffe5400408947 */ /* 0x000fea000383ffff */
[----:B------:R-:W-:Y:S05]  /*1bca0*/  BRA `(.L_x_5334) ;  /* 0x0000006c00787947 */ /* 0x000fea0003800000 */
.L_x_5332:
[----:B------:R-:W-:-:S08]  /*1bcb0*/  NOP ;  /* 0x0000000000007918 */ /* 0x000fd00000000000 */
[----:B0-----:R-:W0:-:S00]  /*1bcc0*/  USETMAXREG.DEALLOC.CTAPOOL 0x18 ;  /* 0x00000018000079c8 */ /* 0x001e0000080e0500 */
        /* <DEDUP_REMOVED lines=58> */
.L_x_5549:
        /* <DEDUP_REMOVED lines=16> */
.L_x_5548:
[----:B------:R-:W-:Y:S05]  /*1c170*/  BSYNC B0 ;  /* 0x0000000000007941 */ /* 0x000fea0003800000 */
.L_x_5547:
        /* <DEDUP_REMOVED lines=26> */
.L_x_5545:
        /* <DEDUP_REMOVED lines=18> */
[----:B0-----:R-:W-:-:S05]  /*1c440*/  VIADD R13, R4, 0xffffffff ;  /* 0xffffffff040d7836 */ /* 0x001fca0000000000 */
[----:B------:R2:W3:Y:S02]  /*1c450*/  SHFL.IDX PT, R16, R6, R13, 0x1f ;  /* 0x00001f0d06107589 */ /* 0x0004e400000e0000 */
.L_x_5550:
[----:B-1----:R-:W-:Y:S02]  /*1c460*/  IMAD.MOV R2, RZ, RZ, -R3 ;  /* 0x000000ffff027224 */ /* 0x002fe400078e0a03 */
        /* <DEDUP_REMOVED lines=26> */
[----:B------:R-:W-:-:S04]  /*1c610*/  IABS R5, R10 ;  /* 0x0000000a00057213 */ /* 0x000fc80000000000 */
[----:B--2---:R-:W1:Y:S08]  /*1c620*/  I2F.RP R6, R5 ;  /* 0x0000000500067306 */ /* 0x004e700000209400 */
[----:B-1----:R-:W1:Y:S02]  /*1c630*/  MUFU.RCP R6, R6 ;  /* 0x0000000600067308 */ /* 0x002e640000001000 */
[----:B-1----:R-:W-:Y:S01]  /*1c640*/  VIADD R3, R6, 0xffffffe ;  /* 0x0ffffffe06037836 */ /* 0x002fe20000000000 */
[----:B------:R-:W-:-:S05]  /*1c650*/  IABS R6, R10 ;  /* 0x0000000a00067213 */ /* 0x000fca0000000000 */
[----:B------:R-:W1:Y:S01]  /*1c660*/  F2I.FTZ.U32.TRUNC.NTZ R3, R3 ;  /* 0x0000000300037305 */ /* 0x000e62000021f000 */
[----:B------:R-:W-:Y:S02]  /*1c670*/  IMAD.MOV R6, RZ, RZ, -R6 ;  /* 0x000000ffff067224 */ /* 0x000fe400078e0a06 */
        /* <DEDUP_REMOVED lines=23> */
.L_x_5546:
[----:B------:R-:W-:Y:S02]  /*1c7f0*/  IMAD.MOV.U32 R17, RZ, RZ, RZ ;  /* 0x000000ffff117224 */ /* 0x000fe400078e00ff */
[----:B------:R-:W-:Y:S02]  /*1c800*/  IMAD.U32 R16, RZ, RZ, UR6 ;  /* 0x00000006ff107e24 */ /* 0x000fe4000f8e00ff */
[----:B------:R-:W-:-:S07]  /*1c810*/  IMAD.MOV.U32 R18, RZ, RZ, RZ ;  /* 0x000000ffff127224 */ /* 0x000fce00078e00ff */
.L_x_5551:
        /* <DEDUP_REMOVED lines=16> */
[----:B-1----:R-:W-:Y:S01]  /*1c920*/  IMAD.MOV.U32 R0, RZ, RZ, 0x1 ;  /* 0x00000001ff007424 */ /* 0x002fe200078e00ff */
[----:B------:R-:W-:Y:S01]  /*1c930*/  ULDC UR4, c[0x0][0xc] ;  /* 0x0000030000047ab9 */ /* 0x000fe20000000800 */
[----:B------:R-:W-:Y:S01]  /*1c940*/  STL [R1+0x4], RZ ;  /* 0x000004ff01007387 */ /* 0x000fe20000100800 */
[----:B------:R-:W-:-:S03]  /*1c950*/  IMAD.MOV.U32 R2, RZ, RZ, 0x1 ;  /* 0x00000001ff027424 */ /* 0x000fc600078e00ff */
[----:B------:R1:W-:Y:S04]  /*1c960*/  STL [R1+0xc], R0 ;  /* 0x00000c0001007387 */ /* 0x0003e80000100800 */
[----:B------:R-:W-:Y:S01]  /*1c970*/  STL [R1], RZ ;  /* 0x000000ff01007387 */ /* 0x000fe20000100800 */
[----:B-1----:R-:W-:Y:S01]  /*1c980*/  IMAD.U32 R0, RZ, RZ, UR4 ;  /* 0x00000004ff007e24 */ /* 0x002fe2000f8e00ff */
[----:B------:R-:W-:-:S04]  /*1c990*/  UMOV UR4, URZ ;  /* 0x0000003f00047c82 */ /* 0x000fc80008000000 */
[----:B------:R1:W-:Y:S04]  /*1c9a0*/  STL [R1+0x28], R0 ;  /* 0x0000280001007387 */ /* 0x0003e80000100800 */
[----:B------:R2:W-:Y:S01]  /*1c9b0*/  STL [R1+0x8], R2 ;  /* 0x0000080201007387 */ /* 0x0005e20000100800 */
[----:B-1----:R-:W-:-:S05]  /*1c9c0*/  IMAD.U32 R0, RZ, RZ, UR4 ;  /* 0x00000004ff007e24 */ /* 0x002fca000f8e00ff */
[----:B------:R2:W-:Y:S02]  /*1c9d0*/  STL [R1+0x24], R0 ;  /* 0x0000240001007387 */ /* 0x0005e40000100800 */
.L_x_5652:
[----:B------:R-:W-:Y:S05]  /*1c9e0*/  YIELD ;  /* 0x0000000000007946 */ /* 0x000fea0003800000 */
[----:B------:R-:W-:Y:S01]  /*1c9f0*/  ULDC.64 UR4, c[0x0][0xb20] ;  /* 0x0002c80000047ab9 */ /* 0x000fe20000000a00 */
[----:B------:R-:W-:Y:S01]  /*1ca00*/  IMAD.MOV.U32 R6, RZ, RZ, RZ ;  /* 0x000000ffff067224 */ /* 0x000fe200078e00ff */
[----:B------:R-:W-:Y:S01]  /*1ca10*/  ISETP.NE.U32.AND P0, PT, RZ, UR4, PT ;  /* 0x00000004ff007c0c */ /* 0x000fe2000bf05070 */
[----:B--2---:R-:W-:Y:S01]  /*1ca20*/  IMAD.MOV.U32 R0, RZ, RZ, RZ ;  /* 0x000000ffff007224 */ /* 0x004fe200078e00ff */
[----:B------:R-:W-:Y:S01]  /*1ca30*/  ULDC.64 UR8, c[0x0][0xb00] ;  /* 0x0002c00000087ab9 */ /* 0x000fe20000000a00 */
[----:B------:R-:W-:Y:S01]  /*1ca40*/  ULDC.64 UR10, c[0x0][0xb08] ;  /* 0x0002c200000a7ab9 */ /* 0x000fe20000000a00 */
[----:B------:R-:W-:Y:S01]  /*1ca50*/  ISETP.NE.AND.EX P0, PT, RZ, UR5, PT, P0 ;  /* 0x00000005ff007c0c */ /* 0x000fe2000bf05300 */
[----:B------:R-:W-:-:S12]  /*1ca60*/  ULDC.64 UR4, c[0x0][0xaf8] ;  /* 0x0002be0000047ab9 */ /* 0x000fd80000000a00 */
[----:B-1-3--:R-:W1:Y:S01]  /*1ca70*/  @P0 LDC.64 R2, c[0x0][0xb20] ;  /* 0x0002c800ff020b82 */ /* 0x00ae620000000a00 */
        /* <DEDUP_REMOVED lines=32> */
[----:B-----5:R-:W2:Y:S04]  /*1cc80*/  LDG.E R0, desc[UR54][R2.64] ;  /* 0x0000003602007981 */ /* 0x020ea8000c1e1900 */
[----:B------:R-:W2:Y:S02]  /*1cc90*/  LDG.E R5, desc[UR54][R2.64+0x4] ;  /* 0x0000043602057981 */ /* 0x000ea4000c1e1900 */
[----:B--2---:R-:W-:-:S07]  /*1cca0*/  IMAD.IADD R0, R5, 0x1, -R0 ;  /* 0x0000000105007824 */ /* 0x004fce00078e0a00 */
.L_x_5553:
        /* <DEDUP_REMOVED lines=10> */
[----:B------:R-:W-:Y:S01]  /*1cd50*/  ISETP.NE.AND.EX P0, PT, RZ, UR5, PT, P0 ;  /* 0x00000005ff007c0c */ /* 0x000fe2000bf05300 */
[----:B---3-5:R-:W-:-:S05]  /*1cd60*/  IMAD.IADD R8, R8, 0x1, R6 ;  /* 0x0000000108087824 */ /* 0x028fca00078e0206 */
[----:B------:R1:W-:Y:S07]  /*1cd70*/  STL [R1+0x10], R8 ;  /* 0x0000100801007387 */ /* 0x0003ee0000100800 */
[----:B------:R-:W-:Y:S05]  /*1cd80*/  @!P0 BRA `(.L_x_5554) ;  /* 0x0000000000108947 */ /* 0x000fea0003800000 */
[----:B------:R-:W2:Y:S02]  /*1cd90*/  LDC.64 R4, c[0x0][0xb18] ;  /* 0x0002c600ff047b82 */ /* 0x000ea40000000a00 */
[----:B--2---:R-:W-:-:S05]  /*1cda0*/  IMAD.WIDE R4, R19, 0x4, R4 ;  /* 0x0000000413047825 */ /* 0x004fca00078e0204 */
[----:B------:R2:W5:Y:S01]  /*1cdb0*/  LDG.E R7, desc[UR54][R4.64] ;  /* 0x0000003604077981 */ /* 0x000562000c1e1900 */
[----:B------:R-:W-:Y:S05]  /*1cdc0*/  BRA `(.L_x_5555) ;  /* 0x0000000000107947 */ /* 0x000fea0003800000 */
.L_x_5554:
[----:B------:R-:W-:Y:S05]  /*1cdd0*/  @!P3 BRA `(.L_x_5555) ;  /* 0x00000000000cb947 */ /* 0x000fea0003800000 */
[----:B------:R-:W2:Y:S04]  /*1cde0*/  LDG.E R7, desc[UR54][R4.64] ;  /* 0x0000003604077981 */ /* 0x000ea8000c1e1900 */
[----:B------:R-:W2:Y:S02]  /*1cdf0*/  LDG.E R4, desc[UR54][R4.64+0x4] ;  /* 0x0000043604047981 */ /* 0x000ea4000c1e1900 */
[----:B--2---:R-:W-:-:S07]  /*1ce00*/  IMAD.IADD R7, R4, 0x1, -R7 ;  /* 0x0000000104077824 */ /* 0x004fce00078e0a07 */
.L_x_5555:
[----:B--2---:R-:W2:Y:S04]  /*1ce10*/  @P1 LDG.E R4, desc[UR54][R2.64] ;  /* 0x0000003602041981 */ /* 0x004ea8000c1e1900 */
[----:B-1----:R-:W2:Y:S01]  /*1ce20*/  @P1 LDG.E R2, desc[UR54][R2.64+0x4] ;  /* 0x0000043602021981 */ /* 0x002ea2000c1e1900 */
[----:B-----5:R-:W-:Y:S02]  /*1ce30*/  IMAD.IADD R5, R7, 0x1, -R6 ;  /* 0x0000000107057824 */ /* 0x020fe400078e0a06 */
[----:B--2---:R-:W-:Y:S01]  /*1ce40*/  @P1 IMAD.IADD R9, R2, 0x1, -R4 ;  /* 0x0000000102091824 */ /* 0x004fe200078e0a04 */
[----:B------:R-:W-:-:S03]  /*1ce50*/  LEA R4, R17, 0x40, 0x6 ;  /* 0x0000004011047811 */ /* 0x000fc600078e30ff */
[----:B------:R-:W-:-:S04]  /*1ce60*/  IMAD.IADD R8, R5, 0x1, R9 ;  /* 0x0000000105087824 */ /* 0x000fc800078e0209 */
[C---:B------:R-:W-:Y:S01]  /*1ce70*/  VIADD R20, R8.reuse, 0x3f ;  /* 0x0000003f08147836 */ /* 0x040fe20000000000 */
[----:B------:R-:W-:-:S04]  /*1ce80*/  IADD3 R4, R8, R4, -R0 ;  /* 0x0000000408047210 */ /* 0x000fc80007ffe800 */
[----:B------:R-:W-:-:S04]  /*1ce90*/  SHF.R.S32.HI R2, RZ, 0x1f, R20 ;  /* 0x0000001fff027819 */ /* 0x000fc80000011414 */
[----:B------:R-:W-:Y:S02]  /*1cea0*/  LEA.HI R20, R2, R20, RZ, 0x6 ;  /* 0x0000001402147211 */ /* 0x000fe400078f30ff */
[----:B------:R-:W1:Y:S02]  /*1ceb0*/  LDC.64 R2, c[0x0][0xad8] ;  /* 0x0002b600ff027b82 */ /* 0x000e640000000a00 */
[----:B------:R-:W-:Y:S02]  /*1cec0*/  SHF.R.S32.HI R20, RZ, 0x6, R20 ;  /* 0x00000006ff147819 */ /* 0x000fe40000011414 */
[----:B-1----:R-:W-:Y:S01]  /*1ced0*/  ISETP.GE.AND P2, PT, R3, 0x1, PT ;  /* 0x000000010300780c */ /* 0x002fe20003f46270 */
        /* <DEDUP_REMOVED lines=13> */
.L_x_5558:
[----:B------:R-:W-:-:S13]  /*1cfb0*/  ISETP.NE.AND P0, PT, R3, 0x1, PT ;  /* 0x000000010300780c */ /* 0x000fda0003f05270 */
[----:B------:R-:W1:Y:S02]  /*1cfc0*/  @P0 LDC.64 R6, c[0x0][0xae0] ;  /* 0x0002b800ff060b82 */ /* 0x000e640000000a00 */
[----:B-1----:R-:W-:-:S05]  /*1cfd0*/  @P0 IMAD.HI.U32 R6, R11, R6, RZ ;  /* 0x000000060b060227 */ /* 0x002fca00078e00ff */
[----:B------:R-:W-:-:S07]  /*1cfe0*/  @P0 SHF.R.U32.HI R11, RZ, R7, R6 ;  /* 0x00000007ff0b0219 */ /* 0x000fce0000011606 */
.L_x_5559:
[----:B------:R-:W-:Y:S05]  /*1cff0*/  BSYNC B0 ;  /* 0x0000000000007941 */ /* 0x000fea0003800000 */
.L_x_5557:
[----:B------:R-:W-:-:S05]  /*1d000*/  IMAD R11, R11, R3, R3 ;  /* 0x000000030b0b7224 */ /* 0x000fca00078e0203 */
[----:B------:R-:W-:-:S07]  /*1d010*/  VIMNMX R2, R2, R11, PT ;  /* 0x0000000b02027248 */ /* 0x000fce0003fe0100 */
.L_x_5556:
        /* <DEDUP_REMOVED lines=15> */
.L_x_5562:
[----:B------:R-:W-:Y:S01]  /*1d110*/  ISETP.NE.AND P0, PT, R3, 0x1, PT ;  /* 0x000000010300780c */ /* 0x000fe20003f05270 */
[----:B------:R-:W-:-:S12]  /*1d120*/  IMAD.MOV.U32 R11, RZ, RZ, R0 ;  /* 0x000000ffff0b7224 */ /* 0x000fd800078e0000 */
[----:B------:R-:W1:Y:S02]  /*1d130*/  @P0 LDC.64 R6, c[0x0][0xae0] ;  /* 0x0002b800ff060b82 */ /* 0x000e640000000a00 */
[----:B-1----:R-:W-:-:S05]  /*1d140*/  @P0 IMAD.HI.U32 R6, R0, R6, RZ ;  /* 0x0000000600060227 */ /* 0x002fca00078e00ff */
[----:B------:R-:W-:-:S07]  /*1d150*/  @P0 SHF.R.U32.HI R11, RZ, R7, R6 ;  /* 0x00000007ff0b0219 */ /* 0x000fce0000011606 */
.L_x_5563:
[----:B------:R-:W-:Y:S05]  /*1d160*/  BSYNC B0 ;  /* 0x0000000000007941 */ /* 0x000fea0003800000 */
.L_x_5561:
[----:B------:R-:W-:-:S05]  /*1d170*/  IMAD R3, R11, R3, RZ ;  /* 0x000000030b037224 */ /* 0x000fca00078e02ff */
[----:B------:R-:W-:-:S07]  /*1d180*/  VIMNMX R8, R8, R3, !PT ;  /* 0x0000000308087248 */ /* 0x000fce0007fe0100 */
.L_x_5560:
        /* <DEDUP_REMOVED lines=34> */
.L_x_5719:
[----:B------:R-:W-:-:S03]  /*1d3b0*/  UMOV UR4, 0xffffffff ;  /* 0xffffffff00047882 */ /* 0x000fc60000000000 */
[----:B------:R-:W-:Y:S05]  /*1d3c0*/  BRA.DIV UR4, `(.L_x_5567) ;  /* 0x0000006604987947 */ /* 0x000fea000b800000 */
[----:B------:R-:W-:-:S13]  /*1d3d0*/  ELECT P6, URZ, PT ;  /* 0x00000000003f782f */ /* 0x000fda00038c0000 */
.L_x_5722:
[----:B------:R-:W2:Y:S01]  /*1d3e0*/  LDL R7, [R1+0x24] ;  /* 0x0000240001077983 */ /* 0x000ea20000100800 */
[----:B------:R-:W-:Y:S02]  /*1d3f0*/  MOV R8, 0x400 ;  /* 0x0000040000087802 */ /* 0x000fe40000000f00 */
[----:B--2---:R-:W-:Y:S02]  /*1d400*/  R2UR UR4, R7 ;  /* 0x00000000070472ca */ /* 0x004fe400000e0000 */
[----:B------:R-:W1:Y:S11]  /*1d410*/  S2R R7, SR_CgaCtaId ;  /* 0x0000000000077919 */ /* 0x000e760000008800 */
[----:B------:R-:W-:-:S04]  /*1d420*/  UIADD3 UR4, UR4, 0x1, URZ ;  /* 0x0000000104047890 */ /* 0x000fc8000fffe03f */
[----:B------:R-:W-:-:S04]  /*1d430*/  ULEA.HI UR5, UR4, UR4, URZ, 0x1 ;  /* 0x0000000404057291 */ /* 0x000fc8000f8f083f */
[----:B------:R-:W-:-:S04]  /*1d440*/  ULOP3.LUT UR5, UR5, 0xfffffffe, URZ, 0xc0, !UPT ;  /* 0xfffffffe05057892 */ /* 0x000fc8000f8ec03f */
[----:B------:R-:W-:Y:S01]  /*1d450*/  UIADD3 UR5, UR4, -UR5, URZ ;  /* 0x8000000504057290 */ /* 0x000fe2000fffe03f */
[----:B-1----:R-:W-:-:S05]  /*1d460*/  LEA R7, R7, R8, 0x18 ;  /* 0x0000000807077211 */ /* 0x002fca00078ec0ff */
[----:B------:R-:W-:-:S04]  /*1d470*/  MOV R8, UR5 ;  /* 0x0000000500087c02 */ /* 0x000fc80008000f00 */
[----:B------:R-:W-:-:S04]  /*1d480*/  SHF.L.U32 R8, R8, 0x1f, RZ ;  /* 0x0000001f08087819 */ /* 0x000fc800000006ff */
[----:B------:R-:W1:Y:S02]  /*1d490*/  SYNCS.PHASECHK.TRANS64.TRYWAIT P0, [R7+URZ+0x38820], R8 ;  /* 0x03882008070075a7 */ /* 0x000e64000800017f */
[----:B-1----:R-:W-:Y:S05]  /*1d4a0*/  @!P0 BRA `(.L_x_5568) ;  /* 0x0000006400808947 */ /* 0x002fea0003800000 */
.L_x_5723:
        /* <DEDUP_REMOVED lines=8> */
.L_x_5724:
        /* <DEDUP_REMOVED lines=11> */
.L_x_5572:
[----:B--2---:R-:W2:Y:S01]  /*1d5e0*/  LDL R11, [R1+0x4] ;  /* 0x00000400010b7983 */ /* 0x004ea20000100800 */
        /* <DEDUP_REMOVED lines=12> */
[----:B------:R-:W-:-:S04]  /*1d6b0*/  IMAD R11, R3, 0x40, R10 ;  /* 0x00000040030b7824 */ /* 0x000fc800078e020a */
[----:B------:R-:W-:-:S05]  /*1d6c0*/  VIADD R11, R11, 0xffffffc0 ;  /* 0xffffffc00b0b7836 */ /* 0x000fca0000000000 */
[----:B------:R-:W-:-:S03]  /*1d6d0*/  R2UR UR11, R11 ;  /* 0x000000000b0b72ca */ /* 0x000fc600000e0000 */
[----:B------:R-:W-:-:S10]  /*1d6e0*/  UIADD3 UR8, UR8, 0x22400, URZ ;  /* 0x0002240008087890 */ /* 0x000fd4000fffe03f */
[----:B------:R2:W-:Y:S01]  /*1d6f0*/  UTMALDG.4D [UR8], [UR4], desc[UR6] ;  /* 0x00000608040075b4 */ /* 0x0005e20008019000 */
[----:B------:R-:W3:Y:S02]  /*1d700*/  SYNCS.PHASECHK.TRANS64.TRYWAIT P0, [R8+URZ+0x388c0], R9 ;  /* 0x0388c009080075a7 */ /* 0x000ee4000800017f */
[----:B--23--:R-:W-:Y:S05]  /*1d710*/  @!P0 BRA `(.L_x_5573) ;  /* 0x00000064000c8947 */ /* 0x00cfea0003800000 */
.L_x_5725:
        /* <DEDUP_REMOVED lines=8> */
.L_x_5574:
[----:B-12---:R-:W2:Y:S01]  /*1d7a0*/  LDL R9, [R1+0x4] ;  /* 0x0000040001097983 */ /* 0x006ea20000100800 */
        /* <DEDUP_REMOVED lines=51> */
.L_x_5570:
[----:B------:R-:W-:Y:S05]  /*1dae0*/  BSYNC B1 ;  /* 0x0000000000017941 */ /* 0x000fea0003800000 */
.L_x_5569:
        /* <DEDUP_REMOVED lines=16> */
.L_x_5581:
        /* <DEDUP_REMOVED lines=9> */
.L_x_5726:
        /* <DEDUP_REMOVED lines=11> */
.L_x_5578:
[----:B--2---:R-:W2:Y:S01]  /*1dd30*/  LDL R11, [R1+0x4] ;  /* 0x00000400010b7983 */ /* 0x004ea20000100800 */
        /* <DEDUP_REMOVED lines=15> */
[----:B------:R-:W3:Y:S02]  /*1de30*/  SYNCS.PHASECHK.TRANS64.TRYWAIT P1, [R9+URZ+0x388c0], R10 ;  /* 0x0388c00a090075a7 */ /* 0x000ee4000802017f */
[----:B--23--:R-:W-:Y:S05]  /*1de40*/  @!P1 BRA `(.L_x_5579) ;  /* 0x0000005c00689947 */ /* 0x00cfea0003800000 */
.L_x_5727:
        /* <DEDUP_REMOVED lines=8> */
.L_x_5580:
        /* <DEDUP_REMOVED lines=52> */
.L_x_5576:
[----:B------:R-:W-:Y:S05]  /*1e210*/  BSYNC B1 ;  /* 0x0000000000017941 */ /* 0x000fea0003800000 */
.L_x_5575:
        /* <DEDUP_REMOVED lines=13> */
.L_x_5565:
[----:B------:R-:W-:Y:S05]  /*1e2f0*/  BSYNC B0 ;  /* 0x0000000000007941 */ /* 0x000fea0003800000 */
.L_x_5564:
        /* <DEDUP_REMOVED lines=17> */
.L_x_5584:
[----:B------:R-:W-:-:S13]  /*1e410*/  ISETP.NE.AND P1, PT, R3, 0x1, PT ;  /* 0x000000010300780c */ /* 0x000fda0003f25270 */
[----:B------:R-:W2:Y:S02]  /*1e420*/  @P1 LDC.64 R4, c[0x0][0xae0] ;  /* 0x0002b800ff041b82 */ /* 0x000ea40000000a00 */
[----:B--2---:R-:W-:-:S05]  /*1e430*/  @P1 IMAD.HI.U32 R4, R6, R4, RZ ;  /* 0x0000000406041227 */ /* 0x004fca00078e00ff */
[----:B------:R-:W-:-:S07]  /*1e440*/  @P1 SHF.R.U32.HI R6, RZ, R5, R4 ;  /* 0x00000005ff061219 */ /* 0x000fce0000011604 */
.L_x_5585:
[----:B------:R-:W-:Y:S05]  /*1e450*/  BSYNC B0 ;  /* 0x0000000000007941 */ /* 0x000fea0003800000 */
.L_x_5583:
[----:B------:R-:W-:-:S05]  /*1e460*/  IMAD R6, R6, R3, R3 ;  /* 0x0000000306067224 */ /* 0x000fca00078e0203 */
[----:B------:R-:W-:-:S07]  /*1e470*/  VIMNMX R2, R2, R6, PT ;  /* 0x0000000602027248 */ /* 0x000fce0003fe0100 */
.L_x_5582:
        /* <DEDUP_REMOVED lines=19> */
.L_x_5588:
[----:B------:R-:W-:-:S13]  /*1e5b0*/  ISETP.NE.AND P0, PT, R3, 0x1, PT ;  /* 0x000000010300780c */ /* 0x000fda0003f05270 */
[----:B------:R-:W3:Y:S02]  /*1e5c0*/  @P0 LDC.64 R4, c[0x0][0xae0] ;  /* 0x0002b800ff040b82 */ /* 0x000ee40000000a00 */
[----:B---3--:R-:W-:-:S05]  /*1e5d0*/  @P0 IMAD.HI.U32 R4, R0, R4, RZ ;  /* 0x0000000400040227 */ /* 0x008fca00078e00ff */
[----:B------:R-:W-:-:S07]  /*1e5e0*/  @P0 SHF.R.U32.HI R0, RZ, R5, R4 ;  /* 0x00000005ff000219 */ /* 0x000fce0000011604 */
.L_x_5589:
[----:B------:R-:W-:Y:S05]  /*1e5f0*/  BSYNC B0 ;  /* 0x0000000000007941 */ /* 0x000fea0003800000 */
.L_x_5587:
[----:B------:R-:W-:-:S05]  /*1e600*/  IMAD R3, R0, R3, RZ ;  /* 0x0000000300037224 */ /* 0x000fca00078e02ff */
[----:B------:R-:W-:-:S07]  /*1e610*/  VIMNMX R2, R2, R3, !PT ;  /* 0x0000000302027248 */ /* 0x000fce0007fe0100 */
.L_x_5586:
        /* <DEDUP_REMOVED lines=12> */
[----:B------:R-:W3:Y:S01]  /*1e6e0*/  LDL R0, [R1+0x28] ;  /* 0x0000280001007983 */ /* 0x000ee20000100800 */
[----:B------:R-:W-:Y:S01]  /*1e6f0*/  VOTEU.ANY UR4, UPT, PT ;  /* 0x0000000000047886 */ /* 0x000fe200038e0100 */
[----:B------:R-:W4:Y:S01]  /*1e700*/  LDC.64 R2, c[0x0][0xd38] ;  /* 0x00034e00ff027b82 */ /* 0x000f220000000a00 */
[----:B------:R-:W-:Y:S01]  /*1e710*/  POPC R5, UR4 ;  /* 0x0000000400057d09 */ /* 0x000fe20008000000 */
[----:B------:R-:W5:Y:S01]  /*1e720*/  S2R R7, SR_LANEID ;  /* 0x0000000000077919 */ /* 0x000f620000000000 */
[----:B---3--:R-:W-:-:S06]  /*1e730*/  R2UR UR5, R0 ;  /* 0x00000000000572ca */ /* 0x008fcc00000e0000 */
[----:B------:R-:W5:Y:S02]  /*1e740*/  FLO.U32 R0, UR4 ;  /* 0x0000000400007d00 */ /* 0x000f6400080e0000 */
[----:B-----5:R-:W-:-:S13]  /*1e750*/  ISETP.EQ.U32.AND P0, PT, R0, R7, PT ;  /* 0x000000070000720c */ /* 0x020fda0003f02070 */
[----:B----4-:R-:W3:Y:S01]  /*1e760*/  @P0 ATOMG.E.ADD.STRONG.GPU PT, R3, desc[UR54][R2.64], R5 ;  /* 0x00000005020309a8 */ /* 0x010ee200081ee1f6 */
[----:B------:R-:W4:Y:S02]  /*1e770*/  S2R R4, SR_LTMASK ;  /* 0x0000000000047919 */ /* 0x000f240000003900 */
[----:B----4-:R-:W-:-:S04]  /*1e780*/  LOP3.LUT R4, R4, UR4, RZ, 0xc0, !PT ;  /* 0x0000000404047c12 */ /* 0x010fc8000f8ec0ff */
[----:B------:R-:W4:Y:S01]  /*1e790*/  POPC R7, R4 ;  /* 0x0000000400077309 */ /* 0x000f220000000000 */
[----:B---3--:R-:W4:Y:S02]  /*1e7a0*/  SHFL.IDX PT, R0, R3, R0, 0x1f ;  /* 0x00001f0003007589 */ /* 0x008f2400000e0000 */
[----:B----4-:R-:W-:Y:S01]  /*1e7b0*/  IADD3 R16, R0, UR5, R7 ;  /* 0x0000000500107c10 */ /* 0x010fe2000fffe007 */
[----:B------:R-:W-:Y:S06]  /*1e7c0*/  BRA `(.L_x_5592) ;  /* 0x0000003000b87947 */ /* 0x000fec0003800000 */
.L_x_5591:
        /* <DEDUP_REMOVED lines=16> */
[----:B------:R-:W-:Y:S02]  /*1e8d0*/  IMAD.U32 R10, RZ, RZ, UR4 ;  /* 0x00000004ff0a7e24 */ /* 0x000fe4000f8e00ff */
[----:B-1----:R-:W-:Y:S02]  /*1e8e0*/  IMAD.U32 R11, RZ, RZ, UR5 ;  /* 0x00000005ff0b7e24 */ /* 0x002fe4000f8e00ff */
[----:B------:R-:W-:Y:S02]  /*1e8f0*/  IMAD.MOV.U32 R8, RZ, RZ, 0x70 ;  /* 0x00000070ff087424 */ /* 0x000fe400078e00ff */
[----:B------:R-:W-:Y:S02]  /*1e900*/  IMAD.MOV.U32 R12, RZ, RZ, 0x1 ;  /* 0x00000001ff0c7424 */ /* 0x000fe400078e00ff */
[----:B0-----:R-:W-:-:S07]  /*1e910*/  IMAD.MOV.U32 R13, RZ, RZ, RZ ;  /* 0x000000ffff0d7224 */ /* 0x001fce00078e00ff */
[----:B------:R-:W-:-:S07]  /*1e920*/  LEPC R20, `(.L_x_5593) ;  /* 0x000000001014794e */ /* 0x000fce0000000000 */
[----:B---3--:R-:W-:Y:S05]  /*1e930*/  CALL.ABS.NOINC R2 ;  /* 0x0000000002007343 */ /* 0x008fea0003c00000 */
.L_x_5593:
        /* <DEDUP_REMOVED lines=20> */
.L_x_5595:
        /* <DEDUP_REMOVED lines=16> */
.L_x_5594:
[----:B--2---:R-:W2:Y:S01]  /*1eb80*/  LDL.LU R6, [R1+0x20] ;  /* 0x0000200001067983 */ /* 0x004ea20000300800 */
[----:B------:R-:W3:Y:S01]  /*1eb90*/  LDC R0, c[0x0][0x428] ;  /* 0x00010a00ff007b82 */ /* 0x000ee20000000800 */
[----:B------:R-:W-:Y:S01]  /*1eba0*/  ULDC.64 UR4, c[0x0][0xaf0] ;  /* 0x0002bc0000047ab9 */ /* 0x000fe20000000a00 */
[----:B------:R-:W-:Y:S01]  /*1ebb0*/  IMAD.MOV.U32 R4, RZ, RZ, R19 ;  /* 0x000000ffff047224 */ /* 0x000fe200078e0013 */
[----:B---3--:R-:W-:Y:S01]  /*1ebc0*/  ISETP.NE.AND P0, PT, R0, 0x1, PT ;  /* 0x000000010000780c */ /* 0x008fe20003f05270 */
[----:B------:R-:W3:Y:S01]  /*1ebd0*/  S2R R5, SR_TID.X ;  /* 0x0000000000057919 */ /* 0x000ee20000002100 */
[----:B------:R-:W-:-:S11]  /*1ebe0*/  IMAD.MOV.U32 R0, RZ, RZ, R18 ;  /* 0x000000ffff007224 */ /* 0x000fd600078e0012 */
[----:B------:R-:W4:Y:S08]  /*1ebf0*/  @P0 LDC R3, c[0x0][0x42c] ;  /* 0x00010b00ff030b82 */ /* 0x000f300000000800 */
[----:B------:R-:W0:Y:S01]  /*1ec00*/  @P0 LDC R2, c[0x0][0x430] ;  /* 0x00010c00ff020b82 */ /* 0x000e220000000800 */
[----:B----4-:R-:W-:-:S05]  /*1ec10*/  @P0 IMAD.HI.U32 R3, R18, R3, RZ ;  /* 0x0000000312030227 */ /* 0x010fca00078e00ff */
[----:B0-----:R-:W-:Y:S02]  /*1ec20*/  @P0 SHF.R.U32.HI R0, RZ, R2, R3 ;  /* 0x00000002ff000219 */ /* 0x001fe40000011603 */
[----:B------:R-:W-:-:S04]  /*1ec30*/  ISETP.NE.U32.AND P0, PT, RZ, UR4, PT ;  /* 0x00000004ff007c0c */ /* 0x000fc8000bf05070 */
[----:B------:R-:W-:Y:S01]  /*1ec40*/  ISETP.NE.AND.EX P0, PT, RZ, UR5, PT, P0 ;  /* 0x00000005ff007c0c */ /* 0x000fe2000bf05300 */
[----:B------:R-:W-:-:S12]  /*1ec50*/  ULDC.64 UR4, c[0x0][0xaf8] ;  /* 0x0002be0000047ab9 */ /* 0x000fd80000000a00 */
[----:B------:R-:W0:Y:S01]  /*1ec60*/  @P0 LDC.64 R2, c[0x0][0xaf0] ;  /* 0x0002bc00ff020b82 */ /* 0x000e220000000a00 */
[----:B---3--:R-:W-:-:S04]  /*1ec70*/  LOP3.LUT R5, R5, 0x1f, RZ, 0xc0, !PT ;  /* 0x0000001f05057812 */ /* 0x008fc800078ec0ff */
[----:B------:R-:W-:Y:S01]  /*1ec80*/  ISETP.NE.AND P6, PT, R5, RZ, PT ;  /* 0x000000ff0500720c */ /* 0x000fe20003fc5270 */
[----:B------:R-:W-:-:S03]  /*1ec90*/  ULDC.64 UR6, c[0x0][0x198] ;  /* 0x0000660000067ab9 */ /* 0x000fc60000000a00 */
[----:B------:R-:W-:-:S09]  /*1eca0*/  PLOP3.LUT P1, PT, P6, PT, PT, 0x8, 0x0 ;  /* 0x000000000000781c */ /* 0x000fd2000372e170 */
[----:B------:R-:W-:Y:S01]  /*1ecb0*/  VOTEU.ALL UP1, P6 ;  /* 0x00000000003f7886 */ /* 0x000fe20003020000 */
[----:B0-----:R-:W-:-:S05]  /*1ecc0*/  @P0 IMAD.WIDE R2, R19, 0x4, R2 ;  /* 0x0000000413020825 */ /* 0x001fca00078e0202 */
[----:B------:R0:W5:Y:S01]  /*1ecd0*/  @P0 LDG.E R4, desc[UR54][R2.64] ;  /* 0x0000003602040981 */ /* 0x000162000c1e1900 */
[----:B------:R-:W-:Y:S01]  /*1ece0*/  ISETP.NE.U32.AND P0, PT, RZ, UR4, PT ;  /* 0x00000004ff007c0c */ /* 0x000fe2000bf05070 */
[----:B------:R-:W-:-:S03]  /*1ecf0*/  @!UP1 UIADD3 UR8, UP0, UR6, 0x270, URZ ;  /* 0x0000027006089890 */ /* 0x000fc6000ff1e03f */
[----:B------:R-:W-:Y:S01]  /*1ed00*/  ISETP.NE.AND.EX P0, PT, RZ, UR5, PT, P0 ;  /* 0x00000005ff007c0c */ /* 0x000fe2000bf05300 */
[----:B------:R-:W-:-:S03]  /*1ed10*/  @!UP1 UIADD3.X UR9, URZ, UR7, URZ, UP0, !UPT ;  /* 0x000000073f099290 */ /* 0x000fc600087fe43f */
[----:B------:R-:W-:Y:S01]  /*1ed20*/  VOTEU.ALL UP0, P6 ;  /* 0x00000000003f7886 */ /* 0x000fe20003000000 */
[----:B0-----:R-:W-:Y:S01]  /*1ed30*/  SEL R2, R19, RZ, !P0 ;  /* 0x000000ff13027207 */ /* 0x001fe20004000000 */
[----:B--2---:R-:W-:-:S07]  /*1ed40*/  IMAD R17, R17, 0x40, R6 ;  /* 0x0000004011117824 */ /* 0x004fce00078e0206 */
.L_x_5596:
        /* <DEDUP_REMOVED lines=10> */
[----:B------:R-:W2:Y:S01]  /*1edf0*/  LDL R3, [R1+0x1c] ;  /* 0x00001c0001037983 */ /* 0x000ea20000100800 */
[----:B------:R-:W0:Y:S01]  /*1ee00*/  LDC.64 R20, c[0x0][0x3f8] ;  /* 0x0000fe00ff147b82 */ /* 0x000e220000000a00 */
[----:B------:R-:W-:Y:S02]  /*1ee10*/  ULDC.64 UR4, c[0x0][0xb00] ;  /* 0x0002c00000047ab9 */ /* 0x000fe40000000a00 */
[----:B0-----:R-:W-:Y:S01]  /*1ee20*/  LOP3.LUT P0, RZ, R20, UR4, RZ, 0xfc, !PT ;  /* 0x0000000414ff7c12 */ /* 0x001fe2000f80fcff */
[----:B------:R-:W-:-:S03]  /*1ee30*/  UMOV UR4, 0xffffffff ;  /* 0xffffffff00047882 */ /* 0x000fc60000000000 */
[----:B------:R-:W-:-:S04]  /*1ee40*/  LOP3.LUT P0, RZ, R21, UR5, RZ, 0xfc, P0 ;  /* 0x0000000515ff7c12 */ /* 0x000fc8000800fcff */
[----:B-----5:R-:W-:Y:S01]  /*1ee50*/  SEL R6, R4, RZ, !P0 ;  /* 0x000000ff04067207 */ /* 0x020fe20004000000 */
[----:B--2---:R-:W-:Y:S01]  /*1ee60*/  VIADD R3, R3, 0xffffffff ;  /* 0xffffffff03037836 */ /* 0x004fe20000000000 */
[----:B------:R-:W-:Y:S07]  /*1ee70*/  BRA.DIV UR4, `(.L_x_5597) ;  /* 0x0000004e04707947 */ /* 0x000fee000b800000 */
.L_x_5730:
[----:B------:R-:W-:Y:S01]  /*1ee80*/  UMOV UR4, 0xffffffff ;  /* 0xffffffff00047882 */ /* 0x000fe20000000000 */
[----:B------:R-:W-:Y:S02]  /*1ee90*/  SHF.R.S32.HI R8, RZ, 0x1f, R4 ;  /* 0x0000001fff087819 */ /* 0x000fe40000011404 */
[----:B------:R-:W-:Y:S05]  /*1eea0*/  BRA.DIV UR4, `(.L_x_5598) ;  /* 0x0000004e04987947 */ /* 0x000fea000b800000 */
[----:B------:R-:W-:-:S13]  /*1eeb0*/  ELECT P6, URZ, PT ;  /* 0x00000000003f782f */ /* 0x000fda00038c0000 */
.L_x_5733:
        /* <DEDUP_REMOVED lines=22> */
.L_x_5600:
        /* <DEDUP_REMOVED lines=9> */
.L_x_5734:
        /* <DEDUP_REMOVED lines=11> */
.L_x_5602:
[----:B------:R-:W2:Y:S04]  /*1f160*/  LDL R9, [R1] ;  /* 0x0000000001097983 */ /* 0x000ea80000100800 */
[----:B0-----:R-:W3:Y:S01]  /*1f170*/  LDL R7, [R1+0x10] ;  /* 0x0000100001077983 */ /* 0x001ee20000100800 */
[----:B------:R-:W-:Y:S01]  /*1f180*/  MOV R10, 0x400 ;  /* 0x00000400000a7802 */ /* 0x000fe20000000f00 */
[----:B------:R-:W-:Y:S01]  /*1f190*/  ULDC.64 UR14, c[0x0][0x198] ;  /* 0x00006600000e7ab9 */ /* 0x000fe20000000a00 */
[----:B------:R-:W-:Y:S01]  /*1f1a0*/  R2UR UR9, R5 ;  /* 0x00000000050972ca */ /* 0x000fe200000e0000 */
[----:B------:R-:W0:Y:S01]  /*1f1b0*/  S2R R11, SR_CgaCtaId ;  /* 0x00000000000b7919 */ /* 0x000e220000008800 */
[----:B------:R-:W-:Y:S01]  /*1f1c0*/  R2UR UR11, R3 ;  /* 0x00000000030b72ca */ /* 0x000fe200000e0000 */
[----:B------:R-:W-:Y:S01]  /*1f1d0*/  UIADD3 UR6, UP0, UR14, 0x370, URZ ;  /* 0x000003700e067890 */ /* 0x000fe2000ff1e03f */
[----:B------:R-:W-:Y:S01]  /*1f1e0*/  R2UR UR12, R0 ;  /* 0x00000000000c72ca */ /* 0x000fe200000e0000 */
[----:B------:R-:W-:Y:S01]  /*1f1f0*/  UMOV UR5, 0x14f00000 ;  /* 0x14f0000000057882 */ /* 0x000fe20000000000 */
[----:B-----5:R-:W-:Y:S01]  /*1f200*/  R2UR UR13, R6 ;  /* 0x00000000060d72ca */ /* 0x020fe200000e0000 */
[----:B------:R-:W-:Y:S01]  /*1f210*/  UIADD3.X UR7, URZ, UR15, URZ, UP0, !UPT ;  /* 0x0000000f3f077290 */ /* 0x000fe200087fe43f */
[----:B------:R-:W-:-:S05]  /*1f220*/  UMOV UR10, URZ ;  /* 0x0000003f000a7c82 */ /* 0x000fca0008000000 */
[----:B------:R-:W-:Y:S01]  /*1f230*/  UIADD3 UR9, UR9, 0x38830, URZ ;  /* 0x0003883009097890 */ /* 0x000fe2000fffe03f */
[----:B0-----:R-:W-:-:S05]  /*1f240*/  LEA R10, R11, R10, 0x18 ;  /* 0x0000000a0b0a7211 */ /* 0x001fca00078ec0ff */
        /* <DEDUP_REMOVED lines=8> */
.L_x_5599:
[----:B------:R-:W0:Y:S01]  /*1f2d0*/  S2R R10, SR_CgaCtaId ;  /* 0x00000000000a7919 */ /* 0x000e220000008800 */
[----:B------:R-:W-:Y:S05]  /*1f2e0*/  WARPSYNC.ALL ;  /* 0x0000000000007948 */ /* 0x000fea0003800000 */
[----:B------:R-:W-:Y:S01]  /*1f2f0*/  BAR.SYNC.DEFER_BLOCKING 0x8, 0xa0 ;  /* 0x0202800000007b1d */ /* 0x000fe20000010000 */
[----:B------:R-:W-:Y:S02]  /*1f300*/  ELECT P0, URZ, PT ;  /* 0x00000000003f782f */ /* 0x000fe40003800000 */
[----:B-1----:R-:W-:-:S03]  /*1f310*/  MOV R9, 0x400 ;  /* 0x0000040000097802 */ /* 0x002fc60000000f00 */
        /* <DEDUP_REMOVED lines=19> */
[----:B------:R-:W-:Y:S01]  /*1f450*/  R2UR UR54, R5 ;  /* 0x00000000053672ca */ /* 0x000fe200000e0000 */
[----:B------:R-:W-:-:S02]  /*1f460*/  UIADD3.X UR5, URZ, UR21, URZ, UP0, !UPT ;  /* 0x000000153f057290 */ /* 0x000fc400087fe43f */
[----:B------:R-:W-:Y:S01]  /*1f470*/  UIADD3 UR48, UR16, 0x28400, URZ ;  /* 0x0002840010307890 */ /* 0x000fe2000fffe03f */
[----:B------:R-:W-:Y:S01]  /*1f480*/  UMOV UR50, 0xc0 ;  /* 0x000000c000327882 */ /* 0x000fe20000000000 */
[----:B------:R-:W-:Y:S01]  /*1f490*/  UMOV UR51, UR11 ;  /* 0x0000000b00337c82 */ /* 0x000fe20008000000 */
[----:B------:R-:W-:Y:S02]  /*1f4a0*/  MOV R7, UR50 ;  /* 0x0000003200077c02 */ /* 0x000fe40008000f00 */
[----:B------:R1:W-:Y:S01]  /*1f4b0*/  UTMALDG.4D [UR8], [UR14], desc[UR6] ;  /* 0x000006080e0075b4 */ /* 0x0003e20008019000 */
[----:B0-----:R-:W-:Y:S01]  /*1f4c0*/  IMAD.MOV.U32 R2, RZ, RZ, 0x10000 ;  /* 0x00010000ff027424 */ /* 0x001fe200078e00ff */
[----:B------:R-:W-:Y:S01]  /*1f4d0*/  UMOV UR50, 0x40 ;  /* 0x0000004000327882 */ /* 0x000fe20000000000 */
        /* <DEDUP_REMOVED lines=20> */
[----:B-1----:R-:W-:Y:S01]  /*1f620*/  UIADD3 UR8, UR16, 0x26400, URZ ;  /* 0x0002640010087890 */ /* 0x002fe2000fffe03f */
[----:B0-----:R-:W-:Y:S01]  /*1f630*/  MOV R2, UR55 ;  /* 0x0000003700027c02 */ /* 0x001fe20008000f00 */
[----:B------:R-:W-:Y:S01]  /*1f640*/  UIADD3 UR9, UR16, 0x38810, URZ ;  /* 0x0003881010097890 */ /* 0x000fe2000fffe03f */
[----:B------:R-:W-:Y:S01]  /*1f650*/  UMOV UR27, UR11 ;  /* 0x0000000b001b7c82 */ /* 0x000fe20008000000 */
[----:B------:R-:W-:Y:S01]  /*1f660*/  UMOV UR28, UR12 ;  /* 0x0000000c001c7c82 */ /* 0x000fe20008000000 */
[----:B------:R-:W-:Y:S01]  /*1f670*/  UMOV UR29, UR13 ;  /* 0x0000000d001d7c82 */ /* 0x000fe20008000000 */
[----:B------:R-:W-:Y:S01]  /*1f680*/  UMOV UR18, 0x1c0 ;  /* 0x000001c000127882 */ /* 0x000fe20000000000 */
        /* <DEDUP_REMOVED lines=10> */
[----:B------:R-:W-:Y:S01]  /*1f730*/  R2UR UR55, R2 ;  /* 0x00000000023772ca */ /* 0x000fe200000e0000 */
        /* <DEDUP_REMOVED lines=11> */
.L_x_5604:
[----:B------:R-:W-:Y:S05]  /*1f7f0*/  BSYNC B0 ;  /* 0x0000000000007941 */ /* 0x000fea0003800000 */
.L_x_5603:
        /* <DEDUP_REMOVED lines=12> */
.L_x_5735:
        /* <DEDUP_REMOVED lines=13> */
.L_x_5736:
        /* <DEDUP_REMOVED lines=11> */
.L_x_5609:
        /* <DEDUP_REMOVED lines=9> */
[----:B------:R-:W-:Y:S01]  /*1fad0*/  UMOV UR10, URZ ;  /* 0x0000003f000a7c82 */ /* 0x000fe20008000000 */
        /* <DEDUP_REMOVED lines=9> */
[----:B0-----:R-:W-:-:S05]  /*1fb70*/  LEA R9, R10, R9, 0x18 ;  /* 0x000000090a097211 */ /* 0x001fca00078ec0ff */
        /* <DEDUP_REMOVED lines=38> */
.L_x_5607:
[----:B------:R-:W-:Y:S05]  /*1fde0*/  BSYNC B0 ;  /* 0x0000000000007941 */ /* 0x000fea0003800000 */
.L_x_5606:
        /* <DEDUP_REMOVED lines=45> */
.L_x_5616:
[----:B------:R-:W2:Y:S01]  /*200c0*/  S2R R3, SR_CgaCtaId ;  /* 0x0000000000037919 */ /* 0x000ea20000008800 */
[----:B------:R-:W-:-:S04]  /*200d0*/  MOV R2, 0x400 ;  /* 0x0000040000027802 */ /* 0x000fc80000000f00 */
[----:B--2---:R-:W-:Y:S02]  /*200e0*/  LEA R2, R3, R2, 0x18 ;  /* 0x0000000203027211 */ /* 0x004fe400078ec0ff */
[----:B------:R-:W-:-:S03]  /*200f0*/  SHF.L.U32 R3, R12, 0x1f, RZ ;  /* 0x0000001f0c037819 */ /* 0x000fc600000006ff */
[----:B------:R-:W-:-:S04]  /*20100*/  IMAD R2, R13, 0x8, R2 ;  /* 0x000000080d027824 */ /* 0x000fc800078e0202 */
[----:B------:R-:W2:Y:S02]  /*20110*/  SYNCS.PHASECHK.TRANS64.TRYWAIT P0, [R2+URZ+0x38840], R3 ;  /* 0x03884003020075a7 */ /* 0x000ea4000800017f */
[----:B--2---:R-:W-:Y:S05]  /*20120*/  @!P0 BRA `(.L_x_5617) ;  /* 0x0000003c00608947 */ /* 0x004fea0003800000 */
.L_x_5737:
        /* <DEDUP_REMOVED lines=11> */
.L_x_5618:
[----:B---3--:R-:W3:Y:S01]  /*201e0*/  LDL R7, [R1] ;  /* 0x0000000001077983 */ /* 0x008ee20000100800 */
[----:B------:R-:W-:-:S03]  /*201f0*/  MOV R11, 0x400 ;  /* 0x00000400000b7802 */ /* 0x000fc60000000f00 */
[----:B------:R-:W4:Y:S01]  /*20200*/  LDL R10, [R1+0x10] ;  /* 0x00001000010a7983 */ /* 0x000f220000100800 */
[----:B0-----:R-:W0:Y:S01]  /*20210*/  S2R R12, SR_CgaCtaId ;  /* 0x00000000000c7919 */ /* 0x001e220000008800 */
[----:B------:R-:W-:Y:S01]  /*20220*/  R2UR UR9, R2 ;  /* 0x00000000020972ca */ /* 0x000fe200000e0000 */
[----:B------:R-:W-:Y:S01]  /*20230*/  ULDC.64 UR6, c[0x0][0x198] ;  /* 0x0000660000067ab9 */ /* 0x000fe20000000a00 */
[----:B------:R-:W-:Y:S01]  /*20240*/  R2UR UR12, R0 ;  /* 0x00000000000c72ca */ /* 0x000fe200000e0000 */
[----:B------:R-:W-:Y:S01]  /*20250*/  UIADD3 UR4, UP0, UR6, 0x370, URZ ;  /* 0x0000037006047890 */ /* 0x000fe2000ff1e03f */
[----:B-----5:R-:W-:-:S03]  /*20260*/  R2UR UR13, R6 ;  /* 0x00000000060d72ca */ /* 0x020fc600000e0000 */
[----:B------:R-:W-:Y:S01]  /*20270*/  UIADD3.X UR5, URZ, UR7, URZ, UP0, !UPT ;  /* 0x000000073f057290 */ /* 0x000fe200087fe43f */
[----:B0-----:R-:W-:-:S05]  /*20280*/  LEA R11, R12, R11, 0x18 ;  /* 0x0000000b0c0b7211 */ /* 0x001fca00078ec0ff */
        /* <DEDUP_REMOVED lines=12> */
.L_x_5738:
        /* <DEDUP_REMOVED lines=8> */
.L_x_5620:
[----:B0-2---:R-:W2:Y:S01]  /*203d0*/  LDL R3, [R1] ;  /* 0x0000000001037983 */ /* 0x005ea20000100800 */
        /* <DEDUP_REMOVED lines=18> */
[----:B0-----:R-:W-:-:S05]  /*20500*/  LEA R7, R10, R7, 0x18 ;  /* 0x000000070a077211 */ /* 0x001fca00078ec0ff */
        /* <DEDUP_REMOVED lines=35> */
.L_x_5615:
[----:B------:R-:W-:Y:S05]  /*20740*/  BSYNC B2 ;  /* 0x0000000000027941 */ /* 0x000fea0003800000 */
.L_x_5614:
[----:B------:R-:W2:Y:S02]  /*20750*/  LDL R2, [R1+0x1c] ;  /* 0x00001c0001027983 */ /* 0x000ea40000100800 */
[----:B--2---:R-:W-:-:S07]  /*20760*/  VIADD R5, R2, 0xfffffffd ;  /* 0xfffffffd02057836 */ /* 0x004fce0000000000 */
.L_x_5613:
[----:B------:R-:W-:Y:S05]  /*20770*/  BSYNC B1 ;  /* 0x0000000000017941 */ /* 0x000fea0003800000 */
.L_x_5612:
[----:B------:R-:W2:Y:S01]  /*20780*/  LDL.LU R2, [R1+0x1c] ;  /* 0x00001c0001027983 */ /* 0x000ea20000300800 */
[----:B------:R-:W-:Y:S01]  /*20790*/  VIADD R9, R9, 0xfffffffe ;  /* 0xfffffffe09097836 */ /* 0x000fe20000000000 */
[----:B--2---:R-:W-:-:S04]  /*207a0*/  LOP3.LUT R2, RZ, R2, RZ, 0x33, !PT ;  /* 0x00000002ff027212 */ /* 0x004fc800078e33ff */
[----:B------:R-:W-:-:S13]  /*207b0*/  ISETP.NE.AND P0, PT, R9, R2, PT ;  /* 0x000000020900720c */ /* 0x000fda0003f05270 */
[----:B------:R-:W-:Y:S05]  /*207c0*/  @!P0 BRA `(.L_x_5611) ;  /* 0x0000001000408947 */ /* 0x000fea0003800000 */
.L_x_5635:
        /* <DEDUP_REMOVED lines=10> */
[----:B------:R-:W-:Y:S01]  /*20870*/  ISETP.NE.U32.AND P0, PT, RZ, UR38, PT ;  /* 0x00000026ff007c0c */ /* 0x000fe2000bf05070 */
[----:B------:R-:W-:-:S03]  /*20880*/  IMAD.MOV.U32 R11, RZ, RZ, R5 ;  /* 0x000000ffff0b7224 */ /* 0x000fc600078e0005 */
[----:B------:R-:W-:-:S13]  /*20890*/  ISETP.NE.AND.EX P0, PT, RZ, UR39, PT, P0 ;  /* 0x00000027ff007c0c */ /* 0x000fda000bf05300 */
[----:B------:R-:W-:Y:S05]  /*208a0*/  @!P0 BRA `(.L_x_5623) ;  /* 0x0000000000408947 */ /* 0x000fea0003800000 */
[----:B------:R-:W2:Y:S02]  /*208b0*/  LDC R11, c[0x0][0x41c] ;  /* 0x00010700ff0b7b82 */ /* 0x000ea40000000800 */
        /* <DEDUP_REMOVED lines=15> */
.L_x_5623:
[----:B------:R-:W3:Y:S01]  /*209b0*/  S2R R3, SR_CgaCtaId ;  /* 0x0000000000037919 */ /* 0x000ee20000008800 */
[----:B------:R-:W-:-:S04]  /*209c0*/  MOV R2, 0x400 ;  /* 0x0000040000027802 */ /* 0x000fc80000000f00 */
[----:B---3--:R-:W-:Y:S02]  /*209d0*/  LEA R2, R3, R2, 0x18 ;  /* 0x0000000203027211 */ /* 0x008fe400078ec0ff */
[----:B------:R-:W-:-:S03]  /*209e0*/  SHF.L.U32 R3, R10, 0x1f, RZ ;  /* 0x0000001f0a037819 */ /* 0x000fc600000006ff */
[----:B------:R-:W-:-:S04]  /*209f0*/  IMAD R2, R9, 0x8, R2 ;  /* 0x0000000809027824 */ /* 0x000fc800078e0202 */
[----:B------:R-:W3:Y:S02]  /*20a00*/  SYNCS.PHASECHK.TRANS64.TRYWAIT P0, [R2+URZ+0x38840], R3 ;  /* 0x03884003020075a7 */ /* 0x000ee4000800017f */
[----:B---3--:R-:W-:Y:S05]  /*20a10*/  @!P0 BRA `(.L_x_5624) ;  /* 0x00000034004c8947 */ /* 0x008fea0003800000 */
.L_x_5739:
        /* <DEDUP_REMOVED lines=11> */
.L_x_5625:
[----:B0-----:R-:W4:Y:S01]  /*20ad0*/  LDL R12, [R1+0x10] ;  /* 0x00001000010c7983 */ /* 0x001f220000100800 */
[----:B--2---:R-:W-:Y:S01]  /*20ae0*/  MOV R7, 0x400 ;  /* 0x0000040000077802 */ /* 0x004fe20000000f00 */
[----:B------:R-:W0:Y:S01]  /*20af0*/  S2R R13, SR_CgaCtaId ;  /* 0x00000000000d7919 */ /* 0x000e220000008800 */
[----:B------:R-:W-:Y:S01]  /*20b00*/  R2UR UR9, R2 ;  /* 0x00000000020972ca */ /* 0x000fe200000e0000 */
[----:B------:R-:W-:Y:S01]  /*20b10*/  ULDC.64 UR6, c[0x0][0x198] ;  /* 0x0000660000067ab9 */ /* 0x000fe20000000a00 */
[----:B------:R-:W-:Y:S01]  /*20b20*/  R2UR UR12, R0 ;  /* 0x00000000000c72ca */ /* 0x000fe200000e0000 */
[----:B------:R-:W-:Y:S01]  /*20b30*/  UIADD3 UR4, UP0, UR6, 0x370, URZ ;  /* 0x0000037006047890 */ /* 0x000fe2000ff1e03f */
[----:B-----5:R-:W-:-:S03]  /*20b40*/  R2UR UR13, R6 ;  /* 0x00000000060d72ca */ /* 0x020fc600000e0000 */
        /* <DEDUP_REMOVED lines=14> */
.L_x_5740:
        /* <DEDUP_REMOVED lines=8> */
.L_x_5627:
[----:B------:R-:W2:Y:S01]  /*20cb0*/  S2R R11, SR_CgaCtaId ;  /* 0x00000000000b7919 */ /* 0x000ea20000008800 */
[----:B0--3--:R-:W-:Y:S01]  /*20cc0*/  MOV R3, 0x400 ;  /* 0x0000040000037802 */ /* 0x009fe20000000f00 */
        /* <DEDUP_REMOVED lines=52> */
.L_x_5622:
[----:B------:R-:W-:Y:S05]  /*21010*/  BSYNC B1 ;  /* 0x0000000000017941 */ /* 0x000fea0003800000 */
.L_x_5621:
[----:B------:R-:W-:Y:S01]  /*21020*/  VIADD R9, R9, 0x1 ;  /* 0x0000000109097836 */ /* 0x000fe20000000000 */
[----:B------:R-:W-:Y:S04]  /*21030*/  BSSY B1, `(.L_x_5628) ;  /* 0x0000085000017945 */ /* 0x000fe80003800000 */
[----:B------:R-:W-:-:S04]  /*21040*/  ISETP.NE.AND P0, PT, R9, 0x2, PT ;  /* 0x000000020900780c */ /* 0x000fc80003f05270 */
[----:B------:R-:W-:Y:S02]  /*21050*/  SEL R2, RZ, 0x1, P0 ;  /* 0x00000001ff027807 */ /* 0x000fe40000000000 */
[----:B0-----:R-:W-:Y:S01]  /*21060*/  SEL R12, R9, RZ, P0 ;  /* 0x000000ff090c7207 */ /* 0x001fe20000000000 */
        /* <DEDUP_REMOVED lines=25> */
.L_x_5630:
[----:B------:R-:W3:Y:S01]  /*21200*/  S2R R3, SR_CgaCtaId ;  /* 0x0000000000037919 */ /* 0x000ee20000008800 */
[----:B------:R-:W-:-:S04]  /*21210*/  MOV R2, 0x400 ;  /* 0x0000040000027802 */ /* 0x000fc80000000f00 */
[----:B---3--:R-:W-:Y:S02]  /*21220*/  LEA R2, R3, R2, 0x18 ;  /* 0x0000000203027211 */ /* 0x008fe400078ec0ff */
[----:B------:R-:W-:-:S03]  /*21230*/  SHF.L.U32 R3, R11, 0x1f, RZ ;  /* 0x0000001f0b037819 */ /* 0x000fc600000006ff */
[----:B------:R-:W-:-:S04]  /*21240*/  IMAD R2, R12, 0x8, R2 ;  /* 0x000000080c027824 */ /* 0x000fc800078e0202 */
[----:B------:R-:W3:Y:S02]  /*21250*/  SYNCS.PHASECHK.TRANS64.TRYWAIT P0, [R2+URZ+0x38840], R3 ;  /* 0x03884003020075a7 */ /* 0x000ee4000800017f */
[----:B---3--:R-:W-:Y:S05]  /*21260*/  @!P0 BRA `(.L_x_5631) ;  /* 0x0000002c00608947 */ /* 0x008fea0003800000 */
.L_x_5741:
        /* <DEDUP_REMOVED lines=11> */
.L_x_5632:
[----:B--2---:R-:W2:Y:S01]  /*21320*/  LDL R7, [R1] ;  /* 0x0000000001077983 */ /* 0x004ea20000100800 */
[----:B0-----:R-:W-:-:S03]  /*21330*/  MOV R12, 0x400 ;  /* 0x00000400000c7802 */ /* 0x001fc60000000f00 */
[----:B------:R-:W4:Y:S01]  /*21340*/  LDL R11, [R1+0x10] ;  /* 0x00001000010b7983 */ /* 0x000f220000100800 */
        /* <DEDUP_REMOVED lines=20> */
.L_x_5742:
        /* <DEDUP_REMOVED lines=8> */
.L_x_5634:
[----:B0--3--:R-:W2:Y:S01]  /*21510*/  LDL R3, [R1] ;  /* 0x0000000001037983 */ /* 0x009ea20000100800 */
        /* <DEDUP_REMOVED lines=54> */
.L_x_5629:
[----:B------:R-:W-:Y:S05]  /*21880*/  BSYNC B1 ;  /* 0x0000000000017941 */ /* 0x000fea0003800000 */
.L_x_5628:
[----:B------:R-:W2:Y:S01]  /*21890*/  LDL R2, [R1+0x14] ;  /* 0x0000140001027983 */ /* 0x000ea20000100800 */
[----:B------:R-:W-:Y:S01]  /*218a0*/  VIADD R5, R5, 0xfffffffe ;  /* 0xfffffffe05057836 */ /* 0x000fe20000000000 */
[----:B--2---:R-:W-:-:S13]  /*218b0*/  ISETP.GT.AND P0, PT, R9, R2, PT ;  /* 0x000000020900720c */ /* 0x004fda0003f04270 */
[----:B------:R-:W-:Y:S05]  /*218c0*/  @P0 BRA `(.L_x_5635) ;  /* 0xffffffec00c00947 */ /* 0x000fea000383ffff */
.L_x_5611:
[----:B------:R-:W-:Y:S05]  /*218d0*/  BSYNC B0 ;  /* 0x0000000000007941 */ /* 0x000fea0003800000 */
.L_x_5610:
        /* <DEDUP_REMOVED lines=25> */
.L_x_5637:
[----:B------:R-:W-:Y:S05]  /*21a70*/  BSYNC B0 ;  /* 0x0000000000007941 */ /* 0x000fea0003800000 */
.L_x_5636:
[----:B--2---:R-:W2:Y:S02]  /*21a80*/  LDL.LU R2, [R1+0x8] ;  /* 0x0000080001027983 */ /* 0x004ea40000300800 */
[----:B--2---:R-:W-:-:S05]  /*21a90*/  LOP3.LUT R2, R2, R0, RZ, 0x3c, !PT ;  /* 0x0000000002027212 */ /* 0x004fca00078e3cff */
[----:B------:R3:W-:Y:S02]  /*21aa0*/  STL [R1+0x8], R2 ;  /* 0x0000080201007387 */ /* 0x0007e40000100800 */
.L_x_5592:
[----:B------:R-:W-:Y:S05]  /*21ab0*/  BSYNC B6 ;  /* 0x0000000000067941 */ /* 0x000fea0003800000 */
.L_x_5590:
[----:B------:R-:W-:-:S03]  /*21ac0*/  UMOV UR4, 0xffffffff ;  /* 0xffffffff00047882 */ /* 0x000fc60000000000 */
[----:B------:R-:W-:Y:S05]  /*21ad0*/  BRA.DIV UR4, `(.L_x_5638) ;  /* 0x00000026046c7947 */ /* 0x000fea000b800000 */
[----:B------:R4:W0:Y:S04]  /*21ae0*/  SHFL.IDX PT, R4, R16, RZ, 0x1f ;  /* 0x00001fff10047589 */ /* 0x00082800000e0000 */
[----:B------:R-:W0:Y:S02]  /*21af0*/  SHFL.IDX PT, R16, R16, 0x1, 0x1f ;  /* 0x00201f0010107f89 */ /* 0x000e2400000e0000 */
.L_x_5746:
        /* <DEDUP_REMOVED lines=10> */
[----:B---3--:R-:W3:Y:S02]  /*21ba0*/  LDC.64 R2, c[0x0][0xd58] ;  /* 0x00035600ff027b82 */ /* 0x008ee40000000a00 */
[----:B---3--:R-:W-:-:S05]  /*21bb0*/  IMAD.WIDE R2, R5, 0x4, R2 ;  /* 0x0000000405027825 */ /* 0x008fca00078e0202 */
[----:B------:R3:W5:Y:S02]  /*21bc0*/  LDG.E R17, desc[UR54][R2.64] ;  /* 0x0000003602117981 */ /* 0x000764000c1e1900 */
.L_x_5640:
[----:B------:R-:W-:Y:S05]  /*21bd0*/  BSYNC B0 ;  /* 0x0000000000007941 */ /* 0x000fea0003800000 */
.L_x_5639:
        /* <DEDUP_REMOVED lines=11> */
[----:B---3--:R-:W-:-:S05]  /*21c90*/  IMAD.IADD R3, R13, 0x1, R14 ;  /* 0x000000010d037824 */ /* 0x008fca00078e020e */
        /* <DEDUP_REMOVED lines=10> */
[----:B------:R0:W2:Y:S02]  /*21d40*/  SHFL.IDX PT, R14, R2, 0x1f, 0x1f ;  /* 0x03e01f00020e7f89 */ /* 0x0000a400000e0000 */
.L_x_5754:
[----:B------:R-:W-:Y:S02]  /*21d50*/  ULDC UR4, c[0x0][0xd10] ;  /* 0x0003440000047ab9 */ /* 0x000fe40000000800 */
[----:B------:R-:W-:-:S04]  /*21d60*/  IMAD.U32 R5, RZ, RZ, UR4 ;  /* 0x00000004ff057e24 */ /* 0x000fc8000f8e00ff */
[----:B--2---:R-:W-:-:S04]  /*21d70*/  IMAD R3, R14, R5, RZ ;  /* 0x000000050e037224 */ /* 0x004fc800078e02ff */
[----:B----4-:R-:W-:-:S05]  /*21d80*/  IMAD.IADD R16, R16, 0x1, R3 ;  /* 0x0000000110107824 */ /* 0x010fca00078e0203 */
[----:B------:R-:W-:-:S13]  /*21d90*/  ISETP.GT.AND P0, PT, R16, R4, PT ;  /* 0x000000041000720c */ /* 0x000fda0003f04270 */
[----:B------:R-:W-:Y:S05]  /*21da0*/  @P0 BRA `(.L_x_5642) ;  /* 0x0000000000b40947 */ /* 0x000fea0003800000 */
[----:B------:R-:W2:Y:S02]  /*21db0*/  LDC R0, c[0x0][0xd14] ;  /* 0x00034500ff007b82 */ /* 0x000ea40000000800 */
.L_x_5647:
[----:B------:R-:W-:-:S05]  /*21dc0*/  VIADD R19, R19, 0x1f ;  /* 0x0000001f13137836 */ /* 0x000fca0000000000 */
        /* <DEDUP_REMOVED lines=13> */
.L_x_5645:
[----:B------:R-:W-:Y:S05]  /*21ea0*/  BSYNC B0 ;  /* 0x0000000000007941 */ /* 0x000fea0003800000 */
.L_x_5644:
[----:B------:R-:W-:-:S03]  /*21eb0*/  UMOV UR4, 0xffffffff ;  /* 0xffffffff00047882 */ /* 0x000fc60000000000 */
[----:B------:R-:W-:Y:S05]  /*21ec0*/  BRA.DIV UR4, `(.L_x_5646) ;  /* 0x00000026048c7947 */ /* 0x000fea000b800000 */
[----:B-----5:R-:W0:Y:S01]  /*21ed0*/  SHFL.UP PT, R14, R17, 0x1, RZ ;  /* 0x04200000110e7989 */ /* 0x020e2200000e00ff */
[C---:B------:R-:W-:Y:S02]  /*21ee0*/  ISETP.NE.AND P0, PT, R6.reuse, RZ, PT ;  /* 0x000000ff0600720c */ /* 0x040fe40003f05270 */
[----:B------:R-:W-:Y:S02]  /*21ef0*/  ISETP.GE.U32.AND P1, PT, R6, 0x2, PT ;  /* 0x000000020600780c */ /* 0x000fe40003f26070 */
        /* <DEDUP_REMOVED lines=18> */
.L_x_5762:
[----:B------:R-:W-:Y:S02]  /*22020*/  ULDC UR4, c[0x0][0xd10] ;  /* 0x0003440000047ab9 */ /* 0x000fe40000000800 */
[----:B------:R-:W-:-:S04]  /*22030*/  IMAD.U32 R5, RZ, RZ, UR4 ;  /* 0x00000004ff057e24 */ /* 0x000fc8000f8e00ff */
[----:B--2---:R-:W-:-:S04]  /*22040*/  IMAD R3, R14, R5, RZ ;  /* 0x000000050e037224 */ /* 0x004fc800078e02ff */
[----:B------:R-:W-:-:S05]  /*22050*/  IMAD.IADD R16, R3, 0x1, R16 ;  /* 0x0000000103107824 */ /* 0x000fca00078e0210 */
[----:B------:R-:W-:-:S13]  /*22060*/  ISETP.GT.AND P0, PT, R16, R4, PT ;  /* 0x000000041000720c */ /* 0x000fda0003f04270 */
[----:B------:R-:W-:Y:S05]  /*22070*/  @!P0 BRA `(.L_x_5647) ;  /* 0xfffffffc00508947 */ /* 0x000fea000383ffff */
.L_x_5642:
        /* <DEDUP_REMOVED lines=8> */
.L_x_5766:
[----:B------:R-:W-:Y:S01]  /*22100*/  ISETP.NE.AND P0, PT, R3, RZ, PT ;  /* 0x000000ff0300720c */ /* 0x000fe20003f05270 */
[----:B------:R-:W-:-:S12]  /*22110*/  IMAD.MOV.U32 R7, RZ, RZ, RZ ;  /* 0x000000ffff077224 */ /* 0x000fd800078e00ff */
[----:B------:R-:W-:Y:S05]  /*22120*/  @!P0 BRA `(.L_x_5649) ;  /* 0x0000000000108947 */ /* 0x000fea0003800000 */
[----:B------:R-:W-:Y:S01]  /*22130*/  UMOV UR4, 0xffffffff ;  /* 0xffffffff00047882 */ /* 0x000fe20000000000 */
[----:B------:R-:W-:Y:S02]  /*22140*/  VIADD R12, R6, 0xffffffff ;  /* 0xffffffff060c7836 */ /* 0x000fe40000000000 */
[----:B------:R-:W-:Y:S05]  /*22150*/  BRA.DIV UR4, `(.L_x_5650) ;  /* 0x0000002a04047947 */ /* 0x000fea000b800000 */
[----:B------:R4:W0:Y:S02]  /*22160*/  SHFL.IDX PT, R7, R2, R12, 0x1f ;  /* 0x00001f0c02077589 */ /* 0x00082400000e0000 */
.L_x_5649:
[----:B0---4-:R-:W0:Y:S01]  /*22170*/  LDC.64 R2, c[0x0][0xd68] ;  /* 0x00035a00ff027b82 */ /* 0x011e220000000a00 */
[----:B------:R-:W-:-:S04]  /*22180*/  IMAD.IADD R19, R6, 0x1, R19 ;  /* 0x0000000106137824 */ /* 0x000fc800078e0213 */
[----:B0-----:R-:W-:-:S05]  /*22190*/  IMAD.WIDE R2, R19, 0x4, R2 ;  /* 0x0000000413027825 */ /* 0x001fca00078e0202 */
[----:B-1----:R-:W2:Y:S01]  /*221a0*/  LDG.E R9, desc[UR54][R2.64] ;  /* 0x0000003602097981 */ /* 0x002ea2000c1e1900 */
[----:B------:R-:W-:Y:S02]  /*221b0*/  IMAD R16, R7, R5, R16 ;  /* 0x0000000507107224 */ /* 0x000fe400078e0210 */
[----:B--23--:R-:W-:-:S05]  /*221c0*/  IMAD R6, R17, R9, RZ ;  /* 0x0000000911067224 */ /* 0x00cfca00078e02ff */
        /* <DEDUP_REMOVED lines=61> */
.L_x_5643:
[----:B------:R-:W-:Y:S01]  /*225a0*/  UMOV UR4, URZ ;  /* 0x0000003f00047c82 */ /* 0x000fe20008000000 */
[----:B------:R-:W-:Y:S01]  /*225b0*/  UMOV UR5, URZ ;  /* 0x0000003f00057c82 */ /* 0x000fe20008000000 */
[----:B------:R-:W-:Y:S01]  /*225c0*/  ULDC UR6, c[0x0][0xd14] ;  /* 0x0003450000067ab9 */ /* 0x000fe20000000800 */
[----:B------:R-:W-:Y:S02]  /*225d0*/  IMAD.MOV.U32 R16, RZ, RZ, R4 ;  /* 0x000000ffff107224 */ /* 0x000fe400078e0004 */
[----:B------:R-:W-:Y:S02]  /*225e0*/  IMAD.U32 R17, RZ, RZ, UR4 ;  /* 0x00000004ff117e24 */ /* 0x000fe4000f8e00ff */
[----:B------:R-:W-:Y:S02]  /*225f0*/  IMAD.U32 R18, RZ, RZ, UR5 ;  /* 0x00000005ff127e24 */ /* 0x000fe4000f8e00ff */
[----:B------:R-:W-:-:S07]  /*22600*/  IMAD.U32 R19, RZ, RZ, UR6 ;  /* 0x00000006ff137e24 */ /* 0x000fce000f8e00ff */
.L_x_5651:
        /* <DEDUP_REMOVED lines=12> */
.L_x_5552:
[----:B-1----:R-:W2:Y:S01]  /*226d0*/  LDL R0, [R1+0x24] ;  /* 0x0000240001007983 */ /* 0x002ea20000100800 */
[----:B------:R-:W1:Y:S01]  /*226e0*/  S2R R3, SR_CgaCtaId ;  /* 0x0000000000037919 */ /* 0x000e620000008800 */
[----:B--2---:R-:W-:Y:S02]  /*226f0*/  R2UR UR4, R0 ;  /* 0x00000000000472ca */ /* 0x004fe400000e0000 */
        /* <DEDUP_REMOVED lines=10> */
.L_x_5769:
[----:B------:R-:W-:-:S03]  /*227a0*/  UMOV UR4, 0xffffffff ;  /* 0xffffffff00047882 */ /* 0x000fc60000000000 */
[----:B------:R-:W-:Y:S05]  /*227b0*/  BRA.DIV UR4, `(.L_x_5654) ;  /* 0x0000002204a87947 */ /* 0x000fea000b800000 */
[----:B---3--:R-:W2:Y:S02]  /*227c0*/  S2R R2, SR_TID.X ;  /* 0x0000000000027919 */ /* 0x008ea40000002100 */
[----:B--2---:R-:W-:-:S04]  /*227d0*/  SHF.R.U32.HI R2, RZ, 0x5, R2 ;  /* 0x00000005ff027819 */ /* 0x004fc80000011602 */
[----:B------:R-:W-:-:S05]  /*227e0*/  LOP3.LUT R2, R2, 0x3, RZ, 0xc0, !PT ;  /* 0x0000000302027812 */ /* 0x000fca00078ec0ff */
[----:B------:R2:W3:Y:S02]  /*227f0*/  SHFL.IDX PT, R14, R2, RZ, 0x1f ;  /* 0x00001fff020e7589 */ /* 0x0004e400000e0000 */
.L_x_5772:
[----:B---3--:R-:W-:-:S13]  /*22800*/  ISETP.NE.AND P0, PT, R14, RZ, PT ;  /* 0x000000ff0e00720c */ /* 0x008fda0003f05270 */
[----:B------:R-:W-:Y:S05]  /*22810*/  @P0 BRA `(.L_x_5334) ;  /* 0x00000000009c0947 */ /* 0x000fea0003800000 */
[----:B------:R-:W-:-:S03]  /*22820*/  UMOV UR4, 0xffffffff ;  /* 0xffffffff00047882 */ /* 0x000fc60000000000 */
[----:B------:R-:W-:Y:S05]  /*22830*/  BRA.DIV UR4, `(.L_x_5655) ;  /* 0x0000002204bc7947 */ /* 0x000fea000b800000 */
[----:B------:R-:W-:-:S13]  /*22840*/  ELECT P6, URZ, PT ;  /* 0x00000000003f782f */ /* 0x000fda00038c0000 */
.L_x_5775:
        /* <DEDUP_REMOVED lines=8> */
.L_x_5656:
        /* <DEDUP_REMOVED lines=14> */
.L_x_5776:
[----:B------:R-:W2:Y:S02]  /*229b0*/  SYNCS.PHASECHK.TRANS64.TRYWAIT P0, [R7+URZ], R2 ;  /* 0x00000002070075a7 */ /* 0x000ea4000800017f */
[----:B--2---:R-:W-:Y:S05]  /*229c0*/  @!P0 BRA `(.L_x_5658) ;  /* 0x00000020008c8947 */ /* 0x004fea0003800000 */
.L_x_5777:
[----:B------:R-:W-:Y:S05]  /*229d0*/  @!P2 BRA `(.L_x_5659) ;  /* 0x000000000004a947 */ /* 0x000fea0003800000 */
[----:B------:R-:W-:Y:S01]  /*229e0*/  BPT.TRAP 0x1 ;  /* 0x000000040000795c */ /* 0x000fe20000300000 */
.L_x_5659:
[----:B------:R-:W3:Y:S01]  /*229f0*/  LDL.LU R4, [R1] ;  /* 0x0000000001047983 */ /* 0x000ee20000300800 */
[----:B------:R-:W-:-:S04]  /*22a00*/  VIADD R0, R0, 0x38860 ;  /* 0x0003886000007836 */ /* 0x000fc80000000000 */
[----:B---3--:R-:W-:-:S04]  /*22a10*/  IMAD R4, R4, 0x8, R0 ;  /* 0x0000000804047824 */ /* 0x008fc800078e0200 */
[----:B------:R-:W3:Y:S02]  /*22a20*/  SYNCS.PHASECHK.TRANS64.TRYWAIT P0, [R4+URZ], R5 ;  /* 0x00000005040075a7 */ /* 0x000ee4000800017f */
[----:B---3--:R-:W-:Y:S05]  /*22a30*/  @!P0 BRA `(.L_x_5660) ;  /* 0x0000002000848947 */ /* 0x008fea0003800000 */
.L_x_5778:
[----:B------:R-:W-:-:S07]  /*22a40*/  IMAD R3, R3, 0x8, R0 ;  /* 0x0000000803037824 */ /* 0x000fce00078e0200 */
.L_x_5661:
[----:B----4-:R4:W0:Y:S02]  /*22a50*/  SYNCS.PHASECHK.TRANS64.TRYWAIT P0, [R3+URZ], R2 ;  /* 0x00000002030075a7 */ /* 0x010824000800017f */
[----:B0-----:R-:W-:Y:S05]  /*22a60*/  @!P0 NANOSLEEP.SYNCS 0x989680 ;  /* 0x009896800000895d */ /* 0x001fea0003900000 */
[----:B------:R-:W0:Y:S02]  /*22a70*/  @!P0 SYNCS.PHASECHK.TRANS64 P0, [R3+URZ], R2 ;  /* 0x00000002030085a7 */ /* 0x000e24000800007f */
[----:B0-----:R-:W-:Y:S05]  /*22a80*/  @!P0 BRA `(.L_x_5661) ;  /* 0xfffffffc00f08947 */ /* 0x001fea000383ffff */
.L_x_5334:
[----:B------:R-:W-:Y:S05]  /*22a90*/  BSYNC B8 ;  /* 0x0000000000087941 */ /* 0x000fea0003800000 */
.L_x_5331:
[----:B------:R-:W-:Y:S05]  /*22aa0*/  EXIT ;  /* 0x000000000000794d */ /* 0x000fea0003800000 */
.L_x_5358:
[----:B0-----:R0:W1:Y:S02]  /*22ab0*/  SYNCS.PHASECHK.TRANS64.TRYWAIT P5, [R70+URZ+0x38890], R75 ;  /* 0x0388904b460075a7 */ /* 0x00106400080a017f */
[----:B-1----:R-:W-:Y:S05]  /*22ac0*/  @!P5 NANOSLEEP.SYNCS 0x989680 ;  /* 0x009896800000d95d */ /* 0x002fea0003900000 */
[----:B------:R-:W1:Y:S02]  /*22ad0*/  @!P5 SYNCS.PHASECHK.TRANS64 P5, [R70+URZ+0x38890], R75 ;  /* 0x0388904b4600d5a7 */ /* 0x000e6400080a007f */
[----:B-1----:R-:W-:Y:S05]  /*22ae0*/  @!P5 BRA `(.L_x_5358) ;  /* 0xfffffffc00f0d947 */ /* 0x002fea000383ffff */
[----:B------:R-:W-:Y:S05]  /*22af0*/  BRA `(.L_x_5662) ;  /* 0xfffffdfc00c07947 */ /* 0x000fea000383ffff */
.L_x_5368:
[----:B0-----:R0:W1:Y:S02]  /*22b00*/  SYNCS.PHASECHK.TRANS64.TRYWAIT P5, [R70+URZ+0x38890], R75 ;  /* 0x0388904b460075a7 */ /* 0x00106400080a017f */
[----:B-1----:R-:W-:Y:S05]  /*22b10*/  @!P5 NANOSLEEP.SYNCS 0x989680 ;  /* 0x009896800000d95d */ /* 0x002fea0003900000 */
[----:B------:R-:W1:Y:S02]  /*22b20*/  @!P5 SYNCS.PHASECHK.TRANS64 P5, [R70+URZ+0x38890], R75 ;  /* 0x0388904b4600d5a7 */ /* 0x000e6400080a007f */
[----:B-1----:R-:W-:Y:S05]  /*22b30*/  @!P5 BRA `(.L_x_5368) ;  /* 0xfffffffc00f0d947 */ /* 0x002fea000383ffff */
[----:B------:R-:W-:Y:S05]  /*22b40*/  BRA `(.L_x_5663) ;  /* 0xfffffe0800407947 */ /* 0x000fea000383ffff */
.L_x_5373:
[----:B0-----:R0:W1:Y:S02]  /*22b50*/  SYNCS.PHASECHK.TRANS64.TRYWAIT P5, [R70+URZ+0x38890], R75 ;  /* 0x0388904b460075a7 */ /* 0x00106400080a017f */
[----:B-1----:R-:W-:Y:S05]  /*22b60*/  @!P5 NANOSLEEP.SYNCS 0x989680 ;  /* 0x009896800000d95d */ /* 0x002fea0003900000 */
[----:B------:R-:W1:Y:S02]  /*22b70*/  @!P5 SYNCS.PHASECHK.TRANS64 P5, [R70+URZ+0x38890], R75 ;  /* 0x0388904b4600d5a7 */ /* 0x000e6400080a007f */
[----:B-1----:R-:W-:Y:S05]  /*22b80*/  @!P5 BRA `(.L_x_5373) ;  /* 0xfffffffc00f0d947 */ /* 0x002fea000383ffff */
[----:B------:R-:W-:Y:S05]  /*22b90*/  BRA `(.L_x_5664) ;  /* 0xfffffe1000787947 */ /* 0x000fea000383ffff */
.L_x_5377:
[----:B--2---:R2:W4:Y:S02]  /*22ba0*/  SYNCS.PHASECHK.TRANS64.TRYWAIT P0, [R70+URZ+0x388b0], R75 ;  /* 0x0388b04b460075a7 */ /* 0x004524000800017f */
[----:B----4-:R-:W-:Y:S05]  /*22bb0*/  @!P0 NANOSLEEP.SYNCS 0x989680 ;  /* 0x009896800000895d */ /* 0x010fea0003900000 */
[----:B------:R-:W4:Y:S02]  /*22bc0*/  @!P0 SYNCS.PHASECHK.TRANS64 P0, [R70+URZ+0x388b0], R75 ;  /* 0x0388b04b460085a7 */ /* 0x000f24000800007f */
[----:B----4-:R-:W-:Y:S05]  /*22bd0*/  @!P0 BRA `(.L_x_5377) ;  /* 0xfffffffc00f08947 */ /* 0x010fea000383ffff */
[----:B------:R-:W-:Y:S05]  /*22be0*/  BRA `(.L_x_5665) ;  /* 0xfffffe1000f07947 */ /* 0x000fea000383ffff */
.L_x_5420:
        /* <DEDUP_REMOVED lines=8> */
.L_x_5667:
[----:B------:R-:W-:Y:S05]  /*22c70*/  BSYNC B1 ;  /* 0x0000000000017941 */ /* 0x000fea0003800000 */
.L_x_5666:
[----:B------:R-:W-:Y:S05]  /*22c80*/  BRA `(.L_x_5668) ;  /* 0xfffffe50000c7947 */ /* 0x000fea000383ffff */
.L_x_5421:
        /* <DEDUP_REMOVED lines=8> */
.L_x_5670:
[----:B------:R-:W-:Y:S05]  /*22d10*/  BSYNC B1 ;  /* 0x0000000000017941 */ /* 0x000fea0003800000 */
.L_x_5669:
[----:B------:R-:W-:Y:S05]  /*22d20*/  BRA `(.L_x_5671) ;  /* 0xfffffe4c00ec7947 */ /* 0x000fea000383ffff */
.L_x_5422:
        /* <DEDUP_REMOVED lines=8> */
.L_x_5673:
[----:B------:R-:W-:Y:S05]  /*22db0*/  BSYNC B1 ;  /* 0x0000000000017941 */ /* 0x000fea0003800000 */
.L_x_5672:
[----:B------:R-:W-:Y:S05]  /*22dc0*/  BRA `(.L_x_5674) ;  /* 0xfffffe4c00cc7947 */ /* 0x000fea000383ffff */
.L_x_5423:
        /* <DEDUP_REMOVED lines=8> */
.L_x_5676:
[----:B------:R-:W-:Y:S05]  /*22e50*/  BSYNC B1 ;  /* 0x0000000000017941 */ /* 0x000fea0003800000 */
.L_x_5675:
[----:B------:R-:W-:Y:S05]  /*22e60*/  BRA `(.L_x_5677) ;  /* 0xfffffe4c00ac7947 */ /* 0x000fea000383ffff */
.L_x_5424:
        /* <DEDUP_REMOVED lines=8> */
.L_x_5679:
[----:B------:R-:W-:Y:S05]  /*22ef0*/  BSYNC B1 ;  /* 0x0000000000017941 */ /* 0x000fea0003800000 */
.L_x_5678:
[----:B------:R-:W-:Y:S05]  /*22f00*/  BRA `(.L_x_5680) ;  /* 0xfffffe4c008c7947 */ /* 0x000fea000383ffff */
.L_x_5425:
        /* <DEDUP_REMOVED lines=8> */
.L_x_5682:
[----:B------:R-:W-:Y:S05]  /*22f90*/  BSYNC B1 ;  /* 0x0000000000017941 */ /* 0x000fea0003800000 */
.L_x_5681:
[----:B------:R-:W-:Y:S05]  /*22fa0*/  BRA `(.L_x_5683) ;  /* 0xfffffe4c006c7947 */ /* 0x000fea000383ffff */
.L_x_5426:
        /* <DEDUP_REMOVED lines=8> */
.L_x_5685:
[----:B------:R-:W-:Y:S05]  /*23030*/  BSYNC B1 ;  /* 0x0000000000017941 */ /* 0x000fea0003800000 */
.L_x_5684:
[----:B------:R-:W-:Y:S05]  /*23040*/  BRA `(.L_x_5686) ;  /* 0xfffffe4c004c7947 */ /* 0x000fea000383ffff */
.L_x_5427:
        /* <DEDUP_REMOVED lines=8> */
.L_x_5688:
[----:B------:R-:W-:Y:S05]  /*230d0*/  BSYNC B1 ;  /* 0x0000000000017941 */ /* 0x000fea0003800000 */
.L_x_5687:
[----:B------:R-:W-:Y:S05]  /*230e0*/  BRA `(.L_x_5689) ;  /* 0xfffffe4c002c7947 */ /* 0x000fea000383ffff */
.L_x_5429:
[----:B0-----:R0:W1:Y:S02]  /*230f0*/  SYNCS.PHASECHK.TRANS64.TRYWAIT P2, [R18+URZ+0x38800], R5 ;  /* 0x03880005120075a7 */ /* 0x001064000804017f */
[----:B-1----:R-:W-:Y:S05]  /*23100*/  @!P2 NANOSLEEP.SYNCS 0x989680 ;  /* 0x009896800000a95d */ /* 0x002fea0003900000 */
[----:B------:R-:W1:Y:S02]  /*23110*/  @!P2 SYNCS.PHASECHK.TRANS64 P2, [R18+URZ+0x38800], R5 ;  /* 0x038800051200a5a7 */ /* 0x000e64000804007f */
[----:B-1----:R-:W-:Y:S05]  /*23120*/  @!P2 BRA `(.L_x_5429) ;  /* 0xfffffffc00f0a947 */ /* 0x002fea000383ffff */
[----:B------:R-:W-:Y:S05]  /*23130*/  BRA `(.L_x_5690) ;  /* 0xfffffe4c00a07947 */ /* 0x000fea000383ffff */
.L_x_5437:
        /* <DEDUP_REMOVED lines=8> */
.L_x_5692:
[----:B------:R-:W-:Y:S05]  /*231c0*/  BSYNC B1 ;  /* 0x0000000000017941 */ /* 0x000fea0003800000 */
.L_x_5691:
[----:B------:R-:W-:Y:S05]  /*231d0*/  BRA `(.L_x_5693) ;  /* 0xfffffe5c00bc7947 */ /* 0x000fea000383ffff */
.L_x_5438:
        /* <DEDUP_REMOVED lines=8> */
.L_x_5695:
[----:B------:R-:W-:Y:S05]  /*23260*/  BSYNC B1 ;  /* 0x0000000000017941 */ /* 0x000fea0003800000 */
.L_x_5694:
[----:B------:R-:W-:Y:S05]  /*23270*/  BRA `(.L_x_5696) ;  /* 0xfffffe5c009c7947 */ /* 0x000fea000383ffff */
.L_x_5439:
        /* <DEDUP_REMOVED lines=8> */
.L_x_5698:
[----:B------:R-:W-:Y:S05]  /*23300*/  BSYNC B1 ;  /* 0x0000000000017941 */ /* 0x000fea0003800000 */
.L_x_5697:
[----:B------:R-:W-:Y:S05]  /*23310*/  BRA `(.L_x_5699) ;  /* 0xfffffe5c007c7947 */ /* 0x000fea000383ffff */
.L_x_5440:
        /* <DEDUP_REMOVED lines=8> */
.L_x_5701:
[----:B------:R-:W-:Y:S05]  /*233a0*/  BSYNC B1 ;  /* 0x0000000000017941 */ /* 0x000fea0003800000 */
.L_x_5700:
[----:B------:R-:W-:Y:S05]  /*233b0*/  BRA `(.L_x_5702) ;  /* 0xfffffe5c005c7947 */ /* 0x000fea000383ffff */
.L_x_5441:
        /* <DEDUP_REMOVED lines=8> */
.L_x_5704:
[----:B------:R-:W-:Y:S05]  /*23440*/  BSYNC B1 ;  /* 0x0000000000017941 */ /* 0x000fea0003800000 */
.L_x_5703:
[----:B------:R-:W-:Y:S05]  /*23450*/  BRA `(.L_x_5705) ;  /* 0xfffffe5c003c7947 */ /* 0x000fea000383ffff */
.L_x_5442:
        /* <DEDUP_REMOVED lines=8> */
.L_x_5707:
[----:B------:R-:W-:Y:S05]  /*234e0*/  BSYNC B1 ;  /* 0x0000000000017941 */ /* 0x000fea0003800000 */
.L_x_5706:
[----:B------:R-:W-:Y:S05]  /*234f0*/  BRA `(.L_x_5708) ;  /* 0xfffffe5c00207947 */ /* 0x000fea000383ffff */
.L_x_5443:
        /* <DEDUP_REMOVED lines=8> */
.L_x_5710:
[----:B------:R-:W-:Y:S05]  /*23580*/  BSYNC B1 ;  /* 0x0000000000017941 */ /* 0x000fea0003800000 */
.L_x_5709:
[----:B------:R-:W-:Y:S05]  /*23590*/  BRA `(.L_x_5711) ;  /* 0xfffffe5c00047947 */ /* 0x000fea000383ffff */
.L_x_5444:
        /* <DEDUP_REMOVED lines=8> */
.L_x_5713:
[----:B------:R-:W-:Y:S05]  /*23620*/  BSYNC B1 ;  /* 0x0000000000017941 */ /* 0x000fea0003800000 */
.L_x_5712:
[----:B------:R-:W-:Y:S05]  /*23630*/  BRA `(.L_x_5714) ;  /* 0xfffffe5800e87947 */ /* 0x000fea000383ffff */
.L_x_5446:
[----:B0-----:R0:W1:Y:S02]  /*23640*/  SYNCS.PHASECHK.TRANS64.TRYWAIT P1, [R18+URZ+0x38800], R3 ;  /* 0x03880003120075a7 */ /* 0x001064000802017f */
[----:B-1----:R-:W-:Y:S05]  /*23650*/  @!P1 NANOSLEEP.SYNCS 0x989680 ;  /* 0x009896800000995d */ /* 0x002fea0003900000 */
[----:B------:R-:W1:Y:S02]  /*23660*/  @!P1 SYNCS.PHASECHK.TRANS64 P1, [R18+URZ+0x38800], R3 ;  /* 0x03880003120095a7 */ /* 0x000e64000802007f */
[----:B-1----:R-:W-:Y:S05]  /*23670*/  @!P1 BRA `(.L_x_5446) ;  /* 0xfffffffc00f09947 */ /* 0x002fea000383ffff */
[----:B------:R-:W-:Y:S05]  /*23680*/  BRA `(.L_x_5715) ;  /* 0xfffffe5c005c7947 */ /* 0x000fea000383ffff */
.L_x_5452:
[----:B--2---:R2:W3:Y:S02]  /*23690*/  SYNCS.PHASECHK.TRANS64.TRYWAIT P1, [R20+URZ+0x38830], R7 ;  /* 0x03883007140075a7 */ /* 0x0044e4000802017f */
[----:B---3--:R-:W-:Y:S05]  /*236a0*/  @!P1 NANOSLEEP.SYNCS 0x989680 ;  /* 0x009896800000995d */ /* 0x008fea0003900000 */
[----:B------:R-:W3:Y:S02]  /*236b0*/  @!P1 SYNCS.PHASECHK.TRANS64 P1, [R20+URZ+0x38830], R7 ;  /* 0x03883007140095a7 */ /* 0x000ee4000802007f */
[----:B---3--:R-:W-:Y:S05]  /*236c0*/  @!P1 BRA `(.L_x_5452) ;  /* 0xfffffffc00f09947 */ /* 0x008fea000383ffff */
[----:B------:R-:W-:Y:S05]  /*236d0*/  BRA `(.L_x_5451) ;  /* 0xfffffe6800f47947 */ /* 0x000fea000383ffff */
.L_x_5454:
[----:B0-----:R0:W3:Y:S02]  /*236e0*/  SYNCS.PHASECHK.TRANS64.TRYWAIT P1, [R18+URZ+0x38810], R3 ;  /* 0x03881003120075a7 */ /* 0x0010e4000802017f */
[----:B---3--:R-:W-:Y:S05]  /*236f0*/  @!P1 NANOSLEEP.SYNCS 0x989680 ;  /* 0x009896800000995d */ /* 0x008fea0003900000 */
[----:B------:R-:W3:Y:S02]  /*23700*/  @!P1 SYNCS.PHASECHK.TRANS64 P1, [R18+URZ+0x38810], R3 ;  /* 0x03881003120095a7 */ /* 0x000ee4000802007f */
[----:B---3--:R-:W-:Y:S05]  /*23710*/  @!P1 BRA `(.L_x_5454) ;  /* 0xfffffffc00f09947 */ /* 0x008fea000383ffff */
[----:B------:R-:W-:Y:S05]  /*23720*/  BRA `(.L_x_5716) ;  /* 0xfffffe6c00a47947 */ /* 0x000fea000383ffff */
.L_x_5458:
[----:B----4-:R4:W0:Y:S02]  /*23730*/  SYNCS.PHASECHK.TRANS64.TRYWAIT P2, [R20+URZ+0x38850], R7 ;  /* 0x03885007140075a7 */ /* 0x010824000804017f */
[----:B0-----:R-:W-:Y:S05]  /*23740*/  @!P2 NANOSLEEP.SYNCS 0x989680 ;  /* 0x009896800000a95d */ /* 0x001fea0003900000 */
[----:B------:R-:W0:Y:S02]  /*23750*/  @!P2 SYNCS.PHASECHK.TRANS64 P2, [R20+URZ+0x38850], R7 ;  /* 0x038850071400a5a7 */ /* 0x000e24000804007f */
[----:B0-----:R-:W-:Y:S05]  /*23760*/  @!P2 BRA `(.L_x_5458) ;  /* 0xfffffffc00f0a947 */ /* 0x001fea000383ffff */
[----:B------:R-:W-:Y:S05]  /*23770*/  BRA `(.L_x_5457) ;  /* 0xfffffe6c00c87947 */ /* 0x000fea000383ffff */
.L_x_5478:
[----:B-1----:R1:W2:Y:S02]  /*23780*/  SYNCS.PHASECHK.TRANS64.TRYWAIT P2, [R199+URZ+0x38830], R188 ;  /* 0x038830bcc70075a7 */ /* 0x0022a4000804017f */
[----:B--2---:R-:W-:Y:S05]  /*23790*/  @!P2 NANOSLEEP.SYNCS 0x989680 ;  /* 0x009896800000a95d */ /* 0x004fea0003900000 */
[----:B------:R-:W2:Y:S02]  /*237a0*/  @!P2 SYNCS.PHASECHK.TRANS64 P2, [R199+URZ+0x38830], R188 ;  /* 0x038830bcc700a5a7 */ /* 0x000ea4000804007f */
[----:B--2---:R-:W-:Y:S05]  /*237b0*/  @!P2 BRA `(.L_x_5478) ;  /* 0xfffffffc00f0a947 */ /* 0x004fea000383ffff */
[----:B------:R-:W-:Y:S05]  /*237c0*/  BRA `(.L_x_5477) ;  /* 0xfffffea4005c7947 */ /* 0x000fea000383ffff */
.L_x_5483:
[----:B---3--:R3:W4:Y:S02]  /*237d0*/  SYNCS.PHASECHK.TRANS64.TRYWAIT P2, [R199+URZ+0x38850], R188 ;  /* 0x038850bcc70075a7 */ /* 0x008724000804017f */
[----:B----4-:R-:W-:Y:S05]  /*237e0*/  @!P2 NANOSLEEP.SYNCS 0x989680 ;  /* 0x009896800000a95d */ /* 0x010fea0003900000 */
[----:B------:R-:W4:Y:S02]  /*237f0*/  @!P2 SYNCS.PHASECHK.TRANS64 P2, [R199+URZ+0x38850], R188 ;  /* 0x038850bcc700a5a7 */ /* 0x000f24000804007f */
[----:B----4-:R-:W-:Y:S05]  /*23800*/  @!P2 BRA `(.L_x_5483) ;  /* 0xfffffffc00f0a947 */ /* 0x010fea000383ffff */
[----:B------:R-:W-:Y:S05]  /*23810*/  BRA `(.L_x_5482) ;  /* 0xfffffea400f87947 */ /* 0x000fea000383ffff */
.L_x_5504:
[----:B-1----:R1:W2:Y:S02]  /*23820*/  SYNCS.PHASECHK.TRANS64.TRYWAIT P3, [R188+URZ+0x38830], R203 ;  /* 0x038830cbbc0075a7 */ /* 0x0022a4000806017f */
[----:B--2---:R-:W-:Y:S05]  /*23830*/  @!P3 NANOSLEEP.SYNCS 0x989680 ;  /* 0x009896800000b95d */ /* 0x004fea0003900000 */
[----:B------:R-:W2:Y:S02]  /*23840*/  @!P3 SYNCS.PHASECHK.TRANS64 P3, [R188+URZ+0x38830], R203 ;  /* 0x038830cbbc00b5a7 */ /* 0x000ea4000806007f */
[----:B--2---:R-:W-:Y:S05]  /*23850*/  @!P3 BRA `(.L_x_5504) ;  /* 0xfffffffc00f0b947 */ /* 0x004fea000383ffff */
[----:B------:R-:W-:Y:S05]  /*23860*/  BRA `(.L_x_5503) ;  /* 0xfffffee400107947 */ /* 0x000fea000383ffff */
.L_x_5509:
[----:B---3--:R3:W4:Y:S02]  /*23870*/  SYNCS.PHASECHK.TRANS64.TRYWAIT P3, [R188+URZ+0x38850], R203 ;  /* 0x038850cbbc0075a7 */ /* 0x008724000806017f */
[----:B----4-:R-:W-:Y:S05]  /*23880*/  @!P3 NANOSLEEP.SYNCS 0x989680 ;  /* 0x009896800000b95d */ /* 0x010fea0003900000 */
[----:B------:R-:W4:Y:S02]  /*23890*/  @!P3 SYNCS.PHASECHK.TRANS64 P3, [R188+URZ+0x38850], R203 ;  /* 0x038850cbbc00b5a7 */ /* 0x000f24000806007f */
[----:B----4-:R-:W-:Y:S05]  /*238a0*/  @!P3 BRA `(.L_x_5509) ;  /* 0xfffffffc00f0b947 */ /* 0x010fea000383ffff */
[----:B------:R-:W-:Y:S05]  /*238b0*/  BRA `(.L_x_5508) ;  /* 0xfffffee400ac7947 */ /* 0x000fea000383ffff */
.L_x_5517:
[----:B-1----:R1:W2:Y:S02]  /*238c0*/  SYNCS.PHASECHK.TRANS64.TRYWAIT P2, [R189+URZ+0x38830], R204 ;  /* 0x038830ccbd0075a7 */ /* 0x0022a4000804017f */
[----:B--2---:R-:W-:Y:S05]  /*238d0*/  @!P2 NANOSLEEP.SYNCS 0x989680 ;  /* 0x009896800000a95d */ /* 0x004fea0003900000 */
[----:B------:R-:W2:Y:S02]  /*238e0*/  @!P2 SYNCS.PHASECHK.TRANS64 P2, [R189+URZ+0x38830], R204 ;  /* 0x038830ccbd00a5a7 */ /* 0x000ea4000804007f */
[----:B--2---:R-:W-:Y:S05]  /*238f0*/  @!P2 BRA `(.L_x_5517) ;  /* 0xfffffffc00f0a947 */ /* 0x004fea000383ffff */
[----:B------:R-:W-:Y:S05]  /*23900*/  BRA `(.L_x_5516) ;  /* 0xffffff1400987947 */ /* 0x000fea000383ffff */
.L_x_5522:
[----:B---3--:R3:W4:Y:S02]  /*23910*/  SYNCS.PHASECHK.TRANS64.TRYWAIT P2, [R189+URZ+0x38850], R204 ;  /* 0x038850ccbd0075a7 */ /* 0x008724000804017f */
[----:B----4-:R-:W-:Y:S05]  /*23920*/  @!P2 NANOSLEEP.SYNCS 0x989680 ;  /* 0x009896800000a95d */ /* 0x010fea0003900000 */
[----:B------:R-:W4:Y:S02]  /*23930*/  @!P2 SYNCS.PHASECHK.TRANS64 P2, [R189+URZ+0x38850], R204 ;  /* 0x038850ccbd00a5a7 */ /* 0x000f24000804007f */
[----:B----4-:R-:W-:Y:S05]  /*23940*/  @!P2 BRA `(.L_x_5522) ;  /* 0xfffffffc00f0a947 */ /* 0x010fea000383ffff */
[----:B------:R-:W-:Y:S05]  /*23950*/  BRA `(.L_x_5521) ;  /* 0xffffff1800347947 */ /* 0x000fea000383ffff */
.L_x_5566:
        /* <DEDUP_REMOVED lines=11> */
.L_x_5718:
[----:B------:R-:W-:Y:S05]  /*23a10*/  BSYNC B1 ;  /* 0x0000000000017941 */ /* 0x000fea0003800000 */
.L_x_5717:
[----:B------:R-:W-:Y:S05]  /*23a20*/  BRA `(.L_x_5719) ;  /* 0xffffff9800607947 */ /* 0x000fea000383ffff */
.L_x_5567:
[----:B------:R-:W-:Y:S01]  /*23a30*/  BSSY B1, `(.L_x_5720) ;  /* 0x0000006000017945 */ /* 0x000fe20003800000 */
[----:B------:R-:W-:-:S07]  /*23a40*/  IMAD.MOV.U32 R15, RZ, RZ, -0x1 ;  /* 0xffffffffff0f7424 */ /* 0x000fce00078e00ff */
[----:B0-----:R-:W-:Y:S05]  /*23a50*/  WARPSYNC.COLLECTIVE R15, `(.L_x_5721) ;  /* 0x000000000f0c7348 */ /* 0x001fea0003c00000 */
[----:B------:R-:W-:Y:S02]  /*23a60*/  ELECT P6, UR62, PT ;  /* 0x00000000003e782f */ /* 0x000fe400038c0000 */
[----:B------:R-:W-:Y:S01]  /*23a70*/  MOV R14, UR62 ;  /* 0x0000003e000e7c02 */ /* 0x000fe20008000f00 */
[----:B0-----:R-:W-:Y:S10]  /*23a80*/  ENDCOLLECTIVE ;  /* 0x000000000000791b */ /* 0x001ff40003800000 */
.L_x_5721:
[----:B------:R-:W-:Y:S05]  /*23a90*/  BSYNC B1 ;  /* 0x0000000000017941 */ /* 0x000fea0003800000 */
.L_x_5720:
[----:B------:R-:W-:Y:S05]  /*23aa0*/  BRA `(.L_x_5722) ;  /* 0xffffff98004c7947 */ /* 0x000fea000383ffff */
.L_x_5568:
[----:B-1----:R1:W2:Y:S02]  /*23ab0*/  SYNCS.PHASECHK.TRANS64.TRYWAIT P0, [R7+URZ+0x38820], R8 ;  /* 0x03882008070075a7 */ /* 0x0022a4000800017f */
[----:B--2---:R-:W-:Y:S05]  /*23ac0*/  @!P0 NANOSLEEP.SYNCS 0x989680 ;  /* 0x009896800000895d */ /* 0x004fea0003900000 */
[----:B------:R-:W2:Y:S02]  /*23ad0*/  @!P0 SYNCS.PHASECHK.TRANS64 P0, [R7+URZ+0x38820], R8 ;  /* 0x03882008070085a7 */ /* 0x000ea4000800007f */
[----:B--2---:R-:W-:Y:S05]  /*23ae0*/  @!P0 BRA `(.L_x_5568) ;  /* 0xfffffffc00f08947 */ /* 0x004fea000383ffff */
[----:B------:R-:W-:Y:S05]  /*23af0*/  BRA `(.L_x_5723) ;  /* 0xffffff98006c7947 */ /* 0x000fea000383ffff */
.L_x_5571:
[----:B-1----:R1:W2:Y:S02]  /*23b00*/  SYNCS.PHASECHK.TRANS64.TRYWAIT P0, [R8+URZ+0x388a0], R9 ;  /* 0x0388a009080075a7 */ /* 0x0022a4000800017f */
[----:B--2---:R-:W-:Y:S05]  /*23b10*/  @!P0 NANOSLEEP.SYNCS 0x989680 ;  /* 0x009896800000895d */ /* 0x004fea0003900000 */
[----:B------:R-:W2:Y:S02]  /*23b20*/  @!P0 SYNCS.PHASECHK.TRANS64 P0, [R8+URZ+0x388a0], R9 ;  /* 0x0388a009080085a7 */ /* 0x000ea4000800007f */
[----:B--2---:R-:W-:Y:S05]  /*23b30*/  @!P0 BRA `(.L_x_5571) ;  /* 0xfffffffc00f08947 */ /* 0x004fea000383ffff */
[----:B------:R-:W-:Y:S05]  /*23b40*/  BRA `(.L_x_5724) ;  /* 0xffffff9800787947 */ /* 0x000fea000383ffff */
.L_x_5573:
[----:B--2---:R2:W3:Y:S02]  /*23b50*/  SYNCS.PHASECHK.TRANS64.TRYWAIT P0, [R8+URZ+0x388c0], R9 ;  /* 0x0388c009080075a7 */ /* 0x0044e4000800017f */
[----:B---3--:R-:W-:Y:S05]  /*23b60*/  @!P0 NANOSLEEP.SYNCS 0x989680 ;  /* 0x009896800000895d */ /* 0x008fea0003900000 */
[----:B------:R-:W3:Y:S02]  /*23b70*/  @!P0 SYNCS.PHASECHK.TRANS64 P0, [R8+URZ+0x388c0], R9 ;  /* 0x0388c009080085a7 */ /* 0x000ee4000800007f */
[----:B---3--:R-:W-:Y:S05]  /*23b80*/  @!P0 BRA `(.L_x_5573) ;  /* 0xfffffffc00f08947 */ /* 0x008fea000383ffff */
[----:B------:R-:W-:Y:S05]  /*23b90*/  BRA `(.L_x_5725) ;  /* 0xffffff9800e07947 */ /* 0x000fea000383ffff */
.L_x_5577:
[----:B-1----:R1:W2:Y:S02]  /*23ba0*/  SYNCS.PHASECHK.TRANS64.TRYWAIT P0, [R9+URZ+0x388a0], R10 ;  /* 0x0388a00a090075a7 */ /* 0x0022a4000800017f */
[----:B--2---:R-:W-:Y:S05]  /*23bb0*/  @!P0 NANOSLEEP.SYNCS 0x989680 ;  /* 0x009896800000895d */ /* 0x004fea0003900000 */
[----:B------:R-:W2:Y:S02]  /*23bc0*/  @!P0 SYNCS.PHASECHK.TRANS64 P0, [R9+URZ+0x388a0], R10 ;  /* 0x0388a00a090085a7 */ /* 0x000ea4000800007f */
[----:B--2---:R-:W-:Y:S05]  /*23bd0*/  @!P0 BRA `(.L_x_5577) ;  /* 0xfffffffc00f08947 */ /* 0x004fea000383ffff */
[----:B------:R-:W-:Y:S05]  /*23be0*/  BRA `(.L_x_5726) ;  /* 0xffffffa000247947 */ /* 0x000fea000383ffff */
.L_x_5579:
[----:B--2---:R2:W3:Y:S02]  /*23bf0*/  SYNCS.PHASECHK.TRANS64.TRYWAIT P1, [R9+URZ+0x388c0], R10 ;  /* 0x0388c00a090075a7 */ /* 0x0044e4000802017f */
[----:B---3--:R-:W-:Y:S05]  /*23c00*/  @!P1 NANOSLEEP.SYNCS 0x989680 ;  /* 0x009896800000995d */ /* 0x008fea0003900000 */
[----:B------:R-:W3:Y:S02]  /*23c10*/  @!P1 SYNCS.PHASECHK.TRANS64 P1, [R9+URZ+0x388c0], R10 ;  /* 0x0388c00a090095a7 */ /* 0x000ee4000802007f */
[----:B---3--:R-:W-:Y:S05]  /*23c20*/  @!P1 BRA `(.L_x_5579) ;  /* 0xfffffffc00f09947 */ /* 0x008fea000383ffff */
[----:B------:R-:W-:Y:S05]  /*23c30*/  BRA `(.L_x_5727) ;  /* 0xffffffa000847947 */ /* 0x000fea000383ffff */
.L_x_5597:
[----:B------:R-:W0:Y:S01]  /*23c40*/  S2R R5, SR_TID.X ;  /* 0x0000000000057919 */ /* 0x000e220000002100 */
[----:B------:R-:W-:Y:S01]  /*23c50*/  BSSY B0, `(.L_x_5728) ;  /* 0x000000a000007945 */ /* 0x000fe20003800000 */
[----:B------:R-:W-:Y:S02]  /*23c60*/  IMAD.MOV.U32 R12, RZ, RZ, RZ ;  /* 0x000000ffff0c7224 */ /* 0x000fe400078e00ff */
[----:B-1----:R-:W-:Y:S02]  /*23c70*/  IMAD.MOV.U32 R11, RZ, RZ, 0x1f ;  /* 0x0000001fff0b7424 */ /* 0x002fe400078e00ff */
[----:B------:R-:W-:Y:S01]  /*23c80*/  IMAD.MOV.U32 R15, RZ, RZ, -0x1 ;  /* 0xffffffffff0f7424 */ /* 0x000fe200078e00ff */
[----:B0-----:R-:W-:-:S04]  /*23c90*/  SHF.R.U32.HI R5, RZ, 0x5, R5 ;  /* 0x00000005ff057819 */ /* 0x001fc80000011605 */
[----:B------:R-:W-:-:S05]  /*23ca0*/  LOP3.LUT R5, R5, 0x3, RZ, 0xc0, !PT ;  /* 0x0000000305057812 */ /* 0x000fca00078ec0ff */
[----:B------:R-:W-:-:S07]  /*23cb0*/  IMAD.MOV.U32 R13, RZ, RZ, R5 ;  /* 0x000000ffff0d7224 */ /* 0x000fce00078e0005 */
[----:B------:R-:W-:Y:S05]  /*23cc0*/  WARPSYNC.COLLECTIVE R15, `(.L_x_5729) ;  /* 0x000000000f087348 */ /* 0x000fea0003c00000 */
[----:B------:R0:W1:Y:S02]  /*23cd0*/  SHFL.IDX P6, R14, R13, R12, R11 ;  /* 0x0000000c0d0e7389 */ /* 0x00006400000c000b */
[----:B01----:R-:W-:Y:S01]  /*23ce0*/  ENDCOLLECTIVE ;  /* 0x000000000000791b */ /* 0x003fe20003800000 */
.L_x_5729:
[----:B------:R-:W-:Y:S05]  /*23cf0*/  BSYNC B0 ;  /* 0x0000000000007941 */ /* 0x000fea0003800000 */
.L_x_5728:
[----:B------:R-:W-:Y:S05]  /*23d00*/  BRA `(.L_x_5730) ;  /* 0xffffffb0005c7947 */ /* 0x000fea000383ffff */
.L_x_5598:
[----:B------:R-:W-:Y:S01]  /*23d10*/  BSSY B0, `(.L_x_5731) ;  /* 0x0000006000007945 */ /* 0x000fe20003800000 */
[----:B------:R-:W-:-:S07]  /*23d20*/  IMAD.MOV.U32 R15, RZ, RZ, -0x1 ;  /* 0xffffffffff0f7424 */ /* 0x000fce00078e00ff */
[----:B-1----:R-:W-:Y:S05]  /*23d30*/  WARPSYNC.COLLECTIVE R15, `(.L_x_5732) ;  /* 0x000000000f0c7348 */ /* 0x002fea0003c00000 */
[----:B------:R-:W-:Y:S02]  /*23d40*/  ELECT P6, UR62, PT ;  /* 0x00000000003e782f */ /* 0x000fe400038c0000 */
[----:B------:R-:W-:Y:S01]  /*23d50*/  MOV R14, UR62 ;  /* 0x0000003e000e7c02 */ /* 0x000fe20008000f00 */
[----:B-1----:R-:W-:Y:S10]  /*23d60*/  ENDCOLLECTIVE ;  /* 0x000000000000791b */ /* 0x002ff40003800000 */
.L_x_5732:
[----:B------:R-:W-:Y:S05]  /*23d70*/  BSYNC B0 ;  /* 0x0000000000007941 */ /* 0x000fea0003800000 */
.L_x_5731:
[----:B------:R-:W-:Y:S05]  /*23d80*/  BRA `(.L_x_5733) ;  /* 0xffffffb0004c7947 */ /* 0x000fea000383ffff */
.L_x_5601:
[----:B0-----:R0:W1:Y:S02]  /*23d90*/  SYNCS.PHASECHK.TRANS64.TRYWAIT P0, [R5+URZ+0x38840], R7 ;  /* 0x03884007050075a7 */ /* 0x001064000800017f */
[----:B-1----:R-:W-:Y:S05]  /*23da0*/  @!P0 NANOSLEEP.SYNCS 0x989680 ;  /* 0x009896800000895d */ /* 0x002fea0003900000 */
[----:B------:R-:W1:Y:S02]  /*23db0*/  @!P0 SYNCS.PHASECHK.TRANS64 P0, [R5+URZ+0x38840], R7 ;  /* 0x03884007050085a7 */ /* 0x000e64000800007f */
[----:B-1----:R-:W-:Y:S05]  /*23dc0*/  @!P0 BRA `(.L_x_5601) ;  /* 0xfffffffc00f08947 */ /* 0x002fea000383ffff */
[----:B------:R-:W-:Y:S05]  /*23dd0*/  BRA `(.L_x_5734) ;  /* 0xffffffb000b47947 */ /* 0x000fea000383ffff */
.L_x_5605:
        /* <DEDUP_REMOVED lines=8> */
.L_x_5608:
[----:B0-----:R0:W1:Y:S02]  /*23e60*/  SYNCS.PHASECHK.TRANS64.TRYWAIT P0, [R2+URZ+0x38860], R5 ;  /* 0x03886005020075a7 */ /* 0x001064000800017f */
[----:B-1----:R-:W-:Y:S05]  /*23e70*/  @!P0 NANOSLEEP.SYNCS 0x989680 ;  /* 0x009896800000895d */ /* 0x002fea0003900000 */
[----:B------:R-:W1:Y:S02]  /*23e80*/  @!P0 SYNCS.PHASECHK.TRANS64 P0, [R2+URZ+0x38860], R5 ;  /* 0x03886005020085a7 */ /* 0x000e64000800007f */
[----:B-1----:R-:W-:Y:S05]  /*23e90*/  @!P0 BRA `(.L_x_5608) ;  /* 0xfffffffc00f08947 */ /* 0x002fea000383ffff */
[----:B------:R-:W-:Y:S05]  /*23ea0*/  BRA `(.L_x_5736) ;  /* 0xffffffb800b87947 */ /* 0x000fea000383ffff */
.L_x_5617:
[----:B--2---:R2:W3:Y:S02]  /*23eb0*/  SYNCS.PHASECHK.TRANS64.TRYWAIT P0, [R2+URZ+0x38840], R3 ;  /* 0x03884003020075a7 */ /* 0x0044e4000800017f */
[----:B---3--:R-:W-:Y:S05]  /*23ec0*/  @!P0 NANOSLEEP.SYNCS 0x989680 ;  /* 0x009896800000895d */ /* 0x008fea0003900000 */
[----:B------:R-:W3:Y:S02]  /*23ed0*/  @!P0 SYNCS.PHASECHK.TRANS64 P0, [R2+URZ+0x38840], R3 ;  /* 0x03884003020085a7 */ /* 0x000ee4000800007f */
[----:B---3--:R-:W-:Y:S05]  /*23ee0*/  @!P0 BRA `(.L_x_5617) ;  /* 0xfffffffc00f08947 */ /* 0x008fea000383ffff */
[----:B------:R-:W-:Y:S05]  /*23ef0*/  BRA `(.L_x_5737) ;  /* 0xffffffc0008c7947 */ /* 0x000fea000383ffff */
.L_x_5619:
[----:B0-----:R0:W3:Y:S02]  /*23f00*/  SYNCS.PHASECHK.TRANS64.TRYWAIT P0, [R2+URZ+0x38860], R3 ;  /* 0x03886003020075a7 */ /* 0x0010e4000800017f */
[----:B---3--:R-:W-:Y:S05]  /*23f10*/  @!P0 NANOSLEEP.SYNCS 0x989680 ;  /* 0x009896800000895d */ /* 0x008fea0003900000 */
[----:B------:R-:W3:Y:S02]  /*23f20*/  @!P0 SYNCS.PHASECHK.TRANS64 P0, [R2+URZ+0x38860], R3 ;  /* 0x03886003020085a7 */ /* 0x000ee4000800007f */
[----:B---3--:R-:W-:Y:S05]  /*23f30*/  @!P0 BRA `(.L_x_5619) ;  /* 0xfffffffc00f08947 */ /* 0x008fea000383ffff */
[----:B------:R-:W-:Y:S05]  /*23f40*/  BRA `(.L_x_5738) ;  /* 0xffffffc400007947 */ /* 0x000fea000383ffff */
.L_x_5624:
[----:B---3--:R3:W4:Y:S02]  /*23f50*/  SYNCS.PHASECHK.TRANS64.TRYWAIT P0, [R2+URZ+0x38840], R3 ;  /* 0x03884003020075a7 */ /* 0x008724000800017f */
[----:B----4-:R-:W-:Y:S05]  /*23f60*/  @!P0 NANOSLEEP.SYNCS 0x989680 ;  /* 0x009896800000895d */ /* 0x010fea0003900000 */
[----:B------:R-:W4:Y:S02]  /*23f70*/  @!P0 SYNCS.PHASECHK.TRANS64 P0, [R2+URZ+0x38840], R3 ;  /* 0x03884003020085a7 */ /* 0x000f24000800007f */
[----:B----4-:R-:W-:Y:S05]  /*23f80*/  @!P0 BRA `(.L_x_5624) ;  /* 0xfffffffc00f08947 */ /* 0x010fea000383ffff */
[----:B------:R-:W-:Y:S05]  /*23f90*/  BRA `(.L_x_5739) ;  /* 0xffffffc800a07947 */ /* 0x000fea000383ffff */
.L_x_5626:
[----:B0-----:R0:W2:Y:S02]  /*23fa0*/  SYNCS.PHASECHK.TRANS64.TRYWAIT P1, [R2+URZ+0x38860], R3 ;  /* 0x03886003020075a7 */ /* 0x0010a4000802017f */
[----:B--2---:R-:W-:Y:S05]  /*23fb0*/  @!P1 NANOSLEEP.SYNCS 0x989680 ;  /* 0x009896800000995d */ /* 0x004fea0003900000 */
[----:B------:R-:W2:Y:S02]  /*23fc0*/  @!P1 SYNCS.PHASECHK.TRANS64 P1, [R2+URZ+0x38860], R3 ;  /* 0x03886003020095a7 */ /* 0x000ea4000802007f */
[----:B--2---:R-:W-:Y:S05]  /*23fd0*/  @!P1 BRA `(.L_x_5626) ;  /* 0xfffffffc00f09947 */ /* 0x004fea000383ffff */
[----:B------:R-:W-:Y:S05]  /*23fe0*/  BRA `(.L_x_5740) ;  /* 0xffffffcc00107947 */ /* 0x000fea000383ffff */
.L_x_5631:
[----:B---3--:R3:W4:Y:S02]  /*23ff0*/  SYNCS.PHASECHK.TRANS64.TRYWAIT P0, [R2+URZ+0x38840], R3 ;  /* 0x03884003020075a7 */ /* 0x008724000800017f */
[----:B----4-:R-:W-:Y:S05]  /*24000*/  @!P0 NANOSLEEP.SYNCS 0x989680 ;  /* 0x009896800000895d */ /* 0x010fea0003900000 */
[----:B------:R-:W4:Y:S02]  /*24010*/  @!P0 SYNCS.PHASECHK.TRANS64 P0, [R2+URZ+0x38840], R3 ;  /* 0x03884003020085a7 */ /* 0x000f24000800007f */
[----:B----4-:R-:W-:Y:S05]  /*24020*/  @!P0 BRA `(.L_x_5631) ;  /* 0xfffffffc00f08947 */ /* 0x010fea000383ffff */
[----:B------:R-:W-:Y:S05]  /*24030*/  BRA `(.L_x_5741) ;  /* 0xffffffd0008c7947 */ /* 0x000fea000383ffff */
.L_x_5633:
[----:B0-----:R0:W2:Y:S02]  /*24040*/  SYNCS.PHASECHK.TRANS64.TRYWAIT P1, [R2+URZ+0x38860], R3 ;  /* 0x03886003020075a7 */ /* 0x0010a4000802017f */
[----:B--2---:R-:W-:Y:S05]  /*24050*/  @!P1 NANOSLEEP.SYNCS 0x989680 ;  /* 0x009896800000995d */ /* 0x004fea0003900000 */
[----:B------:R-:W2:Y:S02]  /*24060*/  @!P1 SYNCS.PHASECHK.TRANS64 P1, [R2+URZ+0x38860], R3 ;  /* 0x03886003020095a7 */ /* 0x000ea4000802007f */
[----:B--2---:R-:W-:Y:S05]  /*24070*/  @!P1 BRA `(.L_x_5633) ;  /* 0xfffffffc00f09947 */ /* 0x004fea000383ffff */
[----:B------:R-:W-:Y:S05]  /*24080*/  BRA `(.L_x_5742) ;  /* 0xffffffd400007947 */ /* 0x000fea000383ffff */
.L_x_5638:
[----:B------:R-:W-:Y:S01]  /*24090*/  BSSY B0, `(.L_x_5743) ;  /* 0x0000008000007945 */ /* 0x000fe20003800000 */
[----:B0-----:R-:W-:Y:S02]  /*240a0*/  IMAD.MOV.U32 R13, RZ, RZ, R16 ;  /* 0x000000ffff0d7224 */ /* 0x001fe400078e0010 */
[----:B------:R-:W-:Y:S02]  /*240b0*/  IMAD.MOV.U32 R12, RZ, RZ, RZ ;  /* 0x000000ffff0c7224 */ /* 0x000fe400078e00ff */
[----:B-1----:R-:W-:Y:S02]  /*240c0*/  IMAD.MOV.U32 R11, RZ, RZ, 0x1f ;  /* 0x0000001fff0b7424 */ /* 0x002fe400078e00ff */
[----:B------:R-:W-:-:S07]  /*240d0*/  IMAD.MOV.U32 R15, RZ, RZ, -0x1 ;  /* 0xffffffffff0f7424 */ /* 0x000fce00078e00ff */
[----:B--23--:R-:W-:Y:S05]  /*240e0*/  WARPSYNC.COLLECTIVE R15, `(.L_x_5744) ;  /* 0x000000000f087348 */ /* 0x00cfea0003c00000 */
[----:B------:R0:W1:Y:S02]  /*240f0*/  SHFL.IDX P6, R14, R13, R12, R11 ;  /* 0x0000000c0d0e7389 */ /* 0x00006400000c000b */
[----:B0123--:R-:W-:Y:S01]  /*24100*/  ENDCOLLECTIVE ;  /* 0x000000000000791b */ /* 0x00ffe20003800000 */
.L_x_5744:
[----:B------:R-:W-:Y:S05]  /*24110*/  BSYNC B0 ;  /* 0x0000000000007941 */ /* 0x000fea0003800000 */
.L_x_5743:
        /* <DEDUP_REMOVED lines=8> */
.L_x_5745:
[----:B------:R-:W-:Y:S01]  /*241a0*/  IMAD.MOV.U32 R16, RZ, RZ, R14 ;  /* 0x000000ffff107224 */ /* 0x000fe200078e000e */
[----:B------:R-:W-:Y:S06]  /*241b0*/  BRA `(.L_x_5746) ;  /* 0xffffffd800507947 */ /* 0x000fec000383ffff */
.L_x_5641:
        /* <DEDUP_REMOVED lines=8> */
.L_x_5748:
[----:B------:R-:W-:Y:S05]  /*24240*/  BSYNC B0 ;  /* 0x0000000000007941 */ /* 0x000fea0003800000 */
.L_x_5747:
        /* <DEDUP_REMOVED lines=10> */
.L_x_5749:
        /* <DEDUP_REMOVED lines=8> */
.L_x_5750:
        /* <DEDUP_REMOVED lines=8> */
.L_x_5751:
        /* <DEDUP_REMOVED lines=8> */
.L_x_5752:
        /* <DEDUP_REMOVED lines=8> */
.L_x_5753:
[----:B------:R-:W-:Y:S05]  /*244f0*/  BRA `(.L_x_5754) ;  /* 0xffffffd800147947 */ /* 0x000fea000383ffff */
.L_x_5646:
        /* <DEDUP_REMOVED lines=8> */
.L_x_5756:
[----:B------:R-:W-:Y:S05]  /*24580*/  BSYNC B0 ;  /* 0x0000000000007941 */ /* 0x000fea0003800000 */
.L_x_5755:
        /* <DEDUP_REMOVED lines=11> */
.L_x_5757:
        /* <DEDUP_REMOVED lines=8> */
.L_x_5758:
        /* <DEDUP_REMOVED lines=8> */
.L_x_5759:
        /* <DEDUP_REMOVED lines=8> */
.L_x_5760:
        /* <DEDUP_REMOVED lines=8> */
.L_x_5761:
[----:B------:R-:W-:Y:S05]  /*24840*/  BRA `(.L_x_5762) ;  /* 0xffffffd400f47947 */ /* 0x000fea000383ffff */
.L_x_5648:
[----:B------:R-:W-:Y:S01]  /*24850*/  BSSY B0, `(.L_x_5763) ;  /* 0x0000006000007945 */ /* 0x000fe20003800000 */
[----:B------:R-:W-:Y:S01]  /*24860*/  PLOP3.LUT P6, PT, P6, PT, PT, 0x8, 0x0 ;  /* 0x000000000000781c */ /* 0x000fe200037ce170 */
[----:B------:R-:W-:-:S12]  /*24870*/  IMAD.MOV.U32 R15, RZ, RZ, -0x1 ;  /* 0xffffffffff0f7424 */ /* 0x000fd800078e00ff */
[----:B01----:R-:W-:Y:S05]  /*24880*/  WARPSYNC.COLLECTIVE R15, `(.L_x_5764) ;  /* 0x000000000f087348 */ /* 0x003fea0003c00000 */
[----:B------:R-:W-:Y:S01]  /*24890*/  VOTE.ANY R14, PT, P6 ;  /* 0x00000000000e7806 */ /* 0x000fe200030e0100 */
[----:B01----:R-:W-:Y:S06]  /*248a0*/  ENDCOLLECTIVE ;  /* 0x000000000000791b */ /* 0x003fec0003800000 */
.L_x_5764:
[----:B------:R-:W-:Y:S05]  /*248b0*/  BSYNC B0 ;  /* 0x0000000000007941 */ /* 0x000fea0003800000 */
.L_x_5763:
        /* <DEDUP_REMOVED lines=9> */
.L_x_5765:
[----:B------:R-:W-:Y:S01]  /*24950*/  IMAD.MOV.U32 R17, RZ, RZ, R14 ;  /* 0x000000ffff117224 */ /* 0x000fe200078e000e */
[----:B------:R-:W-:Y:S06]  /*24960*/  BRA `(.L_x_5766) ;  /* 0xffffffd400e47947 */ /* 0x000fec000383ffff */
.L_x_5650:
[----:B------:R-:W-:Y:S01]  /*24970*/  BSSY B0, `(.L_x_5767) ;  /* 0x0000007000007945 */ /* 0x000fe20003800000 */
[----:B------:R-:W-:Y:S02]  /*24980*/  IMAD.MOV.U32 R13, RZ, RZ, R2 ;  /* 0x000000ffff0d7224 */ /* 0x000fe400078e0002 */
[----:B-1----:R-:W-:Y:S02]  /*24990*/  IMAD.MOV.U32 R11, RZ, RZ, 0x1f ;  /* 0x0000001fff0b7424 */ /* 0x002fe400078e00ff */
[----:B------:R-:W-:-:S07]  /*249a0*/  IMAD.MOV.U32 R15, RZ, RZ, -0x1 ;  /* 0xffffffffff0f7424 */ /* 0x000fce00078e00ff */
[----:B0-23--:R-:W-:Y:S05]  /*249b0*/  WARPSYNC.COLLECTIVE R15, `(.L_x_5768) ;  /* 0x000000000f087348 */ /* 0x00dfea0003c00000 */
[----:B------:R1:W4:Y:S02]  /*249c0*/  SHFL.IDX P6, R14, R13, R12, R11 ;  /* 0x0000000c0d0e7389 */ /* 0x00032400000c000b */
[----:B01234-:R-:W-:Y:S01]  /*249d0*/  ENDCOLLECTIVE ;  /* 0x000000000000791b */ /* 0x01ffe20003800000 */
.L_x_5768:
[----:B------:R-:W-:Y:S05]  /*249e0*/  BSYNC B0 ;  /* 0x0000000000007941 */ /* 0x000fea0003800000 */
.L_x_5767:
[----:B------:R-:W-:Y:S01]  /*249f0*/  IMAD.MOV.U32 R7, RZ, RZ, R14 ;  /* 0x000000ffff077224 */ /* 0x000fe200078e000e */
[----:B------:R-:W-:Y:S06]  /*24a00*/  BRA `(.L_x_5649) ;  /* 0xffffffd400d87947 */ /* 0x000fec000383ffff */
.L_x_5653:
[----:B-1----:R1:W2:Y:S02]  /*24a10*/  SYNCS.PHASECHK.TRANS64.TRYWAIT P0, [R0+URZ+0x38820], R3 ;  /* 0x03882003000075a7 */ /* 0x0022a4000800017f */
[----:B--2---:R-:W-:Y:S05]  /*24a20*/  @!P0 NANOSLEEP.SYNCS 0x989680 ;  /* 0x009896800000895d */ /* 0x004fea0003900000 */
[----:B------:R-:W2:Y:S02]  /*24a30*/  @!P0 SYNCS.PHASECHK.TRANS64 P0, [R0+URZ+0x38820], R3 ;  /* 0x03882003000085a7 */ /* 0x000ea4000800007f */
[----:B--2---:R-:W-:Y:S05]  /*24a40*/  @!P0 BRA `(.L_x_5653) ;  /* 0xfffffffc00f08947 */ /* 0x004fea000383ffff */
[----:B------:R-:W-:Y:S05]  /*24a50*/  BRA `(.L_x_5769) ;  /* 0xffffffdc00507947 */ /* 0x000fea000383ffff */
.L_x_5654:
[----:B---3--:R-:W2:Y:S01]  /*24a60*/  S2R R2, SR_TID.X ;  /* 0x0000000000027919 */ /* 0x008ea20000002100 */
        /* <DEDUP_REMOVED lines=10> */
.L_x_5771:
[----:B------:R-:W-:Y:S05]  /*24b10*/  BSYNC B0 ;  /* 0x0000000000007941 */ /* 0x000fea0003800000 */
.L_x_5770:
[----:B------:R-:W-:Y:S05]  /*24b20*/  BRA `(.L_x_5772) ;  /* 0xffffffdc00347947 */ /* 0x000fea000383ffff */
.L_x_5655:
[----:B------:R-:W-:Y:S01]  /*24b30*/  BSSY B0, `(.L_x_5773) ;  /* 0x0000006000007945 */ /* 0x000fe20003800000 */
[----:B------:R-:W-:-:S07]  /*24b40*/  IMAD.MOV.U32 R15, RZ, RZ, -0x1 ;  /* 0xffffffffff0f7424 */ /* 0x000fce00078e00ff */
[----:B012---:R-:W-:Y:S05]  /*24b50*/  WARPSYNC.COLLECTIVE R15, `(.L_x_5774) ;  /* 0x000000000f0c7348 */ /* 0x007fea0003c00000 */
[----:B------:R-:W-:Y:S02]  /*24b60*/  ELECT P6, UR62, PT ;  /* 0x00000000003e782f */ /* 0x000fe400038c0000 */
[----:B------:R-:W-:Y:S01]  /*24b70*/  MOV R14, UR62 ;  /* 0x0000003e000e7c02 */ /* 0x000fe20008000f00 */
[----:B012---:R-:W-:Y:S10]  /*24b80*/  ENDCOLLECTIVE ;  /* 0x000000000000791b */ /* 0x007ff40003800000 */
.L_x_5774:
[----:B------:R-:W-:Y:S05]  /*24b90*/  BSYNC B0 ;  /* 0x0000000000007941 */ /* 0x000fea0003800000 */
.L_x_5773:
[----:B------:R-:W-:Y:S05]  /*24ba0*/  BRA `(.L_x_5775) ;  /* 0xffffffdc00287947 */ /* 0x000fea000383ffff */
.L_x_5657:
[----:B-1----:R1:W2:Y:S02]  /*24bb0*/  SYNCS.PHASECHK.TRANS64.TRYWAIT P0, [R6+URZ], R5 ;  /* 0x00000005060075a7 */ /* 0x0022a4000800017f */
[----:B--2---:R-:W-:Y:S05]  /*24bc0*/  @!P0 NANOSLEEP.SYNCS 0x989680 ;  /* 0x009896800000895d */ /* 0x004fea0003900000 */
[----:B------:R-:W2:Y:S02]  /*24bd0*/  @!P0 SYNCS.PHASECHK.TRANS64 P0, [R6+URZ], R5 ;  /* 0x00000005060085a7 */ /* 0x000ea4000800007f */
[----:B--2---:R-:W-:Y:S05]  /*24be0*/  @!P0 BRA `(.L_x_5657) ;  /* 0xfffffffc00f08947 */ /* 0x004fea000383ffff */
[----:B------:R-:W-:Y:S05]  /*24bf0*/  BRA `(.L_x_5776) ;  /* 0xffffffdc006c7947 */ /* 0x000fea000383ffff */
.L_x_5658:
[----:B--2---:R2:W3:Y:S02]  /*24c00*/  SYNCS.PHASECHK.TRANS64.TRYWAIT P0, [R7+URZ], R2 ;  /* 0x00000002070075a7 */ /* 0x0044e4000800017f */
[----:B---3--:R-:W-:Y:S05]  /*24c10*/  @!P0 NANOSLEEP.SYNCS 0x989680 ;  /* 0x009896800000895d */ /* 0x008fea0003900000 */
[----:B------:R-:W3:Y:S02]  /*24c20*/  @!P0 SYNCS.PHASECHK.TRANS64 P0, [R7+URZ], R2 ;  /* 0x00000002070085a7 */ /* 0x000ee4000800007f */
[----:B---3--:R-:W-:Y:S05]  /*24c30*/  @!P0 BRA `(.L_x_5658) ;  /* 0xfffffffc00f08947 */ /* 0x008fea000383ffff */
[----:B------:R-:W-:Y:S05]  /*24c40*/  BRA `(.L_x_5777) ;  /* 0xffffffdc00607947 */ /* 0x000fea000383ffff */
.L_x_5660:
[----:B---3--:R3:W4:Y:S02]  /*24c50*/  SYNCS.PHASECHK.TRANS64.TRYWAIT P0, [R4+URZ], R5 ;  /* 0x00000005040075a7 */ /* 0x008724000800017f */
[----:B----4-:R-:W-:Y:S05]  /*24c60*/  @!P0 NANOSLEEP.SYNCS 0x989680 ;  /* 0x009896800000895d */ /* 0x010fea0003900000 */
[----:B------:R-:W4:Y:S02]  /*24c70*/  @!P0 SYNCS.PHASECHK.TRANS64 P0, [R4+URZ], R5 ;  /* 0x00000005040085a7 */ /* 0x000f24000800007f */
[----:B----4-:R-:W-:Y:S05]  /*24c80*/  @!P0 BRA `(.L_x_5660) ;  /* 0xfffffffc00f08947 */ /* 0x010fea000383ffff */
[----:B------:R-:W-:Y:S05]  /*24c90*/  BRA `(.L_x_5778) ;  /* 0xffffffdc00687947 */ /* 0x000fea000383ffff */
.L_x_5779:
        /* <DEDUP_REMOVED lines=14> */
.L_x_11951:


//--------------------- .text._ZN7cutlass13device_kernelIN5flash11enable_sm90INS1_16FlashAttnFwdSm90INS1_25CollectiveMainloopFwdSm90ILi2EN4cute5tupleIJNS5_1CILi1EEES8_S8_EEENS6_IJNS7_ILi64EEESA_SA_EEELi512ENS_10bfloat16_tEfNS_4arch4Sm90ELb1ELb0ELb0ELb0ELb0ELb0ELb0ELb0ELb0ELb0ELb0ELb0EEENS1_21CollectiveEpilogueFwdINS6_IJSA_NS7_ILi512EEESA_EEES9_SC_SE_Li256ELb0ELb0ELb0ELb0EEENS1_30DynamicPersistentTileSchedulerILi256ELi32ELb0ELb0ELb1EEEEEEEEEvNT_6ParamsE --------------------------
	.section	.text._ZN7cutlass13device_kernelIN5flash11enable_sm90INS1_16FlashAttnFwdSm90INS1_25CollectiveMainloopFwdSm90ILi2EN4cute5tupleIJNS5_1CILi1EEES8_S8_EEENS6_IJNS7_ILi64EEESA_SA_EEELi512ENS_10bfloat16_tEfNS_4arch4Sm90ELb1ELb0ELb0ELb0ELb0ELb0ELb0ELb0ELb0ELb0ELb0ELb0EEENS1_21CollectiveEpilogueFwdINS6_IJSA_NS7_ILi512EEESA_EEES9_SC_SE_Li256ELb0ELb0ELb0ELb0EEENS1_30DynamicPersistentTileSchedulerILi256ELi32ELb0ELb0ELb1EEEEEEEEEvNT_6ParamsE,"ax",@progbits
	.align	128
.text._ZN7cutlass13device_kernelIN5flash11enable_sm90INS1_16FlashAttnFwdSm90INS1_25CollectiveMainloopFwdSm90ILi2EN4cute5tupleIJNS5_1CILi1EEES8_S8_EEENS6_IJNS7_ILi64EEESA_SA_EEELi512ENS_10bfloat16_tEfNS_4arch4Sm90ELb1ELb0ELb0ELb0ELb0ELb0ELb0ELb0ELb0ELb0ELb0ELb0EEENS1_21CollectiveEpilogueFwdINS6_IJSA_NS7_ILi512EEESA_EEES9_SC_SE_Li256ELb0ELb0ELb0ELb0EEENS1_30DynamicPersistentTileSchedulerILi256ELi32ELb0ELb0ELb1EEEEEEEEEvNT_6ParamsE:
        .type           _ZN7cutlass13device_kernelIN5flash11enable_sm90INS1_16FlashAttnFwdSm90INS1_25CollectiveMainloopFwdSm90ILi2EN4cute5tupleIJNS5_1CILi1EEES8_S8_EEENS6_IJNS7_ILi64EEESA_SA_EEELi512ENS_10bfloat16_tEfNS_4arch4Sm90ELb1ELb0ELb0ELb0ELb0ELb0ELb0ELb0ELb0ELb0ELb0ELb0EEENS1_21CollectiveEpilogueFwdINS6_IJSA_NS7_ILi512EEESA_EEES9_SC_SE_Li256ELb0ELb0ELb0ELb0EEENS1_30DynamicPersistentTileSchedulerILi256ELi32ELb0ELb0ELb1EEEEEEEEEvNT_6ParamsE,@function
        .size           _ZN7cutlass13device_kernelIN5flash11enable_sm90INS1_16FlashAttnFwdSm90INS1_25CollectiveMainloopFwdSm90ILi2EN4cute5tupleIJNS5_1CILi1EEES8_S8_EEENS6_IJNS7_ILi64EEESA_SA_EEELi512ENS_10bfloat16_tEfNS_4arch4Sm90ELb1ELb0ELb0ELb0ELb0ELb0ELb0ELb0ELb0ELb0ELb0ELb0EEENS1_21CollectiveEpilogueFwdINS6_IJSA_NS7_ILi512EEESA_EEES9_SC_SE_Li256ELb0ELb0ELb0ELb0EEENS1_30DynamicPersistentTileSchedulerILi256ELi32ELb0ELb0ELb1EEEEEEEEEvNT_6ParamsE,(.L_x_11952 - _ZN7cutlass13device_kernelIN5flash11enable_sm90INS1_16FlashAttnFwdSm90INS1_25CollectiveMainloopFwdSm90ILi2EN4cute5tupleIJNS5_1CILi1EEES8_S8_EEENS6_IJNS7_ILi64EEESA_SA_EEELi512ENS_10bfloat16_tEfNS_4arch4Sm90ELb1ELb0ELb0ELb0ELb0ELb0ELb0ELb0ELb0ELb0ELb0ELb0EEENS1_21CollectiveEpilogueFwdINS6_IJSA_NS7_ILi512EEESA_EEES9_SC_SE_Li256ELb0ELb0ELb0ELb0EEENS1_30DynamicPersistentTileSchedulerILi256ELi32ELb0ELb0ELb1EEEEEEEEEvNT_6ParamsE)
        .other          _ZN7cutlass13device_kernelIN5flash11enable_sm90INS1_16FlashAttnFwdSm90INS1_25CollectiveMainloopFwdSm90ILi2EN4cute5tupleIJNS5_1CILi1EEES8_S8_EEENS6_IJNS7_ILi64EEESA_SA_EEELi512ENS_10bfloat16_tEfNS_4arch4Sm90ELb1ELb0ELb0ELb0ELb0ELb0ELb0ELb0ELb0ELb0ELb0ELb0EEENS1_21CollectiveEpilogueFwdINS6_IJSA_NS7_ILi512EEESA_EEES9_SC_SE_Li256ELb0ELb0ELb0ELb0EEENS1_30DynamicPersistentTileSchedulerILi256ELi32ELb0ELb0ELb1EEEEEEEEEvNT_6ParamsE,@"STO_CUDA_ENTRY STV_DEFAULT"
_ZN7cutlass13device_kernelIN5flash11enable_sm90INS1_16FlashAttnFwdSm90INS1_25CollectiveMainloopFwdSm90ILi2EN4cute5tupleIJNS5_1CILi1EEES8_S8_EEENS6_IJNS7_ILi64EEESA_SA_EEELi512ENS_10bfloat16_tEfNS_4arch4Sm90ELb1ELb0ELb0ELb0ELb0ELb0ELb0ELb0ELb0ELb0ELb0ELb0EEENS1_21CollectiveEpilogueFwdINS6_IJSA_NS7_ILi512EEESA_EEES9_SC_SE_Li256ELb0ELb0ELb0ELb0EEENS1_30DynamicPersistentTileSchedulerILi256ELi32ELb0ELb0ELb1EEEEEEEEEvNT_6ParamsE:
        /* <DEDUP_REMOVED lines=23> */
.L_x_5781:
[----:B------:R-:W-:Y:S05]  /*0170*/  BSYNC B0 ;  /* 0x0000000000007941 */ /* 0x000fea0003800000 */
.L_x_5780:
        /* <DEDUP_REMOVED lines=33> */
.L_x_5782:
        /* <DEDUP_REMOVED lines=22> */
.L_x_5783:
        /* <DEDUP_REMOVED lines=18> */
.L_x_5784:
        /* <DEDUP_REMOVED lines=22> */
.L_x_5785:
        /* <DEDUP_REMOVED lines=22> */
.L_x_5786:
[----:B------:R-:W-:Y:S01]  /*08d0*/  PLOP3.LUT P0, PT, PT, PT, UP0, 0x80, 0x0 ;  /* 0x000000000000781c */ /* 0x000fe20003f0f008 */
[----:B------:R-:W-:Y:S01]  /*08e0*/  UMOV UR36, 0x1 ;  /* 0x0000000100247882 */ /* 0x000fe20000000000 */
[----:B------:R-:W-:Y:S01]  /*08f0*/  NOP ;  /* 0x0000000000007918 */ /* 0x000fe20000000000 */
[----:B------:R-:W-:Y:S01]  /*0900*/  USEL UR36, UR36, 0x2, !UP0 ;  /* 0x0000000224247887 */ /* 0x000fe2000c000000 */
[----:B------:R-:W-:Y:S01]  /*0910*/  ULDC.64 UR50, c[0x0][0x208] ;  /* 0x0000820000327ab9 */ /* 0x000fe20000000a00 */
[----:B-123--:R-:W-:Y:S08]  /*0920*/  BAR.SYNC.DEFER_BLOCKING 0x0 ;  /* 0x0000000000007b1d */ /* 0x00eff00000010000 */
[----:B------:R-:W-:Y:S05]  /*0930*/  @!P0 BRA `(.L_x_5787) ;  /* 0x0000009800ec8947 */ /* 0x000fea0003800000 */
.L_x_5788:
[----:B------:R-:W-:-:S08]  /*0940*/  NOP ;  /* 0x0000000000007918 */ /* 0x000fd00000000000 */
[----:B------:R-:W1:Y:S02]  /*0950*/  USETMAXREG.TRY_ALLOC.CTAPOOL UP0, 0xf0 ;  /* 0x000000f0000079c8 */ /* 0x000e640008000600 */
[----:B-1----:R-:W-:-:S13]  /*0960*/  PLOP3.LUT P0, PT, PT, PT, UP0, 0x80, 0x0 ;  /* 0x000000000000781c */ /* 0x002fda0003f0f008 */
[----:B------:R-:W-:Y:S05]  /*0970*/  @!P0 BRA `(.L_x_5788) ;  /* 0xfffffffc00f08947 */ /* 0x000fea000383ffff */
[----:B------:R-:W1:Y:S01]  /*0980*/  S2R R2, SR_TID.X ;  /* 0x0000000000027919 */ /* 0x000e620000002100 */
[----:B------:R-:W2:Y:S08]  /*0990*/  S2UR UR4, SR_CTAID.X ;  /* 0x00000000000479c3 */ /* 0x000eb00000002500 */
[----:B------:R-:W-:Y:S06]  /*09a0*/  BAR.ARV 0x4, 0x120 ;  /* 0x0104800000007b1d */ /* 0x000fec0000002000 */
[----:B-1----:R-:W-:-:S04]  /*09b0*/  LOP3.LUT R0, R2, 0xffffff80, RZ, 0xc0, !PT ;  /* 0xffffff8002007812 */ /* 0x002fc800078ec0ff */
[----:B------:R-:W-:Y:S02]  /*09c0*/  ISETP.NE.AND P0, PT, R0, 0x80, PT ;  /* 0x000000800000780c */ /* 0x000fe40003f05270 */
[----:B------:R-:W2:Y:S11]  /*09d0*/  LDC R0, c[0x0][0xda8] ;  /* 0x00036a00ff007b82 */ /* 0x000eb60000000800 */
[----:B------:R-:W-:Y:S06]  /*09e0*/  @!P0 BAR.ARV 0x8, 0xa0 ;  /* 0x0202800000008b1d */ /* 0x000fec0000002000 */
[----:B------:R-:W-:-:S13]  /*09f0*/  ISETP.GE.U32.AND P0, PT, R2, 0x100, PT ;  /* 0x000001000200780c */ /* 0x000fda0003f06070 */
[----:B------:R-:W-:Y:S06]  /*0a00*/  @P0 BAR.ARV 0xf, 0x100 ;  /* 0x03c4000000000b1d */ /* 0x000fec0000002000 */
[----:B--2---:R-:W-:-:S13]  /*0a10*/  ISETP.LE.AND P0, PT, R0, UR4, PT ;  /* 0x0000000400007c0c */ /* 0x004fda000bf03270 */
[----:B------:R-:W-:Y:S05]  /*0a20*/  @P0 EXIT ;  /* 0x000000000000094d */ /* 0x000fea0003800000 */
[----:B------:R-:W-:Y:S01]  /*0a30*/  IADD3 R191, R2, -0x80, RZ ;  /* 0xffffff8002bf7810 */ /* 0x000fe20007ffe0ff */
[----:B------:R-:W1:Y:S01]  /*0a40*/  S2UR UR5, SR_CgaCtaId ;  /* 0x00000000000579c3 */ /* 0x000e620000008800 */
[----:B------:R-:W-:Y:S01]  /*0a50*/  UMOV UR48, 0x400 ;  /* 0x0000040000307882 */ /* 0x000fe20000000000 */
[----:B------:R-:W-:Y:S01]  /*0a60*/  IMAD.MOV.U32 R22, RZ, RZ, 0x20 ;  /* 0x00000020ff167424 */ /* 0x000fe200078e00ff */
[----:B------:R-:W-:Y:S01]  /*0a70*/  SHF.R.S32.HI R0, RZ, 0x1f, R191 ;  /* 0x0000001fff007819 */ /* 0x000fe200000114bf */
[----:B------:R-:W-:Y:S01]  /*0a80*/  ULOP3.LUT UR47, UR36, 0x1, URZ, 0xfc, !UPT ;  /* 0x00000001242f7892 */ /* 0x000fe2000f8efc3f */
[----:B------:R-:W-:Y:S02]  /*0a90*/  ULDC.64 UR52, c[0x0][0x198] ;  /* 0x0000660000347ab9 */ /* 0x000fe40000000a00 */
[CC--:B------:R-:W-:Y:S01]  /*0aa0*/  LEA.HI R4, R0.reuse, R191.reuse, RZ, 0x4 ;  /* 0x000000bf00047211 */ /* 0x0c0fe200078f20ff */
[----:B------:R-:W-:Y:S01]  /*0ab0*/  UMOV UR37, URZ ;  /* 0x0000003f00257c82 */ /* 0x000fe20008000000 */
[-C--:B------:R-:W-:Y:S01]  /*0ac0*/  LEA.HI R2, R0, R191.reuse, RZ, 0x5 ;  /* 0x000000bf00027211 */ /* 0x080fe200078f28ff */
[----:B------:R-:W-:Y:S01]  /*0ad0*/  UMOV UR38, URZ ;  /* 0x0000003f00267c82 */ /* 0x000fe20008000000 */
[----:B------:R-:W-:Y:S01]  /*0ae0*/  LOP3.LUT R6, R4, 0xfffffff0, RZ, 0xc0, !PT ;  /* 0xfffffff004067812 */ /* 0x000fe200078ec0ff */
[----:B------:R-:W-:Y:S01]  /*0af0*/  UMOV UR39, URZ ;  /* 0x0000003f00277c82 */ /* 0x000fe20008000000 */
[----:B------:R-:W-:-:S02]  /*0b00*/  LEA.HI R3, R0, R191, RZ, 0x7 ;  /* 0x000000bf00037211 */ /* 0x000fc400078f38ff */
[--C-:B------:R-:W-:Y:S02]  /*0b10*/  SHF.R.S32.HI R189, RZ, 0x5, R2.reuse ;  /* 0x00000005ffbd7819 */ /* 0x100fe40000011402 */
[----:B------:R-:W-:Y:S02]  /*0b20*/  SHF.R.S32.HI R8, RZ, 0x1f, R2 ;  /* 0x0000001fff087819 */ /* 0x000fe40000011402 */
[----:B------:R-:W-:Y:S02]  /*0b30*/  IADD3 R9, R191, -R6, RZ ;  /* 0x80000006bf097210 */ /* 0x000fe40007ffe0ff */
[----:B------:R-:W-:Y:S02]  /*0b40*/  LOP3.LUT R2, R3, 0xffffff80, RZ, 0xc0, !PT ;  /* 0xffffff8003027812 */ /* 0x000fe400078ec0ff */
[----:B------:R-:W-:Y:S01]  /*0b50*/  LEA.HI R8, R8, R189, RZ, 0x2 ;  /* 0x000000bd08087211 */ /* 0x000fe200078f10ff */
[----:B-1----:R-:W-:Y:S01]  /*0b60*/  ULEA UR48, UR5, UR48, 0x18 ;  /* 0x0000003005307291 */ /* 0x002fe2000f8ec03f */
[----:B------:R-:W-:Y:S01]  /*0b70*/  SHF.R.S32.HI R6, RZ, 0x1f, R9 ;  /* 0x0000001fff067819 */ /* 0x000fe20000011409 */
[----:B------:R-:W-:Y:S01]  /*0b80*/  IMAD.IADD R2, R191, 0x1, -R2 ;  /* 0x00000001bf027824 */ /* 0x000fe200078e0a02 */
[----:B------:R-:W-:-:S02]  /*0b90*/  SHF.R.S32.HI R11, RZ, 0x4, R4 ;  /* 0x00000004ff0b7819 */ /* 0x000fc40000011404 */
[----:B------:R-:W-:Y:S02]  /*0ba0*/  LOP3.LUT R10, R8, 0x3ffffc, RZ, 0xc0, !PT ;  /* 0x003ffffc080a7812 */ /* 0x000fe400078ec0ff */
[----:B------:R-:W-:Y:S02]  /*0bb0*/  LEA.HI R8, R6, R9, RZ, 0x3 ;  /* 0x0000000906087211 */ /* 0x000fe400078f18ff */
[----:B------:R-:W-:Y:S02]  /*0bc0*/  LEA.HI R4, R4, R11, RZ, 0x1 ;  /* 0x0000000b04047211 */ /* 0x000fe400078f08ff */
[----:B------:R-:W-:Y:S02]  /*0bd0*/  SHF.R.S32.HI R5, RZ, 0x1f, R2 ;  /* 0x0000001fff057819 */ /* 0x000fe40000011402 */
[----:B------:R-:W-:Y:S02]  /*0be0*/  IADD3 R13, R189, -R10, RZ ;  /* 0x8000000abd0d7210 */ /* 0x000fe40007ffe0ff */
[----:B------:R-:W-:-:S02]  /*0bf0*/  LOP3.LUT R10, R8, 0xfffffff8, RZ, 0xc0, !PT ;  /* 0xfffffff8080a7812 */ /* 0x000fc400078ec0ff */
[----:B------:R-:W-:Y:S02]  /*0c00*/  SHF.R.S32.HI R188, RZ, 0x7, R3 ;  /* 0x00000007ffbc7819 */ /* 0x000fe40000011403 */
[----:B------:R-:W-:Y:S01]  /*0c10*/  LOP3.LUT R12, R4, 0x1ffffffe, RZ, 0xc0, !PT ;  /* 0x1ffffffe040c7812 */ /* 0x000fe200078ec0ff */
[----:B------:R-:W-:Y:S01]  /*0c20*/  IMAD.IADD R10, R9, 0x1, -R10 ;  /* 0x00000001090a7824 */ /* 0x000fe200078e0a0a */
[----:B------:R-:W-:Y:S01]  /*0c30*/  LEA.HI R4, R5, R2, RZ, 0x2 ;  /* 0x0000000205047211 */ /* 0x000fe200078f10ff */
[----:B------:R-:W-:Y:S01]  /*0c40*/  IMAD R14, R188, 0x100, R9 ;  /* 0x00000100bc0e7824 */ /* 0x000fe200078e0209 */
[----:B------:R-:W-:Y:S01]  /*0c50*/  SHF.L.U32 R8, R8, 0x6, RZ ;  /* 0x0000000608087819 */ /* 0x000fe200000006ff */
[----:B------:R-:W-:Y:S01]  /*0c60*/  IMAD.IADD R12, R11, 0x1, -R12 ;  /* 0x000000010b0c7824 */ /* 0x000fe200078e0a0c */
[----:B------:R-:W-:Y:S02]  /*0c70*/  LOP3.LUT R9, R4, 0x7ffffffc, RZ, 0xc0, !PT ;  /* 0x7ffffffc04097812 */ /* 0x000fe400078ec0ff */
[----:B------:R-:W-:-:S02]  /*0c80*/  SHF.R.S32.HI R6, RZ, 0x2, R4 ;  /* 0x00000002ff067819 */ /* 0x000fc40000011404 */
[----:B------:R-:W-:Y:S01]  /*0c90*/  SHF.R.S32.HI R7, RZ, 0x1f, R4 ;  /* 0x0000001fff077819 */ /* 0x000fe20000011404 */
[----:B------:R-:W-:Y:S01]  /*0ca0*/  IMAD.IADD R16, R2, 0x1, -R9 ;  /* 0x0000000102107824 */ /* 0x000fe200078e0a09 */
[----:B------:R-:W-:Y:S01]  /*0cb0*/  SHF.L.U32 R4, R10, 0x6, RZ ;  /* 0x000000060a047819 */ /* 0x000fe200000006ff */
[----:B------:R-:W-:Y:S01]  /*0cc0*/  IMAD.SHL.U32 R9, R12, 0x8, RZ ;  /* 0x000000080c097824 */ /* 0x000fe200078e00ff */
[----:B------:R-:W-:Y:S01]  /*0cd0*/  LEA R14, R13, R14, 0x4 ;  /* 0x0000000e0d0e7211 */ /* 0x000fe200078e20ff */
[----:B------:R-:W-:Y:S01]  /*0ce0*/  IMAD.SHL.U32 R16, R16, 0x2, RZ ;  /* 0x0000000210107824 */ /* 0x000fe200078e00ff */
[----:B------:R-:W-:Y:S02]  /*0cf0*/  LOP3.LUT R4, R4, 0x1c0, RZ, 0xc0, !PT ;  /* 0x000001c004047812 */ /* 0x000fe400078ec0ff */
[----:B------:R-:W-:Y:S01]  /*0d00*/  LOP3.LUT R8, R8, 0x7ffffe00, RZ, 0xc0, !PT ;  /* 0x7ffffe0008087812 */ /* 0x000fe200078ec0ff */
[--C-:B------:R-:W-:Y:S01]  /*0d10*/  IMAD.U32 R190, R14, 0x40, R9.reuse ;  /* 0x000000400ebe7824 */ /* 0x100fe200078e0009 */
[----:B------:R-:W-:-:S02]  /*0d20*/  LOP3.LUT R9, R4, 0x8, R9, 0xf8, !PT ;  /* 0x0000000804097812 */ /* 0x000fc400078ef809 */
[----:B------:R-:W-:Y:S01]  /*0d30*/  SHF.R.U32.HI R4, RZ, 0x3, R4 ;  /* 0x00000003ff047819 */ /* 0x000fe20000011604 */
[----:B------:R-:W-:Y:S01]  /*0d40*/  IMAD R8, R189, 0x400, R8 ;  /* 0x00000400bd087824 */ /* 0x000fe200078e0208 */
[----:B------:R-:W-:Y:S02]  /*0d50*/  R2P PR, R10, 0x6 ;  /* 0x000000060a007804 */ /* 0x000fe40000000000 */
[----:B------:R-:W-:Y:S02]  /*0d60*/  LOP3.LUT R9, R9, R4, RZ, 0x3c, !PT ;  /* 0x0000000409097212 */ /* 0x000fe400078e3cff */
[----:B------:R-:W-:Y:S02]  /*0d70*/  LEA.HI R3, R3, R188, RZ, 0x1 ;  /* 0x000000bc03037211 */ /* 0x000fe400078f08ff */
[----:B------:R-:W-:Y:S02]  /*0d80*/  IADD3 R8, R8, R9, RZ ;  /* 0x0000000908087210 */ /* 0x000fe40007ffe0ff */
[----:B------:R-:W-:-:S02]  /*0d90*/  LEA.HI R7, R7, R6, RZ, 0x3 ;  /* 0x0000000607077211 */ /* 0x000fc400078f18ff */
[----:B------:R-:W-:Y:S02]  /*0da0*/  LEA R18, R8, UR48, 0x1 ;  /* 0x0000003008127c11 */ /* 0x000fe4000f8e08ff */
[----:B------:R-:W-:Y:S02]  /*0db0*/  LEA.HI R0, R0, R191, RZ, 0x3 ;  /* 0x000000bf00007211 */ /* 0x000fe400078f18ff */
[----:B------:R-:W-:Y:S01]  /*0dc0*/  LOP3.LUT R3, R3, 0xfffffe, RZ, 0xc0, !PT ;  /* 0x00fffffe03037812 */ /* 0x000fe200078ec0ff */
[----:B------:R-:W-:Y:S01]  /*0dd0*/  VIADD R23, R18, 0x26800 ;  /* 0x0002680012177836 */ /* 0x000fe20000000000 */
[----:B------:R-:W-:Y:S02]  /*0de0*/  LOP3.LUT R7, R7, 0xfffffff8, RZ, 0xc0, !PT ;  /* 0xfffffff807077812 */ /* 0x000fe400078ec0ff */
[----:B------:R-:W-:Y:S01]  /*0df0*/  LEA.HI R5, R5, R2, RZ, 0x5 ;  /* 0x0000000205057211 */ /* 0x000fe200078f28ff */
[----:B------:R-:W-:Y:S01]  /*0e00*/  IMAD.IADD R3, R188, 0x1, -R3 ;  /* 0x00000001bc037824 */ /* 0x000fe200078e0a03 */
[----:B------:R-:W-:-:S02]  /*0e10*/  LOP3.LUT R4, R0, 0x1ffffff8, RZ, 0xc0, !PT ;  /* 0x1ffffff800047812 */ /* 0x000fc400078ec0ff */
[----:B------:R-:W-:Y:S01]  /*0e20*/  IADD3 R19, R18, 0x26840, RZ ;  /* 0x0002684012137810 */ /* 0x000fe20007ffe0ff */
[----:B------:R-:W-:Y:S01]  /*0e30*/  @P2 VIADD R19, R23, 0xffffffc0 ;  /* 0xffffffc017132836 */ /* 0x000fe20000000000 */
[----:B------:R-:W-:Y:S02]  /*0e40*/  SEL R22, R22, 0xffffffe0, !P1 ;  /* 0xffffffe016167807 */ /* 0x000fe40004800000 */
[----:B------:R-:W-:Y:S02]  /*0e50*/  IADD3 R7, R6, -R7, RZ ;  /* 0x8000000706077210 */ /* 0x000fe40007ffe0ff */
[----:B------:R-:W-:Y:S02]  /*0e60*/  SHF.R.S32.HI R2, RZ, 0x5, R5 ;  /* 0x00000005ff027819 */ /* 0x000fe40000011405 */
[----:B------:R-:W-:Y:S02]  /*0e70*/  IADD3 R4, R191, -R4, RZ ;  /* 0x80000004bf047210 */ /* 0x000fe40007ffe0ff */
[----:B------:R-:W-:Y:S01]  /*0e80*/  IADD3 R23, R23, R22, RZ ;  /* 0x0000001617177210 */ /* 0x000fe20007ffe0ff */
[----:B------:R-:W-:Y:S01]  /*0e90*/  IMAD.IADD R22, R22, 0x1, R19 ;  /* 0x0000000116167824 */ /* 0x000fe200078e0213 */
[----:B------:R-:W-:-:S02]  /*0ea0*/  LEA R2, R2, R7, 0x4 ;  /* 0x0000000702027211 */ /* 0x000fc400078e20ff */
[----:B------:R-:W-:Y:S02]  /*0eb0*/  SHF.R.S32.HI R186, RZ, 0x3, R0 ;  /* 0x00000003ffba7819 */ /* 0x000fe40000011400 */
[----:B------:R-:W-:Y:S02]  /*0ec0*/  SHF.L.U32 R184, R4, 0x3, RZ ;  /* 0x0000000304b87819 */ /* 0x000fe400000006ff */
[----:B------:R-:W-:-:S07]  /*0ed0*/  SHF.L.U32 R17, R3, 0x8, RZ ;  /* 0x0000000803117819 */ /* 0x000fce00000006ff */
.L_x_5841:
        /* <DEDUP_REMOVED lines=20> */
.L_x_5789:
[----:B------:R-:W-:Y:S01]  /*1020*/  ULDC UR6, c[0x0][0xdc4] ;  /* 0x0003710000067ab9 */ /* 0x000fe20000000800 */
[----:B------:R-:W-:Y:S01]  /*1030*/  UMOV UR40, UR7 ;  /* 0x0000000700287c82 */ /* 0x000fe20008000000 */
[----:B------:R-:W-:-:S11]  /*1040*/  UISETP.NE.AND UP0, UPT, UR6, 0x1, UPT ;  /* 0x000000010600788c */ /* 0x000fd6000bf05270 */
[----:B------:R-:W-:Y:S02]  /*1050*/  @UP0 ULDC.64 UR10, c[0x0][0xdc8] ;  /* 0x00037200000a0ab9 */ /* 0x000fe40000000a00 */
[----:B------:R-:W-:-:S04]  /*1060*/  UIMAD.WIDE.U32 UR4, UR7, UR10, URZ ;  /* 0x0000000a070472a5 */ /* 0x000fc8000f8e003f */
[----:B------:R-:W-:-:S04]  /*1070*/  @UP0 USHF.R.U32.HI UR40, URZ, UR11, UR5 ;  /* 0x0000000b3f280299 */ /* 0x000fc80008011605 */
[----:B------:R-:W-:-:S12]  /*1080*/  UIMAD UR4, UR40, UR6, URZ ;  /* 0x00000006280472a4 */ /* 0x000fd8000f8e023f */
.L_x_5790:
[----:B------:R-:W-:Y:S01]  /*1090*/  ULOP3.LUT UR5, URZ, UR40, URZ, 0x33, !UPT ;  /* 0x000000283f057292 */ /* 0x000fe2000f8e333f */
[----:B------:R-:W-:Y:S01]  /*10a0*/  CS2R R154, SRZ ;  /* 0x00000000009a7805 */ /* 0x000fe2000001ff00 */
        /* <DEDUP_REMOVED lines=10> */
[----:B------:R-:W-:Y:S01]  /*1150*/  UIADD3 UR4, UR7, -UR4, URZ ;  /* 0x8000000407047290 */ /* 0x000fe2000fffe03f */
[----:B------:R-:W-:Y:S01]  /*1160*/  CS2R R144, SRZ ;  /* 0x0000000000907805 */ /* 0x000fe2000001ff00 */
[----:B------:R-:W-:Y:S01]  /*1170*/  ULDC UR43, c[0x0][0xdb8] ;  /* 0x00036e00002b7ab9 */ /* 0x000fe20000000800 */
[----:B------:R-:W-:Y:S01]  /*1180*/  ULDC UR49, c[0x0][0x404] ;  /* 0x0001010000317ab9 */ /* 0x000fe20000000800 */
[----:B------:R-:W-:Y:S01]  /*1190*/  ULDC UR7, c[0x0][0x288] ;  /* 0x0000a20000077ab9 */ /* 0x000fe20000000800 */
[----:B------:R-:W-:Y:S01]  /*11a0*/  UISETP.NE.AND UP1, UPT, UR43, 0x1, UPT ;  /* 0x000000012b00788c */ /* 0x000fe2000bf25270 */
        /* <DEDUP_REMOVED lines=13> */
[----:B------:R-:W-:Y:S01]  /*1280*/  UISETP.NE.AND UP2, UPT, UR46, 0x1, UPT ;  /* 0x000000012e00788c */ /* 0x000fe2000bf45270 */
[----:B------:R-:W-:Y:S01]  /*1290*/  CS2R R130, SRZ ;  /* 0x0000000000827805 */ /* 0x000fe2000001ff00 */
[----:B------:R-:W-:Y:S01]  /*12a0*/  USHF.R.S32.HI UR7, URZ, 0x1f, UR6 ;  /* 0x0000001f3f077899 */ /* 0x000fe20008011406 */
[----:B------:R-:W-:Y:S01]  /*12b0*/  CS2R R128, SRZ ;  /* 0x0000000000807805 */ /* 0x000fe2000001ff00 */
[----:B------:R-:W-:Y:S01]  /*12c0*/  USHF.R.S32.HI UR9, URZ, 0x1f, UR8 ;  /* 0x0000001f3f097899 */ /* 0x000fe20008011408 */
[----:B------:R-:W-:Y:S01]  /*12d0*/  CS2R R126, SRZ ;  /* 0x00000000007e7805 */ /* 0x000fe2000001ff00 */
[----:B------:R-:W-:Y:S01]  /*12e0*/  @UP1 ULDC UR4, c[0x0][0xdbc] ;  /* 0x00036f0000041ab9 */ /* 0x000fe20000000800 */
[----:B------:R-:W-:Y:S01]  /*12f0*/  ULEA.HI UR7, UR7, UR6, URZ, 0x6 ;  /* 0x0000000607077291 */ /* 0x000fe2000f8f303f */
[----:B------:R-:W-:Y:S01]  /*1300*/  PLOP3.LUT P0, PT, PT, PT, UP2, 0x80, 0x0 ;  /* 0x000000000000781c */ /* 0x000fe20003f0f028 */
[----:B------:R-:W-:Y:S01]  /*1310*/  UIMAD.WIDE.U32 UR4, UR10, UR4, URZ ;  /* 0x000000040a0472a5 */ /* 0x000fe2000f8e003f */
[----:B------:R-:W-:Y:S01]  /*1320*/  CS2R R124, SRZ ;  /* 0x00000000007c7805 */ /* 0x000fe2000001ff00 */
[----:B------:R-:W-:Y:S01]  /*1330*/  ULEA.HI UR9, UR9, UR8, URZ, 0x6 ;  /* 0x0000000809097291 */ /* 0x000fe2000f8f303f */
[----:B------:R-:W-:Y:S01]  /*1340*/  CS2R R122, SRZ ;  /* 0x00000000007a7805 */ /* 0x000fe2000001ff00 */
[----:B------:R-:W-:Y:S01]  /*1350*/  @UP1 ULDC UR11, c[0x0][0xdc0] ;  /* 0x00037000000b1ab9 */ /* 0x000fe20000000800 */
[----:B------:R-:W-:Y:S01]  /*1360*/  UMOV UR44, UR10 ;  /* 0x0000000a002c7c82 */ /* 0x000fe20008000000 */
[----:B------:R-:W-:Y:S01]  /*1370*/  @UP1 USHF.R.U32.HI UR44, URZ, UR11, UR5 ;  /* 0x0000000b3f2c1299 */ /* 0x000fe20008011605 */
[----:B------:R-:W-:Y:S01]  /*1380*/  CS2R R120, SRZ ;  /* 0x0000000000787805 */ /* 0x000fe2000001ff00 */
[----:B------:R-:W-:Y:S01]  /*1390*/  USHF.R.S32.HI UR7, URZ, 0x6, UR7 ;  /* 0x000000063f077899 */ /* 0x000fe20008011407 */
[----:B------:R-:W-:Y:S01]  /*13a0*/  CS2R R118, SRZ ;  /* 0x0000000000767805 */ /* 0x000fe2000001ff00 */
[----:B------:R-:W-:Y:S01]  /*13b0*/  USHF.R.S32.HI UR9, URZ, 0x6, UR9 ;  /* 0x000000063f097899 */ /* 0x000fe20008011409 */
[----:B------:R-:W-:Y:S01]  /*13c0*/  CS2R R116, SRZ ;  /* 0x0000000000747805 */ /* 0x000fe2000001ff00 */
[----:B------:R-:W-:Y:S01]  /*13d0*/  UIADD3 UR4, -UR44, URZ, URZ ;  /* 0x0000003f2c047290 */ /* 0x000fe2000fffe13f */
[----:B------:R-:W-:Y:S01]  /*13e0*/  CS2R R170, SRZ ;  /* 0x0000000000aa7805 */ /* 0x000fe2000001ff00 */
[----:B------:R-:W-:Y:S01]  /*13f0*/  UISETP.LT.AND UP0, UPT, UR7, UR9, UPT ;  /* 0x000000090700728c */ /* 0x000fe2000bf01270 */
[----:B------:R-:W-:Y:S01]  /*1400*/  CS2R R112, SRZ ;  /* 0x0000000000707805 */ /* 0x000fe2000001ff00 */
[----:B------:R-:W-:Y:S01]  /*1410*/  UIMAD UR43, UR43, UR4, UR10 ;  /* 0x000000042b2b72a4 */ /* 0x000fe2000f8e020a */
[----:B------:R-:W-:Y:S01]  /*1420*/  CS2R R168, SRZ ;  /* 0x0000000000a87805 */ /* 0x000fe2000001ff00 */
[----:B------:R-:W-:Y:S01]  /*1430*/  USEL UR45, UR7, UR9, UP0 ;  /* 0x00000009072d7287 */ /* 0x000fe20008000000 */
        /* <DEDUP_REMOVED lines=42> */
[----:B------:R-:W-:Y:S06]  /*16e0*/  @!P0 BRA `(.L_x_5791) ;  /* 0x00000018005c8947 */ /* 0x000fec0003800000 */
[----:B------:R-:W-:Y:S01]  /*16f0*/  UISETP.GE.AND UP0, UPT, UR45, 0x1, UPT ;  /* 0x000000012d00788c */ /* 0x000fe2000bf06270 */
[----:B------:R-:W-:-:S05]  /*1700*/  PLOP3.LUT P0, PT, PT, PT, PT, 0x80, 0x0 ;  /* 0x000000000000781c */ /* 0x000fca0003f0f070 */
[----:B------:R-:W-:-:S13]  /*1710*/  PLOP3.LUT P1, PT, PT, PT, UP0, 0x80, 0x0 ;  /* 0x000000000000781c */ /* 0x000fda0003f2f008 */
[----:B------:R-:W-:Y:S05]  /*1720*/  @!P1 BRA `(.L_x_5792) ;  /* 0x0000007000cc9947 */ /* 0x000fea0003800000 */
        /* <DEDUP_REMOVED lines=14> */
.L_x_5793:
[----:B------:R-:W-:Y:S01]  /*1810*/  ULEA UR16, UR39, UR48, 0x3 ;  /* 0x0000003027107291 */ /* 0x000fe2000f8e183f */
[----:B------:R-:W-:-:S04]  /*1820*/  MOV R0, UR38 ;  /* 0x0000002600007c02 */ /* 0x000fc80008000f00 */
[----:B------:R-:W-:-:S04]  /*1830*/  SHF.L.U32 R0, R0, 0x1f, RZ ;  /* 0x0000001f00007819 */ /* 0x000fc800000006ff */
[----:B------:R-:W1:Y:S02]  /*1840*/  SYNCS.PHASECHK.TRANS64.TRYWAIT P0, [UR16+0x28c50], R0 ;  /* 0x028c5000ff0075a7 */ /* 0x000e640008000150 */
[----:B-1----:R-:W-:Y:S05]  /*1850*/  @!P0 BRA `(.L_x_5794) ;  /* 0x000000bc00708947 */ /* 0x002fea0003800000 */
.L_x_5900:
[----:B------:R-:W-:Y:S01]  /*1860*/  BAR.SYNC.DEFER_BLOCKING 0xe, 0x100 ;  /* 0x0384000000007b1d */ /* 0x000fe20000010000 */
[----:B------:R-:W-:Y:S01]  /*1870*/  UIADD3 UR4, UR48, 0x26800, URZ ;  /* 0x0002680030047890 */ /* 0x000fe2000fffe03f */
[----:B-1----:R-:W-:Y:S01]  /*1880*/  IMAD.U32 R0, RZ, RZ, UR16 ;  /* 0x00000010ff007e24 */ /* 0x002fe2000f8e00ff */
        /* <DEDUP_REMOVED lines=46> */
.L_x_5800:
[----:B------:R-:W-:Y:S01]  /*1b70*/  BAR.SYNC.DEFER_BLOCKING 0xe, 0x100 ;  /* 0x0384000000007b1d */ /* 0x000fe20000010000 */
[----:B-1----:R-:W-:Y:S01]  /*1b80*/  MOV R3, UR39 ;  /* 0x0000002700037c02 */ /* 0x002fe20008000f00 */
[----:B------:R-:W-:Y:S01]  /*1b90*/  UISETP.NE.AND UP1, UPT, UR47, 0x3, UPT ;  /* 0x000000032f00788c */ /* 0x000fe2000bf25270 */
[C---:B------:R-:W-:Y:S01]  /*1ba0*/  ISETP.GT.AND P1, PT, R0.reuse, RZ, PT ;  /* 0x000000ff0000720c */ /* 0x040fe20003f24270 */
[----:B------:R-:W-:Y:S01]  /*1bb0*/  UIADD3 UR39, UR39, 0x1, URZ ;  /* 0x0000000127277890 */ /* 0x000fe2000fffe03f */
[----:B------:R-:W-:Y:S01]  /*1bc0*/  IADD3 R0, R0, -0x1, RZ ;  /* 0xffffffff00007810 */ /* 0x000fe20007ffe0ff */
[----:B------:R-:W-:Y:S02]  /*1bd0*/  IMAD R3, R3, 0x40, R2 ;  /* 0x0000004003037824 */ /* 0x000fe400078e0202 */
[----:B------:R-:W-:Y:S01]  /*1be0*/  PLOP3.LUT P2, PT, PT, PT, UP1, 0x80, 0x0 ;  /* 0x000000000000781c */ /* 0x000fe20003f4f018 */
[----:B------:R-:W-:Y:S02]  /*1bf0*/  UISETP.NE.AND UP0, UPT, UR39, 0x2, UPT ;  /* 0x000000022700788c */ /* 0x000fe4000bf05270 */
[----:B------:R-:W-:-:S02]  /*1c00*/  LEA R3, R3, UR48, 0x2 ;  /* 0x0000003003037c11 */ /* 0x000fc4000f8e10ff */
        /* <DEDUP_REMOVED lines=135> */
.L_x_5796:
[----:B------:R-:W-:Y:S01]  /*2480*/  ULEA UR6, UR39, UR48, 0x3 ;  /* 0x0000003027067291 */ /* 0x000fe2000f8e183f */
[----:B------:R-:W-:-:S05]  /*2490*/  IMAD.U32 R3, RZ, RZ, UR38 ;  /* 0x00000026ff037e24 */ /* 0x000fca000f8e00ff */
[----:B------:R-:W-:-:S04]  /*24a0*/  SHF.L.U32 R3, R3, 0x1f, RZ ;  /* 0x0000001f03037819 */ /* 0x000fc800000006ff */
[----:B------:R1:W2:Y:S01]  /*24b0*/  SYNCS.PHASECHK.TRANS64.TRYWAIT P0, [UR6+0x28c50], R3 ;  /* 0x028c5003ff0075a7 */ /* 0x0002a20008000146 */
[----:B------:R-:W-:Y:S05]  /*24c0*/  @!P2 BRA `(.L_x_5797) ;  /* 0x000000000004a947 */ /* 0x000fea0003800000 */
[----:B------:R-:W-:Y:S01]  /*24d0*/  BPT.TRAP 0x1 ;  /* 0x000000040000795c */ /* 0x000fe20000300000 */
.L_x_5797:
[----:B--2---:R-:W-:Y:S05]  /*24e0*/  @P0 BRA `(.L_x_5798) ;  /* 0x0000000000080947 */ /* 0x004fea0003800000 */
[----:B------:R-:W2:Y:S02]  /*24f0*/  SYNCS.PHASECHK.TRANS64.TRYWAIT P0, [UR6+0x28c50], R3 ;  /* 0x028c5003ff0075a7 */ /* 0x000ea40008000146 */
[----:B--2---:R-:W-:Y:S05]  /*2500*/  @!P0 BRA `(.L_x_5799) ;  /* 0x000000b0005c8947 */ /* 0x004fea0003800000 */
.L_x_5798:
        /* <DEDUP_REMOVED lines=37> */
.L_x_5795:
[----:B------:R-:W-:Y:S01]  /*2760*/  BAR.SYNC.DEFER_BLOCKING 0xe, 0x100 ;  /* 0x0384000000007b1d */ /* 0x000fe20000010000 */
[----:B-1----:R-:W-:Y:S01]  /*2770*/  MOV R3, UR39 ;  /* 0x0000002700037c02 */ /* 0x002fe20008000f00 */
[----:B------:R-:W-:Y:S01]  /*2780*/  UIADD3 UR39, UR39, 0x1, URZ ;  /* 0x0000000127277890 */ /* 0x000fe2000fffe03f */
[----:B------:R-:W-:Y:S01]  /*2790*/  PLOP3.LUT P0, PT, PT, PT, PT, 0x8, 0x0 ;  /* 0x000000000000781c */ /* 0x000fe20003f0e170 */
[----:B------:R-:W-:Y:S01]  /*27a0*/  IMAD.MOV.U32 R155, RZ, RZ, RZ ;  /* 0x000000ffff9b7224 */ /* 0x000fe200078e00ff */
[----:B------:R-:W-:Y:S01]  /*27b0*/  MOV R156, RZ ;  /* 0x000000ff009c7202 */ /* 0x000fe20000000f00 */
[----:B------:R-:W-:Y:S01]  /*27c0*/  IMAD R0, R3, 0x40, R2 ;  /* 0x0000004003007824 */ /* 0x000fe200078e0202 */
[----:B------:R-:W-:-:S04]  /*27d0*/  UISETP.NE.AND UP0, UPT, UR39, 0x2, UPT ;  /* 0x000000022700788c */ /* 0x000fc8000bf05270 */
        /* <DEDUP_REMOVED lines=136> */
.L_x_5791:
[----:B------:R-:W-:Y:S01]  /*3060*/  UISETP.GE.AND UP0, UPT, UR45, 0x1, UPT ;  /* 0x000000012d00788c */ /* 0x000fe2000bf06270 */
[----:B------:R-:W-:-:S05]  /*3070*/  PLOP3.LUT P0, PT, PT, PT, PT, 0x80, 0x0 ;  /* 0x000000000000781c */ /* 0x000fca0003f0f070 */
[----:B------:R-:W-:-:S13]  /*3080*/  PLOP3.LUT P1, PT, PT, PT, UP0, 0x80, 0x0 ;  /* 0x000000000000781c */ /* 0x000fda0003f2f008 */
[----:B------:R-:W-:Y:S05]  /*3090*/  @!P1 BRA `(.L_x_5792) ;  /* 0x0000005800709947 */ /* 0x000fea0003800000 */
        /* <DEDUP_REMOVED lines=18> */
[----:B------:R1:W2:Y:S01]  /*31c0*/  LDC.64 R14, c[0x4][R0] ;  /* 0x01000000000e7b82 */ /* 0x0002a20000000a00 */
[----:B------:R-:W-:Y:S01]  /*31d0*/  IMAD.U32 R5, RZ, RZ, UR5 ;  /* 0x00000005ff057e24 */ /* 0x000fe2000f8e00ff */
[----:B------:R-:W-:Y:S01]  /*31e0*/  ULDC.64 UR4, c[0x4][0x110] ;  /* 0x0100440000047ab9 */ /* 0x000fe20000000a00 */
[----:B------:R-:W-:Y:S01]  /*31f0*/  MOV R10, UR6 ;  /* 0x00000006000a7c02 */ /* 0x000fe20008000f00 */
[----:B------:R-:W-:Y:S01]  /*3200*/  IMAD.U32 R7, RZ, RZ, UR5 ;  /* 0x00000005ff077e24 */ /* 0x000fe2000f8e00ff */
[----:B------:R-:W-:Y:S01]  /*3210*/  MOV R6, UR4 ;  /* 0x0000000400067c02 */ /* 0x000fe20008000f00 */
[----:B------:R-:W-:Y:S01]  /*3220*/  IMAD.U32 R11, RZ, RZ, UR7 ;  /* 0x00000007ff0b7e24 */ /* 0x000fe2000f8e00ff */
[----:B------:R-:W-:Y:S01]  /*3230*/  MOV R8, 0x70 ;  /* 0x0000007000087802 */ /* 0x000fe20000000f00 */
[----:B------:R-:W-:Y:S01]  /*3240*/  IMAD.MOV.U32 R12, RZ, RZ, 0x1 ;  /* 0x00000001ff0c7424 */ /* 0x000fe200078e00ff */
[----:B-1----:R-:W-:-:S07]  /*3250*/  MOV R13, RZ ;  /* 0x000000ff000d7202 */ /* 0x002fce0000000f00 */
[----:B------:R-:W-:-:S07]  /*3260*/  LEPC R20, `(.L_x_5801) ;  /* 0x000000001014794e */ /* 0x000fce0000000000 */
[----:B--2---:R-:W-:Y:S05]  /*3270*/  CALL.ABS.NOINC R14 ;  /* 0x000000000e007343 */ /* 0x004fea0003c00000 */
.L_x_5801:
        /* <DEDUP_REMOVED lines=9> */
.L_x_5901:
[----:B------:R-:W-:Y:S05]  /*3310*/  @!P0 BRA `(.L_x_5803) ;  /* 0x0000000000048947 */ /* 0x000fea0003800000 */
[----:B------:R-:W-:Y:S01]  /*3320*/  BPT.TRAP 0x1 ;  /* 0x000000040000795c */ /* 0x000fe20000300000 */
.L_x_5803:
[----:B------:R-:W-:Y:S01]  /*3330*/  IMAD.U32 R7, RZ, RZ, UR39 ;  /* 0x00000027ff077e24 */ /* 0x000fe2000f8e00ff */
[----:B------:R-:W-:-:S04]  /*3340*/  MOV R8, UR38 ;  /* 0x0000002600087c02 */ /* 0x000fc80008000f00 */
[----:B------:R-:W-:Y:S02]  /*3350*/  LEA R7, R7, UR48, 0x3 ;  /* 0x0000003007077c11 */ /* 0x000fe4000f8e18ff */
[----:B------:R-:W-:-:S04]  /*3360*/  SHF.L.U32 R8, R8, 0x1f, RZ ;  /* 0x0000001f08087819 */ /* 0x000fc800000006ff */
[----:B------:R2:W3:Y:S01]  /*3370*/  SYNCS.PHASECHK.TRANS64.TRYWAIT P1, [R7+URZ+0x28c30], R8 ;  /* 0x028c3008070075a7 */ /* 0x0004e2000802017f */
[----:B------:R-:W-:Y:S05]  /*3380*/  @!P0 BRA `(.L_x_5804) ;  /* 0x0000000000048947 */ /* 0x000fea0003800000 */
[----:B------:R-:W-:Y:S01]  /*3390*/  BPT.TRAP 0x1 ;  /* 0x000000040000795c */ /* 0x000fe20000300000 */
.L_x_5804:
[----:B---3--:R-:W-:Y:S05]  /*33a0*/  @P1 BRA `(.L_x_5805) ;  /* 0x0000000000081947 */ /* 0x008fea0003800000 */
[----:B------:R-:W3:Y:S02]  /*33b0*/  SYNCS.PHASECHK.TRANS64.TRYWAIT P1, [R7+URZ+0x28c30], R8 ;  /* 0x028c3008070075a7 */ /* 0x000ee4000802017f */
[----:B---3--:R-:W-:Y:S05]  /*33c0*/  @!P1 BRA `(.L_x_5806) ;  /* 0x000000a000dc9947 */ /* 0x008fea0003800000 */
.L_x_5805:
[----:B-1----:R-:W1:Y:S01]  /*33d0*/  S2R R0, SR_TID.X ;  /* 0x0000000000007919 */ /* 0x002e620000002100 */
[----:B------:R-:W-:-:S04]  /*33e0*/  UIADD3 UR4, UR48, 0x22400, URZ ;  /* 0x0002240030047890 */ /* 0x000fc8000fffe03f */
[----:B------:R-:W-:-:S04]  /*33f0*/  USHF.R.U32.HI UR4, URZ, 0x4, UR4 ;  /* 0x000000043f047899 */ /* 0x000fc80008011604 */
[----:B------:R-:W-:Y:S01]  /*3400*/  ULOP3.LUT UR4, UR4, 0x3fff, URZ, 0xc0, !UPT ;  /* 0x00003fff04047892 */ /* 0x000fe2000f8ec03f */
[----:B-1----:R-:W-:-:S05]  /*3410*/  LOP3.LUT R3, R0, 0x7f, RZ, 0xc0, !PT ;  /* 0x0000007f00037812 */ /* 0x002fca00078ec0ff */
[----:B------:R-:W-:Y:S01]  /*3420*/  IMAD.U32 R0, RZ, RZ, UR4 ;  /* 0x00000004ff007e24 */ /* 0x000fe2000f8e00ff */
[----:B------:R-:W-:Y:S05]  /*3430*/  WARPSYNC.ALL ;  /* 0x0000000000007948 */ /* 0x000fea0003800000 */
[----:B------:R-:W-:Y:S02]  /*3440*/  ISETP.NE.AND P1, PT, R3, RZ, PT ;  /* 0x000000ff0300720c */ /* 0x000fe40003f25270 */
[----:B------:R-:W-:-:S04]  /*3450*/  LOP3.LUT R0, R0, 0x10000, RZ, 0xfc, !PT ;  /* 0x0001000000007812 */ /* 0x000fc800078efcff */
[----:B------:R-:W-:Y:S01]  /*3460*/  R2UR UR18, R0 ;  /* 0x00000000001272ca */ /* 0x000fe200000e0000 */
[----:B------:R-:W-:Y:S01]  /*3470*/  UIADD3 UR4, UR48, 0x20400, URZ ;  /* 0x0002040030047890 */ /* 0x000fe2000fffe03f */
[----:B------:R-:W-:Y:S01]  /*3480*/  WARPGROUP.ARRIVE ;  /* 0x00000000000079c5 */ /* 0x000fe20000000000 */
[----:B------:R-:W-:Y:S01]  /*3490*/  UMOV UR19, 0x40000040 ;  /* 0x4000004000137882 */ /* 0x000fe20000000000 */
[----:B------:R-:W-:Y:S01]  /*34a0*/  UMOV UR17, 0x40000040 ;  /* 0x4000004000117882 */ /* 0x000fe20000000000 */
[----:B------:R-:W-:Y:S01]  /*34b0*/  USHF.R.U32.HI UR4, URZ, 0x4, UR4 ;  /* 0x000000043f047899 */ /* 0x000fe20008011604 */
[----:B------:R-:W-:Y:S01]  /*34c0*/  VIADD R5, R2, UR42 ;  /* 0x0000002a02057c36 */ /* 0x000fe20008000000 */
[----:B------:R-:W-:Y:S01]  /*34d0*/  UMOV UR7, 0x40000040 ;  /* 0x4000004000077882 */ /* 0x000fe20000000000 */
[----:B------:R-:W-:Y:S01]  /*34e0*/  UMOV UR5, 0x40000040 ;  /* 0x4000004000057882 */ /* 0x000fe20000000000 */
        /* <DEDUP_REMOVED lines=16> */
[----:B------:R-:W-:Y:S01]  /*35f0*/  HGMMA.64x64x16.F32.BF16 R24, gdesc[UR4], R24, gsb0 ;  /* 0x00e00000041879f0 */ /* 0x000fe20008001818 */
[----:B------:R-:W-:Y:S02]  /*3600*/  UMOV UR6, 0xffffffc0 ;  /* 0xffffffc000067882 */ /* 0x000fe40000000000 */
[----:B------:R-:W-:-:S04]  /*3610*/  UIMAD UR6, UR45, UR6, 0x40 ;  /* 0x000000402d0674a4 */ /* 0x000fc8000f8e0206 */
[----:B------:R-:W-:Y:S01]  /*3620*/  UIADD3 UR7, UR6, 0x1, URZ ;  /* 0x0000000106077890 */ /* 0x000fe2000fffe03f */
[----:B------:R-:W-:Y:S02]  /*3630*/  WARPGROUP.DEPBAR.LE gsb0, 0x0 ;  /* 0x00008000000079c5 */ /* 0x000fe40000010000 */
[----:B------:R-:W-:-:S06]  /*3640*/  WARPGROUP.ARRIVE ;  /* 0x00000000000079c5 */ /* 0x000fcc0000000000 */
[----:B------:R-:W-:Y:S01]  /*3650*/  HGMMA.64x64x16.F32.BF16 R24, gdesc[UR8], R24, gsb0 ;  /* 0x00e00000081879f0 */ /* 0x000fe20008001818 */
[----:B------:R-:W-:Y:S02]  /*3660*/  ULDC UR10, c[0x0][0x988] ;  /* 0x00026200000a7ab9 */ /* 0x000fe40000000800 */
[----:B------:R-:W-:Y:S02]  /*3670*/  WARPGROUP.DEPBAR.LE gsb0, 0x0 ;  /* 0x00008000000079c5 */ /* 0x000fe40000010000 */
[----:B------:R-:W-:-:S06]  /*3680*/  WARPGROUP.ARRIVE ;  /* 0x00000000000079c5 */ /* 0x000fcc0000000000 */
[----:B------:R-:W-:Y:S01]  /*3690*/  HGMMA.64x64x16.F32.BF16 R24, gdesc[UR12], R24, gsb0 ;  /* 0x00e000000c1879f0 */ /* 0x000fe20008001818 */
[----:B------:R-:W-:Y:S01]  /*36a0*/  ULDC UR14, c[0x0][0x2e0] ;  /* 0x0000b800000e7ab9 */ /* 0x000fe20000000800 */
[----:B------:R-:W-:Y:S01]  /*36b0*/  ULDC UR15, c[0x0][0x288] ;  /* 0x0000a200000f7ab9 */ /* 0x000fe20000000800 */
[----:B------:R-:W-:Y:S01]  /*36c0*/  UIMAD UR7, UR49, UR14, UR7 ;  /* 0x0000000e310772a4 */ /* 0x000fe2000f8e0207 */
[----:B------:R-:W-:Y:S01]  /*36d0*/  MOV R3, UR15 ;  /* 0x0000000f00037c02 */ /* 0x000fe20008000f00 */
[----:B------:R-:W-:-:S04]  /*36e0*/  UIMAD UR6, UR49, UR14, UR6 ;  /* 0x0000000e310672a4 */ /* 0x000fc8000f8e0206 */
[----:B------:R-:W-:Y:S02]  /*36f0*/  IADD3 R4, -R3, UR7, -R16 ;  /* 0x0000000703047c10 */ /* 0x000fe4000fffe910 */
[----:B------:R-:W-:Y:S02]  /*3700*/  IADD3 R3, -R16, UR6, RZ ;  /* 0x0000000610037c10 */ /* 0x000fe4000fffe1ff */
[----:B------:R-:W-:-:S04]  /*3710*/  IADD3 R6, R4, 0x8, R5 ;  /* 0x0000000804067810 */ /* 0x000fc80007ffe005 */
[----:B------:R-:W-:Y:S02]  /*3720*/  VIMNMX R6, R3, R6, PT ;  /* 0x0000000603067248 */ /* 0x000fe40003fe0100 */
[----:B------:R-:W-:Y:S02]  /*3730*/  VIADDMNMX R3, R5, R4, R3, PT ;  /* 0x0000000405037246 */ /* 0x000fe40003800103 */
[C---:B------:R-:W-:Y:S02]  /*3740*/  ISETP.GT.AND P2, PT, R6.reuse, RZ, PT ;  /* 0x000000ff0600720c */ /* 0x040fe40003f44270 */
[C---:B------:R-:W-:Y:S02]  /*3750*/  ISETP.GT.AND P3, PT, R6.reuse, 0x1, PT ;  /* 0x000000010600780c */ /* 0x040fe40003f64270 */
[----:B------:R-:W-:Y:S01]  /*3760*/  ISETP.GT.AND P4, PT, R6, 0x8, PT ;  /* 0x000000080600780c */ /* 0x000fe20003f84270 */
[----:B------:R-:W-:Y:S02]  /*3770*/  WARPGROUP.DEPBAR.LE gsb0, 0x0 ;  /* 0x00008000000079c5 */ /* 0x000fe40000010000 */
[----:B------:R-:W-:-:S02]  /*3780*/  FSEL R26, R26, -INF , P2 ;  /* 0xff8000001a1a7808 */ /* 0x000fc40001000000 */
[----:B------:R-:W-:Y:S02]  /*3790*/  FSEL R27, R27, -INF , P3 ;  /* 0xff8000001b1b7808 */ /* 0x000fe40001800000 */
        /* <DEDUP_REMOVED lines=39> */
[----:B------:R-:W-:Y:S02]  /*3a10*/  FSEL R55, R55, -INF , P2 ;  /* 0xff80000037377808 */ /* 0x000fe40001000000 */
[----:B------:R-:W-:-:S02]  /*3a20*/  FMNMX.FTZ R6, R54, R9, !PT ;  /* 0x0000000936067209 */ /* 0x000fc40007810000 */
[----:B------:R-:W-:Y:S02]  /*3a30*/  ISETP.GT.AND P2, PT, R3, RZ, PT ;  /* 0x000000ff0300720c */ /* 0x000fe40003f44270 */
[----:B------:R-:W-:Y:S02]  /*3a40*/  FMNMX.FTZ R6, R55, R6, !PT ;  /* 0x0000000637067209 */ /* 0x000fe40007810000 */
[C---:B------:R-:W-:Y:S02]  /*3a50*/  ISETP.GT.AND P3, PT, R3.reuse, 0x1, PT ;  /* 0x000000010300780c */ /* 0x040fe40003f64270 */
[----:B------:R-:W-:Y:S01]  /*3a60*/  ISETP.GT.AND P4, PT, R3, 0x8, PT ;  /* 0x000000080300780c */ /* 0x000fe20003f84270 */
[----:B------:R-:W1:Y:S01]  /*3a70*/  SHFL.BFLY PT, R9, R6, 0x2, 0x1f ;  /* 0x0c401f0006097f89 */ /* 0x000e6200000e0000 */
[----:B------:R-:W-:Y:S02]  /*3a80*/  FSEL R24, R24, -INF , P2 ;  /* 0xff80000018187808 */ /* 0x000fe40001000000 */
[----:B------:R-:W-:-:S02]  /*3a90*/  FSEL R25, R25, -INF , P3 ;  /* 0xff80000019197808 */ /* 0x000fc40001800000 */
[C---:B------:R-:W-:Y:S02]  /*3aa0*/  ISETP.GT.AND P2, PT, R3.reuse, 0x9, PT ;  /* 0x000000090300780c */ /* 0x040fe40003f44270 */
        /* <DEDUP_REMOVED lines=14> */
[----:B-1----:R-:W-:Y:S02]  /*3b90*/  FMNMX.FTZ R9, R6, R9, !PT ;  /* 0x0000000906097209 */ /* 0x002fe40007810000 */
[----:B------:R-:W-:Y:S02]  /*3ba0*/  ISETP.GT.AND P3, PT, R3, 0x20, PT ;  /* 0x000000200300780c */ /* 0x000fe40003f64270 */
[----:B------:R-:W-:Y:S01]  /*3bb0*/  FSEL R37, R37, -INF , P2 ;  /* 0xff80000025257808 */ /* 0x000fe20001000000 */
[----:B------:R-:W1:Y:S01]  /*3bc0*/  SHFL.BFLY PT, R10, R9, 0x1, 0x1f ;  /* 0x0c201f00090a7f89 */ /* 0x000e6200000e0000 */
        /* <DEDUP_REMOVED lines=22> */
[----:B------:R-:W-:Y:S02]  /*3d30*/  FSEL R53, R53, -INF , P3 ;  /* 0xff80000035357808 */ /* 0x000fe40001800000 */
[----:B------:R-:W-:Y:S02]  /*3d40*/  FMNMX.FTZ R6, R52, R3, !PT ;  /* 0x0000000334067209 */ /* 0x000fe40007810000 */
[----:B-1----:R-:W-:-:S02]  /*3d50*/  FMNMX.FTZ R4, R9, R10, !PT ;  /* 0x0000000a09047209 */ /* 0x002fc40007810000 */
[----:B------:R-:W-:Y:S02]  /*3d60*/  FMNMX.FTZ R6, R53, R6, !PT ;  /* 0x0000000635067209 */ /* 0x000fe40007810000 */
[C---:B------:R-:W-:Y:S01]  /*3d70*/  FSETP.NEU.FTZ.AND P5, PT, R4.reuse, -INF , PT ;  /* 0xff8000000400780b */ /* 0x040fe20003fbd000 */
[----:B------:R-:W-:Y:S02]  /*3d80*/  FMUL.FTZ R9, R4, UR10 ;  /* 0x0000000a04097c20 */ /* 0x000fe40008410000 */
[----:B------:R-:W1:Y:S03]  /*3d90*/  SHFL.BFLY PT, R3, R6, 0x2, 0x1f ;  /* 0x0c401f0006037f89 */ /* 0x000e6600000e0000 */
        /* <DEDUP_REMOVED lines=15> */
[----:B------:R-:W4:Y:S01]  /*3e90*/  MUFU.EX2 R27, R27 ;  /* 0x0000001b001b7308 */ /* 0x000f220000000800 */
[--C-:B------:R-:W-:Y:S01]  /*3ea0*/  FFMA.FTZ R51, R51, UR10, -R9.reuse ;  /* 0x0000000a33337c23 */ /* 0x100fe20008010809 */
[----:B-1----:R-:W-:Y:S01]  /*3eb0*/  FMNMX.FTZ R5, R6, R3, !PT ;  /* 0x0000000306057209 */ /* 0x002fe20007810000 */
[--C-:B------:R-:W-:Y:S01]  /*3ec0*/  FFMA.FTZ R54, R54, UR10, -R9.reuse ;  /* 0x0000000a36367c23 */ /* 0x100fe20008010809 */
[----:B------:R-:W-:-:S03]  /*3ed0*/  FFMA.FTZ R9, R55, UR10, -R9 ;  /* 0x0000000a37097c23 */ /* 0x000fc60008010809 */
[----:B------:R-:W1:Y:S01]  /*3ee0*/  SHFL.BFLY PT, R6, R5, 0x1, 0x1f ;  /* 0x0c201f0005067f89 */ /* 0x000e6200000e0000 */
[----:B------:R-:W-:Y:S08]  /*3ef0*/  MUFU.EX2 R30, R30 ;  /* 0x0000001e001e7308 */ /* 0x000ff00000000800 */
[----:B------:R-:W5:Y:S01]  /*3f00*/  MUFU.EX2 R31, R31 ;  /* 0x0000001f001f7308 */ /* 0x000f620000000800 */
[----:B----4-:R-:W-:-:S07]  /*3f10*/  F2FP.BF16.F32.PACK_AB R153, R27, R26 ;  /* 0x0000001a1b99723e */ /* 0x010fce00000010ff */
[----:B------:R-:W4:Y:S01]  /*3f20*/  MUFU.EX2 R34, R34 ;  /* 0x0000002200227308 */ /* 0x000f220000000800 */
[----:B-1----:R-:W-:-:S07]  /*3f30*/  FMNMX.FTZ R3, R5, R6, !PT ;  /* 0x0000000605037209 */ /* 0x002fce0007810000 */
[----:B------:R-:W1:Y:S01]  /*3f40*/  MUFU.EX2 R35, R35 ;  /* 0x0000002300237308 */ /* 0x000e620000000800 */
[----:B-----5:R-:W-:Y:S02]  /*3f50*/  F2FP.BF16.F32.PACK_AB R155, R31, R30 ;  /* 0x0000001e1f9b723e */ /* 0x020fe400000010ff */
[C---:B------:R-:W-:Y:S01]  /*3f60*/  FSETP.NEU.FTZ.AND P2, PT, R3.reuse, -INF , PT ;  /* 0xff8000000300780b */ /* 0x040fe20003f5d000 */
[----:B------:R-:W-:-:S04]  /*3f70*/  FMUL.FTZ R5, R3, UR10 ;  /* 0x0000000a03057c20 */ /* 0x000fc80008410000 */
[----:B------:R-:W-:Y:S01]  /*3f80*/  MUFU.EX2 R38, R38 ;  /* 0x0000002600267308 */ /* 0x000fe20000000800 */
[----:B------:R-:W-:Y:S01]  /*3f90*/  FSEL R6, R5, RZ, P2 ;  /* 0x000000ff05067208 */ /* 0x000fe20001000000 */
[----:B------:R-:W-:-:S04]  /*3fa0*/  FADD.FTZ R5, R26, R27 ;  /* 0x0000001b1a057221 */ /* 0x000fc80000010000 */
        /* <DEDUP_REMOVED lines=8> */
[----:B------:R-:W-:Y:S01]  /*4030*/  FADD.FTZ R10, R30, R5 ;  /* 0x000000051e0a7221 */ /* 0x000fe20000010000 */
[----:B------:R-:W-:Y:S01]  /*4040*/  @!P1 IADD3 R5, R7, 0x28c40, RZ ;  /* 0x00028c4007059810 */ /* 0x000fe20007ffe0ff */
[--C-:B------:R-:W-:Y:S01]  /*4050*/  FFMA.FTZ R37, R37, UR10, -R6.reuse ;  /* 0x0000000a25257c23 */ /* 0x100fe20008010806 */
[----:B------:R-:W-:Y:S01]  /*4060*/  FFMA.FTZ R40, R40, UR10, -R6 ;  /* 0x0000000a28287c23 */ /* 0x000fe20008010806 */
[----:B------:R-:W-:Y:S01]  /*4070*/  FADD.FTZ R13, R31, R10 ;  /* 0x0000000a1f0d7221 */ /* 0x000fe20000010000 */
[----:B------:R-:W-:Y:S01]  /*4080*/  @!P1 PRMT R5, RZ, 0x654, R5 ;  /* 0x00000654ff059816 */ /* 0x000fe20000000005 */
[----:B------:R-:W5:Y:S01]  /*4090*/  MUFU.EX2 R25, R25 ;  /* 0x0000001900197308 */ /* 0x000f620000000800 */
[--C-:B------:R-:W-:Y:S01]  /*40a0*/  FFMA.FTZ R41, R41, UR10, -R6.reuse ;  /* 0x0000000a29297c23 */ /* 0x100fe20008010806 */
[----:B----4-:R-:W-:Y:S01]  /*40b0*/  FADD.FTZ R12, R34, R13 ;  /* 0x0000000d220c7221 */ /* 0x010fe20000010000 */
[----:B------:R4:W-:Y:S01]  /*40c0*/  @!P1 SYNCS.ARRIVE.TRANS64.RED.A1T0 RZ, [R5+URZ], RZ ;  /* 0x000000ff05ff99a7 */ /* 0x0009e2000810043f */
[--C-:B------:R-:W-:Y:S01]  /*40d0*/  FFMA.FTZ R44, R44, UR10, -R6.reuse ;  /* 0x0000000a2c2c7c23 */ /* 0x100fe20008010806 */
[--C-:B------:R-:W-:Y:S01]  /*40e0*/  FFMA.FTZ R45, R45, UR10, -R6.reuse ;  /* 0x0000000a2d2d7c23 */ /* 0x100fe20008010806 */
[--C-:B------:R-:W-:Y:S01]  /*40f0*/  FFMA.FTZ R48, R48, UR10, -R6.reuse ;  /* 0x0000000a30307c23 */ /* 0x100fe20008010806 */
[--C-:B------:R-:W-:Y:S01]  /*4100*/  FFMA.FTZ R49, R49, UR10, -R6.reuse ;  /* 0x0000000a31317c23 */ /* 0x100fe20008010806 */
[----:B------:R-:W2:Y:S01]  /*4110*/  MUFU.EX2 R28, R28 ;  /* 0x0000001c001c7308 */ /* 0x000ea20000000800 */
[--C-:B------:R-:W-:Y:S01]  /*4120*/  FFMA.FTZ R52, R52, UR10, -R6.reuse ;  /* 0x0000000a34347c23 */ /* 0x100fe20008010806 */
[----:B------:R-:W-:Y:S01]  /*4130*/  FFMA.FTZ R6, R53, UR10, -R6 ;  /* 0x0000000a35067c23 */ /* 0x000fe20008010806 */
[----:B-1----:R-:W-:-:S05]  /*4140*/  F2FP.BF16.F32.PACK_AB R157, R35, R34 ;  /* 0x00000022239d723e */ /* 0x002fca00000010ff */
[----:B------:R-:W4:Y:S01]  /*4150*/  MUFU.EX2 R29, R29 ;  /* 0x0000001d001d7308 */ /* 0x000f220000000800 */
[----:B-----5:R-:W-:Y:S01]  /*4160*/  FADD.FTZ R11, R24, R25 ;  /* 0x00000019180b7221 */ /* 0x020fe20000010000 */
[----:B------:R-:W-:-:S06]  /*4170*/  F2FP.BF16.F32.PACK_AB R152, R25, R24 ;  /* 0x000000181998723e */ /* 0x000fcc00000010ff */
[----:B------:R-:W1:Y:S01]  /*4180*/  MUFU.EX2 R32, R32 ;  /* 0x0000002000207308 */ /* 0x000e620000000800 */
[----:B--2---:R-:W-:Y:S01]  /*4190*/  FADD.FTZ R10, R28, R11 ;  /* 0x0000000b1c0a7221 */ /* 0x004fe20000010000 */
[----:B------:R-:W-:-:S04]  /*41a0*/  FADD.FTZ R11, R35, R12 ;  /* 0x0000000c230b7221 */ /* 0x000fc80000010000 */
[----:B------:R-:W-:Y:S02]  /*41b0*/  FADD.FTZ R12, R38, R11 ;  /* 0x0000000b260c7221 */ /* 0x000fe40000010000 */
[----:B------:R-:W2:Y:S01]  /*41c0*/  MUFU.EX2 R33, R33 ;  /* 0x0000002100217308 */ /* 0x000ea20000000800 */
[C---:B----4-:R-:W-:Y:S01]  /*41d0*/  FADD.FTZ R5, R29.reuse, R10 ;  /* 0x0000000a1d057221 */ /* 0x050fe20000010000 */
[----:B------:R-:W-:Y:S01]  /*41e0*/  F2FP.BF16.F32.PACK_AB R154, R29, R28 ;  /* 0x0000001c1d9a723e */ /* 0x000fe200000010ff */
[----:B------:R-:W-:Y:S06]  /*41f0*/  BAR.SYNC.DEFER_BLOCKING 0xf, 0x100 ;  /* 0x03c4000000007b1d */ /* 0x000fec0000010000 */
[----:B------:R-:W4:Y:S01]  /*4200*/  MUFU.EX2 R39, R39 ;  /* 0x0000002700277308 */ /* 0x000f220000000800 */
[----:B-1----:R-:W-:-:S07]  /*4210*/  FADD.FTZ R10, R32, R5 ;  /* 0x00000005200a7221 */ /* 0x002fce0000010000 */
[----:B------:R-:W1:Y:S01]  /*4220*/  MUFU.EX2 R36, R36 ;  /* 0x0000002400247308 */ /* 0x000e620000000800 */
[C---:B--2---:R-:W-:Y:S01]  /*4230*/  FADD.FTZ R5, R33.reuse, R10 ;  /* 0x0000000a21057221 */ /* 0x044fe20000010000 */
[----:B------:R-:W-:-:S06]  /*4240*/  F2FP.BF16.F32.PACK_AB R156, R33, R32 ;  /* 0x00000020219c723e */ /* 0x000fcc00000010ff */
[----:B------:R-:W2:Y:S01]  /*4250*/  MUFU.EX2 R42, R42 ;  /* 0x0000002a002a7308 */ /* 0x000ea20000000800 */
[C---:B----4-:R-:W-:Y:S01]  /*4260*/  FADD.FTZ R11, R39.reuse, R12 ;  /* 0x0000000c270b7221 */ /* 0x050fe20000010000 */
[----:B------:R-:W-:Y:S01]  /*4270*/  F2FP.BF16.F32.PACK_AB R159, R39, R38 ;  /* 0x00000026279f723e */ /* 0x000fe200000010ff */
[----:B------:R4:W-:Y:S05]  /*4280*/  STSM.16.M88.4 [R18+0x26800], R152 ;  /* 0x0268009812007844 */ /* 0x0009ea0000000200 */
[----:B------:R-:W5:Y:S01]  /*4290*/  MUFU.EX2 R37, R37 ;  /* 0x0000002500257308 */ /* 0x000f620000000800 */
[----:B-1----:R-:W-:-:S07]  /*42a0*/  FADD.FTZ R10, R36, R5 ;  /* 0x00000005240a7221 */ /* 0x002fce0000010000 */
[----:B------:R-:W1:Y:S01]  /*42b0*/  MUFU.EX2 R40, R40 ;  /* 0x0000002800287308 */ /* 0x000e620000000800 */
[----:B--2---:R-:W-:-:S07]  /*42c0*/  FADD.FTZ R12, R42, R11 ;  /* 0x0000000b2a0c7221 */ /* 0x004fce0000010000 */
[----:B------:R-:W2:Y:S01]  /*42d0*/  MUFU.EX2 R43, R43 ;  /* 0x0000002b002b7308 */ /* 0x000ea20000000800 */
[C---:B-----5:R-:W-:Y:S01]  /*42e0*/  FADD.FTZ R11, R37.reuse, R10 ;  /* 0x0000000a250b7221 */ /* 0x060fe20000010000 */
[----:B------:R-:W-:-:S05]  /*42f0*/  F2FP.BF16.F32.PACK_AB R158, R37, R36 ;  /* 0x00000024259e723e */ /* 0x000fca00000010ff */
[----:B------:R4:W-:Y:S01]  /*4300*/  STSM.16.M88.4 [R23], R156 ;  /* 0x0000009c17007844 */ /* 0x0009e20000000200 */
[----:B------:R-:W5:Y:S01]  /*4310*/  MUFU.EX2 R41, R41 ;  /* 0x0000002900297308 */ /* 0x000f620000000800 */
[----:B-1----:R-:W-:-:S07]  /*4320*/  FADD.FTZ R10, R40, R11 ;  /* 0x0000000b280a7221 */ /* 0x002fce0000010000 */
[----:B------:R-:W1:Y:S01]  /*4330*/  MUFU.EX2 R46, R46 ;  /* 0x0000002e002e7308 */ /* 0x000e620000000800 */
[C---:B--2---:R-:W-:Y:S01]  /*4340*/  FADD.FTZ R13, R43.reuse, R12 ;  /* 0x0000000c2b0d7221 */ /* 0x044fe20000010000 */
[----:B------:R-:W-:-:S06]  /*4350*/  F2FP.BF16.F32.PACK_AB R161, R43, R42 ;  /* 0x0000002a2ba1723e */ /* 0x000fcc00000010ff */
[----:B------:R-:W-:Y:S01]  /*4360*/  MUFU.EX2 R44, R44 ;  /* 0x0000002c002c7308 */ /* 0x000fe20000000800 */
[C---:B-----5:R-:W-:Y:S01]  /*4370*/  FADD.FTZ R11, R41.reuse, R10 ;  /* 0x0000000a290b7221 */ /* 0x060fe20000010000 */
[----:B------:R-:W-:-:S06]  /*4380*/  F2FP.BF16.F32.PACK_AB R160, R41, R40 ;  /* 0x0000002829a0723e */ /* 0x000fcc00000010ff */
[----:B------:R-:W2:Y:S01]  /*4390*/  MUFU.EX2 R47, R47 ;  /* 0x0000002f002f7308 */ /* 0x000ea20000000800 */
[----:B-1----:R-:W-:-:S07]  /*43a0*/  FADD.FTZ R10, R46, R13 ;  /* 0x0000000d2e0a7221 */ /* 0x002fce0000010000 */
[----:B------:R-:W1:Y:S08]  /*43b0*/  MUFU.EX2 R45, R45 ;  /* 0x0000002d002d7308 */ /* 0x000e700000000800 */
[----:B------:R-:W-:Y:S01]  /*43c0*/  MUFU.EX2 R50, R50 ;  /* 0x0000003200327308 */ /* 0x000fe20000000800 */
[C---:B--2---:R-:W-:Y:S01]  /*43d0*/  F2FP.BF16.F32.PACK_AB R163, R47.reuse, R46 ;  /* 0x0000002e2fa3723e */ /* 0x044fe200000010ff */
[----:B------:R-:W-:-:S06]  /*43e0*/  FADD.FTZ R47, R47, R10 ;  /* 0x0000000a2f2f7221 */ /* 0x000fcc0000010000 */
[----:B------:R-:W2:Y:S01]  /*43f0*/  MUFU.EX2 R51, R51 ;  /* 0x0000003300337308 */ /* 0x000ea20000000800 */
[----:B-1----:R-:W-:-:S05]  /*4400*/  F2FP.BF16.F32.PACK_AB R162, R45, R44 ;  /* 0x0000002c2da2723e */ /* 0x002fca00000010ff */
[----:B------:R4:W-:Y:S02]  /*4410*/  STSM.16.M88.4 [R19], R160 ;  /* 0x000000a013007844 */ /* 0x0009e40000000200 */
[----:B------:R-:W-:Y:S08]  /*4420*/  MUFU.EX2 R48, R48 ;  /* 0x0000003000307308 */ /* 0x000ff00000000800 */
[----:B------:R-:W1:Y:S01]  /*4430*/  MUFU.EX2 R49, R49 ;  /* 0x0000003100317308 */ /* 0x000e620000000800 */
[----:B--2---:R-:W-:Y:S01]  /*4440*/  F2FP.BF16.F32.PACK_AB R165, R51, R50 ;  /* 0x0000003233a5723e */ /* 0x004fe200000010ff */
[----:B------:R-:W-:-:S04]  /*4450*/  FADD.FTZ R50, R50, R47 ;  /* 0x0000002f32327221 */ /* 0x000fc80000010000 */
[----:B------:R-:W-:Y:S02]  /*4460*/  FADD.FTZ R51, R51, R50 ;  /* 0x0000003233337221 */ /* 0x000fe40000010000 */
[----:B------:R-:W-:Y:S08]  /*4470*/  MUFU.EX2 R54, R54 ;  /* 0x0000003600367308 */ /* 0x000ff00000000800 */
[----:B------:R-:W2:Y:S01]  /*4480*/  MUFU.EX2 R9, R9 ;  /* 0x0000000900097308 */ /* 0x000ea20000000800 */
[----:B-1----:R-:W-:-:S07]  /*4490*/  F2FP.BF16.F32.PACK_AB R164, R49, R48 ;  /* 0x0000003031a4723e */ /* 0x002fce00000010ff */
[----:B------:R-:W-:Y:S08]  /*44a0*/  MUFU.EX2 R52, R52 ;  /* 0x0000003400347308 */ /* 0x000ff00000000800 */
[----:B------:R1:W5:Y:S01]  /*44b0*/  MUFU.EX2 R5, R6 ;  /* 0x0000000600057308 */ /* 0x0003620000000800 */
[----:B--2---:R-:W-:Y:S01]  /*44c0*/  F2FP.BF16.F32.PACK_AB R167, R9, R54 ;  /* 0x0000003609a7723e */ /* 0x004fe200000010ff */
[----:B-1----:R-:W-:-:S04]  /*44d0*/  FADD.FTZ R6, R44, R11 ;  /* 0x0000000b2c067221 */ /* 0x002fc80000010000 */
[----:B------:R-:W-:Y:S01]  /*44e0*/  FADD.FTZ R45, R45, R6 ;  /* 0x000000062d2d7221 */ /* 0x000fe20000010000 */
[----:B------:R-:W-:-:S03]  /*44f0*/  FADD.FTZ R6, R54, R51 ;  /* 0x0000003336067221 */ /* 0x000fc60000010000 */
[----:B------:R-:W-:Y:S01]  /*4500*/  FADD.FTZ R48, R48, R45 ;  /* 0x0000002d30307221 */ /* 0x000fe20000010000 */
[----:B-----5:R-:W-:Y:S01]  /*4510*/  F2FP.BF16.F32.PACK_AB R166, R5, R52 ;  /* 0x0000003405a6723e */ /* 0x020fe200000010ff */
[----:B------:R-:W-:Y:S02]  /*4520*/  FADD.FTZ R6, R9, R6 ;  /* 0x0000000609067221 */ /* 0x000fe40000010000 */
[----:B------:R-:W-:Y:S02]  /*4530*/  FADD.FTZ R49, R49, R48 ;  /* 0x0000003031317221 */ /* 0x000fe40000010000 */
[----:B------:R4:W-:Y:S02]  /*4540*/  STSM.16.M88.4 [R22], R164 ;  /* 0x000000a416007844 */ /* 0x0009e40000000200 */
[----:B------:R-:W-:-:S04]  /*4550*/  FADD.FTZ R52, R52, R49 ;  /* 0x0000003134347221 */ /* 0x000fc80000010000 */
[----:B------:R-:W-:Y:S01]  /*4560*/  FADD.FTZ R5, R5, R52 ;  /* 0x0000003405057221 */ /* 0x000fe20000010000 */
[----:B------:R-:W-:Y:S06]  /*4570*/  @!P0 BRA `(.L_x_5807) ;  /* 0x0000000000048947 */ /* 0x000fec0003800000 */
[----:B------:R-:W-:Y:S01]  /*4580*/  BPT.TRAP 0x1 ;  /* 0x000000040000795c */ /* 0x000fe20000300000 */
.L_x_5807:
[----:B------:R1:W2:Y:S01]  /*4590*/  SYNCS.PHASECHK.TRANS64.TRYWAIT P2, [R7+URZ+0x28c50], R8 ;  /* 0x028c5008070075a7 */ /* 0x0002a2000804017f */
[----:B------:R-:W-:Y:S05]  /*45a0*/  @!P0 BRA `(.L_x_5808) ;  /* 0x0000000000048947 */ /* 0x000fea0003800000 */
[----:B------:R-:W-:Y:S01]  /*45b0*/  BPT.TRAP 0x1 ;  /* 0x000000040000795c */ /* 0x000fe20000300000 */
.L_x_5808:
[----:B--2---:R-:W-:Y:S05]  /*45c0*/  @P2 BRA `(.L_x_5809) ;  /* 0x0000000000082947 */ /* 0x004fea0003800000 */
[----:B------:R-:W2:Y:S02]  /*45d0*/  SYNCS.PHASECHK.TRANS64.TRYWAIT P2, [R7+URZ+0x28c50], R8 ;  /* 0x028c5008070075a7 */ /* 0x000ea4000804017f */
[----:B--2---:R-:W-:Y:S05]  /*45e0*/  @!P2 BRA `(.L_x_5810) ;  /* 0x000000900068a947 */ /* 0x004fea0003800000 */
.L_x_5809:
[----:B------:R-:W-:Y:S01]  /*45f0*/  ULEA UR11, UR39, UR41, 0xc ;  /* 0x00000029270b7291 */ /* 0x000fe2000f8e603f */
[----:B------:R-:W-:Y:S01]  /*4600*/  WARPGROUP.ARRIVE ;  /* 0x00000000000079c5 */ /* 0x000fe20000000000 */
[----:B------:R-:W-:Y:S01]  /*4610*/  UMOV UR7, 0x40000040 ;  /* 0x4000004000077882 */ /* 0x000fe20000000000 */
[----:B------:R-:W-:Y:S01]  /*4620*/  UIMAD UR49, UR49, UR14, -UR15 ;  /* 0x0000000e313172a4 */ /* 0x000fe2000f8e0a0f */
[----:B-123--:R-:W-:Y:S01]  /*4630*/  @!P1 VIADD R7, R7, 0x28c60 ;  /* 0x00028c6007079836 */ /* 0x00efe20000000000 */
[----:B------:R-:W-:Y:S02]  /*4640*/  UIADD3 UR23, UR45, -0x2, URZ ;  /* 0xfffffffe2d177890 */ /* 0x000fe4000fffe03f */
[----:B------:R-:W-:Y:S01]  /*4650*/  UMOV UR6, UR11 ;  /* 0x0000000b00067c82 */ /* 0x000fe20008000000 */
[----:B------:R-:W-:Y:S01]  /*4660*/  UIADD3 UR49, UR42, UR49, URZ ;  /* 0x000000312a317290 */ /* 0x000fe2000fffe03f */
        /* <DEDUP_REMOVED lines=20> */
[----:B------:R-:W-:-:S04]  /*47b0*/  USHF.R.S32.HI UR6, URZ, 0x1f, UR49 ;  /* 0x0000001f3f067899 */ /* 0x000fc80008011431 */
[----:B------:R-:W-:-:S04]  /*47c0*/  ULEA.HI UR6, UR6, UR49, URZ, 0x6 ;  /* 0x0000003106067291 */ /* 0x000fc8000f8f303f */
[----:B------:R-:W-:-:S04]  /*47d0*/  USHF.R.S32.HI UR6, URZ, 0x6, UR6 ;  /* 0x000000063f067899 */ /* 0x000fc80008011406 */
[----:B------:R-:W-:-:S04]  /*47e0*/  UISETP.LT.AND UP0, UPT, URZ, UR6, UPT ;  /* 0x000000063f00728c */ /* 0x000fc8000bf01270 */
[----:B------:R-:W-:-:S04]  /*47f0*/  USEL UR22, URZ, UR6, !UP0 ;  /* 0x000000063f167287 */ /* 0x000fc8000c000000 */
[----:B------:R-:W-:-:S06]  /*4800*/  UISETP.GE.AND UP0, UPT, UR23, UR22, UPT ;  /* 0x000000161700728c */ /* 0x000fcc000bf06270 */
[----:B------:R-:W-:Y:S01]  /*4810*/  PLOP3.LUT P2, PT, PT, PT, UP0, 0x80, 0x0 ;  /* 0x000000000000781c */ /* 0x000fe20003f4f008 */
        /* <DEDUP_REMOVED lines=11> */
[----:B------:R-:W-:Y:S01]  /*48d0*/  MOV R8, R4 ;  /* 0x0000000400087202 */ /* 0x000fe20000000f00 */
[----:B------:R-:W-:Y:S01]  /*48e0*/  IMAD.MOV.U32 R9, RZ, RZ, R3 ;  /* 0x000000ffff097224 */ /* 0x000fe200078e0003 */
[----:B------:R-:W-:Y:S01]  /*48f0*/  UMOV UR25, UR39 ;  /* 0x0000002700197c82 */ /* 0x000fe20008000000 */
[----:B------:R-:W-:Y:S01]  /*4900*/  ULDC UR26, c[0x0][0x2e0] ;  /* 0x0000b800001a7ab9 */ /* 0x000fe20000000800 */
[----:B------:R-:W-:Y:S01]  /*4910*/  ULDC UR27, c[0x0][0x288] ;  /* 0x0000a200001b7ab9 */ /* 0x000fe20000000800 */
[----:B------:R-:W-:Y:S01]  /*4920*/  ULDC UR28, c[0x0][0x404] ;  /* 0x00010100001c7ab9 */ /* 0x000fe20000000800 */
[----:B------:R-:W-:Y:S01]  /*4930*/  ULDC UR24, c[0x0][0x988] ;  /* 0x0002620000187ab9 */ /* 0x000fe20000000800 */
[----:B------:R-:W-:-:S05]  /*4940*/  ULDC.64 UR20, c[0x0][0x3f8] ;  /* 0x0000fe0000147ab9 */ /* 0x000fca0000000a00 */
.L_x_5820:
[----:B------:R-:W-:-:S04]  /*4950*/  UIADD3 UR39, UR25, 0x1, URZ ;  /* 0x0000000119277890 */ /* 0x000fc8000fffe03f */
[----:B------:R-:W-:-:S04]  /*4960*/  UISETP.NE.AND UP0, UPT, UR39, 0x2, UPT ;  /* 0x000000022700788c */ /* 0x000fc8000bf05270 */
[----:B------:R-:W-:Y:S02]  /*4970*/  USEL UR6, URZ, 0x1, UP0 ;  /* 0x000000013f067887 */ /* 0x000fe40008000000 */
[----:B------:R-:W-:Y:S02]  /*4980*/  USEL UR39, UR39, URZ, UP0 ;  /* 0x0000003f27277287 */ /* 0x000fe40008000000 */
[----:B------:R-:W-:Y:S01]  /*4990*/  ULOP3.LUT UR38, UR38, UR6, URZ, 0x3c, !UPT ;  /* 0x0000000626267292 */ /* 0x000fe2000f8e3c3f */
[----:B--23--:R-:W-:Y:S11]  /*49a0*/  @!P0 BRA `(.L_x_5812) ;  /* 0x0000000000048947 */ /* 0x00cff60003800000 */
[----:B------:R-:W-:Y:S01]  /*49b0*/  BPT.TRAP 0x1 ;  /* 0x000000040000795c */ /* 0x000fe20000300000 */
.L_x_5812:
[----:B------:R-:W-:Y:S01]  /*49c0*/  ULEA UR29, UR39, UR48, 0x3 ;  /* 0x00000030271d7291 */ /* 0x000fe2000f8e183f */
[----:B-1----:R-:W-:-:S04]  /*49d0*/  MOV R7, UR38 ;  /* 0x0000002600077c02 */ /* 0x002fc80008000f00 */
[----:B------:R-:W-:-:S04]  /*49e0*/  SHF.L.U32 R7, R7, 0x1f, RZ ;  /* 0x0000001f07077819 */ /* 0x000fc800000006ff */
[----:B------:R1:W2:Y:S01]  /*49f0*/  SYNCS.PHASECHK.TRANS64.TRYWAIT P2, [UR29+0x28c30], R7 ;  /* 0x028c3007ff0075a7 */ /* 0x0002a2000804015d */
[----:B------:R-:W-:Y:S05]  /*4a00*/  @!P0 BRA `(.L_x_5813) ;  /* 0x0000000000048947 */ /* 0x000fea0003800000 */
[----:B------:R-:W-:Y:S01]  /*4a10*/  BPT.TRAP 0x1 ;  /* 0x000000040000795c */ /* 0x000fe20000300000 */
.L_x_5813:
[----:B--2---:R-:W-:Y:S05]  /*4a20*/  @P2 BRA `(.L_x_5814) ;  /* 0x0000000000082947 */ /* 0x004fea0003800000 */
[----:B------:R-:W2:Y:S02]  /*4a30*/  SYNCS.PHASECHK.TRANS64.TRYWAIT P2, [UR29+0x28c30], R7 ;  /* 0x028c3007ff0075a7 */ /* 0x000ea4000804015d */
[----:B--2---:R-:W-:Y:S05]  /*4a40*/  @!P2 BRA `(.L_x_5815) ;  /* 0x0000008c0064a947 */ /* 0x004fea0003800000 */
.L_x_5814:
[----:B------:R-:W-:Y:S01]  /*4a50*/  R2UR UR18, R0 ;  /* 0x00000000001272ca */ /* 0x000fe200000e0000 */
[----:B----4-:R-:W-:Y:S01]  /*4a60*/  WARPGROUP.ARRIVE ;  /* 0x00000000000079c5 */ /* 0x010fe20000000000 */
[----:B------:R-:W-:Y:S01]  /*4a70*/  UMOV UR19, 0x40000040 ;  /* 0x4000004000137882 */ /* 0x000fe20000000000 */
[----:B------:R-:W-:Y:S01]  /*4a80*/  UMOV UR7, 0x40000040 ;  /* 0x4000004000077882 */ /* 0x000fe20000000000 */
[----:B------:R-:W-:Y:S01]  /*4a90*/  UMOV UR11, 0x40000040 ;  /* 0x40000040000b7882 */ /* 0x000fe20000000000 */
[----:B------:R-:W-:Y:S01]  /*4aa0*/  UMOV UR15, 0x40000040 ;  /* 0x40000040000f7882 */ /* 0x000fe20000000000 */
[----:B------:R-:W-:Y:S01]  /*4ab0*/  UISETP.NE.U32.AND UP0, UPT, UR20, URZ, UPT ;  /* 0x0000003f1400728c */ /* 0x000fe2000bf05070 */
[----:B------:R-:W-:-:S03]  /*4ac0*/  IMAD.U32 R3, RZ, RZ, UR27 ;  /* 0x0000001bff037e24 */ /* 0x000fc6000f8e00ff */
[----:B------:R-:W-:-:S03]  /*4ad0*/  UISETP.NE.AND.EX UP0, UPT, UR21, URZ, UPT, UP0 ;  /* 0x0000003f1500728c */ /* 0x000fc6000bf05300 */
[----:B------:R-:W-:-:S04]  /*4ae0*/  ULEA UR18, UR39, UR18, 0x9 ;  /* 0x0000001227127291 */ /* 0x000fc8000f8e483f */
[----:B------:R-:W-:Y:S02]  /*4af0*/  UIADD3 UR6, UR18, 0x2, URZ ;  /* 0x0000000212067890 */ /* 0x000fe4000fffe03f */
[----:B------:R-:W-:Y:S02]  /*4b00*/  UIADD3 UR10, UR18, 0x4, URZ ;  /* 0x00000004120a7890 */ /* 0x000fe4000fffe03f */
[----:B------:R-:W-:Y:S02]  /*4b10*/  UIADD3 UR14, UR18, 0x6, URZ ;  /* 0x00000006120e7890 */ /* 0x000fe4000fffe03f */
[----:B------:R-:W-:Y:S03]  /*4b20*/  HGMMA.64x64x16.F32.BF16 R152, gdesc[UR16], RZ, !UPT, gsb0 ;  /* 0x00e00000109879f0 */ /* 0x000fe6000c0018ff */
[----:B------:R-:W-:Y:S02]  /*4b30*/  WARPGROUP.DEPBAR.LE gsb0, 0x0 ;  /* 0x00008000000079c5 */ /* 0x000fe40000010000 */
[----:B------:R-:W-:-:S06]  /*4b40*/  WARPGROUP.ARRIVE ;  /* 0x00000000000079c5 */ /* 0x000fcc0000000000 */
[----:B------:R-:W-:Y:S01]  /*4b50*/  HGMMA.64x64x16.F32.BF16 R152, gdesc[UR4], R152, gsb0 ;  /* 0x00e00000049879f0 */ /* 0x000fe20008001898 */
[----:B------:R-:W-:Y:S01]  /*4b60*/  UMOV UR6, 0xffffffc0 ;  /* 0xffffffc000067882 */ /* 0x000fe20000000000 */
[----:B------:R-:W-:Y:S02]  /*4b70*/  USEL UR7, UR28, 0x1, UP0 ;  /* 0x000000011c077887 */ /* 0x000fe40008000000 */
[----:B------:R-:W-:-:S04]  /*4b80*/  UIMAD UR6, UR23, UR6, 0x1 ;  /* 0x00000001170674a4 */ /* 0x000fc8000f8e0206 */
[----:B------:R-:W-:-:S04]  /*4b90*/  UIADD3 UR6, UR42, UR6, URZ ;  /* 0x000000062a067290 */ /* 0x000fc8000fffe03f */
[----:B------:R-:W-:-:S06]  /*4ba0*/  UIMAD UR6, UR7, UR26, UR6 ;  /* 0x0000001a070672a4 */ /* 0x000fcc000f8e0206 */
[----:B------:R-:W-:-:S04]  /*4bb0*/  IADD3 R3, -R3, UR6, -R16 ;  /* 0x0000000603037c10 */ /* 0x000fc8000fffe910 */
[----:B------:R-:W-:-:S04]  /*4bc0*/  IADD3 R3, R2, R3, RZ ;  /* 0x0000000302037210 */ /* 0x000fc80007ffe0ff */
[C---:B------:R-:W-:Y:S02]  /*4bd0*/  ISETP.GT.AND P2, PT, R3.reuse, RZ, PT ;  /* 0x000000ff0300720c */ /* 0x040fe40003f44270 */
[----:B------:R-:W-:Y:S01]  /*4be0*/  ISETP.GT.AND P3, PT, R3, 0x1, PT ;  /* 0x000000010300780c */ /* 0x000fe20003f64270 */
        /* <DEDUP_REMOVED lines=8> */
[----:B------:R-:W-:Y:S02]  /*4c70*/  FSEL R152, R152, -INF , P2 ;  /* 0xff80000098987808 */ /* 0x000fe40001000000 */
[----:B------:R-:W-:Y:S02]  /*4c80*/  ISETP.GT.AND P2, PT, R3, 0x8, PT ;  /* 0x000000080300780c */ /* 0x000fe40003f44270 */
[----:B------:R-:W-:Y:S02]  /*4c90*/  FSEL R153, R153, -INF , P3 ;  /* 0xff80000099997808 */ /* 0x000fe40001800000 */
[----:B--2---:R-:W-:-:S02]  /*4ca0*/  FMNMX.FTZ R4, R152, R9, !PT ;  /* 0x0000000998047209 */ /* 0x004fc40007810000 */
        /* <DEDUP_REMOVED lines=40> */
[----:B------:R-:W-:-:S04]  /*4f30*/  FMNMX.FTZ R4, R180, R11, !PT ;  /* 0x0000000bb4047209 */ /* 0x000fc80007810000 */
[----:B------:R-:W-:Y:S01]  /*4f40*/  FMNMX.FTZ R12, R181, R4, !PT ;  /* 0x00000004b50c7209 */ /* 0x000fe20007810000 */
[----:B------:R-:W-:-:S04]  /*4f50*/  VIADD R4, R3, 0x8 ;  /* 0x0000000803047836 */ /* 0x000fc80000000000 */
[----:B------:R-:W2:Y:S01]  /*4f60*/  SHFL.BFLY PT, R11, R12, 0x2, 0x1f ;  /* 0x0c401f000c0b7f89 */ /* 0x000ea200000e0000 */
[C---:B------:R-:W-:Y:S02]  /*4f70*/  ISETP.GT.AND P2, PT, R4.reuse, RZ, PT ;  /* 0x000000ff0400720c */ /* 0x040fe40003f44270 */
[C---:B------:R-:W-:Y:S02]  /*4f80*/  ISETP.GT.AND P3, PT, R4.reuse, 0x1, PT ;  /* 0x000000010400780c */ /* 0x040fe40003f64270 */
[C---:B------:R-:W-:Y:S02]  /*4f90*/  ISETP.GT.AND P4, PT, R4.reuse, 0x20, PT ;  /* 0x000000200400780c */ /* 0x040fe40003f84270 */
[----:B------:R-:W-:Y:S02]  /*4fa0*/  FSEL R155, R155, -INF , P3 ;  /* 0xff8000009b9b7808 */ /* 0x000fe40001800000 */
[C---:B------:R-:W-:Y:S02]  /*4fb0*/  ISETP.GT.AND P3, PT, R4.reuse, 0x9, PT ;  /* 0x000000090400780c */ /* 0x040fe40003f64270 */
[----:B------:R-:W-:-:S02]  /*4fc0*/  ISETP.GT.AND P5, PT, R4, 0x21, PT ;  /* 0x000000210400780c */ /* 0x000fc40003fa4270 */
[----:B------:R-:W-:Y:S02]  /*4fd0*/  FSEL R159, R159, -INF , P3 ;  /* 0xff8000009f9f7808 */ /* 0x000fe40001800000 */
[----:B------:R-:W-:Y:S02]  /*4fe0*/  ISETP.GT.AND P3, PT, R4, 0x11, PT ;  /* 0x000000110400780c */ /* 0x000fe40003f64270 */
[----:B------:R-:W-:Y:S02]  /*4ff0*/  FSEL R170, R170, -INF , P4 ;  /* 0xff800000aaaa7808 */ /* 0x000fe40002000000 */
[----:B------:R-:W-:Y:S02]  /*5000*/  FSEL R163, R163, -INF , P3 ;  /* 0xff800000a3a37808 */ /* 0x000fe40001800000 */
[----:B------:R-:W-:Y:S02]  /*5010*/  ISETP.GT.AND P3, PT, R4, 0x19, PT ;  /* 0x000000190400780c */ /* 0x000fe40003f64270 */
[----:B------:R-:W-:-:S02]  /*5020*/  FSEL R171, R171, -INF , P5 ;  /* 0xff800000abab7808 */ /* 0x000fc40002800000 */
[----:B--2---:R-:W-:Y:S02]  /*5030*/  FMNMX.FTZ R14, R12, R11, !PT ;  /* 0x0000000b0c0e7209 */ /* 0x004fe40007810000 */
[----:B------:R-:W-:Y:S02]  /*5040*/  FSEL R11, R154, -INF , P2 ;  /* 0xff8000009a0b7808 */ /* 0x000fe40001000000 */
[----:B------:R-:W-:Y:S01]  /*5050*/  ISETP.GT.AND P2, PT, R4, 0x8, PT ;  /* 0x000000080400780c */ /* 0x000fe20003f44270 */
[----:B------:R-:W2:Y:S01]  /*5060*/  SHFL.BFLY PT, R15, R14, 0x1, 0x1f ;  /* 0x0c201f000e0f7f89 */ /* 0x000ea200000e0000 */
        /* <DEDUP_REMOVED lines=13> */
[----:B------:R-:W-:Y:S02]  /*5140*/  ISETP.GT.AND P3, PT, R4, 0x28, PT ;  /* 0x000000280400780c */ /* 0x000fe40003f64270 */
        /* <DEDUP_REMOVED lines=8> */
[----:B--2---:R-:W-:Y:S02]  /*51d0*/  FMNMX.FTZ R3, R14, R15, !PT ;  /* 0x0000000f0e037209 */ /* 0x004fe40007810000 */
[----:B------:R-:W-:Y:S02]  /*51e0*/  ISETP.GT.AND P4, PT, R4, 0x31, PT ;  /* 0x000000310400780c */ /* 0x000fe40003f84270 */
[----:B------:R-:W-:Y:S01]  /*51f0*/  FSEL R178, R178, -INF , P3 ;  /* 0xff800000b2b27808 */ /* 0x000fe20001800000 */
[----:B------:R-:W-:Y:S01]  /*5200*/  FMUL.FTZ R12, R3, UR10 ;  /* 0x0000000a030c7c20 */ /* 0x000fe20008410000 */
[----:B------:R-:W-:Y:S02]  /*5210*/  FMNMX.FTZ R15, R175, R10, !PT ;  /* 0x0000000aaf0f7209 */ /* 0x000fe40007810000 */
[----:B------:R-:W-:-:S02]  /*5220*/  ISETP.GT.AND P3, PT, R4, 0x38, PT ;  /* 0x000000380400780c */ /* 0x000fc40003f64270 */
[----:B------:R-:W-:Y:S02]  /*5230*/  FSEL R179, R179, -INF , P4 ;  /* 0xff800000b3b37808 */ /* 0x000fe40002000000 */
[----:B------:R-:W-:Y:S02]  /*5240*/  FMNMX.FTZ R10, R178, R15, !PT ;  /* 0x0000000fb20a7209 */ /* 0x000fe40007810000 */
[----:B------:R-:W-:Y:S02]  /*5250*/  ISETP.GT.AND P4, PT, R4, 0x39, PT ;  /* 0x000000390400780c */ /* 0x000fe40003f84270 */
[----:B------:R-:W-:Y:S02]  /*5260*/  FSEL R182, R182, -INF , P3 ;  /* 0xff800000b6b67808 */ /* 0x000fe40001800000 */
[----:B------:R-:W-:Y:S02]  /*5270*/  FMNMX.FTZ R15, R179, R10, !PT ;  /* 0x0000000ab30f7209 */ /* 0x000fe40007810000 */
[----:B------:R-:W-:-:S02]  /*5280*/  FSETP.NEU.FTZ.AND P2, PT, R3, -INF , PT ;  /* 0xff8000000300780b */ /* 0x000fc40003f5d000 */
[----:B------:R-:W-:Y:S02]  /*5290*/  FSEL R183, R183, -INF , P4 ;  /* 0xff800000b7b77808 */ /* 0x000fe40002000000 */
[----:B------:R-:W-:Y:S02]  /*52a0*/  FMNMX.FTZ R4, R182, R15, !PT ;  /* 0x0000000fb6047209 */ /* 0x000fe40007810000 */
[----:B------:R-:W-:Y:S02]  /*52b0*/  FSEL R192, R12, RZ, P2 ;  /* 0x000000ff0cc07208 */ /* 0x000fe40001000000 */
[----:B------:R-:W-:Y:S02]  /*52c0*/  FMNMX.FTZ R4, R183, R4, !PT ;  /* 0x00000004b7047209 */ /* 0x000fe40007810000 */
[----:B------:R-:W-:Y:S01]  /*52d0*/  FSEL R20, R3, RZ, P2 ;  /* 0x000000ff03147208 */ /* 0x000fe20001000000 */
[--C-:B------:R-:W-:Y:S01]  /*52e0*/  FFMA.FTZ R15, R157, UR10, -R192.reuse ;  /* 0x0000000a9d0f7c23 */ /* 0x100fe200080108c0 */
[--C-:B------:R-:W-:Y:S01]  /*52f0*/  FFMA.FTZ R21, R161, UR10, -R192.reuse ;  /* 0x0000000aa1157c23 */ /* 0x100fe200080108c0 */
[----:B------:R-:W2:Y:S01]  /*5300*/  SHFL.BFLY PT, R157, R4, 0x2, 0x1f ;  /* 0x0c401f00049d7f89 */ /* 0x000ea200000e0000 */
[--C-:B------:R-:W-:Y:S01]  /*5310*/  FFMA.FTZ R12, R172, UR10, -R192.reuse ;  /* 0x0000000aac0c7c23 */ /* 0x100fe200080108c0 */
[----:B------:R-:W-:Y:S01]  /*5320*/  FADD.FTZ R20, -R20, R9 ;  /* 0x0000000914147221 */ /* 0x000fe20000010100 */
[--C-:B------:R-:W-:Y:S01]  /*5330*/  FFMA.FTZ R161, R173, UR10, -R192.reuse ;  /* 0x0000000aada17c23 */ /* 0x100fe200080108c0 */
[--C-:B------:R-:W-:Y:S01]  /*5340*/  FFMA.FTZ R152, R152, UR10, -R192.reuse ;  /* 0x0000000a98987c23 */ /* 0x100fe200080108c0 */
[--C-:B------:R-:W-:Y:S01]  /*5350*/  FFMA.FTZ R13, R153, UR10, -R192.reuse ;  /* 0x0000000a990d7c23 */ /* 0x100fe200080108c0 */
[----:B------:R-:W-:Y:S01]  /*5360*/  FMUL.FTZ R9, R20, UR10 ;  /* 0x0000000a14097c20 */ /* 0x000fe20008410000 */
        /* <DEDUP_REMOVED lines=10> */
[----:B--2---:R-:W-:Y:S01]  /*5410*/  FMNMX.FTZ R14, R4, R157, !PT ;  /* 0x0000009d040e7209 */ /* 0x004fe20007810000 */
[----:B------:R-:W-:-:S06]  /*5420*/  FFMA.FTZ R157, R169, UR10, -R192 ;  /* 0x0000000aa99d7c23 */ /* 0x000fcc00080108c0 */
[----:B------:R-:W2:Y:S01]  /*5430*/  MUFU.EX2 R9, R9 ;  /* 0x0000000900097308 */ /* 0x000ea20000000800 */
[----:B------:R-:W3:Y:S07]  /*5440*/  SHFL.BFLY PT, R169, R14, 0x1, 0x1f ;  /* 0x0c201f000ea97f89 */ /* 0x000eee00000e0000 */
[----:B------:R-:W4:Y:S08]  /*5450*/  MUFU.EX2 R13, R13 ;  /* 0x0000000d000d7308 */ /* 0x000f300000000800 */
[----:B------:R-:W5:Y:S01]  /*5460*/  MUFU.EX2 R154, R154 ;  /* 0x0000009a009a7308 */ /* 0x000f620000000800 */
[-C--:B--2---:R-:W-:Y:S01]  /*5470*/  FMUL.FTZ R24, R24, R9.reuse ;  /* 0x0000000918187220 */ /* 0x084fe20000410000 */
        /* <DEDUP_REMOVED lines=8> */
[----:B------:R-:W-:Y:S01]  /*5500*/  FMUL.FTZ R40, R40, R9 ;  /* 0x0000000928287220 */ /* 0x000fe20000410000 */
[----:B---3--:R-:W-:Y:S01]  /*5510*/  FMNMX.FTZ R4, R14, R169, !PT ;  /* 0x000000a90e047209 */ /* 0x008fe20007810000 */
[----:B------:R-:W-:Y:S01]  /*5520*/  FFMA.FTZ R169, R181, UR10, -R192 ;  /* 0x0000000ab5a97c23 */ /* 0x000fe200080108c0 */
[-C--:B------:R-:W-:Y:S01]  /*5530*/  FMUL.FTZ R41, R41, R9.reuse ;  /* 0x0000000929297220 */ /* 0x080fe20000410000 */
[-C--:B------:R-:W-:Y:S01]  /*5540*/  FMUL.FTZ R44, R44, R9.reuse ;  /* 0x000000092c2c7220 */ /* 0x080fe20000410000 */
[C---:B------:R-:W-:Y:S01]  /*5550*/  FSETP.NEU.FTZ.AND P2, PT, R4.reuse, -INF , PT ;  /* 0xff8000000400780b */ /* 0x040fe20003f5d000 */
[C---:B------:R-:W-:Y:S01]  /*5560*/  FMUL.FTZ R172, R4.reuse, UR10 ;  /* 0x0000000a04ac7c20 */ /* 0x040fe20008410000 */
[----:B------:R-:W3:Y:S01]  /*5570*/  MUFU.EX2 R21, R21 ;  /* 0x0000001500157308 */ /* 0x000ee20000000800 */
[-C--:B------:R-:W-:Y:S01]  /*5580*/  FMUL.FTZ R45, R45, R9.reuse ;  /* 0x000000092d2d7220 */ /* 0x080fe20000410000 */
[----:B------:R-:W-:Y:S01]  /*5590*/  FSEL R173, R4, RZ, P2 ;  /* 0x000000ff04ad7208 */ /* 0x000fe20001000000 */
[-C--:B------:R-:W-:Y:S01]  /*55a0*/  FMUL.FTZ R48, R48, R9.reuse ;  /* 0x0000000930307220 */ /* 0x080fe20000410000 */
[----:B------:R-:W-:Y:S01]  /*55b0*/  FSEL R172, R172, RZ, P2 ;  /* 0x000000ffacac7208 */ /* 0x000fe20001000000 */
[-C--:B------:R-:W-:Y:S01]  /*55c0*/  FMUL.FTZ R49, R49, R9.reuse ;  /* 0x0000000931317220 */ /* 0x080fe20000410000 */
[----:B------:R-:W-:Y:S01]  /*55d0*/  FMUL.FTZ R52, R52, R9 ;  /* 0x0000000934347220 */ /* 0x000fe20000410000 */
[----:B------:R-:W-:Y:S01]  /*55e0*/  FADD.FTZ R173, -R173, R8 ;  /* 0x00000008adad7221 */ /* 0x000fe20000010100 */
[----:B------:R1:W-:Y:S01]  /*55f0*/  MUFU.EX2 R14, R180 ;  /* 0x000000b4000e7308 */ /* 0x0003e20000000800 */
[--C-:B------:R-:W-:Y:S01]  /*5600*/  FFMA.FTZ R11, R11, UR10, -R172.reuse ;  /* 0x0000000a0b0b7c23 */ /* 0x100fe200080108ac */
[--C-:B------:R-:W-:Y:S01]  /*5610*/  FFMA.FTZ R20, R155, UR10, -R172.reuse ;  /* 0x0000000a9b147c23 */ /* 0x100fe200080108ac */
[----:B------:R-:W-:Y:S01]  /*5620*/  FMUL.FTZ R8, R173, UR10 ;  /* 0x0000000aad087c20 */ /* 0x000fe20008410000 */
[--C-:B------:R-:W-:Y:S01]  /*5630*/  FFMA.FTZ R155, R158, UR10, -R172.reuse ;  /* 0x0000000a9e9b7c23 */ /* 0x100fe200080108ac */
[----:B------:R-:W-:Y:S01]  /*5640*/  FFMA.FTZ R168, R159, UR10, -R172 ;  /* 0x0000000a9fa87c23 */ /* 0x000fe200080108ac */
[----:B------:R-:W-:Y:S01]  /*5650*/  FFMA.FTZ R158, R9, R5, R152 ;  /* 0x00000005099e7223 */ /* 0x000fe20000010098 */
[--C-:B------:R-:W-:Y:S01]  /*5660*/  FFMA.FTZ R159, R162, UR10, -R172.reuse ;  /* 0x0000000aa29f7c23 */ /* 0x100fe200080108ac */
[----:B------:R-:W-:Y:S01]  /*5670*/  MUFU.EX2 R11, R11 ;  /* 0x0000000b000b7308 */ /* 0x000fe20000000800 */
[----:B------:R-:W-:Y:S01]  /*5680*/  FFMA.FTZ R192, R171, UR10, -R172 ;  /* 0x0000000aabc07c23 */ /* 0x000fe200080108ac */
[----:B----4-:R-:W-:Y:S01]  /*5690*/  FADD.FTZ R171, R13, R158 ;  /* 0x0000009e0dab7221 */ /* 0x010fe20000010000 */
[----:B------:R-:W-:Y:S01]  /*56a0*/  FFMA.FTZ R176, R163, UR10, -R172 ;  /* 0x0000000aa3b07c23 */ /* 0x000fe200080108ac */
[----:B------:R-:W-:-:S02]  /*56b0*/  IMAD.MOV R173, RZ, RZ, -R17 ;  /* 0x000000ffffad7224 */ /* 0x000fc400078e0a11 */
[--C-:B------:R-:W-:Y:S01]  /*56c0*/  FFMA.FTZ R163, R166, UR10, -R172.reuse ;  /* 0x0000000aa6a37c23 */ /* 0x100fe200080108ac */
[----:B-----5:R-:W-:Y:S01]  /*56d0*/  FADD.FTZ R158, R154, R171 ;  /* 0x000000ab9a9e7221 */ /* 0x020fe20000010000 */
[----:B-1----:R-:W-:Y:S01]  /*56e0*/  FFMA.FTZ R180, R167, UR10, -R172 ;  /* 0x0000000aa7b47c23 */ /* 0x002fe200080108ac */
[----:B------:R-:W1:Y:S01]  /*56f0*/  MUFU.EX2 R8, R8 ;  /* 0x0000000800087308 */ /* 0x000e620000000800 */
[----:B------:R-:W-:Y:S01]  /*5700*/  ISETP.NE.AND P2, PT, R16, R173, PT ;  /* 0x000000ad1000720c */ /* 0x000fe20003f45270 */
[----:B------:R-:W-:Y:S01]  /*5710*/  FADD.FTZ R173, R15, R158 ;  /* 0x0000009e0fad7221 */ /* 0x000fe20000010000 */
[--C-:B------:R-:W-:Y:S01]  /*5720*/  FFMA.FTZ R167, R170, UR10, -R172.reuse ;  /* 0x0000000aaaa77c23 */ /* 0x100fe200080108ac */
[----:B------:R-:W-:Y:S01]  /*5730*/  MOV R170, UR29 ;  /* 0x0000001d00aa7c02 */ /* 0x000fe20008000f00 */
[--C-:B------:R-:W-:Y:S01]  /*5740*/  FFMA.FTZ R174, R174, UR10, -R172.reuse ;  /* 0x0000000aaeae7c23 */ /* 0x100fe200080108ac */
[----:B--2---:R-:W-:Y:S01]  /*5750*/  FADD.FTZ R162, R156, R173 ;  /* 0x000000ad9ca27221 */ /* 0x004fe20000010000 */
[----:B------:R-:W-:Y:S01]  /*5760*/  FFMA.FTZ R175, R175, UR10, -R172 ;  /* 0x0000000aafaf7c23 */ /* 0x000fe200080108ac */
[----:B------:R-:W2:Y:S01]  /*5770*/  MUFU.EX2 R20, R20 ;  /* 0x0000001400147308 */ /* 0x000ea20000000800 */
[----:B------:R-:W-:Y:S01]  /*5780*/  @!P1 IADD3 R5, R170, 0x28c40, RZ ;  /* 0x00028c40aa059810 */ /* 0x000fe20007ffe0ff */
[----:B---3--:R-:W-:Y:S01]  /*5790*/  FADD.FTZ R173, R21, R162 ;  /* 0x000000a215ad7221 */ /* 0x008fe20000010000 */
[----:B------:R-:W-:Y:S01]  /*57a0*/  F2FP.BF16.F32.PACK_AB R152, R13, R152 ;  /* 0x000000980d98723e */ /* 0x000fe200000010ff */
[--C-:B------:R-:W-:Y:S01]  /*57b0*/  FFMA.FTZ R178, R178, UR10, -R172.reuse ;  /* 0x0000000ab2b27c23 */ /* 0x100fe200080108ac */
[----:B------:R-:W-:Y:S01]  /*57c0*/  @!P1 PRMT R5, RZ, 0x654, R5 ;  /* 0x00000654ff059816 */ /* 0x000fe20000000005 */
[--C-:B------:R-:W-:Y:S01]  /*57d0*/  FFMA.FTZ R179, R179, UR10, -R172.reuse ;  /* 0x0000000ab3b37c23 */ /* 0x100fe200080108ac */
[--C-:B------:R-:W-:Y:S01]  /*57e0*/  FFMA.FTZ R182, R182, UR10, -R172.reuse ;  /* 0x0000000ab6b67c23 */ /* 0x100fe200080108ac */
[----:B------:R-:W3:Y:S01]  /*57f0*/  MUFU.EX2 R155, R155 ;  /* 0x0000009b009b7308 */ /* 0x000ee20000000800 */
[----:B-1----:R-:W-:Y:S01]  /*5800*/  FFMA.FTZ R171, R8, R6, R11 ;  /* 0x0000000608ab7223 */ /* 0x002fe2000001000b */
[----:B------:R1:W-:Y:S01]  /*5810*/  @!P1 SYNCS.ARRIVE.TRANS64.RED.A1T0 RZ, [R5+URZ], RZ ;  /* 0x000000ff05ff99a7 */ /* 0x0003e2000810043f */
[----:B------:R-:W-:Y:S01]  /*5820*/  FFMA.FTZ R172, R183, UR10, -R172 ;  /* 0x0000000ab7ac7c23 */ /* 0x000fe200080108ac */
[----:B------:R-:W-:Y:S01]  /*5830*/  F2FP.BF16.F32.PACK_AB R154, R15, R154 ;  /* 0x0000009a0f9a723e */ /* 0x000fe200000010ff */
[-C--:B------:R-:W-:Y:S01]  /*5840*/  FMUL.FTZ R53, R53, R9.reuse ;  /* 0x0000000935357220 */ /* 0x080fe20000410000 */
[----:B------:R-:W-:Y:S01]  /*5850*/  F2FP.BF16.F32.PACK_AB R156, R21, R156 ;  /* 0x0000009c159c723e */ /* 0x000fe200000010ff */
[----:B------:R-:W-:Y:S01]  /*5860*/  FMUL.FTZ R56, R56, R9 ;  /* 0x0000000938387220 */ /* 0x000fe20000410000 */
[----:B------:R-:W4:Y:S01]  /*5870*/  MUFU.EX2 R168, R168 ;  /* 0x000000a800a87308 */ /* 0x000f220000000800 */
[----:B--2---:R-:W-:Y:S01]  /*5880*/  FADD.FTZ R158, R20, R171 ;  /* 0x000000ab149e7221 */ /* 0x004fe20000010000 */
[----:B-1----:R-:W-:-:S02]  /*5890*/  IMAD.U32 R5, RZ, RZ, UR25 ;  /* 0x00000019ff057e24 */ /* 0x002fc4000f8e00ff */
[-C--:B------:R-:W-:Y:S01]  /*58a0*/  FMUL.FTZ R57, R57, R9.reuse ;  /* 0x0000000939397220 */ /* 0x080fe20000410000 */
[-C--:B------:R-:W-:Y:S01]  /*58b0*/  FMUL.FTZ R60, R60, R9.reuse ;  /* 0x000000093c3c7220 */ /* 0x080fe20000410000 */
[-C--:B------:R-:W-:Y:S01]  /*58c0*/  FMUL.FTZ R61, R61, R9.reuse ;  /* 0x000000093d3d7220 */ /* 0x080fe20000410000 */
[-C--:B------:R-:W-:Y:S01]  /*58d0*/  FMUL.FTZ R64, R64, R9.reuse ;  /* 0x0000000940407220 */ /* 0x080fe20000410000 */
[----:B------:R-:W-:Y:S01]  /*58e0*/  @!P2 LEA R5, R5, R2, 0x6 ;  /* 0x000000020505a211 */ /* 0x000fe200078e30ff */
[----:B------:R-:W1:Y:S01]  /*58f0*/  MUFU.EX2 R159, R159 ;  /* 0x0000009f009f7308 */ /* 0x000e620000000800 */
[----:B---3--:R-:W-:Y:S01]  /*5900*/  FADD.FTZ R171, R155, R158 ;  /* 0x0000009e9bab7221 */ /* 0x008fe20000010000 */
[-C--:B------:R-:W-:Y:S01]  /*5910*/  FMUL.FTZ R65, R65, R9.reuse ;  /* 0x0000000941417220 */ /* 0x080fe20000410000 */
[----:B------:R-:W-:Y:S01]  /*5920*/  @!P2 LEA R5, R5, UR48, 0x2 ;  /* 0x000000300505ac11 */ /* 0x000fe2000f8e10ff */
[-C--:B------:R-:W-:Y:S01]  /*5930*/  FMUL.FTZ R68, R68, R9.reuse ;  /* 0x0000000944447220 */ /* 0x080fe20000410000 */
[-C--:B------:R-:W-:Y:S01]  /*5940*/  FMUL.FTZ R69, R69, R9.reuse ;  /* 0x0000000945457220 */ /* 0x080fe20000410000 */
[-C--:B------:R-:W-:Y:S01]  /*5950*/  FMUL.FTZ R72, R72, R9.reuse ;  /* 0x0000000948487220 */ /* 0x080fe20000410000 */
[----:B------:R-:W-:Y:S01]  /*5960*/  FMUL.FTZ R73, R73, R9 ;  /* 0x0000000949497220 */ /* 0x000fe20000410000 */
[----:B------:R-:W2:Y:S01]  /*5970*/  MUFU.EX2 R176, R176 ;  /* 0x000000b000b07308 */ /* 0x000ea20000000800 */
[C---:B----4-:R-:W-:Y:S01]  /*5980*/  FADD.FTZ R158, R168.reuse, R171 ;  /* 0x000000aba89e7221 */ /* 0x050fe20000010000 */
[----:B------:R-:W-:Y:S01]  /*5990*/  @!P2 STS [R5+0x28800], R9 ;  /* 0x028800090500a388 */ /* 0x000fe20000000800 */
[----:B------:R-:W-:Y:S01]  /*59a0*/  F2FP.BF16.F32.PACK_AB R155, R168, R155 ;  /* 0x0000009ba89b723e */ /* 0x000fe200000010ff */
[-C--:B------:R-:W-:Y:S01]  /*59b0*/  FMUL.FTZ R76, R76, R9.reuse ;  /* 0x000000094c4c7220 */ /* 0x080fe20000410000 */
[-C--:B------:R-:W-:Y:S01]  /*59c0*/  FMUL.FTZ R77, R77, R9.reuse ;  /* 0x000000094d4d7220 */ /* 0x080fe20000410000 */
[----:B------:R3:W-:Y:S01]  /*59d0*/  @!P2 STS [R5+0x28820], R8 ;  /* 0x028820080500a388 */ /* 0x0007e20000000800 */
[-C--:B------:R-:W-:Y:S01]  /*59e0*/  FMUL.FTZ R80, R80, R9.reuse ;  /* 0x0000000950507220 */ /* 0x080fe20000410000 */
[----:B------:R-:W4:Y:S01]  /*59f0*/  MUFU.EX2 R10, R10 ;  /* 0x0000000a000a7308 */ /* 0x000f220000000800 */
        /* <DEDUP_REMOVED lines=45> */
[----:B------:R-:W-:Y:S01]  /*5cd0*/  FMUL.FTZ R149, R149, R9 ;  /* 0x0000000995957220 */ /* 0x000fe20000410000 */
        /* <DEDUP_REMOVED lines=10> */
[----:B--2---:R-:W-:Y:S01]  /*5d80*/  FADD.FTZ R13, R167, R158 ;  /* 0x0000009ea70d7221 */ /* 0x004fe20000010000 */
[----:B------:R-:W-:Y:S01]  /*5d90*/  F2FP.BF16.F32.PACK_AB R158, R153, R10 ;  /* 0x0000000a999e723e */ /* 0x000fe200000010ff */
[-C--:B------:R-:W-:Y:S01]  /*5da0*/  FMUL.FTZ R39, R39, R8.reuse ;  /* 0x0000000827277220 */ /* 0x080fe20000410000 */
[----:B------:R-:W-:Y:S01]  /*5db0*/  F2FP.BF16.F32.PACK_AB R153, R20, R11 ;  /* 0x0000000b1499723e */ /* 0x000fe200000010ff */
[----:B------:R-:W-:Y:S01]  /*5dc0*/  BAR.SYNC.DEFER_BLOCKING 0xf, 0x100 ;  /* 0x03c4000000007b1d */ /* 0x000fe20000010000 */
[-C--:B------:R-:W-:Y:S01]  /*5dd0*/  FMUL.FTZ R42, R42, R8.reuse ;  /* 0x000000082a2a7220 */ /* 0x080fe20000410000 */
[-C--:B------:R-:W-:Y:S01]  /*5de0*/  FMUL.FTZ R43, R43, R8.reuse ;  /* 0x000000082b2b7220 */ /* 0x080fe20000410000 */
[----:B------:R-:W-:Y:S01]  /*5df0*/  FMUL.FTZ R46, R46, R8 ;  /* 0x000000082e2e7220 */ /* 0x000fe20000410000 */
[C---:B----4-:R-:W-:Y:S01]  /*5e00*/  FADD.FTZ R173, R157.reuse, R162 ;  /* 0x000000a29dad7221 */ /* 0x050fe20000010000 */
[----:B------:R-:W-:Y:S01]  /*5e10*/  F2FP.BF16.F32.PACK_AB R160, R157, R160 ;  /* 0x000000a09da0723e */ /* 0x000fe200000010ff */
[----:B------:R-:W2:Y:S01]  /*5e20*/  MUFU.EX2 R12, R12 ;  /* 0x0000000c000c7308 */ /* 0x000ea20000000800 */
[----:B------:R-:W-:Y:S01]  /*5e30*/  F2FP.BF16.F32.PACK_AB R157, R176, R159 ;  /* 0x0000009fb09d723e */ /* 0x000fe200000010ff */
[-C--:B------:R-:W-:Y:S01]  /*5e40*/  FMUL.FTZ R47, R47, R8.reuse ;  /* 0x000000082f2f7220 */ /* 0x080fe20000410000 */
[----:B------:R-:W-:Y:S01]  /*5e50*/  F2FP.BF16.F32.PACK_AB R159, R180, R163 ;  /* 0x000000a3b49f723e */ /* 0x000fe200000010ff */
[-C--:B------:R-:W-:Y:S01]  /*5e60*/  FMUL.FTZ R50, R50, R8.reuse ;  /* 0x0000000832327220 */ /* 0x080fe20000410000 */
[-C--:B------:R-:W-:Y:S01]  /*5e70*/  FMUL.FTZ R51, R51, R8.reuse ;  /* 0x0000000833337220 */ /* 0x080fe20000410000 */
[----:B-1----:R-:W-:Y:S01]  /*5e80*/  FADD.FTZ R13, R192, R13 ;  /* 0x0000000dc00d7221 */ /* 0x002fe20000010000 */
        /* <DEDUP_REMOVED lines=11> */
[----:B------:R2:W-:Y:S01]  /*5f40*/  STSM.16.M88.4 [R18+0x26800], R152 ;  /* 0x0268009812007844 */ /* 0x0005e20000000200 */
[-C--:B------:R-:W-:Y:S01]  /*5f50*/  FMUL.FTZ R70, R70, R8.reuse ;  /* 0x0000000846467220 */ /* 0x080fe20000410000 */
[-C--:B------:R-:W-:Y:S01]  /*5f60*/  FMUL.FTZ R71, R71, R8.reuse ;  /* 0x0000000847477220 */ /* 0x080fe20000410000 */
[-C--:B------:R-:W-:Y:S01]  /*5f70*/  FMUL.FTZ R74, R74, R8.reuse ;  /* 0x000000084a4a7220 */ /* 0x080fe20000410000 */
[----:B------:R2:W-:Y:S01]  /*5f80*/  STSM.16.M88.4 [R23], R156 ;  /* 0x0000009c17007844 */ /* 0x0005e20000000200 */
[-C--:B------:R-:W-:Y:S01]  /*5f90*/  FMUL.FTZ R75, R75, R8.reuse ;  /* 0x000000084b4b7220 */ /* 0x080fe20000410000 */
[----:B------:R-:W5:Y:S01]  /*5fa0*/  MUFU.EX2 R164, R164 ;  /* 0x000000a400a47308 */ /* 0x000f620000000800 */
        /* <DEDUP_REMOVED lines=22> */
[----:B------:R-:W-:Y:S01]  /*6110*/  FMUL.FTZ R111, R111, R8 ;  /* 0x000000086f6f7220 */ /* 0x000fe20000410000 */
[----:B------:R-:W4:Y:S01]  /*6120*/  MUFU.EX2 R178, R178 ;  /* 0x000000b200b27308 */ /* 0x000f220000000800 */
[----:B-1----:R-:W-:Y:S01]  /*6130*/  FADD.FTZ R15, R165, R162 ;  /* 0x000000a2a50f7221 */ /* 0x002fe20000010000 */
[----:B------:R-:W-:Y:S01]  /*6140*/  F2FP.BF16.F32.PACK_AB R162, R161, R12 ;  /* 0x0000000ca1a2723e */ /* 0x000fe200000010ff */
[----:B------:R-:W-:Y:S01]  /*6150*/  FMUL.FTZ R114, R114, R8 ;  /* 0x0000000872727220 */ /* 0x000fe20000410000 */
[----:B------:R-:W-:Y:S01]  /*6160*/  F2FP.BF16.F32.PACK_AB R164, R165, R164 ;  /* 0x000000a4a5a4723e */ /* 0x000fe200000010ff */
[----:B------:R-:W-:Y:S01]  /*6170*/  FADD.FTZ R166, R14, R15 ;  /* 0x0000000f0ea67221 */ /* 0x000fe20000010000 */
[----:B------:R-:W-:Y:S01]  /*6180*/  F2FP.BF16.F32.PACK_AB R161, R192, R167 ;  /* 0x000000a7c0a1723e */ /* 0x000fe200000010ff */
[----:B------:R-:W-:Y:S01]  /*6190*/  FMUL.FTZ R115, R115, R8 ;  /* 0x0000000873737220 */ /* 0x000fe20000410000 */
[----:B------:R-:W1:Y:S01]  /*61a0*/  MUFU.EX2 R169, R169 ;  /* 0x000000a900a97308 */ /* 0x000e620000000800 */
[C---:B---3--:R-:W-:Y:S01]  /*61b0*/  FADD.FTZ R5, R175.reuse, R10 ;  /* 0x0000000aaf057221 */ /* 0x048fe20000010000 */
[----:B------:R-:W-:Y:S01]  /*61c0*/  F2FP.BF16.F32.PACK_AB R163, R175, R6 ;  /* 0x00000006afa3723e */ /* 0x000fe200000010ff */
[-C--:B------:R-:W-:Y:S01]  /*61d0*/  FMUL.FTZ R118, R118, R8.reuse ;  /* 0x0000000876767220 */ /* 0x080fe20000410000 */
[-C--:B------:R-:W-:Y:S01]  /*61e0*/  FMUL.FTZ R119, R119, R8.reuse ;  /* 0x0000000877777220 */ /* 0x080fe20000410000 */
[-C--:B------:R-:W-:Y:S01]  /*61f0*/  FMUL.FTZ R122, R122, R8.reuse ;  /* 0x000000087a7a7220 */ /* 0x080fe20000410000 */
[-C--:B------:R-:W-:Y:S01]  /*6200*/  FMUL.FTZ R123, R123, R8.reuse ;  /* 0x000000087b7b7220 */ /* 0x080fe20000410000 */
[----:B------:R2:W-:Y:S01]  /*6210*/  STSM.16.M88.4 [R19], R160 ;  /* 0x000000a013007844 */ /* 0x0005e20000000200 */
        /* <DEDUP_REMOVED lines=9> */
[C---:B-1----:R-:W-:Y:S01]  /*62b0*/  FADD.FTZ R5, R169.reuse, R166 ;  /* 0x000000a6a9057221 */ /* 0x042fe20000010000 */
[----:B------:R-:W-:Y:S01]  /*62c0*/  F2FP.BF16.F32.PACK_AB R166, R169, R14 ;  /* 0x0000000ea9a6723e */ /* 0x000fe200000010ff */
        /* <DEDUP_REMOVED lines=8> */
[-C--:B------:R-:W-:Y:S01]  /*6350*/  FMUL.FTZ R147, R147, R8.reuse ;  /* 0x0000000893937220 */ /* 0x080fe20000410000 */
[-C--:B------:R-:W-:Y:S01]  /*6360*/  FMUL.FTZ R150, R150, R8.reuse ;  /* 0x0000000896967220 */ /* 0x080fe20000410000 */
[----:B------:R-:W-:Y:S01]  /*6370*/  FMUL.FTZ R151, R151, R8 ;  /* 0x0000000897977220 */ /* 0x000fe20000410000 */
[----:B----4-:R-:W-:Y:S01]  /*6380*/  FADD.FTZ R10, R182, R11 ;  /* 0x0000000bb60a7221 */ /* 0x010fe20000010000 */
[----:B-1----:R-:W-:-:S03]  /*6390*/  F2FP.BF16.F32.PACK_AB R167, R13, R182 ;  /* 0x000000b60da7723e */ /* 0x002fc600000010ff */
[----:B------:R-:W-:Y:S02]  /*63a0*/  FADD.FTZ R6, R13, R10 ;  /* 0x0000000a0d067221 */ /* 0x000fe40000010000 */
[----:B------:R2:W-:Y:S01]  /*63b0*/  STSM.16.M88.4 [R22], R164 ;  /* 0x000000a416007844 */ /* 0x0005e20000000200 */
[----:B------:R-:W-:Y:S05]  /*63c0*/  @!P0 BRA `(.L_x_5816) ;  /* 0x0000000000048947 */ /* 0x000fea0003800000 */
[----:B------:R-:W-:Y:S01]  /*63d0*/  BPT.TRAP 0x1 ;  /* 0x000000040000795c */ /* 0x000fe20000300000 */
.L_x_5816:
[----:B------:R1:W3:Y:S01]  /*63e0*/  SYNCS.PHASECHK.TRANS64.TRYWAIT P2, [UR29+0x28c50], R7 ;  /* 0x028c5007ff0075a7 */ /* 0x0002e2000804015d */
[----:B------:R-:W-:Y:S05]  /*63f0*/  @!P0 BRA `(.L_x_5817) ;  /* 0x0000000000048947 */ /* 0x000fea0003800000 */
[----:B------:R-:W-:Y:S01]  /*6400*/  BPT.TRAP 0x1 ;  /* 0x000000040000795c */ /* 0x000fe20000300000 */
.L_x_5817:
[----:B---3--:R-:W-:Y:S05]  /*6410*/  @P2 BRA `(.L_x_5818) ;  /* 0x0000000000082947 */ /* 0x008fea0003800000 */
[----:B------:R-:W3:Y:S02]  /*6420*/  SYNCS.PHASECHK.TRANS64.TRYWAIT P2, [UR29+0x28c50], R7 ;  /* 0x028c5007ff0075a7 */ /* 0x000ee4000804015d */
[----:B---3--:R-:W-:Y:S05]  /*6430*/  @!P2 BRA `(.L_x_5819) ;  /* 0x000000740000a947 */ /* 0x008fea0003800000 */
.L_x_5818:
[----:B------:R-:W-:Y:S01]  /*6440*/  ULEA UR11, UR39, UR41, 0xc ;  /* 0x00000029270b7291 */ /* 0x000fe2000f8e603f */
[----:B------:R-:W-:Y:S01]  /*6450*/  WARPGROUP.ARRIVE ;  /* 0x00000000000079c5 */ /* 0x000fe20000000000 */
[----:B------:R-:W-:Y:S01]  /*6460*/  UMOV UR7, 0x40000040 ;  /* 0x4000004000077882 */ /* 0x000fe20000000000 */
[----:B------:R-:W-:Y:S01]  /*6470*/  UISETP.GT.AND UP0, UPT, UR23, UR22, UPT ;  /* 0x000000161700728c */ /* 0x000fe2000bf04270 */
[----:B---3--:R-:W-:Y:S01]  /*6480*/  @!P1 VIADD R170, R170, 0x28c60 ;  /* 0x00028c60aaaa9836 */ /* 0x008fe20000000000 */
[----:B------:R-:W-:Y:S01]  /*6490*/  UIADD3 UR23, UR23, -0x1, URZ ;  /* 0xffffffff17177890 */ /* 0x000fe2000fffe03f */
[----:B------:R-:W-:Y:S01]  /*64a0*/  MOV R8, R4 ;  /* 0x0000000400087202 */ /* 0x000fe20000000f00 */
[----:B------:R-:W-:Y:S01]  /*64b0*/  UMOV UR6, UR11 ;  /* 0x0000000b00067c82 */ /* 0x000fe20008000000 */
[----:B------:R-:W-:Y:S01]  /*64c0*/  UMOV UR25, UR39 ;  /* 0x0000002700197c82 */ /* 0x000fe20008000000 */
[----:B------:R-:W-:Y:S01]  /*64d0*/  HGMMA.64x256x16.F32.BF16 R24, R152, gdesc[UR4].tnspB, R24, gsb0 ;  /* 0x43e0000498187df0 */ /* 0x000fe20008001818 */
[----:B------:R-:W-:Y:S01]  /*64e0*/  UIADD3 UR6, UR11, 0x80, URZ ;  /* 0x000000800b067890 */ /* 0x000fe2000fffe03f */
[----:B------:R-:W-:Y:S01]  /*64f0*/  PLOP3.LUT P2, PT, PT, PT, UP0, 0x80, 0x0 ;  /* 0x000000000000781c */ /* 0x000fe20003f4f008 */
[----:B------:R-:W-:Y:S01]  /*6500*/  UMOV UR7, 0x40000040 ;  /* 0x4000004000077882 */ /* 0x000fe20000000000 */
[----:B------:R-:W-:Y:S01]  /*6510*/  @!P1 PRMT R170, RZ, 0x654, R170 ;  /* 0x00000654ffaa9816 */ /* 0x000fe200000000aa */
[----:B------:R-:W-:Y:S01]  /*6520*/  IMAD.MOV.U32 R9, RZ, RZ, R3 ;  /* 0x000000ffff097224 */ /* 0x000fe200078e0003 */
[----:B------:R-:W-:-:S02]  /*6530*/  WARPGROUP.DEPBAR.LE gsb0, 0x0 ;  /* 0x00008000000079c5 */ /* 0x000fc40000010000 */
[----:B------:R-:W-:-:S15]  /*6540*/  WARPGROUP.ARRIVE ;  /* 0x00000000000079c5 */ /* 0x000fde0000000000 */
[----:B------:R-:W-:-:S05]  /*6550*/  NOP ;  /* 0x0000000000007918 */ /* 0x000fca0000000000 */
        /* <DEDUP_REMOVED lines=24> */
.L_x_5811:
[----:B------:R-:W-:-:S13]  /*66e0*/  ISETP.LE.AND P2, PT, RZ, UR23, PT ;  /* 0x00000017ff007c0c */ /* 0x000fda000bf43270 */
[----:B------:R-:W-:Y:S05]  /*66f0*/  @!P2 BRA `(.L_x_5821) ;  /* 0x00000018002ca947 */ /* 0x000fea0003800000 */
[----:B------:R-:W-:Y:S01]  /*6700*/  MOV R9, R4 ;  /* 0x0000000400097202 */ /* 0x000fe20000000f00 */
[----:B------:R-:W-:Y:S01]  /*6710*/  IMAD.MOV.U32 R8, RZ, RZ, R3 ;  /* 0x000000ffff087224 */ /* 0x000fe200078e0003 */
[----:B------:R-:W-:Y:S01]  /*6720*/  UMOV UR21, UR39 ;  /* 0x0000002700157c82 */ /* 0x000fe20008000000 */
[----:B------:R-:W-:-:S05]  /*6730*/  ULDC UR20, c[0x0][0x988] ;  /* 0x0002620000147ab9 */ /* 0x000fca0000000800 */
.L_x_5830:
[----:B------:R-:W-:-:S04]  /*6740*/  UIADD3 UR39, UR21, 0x1, URZ ;  /* 0x0000000115277890 */ /* 0x000fc8000fffe03f */
[----:B------:R-:W-:-:S04]  /*6750*/  UISETP.NE.AND UP0, UPT, UR39, 0x2, UPT ;  /* 0x000000022700788c */ /* 0x000fc8000bf05270 */
[----:B------:R-:W-:Y:S02]  /*6760*/  USEL UR6, URZ, 0x1, UP0 ;  /* 0x000000013f067887 */ /* 0x000fe40008000000 */
[----:B------:R-:W-:Y:S02]  /*6770*/  USEL UR39, UR39, URZ, UP0 ;  /* 0x0000003f27277287 */ /* 0x000fe40008000000 */
[----:B------:R-:W-:Y:S01]  /*6780*/  ULOP3.LUT UR38, UR38, UR6, URZ, 0x3c, !UPT ;  /* 0x0000000626267292 */ /* 0x000fe2000f8e3c3f */
[----:B-12---:R-:W-:Y:S11]  /*6790*/  @!P0 BRA `(.L_x_5822) ;  /* 0x0000000000048947 */ /* 0x006ff60003800000 */
[----:B------:R-:W-:Y:S01]  /*67a0*/  BPT.TRAP 0x1 ;  /* 0x000000040000795c */ /* 0x000fe20000300000 */
.L_x_5822:
[----:B------:R-:W-:Y:S01]  /*67b0*/  ULEA UR22, UR39, UR48, 0x3 ;  /* 0x0000003027167291 */ /* 0x000fe2000f8e183f */
[----:B-1----:R-:W-:-:S04]  /*67c0*/  MOV R7, UR38 ;  /* 0x0000002600077c02 */ /* 0x002fc80008000f00 */
[----:B------:R-:W-:-:S04]  /*67d0*/  SHF.L.U32 R7, R7, 0x1f, RZ ;  /* 0x0000001f07077819 */ /* 0x000fc800000006ff */
[----:B------:R1:W1:Y:S01]  /*67e0*/  SYNCS.PHASECHK.TRANS64.TRYWAIT P2, [UR22+0x28c30], R7 ;  /* 0x028c3007ff0075a7 */ /* 0x0002620008040156 */
[----:B------:R-:W-:Y:S05]  /*67f0*/  @!P0 BRA `(.L_x_5823) ;  /* 0x0000000000048947 */ /* 0x000fea0003800000 */
[----:B------:R-:W-:Y:S01]  /*6800*/  BPT.TRAP 0x1 ;  /* 0x000000040000795c */ /* 0x000fe20000300000 */
.L_x_5823:
[----:B-1----:R-:W-:Y:S05]  /*6810*/  @P2 BRA `(.L_x_5824) ;  /* 0x0000000000082947 */ /* 0x002fea0003800000 */
[----:B------:R-:W1:Y:S02]  /*6820*/  SYNCS.PHASECHK.TRANS64.TRYWAIT P2, [UR22+0x28c30], R7 ;  /* 0x028c3007ff0075a7 */ /* 0x000e640008040156 */
[----:B-1----:R-:W-:Y:S05]  /*6830*/  @!P2 BRA `(.L_x_5825) ;  /* 0x000000700014a947 */ /* 0x002fea0003800000 */
.L_x_5824:
[----:B------:R-:W-:Y:S01]  /*6840*/  R2UR UR18, R0 ;  /* 0x00000000001272ca */ /* 0x000fe200000e0000 */
[----:B--234-:R-:W-:Y:S01]  /*6850*/  WARPGROUP.ARRIVE ;  /* 0x00000000000079c5 */ /* 0x01cfe20000000000 */
        /* <DEDUP_REMOVED lines=57> */
[----:B------:R-:W1:Y:S01]  /*6bf0*/  MUFU.EX2 R8, R8 ;  /* 0x0000000800087308 */ /* 0x000e620000000800 */
        /* <DEDUP_REMOVED lines=10> */
[----:B------:R-:W-:-:S02]  /*6ca0*/  FFMA.FTZ R164, R176, UR10, -R192 ;  /* 0x0000000ab0a47c23 */ /* 0x000fc400080108c0 */
[----:B------:R-:W-:-:S03]  /*6cb0*/  FMNMX.FTZ R4, R178, R13, !PT ;  /* 0x0000000db2047209 */ /* 0x000fc60007810000 */
[----:B------:R-:W3:Y:S01]  /*6cc0*/  MUFU.EX2 R152, R152 ;  /* 0x0000009800987308 */ /* 0x000ee20000000800 */
[----:B------:R-:W-:Y:S01]  /*6cd0*/  FMNMX.FTZ R13, R179, R4, !PT ;  /* 0x00000004b30d7209 */ /* 0x000fe20007810000 */
[-C--:B-1----:R-:W-:Y:S01]  /*6ce0*/  FMUL.FTZ R24, R24, R8.reuse ;  /* 0x0000000818187220 */ /* 0x082fe20000410000 */
[-C--:B------:R-:W-:Y:S01]  /*6cf0*/  FMUL.FTZ R25, R25, R8.reuse ;  /* 0x0000000819197220 */ /* 0x080fe20000410000 */
[----:B------:R-:W-:Y:S01]  /*6d00*/  FMUL.FTZ R28, R28, R8 ;  /* 0x000000081c1c7220 */ /* 0x000fe20000410000 */
[----:B------:R-:W-:Y:S01]  /*6d10*/  FMNMX.FTZ R4, R182, R13, !PT ;  /* 0x0000000db6047209 */ /* 0x000fe20007810000 */
[--C-:B------:R-:W-:Y:S01]  /*6d20*/  FFMA.FTZ R13, R157, UR10, -R192.reuse ;  /* 0x0000000a9d0d7c23 */ /* 0x100fe200080108c0 */
[----:B------:R-:W-:Y:S01]  /*6d30*/  FFMA.FTZ R157, R173, UR10, -R192 ;  /* 0x0000000aad9d7c23 */ /* 0x000fe200080108c0 */
[----:B------:R-:W1:Y:S01]  /*6d40*/  MUFU.EX2 R10, R10 ;  /* 0x0000000a000a7308 */ /* 0x000e620000000800 */
[----:B------:R-:W-:Y:S01]  /*6d50*/  FMNMX.FTZ R4, R183, R4, !PT ;  /* 0x00000004b7047209 */ /* 0x000fe20007810000 */
[----:B--2---:R-:W-:Y:S01]  /*6d60*/  FFMA.FTZ R5, R8, R5, R11 ;  /* 0x0000000508057223 */ /* 0x004fe2000001000b */
[----:B------:R-:W-:-:S02]  /*6d70*/  IMAD.MOV R173, RZ, RZ, -R17 ;  /* 0x000000ffffad7224 */ /* 0x000fc400078e0a11 */
[-C--:B------:R-:W-:Y:S01]  /*6d80*/  FMUL.FTZ R29, R29, R8.reuse ;  /* 0x000000081d1d7220 */ /* 0x080fe20000410000 */
[-C--:B------:R-:W-:Y:S01]  /*6d90*/  FMUL.FTZ R32, R32, R8.reuse ;  /* 0x0000000820207220 */ /* 0x080fe20000410000 */
[----:B------:R-:W2:Y:S01]  /*6da0*/  SHFL.BFLY PT, R153, R4, 0x2, 0x1f ;  /* 0x0c401f0004997f89 */ /* 0x000ea200000e0000 */
[-C--:B------:R-:W-:Y:S01]  /*6db0*/  FMUL.FTZ R33, R33, R8.reuse ;  /* 0x0000000821217220 */ /* 0x080fe20000410000 */
[----:B------:R-:W-:Y:S01]  /*6dc0*/  MUFU.EX2 R13, R13 ;  /* 0x0000000d000d7308 */ /* 0x000fe20000000800 */
[----:B---3--:R-:W-:Y:S01]  /*6dd0*/  FADD.FTZ R5, R152, R5 ;  /* 0x0000000598057221 */ /* 0x008fe20000010000 */
[----:B------:R-:W-:Y:S01]  /*6de0*/  ISETP.NE.AND P2, PT, R16, R173, PT ;  /* 0x000000ad1000720c */ /* 0x000fe20003f45270 */
[-C--:B------:R-:W-:Y:S01]  /*6df0*/  FMUL.FTZ R36, R36, R8.reuse ;  /* 0x0000000824247220 */ /* 0x080fe20000410000 */
[----:B------:R-:W-:Y:S01]  /*6e00*/  F2FP.BF16.F32.PACK_AB R152, R152, R11 ;  /* 0x0000000b9898723e */ /* 0x000fe200000010ff */
        /* <DEDUP_REMOVED lines=17> */
[----:B--2---:R-:W-:Y:S01]  /*6f20*/  FMNMX.FTZ R20, R4, R153, !PT ;  /* 0x0000009904147209 */ /* 0x004fe20007810000 */
[--C-:B------:R-:W-:Y:S01]  /*6f30*/  FFMA.FTZ R153, R169, UR10, -R192.reuse ;  /* 0x0000000aa9997c23 */ /* 0x100fe200080108c0 */
[----:B------:R-:W-:Y:S01]  /*6f40*/  MUFU.EX2 R12, R12 ;  /* 0x0000000c000c7308 */ /* 0x000fe20000000800 */
[-C--:B------:R-:W-:Y:S01]  /*6f50*/  FMUL.FTZ R68, R68, R8.reuse ;  /* 0x0000000844447220 */ /* 0x080fe20000410000 */
[-C--:B------:R-:W-:Y:S01]  /*6f60*/  FMUL.FTZ R69, R69, R8.reuse ;  /* 0x0000000845457220 */ /* 0x080fe20000410000 */
[----:B------:R-:W2:Y:S01]  /*6f70*/  SHFL.BFLY PT, R165, R20, 0x1, 0x1f ;  /* 0x0c201f0014a57f89 */ /* 0x000ea200000e0000 */
        /* <DEDUP_REMOVED lines=23> */
[----:B--2---:R-:W-:Y:S01]  /*70f0*/  FMNMX.FTZ R4, R20, R165, !PT ;  /* 0x000000a514047209 */ /* 0x004fe20007810000 */
[----:B------:R-:W-:Y:S01]  /*7100*/  FFMA.FTZ R165, R181, UR10, -R192 ;  /* 0x0000000ab5a57c23 */ /* 0x000fe200080108c0 */
        /* <DEDUP_REMOVED lines=14> */
[--C-:B--2---:R-:W-:Y:S01]  /*71f0*/  FFMA.FTZ R180, R167, UR10, -R177.reuse ;  /* 0x0000000aa7b47c23 */ /* 0x104fe200080108b1 */
[--C-:B------:R-:W-:Y:S01]  /*7200*/  FFMA.FTZ R167, R170, UR10, -R177.reuse ;  /* 0x0000000aaaa77c23 */ /* 0x100fe200080108b1 */
[----:B------:R-:W-:Y:S01]  /*7210*/  MOV R170, UR22 ;  /* 0x0000001600aa7c02 */ /* 0x000fe20008000f00 */
[--C-:B------:R-:W-:Y:S01]  /*7220*/  FFMA.FTZ R176, R163, UR10, -R177.reuse ;  /* 0x0000000aa3b07c23 */ /* 0x100fe200080108b1 */
[--C-:B------:R-:W-:Y:S01]  /*7230*/  FFMA.FTZ R163, R166, UR10, -R177.reuse ;  /* 0x0000000aa6a37c23 */ /* 0x100fe200080108b1 */
[--C-:B------:R-:W-:Y:S01]  /*7240*/  FFMA.FTZ R192, R171, UR10, -R177.reuse ;  /* 0x0000000aabc07c23 */ /* 0x100fe200080108b1 */
[----:B------:R-:W-:Y:S01]  /*7250*/  @!P1 IADD3 R154, R170, 0x28c40, RZ ;  /* 0x00028c40aa9a9810 */ /* 0x000fe20007ffe0ff */
[----:B------:R-:W2:Y:S01]  /*7260*/  MUFU.EX2 R168, R168 ;  /* 0x000000a800a87308 */ /* 0x000ea20000000800 */
[--C-:B------:R-:W-:Y:S01]  /*7270*/  FFMA.FTZ R171, R174, UR10, -R177.reuse ;  /* 0x0000000aaeab7c23 */ /* 0x100fe200080108b1 */
[----:B------:R-:W-:Y:S01]  /*7280*/  FFMA.FTZ R174, R175, UR10, -R177 ;  /* 0x0000000aafae7c23 */ /* 0x000fe200080108b1 */
[----:B------:R-:W-:Y:S01]  /*7290*/  @!P1 PRMT R154, RZ, 0x654, R154 ;  /* 0x00000654ff9a9816 */ /* 0x000fe2000000009a */
[----:B------:R-:W-:-:S02]  /*72a0*/  IMAD.U32 R175, RZ, RZ, UR21 ;  /* 0x00000015ffaf7e24 */ /* 0x000fc4000f8e00ff */
[--C-:B------:R-:W-:Y:S01]  /*72b0*/  FFMA.FTZ R173, R178, UR10, -R177.reuse ;  /* 0x0000000ab2ad7c23 */ /* 0x100fe200080108b1 */
[--C-:B------:R-:W-:Y:S01]  /*72c0*/  FFMA.FTZ R182, R182, UR10, -R177.reuse ;  /* 0x0000000ab6b67c23 */ /* 0x100fe200080108b1 */
[----:B------:R1:W-:Y:S01]  /*72d0*/  @!P1 SYNCS.ARRIVE.TRANS64.RED.A1T0 RZ, [R154+URZ], RZ ;  /* 0x000000ff9aff99a7 */ /* 0x0003e2000810043f */
[----:B------:R-:W3:Y:S01]  /*72e0*/  MUFU.EX2 R155, R155 ;  /* 0x0000009b009b7308 */ /* 0x000ee20000000800 */
[----:B------:R-:W-:Y:S02]  /*72f0*/  @!P2 IMAD R158, R175, 0x40, R2 ;  /* 0x00000040af9ea824 */ /* 0x000fe400078e0202 */
[--C-:B------:R-:W-:Y:S01]  /*7300*/  FFMA.FTZ R183, R183, UR10, -R177.reuse ;  /* 0x0000000ab7b77c23 */ /* 0x100fe200080108b1 */
[----:B------:R-:W-:Y:S01]  /*7310*/  FFMA.FTZ R179, R179, UR10, -R177 ;  /* 0x0000000ab3b37c23 */ /* 0x000fe200080108b1 */
[-C--:B------:R-:W-:Y:S01]  /*7320*/  FMUL.FTZ R120, R120, R8.reuse ;  /* 0x0000000878787220 */ /* 0x080fe20000410000 */
[----:B------:R-:W-:Y:S01]  /*7330*/  FMUL.FTZ R121, R121, R8 ;  /* 0x0000000879797220 */ /* 0x000fe20000410000 */
[----:B------:R-:W-:Y:S01]  /*7340*/  @!P2 LEA R158, R158, UR48, 0x2 ;  /* 0x000000309e9eac11 */ /* 0x000fe2000f8e10ff */
[----:B-1----:R-:W-:Y:S01]  /*7350*/  FADD.FTZ R154, R10, R5 ;  /* 0x000000050a9a7221 */ /* 0x002fe20000010000 */
[----:B------:R-:W1:Y:S01]  /*7360*/  MUFU.EX2 R169, R169 ;  /* 0x000000a900a97308 */ /* 0x000e620000000800 */
[----:B--2---:R-:W-:Y:S01]  /*7370*/  FFMA.FTZ R6, R9, R6, R168 ;  /* 0x0000000609067223 */ /* 0x004fe200000100a8 */
[-C--:B------:R-:W-:Y:S01]  /*7380*/  FMUL.FTZ R124, R124, R8.reuse ;  /* 0x000000087c7c7220 */ /* 0x080fe20000410000 */
[----:B------:R-:W-:Y:S01]  /*7390*/  FADD.FTZ R5, R13, R154 ;  /* 0x0000009a0d057221 */ /* 0x000fe20000010000 */
[----:B------:R-:W-:Y:S01]  /*73a0*/  @!P2 STS [R158+0x28800], R8 ;  /* 0x028800089e00a388 */ /* 0x000fe20000000800 */
[-C--:B------:R-:W-:Y:S01]  /*73b0*/  FMUL.FTZ R125, R125, R8.reuse ;  /* 0x000000087d7d7220 */ /* 0x080fe20000410000 */
[-C--:B------:R-:W-:Y:S01]  /*73c0*/  FMUL.FTZ R128, R128, R8.reuse ;  /* 0x0000000880807220 */ /* 0x080fe20000410000 */
[----:B------:R-:W-:Y:S01]  /*73d0*/  FADD.FTZ R154, R156, R5 ;  /* 0x000000059c9a7221 */ /* 0x000fe20000010000 */
[----:B------:R-:W2:Y:S01]  /*73e0*/  MUFU.EX2 R172, R172 ;  /* 0x000000ac00ac7308 */ /* 0x000ea20000000800 */
[----:B---3--:R-:W-:Y:S01]  /*73f0*/  FADD.FTZ R6, R155, R6 ;  /* 0x000000069b067221 */ /* 0x008fe20000010000 */
[----:B------:R3:W-:Y:S01]  /*7400*/  @!P2 STS [R158+0x28820], R9 ;  /* 0x028820099e00a388 */ /* 0x0007e20000000800 */
[----:B------:R-:W-:Y:S01]  /*7410*/  FADD.FTZ R175, R15, R154 ;  /* 0x0000009a0faf7221 */ /* 0x000fe20000010000 */
[-C--:B------:R-:W-:Y:S01]  /*7420*/  FMUL.FTZ R129, R129, R8.reuse ;  /* 0x0000000881817220 */ /* 0x080fe20000410000 */
[-C--:B------:R-:W-:Y:S01]  /*7430*/  FMUL.FTZ R132, R132, R8.reuse ;  /* 0x0000000884847220 */ /* 0x080fe20000410000 */
[-C--:B------:R-:W-:Y:S01]  /*7440*/  FMUL.FTZ R133, R133, R8.reuse ;  /* 0x0000000885857220 */ /* 0x080fe20000410000 */
[----:B------:R-:W-:Y:S01]  /*7450*/  FADD.FTZ R154, R12, R175 ;  /* 0x000000af0c9a7221 */ /* 0x000fe20000010000 */
[----:B------:R-:W4:Y:S01]  /*7460*/  MUFU.EX2 R159, R159 ;  /* 0x0000009f009f7308 */ /* 0x000f220000000800 */
[----:B-1----:R-:W-:Y:S01]  /*7470*/  FADD.FTZ R5, R169, R6 ;  /* 0x00000006a9057221 */ /* 0x002fe20000010000 */
[-C--:B------:R-:W-:Y:S01]  /*7480*/  FMUL.FTZ R136, R136, R8.reuse ;  /* 0x0000000888887220 */ /* 0x080fe20000410000 */
[----:B------:R-:W-:Y:S01]  /*7490*/  FADD.FTZ R175, R21, R154 ;  /* 0x0000009a15af7221 */ /* 0x000fe20000010000 */
[-C--:B------:R-:W-:Y:S01]  /*74a0*/  FMUL.FTZ R137, R137, R8.reuse ;  /* 0x0000000889897220 */ /* 0x080fe20000410000 */
[-C--:B------:R-:W-:Y:S01]  /*74b0*/  FMUL.FTZ R140, R140, R8.reuse ;  /* 0x000000088c8c7220 */ /* 0x080fe20000410000 */
[-C--:B------:R-:W-:Y:S01]  /*74c0*/  FMUL.FTZ R141, R141, R8.reuse ;  /* 0x000000088d8d7220 */ /* 0x080fe20000410000 */
[----:B------:R-:W-:Y:S01]  /*74d0*/  FADD.FTZ R154, R160, R175 ;  /* 0x000000afa09a7221 */ /* 0x000fe20000010000 */
[----:B------:R-:W1:Y:S01]  /*74e0*/  MUFU.EX2 R176, R176 ;  /* 0x000000b000b07308 */ /* 0x000e620000000800 */
[----:B--2---:R-:W-:Y:S01]  /*74f0*/  FADD.FTZ R6, R172, R5 ;  /* 0x00000005ac067221 */ /* 0x004fe20000010000 */
[-C--:B------:R-:W-:Y:S01]  /*7500*/  FMUL.FTZ R144, R144, R8.reuse ;  /* 0x0000000890907220 */ /* 0x080fe20000410000 */
[----:B------:R-:W-:Y:S01]  /*7510*/  FADD.FTZ R175, R153, R154 ;  /* 0x0000009a99af7221 */ /* 0x000fe20000010000 */
[-C--:B------:R-:W-:Y:S01]  /*7520*/  FMUL.FTZ R145, R145, R8.reuse ;  /* 0x0000000891917220 */ /* 0x080fe20000410000 */
[-C--:B------:R-:W-:Y:S01]  /*7530*/  FMUL.FTZ R148, R148, R8.reuse ;  /* 0x0000000894947220 */ /* 0x080fe20000410000 */
[----:B------:R-:W-:Y:S01]  /*7540*/  FMUL.FTZ R149, R149, R8 ;  /* 0x0000000895957220 */ /* 0x000fe20000410000 */
[----:B------:R-:W-:Y:S01]  /*7550*/  F2FP.BF16.F32.PACK_AB R160, R153, R160 ;  /* 0x000000a099a0723e */ /* 0x000fe200000010ff */
[----:B------:R-:W2:Y:S01]  /*7560*/  MUFU.EX2 R163, R163 ;  /* 0x000000a300a37308 */ /* 0x000ea20000000800 */
[----:B----4-:R-:W-:Y:S01]  /*7570*/  FADD.FTZ R5, R159, R6 ;  /* 0x000000069f057221 */ /* 0x010fe20000010000 */
[----:B------:R-:W-:Y:S01]  /*7580*/  F2FP.BF16.F32.PACK_AB R153, R155, R168 ;  /* 0x000000a89b99723e */ /* 0x000fe200000010ff */
[----:B------:R-:W-:Y:S01]  /*7590*/  FMUL.FTZ R26, R26, R9 ;  /* 0x000000091a1a7220 */ /* 0x000fe20000410000 */
[----:B------:R-:W-:Y:S01]  /*75a0*/  F2FP.BF16.F32.PACK_AB R155, R172, R169 ;  /* 0x000000a9ac9b723e */ /* 0x000fe200000010ff */
[-C--:B------:R-:W-:Y:S01]  /*75b0*/  FMUL.FTZ R27, R27, R9.reuse ;  /* 0x000000091b1b7220 */ /* 0x080fe20000410000 */
[----:B------:R-:W-:Y:S01]  /*75c0*/  F2FP.BF16.F32.PACK_AB R156, R15, R156 ;  /* 0x0000009c0f9c723e */ /* 0x000fe200000010ff */
[-C--:B------:R-:W-:Y:S01]  /*75d0*/  FMUL.FTZ R30, R30, R9.reuse ;  /* 0x000000091e1e7220 */ /* 0x080fe20000410000 */
[----:B------:R-:W4:Y:S01]  /*75e0*/  MUFU.EX2 R180, R180 ;  /* 0x000000b400b47308 */ /* 0x000f220000000800 */
[----:B-1----:R-:W-:Y:S01]  /*75f0*/  FADD.FTZ R6, R176, R5 ;  /* 0x00000005b0067221 */ /* 0x002fe20000010000 */
[----:B---3--:R-:W-:Y:S01]  /*7600*/  F2FP.BF16.F32.PACK_AB R158, R21, R12 ;  /* 0x0000000c159e723e */ /* 0x008fe200000010ff */
        /* <DEDUP_REMOVED lines=38> */
[C---:B---3--:R-:W-:Y:S01]  /*7870*/  FADD.FTZ R11, R157.reuse, R154 ;  /* 0x0000009a9d0b7221 */ /* 0x048fe20000010000 */
[----:B------:R-:W-:Y:S01]  /*7880*/  F2FP.BF16.F32.PACK_AB R162, R157, R14 ;  /* 0x0000000e9da2723e */ /* 0x000fe200000010ff */
[----:B------:R-:W-:Y:S01]  /*7890*/  FMUL.FTZ R90, R90, R9 ;  /* 0x000000095a5a7220 */ /* 0x000fe20000410000 */
[----:B------:R-:W-:Y:S01]  /*78a0*/  F2FP.BF16.F32.PACK_AB R154, R13, R10 ;  /* 0x0000000a0d9a723e */ /* 0x000fe200000010ff */
[----:B------:R-:W-:Y:S01]  /*78b0*/  BAR.SYNC.DEFER_BLOCKING 0xf, 0x100 ;  /* 0x03c4000000007b1d */ /* 0x000fe20000010000 */
[----:B------:R-:W-:Y:S01]  /*78c0*/  F2FP.BF16.F32.PACK_AB R157, R176, R159 ;  /* 0x0000009fb09d723e */ /* 0x000fe200000010ff */
[----:B------:R-:W-:Y:S01]  /*78d0*/  FMUL.FTZ R91, R91, R9 ;  /* 0x000000095b5b7220 */ /* 0x000fe20000410000 */
[----:B------:R-:W-:Y:S01]  /*78e0*/  F2FP.BF16.F32.PACK_AB R159, R180, R163 ;  /* 0x000000a3b49f723e */ /* 0x000fe200000010ff */
        /* <DEDUP_REMOVED lines=20> */
[----:B------:R1:W-:Y:S01]  /*7a30*/  STSM.16.M88.4 [R18+0x26800], R152 ;  /* 0x0268009812007844 */ /* 0x0003e20000000200 */
[-C--:B------:R-:W-:Y:S01]  /*7a40*/  FMUL.FTZ R122, R122, R9.reuse ;  /* 0x000000097a7a7220 */ /* 0x080fe20000410000 */
[-C--:B------:R-:W-:Y:S01]  /*7a50*/  FMUL.FTZ R123, R123, R9.reuse ;  /* 0x000000097b7b7220 */ /* 0x080fe20000410000 */
[-C--:B------:R-:W-:Y:S01]  /*7a60*/  FMUL.FTZ R126, R126, R9.reuse ;  /* 0x000000097e7e7220 */ /* 0x080fe20000410000 */
[----:B------:R1:W-:Y:S01]  /*7a70*/  STSM.16.M88.4 [R23], R156 ;  /* 0x0000009c17007844 */ /* 0x0003e20000000200 */
[-C--:B------:R-:W-:Y:S01]  /*7a80*/  FMUL.FTZ R127, R127, R9.reuse ;  /* 0x000000097f7f7220 */ /* 0x080fe20000410000 */
[----:B------:R-:W4:Y:S01]  /*7a90*/  MUFU.EX2 R173, R173 ;  /* 0x000000ad00ad7308 */ /* 0x000f220000000800 */
[C---:B--2---:R-:W-:Y:S01]  /*7aa0*/  FADD.FTZ R11, R161.reuse, R8 ;  /* 0x00000008a10b7221 */ /* 0x044fe20000010000 */
[----:B------:R-:W-:Y:S01]  /*7ab0*/  F2FP.BF16.F32.PACK_AB R164, R161, R164 ;  /* 0x000000a4a1a4723e */ /* 0x000fe200000010ff */
[----:B------:R-:W-:Y:S01]  /*7ac0*/  FMUL.FTZ R130, R130, R9 ;  /* 0x0000000982827220 */ /* 0x000fe20000410000 */
[----:B------:R-:W-:Y:S01]  /*7ad0*/  F2FP.BF16.F32.PACK_AB R161, R192, R167 ;  /* 0x000000a7c0a1723e */ /* 0x000fe200000010ff */
[----:B------:R-:W-:Y:S01]  /*7ae0*/  FADD.FTZ R8, R20, R11 ;  /* 0x0000000b14087221 */ /* 0x000fe20000010000 */
[-C--:B------:R-:W-:Y:S01]  /*7af0*/  FMUL.FTZ R131, R131, R9.reuse ;  /* 0x0000000983837220 */ /* 0x080fe20000410000 */
[----:B------:R-:W-:Y:S01]  /*7b00*/  FMUL.FTZ R134, R134, R9 ;  /* 0x0000000986867220 */ /* 0x000fe20000410000 */
[----:B------:R-:W2:Y:S01]  /*7b10*/  MUFU.EX2 R165, R165 ;  /* 0x000000a500a57308 */ /* 0x000ea20000000800 */
        /* <DEDUP_REMOVED lines=13> */
[----:B------:R-:W-:-:S02]  /*7bf0*/  FMUL.FTZ R151, R151, R9 ;  /* 0x0000000997977220 */ /* 0x000fc40000410000 */
[----:B------:R-:W4:Y:S01]  /*7c00*/  MUFU.EX2 R182, R182 ;  /* 0x000000b600b67308 */ /* 0x000f220000000800 */
[C---:B--2---:R-:W-:Y:S01]  /*7c10*/  FADD.FTZ R5, R165.reuse, R8 ;  /* 0x00000008a5057221 */ /* 0x044fe20000010000 */
[----:B------:R-:W-:-:S06]  /*7c20*/  F2FP.BF16.F32.PACK_AB R166, R165, R20 ;  /* 0x00000014a5a6723e */ /* 0x000fcc00000010ff */
[----:B------:R-:W2:Y:S01]  /*7c30*/  MUFU.EX2 R183, R183 ;  /* 0x000000b700b77308 */ /* 0x000ea20000000800 */
[C---:B---3--:R-:W-:Y:S01]  /*7c40*/  FADD.FTZ R11, R178.reuse, R11 ;  /* 0x0000000bb20b7221 */ /* 0x048fe20000010000 */
[----:B------:R-:W-:-:S03]  /*7c50*/  F2FP.BF16.F32.PACK_AB R165, R178, R173 ;  /* 0x000000adb2a5723e */ /* 0x000fc600000010ff */
[----:B----4-:R-:W-:Y:S01]  /*7c60*/  FADD.FTZ R6, R182, R11 ;  /* 0x0000000bb6067221 */ /* 0x010fe20000010000 */
[----:B--2---:R-:W-:-:S03]  /*7c70*/  F2FP.BF16.F32.PACK_AB R167, R183, R182 ;  /* 0x000000b6b7a7723e */ /* 0x004fc600000010ff */
[----:B------:R-:W-:Y:S02]  /*7c80*/  FADD.FTZ R6, R183, R6 ;  /* 0x00000006b7067221 */ /* 0x000fe40000010000 */
[----:B------:R1:W-:Y:S01]  /*7c90*/  STSM.16.M88.4 [R22], R164 ;  /* 0x000000a416007844 */ /* 0x0003e20000000200 */
[----:B------:R-:W-:Y:S05]  /*7ca0*/  @!P0 BRA `(.L_x_5826) ;  /* 0x0000000000048947 */ /* 0x000fea0003800000 */
[----:B------:R-:W-:Y:S01]  /*7cb0*/  BPT.TRAP 0x1 ;  /* 0x000000040000795c */ /* 0x000fe20000300000 */
.L_x_5826:
[----:B------:R2:W3:Y:S01]  /*7cc0*/  SYNCS.PHASECHK.TRANS64.TRYWAIT P2, [UR22+0x28c50], R7 ;  /* 0x028c5007ff0075a7 */ /* 0x0004e20008040156 */
[----:B------:R-:W-:Y:S05]  /*7cd0*/  @!P0 BRA `(.L_x_5827) ;  /* 0x0000000000048947 */ /* 0x000fea0003800000 */
[----:B------:R-:W-:Y:S01]  /*7ce0*/  BPT.TRAP 0x1 ;  /* 0x000000040000795c */ /* 0x000fe20000300000 */
.L_x_5827:
[----:B---3--:R-:W-:Y:S05]  /*7cf0*/  @P2 BRA `(.L_x_5828) ;  /* 0x0000000000082947 */ /* 0x008fea0003800000 */
[----:B------:R-:W3:Y:S02]  /*7d00*/  SYNCS.PHASECHK.TRANS64.TRYWAIT P2, [UR22+0x28c50], R7 ;  /* 0x028c5007ff0075a7 */ /* 0x000ee40008040156 */
[----:B---3--:R-:W-:Y:S05]  /*7d10*/  @!P2 BRA `(.L_x_5829) ;  /* 0x0000005800f4a947 */ /* 0x008fea0003800000 */
.L_x_5828:
[----:B------:R-:W-:Y:S01]  /*7d20*/  ULEA UR11, UR39, UR41, 0xc ;  /* 0x00000029270b7291 */ /* 0x000fe2000f8e603f */
[----:B------:R-:W-:Y:S01]  /*7d30*/  WARPGROUP.ARRIVE ;  /* 0x00000000000079c5 */ /* 0x000fe20000000000 */
[----:B------:R-:W-:Y:S01]  /*7d40*/  UMOV UR7, 0x40000040 ;  /* 0x4000004000077882 */ /* 0x000fe20000000000 */
[----:B------:R-:W-:Y:S01]  /*7d50*/  ISETP.LT.AND P2, PT, RZ, UR23, PT ;  /* 0x00000017ff007c0c */ /* 0x000fe2000bf41270 */
[----:B------:R-:W-:Y:S01]  /*7d60*/  UIADD3 UR23, UR23, -0x1, URZ ;  /* 0xffffffff17177890 */ /* 0x000fe2000fffe03f */
[----:B---3--:R-:W-:Y:S01]  /*7d70*/  @!P1 IADD3 R170, R170, 0x28c60, RZ ;  /* 0x00028c60aaaa9810 */ /* 0x008fe20007ffe0ff */
[----:B------:R-:W-:Y:S01]  /*7d80*/  UMOV UR21, UR39 ;  /* 0x0000002700157c82 */ /* 0x000fe20008000000 */
[----:B------:R-:W-:Y:S01]  /*7d90*/  UMOV UR6, UR11 ;  /* 0x0000000b00067c82 */ /* 0x000fe20008000000 */
[----:B------:R-:W-:Y:S01]  /*7da0*/  IMAD.MOV.U32 R9, RZ, RZ, R4 ;  /* 0x000000ffff097224 */ /* 0x000fe200078e0004 */
[----:B------:R-:W-:Y:S01]  /*7db0*/  HGMMA.64x256x16.F32.BF16 R24, R152, gdesc[UR4].tnspB, R24, gsb0 ;  /* 0x43e0000498187df0 */ /* 0x000fe20008001818 */
[----:B------:R-:W-:Y:S01]  /*7dc0*/  UIADD3 UR6, UR11, 0x80, URZ ;  /* 0x000000800b067890 */ /* 0x000fe2000fffe03f */
[----:B------:R-:W-:Y:S01]  /*7dd0*/  @!P1 PRMT R170, RZ, 0x654, R170 ;  /* 0x00000654ffaa9816 */ /* 0x000fe200000000aa */
[----:B------:R-:W-:Y:S01]  /*7de0*/  UMOV UR7, 0x40000040 ;  /* 0x4000004000077882 */ /* 0x000fe20000000000 */
[----:B------:R-:W-:Y:S01]  /*7df0*/  MOV R8, R3 ;  /* 0x0000000300087202 */ /* 0x000fe20000000f00 */
        /* <DEDUP_REMOVED lines=27> */
.L_x_5821:
[----:B------:R-:W5:Y:S01]  /*7fb0*/  SHFL.BFLY PT, R0, R5, 0x2, 0x1f ;  /* 0x0c401f0005007f89 */ /* 0x000f6200000e0000 */
[----:B------:R-:W-:Y:S01]  /*7fc0*/  MOV R12, UR10 ;  /* 0x0000000a000c7c02 */ /* 0x000fe20008000f00 */
[----:B-12-4-:R-:W-:Y:S01]  /*7fd0*/  IMAD.MOV.U32 R156, RZ, RZ, -0x800000 ;  /* 0xff800000ff9c7424 */ /* 0x016fe200078e00ff */
[----:B------:R-:W-:Y:S01]  /*7fe0*/  UIADD3 UR37, UR37, 0x1, URZ ;  /* 0x0000000125257890 */ /* 0x000fe2000fffe03f */
[----:B------:R-:W1:Y:S01]  /*7ff0*/  SHFL.BFLY PT, R9, R6, 0x2, 0x1f ;  /* 0x0c401f0006097f89 */ /* 0x000e6200000e0000 */
[----:B------:R-:W-:Y:S01]  /*8000*/  IMAD.MOV.U32 R155, RZ, RZ, -0x800000 ;  /* 0xff800000ff9b7424 */ /* 0x000fe200078e00ff */
[----:B------:R-:W-:Y:S08]  /*8010*/  BAR.ARV 0x8, 0xa0 ;  /* 0x0202800000007b1d */ /* 0x000ff00000002000 */
[----:B------:R-:W-:Y:S01]  /*8020*/  BAR.SYNC.DEFER_BLOCKING 0xf, 0x100 ;  /* 0x03c4000000007b1d */ /* 0x000fe20000010000 */
[----:B-----5:R-:W-:Y:S01]  /*8030*/  FADD.FTZ R0, R0, R5 ;  /* 0x0000000500007221 */ /* 0x020fe20000010000 */
[----:B------:R-:W-:Y:S01]  /*8040*/  IMAD.U32 R5, RZ, RZ, UR39 ;  /* 0x00000027ff057e24 */ /* 0x000fe2000f8e00ff */
[----:B------:R-:W-:Y:S01]  /*8050*/  UIADD3 UR39, UR39, 0x1, URZ ;  /* 0x0000000127277890 */ /* 0x000fe2000fffe03f */
[----:B-1----:R-:W-:-:S02]  /*8060*/  FADD.FTZ R9, R9, R6 ;  /* 0x0000000609097221 */ /* 0x002fc40000010000 */
[----:B------:R-:W1:Y:S01]  /*8070*/  SHFL.BFLY PT, R7, R0, 0x1, 0x1f ;  /* 0x0c201f0000077f89 */ /* 0x000e6200000e0000 */
[----:B------:R-:W-:-:S03]  /*8080*/  UISETP.NE.AND UP0, UPT, UR39, 0x2, UPT ;  /* 0x000000022700788c */ /* 0x000fc6000bf05270 */
[----:B------:R-:W2:Y:S01]  /*8090*/  SHFL.BFLY PT, R8, R9, 0x1, 0x1f ;  /* 0x0c201f0009087f89 */ /* 0x000ea200000e0000 */
[----:B------:R-:W-:Y:S02]  /*80a0*/  USEL UR4, URZ, 0x1, UP0 ;  /* 0x000000013f047887 */ /* 0x000fe40008000000 */
[----:B------:R-:W-:Y:S02]  /*80b0*/  USEL UR39, UR39, URZ, UP0 ;  /* 0x0000003f27277287 */ /* 0x000fe40008000000 */
[----:B------:R-:W-:Y:S01]  /*80c0*/  ULOP3.LUT UR38, UR38, UR4, URZ, 0x3c, !UPT ;  /* 0x0000000426267292 */ /* 0x000fe2000f8e3c3f */
[----:B-1----:R-:W-:Y:S01]  /*80d0*/  FADD.FTZ R10, R0, R7 ;  /* 0x00000007000a7221 */ /* 0x002fe20000010000 */
[----:B------:R-:W-:Y:S01]  /*80e0*/  IMAD.MOV R7, RZ, RZ, -R17 ;  /* 0x000000ffff077224 */ /* 0x000fe200078e0a11 */
[----:B------:R-:W-:Y:S01]  /*80f0*/  MOV R0, RZ ;  /* 0x000000ff00007202 */ /* 0x000fe20000000f00 */
[----:B--2---:R-:W-:Y:S02]  /*8100*/  FADD.FTZ R8, R9, R8 ;  /* 0x0000000809087221 */ /* 0x004fe40000010000 */
[----:B------:R-:W-:-:S02]  /*8110*/  FSETP.NE.FTZ.AND P1, PT, R10, RZ, PT ;  /* 0x000000ff0a00720b */ /* 0x000fc40003f35000 */
[----:B------:R-:W-:Y:S02]  /*8120*/  ISETP.NE.AND P0, PT, R16, R7, PT ;  /* 0x000000071000720c */ /* 0x000fe40003f05270 */
[----:B------:R-:W-:Y:S02]  /*8130*/  FSETP.NE.FTZ.AND P2, PT, R8, RZ, PT ;  /* 0x000000ff0800720b */ /* 0x000fe40003f55000 */
[----:B------:R-:W-:Y:S02]  /*8140*/  MOV R7, RZ ;  /* 0x000000ff00077202 */ /* 0x000fe40000000f00 */
[----:B------:R-:W-:-:S05]  /*8150*/  MOV R9, UR10 ;  /* 0x0000000a00097c02 */ /* 0x000fca0008000f00 */
[----:B------:R-:W1:Y:S02]  /*8160*/  @P1 MUFU.RCP R7, R10 ;  /* 0x0000000a00071308 */ /* 0x000e640000001000 */
[----:B------:R-:W-:Y:S02]  /*8170*/  @!P0 IMAD R5, R5, 0x40, R2 ;  /* 0x0000004005058824 */ /* 0x000fe400078e0202 */
[----:B------:R-:W-:-:S03]  /*8180*/  @P2 FMUL.FTZ R12, R12, 0.69314718246459960938 ;  /* 0x3f3172180c0c2820 */ /* 0x000fc60000410000 */
[----:B------:R-:W-:Y:S01]  /*8190*/  @!P0 LEA R6, R5, UR48, 0x2 ;  /* 0x0000003005068c11 */ /* 0x000fe2000f8e10ff */
        /* <DEDUP_REMOVED lines=76> */
[----:B-1----:R-:W1:Y:S01]  /*8660*/  @P2 MUFU.LG2 R7, R8 ;  /* 0x0000000800072308 */ /* 0x002e620000000c00 */
        /* <DEDUP_REMOVED lines=63> */
.L_x_5792:
        /* <DEDUP_REMOVED lines=38> */
[C---:B------:R-:W-:Y:S02]  /*8cc0*/  IADD3 R14, P1, R114.reuse, 0x2040, RZ ;  /* 0x00002040720e7810 */ /* 0x040fe40007f3e0ff */
[-C--:B------:R-:W-:Y:S01]  /*8cd0*/  IADD3.X R5, RZ, R115.reuse, RZ, P2, !PT ;  /* 0x00000073ff057210 */ /* 0x080fe200017fe4ff */
[--C-:B------:R-:W-:Y:S01]  /*8ce0*/  IMAD.X R11, RZ, RZ, R115.reuse, P5 ;  /* 0x000000ffff0b7224 */ /* 0x100fe200028e0673 */
[C---:B------:R-:W-:Y:S01]  /*8cf0*/  IADD3 R183, P3, R114.reuse, 0x4000, RZ ;  /* 0x0000400072b77810 */ /* 0x040fe20007f7e0ff */
[--C-:B------:R-:W-:Y:S01]  /*8d00*/  IMAD.X R15, RZ, RZ, R115.reuse, P1 ;  /* 0x000000ffff0f7224 */ /* 0x100fe200008e0673 */
[----:B------:R-:W-:Y:S02]  /*8d10*/  IADD3.X R9, RZ, R115, RZ, P4, !PT ;  /* 0x00000073ff097210 */ /* 0x000fe400027fe4ff */
[C---:B------:R-:W-:Y:S01]  /*8d20*/  IADD3 R179, P6, R114.reuse, 0x2020, RZ ;  /* 0x0000202072b37810 */ /* 0x040fe20007fde0ff */
[----:B------:R-:W-:Y:S01]  /*8d30*/  IMAD.X R83, RZ, RZ, R115, P3 ;  /* 0x000000ffff537224 */ /* 0x000fe200018e0673 */
[----:B------:R-:W-:-:S02]  /*8d40*/  IADD3 R181, P2, R114, 0x2060, RZ ;  /* 0x0000206072b57810 */ /* 0x000fc40007f5e0ff */
[C---:B------:R-:W-:Y:S02]  /*8d50*/  IADD3 R193, P4, R114.reuse, 0x4020, RZ ;  /* 0x0000402072c17810 */ /* 0x040fe40007f9e0ff */
[----:B------:R-:W-:Y:S02]  /*8d60*/  SHF.R.U64 R3, R3, 0x3, RZ ;  /* 0x0000000303037819 */ /* 0x000fe400000012ff */
[-C--:B------:R-:W-:Y:S02]  /*8d70*/  IADD3.X R13, RZ, R115.reuse, RZ, P6, !PT ;  /* 0x00000073ff0d7210 */ /* 0x080fe400037fe4ff */
[-C--:B------:R-:W-:Y:S02]  /*8d80*/  IADD3.X R21, RZ, R115.reuse, RZ, P2, !PT ;  /* 0x00000073ff157210 */ /* 0x080fe400017fe4ff */
[----:B------:R-:W-:Y:S02]  /*8d90*/  IADD3.X R87, RZ, R115, RZ, P4, !PT ;  /* 0x00000073ff577210 */ /* 0x000fe400027fe4ff */
[----:B------:R-:W-:-:S02]  /*8da0*/  IADD3 R90, P5, R114, 0x4040, RZ ;  /* 0x00004040725a7810 */ /* 0x000fc40007fbe0ff */
[C---:B------:R-:W-:Y:S02]  /*8db0*/  IADD3 R195, P6, R114.reuse, 0x4060, RZ ;  /* 0x0000406072c37810 */ /* 0x040fe40007fde0ff */
[C---:B------:R-:W-:Y:S01]  /*8dc0*/  IADD3 R197, P1, R114.reuse, 0x6000, RZ ;  /* 0x0000600072c57810 */ /* 0x040fe20007f3e0ff */
[--C-:B------:R-:W-:Y:S01]  /*8dd0*/  IMAD.X R91, RZ, RZ, R115.reuse, P5 ;  /* 0x000000ffff5b7224 */ /* 0x100fe200028e0673 */
[C---:B------:R-:W-:Y:S02]  /*8de0*/  IADD3 R199, P2, R114.reuse, 0x6020, RZ ;  /* 0x0000602072c77810 */ /* 0x040fe40007f5e0ff */
[C---:B------:R-:W-:Y:S01]  /*8df0*/  IADD3 R106, P3, R114.reuse, 0x6040, RZ ;  /* 0x00006040726a7810 */ /* 0x040fe20007f7e0ff */
[----:B------:R-:W-:Y:S01]  /*8e00*/  IMAD.X R99, RZ, RZ, R115, P1 ;  /* 0x000000ffff637224 */ /* 0x000fe200008e0673 */
[----:B------:R-:W-:Y:S02]  /*8e10*/  IADD3 R201, P4, R114, 0x6060, RZ ;  /* 0x0000606072c97810 */ /* 0x000fe40007f9e0ff */
[----:B------:R-:W-:-:S02]  /*8e20*/  LOP3.LUT R114, R3, R114, RZ, 0x3c, !PT ;  /* 0x0000007203727212 */ /* 0x000fc400078e3cff */
[----:B------:R-:W-:Y:S01]  /*8e30*/  LOP3.LUT R3, R6, 0x380, RZ, 0xc0, !PT ;  /* 0x0000038006037812 */ /* 0x000fe200078ec0ff */
[----:B------:R-:W-:Y:S01]  /*8e40*/  IMAD.X R111, RZ, RZ, R115, P4 ;  /* 0x000000ffff6f7224 */ /* 0x000fe200020e0673 */
[----:B------:R-:W-:Y:S02]  /*8e50*/  LOP3.LUT R0, R173, 0x380, RZ, 0xc0, !PT ;  /* 0x00000380ad007812 */ /* 0x000fe400078ec0ff */
[----:B------:R-:W-:Y:S02]  /*8e60*/  SHF.R.U64 R3, R3, 0x3, RZ ;  /* 0x0000000303037819 */ /* 0x000fe400000012ff */
[----:B------:R-:W-:Y:S02]  /*8e70*/  SHF.R.U64 R0, R0, 0x3, RZ ;  /* 0x0000000300007819 */ /* 0x000fe400000012ff */
[----:B------:R-:W-:Y:S02]  /*8e80*/  LOP3.LUT R6, R3, R6, RZ, 0x3c, !PT ;  /* 0x0000000603067212 */ /* 0x000fe400078e3cff */
[----:B------:R-:W-:-:S02]  /*8e90*/  LOP3.LUT R3, R14, 0x380, RZ, 0xc0, !PT ;  /* 0x000003800e037812 */ /* 0x000fc400078ec0ff */
[----:B------:R-:W-:Y:S02]  /*8ea0*/  LOP3.LUT R4, R0, R173, RZ, 0x3c, !PT ;  /* 0x000000ad00047212 */ /* 0x000fe400078e3cff */
[----:B------:R-:W-:Y:S02]  /*8eb0*/  LOP3.LUT R0, R179, 0x380, RZ, 0xc0, !PT ;  /* 0x00000380b3007812 */ /* 0x000fe400078ec0ff */
[----:B------:R-:W-:Y:S02]  /*8ec0*/  SHF.R.U64 R3, R3, 0x3, RZ ;  /* 0x0000000303037819 */ /* 0x000fe400000012ff */
[----:B------:R-:W-:Y:S02]  /*8ed0*/  SHF.R.U64 R0, R0, 0x3, RZ ;  /* 0x0000000300007819 */ /* 0x000fe400000012ff */
[----:B------:R-:W-:Y:S02]  /*8ee0*/  LOP3.LUT R14, R3, R14, RZ, 0x3c, !PT ;  /* 0x0000000e030e7212 */ /* 0x000fe400078e3cff */
[----:B------:R-:W-:-:S02]  /*8ef0*/  LOP3.LUT R3, R90, 0x380, RZ, 0xc0, !PT ;  /* 0x000003805a037812 */ /* 0x000fc400078ec0ff */
[----:B------:R-:W-:Y:S02]  /*8f00*/  LOP3.LUT R12, R0, R179, RZ, 0x3c, !PT ;  /* 0x000000b3000c7212 */ /* 0x000fe400078e3cff */
[----:B------:R-:W-:Y:S02]  /*8f10*/  LOP3.LUT R8, R175, 0x380, RZ, 0xc0, !PT ;  /* 0x00000380af087812 */ /* 0x000fe400078ec0ff */
[----:B------:R-:W-:Y:S02]  /*8f20*/  LOP3.LUT R0, R193, 0x380, RZ, 0xc0, !PT ;  /* 0x00000380c1007812 */ /* 0x000fe400078ec0ff */
[----:B------:R-:W-:Y:S02]  /*8f30*/  LOP3.LUT R10, R177, 0x380, RZ, 0xc0, !PT ;  /* 0x00000380b10a7812 */ /* 0x000fe400078ec0ff */
[----:B------:R-:W-:Y:S02]  /*8f40*/  SHF.R.U64 R3, R3, 0x3, RZ ;  /* 0x0000000303037819 */ /* 0x000fe400000012ff */
[----:B------:R-:W-:-:S02]  /*8f50*/  LOP3.LUT R27, R201, 0x380, RZ, 0xc0, !PT ;  /* 0x00000380c91b7812 */ /* 0x000fc400078ec0ff */
[----:B------:R-:W-:Y:S02]  /*8f60*/  LOP3.LUT R82, R183, 0x380, RZ, 0xc0, !PT ;  /* 0x00000380b7527812 */ /* 0x000fe400078ec0ff */
[----:B------:R-:W-:Y:S02]  /*8f70*/  SHF.R.U64 R8, R8, 0x3, RZ ;  /* 0x0000000308087819 */ /* 0x000fe400000012ff */
[----:B------:R-:W-:Y:S02]  /*8f80*/  LOP3.LUT R20, R181, 0x380, RZ, 0xc0, !PT ;  /* 0x00000380b5147812 */ /* 0x000fe400078ec0ff */
[----:B------:R-:W-:Y:S02]  /*8f90*/  SHF.R.U64 R0, R0, 0x3, RZ ;  /* 0x0000000300007819 */ /* 0x000fe400000012ff */
[----:B------:R-:W-:Y:S02]  /*8fa0*/  SHF.R.U64 R10, R10, 0x3, RZ ;  /* 0x000000030a0a7819 */ /* 0x000fe400000012ff */
[----:B------:R-:W-:-:S02]  /*8fb0*/  LOP3.LUT R98, R197, 0x380, RZ, 0xc0, !PT ;  /* 0x00000380c5627812 */ /* 0x000fc400078ec0ff */
[----:B------:R-:W-:Y:S02]  /*8fc0*/  LOP3.LUT R90, R3, R90, RZ, 0x3c, !PT ;  /* 0x0000005a035a7212 */ /* 0x000fe400078e3cff */
[----:B------:R-:W-:Y:S02]  /*8fd0*/  SHF.R.U64 R28, R27, 0x3, RZ ;  /* 0x000000031b1c7819 */ /* 0x000fe400000012ff */
[----:B------:R-:W-:Y:S02]  /*8fe0*/  LOP3.LUT R3, R106, 0x380, RZ, 0xc0, !PT ;  /* 0x000003806a037812 */ /* 0x000fe400078ec0ff */
[----:B------:R-:W-:Y:S02]  /*8ff0*/  SHF.R.U64 R82, R82, 0x3, RZ ;  /* 0x0000000352527819 */ /* 0x000fe400000012ff */
[----:B------:R-:W-:Y:S02]  /*9000*/  LOP3.LUT R8, R8, R175, RZ, 0x3c, !PT ;  /* 0x000000af08087212 */ /* 0x000fe400078e3cff */
[----:B------:R-:W-:-:S02]  /*9010*/  SHF.R.U64 R20, R20, 0x3, RZ ;  /* 0x0000000314147819 */ /* 0x000fc400000012ff */
[----:B------:R-:W-:Y:S02]  /*9020*/  LOP3.LUT R94, R195, 0x380, RZ, 0xc0, !PT ;  /* 0x00000380c35e7812 */ /* 0x000fe400078ec0ff */
[----:B------:R-:W-:Y:S02]  /*9030*/  LOP3.LUT R86, R0, R193, RZ, 0x3c, !PT ;  /* 0x000000c100567212 */ /* 0x000fe400078e3cff */
[----:B------:R-:W-:Y:S02]  /*9040*/  LOP3.LUT R10, R10, R177, RZ, 0x3c, !PT ;  /* 0x000000b10a0a7212 */ /* 0x000fe400078e3cff */
[----:B------:R-:W-:Y:S02]  /*9050*/  SHF.R.U64 R98, R98, 0x3, RZ ;  /* 0x0000000362627819 */ /* 0x000fe400000012ff */
[----:B------:R-:W-:Y:S02]  /*9060*/  MOV R114, R114 ;  /* 0x0000007200727202 */ /* 0x000fe40000000f00 */
[----:B------:R-:W-:-:S02]  /*9070*/  LOP3.LUT R0, R199, 0x380, RZ, 0xc0, !PT ;  /* 0x00000380c7007812 */ /* 0x000fc400078ec0ff */
[----:B------:R-:W-:Y:S02]  /*9080*/  F2FP.BF16.F32.PACK_AB R27, R31, R30 ;  /* 0x0000001e1f1b723e */ /* 0x000fe400000010ff */
[----:B------:R-:W-:Y:S02]  /*9090*/  LOP3.LUT R110, R28, R201, RZ, 0x3c, !PT ;  /* 0x000000c91c6e7212 */ /* 0x000fe400078e3cff */
[----:B------:R-:W-:Y:S01]  /*90a0*/  SHF.R.U64 R3, R3, 0x3, RZ ;  /* 0x0000000303037819 */ /* 0x000fe200000012ff */
[----:B------:R1:W-:Y:S01]  /*90b0*/  STSM.16.M88.4 [R114], R24 ;  /* 0x0000001872007844 */ /* 0x0003e20000000200 */
[----:B------:R-:W-:Y:S02]  /*90c0*/  MOV R28, R4 ;  /* 0x00000004001c7202 */ /* 0x000fe40000000f00 */
[----:B------:R-:W-:Y:S02]  /*90d0*/  LOP3.LUT R82, R82, R183, RZ, 0x3c, !PT ;  /* 0x000000b752527212 */ /* 0x000fe400078e3cff */
[----:B------:R-:W-:Y:S01]  /*90e0*/  MOV R6, R6 ;  /* 0x0000000600067202 */ /* 0x000fe20000000f00 */
[----:B------:R2:W-:Y:S01]  /*90f0*/  STSM.16.M88.4 [R28], R32 ;  /* 0x000000201c007844 */ /* 0x0005e20000000200 */
[----:B------:R-:W-:-:S02]  /*9100*/  LOP3.LUT R20, R20, R181, RZ, 0x3c, !PT ;  /* 0x000000b514147212 */ /* 0x000fc400078e3cff */
[----:B------:R-:W-:Y:S01]  /*9110*/  SHF.R.U64 R94, R94, 0x3, RZ ;  /* 0x000000035e5e7819 */ /* 0x000fe200000012ff */
[----:B------:R2:W-:Y:S01]  /*9120*/  STSM.16.M88.4 [R6], R40 ;  /* 0x0000002806007844 */ /* 0x0005e20000000200 */
[----:B------:R-:W-:Y:S02]  /*9130*/  MOV R8, R8 ;  /* 0x0000000800087202 */ /* 0x000fe40000000f00 */
[----:B------:R-:W-:Y:S02]  /*9140*/  F2FP.BF16.F32.PACK_AB R51, R55, R54 ;  /* 0x000000363733723e */ /* 0x000fe400000010ff */
[----:B------:R-:W-:Y:S02]  /*9150*/  F2FP.BF16.F32.PACK_AB R57, R59, R58 ;  /* 0x0000003a3b39723e */ /* 0x000fe400000010ff */
[----:B------:R-:W-:Y:S01]  /*9160*/  F2FP.BF16.F32.PACK_AB R64, R65, R64 ;  /* 0x000000404140723e */ /* 0x000fe200000010ff */
[----:B------:R2:W-:Y:S01]  /*9170*/  STSM.16.M88.4 [R8], R48 ;  /* 0x0000003008007844 */ /* 0x0005e20000000200 */
[----:B------:R-:W-:-:S02]  /*9180*/  LOP3.LUT R98, R98, R197, RZ, 0x3c, !PT ;  /* 0x000000c562627212 */ /* 0x000fc400078e3cff */
[----:B------:R-:W-:Y:S02]  /*9190*/  SHF.R.U64 R0, R0, 0x3, RZ ;  /* 0x0000000300007819 */ /* 0x000fe400000012ff */
[----:B------:R-:W-:Y:S02]  /*91a0*/  MOV R10, R10 ;  /* 0x0000000a000a7202 */ /* 0x000fe40000000f00 */
[----:B------:R-:W-:Y:S02]  /*91b0*/  F2FP.BF16.F32.PACK_AB R58, R61, R60 ;  /* 0x0000003c3d3a723e */ /* 0x000fe400000010ff */
[----:B------:R-:W-:Y:S02]  /*91c0*/  F2FP.BF16.F32.PACK_AB R59, R63, R62 ;  /* 0x0000003e3f3b723e */ /* 0x000fe400000010ff */
[----:B------:R-:W-:Y:S02]  /*91d0*/  F2FP.BF16.F32.PACK_AB R65, R67, R66 ;  /* 0x000000424341723e */ /* 0x000fe400000010ff */
[----:B------:R-:W-:Y:S01]  /*91e0*/  F2FP.BF16.F32.PACK_AB R72, R73, R72 ;  /* 0x000000484948723e */ /* 0x000fe200000010ff */
[----:B------:R2:W-:Y:S01]  /*91f0*/  STSM.16.M88.4 [R10], R56 ;  /* 0x000000380a007844 */ /* 0x0005e20000000200 */
[----:B------:R-:W-:-:S02]  /*9200*/  IADD3.X R107, RZ, R115, RZ, P3, !PT ;  /* 0x00000073ff6b7210 */ /* 0x000fc40001ffe4ff */
[----:B------:R-:W-:Y:S02]  /*9210*/  LOP3.LUT R106, R3, R106, RZ, 0x3c, !PT ;  /* 0x0000006a036a7212 */ /* 0x000fe400078e3cff */
[----:B------:R-:W-:Y:S02]  /*9220*/  MOV R12, R12 ;  /* 0x0000000c000c7202 */ /* 0x000fe40000000f00 */
[----:B------:R-:W-:Y:S02]  /*9230*/  F2FP.BF16.F32.PACK_AB R66, R69, R68 ;  /* 0x000000444542723e */ /* 0x000fe400000010ff */
[----:B------:R-:W-:Y:S02]  /*9240*/  F2FP.BF16.F32.PACK_AB R67, R71, R70 ;  /* 0x000000464743723e */ /* 0x000fe400000010ff */
[----:B------:R-:W-:Y:S02]  /*9250*/  F2FP.BF16.F32.PACK_AB R73, R75, R74 ;  /* 0x0000004a4b49723e */ /* 0x000fe400000010ff */
[----:B------:R-:W-:Y:S01]  /*9260*/  MOV R14, R14 ;  /* 0x0000000e000e7202 */ /* 0x000fe20000000f00 */
[----:B------:R2:W-:Y:S01]  /*9270*/  STSM.16.M88.4 [R12], R64 ;  /* 0x000000400c007844 */ /* 0x0005e20000000200 */
[----:B------:R-:W-:-:S02]  /*9280*/  MOV R5, R82 ;  /* 0x0000005200057202 */ /* 0x000fc40000000f00 */
[----:B------:R-:W-:Y:S02]  /*9290*/  F2FP.BF16.F32.PACK_AB R74, R77, R76 ;  /* 0x0000004c4d4a723e */ /* 0x000fe400000010ff */
[----:B------:R-:W-:Y:S02]  /*92a0*/  F2FP.BF16.F32.PACK_AB R75, R79, R78 ;  /* 0x0000004e4f4b723e */ /* 0x000fe400000010ff */
[----:B------:R-:W-:Y:S02]  /*92b0*/  F2FP.BF16.F32.PACK_AB R80, R81, R80 ;  /* 0x000000505150723e */ /* 0x000fe400000010ff */
[----:B------:R-:W-:Y:S01]  /*92c0*/  IADD3.X R95, RZ, R115, RZ, P6, !PT ;  /* 0x00000073ff5f7210 */ /* 0x000fe200037fe4ff */
[----:B------:R2:W-:Y:S01]  /*92d0*/  STSM.16.M88.4 [R14], R72 ;  /* 0x000000480e007844 */ /* 0x0005e20000000200 */
[----:B------:R-:W-:Y:S02]  /*92e0*/  LOP3.LUT R94, R94, R195, RZ, 0x3c, !PT ;  /* 0x000000c35e5e7212 */ /* 0x000fe400078e3cff */
[----:B------:R-:W-:-:S02]  /*92f0*/  MOV R20, R20 ;  /* 0x0000001400147202 */ /* 0x000fc40000000f00 */
[----:B------:R-:W-:Y:S02]  /*9300*/  MOV R4, R90 ;  /* 0x0000005a00047202 */ /* 0x000fe40000000f00 */
        /* <DEDUP_REMOVED lines=60> */
[----:B--2---:R-:W1:Y:S01]  /*96d0*/  LDC.64 R6, c[0x0][0xb78] ;  /* 0x0002de00ff067b82 */ /* 0x004e620000000a00 */
[----:B------:R-:W-:Y:S01]  /*96e0*/  USHF.R.S32.HI UR5, URZ, 0x1f, UR43 ;  /* 0x0000001f3f057899 */ /* 0x000fe2000801142b */
[----:B------:R-:W-:Y:S01]  /*96f0*/  IADD3 R9, R2, UR42, RZ ;  /* 0x0000002a02097c10 */ /* 0x000fe2000fffe0ff */
[----:B------:R-:W-:Y:S01]  /*9700*/  ULDC.64 UR8, c[0x0][0xb70] ;  /* 0x0002dc0000087ab9 */ /* 0x000fe20000000a00 */
[----:B------:R-:W-:Y:S01]  /*9710*/  IADD3 R3, -R17, RZ, RZ ;  /* 0x000000ff11037210 */ /* 0x000fe20007ffe1ff */
[----:B------:R-:W-:Y:S02]  /*9720*/  UIMAD UR5, UR5, UR8, URZ ;  /* 0x00000008050572a4 */ /* 0x000fe4000f8e023f */
[----:B------:R-:W-:Y:S01]  /*9730*/  UIMAD.WIDE.U32 UR6, UR43, UR8, URZ ;  /* 0x000000082b0672a5 */ /* 0x000fe2000f8e003f */
[----:B------:R-:W-:Y:S01]  /*9740*/  ISETP.NE.AND P0, PT, R16, R3, PT ;  /* 0x000000031000720c */ /* 0x000fe20003f05270 */
[----:B------:R-:W-:Y:S01]  /*9750*/  UIMAD UR5, UR43, UR9, UR5 ;  /* 0x000000092b0572a4 */ /* 0x000fe2000f8e0205 */
[----:B------:R-:W-:Y:S01]  /*9760*/  SHF.R.S32.HI R3, RZ, 0x1f, R9 ;  /* 0x0000001fff037819 */ /* 0x000fe20000011409 */
[----:B------:R-:W-:-:S02]  /*9770*/  USHF.R.S32.HI UR8, URZ, 0x1f, UR44 ;  /* 0x0000001f3f087899 */ /* 0x000fc4000801142c */
[----:B------:R-:W-:Y:S02]  /*9780*/  UIADD3 UR5, UR7, UR5, URZ ;  /* 0x0000000507057290 */ /* 0x000fe4000fffe03f */
[----:B------:R-:W-:Y:S01]  /*9790*/  IMAD.U32 R5, RZ, RZ, UR7 ;  /* 0x00000007ff057e24 */ /* 0x000fe2000f8e00ff */
[----:B------:R-:W-:Y:S01]  /*97a0*/  MOV R4, UR6 ;  /* 0x0000000600047c02 */ /* 0x000fe20008000f00 */
[----:B------:R-:W-:Y:S02]  /*97b0*/  ULDC.64 UR6, c[0x0][0xb40] ;  /* 0x0002d00000067ab9 */ /* 0x000fe40000000a00 */
[----:B------:R-:W-:Y:S01]  /*97c0*/  MOV R5, UR5 ;  /* 0x0000000500057c02 */ /* 0x000fe20008000f00 */
[----:B------:R-:W-:Y:S02]  /*97d0*/  ULDC UR5, c[0x0][0xa88] ;  /* 0x0002a20000057ab9 */ /* 0x000fe40000000800 */
[----:B------:R-:W-:Y:S01]  /*97e0*/  ISETP.GE.OR P1, PT, R9, UR5, P0 ;  /* 0x0000000509007c0c */ /* 0x000fe20008726670 */
[----:B-1----:R-:W-:-:S02]  /*97f0*/  IMAD R0, R6, UR8, RZ ;  /* 0x0000000806007c24 */ /* 0x002fc4000f8e02ff */
[----:B------:R-:W-:-:S04]  /*9800*/  IMAD.WIDE.U32 R4, R6, UR44, R4 ;  /* 0x0000002c06047c25 */ /* 0x000fc8000f8e0004 */
[----:B------:R-:W-:Y:S01]  /*9810*/  IMAD R6, R7, UR44, R0 ;  /* 0x0000002c07067c24 */ /* 0x000fe2000f8e0200 */
[C---:B------:R-:W-:Y:S01]  /*9820*/  IADD3 R0, P2, R9.reuse, R4, RZ ;  /* 0x0000000409007210 */ /* 0x040fe20007f5e0ff */
[----:B------:R-:W-:-:S03]  /*9830*/  VIADD R7, R9, 0x8 ;  /* 0x0000000809077836 */ /* 0x000fc60000000000 */
[----:B------:R-:W-:Y:S02]  /*9840*/  IADD3.X R3, R3, R5, R6, P2, !PT ;  /* 0x0000000503037210 */ /* 0x000fe400017fe406 */
[----:B------:R-:W-:Y:S02]  /*9850*/  ISETP.GE.OR P0, PT, R7, UR5, P0 ;  /* 0x0000000507007c0c */ /* 0x000fe40008706670 */
[----:B------:R-:W-:-:S04]  /*9860*/  LEA R4, P2, R0, UR6, 0x2 ;  /* 0x0000000600047c11 */ /* 0x000fc8000f8410ff */
[----:B------:R-:W-:-:S05]  /*9870*/  LEA.HI.X R5, R0, UR7, R3, 0x2, P2 ;  /* 0x0000000700057c11 */ /* 0x000fca00090f1403 */
[----:B------:R1:W-:Y:S04]  /*9880*/  @!P1 STG.E desc[UR50][R4.64], R156 ;  /* 0x0000009c04009986 */ /* 0x0003e8000c101932 */
[----:B------:R1:W-:Y:S02]  /*9890*/  @!P0 STG.E desc[UR50][R4.64+0x20], R155 ;  /* 0x0000209b04008986 */ /* 0x0003e4000c101932 */
.L_x_5832:
        /* <DEDUP_REMOVED lines=53> */
.L_x_5835:
[----:B------:R-:W-:Y:S05]  /*9bf0*/  BSYNC B0 ;  /* 0x0000000000007941 */ /* 0x000fea0003800000 */
.L_x_5834:
[----:B------:R-:W-:Y:S05]  /*9c00*/  BRA `(.L_x_5833) ;  /* 0x0000000800287947 */ /* 0x000fea0003800000 */
.L_x_5831:
[----:B------:R-:W1:Y:S01]  /*9c10*/  LDC.64 R8, c[0x0][0xae0] ;  /* 0x0002b800ff087b82 */ /* 0x000e620000000a00 */
[----:B------:R-:W-:Y:S01]  /*9c20*/  ISETP.GT.AND P0, PT, R191, 0x3f, PT ;  /* 0x0000003fbf00780c */ /* 0x000fe20003f04270 */
[----:B------:R-:W-:Y:S01]  /*9c30*/  USHF.R.S32.HI UR5, URZ, 0x1f, UR43 ;  /* 0x0000001f3f057899 */ /* 0x000fe2000801142b */
[----:B------:R-:W-:Y:S01]  /*9c40*/  BSSY B0, `(.L_x_5836) ;  /* 0x000001a000007945 */ /* 0x000fe20003800000 */
[----:B------:R-:W-:Y:S01]  /*9c50*/  USHF.R.S32.HI UR8, URZ, 0x1f, UR44 ;  /* 0x0000001f3f087899 */ /* 0x000fe2000801142c */
[----:B------:R-:W-:-:S09]  /*9c60*/  IADD3 R12, R184, 0x40, RZ ;  /* 0x00000040b80c7810 */ /* 0x000fd20007ffe0ff */
[----:B------:R-:W-:Y:S05]  /*9c70*/  @P0 BRA `(.L_x_5837) ;  /* 0x0000000000580947 */ /* 0x000fea0003800000 */
[----:B------:R-:W2:Y:S01]  /*9c80*/  S2R R0, SR_TID.X ;  /* 0x0000000000007919 */ /* 0x000ea20000002100 */
[----:B------:R-:W-:Y:S01]  /*9c90*/  MOV R4, UR42 ;  /* 0x0000002a00047c02 */ /* 0x000fe20008000f00 */
[----:B------:R-:W-:-:S03]  /*9ca0*/  ULDC UR6, c[0x0][0xa88] ;  /* 0x0002a20000067ab9 */ /* 0x000fc60000000800 */
        /* <DEDUP_REMOVED lines=13> */
[----:B------:R-:W-:-:S05]  /*9d80*/  IMAD.WIDE.U32 R4, R10, UR44, R4 ;  /* 0x0000002c0a047c25 */ /* 0x000fca000f8e0004 */
[----:B------:R-:W-:Y:S02]  /*9d90*/  IADD3 R3, R5, R3, RZ ;  /* 0x0000000305037210 */ /* 0x000fe40007ffe0ff */
[----:B------:R-:W-:-:S04]  /*9da0*/  LEA R6, P0, R4, UR6, 0x2 ;  /* 0x0000000604067c11 */ /* 0x000fc8000f8010ff */
[----:B------:R-:W-:Y:S02]  /*9db0*/  LEA.HI.X R7, R4, UR7, R3, 0x2, P0 ;  /* 0x0000000704077c11 */ /* 0x000fe400080f1403 */
[----:B------:R-:W-:-:S05]  /*9dc0*/  MOV R3, 0xff800000 ;  /* 0xff80000000037802 */ /* 0x000fca0000000f00 */
[----:B------:R2:W-:Y:S02]  /*9dd0*/  STG.E desc[UR50][R6.64], R3 ;  /* 0x0000000306007986 */ /* 0x0005e4000c101932 */
.L_x_5837:
[----:B------:R-:W-:Y:S05]  /*9de0*/  BSYNC B0 ;  /* 0x0000000000007941 */ /* 0x000fea0003800000 */
.L_x_5836:
[----:B------:R-:W-:Y:S01]  /*9df0*/  ULDC.64 UR6, c[0x0][0xa88] ;  /* 0x0002a20000067ab9 */ /* 0x000fe20000000a00 */
[----:B-12---:R-:W-:Y:S01]  /*9e00*/  IMAD R6, R8, UR5, RZ ;  /* 0x0000000508067c24 */ /* 0x006fe2000f8e02ff */
[----:B------:R-:W-:Y:S01]  /*9e10*/  ISETP.GE.AND P1, PT, R12, UR7, PT ;  /* 0x000000070c007c0c */ /* 0x000fe2000bf26270 */
[----:B------:R-:W1:Y:S01]  /*9e20*/  LDC.64 R10, c[0x0][0xae8] ;  /* 0x0002ba00ff0a7b82 */ /* 0x000e620000000a00 */
[C---:B------:R-:W-:Y:S01]  /*9e30*/  ISETP.GE.AND P0, PT, R184.reuse, UR7, PT ;  /* 0x00000007b8007c0c */ /* 0x040fe2000bf06270 */
[----:B------:R-:W-:Y:S01]  /*9e40*/  IMAD R7, R9, UR43, R6 ;  /* 0x0000002b09077c24 */ /* 0x000fe2000f8e0206 */
[----:B------:R-:W-:Y:S01]  /*9e50*/  SEL R3, RZ, 0xffffffff, P1 ;  /* 0xffffffffff037807 */ /* 0x000fe20000800000 */
[C---:B------:R-:W-:Y:S01]  /*9e60*/  VIADD R14, R184.reuse, 0x80 ;  /* 0x00000080b80e7836 */ /* 0x040fe20000000000 */
[C---:B------:R-:W-:Y:S01]  /*9e70*/  IADD3 R15, R184.reuse, 0xc0, RZ ;  /* 0x000000c0b80f7810 */ /* 0x040fe20007ffe0ff */
[C---:B------:R-:W-:Y:S01]  /*9e80*/  VIADD R21, R184.reuse, 0x140 ;  /* 0x00000140b8157836 */ /* 0x040fe20000000000 */
[----:B------:R-:W-:Y:S01]  /*9e90*/  SEL R0, RZ, 0x1, P0 ;  /* 0x00000001ff007807 */ /* 0x000fe20000000000 */
[----:B------:R-:W2:Y:S01]  /*9ea0*/  LDC R9, c[0x0][0xdac] ;  /* 0x00036b00ff097b82 */ /* 0x000ea20000000800 */
[----:B------:R-:W-:Y:S01]  /*9eb0*/  SHF.L.U32 R3, R3, 0x1, RZ ;  /* 0x0000000103037819 */ /* 0x000fe200000006ff */
[----:B------:R-:W-:Y:S01]  /*9ec0*/  VIADD R4, R184, 0x180 ;  /* 0x00000180b8047836 */ /* 0x000fe20000000000 */
[----:B------:R-:W-:Y:S01]  /*9ed0*/  ISETP.GE.AND P0, PT, R14, UR7, PT ;  /* 0x000000070e007c0c */ /* 0x000fe2000bf06270 */
[----:B------:R-:W-:Y:S01]  /*9ee0*/  UIADD3 UR42, -UR42, UR6, URZ ;  /* 0x000000062a2a7290 */ /* 0x000fe2000fffe13f */
[----:B------:R-:W-:Y:S01]  /*9ef0*/  ISETP.GE.AND P2, PT, R15, UR7, PT ;  /* 0x000000070f007c0c */ /* 0x000fe2000bf46270 */
[----:B------:R-:W-:Y:S01]  /*9f00*/  ULOP3.LUT UR40, URZ, UR40, URZ, 0x33, !UPT ;  /* 0x000000283f287292 */ /* 0x000fe2000f8e333f */
[----:B------:R-:W-:Y:S01]  /*9f10*/  LOP3.LUT R0, R3, 0x2, R0, 0xe2, !PT ;  /* 0x0000000203007812 */ /* 0x000fe200078ee200 */
[----:B------:R-:W-:Y:S01]  /*9f20*/  BSSY B0, `(.L_x_5838) ;  /* 0x0000039000007945 */ /* 0x000fe20003800000 */
[----:B------:R-:W-:-:S02]  /*9f30*/  IADD3 R20, R184, 0x100, RZ ;  /* 0x00000100b8147810 */ /* 0x000fc40007ffe0ff */
[----:B------:R-:W-:Y:S02]  /*9f40*/  SHF.R.S32.HI R185, RZ, 0x1f, R184 ;  /* 0x0000001fffb97819 */ /* 0x000fe400000114b8 */
[----:B------:R-:W-:Y:S02]  /*9f50*/  IADD3 R5, R184, 0x1c0, RZ ;  /* 0x000001c0b8057810 */ /* 0x000fe40007ffe0ff */
[----:B------:R-:W-:Y:S02]  /*9f60*/  SEL R3, RZ, 0x4, P0 ;  /* 0x00000004ff037807 */ /* 0x000fe40000000000 */
[----:B------:R-:W-:Y:S02]  /*9f70*/  SEL R6, RZ, 0x8, P2 ;  /* 0x00000008ff067807 */ /* 0x000fe40001000000 */
[----:B------:R-:W-:Y:S02]  /*9f80*/  ISETP.GE.AND P2, PT, R21, UR7, PT ;  /* 0x0000000715007c0c */ /* 0x000fe4000bf46270 */
[----:B------:R-:W-:-:S02]  /*9f90*/  ISETP.GE.AND P0, PT, R20, UR7, PT ;  /* 0x0000000714007c0c */ /* 0x000fc4000bf06270 */
[----:B------:R-:W-:Y:S02]  /*9fa0*/  ISETP.GE.AND P3, PT, R4, UR7, PT ;  /* 0x0000000704007c0c */ /* 0x000fe4000bf66270 */
[----:B------:R-:W-:Y:S01]  /*9fb0*/  ISETP.GE.AND P1, PT, R5, UR7, PT ;  /* 0x0000000705007c0c */ /* 0x000fe2000bf26270 */
[----:B------:R-:W-:Y:S01]  /*9fc0*/  IMAD.WIDE.U32 R4, R8, UR43, R184 ;  /* 0x0000002b08047c25 */ /* 0x000fe2000f8e00b8 */
[----:B------:R-:W-:Y:S02]  /*9fd0*/  LOP3.LUT R0, R6, R0, R3, 0xfe, !PT ;  /* 0x0000000006007212 */ /* 0x000fe400078efe03 */
[----:B------:R-:W-:Y:S02]  /*9fe0*/  SEL R6, RZ, 0x20, P2 ;  /* 0x00000020ff067807 */ /* 0x000fe40001000000 */
[C---:B------:R-:W-:Y:S02]  /*9ff0*/  IADD3 R8, R186.reuse, 0x20, RZ ;  /* 0x00000020ba087810 */ /* 0x040fe40007ffe0ff */
[----:B------:R-:W-:-:S02]  /*a000*/  ISETP.GE.AND P2, PT, R186, UR42, PT ;  /* 0x0000002aba007c0c */ /* 0x000fc4000bf46270 */
[----:B------:R-:W-:Y:S02]  /*a010*/  SEL R3, RZ, 0x10, P0 ;  /* 0x00000010ff037807 */ /* 0x000fe40000000000 */
[----:B------:R-:W-:Y:S01]  /*a020*/  ISETP.GE.AND P0, PT, R8, UR42, PT ;  /* 0x0000002a08007c0c */ /* 0x000fe2000bf06270 */
[----:B-1----:R-:W-:Y:S01]  /*a030*/  IMAD R8, R10, UR8, RZ ;  /* 0x000000080a087c24 */ /* 0x002fe2000f8e02ff */
[----:B------:R-:W-:Y:S01]  /*a040*/  IADD3 R5, R5, R7, RZ ;  /* 0x0000000705057210 */ /* 0x000fe20007ffe0ff */
[----:B--2---:R-:W-:Y:S01]  /*a050*/  VIADD R7, R9, UR40 ;  /* 0x0000002809077c36 */ /* 0x004fe20008000000 */
[----:B------:R-:W-:Y:S01]  /*a060*/  LOP3.LUT R3, R6, R0, R3, 0xfe, !PT ;  /* 0x0000000006037212 */ /* 0x000fe200078efe03 */
[----:B------:R-:W-:Y:S01]  /*a070*/  IMAD R11, R11, UR44, R8 ;  /* 0x0000002c0b0b7c24 */ /* 0x000fe2000f8e0208 */
[----:B------:R-:W-:Y:S01]  /*a080*/  SEL R0, RZ, 0x40, P3 ;  /* 0x00000040ff007807 */ /* 0x000fe20001800000 */
[----:B------:R-:W-:Y:S01]  /*a090*/  IMAD.WIDE.U32 R8, R10, UR44, R4 ;  /* 0x0000002c0a087c25 */ /* 0x000fe2000f8e0004 */
[----:B------:R-:W-:-:S02]  /*a0a0*/  SHF.R.S32.HI R187, RZ, 0x1f, R186 ;  /* 0x0000001fffbb7819 */ /* 0x000fc400000114ba */
[----:B------:R-:W-:Y:S02]  /*a0b0*/  LOP3.LUT R3, R3, R0, RZ, 0xfc, !PT ;  /* 0x0000000003037212 */ /* 0x000fe400078efcff */
[----:B------:R-:W-:Y:S01]  /*a0c0*/  SEL R0, RZ, 0x80, P1 ;  /* 0x00000080ff007807 */ /* 0x000fe20000800000 */
[----:B------:R-:W-:Y:S01]  /*a0d0*/  IMAD.WIDE R6, R7, 0x40, R186 ;  /* 0x0000004007067825 */ /* 0x000fe200078e02ba */
[----:B------:R-:W-:Y:S02]  /*a0e0*/  IADD3 R13, R9, R11, RZ ;  /* 0x0000000b090d7210 */ /* 0x000fe40007ffe0ff */
[----:B------:R-:W-:Y:S01]  /*a0f0*/  LOP3.LUT R0, R3, R0, RZ, 0xfc, !PT ;  /* 0x0000000003007212 */ /* 0x000fe200078efcff */
        /* <DEDUP_REMOVED lines=12> */
[----:B------:R-:W-:Y:S02]  /*a1c0*/  ISETP.GE.AND P5, PT, R21, UR7, PT ;  /* 0x0000000715007c0c */ /* 0x000fe4000bfa6270 */
        /* <DEDUP_REMOVED lines=14> */
.L_x_5839:
[----:B------:R-:W-:Y:S05]  /*a2b0*/  BSYNC B0 ;  /* 0x0000000000007941 */ /* 0x000fea0003800000 */
.L_x_5838:
[----:B------:R-:W-:Y:S04]  /*a2c0*/  BSSY B0, `(.L_x_5833) ;  /* 0x000001e000007945 */ /* 0x000fe80003800000 */
[----:B------:R-:W-:Y:S05]  /*a2d0*/  @P0 BRA `(.L_x_5840) ;  /* 0x0000000000700947 */ /* 0x000fea0003800000 */
[----:B------:R-:W-:Y:S01]  /*a2e0*/  IADD3 R9, P0, R6, 0x20, RZ ;  /* 0x0000002006097810 */ /* 0x000fe20007f1e0ff */
[----:B------:R-:W-:Y:S01]  /*a2f0*/  ULDC.64 UR8, c[0x0][0xad8] ;  /* 0x0002b60000087ab9 */ /* 0x000fe20000000a00 */
[----:B------:R-:W-:Y:S01]  /*a300*/  MOV R5, R13 ;  /* 0x0000000d00057202 */ /* 0x000fe20000000f00 */
[----:B------:R-:W-:Y:S01]  /*a310*/  IMAD.MOV.U32 R4, RZ, RZ, R8 ;  /* 0x000000ffff047224 */ /* 0x000fe200078e0008 */
[----:B------:R-:W-:Y:S02]  /*a320*/  IADD3.X R6, RZ, R7, RZ, P0, !PT ;  /* 0x00000007ff067210 */ /* 0x000fe400007fe4ff */
        /* <DEDUP_REMOVED lines=23> */
.L_x_5840:
[----:B------:R-:W-:Y:S05]  /*a4a0*/  BSYNC B0 ;  /* 0x0000000000007941 */ /* 0x000fea0003800000 */
.L_x_5833:
[----:B------:R-:W3:Y:S02]  /*a4b0*/  LDC R0, c[0x0][0xda8] ;  /* 0x00036a00ff007b82 */ /* 0x000ee40000000800 */
[----:B---3--:R-:W-:-:S13]  /*a4c0*/  ISETP.LE.AND P0, PT, R0, UR4, PT ;  /* 0x0000000400007c0c */ /* 0x008fda000bf03270 */
[----:B------:R-:W-:Y:S05]  /*a4d0*/  @!P0 BRA `(.L_x_5841) ;  /* 0xffffff6800808947 */ /* 0x000fea000383ffff */
[----:B------:R-:W-:Y:S05]  /*a4e0*/  EXIT ;  /* 0x000000000000794d */ /* 0x000fea0003800000 */
.L_x_5787:
        /* <DEDUP_REMOVED lines=8> */
[----:B------:R-:W-:Y:S01]  /*a570*/  IMAD.MOV.U32 R17, RZ, RZ, 0x1 ;  /* 0x00000001ff117424 */ /* 0x000fe200078e00ff */
[----:B------:R-:W-:-:S05]  /*a580*/  MOV R16, RZ ;  /* 0x000000ff00107202 */ /* 0x000fca0000000f00 */
[----:B------:R-:W1:Y:S02]  /*a590*/  LDC R0, c[0x0][0xda8] ;  /* 0x00036a00ff007b82 */ /* 0x000e640000000800 */
[----:B-1----:R-:W-:-:S13]  /*a5a0*/  ISETP.LE.AND P0, PT, R0, UR4, PT ;  /* 0x0000000400007c0c */ /* 0x002fda000bf03270 */
[----:B------:R-:W-:Y:S05]  /*a5b0*/  @P0 BRA `(.L_x_5842) ;  /* 0x0000002c00480947 */ /* 0x000fea0003800000 */
[----:B------:R-:W1:Y:S01]  /*a5c0*/  S2R R2, SR_TID.X ;  /* 0x0000000000027919 */ /* 0x000e620000002100 */
[----:B------:R-:W-:Y:S01]  /*a5d0*/  MOV R18, UR4 ;  /* 0x0000000400127c02 */ /* 0x000fe20008000f00 */
[----:B------:R-:W-:Y:S01]  /*a5e0*/  IMAD.MOV.U32 R16, RZ, RZ, RZ ;  /* 0x000000ffff107224 */ /* 0x000fe200078e00ff */
[----:B------:R-:W-:Y:S01]  /*a5f0*/  MOV R17, 0x1 ;  /* 0x0000000100117802 */ /* 0x000fe20000000f00 */
[----:B------:R-:W-:Y:S01]  /*a600*/  ULDC UR39, c[0x0][0xc] ;  /* 0x0000030000277ab9 */ /* 0x000fe20000000800 */
[----:B------:R-:W-:Y:S01]  /*a610*/  ULDC.64 UR46, c[0x0][0x198] ;  /* 0x00006600002e7ab9 */ /* 0x000fe20000000a00 */
[----:B------:R-:W-:Y:S01]  /*a620*/  UMOV UR44, URZ ;  /* 0x0000003f002c7c82 */ /* 0x000fe20008000000 */
[----:B-1----:R-:W-:-:S07]  /*a630*/  LOP3.LUT R19, R2, 0x1f, RZ, 0xc0, !PT ;  /* 0x0000001f02137812 */ /* 0x002fce00078ec0ff */
.L_x_5890:
        /* <DEDUP_REMOVED lines=21> */
.L_x_5843:
[----:B------:R-:W-:Y:S01]  /*a790*/  ULDC UR11, c[0x0][0xdc4] ;  /* 0x00037100000b7ab9 */ /* 0x000fe20000000800 */
[----:B------:R-:W-:Y:S01]  /*a7a0*/  UMOV UR9, UR10 ;  /* 0x0000000a00097c82 */ /* 0x000fe20008000000 */
[----:B------:R-:W-:-:S11]  /*a7b0*/  UISETP.NE.AND UP0, UPT, UR11, 0x1, UPT ;  /* 0x000000010b00788c */ /* 0x000fd6000bf05270 */
[----:B------:R-:W-:Y:S02]  /*a7c0*/  @UP0 ULDC.64 UR12, c[0x0][0xdc8] ;  /* 0x00037200000c0ab9 */ /* 0x000fe40000000a00 */
[----:B------:R-:W-:-:S04]  /*a7d0*/  UIMAD.WIDE.U32 UR6, UR10, UR12, URZ ;  /* 0x0000000c0a0672a5 */ /* 0x000fc8000f8e003f */
[----:B------:R-:W-:-:S04]  /*a7e0*/  @UP0 USHF.R.U32.HI UR9, URZ, UR13, UR7 ;  /* 0x0000000d3f090299 */ /* 0x000fc80008011607 */
[----:B------:R-:W-:-:S12]  /*a7f0*/  UIMAD UR6, UR9, UR11, URZ ;  /* 0x0000000b090672a4 */ /* 0x000fd8000f8e023f */
.L_x_5844:
        /* <DEDUP_REMOVED lines=37> */
[----:B------:R-:W-:Y:S02]  /*aa50*/  ISETP.NE.AND P0, PT, R19, RZ, PT ;  /* 0x000000ff1300720c */ /* 0x000fe40003f05270 */
[----:B------:R-:W-:-:S11]  /*aa60*/  MOV R13, R18 ;  /* 0x00000012000d7202 */ /* 0x000fd60000000f00 */
        /* <DEDUP_REMOVED lines=14> */
.L_x_5846:
        /* <DEDUP_REMOVED lines=23> */
.L_x_5848:
        /* <DEDUP_REMOVED lines=13> */
[----:B------:R-:W-:Y:S01]  /*ad90*/  IMAD.MOV.U32 R8, RZ, RZ, 0x70 ;  /* 0x00000070ff087424 */ /* 0x000fe200078e00ff */
[----:B------:R-:W-:-:S02]  /*ada0*/  MOV R10, UR4 ;  /* 0x00000004000a7c02 */ /* 0x000fc40008000f00 */
[----:B------:R-:W-:Y:S02]  /*adb0*/  MOV R11, UR5 ;  /* 0x00000005000b7c02 */ /* 0x000fe40008000f00 */
[----:B------:R-:W-:Y:S02]  /*adc0*/  MOV R12, 0x1 ;  /* 0x00000001000c7802 */ /* 0x000fe40000000f00 */
[----:B-1----:R-:W-:-:S07]  /*add0*/  MOV R13, RZ ;  /* 0x000000ff000d7202 */ /* 0x002fce0000000f00 */
[----:B------:R-:W-:-:S07]  /*ade0*/  LEPC R20, `(.L_x_5850) ;  /* 0x000000001014794e */ /* 0x000fce0000000000 */
[----:B--2---:R-:W-:Y:S05]  /*adf0*/  CALL.ABS.NOINC R2 ;  /* 0x0000000002007343 */ /* 0x004fea0003c00000 */
.L_x_5850:
        /* <DEDUP_REMOVED lines=16> */
.L_x_5849:
[----:B------:R-:W-:Y:S01]  /*af00*/  ULDC.64 UR4, c[0x0][0x9f8] ;  /* 0x00027e0000047ab9 */ /* 0x000fe20000000a00 */
[----:B------:R-:W-:Y:S01]  /*af10*/  IMAD.U32 R5, RZ, RZ, UR43 ;  /* 0x0000002bff057e24 */ /* 0x000fe2000f8e00ff */
[----:B------:R-:W-:Y:S01]  /*af20*/  ISETP.NE.U32.AND P0, PT, RZ, UR4, PT ;  /* 0x00000004ff007c0c */ /* 0x000fe2000bf05070 */
[----:B------:R-:W1:Y:S01]  /*af30*/  LDC R0, c[0x0][0x428] ;  /* 0x00010a00ff007b82 */ /* 0x000e620000000800 */
[----:B------:R-:W-:Y:S02]  /*af40*/  MOV R6, UR43 ;  /* 0x0000002b00067c02 */ /* 0x000fe40008000f00 */
[----:B------:R-:W-:-:S13]  /*af50*/  ISETP.NE.AND.EX P0, PT, RZ, UR5, PT, P0 ;  /* 0x00000005ff007c0c */ /* 0x000fda000bf05300 */
[----:B------:R-:W2:Y:S02]  /*af60*/  @P0 LDC.64 R2, c[0x0][0x9f8] ;  /* 0x00027e00ff020b82 */ /* 0x000ea40000000a00 */
[----:B--2---:R-:W-:-:S05]  /*af70*/  @P0 IMAD.WIDE R2, R5, 0x4, R2 ;  /* 0x0000000405020825 */ /* 0x004fca00078e0202 */
[----:B------:R2:W3:Y:S01]  /*af80*/  @P0 LDG.E R6, desc[UR50][R2.64] ;  /* 0x0000003202060981 */ /* 0x0004e2000c1e1900 */
[----:B-1----:R-:W-:Y:S01]  /*af90*/  ISETP.NE.AND P0, PT, R0, 0x1, PT ;  /* 0x000000010000780c */ /* 0x002fe20003f05270 */
[----:B------:R-:W-:Y:S01]  /*afa0*/  UMOV UR40, URZ ;  /* 0x0000003f00287c82 */ /* 0x000fe20008000000 */
[----:B------:R-:W-:Y:S01]  /*afb0*/  ISETP.NE.AND P1, PT, R19, RZ, PT ;  /* 0x000000ff1300720c */ /* 0x000fe20003f25270 */
[----:B------:R-:W-:Y:S01]  /*afc0*/  IMAD.U32 R10, RZ, RZ, UR38 ;  /* 0x00000026ff0a7e24 */ /* 0x000fe2000f8e00ff */
[----:B------:R-:W-:Y:S01]  /*afd0*/  MOV R0, UR42 ;  /* 0x0000002a00007c02 */ /* 0x000fe20008000f00 */
[----:B------:R-:W-:-:S03]  /*afe0*/  UMOV UR6, 0xffffffff ;  /* 0xffffffff00067882 */ /* 0x000fc60000000000 */
[----:B------:R-:W-:Y:S01]  /*aff0*/  IADD3 R10, R10, -0x1, RZ ;  /* 0xffffffff0a0a7810 */ /* 0x000fe20007ffe0ff */
[----:B--2---:R-:W1:Y:S06]  /*b000*/  LDC.64 R2, c[0x0][0x3f8] ;  /* 0x0000fe00ff027b82 */ /* 0x004e6c0000000a00 */
[----:B------:R-:W-:Y:S02]  /*b010*/  VOTEU.ALL UP1, P1 ;  /* 0x00000000003f7886 */ /* 0x000fe40000820000 */
[----:B------:R-:W2:Y:S03]  /*b020*/  @P0 LDC R4, c[0x0][0x42c] ;  /* 0x00010b00ff040b82 */ /* 0x000ea60000000800 */
        /* <DEDUP_REMOVED lines=10> */
.L_x_5903:
[----:B------:R-:W-:Y:S01]  /*b0d0*/  UMOV UR4, 0xffffffff ;  /* 0xffffffff00047882 */ /* 0x000fe20000000000 */
[----:B------:R-:W-:Y:S02]  /*b0e0*/  SHF.R.S32.HI R7, RZ, 0x1f, R6 ;  /* 0x0000001fff077819 */ /* 0x000fe40000011406 */
[----:B------:R-:W-:Y:S05]  /*b0f0*/  BRA.DIV UR4, `(.L_x_5852) ;  /* 0x0000002a043c7947 */ /* 0x000fea000b800000 */
[----:B------:R-:W-:-:S13]  /*b100*/  ELECT P6, URZ, PT ;  /* 0x00000000003f782f */ /* 0x000fda00038c0000 */
.L_x_5906:
[----:B------:R-:W-:Y:S05]  /*b110*/  @!P6 BRA `(.L_x_5853) ;  /* 0x0000000000c4e947 */ /* 0x000fea0003800000 */
[----:B------:R-:W-:Y:S01]  /*b120*/  MOV R4, R6 ;  /* 0x0000000600047202 */ /* 0x000fe20000000f00 */
        /* <DEDUP_REMOVED lines=10> */
[----:B------:R-:W-:Y:S02]  /*b1d0*/  SHF.R.S32.HI R5, RZ, 0x1f, R11 ;  /* 0x0000001fff057819 */ /* 0x000fe4000001140b */
[----:B------:R-:W-:-:S05]  /*b1e0*/  MOV R4, R11 ;  /* 0x0000000b00047202 */ /* 0x000fca0000000f00 */
[----:B------:R-:W-:-:S05]  /*b1f0*/  IMAD.WIDE.U32 R4, R6, UR4, R4 ;  /* 0x0000000406047c25 */ /* 0x000fca000f8e0004 */
[----:B------:R-:W-:Y:S02]  /*b200*/  IADD3 R5, R5, R9, RZ ;  /* 0x0000000905057210 */ /* 0x000fe40007ffe0ff */
[----:B------:R-:W-:-:S04]  /*b210*/  LEA R8, P2, R4, R2, 0x2 ;  /* 0x0000000204087211 */ /* 0x000fc800078410ff */
[----:B------:R-:W-:-:S05]  /*b220*/  LEA.HI.X R9, R4, R3, R5, 0x2, P2 ;  /* 0x0000000304097211 */ /* 0x000fca00010f1405 */
[----:B------:R1:W5:Y:S01]  /*b230*/  LDG.E R4, desc[UR50][R8.64] ;  /* 0x0000003208047981 */ /* 0x000362000c1e1900 */
[----:B------:R-:W-:-:S04]  /*b240*/  IMAD.MOV R5, RZ, RZ, -R11 ;  /* 0x000000ffff057224 */ /* 0x000fc800078e0a0b */
[----:B------:R-:W-:-:S07]  /*b250*/  IMAD R10, R12, R5, R10 ;  /* 0x000000050c0a7224 */ /* 0x000fce00078e020a */
.L_x_5854:
[----:B------:R-:W2:Y:S01]  /*b260*/  S2R R5, SR_TID.X ;  /* 0x0000000000057919 */ /* 0x000ea20000002100 */
[----:B-1----:R-:W-:Y:S02]  /*b270*/  LEA R8, R16, UR37, 0x3 ;  /* 0x0000002510087c11 */ /* 0x002fe4000f8e18ff */
[----:B--2---:R-:W-:Y:S02]  /*b280*/  LOP3.LUT R9, R5, 0x7f, RZ, 0xc0, !PT ;  /* 0x0000007f05097812 */ /* 0x004fe400078ec0ff */
[----:B------:R-:W-:Y:S02]  /*b290*/  SHF.L.U32 R5, R17, 0x1f, RZ ;  /* 0x0000001f11057819 */ /* 0x000fe400000006ff */
[----:B------:R-:W-:Y:S02]  /*b2a0*/  ISETP.NE.AND P3, PT, R9, RZ, PT ;  /* 0x000000ff0900720c */ /* 0x000fe40003f65270 */
[----:B------:R-:W1:Y:S02]  /*b2b0*/  SYNCS.PHASECHK.TRANS64.TRYWAIT P2, [R8+URZ+0x28c40], R5 ;  /* 0x028c4005080075a7 */ /* 0x000e64000804017f */
[----:B-1----:R-:W-:Y:S09]  /*b2c0*/  @!P2 BRA `(.L_x_5855) ;  /* 0x0000002400e8a947 */ /* 0x002ff20003800000 */
.L_x_5907:
[----:B------:R-:W-:Y:S05]  /*b2d0*/  @P3 BRA `(.L_x_5856) ;  /* 0x0000000000143947 */ /* 0x000fea0003800000 */
[----:B------:R-:W-:Y:S02]  /*b2e0*/  ISETP.NE.AND P2, PT, R19, RZ, PT ;  /* 0x000000ff1300720c */ /* 0x000fe40003f45270 */
[----:B-1----:R-:W-:-:S04]  /*b2f0*/  MOV R5, 0x2000 ;  /* 0x0000200000057802 */ /* 0x002fc80000000f00 */
[----:B------:R2:W-:Y:S07]  /*b300*/  SYNCS.ARRIVE.TRANS64 RZ, [R8+URZ+0x28c30], R5 ;  /* 0x028c300508ff79a7 */ /* 0x0005ee000800003f */
[----:B------:R-:W-:Y:S05]  /*b310*/  @!P2 BRA `(.L_x_5856) ;  /* 0x000000000004a947 */ /* 0x000fea0003800000 */
[----:B------:R-:W-:Y:S01]  /*b320*/  BPT.TRAP 0x1 ;  /* 0x000000040000795c */ /* 0x000fe20000300000 */
.L_x_5856:
        /* <DEDUP_REMOVED lines=16> */
.L_x_5853:
        /* <DEDUP_REMOVED lines=9> */
[----:B-12---:R-:W-:Y:S01]  /*b4c0*/  @P2 MOV R5, 0x2000 ;  /* 0x0000200000052802 */ /* 0x006fe20000000f00 */
        /* <DEDUP_REMOVED lines=14> */
.L_x_5908:
[----:B------:R-:W-:Y:S01]  /*b5b0*/  ULDC.64 UR4, c[0x0][0x408] ;  /* 0x0001020000047ab9 */ /* 0x000fe20000000a00 */
[----:B------:R-:W-:Y:S04]  /*b5c0*/  BSSY B0, `(.L_x_5858) ;  /* 0x0000042000007945 */ /* 0x000fe80003800000 */
[----:B------:R-:W-:Y:S05]  /*b5d0*/  @!P6 BRA `(.L_x_5859) ;  /* 0x000000040000e947 */ /* 0x000fea0003800000 */
[----:B-1----:R-:W1:Y:S01]  /*b5e0*/  S2R R8, SR_TID.X ;  /* 0x0000000000087919 */ /* 0x002e620000002100 */
[----:B------:R-:W-:Y:S02]  /*b5f0*/  SHF.L.U32 R5, R17, 0x1f, RZ ;  /* 0x0000001f11057819 */ /* 0x000fe400000006ff */
[----:B-1----:R-:W-:Y:S02]  /*b600*/  LOP3.LUT R9, R8, 0x7f, RZ, 0xc0, !PT ;  /* 0x0000007f08097812 */ /* 0x002fe400078ec0ff */
[----:B------:R-:W-:Y:S02]  /*b610*/  LEA R8, R16, UR37, 0x3 ;  /* 0x0000002510087c11 */ /* 0x000fe4000f8e18ff */
[----:B------:R-:W-:Y:S02]  /*b620*/  ISETP.NE.AND P3, PT, R9, RZ, PT ;  /* 0x000000ff0900720c */ /* 0x000fe40003f65270 */
[----:B------:R-:W1:Y:S02]  /*b630*/  SYNCS.PHASECHK.TRANS64.TRYWAIT P2, [R8+URZ+0x28c60], R5 ;  /* 0x028c6005080075a7 */ /* 0x000e64000804017f */
[----:B-1----:R-:W-:Y:S09]  /*b640*/  @!P2 BRA `(.L_x_5860) ;  /* 0x000000240034a947 */ /* 0x002ff20003800000 */
.L_x_5909:
[----:B------:R-:W-:Y:S05]  /*b650*/  @P3 BRA `(.L_x_5861) ;  /* 0x0000000000143947 */ /* 0x000fea0003800000 */
[----:B------:R-:W-:Y:S02]  /*b660*/  ISETP.NE.AND P2, PT, R19, RZ, PT ;  /* 0x000000ff1300720c */ /* 0x000fe40003f45270 */
[----:B-1----:R-:W-:-:S04]  /*b670*/  MOV R5, 0x10000 ;  /* 0x0001000000057802 */ /* 0x002fc80000000f00 */
[----:B------:R2:W-:Y:S07]  /*b680*/  SYNCS.ARRIVE.TRANS64 RZ, [R8+URZ+0x28c50], R5 ;  /* 0x028c500508ff79a7 */ /* 0x0005ee000800003f */
[----:B------:R-:W-:Y:S05]  /*b690*/  @!P2 BRA `(.L_x_5861) ;  /* 0x000000000004a947 */ /* 0x000fea0003800000 */
[----:B------:R-:W-:Y:S01]  /*b6a0*/  BPT.TRAP 0x1 ;  /* 0x000000040000795c */ /* 0x000fe20000300000 */
.L_x_5861:
        /* <DEDUP_REMOVED lines=51> */
.L_x_5859:
[----:B------:R-:W-:Y:S05]  /*b9e0*/  BSYNC B0 ;  /* 0x0000000000007941 */ /* 0x000fea0003800000 */
.L_x_5858:
[----:B------:R-:W-:-:S06]  /*b9f0*/  UISETP.GE.AND UP0, UPT, UR38, 0x2, UPT ;  /* 0x000000022600788c */ /* 0x000fcc000bf06270 */
[----:B------:R-:W-:-:S13]  /*ba00*/  PLOP3.LUT P2, PT, PT, PT, UP0, 0x80, 0x0 ;  /* 0x000000000000781c */ /* 0x000fda0003f4f008 */
[----:B------:R-:W-:Y:S05]  /*ba10*/  @!P2 BRA `(.L_x_5862) ;  /* 0x00000014009ca947 */ /* 0x000fea0003800000 */
[----:B------:R-:W-:Y:S02]  /*ba20*/  ULOP3.LUT UR6, UR38, 0x1, URZ, 0xc0, !UPT ;  /* 0x0000000126067892 */ /* 0x000fe4000f8ec03f */
[----:B------:R-:W-:Y:S02]  /*ba30*/  MOV R9, UR38 ;  /* 0x0000002600097c02 */ /* 0x000fe40008000f00 */
[----:B------:R-:W-:-:S03]  /*ba40*/  UISETP.NE.U32.AND UP0, UPT, UR6, 0x1, UPT ;  /* 0x000000010600788c */ /* 0x000fc6000bf05070 */
[----:B------:R-:W-:-:S03]  /*ba50*/  VIADD R9, R9, 0xfffffffe ;  /* 0xfffffffe09097836 */ /* 0x000fc60000000000 */
[----:B------:R-:W-:Y:S02]  /*ba60*/  PLOP3.LUT P2, PT, PT, PT, UP0, 0x80, 0x0 ;  /* 0x000000000000781c */ /* 0x000fe40003f4f008 */
[----:B-12---:R-:W-:-:S11]  /*ba70*/  MOV R8, R9 ;  /* 0x0000000900087202 */ /* 0x006fd60000000f00 */
[----:B------:R-:W-:Y:S05]  /*ba80*/  @!P2 BRA `(.L_x_5863) ;  /* 0x0000000400d0a947 */ /* 0x000fea0003800000 */
[----:B------:R-:W-:Y:S01]  /*ba90*/  IADD3 R16, R16, 0x1, RZ ;  /* 0x0000000110107810 */ /* 0x000fe20007ffe0ff */
[----:B------:R-:W-:Y:S03]  /*baa0*/  BSSY B0, `(.L_x_5864) ;  /* 0x0000070000007945 */ /* 0x000fe60003800000 */
        /* <DEDUP_REMOVED lines=20> */
[----:B------:R-:W-:-:S04]  /*bbf0*/  LEA R2, P2, R4, R2, 0x2 ;  /* 0x0000000204027211 */ /* 0x000fc800078410ff */
[----:B------:R-:W-:-:S05]  /*bc00*/  LEA.HI.X R3, R4, R3, R5, 0x2, P2 ;  /* 0x0000000304037211 */ /* 0x000fca00010f1405 */
[----:B------:R1:W5:Y:S01]  /*bc10*/  LDG.E R4, desc[UR50][R2.64] ;  /* 0x0000003202047981 */ /* 0x000362000c1e1900 */
[----:B------:R-:W-:-:S05]  /*bc20*/  IADD3 R5, -R10, RZ, RZ ;  /* 0x000000ff0a057210 */ /* 0x000fca0007ffe1ff */
[----:B------:R-:W-:-:S07]  /*bc30*/  IMAD R8, R8, R5, R9 ;  /* 0x0000000508087224 */ /* 0x000fce00078e0209 */
.L_x_5866:
[----:B-1----:R-:W1:Y:S01]  /*bc40*/  S2R R2, SR_TID.X ;  /* 0x0000000000027919 */ /* 0x002e620000002100 */
[----:B------:R-:W-:Y:S02]  /*bc50*/  SHF.L.U32 R3, R17, 0x1f, RZ ;  /* 0x0000001f11037819 */ /* 0x000fe400000006ff */
[----:B-1----:R-:W-:Y:S02]  /*bc60*/  LOP3.LUT R5, R2, 0x7f, RZ, 0xc0, !PT ;  /* 0x0000007f02057812 */ /* 0x002fe400078ec0ff */
[----:B------:R-:W-:Y:S02]  /*bc70*/  LEA R2, R16, UR37, 0x3 ;  /* 0x0000002510027c11 */ /* 0x000fe4000f8e18ff */
[----:B------:R-:W-:Y:S02]  /*bc80*/  ISETP.NE.AND P2, PT, R5, RZ, PT ;  /* 0x000000ff0500720c */ /* 0x000fe40003f45270 */
[----:B------:R-:W1:Y:S02]  /*bc90*/  SYNCS.PHASECHK.TRANS64.TRYWAIT P3, [R2+URZ+0x28c40], R3 ;  /* 0x028c4003020075a7 */ /* 0x000e64000806017f */
[----:B-1----:R-:W-:Y:S09]  /*bca0*/  @!P3 BRA `(.L_x_5867) ;  /* 0x0000001c00b0b947 */ /* 0x002ff20003800000 */
.L_x_5910:
[----:B------:R-:W-:Y:S05]  /*bcb0*/  @P2 BRA `(.L_x_5868) ;  /* 0x0000000000142947 */ /* 0x000fea0003800000 */
[----:B------:R-:W-:Y:S02]  /*bcc0*/  ISETP.NE.AND P3, PT, R19, RZ, PT ;  /* 0x000000ff1300720c */ /* 0x000fe40003f65270 */
[----:B------:R-:W-:-:S04]  /*bcd0*/  MOV R5, 0x2000 ;  /* 0x0000200000057802 */ /* 0x000fc80000000f00 */
[----:B------:R2:W-:Y:S07]  /*bce0*/  SYNCS.ARRIVE.TRANS64 RZ, [R2+URZ+0x28c30], R5 ;  /* 0x028c300502ff79a7 */ /* 0x0005ee000800003f */
[----:B------:R-:W-:Y:S05]  /*bcf0*/  @!P3 BRA `(.L_x_5868) ;  /* 0x000000000004b947 */ /* 0x000fea0003800000 */
[----:B------:R-:W-:Y:S01]  /*bd00*/  BPT.TRAP 0x1 ;  /* 0x000000040000795c */ /* 0x000fe20000300000 */
.L_x_5868:
        /* <DEDUP_REMOVED lines=17> */
.L_x_5911:
[----:B------:R-:W-:Y:S05]  /*be20*/  @P2 BRA `(.L_x_5870) ;  /* 0x0000000000142947 */ /* 0x000fea0003800000 */
[----:B------:R-:W-:Y:S02]  /*be30*/  ISETP.NE.AND P2, PT, R19, RZ, PT ;  /* 0x000000ff1300720c */ /* 0x000fe40003f45270 */
[----:B-12---:R-:W-:-:S04]  /*be40*/  MOV R3, 0x10000 ;  /* 0x0001000000037802 */ /* 0x006fc80000000f00 */
[----:B------:R3:W-:Y:S07]  /*be50*/  SYNCS.ARRIVE.TRANS64 RZ, [R2+URZ+0x28c50], R3 ;  /* 0x028c500302ff79a7 */ /* 0x0007ee000800003f */
[----:B------:R-:W-:Y:S05]  /*be60*/  @!P2 BRA `(.L_x_5870) ;  /* 0x000000000004a947 */ /* 0x000fea0003800000 */
[----:B------:R-:W-:Y:S01]  /*be70*/  BPT.TRAP 0x1 ;  /* 0x000000040000795c */ /* 0x000fe20000300000 */
.L_x_5870:
        /* <DEDUP_REMOVED lines=50> */
.L_x_5865:
[----:B------:R-:W-:Y:S05]  /*c1a0*/  BSYNC B0 ;  /* 0x0000000000007941 */ /* 0x000fea0003800000 */
.L_x_5864:
[----:B------:R-:W-:-:S06]  /*c1b0*/  UIADD3 UR6, UR38, -0x3, URZ ;  /* 0xfffffffd26067890 */ /* 0x000fcc000fffe03f */
[----:B------:R-:W-:-:S07]  /*c1c0*/  MOV R8, UR6 ;  /* 0x0000000600087c02 */ /* 0x000fce0008000f00 */
.L_x_5863:
[----:B------:R-:W-:Y:S01]  /*c1d0*/  ISETP.NE.AND P2, PT, R9, RZ, PT ;  /* 0x000000ff0900720c */ /* 0x000fe20003f45270 */
[----:B------:R-:W-:-:S12]  /*c1e0*/  BSSY B0, `(.L_x_5862) ;  /* 0x00000ea000007945 */ /* 0x000fd80003800000 */
[----:B------:R-:W-:Y:S05]  /*c1f0*/  @!P2 BRA `(.L_x_5871) ;  /* 0x0000000c00a0a947 */ /* 0x000fea0003800000 */
.L_x_5886:
        /* <DEDUP_REMOVED lines=8> */
[----:B------:R-:W-:Y:S01]  /*c280*/  MOV R10, R8 ;  /* 0x00000008000a7202 */ /* 0x000fe20000000f00 */
[----:B------:R-:W-:Y:S06]  /*c290*/  @!P0 BRA `(.L_x_5874) ;  /* 0x0000000000488947 */ /* 0x000fec0003800000 */
[----:B------:R-:W1:Y:S01]  /*c2a0*/  LDC R10, c[0x0][0x41c] ;  /* 0x00010700ff0a7b82 */ /* 0x000e620000000800 */
[----:B------:R-:W-:Y:S01]  /*c2b0*/  MOV R11, R8 ;  /* 0x00000008000b7202 */ /* 0x000fe20000000f00 */
[----:B------:R-:W-:-:S04]  /*c2c0*/  IMAD R13, R7, UR4, RZ ;  /* 0x00000004070d7c24 */ /* 0x000fc8000f8e02ff */
[----:B------:R-:W-:Y:S02]  /*c2d0*/  IMAD R13, R6, UR5, R13 ;  /* 0x00000005060d7c24 */ /* 0x000fe4000f8e020d */
[----:B------:R-:W2:Y:S01]  /*c2e0*/  LDC.64 R4, c[0x0][0x3f8] ;  /* 0x0000fe00ff047b82 */ /* 0x000ea20000000a00 */
[----:B-1----:R-:W-:-:S13]  /*c2f0*/  ISETP.NE.AND P2, PT, R10, 0x1, PT ;  /* 0x000000010a00780c */ /* 0x002fda0003f45270 */
[----:B------:R-:W1:Y:S02]  /*c300*/  @P2 LDC.64 R2, c[0x0][0x420] ;  /* 0x00010800ff022b82 */ /* 0x000e640000000a00 */
[----:B-1----:R-:W-:-:S05]  /*c310*/  @P2 IMAD.HI.U32 R2, R8, R2, RZ ;  /* 0x0000000208022227 */ /* 0x002fca00078e00ff */
[----:B------:R-:W-:-:S04]  /*c320*/  @P2 SHF.R.U32.HI R11, RZ, R3, R2 ;  /* 0x00000003ff0b2219 */ /* 0x000fc80000011602 */
[--C-:B------:R-:W-:Y:S01]  /*c330*/  SHF.R.S32.HI R3, RZ, 0x1f, R11.reuse ;  /* 0x0000001fff037819 */ /* 0x100fe2000001140b */
[----:B------:R-:W-:-:S04]  /*c340*/  IMAD.MOV.U32 R2, RZ, RZ, R11 ;  /* 0x000000ffff027224 */ /* 0x000fc800078e000b */
[----:B------:R-:W-:-:S05]  /*c350*/  IMAD.WIDE.U32 R2, R6, UR4, R2 ;  /* 0x0000000406027c25 */ /* 0x000fca000f8e0002 */
[----:B------:R-:W-:Y:S02]  /*c360*/  IADD3 R3, R13, R3, RZ ;  /* 0x000000030d037210 */ /* 0x000fe40007ffe0ff */
[----:B--2---:R-:W-:-:S04]  /*c370*/  LEA R4, P2, R2, R4, 0x2 ;  /* 0x0000000402047211 */ /* 0x004fc800078410ff */
[----:B------:R-:W-:-:S05]  /*c380*/  LEA.HI.X R5, R2, R5, R3, 0x2, P2 ;  /* 0x0000000502057211 */ /* 0x000fca00010f1403 */
[----:B------:R1:W5:Y:S01]  /*c390*/  LDG.E R4, desc[UR50][R4.64] ;  /* 0x0000003204047981 */ /* 0x000362000c1e1900 */
[----:B------:R-:W-:-:S05]  /*c3a0*/  IADD3 R3, -R11, RZ, RZ ;  /* 0x000000ff0b037210 */ /* 0x000fca0007ffe1ff */
[----:B------:R-:W-:-:S07]  /*c3b0*/  IMAD R10, R10, R3, R8 ;  /* 0x000000030a0a7224 */ /* 0x000fce00078e0208 */
.L_x_5874:
[----:B------:R-:W1:Y:S01]  /*c3c0*/  S2R R2, SR_TID.X ;  /* 0x0000000000027919 */ /* 0x000e620000002100 */
[----:B------:R-:W-:Y:S02]  /*c3d0*/  LEA R3, R9, UR37, 0x3 ;  /* 0x0000002509037c11 */ /* 0x000fe4000f8e18ff */
[----:B-1----:R-:W-:Y:S02]  /*c3e0*/  LOP3.LUT R5, R2, 0x7f, RZ, 0xc0, !PT ;  /* 0x0000007f02057812 */ /* 0x002fe400078ec0ff */
[----:B------:R-:W-:Y:S02]  /*c3f0*/  SHF.L.U32 R2, R17, 0x1f, RZ ;  /* 0x0000001f11027819 */ /* 0x000fe400000006ff */
[----:B------:R-:W-:Y:S02]  /*c400*/  ISETP.NE.AND P2, PT, R5, RZ, PT ;  /* 0x000000ff0500720c */ /* 0x000fe40003f45270 */
[----:B------:R-:W1:Y:S02]  /*c410*/  SYNCS.PHASECHK.TRANS64.TRYWAIT P3, [R3+URZ+0x28c40], R2 ;  /* 0x028c4002030075a7 */ /* 0x000e64000806017f */
[----:B-1----:R-:W-:Y:S09]  /*c420*/  @!P3 BRA `(.L_x_5875) ;  /* 0x0000001400f8b947 */ /* 0x002ff20003800000 */
.L_x_5912:
[----:B------:R-:W-:Y:S05]  /*c430*/  @P2 BRA `(.L_x_5876) ;  /* 0x0000000000142947 */ /* 0x000fea0003800000 */
[----:B------:R-:W-:Y:S01]  /*c440*/  ISETP.NE.AND P3, PT, R19, RZ, PT ;  /* 0x000000ff1300720c */ /* 0x000fe20003f65270 */
[----:B------:R-:W-:-:S04]  /*c450*/  IMAD.MOV.U32 R12, RZ, RZ, 0x2000 ;  /* 0x00002000ff0c7424 */ /* 0x000fc800078e00ff */
[----:B------:R2:W-:Y:S08]  /*c460*/  SYNCS.ARRIVE.TRANS64 RZ, [R3+URZ+0x28c30], R12 ;  /* 0x028c300c03ff79a7 */ /* 0x0005f0000800003f */
[----:B------:R-:W-:Y:S05]  /*c470*/  @!P3 BRA `(.L_x_5876) ;  /* 0x000000000004b947 */ /* 0x000fea0003800000 */
[----:B------:R-:W-:Y:S01]  /*c480*/  BPT.TRAP 0x1 ;  /* 0x000000040000795c */ /* 0x000fe20000300000 */
.L_x_5876:
        /* <DEDUP_REMOVED lines=17> */
.L_x_5913:
[----:B------:R-:W-:Y:S05]  /*c5a0*/  @P2 BRA `(.L_x_5878) ;  /* 0x0000000000142947 */ /* 0x000fea0003800000 */
[----:B------:R-:W-:Y:S02]  /*c5b0*/  ISETP.NE.AND P2, PT, R19, RZ, PT ;  /* 0x000000ff1300720c */ /* 0x000fe40003f45270 */
[----:B-1-3--:R-:W-:-:S04]  /*c5c0*/  MOV R2, 0x10000 ;  /* 0x0001000000027802 */ /* 0x00afc80000000f00 */
[----:B------:R4:W-:Y:S07]  /*c5d0*/  SYNCS.ARRIVE.TRANS64 RZ, [R3+URZ+0x28c50], R2 ;  /* 0x028c500203ff79a7 */ /* 0x0009ee000800003f */
[----:B------:R-:W-:Y:S05]  /*c5e0*/  @!P2 BRA `(.L_x_5878) ;  /* 0x000000000004a947 */ /* 0x000fea0003800000 */
[----:B------:R-:W-:Y:S01]  /*c5f0*/  BPT.TRAP 0x1 ;  /* 0x000000040000795c */ /* 0x000fe20000300000 */
.L_x_5878:
        /* <DEDUP_REMOVED lines=50> */
.L_x_5873:
[----:B------:R-:W-:Y:S05]  /*c920*/  BSYNC B1 ;  /* 0x0000000000017941 */ /* 0x000fea0003800000 */
.L_x_5872:
[----:B------:R-:W-:Y:S01]  /*c930*/  VIADD R9, R9, 0x1 ;  /* 0x0000000109097836 */ /* 0x000fe20000000000 */
[----:B------:R-:W-:Y:S04]  /*c940*/  BSSY B1, `(.L_x_5879) ;  /* 0x0000070000017945 */ /* 0x000fe80003800000 */
[----:B------:R-:W-:-:S04]  /*c950*/  ISETP.NE.AND P2, PT, R9, 0x2, PT ;  /* 0x000000020900780c */ /* 0x000fc80003f45270 */
[----:B---34-:R-:W-:Y:S02]  /*c960*/  SEL R2, RZ, 0x1, P2 ;  /* 0x00000001ff027807 */ /* 0x018fe40001000000 */
[----:B------:R-:W-:Y:S02]  /*c970*/  SEL R16, R9, RZ, P2 ;  /* 0x000000ff09107207 */ /* 0x000fe40001000000 */
[----:B------:R-:W-:Y:S01]  /*c980*/  LOP3.LUT R17, R17, R2, RZ, 0x3c, !PT ;  /* 0x0000000211117212 */ /* 0x000fe200078e3cff */
[----:B------:R-:W-:Y:S06]  /*c990*/  @!P6 BRA `(.L_x_5880) ;  /* 0x0000000400a8e947 */ /* 0x000fec0003800000 */
[----:B------:R-:W-:Y:S01]  /*c9a0*/  IADD3 R10, R8, -0x1, RZ ;  /* 0xffffffff080a7810 */ /* 0x000fe20007ffe0ff */
[----:B------:R-:W-:Y:S06]  /*c9b0*/  @!P0 BRA `(.L_x_5881) ;  /* 0x0000000000488947 */ /* 0x000fec0003800000 */
[----:B------:R-:W1:Y:S01]  /*c9c0*/  LDC R9, c[0x0][0x41c] ;  /* 0x00010700ff097b82 */ /* 0x000e620000000800 */
[----:B------:R-:W-:Y:S01]  /*c9d0*/  MOV R11, R10 ;  /* 0x0000000a000b7202 */ /* 0x000fe20000000f00 */
[----:B------:R-:W-:-:S04]  /*c9e0*/  IMAD R13, R7, UR4, RZ ;  /* 0x00000004070d7c24 */ /* 0x000fc8000f8e02ff */
[----:B------:R-:W-:Y:S02]  /*c9f0*/  IMAD R13, R6, UR5, R13 ;  /* 0x00000005060d7c24 */ /* 0x000fe4000f8e020d */
[----:B------:R-:W3:Y:S01]  /*ca00*/  LDC.64 R4, c[0x0][0x3f8] ;  /* 0x0000fe00ff047b82 */ /* 0x000ee20000000a00 */
[----:B-1----:R-:W-:-:S13]  /*ca10*/  ISETP.NE.AND P2, PT, R9, 0x1, PT ;  /* 0x000000010900780c */ /* 0x002fda0003f45270 */
[----:B--2---:R-:W1:Y:S02]  /*ca20*/  @P2 LDC.64 R2, c[0x0][0x420] ;  /* 0x00010800ff022b82 */ /* 0x004e640000000a00 */
[----:B-1----:R-:W-:-:S05]  /*ca30*/  @P2 IMAD.HI.U32 R2, R10, R2, RZ ;  /* 0x000000020a022227 */ /* 0x002fca00078e00ff */
[----:B------:R-:W-:-:S04]  /*ca40*/  @P2 SHF.R.U32.HI R11, RZ, R3, R2 ;  /* 0x00000003ff0b2219 */ /* 0x000fc80000011602 */
[--C-:B------:R-:W-:Y:S01]  /*ca50*/  SHF.R.S32.HI R3, RZ, 0x1f, R11.reuse ;  /* 0x0000001fff037819 */ /* 0x100fe2000001140b */
[----:B------:R-:W-:-:S04]  /*ca60*/  IMAD.MOV.U32 R2, RZ, RZ, R11 ;  /* 0x000000ffff027224 */ /* 0x000fc800078e000b */
[----:B------:R-:W-:-:S05]  /*ca70*/  IMAD.WIDE.U32 R2, R6, UR4, R2 ;  /* 0x0000000406027c25 */ /* 0x000fca000f8e0002 */
[----:B------:R-:W-:Y:S02]  /*ca80*/  IADD3 R3, R13, R3, RZ ;  /* 0x000000030d037210 */ /* 0x000fe40007ffe0ff */
[----:B---3--:R-:W-:-:S04]  /*ca90*/  LEA R4, P2, R2, R4, 0x2 ;  /* 0x0000000402047211 */ /* 0x008fc800078410ff */
[----:B------:R-:W-:-:S05]  /*caa0*/  LEA.HI.X R5, R2, R5, R3, 0x2, P2 ;  /* 0x0000000502057211 */ /* 0x000fca00010f1403 */
[----:B------:R1:W5:Y:S01]  /*cab0*/  LDG.E R4, desc[UR50][R4.64] ;  /* 0x0000003204047981 */ /* 0x000362000c1e1900 */
[----:B------:R-:W-:-:S05]  /*cac0*/  IADD3 R2, -R11, RZ, RZ ;  /* 0x000000ff0b027210 */ /* 0x000fca0007ffe1ff */
[----:B------:R-:W-:-:S07]  /*cad0*/  IMAD R10, R9, R2, R10 ;  /* 0x00000002090a7224 */ /* 0x000fce00078e020a */
.L_x_5881:
[----:B------:R-:W1:Y:S01]  /*cae0*/  S2R R2, SR_TID.X ;  /* 0x0000000000027919 */ /* 0x000e620000002100 */
[----:B--2---:R-:W-:Y:S02]  /*caf0*/  SHF.L.U32 R3, R17, 0x1f, RZ ;  /* 0x0000001f11037819 */ /* 0x004fe400000006ff */
[----:B-1----:R-:W-:Y:S02]  /*cb00*/  LOP3.LUT R5, R2, 0x7f, RZ, 0xc0, !PT ;  /* 0x0000007f02057812 */ /* 0x002fe400078ec0ff */
[----:B------:R-:W-:Y:S02]  /*cb10*/  LEA R2, R16, UR37, 0x3 ;  /* 0x0000002510027c11 */ /* 0x000fe4000f8e18ff */
[----:B------:R-:W-:Y:S02]  /*cb20*/  ISETP.NE.AND P2, PT, R5, RZ, PT ;  /* 0x000000ff0500720c */ /* 0x000fe40003f45270 */
[----:B------:R-:W1:Y:S02]  /*cb30*/  SYNCS.PHASECHK.TRANS64.TRYWAIT P3, [R2+URZ+0x28c40], R3 ;  /* 0x028c4003020075a7 */ /* 0x000e64000806017f */
[----:B-1----:R-:W-:Y:S09]  /*cb40*/  @!P3 BRA `(.L_x_5882) ;  /* 0x000000100058b947 */ /* 0x002ff20003800000 */
.L_x_5914:
[----:B------:R-:W-:Y:S05]  /*cb50*/  @P2 BRA `(.L_x_5883) ;  /* 0x0000000000142947 */ /* 0x000fea0003800000 */
[----:B------:R-:W-:Y:S01]  /*cb60*/  ISETP.NE.AND P3, PT, R19, RZ, PT ;  /* 0x000000ff1300720c */ /* 0x000fe20003f65270 */
[----:B------:R-:W-:-:S04]  /*cb70*/  IMAD.MOV.U32 R5, RZ, RZ, 0x2000 ;  /* 0x00002000ff057424 */ /* 0x000fc800078e00ff */
[----:B------:R2:W-:Y:S08]  /*cb80*/  SYNCS.ARRIVE.TRANS64 RZ, [R2+URZ+0x28c30], R5 ;  /* 0x028c300502ff79a7 */ /* 0x0005f0000800003f */
[----:B------:R-:W-:Y:S05]  /*cb90*/  @!P3 BRA `(.L_x_5883) ;  /* 0x000000000004b947 */ /* 0x000fea0003800000 */
[----:B------:R-:W-:Y:S01]  /*cba0*/  BPT.TRAP 0x1 ;  /* 0x000000040000795c */ /* 0x000fe20000300000 */
.L_x_5883:
        /* <DEDUP_REMOVED lines=17> */
.L_x_5915:
[----:B------:R-:W-:Y:S05]  /*ccc0*/  @P2 BRA `(.L_x_5885) ;  /* 0x0000000000142947 */ /* 0x000fea0003800000 */
[----:B------:R-:W-:Y:S02]  /*ccd0*/  ISETP.NE.AND P2, PT, R19, RZ, PT ;  /* 0x000000ff1300720c */ /* 0x000fe40003f45270 */
[----:B-1-3--:R-:W-:-:S04]  /*cce0*/  MOV R3, 0x10000 ;  /* 0x0001000000037802 */ /* 0x00afc80000000f00 */
[----:B------:R4:W-:Y:S07]  /*ccf0*/  SYNCS.ARRIVE.TRANS64 RZ, [R2+URZ+0x28c50], R3 ;  /* 0x028c500302ff79a7 */ /* 0x0009ee000800003f */
[----:B------:R-:W-:Y:S05]  /*cd00*/  @!P2 BRA `(.L_x_5885) ;  /* 0x000000000004a947 */ /* 0x000fea0003800000 */
[----:B------:R-:W-:Y:S01]  /*cd10*/  BPT.TRAP 0x1 ;  /* 0x000000040000795c */ /* 0x000fe20000300000 */
.L_x_5885:
        /* <DEDUP_REMOVED lines=50> */
.L_x_5880:
[----:B------:R-:W-:Y:S05]  /*d040*/  BSYNC B1 ;  /* 0x0000000000017941 */ /* 0x000fea0003800000 */
.L_x_5879:
[C---:B------:R-:W-:Y:S01]  /*d050*/  ISETP.GT.AND P2, PT, R8.reuse, 0x1, PT ;  /* 0x000000010800780c */ /* 0x040fe20003f44270 */
[----:B------:R-:W-:-:S12]  /*d060*/  VIADD R8, R8, 0xfffffffe ;  /* 0xfffffffe08087836 */ /* 0x000fd80000000000 */
[----:B------:R-:W-:Y:S05]  /*d070*/  @P2 BRA `(.L_x_5886) ;  /* 0xfffffff000602947 */ /* 0x000fea000383ffff */
.L_x_5871:
[----:B------:R-:W-:Y:S05]  /*d080*/  BSYNC B0 ;  /* 0x0000000000007941 */ /* 0x000fea0003800000 */
.L_x_5862:
        /* <DEDUP_REMOVED lines=18> */
.L_x_5888:
[----:B------:R-:W-:Y:S05]  /*d1b0*/  BSYNC B0 ;  /* 0x0000000000007941 */ /* 0x000fea0003800000 */
.L_x_5887:
[----:B------:R-:W-:Y:S02]  /*d1c0*/  SEL R16, R16, RZ, P0 ;  /* 0x000000ff10107207 */ /* 0x000fe40000000000 */
[----:B------:R-:W-:-:S07]  /*d1d0*/  MOV R13, R18 ;  /* 0x00000012000d7202 */ /* 0x000fce0000000f00 */
.L_x_5847:
[----:B------:R-:W-:Y:S05]  /*d1e0*/  BSYNC B6 ;  /* 0x0000000000067941 */ /* 0x000fea0003800000 */
.L_x_5845:
[----:B------:R-:W-:-:S03]  /*d1f0*/  UMOV UR6, 0xffffffff ;  /* 0xffffffff00067882 */ /* 0x000fc60000000000 */
[----:B------:R-:W-:Y:S05]  /*d200*/  BRA.DIV UR6, `(.L_x_5889) ;  /* 0x0000000a06d07947 */ /* 0x000fea000b800000 */
[----:B------:R1:W1:Y:S02]  /*d210*/  SHFL.IDX PT, R14, R13, RZ, 0x1f ;  /* 0x00001fff0d0e7589 */ /* 0x00026400000e0000 */
.L_x_5918:
        /* <DEDUP_REMOVED lines=12> */
.L_x_5842:
[----:B------:R-:W1:Y:S01]  /*d2e0*/  S2R R3, SR_CgaCtaId ;  /* 0x0000000000037919 */ /* 0x000e620000008800 */
[----:B------:R-:W-:Y:S01]  /*d2f0*/  UIADD3 UR44, UR44, 0x1, URZ ;  /* 0x000000012c2c7890 */ /* 0x000fe2000fffe03f */
[----:B------:R-:W-:-:S03]  /*d300*/  MOV R0, 0x400 ;  /* 0x0000040000007802 */ /* 0x000fc60000000f00 */
        /* <DEDUP_REMOVED lines=8> */
.L_x_5919:
        /* <DEDUP_REMOVED lines=14> */
.L_x_5894:
[----:B------:R-:W-:Y:S01]  /*d470*/  VIADD R3, R7, 0x28c40 ;  /* 0x00028c4007037836 */ /* 0x000fe20000000000 */
[----:B------:R-:W-:Y:S02]  /*d480*/  SHF.L.U32 R4, R17, 0x1f, RZ ;  /* 0x0000001f11047819 */ /* 0x000fe400000006ff */
[C---:B------:R-:W-:Y:S02]  /*d490*/  IADD3 R0, R16.reuse, 0x1, RZ ;  /* 0x0000000110007810 */ /* 0x040fe40007ffe0ff */
[----:B------:R-:W-:Y:S02]  /*d4a0*/  LEA R5, R16, R3, 0x3 ;  /* 0x0000000310057211 */ /* 0x000fe400078e18ff */
[----:B------:R-:W-:Y:S02]  /*d4b0*/  ISETP.NE.AND P1, PT, R0, 0x2, PT ;  /* 0x000000020000780c */ /* 0x000fe40003f25270 */
[----:B------:R-:W1:Y:S02]  /*d4c0*/  SYNCS.PHASECHK.TRANS64.TRYWAIT P0, [R5+URZ], R4 ;  /* 0x00000004050075a7 */ /* 0x000e64000800017f */
[----:B------:R-:W-:-:S04]  /*d4d0*/  SEL R2, RZ, 0x1, P1 ;  /* 0x00000001ff027807 */ /* 0x000fc80000800000 */
[----:B------:R-:W-:Y:S02]  /*d4e0*/  LOP3.LUT R17, R17, R2, RZ, 0x3c, !PT ;  /* 0x0000000211117212 */ /* 0x000fe400078e3cff */
[----:B------:R-:W-:Y:S02]  /*d4f0*/  SEL R2, R0, RZ, P1 ;  /* 0x000000ff00027207 */ /* 0x000fe40000800000 */
[----:B------:R-:W-:-:S03]  /*d500*/  SHF.L.U32 R0, R17, 0x1f, RZ ;  /* 0x0000001f11007819 */ /* 0x000fc600000006ff */
[----:B------:R-:W-:Y:S01]  /*d510*/  IMAD R3, R2, 0x8, R3 ;  /* 0x0000000802037824 */ /* 0x000fe200078e0203 */
[----:B-1----:R-:W-:Y:S06]  /*d520*/  @!P0 BRA `(.L_x_5895) ;  /* 0x0000000800408947 */ /* 0x002fec0003800000 */
.L_x_5920:
[----:B------:R-:W2:Y:S02]  /*d530*/  SYNCS.PHASECHK.TRANS64.TRYWAIT P0, [R3+URZ], R0 ;  /* 0x00000000030075a7 */ /* 0x000ea4000800017f */
[----:B--2---:R-:W-:Y:S05]  /*d540*/  @!P0 BRA `(.L_x_5896) ;  /* 0x00000008004c8947 */ /* 0x004fea0003800000 */
.L_x_5921:
[----:B------:R-:W-:Y:S05]  /*d550*/  @!P2 BRA `(.L_x_5897) ;  /* 0x000000000004a947 */ /* 0x000fea0003800000 */
[----:B------:R-:W-:Y:S01]  /*d560*/  BPT.TRAP 0x1 ;  /* 0x000000040000795c */ /* 0x000fe20000300000 */
.L_x_5897:
[----:B--2---:R-:W-:-:S04]  /*d570*/  IADD3 R3, R7, 0x28c60, RZ ;  /* 0x00028c6007037810 */ /* 0x004fc80007ffe0ff */
[----:B-1----:R-:W-:-:S04]  /*d580*/  LEA R5, R16, R3, 0x3 ;  /* 0x0000000310057211 */ /* 0x002fc800078e18ff */
[----:B------:R-:W1:Y:S02]  /*d590*/  SYNCS.PHASECHK.TRANS64.TRYWAIT P0, [R5+URZ], R4 ;  /* 0x00000004050075a7 */ /* 0x000e64000800017f */
[----:B-1----:R-:W-:Y:S05]  /*d5a0*/  @!P0 BRA `(.L_x_5898) ;  /* 0x0000000800488947 */ /* 0x002fea0003800000 */
.L_x_5922:
[----:B------:R-:W-:-:S07]  /*d5b0*/  IMAD R3, R2, 0x8, R3 ;  /* 0x0000000802037824 */ /* 0x000fce00078e0203 */
.L_x_5899:
[----:B--2---:R2:W3:Y:S02]  /*d5c0*/  SYNCS.PHASECHK.TRANS64.TRYWAIT P0, [R3+URZ], R0 ;  /* 0x00000000030075a7 */ /* 0x0044e4000800017f */
[----:B---3--:R-:W-:Y:S05]  /*d5d0*/  @!P0 NANOSLEEP.SYNCS 0x989680 ;  /* 0x009896800000895d */ /* 0x008fea0003900000 */
[----:B------:R-:W3:Y:S02]  /*d5e0*/  @!P0 SYNCS.PHASECHK.TRANS64 P0, [R3+URZ], R0 ;  /* 0x00000000030085a7 */ /* 0x000ee4000800007f */
[----:B---3--:R-:W-:Y:S05]  /*d5f0*/  @!P0 BRA `(.L_x_5899) ;  /* 0xfffffffc00f08947 */ /* 0x008fea000383ffff */
.L_x_5893:
[----:B------:R-:W-:Y:S05]  /*d600*/  BSYNC B0 ;  /* 0x0000000000007941 */ /* 0x000fea0003800000 */
.L_x_5892:
[----:B------:R-:W-:Y:S05]  /*d610*/  EXIT ;  /* 0x000000000000794d */ /* 0x000fea0003800000 */
.L_x_5794:
[----:B-1----:R-:W-:-:S04]  /*d620*/  MOV R3, UR16 ;  /* 0x0000001000037c02 */ /* 0x002fc80008000f00 */
[----:B------:R1:W2:Y:S03]  /*d630*/  SYNCS.PHASECHK.TRANS64.TRYWAIT P0, [R3+URZ+0x28c50], R0 ;  /* 0x028c5000030075a7 */ /* 0x0002a6000800017f */
[----:B--2---:R-:W-:Y:S05]  /*d640*/  @!P0 NANOSLEEP.SYNCS 0x989680 ;  /* 0x009896800000895d */ /* 0x004fea0003900000 */
[----:B------:R-:W2:Y:S02]  /*d650*/  @!P0 SYNCS.PHASECHK.TRANS64 P0, [R3+URZ+0x28c50], R0 ;  /* 0x028c5000030085a7 */ /* 0x000ea4000800007f */
[----:B--2---:R-:W-:Y:S05]  /*d660*/  @!P0 BRA `(.L_x_5794) ;  /* 0xfffffffc00ec8947 */ /* 0x004fea000383ffff */
[----:B------:R-:W-:Y:S05]  /*d670*/  BRA `(.L_x_5900) ;  /* 0xffffff4000787947 */ /* 0x000fea000383ffff */
.L_x_5799:
[----:B--2---:R-:W-:-:S04]  /*d680*/  MOV R4, UR6 ;  /* 0x0000000600047c02 */ /* 0x004fc80008000f00 */
[----:B------:R2:W3:Y:S03]  /*d690*/  SYNCS.PHASECHK.TRANS64.TRYWAIT P0, [R4+URZ+0x28c50], R3 ;  /* 0x028c5003040075a7 */ /* 0x0004e6000800017f */
[----:B---3--:R-:W-:Y:S05]  /*d6a0*/  @!P0 NANOSLEEP.SYNCS 0x989680 ;  /* 0x009896800000895d */ /* 0x008fea0003900000 */
[----:B------:R-:W3:Y:S02]  /*d6b0*/  @!P0 SYNCS.PHASECHK.TRANS64 P0, [R4+URZ+0x28c50], R3 ;  /* 0x028c5003040085a7 */ /* 0x000ee4000800007f */
[----:B---3--:R-:W-:Y:S05]  /*d6c0*/  @!P0 BRA `(.L_x_5799) ;  /* 0xfffffffc00ec8947 */ /* 0x008fea000383ffff */
[----:B------:R-:W-:Y:S05]  /*d6d0*/  BRA `(.L_x_5798) ;  /* 0xffffff4c008c7947 */ /* 0x000fea000383ffff */
.L_x_5802:
[----:B-1----:R-:W-:-:S04]  /*d6e0*/  IMAD.U32 R3, RZ, RZ, UR48 ;  /* 0x00000030ff037e24 */ /* 0x002fc8000f8e00ff */
[----:B------:R1:W2:Y:S03]  /*d6f0*/  SYNCS.PHASECHK.TRANS64.TRYWAIT P1, [R3+URZ+0x28c00], R0 ;  /* 0x028c0000030075a7 */ /* 0x0002a6000802017f */
[----:B--2---:R-:W-:Y:S05]  /*d700*/  @!P1 NANOSLEEP.SYNCS 0x989680 ;  /* 0x009896800000995d */ /* 0x004fea0003900000 */
[----:B------:R-:W2:Y:S02]  /*d710*/  @!P1 SYNCS.PHASECHK.TRANS64 P1, [R3+URZ+0x28c00], R0 ;  /* 0x028c0000030095a7 */ /* 0x000ea4000802007f */
[----:B--2---:R-:W-:Y:S05]  /*d720*/  @!P1 BRA `(.L_x_5802) ;  /* 0xfffffffc00ec9947 */ /* 0x004fea000383ffff */
[----:B------:R-:W-:Y:S05]  /*d730*/  BRA `(.L_x_5901) ;  /* 0xffffff5800f47947 */ /* 0x000fea000383ffff */
.L_x_5806:
[----:B---3--:R3:W4:Y:S02]  /*d740*/  SYNCS.PHASECHK.TRANS64.TRYWAIT P1, [R7+URZ+0x28c30], R8 ;  /* 0x028c3008070075a7 */ /* 0x008724000802017f */
[----:B----4-:R-:W-:Y:S05]  /*d750*/  @!P1 NANOSLEEP.SYNCS 0x989680 ;  /* 0x009896800000995d */ /* 0x010fea0003900000 */
[----:B------:R-:W4:Y:S02]  /*d760*/  @!P1 SYNCS.PHASECHK.TRANS64 P1, [R7+URZ+0x28c30], R8 ;  /* 0x028c3008070095a7 */ /* 0x000f24000802007f */
[----:B----4-:R-:W-:Y:S05]  /*d770*/  @!P1 BRA `(.L_x_5806) ;  /* 0xfffffffc00f09947 */ /* 0x010fea000383ffff */
[----:B------:R-:W-:Y:S05]  /*d780*/  BRA `(.L_x_5805) ;  /* 0xffffff5c00107947 */ /* 0x000fea000383ffff */
.L_x_5810:
[----:B--2---:R2:W1:Y:S02]  /*d790*/  SYNCS.PHASECHK.TRANS64.TRYWAIT P2, [R7+URZ+0x28c50], R8 ;  /* 0x028c5008070075a7 */ /* 0x004464000804017f */
[----:B-1----:R-:W-:Y:S05]  /*d7a0*/  @!P2 NANOSLEEP.SYNCS 0x989680 ;  /* 0x009896800000a95d */ /* 0x002fea0003900000 */
[----:B------:R-:W1:Y:S02]  /*d7b0*/  @!P2 SYNCS.PHASECHK.TRANS64 P2, [R7+URZ+0x28c50], R8 ;  /* 0x028c50080700a5a7 */ /* 0x000e64000804007f */
[----:B-1----:R-:W-:Y:S05]  /*d7c0*/  @!P2 BRA `(.L_x_5810) ;  /* 0xfffffffc00f0a947 */ /* 0x002fea000383ffff */
[----:B------:R-:W-:Y:S05]  /*d7d0*/  BRA `(.L_x_5809) ;  /* 0xffffff6c00847947 */ /* 0x000fea000383ffff */
.L_x_5815:
[----:B--2---:R-:W-:-:S04]  /*d7e0*/  MOV R4, UR29 ;  /* 0x0000001d00047c02 */ /* 0x004fc80008000f00 */
[----:B------:R2:W3:Y:S03]  /*d7f0*/  SYNCS.PHASECHK.TRANS64.TRYWAIT P2, [R4+URZ+0x28c30], R7 ;  /* 0x028c3007040075a7 */ /* 0x0004e6000804017f */
[----:B---3--:R-:W-:Y:S05]  /*d800*/  @!P2 NANOSLEEP.SYNCS 0x989680 ;  /* 0x009896800000a95d */ /* 0x008fea0003900000 */
[----:B------:R-:W3:Y:S02]  /*d810*/  @!P2 SYNCS.PHASECHK.TRANS64 P2, [R4+URZ+0x28c30], R7 ;  /* 0x028c30070400a5a7 */ /* 0x000ee4000804007f */
[----:B---3--:R-:W-:Y:S05]  /*d820*/  @!P2 BRA `(.L_x_5815) ;  /* 0xfffffffc00eca947 */ /* 0x008fea000383ffff */
[----:B------:R-:W-:Y:S05]  /*d830*/  BRA `(.L_x_5814) ;  /* 0xffffff7000847947 */ /* 0x000fea000383ffff */
.L_x_5819:
[----:B---3--:R3:W4:Y:S02]  /*d840*/  SYNCS.PHASECHK.TRANS64.TRYWAIT P2, [R170+URZ+0x28c50], R7 ;  /* 0x028c5007aa0075a7 */ /* 0x008724000804017f */
[----:B----4-:R-:W-:Y:S05]  /*d850*/  @!P2 NANOSLEEP.SYNCS 0x989680 ;  /* 0x009896800000a95d */ /* 0x010fea0003900000 */
[----:B------:R-:W4:Y:S02]  /*d860*/  @!P2 SYNCS.PHASECHK.TRANS64 P2, [R170+URZ+0x28c50], R7 ;  /* 0x028c5007aa00a5a7 */ /* 0x000f24000804007f */
[----:B----4-:R-:W-:Y:S05]  /*d870*/  @!P2 BRA `(.L_x_5819) ;  /* 0xfffffffc00f0a947 */ /* 0x010fea000383ffff */
[----:B------:R-:W-:Y:S05]  /*d880*/  BRA `(.L_x_5818) ;  /* 0xffffff8800ec7947 */ /* 0x000fea000383ffff */
.L_x_5825:
[----:B------:R-:W-:-:S04]  /*d890*/  MOV R4, UR22 ;  /* 0x0000001600047c02 */ /* 0x000fc80008000f00 */
[----:B------:R1:W1:Y:S03]  /*d8a0*/  SYNCS.PHASECHK.TRANS64.TRYWAIT P2, [R4+URZ+0x28c30], R7 ;  /* 0x028c3007040075a7 */ /* 0x000266000804017f */
[----:B-1----:R-:W-:Y:S05]  /*d8b0*/  @!P2 NANOSLEEP.SYNCS 0x989680 ;  /* 0x009896800000a95d */ /* 0x002fea0003900000 */
[----:B------:R-:W1:Y:S02]  /*d8c0*/  @!P2 SYNCS.PHASECHK.TRANS64 P2, [R4+URZ+0x28c30], R7 ;  /* 0x028c30070400a5a7 */ /* 0x000e64000804007f */
[----:B-1----:R-:W-:Y:S05]  /*d8d0*/  @!P2 BRA `(.L_x_5825) ;  /* 0xfffffffc00eca947 */ /* 0x002fea000383ffff */
[----:B------:R-:W-:Y:S05]  /*d8e0*/  BRA `(.L_x_5824) ;  /* 0xffffff8c00d47947 */ /* 0x000fea000383ffff */
.L_x_5829:
[----:B---3--:R3:W4:Y:S02]  /*d8f0*/  SYNCS.PHASECHK.TRANS64.TRYWAIT P2, [R170+URZ+0x28c50], R7 ;  /* 0x028c5007aa0075a7 */ /* 0x008724000804017f */
[----:B----4-:R-:W-:Y:S05]  /*d900*/  @!P2 NANOSLEEP.SYNCS 0x989680 ;  /* 0x009896800000a95d */ /* 0x010fea0003900000 */
[----:B------:R-:W4:Y:S02]  /*d910*/  @!P2 SYNCS.PHASECHK.TRANS64 P2, [R170+URZ+0x28c50], R7 ;  /* 0x028c5007aa00a5a7 */ /* 0x000f24000804007f */
[----:B----4-:R-:W-:Y:S05]  /*d920*/  @!P2 BRA `(.L_x_5829) ;  /* 0xfffffffc00f0a947 */ /* 0x010fea000383ffff */
[----:B------:R-:W-:Y:S05]  /*d930*/  BRA `(.L_x_5828) ;  /* 0xffffffa000f87947 */ /* 0x000fea000383ffff */
.L_x_5851:
[----:B------:R-:W1:Y:S01]  /*d940*/  S2R R7, SR_TID.X ;  /* 0x0000000000077919 */ /* 0x000e620000002100 */
[----:B------:R-:W-:Y:S01]  /*d950*/  MOV R12, RZ ;  /* 0x000000ff000c7202 */ /* 0x000fe20000000f00 */
[----:B------:R-:W-:Y:S01]  /*d960*/  IMAD.MOV.U32 R15, RZ, RZ, -0x1 ;  /* 0xffffffffff0f7424 */ /* 0x000fe200078e00ff */
[----:B------:R-:W-:Y:S02]  /*d970*/  MOV R11, 0x1f ;  /* 0x0000001f000b7802 */ /* 0x000fe40000000f00 */
[----:B-1----:R-:W-:-:S04]  /*d980*/  SHF.R.U32.HI R7, RZ, 0x5, R7 ;  /* 0x00000005ff077819 */ /* 0x002fc80000011607 */
[----:B------:R-:W-:-:S05]  /*d990*/  LOP3.LUT R7, R7, 0x3, RZ, 0xc0, !PT ;  /* 0x0000000307077812 */ /* 0x000fca00078ec0ff */
[----:B------:R-:W-:-:S07]  /*d9a0*/  IMAD.MOV.U32 R13, RZ, RZ, R7 ;  /* 0x000000ffff0d7224 */ /* 0x000fce00078e0007 */
[----:B------:R-:W-:Y:S05]  /*d9b0*/  WARPSYNC.COLLECTIVE R15, `(.L_x_5902) ;  /* 0x000000000f087348 */ /* 0x000fea0003c00000 */
[----:B------:R1:W2:Y:S02]  /*d9c0*/  SHFL.IDX P6, R14, R13, R12, R11 ;  /* 0x0000000c0d0e7389 */ /* 0x0002a400000c000b */
[----:B-12---:R-:W-:Y:S01]  /*d9d0*/  ENDCOLLECTIVE ;  /* 0x000000000000791b */ /* 0x006fe20003800000 */
.L_x_5902:
[----:B------:R-:W-:Y:S05]  /*d9e0*/  BRA `(.L_x_5903) ;  /* 0xffffffd400b87947 */ /* 0x000fea000383ffff */
.L_x_5852:
[----:B------:R-:W-:Y:S01]  /*d9f0*/  BSSY B0, `(.L_x_5904) ;  /* 0x0000006000007945 */ /* 0x000fe20003800000 */
[----:B------:R-:W-:-:S07]  /*da00*/  MOV R15, 0xffffffff ;  /* 0xffffffff000f7802 */ /* 0x000fce0000000f00 */
[----:B------:R-:W-:Y:S05]  /*da10*/  WARPSYNC.COLLECTIVE R15, `(.L_x_5905) ;  /* 0x000000000f0c7348 */ /* 0x000fea0003c00000 */
[----:B------:R-:W-:Y:S02]  /*da20*/  ELECT P6, UR62, PT ;  /* 0x00000000003e782f */ /* 0x000fe400038c0000 */
[----:B------:R-:W-:Y:S01]  /*da30*/  MOV R14, UR62 ;  /* 0x0000003e000e7c02 */ /* 0x000fe20008000f00 */
[----:B------:R-:W-:Y:S10]  /*da40*/  ENDCOLLECTIVE ;  /* 0x000000000000791b */ /* 0x000ff40003800000 */
.L_x_5905:
[----:B------:R-:W-:Y:S05]  /*da50*/  BSYNC B0 ;  /* 0x0000000000007941 */ /* 0x000fea0003800000 */
.L_x_5904:
[----:B------:R-:W-:Y:S05]  /*da60*/  BRA `(.L_x_5906) ;  /* 0xffffffd400a87947 */ /* 0x000fea000383ffff */
.L_x_5855:
[----:B-1----:R1:W2:Y:S02]  /*da70*/  SYNCS.PHASECHK.TRANS64.TRYWAIT P2, [R8+URZ+0x28c40], R5 ;  /* 0x028c4005080075a7 */ /* 0x0022a4000804017f */
[----:B--2---:R-:W-:Y:S05]  /*da80*/  @!P2 NANOSLEEP.SYNCS 0x989680 ;  /* 0x009896800000a95d */ /* 0x004fea0003900000 */
[----:B------:R-:W2:Y:S02]  /*da90*/  @!P2 SYNCS.PHASECHK.TRANS64 P2, [R8+URZ+0x28c40], R5 ;  /* 0x028c40050800a5a7 */ /* 0x000ea4000804007f */
[----:B--2---:R-:W-:Y:S05]  /*daa0*/  @!P2 BRA `(.L_x_5855) ;  /* 0xfffffffc00f0a947 */ /* 0x004fea000383ffff */
[----:B------:R-:W-:Y:S05]  /*dab0*/  BRA `(.L_x_5907) ;  /* 0xffffffd800047947 */ /* 0x000fea000383ffff */
.L_x_5857:
[----:B-1----:R-:W-:-:S04]  /*dac0*/  MOV R8, UR37 ;  /* 0x0000002500087c02 */ /* 0x002fc80008000f00 */
[----:B------:R1:W2:Y:S03]  /*dad0*/  SYNCS.PHASECHK.TRANS64.TRYWAIT P2, [R8+URZ+0x28c20], R5 ;  /* 0x028c2005080075a7 */ /* 0x0002a6000804017f */
[----:B--2---:R-:W-:Y:S05]  /*dae0*/  @!P2 NANOSLEEP.SYNCS 0x989680 ;  /* 0x009896800000a95d */ /* 0x004fea0003900000 */
[----:B------:R-:W2:Y:S02]  /*daf0*/  @!P2 SYNCS.PHASECHK.TRANS64 P2, [R8+URZ+0x28c20], R5 ;  /* 0x028c20050800a5a7 */ /* 0x000ea4000804007f */
[----:B--2---:R-:W-:Y:S05]  /*db00*/  @!P2 BRA `(.L_x_5857) ;  /* 0xfffffffc00eca947 */ /* 0x004fea000383ffff */
[----:B------:R-:W-:Y:S05]  /*db10*/  BRA `(.L_x_5908) ;  /* 0xffffffd800a47947 */ /* 0x000fea000383ffff */
.L_x_5860:
[----:B-1----:R1:W2:Y:S02]  /*db20*/  SYNCS.PHASECHK.TRANS64.TRYWAIT P2, [R8+URZ+0x28c60], R5 ;  /* 0x028c6005080075a7 */ /* 0x0022a4000804017f */
[----:B--2---:R-:W-:Y:S05]  /*db30*/  @!P2 NANOSLEEP.SYNCS 0x989680 ;  /* 0x009896800000a95d */ /* 0x004fea0003900000 */
[----:B------:R-:W2:Y:S02]  /*db40*/  @!P2 SYNCS.PHASECHK.TRANS64 P2, [R8+URZ+0x28c60], R5 ;  /* 0x028c60050800a5a7 */ /* 0x000ea4000804007f */
[----:B--2---:R-:W-:Y:S05]  /*db50*/  @!P2 BRA `(.L_x_5860) ;  /* 0xfffffffc00f0a947 */ /* 0x004fea000383ffff */
[----:B------:R-:W-:Y:S05]  /*db60*/  BRA `(.L_x_5909) ;  /* 0xffffffd800b87947 */ /* 0x000fea000383ffff */
.L_x_5867:
[----:B-1----:R1:W2:Y:S02]  /*db70*/  SYNCS.PHASECHK.TRANS64.TRYWAIT P3, [R2+URZ+0x28c40], R3 ;  /* 0x028c4003020075a7 */ /* 0x0022a4000806017f */
[----:B--2---:R-:W-:Y:S05]  /*db80*/  @!P3 NANOSLEEP.SYNCS 0x989680 ;  /* 0x009896800000b95d */ /* 0x004fea0003900000 */
[----:B------:R-:W2:Y:S02]  /*db90*/  @!P3 SYNCS.PHASECHK.TRANS64 P3, [R2+URZ+0x28c40], R3 ;  /* 0x028c40030200b5a7 */ /* 0x000ea4000806007f */
[----:B--2---:R-:W-:Y:S05]  /*dba0*/  @!P3 BRA `(.L_x_5867) ;  /* 0xfffffffc00f0b947 */ /* 0x004fea000383ffff */
[----:B------:R-:W-:Y:S05]  /*dbb0*/  BRA `(.L_x_5910) ;  /* 0xffffffe0003c7947 */ /* 0x000fea000383ffff */
.L_x_5869:
[----:B--2---:R2:W3:Y:S02]  /*dbc0*/  SYNCS.PHASECHK.TRANS64.TRYWAIT P3, [R2+URZ+0x28c60], R3 ;  /* 0x028c6003020075a7 */ /* 0x0044e4000806017f */
[----:B---3--:R-:W-:Y:S05]  /*dbd0*/  @!P3 NANOSLEEP.SYNCS 0x989680 ;  /* 0x009896800000b95d */ /* 0x008fea0003900000 */
[----:B------:R-:W3:Y:S02]  /*dbe0*/  @!P3 SYNCS.PHASECHK.TRANS64 P3, [R2+URZ+0x28c60], R3 ;  /* 0x028c60030200b5a7 */ /* 0x000ee4000806007f */
[----:B---3--:R-:W-:Y:S05]  /*dbf0*/  @!P3 BRA `(.L_x_5869) ;  /* 0xfffffffc00f0b947 */ /* 0x008fea000383ffff */
[----:B------:R-:W-:Y:S05]  /*dc00*/  BRA `(.L_x_5911) ;  /* 0xffffffe000847947 */ /* 0x000fea000383ffff */
.L_x_5875:
[----:B-1----:R1:W2:Y:S02]  /*dc10*/  SYNCS.PHASECHK.TRANS64.TRYWAIT P3, [R3+URZ+0x28c40], R2 ;  /* 0x028c4002030075a7 */ /* 0x0022a4000806017f */
[----:B--2---:R-:W-:Y:S05]  /*dc20*/  @!P3 NANOSLEEP.SYNCS 0x989680 ;  /* 0x009896800000b95d */ /* 0x004fea0003900000 */
[----:B------:R-:W2:Y:S02]  /*dc30*/  @!P3 SYNCS.PHASECHK.TRANS64 P3, [R3+URZ+0x28c40], R2 ;  /* 0x028c40020300b5a7 */ /* 0x000ea4000806007f */
[----:B--2---:R-:W-:Y:S05]  /*dc40*/  @!P3 BRA `(.L_x_5875) ;  /* 0xfffffffc00f0b947 */ /* 0x004fea000383ffff */
[----:B------:R-:W-:Y:S05]  /*dc50*/  BRA `(.L_x_5912) ;  /* 0xffffffe400f47947 */ /* 0x000fea000383ffff */
.L_x_5877:
[----:B---3--:R3:W4:Y:S02]  /*dc60*/  SYNCS.PHASECHK.TRANS64.TRYWAIT P3, [R3+URZ+0x28c60], R2 ;  /* 0x028c6002030075a7 */ /* 0x008724000806017f */
[----:B----4-:R-:W-:Y:S05]  /*dc70*/  @!P3 NANOSLEEP.SYNCS 0x989680 ;  /* 0x009896800000b95d */ /* 0x010fea0003900000 */
[----:B------:R-:W4:Y:S02]  /*dc80*/  @!P3 SYNCS.PHASECHK.TRANS64 P3, [R3+URZ+0x28c60], R2 ;  /* 0x028c60020300b5a7 */ /* 0x000f24000806007f */
[----:B----4-:R-:W-:Y:S05]  /*dc90*/  @!P3 BRA `(.L_x_5877) ;  /* 0xfffffffc00f0b947 */ /* 0x010fea000383ffff */
[----:B------:R-:W-:Y:S05]  /*dca0*/  BRA `(.L_x_5913) ;  /* 0xffffffe8003c7947 */ /* 0x000fea000383ffff */
.L_x_5882:
[----:B-1----:R1:W2:Y:S02]  /*dcb0*/  SYNCS.PHASECHK.TRANS64.TRYWAIT P3, [R2+URZ+0x28c40], R3 ;  /* 0x028c4003020075a7 */ /* 0x0022a4000806017f */
[----:B--2---:R-:W-:Y:S05]  /*dcc0*/  @!P3 NANOSLEEP.SYNCS 0x989680 ;  /* 0x009896800000b95d */ /* 0x004fea0003900000 */
[----:B------:R-:W2:Y:S02]  /*dcd0*/  @!P3 SYNCS.PHASECHK.TRANS64 P3, [R2+URZ+0x28c40], R3 ;  /* 0x028c40030200b5a7 */ /* 0x000ea4000806007f */
[----:B--2---:R-:W-:Y:S05]  /*dce0*/  @!P3 BRA `(.L_x_5882) ;  /* 0xfffffffc00f0b947 */ /* 0x004fea000383ffff */
[----:B------:R-:W-:Y:S05]  /*dcf0*/  BRA `(.L_x_5914) ;  /* 0xffffffec00947947 */ /* 0x000fea000383ffff */
.L_x_5884:
[----:B---3--:R3:W4:Y:S02]  /*dd00*/  SYNCS.PHASECHK.TRANS64.TRYWAIT P3, [R2+URZ+0x28c60], R3 ;  /* 0x028c6003020075a7 */ /* 0x008724000806017f */
[----:B----4-:R-:W-:Y:S05]  /*dd10*/  @!P3 NANOSLEEP.SYNCS 0x989680 ;  /* 0x009896800000b95d */ /* 0x010fea0003900000 */
[----:B------:R-:W4:Y:S02]  /*dd20*/  @!P3 SYNCS.PHASECHK.TRANS64 P3, [R2+URZ+0x28c60], R3 ;  /* 0x028c60030200b5a7 */ /* 0x000f24000806007f */
[----:B----4-:R-:W-:Y:S05]  /*dd30*/  @!P3 BRA `(.L_x_5884) ;  /* 0xfffffffc00f0b947 */ /* 0x010fea000383ffff */
[----:B------:R-:W-:Y:S05]  /*dd40*/  BRA `(.L_x_5915) ;  /* 0xffffffec00dc7947 */ /* 0x000fea000383ffff */
.L_x_5889:
[----:B------:R-:W-:Y:S01]  /*dd50*/  BSSY B0, `(.L_x_5916) ;  /* 0x0000007000007945 */ /* 0x000fe20003800000 */
[----:B--2---:R-:W-:Y:S01]  /*dd60*/  IMAD.MOV.U32 R12, RZ, RZ, RZ ;  /* 0x000000ffff0c7224 */ /* 0x004fe200078e00ff */
[----:B------:R-:W-:Y:S02]  /*dd70*/  MOV R11, 0x1f ;  /* 0x0000001f000b7802 */ /* 0x000fe40000000f00 */
[----:B------:R-:W-:-:S07]  /*dd80*/  MOV R15, 0xffffffff ;  /* 0xffffffff000f7802 */ /* 0x000fce0000000f00 */
[----:B-1-34-:R-:W-:Y:S05]  /*dd90*/  WARPSYNC.COLLECTIVE R15, `(.L_x_5917) ;  /* 0x000000000f087348 */ /* 0x01afea0003c00000 */
[----:B------:R2:W1:Y:S02]  /*dda0*/  SHFL.IDX P6, R14, R13, R12, R11 ;  /* 0x0000000c0d0e7389 */ /* 0x00046400000c000b */
[----:B-1234-:R-:W-:Y:S01]  /*ddb0*/  ENDCOLLECTIVE ;  /* 0x000000000000791b */ /* 0x01efe20003800000 */
.L_x_5917:
[----:B------:R-:W-:Y:S05]  /*ddc0*/  BSYNC B0 ;  /* 0x0000000000007941 */ /* 0x000fea0003800000 */
.L_x_5916:
[----:B------:R-:W-:Y:S05]  /*ddd0*/  BRA `(.L_x_5918) ;  /* 0xfffffff400107947 */ /* 0x000fea000383ffff */
.L_x_5891:
[----:B-1----:R1:W2:Y:S02]  /*dde0*/  SYNCS.PHASECHK.TRANS64.TRYWAIT P0, [R7+URZ+0x28c20], R0 ;  /* 0x028c2000070075a7 */ /* 0x0022a4000800017f */
[----:B--2---:R-:W-:Y:S05]  /*ddf0*/  @!P0 NANOSLEEP.SYNCS 0x989680 ;  /* 0x009896800000895d */ /* 0x004fea0003900000 */
[----:B------:R-:W2:Y:S02]  /*de00*/  @!P0 SYNCS.PHASECHK.TRANS64 P0, [R7+URZ+0x28c20], R0 ;  /* 0x028c2000070085a7 */ /* 0x000ea4000800007f */
[----:B--2---:R-:W-:Y:S05]  /*de10*/  @!P0 BRA `(.L_x_5891) ;  /* 0xfffffffc00f08947 */ /* 0x004fea000383ffff */
[----:B------:R-:W-:Y:S05]  /*de20*/  BRA `(.L_x_5919) ;  /* 0xfffffff400587947 */ /* 0x000fea000383ffff */
.L_x_5895:
[----:B-1----:R1:W2:Y:S02]  /*de30*/  SYNCS.PHASECHK.TRANS64.TRYWAIT P0, [R5+URZ], R4 ;  /* 0x00000004050075a7 */ /* 0x0022a4000800017f */
[----:B--2---:R-:W-:Y:S05]  /*de40*/  @!P0 NANOSLEEP.SYNCS 0x989680 ;  /* 0x009896800000895d */ /* 0x004fea0003900000 */
[----:B------:R-:W2:Y:S02]  /*de50*/  @!P0 SYNCS.PHASECHK.TRANS64 P0, [R5+URZ], R4 ;  /* 0x00000004050085a7 */ /* 0x000ea4000800007f */
[----:B--2---:R-:W-:Y:S05]  /*de60*/  @!P0 BRA `(.L_x_5895) ;  /* 0xfffffffc00f08947 */ /* 0x004fea000383ffff */
[----:B------:R-:W-:Y:S05]  /*de70*/  BRA `(.L_x_5920) ;  /* 0xfffffff400ac7947 */ /* 0x000fea000383ffff */
.L_x_5896:
[----:B--2---:R2:W3:Y:S02]  /*de80*/  SYNCS.PHASECHK.TRANS64.TRYWAIT P0, [R3+URZ], R0 ;  /* 0x00000000030075a7 */ /* 0x0044e4000800017f */
[----:B---3--:R-:W-:Y:S05]  /*de90*/  @!P0 NANOSLEEP.SYNCS 0x989680 ;  /* 0x009896800000895d */ /* 0x008fea0003900000 */
[----:B------:R-:W3:Y:S02]  /*dea0*/  @!P0 SYNCS.PHASECHK.TRANS64 P0, [R3+URZ], R0 ;  /* 0x00000000030085a7 */ /* 0x000ee4000800007f */
[----:B---3--:R-:W-:Y:S05]  /*deb0*/  @!P0 BRA `(.L_x_5896) ;  /* 0xfffffffc00f08947 */ /* 0x008fea000383ffff */
[----:B------:R-:W-:Y:S05]  /*dec0*/  BRA `(.L_x_5921) ;  /* 0xfffffff400a07947 */ /* 0x000fea000383ffff */
.L_x_5898:
[----:B-1----:R1:W2:Y:S02]  /*ded0*/  SYNCS.PHASECHK.TRANS64.TRYWAIT P0, [R5+URZ], R4 ;  /* 0x00000004050075a7 */ /* 0x0022a4000800017f */
[----:B--2---:R-:W-:Y:S05]  /*dee0*/  @!P0 NANOSLEEP.SYNCS 0x989680 ;  /* 0x009896800000895d */ /* 0x004fea0003900000 */
[----:B------:R-:W2:Y:S02]  /*def0*/  @!P0 SYNCS.PHASECHK.TRANS64 P0, [R5+URZ], R4 ;  /* 0x00000004050085a7 */ /* 0x000ea4000800007f */
[----:B--2---:R-:W-:Y:S05]  /*df00*/  @!P0 BRA `(.L_x_5898) ;  /* 0xfffffffc00f08947 */ /* 0x004fea000383ffff */
[----:B------:R-:W-:Y:S05]  /*df10*/  BRA `(.L_x_5922) ;  /* 0xfffffff400a47947 */ /* 0x000fea000383ffff */
.L_x_5923:
        /* <DEDUP_REMOVED lines=14> */
.L_x_11952:


//--------------------- .text._ZN7cutlass13device_kernelIN5flash11enable_sm90INS1_16FlashAttnFwdSm90INS1_25CollectiveMainloopFwdSm90ILi2EN4cute5tupleIJNS5_1CILi1EEES8_S8_EEENS6_IJNS7_ILi64EEESA_SA_EEELi512ENS_10bfloat16_tEfNS_4arch4Sm90ELb1ELb0ELb0ELb0ELb0ELb0ELb1ELb0ELb0ELb0ELb0ELb0EEENS1_21CollectiveEpilogueFwdINS6_IJSA_NS7_ILi512EEESA_EEES9_SC_SE_Li256ELb0ELb0ELb0ELb0EEENS1_30DynamicPersistentTileSchedulerILi256ELi32ELb0ELb0ELb1EEEEEEEEEvNT_6ParamsE --------------------------
	.section	.text._ZN7cutlass13device_kernelIN5flash11enable_sm90INS1_16FlashAttnFwdSm90INS1_25CollectiveMainloopFwdSm90ILi2EN4cute5tupleIJNS5_1CILi1EEES8_S8_EEENS6_IJNS7_ILi64EEESA_SA_EEELi512ENS_10bfloat16_tEfNS_4arch4Sm90ELb1ELb0ELb0ELb0ELb0ELb0ELb1ELb0ELb0ELb0ELb0ELb0EEENS1_21CollectiveEpilogueFwdINS6_IJSA_NS7_ILi512EEESA_EEES9_SC_SE_Li256ELb0ELb0ELb0ELb0EEENS1_30DynamicPersistentTileSchedulerILi256ELi32ELb0ELb0ELb1EEEEEEEEEvNT_6ParamsE,"ax",@progbits
	.align	128
.text._ZN7cutlass13device_kernelIN5flash11enable_sm90INS1_16FlashAttnFwdSm90INS1_25CollectiveMainloopFwdSm90ILi2EN4cute5tupleIJNS5_1CILi1EEES8_S8_EEENS6_IJNS7_ILi64EEESA_SA_EEELi512ENS_10bfloat16_tEfNS_4arch4Sm90ELb1ELb0ELb0ELb0ELb0ELb0ELb1ELb0ELb0ELb0ELb0ELb0EEENS1_21CollectiveEpilogueFwdINS6_IJSA_NS7_ILi512EEESA_EEES9_SC_SE_Li256ELb0ELb0ELb0ELb0EEENS1_30DynamicPersistentTileSchedulerILi256ELi32ELb0ELb0ELb1EEEEEEEEEvNT_6ParamsE:
        .type           _ZN7cutlass13device_kernelIN5flash11enable_sm90INS1_16FlashAttnFwdSm90INS1_25CollectiveMainloopFwdSm90ILi2EN4cute5tupleIJNS5_1CILi1EEES8_S8_EEENS6_IJNS7_ILi64EEESA_SA_EEELi512ENS_10bfloat16_tEfNS_4arch4Sm90ELb1ELb0ELb0ELb0ELb0ELb0ELb1ELb0ELb0ELb0ELb0ELb0EEENS1_21CollectiveEpilogueFwdINS6_IJSA_NS7_ILi512EEESA_EEES9_SC_SE_Li256ELb0ELb0ELb0ELb0EEENS1_30DynamicPersistentTileSchedulerILi256ELi32ELb0ELb0ELb1EEEEEEEEEvNT_6ParamsE,@function
        .size           _ZN7cutlass13device_kernelIN5flash11enable_sm90INS1_16FlashAttnFwdSm90INS1_25CollectiveMainloopFwdSm90ILi2EN4cute5tupleIJNS5_1CILi1EEES8_S8_EEENS6_IJNS7_ILi64EEESA_SA_EEELi512ENS_10bfloat16_tEfNS_4arch4Sm90ELb1ELb0ELb0ELb0ELb0ELb0ELb1ELb0ELb0ELb0ELb0ELb0EEENS1_21CollectiveEpilogueFwdINS6_IJSA_NS7_ILi512EEESA_EEES9_SC_SE_Li256ELb0ELb0ELb0ELb0EEENS1_30DynamicPersistentTileSchedulerILi256ELi32ELb0ELb0ELb1EEEEEEEEEvNT_6ParamsE,(.L_x_11953 - _ZN7cutlass13device_kernelIN5flash11enable_sm90INS1_16FlashAttnFwdSm90INS1_25CollectiveMainloopFwdSm90ILi2EN4cute5tupleIJNS5_1CILi1EEES8_S8_EEENS6_IJNS7_ILi64EEESA_SA_EEELi512ENS_10bfloat16_tEfNS_4arch4Sm90ELb1ELb0ELb0ELb0ELb0ELb0ELb1ELb0ELb0ELb0ELb0ELb0EEENS1_21CollectiveEpilogueFwdINS6_IJSA_NS7_ILi512EEESA_EEES9_SC_SE_Li256ELb0ELb0ELb0ELb0EEENS1_30DynamicPersistentTileSchedulerILi256ELi32ELb0ELb0ELb1EEEEEEEEEvNT_6ParamsE)
        .other          _ZN7cutlass13device_kernelIN5flash11enable_sm90INS1_16FlashAttnFwdSm90INS1_25CollectiveMainloopFwdSm90ILi2EN4cute5tupleIJNS5_1CILi1EEES8_S8_EEENS6_IJNS7_ILi64EEESA_SA_EEELi512ENS_10bfloat16_tEfNS_4arch4Sm90ELb1ELb0ELb0ELb0ELb0ELb0ELb1ELb0ELb0ELb0ELb0ELb0EEENS1_21CollectiveEpilogueFwdINS6_IJSA_NS7_ILi512EEESA_EEES9_SC_SE_Li256ELb0ELb0ELb0ELb0EEENS1_30DynamicPersistentTileSchedulerILi256ELi32ELb0ELb0ELb1EEEEEEEEEvNT_6ParamsE,@"STO_CUDA_ENTRY STV_DEFAULT"
_ZN7cutlass13device_kernelIN5flash11enable_sm90INS1_16FlashAttnFwdSm90INS1_25CollectiveMainloopFwdSm90ILi2EN4cute5tupleIJNS5_1CILi1EEES8_S8_EEENS6_IJNS7_ILi64EEESA_SA_EEELi512ENS_10bfloat16_tEfNS_4arch4Sm90ELb1ELb0ELb0ELb0ELb0ELb0ELb1ELb0ELb0ELb0ELb0ELb0EEENS1_21CollectiveEpilogueFwdINS6_IJSA_NS7_ILi512EEESA_EEES9_SC_SE_Li256ELb0ELb0ELb0ELb0EEENS1_30DynamicPersistentTileSchedulerILi256ELi32ELb0ELb0ELb1EEEEEEEEEvNT_6ParamsE:
        /* <DEDUP_REMOVED lines=27> */
.L_x_5925:
[----:B------:R-:W-:Y:S05]  /*01b0*/  BSYNC B0 ;  /* 0x0000000000007941 */ /* 0x000fea0003800000 */
.L_x_5924:
        /* <DEDUP_REMOVED lines=35> */
.L_x_5926:
        /* <DEDUP_REMOVED lines=22> */
.L_x_5927:
        /* <DEDUP_REMOVED lines=18> */
.L_x_5928:
        /* <DEDUP_REMOVED lines=22> */
.L_x_5929:
        /* <DEDUP_REMOVED lines=22> */
.L_x_5930:
[----:B-1----:R-:W-:Y:S01]  /*0930*/  UMOV UR4, 0x1 ;  /* 0x0000000100047882 */ /* 0x002fe20000000000 */
[----:B------:R-:W-:Y:S01]  /*0940*/  PLOP3.LUT P0, PT, PT, PT, UP0, 0x80, 0x0 ;  /* 0x000000000000781c */ /* 0x000fe20003f0f008 */
[----:B------:R-:W-:Y:S01]  /*0950*/  USEL UR4, UR4, 0x2, !UP0 ;  /* 0x0000000204047887 */ /* 0x000fe2000c000000 */
[----:B------:R-:W-:Y:S01]  /*0960*/  NOP ;  /* 0x0000000000007918 */ /* 0x000fe20000000000 */
[----:B------:R-:W-:-:S04]  /*0970*/  ULDC.64 UR54, c[0x0][0x208] ;  /* 0x0000820000367ab9 */ /* 0x000fc80000000a00 */
[----:B------:R-:W-:-:S05]  /*0980*/  IMAD.U32 R2, RZ, RZ, UR4 ;  /* 0x00000004ff027e24 */ /* 0x000fca000f8e00ff */
[----:B------:R1:W-:Y:S01]  /*0990*/  STL [R1], R2 ;  /* 0x0000000201007387 */ /* 0x0003e20000100800 */
[----:B--234-:R-:W-:Y:S06]  /*09a0*/  BAR.SYNC.DEFER_BLOCKING 0x0 ;  /* 0x0000000000007b1d */ /* 0x01cfec0000010000 */
[----:B------:R-:W-:Y:S05]  /*09b0*/  @!P0 BRA `(.L_x_5931) ;  /* 0x000000d400d88947 */ /* 0x000fea0003800000 */
.L_x_5932:
[----:B------:R-:W-:-:S08]  /*09c0*/  NOP ;  /* 0x0000000000007918 */ /* 0x000fd00000000000 */
[----:B------:R-:W2:Y:S02]  /*09d0*/  USETMAXREG.TRY_ALLOC.CTAPOOL UP0, 0xf0 ;  /* 0x000000f0000079c8 */ /* 0x000ea40008000600 */
[----:B--2---:R-:W-:-:S13]  /*09e0*/  PLOP3.LUT P0, PT, PT, PT, UP0, 0x80, 0x0 ;  /* 0x000000000000781c */ /* 0x004fda0003f0f008 */
[----:B------:R-:W-:Y:S05]  /*09f0*/  @!P0 BRA `(.L_x_5932) ;  /* 0xfffffffc00f08947 */ /* 0x000fea000383ffff */
[----:B-1----:R-:W1:Y:S01]  /*0a00*/  S2R R2, SR_TID.X ;  /* 0x0000000000027919 */ /* 0x002e620000002100 */
        /* <DEDUP_REMOVED lines=10> */
[----:B------:R-:W2:Y:S01]  /*0ab0*/  LDL R3, [R1] ;  /* 0x0000000001037983 */ /* 0x000ea20000100800 */
[----:B------:R-:W-:Y:S01]  /*0ac0*/  VIADD R195, R2, 0xffffff80 ;  /* 0xffffff8002c37836 */ /* 0x000fe20000000000 */
[----:B------:R-:W1:Y:S01]  /*0ad0*/  S2UR UR5, SR_CgaCtaId ;  /* 0x00000000000579c3 */ /* 0x000e620000008800 */
[----:B------:R-:W-:Y:S01]  /*0ae0*/  UMOV UR37, 0x400 ;  /* 0x0000040000257882 */ /* 0x000fe20000000000 */
[----:B------:R-:W-:Y:S01]  /*0af0*/  MOV R185, 0x20 ;  /* 0x0000002000b97802 */ /* 0x000fe20000000f00 */
[----:B------:R-:W-:Y:S01]  /*0b00*/  IMAD.MOV.U32 R16, RZ, RZ, RZ ;  /* 0x000000ffff107224 */ /* 0x000fe200078e00ff */
[----:B------:R-:W-:Y:S01]  /*0b10*/  SHF.R.S32.HI R0, RZ, 0x1f, R195 ;  /* 0x0000001fff007819 */ /* 0x000fe200000114c3 */
[----:B------:R-:W-:Y:S01]  /*0b20*/  ULDC.64 UR48, c[0x0][0x198] ;  /* 0x0000660000307ab9 */ /* 0x000fe20000000a00 */
[----:B------:R-:W-:Y:S02]  /*0b30*/  UMOV UR36, URZ ;  /* 0x0000003f00247c82 */ /* 0x000fe40008000000 */
[----:B------:R-:W-:-:S02]  /*0b40*/  LEA.HI R4, R0, R195, RZ, 0x4 ;  /* 0x000000c300047211 */ /* 0x000fc400078f20ff */
[----:B------:R-:W-:Y:S02]  /*0b50*/  LEA.HI R5, R0, R195, RZ, 0x5 ;  /* 0x000000c300057211 */ /* 0x000fe400078f28ff */
[----:B------:R-:W-:Y:S02]  /*0b60*/  LOP3.LUT R2, R4, 0xfffffff0, RZ, 0xc0, !PT ;  /* 0xfffffff004027812 */ /* 0x000fe400078ec0ff */
[--C-:B------:R-:W-:Y:S02]  /*0b70*/  SHF.R.S32.HI R193, RZ, 0x5, R5.reuse ;  /* 0x00000005ffc17819 */ /* 0x100fe40000011405 */
[----:B------:R-:W-:Y:S01]  /*0b80*/  SHF.R.S32.HI R6, RZ, 0x1f, R5 ;  /* 0x0000001fff067819 */ /* 0x000fe20000011405 */
[----:B------:R-:W-:Y:S01]  /*0b90*/  IMAD.IADD R7, R195, 0x1, -R2 ;  /* 0x00000001c3077824 */ /* 0x000fe200078e0a02 */
[----:B------:R-:W-:Y:S02]  /*0ba0*/  SHF.R.S32.HI R9, RZ, 0x4, R4 ;  /* 0x00000004ff097819 */ /* 0x000fe40000011404 */
[----:B------:R-:W-:-:S02]  /*0bb0*/  LEA.HI R6, R6, R193, RZ, 0x2 ;  /* 0x000000c106067211 */ /* 0x000fc400078f10ff */
[----:B------:R-:W-:Y:S02]  /*0bc0*/  LEA.HI R5, R4, R9, RZ, 0x1 ;  /* 0x0000000904057211 */ /* 0x000fe400078f08ff */
[----:B------:R-:W-:Y:S01]  /*0bd0*/  SHF.R.S32.HI R4, RZ, 0x1f, R7 ;  /* 0x0000001fff047819 */ /* 0x000fe20000011407 */
[----:B-1----:R-:W-:Y:S01]  /*0be0*/  ULEA UR37, UR5, UR37, 0x18 ;  /* 0x0000002505257291 */ /* 0x002fe2000f8ec03f */
[----:B------:R-:W-:Y:S02]  /*0bf0*/  LOP3.LUT R6, R6, 0x3ffffc, RZ, 0xc0, !PT ;  /* 0x003ffffc06067812 */ /* 0x000fe400078ec0ff */
[----:B------:R-:W-:Y:S02]  /*0c00*/  LEA.HI R8, R4, R7, RZ, 0x3 ;  /* 0x0000000704087211 */ /* 0x000fe400078f18ff */
[----:B------:R-:W-:Y:S01]  /*0c10*/  LOP3.LUT R10, R5, 0x1ffffffe, RZ, 0xc0, !PT ;  /* 0x1ffffffe050a7812 */ /* 0x000fe200078ec0ff */
[----:B------:R-:W-:Y:S01]  /*0c20*/  IMAD.IADD R4, R193, 0x1, -R6 ;  /* 0x00000001c1047824 */ /* 0x000fe200078e0a06 */
[C---:B------:R-:W-:Y:S01]  /*0c30*/  LOP3.LUT R6, R8.reuse, 0xfffffff8, RZ, 0xc0, !PT ;  /* 0xfffffff808067812 */ /* 0x040fe200078ec0ff */
[----:B------:R-:W-:-:S02]  /*0c40*/  IMAD.SHL.U32 R8, R8, 0x40, RZ ;  /* 0x0000004008087824 */ /* 0x000fc400078e00ff */
[----:B------:R-:W-:-:S03]  /*0c50*/  IMAD.IADD R10, R9, 0x1, -R10 ;  /* 0x00000001090a7824 */ /* 0x000fc600078e0a0a */
[----:B------:R-:W-:Y:S01]  /*0c60*/  LOP3.LUT R8, R8, 0x7ffffe00, RZ, 0xc0, !PT ;  /* 0x7ffffe0008087812 */ /* 0x000fe200078ec0ff */
[----:B------:R-:W-:-:S04]  /*0c70*/  IMAD.SHL.U32 R10, R10, 0x8, RZ ;  /* 0x000000080a0a7824 */ /* 0x000fc800078e00ff */
[----:B------:R-:W-:Y:S01]  /*0c80*/  IMAD R8, R193, 0x400, R8 ;  /* 0x00000400c1087824 */ /* 0x000fe200078e0208 */
[----:B--2---:R-:W-:Y:S02]  /*0c90*/  R2UR UR6, R3 ;  /* 0x00000000030672ca */ /* 0x004fe400000e0000 */
[CC--:B------:R-:W-:Y:S02]  /*0ca0*/  LEA.HI R3, R0.reuse, R195.reuse, RZ, 0x7 ;  /* 0x000000c300037211 */ /* 0x0c0fe400078f38ff */
[----:B------:R-:W-:Y:S02]  /*0cb0*/  LEA.HI R0, R0, R195, RZ, 0x3 ;  /* 0x000000c300007211 */ /* 0x000fe400078f18ff */
[----:B------:R-:W-:Y:S02]  /*0cc0*/  SHF.R.S32.HI R192, RZ, 0x7, R3 ;  /* 0x00000007ffc07819 */ /* 0x000fe40000011403 */
[C---:B------:R-:W-:Y:S02]  /*0cd0*/  LOP3.LUT R2, R3.reuse, 0xffffff80, RZ, 0xc0, !PT ;  /* 0xffffff8003027812 */ /* 0x040fe400078ec0ff */
[----:B------:R-:W-:Y:S01]  /*0ce0*/  LEA.HI R3, R3, R192, RZ, 0x1 ;  /* 0x000000c003037211 */ /* 0x000fe200078f08ff */
[----:B------:R-:W-:Y:S01]  /*0cf0*/  IMAD R11, R192, 0x100, R7 ;  /* 0x00000100c00b7824 */ /* 0x000fe200078e0207 */
[----:B------:R-:W-:Y:S01]  /*0d00*/  IADD3 R7, R7, -R6, RZ ;  /* 0x8000000607077210 */ /* 0x000fe20007ffe0ff */
[----:B------:R-:W-:Y:S01]  /*0d10*/  ULOP3.LUT UR46, UR6, 0x1, URZ, 0xfc, !UPT ;  /* 0x00000001062e7892 */ /* 0x000fe2000f8efc3f */
[----:B------:R-:W-:Y:S01]  /*0d20*/  IADD3 R2, R195, -R2, RZ ;  /* 0x80000002c3027210 */ /* 0x000fe20007ffe0ff */
[----:B------:R-:W-:Y:S01]  /*0d30*/  IMAD R13, R4, 0x10, R11 ;  /* 0x00000010040d7824 */ /* 0x000fe200078e020b */
[C---:B------:R-:W-:Y:S01]  /*0d40*/  R2P PR, R7.reuse, 0x6 ;  /* 0x0000000607007804 */ /* 0x040fe20000000000 */
[----:B------:R-:W-:Y:S01]  /*0d50*/  IMAD.SHL.U32 R9, R7, 0x40, RZ ;  /* 0x0000004007097824 */ /* 0x000fe200078e00ff */
[----:B------:R-:W-:-:S02]  /*0d60*/  SHF.R.S32.HI R5, RZ, 0x1f, R2 ;  /* 0x0000001fff057819 */ /* 0x000fc40000011402 */
[----:B------:R-:W-:Y:S02]  /*0d70*/  LEA R194, R13, R10, 0x6 ;  /* 0x0000000a0dc27211 */ /* 0x000fe400078e30ff */
[----:B------:R-:W-:Y:S02]  /*0d80*/  LOP3.LUT R9, R9, 0x1c0, RZ, 0xc0, !PT ;  /* 0x000001c009097812 */ /* 0x000fe400078ec0ff */
[-C--:B------:R-:W-:Y:S02]  /*0d90*/  LEA.HI R4, R5, R2.reuse, RZ, 0x2 ;  /* 0x0000000205047211 */ /* 0x080fe400078f10ff */
[----:B------:R-:W-:Y:S02]  /*0da0*/  LOP3.LUT R10, R9, 0x8, R10, 0xf8, !PT ;  /* 0x00000008090a7812 */ /* 0x000fe400078ef80a */
[----:B------:R-:W-:Y:S02]  /*0db0*/  SHF.R.U32.HI R9, RZ, 0x3, R9 ;  /* 0x00000003ff097819 */ /* 0x000fe40000011609 */
[----:B------:R-:W-:-:S02]  /*0dc0*/  LEA.HI R6, R5, R2, RZ, 0x5 ;  /* 0x0000000205067211 */ /* 0x000fc400078f28ff */
[----:B------:R-:W-:Y:S02]  /*0dd0*/  LOP3.LUT R11, R4, 0x7ffffffc, RZ, 0xc0, !PT ;  /* 0x7ffffffc040b7812 */ /* 0x000fe400078ec0ff */
[--C-:B------:R-:W-:Y:S02]  /*0de0*/  SHF.R.S32.HI R5, RZ, 0x2, R4.reuse ;  /* 0x00000002ff057819 */ /* 0x100fe40000011404 */
[----:B------:R-:W-:Y:S01]  /*0df0*/  SHF.R.S32.HI R4, RZ, 0x1f, R4 ;  /* 0x0000001fff047819 */ /* 0x000fe20000011404 */
[----:B------:R-:W-:Y:S01]  /*0e00*/  IMAD.IADD R11, R2, 0x1, -R11 ;  /* 0x00000001020b7824 */ /* 0x000fe200078e0a0b */
[----:B------:R-:W-:Y:S01]  /*0e10*/  LOP3.LUT R9, R10, R9, RZ, 0x3c, !PT ;  /* 0x000000090a097212 */ /* 0x000fe200078e3cff */
[----:B------:R-:W-:Y:S01]  /*0e20*/  IMAD.MOV.U32 R2, RZ, RZ, RZ ;  /* 0x000000ffff027224 */ /* 0x000fe200078e00ff */
[----:B------:R-:W-:Y:S02]  /*0e30*/  LEA.HI R4, R4, R5, RZ, 0x3 ;  /* 0x0000000504047211 */ /* 0x000fe400078f18ff */
[----:B------:R-:W-:Y:S01]  /*0e40*/  LOP3.LUT R3, R3, 0xfffffe, RZ, 0xc0, !PT ;  /* 0x00fffffe03037812 */ /* 0x000fe200078ec0ff */
[----:B------:R-:W-:Y:S01]  /*0e50*/  IMAD.IADD R8, R8, 0x1, R9 ;  /* 0x0000000108087824 */ /* 0x000fe200078e0209 */
[----:B------:R-:W-:-:S02]  /*0e60*/  LOP3.LUT R4, R4, 0xfffffff8, RZ, 0xc0, !PT ;  /* 0xfffffff804047812 */ /* 0x000fc400078ec0ff */
[----:B------:R-:W-:Y:S01]  /*0e70*/  SEL R185, R185, 0xffffffe0, !P1 ;  /* 0xffffffe0b9b97807 */ /* 0x000fe20004800000 */
[----:B------:R-:W-:Y:S01]  /*0e80*/  IMAD.IADD R3, R192, 0x1, -R3 ;  /* 0x00000001c0037824 */ /* 0x000fe200078e0a03 */
[----:B------:R-:W-:Y:S01]  /*0e90*/  LEA R23, R8, UR37, 0x1 ;  /* 0x0000002508177c11 */ /* 0x000fe2000f8e08ff */
[----:B------:R-:W-:Y:S01]  /*0ea0*/  IMAD.IADD R17, R5, 0x1, -R4 ;  /* 0x0000000105117824 */ /* 0x000fe200078e0a04 */
[----:B------:R-:W-:Y:S01]  /*0eb0*/  LOP3.LUT R4, R0, 0x1ffffff8, RZ, 0xc0, !PT ;  /* 0x1ffffff800047812 */ /* 0x000fe200078ec0ff */
[----:B------:R-:W-:Y:S01]  /*0ec0*/  IMAD.SHL.U32 R22, R3, 0x100, RZ ;  /* 0x0000010003167824 */ /* 0x000fe200078e00ff */
[----:B------:R-:W-:Y:S01]  /*0ed0*/  SHF.R.S32.HI R6, RZ, 0x5, R6 ;  /* 0x00000005ff067819 */ /* 0x000fe20000011406 */
[C---:B------:R-:W-:Y:S01]  /*0ee0*/  VIADD R186, R23.reuse, 0x36400 ;  /* 0x0003640017ba7836 */ /* 0x040fe20000000000 */
[----:B------:R-:W-:Y:S01]  /*0ef0*/  IADD3 R184, R23, 0x36440, RZ ;  /* 0x0003644017b87810 */ /* 0x000fe20007ffe0ff */
[----:B------:R-:W-:Y:S01]  /*0f00*/  IMAD.IADD R4, R195, 0x1, -R4 ;  /* 0x00000001c3047824 */ /* 0x000fe200078e0a04 */
[----:B------:R-:W-:Y:S01]  /*0f10*/  SHF.R.S32.HI R190, RZ, 0x3, R0 ;  /* 0x00000003ffbe7819 */ /* 0x000fe20000011400 */
[C---:B------:R-:W-:Y:S01]  /*0f20*/  @P2 VIADD R184, R186.reuse, 0xffffffc0 ;  /* 0xffffffc0bab82836 */ /* 0x040fe20000000000 */
[----:B------:R-:W-:Y:S01]  /*0f30*/  SHF.L.U32 R18, R11, 0x1, RZ ;  /* 0x000000010b127819 */ /* 0x000fe200000006ff */
[----:B------:R-:W-:-:S02]  /*0f40*/  IMAD.IADD R186, R186, 0x1, R185 ;  /* 0x00000001baba7824 */ /* 0x000fc400078e02b9 */
[----:B------:R-:W-:Y:S02]  /*0f50*/  IMAD R17, R6, 0x10, R17 ;  /* 0x0000001006117824 */ /* 0x000fe400078e0211 */
[----:B------:R-:W-:Y:S02]  /*0f60*/  IMAD.SHL.U32 R188, R4, 0x8, RZ ;  /* 0x0000000804bc7824 */ /* 0x000fe400078e00ff */
[----:B------:R-:W-:-:S07]  /*0f70*/  IMAD.IADD R185, R185, 0x1, R184 ;  /* 0x00000001b9b97824 */ /* 0x000fce00078e02b8 */
.L_x_5980:
        /* <DEDUP_REMOVED lines=20> */
.L_x_5933:
[----:B------:R-:W-:Y:S01]  /*10c0*/  ULDC UR6, c[0x0][0xec4] ;  /* 0x0003b10000067ab9 */ /* 0x000fe20000000800 */
[----:B------:R-:W-:Y:S01]  /*10d0*/  UMOV UR38, UR7 ;  /* 0x0000000700267c82 */ /* 0x000fe20008000000 */
[----:B------:R-:W-:-:S11]  /*10e0*/  UISETP.NE.AND UP0, UPT, UR6, 0x1, UPT ;  /* 0x000000010600788c */ /* 0x000fd6000bf05270 */
[----:B------:R-:W-:Y:S02]  /*10f0*/  @UP0 ULDC.64 UR10, c[0x0][0xec8] ;  /* 0x0003b200000a0ab9 */ /* 0x000fe40000000a00 */
[----:B------:R-:W-:-:S04]  /*1100*/  UIMAD.WIDE.U32 UR4, UR7, UR10, URZ ;  /* 0x0000000a070472a5 */ /* 0x000fc8000f8e003f */
[----:B------:R-:W-:-:S04]  /*1110*/  @UP0 USHF.R.U32.HI UR38, URZ, UR11, UR5 ;  /* 0x0000000b3f260299 */ /* 0x000fc80008011605 */
[----:B------:R-:W-:-:S12]  /*1120*/  UIMAD UR4, UR38, UR6, URZ ;  /* 0x00000006260472a4 */ /* 0x000fd8000f8e023f */
.L_x_5934:
[----:B------:R-:W1:Y:S01]  /*1130*/  LDC.64 R8, c[0x0][0x3f8] ;  /* 0x0000fe00ff087b82 */ /* 0x000e620000000a00 */
[----:B------:R-:W-:Y:S01]  /*1140*/  ULOP3.LUT UR5, URZ, UR38, URZ, 0x33, !UPT ;  /* 0x000000263f057292 */ /* 0x000fe2000f8e333f */
[----:B------:R-:W-:Y:S01]  /*1150*/  CS2R R150, SRZ ;  /* 0x0000000000967805 */ /* 0x000fe2000001ff00 */
[----:B------:R-:W-:Y:S01]  /*1160*/  ULDC UR6, c[0x0][0xeac] ;  /* 0x0003ab0000067ab9 */ /* 0x000fe20000000800 */
[----:B------:R-:W-:Y:S01]  /*1170*/  ULDC UR43, c[0x0][0xeb8] ;  /* 0x0003ae00002b7ab9 */ /* 0x000fe20000000800 */
[----:B------:R-:W-:Y:S01]  /*1180*/  UIADD3 UR5, UR5, UR6, URZ ;  /* 0x0000000605057290 */ /* 0x000fe2000fffe03f */
[----:B------:R-:W-:Y:S01]  /*1190*/  CS2R R148, SRZ ;  /* 0x0000000000947805 */ /* 0x000fe2000001ff00 */
[----:B------:R-:W-:Y:S01]  /*11a0*/  UISETP.NE.AND UP0, UPT, UR43, 0x1, UPT ;  /* 0x000000012b00788c */ /* 0x000fe2000bf05270 */
[----:B------:R-:W2:Y:S01]  /*11b0*/  LDC R169, c[0x0][0x404] ;  /* 0x00010100ffa97b82 */ /* 0x000ea20000000800 */
[----:B------:R-:W-:Y:S01]  /*11c0*/  USHF.L.U32 UR42, UR5, 0x6, URZ ;  /* 0x00000006052a7899 */ /* 0x000fe2000800063f */
[----:B------:R-:W-:Y:S01]  /*11d0*/  CS2R R146, SRZ ;  /* 0x0000000000927805 */ /* 0x000fe2000001ff00 */
[----:B------:R-:W-:Y:S01]  /*11e0*/  UIADD3 UR4, UR7, -UR4, URZ ;  /* 0x8000000407047290 */ /* 0x000fe2000fffe03f */
[----:B------:R-:W-:Y:S01]  /*11f0*/  CS2R R144, SRZ ;  /* 0x0000000000907805 */ /* 0x000fe2000001ff00 */
[----:B------:R-:W-:Y:S01]  /*1200*/  ULDC UR5, c[0x0][0xec4] ;  /* 0x0003b10000057ab9 */ /* 0x000fe20000000800 */
[----:B------:R-:W-:Y:S01]  /*1210*/  UISETP.NE.AND UP1, UPT, UR39, 0x1, UPT ;  /* 0x000000012700788c */ /* 0x000fe2000bf25270 */
[----:B------:R-:W-:Y:S01]  /*1220*/  IMAD.U32 R187, RZ, RZ, UR42 ;  /* 0x0000002affbb7e24 */ /* 0x000fe2000f8e00ff */
[----:B------:R-:W3:Y:S01]  /*1230*/  LDC R4, c[0x0][0x288] ;  /* 0x0000a200ff047b82 */ /* 0x000ee20000000800 */
[----:B------:R-:W-:Y:S01]  /*1240*/  UIMAD UR8, UR8, UR5, UR4 ;  /* 0x00000005080872a4 */ /* 0x000fe2000f8e0204 */
[----:B------:R-:W-:Y:S01]  /*1250*/  CS2R R142, SRZ ;  /* 0x00000000008e7805 */ /* 0x000fe2000001ff00 */
[----:B------:R-:W-:Y:S01]  /*1260*/  @UP0 ULDC UR6, c[0x0][0xec0] ;  /* 0x0003b00000060ab9 */ /* 0x000fe20000000800 */
[----:B------:R-:W-:Y:S01]  /*1270*/  @UP0 ULDC UR4, c[0x0][0xebc] ;  /* 0x0003af0000040ab9 */ /* 0x000fe20000000800 */
[----:B------:R-:W-:Y:S01]  /*1280*/  CS2R R140, SRZ ;  /* 0x00000000008c7805 */ /* 0x000fe2000001ff00 */
[----:B------:R-:W-:Y:S01]  /*1290*/  UIMAD.WIDE.U32 UR4, UR8, UR4, URZ ;  /* 0x00000004080472a5 */ /* 0x000fe2000f8e003f */
[----:B------:R-:W-:Y:S01]  /*12a0*/  CS2R R138, SRZ ;  /* 0x00000000008a7805 */ /* 0x000fe2000001ff00 */
[----:B------:R-:W4:Y:S01]  /*12b0*/  LDC R6, c[0x0][0x2e0] ;  /* 0x0000b800ff067b82 */ /* 0x000f220000000800 */
[----:B-1----:R-:W-:Y:S01]  /*12c0*/  ISETP.NE.U32.AND P0, PT, R8, RZ, PT ;  /* 0x000000ff0800720c */ /* 0x002fe20003f05070 */
[----:B------:R-:W-:Y:S01]  /*12d0*/  UMOV UR44, UR8 ;  /* 0x00000008002c7c82 */ /* 0x000fe20008000000 */
[----:B------:R-:W-:Y:S01]  /*12e0*/  @UP0 USHF.R.U32.HI UR44, URZ, UR6, UR5 ;  /* 0x000000063f2c0299 */ /* 0x000fe20008011605 */
[----:B------:R-:W-:-:S02]  /*12f0*/  CS2R R136, SRZ ;  /* 0x0000000000887805 */ /* 0x000fc4000001ff00 */
[----:B------:R-:W-:Y:S02]  /*1300*/  ISETP.NE.AND.EX P0, PT, R9, RZ, PT, P0 ;  /* 0x000000ff0900720c */ /* 0x000fe40003f05300 */
[----:B------:R-:W-:Y:S01]  /*1310*/  CS2R R134, SRZ ;  /* 0x0000000000867805 */ /* 0x000fe2000001ff00 */
[----:B------:R-:W-:Y:S01]  /*1320*/  UIADD3 UR4, -UR44, URZ, URZ ;  /* 0x0000003f2c047290 */ /* 0x000fe2000fffe13f */
[----:B------:R-:W-:Y:S02]  /*1330*/  CS2R R132, SRZ ;  /* 0x0000000000847805 */ /* 0x000fe4000001ff00 */
[----:B--2---:R-:W-:Y:S02]  /*1340*/  SEL R169, R169, 0x1, P0 ;  /* 0x00000001a9a97807 */ /* 0x004fe40000000000 */
[----:B------:R-:W-:Y:S02]  /*1350*/  CS2R R130, SRZ ;  /* 0x0000000000827805 */ /* 0x000fe4000001ff00 */
[----:B------:R-:W-:Y:S01]  /*1360*/  PLOP3.LUT P0, PT, PT, PT, UP1, 0x80, 0x0 ;  /* 0x000000000000781c */ /* 0x000fe20003f0f018 */
[----:B------:R-:W-:Y:S01]  /*1370*/  UIMAD UR43, UR43, UR4, UR8 ;  /* 0x000000042b2b72a4 */ /* 0x000fe2000f8e0208 */
[----:B------:R-:W-:-:S02]  /*1380*/  CS2R R128, SRZ ;  /* 0x0000000000807805 */ /* 0x000fc4000001ff00 */
[----:B------:R-:W-:Y:S02]  /*1390*/  CS2R R126, SRZ ;  /* 0x00000000007e7805 */ /* 0x000fe4000001ff00 */
[----:B------:R-:W-:Y:S02]  /*13a0*/  CS2R R124, SRZ ;  /* 0x00000000007c7805 */ /* 0x000fe4000001ff00 */
[----:B---3--:R-:W-:Y:S02]  /*13b0*/  IADD3 R4, R187, 0x7f, -R4 ;  /* 0x0000007fbb047810 */ /* 0x008fe40007ffe804 */
[----:B------:R-:W-:Y:S02]  /*13c0*/  CS2R R122, SRZ ;  /* 0x00000000007a7805 */ /* 0x000fe4000001ff00 */
[----:B------:R-:W-:Y:S02]  /*13d0*/  CS2R R120, SRZ ;  /* 0x0000000000787805 */ /* 0x000fe4000001ff00 */
[----:B------:R-:W-:-:S02]  /*13e0*/  CS2R R118, SRZ ;  /* 0x0000000000767805 */ /* 0x000fc4000001ff00 */
[----:B------:R-:W-:Y:S02]  /*13f0*/  CS2R R116, SRZ ;  /* 0x0000000000747805 */ /* 0x000fe4000001ff00 */
[----:B------:R-:W-:Y:S02]  /*1400*/  CS2R R166, SRZ ;  /* 0x0000000000a67805 */ /* 0x000fe4000001ff00 */
[----:B------:R-:W-:Y:S02]  /*1410*/  CS2R R164, SRZ ;  /* 0x0000000000a47805 */ /* 0x000fe4000001ff00 */
[----:B------:R-:W-:Y:S01]  /*1420*/  CS2R R112, SRZ ;  /* 0x0000000000707805 */ /* 0x000fe2000001ff00 */
[CC--:B----4-:R-:W-:Y:S01]  /*1430*/  IMAD R0, R169.reuse, R6.reuse, 0x3f ;  /* 0x0000003fa9007424 */ /* 0x0d0fe200078e0206 */
[----:B------:R-:W-:Y:S01]  /*1440*/  CS2R R162, SRZ ;  /* 0x0000000000a27805 */ /* 0x000fe2000001ff00 */
[----:B------:R-:W-:Y:S01]  /*1450*/  IMAD R4, R169, R6, R4 ;  /* 0x00000006a9047224 */ /* 0x000fe200078e0204 */
[----:B------:R-:W-:-:S02]  /*1460*/  CS2R R108, SRZ ;  /* 0x00000000006c7805 */ /* 0x000fc4000001ff00 */
[----:B------:R-:W-:Y:S02]  /*1470*/  CS2R R160, SRZ ;  /* 0x0000000000a07805 */ /* 0x000fe4000001ff00 */
[----:B------:R-:W-:Y:S02]  /*1480*/  SHF.R.S32.HI R3, RZ, 0x1f, R0 ;  /* 0x0000001fff037819 */ /* 0x000fe40000011400 */
[----:B------:R-:W-:Y:S02]  /*1490*/  CS2R R104, SRZ ;  /* 0x0000000000687805 */ /* 0x000fe4000001ff00 */
[----:B------:R-:W-:Y:S02]  /*14a0*/  SHF.R.S32.HI R5, RZ, 0x1f, R4 ;  /* 0x0000001fff057819 */ /* 0x000fe40000011404 */
[----:B------:R-:W-:Y:S02]  /*14b0*/  CS2R R158, SRZ ;  /* 0x00000000009e7805 */ /* 0x000fe4000001ff00 */
[----:B------:R-:W-:-:S02]  /*14c0*/  LEA.HI R3, R3, R0, RZ, 0x6 ;  /* 0x0000000003037211 */ /* 0x000fc400078f30ff */
[----:B------:R-:W-:Y:S02]  /*14d0*/  CS2R R156, SRZ ;  /* 0x00000000009c7805 */ /* 0x000fe4000001ff00 */
[----:B------:R-:W-:Y:S02]  /*14e0*/  LEA.HI R5, R5, R4, RZ, 0x6 ;  /* 0x0000000405057211 */ /* 0x000fe400078f30ff */
[----:B------:R-:W-:Y:S02]  /*14f0*/  CS2R R100, SRZ ;  /* 0x0000000000647805 */ /* 0x000fe4000001ff00 */
[----:B------:R-:W-:Y:S02]  /*1500*/  SHF.R.S32.HI R3, RZ, 0x6, R3 ;  /* 0x00000006ff037819 */ /* 0x000fe40000011403 */
[----:B------:R-:W-:Y:S02]  /*1510*/  CS2R R154, SRZ ;  /* 0x00000000009a7805 */ /* 0x000fe4000001ff00 */
[----:B------:R-:W-:-:S02]  /*1520*/  SHF.R.S32.HI R168, RZ, 0x6, R5 ;  /* 0x00000006ffa87819 */ /* 0x000fc40000011405 */
[----:B------:R-:W-:Y:S02]  /*1530*/  CS2R R96, SRZ ;  /* 0x0000000000607805 */ /* 0x000fe4000001ff00 */
[----:B------:R-:W-:Y:S02]  /*1540*/  MOV R0, RZ ;  /* 0x000000ff00007202 */ /* 0x000fe40000000f00 */
[----:B------:R-:W-:Y:S02]  /*1550*/  CS2R R152, SRZ ;  /* 0x0000000000987805 */ /* 0x000fe4000001ff00 */
[----:B------:R-:W-:Y:S01]  /*1560*/  VIMNMX R168, R3, R168, PT ;  /* 0x000000a803a87248 */ /* 0x000fe20003fe0100 */
[----:B------:R-:W-:Y:S01]  /*1570*/  IMAD.MOV.U32 R3, RZ, RZ, RZ ;  /* 0x000000ffff037224 */ /* 0x000fe200078e00ff */
        /* <DEDUP_REMOVED lines=35> */
[----:B------:R-:W-:Y:S02]  /*17b0*/  ISETP.GE.AND P1, PT, R168, 0x1, PT ;  /* 0x00000001a800780c */ /* 0x000fe40003f26270 */
[----:B------:R-:W-:-:S11]  /*17c0*/  PLOP3.LUT P0, PT, PT, PT, PT, 0x80, 0x0 ;  /* 0x000000000000781c */ /* 0x000fd60003f0f070 */
[----:B------:R-:W-:Y:S05]  /*17d0*/  @!P1 BRA `(.L_x_5936) ;  /* 0x000000ac00b09947 */ /* 0x000fea0003800000 */
[----:B------:R-:W1:Y:S01]  /*17e0*/  SHFL.IDX PT, R4, R192, RZ, 0x1f ;  /* 0x00001fffc0047589 */ /* 0x000e6200000e0000 */
[----:B------:R-:W-:Y:S01]  /*17f0*/  UIADD3 UR4, UR37, 0x36400, URZ ;  /* 0x0003640025047890 */ /* 0x000fe2000fffe03f */
[----:B------:R-:W-:Y:S01]  /*1800*/  ISETP.GE.AND P0, PT, R168, 0x2, PT ;  /* 0x00000002a800780c */ /* 0x000fe20003f06270 */
[----:B------:R-:W-:Y:S01]  /*1810*/  UMOV UR17, 0x40000040 ;  /* 0x4000004000117882 */ /* 0x000fe20000000000 */
[----:B------:R-:W-:Y:S01]  /*1820*/  BAR.SYNC.DEFER_BLOCKING 0xe, 0x100 ;  /* 0x0384000000007b1d */ /* 0x000fe20000010000 */
[----:B------:R-:W-:-:S04]  /*1830*/  USHF.R.U32.HI UR4, URZ, 0x4, UR4 ;  /* 0x000000043f047899 */ /* 0x000fc80008011604 */
[----:B------:R-:W-:Y:S01]  /*1840*/  ULOP3.LUT UR4, UR4, 0x3fff, URZ, 0xc0, !UPT ;  /* 0x00003fff04047892 */ /* 0x000fe2000f8ec03f */
[----:B------:R-:W-:Y:S01]  /*1850*/  UMOV UR19, 0x40000040 ;  /* 0x4000004000137882 */ /* 0x000fe20000000000 */
[----:B------:R-:W-:Y:S02]  /*1860*/  UMOV UR5, 0x40000040 ;  /* 0x4000004000057882 */ /* 0x000fe40000000000 */
        /* <DEDUP_REMOVED lines=30> */
[----:B------:R-:W-:-:S05]  /*1a50*/  @!P1 LEA R4, R2, UR37, 0x3 ;  /* 0x0000002502049c11 */ /* 0x000fca000f8e18ff */
[----:B------:R-:W-:-:S05]  /*1a60*/  @!P1 VIADD R4, R4, 0x38860 ;  /* 0x0003886004049836 */ /* 0x000fca0000000000 */
        /* <DEDUP_REMOVED lines=16> */
[----:B------:R-:W-:-:S07]  /*1b70*/  IADD3 R168, R168, -0x2, RZ ;  /* 0xfffffffea8a87810 */ /* 0x000fce0007ffe0ff */
.L_x_5938:
[----:B------:R-:W-:Y:S01]  /*1b80*/  BAR.SYNC.DEFER_BLOCKING 0xe, 0x100 ;  /* 0x0384000000007b1d */ /* 0x000fe20000010000 */
[----:B-12---:R-:W-:Y:S01]  /*1b90*/  IMAD R4, R2, 0x40, R17 ;  /* 0x0000004002047824 */ /* 0x006fe200078e0211 */
        /* <DEDUP_REMOVED lines=144> */
[----:B------:R-:W-:Y:S02]  /*24a0*/  R2UR UR6, R5 ;  /* 0x00000000050672ca */ /* 0x000fe400000e0000 */
[C---:B------:R-:W-:Y:S01]  /*24b0*/  IADD3 R5, R4.reuse, 0x100, RZ ;  /* 0x0000010004057810 */ /* 0x040fe20007ffe0ff */
[----:B------:R-:W-:Y:S02]  /*24c0*/  VIADD R4, R4, 0x180 ;  /* 0x0000018004047836 */ /* 0x000fe40000000000 */
[----:B------:R-:W-:Y:S01]  /*24d0*/  HGMMA.64x256x16.F32.BF16 R24, gdesc[UR16].tnspB, R24, gsb0 ;  /* 0x43e00000101879f0 */ /* 0x000fe20008001818 */
[----:B------:R-:W-:Y:S02]  /*24e0*/  R2UR UR10, R5 ;  /* 0x00000000050a72ca */ /* 0x000fe400000e0000 */
[----:B------:R-:W-:Y:S02]  /*24f0*/  R2UR UR14, R4 ;  /* 0x00000000040e72ca */ /* 0x000fe400000e0000 */
[----:B------:R-:W-:-:S02]  /*2500*/  @!P1 LEA R4, R2, UR37, 0x3 ;  /* 0x0000002502049c11 */ /* 0x000fc4000f8e18ff */
[----:B------:R-:W-:-:S03]  /*2510*/  SEL R5, RZ, 0x1, P0 ;  /* 0x00000001ff057807 */ /* 0x000fc60000000000 */
[----:B------:R-:W-:Y:S01]  /*2520*/  @!P1 VIADD R4, R4, 0x38860 ;  /* 0x0003886004049836 */ /* 0x000fe20000000000 */
[----:B------:R-:W-:-:S04]  /*2530*/  LOP3.LUT R16, R16, R5, RZ, 0x3c, !PT ;  /* 0x0000000510107212 */ /* 0x000fc800078e3cff */
        /* <DEDUP_REMOVED lines=16> */
.L_x_5937:
[----:B------:R-:W-:Y:S01]  /*2640*/  BAR.SYNC.DEFER_BLOCKING 0xe, 0x100 ;  /* 0x0384000000007b1d */ /* 0x000fe20000010000 */
[C---:B-12---:R-:W-:Y:S01]  /*2650*/  IMAD R4, R2.reuse, 0x40, R17 ;  /* 0x0000004002047824 */ /* 0x046fe200078e0211 */
[----:B------:R-:W-:Y:S02]  /*2660*/  IADD3 R2, R2, 0x1, RZ ;  /* 0x0000000102027810 */ /* 0x000fe40007ffe0ff */
[----:B------:R-:W-:Y:S02]  /*2670*/  PLOP3.LUT P0, PT, PT, PT, PT, 0x8, 0x0 ;  /* 0x000000000000781c */ /* 0x000fe40003f0e170 */
        /* <DEDUP_REMOVED lines=137> */
.L_x_5935:
[----:B------:R-:W-:Y:S02]  /*2f10*/  ISETP.GE.AND P1, PT, R168, 0x1, PT ;  /* 0x00000001a800780c */ /* 0x000fe40003f26270 */
[----:B------:R-:W-:-:S11]  /*2f20*/  PLOP3.LUT P0, PT, PT, PT, PT, 0x80, 0x0 ;  /* 0x000000000000781c */ /* 0x000fd60003f0f070 */
[----:B------:R-:W-:Y:S05]  /*2f30*/  @!P1 BRA `(.L_x_5936) ;  /* 0x0000009400d89947 */ /* 0x000fea0003800000 */
        /* <DEDUP_REMOVED lines=29> */
.L_x_5939:
        /* <DEDUP_REMOVED lines=9> */
.L_x_6041:
[----:B------:R-:W-:Y:S05]  /*31a0*/  @!P0 BRA `(.L_x_5941) ;  /* 0x0000000000048947 */ /* 0x000fea0003800000 */
[----:B------:R-:W-:Y:S01]  /*31b0*/  BPT.TRAP 0x1 ;  /* 0x000000040000795c */ /* 0x000fe20000300000 */
.L_x_5941:
[----:B------:R-:W-:Y:S02]  /*31c0*/  LEA R5, R2, UR37, 0x3 ;  /* 0x0000002502057c11 */ /* 0x000fe4000f8e18ff */
[----:B------:R-:W-:-:S04]  /*31d0*/  SHF.L.U32 R8, R16, 0x1f, RZ ;  /* 0x0000001f10087819 */ /* 0x000fc800000006ff */
[----:B------:R2:W3:Y:S01]  /*31e0*/  SYNCS.PHASECHK.TRANS64.TRYWAIT P1, [R5+URZ+0x38830], R8 ;  /* 0x03883008050075a7 */ /* 0x0004e2000802017f */
[----:B------:R-:W-:Y:S05]  /*31f0*/  @!P0 BRA `(.L_x_5942) ;  /* 0x0000000000048947 */ /* 0x000fea0003800000 */
[----:B------:R-:W-:Y:S01]  /*3200*/  BPT.TRAP 0x1 ;  /* 0x000000040000795c */ /* 0x000fe20000300000 */
.L_x_5942:
[----:B---3--:R-:W-:Y:S05]  /*3210*/  @P1 BRA `(.L_x_5943) ;  /* 0x0000000000081947 */ /* 0x008fea0003800000 */
[----:B------:R-:W3:Y:S02]  /*3220*/  SYNCS.PHASECHK.TRANS64.TRYWAIT P1, [R5+URZ+0x38830], R8 ;  /* 0x03883008050075a7 */ /* 0x000ee4000802017f */
[----:B---3--:R-:W-:Y:S05]  /*3230*/  @!P1 BRA `(.L_x_5944) ;  /* 0x000000e000f89947 */ /* 0x008fea0003800000 */
.L_x_5943:
[----:B------:R-:W-:-:S04]  /*3240*/  UIADD3 UR4, UR37, 0x22400, URZ ;  /* 0x0002240025047890 */ /* 0x000fc8000fffe03f */
[----:B------:R-:W-:-:S04]  /*3250*/  USHF.R.U32.HI UR4, URZ, 0x4, UR4 ;  /* 0x000000043f047899 */ /* 0x000fc80008011604 */
[----:B------:R-:W-:-:S06]  /*3260*/  ULOP3.LUT UR4, UR4, 0x3fff, URZ, 0xc0, !UPT ;  /* 0x00003fff04047892 */ /* 0x000fcc000f8ec03f */
[----:B-1----:R-:W-:Y:S01]  /*3270*/  IMAD.U32 R0, RZ, RZ, UR4 ;  /* 0x00000004ff007e24 */ /* 0x002fe2000f8e00ff */
[----:B------:R-:W-:Y:S05]  /*3280*/  WARPSYNC.ALL ;  /* 0x0000000000007948 */ /* 0x000fea0003800000 */
[----:B------:R-:W-:Y:S01]  /*3290*/  LOP3.LUT R0, R0, 0x10000, RZ, 0xfc, !PT ;  /* 0x0001000000007812 */ /* 0x000fe200078efcff */
[----:B------:R-:W-:-:S03]  /*32a0*/  UIADD3 UR4, UR37, 0x20400, URZ ;  /* 0x0002040025047890 */ /* 0x000fc6000fffe03f */
[----:B------:R-:W-:Y:S01]  /*32b0*/  LEA R4, R2, R0, 0x9 ;  /* 0x0000000002047211 */ /* 0x000fe200078e48ff */
[----:B------:R-:W-:Y:S01]  /*32c0*/  WARPGROUP.ARRIVE ;  /* 0x00000000000079c5 */ /* 0x000fe20000000000 */
[----:B------:R-:W-:Y:S01]  /*32d0*/  UMOV UR11, 0x40000040 ;  /* 0x40000040000b7882 */ /* 0x000fe20000000000 */
[----:B------:R-:W-:Y:S01]  /*32e0*/  USHF.R.U32.HI UR4, URZ, 0x4, UR4 ;  /* 0x000000043f047899 */ /* 0x000fe20008011604 */
[----:B------:R-:W-:Y:S01]  /*32f0*/  R2UR UR10, R4 ;  /* 0x00000000040a72ca */ /* 0x000fe200000e0000 */
[----:B------:R-:W-:Y:S01]  /*3300*/  UMOV UR9, 0x40000040 ;  /* 0x4000004000097882 */ /* 0x000fe20000000000 */
        /* <DEDUP_REMOVED lines=27> */
.L_x_6042:
[----:B------:R-:W-:Y:S05]  /*34c0*/  @!P0 BRA `(.L_x_5946) ;  /* 0x0000000000048947 */ /* 0x000fea0003800000 */
[----:B------:R-:W-:Y:S01]  /*34d0*/  BPT.TRAP 0x1 ;  /* 0x000000040000795c */ /* 0x000fe20000300000 */
.L_x_5946:
[----:B------:R4:W1:Y:S01]  /*34e0*/  SYNCS.PHASECHK.TRANS64.TRYWAIT P1, [R5+URZ+0x38850], R8 ;  /* 0x03885008050075a7 */ /* 0x000862000802017f */
[----:B------:R-:W-:Y:S05]  /*34f0*/  @!P0 BRA `(.L_x_5947) ;  /* 0x0000000000048947 */ /* 0x000fea0003800000 */
[----:B------:R-:W-:Y:S01]  /*3500*/  BPT.TRAP 0x1 ;  /* 0x000000040000795c */ /* 0x000fe20000300000 */
.L_x_5947:
[----:B-1----:R-:W-:-:S04]  /*3510*/  IMAD.U32 R4, RZ, RZ, UR37 ;  /* 0x00000025ff047e24 */ /* 0x002fc8000f8e00ff */
[C---:B------:R-:W-:Y:S02]  /*3520*/  VIADD R3, R4.reuse, 0x400 ;  /* 0x0000040004037836 */ /* 0x040fe40000000000 */
        /* <DEDUP_REMOVED lines=11> */
.L_x_5948:
[----:B------:R-:W-:Y:S01]  /*35e0*/  R2UR UR24, R4 ;  /* 0x00000000041872ca */ /* 0x000fe200000e0000 */
[----:B------:R-:W-:Y:S01]  /*35f0*/  WARPGROUP.ARRIVE ;  /* 0x00000000000079c5 */ /* 0x000fe20000000000 */
[C---:B------:R-:W-:Y:S01]  /*3600*/  R2UR UR26, R6.reuse ;  /* 0x00000000061a72ca */ /* 0x040fe200000e0000 */
[----:B------:R-:W-:Y:S01]  /*3610*/  UMOV UR25, 0x40000040 ;  /* 0x4000004000197882 */ /* 0x000fe20000000000 */
[----:B------:R-:W-:Y:S01]  /*3620*/  UMOV UR27, 0x40000040 ;  /* 0x40000040001b7882 */ /* 0x000fe20000000000 */
[----:B------:R-:W-:Y:S01]  /*3630*/  VIADD R7, R6, 0x2 ;  /* 0x0000000206077836 */ /* 0x000fe20000000000 */
[----:B--234-:R-:W-:Y:S01]  /*3640*/  IADD3 R8, R4, 0x2, RZ ;  /* 0x0000000204087810 */ /* 0x01cfe20007ffe0ff */
[----:B------:R-:W-:Y:S01]  /*3650*/  UMOV UR5, 0x40000040 ;  /* 0x4000004000057882 */ /* 0x000fe20000000000 */
        /* <DEDUP_REMOVED lines=8> */
[----:B------:R-:W-:-:S02]  /*36e0*/  VIADD R10, R6, 0x800 ;  /* 0x00000800060a7836 */ /* 0x000fc40000000000 */
[----:B------:R-:W-:-:S04]  /*36f0*/  IMAD R206, R2, 0x1000, R19 ;  /* 0x0000100002ce7824 */ /* 0x000fc800078e0213 */
[----:B------:R-:W-:Y:S01]  /*3700*/  VIADD R207, R206, 0x80 ;  /* 0x00000080cecf7836 */ /* 0x000fe20000000000 */
        /* <DEDUP_REMOVED lines=127> */
[----:B------:R-:W-:Y:S02]  /*3f00*/  IADD3 R8, R4, 0x800, RZ ;  /* 0x0000080004087810 */ /* 0x000fe40007ffe0ff */
        /* <DEDUP_REMOVED lines=58> */
[C---:B------:R-:W-:Y:S01]  /*42b0*/  IMAD.IADD R13, R9.reuse, 0x1, R10 ;  /* 0x00000001090d7824 */ /* 0x040fe200078e020a */
        /* <DEDUP_REMOVED lines=87> */
[C---:B------:R-:W-:Y:S01]  /*4830*/  IADD3 R7, R9.reuse, R8, RZ ;  /* 0x0000000809077210 */ /* 0x040fe20007ffe0ff */
[----:B------:R-:W-:Y:S02]  /*4840*/  IMAD.IADD R9, R9, 0x1, R10 ;  /* 0x0000000109097824 */ /* 0x000fe400078e020a */
[C---:B------:R-:W-:Y:S02]  /*4850*/  IMAD.IADD R8, R11.reuse, 0x1, R8 ;  /* 0x000000010b087824 */ /* 0x040fe400078e0208 */
[----:B------:R-:W-:-:S02]  /*4860*/  IMAD.IADD R10, R11, 0x1, R10 ;  /* 0x000000010b0a7824 */ /* 0x000fc400078e020a */
[----:B------:R-:W-:Y:S01]  /*4870*/  IMAD.MOV.U32 R11, RZ, RZ, 0x40 ;  /* 0x00000040ff0b7424 */ /* 0x000fe200078e00ff */
[----:B------:R-:W-:Y:S02]  /*4880*/  WARPGROUP.DEPBAR.LE gsb0, 0x0 ;  /* 0x00008000000079c5 */ /* 0x000fe40000010000 */
[----:B------:R-:W-:-:S06]  /*4890*/  WARPGROUP.ARRIVE ;  /* 0x00000000000079c5 */ /* 0x000fcc0000000000 */
[----:B------:R-:W-:Y:S01]  /*48a0*/  HGMMA.64x64x16.F32.BF16 R24, gdesc[UR4], R24, gsb0 ;  /* 0x00e00000041879f0 */ /* 0x000fe20008001818 */
[----:B------:R-:W-:Y:S01]  /*48b0*/  R2UR UR4, R7 ;  /* 0x00000000070472ca */ /* 0x000fe200000e0000 */
[----:B------:R-:W-:Y:S01]  /*48c0*/  UMOV UR5, 0x40000040 ;  /* 0x4000004000057882 */ /* 0x000fe20000000000 */
[----:B------:R-:W-:Y:S01]  /*48d0*/  R2UR UR6, R9 ;  /* 0x00000000090672ca */ /* 0x000fe200000e0000 */
[----:B------:R-:W-:Y:S01]  /*48e0*/  UMOV UR7, 0x40000040 ;  /* 0x4000004000077882 */ /* 0x000fe20000000000 */
        /* <DEDUP_REMOVED lines=10> */
[----:B------:R-:W-:-:S04]  /*4990*/  SEL R8, R8, 0xf80, P1 ;  /* 0x00000f8008087807 */ /* 0x000fc80000800000 */
[----:B------:R-:W-:-:S04]  /*49a0*/  LOP3.LUT R8, R8, 0x1e00, RZ, 0xc0, !PT ;  /* 0x00001e0008087812 */ /* 0x000fc800078ec0ff */
[CC--:B------:R-:W-:Y:S02]  /*49b0*/  IADD3 R9, R7.reuse, R8.reuse, R4 ;  /* 0x0000000807097210 */ /* 0x0c0fe40007ffe004 */
[----:B------:R-:W-:Y:S01]  /*49c0*/  IADD3 R6, R7, R8, R6 ;  /* 0x0000000807067210 */ /* 0x000fe20007ffe006 */
[----:B------:R-:W-:Y:S02]  /*49d0*/  IMAD R7, R168, -0x40, R11 ;  /* 0xffffffc0a8077824 */ /* 0x000fe400078e020b */
[----:B------:R-:W-:Y:S02]  /*49e0*/  VIADD R11, R17, UR42 ;  /* 0x0000002a110b7c36 */ /* 0x000fe40008000000 */
        /* <DEDUP_REMOVED lines=8> */
[----:B------:R-:W1:Y:S08]  /*4a70*/  LDC R6, c[0x0][0x2e0] ;  /* 0x0000b800ff067b82 */ /* 0x000e700000000800 */
[----:B------:R-:W2:Y:S01]  /*4a80*/  LDC R9, c[0x0][0x288] ;  /* 0x0000a200ff097b82 */ /* 0x000ea20000000800 */
[----:B-1----:R-:W-:-:S02]  /*4a90*/  IMAD R7, R169, R6, R7 ;  /* 0x00000006a9077224 */ /* 0x002fc400078e0207 */
[----:B------:R-:W-:Y:S02]  /*4aa0*/  IMAD R8, R169, R6, R8 ;  /* 0x00000006a9087224 */ /* 0x000fe400078e0208 */
[----:B------:R-:W-:-:S03]  /*4ab0*/  IMAD.IADD R7, R7, 0x1, -R18 ;  /* 0x0000000107077824 */ /* 0x000fc600078e0a12 */
[----:B--2---:R-:W-:Y:S01]  /*4ac0*/  IADD3 R8, R8, -R9, -R18 ;  /* 0x8000000908087210 */ /* 0x004fe20007ffe812 */
[----:B------:R-:W-:-:S03]  /*4ad0*/  IMAD R6, R169, R6, -R9 ;  /* 0x00000006a9067224 */ /* 0x000fc600078e0a09 */
[----:B------:R-:W-:Y:S01]  /*4ae0*/  VIADDMNMX R12, R11, R8, R7, PT ;  /* 0x000000080b0c7246 */ /* 0x000fe20003800107 */
[----:B------:R-:W-:Y:S01]  /*4af0*/  VIADD R6, R6, UR42 ;  /* 0x0000002a06067c36 */ /* 0x000fe20008000000 */
[----:B------:R-:W-:Y:S02]  /*4b00*/  IADD3 R8, R8, 0x8, R11 ;  /* 0x0000000808087810 */ /* 0x000fe40007ffe00b */
[C---:B------:R-:W-:Y:S02]  /*4b10*/  ISETP.GT.AND P1, PT, R12.reuse, RZ, PT ;  /* 0x000000ff0c00720c */ /* 0x040fe40003f24270 */
[C---:B------:R-:W-:Y:S02]  /*4b20*/  ISETP.GT.AND P2, PT, R12.reuse, 0x1, PT ;  /* 0x000000010c00780c */ /* 0x040fe40003f44270 */
[----:B------:R-:W-:Y:S02]  /*4b30*/  ISETP.GT.AND P3, PT, R12, 0x8, PT ;  /* 0x000000080c00780c */ /* 0x000fe40003f64270 */
[----:B------:R-:W-:-:S02]  /*4b40*/  VIMNMX R8, R7, R8, PT ;  /* 0x0000000807087248 */ /* 0x000fc40003fe0100 */
[----:B------:R-:W-:-:S04]  /*4b50*/  SHF.R.S32.HI R9, RZ, 0x1f, R6 ;  /* 0x0000001fff097819 */ /* 0x000fc80000011406 */
[----:B------:R-:W-:-:S04]  /*4b60*/  LEA.HI R9, R9, R6, RZ, 0x6 ;  /* 0x0000000609097211 */ /* 0x000fc800078f30ff */
[----:B------:R-:W-:-:S04]  /*4b70*/  SHF.R.S32.HI R9, RZ, 0x6, R9 ;  /* 0x00000006ff097819 */ /* 0x000fc80000011409 */
[----:B------:R-:W-:Y:S01]  /*4b80*/  VIMNMX R9, RZ, R9, !PT ;  /* 0x00000009ff097248 */ /* 0x000fe20007fe0100 */
[----:B------:R-:W-:Y:S02]  /*4b90*/  WARPGROUP.DEPBAR.LE gsb0, 0x0 ;  /* 0x00008000000079c5 */ /* 0x000fe40000010000 */
[----:B------:R-:W-:-:S06]  /*4ba0*/  WARPGROUP.ARRIVE ;  /* 0x00000000000079c5 */ /* 0x000fcc0000000000 */
[----:B------:R-:W-:Y:S01]  /*4bb0*/  HGMMA.64x64x16.F32.BF16 R24, gdesc[UR4], R24, gsb0 ;  /* 0x00e00000041879f0 */ /* 0x000fe20008001818 */
[----:B------:R-:W-:Y:S01]  /*4bc0*/  ULDC UR5, c[0x0][0xa80] ;  /* 0x0002a00000057ab9 */ /* 0x000fe20000000800 */
[----:B------:R-:W-:Y:S01]  /*4bd0*/  R2UR UR4, R206 ;  /* 0x00000000ce0472ca */ /* 0x000fe200000e0000 */
[----:B------:R-:W-:-:S12]  /*4be0*/  UMOV UR7, 0x40000040 ;  /* 0x4000004000077882 */ /* 0x000fd80000000000 */
[----:B------:R-:W-:Y:S01]  /*4bf0*/  UMOV UR6, UR4 ;  /* 0x0000000400067c82 */ /* 0x000fe20008000000 */
[----:B------:R-:W-:Y:S01]  /*4c00*/  R2UR UR4, R207 ;  /* 0x00000000cf0472ca */ /* 0x000fe200000e0000 */
[C---:B------:R-:W-:Y:S02]  /*4c10*/  VIADD R207, R206.reuse, 0x100 ;  /* 0x00000100cecf7836 */ /* 0x040fe40000000000 */
[----:B------:R-:W-:Y:S01]  /*4c20*/  VIADD R206, R206, 0x180 ;  /* 0x00000180cece7836 */ /* 0x000fe20000000000 */
[----:B------:R-:W-:Y:S02]  /*4c30*/  WARPGROUP.DEPBAR.LE gsb0, 0x0 ;  /* 0x00008000000079c5 */ /* 0x000fe40000010000 */
[----:B------:R-:W-:Y:S02]  /*4c40*/  FSEL R24, R24, -INF , P1 ;  /* 0xff80000018187808 */ /* 0x000fe40000800000 */
[----:B------:R-:W-:Y:S02]  /*4c50*/  FSEL R25, R25, -INF , P2 ;  /* 0xff80000019197808 */ /* 0x000fe40001000000 */
[----:B------:R-:W-:-:S02]  /*4c60*/  ISETP.GT.AND P1, PT, R12, 0x9, PT ;  /* 0x000000090c00780c */ /* 0x000fc40003f24270 */
[----:B------:R-:W-:Y:S02]  /*4c70*/  FSEL R28, R28, -INF , P3 ;  /* 0xff8000001c1c7808 */ /* 0x000fe40001800000 */
[----:B------:R-:W-:Y:S02]  /*4c80*/  FMNMX.FTZ R13, R24, R25, !PT ;  /* 0x00000019180d7209 */ /* 0x000fe40007810000 */
[----:B------:R-:W-:Y:S02]  /*4c90*/  ISETP.GT.AND P2, PT, R12, 0x10, PT ;  /* 0x000000100c00780c */ /* 0x000fe40003f44270 */
[----:B------:R-:W-:Y:S02]  /*4ca0*/  FSEL R29, R29, -INF , P1 ;  /* 0xff8000001d1d7808 */ /* 0x000fe40000800000 */
[----:B------:R-:W-:Y:S02]  /*4cb0*/  FMNMX.FTZ R10, R28, R13, !PT ;  /* 0x0000000d1c0a7209 */ /* 0x000fe40007810000 */
        /* <DEDUP_REMOVED lines=33> */
[----:B------:R-:W-:Y:S02]  /*4ed0*/  FSEL R53, R53, -INF , P1 ;  /* 0xff80000035357808 */ /* 0x000fe40000800000 */
[----:B------:R-:W-:Y:S02]  /*4ee0*/  FMNMX.FTZ R10, R52, R13, !PT ;  /* 0x0000000d340a7209 */ /* 0x000fe40007810000 */
[----:B------:R-:W-:Y:S02]  /*4ef0*/  ISETP.GT.AND P1, PT, R8, RZ, PT ;  /* 0x000000ff0800720c */ /* 0x000fe40003f24270 */
[----:B------:R-:W-:-:S02]  /*4f00*/  FMNMX.FTZ R10, R53, R10, !PT ;  /* 0x0000000a350a7209 */ /* 0x000fc40007810000 */
[C---:B------:R-:W-:Y:S02]  /*4f10*/  ISETP.GT.AND P2, PT, R8.reuse, 0x1, PT ;  /* 0x000000010800780c */ /* 0x040fe40003f44270 */
[----:B------:R-:W-:Y:S01]  /*4f20*/  ISETP.GT.AND P3, PT, R8, 0x8, PT ;  /* 0x000000080800780c */ /* 0x000fe20003f64270 */
[----:B------:R-:W1:Y:S01]  /*4f30*/  SHFL.BFLY PT, R13, R10, 0x2, 0x1f ;  /* 0x0c401f000a0d7f89 */ /* 0x000e6200000e0000 */
[----:B------:R-:W-:Y:S02]  /*4f40*/  FSEL R26, R26, -INF , P1 ;  /* 0xff8000001a1a7808 */ /* 0x000fe40000800000 */
[----:B------:R-:W-:Y:S02]  /*4f50*/  FSEL R27, R27, -INF , P2 ;  /* 0xff8000001b1b7808 */ /* 0x000fe40001000000 */
[----:B------:R-:W-:Y:S02]  /*4f60*/  ISETP.GT.AND P1, PT, R8, 0x9, PT ;  /* 0x000000090800780c */ /* 0x000fe40003f24270 */
[----:B------:R-:W-:-:S02]  /*4f70*/  FSEL R30, R30, -INF , P3 ;  /* 0xff8000001e1e7808 */ /* 0x000fc40001800000 */
[----:B------:R-:W-:Y:S02]  /*4f80*/  FMNMX.FTZ R7, R26, R27, !PT ;  /* 0x0000001b1a077209 */ /* 0x000fe40007810000 */
[C---:B------:R-:W-:Y:S02]  /*4f90*/  ISETP.GT.AND P2, PT, R8.reuse, 0x10, PT ;  /* 0x000000100800780c */ /* 0x040fe40003f44270 */
[----:B------:R-:W-:Y:S02]  /*4fa0*/  FSEL R31, R31, -INF , P1 ;  /* 0xff8000001f1f7808 */ /* 0x000fe40000800000 */
[----:B------:R-:W-:Y:S02]  /*4fb0*/  ISETP.GT.AND P1, PT, R8, 0x11, PT ;  /* 0x000000110800780c */ /* 0x000fe40003f24270 */
[----:B------:R-:W-:Y:S02]  /*4fc0*/  FSEL R34, R34, -INF , P2 ;  /* 0xff80000022227808 */ /* 0x000fe40001000000 */
[----:B------:R-:W-:-:S02]  /*4fd0*/  ISETP.GT.AND P2, PT, R8, 0x18, PT ;  /* 0x000000180800780c */ /* 0x000fc40003f44270 */
[----:B------:R-:W-:Y:S02]  /*4fe0*/  FSEL R35, R35, -INF , P1 ;  /* 0xff80000023237808 */ /* 0x000fe40000800000 */
[----:B------:R-:W-:Y:S02]  /*4ff0*/  ISETP.GT.AND P1, PT, R8, 0x19, PT ;  /* 0x000000190800780c */ /* 0x000fe40003f24270 */
[----:B-1----:R-:W-:Y:S02]  /*5000*/  FMNMX.FTZ R13, R10, R13, !PT ;  /* 0x0000000d0a0d7209 */ /* 0x002fe40007810000 */
[----:B------:R-:W-:Y:S02]  /*5010*/  FMNMX.FTZ R10, R30, R7, !PT ;  /* 0x000000071e0a7209 */ /* 0x000fe40007810000 */
[----:B------:R-:W-:Y:S01]  /*5020*/  FSEL R38, R38, -INF , P2 ;  /* 0xff80000026267808 */ /* 0x000fe20001000000 */
[----:B------:R-:W1:Y:S01]  /*5030*/  SHFL.BFLY PT, R12, R13, 0x1, 0x1f ;  /* 0x0c201f000d0c7f89 */ /* 0x000e6200000e0000 */
        /* <DEDUP_REMOVED lines=15> */
[----:B-1----:R-:W-:Y:S02]  /*5130*/  FMNMX.FTZ R7, R13, R12, !PT ;  /* 0x0000000c0d077209 */ /* 0x002fe40007810000 */
[----:B------:R-:W-:Y:S02]  /*5140*/  ISETP.GT.AND P1, PT, R8, 0x30, PT ;  /* 0x000000300800780c */ /* 0x000fe40003f24270 */
[----:B------:R-:W-:Y:S01]  /*5150*/  FSEL R47, R47, -INF , P3 ;  /* 0xff8000002f2f7808 */ /* 0x000fe20001800000 */
[----:B------:R-:W-:Y:S01]  /*5160*/  FMUL.FTZ R12, R7, UR5 ;  /* 0x00000005070c7c20 */ /* 0x000fe20008410000 */
[----:B------:R-:W-:-:S02]  /*5170*/  FMNMX.FTZ R10, R46, R11, !PT ;  /* 0x0000000b2e0a7209 */ /* 0x000fc40007810000 */
[----:B------:R-:W-:Y:S02]  /*5180*/  FSETP.NEU.FTZ.AND P4, PT, R7, -INF , PT ;  /* 0xff8000000700780b */ /* 0x000fe40003f9d000 */
[----:B------:R-:W-:Y:S02]  /*5190*/  ISETP.GT.AND P2, PT, R8, 0x31, PT ;  /* 0x000000310800780c */ /* 0x000fe40003f44270 */
[----:B------:R-:W-:Y:S02]  /*51a0*/  FSEL R50, R50, -INF , P1 ;  /* 0xff80000032327808 */ /* 0x000fe40000800000 */
[----:B------:R-:W-:Y:S02]  /*51b0*/  FMNMX.FTZ R11, R47, R10, !PT ;  /* 0x0000000a2f0b7209 */ /* 0x000fe40007810000 */
[----:B------:R-:W-:Y:S02]  /*51c0*/  FSEL R56, R12, RZ, P4 ;  /* 0x000000ff0c387208 */ /* 0x000fe40002000000 */
[----:B------:R-:W-:-:S02]  /*51d0*/  ISETP.GT.AND P1, PT, R8, 0x38, PT ;  /* 0x000000380800780c */ /* 0x000fc40003f24270 */
[----:B------:R-:W-:Y:S01]  /*51e0*/  FSEL R51, R51, -INF , P2 ;  /* 0xff80000033337808 */ /* 0x000fe20001000000 */
[--C-:B------:R-:W-:Y:S01]  /*51f0*/  FFMA.FTZ R24, R24, UR5, -R56.reuse ;  /* 0x0000000518187c23 */ /* 0x100fe20008010838 */
[----:B------:R-:W-:Y:S01]  /*5200*/  FMNMX.FTZ R12, R50, R11, !PT ;  /* 0x0000000b320c7209 */ /* 0x000fe20007810000 */
[--C-:B------:R-:W-:Y:S01]  /*5210*/  FFMA.FTZ R11, R25, UR5, -R56.reuse ;  /* 0x00000005190b7c23 */ /* 0x100fe20008010838 */
[----:B------:R-:W-:Y:S01]  /*5220*/  ISETP.GT.AND P2, PT, R8, 0x39, PT ;  /* 0x000000390800780c */ /* 0x000fe20003f44270 */
[----:B------:R-:W-:Y:S01]  /*5230*/  MUFU.EX2 R10, R24 ;  /* 0x00000018000a7308 */ /* 0x000fe20000000800 */
[----:B------:R-:W-:Y:S01]  /*5240*/  FSEL R54, R54, -INF , P1 ;  /* 0xff80000036367808 */ /* 0x000fe20000800000 */
[--C-:B------:R-:W-:Y:S01]  /*5250*/  FFMA.FTZ R14, R32, UR5, -R56.reuse ;  /* 0x00000005200e7c23 */ /* 0x100fe20008010838 */
[----:B------:R-:W-:Y:S01]  /*5260*/  FMNMX.FTZ R13, R51, R12, !PT ;  /* 0x0000000c330d7209 */ /* 0x000fe20007810000 */
[--C-:B------:R-:W-:Y:S01]  /*5270*/  FFMA.FTZ R12, R28, UR5, -R56.reuse ;  /* 0x000000051c0c7c23 */ /* 0x100fe20008010838 */
[----:B------:R-:W-:Y:S01]  /*5280*/  FSEL R55, R55, -INF , P2 ;  /* 0xff80000037377808 */ /* 0x000fe20001000000 */
        /* <DEDUP_REMOVED lines=12> */
[--C-:B------:R-:W-:Y:S01]  /*5350*/  FFMA.FTZ R175, R49, UR5, -R56.reuse ;  /* 0x0000000531af7c23 */ /* 0x100fe20008010838 */
[--C-:B------:R-:W-:Y:S01]  /*5360*/  FFMA.FTZ R176, R52, UR5, -R56.reuse ;  /* 0x0000000534b07c23 */ /* 0x100fe20008010838 */
[----:B------:R-:W-:Y:S01]  /*5370*/  FFMA.FTZ R177, R53, UR5, -R56 ;  /* 0x0000000535b17c23 */ /* 0x000fe20008010838 */
[----:B------:R-:W2:Y:S08]  /*5380*/  MUFU.EX2 R11, R11 ;  /* 0x0000000b000b7308 */ /* 0x000eb00000000800 */
[----:B------:R-:W-:Y:S08]  /*5390*/  MUFU.EX2 R12, R12 ;  /* 0x0000000c000c7308 */ /* 0x000ff00000000800 */
[----:B------:R-:W3:Y:S01]  /*53a0*/  MUFU.EX2 R13, R13 ;  /* 0x0000000d000d7308 */ /* 0x000ee20000000800 */
[----:B--2---:R-:W-:Y:S01]  /*53b0*/  F2FP.BF16.F32.PACK_AB R152, R11, R10 ;  /* 0x0000000a0b98723e */ /* 0x004fe200000010ff */
[----:B------:R-:W-:Y:S01]  /*53c0*/  FADD.FTZ R11, R10, R11 ;  /* 0x0000000b0a0b7221 */ /* 0x000fe20000010000 */
[----:B-1----:R-:W-:-:S05]  /*53d0*/  FMNMX.FTZ R25, R8, R25, !PT ;  /* 0x0000001908197209 */ /* 0x002fca0007810000 */
[----:B------:R-:W1:Y:S01]  /*53e0*/  SHFL.BFLY PT, R8, R25, 0x1, 0x1f ;  /* 0x0c201f0019087f89 */ /* 0x000e6200000e0000 */
[----:B------:R-:W-:Y:S08]  /*53f0*/  MUFU.EX2 R14, R14 ;  /* 0x0000000e000e7308 */ /* 0x000ff00000000800 */
[----:B------:R-:W2:Y:S01]  /*5400*/  MUFU.EX2 R15, R15 ;  /* 0x0000000f000f7308 */ /* 0x000ea20000000800 */
[----:B---3--:R-:W-:Y:S01]  /*5410*/  F2FP.BF16.F32.PACK_AB R154, R13, R12 ;  /* 0x0000000c0d9a723e */ /* 0x008fe200000010ff */
[----:B------:R-:W-:-:S04]  /*5420*/  FADD.FTZ R12, R12, R11 ;  /* 0x0000000b0c0c7221 */ /* 0x000fc80000010000 */
[----:B------:R-:W-:Y:S01]  /*5430*/  FADD.FTZ R13, R13, R12 ;  /* 0x0000000c0d0d7221 */ /* 0x000fe20000010000 */
[----:B------:R-:W-:Y:S01]  /*5440*/  VIADD R12, R168, 0xfffffffe ;  /* 0xfffffffea80c7836 */ /* 0x000fe20000000000 */
[----:B------:R-:W-:Y:S04]  /*5450*/  MUFU.EX2 R20, R20 ;  /* 0x0000001400147308 */ /* 0x000fe80000000800 */
[----:B------:R-:W-:Y:S02]  /*5460*/  ISETP.GE.AND P2, PT, R12, R9, PT ;  /* 0x000000090c00720c */ /* 0x000fe40003f46270 */
[----:B-1----:R-:W-:Y:S02]  /*5470*/  FMNMX.FTZ R8, R25, R8, !PT ;  /* 0x0000000819087209 */ /* 0x002fe40007810000 */
[----:B------:R-:W1:Y:S01]  /*5480*/  MUFU.EX2 R21, R21 ;  /* 0x0000001500157308 */ /* 0x000e620000000800 */
[----:B--2---:R-:W-:Y:S01]  /*5490*/  F2FP.BF16.F32.PACK_AB R156, R15, R14 ;  /* 0x0000000e0f9c723e */ /* 0x004fe200000010ff */
[----:B------:R-:W-:Y:S01]  /*54a0*/  FADD.FTZ R14, R14, R13 ;  /* 0x0000000d0e0e7221 */ /* 0x000fe20000010000 */
[C---:B------:R-:W-:Y:S01]  /*54b0*/  FSETP.NEU.FTZ.AND P1, PT, R8.reuse, -INF , PT ;  /* 0xff8000000800780b */ /* 0x040fe20003f3d000 */
[----:B------:R-:W-:-:S02]  /*54c0*/  FMUL.FTZ R24, R8, UR5 ;  /* 0x0000000508187c20 */ /* 0x000fc40008410000 */
        /* <DEDUP_REMOVED lines=24> */
[----:B-1----:R-:W-:Y:S01]  /*5650*/  F2FP.BF16.F32.PACK_AB R158, R21, R20 ;  /* 0x00000014159e723e */ /* 0x002fe200000010ff */
[----:B------:R-:W-:Y:S01]  /*5660*/  FADD.FTZ R20, R20, R15 ;  /* 0x0000000f14147221 */ /* 0x000fe20000010000 */
[----:B------:R-:W-:-:S03]  /*5670*/  @!P1 IADD3 R5, R5, 0x38860, RZ ;  /* 0x0003886005059810 */ /* 0x000fc60007ffe0ff */
[----:B------:R-:W-:Y:S01]  /*5680*/  FADD.FTZ R21, R21, R20 ;  /* 0x0000001415157221 */ /* 0x000fe20000010000 */
[----:B------:R-:W-:Y:S01]  /*5690*/  @!P1 PRMT R5, RZ, 0x654, R5 ;  /* 0x00000654ff059816 */ /* 0x000fe20000000005 */
[----:B------:R-:W1:Y:S08]  /*56a0*/  MUFU.EX2 R179, R179 ;  /* 0x000000b300b37308 */ /* 0x000e700000000800 */
        /* <DEDUP_REMOVED lines=50> */
[----:B------:R-:W-:-:S06]  /*59d0*/  FADD.FTZ R176, R176, R175 ;  /* 0x000000afb0b07221 */ /* 0x000fcc0000010000 */
[----:B------:R-:W3:Y:S08]  /*59e0*/  MUFU.EX2 R204, R204 ;  /* 0x000000cc00cc7308 */ /* 0x000ef00000000800 */
[----:B------:R-:W5:Y:S01]  /*59f0*/  MUFU.EX2 R205, R205 ;  /* 0x000000cd00cd7308 */ /* 0x000f620000000800 */
[----:B-1----:R-:W-:Y:S01]  /*5a00*/  F2FP.BF16.F32.PACK_AB R165, R202, R203 ;  /* 0x000000cbcaa5723e */ /* 0x002fe200000010ff */
[----:B------:R-:W-:-:S04]  /*5a10*/  FADD.FTZ R203, R203, R200 ;  /* 0x000000c8cbcb7221 */ /* 0x000fc80000010000 */
[----:B------:R-:W-:-:S04]  /*5a20*/  FADD.FTZ R203, R202, R203 ;  /* 0x000000cbcacb7221 */ /* 0x000fc80000010000 */
[----:B---3--:R-:W-:Y:S01]  /*5a30*/  FADD.FTZ R6, R204, R203 ;  /* 0x000000cbcc067221 */ /* 0x008fe20000010000 */
[----:B-----5:R-:W-:-:S03]  /*5a40*/  F2FP.BF16.F32.PACK_AB R167, R205, R204 ;  /* 0x000000cccda7723e */ /* 0x020fc600000010ff */
[----:B------:R-:W-:Y:S02]  /*5a50*/  FADD.FTZ R6, R205, R6 ;  /* 0x00000006cd067221 */ /* 0x000fe40000010000 */
[----:B------:R4:W-:Y:S01]  /*5a60*/  STSM.16.M88.4 [R185], R164 ;  /* 0x000000a4b9007844 */ /* 0x0009e20000000200 */
[----:B--2---:R-:W-:-:S06]  /*5a70*/  WARPGROUP.ARRIVE ;  /* 0x00000000000079c5 */ /* 0x004fcc0000000000 */
        /* <DEDUP_REMOVED lines=32> */
[----:B----4-:R-:W-:Y:S06]  /*5c80*/  @!P2 BRA `(.L_x_5950) ;  /* 0x000000300090a947 */ /* 0x010fec0003800000 */
[----:B------:R-:W-:Y:S01]  /*5c90*/  IMAD.MOV.U32 R11, RZ, RZ, R8 ;  /* 0x000000ffff0b7224 */ /* 0x000fe200078e0008 */
[----:B------:R-:W-:Y:S01]  /*5ca0*/  ULDC UR4, c[0x0][0x288] ;  /* 0x0000a20000047ab9 */ /* 0x000fe20000000800 */
[----:B------:R-:W-:Y:S01]  /*5cb0*/  IMAD.MOV.U32 R13, RZ, RZ, R7 ;  /* 0x000000ffff0d7224 */ /* 0x000fe200078e0007 */
[----:B------:R-:W-:Y:S01]  /*5cc0*/  ULDC.64 UR6, c[0x0][0x3f8] ;  /* 0x0000fe0000067ab9 */ /* 0x000fe20000000a00 */
[----:B------:R-:W-:-:S07]  /*5cd0*/  IMAD.MOV.U32 R14, RZ, RZ, R2 ;  /* 0x000000ffff0e7224 */ /* 0x000fce00078e0002 */
.L_x_5959:
[----:B------:R-:W-:-:S04]  /*5ce0*/  IADD3 R2, R14, 0x1, RZ ;  /* 0x000000010e027810 */ /* 0x000fc80007ffe0ff */
[----:B------:R-:W-:-:S04]  /*5cf0*/  ISETP.NE.AND P2, PT, R2, 0x2, PT ;  /* 0x000000020200780c */ /* 0x000fc80003f45270 */
[----:B------:R-:W-:Y:S02]  /*5d00*/  SEL R7, RZ, 0x1, P2 ;  /* 0x00000001ff077807 */ /* 0x000fe40001000000 */
[----:B------:R-:W-:Y:S02]  /*5d10*/  SEL R2, R2, RZ, P2 ;  /* 0x000000ff02027207 */ /* 0x000fe40001000000 */
[----:B------:R-:W-:Y:S01]  /*5d20*/  LOP3.LUT R16, R16, R7, RZ, 0x3c, !PT ;  /* 0x0000000710107212 */ /* 0x000fe200078e3cff */
[----:B------:R-:W-:Y:S06]  /*5d30*/  @!P0 BRA `(.L_x_5951) ;  /* 0x0000000000048947 */ /* 0x000fec0003800000 */
[----:B------:R-:W-:Y:S01]  /*5d40*/  BPT.TRAP 0x1 ;  /* 0x000000040000795c */ /* 0x000fe20000300000 */
.L_x_5951:
[----:B------:R-:W-:Y:S02]  /*5d50*/  LEA R10, R2, UR37, 0x3 ;  /* 0x00000025020a7c11 */ /* 0x000fe4000f8e18ff */
[----:B------:R-:W-:-:S04]  /*5d60*/  SHF.L.U32 R7, R16, 0x1f, RZ ;  /* 0x0000001f10077819 */ /* 0x000fc800000006ff */
[----:B------:R1:W2:Y:S01]  /*5d70*/  SYNCS.PHASECHK.TRANS64.TRYWAIT P2, [R10+URZ+0x38830], R7 ;  /* 0x038830070a0075a7 */ /* 0x0002a2000804017f */
[----:B------:R-:W-:Y:S05]  /*5d80*/  @!P0 BRA `(.L_x_5952) ;  /* 0x0000000000048947 */ /* 0x000fea0003800000 */
[----:B------:R-:W-:Y:S01]  /*5d90*/  BPT.TRAP 0x1 ;  /* 0x000000040000795c */ /* 0x000fe20000300000 */
.L_x_5952:
[----:B------:R-:W-:Y:S01]  /*5da0*/  IMAD R8, R2, 0x200, R0 ;  /* 0x0000020002087824 */ /* 0x000fe200078e0200 */
[----:B--2---:R-:W-:Y:S06]  /*5db0*/  @P2 BRA `(.L_x_5953) ;  /* 0x0000000000082947 */ /* 0x004fec0003800000 */
[----:B------:R-:W2:Y:S02]  /*5dc0*/  SYNCS.PHASECHK.TRANS64.TRYWAIT P2, [R10+URZ+0x38830], R7 ;  /* 0x038830070a0075a7 */ /* 0x000ea4000804017f */
[----:B--2---:R-:W-:Y:S05]  /*5dd0*/  @!P2 BRA `(.L_x_5954) ;  /* 0x000000b80050a947 */ /* 0x004fea0003800000 */
.L_x_5953:
        /* <DEDUP_REMOVED lines=22> */
.L_x_5955:
[----:B------:R3:W4:Y:S01]  /*5f40*/  SYNCS.PHASECHK.TRANS64.TRYWAIT P2, [R10+URZ+0x38850], R7 ;  /* 0x038850070a0075a7 */ /* 0x000722000804017f */
[----:B------:R-:W-:Y:S05]  /*5f50*/  @!P0 BRA `(.L_x_5956) ;  /* 0x0000000000048947 */ /* 0x000fea0003800000 */
[----:B------:R-:W-:Y:S01]  /*5f60*/  BPT.TRAP 0x1 ;  /* 0x000000040000795c */ /* 0x000fe20000300000 */
.L_x_5956:
[----:B----4-:R-:W-:Y:S05]  /*5f70*/  @P2 BRA `(.L_x_5957) ;  /* 0x0000000000082947 */ /* 0x010fea0003800000 */
[----:B------:R-:W4:Y:S02]  /*5f80*/  SYNCS.PHASECHK.TRANS64.TRYWAIT P2, [R10+URZ+0x38850], R7 ;  /* 0x038850070a0075a7 */ /* 0x000f24000804017f */
[----:B----4-:R-:W-:Y:S05]  /*5f90*/  @!P2 BRA `(.L_x_5958) ;  /* 0x000000b400f4a947 */ /* 0x010fea0003800000 */
.L_x_5957:
[----:B-1234-:R-:W-:Y:S01]  /*5fa0*/  IMAD R7, R2, 0x1000, R3 ;  /* 0x0000100002077824 */ /* 0x01efe200078e0203 */
[----:B------:R-:W-:Y:S01]  /*5fb0*/  WARPGROUP.ARRIVE ;  /* 0x00000000000079c5 */ /* 0x000fe20000000000 */
[----:B------:R-:W-:Y:S01]  /*5fc0*/  UMOV UR27, 0x40000040 ;  /* 0x40000040001b7882 */ /* 0x000fe20000000000 */
[C---:B------:R-:W-:Y:S01]  /*5fd0*/  VIADD R15, R4.reuse, 0x2 ;  /* 0x00000002040f7836 */ /* 0x040fe20000000000 */
[----:B------:R-:W-:Y:S01]  /*5fe0*/  UMOV UR29, 0x40000040 ;  /* 0x40000040001d7882 */ /* 0x000fe20000000000 */
[C---:B------:R-:W-:Y:S01]  /*5ff0*/  R2UR UR26, R7.reuse ;  /* 0x00000000071a72ca */ /* 0x040fe200000e0000 */
[----:B------:R-:W-:Y:S01]  /*6000*/  VIADD R8, R7, 0x2 ;  /* 0x0000000207087836 */ /* 0x000fe20000000000 */
[----:B------:R-:W-:Y:S01]  /*6010*/  UMOV UR31, 0x40000040 ;  /* 0x40000040001f7882 */ /* 0x000fe20000000000 */
[----:B------:R-:W-:Y:S01]  /*6020*/  R2UR UR28, R15 ;  /* 0x000000000f1c72ca */ /* 0x000fe200000e0000 */
[----:B------:R-:W1:Y:S01]  /*6030*/  S2R R20, SR_TID.X ;  /* 0x0000000000147919 */ /* 0x000e620000002100 */
[C---:B------:R-:W-:Y:S01]  /*6040*/  IADD3 R15, R4.reuse, 0x4, RZ ;  /* 0x00000004040f7810 */ /* 0x040fe20007ffe0ff */
[----:B------:R-:W-:Y:S01]  /*6050*/  VIADD R197, R4, 0x800 ;  /* 0x0000080004c57836 */ /* 0x000fe20000000000 */
[----:B------:R-:W-:Y:S01]  /*6060*/  R2UR UR30, R8 ;  /* 0x00000000081e72ca */ /* 0x000fe200000e0000 */
[C---:B------:R-:W-:Y:S01]  /*6070*/  VIADD R8, R7.reuse, 0x4 ;  /* 0x0000000407087836 */ /* 0x040fe20000000000 */
[----:B------:R-:W-:Y:S01]  /*6080*/  UISETP.NE.U32.AND UP0, UPT, UR6, URZ, UPT ;  /* 0x0000003f0600728c */ /* 0x000fe2000bf05070 */
[----:B------:R-:W-:Y:S01]  /*6090*/  VIADD R21, R7, 0x800 ;  /* 0x0000080007157836 */ /* 0x000fe20000000000 */
[----:B------:R-:W-:Y:S01]  /*60a0*/  ULDC UR5, c[0x0][0x404] ;  /* 0x0001010000057ab9 */ /* 0x000fe20000000800 */
[----:B------:R-:W-:Y:S01]  /*60b0*/  IMAD R208, R2, 0x1000, R19 ;  /* 0x0000100002d07824 */ /* 0x000fe200078e0213 */
[----:B------:R-:W-:Y:S01]  /*60c0*/  HGMMA.64x64x16.F32.BF16 R152, gdesc[UR24], R152, gsb0 ;  /* 0x00e00000189879f0 */ /* 0x000fe20008001898 */
[----:B------:R-:W-:Y:S01]  /*60d0*/  UISETP.NE.AND.EX UP0, UPT, UR7, URZ, UPT, UP0 ;  /* 0x0000003f0700728c */ /* 0x000fe2000bf05300 */
[----:B------:R-:W-:-:S02]  /*60e0*/  UMOV UR11, 0x40000040 ;  /* 0x40000040000b7882 */ /* 0x000fc40000000000 */
[----:B------:R-:W-:Y:S01]  /*60f0*/  R2UR UR10, R208 ;  /* 0x00000000d00a72ca */ /* 0x000fe200000e0000 */
[----:B------:R-:W-:Y:S01]  /*6100*/  USEL UR5, UR5, 0x1, UP0 ;  /* 0x0000000105057887 */ /* 0x000fe20008000000 */
        /* <DEDUP_REMOVED lines=150> */
[----:B------:R-:W-:Y:S01]  /*6a70*/  IADD3 R196, R197, R20, RZ ;  /* 0x00000014c5c47210 */ /* 0x000fe20007ffe0ff */
        /* <DEDUP_REMOVED lines=146> */
[----:B------:R-:W-:Y:S02]  /*73a0*/  IADD3 R7, R8, R15, R7 ;  /* 0x0000000f08077210 */ /* 0x000fe40007ffe007 */
[----:B------:R-:W1:Y:S01]  /*73b0*/  LDC R8, c[0x0][0x2e0] ;  /* 0x0000b800ff087b82 */ /* 0x000e620000000800 */
[----:B------:R-:W-:Y:S02]  /*73c0*/  WARPGROUP.DEPBAR.LE gsb0, 0x0 ;  /* 0x00008000000079c5 */ /* 0x000fe40000010000 */
[----:B------:R-:W-:-:S06]  /*73d0*/  WARPGROUP.ARRIVE ;  /* 0x00000000000079c5 */ /* 0x000fcc0000000000 */
[----:B------:R-:W-:Y:S01]  /*73e0*/  HGMMA.64x64x16.F32.BF16 R152, gdesc[UR28], R152, gsb0 ;  /* 0x00e000001c9879f0 */ /* 0x000fe20008001898 */
[----:B------:R-:W-:Y:S01]  /*73f0*/  R2UR UR28, R20 ;  /* 0x00000000141c72ca */ /* 0x000fe200000e0000 */
[----:B------:R-:W-:Y:S01]  /*7400*/  UMOV UR29, 0x40000040 ;  /* 0x40000040001d7882 */ /* 0x000fe20000000000 */
[----:B------:R-:W-:Y:S01]  /*7410*/  R2UR UR30, R7 ;  /* 0x00000000071e72ca */ /* 0x000fe200000e0000 */
[----:B------:R-:W-:Y:S01]  /*7420*/  UMOV UR31, 0x40000040 ;  /* 0x40000040001f7882 */ /* 0x000fe20000000000 */
[----:B------:R-:W-:-:S04]  /*7430*/  IMAD.MOV.U32 R7, RZ, RZ, -0x40 ;  /* 0xffffffc0ff077424 */ /* 0x000fc800078e00ff */
[----:B------:R-:W-:-:S05]  /*7440*/  IMAD R7, R12, R7, 0x1 ;  /* 0x000000010c077424 */ /* 0x000fca00078e0207 */
[----:B------:R-:W-:-:S05]  /*7450*/  IADD3 R7, R7, UR42, RZ ;  /* 0x0000002a07077c10 */ /* 0x000fca000fffe0ff */
[----:B-1----:R-:W-:Y:S01]  /*7460*/  IMAD R7, R8, UR5, R7 ;  /* 0x0000000508077c24 */ /* 0x002fe2000f8e0207 */
[----:B------:R-:W-:-:S04]  /*7470*/  ULDC UR5, c[0x0][0xa80] ;  /* 0x0002a00000057ab9 */ /* 0x000fc80000000800 */
[----:B------:R-:W-:-:S05]  /*7480*/  IADD3 R8, R7, -UR4, -R18 ;  /* 0x8000000407087c10 */ /* 0x000fca000fffe812 */
[----:B------:R-:W-:-:S05]  /*7490*/  IMAD.IADD R7, R17, 0x1, R8 ;  /* 0x0000000111077824 */ /* 0x000fca00078e0208 */
[C---:B------:R-:W-:Y:S02]  /*74a0*/  ISETP.GT.AND P2, PT, R7.reuse, RZ, PT ;  /* 0x000000ff0700720c */ /* 0x040fe40003f44270 */
[----:B------:R-:W-:Y:S01]  /*74b0*/  ISETP.GT.AND P3, PT, R7, 0x1, PT ;  /* 0x000000010700780c */ /* 0x000fe20003f64270 */
[----:B------:R-:W-:Y:S02]  /*74c0*/  WARPGROUP.DEPBAR.LE gsb0, 0x0 ;  /* 0x00008000000079c5 */ /* 0x000fe40000010000 */
[----:B------:R-:W-:-:S06]  /*74d0*/  WARPGROUP.ARRIVE ;  /* 0x00000000000079c5 */ /* 0x000fcc0000000000 */
[----:B------:R-:W-:Y:S03]  /*74e0*/  HGMMA.64x64x16.F32.BF16 R152, gdesc[UR28], R152, gsb0 ;  /* 0x00e000001c9879f0 */ /* 0x000fe60008001898 */
[----:B------:R-:W-:Y:S02]  /*74f0*/  WARPGROUP.DEPBAR.LE gsb0, 0x0 ;  /* 0x00008000000079c5 */ /* 0x000fe40000010000 */
[----:B------:R-:W-:Y:S02]  /*7500*/  FSEL R152, R152, -INF , P2 ;  /* 0xff80000098987808 */ /* 0x000fe40001000000 */
        /* <DEDUP_REMOVED lines=43> */
[----:B------:R-:W-:Y:S01]  /*77c0*/  FMNMX.FTZ R20, R180, R15, !PT ;  /* 0x0000000fb4147209 */ /* 0x000fe20007810000 */
[----:B------:R-:W-:-:S03]  /*77d0*/  VIADD R15, R7, 0x8 ;  /* 0x00000008070f7836 */ /* 0x000fc60000000000 */
[----:B------:R-:W-:Y:S02]  /*77e0*/  FMNMX.FTZ R21, R181, R20, !PT ;  /* 0x00000014b5157209 */ /* 0x000fe40007810000 */
[C---:B------:R-:W-:Y:S02]  /*77f0*/  ISETP.GT.AND P2, PT, R15.reuse, RZ, PT ;  /* 0x000000ff0f00720c */ /* 0x040fe40003f44270 */
[C---:B------:R-:W-:Y:S01]  /*7800*/  ISETP.GT.AND P3, PT, R15.reuse, 0x1, PT ;  /* 0x000000010f00780c */ /* 0x040fe20003f64270 */
[----:B------:R-:W1:Y:S01]  /*7810*/  SHFL.BFLY PT, R20, R21, 0x2, 0x1f ;  /* 0x0c401f0015147f89 */ /* 0x000e6200000e0000 */
        /* <DEDUP_REMOVED lines=26> */
[----:B------:R-:W-:Y:S02]  /*79c0*/  FMNMX.FTZ R20, R166, R21, !PT ;  /* 0x00000015a6147209 */ /* 0x000fe40007810000 */
[----:B------:R-:W-:Y:S02]  /*79d0*/  FSEL R200, R171, -INF , P3 ;  /* 0xff800000abc87808 */ /* 0x000fe40001800000 */
[----:B------:R-:W-:-:S02]  /*79e0*/  FMNMX.FTZ R20, R167, R20, !PT ;  /* 0x00000014a7147209 */ /* 0x000fc40007810000 */
[----:B-1----:R-:W-:Y:S02]  /*79f0*/  FMNMX.FTZ R7, R168, R169, !PT ;  /* 0x000000a9a8077209 */ /* 0x002fe40007810000 */
[----:B------:R-:W-:Y:S02]  /*7a00*/  FMNMX.FTZ R21, R199, R20, !PT ;  /* 0x00000014c7157209 */ /* 0x000fe40007810000 */
[----:B------:R-:W-:Y:S01]  /*7a10*/  ISETP.GT.AND P5, PT, R15, 0x29, PT ;  /* 0x000000290f00780c */ /* 0x000fe20003fa4270 */
[----:B------:R-:W-:Y:S01]  /*7a20*/  FMUL.FTZ R203, R7, UR5 ;  /* 0x0000000507cb7c20 */ /* 0x000fe20008410000 */
[----:B------:R-:W-:Y:S02]  /*7a30*/  FSEL R201, R174, -INF , P4 ;  /* 0xff800000aec97808 */ /* 0x000fe40002000000 */
[----:B------:R-:W-:Y:S02]  /*7a40*/  FMNMX.FTZ R20, R200, R21, !PT ;  /* 0x00000015c8147209 */ /* 0x000fe40007810000 */
[----:B------:R-:W-:-:S02]  /*7a50*/  ISETP.GT.AND P3, PT, R15, 0x30, PT ;  /* 0x000000300f00780c */ /* 0x000fc40003f64270 */
[----:B------:R-:W-:Y:S02]  /*7a60*/  FSEL R202, R175, -INF , P5 ;  /* 0xff800000afca7808 */ /* 0x000fe40002800000 */
[----:B------:R-:W-:Y:S02]  /*7a70*/  FMNMX.FTZ R21, R201, R20, !PT ;  /* 0x00000014c9157209 */ /* 0x000fe40007810000 */
[----:B------:R-:W-:Y:S02]  /*7a80*/  FSETP.NEU.FTZ.AND P2, PT, R7, -INF , PT ;  /* 0xff8000000700780b */ /* 0x000fe40003f5d000 */
[----:B------:R-:W-:Y:S02]  /*7a90*/  ISETP.GT.AND P4, PT, R15, 0x31, PT ;  /* 0x000000310f00780c */ /* 0x000fe40003f84270 */
[----:B------:R-:W-:Y:S02]  /*7aa0*/  FSEL R178, R178, -INF , P3 ;  /* 0xff800000b2b27808 */ /* 0x000fe40001800000 */
[----:B------:R-:W-:-:S02]  /*7ab0*/  FMNMX.FTZ R21, R202, R21, !PT ;  /* 0x00000015ca157209 */ /* 0x000fc40007810000 */
[----:B------:R-:W-:Y:S02]  /*7ac0*/  FSEL R203, R203, RZ, P2 ;  /* 0x000000ffcbcb7208 */ /* 0x000fe40001000000 */
[----:B------:R-:W-:Y:S02]  /*7ad0*/  ISETP.GT.AND P3, PT, R15, 0x38, PT ;  /* 0x000000380f00780c */ /* 0x000fe40003f64270 */
[----:B------:R-:W-:Y:S01]  /*7ae0*/  FSEL R179, R179, -INF , P4 ;  /* 0xff800000b3b37808 */ /* 0x000fe20002000000 */
[--C-:B------:R-:W-:Y:S01]  /*7af0*/  FFMA.FTZ R20, R152, UR5, -R203.reuse ;  /* 0x0000000598147c23 */ /* 0x100fe200080108cb */
[----:B------:R-:W-:Y:S01]  /*7b00*/  FMNMX.FTZ R168, R178, R21, !PT ;  /* 0x00000015b2a87209 */ /* 0x000fe20007810000 */
[--C-:B------:R-:W-:Y:S01]  /*7b10*/  FFMA.FTZ R173, R8, UR5, -R203.reuse ;  /* 0x0000000508ad7c23 */ /* 0x100fe200080108cb */
[----:B------:R-:W-:Y:S01]  /*7b20*/  ISETP.GT.AND P4, PT, R15, 0x39, PT ;  /* 0x000000390f00780c */ /* 0x000fe20003f84270 */
[--C-:B------:R-:W-:Y:S01]  /*7b30*/  FFMA.FTZ R15, R153, UR5, -R203.reuse ;  /* 0x00000005990f7c23 */ /* 0x100fe200080108cb */
        /* <DEDUP_REMOVED lines=18> */
[----:B------:R-:W-:Y:S01]  /*7c60*/  FFMA.FTZ R181, R181, UR5, -R203 ;  /* 0x00000005b5b57c23 */ /* 0x000fe200080108cb */
[----:B------:R-:W-:Y:S08]  /*7c70*/  MUFU.EX2 R20, R20 ;  /* 0x0000001400147308 */ /* 0x000ff00000000800 */
[----:B------:R-:W2:Y:S08]  /*7c80*/  MUFU.EX2 R15, R15 ;  /* 0x0000000f000f7308 */ /* 0x000eb00000000800 */
        /* <DEDUP_REMOVED lines=9> */
[C---:B------:R-:W-:Y:S02]  /*7d20*/  FMUL.FTZ R153, R8.reuse, UR5 ;  /* 0x0000000508997c20 */ /* 0x040fe40008410000 */
[----:B------:R-:W-:Y:S01]  /*7d30*/  MUFU.EX2 R172, R172 ;  /* 0x000000ac00ac7308 */ /* 0x000fe20000000800 */
[----:B------:R-:W-:Y:S02]  /*7d40*/  FSEL R156, R8, RZ, P3 ;  /* 0x000000ff089c7208 */ /* 0x000fe40001800000 */
[----:B------:R-:W-:-:S03]  /*7d50*/  FSEL R153, R153, RZ, P3 ;  /* 0x000000ff99997208 */ /* 0x000fc60001800000 */
[----:B------:R-:W-:Y:S01]  /*7d60*/  FADD.FTZ R156, -R156, R11 ;  /* 0x0000000b9c9c7221 */ /* 0x000fe20000010100 */
[----:B------:R-:W-:Y:S01]  /*7d70*/  @!P1 IADD3 R11, R10, 0x38840, RZ ;  /* 0x000388400a0b9810 */ /* 0x000fe20007ffe0ff */
[--C-:B------:R-:W-:Y:S01]  /*7d80*/  FFMA.FTZ R197, R154, UR5, -R153.reuse ;  /* 0x000000059ac57c23 */ /* 0x100fe20008010899 */
[----:B------:R-:W-:Y:S01]  /*7d90*/  FSEL R154, R7, RZ, P2 ;  /* 0x000000ff079a7208 */ /* 0x000fe20001000000 */
[--C-:B------:R-:W-:Y:S01]  /*7da0*/  FFMA.FTZ R196, R155, UR5, -R153.reuse ;  /* 0x000000059bc47c23 */ /* 0x100fe20008010899 */
[----:B------:R-:W-:Y:S02]  /*7db0*/  IMAD.MOV R155, RZ, RZ, -R22 ;  /* 0x000000ffff9b7224 */ /* 0x000fe400078e0a16 */
[----:B------:R-:W-:Y:S01]  /*7dc0*/  FMUL.FTZ R156, R156, UR5 ;  /* 0x000000059c9c7c20 */ /* 0x000fe20008410000 */
[----:B------:R-:W-:Y:S01]  /*7dd0*/  FFMA.FTZ R198, R158, UR5, -R153 ;  /* 0x000000059ec67c23 */ /* 0x000fe20008010899 */
[----:B------:R-:W-:Y:S01]  /*7de0*/  FADD.FTZ R154, -R154, R13 ;  /* 0x0000000d9a9a7221 */ /* 0x000fe20000010100 */
[--C-:B------:R-:W-:Y:S01]  /*7df0*/  FFMA.FTZ R203, R159, UR5, -R153.reuse ;  /* 0x000000059fcb7c23 */ /* 0x100fe20008010899 */
[----:B------:R-:W-:Y:S01]  /*7e00*/  ISETP.NE.AND P2, PT, R18, R155, PT ;  /* 0x0000009b1200720c */ /* 0x000fe20003f45270 */
[----:B------:R-:W1:Y:S01]  /*7e10*/  MUFU.EX2 R210, R156 ;  /* 0x0000009c00d27308 */ /* 0x000e620000000800 */
[----:B------:R-:W-:Y:S01]  /*7e20*/  FMUL.FTZ R154, R154, UR5 ;  /* 0x000000059a9a7c20 */ /* 0x000fe20008410000 */
[--C-:B------:R-:W-:Y:S01]  /*7e30*/  FFMA.FTZ R155, R152, UR5, -R153.reuse ;  /* 0x00000005989b7c23 */ /* 0x100fe20008010899 */
[--C-:B------:R-:W-:Y:S01]  /*7e40*/  FFMA.FTZ R204, R162, UR5, -R153.reuse ;  /* 0x00000005a2cc7c23 */ /* 0x100fe20008010899 */
[--C-:B------:R-:W-:Y:S01]  /*7e50*/  FFMA.FTZ R205, R163, UR5, -R153.reuse ;  /* 0x00000005a3cd7c23 */ /* 0x100fe20008010899 */
[--C-:B------:R-:W-:Y:S01]  /*7e60*/  FFMA.FTZ R206, R166, UR5, -R153.reuse ;  /* 0x00000005a6ce7c23 */ /* 0x100fe20008010899 */
[--C-:B------:R-:W-:Y:S01]  /*7e70*/  FFMA.FTZ R207, R167, UR5, -R153.reuse ;  /* 0x00000005a7cf7c23 */ /* 0x100fe20008010899 */
[--C-:B------:R-:W-:Y:S01]  /*7e80*/  FFMA.FTZ R199, R199, UR5, -R153.reuse ;  /* 0x00000005c7c77c23 */ /* 0x100fe20008010899 */
[----:B------:R3:W4:Y:S01]  /*7e90*/  MUFU.EX2 R209, R154 ;  /* 0x0000009a00d17308 */ /* 0x0007220000000800 */
[--C-:B------:R-:W-:Y:S01]  /*7ea0*/  FFMA.FTZ R200, R200, UR5, -R153.reuse ;  /* 0x00000005c8c87c23 */ /* 0x100fe20008010899 */
[--C-:B------:R-:W-:Y:S01]  /*7eb0*/  FFMA.FTZ R201, R201, UR5, -R153.reuse ;  /* 0x00000005c9c97c23 */ /* 0x100fe20008010899 */
[----:B------:R-:W-:Y:S01]  /*7ec0*/  FFMA.FTZ R202, R202, UR5, -R153 ;  /* 0x00000005caca7c23 */ /* 0x000fe20008010899 */
[----:B------:R-:W-:Y:S01]  /*7ed0*/  @!P2 IMAD R152, R14, 0x40, R17 ;  /* 0x000000400e98a824 */ /* 0x000fe200078e0211 */
[----:B------:R-:W-:Y:S01]  /*7ee0*/  @!P1 PRMT R14, RZ, 0x654, R11 ;  /* 0x00000654ff0e9816 */ /* 0x000fe2000000000b */
[--C-:B------:R-:W-:Y:S01]  /*7ef0*/  FFMA.FTZ R178, R178, UR5, -R153.reuse ;  /* 0x00000005b2b27c23 */ /* 0x100fe20008010899 */
[--C-:B------:R-:W-:Y:S01]  /*7f00*/  FFMA.FTZ R179, R179, UR5, -R153.reuse ;  /* 0x00000005b3b37c23 */ /* 0x100fe20008010899 */
[----:B------:R-:W-:Y:S01]  /*7f10*/  FFMA.FTZ R183, R183, UR5, -R153 ;  /* 0x00000005b7b77c23 */ /* 0x000fe20008010899 */
[----:B------:R-:W-:Y:S01]  /*7f20*/  @!P2 LEA R160, R152, UR37, 0x2 ;  /* 0x0000002598a0ac11 */ /* 0x000fe2000f8e10ff */
[----:B------:R5:W-:Y:S01]  /*7f30*/  @!P1 SYNCS.ARRIVE.TRANS64.RED.A1T0 RZ, [R14+URZ], RZ ;  /* 0x000000ff0eff99a7 */ /* 0x000be2000810043f */
[----:B------:R-:W-:Y:S01]  /*7f40*/  MUFU.EX2 R197, R197 ;  /* 0x000000c500c57308 */ /* 0x000fe20000000800 */
[----:B--2---:R-:W-:Y:S01]  /*7f50*/  F2FP.BF16.F32.PACK_AB R152, R15, R20 ;  /* 0x000000140f98723e */ /* 0x004fe200000010ff */
[-C--:B-1----:R-:W-:Y:S01]  /*7f60*/  FMUL.FTZ R26, R26, R210.reuse ;  /* 0x000000d21a1a7220 */ /* 0x082fe20000410000 */
[----:B------:R-:W-:Y:S01]  /*7f70*/  @!P2 STS [R160+0x38420], R210 ;  /* 0x038420d2a000a388 */ /* 0x000fe20000000800 */
[----:B---3--:R-:W-:Y:S01]  /*7f80*/  F2FP.BF16.F32.PACK_AB R154, R168, R21 ;  /* 0x00000015a89a723e */ /* 0x008fe200000010ff */
[-C--:B------:R-:W-:Y:S01]  /*7f90*/  FMUL.FTZ R27, R27, R210.reuse ;  /* 0x000000d21b1b7220 */ /* 0x080fe20000410000 */
[----:B------:R-:W-:Y:S01]  /*7fa0*/  F2FP.BF16.F32.PACK_AB R156, R170, R169 ;  /* 0x000000a9aa9c723e */ /* 0x000fe200000010ff */
[----:B----4-:R1:W-:Y:S01]  /*7fb0*/  @!P2 STS [R160+0x38400], R209 ;  /* 0x038400d1a000a388 */ /* 0x0103e20000000800 */
[----:B------:R-:W2:Y:S01]  /*7fc0*/  MUFU.EX2 R196, R196 ;  /* 0x000000c400c47308 */ /* 0x000ea20000000800 */
[----:B------:R-:W-:Y:S01]  /*7fd0*/  F2FP.BF16.F32.PACK_AB R158, R172, R171 ;  /* 0x000000abac9e723e */ /* 0x000fe200000010ff */
        /* <DEDUP_REMOVED lines=151> */
[----:B-1----:R-:W-:Y:S01]  /*8950*/  F2FP.BF16.F32.PACK_AB R164, R177, R176 ;  /* 0x000000b0b1a4723e */ /* 0x002fe200000010ff */
[----:B------:R-:W-:Y:S01]  /*8960*/  FMUL.FTZ R151, R151, R210 ;  /* 0x000000d297977220 */ /* 0x000fe20000410000 */
[----:B------:R-:W-:Y:S01]  /*8970*/  FFMA.FTZ R197, R210, R6, R197 ;  /* 0x00000006d2c57223 */ /* 0x000fe200000100c5 */
[----:B------:R-:W-:Y:S01]  /*8980*/  FFMA.FTZ R20, R209, R5, R20 ;  /* 0x00000005d1147223 */ /* 0x000fe20000010014 */
[----:B------:R-:W-:-:S02]  /*8990*/  ISETP.GT.AND P2, PT, R12, R9, PT ;  /* 0x000000090c00720c */ /* 0x000fc40003f44270 */
[----:B------:R-:W-:Y:S01]  /*89a0*/  FADD.FTZ R197, R196, R197 ;  /* 0x000000c5c4c57221 */ /* 0x000fe20000010000 */
[----:B------:R1:W3:Y:S01]  /*89b0*/  MUFU.EX2 R178, R179 ;  /* 0x000000b300b27308 */ /* 0x0002e20000000800 */
[----:B------:R-:W-:Y:S01]  /*89c0*/  FADD.FTZ R20, R15, R20 ;  /* 0x000000140f147221 */ /* 0x000fe20000010000 */
[----:B------:R-:W-:-:S03]  /*89d0*/  @!P1 IADD3 R10, R10, 0x38860, RZ ;  /* 0x000388600a0a9810 */ /* 0x000fc60007ffe0ff */
[----:B------:R-:W-:Y:S01]  /*89e0*/  FADD.FTZ R21, R21, R20 ;  /* 0x0000001415157221 */ /* 0x000fe20000010000 */
[----:B------:R-:W-:Y:S02]  /*89f0*/  @!P1 PRMT R10, RZ, 0x654, R10 ;  /* 0x00000654ff0a9816 */ /* 0x000fe4000000000a */
[----:B------:R4:W-:Y:S01]  /*8a00*/  MUFU.EX2 R11, R155 ;  /* 0x0000009b000b7308 */ /* 0x0009e20000000800 */
[----:B--2---:R-:W-:Y:S01]  /*8a10*/  F2FP.BF16.F32.PACK_AB R166, R181, R180 ;  /* 0x000000b4b5a6723e */ /* 0x004fe200000010ff */
[----:B-1----:R-:W-:Y:S02]  /*8a20*/  VIADD R179, R208, 0x80 ;  /* 0x00000080d0b37836 */ /* 0x002fe40000000000 */
[----:B------:R-:W-:-:S04]  /*8a30*/  FADD.FTZ R168, R168, R21 ;  /* 0x00000015a8a87221 */ /* 0x000fc80000010000 */
[----:B------:R-:W-:Y:S01]  /*8a40*/  FADD.FTZ R169, R169, R168 ;  /* 0x000000a8a9a97221 */ /* 0x000fe20000010000 */
[----:B-----5:R-:W1:Y:S01]  /*8a50*/  MUFU.EX2 R14, R183 ;  /* 0x000000b7000e7308 */ /* 0x020e620000000800 */
[----:B----4-:R-:W-:Y:S01]  /*8a60*/  F2FP.BF16.F32.PACK_AB R155, R203, R198 ;  /* 0x000000c6cb9b723e */ /* 0x010fe200000010ff */
[----:B------:R-:W-:Y:S01]  /*8a70*/  BAR.SYNC.DEFER_BLOCKING 0xf, 0x100 ;  /* 0x03c4000000007b1d */ /* 0x000fe20000010000 */
[----:B---3--:R-:W-:Y:S01]  /*8a80*/  F2FP.BF16.F32.PACK_AB R165, R178, R13 ;  /* 0x0000000db2a5723e */ /* 0x008fe200000010ff */
[----:B------:R-:W-:Y:S01]  /*8a90*/  FADD.FTZ R198, R198, R197 ;  /* 0x000000c5c6c67221 */ /* 0x000fe20000010000 */
[----:B------:R-:W-:-:S03]  /*8aa0*/  FADD.FTZ R170, R170, R169 ;  /* 0x000000a9aaaa7221 */ /* 0x000fc60000010000 */
[----:B------:R-:W-:Y:S01]  /*8ab0*/  FADD.FTZ R203, R203, R198 ;  /* 0x000000c6cbcb7221 */ /* 0x000fe20000010000 */
[----:B------:R-:W-:-:S03]  /*8ac0*/  FADD.FTZ R171, R171, R170 ;  /* 0x000000aaabab7221 */ /* 0x000fc60000010000 */
[----:B------:R-:W-:Y:S01]  /*8ad0*/  FADD.FTZ R204, R204, R203 ;  /* 0x000000cbcccc7221 */ /* 0x000fe20000010000 */
[----:B------:R-:W-:-:S03]  /*8ae0*/  FADD.FTZ R172, R172, R171 ;  /* 0x000000abacac7221 */ /* 0x000fc60000010000 */
[----:B------:R-:W-:Y:S01]  /*8af0*/  FADD.FTZ R205, R205, R204 ;  /* 0x000000cccdcd7221 */ /* 0x000fe20000010000 */
[----:B-1----:R-:W-:Y:S01]  /*8b00*/  F2FP.BF16.F32.PACK_AB R167, R14, R11 ;  /* 0x0000000b0ea7723e */ /* 0x002fe200000010ff */
[----:B------:R-:W-:Y:S02]  /*8b10*/  FADD.FTZ R173, R173, R172 ;  /* 0x000000acadad7221 */ /* 0x000fe40000010000 */
[----:B------:R-:W-:Y:S02]  /*8b20*/  FADD.FTZ R206, R206, R205 ;  /* 0x000000cdcece7221 */ /* 0x000fe40000010000 */
[----:B------:R-:W-:Y:S02]  /*8b30*/  FADD.FTZ R174, R174, R173 ;  /* 0x000000adaeae7221 */ /* 0x000fe40000010000 */
[----:B------:R-:W-:Y:S01]  /*8b40*/  FADD.FTZ R206, R207, R206 ;  /* 0x000000cecfce7221 */ /* 0x000fe20000010000 */
[----:B------:R1:W-:Y:S01]  /*8b50*/  STSM.16.M88.4 [R23+0x36400], R152 ;  /* 0x0364009817007844 */ /* 0x0003e20000000200 */
[----:B------:R-:W-:-:S02]  /*8b60*/  FADD.FTZ R175, R175, R174 ;  /* 0x000000aeafaf7221 */ /* 0x000fc40000010000 */
[----:B------:R-:W-:Y:S01]  /*8b70*/  FADD.FTZ R199, R199, R206 ;  /* 0x000000cec7c77221 */ /* 0x000fe20000010000 */
[----:B------:R1:W-:Y:S01]  /*8b80*/  STSM.16.M88.4 [R186], R156 ;  /* 0x0000009cba007844 */ /* 0x0003e20000000200 */
[----:B------:R-:W-:Y:S02]  /*8b90*/  FADD.FTZ R175, R182, R175 ;  /* 0x000000afb6af7221 */ /* 0x000fe40000010000 */
[----:B------:R-:W-:Y:S01]  /*8ba0*/  FADD.FTZ R200, R200, R199 ;  /* 0x000000c7c8c87221 */ /* 0x000fe20000010000 */
[----:B------:R1:W-:Y:S01]  /*8bb0*/  STSM.16.M88.4 [R184], R160 ;  /* 0x000000a0b8007844 */ /* 0x0003e20000000200 */
[----:B------:R-:W-:Y:S02]  /*8bc0*/  FADD.FTZ R176, R176, R175 ;  /* 0x000000afb0b07221 */ /* 0x000fe40000010000 */
[----:B------:R-:W-:Y:S01]  /*8bd0*/  FADD.FTZ R201, R201, R200 ;  /* 0x000000c8c9c97221 */ /* 0x000fe20000010000 */
[----:B------:R1:W-:Y:S01]  /*8be0*/  STSM.16.M88.4 [R185], R164 ;  /* 0x000000a4b9007844 */ /* 0x0003e20000000200 */
[----:B------:R-:W-:-:S02]  /*8bf0*/  WARPGROUP.ARRIVE ;  /* 0x00000000000079c5 */ /* 0x000fc40000000000 */
        /* <DEDUP_REMOVED lines=8> */
[----:B------:R-:W-:Y:S02]  /*8c80*/  VIADD R208, R208, 0x180 ;  /* 0x00000180d0d07836 */ /* 0x000fe40000000000 */
[----:B------:R-:W-:Y:S01]  /*8c90*/  FADD.FTZ R180, R180, R177 ;  /* 0x000000b1b4b47221 */ /* 0x000fe20000010000 */
[----:B------:R-:W-:Y:S01]  /*8ca0*/  MOV R13, R7 ;  /* 0x00000007000d7202 */ /* 0x000fe20000000f00 */
[----:B------:R-:W-:-:S02]  /*8cb0*/  FADD.FTZ R11, R11, R178 ;  /* 0x000000b20b0b7221 */ /* 0x000fc40000010000 */
[----:B------:R-:W-:Y:S02]  /*8cc0*/  FADD.FTZ R5, R181, R180 ;  /* 0x000000b4b5057221 */ /* 0x000fe40000010000 */
[----:B------:R-:W-:Y:S01]  /*8cd0*/  FADD.FTZ R6, R14, R11 ;  /* 0x0000000b0e067221 */ /* 0x000fe20000010000 */
[----:B------:R-:W-:Y:S02]  /*8ce0*/  IMAD.MOV.U32 R14, RZ, RZ, R2 ;  /* 0x000000ffff0e7224 */ /* 0x000fe400078e0002 */
[----:B------:R-:W-:Y:S01]  /*8cf0*/  IMAD.MOV.U32 R11, RZ, RZ, R8 ;  /* 0x000000ffff0b7224 */ /* 0x000fe200078e0008 */
[----:B------:R-:W-:Y:S02]  /*8d00*/  WARPGROUP.DEPBAR.LE gsb0, 0x0 ;  /* 0x00008000000079c5 */ /* 0x000fe40000010000 */
[----:B------:R-:W-:-:S08]  /*8d10*/  WARPGROUP.ARRIVE ;  /* 0x00000000000079c5 */ /* 0x000fd00000000000 */
        /* <DEDUP_REMOVED lines=26> */
[----:B------:R-:W-:-:S07]  /*8ec0*/  IMAD.MOV.U32 R12, RZ, RZ, R10 ;  /* 0x000000ffff0c7224 */ /* 0x000fce00078e000a */
.L_x_5950:
[----:B------:R-:W-:-:S13]  /*8ed0*/  ISETP.GE.AND P2, PT, R12, RZ, PT ;  /* 0x000000ff0c00720c */ /* 0x000fda0003f46270 */
[----:B------:R-:W-:Y:S05]  /*8ee0*/  @!P2 BRA `(.L_x_5960) ;  /* 0x0000002c0044a947 */ /* 0x000fea0003800000 */
[----:B------:R-:W-:Y:S01]  /*8ef0*/  IMAD.MOV.U32 R197, RZ, RZ, R8 ;  /* 0x000000ffffc57224 */ /* 0x000fe200078e0008 */
[----:B------:R-:W-:Y:S01]  /*8f00*/  ULDC UR4, c[0x0][0xa80] ;  /* 0x0002a00000047ab9 */ /* 0x000fe20000000800 */
[----:B------:R-:W-:Y:S02]  /*8f10*/  IMAD.MOV.U32 R10, RZ, RZ, R7 ;  /* 0x000000ffff0a7224 */ /* 0x000fe400078e0007 */
[----:B------:R-:W-:-:S07]  /*8f20*/  IMAD.MOV.U32 R200, RZ, RZ, R2 ;  /* 0x000000ffffc87224 */ /* 0x000fce00078e0002 */
.L_x_5969:
[----:B------:R-:W-:-:S04]  /*8f30*/  IADD3 R2, R200, 0x1, RZ ;  /* 0x00000001c8027810 */ /* 0x000fc80007ffe0ff */
[----:B------:R-:W-:-:S04]  /*8f40*/  ISETP.NE.AND P2, PT, R2, 0x2, PT ;  /* 0x000000020200780c */ /* 0x000fc80003f45270 */
[----:B------:R-:W-:Y:S02]  /*8f50*/  SEL R7, RZ, 0x1, P2 ;  /* 0x00000001ff077807 */ /* 0x000fe40001000000 */
[----:B------:R-:W-:Y:S02]  /*8f60*/  SEL R2, R2, RZ, P2 ;  /* 0x000000ff02027207 */ /* 0x000fe40001000000 */
[----:B------:R-:W-:Y:S01]  /*8f70*/  LOP3.LUT R16, R16, R7, RZ, 0x3c, !PT ;  /* 0x0000000710107212 */ /* 0x000fe200078e3cff */
[----:B------:R-:W-:Y:S06]  /*8f80*/  @!P0 BRA `(.L_x_5961) ;  /* 0x0000000000048947 */ /* 0x000fec0003800000 */
[----:B------:R-:W-:Y:S01]  /*8f90*/  BPT.TRAP 0x1 ;  /* 0x000000040000795c */ /* 0x000fe20000300000 */
.L_x_5961:
[----:B------:R-:W-:Y:S02]  /*8fa0*/  LEA R9, R2, UR37, 0x3 ;  /* 0x0000002502097c11 */ /* 0x000fe4000f8e18ff */
[----:B------:R-:W-:-:S04]  /*8fb0*/  SHF.L.U32 R8, R16, 0x1f, RZ ;  /* 0x0000001f10087819 */ /* 0x000fc800000006ff */
[----:B------:R1:W2:Y:S01]  /*8fc0*/  SYNCS.PHASECHK.TRANS64.TRYWAIT P2, [R9+URZ+0x38830], R8 ;  /* 0x03883008090075a7 */ /* 0x0002a2000804017f */
[----:B------:R-:W-:Y:S05]  /*8fd0*/  @!P0 BRA `(.L_x_5962) ;  /* 0x0000000000048947 */ /* 0x000fea0003800000 */
[----:B------:R-:W-:Y:S01]  /*8fe0*/  BPT.TRAP 0x1 ;  /* 0x000000040000795c */ /* 0x000fe20000300000 */
.L_x_5962:
[----:B------:R-:W-:Y:S01]  /*8ff0*/  IMAD R7, R2, 0x200, R0 ;  /* 0x0000020002077824 */ /* 0x000fe200078e0200 */
[----:B--2---:R-:W-:Y:S06]  /*9000*/  @P2 BRA `(.L_x_5963) ;  /* 0x0000000000082947 */ /* 0x004fec0003800000 */
[----:B------:R-:W2:Y:S02]  /*9010*/  SYNCS.PHASECHK.TRANS64.TRYWAIT P2, [R9+URZ+0x38830], R8 ;  /* 0x03883008090075a7 */ /* 0x000ea4000804017f */
[----:B--2---:R-:W-:Y:S05]  /*9020*/  @!P2 BRA `(.L_x_5964) ;  /* 0x0000008400e4a947 */ /* 0x004fea0003800000 */
.L_x_5963:
        /* <DEDUP_REMOVED lines=22> */
.L_x_5965:
[----:B------:R3:W4:Y:S01]  /*9190*/  SYNCS.PHASECHK.TRANS64.TRYWAIT P2, [R9+URZ+0x38850], R8 ;  /* 0x03885008090075a7 */ /* 0x000722000804017f */
[----:B------:R-:W-:Y:S05]  /*91a0*/  @!P0 BRA `(.L_x_5966) ;  /* 0x0000000000048947 */ /* 0x000fea0003800000 */
[----:B------:R-:W-:Y:S01]  /*91b0*/  BPT.TRAP 0x1 ;  /* 0x000000040000795c */ /* 0x000fe20000300000 */
.L_x_5966:
[----:B----4-:R-:W-:Y:S05]  /*91c0*/  @P2 BRA `(.L_x_5967) ;  /* 0x0000000000082947 */ /* 0x010fea0003800000 */
[----:B------:R-:W4:Y:S02]  /*91d0*/  SYNCS.PHASECHK.TRANS64.TRYWAIT P2, [R9+URZ+0x38850], R8 ;  /* 0x03885008090075a7 */ /* 0x000f24000804017f */
[----:B----4-:R-:W-:Y:S05]  /*91e0*/  @!P2 BRA `(.L_x_5968) ;  /* 0x000000840088a947 */ /* 0x010fea0003800000 */
.L_x_5967:
        /* <DEDUP_REMOVED lines=9> */
[----:B------:R-:W1:Y:S01]  /*9280*/  S2R R13, SR_TID.X ;  /* 0x00000000000d7919 */ /* 0x000e620000002100 */
[C---:B------:R-:W-:Y:S01]  /*9290*/  IADD3 R11, R4.reuse, 0x4, RZ ;  /* 0x00000004040b7810 */ /* 0x040fe20007ffe0ff */
[----:B------:R-:W-:Y:S01]  /*92a0*/  VIADD R20, R4, 0x800 ;  /* 0x0000080004147836 */ /* 0x000fe20000000000 */
[----:B------:R-:W-:Y:S01]  /*92b0*/  R2UR UR30, R8 ;  /* 0x00000000081e72ca */ /* 0x000fe200000e0000 */
[C---:B------:R-:W-:Y:S01]  /*92c0*/  VIADD R8, R7.reuse, 0x4 ;  /* 0x0000000407087836 */ /* 0x040fe20000000000 */
[----:B------:R-:W-:Y:S01]  /*92d0*/  UMOV UR5, UR4 ;  /* 0x0000000400057c82 */ /* 0x000fe20008000000 */
[----:B------:R-:W-:Y:S01]  /*92e0*/  VIADD R14, R7, 0x800 ;  /* 0x00000800070e7836 */ /* 0x000fe20000000000 */
[----:B------:R-:W-:Y:S01]  /*92f0*/  LEA R207, R2, R19, 0xc ;  /* 0x0000001302cf7211 */ /* 0x000fe200078e60ff */
[----:B------:R-:W-:Y:S01]  /*9300*/  UMOV UR7, 0x40000040 ;  /* 0x4000004000077882 */ /* 0x000fe20000000000 */
[----:B------:R-:W-:Y:S02]  /*9310*/  HGMMA.64x64x16.F32.BF16 R152, gdesc[UR24], R152, gsb0 ;  /* 0x00e00000189879f0 */ /* 0x000fe40008001898 */
[----:B------:R-:W-:-:S02]  /*9320*/  R2UR UR6, R207 ;  /* 0x00000000cf0672ca */ /* 0x000fc400000e0000 */
        /* <DEDUP_REMOVED lines=361> */
[----:B------:R-:W-:Y:S02]  /*a9c0*/  MUFU.EX2 R11, R11 ;  /* 0x0000000b000b7308 */ /* 0x000fe40000000800 */
[----:B------:R-:W-:Y:S01]  /*a9d0*/  FMNMX.FTZ R15, R179, R8, !PT ;  /* 0x00000008b30f7209 */ /* 0x000fe20007810000 */
[-C--:B-1----:R-:W-:Y:S01]  /*a9e0*/  FMUL.FTZ R24, R24, R10.reuse ;  /* 0x0000000a18187220 */ /* 0x082fe20000410000 */
[-C--:B------:R-:W-:Y:S01]  /*a9f0*/  FMUL.FTZ R25, R25, R10.reuse ;  /* 0x0000000a19197220 */ /* 0x080fe20000410000 */
[-C--:B------:R-:W-:Y:S01]  /*aa00*/  FMUL.FTZ R28, R28, R10.reuse ;  /* 0x0000000a1c1c7220 */ /* 0x080fe20000410000 */
[----:B------:R-:W-:Y:S01]  /*aa10*/  FMNMX.FTZ R8, R182, R15, !PT ;  /* 0x0000000fb6087209 */ /* 0x000fe20007810000 */
[----:B------:R-:W-:Y:S01]  /*aa20*/  FFMA.FTZ R15, R160, UR5, -R199 ;  /* 0x00000005a00f7c23 */ /* 0x000fe200080108c7 */
[----:B------:R-:W-:Y:S01]  /*aa30*/  MUFU.EX2 R14, R14 ;  /* 0x0000000e000e7308 */ /* 0x000fe20000000800 */
[----:B------:R-:W-:Y:S01]  /*aa40*/  FMUL.FTZ R29, R29, R10 ;  /* 0x0000000a1d1d7220 */ /* 0x000fe20000410000 */
[----:B------:R-:W-:Y:S01]  /*aa50*/  FMNMX.FTZ R8, R183, R8, !PT ;  /* 0x00000008b7087209 */ /* 0x000fe20007810000 */
[-C--:B------:R-:W-:Y:S01]  /*aa60*/  FMUL.FTZ R32, R32, R10.reuse ;  /* 0x0000000a20207220 */ /* 0x080fe20000410000 */
[-C--:B------:R-:W-:Y:S01]  /*aa70*/  FMUL.FTZ R33, R33, R10.reuse ;  /* 0x0000000a21217220 */ /* 0x080fe20000410000 */
[-C--:B------:R-:W-:Y:S01]  /*aa80*/  FMUL.FTZ R36, R36, R10.reuse ;  /* 0x0000000a24247220 */ /* 0x080fe20000410000 */
[-C--:B------:R-:W-:Y:S01]  /*aa90*/  FMUL.FTZ R37, R37, R10.reuse ;  /* 0x0000000a25257220 */ /* 0x080fe20000410000 */
[----:B------:R-:W1:Y:S01]  /*aaa0*/  SHFL.BFLY PT, R153, R8, 0x2, 0x1f ;  /* 0x0c401f0008997f89 */ /* 0x000e6200000e0000 */
        /* <DEDUP_REMOVED lines=23> */
[----:B-1----:R-:W-:Y:S01]  /*ac20*/  FMNMX.FTZ R153, R8, R153, !PT ;  /* 0x0000009908997209 */ /* 0x002fe20007810000 */
        /* <DEDUP_REMOVED lines=28> */
[----:B-1----:R-:W-:Y:S01]  /*adf0*/  FMNMX.FTZ R8, R153, R8, !PT ;  /* 0x0000000899087209 */ /* 0x002fe20007810000 */
[----:B------:R-:W-:-:S02]  /*ae00*/  IMAD.MOV R153, RZ, RZ, -R22 ;  /* 0x000000ffff997224 */ /* 0x000fc400078e0a16 */
[-C--:B------:R-:W-:Y:S01]  /*ae10*/  FMUL.FTZ R125, R125, R10.reuse ;  /* 0x0000000a7d7d7220 */ /* 0x080fe20000410000 */
[-C--:B------:R-:W-:Y:S01]  /*ae20*/  FMUL.FTZ R128, R128, R10.reuse ;  /* 0x0000000a80807220 */ /* 0x080fe20000410000 */
        /* <DEDUP_REMOVED lines=8> */
[--C-:B------:R-:W-:Y:S01]  /*aeb0*/  FFMA.FTZ R199, R155, UR5, -R156.reuse ;  /* 0x000000059bc77c23 */ /* 0x100fe2000801089c */
[----:B------:R1:W3:Y:S01]  /*aec0*/  MUFU.EX2 R197, R152 ;  /* 0x0000009800c57308 */ /* 0x0002e20000000800 */
[--C-:B------:R-:W-:Y:S01]  /*aed0*/  FFMA.FTZ R201, R158, UR5, -R156.reuse ;  /* 0x000000059ec97c23 */ /* 0x100fe2000801089c */
[--C-:B------:R-:W-:Y:S01]  /*aee0*/  FFMA.FTZ R204, R159, UR5, -R156.reuse ;  /* 0x000000059fcc7c23 */ /* 0x100fe2000801089c */
[--C-:B------:R-:W-:Y:S01]  /*aef0*/  FFMA.FTZ R203, R162, UR5, -R156.reuse ;  /* 0x00000005a2cb7c23 */ /* 0x100fe2000801089c */
[--C-:B------:R-:W-:Y:S01]  /*af00*/  FFMA.FTZ R206, R163, UR5, -R156.reuse ;  /* 0x00000005a3ce7c23 */ /* 0x100fe2000801089c */
[----:B------:R-:W-:Y:S01]  /*af10*/  FFMA.FTZ R205, R166, UR5, -R156 ;  /* 0x00000005a6cd7c23 */ /* 0x000fe2000801089c */
[----:B------:R-:W-:-:S02]  /*af20*/  @!P2 IMAD R153, R200, 0x40, R17 ;  /* 0x00000040c899a824 */ /* 0x000fc400078e0211 */
[--C-:B------:R-:W-:Y:S01]  /*af30*/  FFMA.FTZ R208, R167, UR5, -R156.reuse ;  /* 0x00000005a7d07c23 */ /* 0x100fe2000801089c */
[--C-:B------:R-:W-:Y:S01]  /*af40*/  FFMA.FTZ R170, R170, UR5, -R156.reuse ;  /* 0x00000005aaaa7c23 */ /* 0x100fe2000801089c */
[----:B-1----:R-:W-:Y:S02]  /*af50*/  @!P1 VIADD R152, R9, 0x38840 ;  /* 0x0003884009989836 */ /* 0x002fe40000000000 */
[--C-:B------:R-:W-:Y:S01]  /*af60*/  FFMA.FTZ R171, R171, UR5, -R156.reuse ;  /* 0x00000005abab7c23 */ /* 0x100fe2000801089c */
[----:B------:R-:W-:Y:S01]  /*af70*/  @!P2 LEA R153, R153, UR37, 0x2 ;  /* 0x000000259999ac11 */ /* 0x000fe2000f8e10ff */
[--C-:B------:R-:W-:Y:S01]  /*af80*/  FFMA.FTZ R174, R174, UR5, -R156.reuse ;  /* 0x00000005aeae7c23 */ /* 0x100fe2000801089c */
[----:B------:R-:W-:Y:S01]  /*af90*/  FFMA.FTZ R175, R175, UR5, -R156 ;  /* 0x00000005afaf7c23 */ /* 0x000fe2000801089c */
[----:B------:R-:W-:Y:S01]  /*afa0*/  @!P1 PRMT R152, RZ, 0x654, R152 ;  /* 0x00000654ff989816 */ /* 0x000fe20000000098 */
[--C-:B------:R-:W-:Y:S01]  /*afb0*/  FFMA.FTZ R178, R178, UR5, -R156.reuse ;  /* 0x00000005b2b27c23 */ /* 0x100fe2000801089c */
[--C-:B------:R-:W-:Y:S01]  /*afc0*/  FFMA.FTZ R179, R179, UR5, -R156.reuse ;  /* 0x00000005b3b37c23 */ /* 0x100fe2000801089c */
[--C-:B------:R-:W-:Y:S01]  /*afd0*/  FFMA.FTZ R182, R182, UR5, -R156.reuse ;  /* 0x00000005b6b67c23 */ /* 0x100fe2000801089c */
[----:B------:R1:W-:Y:S01]  /*afe0*/  @!P1 SYNCS.ARRIVE.TRANS64.RED.A1T0 RZ, [R152+URZ], RZ ;  /* 0x000000ff98ff99a7 */ /* 0x0003e2000810043f */
[----:B------:R-:W-:Y:S01]  /*aff0*/  FFMA.FTZ R183, R183, UR5, -R156 ;  /* 0x00000005b7b77c23 */ /* 0x000fe2000801089c */
[----:B------:R-:W-:Y:S01]  /*b000*/  @!P2 STS [R153+0x38400], R10 ;  /* 0x0384000a9900a388 */ /* 0x000fe20000000800 */
[----:B------:R-:W-:Y:S01]  /*b010*/  MUFU.EX2 R202, R202 ;  /* 0x000000ca00ca7308 */ /* 0x000fe20000000800 */
[----:B--2---:R-:W-:Y:S01]  /*b020*/  F2FP.BF16.F32.PACK_AB R154, R20, R13 ;  /* 0x0000000d149a723e */ /* 0x004fe200000010ff */
[----:B---3--:R-:W-:Y:S01]  /*b030*/  FMUL.FTZ R26, R26, R197 ;  /* 0x000000c51a1a7220 */ /* 0x008fe20000410000 */
[----:B------:R2:W-:Y:S01]  /*b040*/  @!P2 STS [R153+0x38420], R197 ;  /* 0x038420c59900a388 */ /* 0x0005e20000000800 */
[----:B------:R-:W-:Y:S01]  /*b050*/  F2FP.BF16.F32.PACK_AB R156, R196, R15 ;  /* 0x0000000fc49c723e */ /* 0x000fe200000010ff */
[----:B------:R-:W-:Y:S01]  /*b060*/  FMUL.FTZ R27, R27, R197 ;  /* 0x000000c51b1b7220 */ /* 0x000fe20000410000 */
[----:B-1----:R-:W-:Y:S01]  /*b070*/  F2FP.BF16.F32.PACK_AB R152, R14, R11 ;  /* 0x0000000b0e98723e */ /* 0x002fe200000010ff */
[----:B------:R-:W-:Y:S01]  /*b080*/  FMUL.FTZ R30, R30, R197 ;  /* 0x000000c51e1e7220 */ /* 0x000fe20000410000 */
[----:B------:R-:W2:Y:S01]  /*b090*/  MUFU.EX2 R199, R199 ;  /* 0x000000c700c77308 */ /* 0x000ea20000000800 */
[----:B------:R-:W-:Y:S01]  /*b0a0*/  F2FP.BF16.F32.PACK_AB R158, R198, R21 ;  /* 0x00000015c69e723e */ /* 0x000fe200000010ff */
[-C--:B------:R-:W-:Y:S01]  /*b0b0*/  FMUL.FTZ R31, R31, R197.reuse ;  /* 0x000000c51f1f7220 */ /* 0x080fe20000410000 */
        /* <DEDUP_REMOVED lines=83> */
[----:B------:R-:W-:Y:S01]  /*b5f0*/  FMUL.FTZ R149, R149, R10 ;  /* 0x0000000a95957220 */ /* 0x000fe20000410000 */
[-C--:B------:R-:W-:Y:S01]  /*b600*/  FMUL.FTZ R150, R150, R197.reuse ;  /* 0x000000c596967220 */ /* 0x080fe20000410000 */
[----:B------:R-:W-:Y:S01]  /*b610*/  MUFU.EX2 R174, R174 ;  /* 0x000000ae00ae7308 */ /* 0x000fe20000000800 */
[----:B------:R-:W-:Y:S01]  /*b620*/  FMUL.FTZ R151, R151, R197 ;  /* 0x000000c597977220 */ /* 0x000fe20000410000 */
[----:B------:R2:W-:Y:S01]  /*b630*/  STSM.16.M88.4 [R23+0x36400], R152 ;  /* 0x0364009817007844 */ /* 0x0005e20000000200 */
[----:B------:R-:W-:-:S02]  /*b640*/  VIADD R200, R207, 0x80 ;  /* 0x00000080cfc87836 */ /* 0x000fc40000000000 */
[----:B------:R-:W-:Y:S01]  /*b650*/  FFMA.FTZ R5, R10, R5, R11 ;  /* 0x000000050a057223 */ /* 0x000fe2000001000b */
[----:B------:R-:W-:Y:S01]  /*b660*/  FFMA.FTZ R6, R197, R6, R202 ;  /* 0x00000006c5067223 */ /* 0x000fe200000100ca */
[----:B------:R2:W-:Y:S01]  /*b670*/  STSM.16.M88.4 [R186], R156 ;  /* 0x0000009cba007844 */ /* 0x0005e20000000200 */
[----:B------:R-:W-:Y:S01]  /*b680*/  ISETP.GT.AND P2, PT, R12, RZ, PT ;  /* 0x000000ff0c00720c */ /* 0x000fe20003f44270 */
[----:B------:R-:W3:Y:S01]  /*b690*/  MUFU.EX2 R175, R175 ;  /* 0x000000af00af7308 */ /* 0x000ee20000000800 */
[----:B-1----:R-:W-:Y:S01]  /*b6a0*/  F2FP.BF16.F32.PACK_AB R161, R171, R170 ;  /* 0x000000aaaba1723e */ /* 0x002fe200000010ff */
[----:B------:R-:W-:Y:S01]  /*b6b0*/  FADD.FTZ R14, R14, R5 ;  /* 0x000000050e0e7221 */ /* 0x000fe20000010000 */
[----:B------:R-:W-:Y:S01]  /*b6c0*/  FADD.FTZ R6, R199, R6 ;  /* 0x00000006c7067221 */ /* 0x000fe20000010000 */
[----:B------:R-:W-:Y:S01]  /*b6d0*/  @!P1 VIADD R9, R9, 0x38860 ;  /* 0x0003886009099836 */ /* 0x000fe20000000000 */
[----:B------:R-:W-:Y:S01]  /*b6e0*/  MOV R197, R8 ;  /* 0x0000000800c57202 */ /* 0x000fe20000000f00 */
[----:B------:R-:W-:Y:S01]  /*b6f0*/  FADD.FTZ R13, R13, R14 ;  /* 0x0000000e0d0d7221 */ /* 0x000fe20000010000 */
[----:B------:R-:W-:Y:S01]  /*b700*/  FADD.FTZ R201, R201, R6 ;  /* 0x00000006c9c97221 */ /* 0x000fe20000010000 */
[----:B------:R-:W-:Y:S01]  /*b710*/  MUFU.EX2 R176, R176 ;  /* 0x000000b000b07308 */ /* 0x000fe20000000800 */
[----:B------:R-:W-:Y:S01]  /*b720*/  @!P1 PRMT R9, RZ, 0x654, R9 ;  /* 0x00000654ff099816 */ /* 0x000fe20000000009 */
[----:B------:R-:W-:Y:S01]  /*b730*/  FADD.FTZ R20, R20, R13 ;  /* 0x0000000d14147221 */ /* 0x000fe20000010000 */
[----:B------:R-:W-:Y:S01]  /*b740*/  FADD.FTZ R204, R204, R201 ;  /* 0x000000c9cccc7221 */ /* 0x000fe20000010000 */
[----:B------:R-:W-:-:S02]  /*b750*/  IMAD.MOV.U32 R10, RZ, RZ, R7 ;  /* 0x000000ffff0a7224 */ /* 0x000fc400078e0007 */
[----:B------:R-:W-:Y:S01]  /*b760*/  FADD.FTZ R15, R15, R20 ;  /* 0x000000140f0f7221 */ /* 0x000fe20000010000 */
[----:B------:R-:W-:Y:S01]  /*b770*/  FADD.FTZ R203, R203, R204 ;  /* 0x000000cccbcb7221 */ /* 0x000fe20000010000 */
[----:B------:R-:W1:Y:S01]  /*b780*/  MUFU.EX2 R177, R177 ;  /* 0x000000b100b17308 */ /* 0x000e620000000800 */
[----:B---3--:R-:W-:Y:S01]  /*b790*/  F2FP.BF16.F32.PACK_AB R163, R175, R174 ;  /* 0x000000aeafa3723e */ /* 0x008fe200000010ff */
        /* <DEDUP_REMOVED lines=9> */
[----:B------:R-:W3:Y:S01]  /*b830*/  MUFU.EX2 R181, R181 ;  /* 0x000000b500b57308 */ /* 0x000ee20000000800 */
[----:B-1----:R-:W-:Y:S01]  /*b840*/  F2FP.BF16.F32.PACK_AB R164, R177, R176 ;  /* 0x000000b0b1a4723e */ /* 0x002fe200000010ff */
        /* <DEDUP_REMOVED lines=9> */
[----:B------:R-:W1:Y:S01]  /*b8e0*/  MUFU.EX2 R179, R179 ;  /* 0x000000b300b37308 */ /* 0x000e620000000800 */
[----:B---3--:R-:W-:Y:S02]  /*b8f0*/  F2FP.BF16.F32.PACK_AB R166, R181, R180 ;  /* 0x000000b4b5a6723e */ /* 0x008fe400000010ff */
[----:B------:R-:W-:-:S04]  /*b900*/  FADD.FTZ R177, R177, R176 ;  /* 0x000000b0b1b17221 */ /* 0x000fc80000010000 */
[----:B------:R-:W-:Y:S01]  /*b910*/  FADD.FTZ R180, R180, R177 ;  /* 0x000000b1b4b47221 */ /* 0x000fe20000010000 */
[----:B------:R-:W3:Y:S03]  /*b920*/  MUFU.EX2 R182, R182 ;  /* 0x000000b600b67308 */ /* 0x000ee60000000800 */
[----:B------:R-:W-:-:S05]  /*b930*/  FADD.FTZ R5, R181, R180 ;  /* 0x000000b4b5057221 */ /* 0x000fca0000010000 */
[----:B------:R-:W4:Y:S01]  /*b940*/  MUFU.EX2 R183, R183 ;  /* 0x000000b700b77308 */ /* 0x000f220000000800 */
[----:B-1----:R-:W-:Y:S01]  /*b950*/  F2FP.BF16.F32.PACK_AB R165, R179, R178 ;  /* 0x000000b2b3a5723e */ /* 0x002fe200000010ff */
[----:B------:R-:W-:-:S04]  /*b960*/  FADD.FTZ R178, R178, R175 ;  /* 0x000000afb2b27221 */ /* 0x000fc80000010000 */
[----:B------:R-:W-:-:S04]  /*b970*/  FADD.FTZ R179, R179, R178 ;  /* 0x000000b2b3b37221 */ /* 0x000fc80000010000 */
[----:B---3--:R-:W-:Y:S01]  /*b980*/  FADD.FTZ R6, R182, R179 ;  /* 0x000000b3b6067221 */ /* 0x008fe20000010000 */
[----:B----4-:R-:W-:-:S03]  /*b990*/  F2FP.BF16.F32.PACK_AB R167, R183, R182 ;  /* 0x000000b6b7a7723e */ /* 0x010fc600000010ff */
[----:B------:R-:W-:Y:S02]  /*b9a0*/  FADD.FTZ R6, R183, R6 ;  /* 0x00000006b7067221 */ /* 0x000fe40000010000 */
[----:B------:R2:W-:Y:S01]  /*b9b0*/  STSM.16.M88.4 [R185], R164 ;  /* 0x000000a4b9007844 */ /* 0x0005e20000000200 */
[----:B------:R-:W-:-:S06]  /*b9c0*/  WARPGROUP.ARRIVE ;  /* 0x00000000000079c5 */ /* 0x000fcc0000000000 */
[----:B------:R-:W-:Y:S01]  /*b9d0*/  HGMMA.64x256x16.F32.BF16 R24, R152, gdesc[UR4].tnspB, R24, gsb0 ;  /* 0x43e0000498187df0 */ /* 0x000fe20008001818 */
[----:B------:R-:W-:Y:S01]  /*b9e0*/  R2UR UR6, R200 ;  /* 0x00000000c80672ca */ /* 0x000fe200000e0000 */
[----:B------:R-:W-:Y:S01]  /*b9f0*/  UMOV UR7, 0x40000040 ;  /* 0x4000004000077882 */ /* 0x000fe20000000000 */
[C---:B------:R-:W-:Y:S01]  /*ba00*/  VIADD R200, R207.reuse, 0x100 ;  /* 0x00000100cfc87836 */ /* 0x040fe20000000000 */
[----:B------:R-:W-:Y:S01]  /*ba10*/  IADD3 R207, R207, 0x180, RZ ;  /* 0x00000180cfcf7810 */ /* 0x000fe20007ffe0ff */
[----:B------:R-:W-:Y:S02]  /*ba20*/  WARPGROUP.DEPBAR.LE gsb0, 0x0 ;  /* 0x00008000000079c5 */ /* 0x000fe40000010000 */
[----:B------:R-:W-:-:S15]  /*ba30*/  WARPGROUP.ARRIVE ;  /* 0x00000000000079c5 */ /* 0x000fde0000000000 */
[----:B------:R-:W-:-:S06]  /*ba40*/  NOP ;  /* 0x0000000000007918 */ /* 0x000fcc0000000000 */
[----:B------:R-:W-:Y:S01]  /*ba50*/  HGMMA.64x256x16.F32.BF16 R24, R156, gdesc[UR4].tnspB, R24, gsb0 ;  /* 0x43e000049c187df0 */ /* 0x000fe20008001818 */
[----:B------:R-:W-:Y:S01]  /*ba60*/  R2UR UR6, R200 ;  /* 0x00000000c80672ca */ /* 0x000fe200000e0000 */
[----:B------:R-:W-:Y:S01]  /*ba70*/  UMOV UR7, 0x40000040 ;  /* 0x4000004000077882 */ /* 0x000fe20000000000 */
[----:B------:R-:W-:Y:S01]  /*ba80*/  IMAD.MOV.U32 R200, RZ, RZ, R2 ;  /* 0x000000ffffc87224 */ /* 0x000fe200078e0002 */
[----:B------:R-:W-:Y:S02]  /*ba90*/  WARPGROUP.DEPBAR.LE gsb0, 0x0 ;  /* 0x00008000000079c5 */ /* 0x000fe40000010000 */
[----:B------:R-:W-:-:S15]  /*baa0*/  WARPGROUP.ARRIVE ;  /* 0x00000000000079c5 */ /* 0x000fde0000000000 */
[----:B------:R-:W-:-:S07]  /*bab0*/  NOP ;  /* 0x0000000000007918 */ /* 0x000fce0000000000 */
        /* <DEDUP_REMOVED lines=20> */
.L_x_5960:
[----:B------:R-:W1:Y:S01]  /*bc00*/  SHFL.BFLY PT, R0, R5, 0x2, 0x1f ;  /* 0x0c401f0005007f89 */ /* 0x000e6200000e0000 */
[----:B------:R-:W-:Y:S01]  /*bc10*/  VIADD R4, R2, 0x1 ;  /* 0x0000000102047836 */ /* 0x000fe20000000000 */
[----:B------:R-:W-:Y:S01]  /*bc20*/  UIADD3 UR36, UR36, 0x1, URZ ;  /* 0x0000000124247890 */ /* 0x000fe2000fffe03f */
[----:B------:R-:W-:Y:S01]  /*bc30*/  IMAD.U32 R14, RZ, RZ, UR5 ;  /* 0x00000005ff0e7e24 */ /* 0x000fe2000f8e00ff */
[----:B------:R-:W2:Y:S01]  /*bc40*/  SHFL.BFLY PT, R9, R6, 0x2, 0x1f ;  /* 0x0c401f0006097f89 */ /* 0x000ea200000e0000 */
[----:B------:R-:W-:Y:S08]  /*bc50*/  BAR.ARV 0x8, 0xa0 ;  /* 0x0202800000007b1d */ /* 0x000ff00000002000 */
[----:B------:R-:W-:Y:S01]  /*bc60*/  BAR.SYNC.DEFER_BLOCKING 0xf, 0x100 ;  /* 0x03c4000000007b1d */ /* 0x000fe20000010000 */
[----:B------:R-:W-:Y:S01]  /*bc70*/  ISETP.NE.AND P1, PT, R4, 0x2, PT ;  /* 0x000000020400780c */ /* 0x000fe20003f25270 */
[----:B-1----:R-:W-:Y:S01]  /*bc80*/  FADD.FTZ R0, R0, R5 ;  /* 0x0000000500007221 */ /* 0x002fe20000010000 */
[----:B------:R-:W-:-:S02]  /*bc90*/  IMAD.MOV.U32 R5, RZ, RZ, RZ ;  /* 0x000000ffff057224 */ /* 0x000fc400078e00ff */
[----:B--2---:R-:W-:Y:S02]  /*bca0*/  FADD.FTZ R9, R9, R6 ;  /* 0x0000000609097221 */ /* 0x004fe40000010000 */
[----:B------:R-:W1:Y:S01]  /*bcb0*/  SHFL.BFLY PT, R3, R0, 0x1, 0x1f ;  /* 0x0c201f0000037f89 */ /* 0x000e6200000e0000 */
[----:B------:R-:W-:-:S03]  /*bcc0*/  MOV R6, RZ ;  /* 0x000000ff00067202 */ /* 0x000fc60000000f00 */
[----:B------:R-:W2:Y:S01]  /*bcd0*/  SHFL.BFLY PT, R10, R9, 0x1, 0x1f ;  /* 0x0c201f00090a7f89 */ /* 0x000ea200000e0000 */
[----:B-1----:R-:W-:Y:S01]  /*bce0*/  FADD.FTZ R12, R0, R3 ;  /* 0x00000003000c7221 */ /* 0x002fe20000010000 */
[----:B------:R-:W-:Y:S02]  /*bcf0*/  IMAD.MOV R3, RZ, RZ, -R22 ;  /* 0x000000ffff037224 */ /* 0x000fe400078e0a16 */
[----:B------:R-:W-:Y:S02]  /*bd00*/  IMAD.MOV.U32 R0, RZ, RZ, -0x800000 ;  /* 0xff800000ff007424 */ /* 0x000fe400078e00ff */
[----:B--2---:R-:W-:Y:S01]  /*bd10*/  FADD.FTZ R10, R9, R10 ;  /* 0x0000000a090a7221 */ /* 0x004fe20000010000 */
[----:B------:R-:W-:Y:S02]  /*bd20*/  FSETP.NE.FTZ.AND P2, PT, R12, RZ, PT ;  /* 0x000000ff0c00720b */ /* 0x000fe40003f55000 */
[----:B------:R-:W-:Y:S02]  /*bd30*/  ISETP.NE.AND P0, PT, R18, R3, PT ;  /* 0x000000031200720c */ /* 0x000fe40003f05270 */
[----:B------:R-:W-:-:S02]  /*bd40*/  FSETP.NE.FTZ.AND P3, PT, R10, RZ, PT ;  /* 0x000000ff0a00720b */ /* 0x000fc40003f75000 */
[----:B------:R-:W-:-:S04]  /*bd50*/  SEL R3, RZ, 0x1, P1 ;  /* 0x00000001ff037807 */ /* 0x000fc80000800000 */
[----:B------:R-:W-:Y:S02]  /*bd60*/  LOP3.LUT R16, R16, R3, RZ, 0x3c, !PT ;  /* 0x0000000310107212 */ /* 0x000fe400078e3cff */
[----:B------:R-:W-:Y:S01]  /*bd70*/  MOV R3, 0xff800000 ;  /* 0xff80000000037802 */ /* 0x000fe20000000f00 */
[----:B------:R-:W1:Y:S02]  /*bd80*/  @P2 MUFU.RCP R5, R12 ;  /* 0x0000000c00052308 */ /* 0x000e640000001000 */
[----:B------:R-:W-:Y:S02]  /*bd90*/  @!P0 IMAD R2, R2, 0x40, R17 ;  /* 0x0000004002028824 */ /* 0x000fe400078e0211 */
[----:B------:R-:W-:-:S03]  /*bda0*/  @P3 FMUL.FTZ R14, R14, 0.69314718246459960938 ;  /* 0x3f3172180e0e3820 */ /* 0x000fc60000410000 */
[----:B------:R-:W-:Y:S01]  /*bdb0*/  @!P0 LEA R11, R2, UR37, 0x2 ;  /* 0x00000025020b8c11 */ /* 0x000fe2000f8e10ff */
[----:B------:R-:W2:Y:S01]  /*bdc0*/  @P3 MUFU.RCP R6, R10 ;  /* 0x0000000a00063308 */ /* 0x000ea20000001000 */
[----:B------:R-:W-:-:S04]  /*bdd0*/  IMAD.U32 R2, RZ, RZ, UR5 ;  /* 0x00000005ff027e24 */ /* 0x000fc8000f8e00ff */
[----:B------:R-:W-:-:S03]  /*bde0*/  @P2 FMUL.FTZ R2, R2, 0.69314718246459960938 ;  /* 0x3f31721802022820 */ /* 0x000fc60000410000 */
[----:B------:R-:W3:Y:S01]  /*bdf0*/  @P2 MUFU.LG2 R9, R12 ;  /* 0x0000000c00092308 */ /* 0x000ee20000000c00 */
[----:B-1----:R-:W-:Y:S01]  /*be00*/  @!P0 STS [R11+0x38400], R5 ;  /* 0x038400050b008388 */ /* 0x002fe20000000800 */
        /* <DEDUP_REMOVED lines=137> */
.L_x_5936:
        /* <DEDUP_REMOVED lines=40> */
[----:B------:R-:W-:Y:S02]  /*c920*/  IADD3 R173, P3, R6, 0x40, RZ ;  /* 0x0000004006ad7810 */ /* 0x000fe40007f7e0ff */
[----:B------:R-:W-:Y:S02]  /*c930*/  LOP3.LUT R8, R4, R169, RZ, 0x3c, !PT ;  /* 0x000000a904087212 */ /* 0x000fe400078e3cff */
[----:B------:R-:W-:Y:S01]  /*c940*/  LOP3.LUT R4, R179, 0x380, RZ, 0xc0, !PT ;  /* 0x00000380b3047812 */ /* 0x000fe200078ec0ff */
[----:B------:R-:W-:Y:S01]  /*c950*/  IMAD.X R11, RZ, RZ, R7, P3 ;  /* 0x000000ffff0b7224 */ /* 0x000fe200018e0607 */
[----:B------:R-:W-:Y:S02]  /*c960*/  IADD3.X R13, RZ, R7, RZ, P4, !PT ;  /* 0x00000007ff0d7210 */ /* 0x000fe400027fe4ff */
        /* <DEDUP_REMOVED lines=10> */
[----:B------:R-:W-:Y:S01]  /*ca10*/  LOP3.LUT R20, R4, R179, RZ, 0x3c, !PT ;  /* 0x000000b304147212 */ /* 0x000fe200078e3cff */
[----:B------:R-:W-:Y:S01]  /*ca20*/  IMAD.X R25, RZ, RZ, R7, P1 ;  /* 0x000000ffff197224 */ /* 0x000fe200008e0607 */
[----:B------:R-:W-:-:S02]  /*ca30*/  SHF.R.U64 R103, R103, 0x3, RZ ;  /* 0x0000000367677819 */ /* 0x000fc400000012ff */
[----:B------:R-:W-:Y:S02]  /*ca40*/  LOP3.LUT R4, R197, 0x380, RZ, 0xc0, !PT ;  /* 0x00000380c5047812 */ /* 0x000fe400078ec0ff */
[C---:B------:R-:W-:Y:S02]  /*ca50*/  IADD3 R106, P2, R6.reuse, 0x6020, RZ ;  /* 0x00006020066a7810 */ /* 0x040fe40007f5e0ff */
        /* <DEDUP_REMOVED lines=11> */
[--C-:B------:R-:W-:Y:S01]  /*cb10*/  IMAD.X R111, RZ, RZ, R7.reuse, P3 ;  /* 0x000000ffff6f7224 */ /* 0x100fe200018e0607 */
[----:B------:R-:W-:Y:S01]  /*cb20*/  SHF.R.U64 R4, R4, 0x3, RZ ;  /* 0x0000000304047819 */ /* 0x000fe200000012ff */
[----:B------:R-:W-:Y:S01]  /*cb30*/  IMAD.X R115, RZ, RZ, R7, P4 ;  /* 0x000000ffff737224 */ /* 0x000fe200020e0607 */
[----:B------:R-:W-:Y:S02]  /*cb40*/  LOP3.LUT R12, R175, 0x380, RZ, 0xc0, !PT ;  /* 0x00000380af0c7812 */ /* 0x000fe400078ec0ff */
[----:B------:R-:W-:Y:S02]  /*cb50*/  LOP3.LUT R14, R177, 0x380, RZ, 0xc0, !PT ;  /* 0x00000380b10e7812 */ /* 0x000fe400078ec0ff */
[----:B------:R-:W-:-:S02]  /*cb60*/  LOP3.LUT R27, R106, 0x380, RZ, 0xc0, !PT ;  /* 0x000003806a1b7812 */ /* 0x000fc400078ec0ff */
[----:B------:R-:W-:Y:S02]  /*cb70*/  IADD3.X R107, RZ, R7, RZ, P2, !PT ;  /* 0x00000007ff6b7210 */ /* 0x000fe400017fe4ff */
[----:B------:R-:W-:Y:S02]  /*cb80*/  SHF.R.U64 R10, R10, 0x3, RZ ;  /* 0x000000030a0a7819 */ /* 0x000fe400000012ff */
[----:B------:R-:W-:Y:S02]  /*cb90*/  LOP3.LUT R24, R181, 0x380, RZ, 0xc0, !PT ;  /* 0x00000380b5187812 */ /* 0x000fe400078ec0ff */
[----:B------:R-:W-:Y:S02]  /*cba0*/  LOP3.LUT R90, R4, R197, RZ, 0x3c, !PT ;  /* 0x000000c5045a7212 */ /* 0x000fe400078e3cff */
[----:B------:R-:W-:Y:S02]  /*cbb0*/  MOV R168, R6 ;  /* 0x0000000600a87202 */ /* 0x000fe40000000f00 */
[----:B------:R-:W-:-:S02]  /*cbc0*/  SHF.R.U64 R12, R12, 0x3, RZ ;  /* 0x000000030c0c7819 */ /* 0x000fc400000012ff */
[----:B------:R-:W-:Y:S02]  /*cbd0*/  LOP3.LUT R28, R183, 0x380, RZ, 0xc0, !PT ;  /* 0x00000380b71c7812 */ /* 0x000fe400078ec0ff */
[----:B------:R-:W-:Y:S02]  /*cbe0*/  F2FP.BF16.F32.PACK_AB R4, R166, R171 ;  /* 0x000000aba604723e */ /* 0x000fe400000010ff */
[----:B------:R-:W-:Y:S02]  /*cbf0*/  F2FP.BF16.F32.PACK_AB R6, R158, R170 ;  /* 0x000000aa9e06723e */ /* 0x000fe400000010ff */
[----:B------:R-:W-:Y:S02]  /*cc00*/  F2FP.BF16.F32.PACK_AB R7, R31, R30 ;  /* 0x0000001e1f07723e */ /* 0x000fe400000010ff */
[----:B------:R-:W-:Y:S02]  /*cc10*/  SHF.R.U64 R14, R14, 0x3, RZ ;  /* 0x000000030e0e7819 */ /* 0x000fe400000012ff */
[----:B------:R-:W-:Y:S01]  /*cc20*/  LOP3.LUT R86, R187, 0x380, RZ, 0xc0, !PT ;  /* 0x00000380bb567812 */ /* 0x000fe200078ec0ff */
[----:B------:R1:W-:Y:S01]  /*cc30*/  STSM.16.M88.4 [R168], R4 ;  /* 0x00000004a8007844 */ /* 0x0003e20000000200 */
[----:B------:R-:W-:-:S02]  /*cc40*/  LOP3.LUT R98, R201, 0x380, RZ, 0xc0, !PT ;  /* 0x00000380c9627812 */ /* 0x000fc400078ec0ff */
[----:B------:R-:W-:Y:S02]  /*cc50*/  SHF.R.U64 R27, R27, 0x3, RZ ;  /* 0x000000031b1b7819 */ /* 0x000fe400000012ff */
[----:B------:R-:W-:Y:S02]  /*cc60*/  LOP3.LUT R10, R10, R173, RZ, 0x3c, !PT ;  /* 0x000000ad0a0a7212 */ /* 0x000fe400078e3cff */
[----:B------:R-:W-:Y:S02]  /*cc70*/  SHF.R.U64 R24, R24, 0x3, RZ ;  /* 0x0000000318187819 */ /* 0x000fe400000012ff */
[----:B------:R-:W-:Y:S02]  /*cc80*/  LOP3.LUT R94, R199, 0x380, RZ, 0xc0, !PT ;  /* 0x00000380c75e7812 */ /* 0x000fe400078ec0ff */
[----:B------:R-:W-:Y:S02]  /*cc90*/  LOP3.LUT R114, R207, 0x380, RZ, 0xc0, !PT ;  /* 0x00000380cf727812 */ /* 0x000fe400078ec0ff */
[----:B------:R-:W-:-:S02]  /*cca0*/  LOP3.LUT R12, R12, R175, RZ, 0x3c, !PT ;  /* 0x000000af0c0c7212 */ /* 0x000fc400078e3cff */
[----:B------:R-:W-:Y:S02]  /*ccb0*/  SHF.R.U64 R28, R28, 0x3, RZ ;  /* 0x000000031c1c7819 */ /* 0x000fe400000012ff */
[----:B------:R-:W-:Y:S02]  /*ccc0*/  LOP3.LUT R14, R14, R177, RZ, 0x3c, !PT ;  /* 0x000000b10e0e7212 */ /* 0x000fe400078e3cff */
[----:B------:R-:W-:Y:S02]  /*ccd0*/  SHF.R.U64 R86, R86, 0x3, RZ ;  /* 0x0000000356567819 */ /* 0x000fe400000012ff */
[----:B------:R-:W-:Y:S02]  /*cce0*/  LOP3.LUT R102, R203, 0x380, RZ, 0xc0, !PT ;  /* 0x00000380cb667812 */ /* 0x000fe400078ec0ff */
[----:B------:R-:W-:Y:S02]  /*ccf0*/  SHF.R.U64 R98, R98, 0x3, RZ ;  /* 0x0000000362627819 */ /* 0x000fe400000012ff */
[----:B------:R-:W-:-:S02]  /*cd00*/  LOP3.LUT R106, R27, R106, RZ, 0x3c, !PT ;  /* 0x0000006a1b6a7212 */ /* 0x000fc400078e3cff */
[----:B------:R-:W-:Y:S02]  /*cd10*/  MOV R27, R8 ;  /* 0x00000008001b7202 */ /* 0x000fe40000000f00 */
[----:B-1----:R-:W-:Y:S02]  /*cd20*/  F2FP.BF16.F32.PACK_AB R4, R33, R160 ;  /* 0x000000a02104723e */ /* 0x002fe400000010ff */
[----:B------:R-:W-:Y:S02]  /*cd30*/  F2FP.BF16.F32.PACK_AB R5, R35, R34 ;  /* 0x000000222305723e */ /* 0x000fe400000010ff */
[----:B------:R-:W-:Y:S02]  /*cd40*/  F2FP.BF16.F32.PACK_AB R6, R37, R156 ;  /* 0x0000009c2506723e */ /* 0x000fe400000010ff */
[----:B------:R-:W-:Y:S02]  /*cd50*/  F2FP.BF16.F32.PACK_AB R7, R39, R38 ;  /* 0x000000262707723e */ /* 0x000fe400000010ff */
[----:B------:R-:W-:-:S02]  /*cd60*/  LOP3.LUT R24, R24, R181, RZ, 0x3c, !PT ;  /* 0x000000b518187212 */ /* 0x000fc400078e3cff */
[----:B------:R-:W-:Y:S01]  /*cd70*/  SHF.R.U64 R94, R94, 0x3, RZ ;  /* 0x000000035e5e7819 */ /* 0x000fe200000012ff */
[----:B------:R1:W-:Y:S01]  /*cd80*/  STSM.16.M88.4 [R27], R4 ;  /* 0x000000041b007844 */ /* 0x0003e20000000200 */
[----:B------:R-:W-:Y:S02]  /*cd90*/  LOP3.LUT R110, R205, 0x380, RZ, 0xc0, !PT ;  /* 0x00000380cd6e7812 */ /* 0x000fe400078ec0ff */
[----:B------:R-:W-:Y:S02]  /*cda0*/  SHF.R.U64 R114, R114, 0x3, RZ ;  /* 0x0000000372727819 */ /* 0x000fe400000012ff */
[----:B------:R-:W-:Y:S02]  /*cdb0*/  MOV R11, R10 ;  /* 0x0000000a000b7202 */ /* 0x000fe40000000f00 */
[----:B------:R-:W-:Y:S02]  /*cdc0*/  LOP3.LUT R28, R28, R183, RZ, 0x3c, !PT ;  /* 0x000000b71c1c7212 */ /* 0x000fe400078e3cff */
[----:B------:R-:W-:Y:S01]  /*cdd0*/  MOV R12, R12 ;  /* 0x0000000c000c7202 */ /* 0x000fe20000000f00 */
[----:B------:R1:W-:Y:S01]  /*cde0*/  STSM.16.M88.4 [R11], R40 ;  /* 0x000000280b007844 */ /* 0x0003e20000000200 */
[----:B------:R-:W-:-:S02]  /*cdf0*/  LOP3.LUT R86, R86, R187, RZ, 0x3c, !PT ;  /* 0x000000bb56567212 */ /* 0x000fc400078e3cff */
[----:B------:R-:W-:Y:S01]  /*ce00*/  SHF.R.U64 R102, R102, 0x3, RZ ;  /* 0x0000000366667819 */ /* 0x000fe200000012ff */
[----:B------:R1:W-:Y:S01]  /*ce10*/  STSM.16.M88.4 [R12], R48 ;  /* 0x000000300c007844 */ /* 0x0003e20000000200 */
[----:B------:R-:W-:Y:S02]  /*ce20*/  LOP3.LUT R98, R98, R201, RZ, 0x3c, !PT ;  /* 0x000000c962627212 */ /* 0x000fe400078e3cff */
[----:B------:R-:W-:Y:S02]  /*ce30*/  MOV R14, R14 ;  /* 0x0000000e000e7202 */ /* 0x000fe40000000f00 */
[----:B------:R-:W-:Y:S02]  /*ce40*/  MOV R20, R20 ;  /* 0x0000001400147202 */ /* 0x000fe40000000f00 */
[----:B------:R-:W-:Y:S01]  /*ce50*/  F2FP.BF16.F32.PACK_AB R66, R69, R68 ;  /* 0x000000444542723e */ /* 0x000fe200000010ff */
[----:B------:R1:W-:Y:S01]  /*ce60*/  STSM.16.M88.4 [R14], R56 ;  /* 0x000000380e007844 */ /* 0x0003e20000000200 */
[----:B------:R-:W-:-:S02]  /*ce70*/  F2FP.BF16.F32.PACK_AB R67, R71, R70 ;  /* 0x000000464743723e */ /* 0x000fc400000010ff */
[----:B------:R-:W-:Y:S02]  /*ce80*/  F2FP.BF16.F32.PACK_AB R73, R75, R74 ;  /* 0x0000004a4b49723e */ /* 0x000fe400000010ff */
[----:B------:R-:W-:Y:S01]  /*ce90*/  F2FP.BF16.F32.PACK_AB R80, R81, R80 ;  /* 0x000000505150723e */ /* 0x000fe200000010ff */
[----:B------:R1:W-:Y:S01]  /*cea0*/  STSM.16.M88.4 [R20], R64 ;  /* 0x0000004014007844 */ /* 0x0003e20000000200 */
[----:B------:R-:W-:Y:S02]  /*ceb0*/  LOP3.LUT R94, R94, R199, RZ, 0x3c, !PT ;  /* 0x000000c75e5e7212 */ /* 0x000fe400078e3cff */
[----:B------:R-:W-:Y:S02]  /*cec0*/  SHF.R.U64 R110, R110, 0x3, RZ ;  /* 0x000000036e6e7819 */ /* 0x000fe400000012ff */
        /* <DEDUP_REMOVED lines=37> */
[----:B------:R-:W-:Y:S02]  /*d120*/  F2FP.BF16.F32.PACK_AB R121, R123, R122 ;  /* 0x0000007a7b79723e */ /* 0x000fe400000010ff */
[----:B------:R-:W-:Y:S01]  /*d130*/  F2FP.BF16.F32.PACK_AB R128, R129, R128 ;  /* 0x000000808180723e */ /* 0x000fe200000010ff */
[----:B------:R1:W-:Y:S01]  /*d140*/  STSM.16.M88.4 [R9], R112 ;  /* 0x0000007009007844 */ /* 0x0003e20000000200 */
[----:B------:R-:W-:Y:S02]  /*d150*/  MOV R102, R102 ;  /* 0x0000006600667202 */ /* 0x000fe40000000f00 */
        /* <DEDUP_REMOVED lines=30> */
[----:B------:R-:W-:Y:S01]  /*d340*/  ULDC.64 UR8, c[0x0][0xc70] ;  /* 0x00031c0000087ab9 */ /* 0x000fe20000000a00 */
[----:B------:R-:W-:Y:S01]  /*d350*/  VIADD R11, R17, UR42 ;  /* 0x0000002a110b7c36 */ /* 0x000fe20008000000 */
[----:B------:R-:W-:Y:S02]  /*d360*/  UIMAD UR5, UR5, UR8, URZ ;  /* 0x00000008050572a4 */ /* 0x000fe4000f8e023f */
[----:B------:R-:W-:Y:S01]  /*d370*/  UIMAD.WIDE.U32 UR6, UR43, UR8, URZ ;  /* 0x000000082b0672a5 */ /* 0x000fe2000f8e003f */
[----:B------:R-:W-:Y:S01]  /*d380*/  ISETP.NE.AND P0, PT, R18, R7, PT ;  /* 0x000000071200720c */ /* 0x000fe20003f05270 */
[----:B------:R-:W-:Y:S01]  /*d390*/  UIMAD UR5, UR43, UR9, UR5 ;  /* 0x000000092b0572a4 */ /* 0x000fe2000f8e0205 */
[----:B------:R-:W-:Y:S01]  /*d3a0*/  SHF.R.S32.HI R7, RZ, 0x1f, R11 ;  /* 0x0000001fff077819 */ /* 0x000fe2000001140b */
[----:B------:R-:W-:-:S02]  /*d3b0*/  USHF.R.S32.HI UR8, URZ, 0x1f, UR44 ;  /* 0x0000001f3f087899 */ /* 0x000fc4000801142c */
[----:B------:R-:W-:Y:S02]  /*d3c0*/  UIADD3 UR5, UR7, UR5, URZ ;  /* 0x0000000507057290 */ /* 0x000fe4000fffe03f */
[----:B------:R-:W-:Y:S01]  /*d3d0*/  MOV R5, UR7 ;  /* 0x0000000700057c02 */ /* 0x000fe20008000f00 */
[----:B------:R-:W-:Y:S01]  /*d3e0*/  IMAD.U32 R4, RZ, RZ, UR6 ;  /* 0x00000006ff047e24 */ /* 0x000fe2000f8e00ff */
[----:B------:R-:W-:Y:S02]  /*d3f0*/  ULDC.64 UR6, c[0x0][0xc40] ;  /* 0x0003100000067ab9 */ /* 0x000fe40000000a00 */
[----:B------:R-:W-:Y:S01]  /*d400*/  IMAD.U32 R5, RZ, RZ, UR5 ;  /* 0x00000005ff057e24 */ /* 0x000fe2000f8e00ff */
        /* <DEDUP_REMOVED lines=13> */
.L_x_5971:
        /* <DEDUP_REMOVED lines=53> */
.L_x_5974:
[----:B------:R-:W-:Y:S05]  /*d830*/  BSYNC B0 ;  /* 0x0000000000007941 */ /* 0x000fea0003800000 */
.L_x_5973:
[----:B------:R-:W-:Y:S05]  /*d840*/  BRA `(.L_x_5972) ;  /* 0x0000000800247947 */ /* 0x000fea0003800000 */
.L_x_5970:
        /* <DEDUP_REMOVED lines=8> */
[----:B------:R-:W-:Y:S01]  /*d8d0*/  ULDC UR6, c[0x0][0xb88] ;  /* 0x0002e20000067ab9 */ /* 0x000fe20000000800 */
        /* <DEDUP_REMOVED lines=19> */
.L_x_5976:
[----:B------:R-:W-:Y:S05]  /*da10*/  BSYNC B0 ;  /* 0x0000000000007941 */ /* 0x000fea0003800000 */
.L_x_5975:
        /* <DEDUP_REMOVED lines=8> */
[----:B------:R-:W-:Y:S01]  /*daa0*/  SEL R0, RZ, 0x1, P0 ;  /* 0x00000001ff007807 */ /* 0x000fe20000000000 */
[----:B------:R-:W-:Y:S01]  /*dab0*/  VIADD R15, R188, 0xc0 ;  /* 0x000000c0bc0f7836 */ /* 0x000fe20000000000 */
[----:B------:R-:W-:Y:S01]  /*dac0*/  SHF.L.U32 R3, R3, 0x1, RZ ;  /* 0x0000000103037819 */ /* 0x000fe200000006ff */
[----:B------:R-:W2:Y:S01]  /*dad0*/  LDC R9, c[0x0][0xeac] ;  /* 0x0003ab00ff097b82 */ /* 0x000ea20000000800 */
[----:B------:R-:W-:Y:S01]  /*dae0*/  ISETP.GE.AND P0, PT, R14, UR7, PT ;  /* 0x000000070e007c0c */ /* 0x000fe2000bf06270 */
[C---:B------:R-:W-:Y:S01]  /*daf0*/  VIADD R4, R188.reuse, 0x180 ;  /* 0x00000180bc047836 */ /* 0x040fe20000000000 */
[----:B------:R-:W-:Y:S01]  /*db00*/  ISETP.GE.AND P2, PT, R15, UR7, PT ;  /* 0x000000070f007c0c */ /* 0x000fe2000bf46270 */
[C---:B------:R-:W-:Y:S01]  /*db10*/  VIADD R5, R188.reuse, 0x1c0 ;  /* 0x000001c0bc057836 */ /* 0x040fe20000000000 */
[C---:B------:R-:W-:Y:S01]  /*db20*/  IADD3 R20, R188.reuse, 0x140, RZ ;  /* 0x00000140bc147810 */ /* 0x040fe20007ffe0ff */
[----:B------:R-:W-:Y:S01]  /*db30*/  VIADD R19, R188, 0x100 ;  /* 0x00000100bc137836 */ /* 0x000fe20000000000 */
[----:B------:R-:W-:Y:S01]  /*db40*/  SHF.R.S32.HI R189, RZ, 0x1f, R188 ;  /* 0x0000001fffbd7819 */ /* 0x000fe200000114bc */
[----:B------:R-:W-:Y:S01]  /*db50*/  UIADD3 UR42, -UR42, UR6, URZ ;  /* 0x000000062a2a7290 */ /* 0x000fe2000fffe13f */
[----:B------:R-:W-:Y:S01]  /*db60*/  LOP3.LUT R0, R3, 0x2, R0, 0xe2, !PT ;  /* 0x0000000203007812 */ /* 0x000fe200078ee200 */
[----:B------:R-:W-:Y:S01]  /*db70*/  ULOP3.LUT UR38, URZ, UR38, URZ, 0x33, !UPT ;  /* 0x000000263f267292 */ /* 0x000fe2000f8e333f */
[----:B------:R-:W-:Y:S01]  /*db80*/  SEL R3, RZ, 0x4, P0 ;  /* 0x00000004ff037807 */ /* 0x000fe20000000000 */
[----:B------:R-:W-:Y:S01]  /*db90*/  BSSY B0, `(.L_x_5977) ;  /* 0x0000035000007945 */ /* 0x000fe20003800000 */
[----:B------:R-:W-:-:S02]  /*dba0*/  SEL R6, RZ, 0x8, P2 ;  /* 0x00000008ff067807 */ /* 0x000fc40001000000 */
[----:B------:R-:W-:Y:S02]  /*dbb0*/  ISETP.GE.AND P2, PT, R20, UR7, PT ;  /* 0x0000000714007c0c */ /* 0x000fe4000bf46270 */
[----:B------:R-:W-:Y:S02]  /*dbc0*/  ISETP.GE.AND P3, PT, R4, UR7, PT ;  /* 0x0000000704007c0c */ /* 0x000fe4000bf66270 */
[----:B------:R-:W-:Y:S01]  /*dbd0*/  ISETP.GE.AND P1, PT, R5, UR7, PT ;  /* 0x0000000705007c0c */ /* 0x000fe2000bf26270 */
[----:B------:R-:W-:Y:S01]  /*dbe0*/  IMAD.WIDE.U32 R4, R8, UR43, R188 ;  /* 0x0000002b08047c25 */ /* 0x000fe2000f8e00bc */
[----:B------:R-:W-:Y:S02]  /*dbf0*/  ISETP.GE.AND P0, PT, R19, UR7, PT ;  /* 0x0000000713007c0c */ /* 0x000fe4000bf06270 */
[----:B------:R-:W-:Y:S01]  /*dc00*/  LOP3.LUT R0, R6, R0, R3, 0xfe, !PT ;  /* 0x0000000006007212 */ /* 0x000fe200078efe03 */
[C---:B------:R-:W-:Y:S01]  /*dc10*/  VIADD R8, R190.reuse, 0x20 ;  /* 0x00000020be087836 */ /* 0x040fe20000000000 */
[----:B------:R-:W-:Y:S01]  /*dc20*/  SEL R6, RZ, 0x20, P2 ;  /* 0x00000020ff067807 */ /* 0x000fe20001000000 */
[----:B------:R-:W-:Y:S01]  /*dc30*/  IMAD.IADD R5, R5, 0x1, R7 ;  /* 0x0000000105057824 */ /* 0x000fe200078e0207 */
[----:B------:R-:W-:Y:S01]  /*dc40*/  ISETP.GE.AND P2, PT, R190, UR42, PT ;  /* 0x0000002abe007c0c */ /* 0x000fe2000bf46270 */
[----:B--2---:R-:W-:Y:S01]  /*dc50*/  VIADD R7, R9, UR38 ;  /* 0x0000002609077c36 */ /* 0x004fe20008000000 */
[----:B------:R-:W-:-:S02]  /*dc60*/  SEL R3, RZ, 0x10, P0 ;  /* 0x00000010ff037807 */ /* 0x000fc40000000000 */
[----:B------:R-:W-:Y:S01]  /*dc70*/  ISETP.GE.AND P0, PT, R8, UR42, PT ;  /* 0x0000002a08007c0c */ /* 0x000fe2000bf06270 */
[----:B-1----:R-:W-:Y:S01]  /*dc80*/  IMAD R8, R10, UR8, RZ ;  /* 0x000000080a087c24 */ /* 0x002fe2000f8e02ff */
[----:B------:R-:W-:Y:S02]  /*dc90*/  LOP3.LUT R3, R6, R0, R3, 0xfe, !PT ;  /* 0x0000000006037212 */ /* 0x000fe400078efe03 */
[----:B------:R-:W-:Y:S01]  /*dca0*/  SEL R0, RZ, 0x40, P3 ;  /* 0x00000040ff007807 */ /* 0x000fe20001800000 */
[----:B------:R-:W-:Y:S01]  /*dcb0*/  IMAD R11, R11, UR44, R8 ;  /* 0x0000002c0b0b7c24 */ /* 0x000fe2000f8e0208 */
[----:B------:R-:W-:Y:S01]  /*dcc0*/  SHF.R.S32.HI R191, RZ, 0x1f, R190 ;  /* 0x0000001fffbf7819 */ /* 0x000fe200000114be */
[----:B------:R-:W-:Y:S01]  /*dcd0*/  IMAD.WIDE.U32 R8, R10, UR44, R4 ;  /* 0x0000002c0a087c25 */ /* 0x000fe2000f8e0004 */
[----:B------:R-:W-:Y:S02]  /*dce0*/  LOP3.LUT R3, R3, R0, RZ, 0xfc, !PT ;  /* 0x0000000003037212 */ /* 0x000fe400078efcff */
[----:B------:R-:W-:Y:S01]  /*dcf0*/  SEL R0, RZ, 0x80, P1 ;  /* 0x00000080ff007807 */ /* 0x000fe20000800000 */
[----:B------:R-:W-:Y:S01]  /*dd00*/  IMAD.WIDE R6, R7, 0x40, R190 ;  /* 0x0000004007067825 */ /* 0x000fe200078e02be */
[----:B------:R-:W-:-:S02]  /*dd10*/  IADD3 R13, R9, R11, RZ ;  /* 0x0000000b090d7210 */ /* 0x000fc40007ffe0ff */
        /* <DEDUP_REMOVED lines=28> */
.L_x_5978:
[----:B------:R-:W-:Y:S05]  /*dee0*/  BSYNC B0 ;  /* 0x0000000000007941 */ /* 0x000fea0003800000 */
.L_x_5977:
[----:B------:R-:W-:Y:S04]  /*def0*/  BSSY B0, `(.L_x_5972) ;  /* 0x000001e000007945 */ /* 0x000fe80003800000 */
[----:B------:R-:W-:Y:S05]  /*df00*/  @P0 BRA `(.L_x_5979) ;  /* 0x0000000000700947 */ /* 0x000fea0003800000 */
[----:B------:R-:W-:Y:S01]  /*df10*/  IADD3 R9, P0, R6, 0x20, RZ ;  /* 0x0000002006097810 */ /* 0x000fe20007f1e0ff */
[----:B------:R-:W-:Y:S01]  /*df20*/  ULDC.64 UR8, c[0x0][0xbd8] ;  /* 0x0002f60000087ab9 */ /* 0x000fe20000000a00 */
[----:B------:R-:W-:Y:S01]  /*df30*/  IMAD.MOV.U32 R4, RZ, RZ, R8 ;  /* 0x000000ffff047224 */ /* 0x000fe200078e0008 */
[----:B------:R-:W-:Y:S01]  /*df40*/  ISETP.GE.AND P1, PT, R14, UR7, PT ;  /* 0x000000070e007c0c */ /* 0x000fe2000bf26270 */
        /* <DEDUP_REMOVED lines=24> */
.L_x_5979:
[----:B------:R-:W-:Y:S05]  /*e0d0*/  BSYNC B0 ;  /* 0x0000000000007941 */ /* 0x000fea0003800000 */
.L_x_5972:
[----:B------:R-:W3:Y:S02]  /*e0e0*/  LDC R0, c[0x0][0xea8] ;  /* 0x0003aa00ff007b82 */ /* 0x000ee40000000800 */
[----:B---3--:R-:W-:-:S13]  /*e0f0*/  ISETP.LE.AND P0, PT, R0, UR4, PT ;  /* 0x0000000400007c0c */ /* 0x008fda000bf03270 */
[----:B------:R-:W-:Y:S05]  /*e100*/  @!P0 BRA `(.L_x_5980) ;  /* 0xffffff2c009c8947 */ /* 0x000fea000383ffff */
[----:B------:R-:W-:Y:S05]  /*e110*/  EXIT ;  /* 0x000000000000794d */ /* 0x000fea0003800000 */
.L_x_5931:
        /* <DEDUP_REMOVED lines=8> */
[----:B------:R-:W-:Y:S01]  /*e1a0*/  MOV R16, RZ ;  /* 0x000000ff00107202 */ /* 0x000fe20000000f00 */
[----:B------:R-:W-:-:S05]  /*e1b0*/  IMAD.MOV.U32 R17, RZ, RZ, 0x1 ;  /* 0x00000001ff117424 */ /* 0x000fca00078e00ff */
[----:B------:R-:W1:Y:S02]  /*e1c0*/  LDC R0, c[0x0][0xea8] ;  /* 0x0003aa00ff007b82 */ /* 0x000e640000000800 */
[----:B-1----:R-:W-:-:S13]  /*e1d0*/  ISETP.LE.AND P0, PT, R0, UR4, PT ;  /* 0x0000000400007c0c */ /* 0x002fda000bf03270 */
[----:B------:R-:W-:Y:S05]  /*e1e0*/  @P0 BRA `(.L_x_5981) ;  /* 0x00000030001c0947 */ /* 0x000fea0003800000 */
[----:B------:R-:W1:Y:S01]  /*e1f0*/  S2R R2, SR_TID.X ;  /* 0x0000000000027919 */ /* 0x000e620000002100 */
[----:B------:R-:W-:Y:S01]  /*e200*/  IMAD.U32 R18, RZ, RZ, UR4 ;  /* 0x00000004ff127e24 */ /* 0x000fe2000f8e00ff */
[----:B------:R-:W-:Y:S01]  /*e210*/  MOV R16, RZ ;  /* 0x000000ff00107202 */ /* 0x000fe20000000f00 */
[----:B------:R-:W-:Y:S01]  /*e220*/  IMAD.MOV.U32 R17, RZ, RZ, 0x1 ;  /* 0x00000001ff117424 */ /* 0x000fe200078e00ff */
[----:B------:R-:W-:Y:S01]  /*e230*/  ULDC UR61, c[0x0][0xc] ;  /* 0x00000300003d7ab9 */ /* 0x000fe20000000800 */
[----:B------:R-:W-:Y:S01]  /*e240*/  ULDC.64 UR46, c[0x0][0x198] ;  /* 0x00006600002e7ab9 */ /* 0x000fe20000000a00 */
[----:B------:R-:W-:Y:S01]  /*e250*/  UMOV UR60, URZ ;  /* 0x0000003f003c7c82 */ /* 0x000fe20008000000 */
[----:B-1----:R-:W-:-:S07]  /*e260*/  LOP3.LUT R19, R2, 0x1f, RZ, 0xc0, !PT ;  /* 0x0000001f02137812 */ /* 0x002fce00078ec0ff */
.L_x_6031:
        /* <DEDUP_REMOVED lines=21> */
.L_x_5982:
[----:B------:R-:W-:Y:S01]  /*e3c0*/  ULDC UR11, c[0x0][0xec4] ;  /* 0x0003b100000b7ab9 */ /* 0x000fe20000000800 */
[----:B------:R-:W-:Y:S01]  /*e3d0*/  UMOV UR9, UR10 ;  /* 0x0000000a00097c82 */ /* 0x000fe20008000000 */
[----:B------:R-:W-:-:S11]  /*e3e0*/  UISETP.NE.AND UP0, UPT, UR11, 0x1, UPT ;  /* 0x000000010b00788c */ /* 0x000fd6000bf05270 */
[----:B------:R-:W-:Y:S02]  /*e3f0*/  @UP0 ULDC.64 UR12, c[0x0][0xec8] ;  /* 0x0003b200000c0ab9 */ /* 0x000fe40000000a00 */
[----:B------:R-:W-:-:S04]  /*e400*/  UIMAD.WIDE.U32 UR6, UR10, UR12, URZ ;  /* 0x0000000c0a0672a5 */ /* 0x000fc8000f8e003f */
[----:B------:R-:W-:-:S04]  /*e410*/  @UP0 USHF.R.U32.HI UR9, URZ, UR13, UR7 ;  /* 0x0000000d3f090299 */ /* 0x000fc80008011607 */
[----:B------:R-:W-:-:S12]  /*e420*/  UIMAD UR6, UR9, UR11, URZ ;  /* 0x0000000b090672a4 */ /* 0x000fd8000f8e023f */
.L_x_5983:
        /* <DEDUP_REMOVED lines=53> */
.L_x_5985:
        /* <DEDUP_REMOVED lines=23> */
.L_x_5987:
        /* <DEDUP_REMOVED lines=13> */
[----:B------:R-:W-:Y:S02]  /*e9c0*/  IMAD.U32 R7, RZ, RZ, UR9 ;  /* 0x00000009ff077e24 */ /* 0x000fe4000f8e00ff */
[----:B------:R-:W-:-:S02]  /*e9d0*/  IMAD.U32 R10, RZ, RZ, UR4 ;  /* 0x00000004ff0a7e24 */ /* 0x000fc4000f8e00ff */
[----:B------:R-:W-:Y:S02]  /*e9e0*/  IMAD.MOV.U32 R8, RZ, RZ, 0x70 ;  /* 0x00000070ff087424 */ /* 0x000fe400078e00ff */
[----:B------:R-:W-:Y:S02]  /*e9f0*/  IMAD.MOV.U32 R12, RZ, RZ, 0x1 ;  /* 0x00000001ff0c7424 */ /* 0x000fe400078e00ff */
[----:B-1----:R-:W-:-:S07]  /*ea00*/  IMAD.MOV.U32 R13, RZ, RZ, RZ ;  /* 0x000000ffff0d7224 */ /* 0x002fce00078e00ff */
[----:B------:R-:W-:-:S07]  /*ea10*/  LEPC R20, `(.L_x_5989) ;  /* 0x000000001014794e */ /* 0x000fce0000000000 */
[----:B--2---:R-:W-:Y:S05]  /*ea20*/  CALL.ABS.NOINC R2 ;  /* 0x0000000002007343 */ /* 0x004fea0003c00000 */
.L_x_5989:
[----:B------:R-:W-:Y:S01]  /*ea30*/  MOV R2, 0x0 ;  /* 0x0000000000027802 */ /* 0x000fe20000000f00 */
[----:B------:R-:W-:Y:S01]  /*ea40*/  ULDC.64 UR6, c[0x4][0x108] ;  /* 0x0100420000067ab9 */ /* 0x000fe20000000a00 */
[----:B------:R-:W-:Y:S01]  /*ea50*/  ULDC.64 UR8, c[0x4][0x110] ;  /* 0x0100440000087ab9 */ /* 0x000fe20000000a00 */
[----:B------:R-:W-:Y:S01]  /*ea60*/  ULDC.64 UR4, c[0x4][0x48] ;  /* 0x0100120000047ab9 */ /* 0x000fe20000000a00 */
[----:B------:R-:W-:Y:S01]  /*ea70*/  MOV R4, UR6 ;  /* 0x0000000600047c02 */ /* 0x000fe20008000f00 */
[----:B------:R-:W-:Y:S01]  /*ea80*/  IMAD.U32 R5, RZ, RZ, UR7 ;  /* 0x00000007ff057e24 */ /* 0x000fe2000f8e00ff */
        /* <DEDUP_REMOVED lines=10> */
.L_x_5988:
        /* <DEDUP_REMOVED lines=13> */
[----:B------:R-:W-:Y:S01]  /*ec00*/  MOV R10, UR39 ;  /* 0x00000027000a7c02 */ /* 0x000fe20008000f00 */
[----:B------:R-:W-:Y:S01]  /*ec10*/  UMOV UR6, 0xffffffff ;  /* 0xffffffff00067882 */ /* 0x000fe20000000000 */
        /* <DEDUP_REMOVED lines=14> */
.L_x_6044:
[----:B------:R-:W-:Y:S01]  /*ed00*/  UMOV UR4, 0xffffffff ;  /* 0xffffffff00047882 */ /* 0x000fe20000000000 */
[----:B------:R-:W-:Y:S02]  /*ed10*/  SHF.R.S32.HI R7, RZ, 0x1f, R6 ;  /* 0x0000001fff077819 */ /* 0x000fe40000011406 */
[----:B------:R-:W-:Y:S05]  /*ed20*/  BRA.DIV UR4, `(.L_x_5991) ;  /* 0x0000002a04f87947 */ /* 0x000fea000b800000 */
[----:B------:R-:W-:-:S13]  /*ed30*/  ELECT P6, URZ, PT ;  /* 0x00000000003f782f */ /* 0x000fda00038c0000 */
.L_x_6047:
        /* <DEDUP_REMOVED lines=19> */
[----:B------:R-:W-:-:S04]  /*ee70*/  IMAD.MOV R5, RZ, RZ, -R12 ;  /* 0x000000ffff057224 */ /* 0x000fc800078e0a0c */
[----:B------:R-:W-:-:S07]  /*ee80*/  IMAD R10, R11, R5, R10 ;  /* 0x000000050b0a7224 */ /* 0x000fce00078e020a */
.L_x_5993:
[----:B------:R-:W2:Y:S01]  /*ee90*/  S2R R5, SR_TID.X ;  /* 0x0000000000057919 */ /* 0x000ea20000002100 */
[----:B-1----:R-:W-:Y:S02]  /*eea0*/  LEA R8, R16, UR38, 0x3 ;  /* 0x0000002610087c11 */ /* 0x002fe4000f8e18ff */
[----:B--2---:R-:W-:Y:S02]  /*eeb0*/  LOP3.LUT R9, R5, 0x7f, RZ, 0xc0, !PT ;  /* 0x0000007f05097812 */ /* 0x004fe400078ec0ff */
[----:B------:R-:W-:Y:S02]  /*eec0*/  SHF.L.U32 R5, R17, 0x1f, RZ ;  /* 0x0000001f11057819 */ /* 0x000fe400000006ff */
[----:B------:R-:W-:Y:S02]  /*eed0*/  ISETP.NE.AND P3, PT, R9, RZ, PT ;  /* 0x000000ff0900720c */ /* 0x000fe40003f65270 */
[----:B------:R-:W1:Y:S02]  /*eee0*/  SYNCS.PHASECHK.TRANS64.TRYWAIT P2, [R8+URZ+0x38840], R5 ;  /* 0x03884005080075a7 */ /* 0x000e64000804017f */
[----:B-1----:R-:W-:Y:S09]  /*eef0*/  @!P2 BRA `(.L_x_5994) ;  /* 0x0000002800a4a947 */ /* 0x002ff20003800000 */
.L_x_6048:
[----:B------:R-:W-:Y:S05]  /*ef00*/  @P3 BRA `(.L_x_5995) ;  /* 0x0000000000143947 */ /* 0x000fea0003800000 */
[----:B------:R-:W-:Y:S01]  /*ef10*/  ISETP.NE.AND P2, PT, R19, RZ, PT ;  /* 0x000000ff1300720c */ /* 0x000fe20003f45270 */
[----:B-1----:R-:W-:-:S04]  /*ef20*/  IMAD.MOV.U32 R5, RZ, RZ, 0x2000 ;  /* 0x00002000ff057424 */ /* 0x002fc800078e00ff */
[----:B------:R2:W-:Y:S08]  /*ef30*/  SYNCS.ARRIVE.TRANS64 RZ, [R8+URZ+0x38830], R5 ;  /* 0x0388300508ff79a7 */ /* 0x0005f0000800003f */
[----:B------:R-:W-:Y:S05]  /*ef40*/  @!P2 BRA `(.L_x_5995) ;  /* 0x000000000004a947 */ /* 0x000fea0003800000 */
[----:B------:R-:W-:Y:S01]  /*ef50*/  BPT.TRAP 0x1 ;  /* 0x000000040000795c */ /* 0x000fe20000300000 */
.L_x_5995:
        /* <DEDUP_REMOVED lines=16> */
.L_x_5992:
[----:B------:R-:W-:Y:S05]  /*f060*/  WARPSYNC.ALL ;  /* 0x0000000000007948 */ /* 0x000fea0003800000 */
[----:B------:R-:W-:Y:S01]  /*f070*/  BAR.SYNC.DEFER_BLOCKING 0x8, 0xa0 ;  /* 0x0202800000007b1d */ /* 0x000fe20000010000 */
[----:B------:R-:W-:-:S05]  /*f080*/  ELECT P2, URZ, PT ;  /* 0x00000000003f782f */ /* 0x000fca0003840000 */
[----:B------:R-:W-:Y:S08]  /*f090*/  BSSY B0, `(.L_x_5996) ;  /* 0x0000041000007945 */ /* 0x000ff00003800000 */
[----:B------:R-:W-:Y:S05]  /*f0a0*/  @!P2 BRA `(.L_x_5997) ;  /* 0x0000000000fca947 */ /* 0x000fea0003800000 */
[----:B------:R-:W-:Y:S01]  /*f0b0*/  UIADD3 UR14, UP0, UR46, 0x270, URZ ;  /* 0x000002702e0e7890 */ /* 0x000fe2000ff1e03f */
[----:B-12---:R-:W-:Y:S01]  /*f0c0*/  MOV R5, 0x2000 ;  /* 0x0000200000057802 */ /* 0x006fe20000000f00 */
        /* <DEDUP_REMOVED lines=61> */
.L_x_5997:
[----:B------:R-:W-:Y:S05]  /*f4a0*/  BSYNC B0 ;  /* 0x0000000000007941 */ /* 0x000fea0003800000 */
.L_x_5996:
        /* <DEDUP_REMOVED lines=8> */
.L_x_6049:
[----:B------:R-:W-:Y:S01]  /*f530*/  ULDC.64 UR4, c[0x0][0x408] ;  /* 0x0001020000047ab9 */ /* 0x000fe20000000a00 */
[----:B------:R-:W-:Y:S04]  /*f540*/  BSSY B0, `(.L_x_5999) ;  /* 0x0000042000007945 */ /* 0x000fe80003800000 */
[----:B------:R-:W-:Y:S05]  /*f550*/  @!P6 BRA `(.L_x_6000) ;  /* 0x000000040000e947 */ /* 0x000fea0003800000 */
[----:B-1----:R-:W1:Y:S01]  /*f560*/  S2R R8, SR_TID.X ;  /* 0x0000000000087919 */ /* 0x002e620000002100 */
[----:B------:R-:W-:Y:S02]  /*f570*/  LEA R5, R16, UR38, 0x3 ;  /* 0x0000002610057c11 */ /* 0x000fe4000f8e18ff */
[----:B-1----:R-:W-:Y:S02]  /*f580*/  LOP3.LUT R9, R8, 0x7f, RZ, 0xc0, !PT ;  /* 0x0000007f08097812 */ /* 0x002fe400078ec0ff */
[----:B------:R-:W-:Y:S02]  /*f590*/  SHF.L.U32 R8, R17, 0x1f, RZ ;  /* 0x0000001f11087819 */ /* 0x000fe400000006ff */
[----:B------:R-:W-:Y:S02]  /*f5a0*/  ISETP.NE.AND P3, PT, R9, RZ, PT ;  /* 0x000000ff0900720c */ /* 0x000fe40003f65270 */
[----:B------:R-:W1:Y:S02]  /*f5b0*/  SYNCS.PHASECHK.TRANS64.TRYWAIT P2, [R5+URZ+0x38860], R8 ;  /* 0x03886008050075a7 */ /* 0x000e64000804017f */
[----:B-1----:R-:W-:Y:S09]  /*f5c0*/  @!P2 BRA `(.L_x_6001) ;  /* 0x00000024001ca947 */ /* 0x002ff20003800000 */
.L_x_6050:
[----:B------:R-:W-:Y:S05]  /*f5d0*/  @P3 BRA `(.L_x_6002) ;  /* 0x0000000000143947 */ /* 0x000fea0003800000 */
[----:B------:R-:W-:Y:S01]  /*f5e0*/  ISETP.NE.AND P2, PT, R19, RZ, PT ;  /* 0x000000ff1300720c */ /* 0x000fe20003f45270 */
[----:B-1----:R-:W-:-:S04]  /*f5f0*/  IMAD.MOV.U32 R8, RZ, RZ, 0x10000 ;  /* 0x00010000ff087424 */ /* 0x002fc800078e00ff */
[----:B------:R2:W-:Y:S08]  /*f600*/  SYNCS.ARRIVE.TRANS64 RZ, [R5+URZ+0x38850], R8 ;  /* 0x0388500805ff79a7 */ /* 0x0005f0000800003f */
[----:B------:R-:W-:Y:S05]  /*f610*/  @!P2 BRA `(.L_x_6002) ;  /* 0x000000000004a947 */ /* 0x000fea0003800000 */
[----:B------:R-:W-:Y:S01]  /*f620*/  BPT.TRAP 0x1 ;  /* 0x000000040000795c */ /* 0x000fe20000300000 */
.L_x_6002:
        /* <DEDUP_REMOVED lines=51> */
.L_x_6000:
[----:B------:R-:W-:Y:S05]  /*f960*/  BSYNC B0 ;  /* 0x0000000000007941 */ /* 0x000fea0003800000 */
.L_x_5999:
[----:B------:R-:W-:-:S06]  /*f970*/  UISETP.GE.AND UP0, UPT, UR39, 0x2, UPT ;  /* 0x000000022700788c */ /* 0x000fcc000bf06270 */
[----:B------:R-:W-:-:S13]  /*f980*/  PLOP3.LUT P2, PT, PT, PT, UP0, 0x80, 0x0 ;  /* 0x000000000000781c */ /* 0x000fda0003f4f008 */
[----:B------:R-:W-:Y:S05]  /*f990*/  @!P2 BRA `(.L_x_6003) ;  /* 0x00000014009ca947 */ /* 0x000fea0003800000 */
[----:B------:R-:W-:Y:S02]  /*f9a0*/  ULOP3.LUT UR6, UR39, 0x1, URZ, 0xc0, !UPT ;  /* 0x0000000127067892 */ /* 0x000fe4000f8ec03f */
[----:B------:R-:W-:Y:S02]  /*f9b0*/  MOV R9, UR39 ;  /* 0x0000002700097c02 */ /* 0x000fe40008000f00 */
[----:B------:R-:W-:-:S03]  /*f9c0*/  UISETP.NE.U32.AND UP0, UPT, UR6, 0x1, UPT ;  /* 0x000000010600788c */ /* 0x000fc6000bf05070 */
[----:B------:R-:W-:-:S03]  /*f9d0*/  VIADD R9, R9, 0xfffffffe ;  /* 0xfffffffe09097836 */ /* 0x000fc60000000000 */
[----:B------:R-:W-:Y:S01]  /*f9e0*/  PLOP3.LUT P2, PT, PT, PT, UP0, 0x80, 0x0 ;  /* 0x000000000000781c */ /* 0x000fe20003f4f008 */
[----:B-12---:R-:W-:-:S12]  /*f9f0*/  IMAD.MOV.U32 R8, RZ, RZ, R9 ;  /* 0x000000ffff087224 */ /* 0x006fd800078e0009 */
        /* <DEDUP_REMOVED lines=26> */
[----:B------:R-:W-:-:S05]  /*fba0*/  IADD3 R5, -R10, RZ, RZ ;  /* 0x000000ff0a057210 */ /* 0x000fca0007ffe1ff */
[----:B------:R-:W-:-:S07]  /*fbb0*/  IMAD R8, R8, R5, R9 ;  /* 0x0000000508087224 */ /* 0x000fce00078e0209 */
.L_x_6007:
[----:B-1----:R-:W1:Y:S01]  /*fbc0*/  S2R R2, SR_TID.X ;  /* 0x0000000000027919 */ /* 0x002e620000002100 */
[----:B------:R-:W-:Y:S02]  /*fbd0*/  SHF.L.U32 R3, R17, 0x1f, RZ ;  /* 0x0000001f11037819 */ /* 0x000fe400000006ff */
[----:B-1----:R-:W-:Y:S02]  /*fbe0*/  LOP3.LUT R5, R2, 0x7f, RZ, 0xc0, !PT ;  /* 0x0000007f02057812 */ /* 0x002fe400078ec0ff */
[----:B------:R-:W-:Y:S02]  /*fbf0*/  LEA R2, R16, UR38, 0x3 ;  /* 0x0000002610027c11 */ /* 0x000fe4000f8e18ff */
[----:B------:R-:W-:Y:S02]  /*fc00*/  ISETP.NE.AND P2, PT, R5, RZ, PT ;  /* 0x000000ff0500720c */ /* 0x000fe40003f45270 */
[----:B------:R-:W1:Y:S02]  /*fc10*/  SYNCS.PHASECHK.TRANS64.TRYWAIT P3, [R2+URZ+0x38840], R3 ;  /* 0x03884003020075a7 */ /* 0x000e64000806017f */
[----:B-1----:R-:W-:Y:S09]  /*fc20*/  @!P3 BRA `(.L_x_6008) ;  /* 0x0000001c0098b947 */ /* 0x002ff20003800000 */
.L_x_6051:
[----:B------:R-:W-:Y:S05]  /*fc30*/  @P2 BRA `(.L_x_6009) ;  /* 0x0000000000142947 */ /* 0x000fea0003800000 */
[----:B------:R-:W-:Y:S01]  /*fc40*/  ISETP.NE.AND P3, PT, R19, RZ, PT ;  /* 0x000000ff1300720c */ /* 0x000fe20003f65270 */
[----:B------:R-:W-:-:S04]  /*fc50*/  IMAD.MOV.U32 R5, RZ, RZ, 0x2000 ;  /* 0x00002000ff057424 */ /* 0x000fc800078e00ff */
[----:B------:R2:W-:Y:S08]  /*fc60*/  SYNCS.ARRIVE.TRANS64 RZ, [R2+URZ+0x38830], R5 ;  /* 0x0388300502ff79a7 */ /* 0x0005f0000800003f */
[----:B------:R-:W-:Y:S05]  /*fc70*/  @!P3 BRA `(.L_x_6009) ;  /* 0x000000000004b947 */ /* 0x000fea0003800000 */
[----:B------:R-:W-:Y:S01]  /*fc80*/  BPT.TRAP 0x1 ;  /* 0x000000040000795c */ /* 0x000fe20000300000 */
.L_x_6009:
        /* <DEDUP_REMOVED lines=17> */
.L_x_6052:
[----:B------:R-:W-:Y:S05]  /*fda0*/  @P2 BRA `(.L_x_6011) ;  /* 0x0000000000142947 */ /* 0x000fea0003800000 */
[----:B------:R-:W-:Y:S01]  /*fdb0*/  ISETP.NE.AND P2, PT, R19, RZ, PT ;  /* 0x000000ff1300720c */ /* 0x000fe20003f45270 */
[----:B-12---:R-:W-:-:S04]  /*fdc0*/  IMAD.MOV.U32 R3, RZ, RZ, 0x10000 ;  /* 0x00010000ff037424 */ /* 0x006fc800078e00ff */
[----:B------:R3:W-:Y:S08]  /*fdd0*/  SYNCS.ARRIVE.TRANS64 RZ, [R2+URZ+0x38850], R3 ;  /* 0x0388500302ff79a7 */ /* 0x0007f0000800003f */
[----:B------:R-:W-:Y:S05]  /*fde0*/  @!P2 BRA `(.L_x_6011) ;  /* 0x000000000004a947 */ /* 0x000fea0003800000 */
[----:B------:R-:W-:Y:S01]  /*fdf0*/  BPT.TRAP 0x1 ;  /* 0x000000040000795c */ /* 0x000fe20000300000 */
.L_x_6011:
        /* <DEDUP_REMOVED lines=50> */
.L_x_6006:
[----:B------:R-:W-:Y:S05]  /*10120*/  BSYNC B0 ;  /* 0x0000000000007941 */ /* 0x000fea0003800000 */
.L_x_6005:
[----:B------:R-:W-:-:S06]  /*10130*/  UIADD3 UR6, UR39, -0x3, URZ ;  /* 0xfffffffd27067890 */ /* 0x000fcc000fffe03f */
[----:B------:R-:W-:-:S07]  /*10140*/  MOV R8, UR6 ;  /* 0x0000000600087c02 */ /* 0x000fce0008000f00 */
.L_x_6004:
[----:B------:R-:W-:Y:S01]  /*10150*/  ISETP.NE.AND P2, PT, R9, RZ, PT ;  /* 0x000000ff0900720c */ /* 0x000fe20003f45270 */
[----:B------:R-:W-:-:S12]  /*10160*/  BSSY B0, `(.L_x_6003) ;  /* 0x00000ea000007945 */ /* 0x000fd80003800000 */
[----:B------:R-:W-:Y:S05]  /*10170*/  @!P2 BRA `(.L_x_6012) ;  /* 0x0000000c00a0a947 */ /* 0x000fea0003800000 */
.L_x_6027:
        /* <DEDUP_REMOVED lines=28> */
.L_x_6015:
[----:B------:R-:W1:Y:S01]  /*10340*/  S2R R2, SR_TID.X ;  /* 0x0000000000027919 */ /* 0x000e620000002100 */
[----:B------:R-:W-:Y:S02]  /*10350*/  LEA R3, R9, UR38, 0x3 ;  /* 0x0000002609037c11 */ /* 0x000fe4000f8e18ff */
[----:B-1----:R-:W-:Y:S02]  /*10360*/  LOP3.LUT R5, R2, 0x7f, RZ, 0xc0, !PT ;  /* 0x0000007f02057812 */ /* 0x002fe400078ec0ff */
[----:B------:R-:W-:Y:S02]  /*10370*/  SHF.L.U32 R2, R17, 0x1f, RZ ;  /* 0x0000001f11027819 */ /* 0x000fe400000006ff */
[----:B------:R-:W-:Y:S02]  /*10380*/  ISETP.NE.AND P2, PT, R5, RZ, PT ;  /* 0x000000ff0500720c */ /* 0x000fe40003f45270 */
[----:B------:R-:W1:Y:S02]  /*10390*/  SYNCS.PHASECHK.TRANS64.TRYWAIT P3, [R3+URZ+0x38840], R2 ;  /* 0x03884002030075a7 */ /* 0x000e64000806017f */
[----:B-1----:R-:W-:Y:S09]  /*103a0*/  @!P3 BRA `(.L_x_6016) ;  /* 0x0000001400e0b947 */ /* 0x002ff20003800000 */
.L_x_6053:
[----:B------:R-:W-:Y:S05]  /*103b0*/  @P2 BRA `(.L_x_6017) ;  /* 0x0000000000142947 */ /* 0x000fea0003800000 */
[----:B------:R-:W-:Y:S01]  /*103c0*/  ISETP.NE.AND P3, PT, R19, RZ, PT ;  /* 0x000000ff1300720c */ /* 0x000fe20003f65270 */
[----:B------:R-:W-:-:S04]  /*103d0*/  IMAD.MOV.U32 R12, RZ, RZ, 0x2000 ;  /* 0x00002000ff0c7424 */ /* 0x000fc800078e00ff */
[----:B------:R2:W-:Y:S08]  /*103e0*/  SYNCS.ARRIVE.TRANS64 RZ, [R3+URZ+0x38830], R12 ;  /* 0x0388300c03ff79a7 */ /* 0x0005f0000800003f */
[----:B------:R-:W-:Y:S05]  /*103f0*/  @!P3 BRA `(.L_x_6017) ;  /* 0x000000000004b947 */ /* 0x000fea0003800000 */
[----:B------:R-:W-:Y:S01]  /*10400*/  BPT.TRAP 0x1 ;  /* 0x000000040000795c */ /* 0x000fe20000300000 */
.L_x_6017:
        /* <DEDUP_REMOVED lines=17> */
.L_x_6054:
[----:B------:R-:W-:Y:S05]  /*10520*/  @P2 BRA `(.L_x_6019) ;  /* 0x0000000000142947 */ /* 0x000fea0003800000 */
[----:B------:R-:W-:Y:S01]  /*10530*/  ISETP.NE.AND P2, PT, R19, RZ, PT ;  /* 0x000000ff1300720c */ /* 0x000fe20003f45270 */
[----:B-1-3--:R-:W-:-:S04]  /*10540*/  IMAD.MOV.U32 R2, RZ, RZ, 0x10000 ;  /* 0x00010000ff027424 */ /* 0x00afc800078e00ff */
[----:B------:R4:W-:Y:S08]  /*10550*/  SYNCS.ARRIVE.TRANS64 RZ, [R3+URZ+0x38850], R2 ;  /* 0x0388500203ff79a7 */ /* 0x0009f0000800003f */
[----:B------:R-:W-:Y:S05]  /*10560*/  @!P2 BRA `(.L_x_6019) ;  /* 0x000000000004a947 */ /* 0x000fea0003800000 */
[----:B------:R-:W-:Y:S01]  /*10570*/  BPT.TRAP 0x1 ;  /* 0x000000040000795c */ /* 0x000fe20000300000 */
.L_x_6019:
        /* <DEDUP_REMOVED lines=50> */
.L_x_6014:
[----:B------:R-:W-:Y:S05]  /*108a0*/  BSYNC B1 ;  /* 0x0000000000017941 */ /* 0x000fea0003800000 */
.L_x_6013:
[----:B------:R-:W-:Y:S01]  /*108b0*/  VIADD R9, R9, 0x1 ;  /* 0x0000000109097836 */ /* 0x000fe20000000000 */
[----:B------:R-:W-:Y:S04]  /*108c0*/  BSSY B1, `(.L_x_6020) ;  /* 0x0000070000017945 */ /* 0x000fe80003800000 */
[----:B------:R-:W-:-:S04]  /*108d0*/  ISETP.NE.AND P2, PT, R9, 0x2, PT ;  /* 0x000000020900780c */ /* 0x000fc80003f45270 */
[----:B---34-:R-:W-:Y:S02]  /*108e0*/  SEL R2, RZ, 0x1, P2 ;  /* 0x00000001ff027807 */ /* 0x018fe40001000000 */
[----:B------:R-:W-:Y:S02]  /*108f0*/  SEL R16, R9, RZ, P2 ;  /* 0x000000ff09107207 */ /* 0x000fe40001000000 */
[----:B------:R-:W-:Y:S01]  /*10900*/  LOP3.LUT R17, R17, R2, RZ, 0x3c, !PT ;  /* 0x0000000211117212 */ /* 0x000fe200078e3cff */
[----:B------:R-:W-:Y:S06]  /*10910*/  @!P6 BRA `(.L_x_6021) ;  /* 0x0000000400a8e947 */ /* 0x000fec0003800000 */
[----:B------:R-:W-:Y:S01]  /*10920*/  VIADD R10, R8, 0xffffffff ;  /* 0xffffffff080a7836 */ /* 0x000fe20000000000 */
        /* <DEDUP_REMOVED lines=12> */
[----:B------:R-:W-:-:S04]  /*109f0*/  IMAD.WIDE.U32 R2, R6, UR4, R2 ;  /* 0x0000000406027c25 */ /* 0x000fc8000f8e0002 */
[----:B------:R-:W-:Y:S01]  /*10a00*/  IMAD.IADD R3, R13, 0x1, R3 ;  /* 0x000000010d037824 */ /* 0x000fe200078e0203 */
[----:B---3--:R-:W-:-:S04]  /*10a10*/  LEA R4, P2, R2, R4, 0x2 ;  /* 0x0000000402047211 */ /* 0x008fc800078410ff */
[----:B------:R-:W-:-:S05]  /*10a20*/  LEA.HI.X R5, R2, R5, R3, 0x2, P2 ;  /* 0x0000000502057211 */ /* 0x000fca00010f1403 */
[----:B------:R1:W5:Y:S01]  /*10a30*/  LDG.E R4, desc[UR54][R4.64] ;  /* 0x0000003604047981 */ /* 0x000362000c1e1900 */
[----:B------:R-:W-:-:S04]  /*10a40*/  IMAD.MOV R2, RZ, RZ, -R11 ;  /* 0x000000ffff027224 */ /* 0x000fc800078e0a0b */
[----:B------:R-:W-:-:S07]  /*10a50*/  IMAD R10, R9, R2, R10 ;  /* 0x00000002090a7224 */ /* 0x000fce00078e020a */
.L_x_6022:
[----:B------:R-:W1:Y:S01]  /*10a60*/  S2R R2, SR_TID.X ;  /* 0x0000000000027919 */ /* 0x000e620000002100 */
[----:B--2---:R-:W-:Y:S02]  /*10a70*/  SHF.L.U32 R3, R17, 0x1f, RZ ;  /* 0x0000001f11037819 */ /* 0x004fe400000006ff */
[----:B-1----:R-:W-:Y:S02]  /*10a80*/  LOP3.LUT R5, R2, 0x7f, RZ, 0xc0, !PT ;  /* 0x0000007f02057812 */ /* 0x002fe400078ec0ff */
[----:B------:R-:W-:Y:S02]  /*10a90*/  LEA R2, R16, UR38, 0x3 ;  /* 0x0000002610027c11 */ /* 0x000fe4000f8e18ff */
[----:B------:R-:W-:Y:S02]  /*10aa0*/  ISETP.NE.AND P2, PT, R5, RZ, PT ;  /* 0x000000ff0500720c */ /* 0x000fe40003f45270 */
[----:B------:R-:W1:Y:S02]  /*10ab0*/  SYNCS.PHASECHK.TRANS64.TRYWAIT P3, [R2+URZ+0x38840], R3 ;  /* 0x03884003020075a7 */ /* 0x000e64000806017f */
[----:B-1----:R-:W-:Y:S09]  /*10ac0*/  @!P3 BRA `(.L_x_6023) ;  /* 0x000000100040b947 */ /* 0x002ff20003800000 */
.L_x_6055:
[----:B------:R-:W-:Y:S05]  /*10ad0*/  @P2 BRA `(.L_x_6024) ;  /* 0x0000000000142947 */ /* 0x000fea0003800000 */
[----:B------:R-:W-:Y:S02]  /*10ae0*/  ISETP.NE.AND P3, PT, R19, RZ, PT ;  /* 0x000000ff1300720c */ /* 0x000fe40003f65270 */
[----:B------:R-:W-:-:S04]  /*10af0*/  MOV R5, 0x2000 ;  /* 0x0000200000057802 */ /* 0x000fc80000000f00 */
[----:B------:R2:W-:Y:S07]  /*10b00*/  SYNCS.ARRIVE.TRANS64 RZ, [R2+URZ+0x38830], R5 ;  /* 0x0388300502ff79a7 */ /* 0x0005ee000800003f */
[----:B------:R-:W-:Y:S05]  /*10b10*/  @!P3 BRA `(.L_x_6024) ;  /* 0x000000000004b947 */ /* 0x000fea0003800000 */
[----:B------:R-:W-:Y:S01]  /*10b20*/  BPT.TRAP 0x1 ;  /* 0x000000040000795c */ /* 0x000fe20000300000 */
.L_x_6024:
        /* <DEDUP_REMOVED lines=17> */
.L_x_6056:
[----:B------:R-:W-:Y:S05]  /*10c40*/  @P2 BRA `(.L_x_6026) ;  /* 0x0000000000142947 */ /* 0x000fea0003800000 */
[----:B------:R-:W-:Y:S01]  /*10c50*/  ISETP.NE.AND P2, PT, R19, RZ, PT ;  /* 0x000000ff1300720c */ /* 0x000fe20003f45270 */
[----:B-1-3--:R-:W-:-:S04]  /*10c60*/  IMAD.MOV.U32 R3, RZ, RZ, 0x10000 ;  /* 0x00010000ff037424 */ /* 0x00afc800078e00ff */
[----:B------:R4:W-:Y:S08]  /*10c70*/  SYNCS.ARRIVE.TRANS64 RZ, [R2+URZ+0x38850], R3 ;  /* 0x0388500302ff79a7 */ /* 0x0009f0000800003f */
[----:B------:R-:W-:Y:S05]  /*10c80*/  @!P2 BRA `(.L_x_6026) ;  /* 0x000000000004a947 */ /* 0x000fea0003800000 */
[----:B------:R-:W-:Y:S01]  /*10c90*/  BPT.TRAP 0x1 ;  /* 0x000000040000795c */ /* 0x000fe20000300000 */
.L_x_6026:
        /* <DEDUP_REMOVED lines=50> */
.L_x_6021:
[----:B------:R-:W-:Y:S05]  /*10fc0*/  BSYNC B1 ;  /* 0x0000000000017941 */ /* 0x000fea0003800000 */
.L_x_6020:
[C---:B------:R-:W-:Y:S01]  /*10fd0*/  ISETP.GT.AND P2, PT, R8.reuse, 0x1, PT ;  /* 0x000000010800780c */ /* 0x040fe20003f44270 */
[----:B------:R-:W-:-:S12]  /*10fe0*/  VIADD R8, R8, 0xfffffffe ;  /* 0xfffffffe08087836 */ /* 0x000fd80000000000 */
[----:B------:R-:W-:Y:S05]  /*10ff0*/  @P2 BRA `(.L_x_6027) ;  /* 0xfffffff000602947 */ /* 0x000fea000383ffff */
.L_x_6012:
[----:B------:R-:W-:Y:S05]  /*11000*/  BSYNC B0 ;  /* 0x0000000000007941 */ /* 0x000fea0003800000 */
.L_x_6003:
        /* <DEDUP_REMOVED lines=18> */
.L_x_6029:
[----:B------:R-:W-:Y:S05]  /*11130*/  BSYNC B0 ;  /* 0x0000000000007941 */ /* 0x000fea0003800000 */
.L_x_6028:
[----:B------:R-:W-:Y:S01]  /*11140*/  SEL R16, R16, RZ, P0 ;  /* 0x000000ff10107207 */ /* 0x000fe20000000000 */
[----:B------:R-:W-:-:S07]  /*11150*/  IMAD.MOV.U32 R13, RZ, RZ, R18 ;  /* 0x000000ffff0d7224 */ /* 0x000fce00078e0012 */
.L_x_5986:
[----:B------:R-:W-:Y:S05]  /*11160*/  BSYNC B6 ;  /* 0x0000000000067941 */ /* 0x000fea0003800000 */
.L_x_5984:
[----:B------:R-:W-:-:S03]  /*11170*/  UMOV UR6, 0xffffffff ;  /* 0xffffffff00067882 */ /* 0x000fc60000000000 */
[----:B------:R-:W-:Y:S05]  /*11180*/  BRA.DIV UR6, `(.L_x_6030) ;  /* 0x0000000a06b87947 */ /* 0x000fea000b800000 */
[----:B------:R1:W1:Y:S02]  /*11190*/  SHFL.IDX PT, R14, R13, RZ, 0x1f ;  /* 0x00001fff0d0e7589 */ /* 0x00026400000e0000 */
.L_x_6059:
        /* <DEDUP_REMOVED lines=12> */
.L_x_5981:
        /* <DEDUP_REMOVED lines=11> */
.L_x_6060:
        /* <DEDUP_REMOVED lines=9> */
[----:B------:R-:W2:Y:S02]  /*113a0*/  LDL R2, [R1] ;  /* 0x0000000001027983 */ /* 0x000ea40000100800 */
[----:B--2---:R-:W-:-:S13]  /*113b0*/  R2UR UR4, R2 ;  /* 0x00000000020472ca */ /* 0x004fda00000e0000 */
[----:B------:R-:W-:-:S06]  /*113c0*/  ULOP3.LUT UR4, UR4, 0x2, URZ, 0xfc, !UPT ;  /* 0x0000000204047892 */ /* 0x000fcc000f8efc3f */
[----:B------:R-:W-:-:S04]  /*113d0*/  MOV R0, UR4 ;  /* 0x0000000400007c02 */ /* 0x000fc80008000f00 */
[----:B------:R-:W-:-:S13]  /*113e0*/  ISETP.NE.AND P2, PT, R0, 0x3, PT ;  /* 0x000000030000780c */ /* 0x000fda0003f45270 */
[----:B------:R-:W-:Y:S05]  /*113f0*/  @!P2 BRA `(.L_x_6035) ;  /* 0x000000000004a947 */ /* 0x000fea0003800000 */
[----:B------:R-:W-:Y:S01]  /*11400*/  BPT.TRAP 0x1 ;  /* 0x000000040000795c */ /* 0x000fe20000300000 */
.L_x_6035:
        /* <DEDUP_REMOVED lines=12> */
.L_x_6061:
[----:B------:R-:W2:Y:S02]  /*114d0*/  SYNCS.PHASECHK.TRANS64.TRYWAIT P0, [R3+URZ], R0 ;  /* 0x00000000030075a7 */ /* 0x000ea4000800017f */
[----:B--2---:R-:W-:Y:S05]  /*114e0*/  @!P0 BRA `(.L_x_6037) ;  /* 0x00000008002c8947 */ /* 0x004fea0003800000 */
.L_x_6062:
[----:B------:R-:W-:Y:S05]  /*114f0*/  @!P2 BRA `(.L_x_6038) ;  /* 0x000000000004a947 */ /* 0x000fea0003800000 */
[----:B------:R-:W-:Y:S01]  /*11500*/  BPT.TRAP 0x1 ;  /* 0x000000040000795c */ /* 0x000fe20000300000 */
.L_x_6038:
[----:B--2---:R-:W-:-:S04]  /*11510*/  VIADD R3, R7, 0x38860 ;  /* 0x0003886007037836 */ /* 0x004fc80000000000 */
[----:B-1----:R-:W-:-:S04]  /*11520*/  IMAD R5, R16, 0x8, R3 ;  /* 0x0000000810057824 */ /* 0x002fc800078e0203 */
[----:B------:R-:W1:Y:S02]  /*11530*/  SYNCS.PHASECHK.TRANS64.TRYWAIT P0, [R5+URZ], R4 ;  /* 0x00000004050075a7 */ /* 0x000e64000800017f */
[----:B-1----:R-:W-:Y:S05]  /*11540*/  @!P0 BRA `(.L_x_6039) ;  /* 0x0000000800288947 */ /* 0x002fea0003800000 */
.L_x_6063:
[----:B------:R-:W-:-:S07]  /*11550*/  IMAD R3, R2, 0x8, R3 ;  /* 0x0000000802037824 */ /* 0x000fce00078e0203 */
.L_x_6040:
[----:B--2---:R2:W3:Y:S02]  /*11560*/  SYNCS.PHASECHK.TRANS64.TRYWAIT P0, [R3+URZ], R0 ;  /* 0x00000000030075a7 */ /* 0x0044e4000800017f */
[----:B---3--:R-:W-:Y:S05]  /*11570*/  @!P0 NANOSLEEP.SYNCS 0x989680 ;  /* 0x009896800000895d */ /* 0x008fea0003900000 */
[----:B------:R-:W3:Y:S02]  /*11580*/  @!P0 SYNCS.PHASECHK.TRANS64 P0, [R3+URZ], R0 ;  /* 0x00000000030085a7 */ /* 0x000ee4000800007f */
[----:B---3--:R-:W-:Y:S05]  /*11590*/  @!P0 BRA `(.L_x_6040) ;  /* 0xfffffffc00f08947 */ /* 0x008fea000383ffff */
.L_x_6034:
[----:B------:R-:W-:Y:S05]  /*115a0*/  BSYNC B0 ;  /* 0x0000000000007941 */ /* 0x000fea0003800000 */
.L_x_6033:
[----:B------:R-:W-:Y:S05]  /*115b0*/  EXIT ;  /* 0x000000000000794d */ /* 0x000fea0003800000 */
.L_x_5940:
[----:B-1----:R-:W-:-:S04]  /*115c0*/  MOV R0, UR37 ;  /* 0x0000002500007c02 */ /* 0x002fc80008000f00 */
[----:B------:R1:W2:Y:S03]  /*115d0*/  SYNCS.PHASECHK.TRANS64.TRYWAIT P1, [R0+URZ+0x38800], R3 ;  /* 0x03880003000075a7 */ /* 0x0002a6000802017f */
[----:B--2---:R-:W-:Y:S05]  /*115e0*/  @!P1 NANOSLEEP.SYNCS 0x989680 ;  /* 0x009896800000995d */ /* 0x004fea0003900000 */
[----:B------:R-:W2:Y:S02]  /*115f0*/  @!P1 SYNCS.PHASECHK.TRANS64 P1, [R0+URZ+0x38800], R3 ;  /* 0x03880003000095a7 */ /* 0x000ea4000802007f */
[----:B--2---:R-:W-:Y:S05]  /*11600*/  @!P1 BRA `(.L_x_5940) ;  /* 0xfffffffc00ec9947 */ /* 0x004fea000383ffff */
[----:B------:R-:W-:Y:S05]  /*11610*/  BRA `(.L_x_6041) ;  /* 0xffffff1800e07947 */ /* 0x000fea000383ffff */
.L_x_5944:
[----:B---3--:R3:W4:Y:S02]  /*11620*/  SYNCS.PHASECHK.TRANS64.TRYWAIT P1, [R5+URZ+0x38830], R8 ;  /* 0x03883008050075a7 */ /* 0x008724000802017f */
[----:B----4-:R-:W-:Y:S05]  /*11630*/  @!P1 NANOSLEEP.SYNCS 0x989680 ;  /* 0x009896800000995d */ /* 0x010fea0003900000 */
[----:B------:R-:W4:Y:S02]  /*11640*/  @!P1 SYNCS.PHASECHK.TRANS64 P1, [R5+URZ+0x38830], R8 ;  /* 0x03883008050095a7 */ /* 0x000f24000802007f */
[----:B----4-:R-:W-:Y:S05]  /*11650*/  @!P1 BRA `(.L_x_5944) ;  /* 0xfffffffc00f09947 */ /* 0x010fea000383ffff */
[----:B------:R-:W-:Y:S05]  /*11660*/  BRA `(.L_x_5943) ;  /* 0xffffff1800f47947 */ /* 0x000fea000383ffff */
.L_x_5945:
[----:B-1----:R-:W-:-:S04]  /*11670*/  IMAD.U32 R4, RZ, RZ, UR37 ;  /* 0x00000025ff047e24 */ /* 0x002fc8000f8e00ff */
[----:B------:R1:W4:Y:S03]  /*11680*/  SYNCS.PHASECHK.TRANS64.TRYWAIT P1, [R4+URZ+0x38810], R3 ;  /* 0x03881003040075a7 */ /* 0x000326000802017f */
[----:B----4-:R-:W-:Y:S05]  /*11690*/  @!P1 NANOSLEEP.SYNCS 0x989680 ;  /* 0x009896800000995d */ /* 0x010fea0003900000 */
[----:B------:R-:W4:Y:S02]  /*116a0*/  @!P1 SYNCS.PHASECHK.TRANS64 P1, [R4+URZ+0x38810], R3 ;  /* 0x03881003040095a7 */ /* 0x000f24000802007f */
[----:B----4-:R-:W-:Y:S05]  /*116b0*/  @!P1 BRA `(.L_x_5945) ;  /* 0xfffffffc00ec9947 */ /* 0x010fea000383ffff */
[----:B------:R-:W-:Y:S05]  /*116c0*/  BRA `(.L_x_6042) ;  /* 0xffffff1c007c7947 */ /* 0x000fea000383ffff */
.L_x_5949:
[----:B------:R1:W1:Y:S02]  /*116d0*/  SYNCS.PHASECHK.TRANS64.TRYWAIT P1, [R5+URZ+0x38850], R8 ;  /* 0x03885008050075a7 */ /* 0x000264000802017f */
[----:B-1----:R-:W-:Y:S05]  /*116e0*/  @!P1 NANOSLEEP.SYNCS 0x989680 ;  /* 0x009896800000995d */ /* 0x002fea0003900000 */
[----:B------:R-:W1:Y:S02]  /*116f0*/  @!P1 SYNCS.PHASECHK.TRANS64 P1, [R5+URZ+0x38850], R8 ;  /* 0x03885008050095a7 */ /* 0x000e64000802007f */
[----:B-1----:R-:W-:Y:S05]  /*11700*/  @!P1 BRA `(.L_x_5949) ;  /* 0xfffffffc00f09947 */ /* 0x002fea000383ffff */
[----:B------:R-:W-:Y:S05]  /*11710*/  BRA `(.L_x_5948) ;  /* 0xffffff1c00b07947 */ /* 0x000fea000383ffff */
.L_x_5954:
[----:B--2---:R2:W3:Y:S02]  /*11720*/  SYNCS.PHASECHK.TRANS64.TRYWAIT P2, [R10+URZ+0x38830], R7 ;  /* 0x038830070a0075a7 */ /* 0x0044e4000804017f */
[----:B---3--:R-:W-:Y:S05]  /*11730*/  @!P2 NANOSLEEP.SYNCS 0x989680 ;  /* 0x009896800000a95d */ /* 0x008fea0003900000 */
[----:B------:R-:W3:Y:S02]  /*11740*/  @!P2 SYNCS.PHASECHK.TRANS64 P2, [R10+URZ+0x38830], R7 ;  /* 0x038830070a00a5a7 */ /* 0x000ee4000804007f */
[----:B---3--:R-:W-:Y:S05]  /*11750*/  @!P2 BRA `(.L_x_5954) ;  /* 0xfffffffc00f0a947 */ /* 0x008fea000383ffff */
[----:B------:R-:W-:Y:S05]  /*11760*/  BRA `(.L_x_5953) ;  /* 0xffffff44009c7947 */ /* 0x000fea000383ffff */
.L_x_5958:
[----:B----4-:R4:W1:Y:S02]  /*11770*/  SYNCS.PHASECHK.TRANS64.TRYWAIT P2, [R10+URZ+0x38850], R7 ;  /* 0x038850070a0075a7 */ /* 0x010864000804017f */
[----:B-1----:R-:W-:Y:S05]  /*11780*/  @!P2 NANOSLEEP.SYNCS 0x989680 ;  /* 0x009896800000a95d */ /* 0x002fea0003900000 */
[----:B------:R-:W1:Y:S02]  /*11790*/  @!P2 SYNCS.PHASECHK.TRANS64 P2, [R10+URZ+0x38850], R7 ;  /* 0x038850070a00a5a7 */ /* 0x000e64000804007f */
[----:B-1----:R-:W-:Y:S05]  /*117a0*/  @!P2 BRA `(.L_x_5958) ;  /* 0xfffffffc00f0a947 */ /* 0x002fea000383ffff */
[----:B------:R-:W-:Y:S05]  /*117b0*/  BRA `(.L_x_5957) ;  /* 0xffffff4400f87947 */ /* 0x000fea000383ffff */
.L_x_5964:
[----:B--2---:R2:W3:Y:S02]  /*117c0*/  SYNCS.PHASECHK.TRANS64.TRYWAIT P2, [R9+URZ+0x38830], R8 ;  /* 0x03883008090075a7 */ /* 0x0044e4000804017f */
[----:B---3--:R-:W-:Y:S05]  /*117d0*/  @!P2 NANOSLEEP.SYNCS 0x989680 ;  /* 0x009896800000a95d */ /* 0x008fea0003900000 */
[----:B------:R-:W3:Y:S02]  /*117e0*/  @!P2 SYNCS.PHASECHK.TRANS64 P2, [R9+URZ+0x38830], R8 ;  /* 0x038830080900a5a7 */ /* 0x000ee4000804007f */
[----:B---3--:R-:W-:Y:S05]  /*117f0*/  @!P2 BRA `(.L_x_5964) ;  /* 0xfffffffc00f0a947 */ /* 0x008fea000383ffff */
[----:B------:R-:W-:Y:S05]  /*11800*/  BRA `(.L_x_5963) ;  /* 0xffffff7800087947 */ /* 0x000fea000383ffff */
.L_x_5968:
[----:B----4-:R4:W1:Y:S02]  /*11810*/  SYNCS.PHASECHK.TRANS64.TRYWAIT P2, [R9+URZ+0x38850], R8 ;  /* 0x03885008090075a7 */ /* 0x010864000804017f */
[----:B-1----:R-:W-:Y:S05]  /*11820*/  @!P2 NANOSLEEP.SYNCS 0x989680 ;  /* 0x009896800000a95d */ /* 0x002fea0003900000 */
[----:B------:R-:W1:Y:S02]  /*11830*/  @!P2 SYNCS.PHASECHK.TRANS64 P2, [R9+URZ+0x38850], R8 ;  /* 0x038850080900a5a7 */ /* 0x000e64000804007f */
[----:B-1----:R-:W-:Y:S05]  /*11840*/  @!P2 BRA `(.L_x_5968) ;  /* 0xfffffffc00f0a947 */ /* 0x002fea000383ffff */
[----:B------:R-:W-:Y:S05]  /*11850*/  BRA `(.L_x_5967) ;  /* 0xffffff7800647947 */ /* 0x000fea000383ffff */
.L_x_5990:
        /* <DEDUP_REMOVED lines=10> */
.L_x_6043:
[----:B------:R-:W-:Y:S05]  /*11900*/  BRA `(.L_x_6044) ;  /* 0xffffffd000fc7947 */ /* 0x000fea000383ffff */
.L_x_5991:
[----:B------:R-:W-:Y:S01]  /*11910*/  BSSY B0, `(.L_x_6045) ;  /* 0x0000006000007945 */ /* 0x000fe20003800000 */
[----:B------:R-:W-:-:S07]  /*11920*/  IMAD.MOV.U32 R15, RZ, RZ, -0x1 ;  /* 0xffffffffff0f7424 */ /* 0x000fce00078e00ff */
[----:B------:R-:W-:Y:S05]  /*11930*/  WARPSYNC.COLLECTIVE R15, `(.L_x_6046) ;  /* 0x000000000f0c7348 */ /* 0x000fea0003c00000 */
[----:B------:R-:W-:Y:S02]  /*11940*/  ELECT P6, UR62, PT ;  /* 0x00000000003e782f */ /* 0x000fe400038c0000 */
[----:B------:R-:W-:Y:S01]  /*11950*/  MOV R14, UR62 ;  /* 0x0000003e000e7c02 */ /* 0x000fe20008000f00 */
[----:B------:R-:W-:Y:S10]  /*11960*/  ENDCOLLECTIVE ;  /* 0x000000000000791b */ /* 0x000ff40003800000 */
.L_x_6046:
[----:B------:R-:W-:Y:S05]  /*11970*/  BSYNC B0 ;  /* 0x0000000000007941 */ /* 0x000fea0003800000 */
.L_x_6045:
[----:B------:R-:W-:Y:S05]  /*11980*/  BRA `(.L_x_6047) ;  /* 0xffffffd000ec7947 */ /* 0x000fea000383ffff */
.L_x_5994:
[----:B-1----:R1:W2:Y:S02]  /*11990*/  SYNCS.PHASECHK.TRANS64.TRYWAIT P2, [R8+URZ+0x38840], R5 ;  /* 0x03884005080075a7 */ /* 0x0022a4000804017f */
[----:B--2---:R-:W-:Y:S05]  /*119a0*/  @!P2 NANOSLEEP.SYNCS 0x989680 ;  /* 0x009896800000a95d */ /* 0x004fea0003900000 */
[----:B------:R-:W2:Y:S02]  /*119b0*/  @!P2 SYNCS.PHASECHK.TRANS64 P2, [R8+URZ+0x38840], R5 ;  /* 0x038840050800a5a7 */ /* 0x000ea4000804007f */
[----:B--2---:R-:W-:Y:S05]  /*119c0*/  @!P2 BRA `(.L_x_5994) ;  /* 0xfffffffc00f0a947 */ /* 0x004fea000383ffff */
[----:B------:R-:W-:Y:S05]  /*119d0*/  BRA `(.L_x_6048) ;  /* 0xffffffd400487947 */ /* 0x000fea000383ffff */
.L_x_5998:
[----:B-1----:R-:W-:-:S04]  /*119e0*/  IMAD.U32 R8, RZ, RZ, UR38 ;  /* 0x00000026ff087e24 */ /* 0x002fc8000f8e00ff */
[----:B------:R1:W2:Y:S03]  /*119f0*/  SYNCS.PHASECHK.TRANS64.TRYWAIT P2, [R8+URZ+0x38820], R5 ;  /* 0x03882005080075a7 */ /* 0x0002a6000804017f */
[----:B--2---:R-:W-:Y:S05]  /*11a00*/  @!P2 NANOSLEEP.SYNCS 0x989680 ;  /* 0x009896800000a95d */ /* 0x004fea0003900000 */
[----:B------:R-:W2:Y:S02]  /*11a10*/  @!P2 SYNCS.PHASECHK.TRANS64 P2, [R8+URZ+0x38820], R5 ;  /* 0x038820050800a5a7 */ /* 0x000ea4000804007f */
[----:B--2---:R-:W-:Y:S05]  /*11a20*/  @!P2 BRA `(.L_x_5998) ;  /* 0xfffffffc00eca947 */ /* 0x004fea000383ffff */
[----:B------:R-:W-:Y:S05]  /*11a30*/  BRA `(.L_x_6049) ;  /* 0xffffffd800bc7947 */ /* 0x000fea000383ffff */
.L_x_6001:
[----:B-1----:R1:W2:Y:S02]  /*11a40*/  SYNCS.PHASECHK.TRANS64.TRYWAIT P2, [R5+URZ+0x38860], R8 ;  /* 0x03886008050075a7 */ /* 0x0022a4000804017f */
[----:B--2---:R-:W-:Y:S05]  /*11a50*/  @!P2 NANOSLEEP.SYNCS 0x989680 ;  /* 0x009896800000a95d */ /* 0x004fea0003900000 */
[----:B------:R-:W2:Y:S02]  /*11a60*/  @!P2 SYNCS.PHASECHK.TRANS64 P2, [R5+URZ+0x38860], R8 ;  /* 0x038860080500a5a7 */ /* 0x000ea4000804007f */
[----:B--2---:R-:W-:Y:S05]  /*11a70*/  @!P2 BRA `(.L_x_6001) ;  /* 0xfffffffc00f0a947 */ /* 0x004fea000383ffff */
[----:B------:R-:W-:Y:S05]  /*11a80*/  BRA `(.L_x_6050) ;  /* 0xffffffd800d07947 */ /* 0x000fea000383ffff */
.L_x_6008:
[----:B-1----:R1:W2:Y:S02]  /*11a90*/  SYNCS.PHASECHK.TRANS64.TRYWAIT P3, [R2+URZ+0x38840], R3 ;  /* 0x03884003020075a7 */ /* 0x0022a4000806017f */
[----:B--2---:R-:W-:Y:S05]  /*11aa0*/  @!P3 NANOSLEEP.SYNCS 0x989680 ;  /* 0x009896800000b95d */ /* 0x004fea0003900000 */
[----:B------:R-:W2:Y:S02]  /*11ab0*/  @!P3 SYNCS.PHASECHK.TRANS64 P3, [R2+URZ+0x38840], R3 ;  /* 0x038840030200b5a7 */ /* 0x000ea4000806007f */
[----:B--2---:R-:W-:Y:S05]  /*11ac0*/  @!P3 BRA `(.L_x_6008) ;  /* 0xfffffffc00f0b947 */ /* 0x004fea000383ffff */
[----:B------:R-:W-:Y:S05]  /*11ad0*/  BRA `(.L_x_6051) ;  /* 0xffffffe000547947 */ /* 0x000fea000383ffff */
.L_x_6010:
[----:B--2---:R2:W3:Y:S02]  /*11ae0*/  SYNCS.PHASECHK.TRANS64.TRYWAIT P3, [R2+URZ+0x38860], R3 ;  /* 0x03886003020075a7 */ /* 0x0044e4000806017f */
[----:B---3--:R-:W-:Y:S05]  /*11af0*/  @!P3 NANOSLEEP.SYNCS 0x989680 ;  /* 0x009896800000b95d */ /* 0x008fea0003900000 */
[----:B------:R-:W3:Y:S02]  /*11b00*/  @!P3 SYNCS.PHASECHK.TRANS64 P3, [R2+URZ+0x38860], R3 ;  /* 0x038860030200b5a7 */ /* 0x000ee4000806007f */
[----:B---3--:R-:W-:Y:S05]  /*11b10*/  @!P3 BRA `(.L_x_6010) ;  /* 0xfffffffc00f0b947 */ /* 0x008fea000383ffff */
[----:B------:R-:W-:Y:S05]  /*11b20*/  BRA `(.L_x_6052) ;  /* 0xffffffe0009c7947 */ /* 0x000fea000383ffff */
.L_x_6016:
[----:B-1----:R1:W2:Y:S02]  /*11b30*/  SYNCS.PHASECHK.TRANS64.TRYWAIT P3, [R3+URZ+0x38840], R2 ;  /* 0x03884002030075a7 */ /* 0x0022a4000806017f */
[----:B--2---:R-:W-:Y:S05]  /*11b40*/  @!P3 NANOSLEEP.SYNCS 0x989680 ;  /* 0x009896800000b95d */ /* 0x004fea0003900000 */
[----:B------:R-:W2:Y:S02]  /*11b50*/  @!P3 SYNCS.PHASECHK.TRANS64 P3, [R3+URZ+0x38840], R2 ;  /* 0x038840020300b5a7 */ /* 0x000ea4000806007f */
[----:B--2---:R-:W-:Y:S05]  /*11b60*/  @!P3 BRA `(.L_x_6016) ;  /* 0xfffffffc00f0b947 */ /* 0x004fea000383ffff */
[----:B------:R-:W-:Y:S05]  /*11b70*/  BRA `(.L_x_6053) ;  /* 0xffffffe8000c7947 */ /* 0x000fea000383ffff */
.L_x_6018:
[----:B---3--:R3:W4:Y:S02]  /*11b80*/  SYNCS.PHASECHK.TRANS64.TRYWAIT P3, [R3+URZ+0x38860], R2 ;  /* 0x03886002030075a7 */ /* 0x008724000806017f */
[----:B----4-:R-:W-:Y:S05]  /*11b90*/  @!P3 NANOSLEEP.SYNCS 0x989680 ;  /* 0x009896800000b95d */ /* 0x010fea0003900000 */
[----:B------:R-:W4:Y:S02]  /*11ba0*/  @!P3 SYNCS.PHASECHK.TRANS64 P3, [R3+URZ+0x38860], R2 ;  /* 0x038860020300b5a7 */ /* 0x000f24000806007f */
[----:B----4-:R-:W-:Y:S05]  /*11bb0*/  @!P3 BRA `(.L_x_6018) ;  /* 0xfffffffc00f0b947 */ /* 0x010fea000383ffff */
[----:B------:R-:W-:Y:S05]  /*11bc0*/  BRA `(.L_x_6054) ;  /* 0xffffffe800547947 */ /* 0x000fea000383ffff */
.L_x_6023:
[----:B-1----:R1:W2:Y:S02]  /*11bd0*/  SYNCS.PHASECHK.TRANS64.TRYWAIT P3, [R2+URZ+0x38840], R3 ;  /* 0x03884003020075a7 */ /* 0x0022a4000806017f */
[----:B--2---:R-:W-:Y:S05]  /*11be0*/  @!P3 NANOSLEEP.SYNCS 0x989680 ;  /* 0x009896800000b95d */ /* 0x004fea0003900000 */
[----:B------:R-:W2:Y:S02]  /*11bf0*/  @!P3 SYNCS.PHASECHK.TRANS64 P3, [R2+URZ+0x38840], R3 ;  /* 0x038840030200b5a7 */ /* 0x000ea4000806007f */
[----:B--2---:R-:W-:Y:S05]  /*11c00*/  @!P3 BRA `(.L_x_6023) ;  /* 0xfffffffc00f0b947 */ /* 0x004fea000383ffff */
[----:B------:R-:W-:Y:S05]  /*11c10*/  BRA `(.L_x_6055) ;  /* 0xffffffec00ac7947 */ /* 0x000fea000383ffff */
.L_x_6025:
[----:B---3--:R3:W4:Y:S02]  /*11c20*/  SYNCS.PHASECHK.TRANS64.TRYWAIT P3, [R2+URZ+0x38860], R3 ;  /* 0x03886003020075a7 */ /* 0x008724000806017f */
[----:B----4-:R-:W-:Y:S05]  /*11c30*/  @!P3 NANOSLEEP.SYNCS 0x989680 ;  /* 0x009896800000b95d */ /* 0x010fea0003900000 */
[----:B------:R-:W4:Y:S02]  /*11c40*/  @!P3 SYNCS.PHASECHK.TRANS64 P3, [R2+URZ+0x38860], R3 ;  /* 0x038860030200b5a7 */ /* 0x000f24000806007f */
[----:B----4-:R-:W-:Y:S05]  /*11c50*/  @!P3 BRA `(.L_x_6025) ;  /* 0xfffffffc00f0b947 */ /* 0x010fea000383ffff */
[----:B------:R-:W-:Y:S05]  /*11c60*/  BRA `(.L_x_6056) ;  /* 0xffffffec00f47947 */ /* 0x000fea000383ffff */
.L_x_6030:
[----:B------:R-:W-:Y:S01]  /*11c70*/  BSSY B0, `(.L_x_6057) ;  /* 0x0000007000007945 */ /* 0x000fe20003800000 */
[----:B--2---:R-:W-:Y:S01]  /*11c80*/  MOV R12, RZ ;  /* 0x000000ff000c7202 */ /* 0x004fe20000000f00 */
[----:B------:R-:W-:Y:S02]  /*11c90*/  IMAD.MOV.U32 R11, RZ, RZ, 0x1f ;  /* 0x0000001fff0b7424 */ /* 0x000fe400078e00ff */
[----:B------:R-:W-:-:S07]  /*11ca0*/  IMAD.MOV.U32 R15, RZ, RZ, -0x1 ;  /* 0xffffffffff0f7424 */ /* 0x000fce00078e00ff */
[----:B-1-34-:R-:W-:Y:S05]  /*11cb0*/  WARPSYNC.COLLECTIVE R15, `(.L_x_6058) ;  /* 0x000000000f087348 */ /* 0x01afea0003c00000 */
[----:B------:R2:W1:Y:S02]  /*11cc0*/  SHFL.IDX P6, R14, R13, R12, R11 ;  /* 0x0000000c0d0e7389 */ /* 0x00046400000c000b */
[----:B-1234-:R-:W-:Y:S01]  /*11cd0*/  ENDCOLLECTIVE ;  /* 0x000000000000791b */ /* 0x01efe20003800000 */
.L_x_6058:
[----:B------:R-:W-:Y:S05]  /*11ce0*/  BSYNC B0 ;  /* 0x0000000000007941 */ /* 0x000fea0003800000 */
.L_x_6057:
[----:B------:R-:W-:Y:S05]  /*11cf0*/  BRA `(.L_x_6059) ;  /* 0xfffffff400287947 */ /* 0x000fea000383ffff */
.L_x_6032:
[----:B-1----:R1:W2:Y:S02]  /*11d00*/  SYNCS.PHASECHK.TRANS64.TRYWAIT P0, [R7+URZ+0x38820], R0 ;  /* 0x03882000070075a7 */ /* 0x0022a4000800017f */
[----:B--2---:R-:W-:Y:S05]  /*11d10*/  @!P0 NANOSLEEP.SYNCS 0x989680 ;  /* 0x009896800000895d */ /* 0x004fea0003900000 */
[----:B------:R-:W2:Y:S02]  /*11d20*/  @!P0 SYNCS.PHASECHK.TRANS64 P0, [R7+URZ+0x38820], R0 ;  /* 0x03882000070085a7 */ /* 0x000ea4000800007f */
[----:B--2---:R-:W-:Y:S05]  /*11d30*/  @!P0 BRA `(.L_x_6032) ;  /* 0xfffffffc00f08947 */ /* 0x004fea000383ffff */
[----:B------:R-:W-:Y:S05]  /*11d40*/  BRA `(.L_x_6060) ;  /* 0xfffffff400707947 */ /* 0x000fea000383ffff */
.L_x_6036:
[----:B-1----:R1:W2:Y:S02]  /*11d50*/  SYNCS.PHASECHK.TRANS64.TRYWAIT P0, [R5+URZ], R4 ;  /* 0x00000004050075a7 */ /* 0x0022a4000800017f */
[----:B--2---:R-:W-:Y:S05]  /*11d60*/  @!P0 NANOSLEEP.SYNCS 0x989680 ;  /* 0x009896800000895d */ /* 0x004fea0003900000 */
[----:B------:R-:W2:Y:S02]  /*11d70*/  @!P0 SYNCS.PHASECHK.TRANS64 P0, [R5+URZ], R4 ;  /* 0x00000004050085a7 */ /* 0x000ea4000800007f */
[----:B--2---:R-:W-:Y:S05]  /*11d80*/  @!P0 BRA `(.L_x_6036) ;  /* 0xfffffffc00f08947 */ /* 0x004fea000383ffff */
[----:B------:R-:W-:Y:S05]  /*11d90*/  BRA `(.L_x_6061) ;  /* 0xfffffff400cc7947 */ /* 0x000fea000383ffff */
.L_x_6037:
[----:B--2---:R2:W3:Y:S02]  /*11da0*/  SYNCS.PHASECHK.TRANS64.TRYWAIT P0, [R3+URZ], R0 ;  /* 0x00000000030075a7 */ /* 0x0044e4000800017f */
[----:B---3--:R-:W-:Y:S05]  /*11db0*/  @!P0 NANOSLEEP.SYNCS 0x989680 ;  /* 0x009896800000895d */ /* 0x008fea0003900000 */
[----:B------:R-:W3:Y:S02]  /*11dc0*/  @!P0 SYNCS.PHASECHK.TRANS64 P0, [R3+URZ], R0 ;  /* 0x00000000030085a7 */ /* 0x000ee4000800007f */
[----:B---3--:R-:W-:Y:S05]  /*11dd0*/  @!P0 BRA `(.L_x_6037) ;  /* 0xfffffffc00f08947 */ /* 0x008fea000383ffff */
[----:B------:R-:W-:Y:S05]  /*11de0*/  BRA `(.L_x_6062) ;  /* 0xfffffff400c07947 */ /* 0x000fea000383ffff */
.L_x_6039:
[----:B-1----:R1:W2:Y:S02]  /*11df0*/  SYNCS.PHASECHK.TRANS64.TRYWAIT P0, [R5+URZ], R4 ;  /* 0x00000004050075a7 */ /* 0x0022a4000800017f */
[----:B--2---:R-:W-:Y:S05]  /*11e00*/  @!P0 NANOSLEEP.SYNCS 0x989680 ;  /* 0x009896800000895d */ /* 0x004fea0003900000 */
[----:B------:R-:W2:Y:S02]  /*11e10*/  @!P0 SYNCS.PHASECHK.TRANS64 P0, [R5+URZ], R4 ;  /* 0x00000004050085a7 */ /* 0x000ea4000800007f */
[----:B--2---:R-:W-:Y:S05]  /*11e20*/  @!P0 BRA `(.L_x_6039) ;  /* 0xfffffffc00f08947 */ /* 0x004fea000383ffff */
[----:B------:R-:W-:Y:S05]  /*11e30*/  BRA `(.L_x_6063) ;  /* 0xfffffff400c47947 */ /* 0x000fea000383ffff */
.L_x_6064:
        /* <DEDUP_REMOVED lines=12> */
.L_x_11953:


//--------------------- .text._ZN7cutlass13device_kernelIN5flash11enable_sm90INS1_16FlashAttnFwdSm90INS1_25CollectiveMainloopFwdSm90ILi2EN4cute5tupleIJNS5_1CILi1EEES8_S8_EEENS6_IJNS7_ILi64EEESA_SA_EEELi512ENS_10bfloat16_tEfNS_4arch4Sm90ELb1ELb0ELb0ELb1ELb0ELb0ELb0ELb0ELb0ELb0ELb0ELb0EEENS1_21CollectiveEpilogueFwdINS6_IJSA_NS7_ILi512EEESA_EEES9_SC_SE_Li256ELb1ELb0ELb0ELb0EEENS1_36VarlenDynamicPersistentTileSchedulerILi64ELi64ELi256ELi32ELb0ELb0ELb1ELb1ELb1ELb1EEEEEEEEEvNT_6ParamsE --------------------------
	.section	.text._ZN7cutlass13device_kernelIN5flash11enable_sm90INS1_16FlashAttnFwdSm90INS1_25CollectiveMainloopFwdSm90ILi2EN4cute5tupleIJNS5_1CILi1EEES8_S8_EEENS6_IJNS7_ILi64EEESA_SA_EEELi512ENS_10bfloat16_tEfNS_4arch4Sm90ELb1ELb0ELb0ELb1ELb0ELb0ELb0ELb0ELb0ELb0ELb0ELb0EEENS1_21CollectiveEpilogueFwdINS6_IJSA_NS7_ILi512EEESA_EEES9_SC_SE_Li256ELb1ELb0ELb0ELb0EEENS1_36VarlenDynamicPersistentTileSchedulerILi64ELi64ELi256ELi32ELb0ELb0ELb1ELb1ELb1ELb1EEEEEEEEEvNT_6ParamsE,"ax",@progbits
	.align	128
.text._ZN7cutlass13device_kernelIN5flash11enable_sm90INS1_16FlashAttnFwdSm90INS1_25CollectiveMainloopFwdSm90ILi2EN4cute5tupleIJNS5_1CILi1EEES8_S8_EEENS6_IJNS7_ILi64EEESA_SA_EEELi512ENS_10bfloat16_tEfNS_4arch4Sm90ELb1ELb0ELb0ELb1ELb0ELb0ELb0ELb0ELb0ELb0ELb0ELb0EEENS1_21CollectiveEpilogueFwdINS6_IJSA_NS7_ILi512EEESA_EEES9_SC_SE_Li256ELb1ELb0ELb0ELb0EEENS1_36VarlenDynamicPersistentTileSchedulerILi64ELi64ELi256ELi32ELb0ELb0ELb1ELb1ELb1ELb1EEEEEEEEEvNT_6ParamsE:
        .type           _ZN7cutlass13device_kernelIN5flash11enable_sm90INS1_16FlashAttnFwdSm90INS1_25CollectiveMainloopFwdSm90ILi2EN4cute5tupleIJNS5_1CILi1EEES8_S8_EEENS6_IJNS7_ILi64EEESA_SA_EEELi512ENS_10bfloat16_tEfNS_4arch4Sm90ELb1ELb0ELb0ELb1ELb0ELb0ELb0ELb0ELb0ELb0ELb0ELb0EEENS1_21CollectiveEpilogueFwdINS6_IJSA_NS7_ILi512EEESA_EEES9_SC_SE_Li256ELb1ELb0ELb0ELb0EEENS1_36VarlenDynamicPersistentTileSchedulerILi64ELi64ELi256ELi32ELb0ELb0ELb1ELb1ELb1ELb1EEEEEEEEEvNT_6ParamsE,@function
        .size           _ZN7cutlass13device_kernelIN5flash11enable_sm90INS1_16FlashAttnFwdSm90INS1_25CollectiveMainloopFwdSm90ILi2EN4cute5tupleIJNS5_1CILi1EEES8_S8_EEENS6_IJNS7_ILi64EEESA_SA_EEELi512ENS_10bfloat16_tEfNS_4arch4Sm90ELb1ELb0ELb0ELb1ELb0ELb0ELb0ELb0ELb0ELb0ELb0ELb0EEENS1_21CollectiveEpilogueFwdINS6_IJSA_NS7_ILi512EEESA_EEES9_SC_SE_Li256ELb1ELb0ELb0ELb0EEENS1_36VarlenDynamicPersistentTileSchedulerILi64ELi64ELi256ELi32ELb0ELb0ELb1ELb1ELb1ELb1EEEEEEEEEvNT_6ParamsE,(.L_x_11954 - _ZN7cutlass13device_kernelIN5flash11enable_sm90INS1_16FlashAttnFwdSm90INS1_25CollectiveMainloopFwdSm90ILi2EN4cute5tupleIJNS5_1CILi1EEES8_S8_EEENS6_IJNS7_ILi64EEESA_SA_EEELi512ENS_10bfloat16_tEfNS_4arch4Sm90ELb1ELb0ELb0ELb1ELb0ELb0ELb0ELb0ELb0ELb0ELb0ELb0EEENS1_21CollectiveEpilogueFwdINS6_IJSA_NS7_ILi512EEESA_EEES9_SC_SE_Li256ELb1ELb0ELb0ELb0EEENS1_36VarlenDynamicPersistentTileSchedulerILi64ELi64ELi256ELi32ELb0ELb0ELb1ELb1ELb1ELb1EEEEEEEEEvNT_6ParamsE)
        .other          _ZN7cutlass13device_kernelIN5flash11enable_sm90INS1_16FlashAttnFwdSm90INS1_25CollectiveMainloopFwdSm90ILi2EN4cute5tupleIJNS5_1CILi1EEES8_S8_EEENS6_IJNS7_ILi64EEESA_SA_EEELi512ENS_10bfloat16_tEfNS_4arch4Sm90ELb1ELb0ELb0ELb1ELb0ELb0ELb0ELb0ELb0ELb0ELb0ELb0EEENS1_21CollectiveEpilogueFwdINS6_IJSA_NS7_ILi512EEESA_EEES9_SC_SE_Li256ELb1ELb0ELb0ELb0EEENS1_36VarlenDynamicPersistentTileSchedulerILi64ELi64ELi256ELi32ELb0ELb0ELb1ELb1ELb1ELb1EEEEEEEEEvNT_6ParamsE,@"STO_CUDA_ENTRY STV_DEFAULT"
_ZN7cutlass13device_kernelIN5flash11enable_sm90INS1_16FlashAttnFwdSm90INS1_25CollectiveMainloopFwdSm90ILi2EN4cute5tupleIJNS5_1CILi1EEES8_S8_EEENS6_IJNS7_ILi64EEESA_SA_EEELi512ENS_10bfloat16_tEfNS_4arch4Sm90ELb1ELb0ELb0ELb1ELb0ELb0ELb0ELb0ELb0ELb0ELb0ELb0EEENS1_21CollectiveEpilogueFwdINS6_IJSA_NS7_ILi512EEESA_EEES9_SC_SE_Li256ELb1ELb0ELb0ELb0EEENS1_36VarlenDynamicPersistentTileSchedulerILi64ELi64ELi256ELi32ELb0ELb0ELb1ELb1ELb1ELb1EEEEEEEEEvNT_6ParamsE:
        /* <DEDUP_REMOVED lines=21> */
.L_x_6066:
[----:B------:R-:W-:Y:S05]  /*0150*/  BSYNC B0 ;  /* 0x0000000000007941 */ /* 0x000fea0003800000 */
.L_x_6065:
        /* <DEDUP_REMOVED lines=37> */
.L_x_6067:
        /* <DEDUP_REMOVED lines=22> */
.L_x_6068:
        /* <DEDUP_REMOVED lines=18> */
.L_x_6069:
        /* <DEDUP_REMOVED lines=22> */
.L_x_6070:
        /* <DEDUP_REMOVED lines=22> */
.L_x_6071:
[----:B------:R-:W-:Y:S01]  /*08f0*/  PLOP3.LUT P0, PT, PT, PT, UP0, 0x80, 0x0 ;  /* 0x000000000000781c */ /* 0x000fe20003f0f008 */
[----:B------:R-:W-:Y:S01]  /*0900*/  UMOV UR36, 0x1 ;  /* 0x0000000100247882 */ /* 0x000fe20000000000 */
[----:B------:R-:W-:Y:S01]  /*0910*/  NOP ;  /* 0x0000000000007918 */ /* 0x000fe20000000000 */
[----:B------:R-:W-:Y:S01]  /*0920*/  USEL UR36, UR36, 0x2, !UP0 ;  /* 0x0000000224247887 */ /* 0x000fe2000c000000 */
[----:B------:R-:W-:Y:S01]  /*0930*/  ULDC.64 UR48, c[0x0][0x208] ;  /* 0x0000820000307ab9 */ /* 0x000fe20000000a00 */
[----:B012-4-:R-:W-:Y:S08]  /*0940*/  BAR.SYNC.DEFER_BLOCKING 0x0 ;  /* 0x0000000000007b1d */ /* 0x017ff00000010000 */
[----:B------:R-:W-:Y:S05]  /*0950*/  @!P0 BRA `(.L_x_6072) ;  /* 0x000000a800b88947 */ /* 0x000fea0003800000 */
.L_x_6073:
        /* <DEDUP_REMOVED lines=20> */
[----:B------:R-:W-:Y:S01]  /*0aa0*/  MOV R23, 0x20 ;  /* 0x0000002000177802 */ /* 0x000fe20000000f00 */
[----:B------:R-:W-:Y:S01]  /*0ab0*/  ULOP3.LUT UR41, UR36, 0x1, URZ, 0xfc, !UPT ;  /* 0x0000000124297892 */ /* 0x000fe2000f8efc3f */
[----:B------:R-:W-:Y:S01]  /*0ac0*/  R2UR UR52, R13 ;  /* 0x000000000d3472ca */ /* 0x000fe200000e0000 */
[----:B------:R-:W-:Y:S01]  /*0ad0*/  UMOV UR37, URZ ;  /* 0x0000003f00257c82 */ /* 0x000fe20008000000 */
[----:B------:R-:W-:Y:S01]  /*0ae0*/  SHF.R.S32.HI R0, RZ, 0x1f, R189 ;  /* 0x0000001fff007819 */ /* 0x000fe200000114bd */
[----:B------:R-:W-:Y:S01]  /*0af0*/  UMOV UR38, URZ ;  /* 0x0000003f00267c82 */ /* 0x000fe20008000000 */
[----:B------:R-:W-:Y:S01]  /*0b00*/  R2UR UR5, R14 ;  /* 0x000000000e0572ca */ /* 0x000fe200000e0000 */
[----:B------:R-:W-:Y:S01]  /*0b10*/  UMOV UR39, URZ ;  /* 0x0000003f00277c82 */ /* 0x000fe20008000000 */
[CC--:B------:R-:W-:Y:S02]  /*0b20*/  LEA.HI R2, R0.reuse, R189.reuse, RZ, 0x4 ;  /* 0x000000bd00027211 */ /* 0x0c0fe400078f20ff */
[----:B------:R-:W-:-:S02]  /*0b30*/  LEA.HI R6, R0, R189, RZ, 0x5 ;  /* 0x000000bd00067211 */ /* 0x000fc400078f28ff */
[----:B------:R-:W-:Y:S02]  /*0b40*/  SHF.R.S32.HI R3, RZ, 0x4, R2 ;  /* 0x00000004ff037819 */ /* 0x000fe40000011402 */
[--C-:B------:R-:W-:Y:S02]  /*0b50*/  SHF.R.S32.HI R12, RZ, 0x5, R6.reuse ;  /* 0x00000005ff0c7819 */ /* 0x100fe40000011406 */
[C---:B------:R-:W-:Y:S02]  /*0b60*/  LEA.HI R5, R2.reuse, R3, RZ, 0x1 ;  /* 0x0000000302057211 */ /* 0x040fe400078f08ff */
[----:B------:R-:W-:Y:S02]  /*0b70*/  LOP3.LUT R2, R2, 0xfffffff0, RZ, 0xc0, !PT ;  /* 0xfffffff002027812 */ /* 0x000fe400078ec0ff */
[----:B------:R-:W-:Y:S02]  /*0b80*/  LOP3.LUT R8, R5, 0x1ffffffe, RZ, 0xc0, !PT ;  /* 0x1ffffffe05087812 */ /* 0x000fe400078ec0ff */
[----:B------:R-:W-:Y:S01]  /*0b90*/  SHF.R.S32.HI R5, RZ, 0x1f, R6 ;  /* 0x0000001fff057819 */ /* 0x000fe20000011406 */
[----:B------:R-:W-:Y:S01]  /*0ba0*/  IMAD.IADD R6, R189, 0x1, -R2 ;  /* 0x00000001bd067824 */ /* 0x000fe200078e0a02 */
[----:B------:R-:W-:Y:S01]  /*0bb0*/  LEA.HI R4, R0, R189, RZ, 0x7 ;  /* 0x000000bd00047211 */ /* 0x000fe200078f38ff */
[----:B------:R-:W-:Y:S01]  /*0bc0*/  IMAD.IADD R9, R3, 0x1, -R8 ;  /* 0x0000000103097824 */ /* 0x000fe200078e0a08 */
[----:B------:R-:W-:-:S02]  /*0bd0*/  LEA.HI R5, R5, R12, RZ, 0x2 ;  /* 0x0000000c05057211 */ /* 0x000fc400078f10ff */
[----:B------:R-:W-:Y:S01]  /*0be0*/  SHF.R.S32.HI R3, RZ, 0x1f, R6 ;  /* 0x0000001fff037819 */ /* 0x000fe20000011406 */
[----:B------:R-:W-:Y:S01]  /*0bf0*/  IMAD.SHL.U32 R9, R9, 0x8, RZ ;  /* 0x0000000809097824 */ /* 0x000fe200078e00ff */
        /* <DEDUP_REMOVED lines=8> */
[----:B------:R-:W-:Y:S01]  /*0c80*/  IADD3 R2, R189, -R2, RZ ;  /* 0x80000002bd027210 */ /* 0x000fe20007ffe0ff */
[----:B------:R-:W-:Y:S01]  /*0c90*/  IMAD R188, R8, 0x10, R11 ;  /* 0x0000001008bc7824 */ /* 0x000fe200078e020b */
[----:B------:R-:W-:-:S02]  /*0ca0*/  IADD3 R8, R6, -R7, RZ ;  /* 0x8000000706087210 */ /* 0x000fc40007ffe0ff */
[----:B------:R-:W-:Y:S01]  /*0cb0*/  LOP3.LUT R11, R10, 0x7ffffe00, RZ, 0xc0, !PT ;  /* 0x7ffffe000a0b7812 */ /* 0x000fe200078ec0ff */
[----:B------:R-:W-:Y:S01]  /*0cc0*/  IMAD.U32 R188, R188, 0x40, R9 ;  /* 0x00000040bcbc7824 */ /* 0x000fe200078e0009 */
[----:B------:R-:W-:Y:S01]  /*0cd0*/  SHF.R.S32.HI R3, RZ, 0x1f, R2 ;  /* 0x0000001fff037819 */ /* 0x000fe20000011402 */
[C---:B------:R-:W-:Y:S01]  /*0ce0*/  IMAD.SHL.U32 R10, R8.reuse, 0x40, RZ ;  /* 0x00000040080a7824 */ /* 0x040fe200078e00ff */
[----:B------:R-:W-:Y:S01]  /*0cf0*/  R2P PR, R8, 0x6 ;  /* 0x0000000608007804 */ /* 0x000fe20000000000 */
[----:B------:R-:W-:Y:S01]  /*0d00*/  IMAD R11, R12, 0x400, R11 ;  /* 0x000004000c0b7824 */ /* 0x000fe200078e020b */
[----:B------:R-:W-:Y:S02]  /*0d10*/  LEA.HI R5, R3, R2, RZ, 0x2 ;  /* 0x0000000203057211 */ /* 0x000fe400078f10ff */
[----:B------:R-:W-:Y:S02]  /*0d20*/  LOP3.LUT R10, R10, 0x1c0, RZ, 0xc0, !PT ;  /* 0x000001c00a0a7812 */ /* 0x000fe400078ec0ff */
[----:B------:R-:W-:-:S02]  /*0d30*/  SHF.R.S32.HI R6, RZ, 0x2, R5 ;  /* 0x00000002ff067819 */ /* 0x000fc40000011405 */
[----:B------:R-:W-:Y:S02]  /*0d40*/  LOP3.LUT R9, R10, 0x8, R9, 0xf8, !PT ;  /* 0x000000080a097812 */ /* 0x000fe400078ef809 */
[----:B------:R-:W-:Y:S02]  /*0d50*/  SHF.R.S32.HI R7, RZ, 0x1f, R5 ;  /* 0x0000001fff077819 */ /* 0x000fe40000011405 */
[----:B------:R-:W-:Y:S02]  /*0d60*/  SHF.R.U32.HI R10, RZ, 0x3, R10 ;  /* 0x00000003ff0a7819 */ /* 0x000fe4000001160a */
[----:B------:R-:W-:Y:S02]  /*0d70*/  LEA.HI R7, R7, R6, RZ, 0x3 ;  /* 0x0000000607077211 */ /* 0x000fe400078f18ff */
[----:B------:R-:W-:Y:S02]  /*0d80*/  LOP3.LUT R10, R9, R10, RZ, 0x3c, !PT ;  /* 0x0000000a090a7212 */ /* 0x000fe400078e3cff */
[----:B------:R-:W-:-:S02]  /*0d90*/  LEA.HI R3, R3, R2, RZ, 0x5 ;  /* 0x0000000203037211 */ /* 0x000fc400078f28ff */
[----:B------:R-:W-:Y:S01]  /*0da0*/  LOP3.LUT R7, R7, 0xfffffff8, RZ, 0xc0, !PT ;  /* 0xfffffff807077812 */ /* 0x000fe200078ec0ff */
[----:B------:R-:W-:Y:S01]  /*0db0*/  IMAD.IADD R10, R11, 0x1, R10 ;  /* 0x000000010b0a7824 */ /* 0x000fe200078e020a */
[----:B------:R-:W-:Y:S02]  /*0dc0*/  LOP3.LUT R5, R5, 0x7ffffffc, RZ, 0xc0, !PT ;  /* 0x7ffffffc05057812 */ /* 0x000fe400078ec0ff */
[----:B------:R-:W-:Y:S01]  /*0dd0*/  IADD3 R6, R6, -R7, RZ ;  /* 0x8000000706067210 */ /* 0x000fe20007ffe0ff */
[----:B------:R-:W-:Y:S01]  /*0de0*/  IMAD.MOV.U32 R7, RZ, RZ, R15 ;  /* 0x000000ffff077224 */ /* 0x000fe200078e000f */
[----:B------:R-:W-:Y:S01]  /*0df0*/  SHF.R.S32.HI R3, RZ, 0x5, R3 ;  /* 0x00000005ff037819 */ /* 0x000fe20000011403 */
[----:B------:R-:W-:Y:S01]  /*0e00*/  IMAD.IADD R5, R2, 0x1, -R5 ;  /* 0x0000000102057824 */ /* 0x000fe200078e0a05 */
[----:B------:R-:W-:Y:S02]  /*0e10*/  LEA.HI R0, R0, R189, RZ, 0x3 ;  /* 0x000000bd00007211 */ /* 0x000fe400078f18ff */
[----:B------:R-:W-:Y:S01]  /*0e20*/  LEA R19, R10, UR40, 0x1 ;  /* 0x000000280a137c11 */ /* 0x000fe2000f8e08ff */
[----:B------:R-:W-:Y:S01]  /*0e30*/  IMAD R2, R3, 0x10, R6 ;  /* 0x0000001003027824 */ /* 0x000fe200078e0206 */
[----:B------:R-:W-:Y:S01]  /*0e40*/  LEA.HI R4, R4, R185, RZ, 0x1 ;  /* 0x000000b904047211 */ /* 0x000fe200078f08ff */
[----:B------:R-:W-:Y:S01]  /*0e50*/  IMAD.SHL.U32 R16, R5, 0x2, RZ ;  /* 0x0000000205107824 */ /* 0x000fe200078e00ff */
[----:B------:R-:W-:Y:S01]  /*0e60*/  LOP3.LUT R6, R0, 0x1ffffff8, RZ, 0xc0, !PT ;  /* 0x1ffffff800067812 */ /* 0x000fe200078ec0ff */
[C---:B------:R-:W-:Y:S01]  /*0e70*/  VIADD R184, R19.reuse, 0x26800 ;  /* 0x0002680013b87836 */ /* 0x040fe20000000000 */
[----:B------:R-:W-:Y:S01]  /*0e80*/  LOP3.LUT R4, R4, 0xfffffe, RZ, 0xc0, !PT ;  /* 0x00fffffe04047812 */ /* 0x000fe200078ec0ff */
[----:B------:R-:W-:Y:S01]  /*0e90*/  VIADD R22, R19, 0x26840 ;  /* 0x0002684013167836 */ /* 0x000fe20000000000 */
[----:B------:R-:W-:Y:S01]  /*0ea0*/  SEL R23, R23, 0xffffffe0, !P1 ;  /* 0xffffffe017177807 */ /* 0x000fe20004800000 */
[----:B------:R-:W-:Y:S01]  /*0eb0*/  IMAD.IADD R6, R189, 0x1, -R6 ;  /* 0x00000001bd067824 */ /* 0x000fe200078e0a06 */
[----:B------:R-:W-:Y:S01]  /*0ec0*/  SHF.R.S32.HI R186, RZ, 0x3, R0 ;  /* 0x00000003ffba7819 */ /* 0x000fe20000011400 */
[----:B------:R-:W-:-:S02]  /*0ed0*/  @P2 VIADD R22, R184, 0xffffffc0 ;  /* 0xffffffc0b8162836 */ /* 0x000fc40000000000 */
[----:B------:R-:W-:Y:S01]  /*0ee0*/  IMAD.IADD R4, R185, 0x1, -R4 ;  /* 0x00000001b9047824 */ /* 0x000fe200078e0a04 */
[----:B------:R-:W-:Y:S01]  /*0ef0*/  SHF.L.U32 R17, R6, 0x3, RZ ;  /* 0x0000000306117819 */ /* 0x000fe200000006ff */
[----:B------:R-:W-:Y:S01]  /*0f00*/  IMAD.IADD R184, R184, 0x1, R23 ;  /* 0x00000001b8b87824 */ /* 0x000fe200078e0217 */
[----:B------:R-:W-:Y:S01]  /*0f10*/  IADD3 R23, R23, R22, RZ ;  /* 0x0000001617177210 */ /* 0x000fe20007ffe0ff */
[----:B------:R-:W-:-:S07]  /*0f20*/  IMAD.SHL.U32 R18, R4, 0x100, RZ ;  /* 0x0000010004127824 */ /* 0x000fce00078e00ff */
.L_x_6129:
[----:B0-----:R-:W0:Y:S01]  /*0f30*/  LDC.64 R4, c[0x0][0xc60] ;  /* 0x00031800ff047b82 */ /* 0x001e220000000a00 */
[----:B------:R-:W-:Y:S01]  /*0f40*/  ULDC.64 UR6, c[0x0][0xa28] ;  /* 0x00028a0000067ab9 */ /* 0x000fe20000000a00 */
[----:B------:R-:W-:Y:S01]  /*0f50*/  ULDC.64 UR8, c[0x0][0xa18] ;  /* 0x0002860000087ab9 */ /* 0x000fe20000000a00 */
[----:B------:R-:W-:Y:S01]  /*0f60*/  ULDC UR4, c[0x0][0x404] ;  /* 0x0001010000047ab9 */ /* 0x000fe20000000800 */
        /* <DEDUP_REMOVED lines=10> */
[----:B------:R-:W-:-:S04]  /*1010*/  @UP0 ULEA UR6, UP2, UR42, UR6, 0x2 ;  /* 0x000000062a060291 */ /* 0x000fc8000f84103f */
[----:B------:R-:W-:Y:S02]  /*1020*/  @UP0 ULEA.HI.X UR7, UR42, UR7, UR43, 0x2, UP2 ;  /* 0x000000072a070291 */ /* 0x000fe400090f142b */
[----:B------:R-:W-:Y:S01]  /*1030*/  @UP1 ULEA UR8, UP0, UR42, UR8, 0x2 ;  /* 0x000000082a081291 */ /* 0x000fe2000f80103f */
[----:B------:R-:W-:-:S03]  /*1040*/  IMAD.U32 R4, RZ, RZ, UR6 ;  /* 0x00000006ff047e24 */ /* 0x000fc6000f8e00ff */
[----:B------:R-:W-:Y:S01]  /*1050*/  @UP1 ULEA.HI.X UR9, UR42, UR9, UR43, 0x2, UP0 ;  /* 0x000000092a091291 */ /* 0x000fe200080f142b */
[----:B------:R-:W-:Y:S01]  /*1060*/  IMAD.U32 R5, RZ, RZ, UR7 ;  /* 0x00000007ff057e24 */ /* 0x000fe2000f8e00ff */
[----:B------:R-:W-:Y:S01]  /*1070*/  ULDC.64 UR6, c[0x0][0x3f8] ;  /* 0x0000fe0000067ab9 */ /* 0x000fe20000000a00 */
[----:B------:R-:W-:-:S03]  /*1080*/  IMAD.U32 R6, RZ, RZ, UR8 ;  /* 0x00000008ff067e24 */ /* 0x000fc6000f8e00ff */
[----:B------:R-:W-:Y:S01]  /*1090*/  IMAD.U32 R7, RZ, RZ, UR9 ;  /* 0x00000009ff077e24 */ /* 0x000fe2000f8e00ff */
[----:B------:R-:W2:Y:S01]  /*10a0*/  @P0 LDG.E R4, desc[UR48][R4.64] ;  /* 0x0000003004040981 */ /* 0x000ea2000c1e1900 */
[----:B------:R-:W-:Y:S01]  /*10b0*/  UISETP.NE.U32.AND UP0, UPT, UR6, URZ, UPT ;  /* 0x0000003f0600728c */ /* 0x000fe2000bf05070 */
[----:B------:R-:W-:Y:S02]  /*10c0*/  ULDC.64 UR8, c[0x0][0xa20] ;  /* 0x0002880000087ab9 */ /* 0x000fe40000000a00 */
[----:B---3--:R-:W3:Y:S01]  /*10d0*/  @P2 LDG.E R6, desc[UR48][R6.64] ;  /* 0x0000003006062981 */ /* 0x008ee2000c1e1900 */
[----:B------:R-:W-:Y:S01]  /*10e0*/  UISETP.NE.AND.EX UP0, UPT, UR7, URZ, UPT, UP0 ;  /* 0x0000003f0700728c */ /* 0x000fe2000bf05300 */
[----:B------:R-:W-:Y:S01]  /*10f0*/  ISETP.NE.U32.AND P1, PT, RZ, UR8, PT ;  /* 0x00000008ff007c0c */ /* 0x000fe2000bf25070 */
[----:B------:R-:W-:Y:S01]  /*1100*/  ULDC UR6, c[0x0][0x2e0] ;  /* 0x0000b80000067ab9 */ /* 0x000fe20000000800 */
[----:B------:R-:W-:Y:S01]  /*1110*/  UMOV UR50, URZ ;  /* 0x0000003f00327c82 */ /* 0x000fe20008000000 */
[----:B------:R-:W-:Y:S01]  /*1120*/  USEL UR4, UR4, 0x1, UP0 ;  /* 0x0000000104047887 */ /* 0x000fe20008000000 */
[----:B------:R-:W-:Y:S01]  /*1130*/  ISETP.NE.AND.EX P1, PT, RZ, UR9, PT, P1 ;  /* 0x00000009ff007c0c */ /* 0x000fe2000bf25310 */
[----:B------:R-:W-:Y:S01]  /*1140*/  ULDC UR51, c[0x0][0x288] ;  /* 0x0000a20000337ab9 */ /* 0x000fe20000000800 */
[----:B------:R-:W-:Y:S01]  /*1150*/  UMOV UR44, UR5 ;  /* 0x00000005002c7c82 */ /* 0x000fe20008000000 */
[----:B------:R-:W-:Y:S01]  /*1160*/  UIMAD UR6, UR4, UR6, URZ ;  /* 0x00000006040672a4 */ /* 0x000fe2000f8e023f */
[----:B--2---:R-:W-:-:S02]  /*1170*/  @P0 R2UR UR50, R4 ;  /* 0x00000000043202ca */ /* 0x004fc400000e0000 */
[----:B---3--:R-:W-:Y:S01]  /*1180*/  @P2 R2UR UR51, R6 ;  /* 0x00000000063322ca */ /* 0x008fe200000e0000 */
[----:B-1---5:R-:W-:-:S14]  /*1190*/  @P2 BRA `(.L_x_6074) ;  /* 0x0000000000342947 */ /* 0x022fdc0003800000 */
[----:B------:R-:W-:Y:S02]  /*11a0*/  ULDC.64 UR4, c[0x0][0xa00] ;  /* 0x0002800000047ab9 */ /* 0x000fe40000000a00 */
[----:B------:R-:W-:-:S04]  /*11b0*/  ISETP.NE.U32.AND P0, PT, RZ, UR4, PT ;  /* 0x00000004ff007c0c */ /* 0x000fc8000bf05070 */
[----:B------:R-:W-:-:S13]  /*11c0*/  ISETP.NE.AND.EX P0, PT, RZ, UR5, PT, P0 ;  /* 0x00000005ff007c0c */ /* 0x000fda000bf05300 */
[----:B------:R-:W-:Y:S05]  /*11d0*/  @!P0 BRA `(.L_x_6074) ;  /* 0x0000000000248947 */ /* 0x000fea0003800000 */
[----:B------:R-:W-:Y:S02]  /*11e0*/  ULDC.64 UR4, c[0x0][0xa00] ;  /* 0x0002800000047ab9 */ /* 0x000fe40000000a00 */
[----:B------:R-:W-:-:S06]  /*11f0*/  UIMAD.WIDE UR4, UR42, 0x4, UR4 ;  /* 0x000000042a0478a5 */ /* 0x000fcc000f8e0204 */
[----:B------:R-:W-:Y:S01]  /*1200*/  MOV R4, UR4 ;  /* 0x0000000400047c02 */ /* 0x000fe20008000f00 */
[----:B------:R-:W-:-:S05]  /*1210*/  IMAD.U32 R5, RZ, RZ, UR5 ;  /* 0x00000005ff057e24 */ /* 0x000fca000f8e00ff */
[----:B------:R-:W2:Y:S04]  /*1220*/  LDG.E R3, desc[UR48][R4.64] ;  /* 0x0000003004037981 */ /* 0x000ea8000c1e1900 */
[----:B------:R-:W3:Y:S01]  /*1230*/  LDG.E R0, desc[UR48][R4.64+0x4] ;  /* 0x0000043004007981 */ /* 0x000ee2000c1e1900 */
[----:B--2---:R-:W-:Y:S02]  /*1240*/  R2UR UR51, R3 ;  /* 0x00000000033372ca */ /* 0x004fe400000e0000 */
[----:B---3--:R-:W-:-:S13]  /*1250*/  R2UR UR4, R0 ;  /* 0x00000000000472ca */ /* 0x008fda00000e0000 */
[----:B------:R-:W-:-:S12]  /*1260*/  UIADD3 UR51, -UR51, UR4, URZ ;  /* 0x0000000433337290 */ /* 0x000fd8000fffe13f */
.L_x_6074:
[----:B------:R-:W-:Y:S01]  /*1270*/  UMOV UR45, UR52 ;  /* 0x00000034002d7c82 */ /* 0x000fe20008000000 */
[----:B------:R-:W-:Y:S05]  /*1280*/  @!P1 BRA `(.L_x_6075) ;  /* 0x00000000001c9947 */ /* 0x000fea0003800000 */
[----:B------:R-:W-:-:S04]  /*1290*/  ULEA UR4, UP0, UR42, UR8, 0x2 ;  /* 0x000000082a047291 */ /* 0x000fc8000f80103f */
[----:B------:R-:W-:Y:S02]  /*12a0*/  ULEA.HI.X UR5, UR42, UR9, UR43, 0x2, UP0 ;  /* 0x000000092a057291 */ /* 0x000fe400080f142b */
[----:B------:R-:W-:-:S04]  /*12b0*/  IMAD.U32 R4, RZ, RZ, UR4 ;  /* 0x00000004ff047e24 */ /* 0x000fc8000f8e00ff */
[----:B------:R-:W-:-:S05]  /*12c0*/  IMAD.U32 R5, RZ, RZ, UR5 ;  /* 0x00000005ff057e24 */ /* 0x000fca000f8e00ff */
[----:B------:R-:W2:Y:S02]  /*12d0*/  LDG.E R4, desc[UR48][R4.64] ;  /* 0x0000003004047981 */ /* 0x000ea4000c1e1900 */
[----:B--2---:R-:W-:Y:S01]  /*12e0*/  R2UR UR6, R4 ;  /* 0x00000000040672ca */ /* 0x004fe200000e0000 */
[----:B------:R-:W-:-:S14]  /*12f0*/  BRA `(.L_x_6076) ;  /* 0x0000000000347947 */ /* 0x000fdc0003800000 */
.L_x_6075:
[----:B------:R-:W-:Y:S02]  /*1300*/  ULDC.64 UR4, c[0x0][0xa08] ;  /* 0x0002820000047ab9 */ /* 0x000fe40000000a00 */
[----:B------:R-:W-:-:S04]  /*1310*/  ISETP.NE.U32.AND P0, PT, RZ, UR4, PT ;  /* 0x00000004ff007c0c */ /* 0x000fc8000bf05070 */
[----:B------:R-:W-:-:S13]  /*1320*/  ISETP.NE.AND.EX P0, PT, RZ, UR5, PT, P0 ;  /* 0x00000005ff007c0c */ /* 0x000fda000bf05300 */
[----:B------:R-:W-:Y:S05]  /*1330*/  @!P0 BRA `(.L_x_6076) ;  /* 0x0000000000248947 */ /* 0x000fea0003800000 */
[----:B------:R-:W-:Y:S02]  /*1340*/  ULDC.64 UR4, c[0x0][0xa08] ;  /* 0x0002820000047ab9 */ /* 0x000fe40000000a00 */
[----:B------:R-:W-:-:S06]  /*1350*/  UIMAD.WIDE UR4, UR42, 0x4, UR4 ;  /* 0x000000042a0478a5 */ /* 0x000fcc000f8e0204 */
[----:B------:R-:W-:Y:S01]  /*1360*/  IMAD.U32 R4, RZ, RZ, UR4 ;  /* 0x00000004ff047e24 */ /* 0x000fe2000f8e00ff */
[----:B------:R-:W-:-:S05]  /*1370*/  MOV R5, UR5 ;  /* 0x0000000500057c02 */ /* 0x000fca0008000f00 */
[----:B------:R-:W2:Y:S04]  /*1380*/  LDG.E R3, desc[UR48][R4.64] ;  /* 0x0000003004037981 */ /* 0x000ea8000c1e1900 */
[----:B------:R-:W3:Y:S01]  /*1390*/  LDG.E R0, desc[UR48][R4.64+0x4] ;  /* 0x0000043004007981 */ /* 0x000ee2000c1e1900 */
[----:B--2---:R-:W-:Y:S02]  /*13a0*/  R2UR UR6, R3 ;  /* 0x00000000030672ca */ /* 0x004fe400000e0000 */
[----:B---3--:R-:W-:-:S13]  /*13b0*/  R2UR UR4, R0 ;  /* 0x00000000000472ca */ /* 0x008fda00000e0000 */
[----:B------:R-:W-:-:S12]  /*13c0*/  UIADD3 UR6, -UR6, UR4, URZ ;  /* 0x0000000406067290 */ /* 0x000fd8000fffe13f */
.L_x_6076:
[----:B------:R-:W-:Y:S01]  /*13d0*/  UIADD3 UR50, -UR50, UR6, URZ ;  /* 0x0000000632327290 */ /* 0x000fe2000fffe13f */
[----:B------:R-:W-:Y:S01]  /*13e0*/  IMAD.MOV.U32 R3, RZ, RZ, RZ ;  /* 0x000000ffff037224 */ /* 0x000fe200078e00ff */
[----:B------:R-:W-:Y:S01]  /*13f0*/  ULEA UR5, UR52, 0x7f, 0x6 ;  /* 0x0000007f34057891 */ /* 0x000fe2000f8e303f */
[----:B------:R-:W-:Y:S01]  /*1400*/  IMAD.MOV.U32 R0, RZ, RZ, RZ ;  /* 0x000000ffff007224 */ /* 0x000fe200078e00ff */
[----:B------:R-:W-:Y:S01]  /*1410*/  UIADD3 UR4, UR50, 0x3f, URZ ;  /* 0x0000003f32047890 */ /* 0x000fe2000fffe03f */
[----:B------:R-:W-:Y:S01]  /*1420*/  CS2R R150, SRZ ;  /* 0x0000000000967805 */ /* 0x000fe2000001ff00 */
[----:B------:R-:W-:Y:S01]  /*1430*/  UIADD3 UR6, UR50, UR5, -UR51 ;  /* 0x0000000532067290 */ /* 0x000fe2000fffe833 */
[----:B------:R-:W-:Y:S01]  /*1440*/  CS2R R148, SRZ ;  /* 0x0000000000947805 */ /* 0x000fe2000001ff00 */
[----:B------:R-:W-:Y:S01]  /*1450*/  UISETP.NE.AND UP0, UPT, UR46, 0x1, UPT ;  /* 0x000000012e00788c */ /* 0x000fe2000bf05270 */
[----:B------:R-:W-:Y:S01]  /*1460*/  CS2R R146, SRZ ;  /* 0x0000000000927805 */ /* 0x000fe2000001ff00 */
[----:B------:R-:W-:Y:S01]  /*1470*/  USHF.R.S32.HI UR5, URZ, 0x1f, UR4 ;  /* 0x0000001f3f057899 */ /* 0x000fe20008011404 */
[----:B------:R-:W-:Y:S01]  /*1480*/  CS2R R144, SRZ ;  /* 0x0000000000907805 */ /* 0x000fe2000001ff00 */
[----:B------:R-:W-:Y:S01]  /*1490*/  USHF.R.S32.HI UR7, URZ, 0x1f, UR6 ;  /* 0x0000001f3f077899 */ /* 0x000fe20008011406 */
[----:B------:R-:W-:Y:S01]  /*14a0*/  CS2R R142, SRZ ;  /* 0x00000000008e7805 */ /* 0x000fe2000001ff00 */
[----:B------:R-:W-:Y:S01]  /*14b0*/  ULEA.HI UR5, UR5, UR4, URZ, 0x6 ;  /* 0x0000000405057291 */ /* 0x000fe2000f8f303f */
[----:B------:R-:W-:Y:S01]  /*14c0*/  PLOP3.LUT P0, PT, PT, PT, UP0, 0x80, 0x0 ;  /* 0x000000000000781c */ /* 0x000fe20003f0f008 */
        /* <DEDUP_REMOVED lines=64> */
[----:B------:R-:W-:Y:S06]  /*18d0*/  @!P0 BRA `(.L_x_6077) ;  /* 0x0000001800248947 */ /* 0x000fec0003800000 */
[----:B------:R-:W-:Y:S01]  /*18e0*/  UISETP.GE.AND UP0, UPT, UR53, 0x1, UPT ;  /* 0x000000013500788c */ /* 0x000fe2000bf06270 */
[----:B------:R-:W-:-:S05]  /*18f0*/  PLOP3.LUT P0, PT, PT, PT, PT, 0x80, 0x0 ;  /* 0x000000000000781c */ /* 0x000fca0003f0f070 */
[----:B------:R-:W-:-:S13]  /*1900*/  PLOP3.LUT P1, PT, PT, PT, UP0, 0x80, 0x0 ;  /* 0x000000000000781c */ /* 0x000fda0003f2f008 */
        /* <DEDUP_REMOVED lines=15> */
.L_x_6079:
[----:B------:R-:W-:Y:S01]  /*1a00*/  ULEA UR21, UR39, UR40, 0x3 ;  /* 0x0000002827157291 */ /* 0x000fe2000f8e183f */
[----:B------:R-:W-:-:S05]  /*1a10*/  IMAD.U32 R4, RZ, RZ, UR38 ;  /* 0x00000026ff047e24 */ /* 0x000fca000f8e00ff */
[----:B------:R-:W-:-:S04]  /*1a20*/  SHF.L.U32 R4, R4, 0x1f, RZ ;  /* 0x0000001f04047819 */ /* 0x000fc800000006ff */
[----:B------:R-:W0:Y:S02]  /*1a30*/  SYNCS.PHASECHK.TRANS64.TRYWAIT P1, [UR21+0x28c50], R4 ;  /* 0x028c5004ff0075a7 */ /* 0x000e240008020155 */
[----:B0-----:R-:W-:Y:S05]  /*1a40*/  @!P1 BRA `(.L_x_6080) ;  /* 0x000000e800b09947 */ /* 0x001fea0003800000 */
.L_x_6215:
        /* <DEDUP_REMOVED lines=24> */
[----:B------:R-:W-:-:S06]  /*1bd0*/  UISETP.GE.AND UP0, UPT, UR53, 0x2, UPT ;  /* 0x000000023500788c */ /* 0x000fcc000bf06270 */
[----:B------:R-:W-:Y:S02]  /*1be0*/  PLOP3.LUT P1, PT, PT, PT, UP0, 0x80, 0x0 ;  /* 0x000000000000781c */ /* 0x000fe40003f2f008 */
        /* <DEDUP_REMOVED lines=19> */
[----:B------:R-:W-:-:S06]  /*1d20*/  UIADD3 UR53, UR53, -0x2, URZ ;  /* 0xfffffffe35357890 */ /* 0x000fcc000fffe03f */
[----:B0-----:R-:W-:-:S07]  /*1d30*/  IMAD.U32 R4, RZ, RZ, UR53 ;  /* 0x00000035ff047e24 */ /* 0x001fce000f8e00ff */
.L_x_6086:
[----:B------:R-:W-:Y:S01]  /*1d40*/  BAR.SYNC.DEFER_BLOCKING 0xe, 0x100 ;  /* 0x0384000000007b1d */ /* 0x000fe20000010000 */
[----:B-1----:R-:W-:Y:S01]  /*1d50*/  IMAD.U32 R5, RZ, RZ, UR39 ;  /* 0x00000027ff057e24 */ /* 0x002fe2000f8e00ff */
[----:B------:R-:W-:Y:S01]  /*1d60*/  UIADD3 UR39, UR39, 0x1, URZ ;  /* 0x0000000127277890 */ /* 0x000fe2000fffe03f */
[C---:B------:R-:W-:Y:S01]  /*1d70*/  ISETP.GT.AND P3, PT, R4.reuse, RZ, PT ;  /* 0x000000ff0400720c */ /* 0x040fe20003f64270 */
[----:B------:R-:W-:Y:S02]  /*1d80*/  VIADD R4, R4, 0xffffffff ;  /* 0xffffffff04047836 */ /* 0x000fe40000000000 */
[----:B------:R-:W-:Y:S01]  /*1d90*/  IMAD R5, R5, 0x40, R2 ;  /* 0x0000004005057824 */ /* 0x000fe200078e0202 */
        /* <DEDUP_REMOVED lines=137> */
.L_x_6082:
[----:B------:R-:W-:Y:S01]  /*2630*/  ULEA UR21, UR39, UR40, 0x3 ;  /* 0x0000002827157291 */ /* 0x000fe2000f8e183f */
[----:B------:R-:W-:-:S04]  /*2640*/  MOV R5, UR38 ;  /* 0x0000002600057c02 */ /* 0x000fc80008000f00 */
[----:B------:R-:W-:-:S04]  /*2650*/  SHF.L.U32 R5, R5, 0x1f, RZ ;  /* 0x0000001f05057819 */ /* 0x000fc800000006ff */
[----:B------:R0:W1:Y:S01]  /*2660*/  SYNCS.PHASECHK.TRANS64.TRYWAIT P1, [UR21+0x28c50], R5 ;  /* 0x028c5005ff0075a7 */ /* 0x0000620008020155 */
[----:B------:R-:W-:Y:S05]  /*2670*/  @!P0 BRA `(.L_x_6083) ;  /* 0x0000000000048947 */ /* 0x000fea0003800000 */
[----:B------:R-:W-:Y:S01]  /*2680*/  BPT.TRAP 0x1 ;  /* 0x000000040000795c */ /* 0x000fe20000300000 */
.L_x_6083:
[----:B-1----:R-:W-:Y:S05]  /*2690*/  @P1 BRA `(.L_x_6084) ;  /* 0x0000000000081947 */ /* 0x002fea0003800000 */
[----:B------:R-:W1:Y:S02]  /*26a0*/  SYNCS.PHASECHK.TRANS64.TRYWAIT P1, [UR21+0x28c50], R5 ;  /* 0x028c5005ff0075a7 */ /* 0x000e640008020155 */
[----:B-1----:R-:W-:Y:S05]  /*26b0*/  @!P1 BRA `(.L_x_6085) ;  /* 0x000000dc00ac9947 */ /* 0x002fea0003800000 */
.L_x_6084:
        /* <DEDUP_REMOVED lines=29> */
.L_x_6081:
[----:B------:R-:W-:Y:S01]  /*2890*/  BAR.SYNC.DEFER_BLOCKING 0xe, 0x100 ;  /* 0x0384000000007b1d */ /* 0x000fe20000010000 */
[----:B-1----:R-:W-:Y:S01]  /*28a0*/  IMAD.U32 R5, RZ, RZ, UR39 ;  /* 0x00000027ff057e24 */ /* 0x002fe2000f8e00ff */
        /* <DEDUP_REMOVED lines=140> */
.L_x_6077:
[----:B------:R-:W-:Y:S01]  /*3170*/  UISETP.GE.AND UP0, UPT, UR53, 0x1, UPT ;  /* 0x000000013500788c */ /* 0x000fe2000bf06270 */
[----:B------:R-:W-:-:S05]  /*3180*/  PLOP3.LUT P0, PT, PT, PT, PT, 0x80, 0x0 ;  /* 0x000000000000781c */ /* 0x000fca0003f0f070 */
[----:B------:R-:W-:-:S13]  /*3190*/  PLOP3.LUT P1, PT, PT, PT, UP0, 0x80, 0x0 ;  /* 0x000000000000781c */ /* 0x000fda0003f2f008 */
        /* <DEDUP_REMOVED lines=31> */
.L_x_6087:
        /* <DEDUP_REMOVED lines=9> */
.L_x_6216:
[----:B------:R-:W-:Y:S05]  /*3420*/  @!P0 BRA `(.L_x_6089) ;  /* 0x0000000000048947 */ /* 0x000fea0003800000 */
[----:B------:R-:W-:Y:S01]  /*3430*/  BPT.TRAP 0x1 ;  /* 0x000000040000795c */ /* 0x000fe20000300000 */
.L_x_6089:
[----:B------:R-:W-:Y:S02]  /*3440*/  IMAD.U32 R7, RZ, RZ, UR39 ;  /* 0x00000027ff077e24 */ /* 0x000fe4000f8e00ff */
[----:B------:R-:W-:-:S03]  /*3450*/  IMAD.U32 R8, RZ, RZ, UR38 ;  /* 0x00000026ff087e24 */ /* 0x000fc6000f8e00ff */
[----:B------:R-:W-:Y:S02]  /*3460*/  LEA R7, R7, UR40, 0x3 ;  /* 0x0000002807077c11 */ /* 0x000fe4000f8e18ff */
[----:B------:R-:W-:-:S04]  /*3470*/  SHF.L.U32 R8, R8, 0x1f, RZ ;  /* 0x0000001f08087819 */ /* 0x000fc800000006ff */
[----:B------:R1:W2:Y:S01]  /*3480*/  SYNCS.PHASECHK.TRANS64.TRYWAIT P1, [R7+URZ+0x28c30], R8 ;  /* 0x028c3008070075a7 */ /* 0x0002a2000802017f */
[----:B------:R-:W-:Y:S05]  /*3490*/  @!P0 BRA `(.L_x_6090) ;  /* 0x0000000000048947 */ /* 0x000fea0003800000 */
[----:B------:R-:W-:Y:S01]  /*34a0*/  BPT.TRAP 0x1 ;  /* 0x000000040000795c */ /* 0x000fe20000300000 */
.L_x_6090:
[----:B--2---:R-:W-:Y:S05]  /*34b0*/  @P1 BRA `(.L_x_6091) ;  /* 0x0000000000081947 */ /* 0x004fea0003800000 */
[----:B------:R-:W2:Y:S02]  /*34c0*/  SYNCS.PHASECHK.TRANS64.TRYWAIT P1, [R7+URZ+0x28c30], R8 ;  /* 0x028c3008070075a7 */ /* 0x000ea4000802017f */
[----:B--2---:R-:W-:Y:S05]  /*34d0*/  @!P1 BRA `(.L_x_6092) ;  /* 0x000000d000549947 */ /* 0x004fea0003800000 */
.L_x_6091:
[----:B0-----:R-:W0:Y:S01]  /*34e0*/  S2R R0, SR_TID.X ;  /* 0x0000000000007919 */ /* 0x001e220000002100 */
[----:B------:R-:W-:-:S04]  /*34f0*/  UIADD3 UR4, UR40, 0x22400, URZ ;  /* 0x0002240028047890 */ /* 0x000fc8000fffe03f */
[----:B------:R-:W-:-:S04]  /*3500*/  USHF.R.U32.HI UR4, URZ, 0x4, UR4 ;  /* 0x000000043f047899 */ /* 0x000fc80008011604 */
[----:B------:R-:W-:Y:S01]  /*3510*/  ULOP3.LUT UR4, UR4, 0x3fff, URZ, 0xc0, !UPT ;  /* 0x00003fff04047892 */ /* 0x000fe2000f8ec03f */
[----:B0-----:R-:W-:-:S05]  /*3520*/  LOP3.LUT R3, R0, 0x7f, RZ, 0xc0, !PT ;  /* 0x0000007f00037812 */ /* 0x001fca00078ec0ff */
        /* <DEDUP_REMOVED lines=14> */
[----:B------:R-:W-:Y:S01]  /*3610*/  IMAD R5, R5, 0x40, R2 ;  /* 0x0000004005057824 */ /* 0x000fe200078e0202 */
[----:B------:R-:W-:Y:S01]  /*3620*/  UMOV UR11, 0x40000040 ;  /* 0x40000040000b7882 */ /* 0x000fe20000000000 */
[----:B------:R-:W-:Y:S01]  /*3630*/  UMOV UR9, 0x40000040 ;  /* 0x4000004000097882 */ /* 0x000fe20000000000 */
[----:B------:R-:W-:-:S02]  /*3640*/  ULEA UR18, UR39, UR18, 0x9 ;  /* 0x0000001227127291 */ /* 0x000fc4000f8e483f */
[----:B------:R-:W-:Y:S02]  /*3650*/  ULOP3.LUT UR16, UR4, 0x10000, URZ, 0xfc, !UPT ;  /* 0x0001000004107892 */ /* 0x000fe4000f8efc3f */
[----:B------:R-:W-:Y:S02]  /*3660*/  UIADD3 UR6, UR18, 0x2, URZ ;  /* 0x0000000212067890 */ /* 0x000fe4000fffe03f */
[----:B------:R-:W-:Y:S02]  /*3670*/  UIADD3 UR4, UR16, 0x2, URZ ;  /* 0x0000000210047890 */ /* 0x000fe4000fffe03f */
[----:B------:R-:W-:Y:S02]  /*3680*/  UIADD3 UR10, UR18, 0x4, URZ ;  /* 0x00000004120a7890 */ /* 0x000fe4000fffe03f */
[----:B------:R-:W-:Y:S02]  /*3690*/  UIADD3 UR8, UR16, 0x4, URZ ;  /* 0x0000000410087890 */ /* 0x000fe4000fffe03f */
[----:B------:R-:W-:Y:S01]  /*36a0*/  HGMMA.64x64x16.F32.BF16 R24, gdesc[UR16], RZ, !UPT, gsb0 ;  /* 0x00e00000101879f0 */ /* 0x000fe2000c0018ff */
[----:B------:R-:W-:-:S02]  /*36b0*/  UIADD3 UR14, UR18, 0x6, URZ ;  /* 0x00000006120e7890 */ /* 0x000fc4000fffe03f */
[----:B------:R-:W-:Y:S01]  /*36c0*/  UIADD3 UR12, UR16, 0x6, URZ ;  /* 0x00000006100c7890 */ /* 0x000fe2000fffe03f */
[----:B------:R-:W-:Y:S01]  /*36d0*/  UMOV UR15, 0x40000040 ;  /* 0x40000040000f7882 */ /* 0x000fe20000000000 */
[----:B------:R-:W-:Y:S01]  /*36e0*/  UMOV UR13, 0x40000040 ;  /* 0x40000040000d7882 */ /* 0x000fe20000000000 */
[----:B------:R-:W-:Y:S02]  /*36f0*/  WARPGROUP.DEPBAR.LE gsb0, 0x0 ;  /* 0x00008000000079c5 */ /* 0x000fe40000010000 */
[----:B------:R-:W-:-:S06]  /*3700*/  WARPGROUP.ARRIVE ;  /* 0x00000000000079c5 */ /* 0x000fcc0000000000 */
[----:B------:R-:W-:Y:S01]  /*3710*/  HGMMA.64x64x16.F32.BF16 R24, gdesc[UR4], R24, gsb0 ;  /* 0x00e00000041879f0 */ /* 0x000fe20008001818 */
[----:B------:R-:W-:Y:S02]  /*3720*/  UMOV UR6, 0x40 ;  /* 0x0000004000067882 */ /* 0x000fe40000000000 */
[----:B------:R-:W-:-:S04]  /*3730*/  UIMAD UR6, UR53, -0x40, UR6 ;  /* 0xffffffc0350678a4 */ /* 0x000fc8000f8e0206 */
[----:B------:R-:W-:Y:S02]  /*3740*/  UIADD3 UR7, UR50, 0x1, UR6 ;  /* 0x0000000132077890 */ /* 0x000fe4000fffe006 */
[----:B------:R-:W-:-:S04]  /*3750*/  IMAD.U32 R3, RZ, RZ, UR6 ;  /* 0x00000006ff037e24 */ /* 0x000fc8000f8e00ff */
[----:B------:R-:W-:Y:S02]  /*3760*/  MOV R9, UR7 ;  /* 0x0000000700097c02 */ /* 0x000fe40008000f00 */
[----:B------:R-:W-:Y:S02]  /*3770*/  IADD3 R3, -R16, UR50, R3 ;  /* 0x0000003210037c10 */ /* 0x000fe4000fffe103 */
[----:B------:R-:W-:-:S04]  /*3780*/  IADD3 R4, R9, -UR51, -R16 ;  /* 0x8000003309047c10 */ /* 0x000fc8000fffe810 */
        /* <DEDUP_REMOVED lines=8> */
[----:B------:R-:W-:Y:S01]  /*3810*/  HGMMA.64x64x16.F32.BF16 R24, gdesc[UR8], R24, gsb0 ;  /* 0x00e00000081879f0 */ /* 0x000fe20008001818 */
[----:B------:R-:W-:Y:S02]  /*3820*/  ULDC UR10, c[0x0][0x988] ;  /* 0x00026200000a7ab9 */ /* 0x000fe40000000800 */
[----:B------:R-:W-:Y:S02]  /*3830*/  WARPGROUP.DEPBAR.LE gsb0, 0x0 ;  /* 0x00008000000079c5 */ /* 0x000fe40000010000 */
[----:B------:R-:W-:-:S06]  /*3840*/  WARPGROUP.ARRIVE ;  /* 0x00000000000079c5 */ /* 0x000fcc0000000000 */
[----:B------:R-:W-:Y:S03]  /*3850*/  HGMMA.64x64x16.F32.BF16 R24, gdesc[UR12], R24, gsb0 ;  /* 0x00e000000c1879f0 */ /* 0x000fe60008001818 */
[----:B------:R-:W-:Y:S02]  /*3860*/  WARPGROUP.DEPBAR.LE gsb0, 0x0 ;  /* 0x00008000000079c5 */ /* 0x000fe40000010000 */
[----:B------:R-:W-:Y:S02]  /*3870*/  FSEL R26, R26, -INF , P2 ;  /* 0xff8000001a1a7808 */ /* 0x000fe40001000000 */
        /* <DEDUP_REMOVED lines=40> */
[----:B------:R-:W-:Y:S02]  /*3b00*/  FSEL R55, R55, -INF , P2 ;  /* 0xff80000037377808 */ /* 0x000fe40001000000 */
[----:B------:R-:W-:Y:S02]  /*3b10*/  FMNMX.FTZ R6, R54, R9, !PT ;  /* 0x0000000936067209 */ /* 0x000fe40007810000 */
[----:B------:R-:W-:Y:S02]  /*3b20*/  ISETP.GT.AND P2, PT, R3, RZ, PT ;  /* 0x000000ff0300720c */ /* 0x000fe40003f44270 */
[----:B------:R-:W-:Y:S02]  /*3b30*/  FMNMX.FTZ R6, R55, R6, !PT ;  /* 0x0000000637067209 */ /* 0x000fe40007810000 */
[----:B------:R-:W-:-:S02]  /*3b40*/  ISETP.GT.AND P3, PT, R3, 0x1, PT ;  /* 0x000000010300780c */ /* 0x000fc40003f64270 */
[----:B------:R-:W-:Y:S01]  /*3b50*/  ISETP.GT.AND P4, PT, R3, 0x8, PT ;  /* 0x000000080300780c */ /* 0x000fe20003f84270 */
[----:B------:R-:W0:Y:S01]  /*3b60*/  SHFL.BFLY PT, R9, R6, 0x2, 0x1f ;  /* 0x0c401f0006097f89 */ /* 0x000e2200000e0000 */
[----:B------:R-:W-:Y:S02]  /*3b70*/  FSEL R24, R24, -INF , P2 ;  /* 0xff80000018187808 */ /* 0x000fe40001000000 */
        /* <DEDUP_REMOVED lines=13> */
[----:B0-----:R-:W-:Y:S02]  /*3c50*/  FMNMX.FTZ R10, R6, R9, !PT ;  /* 0x00000009060a7209 */ /* 0x001fe40007810000 */
[----:B------:R-:W-:Y:S02]  /*3c60*/  ISETP.GT.AND P2, PT, R3, 0x19, PT ;  /* 0x000000190300780c */ /* 0x000fe40003f44270 */
[----:B------:R-:W-:Y:S01]  /*3c70*/  FSEL R36, R36, -INF , P3 ;  /* 0xff80000024247808 */ /* 0x000fe20001800000 */
[----:B------:R-:W0:Y:S01]  /*3c80*/  SHFL.BFLY PT, R11, R10, 0x1, 0x1f ;  /* 0x0c201f000a0b7f89 */ /* 0x000e2200000e0000 */
        /* <DEDUP_REMOVED lines=27> */
[----:B0-----:R-:W-:Y:S02]  /*3e40*/  FMNMX.FTZ R5, R10, R11, !PT ;  /* 0x0000000b0a057209 */ /* 0x001fe40007810000 */
[----:B------:R-:W-:Y:S02]  /*3e50*/  FMNMX.FTZ R4, R53, R4, !PT ;  /* 0x0000000435047209 */ /* 0x000fe40007810000 */
[C---:B------:R-:W-:Y:S01]  /*3e60*/  FSETP.NEU.FTZ.AND P5, PT, R5.reuse, -INF , PT ;  /* 0xff8000000500780b */ /* 0x040fe20003fbd000 */
[----:B------:R-:W-:Y:S02]  /*3e70*/  FMUL.FTZ R6, R5, UR10 ;  /* 0x0000000a05067c20 */ /* 0x000fe40008410000 */
[----:B------:R-:W0:Y:S03]  /*3e80*/  SHFL.BFLY PT, R3, R4, 0x2, 0x1f ;  /* 0x0c401f0004037f89 */ /* 0x000e2600000e0000 */
[----:B------:R-:W-:-:S05]  /*3e90*/  FSEL R6, R6, RZ, P5 ;  /* 0x000000ff06067208 */ /* 0x000fca0002800000 */
        /* <DEDUP_REMOVED lines=16> */
[----:B0-----:R-:W-:Y:S01]  /*3fa0*/  FMNMX.FTZ R3, R4, R3, !PT ;  /* 0x0000000304037209 */ /* 0x001fe20007810000 */
[----:B------:R-:W-:Y:S04]  /*3fb0*/  MUFU.EX2 R26, R26 ;  /* 0x0000001a001a7308 */ /* 0x000fe80000000800 */
[----:B------:R-:W0:Y:S04]  /*3fc0*/  SHFL.BFLY PT, R4, R3, 0x1, 0x1f ;  /* 0x0c201f0003047f89 */ /* 0x000e2800000e0000 */
[----:B------:R-:W3:Y:S08]  /*3fd0*/  MUFU.EX2 R27, R27 ;  /* 0x0000001b001b7308 */ /* 0x000ef00000000800 */
[----:B------:R-:W-:Y:S08]  /*3fe0*/  MUFU.EX2 R30, R30 ;  /* 0x0000001e001e7308 */ /* 0x000ff00000000800 */
[----:B------:R-:W4:Y:S01]  /*3ff0*/  MUFU.EX2 R31, R31 ;  /* 0x0000001f001f7308 */ /* 0x000f220000000800 */
[----:B---3--:R-:W-:-:S02]  /*4000*/  F2FP.BF16.F32.PACK_AB R153, R27, R26 ;  /* 0x0000001a1b99723e */ /* 0x008fc400000010ff */
[----:B0-----:R-:W-:-:S04]  /*4010*/  FMNMX.FTZ R4, R3, R4, !PT ;  /* 0x0000000403047209 */ /* 0x001fc80007810000 */
[C---:B------:R-:W-:Y:S01]  /*4020*/  FSETP.NEU.FTZ.AND P2, PT, R4.reuse, -INF , PT ;  /* 0xff8000000400780b */ /* 0x040fe20003f5d000 */
[----:B------:R-:W-:Y:S01]  /*4030*/  FMUL.FTZ R3, R4, UR10 ;  /* 0x0000000a04037c20 */ /* 0x000fe20008410000 */
[----:B------:R-:W0:Y:S04]  /*4040*/  MUFU.EX2 R34, R34 ;  /* 0x0000002200227308 */ /* 0x000e280000000800 */
[----:B------:R-:W-:Y:S01]  /*4050*/  FSEL R6, R3, RZ, P2 ;  /* 0x000000ff03067208 */ /* 0x000fe20001000000 */
[----:B------:R-:W-:Y:S01]  /*4060*/  FADD.FTZ R3, R26, R27 ;  /* 0x0000001b1a037221 */ /* 0x000fe20000010000 */
[----:B----4-:R-:W-:Y:S02]  /*4070*/  F2FP.BF16.F32.PACK_AB R155, R31, R30 ;  /* 0x0000001e1f9b723e */ /* 0x010fe400000010ff */
[----:B------:R-:W3:Y:S01]  /*4080*/  MUFU.EX2 R35, R35 ;  /* 0x0000002300237308 */ /* 0x000ee20000000800 */
        /* <DEDUP_REMOVED lines=16> */
[----:B0-----:R-:W-:Y:S01]  /*4190*/  FADD.FTZ R12, R34, R11 ;  /* 0x0000000b220c7221 */ /* 0x001fe20000010000 */
        /* <DEDUP_REMOVED lines=8> */
[----:B---3--:R-:W-:-:S06]  /*4220*/  F2FP.BF16.F32.PACK_AB R157, R35, R34 ;  /* 0x00000022239d723e */ /* 0x008fcc00000010ff */
[----:B------:R-:W0:Y:S01]  /*4230*/  MUFU.EX2 R29, R29 ;  /* 0x0000001d001d7308 */ /* 0x000e220000000800 */
[----:B----4-:R-:W-:Y:S01]  /*4240*/  FADD.FTZ R9, R24, R25 ;  /* 0x0000001918097221 */ /* 0x010fe20000010000 */
[----:B------:R-:W-:-:S06]  /*4250*/  F2FP.BF16.F32.PACK_AB R152, R25, R24 ;  /* 0x000000181998723e */ /* 0x000fcc00000010ff */
[----:B------:R-:W3:Y:S01]  /*4260*/  MUFU.EX2 R32, R32 ;  /* 0x0000002000207308 */ /* 0x000ee20000000800 */
[----:B-----5:R-:W-:Y:S01]  /*4270*/  FADD.FTZ R10, R28, R9 ;  /* 0x000000091c0a7221 */ /* 0x020fe20000010000 */
[----:B------:R-:W-:-:S06]  /*4280*/  FADD.FTZ R9, R35, R12 ;  /* 0x0000000c23097221 */ /* 0x000fcc0000010000 */
[----:B------:R-:W4:Y:S01]  /*4290*/  MUFU.EX2 R38, R38 ;  /* 0x0000002600267308 */ /* 0x000f220000000800 */
[C---:B0-----:R-:W-:Y:S01]  /*42a0*/  FADD.FTZ R3, R29.reuse, R10 ;  /* 0x0000000a1d037221 */ /* 0x041fe20000010000 */
[----:B------:R-:W-:Y:S01]  /*42b0*/  F2FP.BF16.F32.PACK_AB R154, R29, R28 ;  /* 0x0000001c1d9a723e */ /* 0x000fe200000010ff */
[----:B------:R-:W-:Y:S06]  /*42c0*/  BAR.SYNC.DEFER_BLOCKING 0xf, 0x100 ;  /* 0x03c4000000007b1d */ /* 0x000fec0000010000 */
[----:B------:R-:W0:Y:S01]  /*42d0*/  MUFU.EX2 R33, R33 ;  /* 0x0000002100217308 */ /* 0x000e220000000800 */
[----:B---3--:R-:W-:-:S07]  /*42e0*/  FADD.FTZ R10, R32, R3 ;  /* 0x00000003200a7221 */ /* 0x008fce0000010000 */
[----:B------:R-:W3:Y:S01]  /*42f0*/  MUFU.EX2 R39, R39 ;  /* 0x0000002700277308 */ /* 0x000ee20000000800 */
[----:B----4-:R-:W-:-:S07]  /*4300*/  FADD.FTZ R12, R38, R9 ;  /* 0x00000009260c7221 */ /* 0x010fce0000010000 */
[----:B------:R-:W4:Y:S01]  /*4310*/  MUFU.EX2 R36, R36 ;  /* 0x0000002400247308 */ /* 0x000f220000000800 */
[C---:B0-----:R-:W-:Y:S01]  /*4320*/  FADD.FTZ R3, R33.reuse, R10 ;  /* 0x0000000a21037221 */ /* 0x041fe20000010000 */
[----:B------:R-:W-:Y:S01]  /*4330*/  F2FP.BF16.F32.PACK_AB R156, R33, R32 ;  /* 0x00000020219c723e */ /* 0x000fe200000010ff */
[----:B------:R0:W-:Y:S05]  /*4340*/  STSM.16.M88.4 [R19+0x26800], R152 ;  /* 0x0268009813007844 */ /* 0x0001ea0000000200 */
[----:B------:R-:W5:Y:S01]  /*4350*/  MUFU.EX2 R42, R42 ;  /* 0x0000002a002a7308 */ /* 0x000f620000000800 */
[C---:B---3--:R-:W-:Y:S01]  /*4360*/  FADD.FTZ R9, R39.reuse, R12 ;  /* 0x0000000c27097221 */ /* 0x048fe20000010000 */
[----:B------:R-:W-:-:S06]  /*4370*/  F2FP.BF16.F32.PACK_AB R159, R39, R38 ;  /* 0x00000026279f723e */ /* 0x000fcc00000010ff */
[----:B------:R-:W3:Y:S01]  /*4380*/  MUFU.EX2 R37, R37 ;  /* 0x0000002500257308 */ /* 0x000ee20000000800 */
[----:B----4-:R-:W-:-:S07]  /*4390*/  FADD.FTZ R10, R36, R3 ;  /* 0x00000003240a7221 */ /* 0x010fce0000010000 */
[----:B------:R-:W4:Y:S01]  /*43a0*/  MUFU.EX2 R40, R40 ;  /* 0x0000002800287308 */ /* 0x000f220000000800 */
[----:B-----5:R-:W-:-:S07]  /*43b0*/  FADD.FTZ R12, R42, R9 ;  /* 0x000000092a0c7221 */ /* 0x020fce0000010000 */
[----:B------:R-:W5:Y:S01]  /*43c0*/  MUFU.EX2 R43, R43 ;  /* 0x0000002b002b7308 */ /* 0x000f620000000800 */
[C---:B---3--:R-:W-:Y:S01]  /*43d0*/  FADD.FTZ R9, R37.reuse, R10 ;  /* 0x0000000a25097221 */ /* 0x048fe20000010000 */
[----:B------:R-:W-:-:S05]  /*43e0*/  F2FP.BF16.F32.PACK_AB R158, R37, R36 ;  /* 0x00000024259e723e */ /* 0x000fca00000010ff */
[----:B------:R0:W-:Y:S01]  /*43f0*/  STSM.16.M88.4 [R184], R156 ;  /* 0x0000009cb8007844 */ /* 0x0001e20000000200 */
[----:B------:R-:W3:Y:S01]  /*4400*/  MUFU.EX2 R41, R41 ;  /* 0x0000002900297308 */ /* 0x000ee20000000800 */
[----:B----4-:R-:W-:-:S07]  /*4410*/  FADD.FTZ R10, R40, R9 ;  /* 0x00000009280a7221 */ /* 0x010fce0000010000 */
[----:B------:R-:W4:Y:S01]  /*4420*/  MUFU.EX2 R46, R46 ;  /* 0x0000002e002e7308 */ /* 0x000f220000000800 */
[C---:B-----5:R-:W-:Y:S01]  /*4430*/  FADD.FTZ R11, R43.reuse, R12 ;  /* 0x0000000c2b0b7221 */ /* 0x060fe20000010000 */
[----:B------:R-:W-:-:S06]  /*4440*/  F2FP.BF16.F32.PACK_AB R161, R43, R42 ;  /* 0x0000002a2ba1723e */ /* 0x000fcc00000010ff */
[----:B------:R-:W-:Y:S01]  /*4450*/  MUFU.EX2 R44, R44 ;  /* 0x0000002c002c7308 */ /* 0x000fe20000000800 */
[C---:B---3--:R-:W-:Y:S01]  /*4460*/  FADD.FTZ R9, R41.reuse, R10 ;  /* 0x0000000a29097221 */ /* 0x048fe20000010000 */
[----:B------:R-:W-:-:S06]  /*4470*/  F2FP.BF16.F32.PACK_AB R160, R41, R40 ;  /* 0x0000002829a0723e */ /* 0x000fcc00000010ff */
[----:B------:R-:W3:Y:S01]  /*4480*/  MUFU.EX2 R47, R47 ;  /* 0x0000002f002f7308 */ /* 0x000ee20000000800 */
[----:B----4-:R-:W-:-:S07]  /*4490*/  FADD.FTZ R10, R46, R11 ;  /* 0x0000000b2e0a7221 */ /* 0x010fce0000010000 */
[----:B------:R-:W4:Y:S08]  /*44a0*/  MUFU.EX2 R45, R45 ;  /* 0x0000002d002d7308 */ /* 0x000f300000000800 */
[----:B------:R-:W-:Y:S01]  /*44b0*/  MUFU.EX2 R50, R50 ;  /* 0x0000003200327308 */ /* 0x000fe20000000800 */
[C---:B---3--:R-:W-:Y:S01]  /*44c0*/  F2FP.BF16.F32.PACK_AB R163, R47.reuse, R46 ;  /* 0x0000002e2fa3723e */ /* 0x048fe200000010ff */
[----:B------:R-:W-:-:S06]  /*44d0*/  FADD.FTZ R47, R47, R10 ;  /* 0x0000000a2f2f7221 */ /* 0x000fcc0000010000 */
[----:B------:R-:W3:Y:S01]  /*44e0*/  MUFU.EX2 R51, R51 ;  /* 0x0000003300337308 */ /* 0x000ee20000000800 */
[----:B----4-:R-:W-:-:S05]  /*44f0*/  F2FP.BF16.F32.PACK_AB R162, R45, R44 ;  /* 0x0000002c2da2723e */ /* 0x010fca00000010ff */
[----:B------:R0:W-:Y:S02]  /*4500*/  STSM.16.M88.4 [R22], R160 ;  /* 0x000000a016007844 */ /* 0x0001e40000000200 */
[----:B------:R-:W-:Y:S08]  /*4510*/  MUFU.EX2 R48, R48 ;  /* 0x0000003000307308 */ /* 0x000ff00000000800 */
[----:B------:R-:W4:Y:S01]  /*4520*/  MUFU.EX2 R49, R49 ;  /* 0x0000003100317308 */ /* 0x000f220000000800 */
[----:B---3--:R-:W-:Y:S01]  /*4530*/  F2FP.BF16.F32.PACK_AB R165, R51, R50 ;  /* 0x0000003233a5723e */ /* 0x008fe200000010ff */
[----:B------:R-:W-:-:S04]  /*4540*/  FADD.FTZ R50, R50, R47 ;  /* 0x0000002f32327221 */ /* 0x000fc80000010000 */
[----:B------:R-:W-:Y:S02]  /*4550*/  FADD.FTZ R51, R51, R50 ;  /* 0x0000003233337221 */ /* 0x000fe40000010000 */
[----:B------:R-:W-:Y:S08]  /*4560*/  MUFU.EX2 R54, R54 ;  /* 0x0000003600367308 */ /* 0x000ff00000000800 */
[----:B------:R-:W3:Y:S01]  /*4570*/  MUFU.EX2 R55, R55 ;  /* 0x0000003700377308 */ /* 0x000ee20000000800 */
[----:B----4-:R-:W-:-:S07]  /*4580*/  F2FP.BF16.F32.PACK_AB R164, R49, R48 ;  /* 0x0000003031a4723e */ /* 0x010fce00000010ff */
[----:B------:R-:W-:Y:S08]  /*4590*/  MUFU.EX2 R52, R52 ;  /* 0x0000003400347308 */ /* 0x000ff00000000800 */
[----:B------:R4:W5:Y:S01]  /*45a0*/  MUFU.EX2 R3, R6 ;  /* 0x0000000600037308 */ /* 0x0009620000000800 */
[----:B---3--:R-:W-:Y:S01]  /*45b0*/  F2FP.BF16.F32.PACK_AB R167, R55, R54 ;  /* 0x0000003637a7723e */ /* 0x008fe200000010ff */
[----:B----4-:R-:W-:-:S04]  /*45c0*/  FADD.FTZ R6, R44, R9 ;  /* 0x000000092c067221 */ /* 0x010fc80000010000 */
        /* <DEDUP_REMOVED lines=11> */
.L_x_6093:
[----:B------:R3:W4:Y:S01]  /*4680*/  SYNCS.PHASECHK.TRANS64.TRYWAIT P2, [R7+URZ+0x28c50], R8 ;  /* 0x028c5008070075a7 */ /* 0x000722000804017f */
[----:B------:R-:W-:Y:S05]  /*4690*/  @!P0 BRA `(.L_x_6094) ;  /* 0x0000000000048947 */ /* 0x000fea0003800000 */
[----:B------:R-:W-:Y:S01]  /*46a0*/  BPT.TRAP 0x1 ;  /* 0x000000040000795c */ /* 0x000fe20000300000 */
.L_x_6094:
[----:B----4-:R-:W-:Y:S05]  /*46b0*/  @P2 BRA `(.L_x_6095) ;  /* 0x0000000000082947 */ /* 0x010fea0003800000 */
[----:B------:R-:W4:Y:S02]  /*46c0*/  SYNCS.PHASECHK.TRANS64.TRYWAIT P2, [R7+URZ+0x28c50], R8 ;  /* 0x028c5008070075a7 */ /* 0x000f24000804017f */
[----:B----4-:R-:W-:Y:S05]  /*46d0*/  @!P2 BRA `(.L_x_6096) ;  /* 0x000000bc00e8a947 */ /* 0x010fea0003800000 */
.L_x_6095:
[----:B------:R-:W-:Y:S01]  /*46e0*/  ULEA UR11, UR39, UR47, 0xc ;  /* 0x0000002f270b7291 */ /* 0x000fe2000f8e603f */
[----:B------:R-:W-:Y:S01]  /*46f0*/  WARPGROUP.ARRIVE ;  /* 0x00000000000079c5 */ /* 0x000fe20000000000 */
[----:B------:R-:W-:Y:S01]  /*4700*/  UMOV UR7, 0x40000040 ;  /* 0x4000004000077882 */ /* 0x000fe20000000000 */
[----:B------:R-:W-:Y:S01]  /*4710*/  UIADD3 UR21, UR53, -0x2, URZ ;  /* 0xfffffffe35157890 */ /* 0x000fe2000fffe03f */
[----:B-1234-:R-:W-:-:S03]  /*4720*/  @!P1 VIADD R7, R7, 0x28c60 ;  /* 0x00028c6007079836 */ /* 0x01efc60000000000 */
[----:B------:R-:W-:Y:S02]  /*4730*/  UMOV UR6, UR11 ;  /* 0x0000000b00067c82 */ /* 0x000fe40008000000 */
[----:B------:R-:W-:Y:S01]  /*4740*/  HGMMA.64x256x16.F32.BF16 R24, R152, gdesc[UR4].tnspB, RZ, !UPT, gsb0 ;  /* 0x43e0000498187df0 */ /* 0x000fe2000c0018ff */
[----:B------:R-:W-:Y:S01]  /*4750*/  UIADD3 UR6, UR11, 0x80, URZ ;  /* 0x000000800b067890 */ /* 0x000fe2000fffe03f */
[----:B------:R-:W-:Y:S01]  /*4760*/  @!P1 PRMT R7, RZ, 0x654, R7 ;  /* 0x00000654ff079816 */ /* 0x000fe20000000007 */
        /* <DEDUP_REMOVED lines=17> */
[----:B------:R-:W-:-:S04]  /*4880*/  UIADD3 UR6, UR50, -UR51, URZ ;  /* 0x8000003332067290 */ /* 0x000fc8000fffe03f */
[----:B------:R-:W-:-:S04]  /*4890*/  ULEA UR6, UR52, UR6, 0x6 ;  /* 0x0000000634067291 */ /* 0x000fc8000f8e303f */
        /* <DEDUP_REMOVED lines=21> */
[----:B------:R-:W-:-:S05]  /*49f0*/  ULDC UR22, c[0x0][0x988] ;  /* 0x0002620000167ab9 */ /* 0x000fca0000000800 */
.L_x_6106:
[----:B------:R-:W-:-:S04]  /*4a00*/  UIADD3 UR39, UR23, 0x1, URZ ;  /* 0x0000000117277890 */ /* 0x000fc8000fffe03f */
[----:B------:R-:W-:-:S04]  /*4a10*/  UISETP.NE.AND UP0, UPT, UR39, 0x2, UPT ;  /* 0x000000022700788c */ /* 0x000fc8000bf05270 */
[----:B------:R-:W-:Y:S02]  /*4a20*/  USEL UR6, URZ, 0x1, UP0 ;  /* 0x000000013f067887 */ /* 0x000fe40008000000 */
[----:B------:R-:W-:Y:S02]  /*4a30*/  USEL UR39, UR39, URZ, UP0 ;  /* 0x0000003f27277287 */ /* 0x000fe40008000000 */
[----:B------:R-:W-:Y:S01]  /*4a40*/  ULOP3.LUT UR38, UR38, UR6, URZ, 0x3c, !UPT ;  /* 0x0000000626267292 */ /* 0x000fe2000f8e3c3f */
[----:B0-23--:R-:W-:Y:S11]  /*4a50*/  @!P0 BRA `(.L_x_6098) ;  /* 0x0000000000048947 */ /* 0x00dff60003800000 */
[----:B------:R-:W-:Y:S01]  /*4a60*/  BPT.TRAP 0x1 ;  /* 0x000000040000795c */ /* 0x000fe20000300000 */
.L_x_6098:
[----:B------:R-:W-:Y:S01]  /*4a70*/  ULEA UR24, UR39, UR40, 0x3 ;  /* 0x0000002827187291 */ /* 0x000fe2000f8e183f */
[----:B-1----:R-:W-:-:S05]  /*4a80*/  IMAD.U32 R7, RZ, RZ, UR38 ;  /* 0x00000026ff077e24 */ /* 0x002fca000f8e00ff */
[----:B------:R-:W-:-:S04]  /*4a90*/  SHF.L.U32 R7, R7, 0x1f, RZ ;  /* 0x0000001f07077819 */ /* 0x000fc800000006ff */
[----:B------:R1:W2:Y:S01]  /*4aa0*/  SYNCS.PHASECHK.TRANS64.TRYWAIT P2, [UR24+0x28c30], R7 ;  /* 0x028c3007ff0075a7 */ /* 0x0002a20008040158 */
[----:B------:R-:W-:Y:S05]  /*4ab0*/  @!P0 BRA `(.L_x_6099) ;  /* 0x0000000000048947 */ /* 0x000fea0003800000 */
[----:B------:R-:W-:Y:S01]  /*4ac0*/  BPT.TRAP 0x1 ;  /* 0x000000040000795c */ /* 0x000fe20000300000 */
.L_x_6099:
[----:B--2---:R-:W-:Y:S05]  /*4ad0*/  @P2 BRA `(.L_x_6100) ;  /* 0x0000000000082947 */ /* 0x004fea0003800000 */
[----:B------:R-:W2:Y:S02]  /*4ae0*/  SYNCS.PHASECHK.TRANS64.TRYWAIT P2, [UR24+0x28c30], R7 ;  /* 0x028c3007ff0075a7 */ /* 0x000ea40008040158 */
[----:B--2---:R-:W-:Y:S05]  /*4af0*/  @!P2 BRA `(.L_x_6101) ;  /* 0x000000b800f4a947 */ /* 0x004fea0003800000 */
.L_x_6100:
[----:B------:R-:W-:Y:S01]  /*4b00*/  R2UR UR18, R0 ;  /* 0x00000000001272ca */ /* 0x000fe200000e0000 */
[----:B0-----:R-:W-:Y:S01]  /*4b10*/  WARPGROUP.ARRIVE ;  /* 0x00000000000079c5 */ /* 0x001fe20000000000 */
        /* <DEDUP_REMOVED lines=12> */
[----:B------:R-:W-:Y:S02]  /*4be0*/  UMOV UR6, 0x1 ;  /* 0x0000000100067882 */ /* 0x000fe40000000000 */
[----:B------:R-:W-:-:S04]  /*4bf0*/  UIMAD UR6, UR21, -0x40, UR6 ;  /* 0xffffffc0150678a4 */ /* 0x000fc8000f8e0206 */
[----:B------:R-:W-:-:S04]  /*4c00*/  ULEA UR6, UR52, UR6, 0x6 ;  /* 0x0000000634067291 */ /* 0x000fc8000f8e303f */
[----:B------:R-:W-:-:S06]  /*4c10*/  UIADD3 UR6, -UR51, UR6, UR50 ;  /* 0x0000000633067290 */ /* 0x000fcc000fffe132 */
[----:B--2---:R-:W-:-:S04]  /*4c20*/  IADD3 R4, R2, UR6, -R16 ;  /* 0x0000000602047c10 */ /* 0x004fc8000fffe810 */
        /* <DEDUP_REMOVED lines=59> */
[----:B------:R-:W0:Y:S01]  /*4fe0*/  SHFL.BFLY PT, R11, R10, 0x2, 0x1f ;  /* 0x0c401f000a0b7f89 */ /* 0x000e2200000e0000 */
[----:B------:R-:W-:Y:S02]  /*4ff0*/  ISETP.GT.AND P4, PT, R5, 0x28, PT ;  /* 0x000000280500780c */ /* 0x000fe40003f84270 */
[----:B------:R-:W-:Y:S02]  /*5000*/  FSEL R155, R155, -INF , P3 ;  /* 0xff8000009b9b7808 */ /* 0x000fe40001800000 */
[----:B------:R-:W-:-:S02]  /*5010*/  ISETP.GT.AND P3, PT, R5, 0x9, PT ;  /* 0x000000090500780c */ /* 0x000fc40003f64270 */
[----:B------:R-:W-:Y:S02]  /*5020*/  ISETP.GT.AND P5, PT, R5, 0x29, PT ;  /* 0x000000290500780c */ /* 0x000fe40003fa4270 */
[----:B------:R-:W-:Y:S02]  /*5030*/  FSEL R159, R159, -INF , P3 ;  /* 0xff8000009f9f7808 */ /* 0x000fe40001800000 */
[----:B------:R-:W-:Y:S02]  /*5040*/  ISETP.GT.AND P3, PT, R5, 0x11, PT ;  /* 0x000000110500780c */ /* 0x000fe40003f64270 */
[----:B------:R-:W-:Y:S02]  /*5050*/  FSEL R174, R174, -INF , P4 ;  /* 0xff800000aeae7808 */ /* 0x000fe40002000000 */
[----:B------:R-:W-:Y:S02]  /*5060*/  FSEL R163, R163, -INF , P3 ;  /* 0xff800000a3a37808 */ /* 0x000fe40001800000 */
[----:B------:R-:W-:-:S02]  /*5070*/  ISETP.GT.AND P3, PT, R5, 0x19, PT ;  /* 0x000000190500780c */ /* 0x000fc40003f64270 */
[----:B------:R-:W-:Y:S02]  /*5080*/  FSEL R175, R175, -INF , P5 ;  /* 0xff800000afaf7808 */ /* 0x000fe40002800000 */
[----:B------:R-:W-:Y:S02]  /*5090*/  FSEL R167, R167, -INF , P3 ;  /* 0xff800000a7a77808 */ /* 0x000fe40001800000 */
[C---:B------:R-:W-:Y:S02]  /*50a0*/  ISETP.GT.AND P3, PT, R5.reuse, 0x21, PT ;  /* 0x000000210500780c */ /* 0x040fe40003f64270 */
[----:B0-----:R-:W-:Y:S02]  /*50b0*/  FMNMX.FTZ R12, R10, R11, !PT ;  /* 0x0000000b0a0c7209 */ /* 0x001fe40007810000 */
[----:B------:R-:W-:Y:S02]  /*50c0*/  FSEL R11, R154, -INF , P2 ;  /* 0xff8000009a0b7808 */ /* 0x000fe40001000000 */
[----:B------:R-:W-:Y:S01]  /*50d0*/  ISETP.GT.AND P2, PT, R5, 0x8, PT ;  /* 0x000000080500780c */ /* 0x000fe20003f44270 */
[----:B------:R-:W0:Y:S01]  /*50e0*/  SHFL.BFLY PT, R15, R12, 0x1, 0x1f ;  /* 0x0c201f000c0f7f89 */ /* 0x000e2200000e0000 */
[----:B------:R-:W-:-:S02]  /*50f0*/  FMNMX.FTZ R4, R11, R8, !PT ;  /* 0x000000080b047209 */ /* 0x000fc40007810000 */
[----:B------:R-:W-:Y:S02]  /*5100*/  FSEL R158, R158, -INF , P2 ;  /* 0xff8000009e9e7808 */ /* 0x000fe40001000000 */
[----:B------:R-:W-:Y:S02]  /*5110*/  FMNMX.FTZ R13, R155, R4, !PT ;  /* 0x000000049b0d7209 */ /* 0x000fe40007810000 */
[----:B------:R-:W-:Y:S02]  /*5120*/  ISETP.GT.AND P2, PT, R5, 0x10, PT ;  /* 0x000000100500780c */ /* 0x000fe40003f44270 */
        /* <DEDUP_REMOVED lines=25> */
[----:B0-----:R-:W-:Y:S02]  /*52c0*/  FMNMX.FTZ R4, R12, R15, !PT ;  /* 0x0000000f0c047209 */ /* 0x001fe40007810000 */
[----:B------:R-:W-:-:S02]  /*52d0*/  FSEL R183, R183, -INF , P4 ;  /* 0xff800000b7b77808 */ /* 0x000fc40002000000 */
[----:B------:R-:W-:Y:S01]  /*52e0*/  FMNMX.FTZ R10, R182, R5, !PT ;  /* 0x00000005b60a7209 */ /* 0x000fe20007810000 */
[C---:B------:R-:W-:Y:S01]  /*52f0*/  FMUL.FTZ R12, R4.reuse, UR10 ;  /* 0x0000000a040c7c20 */ /* 0x040fe20008410000 */
[----:B------:R-:W-:Y:S02]  /*5300*/  FSETP.NEU.FTZ.AND P2, PT, R4, -INF , PT ;  /* 0xff8000000400780b */ /* 0x000fe40003f5d000 */
[----:B------:R-:W-:Y:S02]  /*5310*/  FMNMX.FTZ R5, R183, R10, !PT ;  /* 0x0000000ab7057209 */ /* 0x000fe40007810000 */
[----:B------:R-:W-:-:S03]  /*5320*/  FSEL R20, R12, RZ, P2 ;  /* 0x000000ff0c147208 */ /* 0x000fc60001000000 */
[----:B------:R-:W0:Y:S02]  /*5330*/  SHFL.BFLY PT, R12, R5, 0x2, 0x1f ;  /* 0x0c401f00050c7f89 */ /* 0x000e2400000e0000 */
[--C-:B------:R-:W-:Y:S01]  /*5340*/  FFMA.FTZ R13, R153, UR10, -R20.reuse ;  /* 0x0000000a990d7c23 */ /* 0x100fe20008010814 */
[--C-:B------:R-:W-:Y:S01]  /*5350*/  FFMA.FTZ R154, R156, UR10, -R20.reuse ;  /* 0x0000000a9c9a7c23 */ /* 0x100fe20008010814 */
[--C-:B------:R-:W-:Y:S01]  /*5360*/  FFMA.FTZ R156, R160, UR10, -R20.reuse ;  /* 0x0000000aa09c7c23 */ /* 0x100fe20008010814 */
[--C-:B------:R-:W-:Y:S01]  /*5370*/  FFMA.FTZ R160, R168, UR10, -R20.reuse ;  /* 0x0000000aa8a07c23 */ /* 0x100fe20008010814 */
[----:B------:R-:W-:Y:S01]  /*5380*/  FSEL R168, R4, RZ, P2 ;  /* 0x000000ff04a87208 */ /* 0x000fe20001000000 */
[--C-:B------:R-:W-:Y:S01]  /*5390*/  FFMA.FTZ R21, R161, UR10, -R20.reuse ;  /* 0x0000000aa1157c23 */ /* 0x100fe20008010814 */
[--C-:B------:R-:W-:Y:S01]  /*53a0*/  FFMA.FTZ R152, R152, UR10, -R20.reuse ;  /* 0x0000000a98987c23 */ /* 0x100fe20008010814 */
[--C-:B------:R-:W-:Y:S01]  /*53b0*/  FFMA.FTZ R161, R165, UR10, -R20.reuse ;  /* 0x0000000aa5a17c23 */ /* 0x100fe20008010814 */
[--C-:B------:R-:W-:Y:S01]  /*53c0*/  FFMA.FTZ R165, R169, UR10, -R20.reuse ;  /* 0x0000000aa9a57c23 */ /* 0x100fe20008010814 */
[----:B------:R-:W-:Y:S01]  /*53d0*/  FADD.FTZ R168, -R168, R9 ;  /* 0x00000009a8a87221 */ /* 0x000fe20000010100 */
[--C-:B------:R-:W-:Y:S01]  /*53e0*/  FFMA.FTZ R169, R173, UR10, -R20.reuse ;  /* 0x0000000aada97c23 */ /* 0x100fe20008010814 */
[--C-:B------:R-:W-:Y:S01]  /*53f0*/  FFMA.FTZ R10, R164, UR10, -R20.reuse ;  /* 0x0000000aa40a7c23 */ /* 0x100fe20008010814 */
[--C-:B------:R-:W-:Y:S01]  /*5400*/  FFMA.FTZ R173, R177, UR10, -R20.reuse ;  /* 0x0000000ab1ad7c23 */ /* 0x100fe20008010814 */
[----:B------:R-:W-:Y:S01]  /*5410*/  FMUL.FTZ R9, R168, UR10 ;  /* 0x0000000aa8097c20 */ /* 0x000fe20008410000 */
[--C-:B------:R-:W-:Y:S01]  /*5420*/  FFMA.FTZ R15, R157, UR10, -R20.reuse ;  /* 0x0000000a9d0f7c23 */ /* 0x100fe20008010814 */
[--C-:B------:R-:W-:Y:S01]  /*5430*/  FFMA.FTZ R164, R176, UR10, -R20.reuse ;  /* 0x0000000ab0a47c23 */ /* 0x100fe20008010814 */
[----:B------:R-:W-:Y:S01]  /*5440*/  FFMA.FTZ R177, R181, UR10, -R20 ;  /* 0x0000000ab5b17c23 */ /* 0x000fe20008010814 */
[----:B------:R-:W-:Y:S01]  /*5450*/  MUFU.EX2 R152, R152 ;  /* 0x0000009800987308 */ /* 0x000fe20000000800 */
[----:B------:R-:W-:-:S02]  /*5460*/  MOV R168, UR24 ;  /* 0x0000001800a87c02 */ /* 0x000fc40008000f00 */
[----:B0-----:R-:W-:Y:S01]  /*5470*/  FMNMX.FTZ R14, R5, R12, !PT ;  /* 0x0000000c050e7209 */ /* 0x001fe20007810000 */
[----:B------:R-:W-:-:S04]  /*5480*/  FFMA.FTZ R12, R172, UR10, -R20 ;  /* 0x0000000aac0c7c23 */ /* 0x000fc80008010814 */
[----:B------:R-:W0:Y:S01]  /*5490*/  MUFU.EX2 R9, R9 ;  /* 0x0000000900097308 */ /* 0x000e220000000800 */
[----:B------:R-:W2:Y:S07]  /*54a0*/  SHFL.BFLY PT, R5, R14, 0x1, 0x1f ;  /* 0x0c201f000e057f89 */ /* 0x000eae00000e0000 */
[----:B------:R-:W3:Y:S08]  /*54b0*/  MUFU.EX2 R13, R13 ;  /* 0x0000000d000d7308 */ /* 0x000ef00000000800 */
[----:B------:R-:W4:Y:S01]  /*54c0*/  MUFU.EX2 R154, R154 ;  /* 0x0000009a009a7308 */ /* 0x000f220000000800 */
[----:B0-----:R-:W-:Y:S01]  /*54d0*/  FFMA.FTZ R176, R9, R3, R152 ;  /* 0x0000000309b07223 */ /* 0x001fe20000010098 */
[-C--:B------:R-:W-:Y:S01]  /*54e0*/  FMUL.FTZ R24, R24, R9.reuse ;  /* 0x0000000918187220 */ /* 0x080fe20000410000 */
[-C--:B------:R-:W-:Y:S01]  /*54f0*/  FMUL.FTZ R25, R25, R9.reuse ;  /* 0x0000000919197220 */ /* 0x080fe20000410000 */
[-C--:B------:R-:W-:Y:S01]  /*5500*/  FMUL.FTZ R28, R28, R9.reuse ;  /* 0x000000091c1c7220 */ /* 0x080fe20000410000 */
[-C--:B------:R-:W-:Y:S01]  /*5510*/  FMUL.FTZ R29, R29, R9.reuse ;  /* 0x000000091d1d7220 */ /* 0x080fe20000410000 */
[-C--:B------:R-:W-:Y:S01]  /*5520*/  FMUL.FTZ R32, R32, R9.reuse ;  /* 0x0000000920207220 */ /* 0x080fe20000410000 */
[----:B------:R-:W-:Y:S01]  /*5530*/  FMUL.FTZ R33, R33, R9 ;  /* 0x0000000921217220 */ /* 0x000fe20000410000 */
[----:B------:R-:W0:Y:S01]  /*5540*/  MUFU.EX2 R15, R15 ;  /* 0x0000000f000f7308 */ /* 0x000e220000000800 */
[C---:B---3--:R-:W-:Y:S01]  /*5550*/  FADD.FTZ R181, R13.reuse, R176 ;  /* 0x000000b00db57221 */ /* 0x048fe20000010000 */
[----:B--2---:R-:W-:Y:S01]  /*5560*/  FMNMX.FTZ R5, R14, R5, !PT ;  /* 0x000000050e057209 */ /* 0x004fe20007810000 */
[----:B------:R-:W-:Y:S01]  /*5570*/  FFMA.FTZ R14, R180, UR10, -R20 ;  /* 0x0000000ab40e7c23 */ /* 0x000fe20008010814 */
[----:B------:R-:W-:Y:S01]  /*5580*/  F2FP.BF16.F32.PACK_AB R152, R13, R152 ;  /* 0x000000980d98723e */ /* 0x000fe200000010ff */
[-C--:B------:R-:W-:Y:S01]  /*5590*/  FMUL.FTZ R36, R36, R9.reuse ;  /* 0x0000000924247220 */ /* 0x080fe20000410000 */
[C---:B------:R-:W-:Y:S01]  /*55a0*/  FSETP.NEU.FTZ.AND P3, PT, R5.reuse, -INF , PT ;  /* 0xff8000000500780b */ /* 0x040fe20003f7d000 */
[----:B------:R-:W-:Y:S01]  /*55b0*/  FMUL.FTZ R153, R5, UR10 ;  /* 0x0000000a05997c20 */ /* 0x000fe20008410000 */
[----:B------:R-:W-:Y:S01]  /*55c0*/  MUFU.EX2 R156, R156 ;  /* 0x0000009c009c7308 */ /* 0x000fe20000000800 */
[----:B----4-:R-:W-:Y:S01]  /*55d0*/  FADD.FTZ R176, R154, R181 ;  /* 0x000000b59ab07221 */ /* 0x010fe20000010000 */
[-C--:B------:R-:W-:Y:S01]  /*55e0*/  FMUL.FTZ R37, R37, R9.reuse ;  /* 0x0000000925257220 */ /* 0x080fe20000410000 */
[-C--:B------:R-:W-:Y:S01]  /*55f0*/  FMUL.FTZ R40, R40, R9.reuse ;  /* 0x0000000928287220 */ /* 0x080fe20000410000 */
[----:B------:R-:W-:Y:S01]  /*5600*/  FSEL R172, R153, RZ, P3 ;  /* 0x000000ff99ac7208 */ /* 0x000fe20001800000 */
[-C--:B------:R-:W-:Y:S01]  /*5610*/  FMUL.FTZ R41, R41, R9.reuse ;  /* 0x0000000929297220 */ /* 0x080fe20000410000 */
[-C--:B------:R-:W-:Y:S01]  /*5620*/  FMUL.FTZ R44, R44, R9.reuse ;  /* 0x000000092c2c7220 */ /* 0x080fe20000410000 */
[----:B------:R-:W-:Y:S01]  /*5630*/  FMUL.FTZ R45, R45, R9 ;  /* 0x000000092d2d7220 */ /* 0x000fe20000410000 */
[----:B------:R-:W-:Y:S01]  /*5640*/  MUFU.EX2 R21, R21 ;  /* 0x0000001500157308 */ /* 0x000fe20000000800 */
[--C-:B------:R-:W-:Y:S01]  /*5650*/  FFMA.FTZ R153, R11, UR10, -R172.reuse ;  /* 0x0000000a0b997c23 */ /* 0x100fe200080108ac */
[----:B------:R-:W-:Y:S01]  /*5660*/  FSEL R11, R5, RZ, P3 ;  /* 0x000000ff050b7208 */ /* 0x000fe20001800000 */
[--C-:B------:R-:W-:Y:S01]  /*5670*/  FFMA.FTZ R20, R155, UR10, -R172.reuse ;  /* 0x0000000a9b147c23 */ /* 0x100fe200080108ac */
[--C-:B------:R-:W-:Y:S01]  /*5680*/  FFMA.FTZ R155, R158, UR10, -R172.reuse ;  /* 0x0000000a9e9b7c23 */ /* 0x100fe200080108ac */
[--C-:B------:R-:W-:Y:S01]  /*5690*/  FFMA.FTZ R158, R159, UR10, -R172.reuse ;  /* 0x0000000a9f9e7c23 */ /* 0x100fe200080108ac */
[----:B------:R-:W-:Y:S01]  /*56a0*/  FFMA.FTZ R157, R162, UR10, -R172 ;  /* 0x0000000aa29d7c23 */ /* 0x000fe200080108ac */
[----:B------:R-:W-:Y:S01]  /*56b0*/  FADD.FTZ R11, -R11, R8 ;  /* 0x000000080b0b7221 */ /* 0x000fe20000010100 */
[----:B------:R-:W-:Y:S01]  /*56c0*/  MUFU.EX2 R153, R153 ;  /* 0x0000009900997308 */ /* 0x000fe20000000800 */
[----:B------:R-:W-:Y:S01]  /*56d0*/  FFMA.FTZ R162, R163, UR10, -R172 ;  /* 0x0000000aa3a27c23 */ /* 0x000fe200080108ac */
[----:B------:R-:W-:-:S02]  /*56e0*/  IMAD.MOV R163, RZ, RZ, -R18 ;  /* 0x000000ffffa37224 */ /* 0x000fc400078e0a12 */
[----:B------:R-:W-:Y:S01]  /*56f0*/  FMUL.FTZ R8, R11, UR10 ;  /* 0x0000000a0b087c20 */ /* 0x000fe20008410000 */
[--C-:B------:R-:W-:Y:S01]  /*5700*/  FFMA.FTZ R159, R166, UR10, -R172.reuse ;  /* 0x0000000aa69f7c23 */ /* 0x100fe200080108ac */
[--C-:B------:R-:W-:Y:S01]  /*5710*/  FFMA.FTZ R166, R167, UR10, -R172.reuse ;  /* 0x0000000aa7a67c23 */ /* 0x100fe200080108ac */
[--C-:B------:R-:W-:Y:S01]  /*5720*/  FFMA.FTZ R171, R171, UR10, -R172.reuse ;  /* 0x0000000aabab7c23 */ /* 0x100fe200080108ac */
[----:B------:R-:W-:Y:S01]  /*5730*/  ISETP.NE.AND P2, PT, R16, R163, PT ;  /* 0x000000a31000720c */ /* 0x000fe20003f45270 */
[----:B------:R-:W-:Y:S01]  /*5740*/  MUFU.EX2 R20, R20 ;  /* 0x0000001400147308 */ /* 0x000fe20000000800 */
[----:B------:R-:W-:Y:S02]  /*5750*/  @!P1 VIADD R163, R168, 0x28c40 ;  /* 0x00028c40a8a39836 */ /* 0x000fe40000000000 */
[--C-:B------:R-:W-:Y:S01]  /*5760*/  FFMA.FTZ R11, R170, UR10, -R172.reuse ;  /* 0x0000000aaa0b7c23 */ /* 0x100fe200080108ac */
[--C-:B------:R-:W-:Y:S01]  /*5770*/  FFMA.FTZ R174, R174, UR10, -R172.reuse ;  /* 0x0000000aaeae7c23 */ /* 0x100fe200080108ac */
[--C-:B------:R-:W-:Y:S01]  /*5780*/  FFMA.FTZ R175, R175, UR10, -R172.reuse ;  /* 0x0000000aafaf7c23 */ /* 0x100fe200080108ac */
[--C-:B------:R-:W-:Y:S01]  /*5790*/  FFMA.FTZ R178, R178, UR10, -R172.reuse ;  /* 0x0000000ab2b27c23 */ /* 0x100fe200080108ac */
[----:B------:R-:W-:Y:S01]  /*57a0*/  @!P1 PRMT R163, RZ, 0x654, R163 ;  /* 0x00000654ffa39816 */ /* 0x000fe200000000a3 */
[--C-:B------:R-:W-:Y:S01]  /*57b0*/  FFMA.FTZ R179, R179, UR10, -R172.reuse ;  /* 0x0000000ab3b37c23 */ /* 0x100fe200080108ac */
[----:B------:R-:W2:Y:S01]  /*57c0*/  MUFU.EX2 R8, R8 ;  /* 0x0000000800087308 */ /* 0x000ea20000000800 */
[--C-:B------:R-:W-:Y:S01]  /*57d0*/  FFMA.FTZ R182, R182, UR10, -R172.reuse ;  /* 0x0000000ab6b67c23 */ /* 0x100fe200080108ac */
[----:B------:R3:W-:Y:S01]  /*57e0*/  @!P1 SYNCS.ARRIVE.TRANS64.RED.A1T0 RZ, [R163+URZ], RZ ;  /* 0x000000ffa3ff99a7 */ /* 0x0007e2000810043f */
[----:B------:R-:W-:Y:S01]  /*57f0*/  FFMA.FTZ R172, R183, UR10, -R172 ;  /* 0x0000000ab7ac7c23 */ /* 0x000fe200080108ac */
[----:B0-----:R-:W-:Y:S01]  /*5800*/  F2FP.BF16.F32.PACK_AB R154, R15, R154 ;  /* 0x0000009a0f9a723e */ /* 0x001fe200000010ff */
[-C--:B------:R-:W-:Y:S01]  /*5810*/  FMUL.FTZ R48, R48, R9.reuse ;  /* 0x0000000930307220 */ /* 0x080fe20000410000 */
[-C--:B------:R-:W-:Y:S01]  /*5820*/  FMUL.FTZ R49, R49, R9.reuse ;  /* 0x0000000931317220 */ /* 0x080fe20000410000 */
[-C--:B------:R-:W-:Y:S01]  /*5830*/  FMUL.FTZ R52, R52, R9.reuse ;  /* 0x0000000934347220 */ /* 0x080fe20000410000 */
[----:B------:R-:W0:Y:S01]  /*5840*/  MUFU.EX2 R155, R155 ;  /* 0x0000009b009b7308 */ /* 0x000e220000000800 */
[----:B------:R-:W-:Y:S01]  /*5850*/  FMUL.FTZ R53, R53, R9 ;  /* 0x0000000935357220 */ /* 0x000fe20000410000 */
[----:B---3--:R-:W-:-:S02]  /*5860*/  IMAD.U32 R163, RZ, RZ, UR23 ;  /* 0x00000017ffa37e24 */ /* 0x008fc4000f8e00ff */
[-C--:B------:R-:W-:Y:S01]  /*5870*/  FMUL.FTZ R56, R56, R9.reuse ;  /* 0x0000000938387220 */ /* 0x080fe20000410000 */
[-C--:B------:R-:W-:Y:S01]  /*5880*/  FMUL.FTZ R57, R57, R9.reuse ;  /* 0x0000000939397220 */ /* 0x080fe20000410000 */
[-C--:B------:R-:W-:Y:S01]  /*5890*/  FMUL.FTZ R60, R60, R9.reuse ;  /* 0x000000093c3c7220 */ /* 0x080fe20000410000 */
[----:B------:R-:W-:Y:S02]  /*58a0*/  @!P2 IMAD R3, R163, 0x40, R2 ;  /* 0x00000040a303a824 */ /* 0x000fe400078e0202 */
[----:B------:R-:W-:Y:S01]  /*58b0*/  FMUL.FTZ R61, R61, R9 ;  /* 0x000000093d3d7220 */ /* 0x000fe20000410000 */
[----:B------:R-:W3:Y:S01]  /*58c0*/  MUFU.EX2 R158, R158 ;  /* 0x0000009e009e7308 */ /* 0x000ee20000000800 */
[----:B--2---:R-:W-:Y:S01]  /*58d0*/  FFMA.FTZ R167, R8, R6, R153 ;  /* 0x0000000608a77223 */ /* 0x004fe20000010099 */
[----:B------:R-:W-:Y:S01]  /*58e0*/  F2FP.BF16.F32.PACK_AB R153, R20, R153 ;  /* 0x000000991499723e */ /* 0x000fe200000010ff */
[-C--:B------:R-:W-:Y:S01]  /*58f0*/  FMUL.FTZ R64, R64, R9.reuse ;  /* 0x0000000940407220 */ /* 0x080fe20000410000 */
[----:B------:R-:W-:Y:S01]  /*5900*/  @!P2 LEA R3, R3, UR40, 0x2 ;  /* 0x000000280303ac11 */ /* 0x000fe2000f8e10ff */
[----:B------:R-:W-:Y:S01]  /*5910*/  FADD.FTZ R6, R20, R167 ;  /* 0x000000a714067221 */ /* 0x000fe20000010000 */
[-C--:B------:R-:W-:Y:S01]  /*5920*/  FMUL.FTZ R65, R65, R9.reuse ;  /* 0x0000000941417220 */ /* 0x080fe20000410000 */
[-C--:B------:R-:W-:Y:S01]  /*5930*/  FMUL.FTZ R68, R68, R9.reuse ;  /* 0x0000000944447220 */ /* 0x080fe20000410000 */
[----:B------:R-:W-:Y:S01]  /*5940*/  MUFU.EX2 R157, R157 ;  /* 0x0000009d009d7308 */ /* 0x000fe20000000800 */
[----:B0-----:R-:W-:Y:S01]  /*5950*/  FADD.FTZ R167, R155, R6 ;  /* 0x000000069ba77221 */ /* 0x001fe20000010000 */
[----:B------:R-:W-:Y:S01]  /*5960*/  @!P2 STS [R3+0x28800], R9 ;  /* 0x028800090300a388 */ /* 0x000fe20000000800 */
[-C--:B------:R-:W-:Y:S01]  /*5970*/  FMUL.FTZ R69, R69, R9.reuse ;  /* 0x0000000945457220 */ /* 0x080fe20000410000 */
[-C--:B------:R-:W-:Y:S01]  /*5980*/  FMUL.FTZ R72, R72, R9.reuse ;  /* 0x0000000948487220 */ /* 0x080fe20000410000 */
[-C--:B------:R-:W-:Y:S01]  /*5990*/  FMUL.FTZ R73, R73, R9.reuse ;  /* 0x0000000949497220 */ /* 0x080fe20000410000 */
[----:B------:R0:W-:Y:S01]  /*59a0*/  @!P2 STS [R3+0x28820], R8 ;  /* 0x028820080300a388 */ /* 0x0001e20000000800 */
[----:B------:R-:W-:Y:S01]  /*59b0*/  FMUL.FTZ R76, R76, R9 ;  /* 0x000000094c4c7220 */ /* 0x000fe20000410000 */
[----:B------:R-:W-:Y:S01]  /*59c0*/  MUFU.EX2 R162, R162 ;  /* 0x000000a200a27308 */ /* 0x000fe20000000800 */
        /* <DEDUP_REMOVED lines=41> */
[----:B------:R-:W-:Y:S01]  /*5c60*/  FADD.FTZ R176, R158, R167 ;  /* 0x000000a79eb07221 */ /* 0x000fe20000010000 */
[----:B--2---:R-:W-:Y:S01]  /*5c70*/  F2FP.BF16.F32.PACK_AB R158, R161, R10 ;  /* 0x0000000aa19e723e */ /* 0x004fe200000010ff */
[-C--:B------:R-:W-:Y:S01]  /*5c80*/  FMUL.FTZ R141, R141, R9.reuse ;  /* 0x000000098d8d7220 */ /* 0x080fe20000410000 */
[----:B------:R-:W-:Y:S01]  /*5c90*/  FMUL.FTZ R144, R144, R9 ;  /* 0x0000000990907220 */ /* 0x000fe20000410000 */
[----:B------:R-:W-:Y:S01]  /*5ca0*/  FADD.FTZ R167, R157, R176 ;  /* 0x000000b09da77221 */ /* 0x000fe20000010000 */
[----:B------:R-:W-:Y:S01]  /*5cb0*/  F2FP.BF16.F32.PACK_AB R157, R162, R157 ;  /* 0x0000009da29d723e */ /* 0x000fe200000010ff */
[----:B------:R-:W2:Y:S01]  /*5cc0*/  MUFU.EX2 R160, R160 ;  /* 0x000000a000a07308 */ /* 0x000ea20000000800 */
[-C--:B------:R-:W-:Y:S01]  /*5cd0*/  FMUL.FTZ R145, R145, R9.reuse ;  /* 0x0000000991917220 */ /* 0x080fe20000410000 */
[-C--:B------:R-:W-:Y:S01]  /*5ce0*/  FMUL.FTZ R148, R148, R9.reuse ;  /* 0x0000000994947220 */ /* 0x080fe20000410000 */
[----:B------:R-:W-:Y:S01]  /*5cf0*/  FMUL.FTZ R149, R149, R9 ;  /* 0x0000000995957220 */ /* 0x000fe20000410000 */
        /* <DEDUP_REMOVED lines=13> */
[----:B----4-:R-:W-:Y:S01]  /*5dd0*/  FADD.FTZ R174, R156, R171 ;  /* 0x000000ab9cae7221 */ /* 0x010fe20000010000 */
[----:B------:R-:W-:Y:S01]  /*5de0*/  F2FP.BF16.F32.PACK_AB R156, R21, R156 ;  /* 0x0000009c159c723e */ /* 0x000fe200000010ff */
[-C--:B------:R-:W-:Y:S01]  /*5df0*/  FMUL.FTZ R47, R47, R8.reuse ;  /* 0x000000082f2f7220 */ /* 0x080fe20000410000 */
[-C--:B------:R-:W-:Y:S01]  /*5e00*/  FMUL.FTZ R50, R50, R8.reuse ;  /* 0x0000000832327220 */ /* 0x080fe20000410000 */
[----:B------:R-:W-:Y:S01]  /*5e10*/  FADD.FTZ R171, R21, R174 ;  /* 0x000000ae15ab7221 */ /* 0x000fe20000010000 */
[----:B------:R-:W-:Y:S01]  /*5e20*/  FADD.FTZ R174, R162, R167 ;  /* 0x000000a7a2ae7221 */ /* 0x000fe20000010000 */
[-C--:B------:R-:W-:Y:S01]  /*5e30*/  FMUL.FTZ R51, R51, R8.reuse ;  /* 0x0000000833337220 */ /* 0x080fe20000410000 */
[----:B------:R-:W0:Y:S01]  /*5e40*/  MUFU.EX2 R165, R165 ;  /* 0x000000a500a57308 */ /* 0x000e220000000800 */
[----:B------:R-:W-:Y:S01]  /*5e50*/  FADD.FTZ R176, R10, R171 ;  /* 0x000000ab0ab07221 */ /* 0x000fe20000010000 */
[----:B------:R-:W-:Y:S01]  /*5e60*/  FADD.FTZ R167, R159, R174 ;  /* 0x000000ae9fa77221 */ /* 0x000fe20000010000 */
[----:B-----5:R-:W-:Y:S01]  /*5e70*/  F2FP.BF16.F32.PACK_AB R159, R166, R159 ;  /* 0x0000009fa69f723e */ /* 0x020fe200000010ff */
[-C--:B------:R-:W-:Y:S01]  /*5e80*/  FMUL.FTZ R54, R54, R8.reuse ;  /* 0x0000000836367220 */ /* 0x080fe20000410000 */
[----:B------:R-:W-:Y:S01]  /*5e90*/  FADD.FTZ R13, R161, R176 ;  /* 0x000000b0a10d7221 */ /* 0x000fe20000010000 */
[----:B------:R-:W-:Y:S01]  /*5ea0*/  FADD.FTZ R174, R166, R167 ;  /* 0x000000a7a6ae7221 */ /* 0x000fe20000010000 */
[-C--:B------:R-:W-:Y:S01]  /*5eb0*/  FMUL.FTZ R55, R55, R8.reuse ;  /* 0x0000000837377220 */ /* 0x080fe20000410000 */
[----:B------:R-:W4:Y:S01]  /*5ec0*/  MUFU.EX2 R12, R12 ;  /* 0x0000000c000c7308 */ /* 0x000f220000000800 */
[----:B--2---:R-:W-:Y:S01]  /*5ed0*/  FADD.FTZ R176, R160, R13 ;  /* 0x0000000da0b07221 */ /* 0x004fe20000010000 */
[----:B-1----:R-:W-:Y:S01]  /*5ee0*/  FADD.FTZ R13, R11, R174 ;  /* 0x000000ae0b0d7221 */ /* 0x002fe20000010000 */
[----:B------:R-:W-:Y:S01]  /*5ef0*/  F2FP.BF16.F32.PACK_AB R161, R170, R11 ;  /* 0x0000000baaa1723e */ /* 0x000fe200000010ff */
[----:B------:R3:W-:Y:S01]  /*5f00*/  STSM.16.M88.4 [R184], R156 ;  /* 0x0000009cb8007844 */ /* 0x0007e20000000200 */
[-C--:B------:R-:W-:Y:S01]  /*5f10*/  FMUL.FTZ R58, R58, R8.reuse ;  /* 0x000000083a3a7220 */ /* 0x080fe20000410000 */
[----:B------:R-:W-:Y:S01]  /*5f20*/  FADD.FTZ R20, R170, R13 ;  /* 0x0000000daa147221 */ /* 0x000fe20000010000 */
[----:B------:R-:W-:Y:S01]  /*5f30*/  FMUL.FTZ R59, R59, R8 ;  /* 0x000000083b3b7220 */ /* 0x000fe20000410000 */
[----:B------:R-:W1:Y:S01]  /*5f40*/  MUFU.EX2 R6, R175 ;  /* 0x000000af00067308 */ /* 0x000e620000000800 */
        /* <DEDUP_REMOVED lines=8> */
[----:B----4-:R-:W-:Y:S01]  /*5fd0*/  FADD.FTZ R174, R12, R3 ;  /* 0x000000030cae7221 */ /* 0x010fe20000010000 */
[----:B------:R-:W-:Y:S01]  /*5fe0*/  FADD.FTZ R3, R163, R20 ;  /* 0x00000014a3037221 */ /* 0x000fe20000010000 */
[-C--:B------:R-:W-:Y:S01]  /*5ff0*/  FMUL.FTZ R71, R71, R8.reuse ;  /* 0x0000000847477220 */ /* 0x080fe20000410000 */
[-C--:B------:R-:W-:Y:S01]  /*6000*/  FMUL.FTZ R74, R74, R8.reuse ;  /* 0x000000084a4a7220 */ /* 0x080fe20000410000 */
[-C--:B------:R-:W-:Y:S01]  /*6010*/  FMUL.FTZ R75, R75, R8.reuse ;  /* 0x000000084b4b7220 */ /* 0x080fe20000410000 */
[-C--:B------:R-:W-:Y:S01]  /*6020*/  FMUL.FTZ R78, R78, R8.reuse ;  /* 0x000000084e4e7220 */ /* 0x080fe20000410000 */
[-C--:B------:R-:W-:Y:S01]  /*6030*/  FMUL.FTZ R79, R79, R8.reuse ;  /* 0x000000084f4f7220 */ /* 0x080fe20000410000 */
[----:B------:R-:W2:Y:S01]  /*6040*/  MUFU.EX2 R178, R178 ;  /* 0x000000b200b27308 */ /* 0x000ea20000000800 */
        /* <DEDUP_REMOVED lines=14> */
[----:B------:R3:W-:Y:S01]  /*6130*/  STSM.16.M88.4 [R22], R160 ;  /* 0x000000a016007844 */ /* 0x0007e20000000200 */
        /* <DEDUP_REMOVED lines=25> */
[C---:B--2---:R-:W-:Y:S01]  /*62d0*/  FADD.FTZ R3, R173.reuse, R10 ;  /* 0x0000000aad037221 */ /* 0x044fe20000010000 */
[----:B------:R-:W-:Y:S01]  /*62e0*/  F2FP.BF16.F32.PACK_AB R164, R173, R164 ;  /* 0x000000a4ada4723e */ /* 0x000fe200000010ff */
        /* <DEDUP_REMOVED lines=11> */
[----:B------:R-:W-:-:S02]  /*63a0*/  FMUL.FTZ R151, R151, R8 ;  /* 0x0000000897977220 */ /* 0x000fc40000410000 */
[----:B------:R-:W1:Y:S01]  /*63b0*/  MUFU.EX2 R172, R172 ;  /* 0x000000ac00ac7308 */ /* 0x000e620000000800 */
[----:B0-----:R-:W-:Y:S01]  /*63c0*/  FADD.FTZ R6, R14, R3 ;  /* 0x000000030e067221 */ /* 0x001fe20000010000 */
[----:B--2---:R-:W-:-:S03]  /*63d0*/  F2FP.BF16.F32.PACK_AB R166, R177, R14 ;  /* 0x0000000eb1a6723e */ /* 0x004fc600000010ff */
[----:B------:R-:W-:Y:S01]  /*63e0*/  FADD.FTZ R3, R177, R6 ;  /* 0x00000006b1037221 */ /* 0x000fe20000010000 */
[C---:B-1----:R-:W-:Y:S01]  /*63f0*/  F2FP.BF16.F32.PACK_AB R167, R172.reuse, R167 ;  /* 0x000000a7aca7723e */ /* 0x042fe200000010ff */
[----:B------:R-:W-:-:S04]  /*6400*/  FADD.FTZ R6, R172, R11 ;  /* 0x0000000bac067221 */ /* 0x000fc80000010000 */
[----:B------:R3:W-:Y:S01]  /*6410*/  STSM.16.M88.4 [R23], R164 ;  /* 0x000000a417007844 */ /* 0x0007e20000000200 */
[----:B------:R-:W-:Y:S05]  /*6420*/  @!P0 BRA `(.L_x_6102) ;  /* 0x0000000000048947 */ /* 0x000fea0003800000 */
[----:B------:R-:W-:Y:S01]  /*6430*/  BPT.TRAP 0x1 ;  /* 0x000000040000795c */ /* 0x000fe20000300000 */
.L_x_6102:
[----:B------:R0:W1:Y:S01]  /*6440*/  SYNCS.PHASECHK.TRANS64.TRYWAIT P2, [UR24+0x28c50], R7 ;  /* 0x028c5007ff0075a7 */ /* 0x0000620008040158 */
[----:B------:R-:W-:Y:S05]  /*6450*/  @!P0 BRA `(.L_x_6103) ;  /* 0x0000000000048947 */ /* 0x000fea0003800000 */
[----:B------:R-:W-:Y:S01]  /*6460*/  BPT.TRAP 0x1 ;  /* 0x000000040000795c */ /* 0x000fe20000300000 */
.L_x_6103:
[----:B-1----:R-:W-:Y:S05]  /*6470*/  @P2 BRA `(.L_x_6104) ;  /* 0x0000000000082947 */ /* 0x002fea0003800000 */
[----:B------:R-:W1:Y:S02]  /*6480*/  SYNCS.PHASECHK.TRANS64.TRYWAIT P2, [UR24+0x28c50], R7 ;  /* 0x028c5007ff0075a7 */ /* 0x000e640008040158 */
[----:B-1----:R-:W-:Y:S05]  /*6490*/  @!P2 BRA `(.L_x_6105) ;  /* 0x000000a000a4a947 */ /* 0x002fea0003800000 */
.L_x_6104:
[----:B------:R-:W-:Y:S01]  /*64a0*/  ULEA UR11, UR39, UR47, 0xc ;  /* 0x0000002f270b7291 */ /* 0x000fe2000f8e603f */
[----:B------:R-:W-:Y:S01]  /*64b0*/  WARPGROUP.ARRIVE ;  /* 0x00000000000079c5 */ /* 0x000fe20000000000 */
[----:B------:R-:W-:Y:S01]  /*64c0*/  UMOV UR7, 0x40000040 ;  /* 0x4000004000077882 */ /* 0x000fe20000000000 */
[----:B------:R-:W-:Y:S01]  /*64d0*/  UISETP.GT.AND UP0, UPT, UR21, UR20, UPT ;  /* 0x000000141500728c */ /* 0x000fe2000bf04270 */
[----:B-1----:R-:W-:Y:S01]  /*64e0*/  @!P1 VIADD R168, R168, 0x28c60 ;  /* 0x00028c60a8a89836 */ /* 0x002fe20000000000 */
        /* <DEDUP_REMOVED lines=37> */
.L_x_6097:
[----:B------:R-:W-:-:S13]  /*6740*/  ISETP.LE.AND P2, PT, RZ, UR21, PT ;  /* 0x00000015ff007c0c */ /* 0x000fda000bf43270 */
[----:B------:R-:W-:Y:S05]  /*6750*/  @!P2 BRA `(.L_x_6107) ;  /* 0x00000018002ca947 */ /* 0x000fea0003800000 */
[----:B------:R-:W-:Y:S01]  /*6760*/  IMAD.MOV.U32 R8, RZ, RZ, R5 ;  /* 0x000000ffff087224 */ /* 0x000fe200078e0005 */
[----:B------:R-:W-:Y:S01]  /*6770*/  UMOV UR22, UR39 ;  /* 0x0000002700167c82 */ /* 0x000fe20008000000 */
[----:B------:R-:W-:Y:S01]  /*6780*/  IMAD.MOV.U32 R9, RZ, RZ, R4 ;  /* 0x000000ffff097224 */ /* 0x000fe200078e0004 */
[----:B------:R-:W-:-:S06]  /*6790*/  ULDC UR20, c[0x0][0x988] ;  /* 0x0002620000147ab9 */ /* 0x000fcc0000000800 */
.L_x_6116:
[----:B------:R-:W-:-:S04]  /*67a0*/  UIADD3 UR39, UR22, 0x1, URZ ;  /* 0x0000000116277890 */ /* 0x000fc8000fffe03f */
[----:B------:R-:W-:-:S04]  /*67b0*/  UISETP.NE.AND UP0, UPT, UR39, 0x2, UPT ;  /* 0x000000022700788c */ /* 0x000fc8000bf05270 */
[----:B------:R-:W-:Y:S02]  /*67c0*/  USEL UR6, URZ, 0x1, UP0 ;  /* 0x000000013f067887 */ /* 0x000fe40008000000 */
[----:B------:R-:W-:Y:S02]  /*67d0*/  USEL UR39, UR39, URZ, UP0 ;  /* 0x0000003f27277287 */ /* 0x000fe40008000000 */
[----:B------:R-:W-:Y:S01]  /*67e0*/  ULOP3.LUT UR38, UR38, UR6, URZ, 0x3c, !UPT ;  /* 0x0000000626267292 */ /* 0x000fe2000f8e3c3f */
[----:B-12-4-:R-:W-:Y:S11]  /*67f0*/  @!P0 BRA `(.L_x_6108) ;  /* 0x0000000000048947 */ /* 0x016ff60003800000 */
[----:B------:R-:W-:Y:S01]  /*6800*/  BPT.TRAP 0x1 ;  /* 0x000000040000795c */ /* 0x000fe20000300000 */
.L_x_6108:
[----:B------:R-:W-:Y:S01]  /*6810*/  ULEA UR23, UR39, UR40, 0x3 ;  /* 0x0000002827177291 */ /* 0x000fe2000f8e183f */
[----:B01----:R-:W-:-:S05]  /*6820*/  IMAD.U32 R7, RZ, RZ, UR38 ;  /* 0x00000026ff077e24 */ /* 0x003fca000f8e00ff */
[----:B------:R-:W-:-:S04]  /*6830*/  SHF.L.U32 R7, R7, 0x1f, RZ ;  /* 0x0000001f07077819 */ /* 0x000fc800000006ff */
[----:B------:R0:W1:Y:S01]  /*6840*/  SYNCS.PHASECHK.TRANS64.TRYWAIT P2, [UR23+0x28c30], R7 ;  /* 0x028c3007ff0075a7 */ /* 0x0000620008040157 */
[----:B------:R-:W-:Y:S05]  /*6850*/  @!P0 BRA `(.L_x_6109) ;  /* 0x0000000000048947 */ /* 0x000fea0003800000 */
[----:B------:R-:W-:Y:S01]  /*6860*/  BPT.TRAP 0x1 ;  /* 0x000000040000795c */ /* 0x000fe20000300000 */
.L_x_6109:
[----:B-1----:R-:W-:Y:S05]  /*6870*/  @P2 BRA `(.L_x_6110) ;  /* 0x0000000000082947 */ /* 0x002fea0003800000 */
[----:B------:R-:W1:Y:S02]  /*6880*/  SYNCS.PHASECHK.TRANS64.TRYWAIT P2, [UR23+0x28c30], R7 ;  /* 0x028c3007ff0075a7 */ /* 0x000e640008040157 */
[----:B-1----:R-:W-:Y:S05]  /*6890*/  @!P2 BRA `(.L_x_6111) ;  /* 0x0000009c00b8a947 */ /* 0x002fea0003800000 */
.L_x_6110:
[----:B------:R-:W-:Y:S01]  /*68a0*/  R2UR UR18, R0 ;  /* 0x00000000001272ca */ /* 0x000fe200000e0000 */
[----:B--23--:R-:W-:Y:S01]  /*68b0*/  WARPGROUP.ARRIVE ;  /* 0x00000000000079c5 */ /* 0x00cfe20000000000 */
        /* <DEDUP_REMOVED lines=20> */
[----:B-1----:R-:W-:-:S04]  /*6a00*/  FMNMX.FTZ R4, R152, R9, !PT ;  /* 0x0000000998047209 */ /* 0x002fc80007810000 */
        /* <DEDUP_REMOVED lines=49> */
[----:B------:R-:W-:Y:S01]  /*6d20*/  IADD3 R173, -R18, RZ, RZ ;  /* 0x000000ff12ad7210 */ /* 0x000fe20007ffe1ff */
[----:B------:R-:W2:Y:S01]  /*6d30*/  MUFU.EX2 R9, R9 ;  /* 0x0000000900097308 */ /* 0x000ea20000000800 */
[----:B------:R-:W-:Y:S01]  /*6d40*/  FMNMX.FTZ R12, R182, R5, !PT ;  /* 0x00000005b60c7209 */ /* 0x000fe20007810000 */
[----:B------:R-:W-:Y:S01]  /*6d50*/  FFMA.FTZ R181, R181, UR10, -R190 ;  /* 0x0000000ab5b57c23 */ /* 0x000fe200080108be */
[----:B------:R-:W-:-:S02]  /*6d60*/  ISETP.NE.AND P2, PT, R16, R173, PT ;  /* 0x000000ad1000720c */ /* 0x000fc40003f45270 */
[----:B------:R-:W-:-:S03]  /*6d70*/  FMNMX.FTZ R5, R183, R12, !PT ;  /* 0x0000000cb7057209 */ /* 0x000fc60007810000 */
[----:B------:R3:W-:Y:S01]  /*6d80*/  MUFU.EX2 R12, R157 ;  /* 0x0000009d000c7308 */ /* 0x0007e20000000800 */
[-C--:B-1----:R-:W-:Y:S01]  /*6d90*/  FMUL.FTZ R24, R24, R10.reuse ;  /* 0x0000000a18187220 */ /* 0x082fe20000410000 */
[----:B------:R-:W1:Y:S01]  /*6da0*/  SHFL.BFLY PT, R20, R5, 0x2, 0x1f ;  /* 0x0c401f0005147f89 */ /* 0x000e6200000e0000 */
[-C--:B------:R-:W-:Y:S01]  /*6db0*/  FMUL.FTZ R25, R25, R10.reuse ;  /* 0x0000000a19197220 */ /* 0x080fe20000410000 */
[-C--:B------:R-:W-:Y:S01]  /*6dc0*/  FMUL.FTZ R28, R28, R10.reuse ;  /* 0x0000000a1c1c7220 */ /* 0x080fe20000410000 */
[-C--:B------:R-:W-:Y:S01]  /*6dd0*/  FMUL.FTZ R29, R29, R10.reuse ;  /* 0x0000000a1d1d7220 */ /* 0x080fe20000410000 */
[-C--:B------:R-:W-:Y:S01]  /*6de0*/  FMUL.FTZ R32, R32, R10.reuse ;  /* 0x0000000a20207220 */ /* 0x080fe20000410000 */
[-C--:B------:R-:W-:Y:S01]  /*6df0*/  FMUL.FTZ R33, R33, R10.reuse ;  /* 0x0000000a21217220 */ /* 0x080fe20000410000 */
[----:B------:R-:W-:Y:S01]  /*6e00*/  MUFU.EX2 R152, R152 ;  /* 0x0000009800987308 */ /* 0x000fe20000000800 */
[--C-:B---3--:R-:W-:Y:S01]  /*6e10*/  FFMA.FTZ R157, R177, UR10, -R190.reuse ;  /* 0x0000000ab19d7c23 */ /* 0x108fe200080108be */
[----:B--2---:R-:W-:Y:S01]  /*6e20*/  FFMA.FTZ R3, R10, R3, R9 ;  /* 0x000000030a037223 */ /* 0x004fe20000010009 */
        /* <DEDUP_REMOVED lines=15> */
[----:B-1----:R-:W-:Y:S01]  /*6f20*/  FMNMX.FTZ R161, R5, R20, !PT ;  /* 0x0000001405a17209 */ /* 0x002fe20007810000 */
[--C-:B------:R-:W-:Y:S01]  /*6f30*/  FFMA.FTZ R20, R172, UR10, -R190.reuse ;  /* 0x0000000aac147c23 */ /* 0x100fe200080108be */
[-C--:B------:R-:W-:Y:S01]  /*6f40*/  FMUL.FTZ R61, R61, R10.reuse ;  /* 0x0000000a3d3d7220 */ /* 0x080fe20000410000 */
[-C--:B------:R-:W-:Y:S01]  /*6f50*/  FMUL.FTZ R64, R64, R10.reuse ;  /* 0x0000000a40407220 */ /* 0x080fe20000410000 */
[-C--:B------:R-:W-:Y:S01]  /*6f60*/  FMUL.FTZ R65, R65, R10.reuse ;  /* 0x0000000a41417220 */ /* 0x080fe20000410000 */
[----:B------:R-:W1:Y:S01]  /*6f70*/  SHFL.BFLY PT, R168, R161, 0x1, 0x1f ;  /* 0x0c201f00a1a87f89 */ /* 0x000e6200000e0000 */
        /* <DEDUP_REMOVED lines=9> */
[----:B--2---:R-:W-:Y:S01]  /*7010*/  FFMA.FTZ R164, R176, UR10, -R190 ;  /* 0x0000000ab0a47c23 */ /* 0x004fe200080108be */
        /* <DEDUP_REMOVED lines=33> */
[--C-:B-1----:R-:W-:Y:S01]  /*7230*/  FFMA.FTZ R180, R167, UR10, -R177.reuse ;  /* 0x0000000aa7b47c23 */ /* 0x102fe200080108b1 */
[----:B------:R-:W-:Y:S01]  /*7240*/  FFMA.FTZ R167, R170, UR10, -R177 ;  /* 0x0000000aaaa77c23 */ /* 0x000fe200080108b1 */
[----:B------:R-:W-:-:S02]  /*7250*/  IMAD.U32 R170, RZ, RZ, UR23 ;  /* 0x00000017ffaa7e24 */ /* 0x000fc4000f8e00ff */
[--C-:B------:R-:W-:Y:S01]  /*7260*/  FFMA.FTZ R171, R174, UR10, -R177.reuse ;  /* 0x0000000aaeab7c23 */ /* 0x100fe200080108b1 */
[--C-:B------:R-:W-:Y:S01]  /*7270*/  FFMA.FTZ R174, R175, UR10, -R177.reuse ;  /* 0x0000000aafae7c23 */ /* 0x100fe200080108b1 */
[----:B------:R-:W-:Y:S02]  /*7280*/  IMAD.U32 R175, RZ, RZ, UR22 ;  /* 0x00000016ffaf7e24 */ /* 0x000fe4000f8e00ff */
[--C-:B------:R-:W-:Y:S01]  /*7290*/  FFMA.FTZ R173, R178, UR10, -R177.reuse ;  /* 0x0000000ab2ad7c23 */ /* 0x100fe200080108b1 */
[----:B------:R-:W1:Y:S01]  /*72a0*/  MUFU.EX2 R168, R168 ;  /* 0x000000a800a87308 */ /* 0x000e620000000800 */
[----:B------:R-:W-:Y:S02]  /*72b0*/  @!P1 VIADD R154, R170, 0x28c40 ;  /* 0x00028c40aa9a9836 */ /* 0x000fe40000000000 */
[--C-:B------:R-:W-:Y:S01]  /*72c0*/  FFMA.FTZ R182, R182, UR10, -R177.reuse ;  /* 0x0000000ab6b67c23 */ /* 0x100fe200080108b1 */
[----:B------:R-:W-:Y:S02]  /*72d0*/  @!P2 IMAD R158, R175, 0x40, R2 ;  /* 0x00000040af9ea824 */ /* 0x000fe400078e0202 */
[--C-:B------:R-:W-:Y:S01]  /*72e0*/  FFMA.FTZ R183, R183, UR10, -R177.reuse ;  /* 0x0000000ab7b77c23 */ /* 0x100fe200080108b1 */
[----:B------:R-:W-:Y:S01]  /*72f0*/  FFMA.FTZ R179, R179, UR10, -R177 ;  /* 0x0000000ab3b37c23 */ /* 0x000fe200080108b1 */
[----:B------:R-:W-:Y:S01]  /*7300*/  @!P1 PRMT R154, RZ, 0x654, R154 ;  /* 0x00000654ff9a9816 */ /* 0x000fe2000000009a */
[-C--:B------:R-:W-:Y:S01]  /*7310*/  FMUL.FTZ R116, R116, R10.reuse ;  /* 0x0000000a74747220 */ /* 0x080fe20000410000 */
[----:B------:R-:W2:Y:S01]  /*7320*/  MUFU.EX2 R155, R155 ;  /* 0x0000009b009b7308 */ /* 0x000ea20000000800 */
[----:B------:R-:W-:Y:S01]  /*7330*/  @!P2 LEA R158, R158, UR40, 0x2 ;  /* 0x000000289e9eac11 */ /* 0x000fe2000f8e10ff */
[----:B------:R3:W-:Y:S01]  /*7340*/  @!P1 SYNCS.ARRIVE.TRANS64.RED.A1T0 RZ, [R154+URZ], RZ ;  /* 0x000000ff9aff99a7 */ /* 0x0007e2000810043f */
[-C--:B------:R-:W-:Y:S01]  /*7350*/  FMUL.FTZ R117, R117, R10.reuse ;  /* 0x0000000a75757220 */ /* 0x080fe20000410000 */
[-C--:B------:R-:W-:Y:S01]  /*7360*/  FMUL.FTZ R120, R120, R10.reuse ;  /* 0x0000000a78787220 */ /* 0x080fe20000410000 */
[-C--:B------:R-:W-:Y:S01]  /*7370*/  FMUL.FTZ R121, R121, R10.reuse ;  /* 0x0000000a79797220 */ /* 0x080fe20000410000 */
[----:B------:R-:W-:Y:S01]  /*7380*/  @!P2 STS [R158+0x28800], R10 ;  /* 0x0288000a9e00a388 */ /* 0x000fe20000000800 */
[----:B------:R-:W-:Y:S01]  /*7390*/  FMUL.FTZ R124, R124, R10 ;  /* 0x0000000a7c7c7220 */ /* 0x000fe20000410000 */
[----:B------:R-:W4:Y:S01]  /*73a0*/  MUFU.EX2 R165, R165 ;  /* 0x000000a500a57308 */ /* 0x000f220000000800 */
[----:B-1----:R-:W-:Y:S01]  /*73b0*/  FFMA.FTZ R6, R169, R6, R168 ;  /* 0x00000006a9067223 */ /* 0x002fe200000100a8 */
[C---:B---3--:R-:W-:Y:S01]  /*73c0*/  FADD.FTZ R154, R152.reuse, R3 ;  /* 0x00000003989a7221 */ /* 0x048fe20000010000 */
[----:B------:R1:W-:Y:S01]  /*73d0*/  @!P2 STS [R158+0x28820], R169 ;  /* 0x028820a99e00a388 */ /* 0x0003e20000000800 */
[----:B------:R-:W-:Y:S01]  /*73e0*/  F2FP.BF16.F32.PACK_AB R152, R152, R9 ;  /* 0x000000099898723e */ /* 0x000fe200000010ff */
[-C--:B------:R-:W-:Y:S01]  /*73f0*/  FMUL.FTZ R125, R125, R10.reuse ;  /* 0x0000000a7d7d7220 */ /* 0x080fe20000410000 */
[----:B------:R-:W-:Y:S01]  /*7400*/  FADD.FTZ R3, R11, R154 ;  /* 0x0000009a0b037221 */ /* 0x000fe20000010000 */
[-C--:B------:R-:W-:Y:S01]  /*7410*/  FMUL.FTZ R128, R128, R10.reuse ;  /* 0x0000000a80807220 */ /* 0x080fe20000410000 */
[----:B------:R-:W3:Y:S01]  /*7420*/  MUFU.EX2 R172, R172 ;  /* 0x000000ac00ac7308 */ /* 0x000ee20000000800 */
[----:B--2---:R-:W-:Y:S01]  /*7430*/  FADD.FTZ R6, R155, R6 ;  /* 0x000000069b067221 */ /* 0x004fe20000010000 */
[----:B------:R-:W-:Y:S01]  /*7440*/  FADD.FTZ R3, R12, R3 ;  /* 0x000000030c037221 */ /* 0x000fe20000010000 */
[-C--:B------:R-:W-:Y:S01]  /*7450*/  FMUL.FTZ R129, R129, R10.reuse ;  /* 0x0000000a81817220 */ /* 0x080fe20000410000 */
[-C--:B------:R-:W-:Y:S01]  /*7460*/  FMUL.FTZ R132, R132, R10.reuse ;  /* 0x0000000a84847220 */ /* 0x080fe20000410000 */
[-C--:B------:R-:W-:Y:S01]  /*7470*/  FMUL.FTZ R133, R133, R10.reuse ;  /* 0x0000000a85857220 */ /* 0x080fe20000410000 */
[----:B------:R-:W-:Y:S01]  /*7480*/  FADD.FTZ R154, R156, R3 ;  /* 0x000000039c9a7221 */ /* 0x000fe20000010000 */
[-C--:B------:R-:W-:Y:S01]  /*7490*/  FMUL.FTZ R136, R136, R10.reuse ;  /* 0x0000000a88887220 */ /* 0x080fe20000410000 */
[----:B------:R-:W2:Y:S01]  /*74a0*/  MUFU.EX2 R159, R159 ;  /* 0x0000009f009f7308 */ /* 0x000ea20000000800 */
[----:B----4-:R-:W-:Y:S01]  /*74b0*/  FADD.FTZ R3, R165, R6 ;  /* 0x00000006a5037221 */ /* 0x010fe20000010000 */
[----:B------:R-:W-:Y:S01]  /*74c0*/  FADD.FTZ R175, R13, R154 ;  /* 0x0000009a0daf7221 */ /* 0x000fe20000010000 */
[-C--:B------:R-:W-:Y:S01]  /*74d0*/  FMUL.FTZ R137, R137, R10.reuse ;  /* 0x0000000a89897220 */ /* 0x080fe20000410000 */
[-C--:B------:R-:W-:Y:S01]  /*74e0*/  FMUL.FTZ R140, R140, R10.reuse ;  /* 0x0000000a8c8c7220 */ /* 0x080fe20000410000 */
        /* <DEDUP_REMOVED lines=8> */
[----:B------:R-:W-:Y:S01]  /*7570*/  FMUL.FTZ R149, R149, R10 ;  /* 0x0000000a95957220 */ /* 0x000fe20000410000 */
[----:B------:R-:W-:Y:S01]  /*7580*/  FADD.FTZ R154, R160, R175 ;  /* 0x000000afa09a7221 */ /* 0x000fe20000010000 */
[----:B------:R-:W-:Y:S01]  /*7590*/  F2FP.BF16.F32.PACK_AB R156, R13, R156 ;  /* 0x0000009c0d9c723e */ /* 0x000fe200000010ff */
[----:B------:R-:W3:Y:S01]  /*75a0*/  MUFU.EX2 R163, R163 ;  /* 0x000000a300a37308 */ /* 0x000ee20000000800 */
[----:B--2---:R-:W-:Y:S01]  /*75b0*/  FADD.FTZ R3, R159, R6 ;  /* 0x000000069f037221 */ /* 0x004fe20000010000 */
[----:B-1----:R-:W-:Y:S01]  /*75c0*/  F2FP.BF16.F32.PACK_AB R158, R15, R14 ;  /* 0x0000000e0f9e723e */ /* 0x002fe200000010ff */
        /* <DEDUP_REMOVED lines=64> */
[-C--:B------:R-:W-:Y:S01]  /*79d0*/  FMUL.FTZ R118, R118, R169.reuse ;  /* 0x000000a976767220 */ /* 0x080fe20000410000 */
[----:B------:R-:W-:Y:S01]  /*79e0*/  F2FP.BF16.F32.PACK_AB R153, R155, R168 ;  /* 0x000000a89b99723e */ /* 0x000fe200000010ff */
[----:B------:R-:W-:Y:S01]  /*79f0*/  FMUL.FTZ R119, R119, R169 ;  /* 0x000000a977777220 */ /* 0x000fe20000410000 */
[----:B------:R-:W-:Y:S01]  /*7a00*/  F2FP.BF16.F32.PACK_AB R154, R12, R11 ;  /* 0x0000000b0c9a723e */ /* 0x000fe200000010ff */
[----:B------:R-:W-:Y:S01]  /*7a10*/  FMUL.FTZ R122, R122, R169 ;  /* 0x000000a97a7a7220 */ /* 0x000fe20000410000 */
[----:B------:R-:W3:Y:S01]  /*7a20*/  MUFU.EX2 R174, R174 ;  /* 0x000000ae00ae7308 */ /* 0x000ee20000000800 */
[----:B-1----:R-:W-:Y:S01]  /*7a30*/  FADD.FTZ R3, R171, R6 ;  /* 0x00000006ab037221 */ /* 0x002fe20000010000 */
[----:B------:R-:W-:Y:S01]  /*7a40*/  F2FP.BF16.F32.PACK_AB R155, R172, R165 ;  /* 0x000000a5ac9b723e */ /* 0x000fe200000010ff */
[----:B------:R-:W-:Y:S01]  /*7a50*/  BAR.SYNC.DEFER_BLOCKING 0xf, 0x100 ;  /* 0x03c4000000007b1d */ /* 0x000fe20000010000 */
        /* <DEDUP_REMOVED lines=18> */
[----:B------:R-:W-:-:S03]  /*7b80*/  FMUL.FTZ R151, R151, R169 ;  /* 0x000000a997977220 */ /* 0x000fc60000410000 */
[----:B------:R-:W3:Y:S01]  /*7b90*/  MUFU.EX2 R8, R181 ;  /* 0x000000b500087308 */ /* 0x000ee20000000800 */
[C---:B-1----:R-:W-:Y:S01]  /*7ba0*/  FADD.FTZ R10, R157.reuse, R10 ;  /* 0x0000000a9d0a7221 */ /* 0x042fe20000010000 */
[----:B------:R-:W-:Y:S01]  /*7bb0*/  F2FP.BF16.F32.PACK_AB R164, R157, R164 ;  /* 0x000000a49da4723e */ /* 0x000fe200000010ff */
[----:B------:R1:W-:Y:S01]  /*7bc0*/  STSM.16.M88.4 [R19+0x26800], R152 ;  /* 0x0268009813007844 */ /* 0x0003e20000000200 */
[----:B------:R-:W-:Y:S01]  /*7bd0*/  F2FP.BF16.F32.PACK_AB R157, R176, R159 ;  /* 0x0000009fb09d723e */ /* 0x000fe200000010ff */
[----:B------:R-:W-:Y:S01]  /*7be0*/  FADD.FTZ R3, R161, R10 ;  /* 0x0000000aa1037221 */ /* 0x000fe20000010000 */
[----:B------:R-:W-:Y:S02]  /*7bf0*/  F2FP.BF16.F32.PACK_AB R159, R180, R163 ;  /* 0x000000a3b49f723e */ /* 0x000fe400000010ff */
[----:B------:R-:W4:Y:S01]  /*7c00*/  MUFU.EX2 R178, R179 ;  /* 0x000000b300b27308 */ /* 0x000f220000000800 */
[----:B--2---:R-:W-:Y:S01]  /*7c10*/  FADD.FTZ R9, R173, R6 ;  /* 0x00000006ad097221 */ /* 0x004fe20000010000 */
[----:B------:R-:W-:Y:S01]  /*7c20*/  F2FP.BF16.F32.PACK_AB R163, R174, R171 ;  /* 0x000000abaea3723e */ /* 0x000fe200000010ff */
[----:B------:R1:W-:Y:S05]  /*7c30*/  STSM.16.M88.4 [R184], R156 ;  /* 0x0000009cb8007844 */ /* 0x0003ea0000000200 */
[----:B------:R-:W2:Y:S01]  /*7c40*/  MUFU.EX2 R182, R182 ;  /* 0x000000b600b67308 */ /* 0x000ea20000000800 */
[C---:B---3--:R-:W-:Y:S01]  /*7c50*/  F2FP.BF16.F32.PACK_AB R166, R8.reuse, R161 ;  /* 0x000000a108a6723e */ /* 0x048fe200000010ff */
[----:B------:R-:W-:Y:S01]  /*7c60*/  FADD.FTZ R3, R8, R3 ;  /* 0x0000000308037221 */ /* 0x000fe20000010000 */
[----:B------:R-:W-:-:S05]  /*7c70*/  F2FP.BF16.F32.PACK_AB R161, R190, R167 ;  /* 0x000000a7bea1723e */ /* 0x000fca00000010ff */
[----:B------:R-:W3:Y:S01]  /*7c80*/  MUFU.EX2 R183, R183 ;  /* 0x000000b700b77308 */ /* 0x000ee20000000800 */
[C---:B----4-:R-:W-:Y:S01]  /*7c90*/  FADD.FTZ R9, R178.reuse, R9 ;  /* 0x00000009b2097221 */ /* 0x050fe20000010000 */
[----:B------:R-:W-:Y:S01]  /*7ca0*/  F2FP.BF16.F32.PACK_AB R165, R178, R173 ;  /* 0x000000adb2a5723e */ /* 0x000fe200000010ff */
[----:B------:R1:W-:Y:S02]  /*7cb0*/  STSM.16.M88.4 [R22], R160 ;  /* 0x000000a016007844 */ /* 0x0003e40000000200 */
[----:B--2---:R-:W-:Y:S01]  /*7cc0*/  FADD.FTZ R6, R182, R9 ;  /* 0x00000009b6067221 */ /* 0x004fe20000010000 */
[----:B---3--:R-:W-:-:S03]  /*7cd0*/  F2FP.BF16.F32.PACK_AB R167, R183, R182 ;  /* 0x000000b6b7a7723e */ /* 0x008fc600000010ff */
[----:B------:R-:W-:Y:S02]  /*7ce0*/  FADD.FTZ R6, R183, R6 ;  /* 0x00000006b7067221 */ /* 0x000fe40000010000 */
[----:B------:R1:W-:Y:S01]  /*7cf0*/  STSM.16.M88.4 [R23], R164 ;  /* 0x000000a417007844 */ /* 0x0003e20000000200 */
[----:B------:R-:W-:Y:S05]  /*7d00*/  @!P0 BRA `(.L_x_6112) ;  /* 0x0000000000048947 */ /* 0x000fea0003800000 */
[----:B------:R-:W-:Y:S01]  /*7d10*/  BPT.TRAP 0x1 ;  /* 0x000000040000795c */ /* 0x000fe20000300000 */
.L_x_6112:
[----:B------:R2:W3:Y:S01]  /*7d20*/  SYNCS.PHASECHK.TRANS64.TRYWAIT P2, [UR23+0x28c50], R7 ;  /* 0x028c5007ff0075a7 */ /* 0x0004e20008040157 */
[----:B------:R-:W-:Y:S05]  /*7d30*/  @!P0 BRA `(.L_x_6113) ;  /* 0x0000000000048947 */ /* 0x000fea0003800000 */
[----:B------:R-:W-:Y:S01]  /*7d40*/  BPT.TRAP 0x1 ;  /* 0x000000040000795c */ /* 0x000fe20000300000 */
.L_x_6113:
[----:B---3--:R-:W-:Y:S05]  /*7d50*/  @P2 BRA `(.L_x_6114) ;  /* 0x0000000000082947 */ /* 0x008fea0003800000 */
[----:B------:R-:W3:Y:S02]  /*7d60*/  SYNCS.PHASECHK.TRANS64.TRYWAIT P2, [UR23+0x28c50], R7 ;  /* 0x028c5007ff0075a7 */ /* 0x000ee40008040157 */
[----:B---3--:R-:W-:Y:S05]  /*7d70*/  @!P2 BRA `(.L_x_6115) ;  /* 0x000000880098a947 */ /* 0x008fea0003800000 */
.L_x_6114:
        /* <DEDUP_REMOVED lines=41> */
.L_x_6107:
[----:B------:R-:W5:Y:S01]  /*8010*/  SHFL.BFLY PT, R0, R3, 0x2, 0x1f ;  /* 0x0c401f0003007f89 */ /* 0x000f6200000e0000 */
[----:B------:R-:W-:Y:S01]  /*8020*/  IMAD.U32 R11, RZ, RZ, UR10 ;  /* 0x0000000aff0b7e24 */ /* 0x000fe2000f8e00ff */
[----:B------:R-:W-:Y:S01]  /*8030*/  UIADD3 UR37, UR37, 0x1, URZ ;  /* 0x0000000125257890 */ /* 0x000fe2000fffe03f */
[----:B------:R-:W-:Y:S01]  /*8040*/  IMAD.U32 R15, RZ, RZ, UR10 ;  /* 0x0000000aff0f7e24 */ /* 0x000fe2000f8e00ff */
[----:B------:R-:W0:Y:S01]  /*8050*/  SHFL.BFLY PT, R9, R6, 0x2, 0x1f ;  /* 0x0c401f0006097f89 */ /* 0x000e2200000e0000 */
[----:B------:R-:W-:Y:S08]  /*8060*/  BAR.ARV 0x8, 0xa0 ;  /* 0x0202800000007b1d */ /* 0x000ff00000002000 */
[----:B------:R-:W-:Y:S01]  /*8070*/  BAR.SYNC.DEFER_BLOCKING 0xf, 0x100 ;  /* 0x03c4000000007b1d */ /* 0x000fe20000010000 */
[----:B-----5:R-:W-:Y:S01]  /*8080*/  FADD.FTZ R0, R0, R3 ;  /* 0x0000000300007221 */ /* 0x020fe20000010000 */
[----:B------:R-:W-:Y:S01]  /*8090*/  IMAD.U32 R3, RZ, RZ, UR39 ;  /* 0x00000027ff037e24 */ /* 0x000fe2000f8e00ff */
[----:B------:R-:W-:Y:S01]  /*80a0*/  UIADD3 UR39, UR39, 0x1, URZ ;  /* 0x0000000127277890 */ /* 0x000fe2000fffe03f */
[----:B0-----:R-:W-:-:S02]  /*80b0*/  FADD.FTZ R9, R9, R6 ;  /* 0x0000000609097221 */ /* 0x001fc40000010000 */
[----:B-12---:R-:W0:Y:S01]  /*80c0*/  SHFL.BFLY PT, R7, R0, 0x1, 0x1f ;  /* 0x0c201f0000077f89 */ /* 0x006e2200000e0000 */
[----:B------:R-:W-:-:S03]  /*80d0*/  UISETP.NE.AND UP0, UPT, UR39, 0x2, UPT ;  /* 0x000000022700788c */ /* 0x000fc6000bf05270 */
[----:B------:R-:W1:Y:S01]  /*80e0*/  SHFL.BFLY PT, R8, R9, 0x1, 0x1f ;  /* 0x0c201f0009087f89 */ /* 0x000e6200000e0000 */
[----:B------:R-:W-:Y:S02]  /*80f0*/  USEL UR4, URZ, 0x1, UP0 ;  /* 0x000000013f047887 */ /* 0x000fe40008000000 */
[----:B------:R-:W-:Y:S02]  /*8100*/  USEL UR39, UR39, URZ, UP0 ;  /* 0x0000003f27277287 */ /* 0x000fe40008000000 */
[----:B------:R-:W-:Y:S01]  /*8110*/  ULOP3.LUT UR38, UR38, UR4, URZ, 0x3c, !UPT ;  /* 0x0000000426267292 */ /* 0x000fe2000f8e3c3f */
[----:B0-----:R-:W-:Y:S01]  /*8120*/  FADD.FTZ R12, R0, R7 ;  /* 0x00000007000c7221 */ /* 0x001fe20000010000 */
[----:B------:R-:W-:Y:S02]  /*8130*/  IMAD.MOV R7, RZ, RZ, -R18 ;  /* 0x000000ffff077224 */ /* 0x000fe400078e0a12 */
[----:B-1----:R-:W-:Y:S02]  /*8140*/  FADD.FTZ R13, R9, R8 ;  /* 0x00000008090d7221 */ /* 0x002fe40000010000 */
[----:B------:R-:W-:-:S02]  /*8150*/  FSETP.NE.FTZ.AND P1, PT, R12, RZ, PT ;  /* 0x000000ff0c00720b */ /* 0x000fc40003f35000 */
[----:B------:R-:W-:Y:S02]  /*8160*/  ISETP.NE.AND P0, PT, R16, R7, PT ;  /* 0x000000071000720c */ /* 0x000fe40003f05270 */
[----:B------:R-:W-:Y:S02]  /*8170*/  CS2R R6, SRZ ;  /* 0x0000000000067805 */ /* 0x000fe4000001ff00 */
[----:B------:R-:W-:-:S07]  /*8180*/  FSETP.NE.FTZ.AND P2, PT, R13, RZ, PT ;  /* 0x000000ff0d00720b */ /* 0x000fce0003f55000 */
[----:B------:R-:W0:Y:S02]  /*8190*/  @P1 MUFU.RCP R7, R12 ;  /* 0x0000000c00071308 */ /* 0x000e240000001000 */
[----:B------:R-:W-:Y:S01]  /*81a0*/  @!P0 LEA R0, R3, R2, 0x6 ;  /* 0x0000000203008211 */ /* 0x000fe200078e30ff */
[----:B------:R-:W-:-:S03]  /*81b0*/  IMAD.MOV.U32 R3, RZ, RZ, -0x800000 ;  /* 0xff800000ff037424 */ /* 0x000fc600078e00ff */
[----:B------:R-:W-:Y:S01]  /*81c0*/  @P2 FMUL.FTZ R15, R15, 0.69314718246459960938 ;  /* 0x3f3172180f0f2820 */ /* 0x000fe20000410000 */
[----:B------:R-:W-:Y:S01]  /*81d0*/  @!P0 LEA R9, R0, UR40, 0x2 ;  /* 0x0000002800098c11 */ /* 0x000fe2000f8e10ff */
[----:B------:R-:W-:Y:S01]  /*81e0*/  IMAD.MOV.U32 R0, RZ, RZ, -0x800000 ;  /* 0xff800000ff007424 */ /* 0x000fe200078e00ff */
[----:B------:R-:W1:Y:S08]  /*81f0*/  @P2 MUFU.RCP R6, R13 ;  /* 0x0000000d00062308 */ /* 0x000e700000001000 */
[----:B------:R-:W2:Y:S01]  /*8200*/  @P1 MUFU.LG2 R12, R12 ;  /* 0x0000000c000c1308 */ /* 0x000ea20000000c00 */
[----:B0-----:R0:W-:Y:S01]  /*8210*/  @!P0 STS [R9+0x28800], R7 ;  /* 0x0288000709008388 */ /* 0x0011e20000000800 */
[-C--:B---3--:R-:W-:Y:S01]  /*8220*/  FMUL.FTZ R161, R24, R7.reuse ;  /* 0x0000000718a17220 */ /* 0x088fe20000410000 */
[-C--:B------:R-:W-:Y:S01]  /*8230*/  FMUL.FTZ R8, R25, R7.reuse ;  /* 0x0000000719087220 */ /* 0x080fe20000410000 */
[-C--:B------:R-:W-:Y:S01]  /*8240*/  FMUL.FTZ R10, R28, R7.reuse ;  /* 0x000000071c0a7220 */ /* 0x080fe20000410000 */
        /* <DEDUP_REMOVED lines=64> */
[----:B--2---:R-:W-:Y:S01]  /*8650*/  @P1 FMUL.FTZ R12, R12, 0.69314718246459960938 ;  /* 0x3f3172180c0c1820 */ /* 0x004fe20000410000 */
[----:B---3--:R-:W-:Y:S01]  /*8660*/  @P2 FMUL.FTZ R14, R13, 0.69314718246459960938 ;  /* 0x3f3172180d0e2820 */ /* 0x008fe20000410000 */
[-C--:B-1----:R-:W-:Y:S01]  /*8670*/  FMUL.FTZ R9, R26, R6.reuse ;  /* 0x000000061a097220 */ /* 0x082fe20000410000 */
        /* <DEDUP_REMOVED lines=67> */
.L_x_6078:
[----:B------:R-:W0:Y:S08]  /*8ab0*/  S2UR UR4, SR_CgaCtaId ;  /* 0x00000000000479c3 */ /* 0x000e300000008800 */
[----:B------:R-:W-:Y:S06]  /*8ac0*/  BAR.SYNC.DEFER_BLOCKING 0x5, 0x120 ;  /* 0x0144800000007b1d */ /* 0x000fec0000010000 */
[----:B------:R-:W-:Y:S01]  /*8ad0*/  UMOV UR40, 0x400 ;  /* 0x0000040000287882 */ /* 0x000fe20000000000 */
[----:B------:R-:W-:Y:S01]  /*8ae0*/  BSSY B0, `(.L_x_6117) ;  /* 0x0000291000007945 */ /* 0x000fe20003800000 */
[----:B0-----:R-:W-:-:S09]  /*8af0*/  ULEA UR40, UR4, UR40, 0x18 ;  /* 0x0000002804287291 */ /* 0x001fd2000f8ec03f */
[----:B------:R-:W0:Y:S02]  /*8b00*/  LDS.128 R4, [UR40+0x28cd0] ;  /* 0x028cd028ff047984 */ /* 0x000e240008000c00 */
[----:B0-----:R-:W-:Y:S02]  /*8b10*/  R2UR UR52, R5 ;  /* 0x00000000053472ca */ /* 0x001fe400000e0000 */
[----:B------:R-:W-:Y:S01]  /*8b20*/  R2UR UR5, R6 ;  /* 0x00000000060572ca */ /* 0x000fe200000e0000 */
        /* <DEDUP_REMOVED lines=10> */
[----:B------:R-:W-:Y:S01]  /*8bd0*/  F2FP.BF16.F32.PACK_AB R8, R8, R161 ;  /* 0x000000a10808723e */ /* 0x000fe200000010ff */
[----:B------:R-:W-:Y:S01]  /*8be0*/  UISETP.NE.U32.AND UP0, UPT, UR8, URZ, UPT ;  /* 0x0000003f0800728c */ /* 0x000fe2000bf05070 */
[----:B------:R-:W-:-:S02]  /*8bf0*/  F2FP.BF16.F32.PACK_AB R11, R31, R11 ;  /* 0x0000000b1f0b723e */ /* 0x000fc400000010ff */
[----:B------:R-:W-:Y:S01]  /*8c00*/  F2FP.BF16.F32.PACK_AB R33, R35, R34 ;  /* 0x000000222321723e */ /* 0x000fe200000010ff */
[----:B------:R-:W-:Y:S01]  /*8c10*/  UISETP.NE.AND.EX UP0, UPT, UR9, URZ, UPT, UP0 ;  /* 0x0000003f0900728c */ /* 0x000fe2000bf05300 */
[----:B------:R-:W-:Y:S02]  /*8c20*/  F2FP.BF16.F32.PACK_AB R40, R41, R40 ;  /* 0x000000282928723e */ /* 0x000fe400000010ff */
[----:B------:R-:W-:Y:S02]  /*8c30*/  F2FP.BF16.F32.PACK_AB R34, R37, R36 ;  /* 0x000000242522723e */ /* 0x000fe400000010ff */
[----:B------:R-:W-:Y:S02]  /*8c40*/  F2FP.BF16.F32.PACK_AB R35, R39, R38 ;  /* 0x000000262723723e */ /* 0x000fe400000010ff */
[----:B------:R-:W-:Y:S02]  /*8c50*/  F2FP.BF16.F32.PACK_AB R41, R43, R42 ;  /* 0x0000002a2b29723e */ /* 0x000fe400000010ff */
[----:B------:R-:W-:Y:S01]  /*8c60*/  F2FP.BF16.F32.PACK_AB R48, R49, R48 ;  /* 0x000000303130723e */ /* 0x000fe200000010ff */
[----:B------:R-:W-:Y:S01]  /*8c70*/  UMOV UR6, UR40 ;  /* 0x0000002800067c82 */ /* 0x000fe20008000000 */
[----:B0-----:R-:W-:Y:S01]  /*8c80*/  UMOV UR7, UR4 ;  /* 0x0000000400077c82 */ /* 0x001fe20008000000 */
[----:B------:R-:W-:Y:S01]  /*8c90*/  F2FP.BF16.F32.PACK_AB R42, R45, R44 ;  /* 0x0000002c2d2a723e */ /* 0x000fe200000010ff */
[----:B------:R-:W-:Y:S01]  /*8ca0*/  IMAD.U32 R127, RZ, RZ, UR7 ;  /* 0x00000007ff7f7e24 */ /* 0x000fe2000f8e00ff */
[----:B------:R-:W-:Y:S01]  /*8cb0*/  MOV R126, UR6 ;  /* 0x00000006007e7c02 */ /* 0x000fe20008000f00 */
[----:B------:R-:W-:Y:S01]  /*8cc0*/  ULDC.64 UR6, c[0x0][0xbd8] ;  /* 0x0002f60000067ab9 */ /* 0x000fe20000000a00 */
[----:B------:R-:W-:Y:S01]  /*8cd0*/  F2FP.BF16.F32.PACK_AB R43, R47, R46 ;  /* 0x0000002e2f2b723e */ /* 0x000fe200000010ff */
[----:B------:R-:W-:Y:S01]  /*8ce0*/  UISETP.NE.U32.AND UP1, UPT, UR6, URZ, UPT ;  /* 0x0000003f0600728c */ /* 0x000fe2000bf25070 */
[----:B------:R-:W-:Y:S01]  /*8cf0*/  F2FP.BF16.F32.PACK_AB R49, R51, R50 ;  /* 0x000000323331723e */ /* 0x000fe200000010ff */
[----:B------:R-:W-:Y:S01]  /*8d00*/  IMAD.WIDE R122, R188, 0x2, R126 ;  /* 0x00000002bc7a7825 */ /* 0x000fe200078e027e */
[----:B------:R-:W-:Y:S01]  /*8d10*/  F2FP.BF16.F32.PACK_AB R56, R57, R56 ;  /* 0x000000383938723e */ /* 0x000fe200000010ff */
[----:B------:R-:W-:Y:S01]  /*8d20*/  UISETP.NE.AND.EX UP1, UPT, UR7, URZ, UPT, UP1 ;  /* 0x0000003f0700728c */ /* 0x000fe2000bf25310 */
[----:B------:R-:W-:Y:S01]  /*8d30*/  F2FP.BF16.F32.PACK_AB R50, R53, R52 ;  /* 0x000000343532723e */ /* 0x000fe200000010ff */
[----:B------:R-:W-:Y:S01]  /*8d40*/  UIADD3 UR4, UP2, UR10, UR6, URZ ;  /* 0x000000060a047290 */ /* 0x000fe2000ff5e03f */
[C---:B------:R-:W-:Y:S01]  /*8d50*/  IADD3 R177, P0, R122.reuse, 0x40, RZ ;  /* 0x000000407ab17810 */ /* 0x040fe20007f1e0ff */
[----:B------:R-:W-:Y:S01]  /*8d60*/  @UP0 UIADD3 UR6, UP3, UR10, UR8, URZ ;  /* 0x000000080a060290 */ /* 0x000fe2000ff7e03f */
[C---:B------:R-:W-:Y:S01]  /*8d70*/  IADD3 R183, P6, R122.reuse, 0x2020, RZ ;  /* 0x000020207ab77810 */ /* 0x040fe20007fde0ff */
[----:B------:R-:W-:Y:S01]  /*8d80*/  UIADD3.X UR8, UR11, UR7, URZ, UP2, !UPT ;  /* 0x000000070b087290 */ /* 0x000fe200097fe43f */
[----:B------:R-:W-:Y:S01]  /*8d90*/  LOP3.LUT R6, R177, 0x380, RZ, 0xc0, !PT ;  /* 0x00000380b1067812 */ /* 0x000fe200078ec0ff */
[--C-:B------:R-:W-:Y:S01]  /*8da0*/  IMAD.X R13, RZ, RZ, R123.reuse, P0 ;  /* 0x000000ffff0d7224 */ /* 0x100fe200000e067b */
[----:B------:R-:W-:Y:S01]  /*8db0*/  IADD3 R175, P1, R122, 0x20, RZ ;  /* 0x000000207aaf7810 */ /* 0x000fe20007f3e0ff */
[--C-:B------:R-:W-:Y:S01]  /*8dc0*/  IMAD.X R25, RZ, RZ, R123.reuse, P6 ;  /* 0x000000ffff197224 */ /* 0x100fe200030e067b */
[----:B------:R-:W-:Y:S01]  /*8dd0*/  SHF.R.U64 R6, R6, 0x3, RZ ;  /* 0x0000000306067819 */ /* 0x000fe200000012ff */
[----:B------:R-:W-:Y:S01]  /*8de0*/  @UP0 UIADD3.X UR7, UR11, UR9, URZ, UP3, !UPT ;  /* 0x000000090b070290 */ /* 0x000fe20009ffe43f */
[----:B------:R-:W-:Y:S01]  /*8df0*/  IADD3 R197, P0, R122, 0x4020, RZ ;  /* 0x000040207ac57810 */ /* 0x000fe20007f1e0ff */
[----:B------:R-:W-:Y:S01]  /*8e00*/  IMAD.X R5, RZ, RZ, R123, P1 ;  /* 0x000000ffff057224 */ /* 0x000fe200008e067b */
[----:B------:R-:W-:-:S02]  /*8e10*/  LOP3.LUT R12, R6, R177, RZ, 0x3c, !PT ;  /* 0x000000b1060c7212 */ /* 0x000fc400078e3cff */
[----:B------:R-:W-:Y:S02]  /*8e20*/  LOP3.LUT R6, R183, 0x380, RZ, 0xc0, !PT ;  /* 0x00000380b7067812 */ /* 0x000fe400078ec0ff */
[----:B------:R-:W-:Y:S02]  /*8e30*/  IADD3 R191, P5, R122, 0x2040, RZ ;  /* 0x000020407abf7810 */ /* 0x000fe40007fbe0ff */
[----:B------:R-:W-:Y:S02]  /*8e40*/  SHF.R.U64 R6, R6, 0x3, RZ ;  /* 0x0000000306067819 */ /* 0x000fe400000012ff */
[----:B------:R-:W-:Y:S01]  /*8e50*/  IADD3 R195, P1, R122, 0x4000, RZ ;  /* 0x000040007ac37810 */ /* 0x000fe20007f3e0ff */
[--C-:B------:R-:W-:Y:S01]  /*8e60*/  IMAD.X R83, RZ, RZ, R123.reuse, P5 ;  /* 0x000000ffff537224 */ /* 0x100fe200028e067b */
[----:B------:R-:W-:Y:S02]  /*8e70*/  LOP3.LUT R24, R6, R183, RZ, 0x3c, !PT ;  /* 0x000000b706187212 */ /* 0x000fe400078e3cff */
[----:B------:R-:W-:Y:S01]  /*8e80*/  LOP3.LUT R6, R197, 0x380, RZ, 0xc0, !PT ;  /* 0x00000380c5067812 */ /* 0x000fe200078ec0ff */
[----:B------:R-:W-:Y:S01]  /*8e90*/  IMAD.X R91, RZ, RZ, R123, P1 ;  /* 0x000000ffff5b7224 */ /* 0x000fe200008e067b */
[----:B------:R-:W-:-:S02]  /*8ea0*/  IADD3 R179, P4, R122, 0x60, RZ ;  /* 0x000000607ab37810 */ /* 0x000fc40007f9e0ff */
[----:B------:R-:W-:Y:S02]  /*8eb0*/  SHF.R.U64 R6, R6, 0x3, RZ ;  /* 0x0000000306067819 */ /* 0x000fe400000012ff */
[C---:B------:R-:W-:Y:S01]  /*8ec0*/  LOP3.LUT R107, R122.reuse, 0x380, RZ, 0xc0, !PT ;  /* 0x000003807a6b7812 */ /* 0x040fe200078ec0ff */
[--C-:B------:R-:W-:Y:S01]  /*8ed0*/  IMAD.X R15, RZ, RZ, R123.reuse, P4 ;  /* 0x000000ffff0f7224 */ /* 0x100fe200020e067b */
[C---:B------:R-:W-:Y:S02]  /*8ee0*/  IADD3 R181, P3, R122.reuse, 0x2000, RZ ;  /* 0x000020007ab57810 */ /* 0x040fe40007f7e0ff */
[C---:B------:R-:W-:Y:S02]  /*8ef0*/  IADD3 R193, P2, R122.reuse, 0x2060, RZ ;  /* 0x000020607ac17810 */ /* 0x040fe40007f5e0ff */
[C---:B------:R-:W-:Y:S02]  /*8f00*/  IADD3 R205, P5, R122.reuse, 0x6020, RZ ;  /* 0x000060207acd7810 */ /* 0x040fe40007fbe0ff */
[----:B------:R-:W-:Y:S01]  /*8f10*/  LOP3.LUT R4, R175, 0x380, RZ, 0xc0, !PT ;  /* 0x00000380af047812 */ /* 0x000fe200078ec0ff */
[--C-:B------:R-:W-:Y:S01]  /*8f20*/  IMAD.X R87, RZ, RZ, R123.reuse, P2 ;  /* 0x000000ffff577224 */ /* 0x100fe200010e067b */
[----:B------:R-:W-:Y:S01]  /*8f30*/  IADD3 R118, P1, R122, 0x6060, RZ ;  /* 0x000060607a767810 */ /* 0x000fe20007f3e0ff */
[----:B------:R-:W-:Y:S01]  /*8f40*/  IMAD.X R111, RZ, RZ, R123, P5 ;  /* 0x000000ffff6f7224 */ /* 0x000fe200028e067b */
[----:B------:R-:W-:-:S02]  /*8f50*/  LOP3.LUT R14, R179, 0x380, RZ, 0xc0, !PT ;  /* 0x00000380b30e7812 */ /* 0x000fc400078ec0ff */
[----:B------:R-:W-:Y:S01]  /*8f60*/  LOP3.LUT R94, R6, R197, RZ, 0x3c, !PT ;  /* 0x000000c5065e7212 */ /* 0x000fe200078e3cff */
[----:B------:R-:W-:Y:S01]  /*8f70*/  IMAD.X R119, RZ, RZ, R123, P1 ;  /* 0x000000ffff777224 */ /* 0x000fe200008e067b */
[----:B------:R-:W-:Y:S02]  /*8f80*/  SHF.R.U64 R107, R107, 0x3, RZ ;  /* 0x000000036b6b7819 */ /* 0x000fe400000012ff */
[----:B------:R-:W-:Y:S02]  /*8f90*/  LOP3.LUT R20, R181, 0x380, RZ, 0xc0, !PT ;  /* 0x00000380b5147812 */ /* 0x000fe400078ec0ff */
[----:B------:R-:W-:Y:S02]  /*8fa0*/  LOP3.LUT R6, R205, 0x380, RZ, 0xc0, !PT ;  /* 0x00000380cd067812 */ /* 0x000fe400078ec0ff */
[----:B------:R-:W-:Y:S02]  /*8fb0*/  IADD3 R203, P6, R122, 0x6000, RZ ;  /* 0x000060007acb7810 */ /* 0x000fe40007fde0ff */
[----:B------:R-:W-:-:S02]  /*8fc0*/  SHF.R.U64 R4, R4, 0x3, RZ ;  /* 0x0000000304047819 */ /* 0x000fc400000012ff */
[C---:B------:R-:W-:Y:S02]  /*8fd0*/  IADD3 R199, P4, R122.reuse, 0x4040, RZ ;  /* 0x000040407ac77810 */ /* 0x040fe40007f9e0ff */
[----:B------:R-:W-:Y:S02]  /*8fe0*/  IADD3.X R21, RZ, R123, RZ, P3, !PT ;  /* 0x0000007bff157210 */ /* 0x000fe40001ffe4ff */
[C---:B------:R-:W-:Y:S01]  /*8ff0*/  IADD3 R114, P2, R122.reuse, 0x6040, RZ ;  /* 0x000060407a727810 */ /* 0x040fe20007f5e0ff */
[----:B------:R-:W-:Y:S01]  /*9000*/  IMAD.X R99, RZ, RZ, R123, P4 ;  /* 0x000000ffff637224 */ /* 0x000fe200020e067b */
[----:B------:R-:W-:Y:S02]  /*9010*/  LOP3.LUT R82, R191, 0x380, RZ, 0xc0, !PT ;  /* 0x00000380bf527812 */ /* 0x000fe400078ec0ff */
[----:B------:R-:W-:Y:S02]  /*9020*/  IADD3 R201, P3, R122, 0x4060, RZ ;  /* 0x000040607ac97810 */ /* 0x000fe40007f7e0ff */
[----:B------:R-:W-:-:S02]  /*9030*/  SHF.R.U64 R14, R14, 0x3, RZ ;  /* 0x000000030e0e7819 */ /* 0x000fc400000012ff */
[----:B------:R-:W-:Y:S01]  /*9040*/  LOP3.LUT R86, R193, 0x380, RZ, 0xc0, !PT ;  /* 0x00000380c1567812 */ /* 0x000fe200078ec0ff */
[--C-:B------:R-:W-:Y:S01]  /*9050*/  IMAD.X R103, RZ, RZ, R123.reuse, P3 ;  /* 0x000000ffff677224 */ /* 0x100fe200018e067b */
[----:B------:R-:W-:Y:S02]  /*9060*/  LOP3.LUT R110, R118, 0x380, RZ, 0xc0, !PT ;  /* 0x00000380766e7812 */ /* 0x000fe400078ec0ff */
[----:B------:R-:W-:Y:S01]  /*9070*/  LOP3.LUT R122, R107, R122, RZ, 0x3c, !PT ;  /* 0x0000007a6b7a7212 */ /* 0x000fe200078e3cff */
[----:B------:R-:W-:Y:S01]  /*9080*/  IMAD.X R107, RZ, RZ, R123, P6 ;  /* 0x000000ffff6b7224 */ /* 0x000fe200030e067b */
[----:B------:R-:W-:Y:S02]  /*9090*/  SHF.R.U64 R20, R20, 0x3, RZ ;  /* 0x0000000314147819 */ /* 0x000fe400000012ff */
[----:B------:R-:W-:Y:S02]  /*90a0*/  LOP3.LUT R90, R195, 0x380, RZ, 0xc0, !PT ;  /* 0x00000380c35a7812 */ /* 0x000fe400078ec0ff */
[----:B------:R-:W-:-:S02]  /*90b0*/  SHF.R.U64 R6, R6, 0x3, RZ ;  /* 0x0000000306067819 */ /* 0x000fc400000012ff */
[----:B------:R-:W-:Y:S02]  /*90c0*/  LOP3.LUT R4, R4, R175, RZ, 0x3c, !PT ;  /* 0x000000af04047212 */ /* 0x000fe400078e3cff */
[----:B------:R-:W-:Y:S02]  /*90d0*/  LOP3.LUT R106, R203, 0x380, RZ, 0xc0, !PT ;  /* 0x00000380cb6a7812 */ /* 0x000fe400078ec0ff */
[----:B------:R-:W-:Y:S02]  /*90e0*/  SHF.R.U64 R82, R82, 0x3, RZ ;  /* 0x0000000352527819 */ /* 0x000fe400000012ff */
[----:B------:R-:W-:Y:S02]  /*90f0*/  LOP3.LUT R98, R199, 0x380, RZ, 0xc0, !PT ;  /* 0x00000380c7627812 */ /* 0x000fe400078ec0ff */
[----:B------:R-:W-:Y:S02]  /*9100*/  LOP3.LUT R27, R114, 0x380, RZ, 0xc0, !PT ;  /* 0x00000380721b7812 */ /* 0x000fe400078ec0ff */
[----:B------:R-:W-:-:S02]  /*9110*/  LOP3.LUT R14, R14, R179, RZ, 0x3c, !PT ;  /* 0x000000b30e0e7212 */ /* 0x000fc400078e3cff */
[----:B------:R-:W-:Y:S02]  /*9120*/  SHF.R.U64 R86, R86, 0x3, RZ ;  /* 0x0000000356567819 */ /* 0x000fe400000012ff */
[----:B------:R-:W-:Y:S02]  /*9130*/  LOP3.LUT R102, R201, 0x380, RZ, 0xc0, !PT ;  /* 0x00000380c9667812 */ /* 0x000fe400078ec0ff */
[----:B------:R-:W-:Y:S02]  /*9140*/  SHF.R.U64 R29, R110, 0x3, RZ ;  /* 0x000000036e1d7819 */ /* 0x000fe400000012ff */
[----:B------:R-:W-:Y:S02]  /*9150*/  LOP3.LUT R20, R20, R181, RZ, 0x3c, !PT ;  /* 0x000000b514147212 */ /* 0x000fe400078e3cff */
[----:B------:R-:W-:Y:S02]  /*9160*/  SHF.R.U64 R90, R90, 0x3, RZ ;  /* 0x000000035a5a7819 */ /* 0x000fe400000012ff */
[----:B------:R-:W-:-:S02]  /*9170*/  MOV R122, R122 ;  /* 0x0000007a007a7202 */ /* 0x000fc40000000f00 */
[----:B------:R-:W-:Y:S02]  /*9180*/  LOP3.LUT R110, R6, R205, RZ, 0x3c, !PT ;  /* 0x000000cd066e7212 */ /* 0x000fe400078e3cff */
[----:B------:R-:W-:Y:S01]  /*9190*/  SHF.R.U64 R106, R106, 0x3, RZ ;  /* 0x000000036a6a7819 */ /* 0x000fe200000012ff */
[----:B------:R0:W-:Y:S01]  /*91a0*/  STSM.16.M88.4 [R122], R8 ;  /* 0x000000087a007844 */ /* 0x0001e20000000200 */
[----:B------:R-:W-:Y:S02]  /*91b0*/  MOV R6, R4 ;  /* 0x0000000400067202 */ /* 0x000fe40000000f00 */
[----:B------:R-:W-:Y:S02]  /*91c0*/  LOP3.LUT R82, R82, R191, RZ, 0x3c, !PT ;  /* 0x000000bf52527212 */ /* 0x000fe400078e3cff */
[----:B------:R-:W-:Y:S01]  /*91d0*/  SHF.R.U64 R98, R98, 0x3, RZ ;  /* 0x0000000362627819 */ /* 0x000fe200000012ff */
[----:B------:R-:W-:Y:S01]  /*91e0*/  STSM.16.M88.4 [R6], R32 ;  /* 0x0000002006007844 */ /* 0x000fe20000000200 */
[----:B------:R-:W-:-:S02]  /*91f0*/  SHF.R.U64 R27, R27, 0x3, RZ ;  /* 0x000000031b1b7819 */ /* 0x000fc400000012ff */
[----:B------:R-:W-:Y:S02]  /*9200*/  MOV R12, R12 ;  /* 0x0000000c000c7202 */ /* 0x000fe40000000f00 */
[----:B------:R-:W-:Y:S02]  /*9210*/  LOP3.LUT R86, R86, R193, RZ, 0x3c, !PT ;  /* 0x000000c156567212 */ /* 0x000fe400078e3cff */
[----:B------:R-:W-:Y:S01]  /*9220*/  SHF.R.U64 R102, R102, 0x3, RZ ;  /* 0x0000000366667819 */ /* 0x000fe200000012ff */
[----:B------:R-:W-:Y:S01]  /*9230*/  STSM.16.M88.4 [R12], R40 ;  /* 0x000000280c007844 */ /* 0x000fe20000000200 */
[----:B------:R-:W-:Y:S01]  /*9240*/  MOV R14, R14 ;  /* 0x0000000e000e7202 */ /* 0x000fe20000000f00 */
[----:B0-----:R-:W-:Y:S01]  /*9250*/  IMAD.U32 R10, RZ, RZ, UR6 ;  /* 0x00000006ff0a7e24 */ /* 0x001fe2000f8e00ff */
        /* <DEDUP_REMOVED lines=10> */
[----:B------:R-:W-:Y:S01]  /*9300*/  F2FP.BF16.F32.PACK_AB R72, R73, R72 ;  /* 0x000000484948723e */ /* 0x000fe200000010ff */
[----:B------:R-:W-:Y:S01]  /*9310*/  STSM.16.M88.4 [R20], R56 ;  /* 0x0000003814007844 */ /* 0x000fe20000000200 */
[----:B------:R-:W-:Y:S02]  /*9320*/  IADD3.X R95, RZ, R123, RZ, P0, !PT ;  /* 0x0000007bff5f7210 */ /* 0x000fe400007fe4ff */
[----:B------:R-:W-:Y:S02]  /*9330*/  LOP3.LUT R106, R106, R203, RZ, 0x3c, !PT ;  /* 0x000000cb6a6a7212 */ /* 0x000fe400078e3cff */
[----:B------:R-:W-:Y:S02]  /*9340*/  MOV R24, R24 ;  /* 0x0000001800187202 */ /* 0x000fe40000000f00 */
[----:B------:R-:W-:Y:S02]  /*9350*/  F2FP.BF16.F32.PACK_AB R66, R69, R68 ;  /* 0x000000444542723e */ /* 0x000fe400000010ff */
[----:B------:R-:W-:-:S02]  /*9360*/  F2FP.BF16.F32.PACK_AB R67, R71, R70 ;  /* 0x000000464743723e */ /* 0x000fc400000010ff */
[----:B------:R-:W-:Y:S02]  /*9370*/  F2FP.BF16.F32.PACK_AB R73, R75, R74 ;  /* 0x0000004a4b49723e */ /* 0x000fe400000010ff */
[----:B------:R-:W-:Y:S01]  /*9380*/  IADD3.X R115, RZ, R123, RZ, P2, !PT ;  /* 0x0000007bff737210 */ /* 0x000fe200017fe4ff */
[----:B------:R-:W-:Y:S01]  /*9390*/  STSM.16.M88.4 [R24], R64 ;  /* 0x0000004018007844 */ /* 0x000fe20000000200 */
[----:B------:R-:W-:Y:S02]  /*93a0*/  LOP3.LUT R98, R98, R199, RZ, 0x3c, !PT ;  /* 0x000000c762627212 */ /* 0x000fe400078e3cff */
[----:B------:R-:W-:Y:S02]  /*93b0*/  LOP3.LUT R114, R27, R114, RZ, 0x3c, !PT ;  /* 0x000000721b727212 */ /* 0x000fe400078e3cff */
        /* <DEDUP_REMOVED lines=31> */
[----:B------:R-:W-:Y:S01]  /*95b0*/  LOP3.LUT R118, R29, R118, RZ, 0x3c, !PT ;  /* 0x000000761d767212 */ /* 0x000fe200078e3cff */
        /* <DEDUP_REMOVED lines=19> */
[----:B------:R-:W-:Y:S01]  /*96f0*/  STSM.16.M88.4 [R110], R128 ;  /* 0x000000806e007844 */ /* 0x000fe20000000200 */
[----:B------:R-:W-:-:S02]  /*9700*/  F2FP.BF16.F32.PACK_AB R138, R141, R140 ;  /* 0x0000008c8d8a723e */ /* 0x000fc400000010ff */
[----:B------:R-:W-:Y:S02]  /*9710*/  F2FP.BF16.F32.PACK_AB R139, R143, R142 ;  /* 0x0000008e8f8b723e */ /* 0x000fe400000010ff */
[----:B------:R-:W-:Y:S01]  /*9720*/  F2FP.BF16.F32.PACK_AB R145, R147, R146 ;  /* 0x000000929391723e */ /* 0x000fe200000010ff */
[----:B0-----:R-:W-:Y:S01]  /*9730*/  IMAD.U32 R4, RZ, RZ, UR4 ;  /* 0x00000004ff047e24 */ /* 0x001fe2000f8e00ff */
[----:B------:R-:W-:Y:S01]  /*9740*/  MOV R118, R118 ;  /* 0x0000007600767202 */ /* 0x000fe20000000f00 */
[----:B------:R0:W-:Y:S01]  /*9750*/  STSM.16.M88.4 [R8], R136 ;  /* 0x0000008808007844 */ /* 0x0001e20000000200 */
[----:B------:R-:W-:Y:S02]  /*9760*/  F2FP.BF16.F32.PACK_AB R146, R149, R148 ;  /* 0x000000949592723e */ /* 0x000fe400000010ff */
[----:B------:R-:W-:Y:S02]  /*9770*/  F2FP.BF16.F32.PACK_AB R147, R151, R150 ;  /* 0x000000969793723e */ /* 0x000fe400000010ff */
[----:B------:R-:W-:-:S02]  /*9780*/  PLOP3.LUT P6, PT, PT, PT, UP0, 0x80, 0x0 ;  /* 0x000000000000781c */ /* 0x000fc40003fcf008 */
[----:B------:R-:W-:Y:S01]  /*9790*/  PLOP3.LUT P0, PT, PT, PT, UP1, 0x80, 0x0 ;  /* 0x000000000000781c */ /* 0x000fe20003f0f018 */
[----:B------:R1:W-:Y:S01]  /*97a0*/  STSM.16.M88.4 [R118], R144 ;  /* 0x0000009076007844 */ /* 0x0003e20000000200 */
[----:B------:R-:W-:Y:S01]  /*97b0*/  MOV R5, UR8 ;  /* 0x0000000800057c02 */ /* 0x000fe20008000f00 */
[----:B------:R-:W-:Y:S08]  /*97c0*/  BAR.SYNC.DEFER_BLOCKING 0x1, 0x100 ;  /* 0x0044000000007b1d */ /* 0x000ff00000010000 */
[----:B------:R2:W3:Y:S04]  /*97d0*/  @P6 LDG.E R10, desc[UR48][R10.64] ;  /* 0x000000300a0a6981 */ /* 0x0004e8000c1e1900 */
[----:B------:R-:W4:Y:S01]  /*97e0*/  @P0 LDG.E R6, desc[UR48][R4.64] ;  /* 0x0000003004060981 */ /* 0x000f22000c1e1900 */
[----:B------:R-:W-:Y:S01]  /*97f0*/  IMAD R9, R186, 0x40, R17 ;  /* 0x00000040ba097824 */ /* 0x000fe200078e0211 */
[----:B------:R-:W-:Y:S01]  /*9800*/  ULDC UR8, c[0x0][0xa88] ;  /* 0x0002a20000087ab9 */ /* 0x000fe20000000800 */
[----:B------:R-:W-:-:S02]  /*9810*/  UMOV UR4, URZ ;  /* 0x0000003f00047c82 */ /* 0x000fc40008000000 */
[----:B------:R-:W-:-:S03]  /*9820*/  IMAD.WIDE R126, R9, 0x2, R126 ;  /* 0x00000002097e7825 */ /* 0x000fc600078e027e */
[C---:B------:R-:W-:Y:S02]  /*9830*/  IADD3 R12, P2, R126.reuse, 0x1000, RZ ;  /* 0x000010007e0c7810 */ /* 0x040fe40007f5e0ff */
[C---:B------:R-:W-:Y:S02]  /*9840*/  IADD3 R33, P1, R126.reuse, 0x2000, RZ ;  /* 0x000020007e217810 */ /* 0x040fe40007f3e0ff */
[----:B--2---:R-:W-:Y:S02]  /*9850*/  P2R R11, PR, RZ, 0x4 ;  /* 0x00000004ff0b7803 */ /* 0x004fe40000000000 */
[C---:B------:R-:W-:Y:S02]  /*9860*/  IADD3 R25, P2, R126.reuse, 0x3000, RZ ;  /* 0x000030007e197810 */ /* 0x040fe40007f5e0ff */
[C---:B------:R-:W-:Y:S02]  /*9870*/  IADD3 R41, P3, R126.reuse, 0x4000, RZ ;  /* 0x000040007e297810 */ /* 0x040fe40007f7e0ff */
        /* <DEDUP_REMOVED lines=14> */
[----:B0-----:R-:W-:Y:S02]  /*9960*/  LOP3.LUT R8, R9, R12, RZ, 0x3c, !PT ;  /* 0x0000000c09087212 */ /* 0x001fe400078e3cff */
[----:B------:R-:W-:Y:S02]  /*9970*/  LOP3.LUT R32, R32, R33, RZ, 0x3c, !PT ;  /* 0x0000002120207212 */ /* 0x000fe400078e3cff */
[----:B------:R-:W-:Y:S02]  /*9980*/  LOP3.LUT R24, R24, R25, RZ, 0x3c, !PT ;  /* 0x0000001918187212 */ /* 0x000fe400078e3cff */
[----:B------:R-:W-:Y:S02]  /*9990*/  LOP3.LUT R40, R40, R41, RZ, 0x3c, !PT ;  /* 0x0000002928287212 */ /* 0x000fe400078e3cff */
[----:B------:R-:W-:-:S02]  /*99a0*/  LOP3.LUT R28, R28, R29, RZ, 0x3c, !PT ;  /* 0x0000001d1c1c7212 */ /* 0x000fc400078e3cff */
[----:B------:R-:W-:Y:S02]  /*99b0*/  LOP3.LUT R44, R44, R45, RZ, 0x3c, !PT ;  /* 0x0000002d2c2c7212 */ /* 0x000fe400078e3cff */
[----:B---3--:R-:W-:Y:S02]  /*99c0*/  @P6 R2UR UR8, R10 ;  /* 0x000000000a0862ca */ /* 0x008fe400000e0000 */
[----:B----4-:R-:W-:Y:S01]  /*99d0*/  @P0 R2UR UR4, R6 ;  /* 0x00000000060402ca */ /* 0x010fe200000e0000 */
[----:B-1----:R-:W-:-:S14]  /*99e0*/  @P6 BRA `(.L_x_6119) ;  /* 0x0000000000186947 */ /* 0x002fdc0003800000 */
[----:B------:R-:W-:Y:S05]  /*99f0*/  @!P0 BRA `(.L_x_6119) ;  /* 0x0000000000148947 */ /* 0x000fea0003800000 */
[----:B------:R-:W2:Y:S04]  /*9a00*/  LDG.E R10, desc[UR48][R4.64] ;  /* 0x00000030040a7981 */ /* 0x000ea8000c1e1900 */
[----:B------:R-:W3:Y:S01]  /*9a10*/  LDG.E R6, desc[UR48][R4.64+0x4] ;  /* 0x0000043004067981 */ /* 0x000ee2000c1e1900 */
[----:B--2---:R-:W-:Y:S02]  /*9a20*/  R2UR UR6, R10 ;  /* 0x000000000a0672ca */ /* 0x004fe400000e0000 */
[----:B---3--:R-:W-:-:S13]  /*9a30*/  R2UR UR8, R6 ;  /* 0x00000000060872ca */ /* 0x008fda00000e0000 */
[----:B------:R-:W-:-:S12]  /*9a40*/  UIADD3 UR8, -UR6, UR8, URZ ;  /* 0x0000000806087290 */ /* 0x000fd8000fffe13f */
.L_x_6119:
        /* <DEDUP_REMOVED lines=23> */
[----:B------:R-:W-:Y:S01]  /*9bc0*/  IMAD.X R37, RZ, RZ, R127, P0 ;  /* 0x000000ffff257224 */ /* 0x000fe200000e067f */
[----:B0-----:R-:W-:Y:S02]  /*9bd0*/  ISETP.NE.AND P6, PT, R4, RZ, PT ;  /* 0x000000ff0400720c */ /* 0x001fe40003fc5270 */
[----:B------:R-:W-:Y:S02]  /*9be0*/  LOP3.LUT R48, R48, R49, RZ, 0x3c, !PT ;  /* 0x0000003130307212 */ /* 0x000fe400078e3cff */
[----:B------:R-:W-:Y:S02]  /*9bf0*/  IADD3.X R41, RZ, R127, RZ, P3, !PT ;  /* 0x0000007fff297210 */ /* 0x000fe40001ffe4ff */
[----:B------:R-:W-:-:S02]  /*9c00*/  IADD3 R61, P2, R126, 0xa000, RZ ;  /* 0x0000a0007e3d7810 */ /* 0x000fc40007f5e0ff */
[C---:B------:R-:W-:Y:S02]  /*9c10*/  IADD3 R57, P3, R126.reuse, 0xb000, RZ ;  /* 0x0000b0007e397810 */ /* 0x040fe40007f7e0ff */
[C---:B------:R-:W-:Y:S02]  /*9c20*/  IADD3 R69, P4, R126.reuse, 0xc000, RZ ;  /* 0x0000c0007e457810 */ /* 0x040fe40007f9e0ff */
[C---:B------:R-:W-:Y:S02]  /*9c30*/  IADD3 R65, P5, R126.reuse, 0xd000, RZ ;  /* 0x0000d0007e417810 */ /* 0x040fe40007fbe0ff */
[C---:B------:R-:W-:Y:S02]  /*9c40*/  IADD3 R77, P0, R126.reuse, 0xe000, RZ ;  /* 0x0000e0007e4d7810 */ /* 0x040fe40007f1e0ff */
[----:B------:R-:W-:Y:S02]  /*9c50*/  IADD3.X R49, RZ, R127, RZ, P1, !PT ;  /* 0x0000007fff317210 */ /* 0x000fe40000ffe4ff */
[----:B------:R-:W-:-:S02]  /*9c60*/  IADD3 R5, P1, R126, 0xf000, RZ ;  /* 0x0000f0007e057810 */ /* 0x000fc40007f3e0ff */
[----:B------:R-:W-:Y:S02]  /*9c70*/  LOP3.LUT R60, R61, 0x380, RZ, 0xc0, !PT ;  /* 0x000003803d3c7812 */ /* 0x000fe400078ec0ff */
[----:B------:R-:W-:Y:S01]  /*9c80*/  LOP3.LUT R56, R57, 0x380, RZ, 0xc0, !PT ;  /* 0x0000038039387812 */ /* 0x000fe200078ec0ff */
[----:B------:R-:W-:Y:S01]  /*9c90*/  IMAD.X R73, RZ, RZ, R127, P1 ;  /* 0x000000ffff497224 */ /* 0x000fe200008e067f */
        /* <DEDUP_REMOVED lines=22> */
[----:B------:R-:W-:Y:S02]  /*9e00*/  LOP3.LUT R126, R11, R126, RZ, 0x3c, !PT ;  /* 0x0000007e0b7e7212 */ /* 0x000fe400078e3cff */
        /* <DEDUP_REMOVED lines=14> */
[C---:B------:R-:W-:Y:S01]  /*9ef0*/  IADD3 R10, R6.reuse, 0x8, RZ ;  /* 0x00000008060a7810 */ /* 0x040fe20007ffe0ff */
        /* <DEDUP_REMOVED lines=14> */
.L_x_6120:
        /* <DEDUP_REMOVED lines=11> */
[----:B------:R-:W5:Y:S01]  /*a090*/  LD.E.128 R32, desc[UR48][R32.64] ;  /* 0x0000003020207980 */ /* 0x000f62000c101d00 */
[----:B------:R-:W-:-:S02]  /*a0a0*/  SHF.L.U32 R5, R4, 0x1, RZ ;  /* 0x0000000104057819 */ /* 0x000fc400000006ff */
[----:B------:R-:W-:Y:S01]  /*a0b0*/  ISETP.GE.AND P0, PT, R6, UR14, PT ;  /* 0x0000000e06007c0c */ /* 0x000fe2000bf06270 */
[----:B------:R-:W5:Y:S01]  /*a0c0*/  LD.E.128 R24, desc[UR48][R24.64] ;  /* 0x0000003018187980 */ /* 0x000f62000c101d00 */
[----:B------:R-:W-:Y:S02]  /*a0d0*/  ISETP.GE.AND P1, PT, R84, UR14, PT ;  /* 0x0000000e54007c0c */ /* 0x000fe4000bf26270 */
[----:B------:R-:W-:Y:S01]  /*a0e0*/  LOP3.LUT R0, R5, 0x2, R0, 0xe2, !PT ;  /* 0x0000000205007812 */ /* 0x000fe200078ee200 */
[----:B------:R-:W5:Y:S01]  /*a0f0*/  LD.E.128 R40, desc[UR48][R40.64] ;  /* 0x0000003028287980 */ /* 0x000f62000c101d00 */
[----:B------:R-:W-:Y:S02]  /*a100*/  SEL R5, RZ, 0x4, P0 ;  /* 0x00000004ff057807 */ /* 0x000fe40000000000 */
[----:B------:R-:W-:Y:S01]  /*a110*/  SEL R4, RZ, 0x8, P1 ;  /* 0x00000008ff047807 */ /* 0x000fe20000800000 */
[----:B------:R-:W-:Y:S02]  /*a120*/  UIMAD UR6, UR12, UR10, URZ ;  /* 0x0000000a0c0672a4 */ /* 0x000fe4000f8e023f */
[----:B------:R-:W-:Y:S01]  /*a130*/  IMAD.U32 R21, RZ, RZ, UR10 ;  /* 0x0000000aff157e24 */ /* 0x000fe2000f8e00ff */
[----:B------:R-:W5:Y:S01]  /*a140*/  LD.E.128 R28, desc[UR48][R28.64] ;  /* 0x000000301c1c7980 */ /* 0x000f62000c101d00 */
[----:B------:R-:W-:Y:S01]  /*a150*/  LOP3.LUT R0, R4, R0, R5, 0xfe, !PT ;  /* 0x0000000004007212 */ /* 0x000fe200078efe05 */
[--C-:B------:R-:W-:Y:S01]  /*a160*/  IMAD.MOV.U32 R4, RZ, RZ, R17.reuse ;  /* 0x000000ffff047224 */ /* 0x100fe200078e0011 */
[----:B------:R-:W-:Y:S01]  /*a170*/  SHF.R.S32.HI R5, RZ, 0x1f, R17 ;  /* 0x0000001fff057819 */ /* 0x000fe20000011411 */
[----:B------:R-:W-:Y:S01]  /*a180*/  UIMAD UR6, UR4, UR11, UR6 ;  /* 0x0000000b040672a4 */ /* 0x000fe2000f8e0206 */
[----:B------:R-:W5:Y:S01]  /*a190*/  LD.E.128 R44, desc[UR48][R44.64] ;  /* 0x000000302c2c7980 */ /* 0x000f62000c101d00 */
[C---:B------:R-:W-:Y:S01]  /*a1a0*/  VIADD R86, R17.reuse, 0x100 ;  /* 0x0000010011567836 */ /* 0x040fe20000000000 */
[----:B------:R-:W-:Y:S01]  /*a1b0*/  ULDC.64 UR10, c[0x0][0xae0] ;  /* 0x0002b800000a7ab9 */ /* 0x000fe20000000a00 */
[----:B------:R-:W-:Y:S01]  /*a1c0*/  VIADD R88, R17, 0x140 ;  /* 0x0000014011587836 */ /* 0x000fe20000000000 */
[----:B------:R-:W5:Y:S01]  /*a1d0*/  LD.E.128 R36, desc[UR48][R36.64] ;  /* 0x0000003024247980 */ /* 0x000f62000c101d00 */
[----:B------:R-:W-:-:S03]  /*a1e0*/  IMAD.WIDE.U32 R4, R21, UR4, R4 ;  /* 0x0000000415047c25 */ /* 0x000fc6000f8e0004 */
        /* <DEDUP_REMOVED lines=10> */
[----:B------:R-:W-:Y:S01]  /*a290*/  ISETP.GE.AND P0, PT, R86, UR14, PT ;  /* 0x0000000e56007c0c */ /* 0x000fe2000bf06270 */
[----:B------:R-:W-:Y:S01]  /*a2a0*/  @!PT LDS RZ, [RZ] ;  /* 0x00000000fffff984 */ /* 0x000fe20000000800 */
[----:B------:R-:W-:Y:S01]  /*a2b0*/  @!PT LDS RZ, [RZ] ;  /* 0x00000000fffff984 */ /* 0x000fe20000000800 */
[----:B------:R-:W-:Y:S01]  /*a2c0*/  @!PT LDS RZ, [RZ] ;  /* 0x00000000fffff984 */ /* 0x000fe20000000800 */
[----:B------:R-:W-:Y:S01]  /*a2d0*/  @!PT LDS RZ, [RZ] ;  /* 0x00000000fffff984 */ /* 0x000fe20000000800 */
[----:B------:R1:W-:Y:S06]  /*a2e0*/  MEMBAR.ALL.CTA ;  /* 0x0000000000007992 */ /* 0x0003ec0000008000 */
[----:B-1----:R-:W1:Y:S01]  /*a2f0*/  FENCE.VIEW.ASYNC.S ;  /* 0x00000000000073c6 */ /* 0x002e620000000000 */
[----:B------:R-:W-:Y:S01]  /*a300*/  IMAD.U32 R81, RZ, RZ, UR10 ;  /* 0x0000000aff517e24 */ /* 0x000fe2000f8e00ff */
[----:B------:R-:W-:Y:S01]  /*a310*/  ISETP.GE.AND P1, PT, R88, UR14, PT ;  /* 0x0000000e58007c0c */ /* 0x000fe2000bf26270 */
[----:B------:R-:W-:Y:S01]  /*a320*/  UIMAD UR7, UR45, -0x40, UR8 ;  /* 0xffffffc02d0778a4 */ /* 0x000fe2000f8e0208 */
[----:B------:R-:W-:Y:S01]  /*a330*/  IADD3 R80, R17, 0x180, RZ ;  /* 0x0000018011507810 */ /* 0x000fe20007ffe0ff */
[----:B------:R-:W-:-:S02]  /*a340*/  UIMAD UR6, UR44, UR11, UR4 ;  /* 0x0000000b2c0672a4 */ /* 0x000fc4000f8e0204 */
[----:B------:R-:W-:Y:S01]  /*a350*/  IMAD.WIDE.U32 R4, R81, UR44, R4 ;  /* 0x0000002c51047c25 */ /* 0x000fe2000f8e0004 */
[----:B------:R-:W-:Y:S01]  /*a360*/  SEL R21, RZ, 0x10, P0 ;  /* 0x00000010ff157807 */ /* 0x000fe20000000000 */
[----:B------:R-:W-:Y:S01]  /*a370*/  UIADD3 UR4, UR40, 0x28c20, URZ ;  /* 0x00028c2028047890 */ /* 0x000fe2000fffe03f */
[----:B------:R-:W-:Y:S01]  /*a380*/  SEL R20, RZ, 0x20, P1 ;  /* 0x00000020ff147807 */ /* 0x000fe20000800000 */
[----:B------:R-:W-:Y:S01]  /*a390*/  ULDC.64 UR8, c[0x0][0xae8] ;  /* 0x0002ba0000087ab9 */ /* 0x000fe20000000a00 */
[----:B------:R-:W-:Y:S01]  /*a3a0*/  ISETP.GE.AND P2, PT, R186, UR7, PT ;  /* 0x00000007ba007c0c */ /* 0x000fe2000bf46270 */
[----:B------:R-:W-:Y:S01]  /*a3b0*/  UPRMT UR4, URZ, 0x654, UR4 ;  /* 0x000006543f047896 */ /* 0x000fe20008000004 */
[----:B------:R-:W-:Y:S01]  /*a3c0*/  ISETP.GE.AND P0, PT, R80, UR14, PT ;  /* 0x0000000e50007c0c */ /* 0x000fe2000bf06270 */
[----:B------:R-:W-:Y:S01]  /*a3d0*/  VIADD R80, R186, 0x20 ;  /* 0x00000020ba507836 */ /* 0x000fe20000000000 */
[----:B------:R-:W-:Y:S01]  /*a3e0*/  LOP3.LUT R21, R20, R0, R21, 0xfe, !PT ;  /* 0x0000000014157212 */ /* 0x000fe200078efe15 */
[----:B------:R-:W-:Y:S01]  /*a3f0*/  VIADD R20, R17, 0x1c0 ;  /* 0x000001c011147836 */ /* 0x000fe20000000000 */
[----:B------:R-:W-:Y:S01]  /*a400*/  IADD3 R5, R5, UR6, RZ ;  /* 0x0000000605057c10 */ /* 0x000fe2000fffe0ff */
[----:B------:R-:W-:-:S02]  /*a410*/  UIMAD UR6, UR43, UR8, URZ ;  /* 0x000000082b0672a4 */ /* 0x000fc4000f8e023f */
[----:B------:R-:W-:Y:S01]  /*a420*/  IMAD.U32 R81, RZ, RZ, UR8 ;  /* 0x00000008ff517e24 */ /* 0x000fe2000f8e00ff */
[----:B------:R-:W-:Y:S01]  /*a430*/  SEL R0, RZ, 0x40, P0 ;  /* 0x00000040ff007807 */ /* 0x000fe20000000000 */
[----:B------:R-:W-:Y:S01]  /*a440*/  BSSY B1, `(.L_x_6121) ;  /* 0x0000028000017945 */ /* 0x000fe20003800000 */
[----:B------:R-:W-:Y:S01]  /*a450*/  UIMAD UR6, UR42, UR9, UR6 ;  /* 0x000000092a0672a4 */ /* 0x000fe2000f8e0206 */
[----:B------:R-:W-:Y:S01]  /*a460*/  ISETP.GE.AND P1, PT, R20, UR14, PT ;  /* 0x0000000e14007c0c */ /* 0x000fe2000bf26270 */
[----:B-1----:R-:W-:Y:S01]  /*a470*/  SYNCS.ARRIVE.TRANS64.RED.A1T0 RZ, [UR4], RZ ;  /* 0x000000ffffff79a7 */ /* 0x002fe20008100404 */
[----:B------:R-:W-:Y:S01]  /*a480*/  ISETP.GE.AND P0, PT, R80, UR7, PT ;  /* 0x0000000750007c0c */ /* 0x000fe2000bf06270 */
[----:B------:R-:W-:Y:S01]  /*a490*/  IMAD.WIDE.U32 R80, R81, UR42, R4 ;  /* 0x0000002a51507c25 */ /* 0x000fe2000f8e0004 */
[----:B------:R-:W-:Y:S02]  /*a4a0*/  LOP3.LUT R0, R21, R0, RZ, 0xfc, !PT ;  /* 0x0000000015007212 */ /* 0x000fe400078efcff */
        /* <DEDUP_REMOVED lines=8> */
[----:B------:R-:W-:Y:S01]  /*a530*/  MOV R5, R87 ;  /* 0x0000005700057202 */ /* 0x000fe20000000f00 */
        /* <DEDUP_REMOVED lines=24> */
.L_x_6122:
[----:B------:R-:W-:Y:S05]  /*a6c0*/  BSYNC B1 ;  /* 0x0000000000017941 */ /* 0x000fea0003800000 */
.L_x_6121:
        /* <DEDUP_REMOVED lines=31> */
.L_x_6118:
[----:B------:R-:W-:Y:S01]  /*a8c0*/  ULDC.64 UR6, c[0x0][0xbe0] ;  /* 0x0002f80000067ab9 */ /* 0x000fe20000000a00 */
[----:B------:R-:W-:Y:S02]  /*a8d0*/  USHF.L.U32 UR4, UR42, 0x2, URZ ;  /* 0x000000022a047899 */ /* 0x000fe4000800063f */
[----:B------:R-:W-:Y:S01]  /*a8e0*/  UISETP.NE.U32.AND UP0, UPT, UR6, URZ, UPT ;  /* 0x0000003f0600728c */ /* 0x000fe2000bf05070 */
[----:B------:R-:W-:Y:S01]  /*a8f0*/  ULDC.64 UR8, c[0x0][0xbd8] ;  /* 0x0002f60000087ab9 */ /* 0x000fe20000000a00 */
[----:B------:R-:W-:Y:S02]  /*a900*/  USHF.L.U64.HI UR10, UR42, 0x2, UR43 ;  /* 0x000000022a0a7899 */ /* 0x000fe4000801022b */
[----:B------:R-:W-:Y:S02]  /*a910*/  UISETP.NE.AND.EX UP1, UPT, UR7, URZ, UPT, UP0 ;  /* 0x0000003f0700728c */ /* 0x000fe4000bf25300 */
[----:B------:R-:W-:Y:S01]  /*a920*/  UISETP.NE.U32.AND UP0, UPT, UR8, URZ, UPT ;  /* 0x0000003f0800728c */ /* 0x000fe2000bf05070 */
[----:B------:R-:W-:Y:S01]  /*a930*/  MOV R3, RZ ;  /* 0x000000ff00037202 */ /* 0x000fe20000000f00 */
[----:B------:R-:W-:Y:S01]  /*a940*/  VIADD R12, R17, 0x40 ;  /* 0x00000040110c7836 */ /* 0x000fe20000000000 */
[----:B------:R-:W-:Y:S01]  /*a950*/  ULDC UR12, c[0x0][0xa8c] ;  /* 0x0002a300000c7ab9 */ /* 0x000fe20000000800 */
[----:B------:R-:W-:Y:S01]  /*a960*/  PLOP3.LUT P4, PT, PT, PT, UP1, 0x80, 0x0 ;  /* 0x000000000000781c */ /* 0x000fe20003f8f018 */
[----:B------:R-:W-:-:S04]  /*a970*/  UISETP.NE.AND.EX UP0, UPT, UR9, URZ, UPT, UP0 ;  /* 0x0000003f0900728c */ /* 0x000fc8000bf05300 */
[----:B------:R-:W-:Y:S02]  /*a980*/  @UP1 UIADD3 UR6, UP2, UR4, UR6, URZ ;  /* 0x0000000604061290 */ /* 0x000fe4000ff5e03f */
[----:B------:R-:W-:Y:S02]  /*a990*/  PLOP3.LUT P3, PT, PT, PT, UP0, 0x80, 0x0 ;  /* 0x000000000000781c */ /* 0x000fe40003f6f008 */
[----:B------:R-:W-:Y:S02]  /*a9a0*/  @UP1 UIADD3.X UR7, UR10, UR7, URZ, UP2, !UPT ;  /* 0x000000070a071290 */ /* 0x000fe400097fe43f */
[----:B------:R-:W-:Y:S01]  /*a9b0*/  UIADD3 UR4, UP1, UR4, UR8, URZ ;  /* 0x0000000804047290 */ /* 0x000fe2000ff3e03f */
[----:B------:R-:W-:-:S03]  /*a9c0*/  IMAD.U32 R8, RZ, RZ, UR6 ;  /* 0x00000006ff087e24 */ /* 0x000fc6000f8e00ff */
[----:B------:R-:W-:Y:S01]  /*a9d0*/  IMAD.U32 R9, RZ, RZ, UR7 ;  /* 0x00000007ff097e24 */ /* 0x000fe2000f8e00ff */
[----:B------:R-:W-:Y:S01]  /*a9e0*/  UIADD3.X UR6, UR10, UR9, URZ, UP1, !UPT ;  /* 0x000000090a067290 */ /* 0x000fe20008ffe43f */
[----:B------:R-:W-:-:S03]  /*a9f0*/  IMAD.U32 R4, RZ, RZ, UR4 ;  /* 0x00000004ff047e24 */ /* 0x000fc6000f8e00ff */
[----:B------:R0:W2:Y:S02]  /*aa00*/  @P4 LDG.E R8, desc[UR48][R8.64] ;  /* 0x0000003008084981 */ /* 0x0000a4000c1e1900 */
        /* <DEDUP_REMOVED lines=11> */
[----:B------:R-:W-:-:S02]  /*aac0*/  ISETP.GE.AND P2, PT, R15, UR12, PT ;  /* 0x0000000c0f007c0c */ /* 0x000fc4000bf46270 */
[----:B------:R-:W-:Y:S02]  /*aad0*/  ISETP.GT.AND P0, PT, R189, 0x3f, PT ;  /* 0x0000003fbd00780c */ /* 0x000fe40003f04270 */
        /* <DEDUP_REMOVED lines=12> */
.L_x_6124:
[----:B------:R-:W-:Y:S01]  /*aba0*/  USHF.R.S32.HI UR8, URZ, 0x1f, UR44 ;  /* 0x0000001f3f087899 */ /* 0x000fe2000801142c */
[----:B------:R-:W-:Y:S01]  /*abb0*/  BSSY B1, `(.L_x_6125) ;  /* 0x0000021000017945 */ /* 0x000fe20003800000 */
[----:B------:R-:W-:Y:S01]  /*abc0*/  USEL UR42, UR42, URZ, !UP0 ;  /* 0x0000003f2a2a7287 */ /* 0x000fe2000c000000 */
[C---:B------:R-:W-:Y:S01]  /*abd0*/  IADD3 R20, R17.reuse, 0x100, RZ ;  /* 0x0000010011147810 */ /* 0x040fe20007ffe0ff */
[----:B------:R-:W-:Y:S01]  /*abe0*/  USEL UR43, UR43, URZ, !UP0 ;  /* 0x0000003f2b2b7287 */ /* 0x000fe2000c000000 */
[----:B------:R-:W-:Y:S01]  /*abf0*/  VIADD R26, R17, 0x140 ;  /* 0x00000140111a7836 */ /* 0x000fe20000000000 */
[----:B------:R-:W-:Y:S02]  /*ac00*/  SHF.R.S32.HI R10, RZ, 0x1f, R17 ;  /* 0x0000001fff0a7819 */ /* 0x000fe40000011411 */
[----:B-----5:R-:W-:Y:S01]  /*ac10*/  SHF.R.S32.HI R6, RZ, 0x1f, R3 ;  /* 0x0000001fff067819 */ /* 0x020fe20000011403 */
[----:B------:R-:W-:Y:S07]  /*ac20*/  @P0 BRA `(.L_x_6126) ;  /* 0x0000000000640947 */ /* 0x000fee0003800000 */
        /* <DEDUP_REMOVED lines=9> */
[----:B------:R-:W-:Y:S02]  /*acc0*/  LEA.HI.X.SX32 R5, R0, R6, 0x1, P0 ;  /* 0x0000000600057211 */ /* 0x000fe400000f0eff */
[----:B------:R-:W-:Y:S01]  /*acd0*/  MOV R9, UR10 ;  /* 0x0000000a00097c02 */ /* 0x000fe20008000f00 */
[----:B------:R-:W-:-:S03]  /*ace0*/  UIMAD UR6, UR44, UR11, UR6 ;  /* 0x0000000b2c0672a4 */ /* 0x000fc6000f8e0206 */
[----:B------:R-:W-:Y:S01]  /*acf0*/  ULDC.64 UR10, c[0x0][0xb78] ;  /* 0x0002de00000a7ab9 */ /* 0x000fe20000000a00 */
[----:B------:R-:W-:Y:S01]  /*ad00*/  IMAD.WIDE.U32 R4, R9, UR44, R4 ;  /* 0x0000002c09047c25 */ /* 0x000fe2000f8e0004 */
[----:B------:R-:W-:-:S03]  /*ad10*/  UIMAD UR7, UR43, UR10, URZ ;  /* 0x0000000a2b0772a4 */ /* 0x000fc6000f8e023f */
[----:B------:R-:W-:Y:S01]  /*ad20*/  VIADD R5, R5, UR6 ;  /* 0x0000000605057c36 */ /* 0x000fe20008000000 */
[----:B------:R-:W-:Y:S01]  /*ad30*/  UIMAD UR7, UR42, UR11, UR7 ;  /* 0x0000000b2a0772a4 */ /* 0x000fe2000f8e0207 */
[----:B------:R-:W-:Y:S02]  /*ad40*/  IMAD.U32 R9, RZ, RZ, UR10 ;  /* 0x0000000aff097e24 */ /* 0x000fe4000f8e00ff */
[----:B------:R-:W-:Y:S02]  /*ad50*/  ULDC.64 UR10, c[0x0][0xb40] ;  /* 0x0002d000000a7ab9 */ /* 0x000fe40000000a00 */
[----:B------:R-:W-:-:S04]  /*ad60*/  IMAD.WIDE.U32 R4, R9, UR42, R4 ;  /* 0x0000002a09047c25 */ /* 0x000fc8000f8e0004 */
[----:B------:R-:W-:Y:S01]  /*ad70*/  VIADD R5, R5, UR7 ;  /* 0x0000000705057c36 */ /* 0x000fe20008000000 */
[----:B------:R-:W-:-:S04]  /*ad80*/  LEA R8, P0, R4, UR10, 0x2 ;  /* 0x0000000a04087c11 */ /* 0x000fc8000f8010ff */
[----:B------:R-:W-:Y:S01]  /*ad90*/  LEA.HI.X R9, R4, UR11, R5, 0x2, P0 ;  /* 0x0000000b04097c11 */ /* 0x000fe200080f1405 */
[----:B------:R-:W-:-:S05]  /*ada0*/  IMAD.MOV.U32 R5, RZ, RZ, -0x800000 ;  /* 0xff800000ff057424 */ /* 0x000fca00078e00ff */
[----:B------:R0:W-:Y:S03]  /*adb0*/  STG.E desc[UR48][R8.64], R5 ;  /* 0x0000000508007986 */ /* 0x0001e6000c101930 */
.L_x_6126:
[----:B------:R-:W-:Y:S05]  /*adc0*/  BSYNC B1 ;  /* 0x0000000000017941 */ /* 0x000fea0003800000 */
.L_x_6125:
[----:B------:R-:W-:Y:S01]  /*add0*/  ULDC.64 UR6, c[0x0][0xaa0] ;  /* 0x0002a80000067ab9 */ /* 0x000fe20000000a00 */
[----:B------:R-:W-:Y:S01]  /*ade0*/  MOV R4, R17 ;  /* 0x0000001100047202 */ /* 0x000fe20000000f00 */
        /* <DEDUP_REMOVED lines=9> */
[----:B------:R-:W-:Y:S01]  /*ae80*/  VIADD R8, R17, 0x180 ;  /* 0x0000018011087836 */ /* 0x000fe20000000000 */
[----:B------:R-:W-:Y:S01]  /*ae90*/  SEL R0, RZ, 0x10, P0 ;  /* 0x00000010ff007807 */ /* 0x000fe20000000000 */
[----:B------:R-:W-:-:S02]  /*aea0*/  IMAD.IADD R5, R5, 0x1, R3 ;  /* 0x0000000105057824 */ /* 0x000fc400078e0203 */
[----:B------:R-:W-:Y:S01]  /*aeb0*/  IMAD.U32 R3, RZ, RZ, UR6 ;  /* 0x00000006ff037e24 */ /* 0x000fe2000f8e00ff */
[----:B------:R-:W-:Y:S01]  /*aec0*/  UIMAD UR6, UR8, UR6, URZ ;  /* 0x00000006080672a4 */ /* 0x000fe2000f8e023f */
[----:B------:R-:W-:Y:S02]  /*aed0*/  ISETP.GE.AND P0, PT, R8, UR12, PT ;  /* 0x0000000c08007c0c */ /* 0x000fe4000bf06270 */
[----:B------:R-:W-:Y:S01]  /*aee0*/  IMAD.WIDE.U32 R4, R3, UR44, R4 ;  /* 0x0000002c03047c25 */ /* 0x000fe2000f8e0004 */
[----:B------:R-:W-:Y:S01]  /*aef0*/  UIMAD UR6, UR44, UR7, UR6 ;  /* 0x000000072c0672a4 */ /* 0x000fe2000f8e0206 */
[----:B------:R-:W-:Y:S01]  /*af00*/  IADD3 R3, R17, 0x1c0, RZ ;  /* 0x000001c011037810 */ /* 0x000fe20007ffe0ff */
[----:B------:R-:W-:Y:S01]  /*af10*/  UIMAD UR7, UR45, -0x40, UR4 ;  /* 0xffffffc02d0778a4 */ /* 0x000fe2000f8e0204 */
[----:B------:R-:W-:Y:S01]  /*af20*/  LOP3.LUT R11, R6, R11, R0, 0xfe, !PT ;  /* 0x0000000b060b7212 */ /* 0x000fe200078efe00 */
[----:B------:R-:W-:Y:S01]  /*af30*/  ULDC.64 UR8, c[0x0][0xae8] ;  /* 0x0002ba0000087ab9 */ /* 0x000fe20000000a00 */
[----:B------:R-:W-:Y:S01]  /*af40*/  SEL R0, RZ, 0x40, P0 ;  /* 0x00000040ff007807 */ /* 0x000fe20000000000 */
[----:B------:R-:W-:Y:S01]  /*af50*/  UIMAD UR4, UR43, UR8, URZ ;  /* 0x000000082b0472a4 */ /* 0x000fe2000f8e023f */
[----:B------:R-:W-:Y:S01]  /*af60*/  VIADD R5, R5, UR6 ;  /* 0x0000000605057c36 */ /* 0x000fe20008000000 */
[C---:B------:R-:W-:Y:S01]  /*af70*/  ISETP.GE.AND P1, PT, R186.reuse, UR7, PT ;  /* 0x00000007ba007c0c */ /* 0x040fe2000bf26270 */
[----:B------:R-:W-:Y:S01]  /*af80*/  IMAD.U32 R9, RZ, RZ, UR8 ;  /* 0x00000008ff097e24 */ /* 0x000fe2000f8e00ff */
[----:B------:R-:W-:Y:S01]  /*af90*/  UIMAD UR4, UR42, UR9, UR4 ;  /* 0x000000092a0472a4 */ /* 0x000fe2000f8e0204 */
[----:B------:R-:W-:Y:S01]  /*afa0*/  ISETP.GE.AND P2, PT, R3, UR12, PT ;  /* 0x0000000c03007c0c */ /* 0x000fe2000bf46270 */
[----:B------:R-:W-:Y:S01]  /*afb0*/  VIADD R6, R186, 0x20 ;  /* 0x00000020ba067836 */ /* 0x000fe20000000000 */
[----:B------:R-:W-:Y:S01]  /*afc0*/  LOP3.LUT R21, R11, R0, RZ, 0xfc, !PT ;  /* 0x000000000b157212 */ /* 0x000fe200078efcff */
[----:B------:R-:W-:Y:S01]  /*afd0*/  IMAD.WIDE.U32 R8, R9, UR42, R4 ;  /* 0x0000002a09087c25 */ /* 0x000fe2000f8e0004 */
[----:B------:R-:W-:-:S02]  /*afe0*/  SHF.R.S32.HI R5, RZ, 0x1f, R186 ;  /* 0x0000001fff057819 */ /* 0x000fc400000114ba */
[----:B------:R-:W-:Y:S01]  /*aff0*/  MOV R4, R186 ;  /* 0x000000ba00047202 */ /* 0x000fe20000000f00 */
[----:B------:R-:W-:Y:S01]  /*b000*/  IMAD.U32 R11, RZ, RZ, UR45 ;  /* 0x0000002dff0b7e24 */ /* 0x000fe2000f8e00ff */
[----:B------:R-:W-:Y:S01]  /*b010*/  SEL R0, RZ, 0x80, P2 ;  /* 0x00000080ff007807 */ /* 0x000fe20001000000 */
[----:B------:R-:W-:Y:S01]  /*b020*/  VIADD R13, R9, UR4 ;  /* 0x00000004090d7c36 */ /* 0x000fe20008000000 */
[----:B------:R-:W-:Y:S01]  /*b030*/  ISETP.GE.AND P0, PT, R6, UR7, PT ;  /* 0x0000000706007c0c */ /* 0x000fe2000bf06270 */
[----:B------:R-:W-:Y:S01]  /*b040*/  IMAD.WIDE R10, R11, 0x40, R4 ;  /* 0x000000400b0a7825 */ /* 0x000fe200078e0204 */
[----:B------:R-:W-:Y:S01]  /*b050*/  LOP3.LUT R0, R21, R0, RZ, 0xfc, !PT ;  /* 0x0000000015007212 */ /* 0x000fe200078efcff */
[----:B------:R-:W-:Y:S10]  /*b060*/  @P1 BRA `(.L_x_6128) ;  /* 0x0000000000681947 */ /* 0x000ff40003800000 */
        /* <DEDUP_REMOVED lines=26> */
.L_x_6128:
[----:B------:R-:W-:Y:S05]  /*b210*/  BSYNC B1 ;  /* 0x0000000000017941 */ /* 0x000fea0003800000 */
.L_x_6127:
        /* <DEDUP_REMOVED lines=29> */
.L_x_6123:
[----:B------:R-:W-:Y:S05]  /*b3f0*/  BSYNC B0 ;  /* 0x0000000000007941 */ /* 0x000fea0003800000 */
.L_x_6117:
[----:B------:R-:W-:Y:S02]  /*b400*/  ULDC UR4, c[0x0][0xc14] ;  /* 0x0003050000047ab9 */ /* 0x000fe40000000800 */
[----:B------:R-:W-:-:S13]  /*b410*/  ISETP.GE.AND P0, PT, R7, UR4, PT ;  /* 0x0000000407007c0c */ /* 0x000fda000bf06270 */
[----:B------:R-:W-:Y:S05]  /*b420*/  @!P0 BRA `(.L_x_6129) ;  /* 0xffffff5800c08947 */ /* 0x000fea000383ffff */
[----:B------:R-:W-:Y:S05]  /*b430*/  EXIT ;  /* 0x000000000000794d */ /* 0x000fea0003800000 */
.L_x_6072:
        /* <DEDUP_REMOVED lines=19> */
[C---:B------:R-:W-:Y:S02]  /*b570*/  ISETP.NE.AND P1, PT, R7.reuse, RZ, PT ;  /* 0x000000ff0700720c */ /* 0x040fe40003f25270 */
[----:B------:R-:W-:Y:S02]  /*b580*/  ISETP.GE.U32.AND P0, PT, R7, 0x2, PT ;  /* 0x000000020700780c */ /* 0x000fe40003f06070 */
[----:B------:R-:W-:Y:S02]  /*b590*/  LOP3.LUT R0, R0, 0xfffffffe, RZ, 0xc0, !PT ;  /* 0xfffffffe00007812 */ /* 0x000fe400078ec0ff */
[----:B------:R-:W-:-:S07]  /*b5a0*/  MOV R16, RZ ;  /* 0x000000ff00107202 */ /* 0x000fce0000000f00 */
        /* <DEDUP_REMOVED lines=14> */
[----:B0-----:R-:W-:Y:S01]  /*b690*/  SEL R3, R6, RZ, P0 ;  /* 0x000000ff06037207 */ /* 0x001fe20000000000 */
[----:B------:R-:W-:Y:S01]  /*b6a0*/  IMAD.MOV.U32 R6, RZ, RZ, RZ ;  /* 0x000000ffff067224 */ /* 0x000fe200078e00ff */
        /* <DEDUP_REMOVED lines=22> */
.L_x_6134:
[----:B------:R-:W-:Y:S01]  /*b810*/  IADD3 R6, R6, 0x1f, RZ ;  /* 0x0000001f06067810 */ /* 0x000fe20007ffe0ff */
        /* <DEDUP_REMOVED lines=14> */
.L_x_6133:
[----:B------:R-:W-:Y:S05]  /*b900*/  BSYNC B0 ;  /* 0x0000000000007941 */ /* 0x000fea0003800000 */
.L_x_6132:
        /* <DEDUP_REMOVED lines=25> */
.L_x_6130:
[----:B------:R-:W-:-:S05]  /*baa0*/  IADD3 R7, -R2, R5, RZ ;  /* 0x0000000502077210 */ /* 0x000fca0007ffe1ff */
        /* <DEDUP_REMOVED lines=19> */
.L_x_6135:
[----:B-1----:R-:W-:Y:S01]  /*bbe0*/  IMAD.MOV R2, RZ, RZ, -R3 ;  /* 0x000000ffff027224 */ /* 0x002fe200078e0a03 */
[----:B--2---:R-:W-:Y:S01]  /*bbf0*/  IABS R4, R6 ;  /* 0x0000000600047213 */ /* 0x004fe20000000000 */
[----:B---3--:R-:W-:Y:S02]  /*bc00*/  IMAD R16, R16, UR4, R7 ;  /* 0x0000000410107c24 */ /* 0x008fe4000f8e0207 */
[----:B------:R-:W-:Y:S01]  /*bc10*/  IMAD R5, R2, R11, RZ ;  /* 0x0000000b02057224 */ /* 0x000fe200078e02ff */
[----:B------:R-:W-:Y:S01]  /*bc20*/  MOV R2, RZ ;  /* 0x000000ff00027202 */ /* 0x000fe20000000f00 */
[----:B------:R-:W-:-:S04]  /*bc30*/  IMAD.MOV R4, RZ, RZ, -R4 ;  /* 0x000000ffff047224 */ /* 0x000fc800078e0a04 */
        /* <DEDUP_REMOVED lines=28> */
[----:B------:R-:W-:Y:S01]  /*be00*/  IMAD R9, R2, R7, RZ ;  /* 0x0000000702097224 */ /* 0x000fe200078e02ff */
[----:B------:R-:W-:-:S05]  /*be10*/  MOV R2, RZ ;  /* 0x000000ff00027202 */ /* 0x000fca0000000f00 */
        /* <DEDUP_REMOVED lines=14> */
[----:B------:R-:W-:Y:S01]  /*bf00*/  @!P0 LOP3.LUT R2, RZ, R10, RZ, 0x33, !PT ;  /* 0x0000000aff028212 */ /* 0x000fe200078e33ff */
[----:B------:R-:W-:-:S04]  /*bf10*/  IMAD.MOV R10, RZ, RZ, -R10 ;  /* 0x000000ffff0a7224 */ /* 0x000fc800078e0a0a */
[----:B------:R-:W-:Y:S01]  /*bf20*/  IMAD R18, R2, R10, R5 ;  /* 0x0000000a02127224 */ /* 0x000fe200078e0205 */
[----:B------:R-:W-:-:S05]  /*bf30*/  LOP3.LUT R2, RZ, R2, RZ, 0x33, !PT ;  /* 0x00000002ff027212 */ /* 0x000fca00078e33ff */
[----:B------:R-:W-:Y:S01]  /*bf40*/  IMAD.IADD R17, R17, 0x1, R2 ;  /* 0x0000000111117824 */ /* 0x000fe200078e0202 */
[----:B------:R-:W-:Y:S06]  /*bf50*/  BRA `(.L_x_6136) ;  /* 0x00000000000c7947 */ /* 0x000fec0003800000 */
.L_x_6131:
[----:B------:R-:W-:Y:S01]  /*bf60*/  IMAD.MOV.U32 R17, RZ, RZ, RZ ;  /* 0x000000ffff117224 */ /* 0x000fe200078e00ff */
[----:B------:R-:W-:Y:S01]  /*bf70*/  MOV R16, UR6 ;  /* 0x0000000600107c02 */ /* 0x000fe20008000f00 */
[----:B------:R-:W-:-:S07]  /*bf80*/  IMAD.MOV.U32 R18, RZ, RZ, RZ ;  /* 0x000000ffff127224 */ /* 0x000fce00078e00ff */
.L_x_6136:
        /* <DEDUP_REMOVED lines=20> */
.L_x_6202:
[----:B--2---:R-:W2:Y:S02]  /*c0d0*/  LDC.64 R2, c[0x0][0xc60] ;  /* 0x00031800ff027b82 */ /* 0x004ea40000000a00 */
[----:B--2---:R-:W-:-:S05]  /*c0e0*/  IMAD.WIDE R2, R19, 0x4, R2 ;  /* 0x0000000413027825 */ /* 0x004fca00078e0202 */
[----:B------:R-:W2:Y:S01]  /*c0f0*/  LDG.E R5, desc[UR48][R2.64] ;  /* 0x0000003002057981 */ /* 0x000ea2000c1e1900 */
[----:B------:R-:W-:Y:S05]  /*c100*/  YIELD ;  /* 0x0000000000007946 */ /* 0x000fea0003800000 */
[----:B------:R-:W-:Y:S01]  /*c110*/  ULDC.64 UR4, c[0x0][0xa28] ;  /* 0x00028a0000047ab9 */ /* 0x000fe20000000a00 */
[----:B-1----:R-:W-:Y:S01]  /*c120*/  IMAD.MOV.U32 R0, RZ, RZ, RZ ;  /* 0x000000ffff007224 */ /* 0x002fe200078e00ff */
[----:B------:R-:W-:Y:S01]  /*c130*/  ISETP.NE.U32.AND P0, PT, RZ, UR4, PT ;  /* 0x00000004ff007c0c */ /* 0x000fe2000bf05070 */
[----:B------:R-:W-:Y:S01]  /*c140*/  IMAD.MOV.U32 R6, RZ, RZ, RZ ;  /* 0x000000ffff067224 */ /* 0x000fe200078e00ff */
[----:B------:R-:W-:-:S02]  /*c150*/  ULDC.64 UR6, c[0x0][0xa08] ;  /* 0x0002820000067ab9 */ /* 0x000fc40000000a00 */
[----:B------:R-:W-:Y:S02]  /*c160*/  ISETP.NE.AND.EX P0, PT, RZ, UR5, PT, P0 ;  /* 0x00000005ff007c0c */ /* 0x000fe4000bf05300 */
[----:B--2---:R-:W-:Y:S01]  /*c170*/  SHF.R.S32.HI R4, RZ, 0x1f, R5 ;  /* 0x0000001fff047819 */ /* 0x004fe20000011405 */
[----:B------:R1:W-:Y:S10]  /*c180*/  STL [R1+0x10], R5 ;  /* 0x0000100501007387 */ /* 0x0003f40000100800 */
[----:B------:R-:W-:-:S04]  /*c190*/  @P0 LEA R2, P1, R5, UR4, 0x2 ;  /* 0x0000000405020c11 */ /* 0x000fc8000f8210ff */
[C-C-:B------:R-:W-:Y:S01]  /*c1a0*/  @P0 LEA.HI.X R3, R5.reuse, UR5, R4.reuse, 0x2, P1 ;  /* 0x0000000505030c11 */ /* 0x140fe200088f1404 */
[----:B------:R-:W-:Y:S02]  /*c1b0*/  ULDC.64 UR4, c[0x0][0xa18] ;  /* 0x0002860000047ab9 */ /* 0x000fe40000000a00 */
[----:B------:R-:W-:Y:S02]  /*c1c0*/  ISETP.NE.U32.AND P1, PT, RZ, UR4, PT ;  /* 0x00000004ff007c0c */ /* 0x000fe4000bf25070 */
[C---:B------:R-:W-:Y:S01]  /*c1d0*/  SHF.L.U32 R11, R5.reuse, 0x2, RZ ;  /* 0x00000002050b7819 */ /* 0x040fe200000006ff */
[----:B------:R2:W5:Y:S01]  /*c1e0*/  @P0 LDG.E R0, desc[UR48][R2.64] ;  /* 0x0000003002000981 */ /* 0x000562000c1e1900 */
[----:B------:R-:W-:Y:S02]  /*c1f0*/  ISETP.NE.AND.EX P1, PT, RZ, UR5, PT, P1 ;  /* 0x00000005ff007c0c */ /* 0x000fe4000bf25310 */
[----:B------:R-:W-:Y:S01]  /*c200*/  SHF.L.U64.HI R10, R5, 0x2, R4 ;  /* 0x00000002050a7819 */ /* 0x000fe20000010204 */
[----:B------:R-:W-:Y:S04]  /*c210*/  STL [R1+0x18], R11 ;  /* 0x0000180b01007387 */ /* 0x000fe80000100800 */
[----:B------:R-:W-:Y:S06]  /*c220*/  STL [R1+0x1c], R10 ;  /* 0x00001c0a01007387 */ /* 0x000fec0000100800 */
        /* <DEDUP_REMOVED lines=11> */
[----:B------:R-:W-:-:S03]  /*c2e0*/  ISETP.NE.U32.AND P0, PT, RZ, UR6, PT ;  /* 0x00000006ff007c0c */ /* 0x000fc6000bf05070 */
[----:B--2---:R1:W-:Y:S02]  /*c2f0*/  STL [R1+0x24], R6 ;  /* 0x0000240601007387 */ /* 0x0043e40000100800 */
[----:B-1----:R-:W-:Y:S01]  /*c300*/  IMAD.U32 R6, RZ, RZ, UR4 ;  /* 0x00000004ff067e24 */ /* 0x002fe2000f8e00ff */
[----:B------:R-:W-:-:S05]  /*c310*/  ULDC.64 UR4, c[0x0][0x3f8] ;  /* 0x0000fe0000047ab9 */ /* 0x000fca0000000a00 */
[----:B------:R1:W5:Y:S01]  /*c320*/  @P1 LDG.E R6, desc[UR48][R8.64] ;  /* 0x0000003008061981 */ /* 0x000362000c1e1900 */
[----:B------:R-:W-:Y:S01]  /*c330*/  UISETP.NE.U32.AND UP0, UPT, UR4, URZ, UPT ;  /* 0x0000003f0400728c */ /* 0x000fe2000bf05070 */
[----:B------:R-:W-:Y:S02]  /*c340*/  ISETP.NE.AND.EX P0, PT, RZ, UR7, PT, P0 ;  /* 0x00000007ff007c0c */ /* 0x000fe4000bf05300 */
[----:B------:R-:W-:Y:S01]  /*c350*/  ULDC UR4, c[0x0][0x404] ;  /* 0x0001010000047ab9 */ /* 0x000fe20000000800 */
[----:B------:R-:W-:-:S03]  /*c360*/  UISETP.NE.AND.EX UP0, UPT, UR5, URZ, UPT, UP0 ;  /* 0x0000003f0500728c */ /* 0x000fc6000bf05300 */
[----:B------:R-:W-:Y:S01]  /*c370*/  ULDC UR5, c[0x0][0x2e0] ;  /* 0x0000b80000057ab9 */ /* 0x000fe20000000800 */
[----:B------:R-:W-:-:S04]  /*c380*/  USEL UR4, UR4, 0x1, UP0 ;  /* 0x0000000104047887 */ /* 0x000fc80008000000 */
[----:B------:R-:W-:-:S06]  /*c390*/  UIMAD UR4, UR4, UR5, URZ ;  /* 0x00000005040472a4 */ /* 0x000fcc000f8e023f */
[----:B------:R-:W-:Y:S01]  /*c3a0*/  IMAD.U32 R7, RZ, RZ, UR4 ;  /* 0x00000004ff077e24 */ /* 0x000fe2000f8e00ff */
[----:B-1----:R-:W-:Y:S06]  /*c3b0*/  @P1 BRA `(.L_x_6138) ;  /* 0x0000000000101947 */ /* 0x002fec0003800000 */
[----:B------:R-:W-:Y:S05]  /*c3c0*/  @!P2 BRA `(.L_x_6138) ;  /* 0x00000000000ca947 */ /* 0x000fea0003800000 */
[----:B-----5:R-:W2:Y:S04]  /*c3d0*/  LDG.E R6, desc[UR48][R2.64] ;  /* 0x0000003002067981 */ /* 0x020ea8000c1e1900 */
[----:B------:R-:W2:Y:S02]  /*c3e0*/  LDG.E R9, desc[UR48][R2.64+0x4] ;  /* 0x0000043002097981 */ /* 0x000ea4000c1e1900 */
[----:B--2---:R-:W-:-:S07]  /*c3f0*/  IMAD.IADD R6, R9, 0x1, -R6 ;  /* 0x0000000109067824 */ /* 0x004fce00078e0a06 */
.L_x_6138:
[----:B------:R-:W-:Y:S01]  /*c400*/  MOV R3, RZ ;  /* 0x000000ff00037202 */ /* 0x000fe20000000f00 */
[----:B------:R-:W-:-:S05]  /*c410*/  ULDC.64 UR4, c[0x0][0xa20] ;  /* 0x0002880000047ab9 */ /* 0x000fca0000000a00 */
[----:B------:R-:W2:Y:S01]  /*c420*/  @P0 LDG.E R3, desc[UR48][R4.64] ;  /* 0x0000003004030981 */ /* 0x000ea2000c1e1900 */
[----:B------:R-:W-:-:S04]  /*c430*/  ISETP.NE.U32.AND P1, PT, RZ, UR4, PT ;  /* 0x00000004ff007c0c */ /* 0x000fc8000bf25070 */
[----:B------:R-:W-:Y:S01]  /*c440*/  ISETP.NE.AND.EX P1, PT, RZ, UR5, PT, P1 ;  /* 0x00000005ff007c0c */ /* 0x000fe2000bf25310 */
[----:B--2--5:R-:W-:-:S05]  /*c450*/  IMAD.IADD R2, R3, 0x1, R0 ;  /* 0x0000000103027824 */ /* 0x024fca00078e0200 */
[----:B------:R1:W-:Y:S07]  /*c460*/  STL [R1+0x8], R2 ;  /* 0x0000080201007387 */ /* 0x0003ee0000100800 */
[----:B------:R-:W-:Y:S05]  /*c470*/  @!P1 BRA `(.L_x_6139) ;  /* 0x0000000000109947 */ /* 0x000fea0003800000 */
[----:B-1----:R-:W-:-:S04]  /*c480*/  IADD3 R2, P0, R11, UR4, RZ ;  /* 0x000000040b027c10 */ /* 0x002fc8000ff1e0ff */
[----:B------:R-:W-:-:S05]  /*c490*/  IADD3.X R3, R10, UR5, RZ, P0, !PT ;  /* 0x000000050a037c10 */ /* 0x000fca00087fe4ff */
[----:B------:R2:W5:Y:S01]  /*c4a0*/  LDG.E R7, desc[UR48][R2.64] ;  /* 0x0000003002077981 */ /* 0x000562000c1e1900 */
[----:B------:R-:W-:Y:S05]  /*c4b0*/  BRA `(.L_x_6140) ;  /* 0x0000000000107947 */ /* 0x000fea0003800000 */
.L_x_6139:
[----:B------:R-:W-:Y:S05]  /*c4c0*/  @!P0 BRA `(.L_x_6140) ;  /* 0x00000000000c8947 */ /* 0x000fea0003800000 */
[----:B-1----:R-:W2:Y:S04]  /*c4d0*/  LDG.E R2, desc[UR48][R4.64] ;  /* 0x0000003004027981 */ /* 0x002ea8000c1e1900 */
[----:B------:R-:W2:Y:S02]  /*c4e0*/  LDG.E R7, desc[UR48][R4.64+0x4] ;  /* 0x0000043004077981 */ /* 0x000ea4000c1e1900 */
[----:B--2---:R-:W-:-:S07]  /*c4f0*/  IMAD.IADD R7, R7, 0x1, -R2 ;  /* 0x0000000107077824 */ /* 0x004fce00078e0a02 */
.L_x_6140:
[----:B-----5:R-:W-:Y:S01]  /*c500*/  IMAD.IADD R7, R7, 0x1, -R0 ;  /* 0x0000000107077824 */ /* 0x020fe200078e0a00 */
[----:B------:R-:W-:Y:S01]  /*c510*/  LEA R0, R17, 0x7f, 0x6 ;  /* 0x0000007f11007811 */ /* 0x000fe200078e30ff */
[----:B------:R-:W-:Y:S03]  /*c520*/  BSSY B6, `(.L_x_6141) ;  /* 0x0000300000067945 */ /* 0x000fe60003800000 */
[C---:B------:R-:W-:Y:S01]  /*c530*/  IADD3 R6, R7.reuse, R0, -R6 ;  /* 0x0000000007067210 */ /* 0x040fe20007ffe806 */
[----:B------:R-:W-:-:S03]  /*c540*/  VIADD R7, R7, 0x3f ;  /* 0x0000003f07077836 */ /* 0x000fc60000000000 */
[----:B--2---:R-:W-:Y:S02]  /*c550*/  SHF.R.S32.HI R3, RZ, 0x1f, R6 ;  /* 0x0000001fff037819 */ /* 0x004fe40000011406 */
[----:B------:R-:W-:Y:S02]  /*c560*/  SHF.R.S32.HI R0, RZ, 0x1f, R7 ;  /* 0x0000001fff007819 */ /* 0x000fe40000011407 */
[----:B------:R-:W-:Y:S02]  /*c570*/  LEA.HI R3, R3, R6, RZ, 0x6 ;  /* 0x0000000603037211 */ /* 0x000fe400078f30ff */
[----:B------:R-:W-:Y:S02]  /*c580*/  LEA.HI R0, R0, R7, RZ, 0x6 ;  /* 0x0000000700007211 */ /* 0x000fe400078f30ff */
[----:B------:R-:W-:Y:S02]  /*c590*/  SHF.R.S32.HI R3, RZ, 0x6, R3 ;  /* 0x00000006ff037819 */ /* 0x000fe40000011403 */
[----:B------:R-:W-:-:S04]  /*c5a0*/  SHF.R.S32.HI R0, RZ, 0x6, R0 ;  /* 0x00000006ff007819 */ /* 0x000fc80000011400 */
[----:B-1----:R-:W-:-:S04]  /*c5b0*/  VIMNMX R2, R0, R3, PT ;  /* 0x0000000300027248 */ /* 0x002fc80003fe0100 */
        /* <DEDUP_REMOVED lines=20> */
.L_x_6142:
[----:B------:R-:W1:Y:S01]  /*c700*/  S2R R3, SR_CgaCtaId ;  /* 0x0000000000037919 */ /* 0x000e620000008800 */
[----:B------:R-:W-:-:S04]  /*c710*/  MOV R0, 0x400 ;  /* 0x0000040000007802 */ /* 0x000fc80000000f00 */
[----:B-1----:R-:W-:-:S04]  /*c720*/  LEA R2, R3, R0, 0x18 ;  /* 0x0000000003027211 */ /* 0x002fc800078ec0ff */
[----:B------:R-:W-:Y:S01]  /*c730*/  IADD3 R0, R2, 0x22400, RZ ;  /* 0x0002240002007810 */ /* 0x000fe20007ffe0ff */
[----:B------:R1:W-:Y:S03]  /*c740*/  STL [R1+0xc], R2 ;  /* 0x00000c0201007387 */ /* 0x0003e60000100800 */
[----:B------:R-:W-:-:S13]  /*c750*/  LOP3.LUT P0, RZ, R0, 0x3ff, RZ, 0xc0, !PT ;  /* 0x000003ff00ff7812 */ /* 0x000fda000780c0ff */
[----:B-1----:R-:W-:Y:S05]  /*c760*/  @!P0 BRA `(.L_x_6144) ;  /* 0x0000000000408947 */ /* 0x002fea0003800000 */
        /* <DEDUP_REMOVED lines=16> */
.L_x_6144:
        /* <DEDUP_REMOVED lines=17> */
[----:B01----:R-:W-:-:S07]  /*c980*/  IMAD.MOV.U32 R13, RZ, RZ, RZ ;  /* 0x000000ffff0d7224 */ /* 0x003fce00078e00ff */
[----:B------:R-:W-:-:S07]  /*c990*/  LEPC R20, `(.L_x_6146) ;  /* 0x000000001014794e */ /* 0x000fce0000000000 */
[----:B--2---:R-:W-:Y:S05]  /*c9a0*/  CALL.ABS.NOINC R2 ;  /* 0x0000000002007343 */ /* 0x004fea0003c00000 */
.L_x_6146:
        /* <DEDUP_REMOVED lines=15> */
[----:B0-----:R-:W-:Y:S05]  /*caa0*/  CALL.ABS.NOINC R2 ;  /* 0x0000000002007343 */ /* 0x001fea0003c00000 */
.L_x_6145:
[----:B------:R-:W2:Y:S01]  /*cab0*/  LDL.LU R2, [R1+0x18] ;  /* 0x0000180001027983 */ /* 0x000ea20000300800 */
[----:B------:R-:W-:Y:S01]  /*cac0*/  ULDC.64 UR4, c[0x0][0x9f8] ;  /* 0x00027e0000047ab9 */ /* 0x000fe20000000a00 */
[----:B------:R-:W1:Y:S02]  /*cad0*/  LDC R4, c[0x0][0x428] ;  /* 0x00010a00ff047b82 */ /* 0x000e640000000800 */
        /* <DEDUP_REMOVED lines=17> */
[----:B-1----:R-:W-:Y:S01]  /*cbf0*/  ISETP.NE.AND P0, PT, R4, 0x1, PT ;  /* 0x000000010400780c */ /* 0x002fe20003f05270 */
[----:B------:R-:W-:Y:S01]  /*cc00*/  IMAD R17, R17, 0x40, R7 ;  /* 0x0000004011117824 */ /* 0x000fe200078e0207 */
[----:B------:R-:W-:Y:S02]  /*cc10*/  MOV R4, R18 ;  /* 0x0000001200047202 */ /* 0x000fe40000000f00 */
[----:B------:R-:W-:-:S09]  /*cc20*/  PLOP3.LUT P1, PT, P6, PT, PT, 0x8, 0x0 ;  /* 0x000000000000781c */ /* 0x000fd2000372e170 */
[----:B------:R-:W1:Y:S08]  /*cc30*/  @P0 LDC R5, c[0x0][0x42c] ;  /* 0x00010b00ff050b82 */ /* 0x000e700000000800 */
[----:B------:R-:W2:Y:S01]  /*cc40*/  @P0 LDC R6, c[0x0][0x430] ;  /* 0x00010c00ff060b82 */ /* 0x000ea20000000800 */
[----:B-1----:R-:W-:-:S05]  /*cc50*/  @P0 IMAD.HI.U32 R5, R18, R5, RZ ;  /* 0x0000000512050227 */ /* 0x002fca00078e00ff */
[----:B--2---:R-:W-:Y:S02]  /*cc60*/  @P0 SHF.R.U32.HI R4, RZ, R6, R5 ;  /* 0x00000006ff040219 */ /* 0x004fe40000011605 */
[----:B------:R-:W-:-:S04]  /*cc70*/  ISETP.NE.U32.AND P0, PT, RZ, UR4, PT ;  /* 0x00000004ff007c0c */ /* 0x000fc8000bf05070 */
[----:B------:R-:W-:-:S04]  /*cc80*/  ISETP.NE.AND.EX P0, PT, RZ, UR5, PT, P0 ;  /* 0x00000005ff007c0c */ /* 0x000fc8000bf05300 */
[----:B0-----:R-:W-:-:S09]  /*cc90*/  SEL R6, R8, RZ, !P0 ;  /* 0x000000ff08067207 */ /* 0x001fd20004000000 */
.L_x_6147:
        /* <DEDUP_REMOVED lines=19> */
.L_x_6219:
[----:B------:R-:W-:Y:S01]  /*cdd0*/  UMOV UR4, 0xffffffff ;  /* 0xffffffff00047882 */ /* 0x000fe20000000000 */
[----:B------:R-:W-:Y:S02]  /*cde0*/  SHF.R.S32.HI R5, RZ, 0x1f, R0 ;  /* 0x0000001fff057819 */ /* 0x000fe40000011400 */
[----:B------:R-:W-:Y:S05]  /*cdf0*/  BRA.DIV UR4, `(.L_x_6149) ;  /* 0x0000003a04c07947 */ /* 0x000fea000b800000 */
[----:B------:R-:W-:-:S13]  /*ce00*/  ELECT P6, URZ, PT ;  /* 0x00000000003f782f */ /* 0x000fda00038c0000 */
.L_x_6222:
        /* <DEDUP_REMOVED lines=16> */
[----:B------:R-:W-:-:S05]  /*cf10*/  IMAD.WIDE.U32 R8, R0, UR4, R8 ;  /* 0x0000000400087c25 */ /* 0x000fca000f8e0008 */
[----:B------:R-:W-:Y:S02]  /*cf20*/  IADD3 R9, R9, R10, RZ ;  /* 0x0000000a09097210 */ /* 0x000fe40007ffe0ff */
[----:B------:R-:W-:-:S04]  /*cf30*/  LEA R10, P0, R8, R2, 0x2 ;  /* 0x00000002080a7211 */ /* 0x000fc800078010ff */
[----:B------:R-:W-:-:S05]  /*cf40*/  LEA.HI.X R11, R8, R3, R9, 0x2, P0 ;  /* 0x00000003080b7211 */ /* 0x000fca00000f1409 */
[----:B------:R0:W5:Y:S04]  /*cf50*/  LDG.E R9, desc[UR48][R10.64] ;  /* 0x000000300a097981 */ /* 0x000168000c1e1900 */
.L_x_6151:
        /* <DEDUP_REMOVED lines=9> */
.L_x_6223:
        /* <DEDUP_REMOVED lines=11> */
.L_x_6153:
        /* <DEDUP_REMOVED lines=22> */
.L_x_6150:
        /* <DEDUP_REMOVED lines=22> */
[----:B--2---:R-:W-:-:S04]  /*d360*/  IADD3 R12, R12, 0x1, RZ ;  /* 0x000000010c0c7810 */ /* 0x004fc80007ffe0ff */
[----:B------:R-:W-:Y:S01]  /*d370*/  LEA.HI R6, R12, R12, RZ, 0x1 ;  /* 0x0000000c0c067211 */ /* 0x000fe200078f08ff */
[----:B------:R0:W-:Y:S03]  /*d380*/  STL [R1+0x20], R12 ;  /* 0x0000200c01007387 */ /* 0x0001e60000100800 */
[----:B------:R-:W-:-:S05]  /*d390*/  LOP3.LUT R6, R6, 0xfffffffe, RZ, 0xc0, !PT ;  /* 0xfffffffe06067812 */ /* 0x000fca00078ec0ff */
[----:B------:R-:W-:-:S05]  /*d3a0*/  IMAD.IADD R6, R12, 0x1, -R6 ;  /* 0x000000010c067824 */ /* 0x000fca00078e0a06 */
[----:B------:R-:W-:-:S04]  /*d3b0*/  SHF.L.U32 R6, R6, 0x1f, RZ ;  /* 0x0000001f06067819 */ /* 0x000fc800000006ff */
[----:B------:R-:W1:Y:S02]  /*d3c0*/  SYNCS.PHASECHK.TRANS64.TRYWAIT P0, [R10+URZ+0x28c20], R6 ;  /* 0x028c20060a0075a7 */ /* 0x000e64000800017f */
[----:B01----:R-:W-:Y:S05]  /*d3d0*/  @!P0 BRA `(.L_x_6155) ;  /* 0x00000034007c8947 */ /* 0x003fea0003800000 */
.L_x_6224:
[----:B------:R-:W-:Y:S05]  /*d3e0*/  BSYNC B0 ;  /* 0x0000000000007941 */ /* 0x000fea0003800000 */
.L_x_6154:
        /* <DEDUP_REMOVED lines=11> */
.L_x_6225:
        /* <DEDUP_REMOVED lines=11> */
.L_x_6159:
[----:B0-----:R-:W2:Y:S01]  /*d550*/  LDL R6, [R1] ;  /* 0x0000000001067983 */ /* 0x001ea20000100800 */
        /* <DEDUP_REMOVED lines=56> */
.L_x_6157:
[----:B------:R-:W-:Y:S05]  /*d8e0*/  BSYNC B0 ;  /* 0x0000000000007941 */ /* 0x000fea0003800000 */
.L_x_6156:
[----:B------:R-:W2:Y:S01]  /*d8f0*/  LDL R7, [R1+0x14] ;  /* 0x0000140001077983 */ /* 0x000ea20000100800 */
[----:B------:R-:W-:Y:S01]  /*d900*/  BSSY B0, `(.L_x_6160) ;  /* 0x00001a6000007945 */ /* 0x000fe20003800000 */
[----:B--2---:R-:W-:-:S13]  /*d910*/  ISETP.GE.AND P0, PT, R7, 0x2, PT ;  /* 0x000000020700780c */ /* 0x004fda0003f06270 */
[----:B------:R-:W-:Y:S05]  /*d920*/  @!P0 BRA `(.L_x_6161) ;  /* 0x00000018008c8947 */ /* 0x000fea0003800000 */
[C---:B0-----:R-:W-:Y:S01]  /*d930*/  LOP3.LUT R6, R7.reuse, 0x1, RZ, 0xc0, !PT ;  /* 0x0000000107067812 */ /* 0x041fe200078ec0ff */
[----:B------:R-:W-:Y:S01]  /*d940*/  BSSY B1, `(.L_x_6162) ;  /* 0x000008f000017945 */ /* 0x000fe20003800000 */
[----:B------:R-:W-:Y:S02]  /*d950*/  IADD3 R10, R7, -0x2, RZ ;  /* 0xfffffffe070a7810 */ /* 0x000fe40007ffe0ff */
[----:B------:R-:W-:-:S03]  /*d960*/  ISETP.NE.U32.AND P0, PT, R6, 0x1, PT ;  /* 0x000000010600780c */ /* 0x000fc60003f05070 */
[----:B------:R-:W-:-:S10]  /*d970*/  IMAD.MOV.U32 R8, RZ, RZ, R10 ;  /* 0x000000ffff087224 */ /* 0x000fd400078e000a */
[----:B------:R-:W-:Y:S05]  /*d980*/  @!P0 BRA `(.L_x_6163) ;  /* 0x0000000800288947 */ /* 0x000fea0003800000 */
        /* <DEDUP_REMOVED lines=11> */
[----:B------:R-:W-:Y:S01]  /*da40*/  ISETP.NE.U32.AND P0, PT, R2, RZ, PT ;  /* 0x000000ff0200720c */ /* 0x000fe20003f05070 */
[----:B------:R-:W-:-:S03]  /*da50*/  IMAD.MOV.U32 R11, RZ, RZ, R10 ;  /* 0x000000ffff0b7224 */ /* 0x000fc600078e000a */
        /* <DEDUP_REMOVED lines=16> */
[----:B------:R-:W-:Y:S01]  /*db60*/  LEA.HI.X R3, R6, R3, R9, 0x2, P0 ;  /* 0x0000000306037211 */ /* 0x000fe200000f1409 */
[----:B------:R-:W-:-:S04]  /*db70*/  IMAD.MOV R6, RZ, RZ, -R8 ;  /* 0x000000ffff067224 */ /* 0x000fc800078e0a08 */
[----:B------:R1:W5:Y:S01]  /*db80*/  LDG.E R9, desc[UR48][R2.64] ;  /* 0x0000003002097981 */ /* 0x000362000c1e1900 */
[----:B------:R-:W-:-:S07]  /*db90*/  IMAD R11, R11, R6, R10 ;  /* 0x000000060b0b7224 */ /* 0x000fce00078e020a */
.L_x_6166:
[----:B-1----:R-:W1:Y:S01]  /*dba0*/  S2R R3, SR_CgaCtaId ;  /* 0x0000000000037919 */ /* 0x002e620000008800 */
[----:B------:R-:W-:-:S04]  /*dbb0*/  MOV R2, 0x400 ;  /* 0x0000040000027802 */ /* 0x000fc80000000f00 */
[----:B-1----:R-:W-:Y:S02]  /*dbc0*/  LEA R2, R3, R2, 0x18 ;  /* 0x0000000203027211 */ /* 0x002fe400078ec0ff */
[----:B------:R-:W-:-:S03]  /*dbd0*/  SHF.L.U32 R3, R12, 0x1f, RZ ;  /* 0x0000001f0c037819 */ /* 0x000fc600000006ff */
[----:B------:R-:W-:-:S04]  /*dbe0*/  IMAD R2, R13, 0x8, R2 ;  /* 0x000000080d027824 */ /* 0x000fc800078e0202 */
[----:B------:R-:W1:Y:S02]  /*dbf0*/  SYNCS.PHASECHK.TRANS64.TRYWAIT P0, [R2+URZ+0x28c40], R3 ;  /* 0x028c4003020075a7 */ /* 0x000e64000800017f */
[----:B-1----:R-:W-:Y:S05]  /*dc00*/  @!P0 BRA `(.L_x_6167) ;  /* 0x0000002c00a48947 */ /* 0x002fea0003800000 */
.L_x_6226:
        /* <DEDUP_REMOVED lines=11> */
.L_x_6168:
[----:B------:R-:W2:Y:S01]  /*dcc0*/  LDL R6, [R1] ;  /* 0x0000000001067983 */ /* 0x000ea20000100800 */
[----:B------:R-:W-:-:S03]  /*dcd0*/  MOV R8, 0x400 ;  /* 0x0000040000087802 */ /* 0x000fc60000000f00 */
[----:B------:R-:W3:Y:S01]  /*dce0*/  LDL R7, [R1+0x8] ;  /* 0x0000080001077983 */ /* 0x000ee20000100800 */
        /* <DEDUP_REMOVED lines=17> */
[----:B------:R-:W2:Y:S02]  /*de00*/  SYNCS.PHASECHK.TRANS64.TRYWAIT P0, [R2+URZ+0x28c60], R3 ;  /* 0x028c6003020075a7 */ /* 0x000ea4000800017f */
[----:B0-2---:R-:W-:Y:S05]  /*de10*/  @!P0 BRA `(.L_x_6169) ;  /* 0x0000002c00348947 */ /* 0x005fea0003800000 */
.L_x_6227:
        /* <DEDUP_REMOVED lines=8> */
.L_x_6170:
[----:B01----:R-:W2:Y:S01]  /*dea0*/  LDL R3, [R1] ;  /* 0x0000000001037983 */ /* 0x003ea20000100800 */
        /* <DEDUP_REMOVED lines=53> */
.L_x_6165:
[----:B------:R-:W-:Y:S05]  /*e200*/  BSYNC B2 ;  /* 0x0000000000027941 */ /* 0x000fea0003800000 */
.L_x_6164:
[----:B------:R-:W2:Y:S02]  /*e210*/  LDL.LU R2, [R1+0x14] ;  /* 0x0000140001027983 */ /* 0x000ea40000300800 */
[----:B--2---:R-:W-:-:S07]  /*e220*/  VIADD R8, R2, 0xfffffffd ;  /* 0xfffffffd02087836 */ /* 0x004fce0000000000 */
.L_x_6163:
[----:B------:R-:W-:Y:S05]  /*e230*/  BSYNC B1 ;  /* 0x0000000000017941 */ /* 0x000fea0003800000 */
.L_x_6162:
[----:B------:R-:W-:-:S13]  /*e240*/  ISETP.NE.AND P0, PT, R10, RZ, PT ;  /* 0x000000ff0a00720c */ /* 0x000fda0003f05270 */
[----:B------:R-:W-:Y:S05]  /*e250*/  @!P0 BRA `(.L_x_6161) ;  /* 0x0000001000408947 */ /* 0x000fea0003800000 */
.L_x_6185:
[----:B------:R-:W2:Y:S04]  /*e260*/  LDL.LU R3, [R1] ;  /* 0x0000000001037983 */ /* 0x000ea80000300800 */
[----:B------:R-:W3:Y:S01]  /*e270*/  LDL.LU R2, [R1+0x4] ;  /* 0x0000040001027983 */ /* 0x000ee20000300800 */
[----:B------:R-:W-:Y:S05]  /*e280*/  YIELD ;  /* 0x0000000000007946 */ /* 0x000fea0003800000 */
[----:B------:R-:W-:Y:S01]  /*e290*/  BSSY B1, `(.L_x_6171) ;  /* 0x0000082000017945 */ /* 0x000fe20003800000 */
[----:B--2---:R-:W-:-:S04]  /*e2a0*/  IADD3 R10, R3, 0x1, RZ ;  /* 0x00000001030a7810 */ /* 0x004fc80007ffe0ff */
[----:B------:R-:W-:-:S04]  /*e2b0*/  ISETP.NE.AND P0, PT, R10, 0x2, PT ;  /* 0x000000020a00780c */ /* 0x000fc80003f05270 */
[----:B0-----:R-:W-:Y:S02]  /*e2c0*/  SEL R11, RZ, 0x1, P0 ;  /* 0x00000001ff0b7807 */ /* 0x001fe40000000000 */
        /* <DEDUP_REMOVED lines=8> */
[----:B------:R-:W1:Y:S01]  /*e350*/  LDC R9, c[0x0][0x41c] ;  /* 0x00010700ff097b82 */ /* 0x000e620000000800 */
[----:B0-----:R-:W-:Y:S01]  /*e360*/  IMAD.MOV.U32 R12, RZ, RZ, R8 ;  /* 0x000000ffff0c7224 */ /* 0x001fe200078e0008 */
[----:B------:R-:W-:Y:S02]  /*e370*/  ULDC.64 UR6, c[0x0][0x408] ;  /* 0x0001020000067ab9 */ /* 0x000fe40000000a00 */
[----:B------:R-:W-:-:S04]  /*e380*/  IMAD R7, R5, UR6, RZ ;  /* 0x0000000605077c24 */ /* 0x000fc8000f8e02ff */
[----:B------:R-:W-:Y:S01]  /*e390*/  IMAD R7, R0, UR7, R7 ;  /* 0x0000000700077c24 */ /* 0x000fe2000f8e0207 */
[----:B-1----:R-:W-:-:S13]  /*e3a0*/  ISETP.NE.AND P0, PT, R9, 0x1, PT ;  /* 0x000000010900780c */ /* 0x002fda0003f05270 */
[----:B------:R-:W0:Y:S02]  /*e3b0*/  @P0 LDC.64 R2, c[0x0][0x420] ;  /* 0x00010800ff020b82 */ /* 0x000e240000000a00 */
[----:B0-----:R-:W-:-:S05]  /*e3c0*/  @P0 IMAD.HI.U32 R2, R8, R2, RZ ;  /* 0x0000000208020227 */ /* 0x001fca00078e00ff */
[----:B------:R-:W-:-:S04]  /*e3d0*/  @P0 SHF.R.U32.HI R12, RZ, R3, R2 ;  /* 0x00000003ff0c0219 */ /* 0x000fc80000011602 */
[--C-:B------:R-:W-:Y:S01]  /*e3e0*/  SHF.R.S32.HI R3, RZ, 0x1f, R12.reuse ;  /* 0x0000001fff037819 */ /* 0x100fe2000001140c */
[----:B------:R-:W-:-:S04]  /*e3f0*/  IMAD.MOV.U32 R2, RZ, RZ, R12 ;  /* 0x000000ffff027224 */ /* 0x000fc800078e000c */
[----:B------:R-:W-:-:S04]  /*e400*/  IMAD.WIDE.U32 R2, R0, UR6, R2 ;  /* 0x0000000600027c25 */ /* 0x000fc8000f8e0002 */
[----:B------:R-:W-:Y:S01]  /*e410*/  IMAD.IADD R3, R7, 0x1, R3 ;  /* 0x0000000107037824 */ /* 0x000fe200078e0203 */
[----:B------:R-:W-:-:S04]  /*e420*/  LEA R6, P0, R2, UR4, 0x2 ;  /* 0x0000000402067c11 */ /* 0x000fc8000f8010ff */
[----:B------:R-:W-:Y:S02]  /*e430*/  LEA.HI.X R7, R2, UR5, R3, 0x2, P0 ;  /* 0x0000000502077c11 */ /* 0x000fe400080f1403 */
[----:B------:R-:W-:-:S05]  /*e440*/  IADD3 R3, -R12, RZ, RZ ;  /* 0x000000ff0c037210 */ /* 0x000fca0007ffe1ff */
[----:B------:R-:W-:Y:S02]  /*e450*/  IMAD R3, R9, R3, R8 ;  /* 0x0000000309037224 */ /* 0x000fe400078e0208 */
[----:B------:R1:W5:Y:S05]  /*e460*/  LDG.E R9, desc[UR48][R6.64] ;  /* 0x0000003006097981 */ /* 0x00036a000c1e1900 */
.L_x_6173:
[----:B-1----:R-:W1:Y:S01]  /*e470*/  S2R R6, SR_CgaCtaId ;  /* 0x0000000000067919 */ /* 0x002e620000008800 */
[----:B------:R-:W-:Y:S02]  /*e480*/  MOV R2, 0x400 ;  /* 0x0000040000027802 */ /* 0x000fe40000000f00 */
[----:B------:R-:W-:Y:S02]  /*e490*/  SHF.L.U32 R7, R11, 0x1f, RZ ;  /* 0x0000001f0b077819 */ /* 0x000fe400000006ff */
[----:B-1----:R-:W-:-:S05]  /*e4a0*/  LEA R2, R6, R2, 0x18 ;  /* 0x0000000206027211 */ /* 0x002fca00078ec0ff */
[----:B------:R-:W-:-:S04]  /*e4b0*/  IMAD R2, R10, 0x8, R2 ;  /* 0x000000080a027824 */ /* 0x000fc800078e0202 */
[----:B------:R-:W1:Y:S02]  /*e4c0*/  SYNCS.PHASECHK.TRANS64.TRYWAIT P0, [R2+URZ+0x28c40], R7 ;  /* 0x028c4007020075a7 */ /* 0x000e64000800017f */
[----:B-1----:R-:W-:Y:S05]  /*e4d0*/  @!P0 BRA `(.L_x_6174) ;  /* 0x0000002400988947 */ /* 0x002fea0003800000 */
.L_x_6228:
[----:B------:R-:W2:Y:S02]  /*e4e0*/  S2R R6, SR_TID.X ;  /* 0x0000000000067919 */ /* 0x000ea40000002100 */
[----:B--2---:R-:W-:-:S04]  /*e4f0*/  LOP3.LUT R6, R6, 0x7f, RZ, 0xc0, !PT ;  /* 0x0000007f06067812 */ /* 0x004fc800078ec0ff */
[----:B------:R-:W-:-:S13]  /*e500*/  ISETP.NE.AND P0, PT, R6, RZ, PT ;  /* 0x000000ff0600720c */ /* 0x000fda0003f05270 */
[----:B------:R-:W-:Y:S05]  /*e510*/  @P0 BRA `(.L_x_6175) ;  /* 0x00000000001c0947 */ /* 0x000fea0003800000 */
[----:B------:R-:W2:Y:S01]  /*e520*/  S2R R6, SR_TID.X ;  /* 0x0000000000067919 */ /* 0x000ea20000002100 */
[----:B0-----:R-:W-:-:S04]  /*e530*/  IMAD.MOV.U32 R13, RZ, RZ, 0x2000 ;  /* 0x00002000ff0d7424 */ /* 0x001fc800078e00ff */
[----:B------:R3:W-:Y:S01]  /*e540*/  SYNCS.ARRIVE.TRANS64 RZ, [R2+URZ+0x28c30], R13 ;  /* 0x028c300d02ff79a7 */ /* 0x0007e2000800003f */
[----:B--2---:R-:W-:-:S04]  /*e550*/  LOP3.LUT R6, R6, 0x1f, RZ, 0xc0, !PT ;  /* 0x0000001f06067812 */ /* 0x004fc800078ec0ff */
[----:B------:R-:W-:-:S13]  /*e560*/  ISETP.NE.AND P1, PT, R6, RZ, PT ;  /* 0x000000ff0600720c */ /* 0x000fda0003f25270 */
[----:B---3--:R-:W-:Y:S05]  /*e570*/  @!P1 BRA `(.L_x_6175) ;  /* 0x0000000000049947 */ /* 0x008fea0003800000 */
[----:B------:R-:W-:Y:S01]  /*e580*/  BPT.TRAP 0x1 ;  /* 0x000000040000795c */ /* 0x000fe20000300000 */
.L_x_6175:
[----:B0-----:R-:W2:Y:S01]  /*e590*/  LDL R12, [R1+0x8] ;  /* 0x00000800010c7983 */ /* 0x001ea20000100800 */
[----:B------:R-:W-:Y:S01]  /*e5a0*/  MOV R6, 0x400 ;  /* 0x0000040000067802 */ /* 0x000fe20000000f00 */
        /* <DEDUP_REMOVED lines=14> */
[----:B--2---:R-:W-:-:S05]  /*e690*/  IMAD R6, R3, 0x40, R12 ;  /* 0x0000004003067824 */ /* 0x004fca00078e020c */
[----:B------:R-:W-:-:S13]  /*e6a0*/  R2UR UR11, R6 ;  /* 0x00000000060b72ca */ /* 0x000fda00000e0000 */
[----:B------:R0:W-:Y:S01]  /*e6b0*/  UTMALDG.4D [UR8], [UR4], desc[UR6] ;  /* 0x00000608040075b4 */ /* 0x0001e20008019000 */
[----:B------:R-:W2:Y:S02]  /*e6c0*/  SYNCS.PHASECHK.TRANS64.TRYWAIT P1, [R2+URZ+0x28c60], R7 ;  /* 0x028c6007020075a7 */ /* 0x000ea4000802017f */
[----:B0-2---:R-:W-:Y:S05]  /*e6d0*/  @!P1 BRA `(.L_x_6176) ;  /* 0x00000024002c9947 */ /* 0x005fea0003800000 */
.L_x_6229:
        /* <DEDUP_REMOVED lines=8> */
.L_x_6177:
[----:B01----:R-:W0:Y:S01]  /*e760*/  S2R R7, SR_CgaCtaId ;  /* 0x0000000000077919 */ /* 0x003e220000008800 */
        /* <DEDUP_REMOVED lines=16> */
[----:B0-----:R-:W-:-:S05]  /*e870*/  LEA R3, R7, R3, 0x18 ;  /* 0x0000000307037211 */ /* 0x001fca00078ec0ff */
        /* <DEDUP_REMOVED lines=35> */
.L_x_6172:
[----:B------:R-:W-:Y:S05]  /*eab0*/  BSYNC B1 ;  /* 0x0000000000017941 */ /* 0x000fea0003800000 */
.L_x_6171:
[----:B------:R-:W-:Y:S01]  /*eac0*/  VIADD R10, R10, 0x1 ;  /* 0x000000010a0a7836 */ /* 0x000fe20000000000 */
[----:B------:R-:W-:Y:S04]  /*ead0*/  BSSY B1, `(.L_x_6178) ;  /* 0x0000084000017945 */ /* 0x000fe80003800000 */
[----:B------:R-:W-:-:S04]  /*eae0*/  ISETP.NE.AND P0, PT, R10, 0x2, PT ;  /* 0x000000020a00780c */ /* 0x000fc80003f05270 */
[----:B------:R-:W-:Y:S02]  /*eaf0*/  SEL R2, RZ, 0x1, P0 ;  /* 0x00000001ff027807 */ /* 0x000fe40000000000 */
[----:B0-----:R-:W-:Y:S02]  /*eb00*/  SEL R12, R10, RZ, P0 ;  /* 0x000000ff0a0c7207 */ /* 0x001fe40000000000 */
        /* <DEDUP_REMOVED lines=16> */
[----:B------:R-:W-:-:S05]  /*ec10*/  IADD3 R3, -R2, RZ, RZ ;  /* 0x000000ff02037210 */ /* 0x000fca0007ffe1ff */
        /* <DEDUP_REMOVED lines=9> */
.L_x_6180:
[----:B------:R-:W2:Y:S01]  /*ecb0*/  S2R R3, SR_CgaCtaId ;  /* 0x0000000000037919 */ /* 0x000ea20000008800 */
[----:B------:R-:W-:-:S04]  /*ecc0*/  MOV R2, 0x400 ;  /* 0x0000040000027802 */ /* 0x000fc80000000f00 */
[----:B--2---:R-:W-:Y:S02]  /*ecd0*/  LEA R2, R3, R2, 0x18 ;  /* 0x0000000203027211 */ /* 0x004fe400078ec0ff */
[----:B------:R-:W-:-:S03]  /*ece0*/  SHF.L.U32 R3, R11, 0x1f, RZ ;  /* 0x0000001f0b037819 */ /* 0x000fc600000006ff */
[----:B------:R-:W-:-:S04]  /*ecf0*/  IMAD R2, R12, 0x8, R2 ;  /* 0x000000080c027824 */ /* 0x000fc800078e0202 */
[----:B------:R-:W2:Y:S02]  /*ed00*/  SYNCS.PHASECHK.TRANS64.TRYWAIT P0, [R2+URZ+0x28c40], R3 ;  /* 0x028c4003020075a7 */ /* 0x000ea4000800017f */
[----:B--2---:R-:W-:Y:S05]  /*ed10*/  @!P0 BRA `(.L_x_6181) ;  /* 0x0000001c00b08947 */ /* 0x004fea0003800000 */
.L_x_6230:
        /* <DEDUP_REMOVED lines=11> */
.L_x_6182:
[----:B------:R-:W3:Y:S01]  /*edd0*/  LDL R6, [R1] ;  /* 0x0000000001067983 */ /* 0x000ee20000100800 */
        /* <DEDUP_REMOVED lines=14> */
[----:B------:R-:W-:Y:S02]  /*eec0*/  R2UR UR8, R6 ;  /* 0x00000000060872ca */ /* 0x000fe400000e0000 */
[----:B----4-:R-:W-:-:S04]  /*eed0*/  LEA R10, R10, R7, 0x6 ;  /* 0x000000070a0a7211 */ /* 0x010fc800078e30ff */
[----:B------:R-:W-:-:S07]  /*eee0*/  R2UR UR11, R10 ;  /* 0x000000000a0b72ca */ /* 0x000fce00000e0000 */
[----:B------:R-:W-:-:S09]  /*eef0*/  UIADD3 UR8, UR8, 0x22400, URZ ;  /* 0x0002240008087890 */ /* 0x000fd2000fffe03f */
[----:B------:R0:W-:Y:S01]  /*ef00*/  UTMALDG.4D [UR8], [UR4], desc[UR6] ;  /* 0x00000608040075b4 */ /* 0x0001e20008019000 */
[----:B------:R-:W1:Y:S02]  /*ef10*/  SYNCS.PHASECHK.TRANS64.TRYWAIT P1, [R2+URZ+0x28c60], R3 ;  /* 0x028c6003020075a7 */ /* 0x000e64000802017f */
[----:B01----:R-:W-:Y:S05]  /*ef20*/  @!P1 BRA `(.L_x_6183) ;  /* 0x0000001c00409947 */ /* 0x003fea0003800000 */
.L_x_6231:
        /* <DEDUP_REMOVED lines=8> */
.L_x_6184:
        /* <DEDUP_REMOVED lines=54> */
.L_x_6179:
[----:B------:R-:W-:Y:S05]  /*f310*/  BSYNC B1 ;  /* 0x0000000000017941 */ /* 0x000fea0003800000 */
.L_x_6178:
[C---:B------:R-:W-:Y:S01]  /*f320*/  ISETP.GT.AND P0, PT, R8.reuse, 0x1, PT ;  /* 0x000000010800780c */ /* 0x040fe20003f04270 */
[----:B------:R-:W-:-:S04]  /*f330*/  VIADD R2, R8, 0xfffffffe ;  /* 0xfffffffe08027836 */ /* 0x000fc80000000000 */
[----:B------:R-:W-:-:S08]  /*f340*/  IMAD.MOV.U32 R8, RZ, RZ, R2 ;  /* 0x000000ffff087224 */ /* 0x000fd000078e0002 */
[----:B------:R-:W-:Y:S05]  /*f350*/  @P0 BRA `(.L_x_6185) ;  /* 0xffffffec00c00947 */ /* 0x000fea000383ffff */
.L_x_6161:
[----:B------:R-:W-:Y:S05]  /*f360*/  BSYNC B0 ;  /* 0x0000000000007941 */ /* 0x000fea0003800000 */
.L_x_6160:
[----:B------:R-:W2:Y:S01]  /*f370*/  LDL.LU R3, [R1] ;  /* 0x0000000001037983 */ /* 0x000ea20000300800 */
[----:B------:R-:W-:Y:S01]  /*f380*/  BSSY B0, `(.L_x_6186) ;  /* 0x0000016000007945 */ /* 0x000fe20003800000 */
[----:B------:R-:W1:Y:S02]  /*f390*/  S2R R2, SR_TID.X ;  /* 0x0000000000027919 */ /* 0x000e640000002100 */
[----:B-1----:R-:W-:-:S04]  /*f3a0*/  LOP3.LUT R2, R2, 0x1f, RZ, 0xc0, !PT ;  /* 0x0000001f02027812 */ /* 0x002fc800078ec0ff */
[----:B------:R-:W-:Y:S02]  /*f3b0*/  ISETP.NE.AND P1, PT, R2, RZ, PT ;  /* 0x000000ff0200720c */ /* 0x000fe40003f25270 */
[----:B--2---:R-:W-:-:S04]  /*f3c0*/  IADD3 R0, R3, 0x1, RZ ;  /* 0x0000000103007810 */ /* 0x004fc80007ffe0ff */
[----:B------:R-:W-:-:S04]  /*f3d0*/  ISETP.NE.AND P0, PT, R0, 0x2, PT ;  /* 0x000000020000780c */ /* 0x000fc80003f05270 */
[----:B------:R-:W-:Y:S02]  /*f3e0*/  SEL R2, R0, RZ, P0 ;  /* 0x000000ff00027207 */ /* 0x000fe40000000000 */
[----:B------:R-:W-:-:S03]  /*f3f0*/  SEL R0, RZ, 0x1, P0 ;  /* 0x00000001ff007807 */ /* 0x000fc60000000000 */
[----:B------:R1:W-:Y:S01]  /*f400*/  STL [R1], R2 ;  /* 0x0000000201007387 */ /* 0x0003e20000100800 */
[----:B------:R-:W-:Y:S05]  /*f410*/  @P1 BRA `(.L_x_6187) ;  /* 0x0000000000301947 */ /* 0x000fea0003800000 */
[----:B------:R-:W2:Y:S01]  /*f420*/  S2R R7, SR_LANEID ;  /* 0x0000000000077919 */ /* 0x000ea20000000000 */
[----:B------:R-:W-:Y:S01]  /*f430*/  VOTEU.ANY UR4, UPT, PT ;  /* 0x0000000000047886 */ /* 0x000fe200038e0100 */
[----:B-1----:R-:W1:Y:S01]  /*f440*/  LDC.64 R2, c[0x0][0xc38] ;  /* 0x00030e00ff027b82 */ /* 0x002e620000000a00 */
[----:B------:R-:W2:Y:S08]  /*f450*/  FLO.U32 R4, UR4 ;  /* 0x0000000400047d00 */ /* 0x000eb000080e0000 */
[----:B------:R-:W1:Y:S01]  /*f460*/  POPC R5, UR4 ;  /* 0x0000000400057d09 */ /* 0x000e620008000000 */
[----:B--2---:R-:W-:-:S13]  /*f470*/  ISETP.EQ.U32.AND P0, PT, R4, R7, PT ;  /* 0x000000070400720c */ /* 0x004fda0003f02070 */
[----:B-1----:R-:W2:Y:S01]  /*f480*/  @P0 ATOMG.E.ADD.STRONG.GPU PT, R3, desc[UR48][R2.64], R5 ;  /* 0x00000005020309a8 */ /* 0x002ea200081ee1f0 */
[----:B0-----:R-:W0:Y:S02]  /*f490*/  S2R R6, SR_LTMASK ;  /* 0x0000000000067919 */ /* 0x001e240000003900 */
[----:B0-----:R-:W-:-:S04]  /*f4a0*/  LOP3.LUT R6, R6, UR4, RZ, 0xc0, !PT ;  /* 0x0000000406067c12 */ /* 0x001fc8000f8ec0ff */
[----:B------:R-:W0:Y:S01]  /*f4b0*/  POPC R7, R6 ;  /* 0x0000000600077309 */ /* 0x000e220000000000 */
[----:B--2---:R-:W0:Y:S02]  /*f4c0*/  SHFL.IDX PT, R4, R3, R4, 0x1f ;  /* 0x00001f0403047589 */ /* 0x004e2400000e0000 */
[----:B0-----:R-:W-:-:S07]  /*f4d0*/  IADD3 R16, R4, UR37, R7 ;  /* 0x0000002504107c10 */ /* 0x001fce000fffe007 */
.L_x_6187:
[----:B------:R-:W-:Y:S05]  /*f4e0*/  BSYNC B0 ;  /* 0x0000000000007941 */ /* 0x000fea0003800000 */
.L_x_6186:
[----:B-1----:R-:W2:Y:S02]  /*f4f0*/  LDL.LU R2, [R1+0x4] ;  /* 0x0000040001027983 */ /* 0x002ea40000300800 */
[----:B--2---:R-:W-:-:S05]  /*f500*/  LOP3.LUT R2, R2, R0, RZ, 0x3c, !PT ;  /* 0x0000000002027212 */ /* 0x004fca00078e3cff */
[----:B------:R1:W-:Y:S02]  /*f510*/  STL [R1+0x4], R2 ;  /* 0x0000040201007387 */ /* 0x0003e40000100800 */
.L_x_6143:
[----:B------:R-:W-:Y:S05]  /*f520*/  BSYNC B6 ;  /* 0x0000000000067941 */ /* 0x000fea0003800000 */
.L_x_6141:
[----:B------:R-:W-:-:S03]  /*f530*/  UMOV UR4, 0xffffffff ;  /* 0xffffffff00047882 */ /* 0x000fc60000000000 */
[----:B------:R-:W-:Y:S05]  /*f540*/  BRA.DIV UR4, `(.L_x_6188) ;  /* 0x0000001604cc7947 */ /* 0x000fea000b800000 */
[----:B------:R2:W3:Y:S04]  /*f550*/  SHFL.IDX PT, R4, R16, RZ, 0x1f ;  /* 0x00001fff10047589 */ /* 0x0004e800000e0000 */
[----:B------:R2:W4:Y:S02]  /*f560*/  SHFL.IDX PT, R7, R16, 0x1, 0x1f ;  /* 0x00201f0010077f89 */ /* 0x00052400000e0000 */
.L_x_6235:
        /* <DEDUP_REMOVED lines=10> */
[----:B-1----:R-:W0:Y:S02]  /*f610*/  LDC.64 R2, c[0x0][0xc58] ;  /* 0x00031600ff027b82 */ /* 0x002e240000000a00 */
[----:B0-----:R-:W-:-:S05]  /*f620*/  IMAD.WIDE R2, R5, 0x4, R2 ;  /* 0x0000000405027825 */ /* 0x001fca00078e0202 */
[----:B------:R0:W5:Y:S02]  /*f630*/  LDG.E R17, desc[UR48][R2.64] ;  /* 0x0000003002117981 */ /* 0x000164000c1e1900 */
.L_x_6190:
[----:B------:R-:W-:Y:S05]  /*f640*/  BSYNC B0 ;  /* 0x0000000000007941 */ /* 0x000fea0003800000 */
.L_x_6189:
        /* <DEDUP_REMOVED lines=8> */
[----:B------:R-:W1:Y:S02]  /*f6d0*/  SHFL.UP PT, R14, R13, 0x2, RZ ;  /* 0x044000000d0e7989 */ /* 0x000e6400000e00ff */
[----:B-1----:R-:W-:Y:S02]  /*f6e0*/  SEL R2, R14, RZ, P1 ;  /* 0x000000ff0e027207 */ /* 0x002fe40000800000 */
        /* <DEDUP_REMOVED lines=13> */
.L_x_6243:
[----:B------:R-:W-:Y:S02]  /*f7c0*/  ULDC UR4, c[0x0][0xc10] ;  /* 0x0003040000047ab9 */ /* 0x000fe40000000800 */
[----:B------:R-:W-:-:S04]  /*f7d0*/  IMAD.U32 R5, RZ, RZ, UR4 ;  /* 0x00000004ff057e24 */ /* 0x000fc8000f8e00ff */
[----:B-1----:R-:W-:-:S05]  /*f7e0*/  IMAD R14, R14, R5, RZ ;  /* 0x000000050e0e7224 */ /* 0x002fca00078e02ff */
[----:B----4-:R-:W-:-:S04]  /*f7f0*/  IADD3 R7, R7, R14, RZ ;  /* 0x0000000e07077210 */ /* 0x010fc80007ffe0ff */
[----:B---3--:R-:W-:-:S13]  /*f800*/  ISETP.GT.AND P0, PT, R7, R4, PT ;  /* 0x000000040700720c */ /* 0x008fda0003f04270 */
[----:B------:R-:W-:Y:S05]  /*f810*/  @P0 BRA `(.L_x_6192) ;  /* 0x0000000000b40947 */ /* 0x000fea0003800000 */
[----:B------:R-:W1:Y:S02]  /*f820*/  LDC R0, c[0x0][0xc14] ;  /* 0x00030500ff007b82 */ /* 0x000e640000000800 */
.L_x_6197:
        /* <DEDUP_REMOVED lines=14> */
.L_x_6195:
[----:B------:R-:W-:Y:S05]  /*f910*/  BSYNC B0 ;  /* 0x0000000000007941 */ /* 0x000fea0003800000 */
.L_x_6194:
        /* <DEDUP_REMOVED lines=23> */
.L_x_6251:
[----:B------:R-:W-:Y:S02]  /*fa90*/  ULDC UR4, c[0x0][0xc10] ;  /* 0x0003040000047ab9 */ /* 0x000fe40000000800 */
[----:B------:R-:W-:-:S04]  /*faa0*/  IMAD.U32 R5, RZ, RZ, UR4 ;  /* 0x00000004ff057e24 */ /* 0x000fc8000f8e00ff */
[----:B-1----:R-:W-:-:S05]  /*fab0*/  IMAD R14, R14, R5, RZ ;  /* 0x000000050e0e7224 */ /* 0x002fca00078e02ff */
[----:B------:R-:W-:-:S04]  /*fac0*/  IADD3 R7, R14, R7, RZ ;  /* 0x000000070e077210 */ /* 0x000fc80007ffe0ff */
[----:B------:R-:W-:-:S13]  /*fad0*/  ISETP.GT.AND P0, PT, R7, R4, PT ;  /* 0x000000040700720c */ /* 0x000fda0003f04270 */
[----:B------:R-:W-:Y:S05]  /*fae0*/  @!P0 BRA `(.L_x_6197) ;  /* 0xfffffffc00508947 */ /* 0x000fea000383ffff */
.L_x_6192:
[----:B--2---:R-:W-:Y:S01]  /*faf0*/  IMAD.IADD R16, R7, 0x1, -R14 ;  /* 0x0000000107107824 */ /* 0x004fe200078e0a0e */
[----:B------:R-:W-:-:S03]  /*fb00*/  UMOV UR4, 0xffffffff ;  /* 0xffffffff00047882 */ /* 0x000fc60000000000 */
[----:B------:R-:W-:-:S05]  /*fb10*/  IMAD R3, R2, R5, R16 ;  /* 0x0000000502037224 */ /* 0x000fca00078e0210 */
[----:B------:R-:W-:Y:S01]  /*fb20*/  ISETP.GT.AND P6, PT, R3, R4, PT ;  /* 0x000000040300720c */ /* 0x000fe20003fc4270 */
[----:B------:R-:W-:-:S12]  /*fb30*/  BRA.DIV UR4, `(.L_x_6198) ;  /* 0x0000001a043c7947 */ /* 0x000fd8000b800000 */
[----:B------:R-:W-:-:S04]  /*fb40*/  VOTE.ANY R3, PT, !P6 ;  /* 0x0000000000037806 */ /* 0x000fc800070e0100 */
[----:B------:R-:W1:Y:S02]  /*fb50*/  POPC R6, R3 ;  /* 0x0000000300067309 */ /* 0x000e640000000000 */
[----:B-1----:R1:W2:Y:S02]  /*fb60*/  SHFL.IDX PT, R17, R17, R6, 0x1f ;  /* 0x00001f0611117589 */ /* 0x0022a400000e0000 */
.L_x_6255:
[----:B------:R-:W-:Y:S01]  /*fb70*/  ISETP.NE.AND P0, PT, R3, RZ, PT ;  /* 0x000000ff0300720c */ /* 0x000fe20003f05270 */
[----:B------:R-:W-:-:S12]  /*fb80*/  IMAD.MOV.U32 R7, RZ, RZ, RZ ;  /* 0x000000ffff077224 */ /* 0x000fd800078e00ff */
[----:B------:R-:W-:Y:S05]  /*fb90*/  @!P0 BRA `(.L_x_6199) ;  /* 0x0000000000108947 */ /* 0x000fea0003800000 */
[----:B------:R-:W-:Y:S01]  /*fba0*/  UMOV UR4, 0xffffffff ;  /* 0xffffffff00047882 */ /* 0x000fe20000000000 */
[----:B------:R-:W-:Y:S02]  /*fbb0*/  VIADD R12, R6, 0xffffffff ;  /* 0xffffffff060c7836 */ /* 0x000fe40000000000 */
[----:B------:R-:W-:Y:S05]  /*fbc0*/  BRA.DIV UR4, `(.L_x_6200) ;  /* 0x0000001a04607947 */ /* 0x000fea000b800000 */
[----:B------:R3:W4:Y:S02]  /*fbd0*/  SHFL.IDX PT, R7, R2, R12, 0x1f ;  /* 0x00001f0c02077589 */ /* 0x00072400000e0000 */
.L_x_6199:
        /* <DEDUP_REMOVED lines=10> */
[----:B------:R-:W0:Y:S02]  /*fc80*/  I2F.RP R10, R9 ;  /* 0x00000009000a7306 */ /* 0x000e240000209400 */
[----:B------:R-:W-:-:S06]  /*fc90*/  IADD3 R4, RZ, -R4, RZ ;  /* 0x80000004ff047210 */ /* 0x000fcc0007ffe0ff */
[----:B0-----:R-:W0:Y:S02]  /*fca0*/  MUFU.RCP R10, R10 ;  /* 0x0000000a000a7308 */ /* 0x001e240000001000 */
[----:B0-----:R-:W-:-:S06]  /*fcb0*/  IADD3 R11, R10, 0xffffffe, RZ ;  /* 0x0ffffffe0a0b7810 */ /* 0x001fcc0007ffe0ff */
        /* <DEDUP_REMOVED lines=13> */
[----:B------:R-:W-:-:S04]  /*fd90*/  ISETP.GE.AND P0, PT, R3, RZ, PT ;  /* 0x000000ff0300720c */ /* 0x000fc80003f06270 */
[----:B------:R-:W-:-:S09]  /*fda0*/  MOV R9, R2 ;  /* 0x0000000200097202 */ /* 0x000fd20000000f00 */
[----:B------:R-:W-:Y:S01]  /*fdb0*/  @!P0 IMAD.MOV R9, RZ, RZ, -R9 ;  /* 0x000000ffff098224 */ /* 0x000fe200078e0a09 */
[----:B------:R-:W-:-:S13]  /*fdc0*/  ISETP.NE.AND P0, PT, R6, RZ, PT ;  /* 0x000000ff0600720c */ /* 0x000fda0003f05270 */
[----:B------:R-:W-:-:S05]  /*fdd0*/  @!P0 LOP3.LUT R9, RZ, R6, RZ, 0x33, !PT ;  /* 0x00000006ff098212 */ /* 0x000fca00078e33ff */
[----:B------:R-:W-:Y:S01]  /*fde0*/  IMAD R4, R8, R9, RZ ;  /* 0x0000000908047224 */ /* 0x000fe200078e02ff */
[----:B------:R-:W-:-:S03]  /*fdf0*/  IADD3 R9, -R9, RZ, RZ ;  /* 0x000000ff09097210 */ /* 0x000fc60007ffe1ff */
[----:B------:R-:W-:Y:S02]  /*fe00*/  IMAD.MOV R2, RZ, RZ, -R4 ;  /* 0x000000ffff027224 */ /* 0x000fe400078e0a04 */
[----:B------:R-:W-:-:S03]  /*fe10*/  IMAD R7, R6, R9, R7 ;  /* 0x0000000906077224 */ /* 0x000fc600078e0207 */
[----:B------:R-:W-:Y:S02]  /*fe20*/  VIADDMNMX R8, R2, R5, R8, PT ;  /* 0x0000000502087246 */ /* 0x000fe40003800108 */
[----:B------:R-:W-:Y:S02]  /*fe30*/  IADD3 R4, R7, R4, RZ ;  /* 0x0000000407047210 */ /* 0x000fe40007ffe0ff */
        /* <DEDUP_REMOVED lines=15> */
[----:B------:R-:W-:Y:S01]  /*ff30*/  @!P0 IADD3 R2, R2, -R5, RZ ;  /* 0x8000000502028210 */ /* 0x000fe20007ffe0ff */
        /* <DEDUP_REMOVED lines=13> */
.L_x_6193:
[----:B------:R-:W-:Y:S01]  /*10010*/  UMOV UR4, URZ ;  /* 0x0000003f00047c82 */ /* 0x000fe20008000000 */
[----:B------:R-:W-:Y:S01]  /*10020*/  UMOV UR5, URZ ;  /* 0x0000003f00057c82 */ /* 0x000fe20008000000 */
[----:B------:R-:W-:Y:S01]  /*10030*/  ULDC UR6, c[0x0][0xc14] ;  /* 0x0003050000067ab9 */ /* 0x000fe20000000800 */
[----:B--2---:R-:W-:Y:S01]  /*10040*/  IMAD.MOV.U32 R16, RZ, RZ, R4 ;  /* 0x000000ffff107224 */ /* 0x004fe200078e0004 */
[----:B------:R-:W-:Y:S01]  /*10050*/  MOV R17, UR4 ;  /* 0x0000000400117c02 */ /* 0x000fe20008000f00 */
[----:B------:R-:W-:Y:S02]  /*10060*/  IMAD.U32 R18, RZ, RZ, UR5 ;  /* 0x00000005ff127e24 */ /* 0x000fe4000f8e00ff */
[----:B------:R-:W-:-:S07]  /*10070*/  IMAD.U32 R19, RZ, RZ, UR6 ;  /* 0x00000006ff137e24 */ /* 0x000fce000f8e00ff */
.L_x_6201:
        /* <DEDUP_REMOVED lines=12> */
.L_x_6137:
[----:B-1----:R-:W3:Y:S01]  /*10140*/  LDL.LU R0, [R1+0x20] ;  /* 0x0000200001007983 */ /* 0x002ee20000300800 */
[----:B------:R-:W-:Y:S01]  /*10150*/  BSSY B0, `(.L_x_6203) ;  /* 0x000000b000007945 */ /* 0x000fe20003800000 */
[----:B------:R-:W1:Y:S01]  /*10160*/  S2R R5, SR_CgaCtaId ;  /* 0x0000000000057919 */ /* 0x000e620000008800 */
[----:B---3--:R-:W-:-:S05]  /*10170*/  VIADD R0, R0, 0x1 ;  /* 0x0000000100007836 */ /* 0x008fca0000000000 */
[----:B--2---:R-:W-:-:S04]  /*10180*/  LEA.HI R2, R0, R0, RZ, 0x1 ;  /* 0x0000000000027211 */ /* 0x004fc800078f08ff */
[----:B------:R-:W-:-:S04]  /*10190*/  LOP3.LUT R3, R2, 0xfffffffe, RZ, 0xc0, !PT ;  /* 0xfffffffe02037812 */ /* 0x000fc800078ec0ff */
[----:B------:R-:W-:Y:S02]  /*101a0*/  IADD3 R3, R0, -R3, RZ ;  /* 0x8000000300037210 */ /* 0x000fe40007ffe0ff */
[----:B------:R-:W-:Y:S02]  /*101b0*/  MOV R0, 0x400 ;  /* 0x0000040000007802 */ /* 0x000fe40000000f00 */
[----:B------:R-:W-:Y:S02]  /*101c0*/  SHF.L.U32 R3, R3, 0x1f, RZ ;  /* 0x0000001f03037819 */ /* 0x000fe400000006ff */
[----:B-1----:R-:W-:-:S04]  /*101d0*/  LEA R0, R5, R0, 0x18 ;  /* 0x0000000005007211 */ /* 0x002fc800078ec0ff */
[----:B------:R-:W1:Y:S02]  /*101e0*/  SYNCS.PHASECHK.TRANS64.TRYWAIT P0, [R0+URZ+0x28c20], R3 ;  /* 0x028c2003000075a7 */ /* 0x000e64000800017f */
[----:B-1----:R-:W-:Y:S05]  /*101f0*/  @!P0 BRA `(.L_x_6204) ;  /* 0x0000001000fc8947 */ /* 0x002fea0003800000 */
.L_x_6258:
[----:B------:R-:W-:Y:S05]  /*10200*/  BSYNC B0 ;  /* 0x0000000000007941 */ /* 0x000fea0003800000 */
.L_x_6203:
[----:B------:R-:W-:-:S03]  /*10210*/  UMOV UR4, 0xffffffff ;  /* 0xffffffff00047882 */ /* 0x000fc60000000000 */
[----:B------:R-:W-:Y:S05]  /*10220*/  BRA.DIV UR4, `(.L_x_6205) ;  /* 0x0000001604047947 */ /* 0x000fea000b800000 */
[----:B------:R-:W2:Y:S02]  /*10230*/  S2R R2, SR_TID.X ;  /* 0x0000000000027919 */ /* 0x000ea40000002100 */
[----:B--2---:R-:W-:-:S04]  /*10240*/  SHF.R.U32.HI R2, RZ, 0x5, R2 ;  /* 0x00000005ff027819 */ /* 0x004fc80000011602 */
[----:B------:R-:W-:-:S05]  /*10250*/  LOP3.LUT R2, R2, 0x3, RZ, 0xc0, !PT ;  /* 0x0000000302027812 */ /* 0x000fca00078ec0ff */
[----:B------:R2:W3:Y:S02]  /*10260*/  SHFL.IDX PT, R14, R2, RZ, 0x1f ;  /* 0x00001fff020e7589 */ /* 0x0004e400000e0000 */
.L_x_6261:
[----:B---3--:R-:W-:Y:S01]  /*10270*/  ISETP.NE.AND P0, PT, R14, RZ, PT ;  /* 0x000000ff0e00720c */ /* 0x008fe20003f05270 */
[----:B------:R-:W-:-:S12]  /*10280*/  BSSY B0, `(.L_x_6206) ;  /* 0x0000027000007945 */ /* 0x000fd80003800000 */
[----:B------:R-:W-:Y:S05]  /*10290*/  @P0 BRA `(.L_x_6207) ;  /* 0x0000000000940947 */ /* 0x000fea0003800000 */
[----:B------:R-:W-:-:S03]  /*102a0*/  UMOV UR4, 0xffffffff ;  /* 0xffffffff00047882 */ /* 0x000fc60000000000 */
[----:B------:R-:W-:Y:S05]  /*102b0*/  BRA.DIV UR4, `(.L_x_6208) ;  /* 0x0000001604147947 */ /* 0x000fea000b800000 */
[----:B------:R-:W-:-:S13]  /*102c0*/  ELECT P6, URZ, PT ;  /* 0x00000000003f782f */ /* 0x000fda00038c0000 */
.L_x_6264:
[----:B------:R-:W-:Y:S05]  /*102d0*/  @!P6 BRA `(.L_x_6207) ;  /* 0x000000000084e947 */ /* 0x000fea0003800000 */
[----:B------:R-:W-:-:S06]  /*102e0*/  ULOP3.LUT UR4, UR36, 0x2, URZ, 0xfc, !UPT ;  /* 0x0000000224047892 */ /* 0x000fcc000f8efc3f */
[----:B--2---:R-:W-:-:S05]  /*102f0*/  IMAD.U32 R2, RZ, RZ, UR4 ;  /* 0x00000004ff027e24 */ /* 0x004fca000f8e00ff */
[----:B------:R-:W-:-:S13]  /*10300*/  ISETP.NE.AND P2, PT, R2, 0x3, PT ;  /* 0x000000030200780c */ /* 0x000fda0003f45270 */
[----:B------:R-:W-:Y:S05]  /*10310*/  @!P2 BRA `(.L_x_6209) ;  /* 0x000000000004a947 */ /* 0x000fea0003800000 */
[----:B------:R-:W-:Y:S01]  /*10320*/  BPT.TRAP 0x1 ;  /* 0x000000040000795c */ /* 0x000fe20000300000 */
.L_x_6209:
[----:B-1----:R-:W2:Y:S04]  /*10330*/  LDL R3, [R1] ;  /* 0x0000000001037983 */ /* 0x002ea80000100800 */
[----:B------:R-:W3:Y:S01]  /*10340*/  LDL.LU R7, [R1+0x4] ;  /* 0x0000040001077983 */ /* 0x000ee20000300800 */
[----:B------:R-:W-:-:S04]  /*10350*/  VIADD R2, R0, 0x28c40 ;  /* 0x00028c4000027836 */ /* 0x000fc80000000000 */
[C---:B--2---:R-:W-:Y:S01]  /*10360*/  IMAD R6, R3.reuse, 0x8, R2 ;  /* 0x0000000803067824 */ /* 0x044fe200078e0202 */
[----:B------:R-:W-:Y:S02]  /*10370*/  IADD3 R3, R3, 0x1, RZ ;  /* 0x0000000103037810 */ /* 0x000fe40007ffe0ff */
[----:B---3--:R-:W-:Y:S02]  /*10380*/  SHF.L.U32 R5, R7, 0x1f, RZ ;  /* 0x0000001f07057819 */ /* 0x008fe400000006ff */
[C---:B------:R-:W-:Y:S02]  /*10390*/  ISETP.NE.AND P1, PT, R3.reuse, 0x2, PT ;  /* 0x000000020300780c */ /* 0x040fe40003f25270 */
[----:B------:R-:W1:Y:S02]  /*103a0*/  SYNCS.PHASECHK.TRANS64.TRYWAIT P0, [R6+URZ], R5 ;  /* 0x00000005060075a7 */ /* 0x000e64000800017f */
[----:B------:R-:W-:Y:S02]  /*103b0*/  SEL R4, RZ, 0x1, P1 ;  /* 0x00000001ff047807 */ /* 0x000fe40000800000 */
[----:B------:R-:W-:-:S02]  /*103c0*/  SEL R3, R3, RZ, P1 ;  /* 0x000000ff03037207 */ /* 0x000fc40000800000 */
[----:B------:R-:W-:-:S03]  /*103d0*/  LOP3.LUT R4, R7, R4, RZ, 0x3c, !PT ;  /* 0x0000000407047212 */ /* 0x000fc600078e3cff */
[----:B------:R-:W-:Y:S01]  /*103e0*/  IMAD R7, R3, 0x8, R2 ;  /* 0x0000000803077824 */ /* 0x000fe200078e0202 */
[----:B------:R-:W-:Y:S01]  /*103f0*/  SHF.L.U32 R2, R4, 0x1f, RZ ;  /* 0x0000001f04027819 */ /* 0x000fe200000006ff */
[----:B-1----:R-:W-:Y:S06]  /*10400*/  @!P0 BRA `(.L_x_6210) ;  /* 0x0000001000e08947 */ /* 0x002fec0003800000 */
.L_x_6265:
[----:B------:R-:W2:Y:S02]  /*10410*/  SYNCS.PHASECHK.TRANS64.TRYWAIT P0, [R7+URZ], R2 ;  /* 0x00000002070075a7 */ /* 0x000ea4000800017f */
[----:B--2---:R-:W-:Y:S05]  /*10420*/  @!P0 BRA `(.L_x_6211) ;  /* 0x0000001000ec8947 */ /* 0x004fea0003800000 */
.L_x_6266:
[----:B------:R-:W-:Y:S05]  /*10430*/  @!P2 BRA `(.L_x_6212) ;  /* 0x000000000004a947 */ /* 0x000fea0003800000 */
[----:B------:R-:W-:Y:S01]  /*10440*/  BPT.TRAP 0x1 ;  /* 0x000000040000795c */ /* 0x000fe20000300000 */
.L_x_6212:
[----:B------:R-:W3:Y:S01]  /*10450*/  LDL.LU R4, [R1] ;  /* 0x0000000001047983 */ /* 0x000ee20000300800 */
[----:B------:R-:W-:-:S04]  /*10460*/  VIADD R0, R0, 0x28c60 ;  /* 0x00028c6000007836 */ /* 0x000fc80000000000 */
[----:B---3--:R-:W-:-:S04]  /*10470*/  IMAD R4, R4, 0x8, R0 ;  /* 0x0000000804047824 */ /* 0x008fc800078e0200 */
[----:B------:R-:W3:Y:S02]  /*10480*/  SYNCS.PHASECHK.TRANS64.TRYWAIT P0, [R4+URZ], R5 ;  /* 0x00000005040075a7 */ /* 0x000ee4000800017f */
[----:B---3--:R-:W-:Y:S05]  /*10490*/  @!P0 BRA `(.L_x_6213) ;  /* 0x0000001000e48947 */ /* 0x008fea0003800000 */
.L_x_6267:
[----:B------:R-:W-:-:S07]  /*104a0*/  LEA R3, R3, R0, 0x3 ;  /* 0x0000000003037211 */ /* 0x000fce00078e18ff */
.L_x_6214:
[----:B----4-:R4:W0:Y:S02]  /*104b0*/  SYNCS.PHASECHK.TRANS64.TRYWAIT P0, [R3+URZ], R2 ;  /* 0x00000002030075a7 */ /* 0x010824000800017f */
[----:B0-----:R-:W-:Y:S05]  /*104c0*/  @!P0 NANOSLEEP.SYNCS 0x989680 ;  /* 0x009896800000895d */ /* 0x001fea0003900000 */
[----:B------:R-:W0:Y:S02]  /*104d0*/  @!P0 SYNCS.PHASECHK.TRANS64 P0, [R3+URZ], R2 ;  /* 0x00000002030085a7 */ /* 0x000e24000800007f */
[----:B0-----:R-:W-:Y:S05]  /*104e0*/  @!P0 BRA `(.L_x_6214) ;  /* 0xfffffffc00f08947 */ /* 0x001fea000383ffff */
.L_x_6207:
[----:B------:R-:W-:Y:S05]  /*104f0*/  BSYNC B0 ;  /* 0x0000000000007941 */ /* 0x000fea0003800000 */
.L_x_6206:
[----:B------:R-:W-:Y:S05]  /*10500*/  EXIT ;  /* 0x000000000000794d */ /* 0x000fea0003800000 */
.L_x_6080:
[----:B0-----:R-:W-:-:S04]  /*10510*/  IMAD.U32 R5, RZ, RZ, UR21 ;  /* 0x00000015ff057e24 */ /* 0x001fc8000f8e00ff */
[----:B------:R0:W1:Y:S03]  /*10520*/  SYNCS.PHASECHK.TRANS64.TRYWAIT P1, [R5+URZ+0x28c50], R4 ;  /* 0x028c5004050075a7 */ /* 0x000066000802017f */
[----:B-1----:R-:W-:Y:S05]  /*10530*/  @!P1 NANOSLEEP.SYNCS 0x989680 ;  /* 0x009896800000995d */ /* 0x002fea0003900000 */
[----:B------:R-:W1:Y:S02]  /*10540*/  @!P1 SYNCS.PHASECHK.TRANS64 P1, [R5+URZ+0x28c50], R4 ;  /* 0x028c5004050095a7 */ /* 0x000e64000802007f */
[----:B-1----:R-:W-:Y:S05]  /*10550*/  @!P1 BRA `(.L_x_6080) ;  /* 0xfffffffc00ec9947 */ /* 0x002fea000383ffff */
[----:B------:R-:W-:Y:S05]  /*10560*/  BRA `(.L_x_6215) ;  /* 0xffffff1400387947 */ /* 0x000fea000383ffff */
.L_x_6085:
[----:B-1----:R-:W-:-:S04]  /*10570*/  IMAD.U32 R6, RZ, RZ, UR21 ;  /* 0x00000015ff067e24 */ /* 0x002fc8000f8e00ff */
[----:B------:R1:W2:Y:S03]  /*10580*/  SYNCS.PHASECHK.TRANS64.TRYWAIT P1, [R6+URZ+0x28c50], R5 ;  /* 0x028c5005060075a7 */ /* 0x0002a6000802017f */
[----:B--2---:R-:W-:Y:S05]  /*10590*/  @!P1 NANOSLEEP.SYNCS 0x989680 ;  /* 0x009896800000995d */ /* 0x004fea0003900000 */
[----:B------:R-:W2:Y:S02]  /*105a0*/  @!P1 SYNCS.PHASECHK.TRANS64 P1, [R6+URZ+0x28c50], R5 ;  /* 0x028c5005060095a7 */ /* 0x000ea4000802007f */
[----:B--2---:R-:W-:Y:S05]  /*105b0*/  @!P1 BRA `(.L_x_6085) ;  /* 0xfffffffc00ec9947 */ /* 0x004fea000383ffff */
[----:B------:R-:W-:Y:S05]  /*105c0*/  BRA `(.L_x_6084) ;  /* 0xffffff20003c7947 */ /* 0x000fea000383ffff */
.L_x_6088:
[----:B0-----:R-:W-:-:S04]  /*105d0*/  IMAD.U32 R3, RZ, RZ, UR40 ;  /* 0x00000028ff037e24 */ /* 0x001fc8000f8e00ff */
[----:B------:R0:W1:Y:S03]  /*105e0*/  SYNCS.PHASECHK.TRANS64.TRYWAIT P1, [R3+URZ+0x28c00], R0 ;  /* 0x028c0000030075a7 */ /* 0x000066000802017f */
[----:B-1----:R-:W-:Y:S05]  /*105f0*/  @!P1 NANOSLEEP.SYNCS 0x989680 ;  /* 0x009896800000995d */ /* 0x002fea0003900000 */
[----:B------:R-:W1:Y:S02]  /*10600*/  @!P1 SYNCS.PHASECHK.TRANS64 P1, [R3+URZ+0x28c00], R0 ;  /* 0x028c0000030095a7 */ /* 0x000e64000802007f */
[----:B-1----:R-:W-:Y:S05]  /*10610*/  @!P1 BRA `(.L_x_6088) ;  /* 0xfffffffc00ec9947 */ /* 0x002fea000383ffff */
[----:B------:R-:W-:Y:S05]  /*10620*/  BRA `(.L_x_6216) ;  /* 0xffffff2c007c7947 */ /* 0x000fea000383ffff */
.L_x_6092:
[----:B--2---:R2:W3:Y:S02]  /*10630*/  SYNCS.PHASECHK.TRANS64.TRYWAIT P1, [R7+URZ+0x28c30], R8 ;  /* 0x028c3008070075a7 */ /* 0x0044e4000802017f */
[----:B---3--:R-:W-:Y:S05]  /*10640*/  @!P1 NANOSLEEP.SYNCS 0x989680 ;  /* 0x009896800000995d */ /* 0x008fea0003900000 */
[----:B------:R-:W3:Y:S02]  /*10650*/  @!P1 SYNCS.PHASECHK.TRANS64 P1, [R7+URZ+0x28c30], R8 ;  /* 0x028c3008070095a7 */ /* 0x000ee4000802007f */
[----:B---3--:R-:W-:Y:S05]  /*10660*/  @!P1 BRA `(.L_x_6092) ;  /* 0xfffffffc00f09947 */ /* 0x008fea000383ffff */
[----:B------:R-:W-:Y:S05]  /*10670*/  BRA `(.L_x_6091) ;  /* 0xffffff2c00987947 */ /* 0x000fea000383ffff */
.L_x_6096:
[----:B----4-:R4:W0:Y:S02]  /*10680*/  SYNCS.PHASECHK.TRANS64.TRYWAIT P2, [R7+URZ+0x28c50], R8 ;  /* 0x028c5008070075a7 */ /* 0x010824000804017f */
[----:B0-----:R-:W-:Y:S05]  /*10690*/  @!P2 NANOSLEEP.SYNCS 0x989680 ;  /* 0x009896800000a95d */ /* 0x001fea0003900000 */
[----:B------:R-:W0:Y:S02]  /*106a0*/  @!P2 SYNCS.PHASECHK.TRANS64 P2, [R7+URZ+0x28c50], R8 ;  /* 0x028c50080700a5a7 */ /* 0x000e24000804007f */
[----:B0-----:R-:W-:Y:S05]  /*106b0*/  @!P2 BRA `(.L_x_6096) ;  /* 0xfffffffc00f0a947 */ /* 0x001fea000383ffff */
[----:B------:R-:W-:Y:S05]  /*106c0*/  BRA `(.L_x_6095) ;  /* 0xffffff4000047947 */ /* 0x000fea000383ffff */
.L_x_6101:
[----:B--2---:R-:W-:-:S04]  /*106d0*/  MOV R4, UR24 ;  /* 0x0000001800047c02 */ /* 0x004fc80008000f00 */
[----:B------:R2:W3:Y:S03]  /*106e0*/  SYNCS.PHASECHK.TRANS64.TRYWAIT P2, [R4+URZ+0x28c30], R7 ;  /* 0x028c3007040075a7 */ /* 0x0004e6000804017f */
[----:B---3--:R-:W-:Y:S05]  /*106f0*/  @!P2 NANOSLEEP.SYNCS 0x989680 ;  /* 0x009896800000a95d */ /* 0x008fea0003900000 */
[----:B------:R-:W3:Y:S02]  /*10700*/  @!P2 SYNCS.PHASECHK.TRANS64 P2, [R4+URZ+0x28c30], R7 ;  /* 0x028c30070400a5a7 */ /* 0x000ee4000804007f */
[----:B---3--:R-:W-:Y:S05]  /*10710*/  @!P2 BRA `(.L_x_6101) ;  /* 0xfffffffc00eca947 */ /* 0x008fea000383ffff */
[----:B------:R-:W-:Y:S05]  /*10720*/  BRA `(.L_x_6100) ;  /* 0xffffff4000f47947 */ /* 0x000fea000383ffff */
.L_x_6105:
[----:B-1----:R1:W2:Y:S02]  /*10730*/  SYNCS.PHASECHK.TRANS64.TRYWAIT P2, [R168+URZ+0x28c50], R7 ;  /* 0x028c5007a80075a7 */ /* 0x0022a4000804017f */
[----:B--2---:R-:W-:Y:S05]  /*10740*/  @!P2 NANOSLEEP.SYNCS 0x989680 ;  /* 0x009896800000a95d */ /* 0x004fea0003900000 */
[----:B------:R-:W2:Y:S02]  /*10750*/  @!P2 SYNCS.PHASECHK.TRANS64 P2, [R168+URZ+0x28c50], R7 ;  /* 0x028c5007a800a5a7 */ /* 0x000ea4000804007f */
[----:B--2---:R-:W-:Y:S05]  /*10760*/  @!P2 BRA `(.L_x_6105) ;  /* 0xfffffffc00f0a947 */ /* 0x004fea000383ffff */
[----:B------:R-:W-:Y:S05]  /*10770*/  BRA `(.L_x_6104) ;  /* 0xffffff5c00487947 */ /* 0x000fea000383ffff */
.L_x_6111:
[----:B-1----:R-:W-:-:S04]  /*10780*/  IMAD.U32 R4, RZ, RZ, UR23 ;  /* 0x00000017ff047e24 */ /* 0x002fc8000f8e00ff */
[----:B------:R1:W4:Y:S03]  /*10790*/  SYNCS.PHASECHK.TRANS64.TRYWAIT P2, [R4+URZ+0x28c30], R7 ;  /* 0x028c3007040075a7 */ /* 0x000326000804017f */
[----:B----4-:R-:W-:Y:S05]  /*107a0*/  @!P2 NANOSLEEP.SYNCS 0x989680 ;  /* 0x009896800000a95d */ /* 0x010fea0003900000 */
[----:B------:R-:W4:Y:S02]  /*107b0*/  @!P2 SYNCS.PHASECHK.TRANS64 P2, [R4+URZ+0x28c30], R7 ;  /* 0x028c30070400a5a7 */ /* 0x000f24000804007f */
[----:B----4-:R-:W-:Y:S05]  /*107c0*/  @!P2 BRA `(.L_x_6111) ;  /* 0xfffffffc00eca947 */ /* 0x010fea000383ffff */
[----:B------:R-:W-:Y:S05]  /*107d0*/  BRA `(.L_x_6110) ;  /* 0xffffff6000307947 */ /* 0x000fea000383ffff */
.L_x_6115:
[----:B---3--:R3:W4:Y:S02]  /*107e0*/  SYNCS.PHASECHK.TRANS64.TRYWAIT P2, [R170+URZ+0x28c50], R7 ;  /* 0x028c5007aa0075a7 */ /* 0x008724000804017f */
[----:B----4-:R-:W-:Y:S05]  /*107f0*/  @!P2 NANOSLEEP.SYNCS 0x989680 ;  /* 0x009896800000a95d */ /* 0x010fea0003900000 */
[----:B------:R-:W4:Y:S02]  /*10800*/  @!P2 SYNCS.PHASECHK.TRANS64 P2, [R170+URZ+0x28c50], R7 ;  /* 0x028c5007aa00a5a7 */ /* 0x000f24000804007f */
[----:B----4-:R-:W-:Y:S05]  /*10810*/  @!P2 BRA `(.L_x_6115) ;  /* 0xfffffffc00f0a947 */ /* 0x010fea000383ffff */
[----:B------:R-:W-:Y:S05]  /*10820*/  BRA `(.L_x_6114) ;  /* 0xffffff7400547947 */ /* 0x000fea000383ffff */
.L_x_6148:
[----:B------:R-:W0:Y:S01]  /*10830*/  S2R R5, SR_TID.X ;  /* 0x0000000000057919 */ /* 0x000e220000002100 */
[----:B------:R-:W-:Y:S01]  /*10840*/  BSSY B0, `(.L_x_6217) ;  /* 0x000000a000007945 */ /* 0x000fe20003800000 */
[----:B------:R-:W-:Y:S01]  /*10850*/  IMAD.MOV.U32 R12, RZ, RZ, RZ ;  /* 0x000000ffff0c7224 */ /* 0x000fe200078e00ff */
[----:B------:R-:W-:Y:S01]  /*10860*/  MOV R11, 0x1f ;  /* 0x0000001f000b7802 */ /* 0x000fe20000000f00 */
[----:B------:R-:W-:Y:S01]  /*10870*/  IMAD.MOV.U32 R15, RZ, RZ, -0x1 ;  /* 0xffffffffff0f7424 */ /* 0x000fe200078e00ff */
[----:B0-----:R-:W-:-:S04]  /*10880*/  SHF.R.U32.HI R5, RZ, 0x5, R5 ;  /* 0x00000005ff057819 */ /* 0x001fc80000011605 */
[----:B------:R-:W-:-:S05]  /*10890*/  LOP3.LUT R5, R5, 0x3, RZ, 0xc0, !PT ;  /* 0x0000000305057812 */ /* 0x000fca00078ec0ff */
[----:B------:R-:W-:-:S07]  /*108a0*/  IMAD.MOV.U32 R13, RZ, RZ, R5 ;  /* 0x000000ffff0d7224 */ /* 0x000fce00078e0005 */
[----:B------:R-:W-:Y:S05]  /*108b0*/  WARPSYNC.COLLECTIVE R15, `(.L_x_6218) ;  /* 0x000000000f087348 */ /* 0x000fea0003c00000 */
[----:B------:R0:W1:Y:S02]  /*108c0*/  SHFL.IDX P6, R14, R13, R12, R11 ;  /* 0x0000000c0d0e7389 */ /* 0x00006400000c000b */
[----:B01----:R-:W-:Y:S01]  /*108d0*/  ENDCOLLECTIVE ;  /* 0x000000000000791b */ /* 0x003fe20003800000 */
.L_x_6218:
[----:B------:R-:W-:Y:S05]  /*108e0*/  BSYNC B0 ;  /* 0x0000000000007941 */ /* 0x000fea0003800000 */
.L_x_6217:
[----:B------:R-:W-:Y:S05]  /*108f0*/  BRA `(.L_x_6219) ;  /* 0xffffffc400347947 */ /* 0x000fea000383ffff */
.L_x_6149:
[----:B------:R-:W-:Y:S01]  /*10900*/  BSSY B0, `(.L_x_6220) ;  /* 0x0000006000007945 */ /* 0x000fe20003800000 */
[----:B------:R-:W-:-:S07]  /*10910*/  IMAD.MOV.U32 R15, RZ, RZ, -0x1 ;  /* 0xffffffffff0f7424 */ /* 0x000fce00078e00ff */
[----:B------:R-:W-:Y:S05]  /*10920*/  WARPSYNC.COLLECTIVE R15, `(.L_x_6221) ;  /* 0x000000000f0c7348 */ /* 0x000fea0003c00000 */
[----:B------:R-:W-:Y:S02]  /*10930*/  ELECT P6, UR62, PT ;  /* 0x00000000003e782f */ /* 0x000fe400038c0000 */
[----:B------:R-:W-:Y:S01]  /*10940*/  MOV R14, UR62 ;  /* 0x0000003e000e7c02 */ /* 0x000fe20008000f00 */
[----:B------:R-:W-:Y:S10]  /*10950*/  ENDCOLLECTIVE ;  /* 0x000000000000791b */ /* 0x000ff40003800000 */
.L_x_6221:
[----:B------:R-:W-:Y:S05]  /*10960*/  BSYNC B0 ;  /* 0x0000000000007941 */ /* 0x000fea0003800000 */
.L_x_6220:
[----:B------:R-:W-:Y:S05]  /*10970*/  BRA `(.L_x_6222) ;  /* 0xffffffc400247947 */ /* 0x000fea000383ffff */
.L_x_6152:
[----:B0-----:R0:W1:Y:S02]  /*10980*/  SYNCS.PHASECHK.TRANS64.TRYWAIT P0, [R8+URZ+0x28c40], R10 ;  /* 0x028c400a080075a7 */ /* 0x001064000800017f */
[----:B-1----:R-:W-:Y:S05]  /*10990*/  @!P0 NANOSLEEP.SYNCS 0x989680 ;  /* 0x009896800000895d */ /* 0x002fea0003900000 */
[----:B------:R-:W1:Y:S02]  /*109a0*/  @!P0 SYNCS.PHASECHK.TRANS64 P0, [R8+URZ+0x28c40], R10 ;  /* 0x028c400a080085a7 */ /* 0x000e64000800007f */
[----:B-1----:R-:W-:Y:S05]  /*109b0*/  @!P0 BRA `(.L_x_6152) ;  /* 0xfffffffc00f08947 */ /* 0x002fea000383ffff */
[----:B------:R-:W-:Y:S05]  /*109c0*/  BRA `(.L_x_6223) ;  /* 0xffffffc400887947 */ /* 0x000fea000383ffff */
.L_x_6155:
        /* <DEDUP_REMOVED lines=8> */
.L_x_6158:
[----:B0-----:R0:W1:Y:S02]  /*10a50*/  SYNCS.PHASECHK.TRANS64.TRYWAIT P0, [R11+URZ+0x28c60], R6 ;  /* 0x028c60060b0075a7 */ /* 0x001064000800017f */
[----:B-1----:R-:W-:Y:S05]  /*10a60*/  @!P0 NANOSLEEP.SYNCS 0x989680 ;  /* 0x009896800000895d */ /* 0x002fea0003900000 */
[----:B------:R-:W1:Y:S02]  /*10a70*/  @!P0 SYNCS.PHASECHK.TRANS64 P0, [R11+URZ+0x28c60], R6 ;  /* 0x028c60060b0085a7 */ /* 0x000e64000800007f */
[----:B-1----:R-:W-:Y:S05]  /*10a80*/  @!P0 BRA `(.L_x_6158) ;  /* 0xfffffffc00f08947 */ /* 0x002fea000383ffff */
[----:B------:R-:W-:Y:S05]  /*10a90*/  BRA `(.L_x_6225) ;  /* 0xffffffc800807947 */ /* 0x000fea000383ffff */
.L_x_6167:
[----:B-1----:R1:W2:Y:S02]  /*10aa0*/  SYNCS.PHASECHK.TRANS64.TRYWAIT P0, [R2+URZ+0x28c40], R3 ;  /* 0x028c4003020075a7 */ /* 0x0022a4000800017f */
[----:B--2---:R-:W-:Y:S05]  /*10ab0*/  @!P0 NANOSLEEP.SYNCS 0x989680 ;  /* 0x009896800000895d */ /* 0x004fea0003900000 */
[----:B------:R-:W2:Y:S02]  /*10ac0*/  @!P0 SYNCS.PHASECHK.TRANS64 P0, [R2+URZ+0x28c40], R3 ;  /* 0x028c4003020085a7 */ /* 0x000ea4000800007f */
[----:B--2---:R-:W-:Y:S05]  /*10ad0*/  @!P0 BRA `(.L_x_6167) ;  /* 0xfffffffc00f08947 */ /* 0x004fea000383ffff */
[----:B------:R-:W-:Y:S05]  /*10ae0*/  BRA `(.L_x_6226) ;  /* 0xffffffd000487947 */ /* 0x000fea000383ffff */
.L_x_6169:
[----:B0-----:R0:W2:Y:S02]  /*10af0*/  SYNCS.PHASECHK.TRANS64.TRYWAIT P0, [R2+URZ+0x28c60], R3 ;  /* 0x028c6003020075a7 */ /* 0x0010a4000800017f */
[----:B--2---:R-:W-:Y:S05]  /*10b00*/  @!P0 NANOSLEEP.SYNCS 0x989680 ;  /* 0x009896800000895d */ /* 0x004fea0003900000 */
[----:B------:R-:W2:Y:S02]  /*10b10*/  @!P0 SYNCS.PHASECHK.TRANS64 P0, [R2+URZ+0x28c60], R3 ;  /* 0x028c6003020085a7 */ /* 0x000ea4000800007f */
[----:B--2---:R-:W-:Y:S05]  /*10b20*/  @!P0 BRA `(.L_x_6169) ;  /* 0xfffffffc00f08947 */ /* 0x004fea000383ffff */
[----:B------:R-:W-:Y:S05]  /*10b30*/  BRA `(.L_x_6227) ;  /* 0xffffffd000b87947 */ /* 0x000fea000383ffff */
.L_x_6174:
[----:B-1----:R1:W2:Y:S02]  /*10b40*/  SYNCS.PHASECHK.TRANS64.TRYWAIT P0, [R2+URZ+0x28c40], R7 ;  /* 0x028c4007020075a7 */ /* 0x0022a4000800017f */
[----:B--2---:R-:W-:Y:S05]  /*10b50*/  @!P0 NANOSLEEP.SYNCS 0x989680 ;  /* 0x009896800000895d */ /* 0x004fea0003900000 */
[----:B------:R-:W2:Y:S02]  /*10b60*/  @!P0 SYNCS.PHASECHK.TRANS64 P0, [R2+URZ+0x28c40], R7 ;  /* 0x028c4007020085a7 */ /* 0x000ea4000800007f */
[----:B--2---:R-:W-:Y:S05]  /*10b70*/  @!P0 BRA `(.L_x_6174) ;  /* 0xfffffffc00f08947 */ /* 0x004fea000383ffff */
[----:B------:R-:W-:Y:S05]  /*10b80*/  BRA `(.L_x_6228) ;  /* 0xffffffd800547947 */ /* 0x000fea000383ffff */
.L_x_6176:
[----:B0-----:R0:W2:Y:S02]  /*10b90*/  SYNCS.PHASECHK.TRANS64.TRYWAIT P1, [R2+URZ+0x28c60], R7 ;  /* 0x028c6007020075a7 */ /* 0x0010a4000802017f */
[----:B--2---:R-:W-:Y:S05]  /*10ba0*/  @!P1 NANOSLEEP.SYNCS 0x989680 ;  /* 0x009896800000995d */ /* 0x004fea0003900000 */
[----:B------:R-:W2:Y:S02]  /*10bb0*/  @!P1 SYNCS.PHASECHK.TRANS64 P1, [R2+URZ+0x28c60], R7 ;  /* 0x028c6007020095a7 */ /* 0x000ea4000802007f */
[----:B--2---:R-:W-:Y:S05]  /*10bc0*/  @!P1 BRA `(.L_x_6176) ;  /* 0xfffffffc00f09947 */ /* 0x004fea000383ffff */
[----:B------:R-:W-:Y:S05]  /*10bd0*/  BRA `(.L_x_6229) ;  /* 0xffffffd800c07947 */ /* 0x000fea000383ffff */
.L_x_6181:
[----:B--2---:R2:W3:Y:S02]  /*10be0*/  SYNCS.PHASECHK.TRANS64.TRYWAIT P0, [R2+URZ+0x28c40], R3 ;  /* 0x028c4003020075a7 */ /* 0x0044e4000800017f */
[----:B---3--:R-:W-:Y:S05]  /*10bf0*/  @!P0 NANOSLEEP.SYNCS 0x989680 ;  /* 0x009896800000895d */ /* 0x008fea0003900000 */
[----:B------:R-:W3:Y:S02]  /*10c00*/  @!P0 SYNCS.PHASECHK.TRANS64 P0, [R2+URZ+0x28c40], R3 ;  /* 0x028c4003020085a7 */ /* 0x000ee4000800007f */
[----:B---3--:R-:W-:Y:S05]  /*10c10*/  @!P0 BRA `(.L_x_6181) ;  /* 0xfffffffc00f08947 */ /* 0x008fea000383ffff */
[----:B------:R-:W-:Y:S05]  /*10c20*/  BRA `(.L_x_6230) ;  /* 0xffffffe0003c7947 */ /* 0x000fea000383ffff */
.L_x_6183:
[----:B0-----:R0:W1:Y:S02]  /*10c30*/  SYNCS.PHASECHK.TRANS64.TRYWAIT P1, [R2+URZ+0x28c60], R3 ;  /* 0x028c6003020075a7 */ /* 0x001064000802017f */
[----:B-1----:R-:W-:Y:S05]  /*10c40*/  @!P1 NANOSLEEP.SYNCS 0x989680 ;  /* 0x009896800000995d */ /* 0x002fea0003900000 */
[----:B------:R-:W1:Y:S02]  /*10c50*/  @!P1 SYNCS.PHASECHK.TRANS64 P1, [R2+URZ+0x28c60], R3 ;  /* 0x028c6003020095a7 */ /* 0x000e64000802007f */
[----:B-1----:R-:W-:Y:S05]  /*10c60*/  @!P1 BRA `(.L_x_6183) ;  /* 0xfffffffc00f09947 */ /* 0x002fea000383ffff */
[----:B------:R-:W-:Y:S05]  /*10c70*/  BRA `(.L_x_6231) ;  /* 0xffffffe000ac7947 */ /* 0x000fea000383ffff */
.L_x_6188:
[----:B------:R-:W-:Y:S01]  /*10c80*/  BSSY B0, `(.L_x_6232) ;  /* 0x0000008000007945 */ /* 0x000fe20003800000 */
[----:B0-----:R-:W-:Y:S01]  /*10c90*/  IMAD.MOV.U32 R13, RZ, RZ, R16 ;  /* 0x000000ffff0d7224 */ /* 0x001fe200078e0010 */
[----:B------:R-:W-:Y:S01]  /*10ca0*/  MOV R12, RZ ;  /* 0x000000ff000c7202 */ /* 0x000fe20000000f00 */
[----:B------:R-:W-:Y:S02]  /*10cb0*/  IMAD.MOV.U32 R11, RZ, RZ, 0x1f ;  /* 0x0000001fff0b7424 */ /* 0x000fe400078e00ff */
[----:B------:R-:W-:-:S07]  /*10cc0*/  IMAD.MOV.U32 R15, RZ, RZ, -0x1 ;  /* 0xffffffffff0f7424 */ /* 0x000fce00078e00ff */
[----:B-1----:R-:W-:Y:S05]  /*10cd0*/  WARPSYNC.COLLECTIVE R15, `(.L_x_6233) ;  /* 0x000000000f087348 */ /* 0x002fea0003c00000 */
[----:B------:R0:W2:Y:S02]  /*10ce0*/  SHFL.IDX P6, R14, R13, R12, R11 ;  /* 0x0000000c0d0e7389 */ /* 0x0000a400000c000b */
[----:B012---:R-:W-:Y:S01]  /*10cf0*/  ENDCOLLECTIVE ;  /* 0x000000000000791b */ /* 0x007fe20003800000 */
.L_x_6233:
[----:B------:R-:W-:Y:S05]  /*10d00*/  BSYNC B0 ;  /* 0x0000000000007941 */ /* 0x000fea0003800000 */
.L_x_6232:
        /* <DEDUP_REMOVED lines=8> */
.L_x_6234:
[----:B------:R-:W-:Y:S01]  /*10d90*/  MOV R7, R14 ;  /* 0x0000000e00077202 */ /* 0x000fe20000000f00 */
[----:B------:R-:W-:Y:S06]  /*10da0*/  BRA `(.L_x_6235) ;  /* 0xffffffe400f07947 */ /* 0x000fec000383ffff */
.L_x_6191:
[----:B------:R-:W-:Y:S01]  /*10db0*/  BSSY B0, `(.L_x_6236) ;  /* 0x0000008000007945 */ /* 0x000fe20003800000 */
[----:B-----5:R-:W-:Y:S01]  /*10dc0*/  IMAD.MOV.U32 R13, RZ, RZ, R17 ;  /* 0x000000ffff0d7224 */ /* 0x020fe200078e0011 */
[----:B------:R-:W-:Y:S01]  /*10dd0*/  MOV R15, 0xffffffff ;  /* 0xffffffff000f7802 */ /* 0x000fe20000000f00 */
[----:B------:R-:W-:Y:S02]  /*10de0*/  IMAD.MOV.U32 R12, RZ, RZ, 0x1 ;  /* 0x00000001ff0c7424 */ /* 0x000fe400078e00ff */
[----:B------:R-:W-:-:S07]  /*10df0*/  IMAD.MOV.U32 R11, RZ, RZ, RZ ;  /* 0x000000ffff0b7224 */ /* 0x000fce00078e00ff */
[----:B01234-:R-:W-:Y:S05]  /*10e00*/  WARPSYNC.COLLECTIVE R15, `(.L_x_6237) ;  /* 0x000000000f087348 */ /* 0x01ffea0003c00000 */
[----:B------:R0:W0:Y:S02]  /*10e10*/  SHFL.UP P6, R14, R13, R12, R11 ;  /* 0x0400000c0d0e7389 */ /* 0x00002400000c000b */
[----:B01234-:R-:W-:Y:S01]  /*10e20*/  ENDCOLLECTIVE ;  /* 0x000000000000791b */ /* 0x01ffe20003800000 */
.L_x_6237:
[----:B------:R-:W-:Y:S05]  /*10e30*/  BSYNC B0 ;  /* 0x0000000000007941 */ /* 0x000fea0003800000 */
.L_x_6236:
        /* <DEDUP_REMOVED lines=10> */
.L_x_6238:
        /* <DEDUP_REMOVED lines=8> */
.L_x_6239:
        /* <DEDUP_REMOVED lines=8> */
.L_x_6240:
        /* <DEDUP_REMOVED lines=8> */
.L_x_6241:
        /* <DEDUP_REMOVED lines=8> */
.L_x_6242:
[----:B------:R-:W-:Y:S05]  /*110e0*/  BRA `(.L_x_6243) ;  /* 0xffffffe400b47947 */ /* 0x000fea000383ffff */
.L_x_6196:
[----:B------:R-:W-:Y:S01]  /*110f0*/  BSSY B0, `(.L_x_6244) ;  /* 0x0000008000007945 */ /* 0x000fe20003800000 */
[----:B-----5:R-:W-:Y:S01]  /*11100*/  IMAD.MOV.U32 R13, RZ, RZ, R17 ;  /* 0x000000ffff0d7224 */ /* 0x020fe200078e0011 */
[----:B------:R-:W-:Y:S01]  /*11110*/  MOV R11, RZ ;  /* 0x000000ff000b7202 */ /* 0x000fe20000000f00 */
[----:B------:R-:W-:Y:S02]  /*11120*/  IMAD.MOV.U32 R12, RZ, RZ, 0x1 ;  /* 0x00000001ff0c7424 */ /* 0x000fe400078e00ff */
[----:B------:R-:W-:-:S07]  /*11130*/  IMAD.MOV.U32 R15, RZ, RZ, -0x1 ;  /* 0xffffffffff0f7424 */ /* 0x000fce00078e00ff */
[----:B0-2---:R-:W-:Y:S05]  /*11140*/  WARPSYNC.COLLECTIVE R15, `(.L_x_6245) ;  /* 0x000000000f087348 */ /* 0x005fea0003c00000 */
[----:B------:R1:W3:Y:S02]  /*11150*/  SHFL.UP P6, R14, R13, R12, R11 ;  /* 0x0400000c0d0e7389 */ /* 0x0002e400000c000b */
[----:B0123--:R-:W-:Y:S01]  /*11160*/  ENDCOLLECTIVE ;  /* 0x000000000000791b */ /* 0x00ffe20003800000 */
.L_x_6245:
[----:B------:R-:W-:Y:S05]  /*11170*/  BSYNC B0 ;  /* 0x0000000000007941 */ /* 0x000fea0003800000 */
.L_x_6244:
[----:B------:R-:W-:Y:S01]  /*11180*/  ISETP.NE.AND P0, PT, R6, RZ, PT ;  /* 0x000000ff0600720c */ /* 0x000fe20003f05270 */
[----:B------:R-:W-:Y:S01]  /*11190*/  IMAD.MOV.U32 R12, RZ, RZ, 0x2 ;  /* 0x00000002ff0c7424 */ /* 0x000fe200078e00ff */
[----:B------:R-:W-:Y:S01]  /*111a0*/  MOV R11, RZ ;  /* 0x000000ff000b7202 */ /* 0x000fe20000000f00 */
[----:B------:R-:W-:Y:S01]  /*111b0*/  IMAD.MOV.U32 R15, RZ, RZ, -0x1 ;  /* 0xffffffffff0f7424 */ /* 0x000fe200078e00ff */
[----:B------:R-:W-:Y:S02]  /*111c0*/  SEL R14, R14, RZ, P0 ;  /* 0x000000ff0e0e7207 */ /* 0x000fe40000000000 */
[----:B------:R-:W-:-:S03]  /*111d0*/  ISETP.GE.U32.AND P0, PT, R6, 0x2, PT ;  /* 0x000000020600780c */ /* 0x000fc60003f06070 */
[----:B------:R-:W-:-:S10]  /*111e0*/  IMAD.IADD R13, R17, 0x1, R14 ;  /* 0x00000001110d7824 */ /* 0x000fd400078e020e */
[----:B------:R-:W-:Y:S05]  /*111f0*/  WARPSYNC.COLLECTIVE R15, `(.L_x_6246) ;  /* 0x000000000f087348 */ /* 0x000fea0003c00000 */
[----:B------:R0:W1:Y:S02]  /*11200*/  SHFL.UP P6, R14, R13, R12, R11 ;  /* 0x0400000c0d0e7389 */ /* 0x00006400000c000b */
[----:B01----:R-:W-:Y:S01]  /*11210*/  ENDCOLLECTIVE ;  /* 0x000000000000791b */ /* 0x003fe20003800000 */
.L_x_6246:
        /* <DEDUP_REMOVED lines=8> */
.L_x_6247:
        /* <DEDUP_REMOVED lines=8> */
.L_x_6248:
        /* <DEDUP_REMOVED lines=8> */
.L_x_6249:
        /* <DEDUP_REMOVED lines=8> */
.L_x_6250:
[----:B------:R-:W-:Y:S05]  /*11420*/  BRA `(.L_x_6251) ;  /* 0xffffffe400987947 */ /* 0x000fea000383ffff */
.L_x_6198:
[----:B------:R-:W-:Y:S01]  /*11430*/  BSSY B0, `(.L_x_6252) ;  /* 0x0000006000007945 */ /* 0x000fe20003800000 */
[----:B------:R-:W-:Y:S01]  /*11440*/  PLOP3.LUT P6, PT, P6, PT, PT, 0x8, 0x0 ;  /* 0x000000000000781c */ /* 0x000fe200037ce170 */
[----:B------:R-:W-:-:S12]  /*11450*/  IMAD.MOV.U32 R15, RZ, RZ, -0x1 ;  /* 0xffffffffff0f7424 */ /* 0x000fd800078e00ff */
[----:B0-----:R-:W-:Y:S05]  /*11460*/  WARPSYNC.COLLECTIVE R15, `(.L_x_6253) ;  /* 0x000000000f087348 */ /* 0x001fea0003c00000 */
[----:B------:R-:W-:Y:S01]  /*11470*/  VOTE.ANY R14, PT, P6 ;  /* 0x00000000000e7806 */ /* 0x000fe200030e0100 */
[----:B0-----:R-:W-:Y:S06]  /*11480*/  ENDCOLLECTIVE ;  /* 0x000000000000791b */ /* 0x001fec0003800000 */
.L_x_6253:
[----:B------:R-:W-:Y:S05]  /*11490*/  BSYNC B0 ;  /* 0x0000000000007941 */ /* 0x000fea0003800000 */
.L_x_6252:
[----:B------:R-:W-:Y:S01]  /*114a0*/  MOV R3, R14 ;  /* 0x0000000e00037202 */ /* 0x000fe20000000f00 */
[----:B------:R-:W-:Y:S01]  /*114b0*/  IMAD.MOV.U32 R13, RZ, RZ, R17 ;  /* 0x000000ffff0d7224 */ /* 0x000fe200078e0011 */
[----:B------:R-:W-:Y:S01]  /*114c0*/  MOV R15, 0xffffffff ;  /* 0xffffffff000f7802 */ /* 0x000fe20000000f00 */
[----:B------:R-:W-:Y:S01]  /*114d0*/  IMAD.MOV.U32 R11, RZ, RZ, 0x1f ;  /* 0x0000001fff0b7424 */ /* 0x000fe200078e00ff */
[----:B------:R-:W0:Y:S02]  /*114e0*/  POPC R6, R3 ;  /* 0x0000000300067309 */ /* 0x000e240000000000 */
[----:B0-----:R-:W-:-:S07]  /*114f0*/  IMAD.MOV.U32 R12, RZ, RZ, R6 ;  /* 0x000000ffff0c7224 */ /* 0x001fce00078e0006 */
[----:B------:R-:W-:Y:S05]  /*11500*/  WARPSYNC.COLLECTIVE R15, `(.L_x_6254) ;  /* 0x000000000f087348 */ /* 0x000fea0003c00000 */
[----:B------:R0:W1:Y:S02]  /*11510*/  SHFL.IDX P6, R14, R13, R12, R11 ;  /* 0x0000000c0d0e7389 */ /* 0x00006400000c000b */
[----:B01----:R-:W-:Y:S01]  /*11520*/  ENDCOLLECTIVE ;  /* 0x000000000000791b */ /* 0x003fe20003800000 */
.L_x_6254:
[----:B------:R-:W-:Y:S01]  /*11530*/  IMAD.MOV.U32 R17, RZ, RZ, R14 ;  /* 0x000000ffff117224 */ /* 0x000fe200078e000e */
[----:B------:R-:W-:Y:S06]  /*11540*/  BRA `(.L_x_6255) ;  /* 0xffffffe400887947 */ /* 0x000fec000383ffff */
.L_x_6200:
[----:B------:R-:W-:Y:S01]  /*11550*/  BSSY B0, `(.L_x_6256) ;  /* 0x0000007000007945 */ /* 0x000fe20003800000 */
[----:B------:R-:W-:Y:S01]  /*11560*/  IMAD.MOV.U32 R13, RZ, RZ, R2 ;  /* 0x000000ffff0d7224 */ /* 0x000fe200078e0002 */
[----:B------:R-:W-:Y:S01]  /*11570*/  MOV R15, 0xffffffff ;  /* 0xffffffff000f7802 */ /* 0x000fe20000000f00 */
[----:B------:R-:W-:-:S07]  /*11580*/  IMAD.MOV.U32 R11, RZ, RZ, 0x1f ;  /* 0x0000001fff0b7424 */ /* 0x000fce00078e00ff */
[----:B012---:R-:W-:Y:S05]  /*11590*/  WARPSYNC.COLLECTIVE R15, `(.L_x_6257) ;  /* 0x000000000f087348 */ /* 0x007fea0003c00000 */
[----:B------:R3:W4:Y:S02]  /*115a0*/  SHFL.IDX P6, R14, R13, R12, R11 ;  /* 0x0000000c0d0e7389 */ /* 0x00072400000c000b */
[----:B01234-:R-:W-:Y:S01]  /*115b0*/  ENDCOLLECTIVE ;  /* 0x000000000000791b */ /* 0x01ffe20003800000 */
.L_x_6257:
[----:B------:R-:W-:Y:S05]  /*115c0*/  BSYNC B0 ;  /* 0x0000000000007941 */ /* 0x000fea0003800000 */
.L_x_6256:
[----:B------:R-:W-:Y:S01]  /*115d0*/  IMAD.MOV.U32 R7, RZ, RZ, R14 ;  /* 0x000000ffff077224 */ /* 0x000fe200078e000e */
[----:B------:R-:W-:Y:S06]  /*115e0*/  BRA `(.L_x_6199) ;  /* 0xffffffe4007c7947 */ /* 0x000fec000383ffff */
.L_x_6204:
[----:B-1----:R1:W2:Y:S02]  /*115f0*/  SYNCS.PHASECHK.TRANS64.TRYWAIT P0, [R0+URZ+0x28c20], R3 ;  /* 0x028c2003000075a7 */ /* 0x0022a4000800017f */
[----:B--2---:R-:W-:Y:S05]  /*11600*/  @!P0 NANOSLEEP.SYNCS 0x989680 ;  /* 0x009896800000895d */ /* 0x004fea0003900000 */
[----:B------:R-:W2:Y:S02]  /*11610*/  @!P0 SYNCS.PHASECHK.TRANS64 P0, [R0+URZ+0x28c20], R3 ;  /* 0x028c2003000085a7 */ /* 0x000ea4000800007f */
[----:B--2---:R-:W-:Y:S05]  /*11620*/  @!P0 BRA `(.L_x_6204) ;  /* 0xfffffffc00f08947 */ /* 0x004fea000383ffff */
[----:B------:R-:W-:Y:S05]  /*11630*/  BRA `(.L_x_6258) ;  /* 0xffffffe800f07947 */ /* 0x000fea000383ffff */
.L_x_6205:
[----:B------:R-:W2:Y:S01]  /*11640*/  S2R R2, SR_TID.X ;  /* 0x0000000000027919 */ /* 0x000ea20000002100 */
[----:B------:R-:W-:Y:S01]  /*11650*/  BSSY B0, `(.L_x_6259) ;  /* 0x000000a000007945 */ /* 0x000fe20003800000 */
[----:B------:R-:W-:Y:S01]  /*11660*/  IMAD.MOV.U32 R12, RZ, RZ, RZ ;  /* 0x000000ffff0c7224 */ /* 0x000fe200078e00ff */
[----:B------:R-:W-:Y:S01]  /*11670*/  MOV R11, 0x1f ;  /* 0x0000001f000b7802 */ /* 0x000fe20000000f00 */
[----:B------:R-:W-:Y:S01]  /*11680*/  IMAD.MOV.U32 R15, RZ, RZ, -0x1 ;  /* 0xffffffffff0f7424 */ /* 0x000fe200078e00ff */
[----:B--2---:R-:W-:-:S04]  /*11690*/  SHF.R.U32.HI R2, RZ, 0x5, R2 ;  /* 0x00000005ff027819 */ /* 0x004fc80000011602 */
[----:B------:R-:W-:-:S05]  /*116a0*/  LOP3.LUT R2, R2, 0x3, RZ, 0xc0, !PT ;  /* 0x0000000302027812 */ /* 0x000fca00078ec0ff */
[----:B0-----:R-:W-:-:S07]  /*116b0*/  IMAD.MOV.U32 R13, RZ, RZ, R2 ;  /* 0x000000ffff0d7224 */ /* 0x001fce00078e0002 */
[----:B-1----:R-:W-:Y:S05]  /*116c0*/  WARPSYNC.COLLECTIVE R15, `(.L_x_6260) ;  /* 0x000000000f087348 */ /* 0x002fea0003c00000 */
[----:B------:R0:W2:Y:S02]  /*116d0*/  SHFL.IDX P6, R14, R13, R12, R11 ;  /* 0x0000000c0d0e7389 */ /* 0x0000a400000c000b */
[----:B012---:R-:W-:Y:S01]  /*116e0*/  ENDCOLLECTIVE ;  /* 0x000000000000791b */ /* 0x007fe20003800000 */
.L_x_6260:
[----:B------:R-:W-:Y:S05]  /*116f0*/  BSYNC B0 ;  /* 0x0000000000007941 */ /* 0x000fea0003800000 */
.L_x_6259:
[----:B------:R-:W-:Y:S05]  /*11700*/  BRA `(.L_x_6261) ;  /* 0xffffffe800d87947 */ /* 0x000fea000383ffff */
.L_x_6208:
[----:B------:R-:W-:Y:S01]  /*11710*/  BSSY B1, `(.L_x_6262) ;  /* 0x0000006000017945 */ /* 0x000fe20003800000 */
[----:B------:R-:W-:-:S07]  /*11720*/  IMAD.MOV.U32 R15, RZ, RZ, -0x1 ;  /* 0xffffffffff0f7424 */ /* 0x000fce00078e00ff */
[----:B012---:R-:W-:Y:S05]  /*11730*/  WARPSYNC.COLLECTIVE R15, `(.L_x_6263) ;  /* 0x000000000f0c7348 */ /* 0x007fea0003c00000 */
[----:B------:R-:W-:Y:S02]  /*11740*/  ELECT P6, UR62, PT ;  /* 0x00000000003e782f */ /* 0x000fe400038c0000 */
[----:B------:R-:W-:Y:S01]  /*11750*/  MOV R14, UR62 ;  /* 0x0000003e000e7c02 */ /* 0x000fe20008000f00 */
[----:B012---:R-:W-:Y:S10]  /*11760*/  ENDCOLLECTIVE ;  /* 0x000000000000791b */ /* 0x007ff40003800000 */
.L_x_6263:
[----:B------:R-:W-:Y:S05]  /*11770*/  BSYNC B1 ;  /* 0x0000000000017941 */ /* 0x000fea0003800000 */
.L_x_6262:
[----:B------:R-:W-:Y:S05]  /*11780*/  BRA `(.L_x_6264) ;  /* 0xffffffe800d07947 */ /* 0x000fea000383ffff */
.L_x_6210:
[----:B-1----:R1:W2:Y:S02]  /*11790*/  SYNCS.PHASECHK.TRANS64.TRYWAIT P0, [R6+URZ], R5 ;  /* 0x00000005060075a7 */ /* 0x0022a4000800017f */
[----:B--2---:R-:W-:Y:S05]  /*117a0*/  @!P0 NANOSLEEP.SYNCS 0x989680 ;  /* 0x009896800000895d */ /* 0x004fea0003900000 */
[----:B------:R-:W2:Y:S02]  /*117b0*/  @!P0 SYNCS.PHASECHK.TRANS64 P0, [R6+URZ], R5 ;  /* 0x00000005060085a7 */ /* 0x000ea4000800007f */
[----:B--2---:R-:W-:Y:S05]  /*117c0*/  @!P0 BRA `(.L_x_6210) ;  /* 0xfffffffc00f08947 */ /* 0x004fea000383ffff */
[----:B------:R-:W-:Y:S05]  /*117d0*/  BRA `(.L_x_6265) ;  /* 0xffffffec000c7947 */ /* 0x000fea000383ffff */
.L_x_6211:
[----:B--2---:R2:W3:Y:S02]  /*117e0*/  SYNCS.PHASECHK.TRANS64.TRYWAIT P0, [R7+URZ], R2 ;  /* 0x00000002070075a7 */ /* 0x0044e4000800017f */
[----:B---3--:R-:W-:Y:S05]  /*117f0*/  @!P0 NANOSLEEP.SYNCS 0x989680 ;  /* 0x009896800000895d */ /* 0x008fea0003900000 */
[----:B------:R-:W3:Y:S02]  /*11800*/  @!P0 SYNCS.PHASECHK.TRANS64 P0, [R7+URZ], R2 ;  /* 0x00000002070085a7 */ /* 0x000ee4000800007f */
[----:B---3--:R-:W-:Y:S05]  /*11810*/  @!P0 BRA `(.L_x_6211) ;  /* 0xfffffffc00f08947 */ /* 0x008fea000383ffff */
[----:B------:R-:W-:Y:S05]  /*11820*/  BRA `(.L_x_6266) ;  /* 0xffffffec00007947 */ /* 0x000fea000383ffff */
.L_x_6213:
[----:B---3--:R3:W4:Y:S02]  /*11830*/  SYNCS.PHASECHK.TRANS64.TRYWAIT P0, [R4+URZ], R5 ;  /* 0x00000005040075a7 */ /* 0x008724000800017f */
[----:B----4-:R-:W-:Y:S05]  /*11840*/  @!P0 NANOSLEEP.SYNCS 0x989680 ;  /* 0x009896800000895d */ /* 0x010fea0003900000 */
[----:B------:R-:W4:Y:S02]  /*11850*/  @!P0 SYNCS.PHASECHK.TRANS64 P0, [R4+URZ], R5 ;  /* 0x00000005040085a7 */ /* 0x000f24000800007f */
[----:B----4-:R-:W-:Y:S05]  /*11860*/  @!P0 BRA `(.L_x_6213) ;  /* 0xfffffffc00f08947 */ /* 0x010fea000383ffff */
[----:B------:R-:W-:Y:S05]  /*11870*/  BRA `(.L_x_6267) ;  /* 0xffffffec00087947 */ /* 0x000fea000383ffff */
.L_x_6268:
        /* <DEDUP_REMOVED lines=16> */
.L_x_11954:


//--------------------- .text._ZN7cutlass13device_kernelIN5flash11enable_sm90INS1_16FlashAttnFwdSm90INS1_25CollectiveMainloopFwdSm90ILi2EN4cute5tupleIJNS5_1CILi1EEES8_S8_EEENS6_IJNS7_ILi64EEESA_SA_EEELi512ENS_10bfloat16_tEfNS_4arch4Sm90ELb1ELb0ELb0ELb1ELb0ELb1ELb0ELb0ELb0ELb0ELb0ELb0EEENS1_21CollectiveEpilogueFwdINS6_IJSA_NS7_ILi512EEESA_EEES9_SC_SE_Li256ELb1ELb0ELb0ELb0EEENS1_36VarlenDynamicPersistentTileSchedulerILi64ELi64ELi256ELi32ELb0ELb0ELb1ELb1ELb1ELb1EEEEEEEEEvNT_6ParamsE --------------------------
	.section	.text._ZN7cutlass13device_kernelIN5flash11enable_sm90INS1_16FlashAttnFwdSm90INS1_25CollectiveMainloopFwdSm90ILi2EN4cute5tupleIJNS5_1CILi1EEES8_S8_EEENS6_IJNS7_ILi64EEESA_SA_EEELi512ENS_10bfloat16_tEfNS_4arch4Sm90ELb1ELb0ELb0ELb1ELb0ELb1ELb0ELb0ELb0ELb0ELb0ELb0EEENS1_21CollectiveEpilogueFwdINS6_IJSA_NS7_ILi512EEESA_EEES9_SC_SE_Li256ELb1ELb0ELb0ELb0EEENS1_36VarlenDynamicPersistentTileSchedulerILi64ELi64ELi256ELi32ELb0ELb0ELb1ELb1ELb1ELb1EEEEEEEEEvNT_6ParamsE,"ax",@progbits
	.align	128
.text._ZN7cutlass13device_kernelIN5flash11enable_sm90INS1_16FlashAttnFwdSm90INS1_25CollectiveMainloopFwdSm90ILi2EN4cute5tupleIJNS5_1CILi1EEES8_S8_EEENS6_IJNS7_ILi64EEESA_SA_EEELi512ENS_10bfloat16_tEfNS_4arch4Sm90ELb1ELb0ELb0ELb1ELb0ELb1ELb0ELb0ELb0ELb0ELb0ELb0EEENS1_21CollectiveEpilogueFwdINS6_IJSA_NS7_ILi512EEESA_EEES9_SC_SE_Li256ELb1ELb0ELb0ELb0EEENS1_36VarlenDynamicPersistentTileSchedulerILi64ELi64ELi256ELi32ELb0ELb0ELb1ELb1ELb1ELb1EEEEEEEEEvNT_6ParamsE:
        .type           _ZN7cutlass13device_kernelIN5flash11enable_sm90INS1_16FlashAttnFwdSm90INS1_25CollectiveMainloopFwdSm90ILi2EN4cute5tupleIJNS5_1CILi1EEES8_S8_EEENS6_IJNS7_ILi64EEESA_SA_EEELi512ENS_10bfloat16_tEfNS_4arch4Sm90ELb1ELb0ELb0ELb1ELb0ELb1ELb0ELb0ELb0ELb0ELb0ELb0EEENS1_21CollectiveEpilogueFwdINS6_IJSA_NS7_ILi512EEESA_EEES9_SC_SE_Li256ELb1ELb0ELb0ELb0EEENS1_36VarlenDynamicPersistentTileSchedulerILi64ELi64ELi256ELi32ELb0ELb0ELb1ELb1ELb1ELb1EEEEEEEEEvNT_6ParamsE,@function
        .size           _ZN7cutlass13device_kernelIN5flash11enable_sm90INS1_16FlashAttnFwdSm90INS1_25CollectiveMainloopFwdSm90ILi2EN4cute5tupleIJNS5_1CILi1EEES8_S8_EEENS6_IJNS7_ILi64EEESA_SA_EEELi512ENS_10bfloat16_tEfNS_4arch4Sm90ELb1ELb0ELb0ELb1ELb0ELb1ELb0ELb0ELb0ELb0ELb0ELb0EEENS1_21CollectiveEpilogueFwdINS6_IJSA_NS7_ILi512EEESA_EEES9_SC_SE_Li256ELb1ELb0ELb0ELb0EEENS1_36VarlenDynamicPersistentTileSchedulerILi64ELi64ELi256ELi32ELb0ELb0ELb1ELb1ELb1ELb1EEEEEEEEEvNT_6ParamsE,(.L_x_11955 - _ZN7cutlass13device_kernelIN5flash11enable_sm90INS1_16FlashAttnFwdSm90INS1_25CollectiveMainloopFwdSm90ILi2EN4cute5tupleIJNS5_1CILi1EEES8_S8_EEENS6_IJNS7_ILi64EEESA_SA_EEELi512ENS_10bfloat16_tEfNS_4arch4Sm90ELb1ELb0ELb0ELb1ELb0ELb1ELb0ELb0ELb0ELb0ELb0ELb0EEENS1_21CollectiveEpilogueFwdINS6_IJSA_NS7_ILi512EEESA_EEES9_SC_SE_Li256ELb1ELb0ELb0ELb0EEENS1_36VarlenDynamicPersistentTileSchedulerILi64ELi64ELi256ELi32ELb0ELb0ELb1ELb1ELb1ELb1EEEEEEEEEvNT_6ParamsE)
        .other          _ZN7cutlass13device_kernelIN5flash11enable_sm90INS1_16FlashAttnFwdSm90INS1_25CollectiveMainloopFwdSm90ILi2EN4cute5tupleIJNS5_1CILi1EEES8_S8_EEENS6_IJNS7_ILi64EEESA_SA_EEELi512ENS_10bfloat16_tEfNS_4arch4Sm90ELb1ELb0ELb0ELb1ELb0ELb1ELb0ELb0ELb0ELb0ELb0ELb0EEENS1_21CollectiveEpilogueFwdINS6_IJSA_NS7_ILi512EEESA_EEES9_SC_SE_Li256ELb1ELb0ELb0ELb0EEENS1_36VarlenDynamicPersistentTileSchedulerILi64ELi64ELi256ELi32ELb0ELb0ELb1ELb1ELb1ELb1EEEEEEEEEvNT_6ParamsE,@"STO_CUDA_ENTRY STV_DEFAULT"
_ZN7cutlass13device_kernelIN5flash11enable_sm90INS1_16FlashAttnFwdSm90INS1_25CollectiveMainloopFwdSm90ILi2EN4cute5tupleIJNS5_1CILi1EEES8_S8_EEENS6_IJNS7_ILi64EEESA_SA_EEELi512ENS_10bfloat16_tEfNS_4arch4Sm90ELb1ELb0ELb0ELb1ELb0ELb1ELb0ELb0ELb0ELb0ELb0ELb0EEENS1_21CollectiveEpilogueFwdINS6_IJSA_NS7_ILi512EEESA_EEES9_SC_SE_Li256ELb1ELb0ELb0ELb0EEENS1_36VarlenDynamicPersistentTileSchedulerILi64ELi64ELi256ELi32ELb0ELb0ELb1ELb1ELb1ELb1EEEEEEEEEvNT_6ParamsE:
        /* <DEDUP_REMOVED lines=26> */
.L_x_6270:
[----:B------:R-:W-:Y:S05]  /*01a0*/  BSYNC B0 ;  /* 0x0000000000007941 */ /* 0x000fea0003800000 */
.L_x_6269:
        /* <DEDUP_REMOVED lines=37> */
.L_x_6271:
        /* <DEDUP_REMOVED lines=22> */
.L_x_6272:
        /* <DEDUP_REMOVED lines=18> */
.L_x_6273:
        /* <DEDUP_REMOVED lines=22> */
.L_x_6274:
        /* <DEDUP_REMOVED lines=22> */
.L_x_6275:
        /* <DEDUP_REMOVED lines=9> */
.L_x_6278:
        /* <DEDUP_REMOVED lines=25> */
[----:B------:R-:W-:Y:S02]  /*0b60*/  LEA.HI R0, R3, R220, RZ, 0x7 ;  /* 0x000000dc03007211 */ /* 0x000fe400078f38ff */
[----:B------:R-:W-:Y:S02]  /*0b70*/  LOP3.LUT R7, R6, 0xfffffff0, RZ, 0xc0, !PT ;  /* 0xfffffff006077812 */ /* 0x000fe400078ec0ff */
[----:B------:R-:W-:-:S03]  /*0b80*/  LOP3.LUT R5, R0, 0xffffff80, RZ, 0xc0, !PT ;  /* 0xffffff8000057812 */ /* 0x000fc600078ec0ff */
[C---:B------:R-:W-:Y:S01]  /*0b90*/  IMAD.IADD R10, R220.reuse, 0x1, -R7 ;  /* 0x00000001dc0a7824 */ /* 0x040fe200078e0a07 */
[----:B------:R-:W-:Y:S01]  /*0ba0*/  LEA.HI R4, R3, R220, RZ, 0x5 ;  /* 0x000000dc03047211 */ /* 0x000fe200078f28ff */
[----:B------:R-:W-:Y:S01]  /*0bb0*/  IMAD.IADD R5, R220, 0x1, -R5 ;  /* 0x00000001dc057824 */ /* 0x000fe200078e0a05 */
[----:B------:R-:W-:Y:S02]  /*0bc0*/  SHF.R.S32.HI R13, RZ, 0x4, R6 ;  /* 0x00000004ff0d7819 */ /* 0x000fe40000011406 */
[----:B------:R-:W-:Y:S02]  /*0bd0*/  SHF.R.S32.HI R7, RZ, 0x1f, R10 ;  /* 0x0000001fff077819 */ /* 0x000fe4000001140a */
[--C-:B------:R-:W-:Y:S02]  /*0be0*/  SHF.R.S32.HI R200, RZ, 0x5, R4.reuse ;  /* 0x00000005ffc87819 */ /* 0x100fe40000011404 */
[----:B------:R-:W-:Y:S02]  /*0bf0*/  SHF.R.S32.HI R11, RZ, 0x1f, R4 ;  /* 0x0000001fff0b7819 */ /* 0x000fe40000011404 */
[----:B------:R-:W-:-:S02]  /*0c00*/  SHF.R.S32.HI R4, RZ, 0x1f, R5 ;  /* 0x0000001fff047819 */ /* 0x000fc40000011405 */
[----:B------:R-:W-:Y:S02]  /*0c10*/  LEA.HI R9, R7, R10, RZ, 0x3 ;  /* 0x0000000a07097211 */ /* 0x000fe400078f18ff */
[----:B------:R-:W-:Y:S02]  /*0c20*/  LEA.HI R8, R6, R13, RZ, 0x1 ;  /* 0x0000000d06087211 */ /* 0x000fe400078f08ff */
[----:B------:R-:W-:Y:S02]  /*0c30*/  LEA.HI R6, R4, R5, RZ, 0x2 ;  /* 0x0000000504067211 */ /* 0x000fe400078f10ff */
[----:B------:R-:W-:Y:S02]  /*0c40*/  LEA.HI R14, R11, R200, RZ, 0x2 ;  /* 0x000000c80b0e7211 */ /* 0x000fe400078f10ff */
[----:B------:R-:W-:Y:S02]  /*0c50*/  LOP3.LUT R11, R9, 0xfffffff8, RZ, 0xc0, !PT ;  /* 0xfffffff8090b7812 */ /* 0x000fe400078ec0ff */
[----:B------:R-:W-:-:S02]  /*0c60*/  LOP3.LUT R12, R8, 0x1ffffffe, RZ, 0xc0, !PT ;  /* 0x1ffffffe080c7812 */ /* 0x000fc400078ec0ff */
[----:B------:R-:W-:Y:S02]  /*0c70*/  SHF.R.S32.HI R211, RZ, 0x7, R0 ;  /* 0x00000007ffd37819 */ /* 0x000fe40000011400 */
[--C-:B------:R-:W-:Y:S02]  /*0c80*/  SHF.R.S32.HI R7, RZ, 0x2, R6.reuse ;  /* 0x00000002ff077819 */ /* 0x100fe40000011406 */
[----:B------:R-:W-:Y:S01]  /*0c90*/  SHF.R.S32.HI R8, RZ, 0x1f, R6 ;  /* 0x0000001fff087819 */ /* 0x000fe20000011406 */
[----:B------:R-:W-:Y:S01]  /*0ca0*/  IMAD.IADD R11, R10, 0x1, -R11 ;  /* 0x000000010a0b7824 */ /* 0x000fe200078e0a0b */
[----:B------:R-:W-:Y:S02]  /*0cb0*/  LOP3.LUT R15, R14, 0x3ffffc, RZ, 0xc0, !PT ;  /* 0x003ffffc0e0f7812 */ /* 0x000fe400078ec0ff */
[----:B------:R-:W-:Y:S01]  /*0cc0*/  LOP3.LUT R6, R6, 0x7ffffffc, RZ, 0xc0, !PT ;  /* 0x7ffffffc06067812 */ /* 0x000fe200078ec0ff */
[----:B------:R-:W-:Y:S01]  /*0cd0*/  IMAD R14, R211, 0x100, R10 ;  /* 0x00000100d30e7824 */ /* 0x000fe200078e020a */
[----:B------:R-:W-:Y:S01]  /*0ce0*/  LEA.HI R8, R8, R7, RZ, 0x3 ;  /* 0x0000000708087211 */ /* 0x000fe200078f18ff */
[----:B------:R-:W-:Y:S01]  /*0cf0*/  IMAD.IADD R12, R13, 0x1, -R12 ;  /* 0x000000010d0c7824 */ /* 0x000fe200078e0a0c */
[----:B------:R-:W-:Y:S01]  /*0d00*/  IADD3 R15, R200, -R15, RZ ;  /* 0x8000000fc80f7210 */ /* 0x000fe20007ffe0ff */
[----:B------:R-:W-:Y:S01]  /*0d10*/  IMAD.SHL.U32 R10, R11, 0x40, RZ ;  /* 0x000000400b0a7824 */ /* 0x000fe200078e00ff */
[----:B------:R-:W-:-:S02]  /*0d20*/  LEA.HI R4, R4, R5, RZ, 0x5 ;  /* 0x0000000504047211 */ /* 0x000fc400078f28ff */
[----:B------:R-:W-:Y:S02]  /*0d30*/  IADD3 R6, R5, -R6, RZ ;  /* 0x8000000605067210 */ /* 0x000fe40007ffe0ff */
[----:B------:R-:W-:Y:S02]  /*0d40*/  LEA.HI R5, R3, R220, RZ, 0x2 ;  /* 0x000000dc03057211 */ /* 0x000fe400078f10ff */
[----:B------:R-:W-:Y:S01]  /*0d50*/  LOP3.LUT R8, R8, 0xfffffff8, RZ, 0xc0, !PT ;  /* 0xfffffff808087812 */ /* 0x000fe200078ec0ff */
[----:B------:R-:W-:Y:S01]  /*0d60*/  IMAD R14, R15, 0x10, R14 ;  /* 0x000000100f0e7824 */ /* 0x000fe200078e020e */
[----:B------:R-:W-:Y:S01]  /*0d70*/  SHF.R.S32.HI R23, RZ, 0x2, R5 ;  /* 0x00000002ff177819 */ /* 0x000fe20000011405 */
[----:B------:R-:W-:Y:S01]  /*0d80*/  IMAD.SHL.U32 R13, R12, 0x8, RZ ;  /* 0x000000080c0d7824 */ /* 0x000fe200078e00ff */
[----:B------:R-:W-:Y:S01]  /*0d90*/  LOP3.LUT R10, R10, 0x1c0, RZ, 0xc0, !PT ;  /* 0x000001c00a0a7812 */ /* 0x000fe200078ec0ff */
[----:B------:R-:W-:Y:S01]  /*0da0*/  IMAD.SHL.U32 R9, R9, 0x40, RZ ;  /* 0x0000004009097824 */ /* 0x000fe200078e00ff */
[----:B------:R-:W-:Y:S01]  /*0db0*/  SHF.R.S32.HI R4, RZ, 0x5, R4 ;  /* 0x00000005ff047819 */ /* 0x000fe20000011404 */
[----:B------:R-:W-:Y:S01]  /*0dc0*/  IMAD.IADD R7, R7, 0x1, -R8 ;  /* 0x0000000107077824 */ /* 0x000fe200078e0a08 */
[----:B------:R-:W-:Y:S01]  /*0dd0*/  IADD3 R221, R23, 0x20, RZ ;  /* 0x0000002017dd7810 */ /* 0x000fe20007ffe0ff */
[--C-:B------:R-:W-:Y:S01]  /*0de0*/  IMAD.U32 R219, R14, 0x40, R13.reuse ;  /* 0x000000400edb7824 */ /* 0x100fe200078e000d */
[----:B------:R-:W-:Y:S01]  /*0df0*/  LOP3.LUT R13, R10, 0x8, R13, 0xf8, !PT ;  /* 0x000000080a0d7812 */ /* 0x000fe200078ef80d */
[----:B------:R-:W-:Y:S01]  /*0e00*/  IMAD R190, R4, 0x10, R7 ;  /* 0x0000001004be7824 */ /* 0x000fe200078e0207 */
[----:B------:R-:W-:-:S02]  /*0e10*/  SHF.R.U32.HI R10, RZ, 0x3, R10 ;  /* 0x00000003ff0a7819 */ /* 0x000fc4000001160a */
[----:B------:R-:W-:Y:S02]  /*0e20*/  LOP3.LUT R9, R9, 0x7ffffe00, RZ, 0xc0, !PT ;  /* 0x7ffffe0009097812 */ /* 0x000fe400078ec0ff */
[----:B------:R-:W-:Y:S02]  /*0e30*/  LEA.HI R4, R3, R220, RZ, 0x3 ;  /* 0x000000dc03047211 */ /* 0x000fe400078f18ff */
[----:B------:R-:W-:Y:S02]  /*0e40*/  LOP3.LUT R7, R5, 0xfffffffc, RZ, 0xc0, !PT ;  /* 0xfffffffc05077812 */ /* 0x000fe400078ec0ff */
[----:B------:R-:W-:Y:S01]  /*0e50*/  SHF.R.S32.HI R8, RZ, 0x1f, R221 ;  /* 0x0000001fff087819 */ /* 0x000fe200000114dd */
[----:B------:R-:W-:Y:S01]  /*0e60*/  IMAD R9, R200, 0x400, R9 ;  /* 0x00000400c8097824 */ /* 0x000fe200078e0209 */
[----:B------:R-:W-:Y:S01]  /*0e70*/  LOP3.LUT R10, R13, R10, RZ, 0x3c, !PT ;  /* 0x0000000a0d0a7212 */ /* 0x000fe200078e3cff */
[----:B------:R-:W-:Y:S01]  /*0e80*/  IMAD.IADD R210, R220, 0x1, -R7 ;  /* 0x00000001dcd27824 */ /* 0x000fe200078e0a07 */
[----:B------:R-:W-:Y:S01]  /*0e90*/  LOP3.LUT R3, R4, 0x1ffffff8, RZ, 0xc0, !PT ;  /* 0x1ffffff804037812 */ /* 0x000fe200078ec0ff */
[----:B------:R-:W-:Y:S01]  /*0ea0*/  IMAD.SHL.U32 R217, R221, 0x40, RZ ;  /* 0x00000040ddd97824 */ /* 0x000fe200078e00ff */
[----:B------:R-:W-:Y:S01]  /*0eb0*/  LEA.HI R8, R8, R221, RZ, 0x3 ;  /* 0x000000dd08087211 */ /* 0x000fe200078f18ff */
[----:B------:R-:W-:Y:S01]  /*0ec0*/  IMAD.IADD R9, R9, 0x1, R10 ;  /* 0x0000000109097824 */ /* 0x000fe200078e020a */
[----:B------:R-:W-:Y:S01]  /*0ed0*/  R2P PR, R11, 0x6 ;  /* 0x000000060b007804 */ /* 0x000fe20000000000 */
[----:B------:R-:W-:Y:S01]  /*0ee0*/  IMAD.IADD R3, R220, 0x1, -R3 ;  /* 0x00000001dc037824 */ /* 0x000fe200078e0a03 */
[----:B------:R-:W-:Y:S01]  /*0ef0*/  SHF.R.S32.HI R202, RZ, 0x3, R4 ;  /* 0x00000003ffca7819 */ /* 0x000fe20000011404 */
[----:B------:R-:W-:Y:S01]  /*0f00*/  IMAD.SHL.U32 R8, R8, 0x40, RZ ;  /* 0x0000004008087824 */ /* 0x000fe200078e00ff */
[----:B------:R-:W-:Y:S01]  /*0f10*/  SHF.R.S32.HI R4, RZ, 0x1f, R5 ;  /* 0x0000001fff047819 */ /* 0x000fe20000011405 */
[----:B------:R-:W-:Y:S01]  /*0f20*/  IMAD R196, R9, 0x2, R2 ;  /* 0x0000000209c47824 */ /* 0x000fe200078e0202 */
[----:B------:R-:W-:-:S02]  /*0f30*/  LEA.HI R0, R0, R211, RZ, 0x1 ;  /* 0x000000d300007211 */ /* 0x000fc400078f08ff */
[----:B------:R-:W-:Y:S01]  /*0f40*/  LOP3.LUT R217, R217, 0x1c0, RZ, 0xc0, !PT ;  /* 0x000001c0d9d97812 */ /* 0x000fe200078ec0ff */
[----:B------:R-:W-:Y:S01]  /*0f50*/  IMAD.MOV.U32 R198, RZ, RZ, 0x20 ;  /* 0x00000020ffc67424 */ /* 0x000fe200078e00ff */
[----:B------:R-:W-:Y:S01]  /*0f60*/  LEA.HI R4, R4, R23, RZ, 0x3 ;  /* 0x0000001704047211 */ /* 0x000fe200078f18ff */
[----:B------:R-:W-:Y:S01]  /*0f70*/  IMAD.SHL.U32 R193, R3, 0x8, RZ ;  /* 0x0000000803c17824 */ /* 0x000fe200078e00ff */
[----:B------:R-:W-:Y:S01]  /*0f80*/  LOP3.LUT R0, R0, 0xfffffe, RZ, 0xc0, !PT ;  /* 0x00fffffe00007812 */ /* 0x000fe200078ec0ff */
[----:B------:R-:W-:Y:S01]  /*0f90*/  VIADD R199, R196, 0x26800 ;  /* 0x00026800c4c77836 */ /* 0x000fe20000000000 */
[----:B------:R-:W-:Y:S02]  /*0fa0*/  SHF.R.U32.HI R222, RZ, 0x3, R217 ;  /* 0x00000003ffde7819 */ /* 0x000fe400000116d9 */
[----:B------:R-:W-:Y:S02]  /*0fb0*/  LOP3.LUT R218, R8, 0xfffffe00, RZ, 0xc0, !PT ;  /* 0xfffffe0008da7812 */ /* 0x000fe400078ec0ff */
[----:B------:R-:W-:Y:S01]  /*0fc0*/  SEL R198, R198, 0xffffffe0, !P1 ;  /* 0xffffffe0c6c67807 */ /* 0x000fe20004800000 */
[----:B------:R-:W-:Y:S01]  /*0fd0*/  IMAD.IADD R0, R211, 0x1, -R0 ;  /* 0x00000001d3007824 */ /* 0x000fe200078e0a00 */
[----:B------:R-:W-:-:S02]  /*0fe0*/  LOP3.LUT R4, R4, 0xfffffff8, RZ, 0xc0, !PT ;  /* 0xfffffff804047812 */ /* 0x000fc400078ec0ff */
[----:B------:R-:W-:Y:S01]  /*0ff0*/  IADD3 R197, R196, 0x26840, RZ ;  /* 0x00026840c4c57810 */ /* 0x000fe20007ffe0ff */
[C---:B------:R-:W-:Y:S01]  /*1000*/  @P2 VIADD R197, R199.reuse, 0xffffffc0 ;  /* 0xffffffc0c7c52836 */ /* 0x040fe20000000000 */
[----:B------:R-:W-:Y:S01]  /*1010*/  CS2R R18, SRZ ;  /* 0x0000000000127805 */ /* 0x000fe2000001ff00 */
[----:B------:R-:W-:Y:S01]  /*1020*/  IMAD.IADD R199, R199, 0x1, R198 ;  /* 0x00000001c7c77824 */ /* 0x000fe200078e02c6 */
[----:B------:R-:W-:Y:S01]  /*1030*/  SHF.R.S32.HI R215, RZ, 0x1f, R23 ;  /* 0x0000001fffd77819 */ /* 0x000fe20000011417 */
[----:B------:R-:W-:Y:S02]  /*1040*/  IMAD.MOV.U32 R207, RZ, RZ, RZ ;  /* 0x000000ffffcf7224 */ /* 0x000fe400078e00ff */
[----:B------:R-:W-:Y:S02]  /*1050*/  IMAD.MOV.U32 R22, RZ, RZ, RZ ;  /* 0x000000ffff167224 */ /* 0x000fe400078e00ff */
[----:B------:R-:W-:Y:S02]  /*1060*/  IMAD.MOV.U32 R189, RZ, RZ, RZ ;  /* 0x000000ffffbd7224 */ /* 0x000fe400078e00ff */
[----:B------:R-:W-:-:S02]  /*1070*/  IMAD.IADD R191, R23, 0x1, -R4 ;  /* 0x0000000117bf7824 */ /* 0x000fc400078e0a04 */
[----:B------:R-:W-:Y:S02]  /*1080*/  IMAD.SHL.U32 R195, R0, 0x100, RZ ;  /* 0x0000010000c37824 */ /* 0x000fe400078e00ff */
[----:B------:R-:W-:Y:S02]  /*1090*/  IMAD.SHL.U32 R192, R6, 0x2, RZ ;  /* 0x0000000206c07824 */ /* 0x000fe400078e00ff */
[----:B------:R-:W-:Y:S01]  /*10a0*/  IMAD.IADD R198, R198, 0x1, R197 ;  /* 0x00000001c6c67824 */ /* 0x000fe200078e02c5 */
[----:B--2---:R-:W-:Y:S01]  /*10b0*/  LOP3.LUT R188, R16, 0x1, RZ, 0xfc, !PT ;  /* 0x0000000110bc7812 */ /* 0x004fe200078efcff */
[----:B------:R-:W-:-:S05]  /*10c0*/  IMAD.SHL.U32 R16, R210, 0x8, RZ ;  /* 0x00000008d2107824 */ /* 0x000fca00078e00ff */
[----:B------:R-:W-:-:S04]  /*10d0*/  LOP3.LUT R3, R217, 0x38, R16, 0xf8, !PT ;  /* 0x00000038d9037812 */ /* 0x000fc800078ef810 */
[----:B------:R-:W-:Y:S02]  /*10e0*/  LOP3.LUT R3, R218, R3, R222, 0xf6, !PT ;  /* 0x00000003da037212 */ /* 0x000fe400078ef6de */
[----:B------:R-:W-:-:S03]  /*10f0*/  SHF.R.S32.HI R17, RZ, 0x1f, R16 ;  /* 0x0000001fff117819 */ /* 0x000fc60000011410 */
[----:B------:R-:W-:-:S07]  /*1100*/  IMAD R216, R3, 0x2, R2 ;  /* 0x0000000203d87824 */ /* 0x000fce00078e0202 */
.L_x_6425:
[----:B0----5:R-:W0:Y:S01]  /*1110*/  LDC.64 R4, c[0x0][0xc60] ;  /* 0x00031800ff047b82 */ /* 0x021e220000000a00 */
[----:B------:R-:W-:Y:S01]  /*1120*/  ULDC.64 UR4, c[0x0][0xa28] ;  /* 0x00028a0000047ab9 */ /* 0x000fe20000000a00 */
[----:B------:R-:W-:Y:S01]  /*1130*/  ULDC.64 UR8, c[0x0][0xa18] ;  /* 0x0002860000087ab9 */ /* 0x000fe20000000a00 */
[----:B------:R-:W-:Y:S01]  /*1140*/  ULDC.64 UR6, c[0x0][0xa08] ;  /* 0x0002820000067ab9 */ /* 0x000fe20000000a00 */
[----:B0-----:R-:W-:-:S05]  /*1150*/  IMAD.WIDE R4, R187, 0x4, R4 ;  /* 0x00000004bb047825 */ /* 0x001fca00078e0204 */
[----:B------:R-:W2:Y:S01]  /*1160*/  LDG.E R206, desc[UR40][R4.64] ;  /* 0x0000002804ce7981 */ /* 0x000ea2000c1e1900 */
[----:B------:R-:W-:Y:S01]  /*1170*/  ISETP.NE.U32.AND P2, PT, RZ, UR4, PT ;  /* 0x00000004ff007c0c */ /* 0x000fe2000bf45070 */
[----:B------:R-:W-:Y:S01]  /*1180*/  IMAD.MOV.U32 R3, RZ, RZ, RZ ;  /* 0x000000ffff037224 */ /* 0x000fe200078e00ff */
[----:B------:R-:W-:Y:S02]  /*1190*/  ISETP.NE.U32.AND P1, PT, RZ, UR8, PT ;  /* 0x00000008ff007c0c */ /* 0x000fe4000bf25070 */
[----:B------:R-:W-:Y:S02]  /*11a0*/  ISETP.NE.AND.EX P2, PT, RZ, UR5, PT, P2 ;  /* 0x00000005ff007c0c */ /* 0x000fe4000bf45320 */
[----:B------:R-:W-:Y:S02]  /*11b0*/  ISETP.NE.AND.EX P1, PT, RZ, UR9, PT, P1 ;  /* 0x00000009ff007c0c */ /* 0x000fe4000bf25310 */
[----:B------:R-:W-:Y:S02]  /*11c0*/  ISETP.NE.U32.AND P0, PT, RZ, UR6, PT ;  /* 0x00000006ff007c0c */ /* 0x000fe4000bf05070 */
[----:B------:R-:W-:-:S02]  /*11d0*/  MOV R27, RZ ;  /* 0x000000ff001b7202 */ /* 0x000fc40000000f00 */
        /* <DEDUP_REMOVED lines=9> */
[----:B-1--4-:R-:W-:Y:S01]  /*1270*/  @P1 IADD3 R6, P2, R204, UR8, RZ ;  /* 0x00000008cc061c10 */ /* 0x012fe2000ff5e0ff */
        /* <DEDUP_REMOVED lines=19> */
[----:B0--3--:R-:W-:Y:S06]  /*13b0*/  @P1 BRA `(.L_x_6280) ;  /* 0x0000000000241947 */ /* 0x009fec0003800000 */
        /* <DEDUP_REMOVED lines=9> */
.L_x_6280:
[----:B------:R-:W-:Y:S02]  /*1450*/  IMAD.U32 R32, RZ, RZ, UR5 ;  /* 0x00000005ff207e24 */ /* 0x000fe4000f8e00ff */
[----:B------:R-:W-:Y:S01]  /*1460*/  IMAD.U32 R24, RZ, RZ, UR4 ;  /* 0x00000004ff187e24 */ /* 0x000fe2000f8e00ff */
[----:B------:R-:W-:Y:S06]  /*1470*/  @!P2 BRA `(.L_x_6281) ;  /* 0x000000000010a947 */ /* 0x000fec0003800000 */
[----:B------:R-:W-:-:S04]  /*1480*/  IADD3 R4, P0, R204, UR8, RZ ;  /* 0x00000008cc047c10 */ /* 0x000fc8000ff1e0ff */
[----:B------:R-:W-:-:S05]  /*1490*/  IADD3.X R5, R205, UR9, RZ, P0, !PT ;  /* 0x00000009cd057c10 */ /* 0x000fca00087fe4ff */
[----:B------:R0:W5:Y:S01]  /*14a0*/  LDG.E R24, desc[UR40][R4.64] ;  /* 0x0000002804187981 */ /* 0x000162000c1e1900 */
[----:B------:R-:W-:Y:S05]  /*14b0*/  BRA `(.L_x_6282) ;  /* 0x0000000000107947 */ /* 0x000fea0003800000 */
.L_x_6281:
[----:B------:R-:W-:Y:S05]  /*14c0*/  @!P0 BRA `(.L_x_6282) ;  /* 0x00000000000c8947 */ /* 0x000fea0003800000 */
[----:B------:R-:W2:Y:S04]  /*14d0*/  LDG.E R5, desc[UR40][R8.64] ;  /* 0x0000002808057981 */ /* 0x000ea8000c1e1900 */
[----:B------:R-:W2:Y:S02]  /*14e0*/  LDG.E R24, desc[UR40][R8.64+0x4] ;  /* 0x0000042808187981 */ /* 0x000ea4000c1e1900 */
[----:B--2---:R-:W-:-:S07]  /*14f0*/  IMAD.IADD R24, R24, 0x1, -R5 ;  /* 0x0000000118187824 */ /* 0x004fce00078e0a05 */
.L_x_6282:
        /* <DEDUP_REMOVED lines=9> */
[----:B------:R-:W-:Y:S01]  /*1590*/  LEA R3, R185, 0x7f, 0x6 ;  /* 0x0000007fb9037811 */ /* 0x000fe200078e30ff */
[----:B------:R-:W-:Y:S01]  /*15a0*/  IMAD.MOV R46, RZ, RZ, -R11 ;  /* 0x000000ffff2e7224 */ /* 0x000fe200078e0a0b */
[----:B------:R-:W-:Y:S02]  /*15b0*/  ISETP.NE.U32.AND P1, PT, RZ, UR4, PT ;  /* 0x00000004ff007c0c */ /* 0x000fe4000bf25070 */
[----:B------:R-:W-:Y:S02]  /*15c0*/  MOV R33, R24 ;  /* 0x0000001800217202 */ /* 0x000fe40000000f00 */
        /* <DEDUP_REMOVED lines=28> */
[----:B------:R-:W-:Y:S01]  /*1790*/  IADD3 R0, R2, 0x22400, RZ ;  /* 0x0002240002007810 */ /* 0x000fe20007ffe0ff */
[----:B------:R-:W-:Y:S03]  /*17a0*/  BSSY B6, `(.L_x_6284) ;  /* 0x0000013000067945 */ /* 0x000fe60003800000 */
        /* <DEDUP_REMOVED lines=10> */
[----:B------:R-:W-:Y:S01]  /*1850*/  MOV R13, RZ ;  /* 0x000000ff000d7202 */ /* 0x000fe20000000f00 */
[----:B------:R-:W-:Y:S02]  /*1860*/  IMAD.U32 R6, RZ, RZ, UR4 ;  /* 0x00000004ff067e24 */ /* 0x000fe4000f8e00ff */
[----:B------:R-:W-:-:S02]  /*1870*/  IMAD.U32 R7, RZ, RZ, UR5 ;  /* 0x00000005ff077e24 */ /* 0x000fc4000f8e00ff */
[----:B------:R-:W-:Y:S02]  /*1880*/  IMAD.U32 R11, RZ, RZ, UR7 ;  /* 0x00000007ff0b7e24 */ /* 0x000fe4000f8e00ff */
[----:B------:R-:W-:Y:S02]  /*1890*/  IMAD.MOV.U32 R8, RZ, RZ, 0x70 ;  /* 0x00000070ff087424 */ /* 0x000fe400078e00ff */
[----:B0-----:R-:W-:-:S07]  /*18a0*/  IMAD.MOV.U32 R12, RZ, RZ, 0x1 ;  /* 0x00000001ff0c7424 */ /* 0x001fce00078e00ff */
[----:B------:R-:W-:-:S07]  /*18b0*/  LEPC R20, `(.L_x_6285) ;  /* 0x000000001014794e */ /* 0x000fce0000000000 */
[----:B-1---5:R-:W-:Y:S05]  /*18c0*/  CALL.ABS.NOINC R14 ;  /* 0x000000000e007343 */ /* 0x022fea0003c00000 */
.L_x_6285:
[----:B------:R-:W-:Y:S05]  /*18d0*/  BSYNC B6 ;  /* 0x0000000000067941 */ /* 0x000fea0003800000 */
.L_x_6284:
        /* <DEDUP_REMOVED lines=20> */
.L_x_6287:
[----:B------:R-:W-:Y:S05]  /*1a20*/  BSYNC B6 ;  /* 0x0000000000067941 */ /* 0x000fea0003800000 */
.L_x_6286:
        /* <DEDUP_REMOVED lines=8> */
[----:B------:R-:W2:Y:S06]  /*1ab0*/  LDC.64 R54, c[0x0][0x3d8] ;  /* 0x0000f600ff367b82 */ /* 0x000eac0000000a00 */
[----:B------:R-:W-:Y:S02]  /*1ac0*/  @P0 IADD3 R4, P1, R204, UR4, RZ ;  /* 0x00000004cc040c10 */ /* 0x000fe4000ff3e0ff */
[----:B------:R-:W3:Y:S02]  /*1ad0*/  LDC R27, c[0x0][0x3d4] ;  /* 0x0000f500ff1b7b82 */ /* 0x000ee40000000800 */
[----:B------:R-:W-:Y:S01]  /*1ae0*/  @P0 IADD3.X R5, R205, UR5, RZ, P1, !PT ;  /* 0x00000005cd050c10 */ /* 0x000fe20008ffe4ff */
[----:B------:R-:W-:-:S04]  /*1af0*/  ULDC.64 UR4, c[0x0][0x2f8] ;  /* 0x0000be0000047ab9 */ /* 0x000fc80000000a00 */
[----:B------:R4:W3:Y:S01]  /*1b00*/  @P0 LDG.E R25, desc[UR40][R4.64] ;  /* 0x0000002804190981 */ /* 0x0008e2000c1e1900 */
[----:B0-----:R-:W-:Y:S01]  /*1b10*/  ISETP.NE.AND P0, PT, R0, 0x1, PT ;  /* 0x000000010000780c */ /* 0x001fe20003f05270 */
[----:B------:R-:W0:Y:S01]  /*1b20*/  LDC.64 R42, c[0x0][0x3e8] ;  /* 0x0000fa00ff2a7b82 */ /* 0x000e220000000a00 */
[----:B------:R-:W-:Y:S01]  /*1b30*/  SHF.R.S32.HI R14, RZ, 0x1f, R44 ;  /* 0x0000001fff0e7819 */ /* 0x000fe2000001142c */
[----:B------:R-:W-:Y:S01]  /*1b40*/  IMAD.SHL.U32 R38, R210, 0x4, RZ ;  /* 0x00000004d2267824 */ /* 0x000fe200078e00ff */
[----:B------:R-:W0:Y:S01]  /*1b50*/  S2R R26, SR_TID.X ;  /* 0x00000000001a7919 */ /* 0x000e220000002100 */
[-C--:B-1----:R-:W-:Y:S01]  /*1b60*/  IMAD.WIDE.U32 R48, R23, R28.reuse, R16 ;  /* 0x0000001c17307225 */ /* 0x082fe200078e0010 */
[----:B------:R-:W-:Y:S02]  /*1b70*/  SHF.L.U64.HI R50, R28, 0x6, R29 ;  /* 0x000000061c327819 */ /* 0x000fe4000001021d */
[----:B------:R-:W-:Y:S01]  /*1b80*/  SHF.R.S32.HI R39, RZ, 0x1f, R38 ;  /* 0x0000001fff277819 */ /* 0x000fe20000011426 */
[-C--:B------:R-:W-:Y:S01]  /*1b90*/  IMAD R3, R14, R28.reuse, RZ ;  /* 0x0000001c0e037224 */ /* 0x080fe200078e02ff */
[----:B--2---:R-:W-:Y:S01]  /*1ba0*/  SHF.L.U64.HI R52, R54, 0x6, R55 ;  /* 0x0000000636347819 */ /* 0x004fe20000010237 */
[C---:B----4-:R-:W-:Y:S01]  /*1bb0*/  IMAD.WIDE.U32 R4, R44.reuse, R28, RZ ;  /* 0x0000001c2c047225 */ /* 0x050fe200078e00ff */
[----:B------:R-:W1:Y:S03]  /*1bc0*/  LDC R61, c[0x0][0x3d4] ;  /* 0x0000f500ff3d7b82 */ /* 0x000e660000000800 */
[----:B------:R-:W-:Y:S01]  /*1bd0*/  IMAD R3, R44, R29, R3 ;  /* 0x0000001d2c037224 */ /* 0x000fe200078e0203 */
[----:B---3--:R-:W-:Y:S01]  /*1be0*/  ISETP.GE.AND P2, PT, R16, R27, PT ;  /* 0x0000001b1000720c */ /* 0x008fe20003f46270 */
[----:B------:R-:W-:-:S02]  /*1bf0*/  IMAD.SHL.U32 R58, R191, 0x40, RZ ;  /* 0x00000040bf3a7824 */ /* 0x000fc400078e00ff */
[----:B------:R-:W-:Y:S01]  /*1c00*/  IMAD.IADD R5, R5, 0x1, R3 ;  /* 0x0000000105057824 */ /* 0x000fe200078e0203 */
[----:B------:R-:W2:Y:S01]  /*1c10*/  @P0 LDC R7, c[0x0][0x42c] ;  /* 0x00010b00ff070b82 */ /* 0x000ea20000000800 */
[----:B------:R-:W-:Y:S01]  /*1c20*/  SEL R13, R27, RZ, P2 ;  /* 0x000000ff1b0d7207 */ /* 0x000fe20001000000 */
[----:B------:R-:W-:Y:S01]  /*1c30*/  IMAD.SHL.U32 R51, R28, 0x40, RZ ;  /* 0x000000401c337824 */ /* 0x000fe200078e00ff */
[----:B------:R-:W-:Y:S01]  /*1c40*/  LOP3.LUT R58, R58, 0x1c0, RZ, 0xc0, !PT ;  /* 0x000001c03a3a7812 */ /* 0x000fe200078ec0ff */
[----:B------:R-:W-:Y:S01]  /*1c50*/  VIADD R80, R16, 0x20 ;  /* 0x0000002010507836 */ /* 0x000fe20000000000 */
[----:B0-----:R-:W-:Y:S01]  /*1c60*/  SHF.L.U64.HI R53, R42, 0x6, R43 ;  /* 0x000000062a357819 */ /* 0x001fe2000001022b */
[----:B------:R-:W-:Y:S01]  /*1c70*/  IMAD.IADD R13, R16, 0x1, R13 ;  /* 0x00000001100d7824 */ /* 0x000fe200078e020d */
[----:B------:R-:W-:Y:S01]  /*1c80*/  SHF.R.U32.HI R60, RZ, 0x3, R58 ;  /* 0x00000003ff3c7819 */ /* 0x000fe2000001163a */
[----:B------:R-:W0:Y:S01]  /*1c90*/  @P0 LDC R9, c[0x0][0x430] ;  /* 0x00010c00ff090b82 */ /* 0x000e220000000800 */
[----:B------:R-:W-:Y:S01]  /*1ca0*/  IMAD.WIDE.U32 R10, R23, R42, R16 ;  /* 0x0000002a170a7225 */ /* 0x000fe200078e0010 */
[----:B------:R-:W-:-:S02]  /*1cb0*/  P2R R72, PR, RZ, 0x4 ;  /* 0x00000004ff487803 */ /* 0x000fc40000000000 */
[----:B------:R-:W-:Y:S01]  /*1cc0*/  SHF.R.S32.HI R12, RZ, 0x1f, R13 ;  /* 0x0000001fff0c7819 */ /* 0x000fe2000001140d */
[----:B------:R-:W-:-:S03]  /*1cd0*/  IMAD.SHL.U32 R62, R27, 0x2, RZ ;  /* 0x000000021b3e7824 */ /* 0x000fc600078e00ff */
[----:B------:R-:W3:Y:S01]  /*1ce0*/  LDC R63, c[0x0][0x2e4] ;  /* 0x0000b900ff3f7b82 */ /* 0x000ee20000000800 */
[----:B------:R-:W-:-:S04]  /*1cf0*/  SHF.R.U32.HI R26, RZ, 0x7, R26 ;  /* 0x00000007ff1a7819 */ /* 0x000fc8000001161a */
[----:B------:R-:W-:Y:S01]  /*1d00*/  IADD3 R59, R26, 0x8, RZ ;  /* 0x000000081a3b7810 */ /* 0x000fe20007ffe0ff */
[----:B--2---:R-:W-:-:S05]  /*1d10*/  @P0 IMAD.HI.U32 R0, R186, R7, RZ ;  /* 0x00000007ba000227 */ /* 0x004fca00078e00ff */
[----:B0-----:R-:W-:Y:S02]  /*1d20*/  @P0 SHF.R.U32.HI R186, RZ, R9, R0 ;  /* 0x00000009ffba0219 */ /* 0x001fe40000011600 */
[----:B------:R-:W-:Y:S02]  /*1d30*/  ISETP.NE.U32.AND P0, PT, RZ, UR8, PT ;  /* 0x00000008ff007c0c */ /* 0x000fe4000bf05070 */
[----:B------:R-:W-:Y:S01]  /*1d40*/  SHF.R.S32.HI R0, RZ, 0x1f, R186 ;  /* 0x0000001fff007819 */ /* 0x000fe200000114ba */
[----:B------:R-:W-:Y:S01]  /*1d50*/  IMAD.WIDE.U32 R4, R186, UR4, R4 ;  /* 0x00000004ba047c25 */ /* 0x000fe2000f8e0004 */
[----:B------:R-:W-:-:S03]  /*1d60*/  ISETP.NE.AND.EX P0, PT, RZ, UR9, PT, P0 ;  /* 0x00000009ff007c0c */ /* 0x000fc6000bf05300 */
[C---:B------:R-:W-:Y:S02]  /*1d70*/  IMAD R7, R0.reuse, UR6, RZ ;  /* 0x0000000600077c24 */ /* 0x040fe4000f8e02ff */
[----:B------:R-:W-:Y:S02]  /*1d80*/  IMAD R3, R0, UR4, RZ ;  /* 0x0000000400037c24 */ /* 0x000fe4000f8e02ff */
[C---:B------:R-:W-:Y:S02]  /*1d90*/  IMAD R9, R186.reuse, UR7, R7 ;  /* 0x00000007ba097c24 */ /* 0x040fe4000f8e0207 */
[----:B------:R-:W-:-:S04]  /*1da0*/  IMAD.WIDE.U32 R6, R186, UR6, R16 ;  /* 0x00000006ba067c25 */ /* 0x000fc8000f8e0010 */
[----:B------:R-:W-:Y:S01]  /*1db0*/  IMAD R3, R186, UR5, R3 ;  /* 0x00000005ba037c24 */ /* 0x000fe2000f8e0203 */
[----:B------:R-:W-:Y:S01]  /*1dc0*/  ULDC.64 UR4, c[0x0][0x300] ;  /* 0x0000c00000047ab9 */ /* 0x000fe20000000a00 */
[----:B------:R-:W-:Y:S02]  /*1dd0*/  IMAD.IADD R7, R7, 0x1, R9 ;  /* 0x0000000107077824 */ /* 0x000fe400078e0209 */
[----:B------:R-:W-:Y:S01]  /*1de0*/  IMAD.IADD R5, R5, 0x1, R3 ;  /* 0x0000000105057824 */ /* 0x000fe200078e0203 */
[----:B------:R-:W-:Y:S02]  /*1df0*/  SHF.R.S32.HI R0, RZ, 0x1f, R25 ;  /* 0x0000001fff007819 */ /* 0x000fe40000011419 */
[----:B------:R-:W-:Y:S02]  /*1e00*/  SEL R9, R25, RZ, !P0 ;  /* 0x000000ff19097207 */ /* 0x000fe40004000000 */
[----:B------:R-:W-:-:S03]  /*1e10*/  SEL R0, R0, RZ, !P0 ;  /* 0x000000ff00007207 */ /* 0x000fc60004000000 */
[----:B------:R-:W-:-:S04]  /*1e20*/  IMAD.WIDE.U32 R40, R9, UR4, R4 ;  /* 0x0000000409287c25 */ /* 0x000fc8000f8e0004 */
[C---:B------:R-:W-:Y:S02]  /*1e30*/  IMAD R8, R0.reuse, UR4, RZ ;  /* 0x0000000400087c24 */ /* 0x040fe4000f8e02ff */
[----:B------:R-:W-:Y:S02]  /*1e40*/  IMAD R4, R215, R28, RZ ;  /* 0x0000001cd7047224 */ /* 0x000fe400078e02ff */
[----:B------:R-:W-:Y:S01]  /*1e50*/  IMAD R3, R9, UR5, R8 ;  /* 0x0000000509037c24 */ /* 0x000fe2000f8e0208 */
[----:B------:R-:W-:Y:S01]  /*1e60*/  ULDC.64 UR4, c[0x0][0x328] ;  /* 0x0000ca0000047ab9 */ /* 0x000fe20000000a00 */
[----:B------:R-:W-:Y:S02]  /*1e70*/  IMAD R5, R23, R29, R4 ;  /* 0x0000001d17057224 */ /* 0x000fe400078e0204 */
[----:B------:R-:W-:Y:S02]  /*1e80*/  IMAD R4, R0, UR4, RZ ;  /* 0x0000000400047c24 */ /* 0x000fe4000f8e02ff */
[----:B------:R-:W-:Y:S01]  /*1e90*/  IMAD.IADD R0, R41, 0x1, R3 ;  /* 0x0000000129007824 */ /* 0x000fe200078e0203 */
[----:B------:R-:W-:Y:S01]  /*1ea0*/  IADD3 R3, P0, R40, R48, RZ ;  /* 0x0000003028037210 */ /* 0x000fe20007f1e0ff */
[----:B------:R-:W-:-:S02]  /*1eb0*/  IMAD R75, R9, UR5, R4 ;  /* 0x00000005094b7c24 */ /* 0x000fc4000f8e0204 */
[----:B------:R-:W-:Y:S01]  /*1ec0*/  IMAD R4, R215, R54, RZ ;  /* 0x00000036d7047224 */ /* 0x000fe200078e02ff */
[----:B------:R-:W-:Y:S01]  /*1ed0*/  IADD3.X R48, R0, R49, R5, P0, !PT ;  /* 0x0000003100307210 */ /* 0x000fe200007fe405 */
[----:B------:R-:W-:Y:S01]  /*1ee0*/  IMAD.WIDE.U32 R36, R9, UR4, R6 ;  /* 0x0000000409247c25 */ /* 0x000fe2000f8e0006 */
[----:B------:R-:W-:Y:S01]  /*1ef0*/  LEA.HI R49, R12, R13, RZ, 0x3 ;  /* 0x0000000d0c317211 */ /* 0x000fe200078f18ff */
[----:B------:R-:W-:Y:S01]  /*1f00*/  ULDC UR4, c[0x0][0x2e4] ;  /* 0x0000b90000047ab9 */ /* 0x000fe20000000800 */
[C---:B------:R-:W-:Y:S01]  /*1f10*/  IADD3 R44, P0, R23.reuse, R44, RZ ;  /* 0x0000002c172c7210 */ /* 0x040fe20007f1e0ff */
[----:B------:R-:W-:Y:S01]  /*1f20*/  IMAD R15, R23, R55, R4 ;  /* 0x00000037170f7224 */ /* 0x000fe200078e0204 */
[----:B------:R-:W-:Y:S01]  /*1f30*/  LOP3.LUT R69, R49, 0xfffffff8, RZ, 0xc0, !PT ;  /* 0xfffffff831457812 */ /* 0x000fe200078ec0ff */
[CC--:B------:R-:W-:Y:S01]  /*1f40*/  IMAD.WIDE.U32 R4, R23.reuse, R54.reuse, R38 ;  /* 0x0000003617047225 */ /* 0x0c0fe200078e0026 */
[----:B------:R-:W-:Y:S02]  /*1f50*/  ISETP.GE.AND P4, PT, R16, UR4, PT ;  /* 0x0000000410007c0c */ /* 0x000fe4000bf86270 */
[----:B------:R-:W-:Y:S01]  /*1f60*/  ISETP.GE.AND P3, PT, R80, UR4, PT ;  /* 0x0000000450007c0c */ /* 0x000fe2000bf66270 */
[----:B------:R-:W-:Y:S01]  /*1f70*/  IMAD.WIDE.U32 R8, R23, R54, R16 ;  /* 0x0000003617087225 */ /* 0x000fe200078e0010 */
[----:B------:R-:W-:-:S02]  /*1f80*/  IADD3 R5, R5, R15, RZ ;  /* 0x0000000f05057210 */ /* 0x000fc40007ffe0ff */
[----:B------:R-:W-:Y:S01]  /*1f90*/  SHF.R.S32.HI R73, RZ, 0x1f, R69 ;  /* 0x0000001fff497819 */ /* 0x000fe20000011445 */
[-C--:B------:R-:W-:Y:S01]  /*1fa0*/  IMAD R6, R215, R42.reuse, RZ ;  /* 0x0000002ad7067224 */ /* 0x080fe200078e02ff */
[----:B------:R-:W-:Y:S01]  /*1fb0*/  IADD3 R75, R37, R75, RZ ;  /* 0x0000004b254b7210 */ /* 0x000fe20007ffe0ff */
[----:B------:R-:W-:Y:S01]  /*1fc0*/  IMAD.IADD R9, R15, 0x1, R9 ;  /* 0x000000010f097824 */ /* 0x000fe200078e0209 */
[----:B-----5:R-:W-:Y:S01]  /*1fd0*/  SHF.R.S32.HI R15, RZ, 0x1f, R33 ;  /* 0x0000001fff0f7819 */ /* 0x020fe20000011421 */
[C---:B------:R-:W-:Y:S02]  /*1fe0*/  IMAD R21, R23.reuse, R43, R6 ;  /* 0x0000002b17157224 */ /* 0x040fe400078e0206 */
[----:B------:R-:W-:-:S04]  /*1ff0*/  IMAD.WIDE.U32 R6, R23, R42, R38 ;  /* 0x0000002a17067225 */ /* 0x000fc800078e0026 */
[----:B------:R-:W-:Y:S02]  /*2000*/  IMAD R20, R15, R54, RZ ;  /* 0x000000360f147224 */ /* 0x000fe400078e02ff */
[----:B------:R-:W-:Y:S02]  /*2010*/  IMAD.IADD R11, R21, 0x1, R11 ;  /* 0x00000001150b7824 */ /* 0x000fe400078e020b */
[----:B------:R-:W-:Y:S02]  /*2020*/  IMAD.IADD R7, R7, 0x1, R21 ;  /* 0x0000000107077824 */ /* 0x000fe400078e0215 */
[----:B------:R-:W-:Y:S02]  /*2030*/  IMAD R12, R15, R42, RZ ;  /* 0x0000002a0f0c7224 */ /* 0x000fe400078e02ff */
[C---:B------:R-:W-:Y:S02]  /*2040*/  IMAD R13, R33.reuse, R55, R20 ;  /* 0x00000037210d7224 */ /* 0x040fe400078e0214 */
[----:B------:R-:W-:-:S02]  /*2050*/  IMAD R71, R33, R43, R12 ;  /* 0x0000002b21477224 */ /* 0x000fc400078e020c */
[----:B------:R-:W-:-:S04]  /*2060*/  IMAD.WIDE.U32 R28, R33, R42, R10 ;  /* 0x0000002a211c7225 */ /* 0x000fc800078e000a */
[----:B------:R-:W-:-:S04]  /*2070*/  IMAD.WIDE.U32 R20, R33, R42, R6 ;  /* 0x0000002a21147225 */ /* 0x000fc800078e0006 */
[----:B------:R-:W-:Y:S02]  /*2080*/  IMAD.SHL.U32 R55, R42, 0x40, RZ ;  /* 0x000000402a377824 */ /* 0x000fe400078e00ff */
[CC--:B------:R-:W-:Y:S01]  /*2090*/  IMAD.WIDE.U32 R30, R33.reuse, R54.reuse, R4 ;  /* 0x00000036211e7225 */ /* 0x0c0fe200078e0004 */
[----:B------:R-:W0:Y:S01]  /*20a0*/  LDC.64 R42, c[0x0][0x2d8] ;  /* 0x0000b600ff2a7b82 */ /* 0x000e220000000a00 */
[----:B------:R-:W-:Y:S02]  /*20b0*/  LOP3.LUT R5, R58, 0x18, R16, 0xf8, !PT ;  /* 0x000000183a057812 */ /* 0x000fe400078ef810 */
[----:B------:R-:W-:Y:S02]  /*20c0*/  IMAD.WIDE.U32 R34, R33, R54, R8 ;  /* 0x0000003621227225 */ /* 0x000fe400078e0008 */
[----:B------:R-:W-:Y:S02]  /*20d0*/  LOP3.LUT R5, R5, R60, RZ, 0x3c, !PT ;  /* 0x0000003c05057212 */ /* 0x000fe400078e3cff */
[----:B------:R-:W-:-:S02]  /*20e0*/  IMAD.IADD R67, R71, 0x1, R29 ;  /* 0x0000000147437824 */ /* 0x000fc400078e021d */
[----:B------:R-:W-:Y:S02]  /*20f0*/  IMAD.SHL.U32 R54, R54, 0x40, RZ ;  /* 0x0000004036367824 */ /* 0x000fe400078e00ff */
[----:B------:R-:W-:Y:S01]  /*2100*/  IMAD R65, R200, 0x200, R5 ;  /* 0x00000200c8417824 */ /* 0x000fe200078e0205 */
[----:B------:R-:W-:Y:S01]  /*2110*/  LOP3.LUT R5, R58, 0x38, R49, 0xf8, !PT ;  /* 0x000000383a057812 */ /* 0x000fe200078ef831 */
[----:B------:R-:W-:Y:S02]  /*2120*/  IMAD.X R45, R215, 0x1, R14, P0 ;  /* 0x00000001d72d7824 */ /* 0x000fe400000e060e */
[----:B------:R-:W-:Y:S01]  /*2130*/  IMAD.IADD R64, R13, 0x1, R35 ;  /* 0x000000010d407824 */ /* 0x000fe200078e0223 */
[----:B------:R-:W-:Y:S01]  /*2140*/  LOP3.LUT R5, R5, R60, RZ, 0x3c, !PT ;  /* 0x0000003c05057212 */ /* 0x000fe200078e3cff */
[----:B------:R-:W-:Y:S02]  /*2150*/  IMAD.IADD R66, R31, 0x1, R13 ;  /* 0x000000011f427824 */ /* 0x000fe400078e020d */
[----:B------:R-:W-:-:S02]  /*2160*/  IMAD.IADD R71, R21, 0x1, R71 ;  /* 0x0000000115477824 */ /* 0x000fc400078e0247 */
[----:B-1-3--:R-:W-:-:S07]  /*2170*/  IMAD R68, R200, 0x200, R5 ;  /* 0x00000200c8447824 */ /* 0x00afce00078e0205 */
.L_x_6317:
        /* <DEDUP_REMOVED lines=8> */
[----:B------:R-:W-:Y:S01]  /*2200*/  IADD3 R4, P0, R3, R14, RZ ;  /* 0x0000000e03047210 */ /* 0x000fe20007f1e0ff */
[----:B--2---:R-:W-:Y:S02]  /*2210*/  IMAD.SHL.U32 R24, R22, 0x1000, RZ ;  /* 0x0000100016187824 */ /* 0x004fe400078e00ff */
[----:B------:R-:W-:Y:S01]  /*2220*/  IMAD.IADD R77, R15, 0x1, R5 ;  /* 0x000000010f4d7824 */ /* 0x000fe200078e0205 */
[----:B0-----:R-:W-:Y:S01]  /*2230*/  LEA R12, P1, R4, R42, 0x1 ;  /* 0x0000002a040c7211 */ /* 0x001fe200078208ff */
[----:B------:R-:W-:Y:S02]  /*2240*/  IMAD.IADD R5, R65, 0x1, R24 ;  /* 0x0000000141057824 */ /* 0x000fe400078e0218 */
[----:B------:R-:W-:Y:S01]  /*2250*/  IMAD.X R6, R77, 0x1, R48, P0 ;  /* 0x000000014d067824 */ /* 0x000fe200000e0630 */
[----:B------:R-:W-:Y:S01]  /*2260*/  ISETP.GE.AND P0, PT, R61, 0x1, PT ;  /* 0x000000013d00780c */ /* 0x000fe20003f06270 */
[----:B------:R-:W-:-:S03]  /*2270*/  IMAD R25, R5, 0x2, R2 ;  /* 0x0000000205197824 */ /* 0x000fc600078e0202 */
[----:B------:R-:W-:-:S09]  /*2280*/  LEA.HI.X R13, R4, R43, R6, 0x1, P1 ;  /* 0x0000002b040d7211 */ /* 0x000fd200008f0c06 */
[----:B-1----:R-:W-:Y:S05]  /*2290*/  @!P0 BRA `(.L_x_6289) ;  /* 0x0000001400ac8947 */ /* 0x002fea0003800000 */
        /* <DEDUP_REMOVED lines=22> */
[----:B------:R-:W-:Y:S01]  /*2400*/  IMAD.WIDE.U32 R4, R47, R55, R70 ;  /* 0x000000372f047225 */ /* 0x000fe200078e0046 */
[----:B------:R-:W-:Y:S02]  /*2410*/  IADD3.X R10, R57, R66, RZ, P0, !PT ;  /* 0x00000042390a7210 */ /* 0x000fe400007fe4ff */
[----:B------:R-:W-:Y:S01]  /*2420*/  LEA R6, P0, R7, UR4, 0x1 ;  /* 0x0000000407067c11 */ /* 0x000fe2000f8008ff */
[----:B------:R-:W-:Y:S01]  /*2430*/  IMAD.IADD R5, R5, 0x1, R9 ;  /* 0x0000000105057824 */ /* 0x000fe200078e0209 */
[----:B------:R-:W-:Y:S01]  /*2440*/  LEA R56, P5, R4, UR6, 0x1 ;  /* 0x0000000604387c11 */ /* 0x000fe2000f8a08ff */
[----:B------:R-:W-:Y:S01]  /*2450*/  VIADD R8, R38, 0x10 ;  /* 0x0000001026087836 */ /* 0x000fe20000000000 */
[----:B------:R-:W-:-:S02]  /*2460*/  LEA.HI.X R7, R7, UR5, R10, 0x1, P0 ;  /* 0x0000000507077c11 */ /* 0x000fc400080f0c0a */
[----:B------:R-:W-:Y:S02]  /*2470*/  CS2R R10, SRZ ;  /* 0x00000000000a7805 */ /* 0x000fe4000001ff00 */
[----:B------:R-:W-:Y:S02]  /*2480*/  LEA.HI.X R57, R4, UR7, R5, 0x1, P5 ;  /* 0x0000000704397c11 */ /* 0x000fe4000a8f0c05 */
[-C--:B------:R-:W-:Y:S02]  /*2490*/  ISETP.GE.AND P0, PT, R38, R61.reuse, PT ;  /* 0x0000003d2600720c */ /* 0x080fe40003f06270 */
[----:B------:R-:W-:Y:S02]  /*24a0*/  ISETP.GE.AND P5, PT, R8, R61, PT ;  /* 0x0000003d0800720c */ /* 0x000fe40003fa6270 */
[----:B------:R-:W-:-:S09]  /*24b0*/  CS2R R8, SRZ ;  /* 0x0000000000087805 */ /* 0x000fd2000001ff00 */
[----:B------:R0:W5:Y:S04]  /*24c0*/  @!P0 LDG.E.64 R26, desc[UR40][R6.64] ;  /* 0x00000028061a8981 */ /* 0x000168000c1e1b00 */
[----:B------:R0:W5:Y:S04]  /*24d0*/  @!P5 LDG.E.64 R8, desc[UR40][R6.64+0x20] ;  /* 0x000020280608d981 */ /* 0x000168000c1e1b00 */
[----:B------:R0:W5:Y:S04]  /*24e0*/  @!P0 LDG.E.64 R14, desc[UR40][R56.64] ;  /* 0x00000028380e8981 */ /* 0x000168000c1e1b00 */
[----:B------:R0:W5:Y:S02]  /*24f0*/  @!P5 LDG.E.64 R10, desc[UR40][R56.64+0x20] ;  /* 0x00002028380ad981 */ /* 0x000164000c1e1b00 */
.L_x_6292:
[----:B------:R-:W-:Y:S05]  /*2500*/  BSYNC B1 ;  /* 0x0000000000017941 */ /* 0x000fea0003800000 */
.L_x_6291:
        /* <DEDUP_REMOVED lines=12> */
[----:B------:R-:W-:-:S02]  /*25d0*/  MOV R6, R14 ;  /* 0x0000000e00067202 */ /* 0x000fc40000000f00 */
[----:B------:R-:W-:Y:S02]  /*25e0*/  PRMT R86, R86, 0x5410, R4 ;  /* 0x0000541056567816 */ /* 0x000fe40000000004 */
[----:B------:R-:W-:Y:S02]  /*25f0*/  PRMT R87, R87, 0x5410, R5 ;  /* 0x0000541057577816 */ /* 0x000fe40000000005 */
[----:B------:R-:W-:Y:S02]  /*2600*/  PRMT R76, R6, 0x7610, R76 ;  /* 0x00007610064c7816 */ /* 0x000fe4000000004c */
[----:B------:R-:W-:Y:S01]  /*2610*/  PRMT R78, R7, 0x7610, R78 ;  /* 0x00007610074e7816 */ /* 0x000fe2000000004e */
[----:B------:R-:W-:Y:S06]  /*2620*/  @!P0 BRA `(.L_x_6293) ;  /* 0x0000000000048947 */ /* 0x000fec0003800000 */
[----:B------:R-:W-:Y:S01]  /*2630*/  BPT.TRAP 0x1 ;  /* 0x000000040000795c */ /* 0x000fe20000300000 */
.L_x_6293:
[----:B------:R-:W-:Y:S01]  /*2640*/  IMAD R70, R22, 0x8, R2 ;  /* 0x0000000816467824 */ /* 0x000fe200078e0202 */
[----:B------:R-:W-:Y:S01]  /*2650*/  SHF.L.U32 R57, R189, 0x1f, RZ ;  /* 0x0000001fbd397819 */ /* 0x000fe200000006ff */
[----:B------:R-:W-:Y:S03]  /*2660*/  BSSY B1, `(.L_x_6294) ;  /* 0x0000003000017945 */ /* 0x000fe60003800000 */
[----:B------:R-:W0:Y:S02]  /*2670*/  SYNCS.PHASECHK.TRANS64.TRYWAIT P5, [R70+URZ+0x28c90], R57 ;  /* 0x028c9039460075a7 */ /* 0x000e2400080a017f */
[----:B0-----:R-:W-:Y:S05]  /*2680*/  @!P5 BRA `(.L_x_6295) ;  /* 0x000001500084d947 */ /* 0x001fea0003800000 */
.L_x_6528:
[----:B------:R-:W-:Y:S05]  /*2690*/  BSYNC B1 ;  /* 0x0000000000017941 */ /* 0x000fea0003800000 */
.L_x_6294:
        /* <DEDUP_REMOVED lines=13> */
[C---:B------:R-:W-:Y:S02]  /*2770*/  PRMT R77, R76.reuse, 0x5410, R77 ;  /* 0x000054104c4d7816 */ /* 0x040fe4000000004d */
[----:B------:R-:W-:-:S02]  /*2780*/  PRMT R27, R76, 0x5432, R56 ;  /* 0x000054324c1b7816 */ /* 0x000fc40000000038 */
[C---:B------:R-:W-:Y:S02]  /*2790*/  PRMT R79, R78.reuse, 0x5410, R79 ;  /* 0x000054104e4f7816 */ /* 0x040fe4000000004f */
[----:B------:R-:W-:Y:S02]  /*27a0*/  LOP3.LUT R26, R7, 0xffff0000, RZ, 0xc0, !PT ;  /* 0xffff0000071a7812 */ /* 0x000fe400078ec0ff */
[----:B------:R-:W-:Y:S01]  /*27b0*/  PRMT R74, R78, 0x5432, R74 ;  /* 0x000054324e4a7816 */ /* 0x000fe2000000004a */
[----:B------:R-:W-:Y:S01]  /*27c0*/  IMAD.U32 R81, R79, 0x10000, RZ ;  /* 0x000100004f517824 */ /* 0x000fe200078e00ff */
[----:B------:R-:W-:Y:S02]  /*27d0*/  LOP3.LUT R7, R5, 0xffff0000, RZ, 0xc0, !PT ;  /* 0xffff000005077812 */ /* 0x000fe400078ec0ff */
[----:B------:R-:W-:Y:S01]  /*27e0*/  LOP3.LUT R78, R77, 0xffff0000, RZ, 0xc0, !PT ;  /* 0xffff00004d4e7812 */ /* 0x000fe200078ec0ff */
[----:B------:R-:W-:Y:S01]  /*27f0*/  IMAD.U32 R76, R74, 0x10000, RZ ;  /* 0x000100004a4c7824 */ /* 0x000fe200078e00ff */
[C---:B------:R-:W-:Y:S01]  /*2800*/  LOP3.LUT R56, R27.reuse, 0xffff0000, RZ, 0xc0, !PT ;  /* 0xffff00001b387812 */ /* 0x040fe200078ec0ff */
[----:B------:R-:W-:Y:S01]  /*2810*/  IMAD.U32 R27, R27, 0x10000, RZ ;  /* 0x000100001b1b7824 */ /* 0x000fe200078e00ff */
[----:B------:R-:W-:Y:S01]  /*2820*/  LOP3.LUT R15, R6, 0xffff0000, RZ, 0xc0, !PT ;  /* 0xffff0000060f7812 */ /* 0x000fe200078ec0ff */
[----:B------:R-:W-:-:S02]  /*2830*/  IMAD.U32 R6, R5, 0x10000, RZ ;  /* 0x0001000005067824 */ /* 0x000fc400078e00ff */
[C---:B------:R-:W-:Y:S01]  /*2840*/  FMUL.FTZ R83, R7.reuse, R78 ;  /* 0x0000004e07537220 */ /* 0x040fe20000410000 */
[C---:B------:R-:W-:Y:S02]  /*2850*/  IMAD.U32 R5, R4.reuse, 0x10000, RZ ;  /* 0x0001000004057824 */ /* 0x040fe400078e00ff */
[----:B------:R-:W-:Y:S01]  /*2860*/  FMUL.FTZ R7, R7, R56 ;  /* 0x0000003807077220 */ /* 0x000fe20000410000 */
[----:B------:R-:W-:Y:S01]  /*2870*/  LOP3.LUT R4, R4, 0xffff0000, RZ, 0xc0, !PT ;  /* 0xffff000004047812 */ /* 0x000fe200078ec0ff */
[----:B------:R-:W-:Y:S01]  /*2880*/  FMUL.FTZ R85, R15, R81 ;  /* 0x000000510f557220 */ /* 0x000fe20000410000 */
[----:B------:R-:W-:Y:S01]  /*2890*/  SHF.L.U32 R77, R77, 0x10, RZ ;  /* 0x000000104d4d7819 */ /* 0x000fe200000006ff */
[----:B------:R-:W-:Y:S01]  /*28a0*/  FMUL.FTZ R15, R15, R76 ;  /* 0x0000004c0f0f7220 */ /* 0x000fe20000410000 */
[----:B------:R-:W-:Y:S01]  /*28b0*/  LOP3.LUT R79, R79, 0xffff0000, RZ, 0xc0, !PT ;  /* 0xffff00004f4f7812 */ /* 0x000fe200078ec0ff */
[----:B------:R-:W-:Y:S01]  /*28c0*/  FFMA.FTZ R83, R6, R56, -R83 ;  /* 0x0000003806537223 */ /* 0x000fe20000010853 */
[----:B------:R-:W-:Y:S01]  /*28d0*/  LOP3.LUT R74, R74, 0xffff0000, RZ, 0xc0, !PT ;  /* 0xffff00004a4a7812 */ /* 0x000fe200078ec0ff */
[----:B------:R-:W-:Y:S01]  /*28e0*/  FFMA.FTZ R78, R6, R78, R7 ;  /* 0x0000004e064e7223 */ /* 0x000fe20000010007 */
[----:B------:R-:W-:Y:S01]  /*28f0*/  FFMA.FTZ R85, R14, R76, -R85 ;  /* 0x0000004c0e557223 */ /* 0x000fe20000010855 */
[----:B------:R-:W-:Y:S01]  /*2900*/  FMUL.FTZ R6, R4, R77 ;  /* 0x0000004d04067220 */ /* 0x000fe20000410000 */
[----:B------:R-:W-:Y:S01]  /*2910*/  FFMA.FTZ R14, R14, R81, R15 ;  /* 0x000000510e0e7223 */ /* 0x000fe2000001000f */
[----:B------:R-:W-:Y:S01]  /*2920*/  FMUL.FTZ R56, R26, R79 ;  /* 0x0000004f1a387220 */ /* 0x000fe20000410000 */
[-C--:B------:R-:W-:Y:S01]  /*2930*/  FMUL.FTZ R4, R4, R27.reuse ;  /* 0x0000001b04047220 */ /* 0x080fe20000410000 */
[-C--:B------:R-:W-:Y:S01]  /*2940*/  FMUL.FTZ R26, R26, R74.reuse ;  /* 0x0000004a1a1a7220 */ /* 0x080fe20000410000 */
[----:B------:R-:W-:Y:S01]  /*2950*/  FFMA.FTZ R6, R5, R27, -R6 ;  /* 0x0000001b05067223 */ /* 0x000fe20000010806 */
[----:B------:R-:W-:Y:S01]  /*2960*/  FFMA.FTZ R56, R25, R74, -R56 ;  /* 0x0000004a19387223 */ /* 0x000fe20000010838 */
        /* <DEDUP_REMOVED lines=8> */
.L_x_6300:
[----:B------:R-:W-:Y:S05]  /*29f0*/  BSYNC B2 ;  /* 0x0000000000027941 */ /* 0x000fea0003800000 */
.L_x_6299:
[----:B--2---:R1:W-:Y:S02]  /*2a00*/  STG.E.128 desc[UR40][R12.64], R4 ;  /* 0x000000040c007986 */ /* 0x0043e4000c101d28 */
.L_x_6298:
[----:B------:R-:W-:Y:S05]  /*2a10*/  BSYNC B1 ;  /* 0x0000000000017941 */ /* 0x000fea0003800000 */
.L_x_6297:
        /* <DEDUP_REMOVED lines=36> */
[----:B------:R-:W-:Y:S01]  /*2c60*/  SHF.L.U32 R6, R5, 0x10, RZ ;  /* 0x0000001005067819 */ /* 0x000fe200000006ff */
[----:B------:R-:W-:-:S02]  /*2c70*/  IMAD.U32 R5, R4, 0x10000, RZ ;  /* 0x0001000004057824 */ /* 0x000fc400078e00ff */
        /* <DEDUP_REMOVED lines=19> */
.L_x_6302:
[----:B------:R-:W-:Y:S05]  /*2db0*/  BSYNC B1 ;  /* 0x0000000000017941 */ /* 0x000fea0003800000 */
.L_x_6301:
[----:B-1----:R1:W-:Y:S01]  /*2dc0*/  STG.E.128 desc[UR40][R12.64+0x40], R4 ;  /* 0x000040040c007986 */ /* 0x0023e2000c101d28 */
[----:B------:R-:W-:Y:S05]  /*2dd0*/  BRA `(.L_x_6296) ;  /* 0x0000000c003c7947 */ /* 0x000fea0003800000 */
.L_x_6290:
        /* <DEDUP_REMOVED lines=8> */
[----:B------:R-:W-:Y:S01]  /*2e60*/  @!P0 IMAD R9, R56, R55, R4 ;  /* 0x0000003738098224 */ /* 0x000fe200078e0204 */
[----:B------:R-:W-:Y:S01]  /*2e70*/  @!P0 MOV R4, R28 ;  /* 0x0000001c00048202 */ /* 0x000fe20000000f00 */
[----:B------:R-:W1:Y:S01]  /*2e80*/  @!P0 LDC.64 R26, c[0x0][0x3e0] ;  /* 0x0000f800ff1a8b82 */ /* 0x000e620000000a00 */
[----:B------:R-:W-:-:S03]  /*2e90*/  @!P0 IMAD.X R7, R57, 0x1, R64, P5 ;  /* 0x0000000139078824 */ /* 0x000fc600028e0640 */
        /* <DEDUP_REMOVED lines=24> */
[----:B------:R-:W-:Y:S01]  /*3020*/  IMAD.MOV.U32 R26, RZ, RZ, R11 ;  /* 0x000000ffff1a7224 */ /* 0x000fe200078e000b */
[----:B------:R-:W-:-:S02]  /*3030*/  MOV R25, R10 ;  /* 0x0000000a00197202 */ /* 0x000fc40000000f00 */
[----:B------:R-:W-:Y:S02]  /*3040*/  PRMT R82, R12, 0x5410, R13 ;  /* 0x000054100c527816 */ /* 0x000fe4000000000d */
[----:B------:R-:W-:Y:S02]  /*3050*/  PRMT R90, R25, 0x7610, R90 ;  /* 0x00007610195a7816 */ /* 0x000fe4000000005a */
[----:B------:R-:W-:Y:S01]  /*3060*/  PRMT R91, R26, 0x7610, R91 ;  /* 0x000076101a5b7816 */ /* 0x000fe2000000005b */
[----:B------:R-:W-:Y:S06]  /*3070*/  @!P0 BRA `(.L_x_6303) ;  /* 0x0000000000048947 */ /* 0x000fec0003800000 */
[----:B------:R-:W-:Y:S01]  /*3080*/  BPT.TRAP 0x1 ;  /* 0x000000040000795c */ /* 0x000fe20000300000 */
.L_x_6303:
[----:B------:R-:W-:Y:S01]  /*3090*/  IMAD R70, R22, 0x8, R2 ;  /* 0x0000000816467824 */ /* 0x000fe200078e0202 */
[----:B------:R-:W-:Y:S01]  /*30a0*/  SHF.L.U32 R57, R189, 0x1f, RZ ;  /* 0x0000001fbd397819 */ /* 0x000fe200000006ff */
[----:B------:R-:W-:Y:S03]  /*30b0*/  BSSY B1, `(.L_x_6304) ;  /* 0x0000003000017945 */ /* 0x000fe60003800000 */
[----:B------:R-:W0:Y:S02]  /*30c0*/  SYNCS.PHASECHK.TRANS64.TRYWAIT P5, [R70+URZ+0x28c90], R57 ;  /* 0x028c9039460075a7 */ /* 0x000e2400080a017f */
[----:B0-----:R-:W-:Y:S05]  /*30d0*/  @!P5 BRA `(.L_x_6305) ;  /* 0x000001480004d947 */ /* 0x001fea0003800000 */
.L_x_6529:
[----:B------:R-:W-:Y:S05]  /*30e0*/  BSYNC B1 ;  /* 0x0000000000017941 */ /* 0x000fea0003800000 */
.L_x_6304:
        /* <DEDUP_REMOVED lines=24> */
[----:B------:R-:W-:Y:S02]  /*3270*/  IMAD R15, R200, 0x200, R13 ;  /* 0x00000200c80f7824 */ /* 0x000fe400078e020d */
[----:B------:R-:W-:-:S03]  /*3280*/  IMAD.IADD R13, R68, 0x1, R24 ;  /* 0x00000001440d7824 */ /* 0x000fc600078e0218 */
[----:B------:R-:W-:Y:S01]  /*3290*/  IADD3 R15, R24, R15, RZ ;  /* 0x0000000f180f7210 */ /* 0x000fe20007ffe0ff */
[----:B------:R-:W-:-:S04]  /*32a0*/  IMAD R13, R13, 0x2, R2 ;  /* 0x000000020d0d7824 */ /* 0x000fc800078e0202 */
        /* <DEDUP_REMOVED lines=10> */
[----:B------:R-:W-:Y:S01]  /*3350*/  SHF.R.U64 R85, R8, 0x10, R9 ;  /* 0x0000001008557819 */ /* 0x000fe20000001209 */
[----:B------:R-:W-:Y:S01]  /*3360*/  IMAD.U32 R8, R15, 0x10000, RZ ;  /* 0x000100000f087824 */ /* 0x000fe200078e00ff */
[----:B------:R-:W-:-:S02]  /*3370*/  PRMT R74, R90, 0x5432, R74 ;  /* 0x000054325a4a7816 */ /* 0x000fc4000000004a */
[----:B------:R-:W-:Y:S02]  /*3380*/  PRMT R86, R82, 0x5432, R86 ;  /* 0x0000543252567816 */ /* 0x000fe40000000056 */
[--C-:B------:R-:W-:Y:S02]  /*3390*/  SHF.R.U32.HI R89, RZ, 0x10, R11.reuse ;  /* 0x00000010ff597819 */ /* 0x100fe4000001160b */
        /* <DEDUP_REMOVED lines=12> */
[----:B------:R-:W-:-:S02]  /*3460*/  PRMT R89, R91, 0x5410, R89 ;  /* 0x000054105b597816 */ /* 0x000fc40000000059 */
[----:B------:R-:W-:Y:S01]  /*3470*/  LOP3.LUT R13, R25, 0xffff0000, RZ, 0xc0, !PT ;  /* 0xffff0000190d7812 */ /* 0x000fe200078ec0ff */
[-C--:B------:R-:W-:Y:S01]  /*3480*/  FFMA.FTZ R92, R5, R88.reuse, R92 ;  /* 0x00000058055c7223 */ /* 0x080fe2000001005c */
[----:B------:R-:W-:Y:S02]  /*3490*/  LOP3.LUT R86, R86, 0xffff0000, RZ, 0xc0, !PT ;  /* 0xffff000056567812 */ /* 0x000fe400078ec0ff */
[----:B------:R-:W-:Y:S01]  /*34a0*/  PRMT R87, R90, 0x5410, R87 ;  /* 0x000054105a577816 */ /* 0x000fe20000000057 */
[----:B------:R-:W-:Y:S01]  /*34b0*/  FMUL.FTZ R90, R11, R88 ;  /* 0x000000580b5a7220 */ /* 0x000fe20000410000 */
[----:B------:R-:W-:Y:S01]  /*34c0*/  LOP3.LUT R74, R74, 0xffff0000, RZ, 0xc0, !PT ;  /* 0xffff00004a4a7812 */ /* 0x000fe200078ec0ff */
[----:B------:R-:W-:Y:S01]  /*34d0*/  IMAD.U32 R11, R89, 0x10000, RZ ;  /* 0x00010000590b7824 */ /* 0x000fe200078e00ff */
[----:B------:R-:W-:Y:S01]  /*34e0*/  SHF.L.U32 R25, R27, 0x10, RZ ;  /* 0x000000101b197819 */ /* 0x000fe200000006ff */
[----:B------:R-:W-:Y:S01]  /*34f0*/  FFMA.FTZ R90, R5, R82, -R90 ;  /* 0x00000052055a7223 */ /* 0x000fe2000001085a */
[----:B------:R-:W-:Y:S01]  /*3500*/  PRMT R84, R91, 0x5432, R84 ;  /* 0x000054325b547816 */ /* 0x000fe20000000054 */
[C---:B------:R-:W-:Y:S01]  /*3510*/  FMUL.FTZ R91, R13.reuse, R86 ;  /* 0x000000560d5b7220 */ /* 0x040fe20000410000 */
[----:B------:R-:W-:Y:S01]  /*3520*/  FMUL.FTZ R13, R13, R74 ;  /* 0x0000004a0d0d7220 */ /* 0x000fe20000410000 */
[----:B------:R-:W-:Y:S01]  /*3530*/  FMUL.FTZ R93, R25, R11 ;  /* 0x0000000b195d7220 */ /* 0x000fe20000410000 */
[----:B------:R-:W-:Y:S01]  /*3540*/  LOP3.LUT R27, R27, 0xffff0000, RZ, 0xc0, !PT ;  /* 0xffff00001b1b7812 */ /* 0x000fe200078ec0ff */
[----:B------:R-:W-:-:S02]  /*3550*/  IMAD.U32 R5, R84, 0x10000, RZ ;  /* 0x0001000054057824 */ /* 0x000fc400078e00ff */
[C---:B------:R-:W-:Y:S01]  /*3560*/  FFMA.FTZ R91, R6.reuse, R74, -R91 ;  /* 0x0000004a065b7223 */ /* 0x040fe2000001085b */
[----:B------:R-:W-:Y:S01]  /*3570*/  LOP3.LUT R74, R89, 0xffff0000, RZ, 0xc0, !PT ;  /* 0xffff0000594a7812 */ /* 0x000fe200078ec0ff */
[----:B------:R-:W-:Y:S01]  /*3580*/  FFMA.FTZ R89, R6, R86, R13 ;  /* 0x0000005606597223 */ /* 0x000fe2000001000d */
[-C--:B------:R-:W-:Y:S01]  /*3590*/  FMUL.FTZ R82, R25, R5.reuse ;  /* 0x0000000519527220 */ /* 0x080fe20000410000 */
[----:B------:R-:W-:Y:S01]  /*35a0*/  FFMA.FTZ R93, R8, R5, -R93 ;  /* 0x00000005085d7223 */ /* 0x000fe2000001085d */
[----:B------:R-:W-:Y:S01]  /*35b0*/  LOP3.LUT R84, R84, 0xffff0000, RZ, 0xc0, !PT ;  /* 0xffff000054547812 */ /* 0x000fe200078ec0ff */
[----:B------:R-:W-:Y:S01]  /*35c0*/  IMAD.U32 R13, R85, 0x10000, RZ ;  /* 0x00010000550d7824 */ /* 0x000fe200078e00ff */
[----:B------:R-:W-:Y:S01]  /*35d0*/  LOP3.LUT R9, R15, 0xffff0000, RZ, 0xc0, !PT ;  /* 0xffff00000f097812 */ /* 0x000fe200078ec0ff */
[----:B------:R-:W-:Y:S02]  /*35e0*/  IMAD.U32 R5, R56, 0x10000, RZ ;  /* 0x0001000038057824 */ /* 0x000fe400078e00ff */
        /* <DEDUP_REMOVED lines=18> */
[----:B------:R-:W-:Y:S02]  /*3710*/  SHF.L.U32 R4, R83, 0x10, RZ ;  /* 0x0000001053047819 */ /* 0x000fe400000006ff */
        /* <DEDUP_REMOVED lines=24> */
.L_x_6307:
[----:B------:R-:W-:Y:S05]  /*38a0*/  BSYNC B1 ;  /* 0x0000000000017941 */ /* 0x000fea0003800000 */
.L_x_6306:
        /* <DEDUP_REMOVED lines=10> */
.L_x_6289:
[----:B------:R-:W-:-:S13]  /*3950*/  ISETP.NE.AND P0, PT, R188, 0x3, PT ;  /* 0x00000003bc00780c */ /* 0x000fda0003f05270 */
[----:B------:R-:W-:Y:S05]  /*3960*/  @!P0 BRA `(.L_x_6308) ;  /* 0x0000000000048947 */ /* 0x000fea0003800000 */
[----:B------:R-:W-:Y:S01]  /*3970*/  BPT.TRAP 0x1 ;  /* 0x000000040000795c */ /* 0x000fe20000300000 */
.L_x_6308:
        /* <DEDUP_REMOVED lines=8> */
.L_x_6530:
[----:B------:R-:W-:Y:S05]  /*3a00*/  BSYNC B1 ;  /* 0x0000000000017941 */ /* 0x000fea0003800000 */
.L_x_6309:
        /* <DEDUP_REMOVED lines=12> */
.L_x_6296:
[----:B------:R-:W-:Y:S05]  /*3ad0*/  BSYNC B0 ;  /* 0x0000000000007941 */ /* 0x000fea0003800000 */
.L_x_6288:
        /* <DEDUP_REMOVED lines=12> */
[----:B------:R-:W-:-:S04]  /*3ba0*/  @!P5 IADD3 R4, R70, 0x28ca0, RZ ;  /* 0x00028ca04604d810 */ /* 0x000fc80007ffe0ff */
[----:B------:R-:W-:-:S04]  /*3bb0*/  @!P5 PRMT R4, RZ, 0x654, R4 ;  /* 0x00000654ff04d816 */ /* 0x000fc80000000004 */
[----:B------:R1:W-:Y:S01]  /*3bc0*/  @!P5 SYNCS.ARRIVE.TRANS64.RED.A1T0 RZ, [R4+URZ], RZ ;  /* 0x000000ff04ffd9a7 */ /* 0x0003e2000810043f */
[----:B------:R-:W-:Y:S05]  /*3bd0*/  @!P0 BRA `(.L_x_6312) ;  /* 0x0000000000048947 */ /* 0x000fea0003800000 */
[----:B------:R-:W-:Y:S01]  /*3be0*/  BPT.TRAP 0x1 ;  /* 0x000000040000795c */ /* 0x000fe20000300000 */
.L_x_6312:
[----:B------:R-:W-:Y:S05]  /*3bf0*/  BSYNC B0 ;  /* 0x0000000000007941 */ /* 0x000fea0003800000 */
.L_x_6311:
[----:B------:R-:W4:Y:S01]  /*3c00*/  SYNCS.PHASECHK.TRANS64.TRYWAIT P0, [R70+URZ+0x28cb0], R57 ;  /* 0x028cb039460075a7 */ /* 0x000f22000800017f */
[----:B------:R-:W-:Y:S04]  /*3c10*/  BSSY B0, `(.L_x_6313) ;  /* 0x0000002000007945 */ /* 0x000fe80003800000 */
[----:B----4-:R-:W-:Y:S05]  /*3c20*/  @!P0 BRA `(.L_x_6314) ;  /* 0x0000013c00588947 */ /* 0x010fea0003800000 */
.L_x_6531:
[----:B------:R-:W-:Y:S05]  /*3c30*/  BSYNC B0 ;  /* 0x0000000000007941 */ /* 0x000fea0003800000 */
.L_x_6313:
[----:B------:R-:W-:Y:S04]  /*3c40*/  BSSY B0, `(.L_x_6315) ;  /* 0x0000051000007945 */ /* 0x000fe80003800000 */
[----:B------:R-:W-:Y:S05]  /*3c50*/  @P1 BRA `(.L_x_6316) ;  /* 0x00000004003c1947 */ /* 0x000fea0003800000 */
[----:B-1----:R-:W-:Y:S01]  /*3c60*/  IMAD.WIDE R4, R47, 0x40, R44 ;  /* 0x000000402f047825 */ /* 0x002fe200078e022c */
[----:B------:R-:W-:Y:S01]  /*3c70*/  ULDC.64 UR4, c[0x0][0x318] ;  /* 0x0000c60000047ab9 */ /* 0x000fe20000000a00 */
[----:B------:R-:W-:Y:S02]  /*3c80*/  LOP3.LUT P0, RZ, R191, 0x4, RZ, 0xc0, !PT ;  /* 0x00000004bfff7812 */ /* 0x000fe4000780c0ff */
[----:B------:R-:W-:Y:S01]  /*3c90*/  IMAD R5, R5, UR4, RZ ;  /* 0x0000000405057c24 */ /* 0x000fe2000f8e02ff */
[----:B---3--:R-:W-:Y:S01]  /*3ca0*/  IADD3 R13, R16, 0xc0, RZ ;  /* 0x000000c0100d7810 */ /* 0x008fe20007ffe0ff */
        /* <DEDUP_REMOVED lines=13> */
[----:B------:R-:W-:Y:S01]  /*3d80*/  IMAD R78, R9, 0x2, R2 ;  /* 0x00000002094e7824 */ /* 0x000fe200078e0202 */
[----:B------:R-:W-:Y:S01]  /*3d90*/  ISETP.GE.AND P0, PT, R4, UR4, PT ;  /* 0x0000000404007c0c */ /* 0x000fe2000bf06270 */
[----:B------:R-:W-:-:S02]  /*3da0*/  VIADD R12, R16, 0x80 ;  /* 0x00000080100c7836 */ /* 0x000fc40000000000 */
[C---:B------:R-:W-:Y:S02]  /*3db0*/  VIADD R74, R16.reuse, 0x100 ;  /* 0x00000100104a7836 */ /* 0x040fe40000000000 */
[----:B------:R-:W-:Y:S02]  /*3dc0*/  VIADD R76, R16, 0x140 ;  /* 0x00000140104c7836 */ /* 0x000fe40000000000 */
[----:B------:R-:W-:-:S04]  /*3dd0*/  IMAD R77, R77, 0x2, R2 ;  /* 0x000000024d4d7824 */ /* 0x000fc800078e0202 */
        /* <DEDUP_REMOVED lines=55> */
.L_x_6316:
[----:B------:R-:W-:Y:S05]  /*4150*/  BSYNC B0 ;  /* 0x0000000000007941 */ /* 0x000fea0003800000 */
.L_x_6315:
        /* <DEDUP_REMOVED lines=12> */
[----:B-1----:R-:W-:Y:S02]  /*4220*/  SEL R4, RZ, 0x1, P1 ;  /* 0x00000001ff047807 */ /* 0x002fe40000800000 */
[----:B------:R-:W-:Y:S02]  /*4230*/  SEL R22, R22, RZ, P1 ;  /* 0x000000ff16167207 */ /* 0x000fe40000800000 */
[----:B------:R-:W-:Y:S01]  /*4240*/  LOP3.LUT R189, R189, R4, RZ, 0x3c, !PT ;  /* 0x00000004bdbd7212 */ /* 0x000fe200078e3cff */
[----:B------:R1:W-:Y:S01]  /*4250*/  @!P5 SYNCS.ARRIVE.TRANS64.RED.A1T0 RZ, [R70+URZ], RZ ;  /* 0x000000ff46ffd9a7 */ /* 0x0003e2000810043f */
[----:B------:R-:W-:Y:S05]  /*4260*/  @P2 BRA `(.L_x_6317) ;  /* 0xffffffdc00c42947 */ /* 0x000fea000383ffff */
.L_x_6283:
[----:B------:R-:W4:Y:S01]  /*4270*/  LDL R4, [R1] ;  /* 0x0000000001047983 */ /* 0x000f220000100800 */
        /* <DEDUP_REMOVED lines=43> */
[----:B------:R-:W-:-:S02]  /*4530*/  CS2R R74, SRZ ;  /* 0x00000000004a7805 */ /* 0x000fc4000001ff00 */
[----:B------:R-:W-:Y:S02]  /*4540*/  CS2R R152, SRZ ;  /* 0x0000000000987805 */ /* 0x000fe4000001ff00 */
[----:B------:R-:W-:Y:S02]  /*4550*/  CS2R R154, SRZ ;  /* 0x00000000009a7805 */ /* 0x000fe4000001ff00 */
[----:B-1----:R-:W-:Y:S02]  /*4560*/  CS2R R70, SRZ ;  /* 0x0000000000467805 */ /* 0x002fe4000001ff00 */
        /* <DEDUP_REMOVED lines=15> */
[----:B--2---:R-:W-:-:S02]  /*4660*/  CS2R R24, SRZ ;  /* 0x0000000000187805 */ /* 0x004fc4000001ff00 */
[----:B------:R-:W-:Y:S01]  /*4670*/  MOV R172, RZ ;  /* 0x000000ff00ac7202 */ /* 0x000fe20000000f00 */
[----:B------:R-:W-:Y:S02]  /*4680*/  IMAD.MOV.U32 R31, RZ, RZ, RZ ;  /* 0x000000ffff1f7224 */ /* 0x000fe400078e00ff */
        /* <DEDUP_REMOVED lines=9> */
.L_x_6319:
[----:B------:R-:W-:Y:S05]  /*4720*/  BSYNC B0 ;  /* 0x0000000000007941 */ /* 0x000fea0003800000 */
.L_x_6318:
        /* <DEDUP_REMOVED lines=8> */
[----:B------:R-:W-:Y:S02]  /*47b0*/  ISETP.NE.AND P0, PT, R188, 0x3, PT ;  /* 0x00000003bc00780c */ /* 0x000fe40003f05270 */
[----:B0-----:R-:W-:-:S04]  /*47c0*/  LEA.HI R3, R0, R0, RZ, 0x1 ;  /* 0x0000000000037211 */ /* 0x001fc800078f08ff */
[----:B------:R-:W-:-:S04]  /*47d0*/  LOP3.LUT R3, R3, 0x1fffe, RZ, 0xc0, !PT ;  /* 0x0001fffe03037812 */ /* 0x000fc800078ec0ff */
[----:B------:R-:W-:-:S05]  /*47e0*/  IADD3 R3, R0, -R3, RZ ;  /* 0x8000000300037210 */ /* 0x000fca0007ffe0ff */
[----:B------:R-:W-:-:S04]  /*47f0*/  IMAD R3, R3, 0x8000, R2 ;  /* 0x0000800003037824 */ /* 0x000fc800078e0202 */
[----:B------:R-:W-:-:S05]  /*4800*/  VIADD R3, R3, 0x400 ;  /* 0x0000040003037836 */ /* 0x000fca0000000000 */
[----:B------:R-:W-:-:S04]  /*4810*/  SHF.R.U32.HI R3, RZ, 0x4, R3 ;  /* 0x00000004ff037819 */ /* 0x000fc80000011603 */
[----:B------:R-:W-:-:S04]  /*4820*/  LOP3.LUT R3, R3, 0x3fff, RZ, 0xc0, !PT ;  /* 0x00003fff03037812 */ /* 0x000fc800078ec0ff */
[----:B------:R-:W-:Y:S01]  /*4830*/  LOP3.LUT R15, R3, 0x2000000, RZ, 0xfc, !PT ;  /* 0x02000000030f7812 */ /* 0x000fe200078efcff */
[----:B------:R-:W-:Y:S06]  /*4840*/  @!P0 BRA `(.L_x_6323) ;  /* 0x0000000000048947 */ /* 0x000fec0003800000 */
[----:B------:R-:W-:Y:S01]  /*4850*/  BPT.TRAP 0x1 ;  /* 0x000000040000795c */ /* 0x000fe20000300000 */
.L_x_6323:
        /* <DEDUP_REMOVED lines=11> */
.L_x_6532:
[----:B------:R-:W-:Y:S05]  /*4910*/  BSYNC B0 ;  /* 0x0000000000007941 */ /* 0x000fea0003800000 */
.L_x_6324:
[----:B------:R-:W-:Y:S01]  /*4920*/  BAR.SYNC.DEFER_BLOCKING 0xe, 0x100 ;  /* 0x0384000000007b1d */ /* 0x000fe20000010000 */
[----:B------:R-:W-:Y:S01]  /*4930*/  IMAD.MOV.U32 R5, RZ, RZ, 0x40000040 ;  /* 0x40000040ff057424 */ /* 0x000fe200078e00ff */
[C---:B------:R-:W-:Y:S01]  /*4940*/  R2UR UR6, R6.reuse ;  /* 0x00000000060672ca */ /* 0x040fe200000e0000 */
[----:B------:R-:W-:Y:S01]  /*4950*/  VIADD R8, R6, 0x80 ;  /* 0x0000008006087836 */ /* 0x000fe20000000000 */
[----:B------:R-:W-:Y:S01]  /*4960*/  R2UR UR7, R7 ;  /* 0x00000000070772ca */ /* 0x000fe200000e0000 */
[----:B------:R-:W-:Y:S01]  /*4970*/  IMAD.MOV.U32 R9, RZ, RZ, 0x40000040 ;  /* 0x40000040ff097424 */ /* 0x000fe200078e00ff */
[----:B------:R-:W-:Y:S01]  /*4980*/  R2UR UR4, R4 ;  /* 0x00000000040472ca */ /* 0x000fe200000e0000 */
[----:B------:R-:W-:Y:S01]  /*4990*/  IMAD.MOV.U32 R11, RZ, RZ, 0x40000040 ;  /* 0x40000040ff0b7424 */ /* 0x000fe200078e00ff */
[----:B------:R-:W-:Y:S01]  /*49a0*/  R2UR UR5, R5 ;  /* 0x00000000050572ca */ /* 0x000fe200000e0000 */
[----:B------:R-:W-:Y:S01]  /*49b0*/  VIADD R12, R6, 0x100 ;  /* 0x00000100060c7836 */ /* 0x000fe20000000000 */
[----:B------:R-:W-:Y:S01]  /*49c0*/  IADD3 R10, R4, 0x2, RZ ;  /* 0x00000002040a7810 */ /* 0x000fe20007ffe0ff */
[----:B------:R-:W-:Y:S01]  /*49d0*/  IMAD.MOV.U32 R13, RZ, RZ, 0x40000040 ;  /* 0x40000040ff0d7424 */ /* 0x000fe200078e00ff */
[----:B------:R-:W-:Y:S01]  /*49e0*/  MOV R7, 0x40000040 ;  /* 0x4000004000077802 */ /* 0x000fe20000000f00 */
[----:B------:R-:W-:Y:S01]  /*49f0*/  VIADD R6, R6, 0x180 ;  /* 0x0000018006067836 */ /* 0x000fe20000000000 */
[----:B------:R-:W1:Y:S01]  /*4a00*/  S2R R0, SR_TID.X ;  /* 0x0000000000007919 */ /* 0x000e620000002100 */
[----:B------:R-:W-:Y:S01]  /*4a10*/  ISETP.GE.AND P2, PT, R168, 0x2, PT ;  /* 0x00000002a800780c */ /* 0x000fe20003f46270 */
[----:B------:R-:W-:Y:S01]  /*4a20*/  BSSY B0, `(.L_x_6326) ;  /* 0x00000ea000007945 */ /* 0x000fe20003800000 */
        /* <DEDUP_REMOVED lines=38> */
.L_x_6333:
[----:B------:R-:W-:Y:S01]  /*4c90*/  BAR.SYNC.DEFER_BLOCKING 0xe, 0x100 ;  /* 0x0384000000007b1d */ /* 0x000fe20000010000 */
[----:B0-----:R-:W-:Y:S01]  /*4ca0*/  IMAD R3, R18, 0x40, R190 ;  /* 0x0000004012037824 */ /* 0x001fe200078e02be */
[----:B------:R-:W-:Y:S01]  /*4cb0*/  ISETP.GT.AND P3, PT, R168, RZ, PT ;  /* 0x000000ffa800720c */ /* 0x000fe20003f64270 */
[----:B------:R-:W-:Y:S02]  /*4cc0*/  VIADD R18, R18, 0x1 ;  /* 0x0000000112127836 */ /* 0x000fe40000000000 */
[----:B------:R-:W-:Y:S02]  /*4cd0*/  IMAD R3, R3, 0x4, R2 ;  /* 0x0000000403037824 */ /* 0x000fe400078e0202 */
[----:B------:R-:W-:Y:S01]  /*4ce0*/  VIADD R168, R168, 0xffffffff ;  /* 0xffffffffa8a87836 */ /* 0x000fe20000000000 */
[----:B------:R-:W-:-:S04]  /*4cf0*/  ISETP.NE.AND P2, PT, R18, 0x2, PT ;  /* 0x000000021200780c */ /* 0x000fc80003f45270 */
[----:B------:R-:W-:Y:S02]  /*4d00*/  SEL R6, RZ, 0x1, P2 ;  /* 0x00000001ff067807 */ /* 0x000fe40001000000 */
[----:B------:R-:W-:Y:S02]  /*4d10*/  SEL R18, R18, RZ, P2 ;  /* 0x000000ff12127207 */ /* 0x000fe40001000000 */
[----:B------:R-:W-:Y:S01]  /*4d20*/  LOP3.LUT R19, R19, R6, RZ, 0x3c, !PT ;  /* 0x0000000613137212 */ /* 0x000fe200078e3cff */
[----:B-12---:R-:W0:Y:S04]  /*4d30*/  LDS R0, [R3+0x28800] ;  /* 0x0288000003007984 */ /* 0x006e280000000800 */
        /* <DEDUP_REMOVED lines=131> */
.L_x_6328:
[----:B------:R-:W-:Y:S01]  /*5570*/  IMAD R0, R18, 0x8, R2 ;  /* 0x0000000812007824 */ /* 0x000fe200078e0202 */
[----:B------:R-:W-:-:S04]  /*5580*/  SHF.L.U32 R3, R19, 0x1f, RZ ;  /* 0x0000001f13037819 */ /* 0x000fc800000006ff */
[----:B------:R0:W1:Y:S01]  /*5590*/  SYNCS.PHASECHK.TRANS64.TRYWAIT P2, [R0+URZ+0x28c50], R3 ;  /* 0x028c5003000075a7 */ /* 0x000062000804017f */
[----:B------:R-:W-:Y:S05]  /*55a0*/  @!P0 BRA `(.L_x_6329) ;  /* 0x0000000000048947 */ /* 0x000fea0003800000 */
[----:B------:R-:W-:Y:S01]  /*55b0*/  BPT.TRAP 0x1 ;  /* 0x000000040000795c */ /* 0x000fe20000300000 */
.L_x_6329:
[----:B------:R-:W-:Y:S04]  /*55c0*/  BSSY B1, `(.L_x_6330) ;  /* 0x0000004000017945 */ /* 0x000fe80003800000 */
[----:B-1----:R-:W-:Y:S05]  /*55d0*/  @P2 BRA `(.L_x_6331) ;  /* 0x0000000000082947 */ /* 0x002fea0003800000 */
[----:B------:R-:W1:Y:S02]  /*55e0*/  SYNCS.PHASECHK.TRANS64.TRYWAIT P2, [R0+URZ+0x28c50], R3 ;  /* 0x028c5003000075a7 */ /* 0x000e64000804017f */
[----:B-1----:R-:W-:Y:S05]  /*55f0*/  @!P2 BRA `(.L_x_6332) ;  /* 0x00000124000ca947 */ /* 0x002fea0003800000 */
.L_x_6331:
[----:B------:R-:W-:Y:S05]  /*5600*/  BSYNC B1 ;  /* 0x0000000000017941 */ /* 0x000fea0003800000 */
.L_x_6330:
[----:B------:R-:W-:Y:S01]  /*5610*/  IMAD.MOV.U32 R7, RZ, RZ, 0x40000040 ;  /* 0x40000040ff077424 */ /* 0x000fe200078e00ff */
[----:B------:R-:W-:Y:S01]  /*5620*/  LEA R6, R18, R15, 0xc ;  /* 0x0000000f12067211 */ /* 0x000fe200078e60ff */
[----:B------:R-:W-:Y:S01]  /*5630*/  WARPGROUP.ARRIVE ;  /* 0x00000000000079c5 */ /* 0x000fe20000000000 */
[----:B------:R-:W-:Y:S01]  /*5640*/  R2UR UR4, R4 ;  /* 0x00000000040472ca */ /* 0x000fe200000e0000 */
[----:B------:R-:W-:Y:S01]  /*5650*/  IMAD.MOV.U32 R21, RZ, RZ, 0x40000040 ;  /* 0x40000040ff157424 */ /* 0x000fe200078e00ff */
[----:B------:R-:W-:Y:S01]  /*5660*/  R2UR UR5, R5 ;  /* 0x00000000050572ca */ /* 0x000fe200000e0000 */
[C---:B------:R-:W-:Y:S01]  /*5670*/  VIADD R20, R6.reuse, 0x80 ;  /* 0x0000008006147836 */ /* 0x040fe20000000000 */
[----:B------:R-:W-:Y:S01]  /*5680*/  R2UR UR6, R6 ;  /* 0x00000000060672ca */ /* 0x000fe200000e0000 */
[----:B01----:R-:W-:Y:S01]  /*5690*/  @!P1 VIADD R0, R0, 0x28c60 ;  /* 0x00028c6000009836 */ /* 0x003fe20000000000 */
[----:B------:R-:W-:Y:S01]  /*56a0*/  R2UR UR7, R7 ;  /* 0x00000000070772ca */ /* 0x000fe200000e0000 */
[----:B------:R-:W-:-:S03]  /*56b0*/  IMAD.MOV.U32 R7, RZ, RZ, 0x40000040 ;  /* 0x40000040ff077424 */ /* 0x000fc600078e00ff */
[----:B------:R-:W-:-:S09]  /*56c0*/  @!P1 PRMT R0, RZ, 0x654, R0 ;  /* 0x00000654ff009816 */ /* 0x000fd20000000000 */
        /* <DEDUP_REMOVED lines=31> */
.L_x_6327:
[----:B------:R-:W-:Y:S05]  /*58c0*/  BSYNC B0 ;  /* 0x0000000000007941 */ /* 0x000fea0003800000 */
.L_x_6326:
[----:B------:R-:W-:Y:S01]  /*58d0*/  BAR.SYNC.DEFER_BLOCKING 0xe, 0x100 ;  /* 0x0384000000007b1d */ /* 0x000fe20000010000 */
[C---:B0-----:R-:W-:Y:S01]  /*58e0*/  LEA R3, R18.reuse, R190, 0x6 ;  /* 0x000000be12037211 */ /* 0x041fe200078e30ff */
[----:B------:R-:W-:Y:S01]  /*58f0*/  VIADD R18, R18, 0x1 ;  /* 0x0000000112127836 */ /* 0x000fe20000000000 */
[----:B------:R-:W-:-:S03]  /*5900*/  PLOP3.LUT P0, PT, PT, PT, PT, 0x8, 0x0 ;  /* 0x000000000000781c */ /* 0x000fc60003f0e170 */
[----:B------:R-:W-:Y:S01]  /*5910*/  IMAD R3, R3, 0x4, R2 ;  /* 0x0000000403037824 */ /* 0x000fe200078e0202 */
        /* <DEDUP_REMOVED lines=136> */
.L_x_6321:
        /* <DEDUP_REMOVED lines=32> */
.L_x_6335:
[----:B------:R-:W-:Y:S05]  /*63a0*/  BSYNC B6 ;  /* 0x0000000000067941 */ /* 0x000fea0003800000 */
.L_x_6334:
        /* <DEDUP_REMOVED lines=12> */
.L_x_6339:
[----:B-1----:R1:W2:Y:S02]  /*6470*/  SYNCS.PHASECHK.TRANS64.TRYWAIT P0, [R2+URZ+0x28c00], R3 ;  /* 0x028c0003020075a7 */ /* 0x0022a4000800017f */
[----:B--2---:R-:W-:Y:S05]  /*6480*/  @!P0 NANOSLEEP.SYNCS 0x989680 ;  /* 0x009896800000895d */ /* 0x004fea0003900000 */
[----:B------:R-:W2:Y:S02]  /*6490*/  @!P0 SYNCS.PHASECHK.TRANS64 P0, [R2+URZ+0x28c00], R3 ;  /* 0x028c0003020085a7 */ /* 0x000ea4000800007f */
[----:B--2---:R-:W-:Y:S05]  /*64a0*/  @!P0 BRA `(.L_x_6339) ;  /* 0xfffffffc00f08947 */ /* 0x004fea000383ffff */
.L_x_6338:
[----:B------:R-:W-:Y:S05]  /*64b0*/  BSYNC B0 ;  /* 0x0000000000007941 */ /* 0x000fea0003800000 */
.L_x_6337:
[----:B------:R-:W-:Y:S05]  /*64c0*/  BRA `(.L_x_6340) ;  /* 0x0000002c00e87947 */ /* 0x000fea0003800000 */
.L_x_6336:
[----:B------:R-:W0:Y:S01]  /*64d0*/  LDC.64 R44, c[0x0][0x3e8] ;  /* 0x0000fa00ff2c7b82 */ /* 0x000e220000000a00 */
[----:B------:R-:W-:Y:S01]  /*64e0*/  VIADD R0, R2, 0x20400 ;  /* 0x0002040002007836 */ /* 0x000fe20000000000 */
[----:B-----5:R-:W-:Y:S01]  /*64f0*/  SHF.R.S32.HI R3, RZ, 0x1f, R33 ;  /* 0x0000001fff037819 */ /* 0x020fe20000011421 */
[----:B------:R-:W-:Y:S01]  /*6500*/  IMAD.MOV.U32 R4, RZ, RZ, R16 ;  /* 0x000000ffff047224 */ /* 0x000fe200078e0010 */
[----:B------:R-:W-:Y:S01]  /*6510*/  SHF.L.U32 R24, R210, 0x2, RZ ;  /* 0x00000002d2187819 */ /* 0x000fe200000006ff */
[----:B------:R-:W-:Y:S01]  /*6520*/  IMAD.MOV.U32 R5, RZ, RZ, R17 ;  /* 0x000000ffff057224 */ /* 0x000fe200078e0011 */
[----:B------:R-:W-:Y:S01]  /*6530*/  LOP3.LUT P0, RZ, R0, 0x3ff, RZ, 0xc0, !PT ;  /* 0x000003ff00ff7812 */ /* 0x000fe2000780c0ff */
[----:B------:R-:W-:Y:S01]  /*6540*/  BSSY B6, `(.L_x_6341) ;  /* 0x0000030000067945 */ /* 0x000fe20003800000 */
        /* <DEDUP_REMOVED lines=47> */
.L_x_6342:
[----:B------:R-:W-:Y:S05]  /*6840*/  BSYNC B6 ;  /* 0x0000000000067941 */ /* 0x000fea0003800000 */
.L_x_6341:
[----:B------:R-:W0:Y:S01]  /*6850*/  LDC.64 R4, c[0x0][0x3d8] ;  /* 0x0000f600ff047b82 */ /* 0x000e220000000a00 */
[----:B------:R-:W-:Y:S01]  /*6860*/  SHF.R.S32.HI R3, RZ, 0x1f, R185 ;  /* 0x0000001fff037819 */ /* 0x000fe200000114b9 */
[----:B------:R-:W-:Y:S01]  /*6870*/  ULDC.U8 UR4, c[0x0][0x3f0] ;  /* 0x0000fc0000047ab9 */ /* 0x000fe20000000000 */
[----:B------:R-:W-:Y:S01]  /*6880*/  BSSY B0, `(.L_x_6343) ;  /* 0x00002b6000007945 */ /* 0x000fe20003800000 */
[----:B------:R-:W-:-:S04]  /*6890*/  ISETP.NE.AND P0, PT, RZ, UR4, PT ;  /* 0x00000004ff007c0c */ /* 0x000fc8000bf05270 */
[----:B------:R-:W1:Y:S01]  /*68a0*/  LDC.64 R6, c[0x0][0x3e8] ;  /* 0x0000fa00ff067b82 */ /* 0x000e620000000a00 */
[-C--:B0-----:R-:W-:Y:S02]  /*68b0*/  IMAD R0, R3, R4.reuse, RZ ;  /* 0x0000000403007224 */ /* 0x081fe400078e02ff */
[----:B------:R-:W-:-:S03]  /*68c0*/  IMAD.WIDE.U32 R8, R185, R4, RZ ;  /* 0x00000004b9087225 */ /* 0x000fc600078e00ff */
[----:B------:R-:W-:Y:S01]  /*68d0*/  SHF.L.U32 R52, R8, 0x6, RZ ;  /* 0x0000000608347819 */ /* 0x000fe200000006ff */
        /* <DEDUP_REMOVED lines=46> */
[----:B------:R-:W-:Y:S02]  /*6bc0*/  IADD3.X R30, R57, R48, RZ, P4, !PT ;  /* 0x00000030391e7210 */ /* 0x000fe400027fe4ff */
[----:B------:R-:W-:-:S02]  /*6bd0*/  CS2R R36, SRZ ;  /* 0x0000000000247805 */ /* 0x000fc4000001ff00 */
[C---:B------:R-:W-:Y:S02]  /*6be0*/  LEA R14, P4, R15.reuse, UR6, 0x1 ;  /* 0x000000060f0e7c11 */ /* 0x040fe4000f8808ff */
[----:B------:R-:W-:Y:S02]  /*6bf0*/  CS2R R34, SRZ ;  /* 0x0000000000227805 */ /* 0x000fe4000001ff00 */
[C---:B------:R-:W-:Y:S02]  /*6c00*/  LEA R38, P5, R0.reuse, UR8, 0x1 ;  /* 0x0000000800267c11 */ /* 0x040fe4000f8a08ff */
[----:B------:R-:W-:Y:S02]  /*6c10*/  CS2R R32, SRZ ;  /* 0x0000000000207805 */ /* 0x000fe4000001ff00 */
[----:B------:R-:W-:Y:S02]  /*6c20*/  LEA.HI.X R15, R15, UR7, R30, 0x1, P4 ;  /* 0x000000070f0f7c11 */ /* 0x000fe4000a0f0c1e */
[----:B------:R-:W-:-:S02]  /*6c30*/  LEA.HI.X R39, R0, UR9, R31, 0x1, P5 ;  /* 0x0000000900277c11 */ /* 0x000fc4000a8f0c1f */
[----:B------:R-:W-:Y:S01]  /*6c40*/  CS2R R30, SRZ ;  /* 0x00000000001e7805 */ /* 0x000fe2000001ff00 */
[----:B------:R0:W5:Y:S05]  /*6c50*/  @!P3 LDG.E.64 R36, desc[UR40][R14.64] ;  /* 0x000000280e24b981 */ /* 0x00016a000c1e1b00 */
[----:B------:R0:W5:Y:S04]  /*6c60*/  @!P2 LDG.E.64 R30, desc[UR40][R14.64+0x20] ;  /* 0x000020280e1ea981 */ /* 0x000168000c1e1b00 */
[----:B------:R0:W5:Y:S04]  /*6c70*/  @!P3 LDG.E.64 R34, desc[UR40][R38.64] ;  /* 0x000000282622b981 */ /* 0x000168000c1e1b00 */
[----:B------:R0:W5:Y:S02]  /*6c80*/  @!P2 LDG.E.64 R32, desc[UR40][R38.64+0x20] ;  /* 0x000020282620a981 */ /* 0x000164000c1e1b00 */
.L_x_6346:
[----:B------:R-:W-:Y:S05]  /*6c90*/  BSYNC B1 ;  /* 0x0000000000017941 */ /* 0x000fea0003800000 */
.L_x_6345:
        /* <DEDUP_REMOVED lines=24> */
.L_x_6348:
[----:B------:R-:W-:Y:S05]  /*6e20*/  BSYNC B1 ;  /* 0x0000000000017941 */ /* 0x000fea0003800000 */
.L_x_6347:
[----:B------:R-:W-:Y:S01]  /*6e30*/  IMAD.WIDE.U32 R10, R3, R4, R10 ;  /* 0x00000004030a7225 */ /* 0x000fe200078e000a */
[----:B------:R-:W-:Y:S01]  /*6e40*/  LEA.HI R0, R207, R207, RZ, 0x1 ;  /* 0x000000cfcf007211 */ /* 0x000fe200078f08ff */
[----:B------:R-:W-:Y:S01]  /*6e50*/  ULDC.64 UR4, c[0x0][0x3c8] ;  /* 0x0000f20000047ab9 */ /* 0x000fe20000000a00 */
[----:B------:R-:W-:Y:S01]  /*6e60*/  ULDC.64 UR6, c[0x0][0x3e0] ;  /* 0x0000f80000067ab9 */ /* 0x000fe20000000a00 */
[----:B------:R-:W-:-:S04]  /*6e70*/  IMAD.WIDE.U32 R12, R3, R6, R12 ;  /* 0x00000006030c7225 */ /* 0x000fc800078e000c */
[C---:B------:R-:W-:Y:S02]  /*6e80*/  IMAD R4, R41.reuse, R4, RZ ;  /* 0x0000000429047224 */ /* 0x040fe400078e02ff */
[----:B------:R-:W-:Y:S02]  /*6e90*/  IMAD R6, R41, R6, RZ ;  /* 0x0000000629067224 */ /* 0x000fe400078e02ff */
[----:B01----:R-:W-:Y:S02]  /*6ea0*/  IMAD.SHL.U32 R14, R191, 0x40, RZ ;  /* 0x00000040bf0e7824 */ /* 0x003fe400078e00ff */
[C---:B------:R-:W-:Y:S01]  /*6eb0*/  IMAD R5, R3.reuse, R5, R4 ;  /* 0x0000000503057224 */ /* 0x040fe200078e0204 */
[----:B------:R-:W-:Y:S01]  /*6ec0*/  LEA R4, P2, R10, UR4, 0x1 ;  /* 0x000000040a047c11 */ /* 0x000fe2000f8408ff */
[----:B------:R-:W-:Y:S01]  /*6ed0*/  IMAD R3, R3, R7, R6 ;  /* 0x0000000703037224 */ /* 0x000fe200078e0206 */
[----:B------:R-:W-:Y:S01]  /*6ee0*/  LOP3.LUT R6, R0, 0xfffffffe, RZ, 0xc0, !PT ;  /* 0xfffffffe00067812 */ /* 0x000fe200078ec0ff */
[----:B------:R-:W-:Y:S01]  /*6ef0*/  IMAD.IADD R5, R11, 0x1, R5 ;  /* 0x000000010b057824 */ /* 0x000fe200078e0205 */
[----:B------:R-:W-:Y:S01]  /*6f00*/  LOP3.LUT R15, R14, 0x1c0, RZ, 0xc0, !PT ;  /* 0x000001c00e0f7812 */ /* 0x000fe200078ec0ff */
[----:B------:R-:W-:Y:S01]  /*6f10*/  IMAD.IADD R3, R13, 0x1, R3 ;  /* 0x000000010d037824 */ /* 0x000fe200078e0203 */
[----:B------:R-:W-:Y:S01]  /*6f20*/  LEA R0, P3, R12, UR6, 0x1 ;  /* 0x000000060c007c11 */ /* 0x000fe2000f8608ff */
[----:B------:R-:W-:Y:S01]  /*6f30*/  IMAD.IADD R6, R207, 0x1, -R6 ;  /* 0x00000001cf067824 */ /* 0x000fe200078e0a06 */
[----:B------:R-:W-:Y:S01]  /*6f40*/  LOP3.LUT R7, R15, 0x18, R16, 0xf8, !PT ;  /* 0x000000180f077812 */ /* 0x000fe200078ef810 */
[----:B------:R-:W-:Y:S01]  /*6f50*/  UMOV UR4, 0xffffffff ;  /* 0xffffffff00047882 */ /* 0x000fe20000000000 */
[----:B------:R-:W-:-:S02]  /*6f60*/  SHF.R.U32.HI R14, RZ, 0x3, R15 ;  /* 0x00000003ff0e7819 */ /* 0x000fc4000001160f */
[----:B------:R-:W-:Y:S02]  /*6f70*/  LEA.HI.X R5, R10, UR5, R5, 0x1, P2 ;  /* 0x000000050a057c11 */ /* 0x000fe400090f0c05 */
[----:B------:R-:W-:Y:S02]  /*6f80*/  LEA.HI.X R3, R12, UR7, R3, 0x1, P3 ;  /* 0x000000070c037c11 */ /* 0x000fe400098f0c03 */
[----:B------:R-:W-:Y:S02]  /*6f90*/  LOP3.LUT R39, R7, R14, RZ, 0x3c, !PT ;  /* 0x0000000e07277212 */ /* 0x000fe400078e3cff */
[----:B------:R-:W-:Y:S01]  /*6fa0*/  SHF.L.U32 R7, R6, 0x1f, RZ ;  /* 0x0000001f06077819 */ /* 0x000fe200000006ff */
[----:B------:R-:W-:Y:S06]  /*6fb0*/  BRA.DIV UR4, `(.L_x_6349) ;  /* 0x0000010a04b07947 */ /* 0x000fec000b800000 */
.L_x_6535:
[----:B------:R-:W-:-:S03]  /*6fc0*/  UMOV UR4, 0xffffffff ;  /* 0xffffffff00047882 */ /* 0x000fc60000000000 */
[----:B------:R-:W-:Y:S05]  /*6fd0*/  BRA.DIV UR4, `(.L_x_6350) ;  /* 0x0000010a04d07947 */ /* 0x000fea000b800000 */
.L_x_6538:
[----:B------:R-:W-:-:S03]  /*6fe0*/  UMOV UR4, 0xffffffff ;  /* 0xffffffff00047882 */ /* 0x000fc60000000000 */
[----:B------:R-:W-:Y:S05]  /*6ff0*/  BRA.DIV UR4, `(.L_x_6351) ;  /* 0x0000010a04f07947 */ /* 0x000fea000b800000 */
.L_x_6541:
[----:B------:R-:W-:-:S03]  /*7000*/  UMOV UR4, 0xffffffff ;  /* 0xffffffff00047882 */ /* 0x000fc60000000000 */
[----:B------:R-:W-:Y:S05]  /*7010*/  BRA.DIV UR4, `(.L_x_6352) ;  /* 0x0000010e04107947 */ /* 0x000fea000b800000 */
.L_x_6544:
[----:B------:R-:W-:-:S03]  /*7020*/  UMOV UR4, 0xffffffff ;  /* 0xffffffff00047882 */ /* 0x000fc60000000000 */
[----:B------:R-:W-:Y:S05]  /*7030*/  BRA.DIV UR4, `(.L_x_6353) ;  /* 0x0000010e04307947 */ /* 0x000fea000b800000 */
.L_x_6547:
[----:B------:R-:W-:-:S03]  /*7040*/  UMOV UR4, 0xffffffff ;  /* 0xffffffff00047882 */ /* 0x000fc60000000000 */
[----:B------:R-:W-:Y:S05]  /*7050*/  BRA.DIV UR4, `(.L_x_6354) ;  /* 0x0000010e04507947 */ /* 0x000fea000b800000 */
.L_x_6550:
[----:B------:R-:W-:-:S03]  /*7060*/  UMOV UR4, 0xffffffff ;  /* 0xffffffff00047882 */ /* 0x000fc60000000000 */
[----:B------:R-:W-:Y:S05]  /*7070*/  BRA.DIV UR4, `(.L_x_6355) ;  /* 0x0000010e04707947 */ /* 0x000fea000b800000 */
.L_x_6553:
[----:B------:R-:W-:-:S03]  /*7080*/  UMOV UR4, 0xffffffff ;  /* 0xffffffff00047882 */ /* 0x000fc60000000000 */
[----:B------:R-:W-:Y:S05]  /*7090*/  BRA.DIV UR4, `(.L_x_6356) ;  /* 0x0000010e04907947 */ /* 0x000fea000b800000 */
.L_x_6556:
[----:B------:R-:W0:Y:S01]  /*70a0*/  SYNCS.PHASECHK.TRANS64.TRYWAIT P2, [R2+URZ+0x28c00], R7 ;  /* 0x028c0007020075a7 */ /* 0x000e22000804017f */
[----:B-----5:R-:W-:Y:S01]  /*70b0*/  IMAD.MOV.U32 R0, RZ, RZ, R30 ;  /* 0x000000ffff007224 */ /* 0x020fe200078e001e */
[----:B------:R-:W-:Y:S01]  /*70c0*/  MOV R4, R36 ;  /* 0x0000002400047202 */ /* 0x000fe20000000f00 */
[----:B------:R-:W-:Y:S01]  /*70d0*/  IMAD.MOV.U32 R3, RZ, RZ, R31 ;  /* 0x000000ffff037224 */ /* 0x000fe200078e001f */
[----:B------:R-:W-:Y:S01]  /*70e0*/  LOP3.LUT P3, RZ, R191, 0x4, RZ, 0xc0, !PT ;  /* 0x00000004bfff7812 */ /* 0x000fe2000786c0ff */
[----:B------:R-:W-:Y:S01]  /*70f0*/  IMAD.MOV.U32 R5, RZ, RZ, R37 ;  /* 0x000000ffff057224 */ /* 0x000fe200078e0025 */
[----:B------:R-:W-:Y:S01]  /*7100*/  BSSY B1, `(.L_x_6357) ;  /* 0x000001b000017945 */ /* 0x000fe20003800000 */
[----:B------:R-:W-:Y:S01]  /*7110*/  IMAD.MOV.U32 R6, RZ, RZ, R8 ;  /* 0x000000ffff067224 */ /* 0x000fe200078e0008 */
[----:B------:R-:W-:Y:S01]  /*7120*/  PRMT R40, R3, 0x5410, R0 ;  /* 0x0000541003287816 */ /* 0x000fe20000000000 */
[----:B------:R-:W-:Y:S01]  /*7130*/  IMAD R3, R200, 0x200, R39 ;  /* 0x00000200c8037824 */ /* 0x000fe200078e0227 */
[----:B------:R-:W-:Y:S01]  /*7140*/  PRMT R11, R5, 0x5410, R4 ;  /* 0x00005410050b7816 */ /* 0x000fe20000000004 */
[----:B------:R-:W-:-:S02]  /*7150*/  IMAD.MOV.U32 R5, RZ, RZ, R34 ;  /* 0x000000ffff057224 */ /* 0x000fc400078e0022 */
[----:B------:R-:W-:Y:S02]  /*7160*/  IMAD.MOV.U32 R0, RZ, RZ, R32 ;  /* 0x000000ffff007224 */ /* 0x000fe400078e0020 */
[----:B------:R-:W-:Y:S01]  /*7170*/  IMAD.MOV.U32 R4, RZ, RZ, R33 ;  /* 0x000000ffff047224 */ /* 0x000fe200078e0021 */
[----:B------:R-:W-:Y:S01]  /*7180*/  PRMT R12, R12, 0x5410, R5 ;  /* 0x000054100c0c7816 */ /* 0x000fe20000000005 */
[----:B------:R-:W-:Y:S02]  /*7190*/  IMAD R3, R3, 0x2, R2 ;  /* 0x0000000203037824 */ /* 0x000fe400078e0202 */
[----:B------:R-:W-:Y:S01]  /*71a0*/  IMAD.MOV.U32 R5, RZ, RZ, R35 ;  /* 0x000000ffff057224 */ /* 0x000fe200078e0023 */
[----:B------:R-:W-:Y:S01]  /*71b0*/  PRMT R42, R0, 0x5410, R4 ;  /* 0x00005410002a7816 */ /* 0x000fe20000000004 */
[C---:B------:R-:W-:Y:S01]  /*71c0*/  VIADD R4, R3.reuse, 0x20400 ;  /* 0x0002040003047836 */ /* 0x040fe20000000000 */
[----:B------:R-:W-:Y:S01]  /*71d0*/  IADD3 R0, R3, 0x20440, RZ ;  /* 0x0002044003007810 */ /* 0x000fe20007ffe0ff */
[----:B------:R-:W-:Y:S01]  /*71e0*/  IMAD.MOV.U32 R10, RZ, RZ, R9 ;  /* 0x000000ffff0a7224 */ /* 0x000fe200078e0009 */
[----:B------:R-:W-:Y:S01]  /*71f0*/  PRMT R13, R13, 0x5410, R5 ;  /* 0x000054100d0d7816 */ /* 0x000fe20000000005 */
[----:B------:R-:W-:-:S02]  /*7200*/  @P3 VIADD R0, R4, 0xffffffc0 ;  /* 0xffffffc004003836 */ /* 0x000fc40000000000 */
[----:B------:R-:W-:Y:S01]  /*7210*/  IMAD.MOV.U32 R4, RZ, RZ, R26 ;  /* 0x000000ffff047224 */ /* 0x000fe200078e001a */
[----:B------:R-:W-:Y:S01]  /*7220*/  PRMT R43, R6, 0x5410, R10 ;  /* 0x00005410062b7816 */ /* 0x000fe2000000000a */
[----:B------:R-:W-:Y:S02]  /*7230*/  IMAD.MOV.U32 R5, RZ, RZ, R27 ;  /* 0x000000ffff057224 */ /* 0x000fe400078e001b */
[----:B------:R-:W-:Y:S02]  /*7240*/  IMAD.MOV.U32 R6, RZ, RZ, R20 ;  /* 0x000000ffff067224 */ /* 0x000fe400078e0014 */
[----:B------:R-:W-:Y:S01]  /*7250*/  IMAD.MOV.U32 R10, RZ, RZ, R21 ;  /* 0x000000ffff0a7224 */ /* 0x000fe200078e0015 */
[----:B------:R-:W-:Y:S01]  /*7260*/  PRMT R44, R5, 0x5410, R4 ;  /* 0x00005410052c7816 */ /* 0x000fe20000000004 */
[----:B------:R-:W-:Y:S01]  /*7270*/  IMAD.MOV.U32 R4, RZ, RZ, R28 ;  /* 0x000000ffff047224 */ /* 0x000fe200078e001c */
[----:B------:R-:W-:Y:S02]  /*7280*/  MOV R5, R29 ;  /* 0x0000001d00057202 */ /* 0x000fe40000000f00 */
[----:B------:R-:W-:Y:S01]  /*7290*/  PRMT R45, R10, 0x5410, R6 ;  /* 0x000054100a2d7816 */ /* 0x000fe20000000006 */
[----:B0-----:R-:W-:Y:S06]  /*72a0*/  @!P2 BRA `(.L_x_6358) ;  /* 0x0000010c0034a947 */ /* 0x001fec0003800000 */
.L_x_6557:
[----:B------:R-:W-:Y:S05]  /*72b0*/  BSYNC B1 ;  /* 0x0000000000017941 */ /* 0x000fea0003800000 */
.L_x_6357:
[----:B------:R-:W-:Y:S01]  /*72c0*/  BSSY B1, `(.L_x_6359) ;  /* 0x0000067000017945 */ /* 0x000fe20003800000 */
[----:B------:R-:W-:-:S03]  /*72d0*/  PRMT R46, R4, 0x5410, R5 ;  /* 0x00005410042e7816 */ /* 0x000fc60000000005 */
        /* <DEDUP_REMOVED lines=31> */
[----:B------:R-:W-:Y:S01]  /*74d0*/  IMAD.U32 R7, R5, 0x10000, RZ ;  /* 0x0001000005077824 */ /* 0x000fe200078e00ff */
[----:B------:R-:W-:Y:S01]  /*74e0*/  SHF.L.U32 R11, R14, 0x10, RZ ;  /* 0x000000100e0b7819 */ /* 0x000fe200000006ff */
[----:B------:R-:W-:Y:S01]  /*74f0*/  FMUL.FTZ R41, R13, R15 ;  /* 0x0000000f0d297220 */ /* 0x000fe20000410000 */
        /* <DEDUP_REMOVED lines=12> */
[C---:B------:R-:W-:Y:S01]  /*75c0*/  FFMA.FTZ R5, R7.reuse, R14, -R34 ;  /* 0x0000000e07057223 */ /* 0x040fe20000010822 */
[----:B------:R-:W-:Y:S01]  /*75d0*/  F2FP.BF16.F32.PACK_AB R6, R38, R39 ;  /* 0x000000272606723e */ /* 0x000fe200000010ff */
[----:B------:R-:W-:Y:S01]  /*75e0*/  FFMA.FTZ R10, R7, R10, R35 ;  /* 0x0000000a070a7223 */ /* 0x000fe20000010023 */
[----:B------:R-:W-:Y:S02]  /*75f0*/  F2FP.BF16.F32.PACK_AB R7, R36, R37 ;  /* 0x000000252407723e */ /* 0x000fe400000010ff */
[----:B------:R-:W-:Y:S02]  /*7600*/  F2FP.BF16.F32.PACK_AB R4, R13, R4 ;  /* 0x000000040d04723e */ /* 0x000fe400000010ff */
[----:B------:R-:W-:-:S05]  /*7610*/  F2FP.BF16.F32.PACK_AB R5, R10, R5 ;  /* 0x000000050a05723e */ /* 0x000fca00000010ff */
[----:B------:R1:W-:Y:S02]  /*7620*/  STS.128 [R3+0x20400], R4 ;  /* 0x0204000403007388 */ /* 0x0003e40000000c00 */
.L_x_6362:
[----:B------:R-:W-:Y:S05]  /*7630*/  BSYNC B2 ;  /* 0x0000000000027941 */ /* 0x000fea0003800000 */
.L_x_6361:
[----:B------:R-:W-:Y:S05]  /*7640*/  @P2 BRA `(.L_x_6360) ;  /* 0x0000000000b82947 */ /* 0x000fea0003800000 */
[----:B01----:R-:W0:Y:S01]  /*7650*/  LDS.128 R4, [R0] ;  /* 0x0000000000047984 */ /* 0x003e220000000c00 */
        /* <DEDUP_REMOVED lines=16> */
[CC--:B------:R-:W-:Y:S01]  /*7760*/  FMUL.FTZ R35, R11.reuse, R33.reuse ;  /* 0x000000210b237220 */ /* 0x0c0fe20000410000 */
[----:B------:R-:W-:Y:S01]  /*7770*/  FMUL.FTZ R34, R11, R30 ;  /* 0x0000001e0b227220 */ /* 0x000fe20000410000 */
[----:B------:R-:W-:Y:S01]  /*7780*/  FMUL.FTZ R11, R13, R32 ;  /* 0x000000200d0b7220 */ /* 0x000fe20000410000 */
[----:B------:R-:W-:Y:S02]  /*7790*/  IMAD.U32 R6, R4, 0x10000, RZ ;  /* 0x0001000004067824 */ /* 0x000fe400078e00ff */
        /* <DEDUP_REMOVED lines=24> */
[----:B------:R2:W-:Y:S02]  /*7920*/  STS.128 [R0], R4 ;  /* 0x0000000400007388 */ /* 0x0005e40000000c00 */
.L_x_6360:
[----:B------:R-:W-:Y:S05]  /*7930*/  BSYNC B1 ;  /* 0x0000000000017941 */ /* 0x000fea0003800000 */
.L_x_6359:
[----:B------:R-:W-:Y:S05]  /*7940*/  @P1 BRA `(.L_x_6363) ;  /* 0x0000001800a41947 */ /* 0x000fea0003800000 */
[----:B-12---:R-:W1:Y:S01]  /*7950*/  LDC R5, c[0x0][0x3d4] ;  /* 0x0000f500ff057b82 */ /* 0x006e620000000800 */
[C---:B------:R-:W-:Y:S01]  /*7960*/  IADD3 R4, R24.reuse, 0x10, RZ ;  /* 0x0000001018047810 */ /* 0x040fe20007ffe0ff */
[----:B------:R-:W-:Y:S01]  /*7970*/  BSSY B1, `(.L_x_6364) ;  /* 0x0000032000017945 */ /* 0x000fe20003800000 */
[-C--:B-1----:R-:W-:Y:S02]  /*7980*/  ISETP.GE.AND P0, PT, R24, R5.reuse, PT ;  /* 0x000000051800720c */ /* 0x082fe40003f06270 */
[----:B------:R-:W-:-:S11]  /*7990*/  ISETP.GE.AND P1, PT, R4, R5, PT ;  /* 0x000000050400720c */ /* 0x000fd60003f26270 */
        /* <DEDUP_REMOVED lines=47> */
.L_x_6365:
[----:B------:R-:W-:Y:S05]  /*7c90*/  BSYNC B1 ;  /* 0x0000000000017941 */ /* 0x000fea0003800000 */
.L_x_6364:
[----:B------:R-:W-:Y:S05]  /*7ca0*/  @P1 BRA `(.L_x_6363) ;  /* 0x0000001400cc1947 */ /* 0x000fea0003800000 */
[----:B01----:R-:W0:Y:S01]  /*7cb0*/  LDS.128 R4, [R0+0x1000] ;  /* 0x0010000000047984 */ /* 0x003e220000000c00 */
[----:B------:R-:W-:Y:S02]  /*7cc0*/  SHF.R.U32.HI R15, RZ, 0x10, R21 ;  /* 0x00000010ff0f7819 */ /* 0x000fe40000011615 */
[----:B------:R-:W-:Y:S02]  /*7cd0*/  SHF.R.U32.HI R12, RZ, 0x10, R9 ;  /* 0x00000010ff0c7819 */ /* 0x000fe40000011609 */
[----:B------:R-:W-:Y:S02]  /*7ce0*/  PRMT R15, R45, 0x5410, R15 ;  /* 0x000054102d0f7816 */ /* 0x000fe4000000000f */
        /* <DEDUP_REMOVED lines=11> */
[----:B------:R-:W-:Y:S01]  /*7da0*/  SHF.L.U32 R8, R6, 0x10, RZ ;  /* 0x0000001006087819 */ /* 0x000fe200000006ff */
[----:B------:R-:W-:Y:S01]  /*7db0*/  IMAD.U32 R6, R5, 0x10000, RZ ;  /* 0x0001000005067824 */ /* 0x000fe200078e00ff */
[----:B------:R-:W-:Y:S01]  /*7dc0*/  LOP3.LUT R7, R7, 0xffff0000, RZ, 0xc0, !PT ;  /* 0xffff000007077812 */ /* 0x000fe200078ec0ff */
[CC--:B------:R-:W-:Y:S01]  /*7dd0*/  FMUL.FTZ R21, R9.reuse, R20.reuse ;  /* 0x0000001409157220 */ /* 0x0c0fe20000410000 */
[-C--:B------:R-:W-:Y:S01]  /*7de0*/  FMUL.FTZ R9, R9, R13.reuse ;  /* 0x0000000d09097220 */ /* 0x080fe20000410000 */
[----:B------:R-:W-:Y:S01]  /*7df0*/  IMAD.U32 R3, R4, 0x10000, RZ ;  /* 0x0001000004037824 */ /* 0x000fe200078e00ff */
[----:B------:R-:W-:Y:S01]  /*7e00*/  LOP3.LUT R5, R5, 0xffff0000, RZ, 0xc0, !PT ;  /* 0xffff000005057812 */ /* 0x000fe200078ec0ff */
[C---:B------:R-:W-:Y:S01]  /*7e10*/  FFMA.FTZ R21, R8.reuse, R13, -R21 ;  /* 0x0000000d08157223 */ /* 0x040fe20000010815 */
[----:B------:R-:W-:Y:S01]  /*7e20*/  FFMA.FTZ R20, R8, R20, R9 ;  /* 0x0000001408147223 */ /* 0x000fe20000010009 */
[CC--:B------:R-:W-:Y:S01]  /*7e30*/  FMUL.FTZ R25, R7.reuse, R15.reuse ;  /* 0x0000000f07197220 */ /* 0x0c0fe20000410000 */
[-C--:B------:R-:W-:Y:S01]  /*7e40*/  FMUL.FTZ R9, R7, R12.reuse ;  /* 0x0000000c07097220 */ /* 0x080fe20000410000 */
        /* <DEDUP_REMOVED lines=21> */
.L_x_6344:
        /* <DEDUP_REMOVED lines=20> */
[----:B0-----:R-:W-:Y:S02]  /*80e0*/  @!P0 LEA R12, P3, R13, R14, 0x1 ;  /* 0x0000000e0d0c8211 */ /* 0x001fe400078608ff */
[----:B------:R-:W-:Y:S02]  /*80f0*/  CS2R R26, SRZ ;  /* 0x00000000001a7805 */ /* 0x000fe4000001ff00 */
[----:B------:R-:W-:Y:S01]  /*8100*/  @!P1 IADD3.X R24, R59, R28, RZ, P5, !PT ;  /* 0x0000001c3b189210 */ /* 0x000fe20002ffe4ff */
[----:B------:R0:W5:Y:S01]  /*8110*/  @!P1 LDG.E.128 R32, desc[UR40][R8.64] ;  /* 0x0000002808209981 */ /* 0x000162000c1e1d00 */
[----:B------:R-:W-:-:S02]  /*8120*/  @!P0 LEA.HI.X R13, R13, R15, R20, 0x1, P3 ;  /* 0x0000000f0d0d8211 */ /* 0x000fc400018f0c14 */
[C---:B------:R-:W-:Y:S02]  /*8130*/  @!P1 LEA R10, P2, R11.reuse, UR6, 0x1 ;  /* 0x000000060b0a9c11 */ /* 0x040fe4000f8408ff */
[C---:B-1----:R-:W-:Y:S02]  /*8140*/  @!P0 LEA R14, P4, R0.reuse, R30, 0x1 ;  /* 0x0000001e000e8211 */ /* 0x042fe400078808ff */
[----:B------:R-:W-:Y:S02]  /*8150*/  CS2R R28, SRZ ;  /* 0x00000000001c7805 */ /* 0x000fe4000001ff00 */
[----:B------:R-:W-:Y:S02]  /*8160*/  @!P1 LEA.HI.X R11, R11, UR7, R24, 0x1, P2 ;  /* 0x000000070b0b9c11 */ /* 0x000fe400090f0c18 */
[----:B------:R-:W-:Y:S02]  /*8170*/  @!P0 LEA.HI.X R15, R0, R31, R3, 0x1, P4 ;  /* 0x0000001f000f8211 */ /* 0x000fe400020f0c03 */
[----:B------:R-:W1:Y:S01]  /*8180*/  LDC R0, c[0x0][0x428] ;  /* 0x00010a00ff007b82 */ /* 0x000e620000000800 */
[----:B------:R-:W-:-:S02]  /*8190*/  CS2R R24, SRZ ;  /* 0x0000000000187805 */ /* 0x000fc4000001ff00 */
[----:B------:R-:W-:-:S04]  /*81a0*/  CS2R R30, SRZ ;  /* 0x00000000001e7805 */ /* 0x000fc8000001ff00 */
        /* <DEDUP_REMOVED lines=14> */
[----:B------:R-:W-:Y:S02]  /*8290*/  IMAD.MOV.U32 R9, RZ, RZ, R49 ;  /* 0x000000ffff097224 */ /* 0x000fe400078e0031 */
[----:B--2---:R-:W-:Y:S02]  /*82a0*/  IMAD.MOV.U32 R10, RZ, RZ, R40 ;  /* 0x000000ffff0a7224 */ /* 0x004fe400078e0028 */
        /* <DEDUP_REMOVED lines=16> */
.L_x_6560:
[----:B------:R-:W-:-:S03]  /*83b0*/  UMOV UR4, 0xffffffff ;  /* 0xffffffff00047882 */ /* 0x000fc60000000000 */
[----:B------:R-:W-:Y:S05]  /*83c0*/  BRA.DIV UR4, `(.L_x_6367) ;  /* 0x000000fe04287947 */ /* 0x000fea000b800000 */
.L_x_6563:
[----:B------:R-:W-:-:S03]  /*83d0*/  UMOV UR4, 0xffffffff ;  /* 0xffffffff00047882 */ /* 0x000fc60000000000 */
[----:B------:R-:W-:Y:S05]  /*83e0*/  BRA.DIV UR4, `(.L_x_6368) ;  /* 0x000000fe04487947 */ /* 0x000fea000b800000 */
.L_x_6566:
[----:B------:R-:W-:-:S03]  /*83f0*/  UMOV UR4, 0xffffffff ;  /* 0xffffffff00047882 */ /* 0x000fc60000000000 */
[----:B------:R-:W-:Y:S05]  /*8400*/  BRA.DIV UR4, `(.L_x_6369) ;  /* 0x000000fe04687947 */ /* 0x000fea000b800000 */
.L_x_6569:
[----:B------:R-:W-:-:S03]  /*8410*/  UMOV UR4, 0xffffffff ;  /* 0xffffffff00047882 */ /* 0x000fc60000000000 */
[----:B------:R-:W-:Y:S05]  /*8420*/  BRA.DIV UR4, `(.L_x_6370) ;  /* 0x000000fe04887947 */ /* 0x000fea000b800000 */
.L_x_6572:
[----:B------:R-:W-:Y:S01]  /*8430*/  UMOV UR4, 0xffffffff ;  /* 0xffffffff00047882 */ /* 0x000fe20000000000 */
[----:B------:R-:W-:Y:S02]  /*8440*/  LOP3.LUT R6, R6, 0xfffffffe, RZ, 0xc0, !PT ;  /* 0xfffffffe06067812 */ /* 0x000fe400078ec0ff */
[----:B------:R-:W-:Y:S05]  /*8450*/  BRA.DIV UR4, `(.L_x_6371) ;  /* 0x000000fe04a47947 */ /* 0x000fea000b800000 */
.L_x_6575:
[----:B------:R-:W-:Y:S01]  /*8460*/  UMOV UR4, 0xffffffff ;  /* 0xffffffff00047882 */ /* 0x000fe20000000000 */
[----:B------:R-:W-:Y:S02]  /*8470*/  IADD3 R6, R207, -R6, RZ ;  /* 0x80000006cf067210 */ /* 0x000fe40007ffe0ff */
[----:B------:R-:W-:Y:S05]  /*8480*/  BRA.DIV UR4, `(.L_x_6372) ;  /* 0x000000fe04c07947 */ /* 0x000fea000b800000 */
.L_x_6578:
[----:B------:R-:W-:Y:S01]  /*8490*/  UMOV UR4, 0xffffffff ;  /* 0xffffffff00047882 */ /* 0x000fe20000000000 */
[----:B------:R-:W-:Y:S02]  /*84a0*/  SHF.L.U32 R3, R6, 0x1f, RZ ;  /* 0x0000001f06037819 */ /* 0x000fe400000006ff */
[----:B------:R-:W-:Y:S05]  /*84b0*/  BRA.DIV UR4, `(.L_x_6373) ;  /* 0x000000fe04dc7947 */ /* 0x000fea000b800000 */
.L_x_6581:
        /* <DEDUP_REMOVED lines=18> */
[----:B------:R-:W-:Y:S01]  /*85e0*/  MOV R5, R24 ;  /* 0x0000001800057202 */ /* 0x000fe20000000f00 */
        /* <DEDUP_REMOVED lines=11> */
[----:B------:R-:W-:-:S02]  /*86a0*/  PRMT R51, R51, 0x5410, R5 ;  /* 0x0000541033337816 */ /* 0x000fc40000000005 */
[----:B------:R-:W-:Y:S02]  /*86b0*/  PRMT R52, R52, 0x5410, R6 ;  /* 0x0000541034347816 */ /* 0x000fe40000000006 */
[----:B------:R-:W-:Y:S02]  /*86c0*/  PRMT R48, R48, 0x5410, R0 ;  /* 0x0000541030307816 */ /* 0x000fe40000000000 */
[----:B------:R-:W-:Y:S01]  /*86d0*/  PRMT R49, R49, 0x5410, R4 ;  /* 0x0000541031317816 */ /* 0x000fe20000000004 */
[----:B0-----:R-:W-:Y:S06]  /*86e0*/  @!P1 BRA `(.L_x_6375) ;  /* 0x000000fc00789947 */ /* 0x001fec0003800000 */
.L_x_6582:
[----:B------:R-:W-:Y:S05]  /*86f0*/  BSYNC B1 ;  /* 0x0000000000017941 */ /* 0x000fea0003800000 */
.L_x_6374:
[----:B------:R-:W-:Y:S04]  /*8700*/  BSSY B1, `(.L_x_6376) ;  /* 0x000006a000017945 */ /* 0x000fe80003800000 */
[----:B------:R-:W-:Y:S05]  /*8710*/  @P2 BRA `(.L_x_6377) ;  /* 0x0000000400a02947 */ /* 0x000fea0003800000 */
[----:B------:R-:W-:Y:S01]  /*8720*/  IMAD.SHL.U32 R0, R191, 0x40, RZ ;  /* 0x00000040bf007824 */ /* 0x000fe200078e00ff */
[----:B------:R-:W-:Y:S02]  /*8730*/  IADD3 R4, R16, R21, RZ ;  /* 0x0000001510047210 */ /* 0x000fe40007ffe0ff */
[--C-:B------:R-:W-:Y:S02]  /*8740*/  SHF.R.U64 R12, R32, 0x10, R33.reuse ;  /* 0x00000010200c7819 */ /* 0x100fe40000001221 */
[----:B------:R-:W-:Y:S02]  /*8750*/  LOP3.LUT R5, R0, 0x1c0, RZ, 0xc0, !PT ;  /* 0x000001c000057812 */ /* 0x000fe400078ec0ff */
[----:B------:R-:W-:Y:S02]  /*8760*/  SHF.R.U32.HI R32, RZ, 0x10, R33 ;  /* 0x00000010ff207819 */ /* 0x000fe40000011621 */
[----:B------:R-:W-:Y:S02]  /*8770*/  LOP3.LUT R0, R5, 0x38, R16, 0xf8, !PT ;  /* 0x0000003805007812 */ /* 0x000fe400078ef810 */
[----:B------:R-:W-:-:S02]  /*8780*/  SHF.R.U32.HI R7, RZ, 0x3, R5 ;  /* 0x00000003ff077819 */ /* 0x000fc40000011605 */
[----:B------:R-:W-:Y:S02]  /*8790*/  LOP3.LUT R4, R5, 0x38, R4, 0xf8, !PT ;  /* 0x0000003805047812 */ /* 0x000fe400078ef804 */
[-C--:B0-----:R-:W-:Y:S02]  /*87a0*/  LOP3.LUT R3, R0, R7.reuse, RZ, 0x3c, !PT ;  /* 0x0000000700037212 */ /* 0x081fe400078e3cff */
[----:B------:R-:W-:Y:S02]  /*87b0*/  LOP3.LUT R5, R4, R7, RZ, 0x3c, !PT ;  /* 0x0000000704057212 */ /* 0x000fe400078e3cff */
[----:B------:R-:W-:Y:S01]  /*87c0*/  SHF.R.U64 R0, R36, 0x10, R37 ;  /* 0x0000001024007819 */ /* 0x000fe20000001225 */
[----:B------:R-:W-:Y:S01]  /*87d0*/  IMAD R3, R200, 0x200, R3 ;  /* 0x00000200c8037824 */ /* 0x000fe200078e0203 */
[----:B------:R-:W-:Y:S02]  /*87e0*/  SHF.R.U64 R41, R38, 0x10, R39 ;  /* 0x0000001026297819 */ /* 0x000fe40000001227 */
[----:B------:R-:W-:Y:S01]  /*87f0*/  PRMT R33, R20, 0x5432, R12 ;  /* 0x0000543214217816 */ /* 0x000fe2000000000c */
[----:B------:R-:W-:Y:S01]  /*8800*/  IMAD R46, R3, 0x2, R2 ;  /* 0x00000002032e7824 */ /* 0x000fe200078e0202 */
[----:B------:R-:W-:Y:S01]  /*8810*/  PRMT R38, R14, 0x5432, R0 ;  /* 0x000054320e267816 */ /* 0x000fe20000000000 */
[----:B------:R-:W-:Y:S01]  /*8820*/  IMAD R3, R200, 0x200, R5 ;  /* 0x00000200c8037824 */ /* 0x000fe200078e0205 */
[----:B------:R-:W-:-:S02]  /*8830*/  SHF.R.U32.HI R40, RZ, 0x10, R37 ;  /* 0x00000010ff287819 */ /* 0x000fc40000011625 */
[----:B------:R-:W0:Y:S01]  /*8840*/  LDS.128 R4, [R46+0x20400] ;  /* 0x020400002e047984 */ /* 0x000e220000000c00 */
[----:B------:R-:W-:Y:S01]  /*8850*/  IMAD R47, R3, 0x2, R2 ;  /* 0x00000002032f7824 */ /* 0x000fe200078e0202 */
[--C-:B------:R-:W-:Y:S02]  /*8860*/  SHF.R.U64 R3, R34, 0x10, R35.reuse ;  /* 0x0000001022037819 */ /* 0x100fe40000001223 */
[----:B------:R-:W-:Y:S02]  /*8870*/  SHF.R.U32.HI R35, RZ, 0x10, R35 ;  /* 0x00000010ff237819 */ /* 0x000fe40000011623 */
[----:B------:R-:W1:Y:S01]  /*8880*/  LDS.128 R8, [R47+0x20400] ;  /* 0x020400002f087984 */ /* 0x000e620000000c00 */
[----:B------:R-:W-:Y:S02]  /*8890*/  PRMT R36, R14, 0x5410, R3 ;  /* 0x000054100e247816 */ /* 0x000fe40000000003 */
[----:B------:R-:W-:Y:S01]  /*88a0*/  SHF.R.U32.HI R42, RZ, 0x10, R39 ;  /* 0x00000010ff2a7819 */ /* 0x000fe20000011627 */
[C---:B------:R-:W-:Y:S01]  /*88b0*/  IMAD.U32 R39, R38.reuse, 0x10000, RZ ;  /* 0x0001000026277824 */ /* 0x040fe200078e00ff */
        /* <DEDUP_REMOVED lines=12> */
[C---:B------:R-:W-:Y:S01]  /*8980*/  IMAD.U32 R12, R6.reuse, 0x10000, RZ ;  /* 0x00010000060c7824 */ /* 0x040fe200078e00ff */
[----:B------:R-:W-:Y:S01]  /*8990*/  LOP3.LUT R6, R6, 0xffff0000, RZ, 0xc0, !PT ;  /* 0xffff000006067812 */ /* 0x000fe200078ec0ff */
[----:B-1----:R-:W-:Y:S01]  /*89a0*/  IMAD.U32 R15, R9, 0x10000, RZ ;  /* 0x00010000090f7824 */ /* 0x002fe200078e00ff */
[----:B------:R-:W-:Y:S01]  /*89b0*/  SHF.L.U32 R14, R8, 0x10, RZ ;  /* 0x00000010080e7819 */ /* 0x000fe200000006ff */
[----:B------:R-:W-:Y:S01]  /*89c0*/  IMAD.U32 R20, R10, 0x10000, RZ ;  /* 0x000100000a147824 */ /* 0x000fe200078e00ff */
[----:B------:R-:W-:Y:S01]  /*89d0*/  LOP3.LUT R8, R8, 0xffff0000, RZ, 0xc0, !PT ;  /* 0xffff000008087812 */ /* 0x000fe200078ec0ff */
[----:B------:R-:W-:Y:S01]  /*89e0*/  IMAD.U32 R32, R11, 0x10000, RZ ;  /* 0x000100000b207824 */ /* 0x000fe200078e00ff */
[----:B------:R-:W-:Y:S01]  /*89f0*/  LOP3.LUT R9, R9, 0xffff0000, RZ, 0xc0, !PT ;  /* 0xffff000009097812 */ /* 0x000fe200078ec0ff */
[C---:B------:R-:W-:Y:S01]  /*8a00*/  FMUL.FTZ R43, R14.reuse, R39 ;  /* 0x000000270e2b7220 */ /* 0x040fe20000410000 */
[----:B------:R-:W-:Y:S01]  /*8a10*/  FMUL.FTZ R45, R14, R35 ;  /* 0x000000230e2d7220 */ /* 0x000fe20000410000 */
[----:B------:R-:W-:Y:S01]  /*8a20*/  FMUL.FTZ R44, R8, R38 ;  /* 0x00000026082c7220 */ /* 0x000fe20000410000 */
[----:B------:R-:W-:-:S02]  /*8a30*/  IMAD.U32 R14, R40, 0x10000, RZ ;  /* 0x00010000280e7824 */ /* 0x000fc400078e00ff */
        /* <DEDUP_REMOVED lines=8> */
[----:B------:R-:W-:Y:S01]  /*8ac0*/  LOP3.LUT R34, R34, 0xffff0000, RZ, 0xc0, !PT ;  /* 0xffff000022227812 */ /* 0x000fe200078ec0ff */
[----:B------:R-:W-:Y:S01]  /*8ad0*/  FFMA.FTZ R8, R3, R38, R8 ;  /* 0x0000002603087223 */ /* 0x000fe20000010008 */
[C---:B------:R-:W-:Y:S01]  /*8ae0*/  FFMA.FTZ R33, R4.reuse, R0, -R33 ;  /* 0x0000000004217223 */ /* 0x040fe20000010821 */
[----:B------:R-:W-:Y:S01]  /*8af0*/  FFMA.FTZ R14, R4, R14, R15 ;  /* 0x0000000e040e7223 */ /* 0x000fe2000001000f */
[C---:B------:R-:W-:Y:S01]  /*8b00*/  FMUL.FTZ R0, R9.reuse, R40 ;  /* 0x0000002809007220 */ /* 0x040fe20000410000 */
[----:B------:R-:W-:Y:S01]  /*8b10*/  FMUL.FTZ R38, R9, R34 ;  /* 0x0000002209267220 */ /* 0x000fe20000410000 */
[----:B------:R-:W-:Y:S01]  /*8b20*/  IMAD.U32 R15, R41, 0x10000, RZ ;  /* 0x00010000290f7824 */ /* 0x000fe200078e00ff */
[----:B------:R-:W-:Y:S01]  /*8b30*/  SHF.L.U32 R3, R36, 0x10, RZ ;  /* 0x0000001024037819 */ /* 0x000fe200000006ff */
[----:B------:R-:W-:-:S02]  /*8b40*/  IMAD.U32 R4, R42, 0x10000, RZ ;  /* 0x000100002a047824 */ /* 0x000fc400078e00ff */
[C---:B------:R-:W-:Y:S01]  /*8b50*/  FFMA.FTZ R34, R5.reuse, R34, -R0 ;  /* 0x0000002205227223 */ /* 0x040fe20000010800 */
[----:B------:R-:W-:Y:S01]  /*8b60*/  FFMA.FTZ R9, R5, R40, R38 ;  /* 0x0000002805097223 */ /* 0x000fe20000010026 */
[----:B------:R-:W-:Y:S02]  /*8b70*/  IMAD.U32 R13, R7, 0x10000, RZ ;  /* 0x00010000070d7824 */ /* 0x000fe400078e00ff */
[----:B------:R-:W-:Y:S01]  /*8b80*/  FMUL.FTZ R35, R20, R15 ;  /* 0x0000000f14237220 */ /* 0x000fe20000410000 */
[----:B------:R-:W-:Y:S02]  /*8b90*/  IMAD.U32 R0, R37, 0x10000, RZ ;  /* 0x0001000025007824 */ /* 0x000fe400078e00ff */
[----:B------:R-:W-:Y:S01]  /*8ba0*/  FMUL.FTZ R38, R32, R4 ;  /* 0x0000000420267220 */ /* 0x000fe20000410000 */
[----:B------:R-:W-:Y:S01]  /*8bb0*/  LOP3.LUT R10, R10, 0xffff0000, RZ, 0xc0, !PT ;  /* 0xffff00000a0a7812 */ /* 0x000fe200078ec0ff */
[-C--:B------:R-:W-:Y:S01]  /*8bc0*/  FMUL.FTZ R20, R20, R3.reuse ;  /* 0x0000000314147220 */ /* 0x080fe20000410000 */
[----:B------:R-:W-:Y:S01]  /*8bd0*/  LOP3.LUT R41, R41, 0xffff0000, RZ, 0xc0, !PT ;  /* 0xffff000029297812 */ /* 0x000fe200078ec0ff */
[----:B------:R-:W-:Y:S01]  /*8be0*/  FFMA.FTZ R35, R12, R3, -R35 ;  /* 0x000000030c237223 */ /* 0x000fe20000010823 */
[----:B------:R-:W-:Y:S01]  /*8bf0*/  LOP3.LUT R11, R11, 0xffff0000, RZ, 0xc0, !PT ;  /* 0xffff00000b0b7812 */ /* 0x000fe200078ec0ff */
[-C--:B------:R-:W-:Y:S01]  /*8c00*/  FMUL.FTZ R32, R32, R0.reuse ;  /* 0x0000000020207220 */ /* 0x080fe20000410000 */
[----:B------:R-:W-:Y:S01]  /*8c10*/  FFMA.FTZ R38, R13, R0, -R38 ;  /* 0x000000000d267223 */ /* 0x000fe20000010826 */
[----:B------:R-:W-:Y:S01]  /*8c20*/  LOP3.LUT R42, R42, 0xffff0000, RZ, 0xc0, !PT ;  /* 0xffff00002a2a7812 */ /* 0x000fe200078ec0ff */
[----:B------:R-:W-:Y:S01]  /*8c30*/  FFMA.FTZ R20, R12, R15, R20 ;  /* 0x0000000f0c147223 */ /* 0x000fe20000010014 */
[----:B------:R-:W-:Y:S01]  /*8c40*/  LOP3.LUT R3, R36, 0xffff0000, RZ, 0xc0, !PT ;  /* 0xffff000024037812 */ /* 0x000fe200078ec0ff */
[C---:B------:R-:W-:Y:S01]  /*8c50*/  FMUL.FTZ R5, R10.reuse, R41 ;  /* 0x000000290a057220 */ /* 0x040fe20000410000 */
[----:B------:R-:W-:Y:S01]  /*8c60*/  LOP3.LUT R0, R37, 0xffff0000, RZ, 0xc0, !PT ;  /* 0xffff000025007812 */ /* 0x000fe200078ec0ff */
[----:B------:R-:W-:Y:S01]  /*8c70*/  FFMA.FTZ R32, R13, R4, R32 ;  /* 0x000000040d207223 */ /* 0x000fe20000010020 */
[----:B------:R-:W-:Y:S01]  /*8c80*/  LOP3.LUT R7, R7, 0xffff0000, RZ, 0xc0, !PT ;  /* 0xffff000007077812 */ /* 0x000fe200078ec0ff */
        /* <DEDUP_REMOVED lines=17> */
.L_x_6377:
[----:B------:R-:W-:Y:S05]  /*8da0*/  BSYNC B1 ;  /* 0x0000000000017941 */ /* 0x000fea0003800000 */
.L_x_6376:
[----:B------:R-:W-:Y:S01]  /*8db0*/  PRMT R14, R54, 0x5410, R53 ;  /* 0x00005410360e7816 */ /* 0x000fe20000000035 */
[----:B------:R-:W-:Y:S06]  /*8dc0*/  @P0 BRA `(.L_x_6363) ;  /* 0x0000000400840947 */ /* 0x000fec0003800000 */
[----:B------:R-:W-:Y:S01]  /*8dd0*/  IMAD.IADD R0, R16, 0x1, R21 ;  /* 0x0000000110007824 */ /* 0x000fe200078e0215 */
[----:B-1----:R-:W1:Y:S01]  /*8de0*/  LDS.128 R8, [R216+0x20400] ;  /* 0x02040000d8087984 */ /* 0x002e620000000c00 */
[----:B------:R-:W-:Y:S02]  /*8df0*/  SHF.R.U64 R13, R24, 0x10, R25 ;  /* 0x00000010180d7819 */ /* 0x000fe40000001219 */
[----:B------:R-:W-:Y:S02]  /*8e00*/  SHF.R.U64 R34, R30, 0x10, R31 ;  /* 0x000000101e227819 */ /* 0x000fe4000000121f */
[----:B0-----:R-:W-:Y:S02]  /*8e10*/  LOP3.LUT R3, R217, 0x38, R0, 0xf8, !PT ;  /* 0x00000038d9037812 */ /* 0x001fe400078ef800 */
[----:B------:R-:W-:Y:S02]  /*8e20*/  SHF.R.U64 R0, R28, 0x10, R29 ;  /* 0x000000101c007819 */ /* 0x000fe4000000121d */
[----:B------:R-:W-:-:S02]  /*8e30*/  LOP3.LUT R3, R3, R222, RZ, 0x3c, !PT ;  /* 0x000000de03037212 */ /* 0x000fc400078e3cff */
[----:B------:R-:W-:Y:S02]  /*8e40*/  SHF.R.U32.HI R24, RZ, 0x10, R25 ;  /* 0x00000010ff187819 */ /* 0x000fe40000011619 */
[----:B------:R-:W-:Y:S01]  /*8e50*/  SHF.R.U64 R12, R26, 0x10, R27 ;  /* 0x000000101a0c7819 */ /* 0x000fe2000000121b */
[----:B------:R-:W-:Y:S01]  /*8e60*/  IMAD.IADD R3, R218, 0x1, R3 ;  /* 0x00000001da037824 */ /* 0x000fe200078e0203 */
[C---:B------:R-:W-:Y:S02]  /*8e70*/  PRMT R30, R48.reuse, 0x5432, R0 ;  /* 0x00005432301e7816 */ /* 0x040fe40000000000 */
[----:B------:R-:W-:Y:S01]  /*8e80*/  SHF.R.U32.HI R26, RZ, 0x10, R27 ;  /* 0x00000010ff1a7819 */ /* 0x000fe2000001161b */
[----:B------:R-:W-:Y:S01]  /*8e90*/  IMAD R3, R3, 0x2, R2 ;  /* 0x0000000203037824 */ /* 0x000fe200078e0202 */
[----:B------:R-:W-:Y:S02]  /*8ea0*/  PRMT R25, R48, 0x5410, R13 ;  /* 0x0000541030197816 */ /* 0x000fe4000000000d */
[----:B------:R-:W-:-:S02]  /*8eb0*/  SHF.R.U32.HI R32, RZ, 0x10, R29 ;  /* 0x00000010ff207819 */ /* 0x000fc4000001161d */
        /* <DEDUP_REMOVED lines=13> */
[----:B------:R-:W-:Y:S01]  /*8f90*/  SHF.L.U32 R12, R9, 0x10, RZ ;  /* 0x00000010090c7819 */ /* 0x000fe200000006ff */
[----:B------:R-:W-:Y:S01]  /*8fa0*/  IMAD.U32 R14, R11, 0x10000, RZ ;  /* 0x000100000b0e7824 */ /* 0x000fe200078e00ff */
[----:B------:R-:W-:Y:S01]  /*8fb0*/  LOP3.LUT R25, R25, 0xffff0000, RZ, 0xc0, !PT ;  /* 0xffff000019197812 */ /* 0x000fe200078ec0ff */
[----:B------:R-:W-:Y:S01]  /*8fc0*/  IMAD.U32 R13, R10, 0x10000, RZ ;  /* 0x000100000a0d7824 */ /* 0x000fe200078e00ff */
[----:B------:R-:W-:Y:S02]  /*8fd0*/  LOP3.LUT R9, R9, 0xffff0000, RZ, 0xc0, !PT ;  /* 0xffff000009097812 */ /* 0x000fe400078ec0ff */
[----:B------:R-:W-:-:S02]  /*8fe0*/  LOP3.LUT R8, R8, 0xffff0000, RZ, 0xc0, !PT ;  /* 0xffff000008087812 */ /* 0x000fc400078ec0ff */
[----:B------:R-:W-:Y:S02]  /*8ff0*/  LOP3.LUT R10, R10, 0xffff0000, RZ, 0xc0, !PT ;  /* 0xffff00000a0a7812 */ /* 0x000fe400078ec0ff */
[----:B------:R-:W-:Y:S01]  /*9000*/  LOP3.LUT R11, R11, 0xffff0000, RZ, 0xc0, !PT ;  /* 0xffff00000b0b7812 */ /* 0x000fe200078ec0ff */
[C---:B0-----:R-:W-:Y:S01]  /*9010*/  IMAD.U32 R15, R4.reuse, 0x10000, RZ ;  /* 0x00010000040f7824 */ /* 0x041fe200078e00ff */
[----:B------:R-:W-:Y:S01]  /*9020*/  LOP3.LUT R4, R4, 0xffff0000, RZ, 0xc0, !PT ;  /* 0xffff000004047812 */ /* 0x000fe200078ec0ff */
[C---:B------:R-:W-:Y:S01]  /*9030*/  IMAD.U32 R20, R5.reuse, 0x10000, RZ ;  /* 0x0001000005147824 */ /* 0x040fe200078e00ff */
        /* <DEDUP_REMOVED lines=8> */
[----:B------:R-:W-:Y:S01]  /*90c0*/  IMAD.U32 R37, R35, 0x10000, RZ ;  /* 0x0001000023257824 */ /* 0x000fe200078e00ff */
[----:B------:R-:W-:Y:S01]  /*90d0*/  LOP3.LUT R0, R27, 0xffff0000, RZ, 0xc0, !PT ;  /* 0xffff00001b007812 */ /* 0x000fe200078ec0ff */
[----:B------:R-:W-:Y:S02]  /*90e0*/  IMAD.U32 R31, R29, 0x10000, RZ ;  /* 0x000100001d1f7824 */ /* 0x000fe400078e00ff */
[----:B------:R-:W-:Y:S01]  /*90f0*/  FMUL.FTZ R43, R20, R15 ;  /* 0x0000000f142b7220 */ /* 0x000fe20000410000 */
[----:B------:R-:W-:Y:S01]  /*9100*/  FMUL.FTZ R45, R24, R37 ;  /* 0x00000025182d7220 */ /* 0x000fe20000410000 */
[----:B------:R-:W-:Y:S01]  /*9110*/  FFMA.FTZ R41, R12, R15, -R41 ;  /* 0x0000000f0c297223 */ /* 0x000fe20000010829 */
[----:B------:R-:W-:Y:S01]  /*9120*/  FMUL.FTZ R24, R24, R31 ;  /* 0x0000001f18187220 */ /* 0x000fe20000410000 */
[----:B------:R-:W-:Y:S01]  /*9130*/  LOP3.LUT R15, R30, 0xffff0000, RZ, 0xc0, !PT ;  /* 0xffff00001e0f7812 */ /* 0x000fe200078ec0ff */
[----:B------:R-:W-:Y:S01]  /*9140*/  FFMA.FTZ R43, R12, R33, R43 ;  /* 0x000000210c2b7223 */ /* 0x000fe2000001002b */
[----:B------:R-:W-:Y:S01]  /*9150*/  SHF.L.U32 R21, R6, 0x10, RZ ;  /* 0x0000001006157819 */ /* 0x000fe200000006ff */
[C---:B------:R-:W-:Y:S01]  /*9160*/  FFMA.FTZ R45, R14.reuse, R31, -R45 ;  /* 0x0000001f0e2d7223 */ /* 0x040fe2000001082d */
[----:B------:R-:W-:Y:S01]  /*9170*/  FFMA.FTZ R37, R14, R37, R24 ;  /* 0x000000250e257223 */ /* 0x000fe20000010018 */
[----:B------:R-:W-:-:S02]  /*9180*/  IMAD.U32 R12, R34, 0x10000, RZ ;  /* 0x00010000220c7824 */ /* 0x000fc400078e00ff */
[C---:B------:R-:W-:Y:S01]  /*9190*/  FMUL.FTZ R14, R5.reuse, R32 ;  /* 0x00000020050e7220 */ /* 0x040fe20000410000 */
[C---:B------:R-:W-:Y:S01]  /*91a0*/  FMUL.FTZ R31, R4.reuse, R15 ;  /* 0x0000000f041f7220 */ /* 0x040fe20000410000 */
[----:B------:R-:W-:Y:S01]  /*91b0*/  FMUL.FTZ R27, R4, R25 ;  /* 0x00000019041b7220 */ /* 0x000fe20000410000 */
[----:B------:R-:W-:Y:S01]  /*91c0*/  FMUL.FTZ R5, R5, R0 ;  /* 0x0000000005057220 */ /* 0x000fe20000410000 */
[----:B------:R-:W-:Y:S02]  /*91d0*/  IMAD.U32 R4, R28, 0x10000, RZ ;  /* 0x000100001c047824 */ /* 0x000fe400078e00ff */
        /* <DEDUP_REMOVED lines=12> */
[----:B------:R-:W-:Y:S01]  /*92a0*/  FFMA.FTZ R31, R8, R25, -R31 ;  /* 0x00000019081f7223 */ /* 0x000fe2000001081f */
[----:B------:R-:W-:Y:S01]  /*92b0*/  LOP3.LUT R0, R29, 0xffff0000, RZ, 0xc0, !PT ;  /* 0xffff00001d007812 */ /* 0x000fe200078ec0ff */
[----:B------:R-:W-:Y:S01]  /*92c0*/  FMUL.FTZ R6, R6, R5 ;  /* 0x0000000506067220 */ /* 0x000fe20000410000 */
[----:B------:R-:W-:Y:S01]  /*92d0*/  FFMA.FTZ R8, R8, R15, R27 ;  /* 0x0000000f08087223 */ /* 0x000fe2000001001b */
[C---:B------:R-:W-:Y:S01]  /*92e0*/  FMUL.FTZ R12, R7.reuse, R4 ;  /* 0x00000004070c7220 */ /* 0x040fe20000410000 */
[C---:B------:R-:W-:Y:S01]  /*92f0*/  FFMA.FTZ R13, R10.reuse, R5, -R13 ;  /* 0x000000050a0d7223 */ /* 0x040fe2000001080d */
[-C--:B------:R-:W-:Y:S01]  /*9300*/  FMUL.FTZ R15, R7, R0.reuse ;  /* 0x00000000070f7220 */ /* 0x080fe20000410000 */
[----:B------:R-:W-:Y:S01]  /*9310*/  FFMA.FTZ R7, R10, R9, R6 ;  /* 0x000000090a077223 */ /* 0x000fe20000010006 */
[C---:B------:R-:W-:Y:S01]  /*9320*/  FFMA.FTZ R12, R11.reuse, R0, -R12 ;  /* 0x000000000b0c7223 */ /* 0x040fe2000001080c */
        /* <DEDUP_REMOVED lines=11> */
.L_x_6363:
[----:B------:R-:W-:Y:S05]  /*93e0*/  BSYNC B0 ;  /* 0x0000000000007941 */ /* 0x000fea0003800000 */
.L_x_6343:
        /* <DEDUP_REMOVED lines=8> */
.L_x_6340:
[----:B------:R-:W-:-:S13]  /*9470*/  ISETP.NE.AND P0, PT, R188, 0x3, PT ;  /* 0x00000003bc00780c */ /* 0x000fda0003f05270 */
[----:B------:R-:W-:Y:S05]  /*9480*/  @!P0 BRA `(.L_x_6378) ;  /* 0x0000000000048947 */ /* 0x000fea0003800000 */
[----:B------:R-:W-:Y:S01]  /*9490*/  BPT.TRAP 0x1 ;  /* 0x000000040000795c */ /* 0x000fe20000300000 */
.L_x_6378:
[----:B------:R-:W-:Y:S01]  /*94a0*/  IMAD R169, R18, 0x8, R2 ;  /* 0x0000000812a97824 */ /* 0x000fe200078e0202 */
[----:B------:R-:W-:-:S04]  /*94b0*/  SHF.L.U32 R56, R19, 0x1f, RZ ;  /* 0x0000001f13387819 */ /* 0x000fc800000006ff */
[----:B------:R0:W0:Y:S01]  /*94c0*/  SYNCS.PHASECHK.TRANS64.TRYWAIT P1, [R169+URZ+0x28c30], R56 ;  /* 0x028c3038a90075a7 */ /* 0x000022000802017f */
[----:B------:R-:W-:Y:S05]  /*94d0*/  @!P0 BRA `(.L_x_6379) ;  /* 0x0000000000048947 */ /* 0x000fea0003800000 */
[----:B------:R-:W-:Y:S01]  /*94e0*/  BPT.TRAP 0x1 ;  /* 0x000000040000795c */ /* 0x000fe20000300000 */
.L_x_6379:
[C---:B--23--:R-:W-:Y:S01]  /*94f0*/  IADD3 R0, R2.reuse, 0x22400, RZ ;  /* 0x0002240002007810 */ /* 0x04cfe20007ffe0ff */
        /* <DEDUP_REMOVED lines=9> */
.L_x_6380:
[----:B------:R-:W-:Y:S01]  /*9590*/  IMAD R12, R18, 0x200, R14 ;  /* 0x00000200120c7824 */ /* 0x000fe200078e020e */
[----:B------:R-:W-:Y:S01]  /*95a0*/  LOP3.LUT R4, R3, 0x10000, RZ, 0xfc, !PT ;  /* 0x0001000003047812 */ /* 0x000fe200078efcff */
[----:B------:R-:W-:Y:S01]  /*95b0*/  IMAD.MOV.U32 R5, RZ, RZ, 0x40000040 ;  /* 0x40000040ff057424 */ /* 0x000fe200078e00ff */
[----:B------:R-:W-:Y:S05]  /*95c0*/  WARPSYNC.ALL ;  /* 0x0000000000007948 */ /* 0x000fea0003800000 */
[----:B------:R-:W-:Y:S01]  /*95d0*/  IMAD.MOV.U32 R13, RZ, RZ, 0x40000040 ;  /* 0x40000040ff0d7424 */ /* 0x000fe200078e00ff */
[C---:B------:R-:W-:Y:S01]  /*95e0*/  R2UR UR4, R4.reuse ;  /* 0x00000000040472ca */ /* 0x040fe200000e0000 */
[----:B-----5:R-:W-:Y:S01]  /*95f0*/  WARPGROUP.ARRIVE ;  /* 0x00000000000079c5 */ /* 0x020fe20000000000 */
[----:B------:R-:W-:Y:S01]  /*9600*/  R2UR UR5, R5 ;  /* 0x00000000050572ca */ /* 0x000fe200000e0000 */
[----:B------:R-:W-:Y:S01]  /*9610*/  VIADD R10, R4, 0x2 ;  /* 0x00000002040a7836 */ /* 0x000fe20000000000 */
[C---:B------:R-:W-:Y:S01]  /*9620*/  R2UR UR6, R12.reuse ;  /* 0x000000000c0672ca */ /* 0x040fe200000e0000 */
[----:B------:R-:W-:Y:S01]  /*9630*/  VIADD R6, R12, 0x2 ;  /* 0x000000020c067836 */ /* 0x000fe20000000000 */
[----:B------:R-:W-:Y:S01]  /*9640*/  R2UR UR7, R13 ;  /* 0x000000000d0772ca */ /* 0x000fe200000e0000 */
[----:B------:R-:W-:Y:S01]  /*9650*/  IMAD.MOV.U32 R11, RZ, RZ, 0x40000040 ;  /* 0x40000040ff0b7424 */ /* 0x000fe200078e00ff */
[----:B------:R-:W-:Y:S01]  /*9660*/  MOV R7, 0x40000040 ;  /* 0x4000004000077802 */ /* 0x000fe20000000f00 */
[----:B------:R-:W-:Y:S01]  /*9670*/  VIADD R8, R4, 0x4 ;  /* 0x0000000404087836 */ /* 0x000fe20000000000 */
[----:B------:R-:W-:Y:S01]  /*9680*/  MOV R13, 0x40000040 ;  /* 0x40000040000d7802 */ /* 0x000fe20000000f00 */
[----:B------:R-:W-:Y:S01]  /*9690*/  IMAD.MOV.U32 R9, RZ, RZ, 0x40000040 ;  /* 0x40000040ff097424 */ /* 0x000fe200078e00ff */
[----:B------:R-:W1:Y:S01]  /*96a0*/  S2R R58, SR_TID.X ;  /* 0x00000000003a7919 */ /* 0x000e620000002100 */
[----:B------:R-:W-:-:S04]  /*96b0*/  IMAD.MOV.U32 R3, RZ, RZ, 0x40 ;  /* 0x00000040ff037424 */ /* 0x000fc800078e00ff */
[----:B------:R-:W-:Y:S02]  /*96c0*/  IMAD R3, R168, -0x40, R3 ;  /* 0xffffffc0a8037824 */ /* 0x000fe400078e0203 */
[----:B------:R-:W-:Y:S01]  /*96d0*/  HGMMA.64x64x16.F32.BF16 R24, gdesc[UR4], RZ, !UPT, gsb0 ;  /* 0x00e00000041879f0 */ /* 0x000fe2000c0018ff */
[----:B------:R-:W-:Y:S02]  /*96e0*/  R2UR UR4, R10 ;  /* 0x000000000a0472ca */ /* 0x000fe400000e0000 */
[----:B------:R-:W-:Y:S02]  /*96f0*/  R2UR UR5, R11 ;  /* 0x000000000b0572ca */ /* 0x000fe400000e0000 */
[----:B------:R-:W-:Y:S01]  /*9700*/  R2UR UR6, R6 ;  /* 0x00000000060672ca */ /* 0x000fe200000e0000 */
[----:B------:R-:W-:Y:S01]  /*9710*/  VIADD R6, R12, 0x4 ;  /* 0x000000040c067836 */ /* 0x000fe20000000000 */
[----:B------:R-:W-:Y:S01]  /*9720*/  R2UR UR7, R7 ;  /* 0x00000000070772ca */ /* 0x000fe200000e0000 */
[----:B------:R-:W-:Y:S01]  /*9730*/  IMAD.MOV.U32 R7, RZ, RZ, 0x40000040 ;  /* 0x40000040ff077424 */ /* 0x000fe200078e00ff */
[----:B------:R-:W-:Y:S01]  /*9740*/  IADD3 R0, R194, 0x1, R3 ;  /* 0x00000001c2007810 */ /* 0x000fe20007ffe003 */
[----:B------:R-:W-:Y:S01]  /*9750*/  VIADD R12, R12, 0x6 ;  /* 0x000000060c0c7836 */ /* 0x000fe20000000000 */
[----:B------:R-:W-:-:S02]  /*9760*/  IADD3 R3, -R192, R3, R194 ;  /* 0x00000003c0037210 */ /* 0x000fc40007ffe1c2 */
[----:B------:R-:W-:Y:S02]  /*9770*/  IADD3 R0, -R192, R0, -R187 ;  /* 0x00000000c0007210 */ /* 0x000fe40007ffe9bb */
[----:B-1----:R-:W-:Y:S01]  /*9780*/  LOP3.LUT R58, R58, 0x7f, RZ, 0xc0, !PT ;  /* 0x0000007f3a3a7812 */ /* 0x002fe200078ec0ff */
[----:B------:R-:W-:Y:S02]  /*9790*/  WARPGROUP.DEPBAR.LE gsb0, 0x0 ;  /* 0x00008000000079c5 */ /* 0x000fe40000010000 */
[----:B------:R-:W-:-:S06]  /*97a0*/  WARPGROUP.ARRIVE ;  /* 0x00000000000079c5 */ /* 0x000fcc0000000000 */
        /* <DEDUP_REMOVED lines=13> */
[----:B------:R-:W-:Y:S01]  /*9880*/  R2UR UR7, R13 ;  /* 0x000000000d0772ca */ /* 0x000fe200000e0000 */
[----:B------:R-:W-:-:S05]  /*9890*/  IMAD R13, R185, 0x40, R190 ;  /* 0x00000040b90d7824 */ /* 0x000fca00078e02be */
        /* <DEDUP_REMOVED lines=11> */
[----:B------:R-:W-:Y:S02]  /*9950*/  FSEL R57, R26, -INF , P1 ;  /* 0xff8000001a397808 */ /* 0x000fe40000800000 */
        /* <DEDUP_REMOVED lines=40> */
[----:B------:R-:W-:Y:S02]  /*9be0*/  FSEL R55, R55, -INF , P1 ;  /* 0xff80000037377808 */ /* 0x000fe40000800000 */
[----:B------:R-:W-:Y:S02]  /*9bf0*/  FMNMX.FTZ R26, R81, R26, !PT ;  /* 0x0000001a511a7209 */ /* 0x000fe40007810000 */
[C---:B------:R-:W-:Y:S02]  /*9c00*/  ISETP.GT.AND P1, PT, R0.reuse, RZ, PT ;  /* 0x000000ff0000720c */ /* 0x040fe40003f24270 */
[----:B------:R-:W-:Y:S02]  /*9c10*/  FMNMX.FTZ R26, R55, R26, !PT ;  /* 0x0000001a371a7209 */ /* 0x000fe40007810000 */
[----:B------:R-:W-:-:S02]  /*9c20*/  ISETP.GT.AND P2, PT, R0, 0x1, PT ;  /* 0x000000010000780c */ /* 0x000fc40003f44270 */
[----:B------:R-:W-:Y:S01]  /*9c30*/  ISETP.GT.AND P3, PT, R0, 0x8, PT ;  /* 0x000000080000780c */ /* 0x000fe20003f64270 */
[----:B------:R-:W1:Y:S01]  /*9c40*/  SHFL.BFLY PT, R15, R26, 0x2, 0x1f ;  /* 0x0c401f001a0f7f89 */ /* 0x000e6200000e0000 */
[----:B------:R-:W-:Y:S02]  /*9c50*/  FSEL R3, R24, -INF , P1 ;  /* 0xff80000018037808 */ /* 0x000fe40000800000 */
[----:B------:R-:W-:Y:S02]  /*9c60*/  FSEL R25, R25, -INF , P2 ;  /* 0xff80000019197808 */ /* 0x000fe40001000000 */
        /* <DEDUP_REMOVED lines=17> */
[----:B------:R-:W-:Y:S01]  /*9d80*/  FMNMX.FTZ R24, R31, R12, !PT ;  /* 0x0000000c1f187209 */ /* 0x000fe20007810000 */
[----:B------:R-:W-:Y:S01]  /*9d90*/  IMAD.U32 R12, RZ, RZ, UR4 ;  /* 0x00000004ff0c7e24 */ /* 0x000fe2000f8e00ff */
[----:B-1----:R-:W-:Y:S02]  /*9da0*/  FMNMX.FTZ R15, R26, R15, !PT ;  /* 0x0000000f1a0f7209 */ /* 0x002fe40007810000 */
[----:B------:R-:W-:Y:S02]  /*9db0*/  ISETP.GT.AND P1, PT, R0, 0x21, PT ;  /* 0x000000210000780c */ /* 0x000fe40003f24270 */
[----:B------:R-:W-:Y:S01]  /*9dc0*/  FSEL R35, R40, -INF , P2 ;  /* 0xff80000028237808 */ /* 0x000fe20001000000 */
[----:B------:R-:W1:Y:S01]  /*9dd0*/  SHFL.BFLY PT, R30, R15, 0x1, 0x1f ;  /* 0x0c201f000f1e7f89 */ /* 0x000e6200000e0000 */
        /* <DEDUP_REMOVED lines=19> */
[----:B-1----:R-:W-:Y:S02]  /*9f10*/  FMNMX.FTZ R15, R15, R30, !PT ;  /* 0x0000001e0f0f7209 */ /* 0x002fe40007810000 */
[----:B------:R-:W-:Y:S02]  /*9f20*/  FSEL R53, R53, -INF , P2 ;  /* 0xff80000035357808 */ /* 0x000fe40001000000 */
[----:B------:R-:W-:Y:S01]  /*9f30*/  FMNMX.FTZ R24, R47, R24, !PT ;  /* 0x000000182f187209 */ /* 0x000fe20007810000 */
[C---:B------:R-:W-:Y:S01]  /*9f40*/  FMUL.FTZ R13, R15.reuse, R12 ;  /* 0x0000000c0f0d7220 */ /* 0x040fe20000410000 */
[----:B------:R-:W-:Y:S02]  /*9f50*/  FSETP.NEU.FTZ.AND P4, PT, R15, -INF , PT ;  /* 0xff8000000f00780b */ /* 0x000fe40003f9d000 */
[----:B------:R-:W-:Y:S02]  /*9f60*/  FMNMX.FTZ R24, R53, R24, !PT ;  /* 0x0000001835187209 */ /* 0x000fe40007810000 */
[----:B------:R-:W-:-:S03]  /*9f70*/  FSEL R26, R13, RZ, P4 ;  /* 0x000000ff0d1a7208 */ /* 0x000fc60002000000 */
[----:B------:R-:W1:Y:S02]  /*9f80*/  SHFL.BFLY PT, R13, R24, 0x2, 0x1f ;  /* 0x0c401f00180d7f89 */ /* 0x000e6400000e0000 */
        /* <DEDUP_REMOVED lines=17> */
[----:B------:R-:W-:-:S03]  /*a0a0*/  FFMA.FTZ R26, R55, R12, -R26 ;  /* 0x0000000c371a7223 */ /* 0x000fc6000001081a */
[----:B------:R-:W-:Y:S01]  /*a0b0*/  MUFU.EX2 R59, R59 ;  /* 0x0000003b003b7308 */ /* 0x000fe20000000800 */
[----:B-1----:R-:W-:-:S05]  /*a0c0*/  FMNMX.FTZ R0, R24, R13, !PT ;  /* 0x0000000d18007209 */ /* 0x002fca0007810000 */
[----:B------:R-:W1:Y:S02]  /*a0d0*/  SHFL.BFLY PT, R13, R0, 0x1, 0x1f ;  /* 0x0c201f00000d7f89 */ /* 0x000e6400000e0000 */
[----:B------:R-:W3:Y:S01]  /*a0e0*/  MUFU.EX2 R30, R61 ;  /* 0x0000003d001e7308 */ /* 0x000ee20000000800 */
[----:B--2---:R-:W-:-:S07]  /*a0f0*/  F2FP.BF16.F32.PACK_AB R153, R28, R57 ;  /* 0x000000391c99723e */ /* 0x004fce00000010ff */
[----:B------:R-:W-:Y:S08]  /*a100*/  MUFU.EX2 R63, R63 ;  /* 0x0000003f003f7308 */ /* 0x000ff00000000800 */
[----:B------:R-:W2:Y:S01]  /*a110*/  MUFU.EX2 R32, R65 ;  /* 0x0000004100207308 */ /* 0x000ea20000000800 */
[----:B---3--:R-:W-:Y:S02]  /*a120*/  F2FP.BF16.F32.PACK_AB R155, R30, R59 ;  /* 0x0000003b1e9b723e */ /* 0x008fe400000010ff */
[----:B-1----:R-:W-:-:S05]  /*a130*/  FMNMX.FTZ R13, R0, R13, !PT ;  /* 0x0000000d000d7209 */ /* 0x002fca0007810000 */
[----:B------:R-:W-:Y:S01]  /*a140*/  MUFU.EX2 R67, R67 ;  /* 0x0000004300437308 */ /* 0x000fe20000000800 */
[C---:B------:R-:W-:Y:S01]  /*a150*/  FSETP.NEU.FTZ.AND P1, PT, R13.reuse, -INF , PT ;  /* 0xff8000000d00780b */ /* 0x040fe20003f3d000 */
[----:B------:R-:W-:-:S06]  /*a160*/  FMUL.FTZ R0, R13, R12 ;  /* 0x0000000c0d007220 */ /* 0x000fcc0000410000 */
[----:B------:R-:W1:Y:S01]  /*a170*/  MUFU.EX2 R34, R69 ;  /* 0x0000004500227308 */ /* 0x000e620000000800 */
[----:B------:R-:W-:Y:S01]  /*a180*/  FSEL R20, R0, RZ, P1 ;  /* 0x000000ff00147208 */ /* 0x000fe20000800000 */
[----:B------:R-:W-:Y:S01]  /*a190*/  FADD.FTZ R0, R57, R28 ;  /* 0x0000001c39007221 */ /* 0x000fe20000010000 */
[----:B------:R-:W-:Y:S02]  /*a1a0*/  ISETP.NE.AND P1, PT, R58, RZ, PT ;  /* 0x000000ff3a00720c */ /* 0x000fe40003f25270 */
[----:B--2---:R-:W-:Y:S01]  /*a1b0*/  F2FP.BF16.F32.PACK_AB R157, R32, R63 ;  /* 0x0000003f209d723e */ /* 0x004fe200000010ff */
        /* <DEDUP_REMOVED lines=19> */
[----:B------:R-:W-:Y:S01]  /*a2f0*/  FFMA.FTZ R20, R53, R12, -R20 ;  /* 0x0000000c35147223 */ /* 0x000fe20000010814 */
[----:B-1----:R-:W-:Y:S01]  /*a300*/  F2FP.BF16.F32.PACK_AB R159, R34, R67 ;  /* 0x00000043229f723e */ /* 0x002fe200000010ff */
[----:B------:R-:W1:Y:S08]  /*a310*/  MUFU.EX2 R21, R21 ;  /* 0x0000001500157308 */ /* 0x000e700000000800 */
[----:B------:R2:W4:Y:S01]  /*a320*/  MUFU.EX2 R154, R29 ;  /* 0x0000001d009a7308 */ /* 0x0005220000000800 */
[----:B---3--:R-:W-:Y:S01]  /*a330*/  FADD.FTZ R0, R3, R152 ;  /* 0x0000009803007221 */ /* 0x008fe20000010000 */
[----:B------:R-:W-:-:S06]  /*a340*/  F2FP.BF16.F32.PACK_AB R152, R152, R3 ;  /* 0x000000039898723e */ /* 0x000fcc00000010ff */
[----:B------:R-:W3:Y:S01]  /*a350*/  MUFU.EX2 R27, R27 ;  /* 0x0000001b001b7308 */ /* 0x000ee20000000800 */
[----:B-1----:R-:W-:Y:S01]  /*a360*/  FADD.FTZ R25, R21, R0 ;  /* 0x0000000015197221 */ /* 0x002fe20000010000 */
[----:B------:R-:W-:Y:S02]  /*a370*/  @!P1 VIADD R0, R169, 0x28c40 ;  /* 0x00028c40a9009836 */ /* 0x000fe40000000000 */
[----:B--2---:R-:W-:-:S03]  /*a380*/  FADD.FTZ R29, R63, R24 ;  /* 0x000000183f1d7221 */ /* 0x004fc60000010000 */
[----:B------:R-:W-:Y:S01]  /*a390*/  @!P1 PRMT R0, RZ, 0x654, R0 ;  /* 0x00000654ff009816 */ /* 0x000fe20000000000 */
[----:B------:R-:W1:Y:S01]  /*a3a0*/  MUFU.EX2 R156, R33 ;  /* 0x00000021009c7308 */ /* 0x000e620000000800 */
[----:B----4-:R-:W-:Y:S01]  /*a3b0*/  FADD.FTZ R42, R154, R25 ;  /* 0x000000199a2a7221 */ /* 0x010fe20000010000 */
[----:B------:R-:W-:Y:S01]  /*a3c0*/  FADD.FTZ R44, R32, R29 ;  /* 0x0000001d202c7221 */ /* 0x000fe20000010000 */
[----:B------:R1:W-:Y:S01]  /*a3d0*/  @!P1 SYNCS.ARRIVE.TRANS64.RED.A1T0 RZ, [R0+URZ], RZ ;  /* 0x000000ff00ff99a7 */ /* 0x0003e2000810043f */
[----:B------:R-:W-:Y:S01]  /*a3e0*/  F2FP.BF16.F32.PACK_AB R154, R154, R21 ;  /* 0x000000159a9a723e */ /* 0x000fe200000010ff */
[----:B------:R-:W-:Y:S01]  /*a3f0*/  BAR.SYNC.DEFER_BLOCKING 0xf, 0x100 ;  /* 0x03c4000000007b1d */ /* 0x000fe20000010000 */
[----:B------:R-:W-:Y:S01]  /*a400*/  FADD.FTZ R29, R67, R44 ;  /* 0x0000002c431d7221 */ /* 0x000fe20000010000 */
[----:B---3--:R-:W-:-:S03]  /*a410*/  FADD.FTZ R25, R27, R42 ;  /* 0x0000002a1b197221 */ /* 0x008fc60000010000 */
[----:B------:R-:W-:Y:S01]  /*a420*/  FADD.FTZ R42, R34, R29 ;  /* 0x0000001d222a7221 */ /* 0x000fe20000010000 */
[----:B------:R-:W2:Y:S01]  /*a430*/  MUFU.EX2 R31, R31 ;  /* 0x0000001f001f7308 */ /* 0x000ea20000000800 */
[C---:B-1----:R-:W-:Y:S01]  /*a440*/  FADD.FTZ R0, R156.reuse, R25 ;  /* 0x000000199c007221 */ /* 0x042fe20000010000 */
[----:B------:R-:W-:-:S06]  /*a450*/  F2FP.BF16.F32.PACK_AB R156, R156, R27 ;  /* 0x0000001b9c9c723e */ /* 0x000fcc00000010ff */
[----:B------:R-:W1:Y:S08]  /*a460*/  MUFU.EX2 R158, R37 ;  /* 0x00000025009e7308 */ /* 0x000e700000000800 */
[----:B------:R-:W3:Y:S01]  /*a470*/  MUFU.EX2 R71, R71 ;  /* 0x0000004700477308 */ /* 0x000ee20000000800 */
[----:B--2---:R-:W-:Y:S01]  /*a480*/  FADD.FTZ R25, R31, R0 ;  /* 0x000000001f197221 */ /* 0x004fe20000010000 */
[----:B------:R2:W-:Y:S06]  /*a490*/  STSM.16.M88.4 [R196+0x26800], R152 ;  /* 0x02680098c4007844 */ /* 0x0005ec0000000200 */
[----:B------:R-:W4:Y:S01]  /*a4a0*/  MUFU.EX2 R35, R35 ;  /* 0x0000002300237308 */ /* 0x000f220000000800 */
[C---:B-1----:R-:W-:Y:S01]  /*a4b0*/  FADD.FTZ R0, R158.reuse, R25 ;  /* 0x000000199e007221 */ /* 0x042fe20000010000 */
[----:B------:R-:W-:-:S05]  /*a4c0*/  F2FP.BF16.F32.PACK_AB R158, R158, R31 ;  /* 0x0000001f9e9e723e */ /* 0x000fca00000010ff */
[----:B------:R2:W-:Y:S01]  /*a4d0*/  STSM.16.M88.4 [R199], R156 ;  /* 0x0000009cc7007844 */ /* 0x0005e20000000200 */
[----:B------:R-:W1:Y:S01]  /*a4e0*/  MUFU.EX2 R36, R73 ;  /* 0x0000004900247308 */ /* 0x000e620000000800 */
[----:B---3--:R-:W-:-:S07]  /*a4f0*/  FADD.FTZ R29, R71, R42 ;  /* 0x0000002a471d7221 */ /* 0x008fce0000010000 */
[----:B------:R-:W3:Y:S01]  /*a500*/  MUFU.EX2 R160, R41 ;  /* 0x0000002900a07308 */ /* 0x000ee20000000800 */
[----:B----4-:R-:W-:-:S07]  /*a510*/  FADD.FTZ R25, R35, R0 ;  /* 0x0000000023197221 */ /* 0x010fce0000010000 */
[----:B------:R-:W4:Y:S01]  /*a520*/  MUFU.EX2 R75, R75 ;  /* 0x0000004b004b7308 */ /* 0x000f220000000800 */
[C---:B-1----:R-:W-:Y:S01]  /*a530*/  FADD.FTZ R28, R36.reuse, R29 ;  /* 0x0000001d241c7221 */ /* 0x042fe20000010000 */
[----:B------:R-:W-:-:S06]  /*a540*/  F2FP.BF16.F32.PACK_AB R161, R36, R71 ;  /* 0x0000004724a1723e */ /* 0x000fcc00000010ff */
[----:B------:R-:W1:Y:S01]  /*a550*/  MUFU.EX2 R39, R39 ;  /* 0x0000002700277308 */ /* 0x000e620000000800 */
[C---:B---3--:R-:W-:Y:S01]  /*a560*/  FADD.FTZ R0, R160.reuse, R25 ;  /* 0x00000019a0007221 */ /* 0x048fe20000010000 */
[----:B------:R-:W-:-:S06]  /*a570*/  F2FP.BF16.F32.PACK_AB R160, R160, R35 ;  /* 0x00000023a0a0723e */ /* 0x000fcc00000010ff */
[----:B------:R-:W3:Y:S01]  /*a580*/  MUFU.EX2 R38, R77 ;  /* 0x0000004d00267308 */ /* 0x000ee20000000800 */
[----:B----4-:R-:W-:-:S07]  /*a590*/  FADD.FTZ R29, R75, R28 ;  /* 0x0000001c4b1d7221 */ /* 0x010fce0000010000 */
[----:B------:R-:W4:Y:S01]  /*a5a0*/  MUFU.EX2 R162, R45 ;  /* 0x0000002d00a27308 */ /* 0x000f220000000800 */
[----:B-1----:R-:W-:-:S07]  /*a5b0*/  FADD.FTZ R3, R39, R0 ;  /* 0x0000000027037221 */ /* 0x002fce0000010000 */
[----:B------:R-:W-:Y:S01]  /*a5c0*/  MUFU.EX2 R79, R79 ;  /* 0x0000004f004f7308 */ /* 0x000fe20000000800 */
[C---:B---3--:R-:W-:Y:S01]  /*a5d0*/  FADD.FTZ R28, R38.reuse, R29 ;  /* 0x0000001d261c7221 */ /* 0x048fe20000010000 */
[----:B------:R-:W-:-:S06]  /*a5e0*/  F2FP.BF16.F32.PACK_AB R163, R38, R75 ;  /* 0x0000004b26a3723e */ /* 0x000fcc00000010ff */
[----:B------:R-:W1:Y:S01]  /*a5f0*/  MUFU.EX2 R40, R51 ;  /* 0x0000003300287308 */ /* 0x000e620000000800 */
[C---:B----4-:R-:W-:Y:S01]  /*a600*/  FADD.FTZ R0, R162.reuse, R3 ;  /* 0x00000003a2007221 */ /* 0x050fe20000010000 */
[----:B------:R-:W-:-:S05]  /*a610*/  F2FP.BF16.F32.PACK_AB R162, R162, R39 ;  /* 0x00000027a2a2723e */ /* 0x000fca00000010ff */
[----:B------:R2:W-:Y:S01]  /*a620*/  STSM.16.M88.4 [R197], R160 ;  /* 0x000000a0c5007844 */ /* 0x0005e20000000200 */
[----:B------:R-:W-:Y:S08]  /*a630*/  MUFU.EX2 R43, R43 ;  /* 0x0000002b002b7308 */ /* 0x000ff00000000800 */
[----:B------:R-:W3:Y:S01]  /*a640*/  MUFU.EX2 R24, R49 ;  /* 0x0000003100187308 */ /* 0x000ee20000000800 */
[----:B-1----:R-:W-:Y:S01]  /*a650*/  F2FP.BF16.F32.PACK_AB R165, R40, R79 ;  /* 0x0000004f28a5723e */ /* 0x002fe200000010ff */
[----:B------:R-:W-:-:S04]  /*a660*/  FADD.FTZ R79, R79, R28 ;  /* 0x0000001c4f4f7221 */ /* 0x000fc80000010000 */
[----:B------:R-:W-:Y:S02]  /*a670*/  FADD.FTZ R40, R40, R79 ;  /* 0x0000004f28287221 */ /* 0x000fe40000010000 */
[----:B------:R-:W1:Y:S08]  /*a680*/  MUFU.EX2 R81, R81 ;  /* 0x0000005100517308 */ /* 0x000e700000000800 */
[----:B------:R-:W4:Y:S01]  /*a690*/  MUFU.EX2 R26, R26 ;  /* 0x0000001a001a7308 */ /* 0x000f220000000800 */
[----:B---3--:R-:W-:Y:S01]  /*a6a0*/  F2FP.BF16.F32.PACK_AB R164, R24, R43 ;  /* 0x0000002b18a4723e */ /* 0x008fe200000010ff */
[----:B------:R-:W-:-:S04]  /*a6b0*/  FADD.FTZ R43, R43, R0 ;  /* 0x000000002b2b7221 */ /* 0x000fc80000010000 */
[----:B------:R-:W-:Y:S02]  /*a6c0*/  FADD.FTZ R24, R24, R43 ;  /* 0x0000002b18187221 */ /* 0x000fe40000010000 */
[----:B------:R-:W-:Y:S01]  /*a6d0*/  MUFU.EX2 R47, R47 ;  /* 0x0000002f002f7308 */ /* 0x000fe20000000800 */
[----:B-1----:R-:W-:-:S07]  /*a6e0*/  FADD.FTZ R3, R81, R40 ;  /* 0x0000002851037221 */ /* 0x002fce0000010000 */
[----:B------:R-:W1:Y:S01]  /*a6f0*/  MUFU.EX2 R20, R20 ;  /* 0x0000001400147308 */ /* 0x000e620000000800 */
[C---:B----4-:R-:W-:Y:S01]  /*a700*/  F2FP.BF16.F32.PACK_AB R167, R26.reuse, R81 ;  /* 0x000000511aa7723e */ /* 0x050fe200000010ff */
[----:B------:R-:W-:Y:S01]  /*a710*/  FADD.FTZ R3, R26, R3 ;  /* 0x000000031a037221 */ /* 0x000fe20000010000 */
[----:B-1----:R-:W-:Y:S01]  /*a720*/  F2FP.BF16.F32.PACK_AB R166, R20, R47 ;  /* 0x0000002f14a6723e */ /* 0x002fe200000010ff */
[----:B------:R-:W-:-:S04]  /*a730*/  FADD.FTZ R47, R47, R24 ;  /* 0x000000182f2f7221 */ /* 0x000fc80000010000 */
[----:B------:R2:W-:Y:S01]  /*a740*/  STSM.16.M88.4 [R198], R164 ;  /* 0x000000a4c6007844 */ /* 0x0005e20000000200 */
[----:B------:R-:W-:Y:S01]  /*a750*/  FADD.FTZ R0, R20, R47 ;  /* 0x0000002f14007221 */ /* 0x000fe20000010000 */
[----:B------:R-:W-:Y:S06]  /*a760*/  @!P0 BRA `(.L_x_6382) ;  /* 0x0000000000048947 */ /* 0x000fec0003800000 */
[----:B------:R-:W-:Y:S01]  /*a770*/  BPT.TRAP 0x1 ;  /* 0x000000040000795c */ /* 0x000fe20000300000 */
.L_x_6382:
[----:B------:R1:W3:Y:S01]  /*a780*/  SYNCS.PHASECHK.TRANS64.TRYWAIT P2, [R169+URZ+0x28c50], R56 ;  /* 0x028c5038a90075a7 */ /* 0x0002e2000804017f */
[----:B------:R-:W-:Y:S05]  /*a790*/  @!P0 BRA `(.L_x_6383) ;  /* 0x0000000000048947 */ /* 0x000fea0003800000 */
[----:B------:R-:W-:Y:S01]  /*a7a0*/  BPT.TRAP 0x1 ;  /* 0x000000040000795c */ /* 0x000fe20000300000 */
.L_x_6383:
[----:B------:R-:W-:Y:S01]  /*a7b0*/  ULDC UR36, c[0x0][0x988] ;  /* 0x0002620000247ab9 */ /* 0x000fe20000000800 */
[----:B------:R-:W-:Y:S01]  /*a7c0*/  ULDC UR37, c[0x0][0x988] ;  /* 0x0002620000257ab9 */ /* 0x000fe20000000800 */
[----:B------:R-:W-:Y:S01]  /*a7d0*/  BSSY B0, `(.L_x_6384) ;  /* 0x0000006000007945 */ /* 0x000fe20003800000 */
[----:B------:R-:W-:Y:S02]  /*a7e0*/  IMAD R20, R18, 0x1000, R184 ;  /* 0x0000100012147824 */ /* 0x000fe400078e02b8 */
[----:B------:R-:W-:Y:S01]  /*a7f0*/  IMAD.MOV.U32 R21, RZ, RZ, 0x40000040 ;  /* 0x40000040ff157424 */ /* 0x000fe200078e00ff */
[----:B---3--:R-:W-:Y:S06]  /*a800*/  @P2 BRA `(.L_x_6385) ;  /* 0x0000000000082947 */ /* 0x008fec0003800000 */
[----:B------:R-:W3:Y:S02]  /*a810*/  SYNCS.PHASECHK.TRANS64.TRYWAIT P2, [R169+URZ+0x28c50], R56 ;  /* 0x028c5038a90075a7 */ /* 0x000ee4000804017f */
[----:B---3--:R-:W-:Y:S05]  /*a820*/  @!P2 BRA `(.L_x_6386) ;  /* 0x000000dc0050a947 */ /* 0x008fea0003800000 */
.L_x_6385:
[----:B------:R-:W-:Y:S05]  /*a830*/  BSYNC B0 ;  /* 0x0000000000007941 */ /* 0x000fea0003800000 */
.L_x_6384:
[----:B------:R-:W-:Y:S01]  /*a840*/  R2UR UR6, R20 ;  /* 0x00000000140672ca */ /* 0x000fe200000e0000 */
[----:B01-3--:R-:W-:Y:S01]  /*a850*/  WARPGROUP.ARRIVE ;  /* 0x00000000000079c5 */ /* 0x00bfe20000000000 */
[----:B------:R-:W-:Y:S01]  /*a860*/  R2UR UR7, R21 ;  /* 0x00000000150772ca */ /* 0x000fe200000e0000 */
[----:B------:R-:W-:Y:S01]  /*a870*/  IMAD.MOV.U32 R21, RZ, RZ, 0x40000040 ;  /* 0x40000040ff157424 */ /* 0x000fe200078e00ff */
[----:B------:R-:W-:Y:S01]  /*a880*/  IADD3 R212, R168, -0x2, RZ ;  /* 0xfffffffea8d47810 */ /* 0x000fe20007ffe0ff */
[----:B------:R-:W-:Y:S01]  /*a890*/  @!P1 VIADD R169, R169, 0x28c60 ;  /* 0x00028c60a9a99836 */ /* 0x000fe20000000000 */
[----:B------:R-:W-:Y:S04]  /*a8a0*/  BSSY B1, `(.L_x_6387) ;  /* 0x0000218000017945 */ /* 0x000fe80003800000 */
[----:B------:R-:W-:-:S05]  /*a8b0*/  @!P1 PRMT R169, RZ, 0x654, R169 ;  /* 0x00000654ffa99816 */ /* 0x000fca00000000a9 */
[----:B------:R-:W-:Y:S03]  /*a8c0*/  HGMMA.64x256x16.F32.BF16 R24, R152, gdesc[UR4].tnspB, RZ, !UPT, gsb0 ;  /* 0x43e0000498187df0 */ /* 0x000fe6000c0018ff */
[----:B------:R-:W-:Y:S02]  /*a8d0*/  WARPGROUP.DEPBAR.LE gsb0, 0x0 ;  /* 0x00008000000079c5 */ /* 0x000fe40000010000 */
[----:B--2---:R-:W-:Y:S01]  /*a8e0*/  VIADD R152, R20, 0x80 ;  /* 0x0000008014987836 */ /* 0x004fe20000000000 */
[----:B------:R-:W-:Y:S01]  /*a8f0*/  MOV R153, 0x40000040 ;  /* 0x4000004000997802 */ /* 0x000fe20000000f00 */
        /* <DEDUP_REMOVED lines=13> */
[----:B------:R-:W-:Y:S01]  /*a9d0*/  R2UR UR6, R20 ;  /* 0x00000000140672ca */ /* 0x000fe200000e0000 */
[----:B------:R-:W-:Y:S01]  /*a9e0*/  IMAD.IADD R20, R194, 0x1, -R187 ;  /* 0x00000001c2147824 */ /* 0x000fe200078e0abb */
[----:B------:R-:W-:-:S03]  /*a9f0*/  R2UR UR7, R21 ;  /* 0x00000000150772ca */ /* 0x000fc600000e0000 */
[----:B------:R-:W-:-:S05]  /*aa00*/  IMAD R20, R185, 0x40, R20 ;  /* 0x00000040b9147824 */ /* 0x000fca00078e0214 */
[----:B------:R-:W-:-:S04]  /*aa10*/  SHF.R.S32.HI R21, RZ, 0x1f, R20 ;  /* 0x0000001fff157819 */ /* 0x000fc80000011414 */
[----:B------:R-:W-:-:S04]  /*aa20*/  LEA.HI R21, R21, R20, RZ, 0x6 ;  /* 0x0000001415157211 */ /* 0x000fc800078f30ff */
[----:B------:R-:W-:-:S04]  /*aa30*/  SHF.R.S32.HI R21, RZ, 0x6, R21 ;  /* 0x00000006ff157819 */ /* 0x000fc80000011415 */
[----:B------:R-:W-:-:S04]  /*aa40*/  VIMNMX R186, RZ, R21, !PT ;  /* 0x00000015ffba7248 */ /* 0x000fc80007fe0100 */
[----:B------:R-:W-:Y:S01]  /*aa50*/  ISETP.GE.AND P2, PT, R212, R186, PT ;  /* 0x000000bad400720c */ /* 0x000fe20003f46270 */
        /* <DEDUP_REMOVED lines=14> */
[----:B------:R-:W-:Y:S01]  /*ab40*/  BSSY B0, `(.L_x_6388) ;  /* 0x00001ed000007945 */ /* 0x000fe20003800000 */
[----:B------:R-:W-:Y:S02]  /*ab50*/  IMAD.MOV.U32 R223, RZ, RZ, R15 ;  /* 0x000000ffffdf7224 */ /* 0x000fe400078e000f */
[----:B------:R-:W-:Y:S02]  /*ab60*/  IMAD.MOV.U32 R224, RZ, RZ, R13 ;  /* 0x000000ffffe07224 */ /* 0x000fe400078e000d */
[----:B------:R-:W-:-:S07]  /*ab70*/  IMAD.MOV.U32 R225, RZ, RZ, R18 ;  /* 0x000000ffffe17224 */ /* 0x000fce00078e0012 */
.L_x_6399:
[----:B------:R-:W-:-:S05]  /*ab80*/  VIADD R18, R225, 0x1 ;  /* 0x00000001e1127836 */ /* 0x000fca0000000000 */
[----:B------:R-:W-:-:S04]  /*ab90*/  ISETP.NE.AND P2, PT, R18, 0x2, PT ;  /* 0x000000021200780c */ /* 0x000fc80003f45270 */
[----:B------:R-:W-:Y:S02]  /*aba0*/  SEL R12, RZ, 0x1, P2 ;  /* 0x00000001ff0c7807 */ /* 0x000fe40001000000 */
[----:B------:R-:W-:Y:S02]  /*abb0*/  SEL R18, R18, RZ, P2 ;  /* 0x000000ff12127207 */ /* 0x000fe40001000000 */
[----:B------:R-:W-:Y:S01]  /*abc0*/  LOP3.LUT R19, R19, R12, RZ, 0x3c, !PT ;  /* 0x0000000c13137212 */ /* 0x000fe200078e3cff */
[----:B-1----:R-:W-:Y:S06]  /*abd0*/  @!P0 BRA `(.L_x_6389) ;  /* 0x0000000000048947 */ /* 0x002fec0003800000 */
[----:B------:R-:W-:Y:S01]  /*abe0*/  BPT.TRAP 0x1 ;  /* 0x000000040000795c */ /* 0x000fe20000300000 */
.L_x_6389:
[----:B------:R-:W-:Y:S01]  /*abf0*/  IMAD R213, R18, 0x8, R2 ;  /* 0x0000000812d57824 */ /* 0x000fe200078e0202 */
[----:B------:R-:W-:-:S04]  /*ac00*/  SHF.L.U32 R214, R19, 0x1f, RZ ;  /* 0x0000001f13d67819 */ /* 0x000fc800000006ff */
[----:B------:R1:W2:Y:S01]  /*ac10*/  SYNCS.PHASECHK.TRANS64.TRYWAIT P2, [R213+URZ+0x28c30], R214 ;  /* 0x028c30d6d50075a7 */ /* 0x0002a2000804017f */
[----:B------:R-:W-:Y:S05]  /*ac20*/  @!P0 BRA `(.L_x_6390) ;  /* 0x0000000000048947 */ /* 0x000fea0003800000 */
[----:B------:R-:W-:Y:S01]  /*ac30*/  BPT.TRAP 0x1 ;  /* 0x000000040000795c */ /* 0x000fe20000300000 */
.L_x_6390:
[----:B------:R-:W-:Y:S01]  /*ac40*/  BSSY B2, `(.L_x_6391) ;  /* 0x0000006000027945 */ /* 0x000fe20003800000 */
[----:B------:R-:W-:Y:S02]  /*ac50*/  IMAD R12, R18, 0x200, R14 ;  /* 0x00000200120c7824 */ /* 0x000fe400078e020e */
[----:B------:R-:W-:Y:S01]  /*ac60*/  IMAD.MOV.U32 R13, RZ, RZ, 0x40000040 ;  /* 0x40000040ff0d7424 */ /* 0x000fe200078e00ff */
[----:B--2---:R-:W-:Y:S06]  /*ac70*/  @P2 BRA `(.L_x_6392) ;  /* 0x0000000000082947 */ /* 0x004fec0003800000 */
[----:B------:R-:W2:Y:S02]  /*ac80*/  SYNCS.PHASECHK.TRANS64.TRYWAIT P2, [R213+URZ+0x28c30], R214 ;  /* 0x028c30d6d50075a7 */ /* 0x000ea4000804017f */
[----:B--2---:R-:W-:Y:S05]  /*ac90*/  @!P2 BRA `(.L_x_6393) ;  /* 0x000000d80048a947 */ /* 0x004fea0003800000 */
.L_x_6392:
[----:B------:R-:W-:Y:S05]  /*aca0*/  BSYNC B2 ;  /* 0x0000000000027941 */ /* 0x000fea0003800000 */
.L_x_6391:
[----:B------:R-:W-:Y:S01]  /*acb0*/  R2UR UR6, R12 ;  /* 0x000000000c0672ca */ /* 0x000fe200000e0000 */
[----:B0-----:R-:W-:Y:S01]  /*acc0*/  WARPGROUP.ARRIVE ;  /* 0x00000000000079c5 */ /* 0x001fe20000000000 */
[----:B------:R-:W-:Y:S01]  /*acd0*/  R2UR UR7, R13 ;  /* 0x000000000d0772ca */ /* 0x000fe200000e0000 */
[----:B------:R-:W-:Y:S01]  /*ace0*/  IMAD.MOV.U32 R21, RZ, RZ, 0x40000040 ;  /* 0x40000040ff157424 */ /* 0x000fe200078e00ff */
[----:B------:R-:W-:Y:S01]  /*acf0*/  R2UR UR4, R4 ;  /* 0x00000000040472ca */ /* 0x000fe200000e0000 */
[----:B------:R-:W-:Y:S01]  /*ad00*/  IMAD.MOV.U32 R13, RZ, RZ, 0x40000040 ;  /* 0x40000040ff0d7424 */ /* 0x000fe200078e00ff */
[----:B------:R-:W-:Y:S02]  /*ad10*/  R2UR UR5, R5 ;  /* 0x00000000050572ca */ /* 0x000fe400000e0000 */
        /* <DEDUP_REMOVED lines=20> */
[----:B------:R-:W-:Y:S01]  /*ae60*/  R2UR UR7, R13 ;  /* 0x000000000d0772ca */ /* 0x000fe200000e0000 */
[----:B------:R-:W-:Y:S01]  /*ae70*/  IMAD.MOV.U32 R13, RZ, RZ, 0x1 ;  /* 0x00000001ff0d7424 */ /* 0x000fe200078e00ff */
[----:B------:R-:W-:Y:S02]  /*ae80*/  R2UR UR4, R6 ;  /* 0x00000000060472ca */ /* 0x000fe400000e0000 */
[----:B------:R-:W-:Y:S01]  /*ae90*/  R2UR UR5, R7 ;  /* 0x00000000070572ca */ /* 0x000fe200000e0000 */
[----:B------:R-:W-:-:S04]  /*aea0*/  IMAD R12, R212, -0x40, R13 ;  /* 0xffffffc0d40c7824 */ /* 0x000fc800078e020d */
[----:B------:R-:W-:-:S05]  /*aeb0*/  IMAD R12, R185, 0x40, R12 ;  /* 0x00000040b90c7824 */ /* 0x000fca00078e020c */
[----:B------:R-:W-:-:S04]  /*aec0*/  IADD3 R13, -R187, R12, R194 ;  /* 0x0000000cbb0d7210 */ /* 0x000fc80007ffe1c2 */
[----:B------:R-:W-:-:S04]  /*aed0*/  IADD3 R12, R190, R13, -R192 ;  /* 0x0000000dbe0c7210 */ /* 0x000fc80007ffe8c0 */
        /* <DEDUP_REMOVED lines=51> */
[----:B------:R-:W-:-:S02]  /*b210*/  IADD3 R12, R12, 0x8, RZ ;  /* 0x000000080c0c7810 */ /* 0x000fc40007ffe0ff */
[----:B------:R-:W-:Y:S02]  /*b220*/  FMNMX.FTZ R20, R181, R20, !PT ;  /* 0x00000014b5147209 */ /* 0x000fe40007810000 */
[C---:B------:R-:W-:Y:S02]  /*b230*/  ISETP.GT.AND P3, PT, R12.reuse, RZ, PT ;  /* 0x000000ff0c00720c */ /* 0x040fe40003f64270 */
[----:B------:R-:W-:Y:S01]  /*b240*/  ISETP.GT.AND P6, PT, R12, 0x1, PT ;  /* 0x000000010c00780c */ /* 0x000fe20003fc4270 */
[----:B------:R-:W0:Y:S01]  /*b250*/  SHFL.BFLY PT, R13, R20, 0x2, 0x1f ;  /* 0x0c401f00140d7f89 */ /* 0x000e2200000e0000 */
        /* <DEDUP_REMOVED lines=12> */
[----:B0-----:R-:W-:Y:S02]  /*b320*/  FMNMX.FTZ R13, R20, R13, !PT ;  /* 0x0000000d140d7209 */ /* 0x001fe40007810000 */
[----:B------:R-:W-:Y:S02]  /*b330*/  FMNMX.FTZ R15, R159, R226, !PT ;  /* 0x000000e29f0f7209 */ /* 0x000fe40007810000 */
[----:B------:R-:W-:Y:S01]  /*b340*/  ISETP.GT.AND P6, PT, R12, 0x18, PT ;  /* 0x000000180c00780c */ /* 0x000fe20003fc4270 */
[----:B------:R-:W0:Y:S01]  /*b350*/  SHFL.BFLY PT, R20, R13, 0x1, 0x1f ;  /* 0x0c201f000d147f89 */ /* 0x000e2200000e0000 */
[----:B------:R-:W-:-:S02]  /*b360*/  FSEL R163, R163, -INF , P3 ;  /* 0xff800000a3a37808 */ /* 0x000fc40001800000 */
[----:B------:R-:W-:Y:S02]  /*b370*/  ISETP.GT.AND P5, PT, R12, 0x19, PT ;  /* 0x000000190c00780c */ /* 0x000fe40003fa4270 */
[----:B------:R-:W-:Y:S02]  /*b380*/  FSEL R166, R166, -INF , P6 ;  /* 0xff800000a6a67808 */ /* 0x000fe40003000000 */
[C---:B------:R-:W-:Y:S02]  /*b390*/  ISETP.GT.AND P2, PT, R12.reuse, 0x20, PT ;  /* 0x000000200c00780c */ /* 0x040fe40003f44270 */
[----:B------:R-:W-:Y:S02]  /*b3a0*/  FSEL R167, R167, -INF , P5 ;  /* 0xff800000a7a77808 */ /* 0x000fe40002800000 */
[C---:B------:R-:W-:Y:S02]  /*b3b0*/  ISETP.GT.AND P4, PT, R12.reuse, 0x21, PT ;  /* 0x000000210c00780c */ /* 0x040fe40003f84270 */
[----:B------:R-:W-:-:S02]  /*b3c0*/  ISETP.GT.AND P3, PT, R12, 0x28, PT ;  /* 0x000000280c00780c */ /* 0x000fc40003f64270 */
[----:B------:R-:W-:Y:S02]  /*b3d0*/  FSEL R170, R170, -INF , P2 ;  /* 0xff800000aaaa7808 */ /* 0x000fe40001000000 */
[----:B------:R-:W-:Y:S02]  /*b3e0*/  FSEL R171, R171, -INF , P4 ;  /* 0xff800000abab7808 */ /* 0x000fe40002000000 */
[----:B------:R-:W-:Y:S02]  /*b3f0*/  FSEL R174, R174, -INF , P3 ;  /* 0xff800000aeae7808 */ /* 0x000fe40001800000 */
[C---:B------:R-:W-:Y:S02]  /*b400*/  ISETP.GT.AND P6, PT, R12.reuse, 0x29, PT ;  /* 0x000000290c00780c */ /* 0x040fe40003fc4270 */
[----:B------:R-:W-:Y:S02]  /*b410*/  ISETP.GT.AND P5, PT, R12, 0x30, PT ;  /* 0x000000300c00780c */ /* 0x000fe40003fa4270 */
[----:B0-----:R-:W-:-:S02]  /*b420*/  FMNMX.FTZ R13, R13, R20, !PT ;  /* 0x000000140d0d7209 */ /* 0x001fc40007810000 */
[----:B------:R-:W-:Y:S02]  /*b430*/  FMNMX.FTZ R20, R162, R15, !PT ;  /* 0x0000000fa2147209 */ /* 0x000fe40007810000 */
[C---:B------:R-:W-:Y:S02]  /*b440*/  ISETP.GT.AND P2, PT, R12.reuse, 0x31, PT ;  /* 0x000000310c00780c */ /* 0x040fe40003f44270 */
[----:B------:R-:W-:Y:S02]  /*b450*/  FMNMX.FTZ R15, R163, R20, !PT ;  /* 0x00000014a30f7209 */ /* 0x000fe40007810000 */
[----:B------:R-:W-:Y:S02]  /*b460*/  ISETP.GT.AND P4, PT, R12, 0x38, PT ;  /* 0x000000380c00780c */ /* 0x000fe40003f84270 */
[----:B------:R-:W-:Y:S02]  /*b470*/  FMNMX.FTZ R226, R166, R15, !PT ;  /* 0x0000000fa6e27209 */ /* 0x000fe40007810000 */
[----:B------:R-:W-:Y:S01]  /*b480*/  ISETP.GT.AND P3, PT, R12, 0x39, PT ;  /* 0x000000390c00780c */ /* 0x000fe20003f64270 */
[----:B------:R-:W-:Y:S01]  /*b490*/  IMAD.U32 R12, RZ, RZ, UR37 ;  /* 0x00000025ff0c7e24 */ /* 0x000fe2000f8e00ff */
[----:B------:R-:W-:-:S02]  /*b4a0*/  FMNMX.FTZ R15, R167, R226, !PT ;  /* 0x000000e2a70f7209 */ /* 0x000fc40007810000 */
[----:B------:R-:W-:Y:S01]  /*b4b0*/  FSEL R175, R175, -INF , P6 ;  /* 0xff800000afaf7808 */ /* 0x000fe20003000000 */
[C---:B------:R-:W-:Y:S01]  /*b4c0*/  FMUL.FTZ R20, R13.reuse, R12 ;  /* 0x0000000c0d147220 */ /* 0x040fe20000410000 */
[----:B------:R-:W-:Y:S02]  /*b4d0*/  FMNMX.FTZ R226, R170, R15, !PT ;  /* 0x0000000faae27209 */ /* 0x000fe40007810000 */
[----:B------:R-:W-:Y:S02]  /*b4e0*/  FSETP.NEU.FTZ.AND P6, PT, R13, -INF , PT ;  /* 0xff8000000d00780b */ /* 0x000fe40003fdd000 */
[----:B------:R-:W-:Y:S02]  /*b4f0*/  FMNMX.FTZ R15, R171, R226, !PT ;  /* 0x000000e2ab0f7209 */ /* 0x000fe40007810000 */
[----:B------:R-:W-:Y:S02]  /*b500*/  FSEL R20, R20, RZ, P6 ;  /* 0x000000ff14147208 */ /* 0x000fe40003000000 */
[----:B------:R-:W-:-:S02]  /*b510*/  FMNMX.FTZ R226, R174, R15, !PT ;  /* 0x0000000faee27209 */ /* 0x000fc40007810000 */
[----:B------:R-:W-:Y:S01]  /*b520*/  FSEL R178, R178, -INF , P5 ;  /* 0xff800000b2b27808 */ /* 0x000fe20002800000 */
[--C-:B------:R-:W-:Y:S01]  /*b530*/  FFMA.FTZ R21, R153, R12, -R20.reuse ;  /* 0x0000000c99157223 */ /* 0x100fe20000010814 */
[----:B------:R-:W-:Y:S01]  /*b540*/  FMNMX.FTZ R15, R175, R226, !PT ;  /* 0x000000e2af0f7209 */ /* 0x000fe20007810000 */
        /* <DEDUP_REMOVED lines=19> */
[--C-:B------:R-:W-:Y:S01]  /*b680*/  FFMA.FTZ R165, R176, R12, -R20.reuse ;  /* 0x0000000cb0a57223 */ /* 0x100fe20000010814 */
[----:B------:R-:W0:Y:S01]  /*b690*/  SHFL.BFLY PT, R228, R15, 0x2, 0x1f ;  /* 0x0c401f000fe47f89 */ /* 0x000e2200000e0000 */
[----:B------:R-:W-:Y:S08]  /*b6a0*/  MUFU.EX2 R21, R21 ;  /* 0x0000001500157308 */ /* 0x000ff00000000800 */
[----:B------:R-:W-:Y:S08]  /*b6b0*/  MUFU.EX2 R152, R152 ;  /* 0x0000009800987308 */ /* 0x000ff00000000800 */
[----:B------:R-:W-:Y:S01]  /*b6c0*/  MUFU.EX2 R153, R153 ;  /* 0x0000009900997308 */ /* 0x000fe20000000800 */
[----:B0-----:R-:W-:Y:S01]  /*b6d0*/  FMNMX.FTZ R229, R15, R228, !PT ;  /* 0x000000e40fe57209 */ /* 0x001fe20007810000 */
[-CC-:B------:R-:W-:Y:S01]  /*b6e0*/  FFMA.FTZ R228, R169, R12.reuse, -R20.reuse ;  /* 0x0000000ca9e47223 */ /* 0x180fe20000010814 */
[----:B------:R-:W-:-:S05]  /*b6f0*/  FFMA.FTZ R169, R177, R12, -R20 ;  /* 0x0000000cb1a97223 */ /* 0x000fca0000010814 */
[----:B------:R-:W-:Y:S01]  /*b700*/  MUFU.EX2 R156, R156 ;  /* 0x0000009c009c7308 */ /* 0x000fe20000000800 */
[----:B------:R-:W0:Y:S07]  /*b710*/  SHFL.BFLY PT, R230, R229, 0x1, 0x1f ;  /* 0x0c201f00e5e67f89 */ /* 0x000e2e00000e0000 */
[----:B------:R3:W-:Y:S08]  /*b720*/  MUFU.EX2 R20, R173 ;  /* 0x000000ad00147308 */ /* 0x0007f00000000800 */
[----:B------:R-:W-:Y:S08]  /*b730*/  MUFU.EX2 R157, R157 ;  /* 0x0000009d009d7308 */ /* 0x000ff00000000800 */
[----:B------:R-:W-:Y:S01]  /*b740*/  MUFU.EX2 R160, R160 ;  /* 0x000000a000a07308 */ /* 0x000fe20000000800 */
[----:B0-----:R-:W-:Y:S01]  /*b750*/  FMNMX.FTZ R15, R229, R230, !PT ;  /* 0x000000e6e50f7209 */ /* 0x001fe20007810000 */
[----:B------:R-:W-:-:S03]  /*b760*/  IMAD.MOV R229, RZ, RZ, -R195 ;  /* 0x000000ffffe57224 */ /* 0x000fc600078e0ac3 */
[C---:B------:R-:W-:Y:S01]  /*b770*/  FSETP.NEU.FTZ.AND P2, PT, R15.reuse, -INF , PT ;  /* 0xff8000000f00780b */ /* 0x040fe20003f5d000 */
[----:B------:R-:W-:Y:S02]  /*b780*/  FMUL.FTZ R181, R15, R12 ;  /* 0x0000000c0fb57220 */ /* 0x000fe40000410000 */
[----:B------:R-:W-:Y:S03]  /*b790*/  MUFU.EX2 R161, R161 ;  /* 0x000000a100a17308 */ /* 0x000fe60000000800 */
[----:B------:R-:W-:-:S05]  /*b7a0*/  FSEL R181, R181, RZ, P2 ;  /* 0x000000ffb5b57208 */ /* 0x000fca0001000000 */
[----:B------:R-:W-:Y:S01]  /*b7b0*/  MUFU.EX2 R226, R226 ;  /* 0x000000e200e27308 */ /* 0x000fe20000000800 */
[-CC-:B------:R-:W-:Y:S01]  /*b7c0*/  FFMA.FTZ R230, R159, R12.reuse, -R181.reuse ;  /* 0x0000000c9fe67223 */ /* 0x180fe200000108b5 */
[-CC-:B------:R-:W-:Y:S01]  /*b7d0*/  FFMA.FTZ R159, R162, R12.reuse, -R181.reuse ;  /* 0x0000000ca29f7223 */ /* 0x180fe200000108b5 */
[-CC-:B------:R-:W-:Y:S01]  /*b7e0*/  FFMA.FTZ R162, R163, R12.reuse, -R181.reuse ;  /* 0x0000000ca3a27223 */ /* 0x180fe200000108b5 */
[----:B------:R-:W-:Y:S01]  /*b7f0*/  FSEL R163, R13, RZ, P6 ;  /* 0x000000ff0da37208 */ /* 0x000fe20003000000 */
[-CC-:B------:R-:W-:Y:S01]  /*b800*/  FFMA.FTZ R177, R154, R12.reuse, -R181.reuse ;  /* 0x0000000c9ab17223 */ /* 0x180fe200000108b5 */
[----:B------:R-:W-:Y:S01]  /*b810*/  FSEL R154, R15, RZ, P2 ;  /* 0x000000ff0f9a7208 */ /* 0x000fe20001000000 */
[-CC-:B------:R-:W-:Y:S01]  /*b820*/  FFMA.FTZ R180, R155, R12.reuse, -R181.reuse ;  /* 0x0000000c9bb47223 */ /* 0x180fe200000108b5 */
[-C--:B------:R-:W-:Y:S01]  /*b830*/  FFMA.FTZ R155, R158, R12.reuse, -R181 ;  /* 0x0000000c9e9b7223 */ /* 0x080fe200000108b5 */
[----:B---3--:R-:W-:Y:S01]  /*b840*/  FADD.FTZ R173, -R163, R224 ;  /* 0x000000e0a3ad7221 */ /* 0x008fe20000010100 */
[----:B------:R-:W-:Y:S01]  /*b850*/  ISETP.NE.AND P2, PT, R192, R229, PT ;  /* 0x000000e5c000720c */ /* 0x000fe20003f45270 */
[----:B------:R-:W-:Y:S01]  /*b860*/  FADD.FTZ R223, -R154, R223 ;  /* 0x000000df9adf7221 */ /* 0x000fe20000010100 */
[----:B------:R-:W-:Y:S01]  /*b870*/  MUFU.EX2 R177, R177 ;  /* 0x000000b100b17308 */ /* 0x000fe20000000800 */
[----:B------:R-:W-:Y:S01]  /*b880*/  FMUL.FTZ R173, R173, R12 ;  /* 0x0000000cadad7220 */ /* 0x000fe20000410000 */
[----:B------:R-:W-:-:S02]  /*b890*/  @!P1 VIADD R154, R213, 0x28c40 ;  /* 0x00028c40d59a9836 */ /* 0x000fc40000000000 */
[-C--:B------:R-:W-:Y:S01]  /*b8a0*/  FMUL.FTZ R176, R223, R12.reuse ;  /* 0x0000000cdfb07220 */ /* 0x080fe20000410000 */
[-CC-:B------:R-:W-:Y:S01]  /*b8b0*/  FFMA.FTZ R166, R166, R12.reuse, -R181.reuse ;  /* 0x0000000ca6a67223 */ /* 0x180fe200000108b5 */
[-CC-:B------:R-:W-:Y:S01]  /*b8c0*/  FFMA.FTZ R171, R171, R12.reuse, -R181.reuse ;  /* 0x0000000cabab7223 */ /* 0x180fe200000108b5 */
[-CC-:B------:R-:W-:Y:S01]  /*b8d0*/  FFMA.FTZ R174, R174, R12.reuse, -R181.reuse ;  /* 0x0000000caeae7223 */ /* 0x180fe200000108b5 */
[----:B------:R-:W-:Y:S01]  /*b8e0*/  @!P1 PRMT R154, RZ, 0x654, R154 ;  /* 0x00000654ff9a9816 */ /* 0x000fe2000000009a */
[----:B------:R-:W0:Y:S01]  /*b8f0*/  MUFU.EX2 R173, R173 ;  /* 0x000000ad00ad7308 */ /* 0x000e220000000800 */
[-CC-:B------:R-:W-:Y:S01]  /*b900*/  FFMA.FTZ R175, R175, R12.reuse, -R181.reuse ;  /* 0x0000000cafaf7223 */ /* 0x180fe200000108b5 */
[-CC-:B------:R-:W-:Y:S01]  /*b910*/  FFMA.FTZ R178, R178, R12.reuse, -R181.reuse ;  /* 0x0000000cb2b27223 */ /* 0x180fe200000108b5 */
[----:B------:R0:W-:Y:S01]  /*b920*/  @!P1 SYNCS.ARRIVE.TRANS64.RED.A1T0 RZ, [R154+URZ], RZ ;  /* 0x000000ff9aff99a7 */ /* 0x0001e2000810043f */
[-CC-:B------:R-:W-:Y:S01]  /*b930*/  FFMA.FTZ R179, R179, R12.reuse, -R181.reuse ;  /* 0x0000000cb3b37223 */ /* 0x180fe200000108b5 */
[----:B------:R-:W-:Y:S01]  /*b940*/  FFMA.FTZ R182, R182, R12, -R181 ;  /* 0x0000000cb6b67223 */ /* 0x000fe200000108b5 */
[----:B------:R-:W-:-:S02]  /*b950*/  @!P2 IMAD R223, R225, 0x40, R190 ;  /* 0x00000040e1dfa824 */ /* 0x000fc400078e02be */
[----:B------:R-:W3:Y:S02]  /*b960*/  MUFU.EX2 R176, R176 ;  /* 0x000000b000b07308 */ /* 0x000ee40000000800 */
[----:B------:R-:W-:-:S06]  /*b970*/  @!P2 IMAD R158, R223, 0x4, R2 ;  /* 0x00000004df9ea824 */ /* 0x000fcc00078e0202 */
[----:B------:R-:W4:Y:S01]  /*b980*/  MUFU.EX2 R180, R180 ;  /* 0x000000b400b47308 */ /* 0x000f220000000800 */
[----:B0-----:R-:W-:Y:S01]  /*b990*/  FFMA.FTZ R154, R173, R0, R152 ;  /* 0x00000000ad9a7223 */ /* 0x001fe20000010098 */
[C---:B------:R-:W-:Y:S01]  /*b9a0*/  F2FP.BF16.F32.PACK_AB R152, R21.reuse, R152 ;  /* 0x000000981598723e */ /* 0x040fe200000010ff */
[----:B------:R-:W-:Y:S01]  /*b9b0*/  @!P2 STS [R158+0x28800], R173 ;  /* 0x028800ad9e00a388 */ /* 0x000fe20000000800 */
[-C--:B------:R-:W-:Y:S01]  /*b9c0*/  FMUL.FTZ R24, R24, R173.reuse ;  /* 0x000000ad18187220 */ /* 0x080fe20000410000 */
[----:B------:R-:W-:Y:S01]  /*b9d0*/  FADD.FTZ R154, R21, R154 ;  /* 0x0000009a159a7221 */ /* 0x000fe20000010000 */
[-C--:B------:R-:W-:Y:S01]  /*b9e0*/  FMUL.FTZ R25, R25, R173.reuse ;  /* 0x000000ad19197220 */ /* 0x080fe20000410000 */
[----:B------:R-:W-:Y:S01]  /*b9f0*/  FMUL.FTZ R28, R28, R173 ;  /* 0x000000ad1c1c7220 */ /* 0x000fe20000410000 */
[----:B------:R-:W0:Y:S01]  /*ba00*/  MUFU.EX2 R155, R155 ;  /* 0x0000009b009b7308 */ /* 0x000e220000000800 */
[----:B---3--:R-:W-:Y:S01]  /*ba10*/  FFMA.FTZ R21, R176, R3, R177 ;  /* 0x00000003b0157223 */ /* 0x008fe200000100b1 */
[----:B------:R3:W-:Y:S01]  /*ba20*/  @!P2 STS [R158+0x28820], R176 ;  /* 0x028820b09e00a388 */ /* 0x0007e20000000800 */
        /* <DEDUP_REMOVED lines=30> */
[-CC-:B-1----:R-:W-:Y:S01]  /*bc10*/  FFMA.FTZ R166, R167, R12.reuse, -R181.reuse ;  /* 0x0000000ca7a67223 */ /* 0x182fe200000108b5 */
[-CC-:B------:R-:W-:Y:S01]  /*bc20*/  FFMA.FTZ R167, R170, R12.reuse, -R181.reuse ;  /* 0x0000000caaa77223 */ /* 0x180fe200000108b5 */
[----:B------:R-:W-:Y:S01]  /*bc30*/  FFMA.FTZ R181, R183, R12, -R181 ;  /* 0x0000000cb7b57223 */ /* 0x000fe200000108b5 */
[----:B------:R-:W-:Y:S01]  /*bc40*/  FADD.FTZ R183, R153, R154 ;  /* 0x0000009a99b77221 */ /* 0x000fe20000010000 */
[----:B----4-:R-:W-:Y:S01]  /*bc50*/  FADD.FTZ R170, R180, R21 ;  /* 0x00000015b4aa7221 */ /* 0x010fe20000010000 */
[C---:B------:R-:W-:Y:S01]  /*bc60*/  F2FP.BF16.F32.PACK_AB R154, R156.reuse, R153 ;  /* 0x000000999c9a723e */ /* 0x040fe200000010ff */
[----:B------:R-:W-:Y:S01]  /*bc70*/  FMUL.FTZ R81, R81, R173 ;  /* 0x000000ad51517220 */ /* 0x000fe20000410000 */
[----:B------:R-:W-:Y:S01]  /*bc80*/  FADD.FTZ R224, R156, R183 ;  /* 0x000000b79ce07221 */ /* 0x000fe20000010000 */
[----:B0-----:R-:W-:Y:S01]  /*bc90*/  FADD.FTZ R21, R155, R170 ;  /* 0x000000aa9b157221 */ /* 0x001fe20000010000 */
[----:B------:R-:W-:Y:S01]  /*bca0*/  MUFU.EX2 R227, R227 ;  /* 0x000000e300e37308 */ /* 0x000fe20000000800 */
[----:B------:R-:W-:Y:S01]  /*bcb0*/  F2FP.BF16.F32.PACK_AB R156, R160, R157 ;  /* 0x0000009da09c723e */ /* 0x000fe200000010ff */
[----:B------:R-:W-:Y:S01]  /*bcc0*/  FADD.FTZ R153, R157, R224 ;  /* 0x000000e09d997221 */ /* 0x000fe20000010000 */
[C---:B---3--:R-:W-:Y:S01]  /*bcd0*/  FADD.FTZ R158, R230.reuse, R21 ;  /* 0x00000015e69e7221 */ /* 0x048fe20000010000 */
[----:B------:R-:W-:Y:S01]  /*bce0*/  F2FP.BF16.F32.PACK_AB R155, R230, R155 ;  /* 0x0000009be69b723e */ /* 0x000fe200000010ff */
[----:B------:R-:W-:Y:S01]  /*bcf0*/  FMUL.FTZ R84, R84, R173 ;  /* 0x000000ad54547220 */ /* 0x000fe20000410000 */
[----:B------:R-:W-:Y:S01]  /*bd00*/  FADD.FTZ R224, R160, R153 ;  /* 0x00000099a0e07221 */ /* 0x000fe20000010000 */
[----:B-----5:R-:W-:Y:S01]  /*bd10*/  FADD.FTZ R21, R159, R158 ;  /* 0x0000009e9f157221 */ /* 0x020fe20000010000 */
[----:B------:R-:W-:Y:S01]  /*bd20*/  MUFU.EX2 R166, R166 ;  /* 0x000000a600a67308 */ /* 0x000fe20000000800 */
[----:B------:R-:W-:Y:S01]  /*bd30*/  F2FP.BF16.F32.PACK_AB R158, R226, R161 ;  /* 0x000000a1e29e723e */ /* 0x000fe200000010ff */
[----:B------:R-:W-:Y:S01]  /*bd40*/  FADD.FTZ R153, R161, R224 ;  /* 0x000000e0a1997221 */ /* 0x000fe20000010000 */
[----:B--2---:R-:W-:Y:S01]  /*bd50*/  FADD.FTZ R160, R162, R21 ;  /* 0x00000015a2a07221 */ /* 0x004fe20000010000 */
        /* <DEDUP_REMOVED lines=28> */
[----:B------:R2:W-:Y:S01]  /*bf20*/  MUFU.EX2 R3, R174 ;  /* 0x000000ae00037308 */ /* 0x0005e20000000800 */
        /* <DEDUP_REMOVED lines=9> */
[----:B-1----:R-:W-:Y:S01]  /*bfc0*/  F2FP.BF16.F32.PACK_AB R160, R228, R227 ;  /* 0x000000e3e4a0723e */ /* 0x002fe200000010ff */
[-C--:B------:R-:W-:Y:S01]  /*bfd0*/  FMUL.FTZ R145, R145, R173.reuse ;  /* 0x000000ad91917220 */ /* 0x080fe20000410000 */
[-C--:B------:R-:W-:Y:S01]  /*bfe0*/  FMUL.FTZ R148, R148, R173.reuse ;  /* 0x000000ad94947220 */ /* 0x080fe20000410000 */
[----:B------:R-:W-:Y:S01]  /*bff0*/  FADD.FTZ R153, R227, R174 ;  /* 0x000000aee3997221 */ /* 0x000fe20000010000 */
[----:B------:R-:W-:Y:S01]  /*c000*/  FADD.FTZ R174, R166, R21 ;  /* 0x00000015a6ae7221 */ /* 0x000fe20000010000 */
[----:B------:R-:W-:Y:S01]  /*c010*/  FMUL.FTZ R149, R149, R173 ;  /* 0x000000ad95957220 */ /* 0x000fe20000410000 */
[----:B------:R-:W1:Y:S01]  /*c020*/  MUFU.EX2 R170, R175 ;  /* 0x000000af00aa7308 */ /* 0x000e620000000800 */
[----:B------:R-:W-:Y:S01]  /*c030*/  FADD.FTZ R157, R228, R153 ;  /* 0x00000099e49d7221 */ /* 0x000fe20000010000 */
[----:B------:R-:W-:Y:S01]  /*c040*/  FADD.FTZ R21, R167, R174 ;  /* 0x000000aea7157221 */ /* 0x000fe20000010000 */
[----:B------:R-:W-:Y:S01]  /*c050*/  F2FP.BF16.F32.PACK_AB R153, R180, R177 ;  /* 0x000000b1b499723e */ /* 0x000fe200000010ff */
[----:B------:R-:W-:Y:S01]  /*c060*/  BAR.SYNC.DEFER_BLOCKING 0xf, 0x100 ;  /* 0x03c4000000007b1d */ /* 0x000fe20000010000 */
[-C--:B------:R-:W-:Y:S01]  /*c070*/  FMUL.FTZ R26, R26, R176.reuse ;  /* 0x000000b01a1a7220 */ /* 0x080fe20000410000 */
[----:B------:R-:W-:Y:S01]  /*c080*/  FADD.FTZ R174, R0, R21 ;  /* 0x0000001500ae7221 */ /* 0x000fe20000010000 */
[-C--:B------:R-:W-:Y:S01]  /*c090*/  FMUL.FTZ R27, R27, R176.reuse ;  /* 0x000000b01b1b7220 */ /* 0x080fe20000410000 */
[-C--:B------:R-:W-:Y:S01]  /*c0a0*/  FMUL.FTZ R30, R30, R176.reuse ;  /* 0x000000b01e1e7220 */ /* 0x080fe20000410000 */
[----:B0-----:R-:W-:Y:S01]  /*c0b0*/  FADD.FTZ R157, R164, R157 ;  /* 0x0000009da49d7221 */ /* 0x001fe20000010000 */
[----:B------:R-:W0:Y:S01]  /*c0c0*/  MUFU.EX2 R168, R168 ;  /* 0x000000a800a87308 */ /* 0x000e220000000800 */
[----:B------:R-:W-:Y:S01]  /*c0d0*/  FADD.FTZ R21, R3, R174 ;  /* 0x000000ae03157221 */ /* 0x000fe20000010000 */
[-C--:B------:R-:W-:Y:S01]  /*c0e0*/  FMUL.FTZ R31, R31, R176.reuse ;  /* 0x000000b01f1f7220 */ /* 0x080fe20000410000 */
[-C--:B------:R-:W-:Y:S01]  /*c0f0*/  FMUL.FTZ R34, R34, R176.reuse ;  /* 0x000000b022227220 */ /* 0x080fe20000410000 */
[-C--:B------:R-:W-:Y:S01]  /*c100*/  FMUL.FTZ R35, R35, R176.reuse ;  /* 0x000000b023237220 */ /* 0x080fe20000410000 */
[-C--:B------:R-:W-:Y:S01]  /*c110*/  FMUL.FTZ R38, R38, R176.reuse ;  /* 0x000000b026267220 */ /* 0x080fe20000410000 */
[-C--:B------:R-:W-:Y:S01]  /*c120*/  FMUL.FTZ R39, R39, R176.reuse ;  /* 0x000000b027277220 */ /* 0x080fe20000410000 */
[----:B-1----:R-:W-:Y:S01]  /*c130*/  FADD.FTZ R21, R170, R21 ;  /* 0x00000015aa157221 */ /* 0x002fe20000010000 */
        /* <DEDUP_REMOVED lines=9> */
[----:B0-----:R-:W-:Y:S01]  /*c1d0*/  FADD.FTZ R174, R168, R157 ;  /* 0x0000009da8ae7221 */ /* 0x001fe20000010000 */
[----:B------:R-:W-:Y:S01]  /*c1e0*/  F2FP.BF16.F32.PACK_AB R157, R162, R159 ;  /* 0x0000009fa29d723e */ /* 0x000fe200000010ff */
[----:B------:R0:W-:Y:S01]  /*c1f0*/  STSM.16.M88.4 [R196+0x26800], R152 ;  /* 0x02680098c4007844 */ /* 0x0001e20000000200 */
[----:B------:R-:W-:Y:S01]  /*c200*/  F2FP.BF16.F32.PACK_AB R159, R166, R163 ;  /* 0x000000a3a69f723e */ /* 0x000fe200000010ff */
[----:B------:R-:W-:Y:S01]  /*c210*/  FMUL.FTZ R55, R55, R176 ;  /* 0x000000b037377220 */ /* 0x000fe20000410000 */
[----:B------:R-:W-:Y:S01]  /*c220*/  F2FP.BF16.F32.PACK_AB R162, R168, R164 ;  /* 0x000000a4a8a2723e */ /* 0x000fe200000010ff */
[-C--:B------:R-:W-:Y:S01]  /*c230*/  FMUL.FTZ R58, R58, R176.reuse ;  /* 0x000000b03a3a7220 */ /* 0x080fe20000410000 */
[----:B------:R-:W3:Y:S01]  /*c240*/  MUFU.EX2 R165, R165 ;  /* 0x000000a500a57308 */ /* 0x000ee20000000800 */
[----:B-1----:R-:W-:Y:S01]  /*c250*/  FADD.FTZ R166, R178, R21 ;  /* 0x00000015b2a67221 */ /* 0x002fe20000010000 */
[----:B------:R-:W-:Y:S01]  /*c260*/  F2FP.BF16.F32.PACK_AB R163, R170, R3 ;  /* 0x00000003aaa3723e */ /* 0x000fe200000010ff */
[----:B------:R0:W-:Y:S01]  /*c270*/  STSM.16.M88.4 [R199], R156 ;  /* 0x0000009cc7007844 */ /* 0x0001e20000000200 */
[-C--:B------:R-:W-:Y:S01]  /*c280*/  FMUL.FTZ R59, R59, R176.reuse ;  /* 0x000000b03b3b7220 */ /* 0x080fe20000410000 */
[-C--:B------:R-:W-:Y:S01]  /*c290*/  FMUL.FTZ R62, R62, R176.reuse ;  /* 0x000000b03e3e7220 */ /* 0x080fe20000410000 */
[-C--:B------:R-:W-:Y:S01]  /*c2a0*/  FMUL.FTZ R63, R63, R176.reuse ;  /* 0x000000b03f3f7220 */ /* 0x080fe20000410000 */
[----:B------:R0:W-:Y:S01]  /*c2b0*/  STSM.16.M88.4 [R197], R160 ;  /* 0x000000a0c5007844 */ /* 0x0001e20000000200 */
        /* <DEDUP_REMOVED lines=17> */
[C---:B-1----:R-:W-:Y:S01]  /*c3d0*/  F2FP.BF16.F32.PACK_AB R164, R169.reuse, R165 ;  /* 0x000000a5a9a4723e */ /* 0x042fe200000010ff */
[----:B------:R-:W-:Y:S01]  /*c3e0*/  FADD.FTZ R21, R169, R174 ;  /* 0x000000aea9157221 */ /* 0x000fe20000010000 */
[----:B------:R-:W-:Y:S01]  /*c3f0*/  F2FP.BF16.F32.PACK_AB R165, R179, R178 ;  /* 0x000000b2b3a5723e */ /* 0x000fe200000010ff */
[-C--:B------:R-:W-:Y:S01]  /*c400*/  FMUL.FTZ R90, R90, R176.reuse ;  /* 0x000000b05a5a7220 */ /* 0x080fe20000410000 */
[-C--:B------:R-:W-:Y:S01]  /*c410*/  FMUL.FTZ R91, R91, R176.reuse ;  /* 0x000000b05b5b7220 */ /* 0x080fe20000410000 */
[----:B------:R-:W-:Y:S01]  /*c420*/  FADD.FTZ R21, R20, R21 ;  /* 0x0000001514157221 */ /* 0x000fe20000010000 */
        /* <DEDUP_REMOVED lines=9> */
[----:B------:R-:W-:Y:S01]  /*c4c0*/  FMUL.FTZ R107, R107, R176 ;  /* 0x000000b06b6b7220 */ /* 0x000fe20000410000 */
[C---:B---3--:R-:W-:Y:S01]  /*c4d0*/  F2FP.BF16.F32.PACK_AB R166, R172.reuse, R20 ;  /* 0x00000014aca6723e */ /* 0x048fe200000010ff */
[----:B------:R-:W-:Y:S01]  /*c4e0*/  FADD.FTZ R0, R172, R21 ;  /* 0x00000015ac007221 */ /* 0x000fe20000010000 */
[-C--:B------:R-:W-:Y:S01]  /*c4f0*/  FMUL.FTZ R110, R110, R176.reuse ;  /* 0x000000b06e6e7220 */ /* 0x080fe20000410000 */
[-C--:B------:R-:W-:Y:S01]  /*c500*/  FMUL.FTZ R111, R111, R176.reuse ;  /* 0x000000b06f6f7220 */ /* 0x080fe20000410000 */
[-C--:B------:R-:W-:Y:S01]  /*c510*/  FMUL.FTZ R114, R114, R176.reuse ;  /* 0x000000b072727220 */ /* 0x080fe20000410000 */
[-C--:B------:R-:W-:Y:S01]  /*c520*/  FMUL.FTZ R115, R115, R176.reuse ;  /* 0x000000b073737220 */ /* 0x080fe20000410000 */
[-C--:B------:R-:W-:Y:S01]  /*c530*/  FMUL.FTZ R118, R118, R176.reuse ;  /* 0x000000b076767220 */ /* 0x080fe20000410000 */
[----:B------:R-:W-:Y:S01]  /*c540*/  FMUL.FTZ R119, R119, R176 ;  /* 0x000000b077777220 */ /* 0x000fe20000410000 */
        /* <DEDUP_REMOVED lines=21> */
.L_x_6394:
[----:B------:R1:W2:Y:S01]  /*c6a0*/  SYNCS.PHASECHK.TRANS64.TRYWAIT P2, [R213+URZ+0x28c50], R214 ;  /* 0x028c50d6d50075a7 */ /* 0x0002a2000804017f */
[----:B------:R-:W-:Y:S05]  /*c6b0*/  @!P0 BRA `(.L_x_6395) ;  /* 0x0000000000048947 */ /* 0x000fea0003800000 */
[----:B------:R-:W-:Y:S01]  /*c6c0*/  BPT.TRAP 0x1 ;  /* 0x000000040000795c */ /* 0x000fe20000300000 */
.L_x_6395:
[----:B------:R-:W-:Y:S04]  /*c6d0*/  BSSY B2, `(.L_x_6396) ;  /* 0x0000004000027945 */ /* 0x000fe80003800000 */
[----:B--2---:R-:W-:Y:S05]  /*c6e0*/  @P2 BRA `(.L_x_6397) ;  /* 0x0000000000082947 */ /* 0x004fea0003800000 */
[----:B------:R-:W2:Y:S02]  /*c6f0*/  SYNCS.PHASECHK.TRANS64.TRYWAIT P2, [R213+URZ+0x28c50], R214 ;  /* 0x028c50d6d50075a7 */ /* 0x000ea4000804017f */
[----:B--2---:R-:W-:Y:S05]  /*c700*/  @!P2 BRA `(.L_x_6398) ;  /* 0x000000bc00c0a947 */ /* 0x004fea0003800000 */
.L_x_6397:
[----:B------:R-:W-:Y:S05]  /*c710*/  BSYNC B2 ;  /* 0x0000000000027941 */ /* 0x000fea0003800000 */
.L_x_6396:
        /* <DEDUP_REMOVED lines=10> */
[----:B------:R-:W-:Y:S01]  /*c7c0*/  IMAD.MOV.U32 R224, RZ, RZ, R13 ;  /* 0x000000ffffe07224 */ /* 0x000fe200078e000d */
[----:B------:R-:W-:Y:S01]  /*c7d0*/  MOV R223, R15 ;  /* 0x0000000f00df7202 */ /* 0x000fe20000000f00 */
[----:B------:R-:W-:-:S08]  /*c7e0*/  IMAD.MOV.U32 R225, RZ, RZ, R18 ;  /* 0x000000ffffe17224 */ /* 0x000fd000078e0012 */
[----:B------:R-:W-:Y:S03]  /*c7f0*/  HGMMA.64x256x16.F32.BF16 R24, R152, gdesc[UR4].tnspB, R24, gsb0 ;  /* 0x43e0000498187df0 */ /* 0x000fe60008001818 */
        /* <DEDUP_REMOVED lines=34> */
.L_x_6388:
[----:B------:R-:W-:Y:S05]  /*ca20*/  BSYNC B1 ;  /* 0x0000000000017941 */ /* 0x000fea0003800000 */
.L_x_6387:
[----:B------:R-:W-:Y:S01]  /*ca30*/  ISETP.GE.AND P2, PT, R212, RZ, PT ;  /* 0x000000ffd400720c */ /* 0x000fe20003f46270 */
[----:B------:R-:W-:-:S12]  /*ca40*/  BSSY B0, `(.L_x_6400) ;  /* 0x00001a2000007945 */ /* 0x000fd80003800000 */
[----:B------:R-:W-:Y:S05]  /*ca50*/  @!P2 BRA `(.L_x_6401) ;  /* 0x000000180080a947 */ /* 0x000fea0003800000 */
[----:B------:R-:W-:Y:S02]  /*ca60*/  IMAD.MOV.U32 R194, RZ, RZ, R15 ;  /* 0x000000ffffc27224 */ /* 0x000fe400078e000f */
[----:B-1----:R-:W-:Y:S02]  /*ca70*/  IMAD.MOV.U32 R213, RZ, RZ, R13 ;  /* 0x000000ffffd57224 */ /* 0x002fe400078e000d */
[----:B------:R-:W-:-:S07]  /*ca80*/  IMAD.MOV.U32 R187, RZ, RZ, R18 ;  /* 0x000000ffffbb7224 */ /* 0x000fce00078e0012 */
.L_x_6412:
[----:B------:R-:W-:-:S05]  /*ca90*/  VIADD R18, R187, 0x1 ;  /* 0x00000001bb127836 */ /* 0x000fca0000000000 */
[----:B------:R-:W-:-:S04]  /*caa0*/  ISETP.NE.AND P2, PT, R18, 0x2, PT ;  /* 0x000000021200780c */ /* 0x000fc80003f45270 */
[----:B------:R-:W-:Y:S02]  /*cab0*/  SEL R12, RZ, 0x1, P2 ;  /* 0x00000001ff0c7807 */ /* 0x000fe40001000000 */
[----:B------:R-:W-:Y:S02]  /*cac0*/  SEL R18, R18, RZ, P2 ;  /* 0x000000ff12127207 */ /* 0x000fe40001000000 */
[----:B------:R-:W-:Y:S01]  /*cad0*/  LOP3.LUT R19, R19, R12, RZ, 0x3c, !PT ;  /* 0x0000000c13137212 */ /* 0x000fe200078e3cff */
[----:B--2---:R-:W-:Y:S06]  /*cae0*/  @!P0 BRA `(.L_x_6402) ;  /* 0x0000000000048947 */ /* 0x004fec0003800000 */
[----:B------:R-:W-:Y:S01]  /*caf0*/  BPT.TRAP 0x1 ;  /* 0x000000040000795c */ /* 0x000fe20000300000 */
.L_x_6402:
[----:B------:R-:W-:Y:S01]  /*cb00*/  IMAD R185, R18, 0x8, R2 ;  /* 0x0000000812b97824 */ /* 0x000fe200078e0202 */
[----:B------:R-:W-:-:S04]  /*cb10*/  SHF.L.U32 R186, R19, 0x1f, RZ ;  /* 0x0000001f13ba7819 */ /* 0x000fc800000006ff */
[----:B------:R1:W2:Y:S01]  /*cb20*/  SYNCS.PHASECHK.TRANS64.TRYWAIT P2, [R185+URZ+0x28c30], R186 ;  /* 0x028c30bab90075a7 */ /* 0x0002a2000804017f */
[----:B------:R-:W-:Y:S05]  /*cb30*/  @!P0 BRA `(.L_x_6403) ;  /* 0x0000000000048947 */ /* 0x000fea0003800000 */
[----:B------:R-:W-:Y:S01]  /*cb40*/  BPT.TRAP 0x1 ;  /* 0x000000040000795c */ /* 0x000fe20000300000 */
.L_x_6403:
[----:B------:R-:W-:Y:S01]  /*cb50*/  BSSY B1, `(.L_x_6404) ;  /* 0x0000006000017945 */ /* 0x000fe20003800000 */
[----:B------:R-:W-:Y:S01]  /*cb60*/  LEA R12, R18, R14, 0x9 ;  /* 0x0000000e120c7211 */ /* 0x000fe200078e48ff */
[----:B------:R-:W-:Y:S02]  /*cb70*/  IMAD.MOV.U32 R13, RZ, RZ, 0x40000040 ;  /* 0x40000040ff0d7424 */ /* 0x000fe400078e00ff */
[----:B--2---:R-:W-:Y:S05]  /*cb80*/  @P2 BRA `(.L_x_6405) ;  /* 0x0000000000082947 */ /* 0x004fea0003800000 */
[----:B------:R-:W2:Y:S02]  /*cb90*/  SYNCS.PHASECHK.TRANS64.TRYWAIT P2, [R185+URZ+0x28c30], R186 ;  /* 0x028c30bab90075a7 */ /* 0x000ea4000804017f */
[----:B--2---:R-:W-:Y:S05]  /*cba0*/  @!P2 BRA `(.L_x_6406) ;  /* 0x000000b800aca947 */ /* 0x004fea0003800000 */
.L_x_6405:
[----:B------:R-:W-:Y:S05]  /*cbb0*/  BSYNC B1 ;  /* 0x0000000000017941 */ /* 0x000fea0003800000 */
.L_x_6404:
[C---:B------:R-:W-:Y:S01]  /*cbc0*/  R2UR UR6, R12.reuse ;  /* 0x000000000c0672ca */ /* 0x040fe200000e0000 */
[----:B0-----:R-:W-:Y:S01]  /*cbd0*/  WARPGROUP.ARRIVE ;  /* 0x00000000000079c5 */ /* 0x001fe20000000000 */
[----:B------:R-:W-:Y:S01]  /*cbe0*/  R2UR UR7, R13 ;  /* 0x000000000d0772ca */ /* 0x000fe200000e0000 */
[----:B------:R-:W-:Y:S01]  /*cbf0*/  VIADD R20, R12, 0x2 ;  /* 0x000000020c147836 */ /* 0x000fe20000000000 */
[----:B------:R-:W-:Y:S01]  /*cc00*/  R2UR UR4, R4 ;  /* 0x00000000040472ca */ /* 0x000fe200000e0000 */
[----:B------:R-:W-:Y:S01]  /*cc10*/  IMAD.MOV.U32 R21, RZ, RZ, 0x40000040 ;  /* 0x40000040ff157424 */ /* 0x000fe200078e00ff */
[----:B------:R-:W-:Y:S01]  /*cc20*/  R2UR UR5, R5 ;  /* 0x00000000050572ca */ /* 0x000fe200000e0000 */
[----:B------:R-:W-:Y:S02]  /*cc30*/  IMAD.MOV.U32 R13, RZ, RZ, 0x40000040 ;  /* 0x40000040ff0d7424 */ /* 0x000fe400078e00ff */
[----:B------:R-:W-:-:S05]  /*cc40*/  IMAD.MOV R225, RZ, RZ, -R195 ;  /* 0x000000ffffe17224 */ /* 0x000fca00078e0ac3 */
[----:B------:R-:W-:-:S05]  /*cc50*/  ISETP.NE.AND P2, PT, R192, R225, PT ;  /* 0x000000e1c000720c */ /* 0x000fca0003f45270 */
        /* <DEDUP_REMOVED lines=8> */
[----:B------:R-:W-:-:S04]  /*cce0*/  @!P2 IMAD R187, R187, 0x40, R190 ;  /* 0x00000040bbbba824 */ /* 0x000fc800078e02be */
[----:B------:R-:W-:Y:S01]  /*ccf0*/  @!P2 IMAD R187, R187, 0x4, R2 ;  /* 0x00000004bbbba824 */ /* 0x000fe200078e0202 */
        /* <DEDUP_REMOVED lines=42> */
[----:B------:R-:W-:Y:S02]  /*cfa0*/  FMNMX.FTZ R15, R163, R12, !PT ;  /* 0x0000000ca30f7209 */ /* 0x000fe40007810000 */
[----:B------:R-:W-:Y:S02]  /*cfb0*/  MOV R12, UR36 ;  /* 0x00000024000c7c02 */ /* 0x000fe40008000f00 */
[----:B------:R-:W-:-:S04]  /*cfc0*/  FMNMX.FTZ R20, R166, R15, !PT ;  /* 0x0000000fa6147209 */ /* 0x000fc80007810000 */
[----:B------:R-:W-:Y:S02]  /*cfd0*/  FMNMX.FTZ R15, R167, R20, !PT ;  /* 0x00000014a70f7209 */ /* 0x000fe40007810000 */
[----:B0-----:R-:W-:Y:S02]  /*cfe0*/  FMNMX.FTZ R13, R21, R214, !PT ;  /* 0x000000d6150d7209 */ /* 0x001fe40007810000 */
[----:B------:R-:W-:-:S03]  /*cff0*/  FMNMX.FTZ R20, R170, R15, !PT ;  /* 0x0000000faa147209 */ /* 0x000fc60007810000 */
[----:B------:R-:W-:Y:S01]  /*d000*/  FADD.FTZ R213, -R13, R213 ;  /* 0x000000d50dd57221 */ /* 0x000fe20000010100 */
[----:B------:R-:W-:-:S03]  /*d010*/  FMNMX.FTZ R15, R171, R20, !PT ;  /* 0x00000014ab0f7209 */ /* 0x000fc60007810000 */
[-C--:B------:R-:W-:Y:S01]  /*d020*/  FMUL.FTZ R21, R213, R12.reuse ;  /* 0x0000000cd5157220 */ /* 0x080fe20000410000 */
        /* <DEDUP_REMOVED lines=22> */
[----:B------:R-:W-:Y:S01]  /*d190*/  FFMA.FTZ R181, R181, R12, -R213 ;  /* 0x0000000cb5b57223 */ /* 0x000fe200000108d5 */
[----:B------:R-:W0:Y:S01]  /*d1a0*/  SHFL.BFLY PT, R214, R15, 0x2, 0x1f ;  /* 0x0c401f000fd67f89 */ /* 0x000e2200000e0000 */
[----:B------:R-:W3:Y:S08]  /*d1b0*/  MUFU.EX2 R21, R21 ;  /* 0x0000001500157308 */ /* 0x000ef00000000800 */
[----:B------:R-:W4:Y:S08]  /*d1c0*/  MUFU.EX2 R152, R152 ;  /* 0x0000009800987308 */ /* 0x000f300000000800 */
[----:B------:R-:W5:Y:S01]  /*d1d0*/  MUFU.EX2 R153, R153 ;  /* 0x0000009900997308 */ /* 0x000f620000000800 */
[-C--:B---3--:R-:W-:Y:S01]  /*d1e0*/  FMUL.FTZ R24, R24, R21.reuse ;  /* 0x0000001518187220 */ /* 0x088fe20000410000 */
[-C--:B------:R-:W-:Y:S01]  /*d1f0*/  FMUL.FTZ R25, R25, R21.reuse ;  /* 0x0000001519197220 */ /* 0x080fe20000410000 */
[-C--:B------:R-:W-:Y:S01]  /*d200*/  FMUL.FTZ R28, R28, R21.reuse ;  /* 0x000000151c1c7220 */ /* 0x080fe20000410000 */
[-C--:B------:R-:W-:Y:S01]  /*d210*/  FMUL.FTZ R29, R29, R21.reuse ;  /* 0x000000151d1d7220 */ /* 0x080fe20000410000 */
[-C--:B------:R-:W-:Y:S01]  /*d220*/  FMUL.FTZ R32, R32, R21.reuse ;  /* 0x0000001520207220 */ /* 0x080fe20000410000 */
[-C--:B------:R-:W-:Y:S01]  /*d230*/  FMUL.FTZ R33, R33, R21.reuse ;  /* 0x0000001521217220 */ /* 0x080fe20000410000 */
[----:B0-----:R-:W-:Y:S01]  /*d240*/  FMNMX.FTZ R214, R15, R214, !PT ;  /* 0x000000d60fd67209 */ /* 0x001fe20007810000 */
[----:B------:R-:W0:Y:S01]  /*d250*/  MUFU.EX2 R20, R20 ;  /* 0x0000001400147308 */ /* 0x000e220000000800 */
[----:B----4-:R-:W-:Y:S01]  /*d260*/  FFMA.FTZ R0, R21, R0, R152 ;  /* 0x0000000015007223 */ /* 0x010fe20000010098 */
        /* <DEDUP_REMOVED lines=27> */
[-C--:B------:R-:W-:Y:S01]  /*d420*/  FMUL.FTZ R80, R80, R21.reuse ;  /* 0x0000001550507220 */ /* 0x080fe20000410000 */
        /* <DEDUP_REMOVED lines=9> */
[----:B------:R-:W-:Y:S01]  /*d4c0*/  FFMA.FTZ R194, R155, R12, -R223 ;  /* 0x0000000c9bc27223 */ /* 0x000fe200000108df */
[----:B------:R-:W-:-:S02]  /*d4d0*/  @!P1 VIADD R154, R185, 0x28c40 ;  /* 0x00028c40b99a9836 */ /* 0x000fc40000000000 */
[-CC-:B------:R-:W-:Y:S01]  /*d4e0*/  FFMA.FTZ R155, R158, R12.reuse, -R223.reuse ;  /* 0x0000000c9e9b7223 */ /* 0x180fe200000108df */
[-CC-:B------:R-:W-:Y:S01]  /*d4f0*/  FFMA.FTZ R214, R159, R12.reuse, -R223.reuse ;  /* 0x0000000c9fd67223 */ /* 0x180fe200000108df */
[----:B------:R-:W-:Y:S01]  /*d500*/  MUFU.EX2 R168, R168 ;  /* 0x000000a800a87308 */ /* 0x000fe20000000800 */
[-CC-:B------:R-:W-:Y:S01]  /*d510*/  FFMA.FTZ R159, R162, R12.reuse, -R223.reuse ;  /* 0x0000000ca29f7223 */ /* 0x180fe200000108df */
[----:B------:R-:W-:Y:S01]  /*d520*/  @!P1 PRMT R154, RZ, 0x654, R154 ;  /* 0x00000654ff9a9816 */ /* 0x000fe2000000009a */
[-C--:B------:R-:W-:Y:S01]  /*d530*/  FMUL.FTZ R92, R92, R21.reuse ;  /* 0x000000155c5c7220 */ /* 0x080fe20000410000 */
[-C--:B------:R-:W-:Y:S01]  /*d540*/  FMUL.FTZ R93, R93, R21.reuse ;  /* 0x000000155d5d7220 */ /* 0x080fe20000410000 */
[-C--:B------:R-:W-:Y:S01]  /*d550*/  FMUL.FTZ R96, R96, R21.reuse ;  /* 0x0000001560607220 */ /* 0x080fe20000410000 */
[----:B------:R3:W-:Y:S01]  /*d560*/  @!P1 SYNCS.ARRIVE.TRANS64.RED.A1T0 RZ, [R154+URZ], RZ ;  /* 0x000000ff9aff99a7 */ /* 0x0007e2000810043f */
[----:B------:R5:W-:Y:S01]  /*d570*/  @!P2 STS [R187+0x28800], R21 ;  /* 0x02880015bb00a388 */ /* 0x000be20000000800 */
        /* <DEDUP_REMOVED lines=31> */
[----:B-----5:R-:W-:Y:S01]  /*d770*/  FADD.FTZ R21, R153, R0 ;  /* 0x0000000099157221 */ /* 0x020fe20000010000 */
[-CC-:B------:R-:W-:Y:S01]  /*d780*/  FFMA.FTZ R224, R163, R12.reuse, -R223.reuse ;  /* 0x0000000ca3e07223 */ /* 0x180fe200000108df */
[-CC-:B------:R-:W-:Y:S01]  /*d790*/  FFMA.FTZ R163, R166, R12.reuse, -R223.reuse ;  /* 0x0000000ca6a37223 */ /* 0x180fe200000108df */
[-C--:B------:R-:W-:Y:S01]  /*d7a0*/  FFMA.FTZ R158, R167, R12.reuse, -R223 ;  /* 0x0000000ca79e7223 */ /* 0x080fe200000108df */
[----:B0-----:R-:W-:Y:S01]  /*d7b0*/  FADD.FTZ R0, R20, R21 ;  /* 0x0000001514007221 */ /* 0x001fe20000010000 */
[----:B----4-:R-:W-:Y:S01]  /*d7c0*/  FFMA.FTZ R21, R168, R3, R213 ;  /* 0x00000003a8157223 */ /* 0x010fe200000100d5 */
[----:B------:R0:W-:Y:S01]  /*d7d0*/  @!P2 STS [R187+0x28820], R168 ;  /* 0x028820a8bb00a388 */ /* 0x0001e20000000800 */
[----:B------:R-:W4:Y:S01]  /*d7e0*/  MUFU.EX2 R160, R160 ;  /* 0x000000a000a07308 */ /* 0x000f220000000800 */
[-CC-:B------:R-:W-:Y:S01]  /*d7f0*/  FFMA.FTZ R167, R170, R12.reuse, -R223.reuse ;  /* 0x0000000caaa77223 */ /* 0x180fe200000108df */
[-CC-:B------:R-:W-:Y:S01]  /*d800*/  FFMA.FTZ R171, R171, R12.reuse, -R223.reuse ;  /* 0x0000000cabab7223 */ /* 0x180fe200000108df */
[-CC-:B------:R-:W-:Y:S01]  /*d810*/  FFMA.FTZ R162, R174, R12.reuse, -R223.reuse ;  /* 0x0000000caea27223 */ /* 0x180fe200000108df */
[-CC-:B------:R-:W-:Y:S01]  /*d820*/  FFMA.FTZ R175, R175, R12.reuse, -R223.reuse ;  /* 0x0000000cafaf7223 */ /* 0x180fe200000108df */
[-CC-:B---3--:R-:W-:Y:S01]  /*d830*/  FFMA.FTZ R154, R178, R12.reuse, -R223.reuse ;  /* 0x0000000cb29a7223 */ /* 0x188fe200000108df */
[----:B------:R-:W-:Y:S01]  /*d840*/  FFMA.FTZ R179, R179, R12, -R223 ;  /* 0x0000000cb3b37223 */ /* 0x000fe200000108df */
[----:B------:R-:W-:Y:S01]  /*d850*/  F2FP.BF16.F32.PACK_AB R152, R153, R152 ;  /* 0x000000989998723e */ /* 0x000fe200000010ff */
[----:B------:R-:W-:Y:S01]  /*d860*/  MUFU.EX2 R159, R159 ;  /* 0x0000009f009f7308 */ /* 0x000fe20000000800 */
[----:B0-----:R-:W-:Y:S01]  /*d870*/  FADD.FTZ R187, R157, R0 ;  /* 0x000000009dbb7221 */ /* 0x001fe20000010000 */
[----:B-1----:R-:W-:Y:S01]  /*d880*/  FADD.FTZ R0, R194, R21 ;  /* 0x00000015c2007221 */ /* 0x002fe20000010000 */
[-CC-:B------:R-:W-:Y:S01]  /*d890*/  FFMA.FTZ R182, R182, R12.reuse, -R223.reuse ;  /* 0x0000000cb6b67223 */ /* 0x180fe200000108df */
[----:B------:R-:W-:Y:S01]  /*d8a0*/  FFMA.FTZ R183, R183, R12, -R223 ;  /* 0x0000000cb7b77223 */ /* 0x000fe200000108df */
[-C--:B------:R-:W-:Y:S01]  /*d8b0*/  FMUL.FTZ R26, R26, R168.reuse ;  /* 0x000000a81a1a7220 */ /* 0x080fe20000410000 */
[----:B--2---:R-:W-:Y:S01]  /*d8c0*/  FADD.FTZ R21, R155, R0 ;  /* 0x000000009b157221 */ /* 0x004fe20000010000 */
[C---:B------:R-:W-:Y:S01]  /*d8d0*/  F2FP.BF16.F32.PACK_AB R155, R214.reuse, R155 ;  /* 0x0000009bd69b723e */ /* 0x040fe200000010ff */
[----:B------:R-:W0:Y:S01]  /*d8e0*/  MUFU.EX2 R165, R165 ;  /* 0x000000a500a57308 */ /* 0x000e220000000800 */
[-C--:B------:R-:W-:Y:S01]  /*d8f0*/  FMUL.FTZ R27, R27, R168.reuse ;  /* 0x000000a81b1b7220 */ /* 0x080fe20000410000 */
[----:B------:R-:W-:Y:S01]  /*d900*/  FADD.FTZ R0, R214, R21 ;  /* 0x00000015d6007221 */ /* 0x000fe20000010000 */
        /* <DEDUP_REMOVED lines=30> */
[----:B--2---:R-:W-:Y:S01]  /*daf0*/  FADD.FTZ R158, R156, R187 ;  /* 0x000000bb9c9e7221 */ /* 0x004fe20000010000 */
[----:B------:R-:W-:Y:S01]  /*db00*/  F2FP.BF16.F32.PACK_AB R156, R161, R156 ;  /* 0x0000009ca19c723e */ /* 0x000fe200000010ff */
[-C--:B------:R-:W-:Y:S01]  /*db10*/  FMUL.FTZ R82, R82, R168.reuse ;  /* 0x000000a852527220 */ /* 0x080fe20000410000 */
[-C--:B------:R-:W-:Y:S01]  /*db20*/  FMUL.FTZ R83, R83, R168.reuse ;  /* 0x000000a853537220 */ /* 0x080fe20000410000 */
[----:B------:R-:W-:Y:S01]  /*db30*/  FADD.FTZ R187, R161, R158 ;  /* 0x0000009ea1bb7221 */ /* 0x000fe20000010000 */
[-C--:B------:R-:W-:Y:S01]  /*db40*/  FMUL.FTZ R86, R86, R168.reuse ;  /* 0x000000a856567220 */ /* 0x080fe20000410000 */
[-C--:B------:R-:W-:Y:S01]  /*db50*/  FMUL.FTZ R87, R87, R168.reuse ;  /* 0x000000a857577220 */ /* 0x080fe20000410000 */
[----:B------:R-:W2:Y:S01]  /*db60*/  MUFU.EX2 R169, R169 ;  /* 0x000000a900a97308 */ /* 0x000ea20000000800 */
[----:B----4-:R-:W-:Y:S01]  /*db70*/  FADD.FTZ R158, R160, R187 ;  /* 0x000000bba09e7221 */ /* 0x010fe20000010000 */
[-C--:B------:R-:W-:Y:S01]  /*db80*/  FMUL.FTZ R90, R90, R168.reuse ;  /* 0x000000a85a5a7220 */ /* 0x080fe20000410000 */
[-C--:B------:R-:W-:Y:S01]  /*db90*/  FMUL.FTZ R91, R91, R168.reuse ;  /* 0x000000a85b5b7220 */ /* 0x080fe20000410000 */
[-C--:B------:R-:W-:Y:S01]  /*dba0*/  FMUL.FTZ R94, R94, R168.reuse ;  /* 0x000000a85e5e7220 */ /* 0x080fe20000410000 */
[----:B0-----:R-:W-:Y:S01]  /*dbb0*/  FADD.FTZ R187, R165, R158 ;  /* 0x0000009ea5bb7221 */ /* 0x001fe20000010000 */
        /* <DEDUP_REMOVED lines=31> */
[----:B------:R-:W-:Y:S01]  /*ddb0*/  FADD.FTZ R0, R224, R171 ;  /* 0x000000abe0007221 */ /* 0x000fe20000010000 */
[-C--:B------:R-:W-:Y:S01]  /*ddc0*/  FMUL.FTZ R142, R142, R168.reuse ;  /* 0x000000a88e8e7220 */ /* 0x080fe20000410000 */
[-C--:B------:R-:W-:Y:S01]  /*ddd0*/  FMUL.FTZ R143, R143, R168.reuse ;  /* 0x000000a88f8f7220 */ /* 0x080fe20000410000 */
[----:B------:R-:W-:Y:S01]  /*dde0*/  MUFU.EX2 R176, R176 ;  /* 0x000000b000b07308 */ /* 0x000fe20000000800 */
[----:B------:R-:W-:Y:S01]  /*ddf0*/  FADD.FTZ R171, R163, R0 ;  /* 0x00000000a3ab7221 */ /* 0x000fe20000010000 */
[-C--:B------:R-:W-:Y:S01]  /*de00*/  FMUL.FTZ R146, R146, R168.reuse ;  /* 0x000000a892927220 */ /* 0x080fe20000410000 */
[-C--:B------:R-:W-:Y:S01]  /*de10*/  FMUL.FTZ R147, R147, R168.reuse ;  /* 0x000000a893937220 */ /* 0x080fe20000410000 */
[-C--:B------:R-:W-:Y:S01]  /*de20*/  FMUL.FTZ R150, R150, R168.reuse ;  /* 0x000000a896967220 */ /* 0x080fe20000410000 */
[----:B------:R-:W-:Y:S01]  /*de30*/  FADD.FTZ R0, R170, R171 ;  /* 0x000000abaa007221 */ /* 0x000fe20000010000 */
[----:B------:R-:W-:-:S02]  /*de40*/  FMUL.FTZ R151, R151, R168 ;  /* 0x000000a897977220 */ /* 0x000fc40000410000 */
[----:B------:R2:W3:Y:S01]  /*de50*/  MUFU.EX2 R3, R162 ;  /* 0x000000a200037308 */ /* 0x0004e20000000800 */
[----:B-1----:R-:W-:Y:S01]  /*de60*/  FADD.FTZ R153, R167, R0 ;  /* 0x00000000a7997221 */ /* 0x002fe20000010000 */
[----:B0-----:R-:W-:Y:S01]  /*de70*/  FADD.FTZ R171, R173, R158 ;  /* 0x0000009eadab7221 */ /* 0x001fe20000010000 */
[----:B------:R-:W-:Y:S02]  /*de80*/  F2FP.BF16.F32.PACK_AB R158, R165, R160 ;  /* 0x000000a0a59e723e */ /* 0x000fe400000010ff */
[----:B------:R-:W-:Y:S01]  /*de90*/  FADD.FTZ R0, R174, R153 ;  /* 0x00000099ae007221 */ /* 0x000fe20000010000 */
[----:B------:R-:W-:Y:S02]  /*dea0*/  F2FP.BF16.F32.PACK_AB R160, R169, R164 ;  /* 0x000000a4a9a0723e */ /* 0x000fe400000010ff */
[----:B------:R-:W0:Y:S01]  /*deb0*/  MUFU.EX2 R177, R177 ;  /* 0x000000b100b17308 */ /* 0x000e220000000800 */
[----:B--2---:R-:W-:-:S07]  /*dec0*/  F2FP.BF16.F32.PACK_AB R162, R173, R172 ;  /* 0x000000acada2723e */ /* 0x004fce00000010ff */
[----:B------:R-:W1:Y:S01]  /*ded0*/  MUFU.EX2 R178, R175 ;  /* 0x000000af00b27308 */ /* 0x000e620000000800 */
[----:B---3--:R-:W-:-:S07]  /*dee0*/  FADD.FTZ R153, R3, R0 ;  /* 0x0000000003997221 */ /* 0x008fce0000010000 */
[----:B------:R-:W2:Y:S01]  /*def0*/  MUFU.EX2 R180, R180 ;  /* 0x000000b400b47308 */ /* 0x000ea20000000800 */
[----:B0-----:R-:W-:-:S07]  /*df00*/  F2FP.BF16.F32.PACK_AB R164, R177, R176 ;  /* 0x000000b0b1a4723e */ /* 0x001fce00000010ff */
[----:B------:R0:W3:Y:S01]  /*df10*/  MUFU.EX2 R21, R154 ;  /* 0x0000009a00157308 */ /* 0x0000e20000000800 */
[----:B-1----:R-:W-:Y:S01]  /*df20*/  FADD.FTZ R0, R178, R153 ;  /* 0x00000099b2007221 */ /* 0x002fe20000010000 */
[----:B------:R-:W-:-:S06]  /*df30*/  F2FP.BF16.F32.PACK_AB R153, R194, R213 ;  /* 0x000000d5c299723e */ /* 0x000fcc00000010ff */
[----:B------:R-:W1:Y:S01]  /*df40*/  MUFU.EX2 R226, R179 ;  /* 0x000000b300e27308 */ /* 0x000e620000000800 */
[----:B0-----:R-:W-:Y:S01]  /*df50*/  F2FP.BF16.F32.PACK_AB R154, R157, R20 ;  /* 0x000000149d9a723e */ /* 0x001fe200000010ff */
[----:B------:R-:W-:Y:S01]  /*df60*/  BAR.SYNC.DEFER_BLOCKING 0xf, 0x100 ;  /* 0x03c4000000007b1d */ /* 0x000fe20000010000 */
[----:B------:R-:W-:-:S04]  /*df70*/  FADD.FTZ R20, R176, R171 ;  /* 0x000000abb0147221 */ /* 0x000fc80000010000 */
[----:B------:R-:W-:Y:S01]  /*df80*/  FADD.FTZ R157, R177, R20 ;  /* 0x00000014b19d7221 */ /* 0x000fe20000010000 */
[----:B------:R-:W0:Y:S03]  /*df90*/  MUFU.EX2 R181, R181 ;  /* 0x000000b500b57308 */ /* 0x000e260000000800 */
[----:B--2---:R-:W-:Y:S01]  /*dfa0*/  FADD.FTZ R20, R180, R157 ;  /* 0x0000009db4147221 */ /* 0x004fe20000010000 */
[----:B---3--:R-:W-:-:S04]  /*dfb0*/  FADD.FTZ R157, R21, R0 ;  /* 0x00000000159d7221 */ /* 0x008fc80000010000 */
[----:B------:R-:W2:Y:S01]  /*dfc0*/  MUFU.EX2 R182, R182 ;  /* 0x000000b600b67308 */ /* 0x000ea20000000800 */
[----:B-1----:R-:W-:Y:S01]  /*dfd0*/  FADD.FTZ R161, R226, R157 ;  /* 0x0000009de2a17221 */ /* 0x002fe20000010000 */
[----:B------:R-:W-:Y:S02]  /*dfe0*/  F2FP.BF16.F32.PACK_AB R157, R224, R159 ;  /* 0x0000009fe09d723e */ /* 0x000fe400000010ff */
[----:B------:R-:W-:Y:S02]  /*dff0*/  F2FP.BF16.F32.PACK_AB R159, R170, R163 ;  /* 0x000000a3aa9f723e */ /* 0x000fe400000010ff */
[----:B------:R-:W-:Y:S02]  /*e000*/  F2FP.BF16.F32.PACK_AB R163, R178, R3 ;  /* 0x00000003b2a3723e */ /* 0x000fe400000010ff */
[----:B------:R-:W1:Y:S01]  /*e010*/  MUFU.EX2 R183, R183 ;  /* 0x000000b700b77308 */ /* 0x000e620000000800 */
[C---:B0-----:R-:W-:Y:S01]  /*e020*/  FADD.FTZ R0, R181.reuse, R20 ;  /* 0x00000014b5007221 */ /* 0x041fe20000010000 */
[----:B------:R-:W-:Y:S01]  /*e030*/  F2FP.BF16.F32.PACK_AB R166, R181, R180 ;  /* 0x000000b4b5a6723e */ /* 0x000fe200000010ff */
[----:B------:R0:W-:Y:S01]  /*e040*/  STSM.16.M88.4 [R196+0x26800], R152 ;  /* 0x02680098c4007844 */ /* 0x0001e20000000200 */
[----:B------:R-:W-:-:S03]  /*e050*/  F2FP.BF16.F32.PACK_AB R165, R226, R21 ;  /* 0x00000015e2a5723e */ /* 0x000fc600000010ff */
[----:B------:R0:W-:Y:S01]  /*e060*/  STSM.16.M88.4 [R199], R156 ;  /* 0x0000009cc7007844 */ /* 0x0001e20000000200 */
[----:B--2---:R-:W-:Y:S01]  /*e070*/  FADD.FTZ R20, R182, R161 ;  /* 0x000000a1b6147221 */ /* 0x004fe20000010000 */
[----:B------:R-:W-:-:S05]  /*e080*/  F2FP.BF16.F32.PACK_AB R161, R174, R167 ;  /* 0x000000a7aea1723e */ /* 0x000fca00000010ff */
[----:B------:R0:W-:Y:S01]  /*e090*/  STSM.16.M88.4 [R197], R160 ;  /* 0x000000a0c5007844 */ /* 0x0001e20000000200 */
[C---:B-1----:R-:W-:Y:S01]  /*e0a0*/  F2FP.BF16.F32.PACK_AB R167, R183.reuse, R182 ;  /* 0x000000b6b7a7723e */ /* 0x042fe200000010ff */
[----:B------:R-:W-:-:S04]  /*e0b0*/  FADD.FTZ R3, R183, R20 ;  /* 0x00000014b7037221 */ /* 0x000fc80000010000 */
[----:B------:R0:W-:Y:S01]  /*e0c0*/  STSM.16.M88.4 [R198], R164 ;  /* 0x000000a4c6007844 */ /* 0x0001e20000000200 */
[----:B------:R-:W-:Y:S05]  /*e0d0*/  @!P0 BRA `(.L_x_6407) ;  /* 0x0000000000048947 */ /* 0x000fea0003800000 */
[----:B------:R-:W-:Y:S01]  /*e0e0*/  BPT.TRAP 0x1 ;  /* 0x000000040000795c */ /* 0x000fe20000300000 */
.L_x_6407:
[----:B------:R1:W2:Y:S01]  /*e0f0*/  SYNCS.PHASECHK.TRANS64.TRYWAIT P2, [R185+URZ+0x28c50], R186 ;  /* 0x028c50bab90075a7 */ /* 0x0002a2000804017f */
[----:B------:R-:W-:Y:S05]  /*e100*/  @!P0 BRA `(.L_x_6408) ;  /* 0x0000000000048947 */ /* 0x000fea0003800000 */
[----:B------:R-:W-:Y:S01]  /*e110*/  BPT.TRAP 0x1 ;  /* 0x000000040000795c */ /* 0x000fe20000300000 */
.L_x_6408:
[----:B------:R-:W-:Y:S04]  /*e120*/  BSSY B1, `(.L_x_6409) ;  /* 0x0000004000017945 */ /* 0x000fe80003800000 */
[----:B--2---:R-:W-:Y:S05]  /*e130*/  @P2 BRA `(.L_x_6410) ;  /* 0x0000000000082947 */ /* 0x004fea0003800000 */
[----:B------:R-:W2:Y:S02]  /*e140*/  SYNCS.PHASECHK.TRANS64.TRYWAIT P2, [R185+URZ+0x28c50], R186 ;  /* 0x028c50bab90075a7 */ /* 0x000ea4000804017f */
[----:B--2---:R-:W-:Y:S05]  /*e150*/  @!P2 BRA `(.L_x_6411) ;  /* 0x000000a40054a947 */ /* 0x004fea0003800000 */
.L_x_6410:
[----:B------:R-:W-:Y:S05]  /*e160*/  BSYNC B1 ;  /* 0x0000000000017941 */ /* 0x000fea0003800000 */
.L_x_6409:
[----:B------:R-:W-:Y:S01]  /*e170*/  IMAD R20, R18, 0x1000, R184 ;  /* 0x0000100012147824 */ /* 0x000fe200078e02b8 */
[----:B------:R-:W-:Y:S01]  /*e180*/  WARPGROUP.ARRIVE ;  /* 0x00000000000079c5 */ /* 0x000fe20000000000 */
[----:B------:R-:W-:Y:S01]  /*e190*/  IMAD.MOV.U32 R21, RZ, RZ, 0x40000040 ;  /* 0x40000040ff157424 */ /* 0x000fe200078e00ff */
[----:B------:R-:W-:Y:S01]  /*e1a0*/  ISETP.GT.AND P2, PT, R212, RZ, PT ;  /* 0x000000ffd400720c */ /* 0x000fe20003f44270 */
        /* <DEDUP_REMOVED lines=11> */
[----:B0-----:R-:W-:Y:S01]  /*e260*/  VIADD R152, R20, 0x80 ;  /* 0x0000008014987836 */ /* 0x001fe20000000000 */
        /* <DEDUP_REMOVED lines=31> */
.L_x_6401:
[----:B------:R-:W-:Y:S05]  /*e460*/  BSYNC B0 ;  /* 0x0000000000007941 */ /* 0x000fea0003800000 */
.L_x_6400:
[----:B------:R-:W3:Y:S01]  /*e470*/  SHFL.BFLY PT, R5, R0, 0x2, 0x1f ;  /* 0x0c401f0000057f89 */ /* 0x000ee200000e0000 */
[----:B------:R-:W-:Y:S01]  /*e480*/  IMAD.MOV R11, RZ, RZ, -R195 ;  /* 0x000000ffff0b7224 */ /* 0x000fe200078e0ac3 */
[----:B------:R-:W-:Y:S01]  /*e490*/  MOV R166, 0xff800000 ;  /* 0xff80000000a67802 */ /* 0x000fe20000000f00 */
[----:B------:R-:W-:Y:S01]  /*e4a0*/  IMAD.MOV.U32 R167, RZ, RZ, -0x800000 ;  /* 0xff800000ffa77424 */ /* 0x000fe200078e00ff */
[----:B------:R-:W4:Y:S01]  /*e4b0*/  SHFL.BFLY PT, R6, R3, 0x2, 0x1f ;  /* 0x0c401f0003067f89 */ /* 0x000f2200000e0000 */
[----:B------:R-:W-:Y:S01]  /*e4c0*/  VIADD R207, R207, 0x1 ;  /* 0x00000001cfcf7836 */ /* 0x000fe20000000000 */
[----:B------:R-:W-:Y:S08]  /*e4d0*/  BAR.ARV 0x8, 0xa0 ;  /* 0x0202800000007b1d */ /* 0x000ff00000002000 */
[----:B------:R-:W-:Y:S01]  /*e4e0*/  BAR.SYNC.DEFER_BLOCKING 0xf, 0x100 ;  /* 0x03c4000000007b1d */ /* 0x000fe20000010000 */
[----:B------:R-:W-:Y:S01]  /*e4f0*/  ISETP.NE.AND P0, PT, R192, R11, PT ;  /* 0x0000000bc000720c */ /* 0x000fe20003f05270 */
[----:B---3--:R-:W-:Y:S01]  /*e500*/  FADD.FTZ R5, R5, R0 ;  /* 0x0000000005057221 */ /* 0x008fe20000010000 */
[----:B----4-:R-:W-:-:S04]  /*e510*/  FADD.FTZ R7, R6, R3 ;  /* 0x0000000306077221 */ /* 0x010fc80000010000 */
[----:B------:R-:W3:Y:S01]  /*e520*/  SHFL.BFLY PT, R4, R5, 0x1, 0x1f ;  /* 0x0c201f0005047f89 */ /* 0x000ee200000e0000 */
[----:B------:R-:W-:-:S03]  /*e530*/  IMAD.MOV.U32 R3, RZ, RZ, RZ ;  /* 0x000000ffff037224 */ /* 0x000fc600078e00ff */
[----:B------:R-:W4:Y:S01]  /*e540*/  SHFL.BFLY PT, R6, R7, 0x1, 0x1f ;  /* 0x0c201f0007067f89 */ /* 0x000f2200000e0000 */
[----:B---3--:R-:W-:Y:S02]  /*e550*/  FADD.FTZ R9, R5, R4 ;  /* 0x0000000405097221 */ /* 0x008fe40000010000 */
[C---:B------:R-:W-:Y:S02]  /*e560*/  @!P0 IMAD R5, R18.reuse, 0x40, R190 ;  /* 0x0000004012058824 */ /* 0x040fe400078e02be */
[----:B------:R-:W-:Y:S02]  /*e570*/  VIADD R4, R18, 0x1 ;  /* 0x0000000112047836 */ /* 0x000fe40000000000 */
[----:B----4-:R-:W-:Y:S01]  /*e580*/  FADD.FTZ R0, R7, R6 ;  /* 0x0000000607007221 */ /* 0x010fe20000010000 */
[----:B------:R-:W-:Y:S01]  /*e590*/  FSETP.NE.FTZ.AND P2, PT, R9, RZ, PT ;  /* 0x000000ff0900720b */ /* 0x000fe20003f55000 */
[----:B------:R-:W-:Y:S02]  /*e5a0*/  IMAD.MOV.U32 R6, RZ, RZ, RZ ;  /* 0x000000ffff067224 */ /* 0x000fe400078e00ff */
[----:B------:R-:W-:Y:S01]  /*e5b0*/  @!P0 IMAD R5, R5, 0x4, R2 ;  /* 0x0000000405058824 */ /* 0x000fe200078e0202 */
[----:B------:R-:W-:-:S02]  /*e5c0*/  FSETP.NE.FTZ.AND P3, PT, R0, RZ, PT ;  /* 0x000000ff0000720b */ /* 0x000fc40003f75000 */
[----:B------:R-:W-:-:S04]  /*e5d0*/  ISETP.NE.AND P1, PT, R4, 0x2, PT ;  /* 0x000000020400780c */ /* 0x000fc80003f25270 */
[----:B------:R-:W-:-:S03]  /*e5e0*/  SEL R8, RZ, 0x1, P1 ;  /* 0x00000001ff087807 */ /* 0x000fc60000800000 */
[----:B------:R-:W3:Y:S01]  /*e5f0*/  @P2 MUFU.RCP R3, R9 ;  /* 0x0000000900032308 */ /* 0x000ee20000001000 */
[C---:B------:R-:W-:Y:S01]  /*e600*/  @P2 FMUL.FTZ R18, R12.reuse, 0.69314718246459960938 ;  /* 0x3f3172180c122820 */ /* 0x040fe20000410000 */
[----:B------:R-:W-:Y:S02]  /*e610*/  LOP3.LUT R19, R19, R8, RZ, 0x3c, !PT ;  /* 0x0000000813137212 */ /* 0x000fe400078e3cff */
[----:B------:R-:W-:-:S04]  /*e620*/  @P3 FMUL.FTZ R12, R12, 0.69314718246459960938 ;  /* 0x3f3172180c0c3820 */ /* 0x000fc80000410000 */
[----:B------:R-:W4:Y:S08]  /*e630*/  @P3 MUFU.RCP R6, R0 ;  /* 0x0000000000063308 */ /* 0x000f300000001000 */
[----:B------:R-:W5:Y:S01]  /*e640*/  @P2 MUFU.LG2 R2, R9 ;  /* 0x0000000900022308 */ /* 0x000f620000000c00 */
[----:B---3--:R-:W-:Y:S01]  /*e650*/  @!P0 STS [R5+0x28800], R3 ;  /* 0x0288000305008388 */ /* 0x008fe20000000800 */
[-C--:B------:R-:W-:Y:S01]  /*e660*/  FMUL.FTZ R175, R24, R3.reuse ;  /* 0x0000000318af7220 */ /* 0x080fe20000410000 */
        /* <DEDUP_REMOVED lines=8> */
[-C--:B0-----:R-:W-:Y:S01]  /*e6f0*/  FMUL.FTZ R169, R37, R3.reuse ;  /* 0x0000000325a97220 */ /* 0x081fe20000410000 */
        /* <DEDUP_REMOVED lines=62> */
[----:B------:R-:W-:Y:S01]  /*eae0*/  @P2 FFMA.FTZ R166, R18, R13, R21 ;  /* 0x0000000d12a62223 */ /* 0x000fe20000010015 */
[----:B------:R-:W-:Y:S01]  /*eaf0*/  PLOP3.LUT P0, PT, PT, PT, PT, 0x8, 0x0 ;  /* 0x000000000000781c */ /* 0x000fe20003f0e170 */
        /* <DEDUP_REMOVED lines=63> */
.L_x_6322:
[----:B------:R-:W-:Y:S05]  /*eef0*/  BSYNC B7 ;  /* 0x0000000000077941 */ /* 0x000fea0003800000 */
.L_x_6320:
[----:B------:R-:W0:Y:S08]  /*ef00*/  S2UR UR5, SR_CgaCtaId ;  /* 0x00000000000579c3 */ /* 0x000e300000008800 */
[----:B------:R-:W-:Y:S06]  /*ef10*/  BAR.SYNC.DEFER_BLOCKING 0x5, 0x120 ;  /* 0x0144800000007b1d */ /* 0x000fec0000010000 */
[----:B------:R-:W-:Y:S01]  /*ef20*/  UMOV UR4, 0x400 ;  /* 0x0000040000047882 */ /* 0x000fe20000000000 */
[----:B------:R-:W-:Y:S01]  /*ef30*/  BSSY B0, `(.L_x_6413) ;  /* 0x000026d000007945 */ /* 0x000fe20003800000 */
[----:B0-----:R-:W-:-:S06]  /*ef40*/  ULEA UR4, UR5, UR4, 0x18 ;  /* 0x0000000405047291 */ /* 0x001fcc000f8ec03f */
[----:B------:R-:W-:-:S05]  /*ef50*/  IMAD.U32 R2, RZ, RZ, UR4 ;  /* 0x00000004ff027e24 */ /* 0x000fca000f8e00ff */
[----:B--2---:R0:W2:Y:S01]  /*ef60*/  LDS.128 R184, [R2+0x28cd0] ;  /* 0x028cd00002b87984 */ /* 0x0040a20000000c00 */
[----:B------:R-:W-:Y:S06]  /*ef70*/  BAR.ARV 0x4, 0x120 ;  /* 0x0104800000007b1d */ /* 0x000fec0000002000 */
[----:B------:R-:W-:Y:S05]  /*ef80*/  @P0 BRA `(.L_x_6414) ;  /* 0x0000001c00100947 */ /* 0x000fea0003800000 */
[----:B------:R-:W3:Y:S01]  /*ef90*/  S2R R13, SR_SWINHI ;  /* 0x00000000000d7919 */ /* 0x000ee20000002f00 */
        /* <DEDUP_REMOVED lines=18> */
[----:B---3--:R-:W-:-:S02]  /*f0c0*/  MOV R21, R13 ;  /* 0x0000000d00157202 */ /* 0x008fc40000000f00 */
        /* <DEDUP_REMOVED lines=9> */
[--C-:B-----5:R-:W-:Y:S01]  /*f160*/  IMAD.X R33, RZ, RZ, R111.reuse, P1 ;  /* 0x000000ffff217224 */ /* 0x120fe200008e066f */
[----:B------:R-:W-:Y:S01]  /*f170*/  IADD3 R48, P6, R110, 0x2020, RZ ;  /* 0x000020206e307810 */ /* 0x000fe20007fde0ff */
[----:B------:R-:W-:Y:S01]  /*f180*/  IMAD.X R45, RZ, RZ, R111, P3 ;  /* 0x000000ffff2d7224 */ /* 0x000fe200018e066f */
[----:B------:R-:W-:Y:S02]  /*f190*/  SHF.R.U64 R32, R32, 0x3, RZ ;  /* 0x0000000320207819 */ /* 0x000fe400000012ff */
[----:B------:R-:W-:Y:S02]  /*f1a0*/  LOP3.LUT R44, R183, 0x380, RZ, 0xc0, !PT ;  /* 0x00000380b72c7812 */ /* 0x000fe400078ec0ff */
[----:B------:R-:W-:Y:S02]  /*f1b0*/  IADD3 R179, P0, R110, 0x40, RZ ;  /* 0x000000406eb37810 */ /* 0x000fe40007f1e0ff */
[----:B------:R-:W-:-:S02]  /*f1c0*/  LOP3.LUT R32, R32, R177, RZ, 0x3c, !PT ;  /* 0x000000b120207212 */ /* 0x000fc400078e3cff */
[----:B------:R-:W-:Y:S01]  /*f1d0*/  LOP3.LUT R177, R48, 0x380, RZ, 0xc0, !PT ;  /* 0x0000038030b17812 */ /* 0x000fe200078ec0ff */
[--C-:B------:R-:W-:Y:S01]  /*f1e0*/  IMAD.X R37, RZ, RZ, R111.reuse, P0 ;  /* 0x000000ffff257224 */ /* 0x100fe200000e066f */
[----:B------:R-:W-:Y:S02]  /*f1f0*/  SHF.R.U64 R44, R44, 0x3, RZ ;  /* 0x000000032c2c7819 */ /* 0x000fe400000012ff */
[C---:B------:R-:W-:Y:S02]  /*f200*/  IADD3 R60, P1, R110.reuse, 0x4000, RZ ;  /* 0x000040006e3c7810 */ /* 0x040fe40007f3e0ff */
[----:B------:R-:W-:Y:S02]  /*f210*/  SHF.R.U64 R177, R177, 0x3, RZ ;  /* 0x00000003b1b17819 */ /* 0x000fe400000012ff */
[C---:B------:R-:W-:Y:S01]  /*f220*/  IADD3 R181, P4, R110.reuse, 0x60, RZ ;  /* 0x000000606eb57810 */ /* 0x040fe20007f9e0ff */
[----:B------:R-:W-:Y:S01]  /*f230*/  IMAD.X R61, RZ, RZ, R111, P1 ;  /* 0x000000ffff3d7224 */ /* 0x000fe200008e066f */
[----:B------:R-:W-:-:S02]  /*f240*/  IADD3 R4, P0, R110, 0x4020, RZ ;  /* 0x000040206e047810 */ /* 0x000fc40007f1e0ff */
[----:B------:R-:W-:Y:S01]  /*f250*/  LOP3.LUT R44, R44, R183, RZ, 0x3c, !PT ;  /* 0x000000b72c2c7212 */ /* 0x000fe200078e3cff */
[--C-:B------:R-:W-:Y:S01]  /*f260*/  IMAD.X R41, RZ, RZ, R111.reuse, P4 ;  /* 0x000000ffff297224 */ /* 0x100fe200020e066f */
[----:B------:R-:W-:Y:S01]  /*f270*/  LOP3.LUT R183, R60, 0x380, RZ, 0xc0, !PT ;  /* 0x000003803cb77812 */ /* 0x000fe200078ec0ff */
[--C-:B------:R-:W-:Y:S01]  /*f280*/  IMAD.X R65, RZ, RZ, R111.reuse, P0 ;  /* 0x000000ffff417224 */ /* 0x100fe200000e066f */
[C---:B------:R-:W-:Y:S02]  /*f290*/  IADD3 R52, P5, R110.reuse, 0x2040, RZ ;  /* 0x000020406e347810 */ /* 0x040fe40007fbe0ff */
[----:B------:R-:W-:Y:S02]  /*f2a0*/  LOP3.LUT R36, R179, 0x380, RZ, 0xc0, !PT ;  /* 0x00000380b3247812 */ /* 0x000fe400078ec0ff */
[----:B------:R-:W-:Y:S01]  /*f2b0*/  LOP3.LUT R48, R177, R48, RZ, 0x3c, !PT ;  /* 0x00000030b1307212 */ /* 0x000fe200078e3cff */
[----:B------:R-:W-:Y:S01]  /*f2c0*/  IMAD.X R53, RZ, RZ, R111, P5 ;  /* 0x000000ffff357224 */ /* 0x000fe200028e066f */
[----:B------:R-:W-:-:S02]  /*f2d0*/  IADD3 R56, P2, R110, 0x2060, RZ ;  /* 0x000020606e387810 */ /* 0x000fc40007f5e0ff */
[----:B------:R-:W-:Y:S02]  /*f2e0*/  LOP3.LUT R40, R181, 0x380, RZ, 0xc0, !PT ;  /* 0x00000380b5287812 */ /* 0x000fe400078ec0ff */
[----:B------:R-:W-:Y:S01]  /*f2f0*/  LOP3.LUT R177, R4, 0x380, RZ, 0xc0, !PT ;  /* 0x0000038004b17812 */ /* 0x000fe200078ec0ff */
[----:B------:R-:W-:Y:S01]  /*f300*/  IMAD.X R57, RZ, RZ, R111, P2 ;  /* 0x000000ffff397224 */ /* 0x000fe200010e066f */
[----:B------:R-:W-:Y:S02]  /*f310*/  IADD3.X R49, RZ, R111, RZ, P6, !PT ;  /* 0x0000006fff317210 */ /* 0x000fe400037fe4ff */
[----:B------:R-:W-:Y:S02]  /*f320*/  SHF.R.U64 R183, R183, 0x3, RZ ;  /* 0x00000003b7b77819 */ /* 0x000fe400000012ff */
[----:B------:R-:W-:Y:S02]  /*f330*/  IADD3 R6, P6, R110, 0x6000, RZ ;  /* 0x000060006e067810 */ /* 0x000fe40007fde0ff */
[----:B------:R-:W-:-:S02]  /*f340*/  SHF.R.U64 R36, R36, 0x3, RZ ;  /* 0x0000000324247819 */ /* 0x000fc400000012ff */
[----:B------:R-:W-:Y:S01]  /*f350*/  LOP3.LUT R13, R110, 0x380, RZ, 0xc0, !PT ;  /* 0x000003806e0d7812 */ /* 0x000fe200078ec0ff */
[----:B------:R-:W-:Y:S01]  /*f360*/  IMAD.X R103, RZ, RZ, R111, P6 ;  /* 0x000000ffff677224 */ /* 0x000fe200030e066f */
[----:B------:R-:W-:Y:S02]  /*f370*/  SHF.R.U64 R40, R40, 0x3, RZ ;  /* 0x0000000328287819 */ /* 0x000fe400000012ff */
[----:B------:R-:W-:Y:S02]  /*f380*/  SHF.R.U64 R177, R177, 0x3, RZ ;  /* 0x00000003b1b17819 */ /* 0x000fe400000012ff */
[C---:B------:R-:W-:Y:S02]  /*f390*/  IADD3 R12, P5, R110.reuse, 0x6020, RZ ;  /* 0x000060206e0c7810 */ /* 0x040fe40007fbe0ff */
[----:B------:R-:W-:Y:S02]  /*f3a0*/  IADD3 R26, P2, R110, 0x6040, RZ ;  /* 0x000060406e1a7810 */ /* 0x000fe40007f5e0ff */
[----:B------:R-:W-:-:S02]  /*f3b0*/  LOP3.LUT R60, R183, R60, RZ, 0x3c, !PT ;  /* 0x0000003cb73c7212 */ /* 0x000fc400078e3cff */
[----:B------:R-:W-:Y:S02]  /*f3c0*/  IADD3 R30, P1, R110, 0x6060, RZ ;  /* 0x000060606e1e7810 */ /* 0x000fe40007f3e0ff */
[----:B------:R-:W-:Y:S02]  /*f3d0*/  LOP3.LUT R36, R36, R179, RZ, 0x3c, !PT ;  /* 0x000000b324247212 */ /* 0x000fe400078e3cff */
[----:B------:R-:W-:Y:S01]  /*f3e0*/  LOP3.LUT R183, R6, 0x380, RZ, 0xc0, !PT ;  /* 0x0000038006b77812 */ /* 0x000fe200078ec0ff */
[----:B------:R-:W-:Y:S01]  /*f3f0*/  IMAD.X R15, RZ, RZ, R111, P1 ;  /* 0x000000ffff0f7224 */ /* 0x000fe200008e066f */
[----:B------:R-:W-:Y:S02]  /*f400*/  SHF.R.U64 R13, R13, 0x3, RZ ;  /* 0x000000030d0d7819 */ /* 0x000fe400000012ff */
[----:B------:R-:W-:Y:S02]  /*f410*/  LOP3.LUT R40, R40, R181, RZ, 0x3c, !PT ;  /* 0x000000b528287212 */ /* 0x000fe400078e3cff */
[----:B------:R-:W-:-:S02]  /*f420*/  LOP3.LUT R179, R52, 0x380, RZ, 0xc0, !PT ;  /* 0x0000038034b37812 */ /* 0x000fc400078ec0ff */
[----:B------:R-:W-:Y:S02]  /*f430*/  LOP3.LUT R64, R177, R4, RZ, 0x3c, !PT ;  /* 0x00000004b1407212 */ /* 0x000fe400078e3cff */
[----:B------:R-:W-:Y:S02]  /*f440*/  LOP3.LUT R181, R56, 0x380, RZ, 0xc0, !PT ;  /* 0x0000038038b57812 */ /* 0x000fe400078ec0ff */
[----:B------:R-:W-:Y:S02]  /*f450*/  F2FP.BF16.F32.PACK_AB R4, R173, R175 ;  /* 0x000000afad04723e */ /* 0x000fe400000010ff */
[----:B------:R-:W-:Y:S02]  /*f460*/  LOP3.LUT R27, R12, 0x380, RZ, 0xc0, !PT ;  /* 0x000003800c1b7812 */ /* 0x000fe400078ec0ff */
[C---:B------:R-:W-:Y:S02]  /*f470*/  IADD3 R68, P4, R110.reuse, 0x4040, RZ ;  /* 0x000040406e447810 */ /* 0x040fe40007f9e0ff */
[----:B------:R-:W-:-:S02]  /*f480*/  IADD3 R72, P3, R110, 0x4060, RZ ;  /* 0x000040606e487810 */ /* 0x000fc40007f7e0ff */
[----:B------:R-:W-:Y:S01]  /*f490*/  LOP3.LUT R173, R26, 0x380, RZ, 0xc0, !PT ;  /* 0x000003801aad7812 */ /* 0x000fe200078ec0ff */
[--C-:B------:R-:W-:Y:S01]  /*f4a0*/  IMAD.X R69, RZ, RZ, R111.reuse, P4 ;  /* 0x000000ffff457224 */ /* 0x100fe200020e066f */
[----:B------:R-:W-:Y:S01]  /*f4b0*/  SHF.R.U64 R183, R183, 0x3, RZ ;  /* 0x00000003b7b77819 */ /* 0x000fe200000012ff */
[--C-:B------:R-:W-:Y:S01]  /*f4c0*/  IMAD.X R73, RZ, RZ, R111.reuse, P3 ;  /* 0x000000ffff497224 */ /* 0x100fe200018e066f */
[----:B------:R-:W-:Y:S02]  /*f4d0*/  LOP3.LUT R175, R30, 0x380, RZ, 0xc0, !PT ;  /* 0x000003801eaf7812 */ /* 0x000fe400078ec0ff */
[----:B------:R-:W-:Y:S01]  /*f4e0*/  LOP3.LUT R110, R13, R110, RZ, 0x3c, !PT ;  /* 0x0000006e0d6e7212 */ /* 0x000fe200078e3cff */
[----:B------:R-:W-:Y:S01]  /*f4f0*/  IMAD.X R13, RZ, RZ, R111, P2 ;  /* 0x000000ffff0d7224 */ /* 0x000fe200010e066f */
[----:B------:R-:W-:Y:S02]  /*f500*/  SHF.R.U64 R179, R179, 0x3, RZ ;  /* 0x00000003b3b37819 */ /* 0x000fe400000012ff */
[----:B------:R-:W-:-:S02]  /*f510*/  SHF.R.U64 R181, R181, 0x3, RZ ;  /* 0x00000003b5b57819 */ /* 0x000fc400000012ff */
[----:B------:R-:W-:Y:S02]  /*f520*/  SHF.R.U64 R27, R27, 0x3, RZ ;  /* 0x000000031b1b7819 */ /* 0x000fe400000012ff */
[----:B------:R-:W-:Y:S02]  /*f530*/  SHF.R.U64 R173, R173, 0x3, RZ ;  /* 0x00000003adad7819 */ /* 0x000fe400000012ff */
[----:B------:R-:W-:Y:S02]  /*f540*/  IADD3.X R107, RZ, R111, RZ, P5, !PT ;  /* 0x0000006fff6b7210 */ /* 0x000fe40002ffe4ff */
[----:B------:R-:W-:Y:S02]  /*f550*/  LOP3.LUT R102, R183, R6, RZ, 0x3c, !PT ;  /* 0x00000006b7667212 */ /* 0x000fe400078e3cff */
[----:B------:R-:W-:Y:S02]  /*f560*/  SHF.R.U64 R175, R175, 0x3, RZ ;  /* 0x00000003afaf7819 */ /* 0x000fe400000012ff */
[----:B------:R-:W-:-:S02]  /*f570*/  LOP3.LUT R52, R179, R52, RZ, 0x3c, !PT ;  /* 0x00000034b3347212 */ /* 0x000fc400078e3cff */
[----:B------:R-:W-:Y:S02]  /*f580*/  MOV R111, R110 ;  /* 0x0000006e006f7202 */ /* 0x000fe40000000f00 */
[----:B------:R-:W-:Y:S01]  /*f590*/  F2FP.BF16.F32.PACK_AB R6, R14, R174 ;  /* 0x000000ae0e06723e */ /* 0x000fe200000010ff */
[----:B------:R-:W-:Y:S01]  /*f5a0*/  BAR.SYNC.DEFER_BLOCKING 0x1, 0x100 ;  /* 0x0044000000007b1d */ /* 0x000fe20000010000 */
[----:B------:R-:W-:Y:S02]  /*f5b0*/  LOP3.LUT R56, R181, R56, RZ, 0x3c, !PT ;  /* 0x00000038b5387212 */ /* 0x000fe400078e3cff */
[----:B------:R-:W-:Y:S02]  /*f5c0*/  LOP3.LUT R179, R68, 0x380, RZ, 0xc0, !PT ;  /* 0x0000038044b37812 */ /* 0x000fe400078ec0ff */
[----:B------:R-:W-:Y:S02]  /*f5d0*/  LOP3.LUT R106, R27, R12, RZ, 0x3c, !PT ;  /* 0x0000000c1b6a7212 */ /* 0x000fe400078e3cff */
[----:B------:R-:W-:-:S02]  /*f5e0*/  LOP3.LUT R181, R72, 0x380, RZ, 0xc0, !PT ;  /* 0x0000038048b57812 */ /* 0x000fc400078ec0ff */
[----:B------:R-:W-:Y:S02]  /*f5f0*/  LOP3.LUT R12, R173, R26, RZ, 0x3c, !PT ;  /* 0x0000001aad0c7212 */ /* 0x000fe400078e3cff */
[----:B------:R-:W-:Y:S02]  /*f600*/  LOP3.LUT R14, R175, R30, RZ, 0x3c, !PT ;  /* 0x0000001eaf0e7212 */ /* 0x000fe400078e3cff */
[----:B------:R-:W-:Y:S02]  /*f610*/  MOV R110, R32 ;  /* 0x00000020006e7202 */ /* 0x000fe40000000f00 */
[----:B------:R-:W-:Y:S02]  /*f620*/  F2FP.BF16.F32.PACK_AB R26, R169, R171 ;  /* 0x000000aba91a723e */ /* 0x000fe400000010ff */
[----:B------:R-:W-:Y:S02]  /*f630*/  F2FP.BF16.F32.PACK_AB R27, R39, R38 ;  /* 0x00000026271b723e */ /* 0x000fe400000010ff */
[----:B------:R-:W-:-:S02]  /*f640*/  MOV R36, R36 ;  /* 0x0000002400247202 */ /* 0x000fc40000000f00 */
[----:B------:R-:W-:Y:S02]  /*f650*/  F2FP.BF16.F32.PACK_AB R30, R163, R165 ;  /* 0x000000a5a31e723e */ /* 0x000fe400000010ff */
[----:B------:R-:W-:Y:S01]  /*f660*/  SHF.R.U64 R179, R179, 0x3, RZ ;  /* 0x00000003b3b37819 */ /* 0x000fe200000012ff */
[----:B------:R3:W-:Y:S01]  /*f670*/  STSM.16.M88.4 [R111], R4 ;  /* 0x000000046f007844 */ /* 0x0007e20000000200 */
[----:B------:R-:W-:Y:S02]  /*f680*/  SHF.R.U64 R181, R181, 0x3, RZ ;  /* 0x00000003b5b57819 */ /* 0x000fe400000012ff */
[----:B------:R-:W-:Y:S01]  /*f690*/  MOV R40, R40 ;  /* 0x0000002800287202 */ /* 0x000fe20000000f00 */
[----:B------:R4:W-:Y:S01]  /*f6a0*/  STSM.16.M88.4 [R110], R24 ;  /* 0x000000186e007844 */ /* 0x0009e20000000200 */
[----:B------:R-:W-:Y:S02]  /*f6b0*/  MOV R44, R44 ;  /* 0x0000002c002c7202 */ /* 0x000fe40000000f00 */
[----:B------:R-:W-:Y:S01]  /*f6c0*/  MOV R35, R12 ;  /* 0x0000000c00237202 */ /* 0x000fe20000000f00 */
[----:B------:R1:W-:Y:S01]  /*f6d0*/  STSM.16.M88.4 [R36], R28 ;  /* 0x0000001c24007844 */ /* 0x0003e20000000200 */
[----:B------:R-:W-:-:S02]  /*f6e0*/  MOV R33, R14 ;  /* 0x0000000e00217202 */ /* 0x000fc40000000f00 */
[----:B------:R-:W-:Y:S02]  /*f6f0*/  MOV R48, R48 ;  /* 0x0000003000307202 */ /* 0x000fe40000000f00 */
[----:B------:R-:W-:Y:S02]  /*f700*/  F2FP.BF16.F32.PACK_AB R12, R155, R157 ;  /* 0x0000009d9b0c723e */ /* 0x000fe400000010ff */
[----:B------:R-:W-:Y:S02]  /*f710*/  F2FP.BF16.F32.PACK_AB R13, R67, R66 ;  /* 0x00000042430d723e */ /* 0x000fe400000010ff */
[----:B---3--:R-:W-:Y:S02]  /*f720*/  F2FP.BF16.F32.PACK_AB R4, R161, R164 ;  /* 0x000000a4a104723e */ /* 0x008fe400000010ff */
[----:B------:R-:W-:Y:S02]  /*f730*/  F2FP.BF16.F32.PACK_AB R5, R51, R50 ;  /* 0x000000323305723e */ /* 0x000fe400000010ff */
[----:B------:R-:W-:-:S02]  /*f740*/  F2FP.BF16.F32.PACK_AB R6, R159, R162 ;  /* 0x000000a29f06723e */ /* 0x000fc400000010ff */
[----:B------:R-:W-:Y:S02]  /*f750*/  F2FP.BF16.F32.PACK_AB R7, R55, R54 ;  /* 0x000000363707723e */ /* 0x000fe400000010ff */
[----:B------:R-:W-:Y:S02]  /*f760*/  F2FP.BF16.F32.PACK_AB R14, R153, R156 ;  /* 0x0000009c990e723e */ /* 0x000fe400000010ff */
[----:B------:R-:W-:Y:S01]  /*f770*/  F2FP.BF16.F32.PACK_AB R15, R71, R70 ;  /* 0x00000046470f723e */ /* 0x000fe200000010ff */
[----:B------:R3:W-:Y:S01]  /*f780*/  STSM.16.M88.4 [R40], R4 ;  /* 0x0000000428007844 */ /* 0x0007e20000000200 */
[----:B------:R-:W-:Y:S02]  /*f790*/  LOP3.LUT R68, R179, R68, RZ, 0x3c, !PT ;  /* 0x00000044b3447212 */ /* 0x000fe400078e3cff */
[----:B------:R-:W-:Y:S01]  /*f7a0*/  MOV R52, R52 ;  /* 0x0000003400347202 */ /* 0x000fe20000000f00 */
[----:B------:R0:W-:Y:S01]  /*f7b0*/  STSM.16.M88.4 [R44], R8 ;  /* 0x000000082c007844 */ /* 0x0001e20000000200 */
[----:B----4-:R-:W-:-:S02]  /*f7c0*/  F2FP.BF16.F32.PACK_AB R24, R152, R154 ;  /* 0x0000009a9818723e */ /* 0x010fc400000010ff */
[----:B------:R-:W-:Y:S01]  /*f7d0*/  F2FP.BF16.F32.PACK_AB R25, R75, R74 ;  /* 0x0000004a4b19723e */ /* 0x000fe200000010ff */
[----:B------:R4:W-:Y:S01]  /*f7e0*/  STSM.16.M88.4 [R48], R12 ;  /* 0x0000000c30007844 */ /* 0x0009e20000000200 */
[----:B------:R-:W-:Y:S02]  /*f7f0*/  F2FP.BF16.F32.PACK_AB R26, R77, R76 ;  /* 0x0000004c4d1a723e */ /* 0x000fe400000010ff */
[----:B------:R-:W-:Y:S02]  /*f800*/  F2FP.BF16.F32.PACK_AB R27, R79, R78 ;  /* 0x0000004e4f1b723e */ /* 0x000fe400000010ff */
[----:B------:R-:W-:Y:S02]  /*f810*/  LOP3.LUT R72, R181, R72, RZ, 0x3c, !PT ;  /* 0x00000048b5487212 */ /* 0x000fe400078e3cff */
[----:B------:R-:W-:Y:S01]  /*f820*/  MOV R56, R56 ;  /* 0x0000003800387202 */ /* 0x000fe20000000f00 */
[----:B------:R2:W-:Y:S01]  /*f830*/  STSM.16.M88.4 [R52], R24 ;  /* 0x0000001834007844 */ /* 0x0005e20000000200 */
[----:B-1----:R-:W-:-:S02]  /*f840*/  F2FP.BF16.F32.PACK_AB R28, R81, R80 ;  /* 0x00000050511c723e */ /* 0x002fc400000010ff */
[----:B------:R-:W-:Y:S02]  /*f850*/  F2FP.BF16.F32.PACK_AB R29, R83, R82 ;  /* 0x00000052531d723e */ /* 0x000fe400000010ff */
[----:B------:R-:W-:Y:S02]  /*f860*/  F2FP.BF16.F32.PACK_AB R30, R85, R84 ;  /* 0x00000054551e723e */ /* 0x000fe400000010ff */
[----:B------:R-:W-:Y:S02]  /*f870*/  F2FP.BF16.F32.PACK_AB R31, R87, R86 ;  /* 0x00000056571f723e */ /* 0x000fe400000010ff */
[----:B------:R-:W-:Y:S02]  /*f880*/  MOV R60, R60 ;  /* 0x0000003c003c7202 */ /* 0x000fe40000000f00 */
[----:B------:R-:W-:Y:S01]  /*f890*/  MOV R64, R64 ;  /* 0x0000004000407202 */ /* 0x000fe20000000f00 */
[----:B------:R1:W-:Y:S01]  /*f8a0*/  STSM.16.M88.4 [R56], R28 ;  /* 0x0000001c38007844 */ /* 0x0003e20000000200 */
[----:B------:R-:W-:-:S02]  /*f8b0*/  MOV R32, R106 ;  /* 0x0000006a00207202 */ /* 0x000fc40000000f00 */
[----:B------:R-:W-:Y:S01]  /*f8c0*/  F2FP.BF16.F32.PACK_AB R112, R113, R112 ;  /* 0x000000707170723e */ /* 0x000fe200000010ff */
[----:B------:R-:W-:Y:S01]  /*f8d0*/  STSM.16.M88.4 [R60], R88 ;  /* 0x000000583c007844 */ /* 0x000fe20000000200 */
[----:B------:R-:W-:Y:S02]  /*f8e0*/  MOV R68, R68 ;  /* 0x0000004400447202 */ /* 0x000fe40000000f00 */
[----:B------:R-:W-:Y:S01]  /*f8f0*/  F2FP.BF16.F32.PACK_AB R105, R42, R34 ;  /* 0x000000222a69723e */ /* 0x000fe200000010ff */
[----:B------:R-:W-:Y:S01]  /*f900*/  STSM.16.M88.4 [R64], R96 ;  /* 0x0000006040007844 */ /* 0x000fe20000000200 */
[----:B------:R-:W-:Y:S02]  /*f910*/  F2FP.BF16.F32.PACK_AB R106, R109, R108 ;  /* 0x0000006c6d6a723e */ /* 0x000fe400000010ff */
[----:B------:R-:W-:Y:S02]  /*f920*/  F2FP.BF16.F32.PACK_AB R107, R62, R58 ;  /* 0x0000003a3e6b723e */ /* 0x000fe400000010ff */
[----:B------:R-:W-:-:S02]  /*f930*/  F2FP.BF16.F32.PACK_AB R113, R115, R114 ;  /* 0x000000727371723e */ /* 0x000fc400000010ff */
[----:B------:R-:W-:Y:S01]  /*f940*/  F2FP.BF16.F32.PACK_AB R120, R121, R120 ;  /* 0x000000787978723e */ /* 0x000fe200000010ff */
[----:B------:R-:W-:Y:S01]  /*f950*/  STSM.16.M88.4 [R68], R104 ;  /* 0x0000006844007844 */ /* 0x000fe20000000200 */
[----:B------:R-:W-:Y:S02]  /*f960*/  MOV R72, R72 ;  /* 0x0000004800487202 */ /* 0x000fe40000000f00 */
        /* <DEDUP_REMOVED lines=9> */
[----:B------:R-:W-:Y:S01]  /*fa00*/  F2FP.BF16.F32.PACK_AB R136, R137, R136 ;  /* 0x000000888988723e */ /* 0x000fe200000010ff */
[----:B------:R-:W-:Y:S01]  /*fa10*/  STSM.16.M88.4 [R102], R120 ;  /* 0x0000007866007844 */ /* 0x000fe20000000200 */
[----:B------:R-:W-:Y:S02]  /*fa20*/  ISETP.NE.U32.AND P0, PT, RZ, UR4, PT ;  /* 0x00000004ff007c0c */ /* 0x000fe4000bf05070 */
[----:B---3--:R-:W-:-:S02]  /*fa30*/  IADD3 R4, P1, R204, UR4, RZ ;  /* 0x00000004cc047c10 */ /* 0x008fc4000ff3e0ff */
        /* <DEDUP_REMOVED lines=8> */
[----:B------:R-:W-:Y:S01]  /*fac0*/  F2FP.BF16.F32.PACK_AB R146, R149, R148 ;  /* 0x000000949592723e */ /* 0x000fe200000010ff */
[----:B------:R-:W-:Y:S01]  /*fad0*/  STSM.16.M88.4 [R35], R136 ;  /* 0x0000008823007844 */ /* 0x000fe20000000200 */
[----:B------:R-:W-:Y:S02]  /*fae0*/  F2FP.BF16.F32.PACK_AB R147, R151, R150 ;  /* 0x000000969793723e */ /* 0x000fe400000010ff */
[----:B------:R-:W-:Y:S02]  /*faf0*/  ISETP.NE.AND.EX P0, PT, RZ, UR5, PT, P0 ;  /* 0x00000005ff007c0c */ /* 0x000fe4000bf05300 */
[----:B------:R-:W-:Y:S01]  /*fb00*/  IADD3.X R5, R205, UR5, RZ, P1, !PT ;  /* 0x00000005cd057c10 */ /* 0x000fe20008ffe4ff */
[----:B------:R-:W-:Y:S01]  /*fb10*/  ULDC.64 UR4, c[0x0][0xbe0] ;  /* 0x0002f80000047ab9 */ /* 0x000fe20000000a00 */
[----:B------:R3:W-:Y:S01]  /*fb20*/  STSM.16.M88.4 [R33], R144 ;  /* 0x0000009021007844 */ /* 0x0007e20000000200 */
[----:B------:R-:W-:Y:S01]  /*fb30*/  BAR.SYNC.DEFER_BLOCKING 0x1, 0x100 ;  /* 0x0044000000007b1d */ /* 0x000fe20000010000 */
[----:B------:R-:W-:-:S04]  /*fb40*/  ISETP.NE.U32.AND P6, PT, RZ, UR4, PT ;  /* 0x00000004ff007c0c */ /* 0x000fc8000bfc5070 */
[----:B------:R-:W-:Y:S01]  /*fb50*/  ISETP.NE.AND.EX P6, PT, RZ, UR5, PT, P6 ;  /* 0x00000005ff007c0c */ /* 0x000fe2000bfc5360 */
[----:B------:R-:W-:-:S04]  /*fb60*/  IMAD R3, R202, 0x40, R193 ;  /* 0x00000040ca037824 */ /* 0x000fc800078e02c1 */
[----:B------:R-:W-:-:S08]  /*fb70*/  IMAD.WIDE R20, R3, 0x2, R20 ;  /* 0x0000000203147825 */ /* 0x000fd000078e0214 */
[----:B------:R-:W-:Y:S01]  /*fb80*/  @P6 IADD3 R204, P4, R204, UR4, RZ ;  /* 0x00000004cccc6c10 */ /* 0x000fe2000ff9e0ff */
[----:B------:R-:W-:Y:S02]  /*fb90*/  ULDC UR4, c[0x0][0xa88] ;  /* 0x0002a20000047ab9 */ /* 0x000fe40000000800 */
[----:B------:R-:W-:Y:S01]  /*fba0*/  IMAD.U32 R3, RZ, RZ, UR4 ;  /* 0x00000004ff037e24 */ /* 0x000fe2000f8e00ff */
[----:B------:R-:W-:Y:S01]  /*fbb0*/  @P6 IADD3.X R205, R205, UR5, RZ, P4, !PT ;  /* 0x00000005cdcd6c10 */ /* 0x000fe2000a7fe4ff */
[----:B------:R3:W5:Y:S01]  /*fbc0*/  @P0 LDG.E R0, desc[UR40][R4.64] ;  /* 0x0000002804000981 */ /* 0x000762000c1e1900 */
[C---:B0-----:R-:W-:Y:S02]  /*fbd0*/  IADD3 R9, P1, R20.reuse, 0x1000, RZ ;  /* 0x0000100014097810 */ /* 0x041fe40007f3e0ff */
[C---:B----4-:R-:W-:Y:S01]  /*fbe0*/  IADD3 R13, P2, R20.reuse, 0x2000, RZ ;  /* 0x00002000140d7810 */ /* 0x050fe20007f5e0ff */
[----:B------:R0:W5:Y:S01]  /*fbf0*/  @P6 LDG.E R3, desc[UR40][R204.64] ;  /* 0x00000028cc036981 */ /* 0x000162000c1e1900 */
[----:B--2---:R-:W-:-:S02]  /*fc00*/  IADD3 R25, P3, R20, 0x3000, RZ ;  /* 0x0000300014197810 */ /* 0x004fc40007f7e0ff */
[----:B-1----:R-:W-:Y:S02]  /*fc10*/  IADD3 R29, P4, R20, 0x4000, RZ ;  /* 0x00004000141d7810 */ /* 0x002fe40007f9e0ff */
        /* <DEDUP_REMOVED lines=8> */
[----:B---3--:R-:W-:Y:S02]  /*fca0*/  IADD3 R33, P5, R20, 0x5000, RZ ;  /* 0x0000500014217810 */ /* 0x008fe40007fbe0ff */
[----:B------:R-:W-:Y:S01]  /*fcb0*/  LOP3.LUT R8, R8, R9, RZ, 0x3c, !PT ;  /* 0x0000000908087212 */ /* 0x000fe200078e3cff */
[--C-:B------:R-:W-:Y:S01]  /*fcc0*/  IMAD.X R9, RZ, RZ, R21.reuse, P1 ;  /* 0x000000ffff097224 */ /* 0x100fe200008e0615 */
[----:B------:R-:W-:Y:S01]  /*fcd0*/  LOP3.LUT R12, R12, R13, RZ, 0x3c, !PT ;  /* 0x0000000d0c0c7212 */ /* 0x000fe200078e3cff */
[--C-:B------:R-:W-:Y:S01]  /*fce0*/  IMAD.X R13, RZ, RZ, R21.reuse, P2 ;  /* 0x000000ffff0d7224 */ /* 0x100fe200010e0615 */
[----:B------:R-:W-:Y:S01]  /*fcf0*/  LOP3.LUT R24, R24, R25, RZ, 0x3c, !PT ;  /* 0x0000001918187212 */ /* 0x000fe200078e3cff */
[----:B------:R-:W-:Y:S01]  /*fd00*/  IMAD.X R25, RZ, RZ, R21, P3 ;  /* 0x000000ffff197224 */ /* 0x000fe200018e0615 */
[----:B------:R-:W-:-:S02]  /*fd10*/  LOP3.LUT R28, R28, R29, RZ, 0x3c, !PT ;  /* 0x0000001d1c1c7212 */ /* 0x000fc400078e3cff */
[----:B------:R-:W-:Y:S02]  /*fd20*/  P2R R7, PR, RZ, 0x20 ;  /* 0x00000020ff077803 */ /* 0x000fe40000000000 */
[----:B------:R-:W-:Y:S02]  /*fd30*/  IADD3.X R29, RZ, R21, RZ, P4, !PT ;  /* 0x00000015ff1d7210 */ /* 0x000fe400027fe4ff */
[C---:B------:R-:W-:Y:S02]  /*fd40*/  IADD3 R37, P1, R20.reuse, 0x6000, RZ ;  /* 0x0000600014257810 */ /* 0x040fe40007f3e0ff */
        /* <DEDUP_REMOVED lines=21> */
[----:B------:R-:W-:Y:S01]  /*fea0*/  LOP3.LUT R52, R52, R53, RZ, 0x3c, !PT ;  /* 0x0000003534347212 */ /* 0x000fe200078e3cff */
[----:B0-----:R-:W-:Y:S06]  /*feb0*/  @P6 BRA `(.L_x_6415) ;  /* 0x0000000000106947 */ /* 0x001fec0003800000 */
[----:B------:R-:W-:Y:S05]  /*fec0*/  @!P0 BRA `(.L_x_6415) ;  /* 0x00000000000c8947 */ /* 0x000fea0003800000 */
[----:B------:R-:W2:Y:S04]  /*fed0*/  LDG.E R6, desc[UR40][R4.64] ;  /* 0x0000002804067981 */ /* 0x000ea8000c1e1900 */
[----:B-----5:R-:W2:Y:S02]  /*fee0*/  LDG.E R3, desc[UR40][R4.64+0x4] ;  /* 0x0000042804037981 */ /* 0x020ea4000c1e1900 */
[----:B--2---:R-:W-:-:S07]  /*fef0*/  IMAD.IADD R3, R3, 0x1, -R6 ;  /* 0x0000000103037824 */ /* 0x004fce00078e0a06 */
.L_x_6415:
[----:B------:R-:W0:Y:S01]  /*ff00*/  SHFL.IDX PT, R4, R211, RZ, 0x1f ;  /* 0x00001fffd3047589 */ /* 0x000e2200000e0000 */
[----:B------:R-:W-:Y:S01]  /*ff10*/  ISETP.NE.AND P6, PT, R7, RZ, PT ;  /* 0x000000ff0700720c */ /* 0x000fe20003fc5270 */
[--C-:B------:R-:W-:Y:S01]  /*ff20*/  IMAD.X R37, RZ, RZ, R21.reuse, P1 ;  /* 0x000000ffff257224 */ /* 0x100fe200008e0615 */
[----:B------:R-:W-:Y:S01]  /*ff30*/  IADD3.X R53, RZ, R21, RZ, P5, !PT ;  /* 0x00000015ff357210 */ /* 0x000fe20002ffe4ff */
        /* <DEDUP_REMOVED lines=8> */
[C---:B------:R-:W-:Y:S02]  /*ffc0*/  IADD3 R5, P4, R20.reuse, 0xf000, RZ ;  /* 0x0000f00014057810 */ /* 0x040fe40007f9e0ff */
[----:B------:R-:W-:Y:S02]  /*ffd0*/  LOP3.LUT R56, R57, 0x380, RZ, 0xc0, !PT ;  /* 0x0000038039387812 */ /* 0x000fe400078ec0ff */
[----:B------:R-:W-:Y:S01]  /*ffe0*/  LOP3.LUT R60, R61, 0x380, RZ, 0xc0, !PT ;  /* 0x000003803d3c7812 */ /* 0x000fe200078ec0ff */
[----:B------:R-:W-:Y:S01]  /*fff0*/  IMAD.X R73, RZ, RZ, R21, P4 ;  /* 0x000000ffff497224 */ /* 0x000fe200020e0615 */
[----:B------:R-:W-:Y:S02]  /*10000*/  LOP3.LUT R64, R65, 0x380, RZ, 0xc0, !PT ;  /* 0x0000038041407812 */ /* 0x000fe400078ec0ff */
[----:B------:R-:W-:Y:S02]  /*10010*/  LOP3.LUT R68, R69, 0x380, RZ, 0xc0, !PT ;  /* 0x0000038045447812 */ /* 0x000fe400078ec0ff */
[----:B------:R-:W-:-:S02]  /*10020*/  LOP3.LUT R7, R20, 0x380, RZ, 0xc0, !PT ;  /* 0x0000038014077812 */ /* 0x000fc400078ec0ff */
[----:B0-----:R-:W-:Y:S02]  /*10030*/  ISETP.NE.AND P5, PT, R4, RZ, PT ;  /* 0x000000ff0400720c */ /* 0x001fe40003fa5270 */
[----:B------:R-:W-:Y:S02]  /*10040*/  LOP3.LUT R4, R5, 0x380, RZ, 0xc0, !PT ;  /* 0x0000038005047812 */ /* 0x000fe400078ec0ff */
        /* <DEDUP_REMOVED lines=28> */
[----:B------:R-:W-:Y:S01]  /*10210*/  IMAD R6, R209, UR4, RZ ;  /* 0x00000004d1067c24 */ /* 0x000fe2000f8e02ff */
[----:B------:R-:W-:Y:S01]  /*10220*/  IADD3 R5, R5, R7, RZ ;  /* 0x0000000705057210 */ /* 0x000fe20007ffe0ff */
[----:B------:R-:W-:Y:S02]  /*10230*/  IMAD.MOV R7, RZ, RZ, -R195 ;  /* 0x000000ffff077224 */ /* 0x000fe400078e0ac3 */
[----:B------:R-:W-:Y:S02]  /*10240*/  IMAD R14, R208, 0x40, R190 ;  /* 0x00000040d00e7824 */ /* 0x000fe400078e02be */
        /* <DEDUP_REMOVED lines=14> */
.L_x_6416:
[----:B------:R-:W1:Y:S01]  /*10330*/  LDC R87, c[0x0][0xa8c] ;  /* 0x0002a300ff577b82 */ /* 0x000e620000000800 */
[----:B0-----:R0:W5:Y:S01]  /*10340*/  LD.E.128 R4, desc[UR40][R20.64] ;  /* 0x0000002814047980 */ /* 0x001162000c101d00 */
[----:B------:R-:W-:Y:S02]  /*10350*/  ULDC.64 UR4, c[0x0][0xaa0] ;  /* 0x0002a80000047ab9 */ /* 0x000fe40000000a00 */
[----:B------:R-:W-:Y:S01]  /*10360*/  IMAD R77, R77, UR4, RZ ;  /* 0x000000044d4d7c24 */ /* 0x000fe2000f8e02ff */
[----:B------:R-:W5:Y:S01]  /*10370*/  LD.E.128 R8, desc[UR40][R8.64] ;  /* 0x0000002808087980 */ /* 0x000f62000c101d00 */
[----:B------:R-:W-:-:S03]  /*10380*/  VIADD R82, R193, 0x40 ;  /* 0x00000040c1527836 */ /* 0x000fc60000000000 */
[----:B------:R-:W5:Y:S01]  /*10390*/  LD.E.128 R12, desc[UR40][R12.64] ;  /* 0x000000280c0c7980 */ /* 0x000f62000c101d00 */
[--C-:B0-----:R-:W-:Y:S01]  /*103a0*/  SHF.R.S32.HI R21, RZ, 0x1f, R193.reuse ;  /* 0x0000001fff157819 */ /* 0x101fe200000114c1 */
[----:B------:R-:W-:Y:S02]  /*103b0*/  IMAD.MOV.U32 R20, RZ, RZ, R193 ;  /* 0x000000ffff147224 */ /* 0x000fe400078e00c1 */
[----:B------:R-:W5:Y:S01]  /*103c0*/  LD.E.128 R24, desc[UR40][R24.64] ;  /* 0x0000002818187980 */ /* 0x000f62000c101d00 */
[C---:B------:R-:W-:Y:S02]  /*103d0*/  IMAD R77, R0.reuse, UR5, R77 ;  /* 0x00000005004d7c24 */ /* 0x040fe4000f8e024d */
[----:B------:R-:W-:Y:S01]  /*103e0*/  IMAD.WIDE.U32 R20, R0, UR4, R20 ;  /* 0x0000000400147c25 */ /* 0x000fe2000f8e0014 */
[----:B------:R-:W5:Y:S01]  /*103f0*/  LD.E.128 R28, desc[UR40][R28.64] ;  /* 0x000000281c1c7980 */ /* 0x000f62000c101d00 */
[----:B------:R-:W-:Y:S02]  /*10400*/  ULDC.64 UR4, c[0x0][0xae0] ;  /* 0x0002b80000047ab9 */ /* 0x000fe40000000a00 */
[----:B------:R-:W-:Y:S01]  /*10410*/  IMAD R3, R208, -0x40, R3 ;  /* 0xffffffc0d0037824 */ /* 0x000fe200078e0203 */
[----:B------:R-:W5:Y:S01]  /*10420*/  LD.E.128 R32, desc[UR40][R32.64] ;  /* 0x0000002820207980 */ /* 0x000f62000c101d00 */
[----:B------:R-:W-:Y:S01]  /*10430*/  VIADD R0, R202, 0x20 ;  /* 0x00000020ca007836 */ /* 0x000fe20000000000 */
[----:B-1----:R-:W-:-:S02]  /*10440*/  ISETP.GE.AND P3, PT, R82, R87, PT ;  /* 0x000000575200720c */ /* 0x002fc40003f66270 */
[----:B------:R-:W5:Y:S01]  /*10450*/  LD.E.128 R36, desc[UR40][R36.64] ;  /* 0x0000002824247980 */ /* 0x000f62000c101d00 */
[-C--:B------:R-:W-:Y:S02]  /*10460*/  ISETP.GE.AND P1, PT, R202, R3.reuse, PT ;  /* 0x00000003ca00720c */ /* 0x080fe40003f26270 */
[----:B------:R-:W-:Y:S01]  /*10470*/  ISETP.GE.AND P0, PT, R0, R3, PT ;  /* 0x000000030000720c */ /* 0x000fe20003f06270 */
[----:B------:R-:W5:Y:S01]  /*10480*/  LD.E.128 R40, desc[UR40][R40.64] ;  /* 0x0000002828287980 */ /* 0x000f62000c101d00 */
[----:B------:R-:W-:-:S03]  /*10490*/  SEL R3, RZ, 0xffffffff, P3 ;  /* 0xffffffffff037807 */ /* 0x000fc60001800000 */
[----:B------:R-:W5:Y:S01]  /*104a0*/  LD.E.128 R44, desc[UR40][R44.64] ;  /* 0x000000282c2c7980 */ /* 0x000f62000c101d00 */
[----:B------:R-:W-:-:S03]  /*104b0*/  ISETP.GE.AND P2, PT, R193, R87, PT ;  /* 0x00000057c100720c */ /* 0x000fc60003f46270 */
        /* <DEDUP_REMOVED lines=10> */
[----:B------:R-:W-:Y:S01]  /*10560*/  SEL R0, RZ, 0x1, P2 ;  /* 0x00000001ff007807 */ /* 0x000fe20001000000 */
[----:B------:R-:W-:Y:S01]  /*10570*/  IMAD R76, R76, UR4, RZ ;  /* 0x000000044c4c7c24 */ /* 0x000fe2000f8e02ff */
[----:B------:R-:W-:Y:S01]  /*10580*/  @!PT LDS RZ, [RZ] ;  /* 0x00000000fffff984 */ /* 0x000fe20000000800 */
[----:B------:R-:W-:Y:S01]  /*10590*/  @!PT LDS RZ, [RZ] ;  /* 0x00000000fffff984 */ /* 0x000fe20000000800 */
[----:B------:R-:W-:Y:S01]  /*105a0*/  @!PT LDS RZ, [RZ] ;  /* 0x00000000fffff984 */ /* 0x000fe20000000800 */
[----:B------:R-:W-:Y:S01]  /*105b0*/  @!PT LDS RZ, [RZ] ;  /* 0x00000000fffff984 */ /* 0x000fe20000000800 */
[----:B------:R0:W-:Y:S06]  /*105c0*/  MEMBAR.ALL.CTA ;  /* 0x0000000000007992 */ /* 0x0001ec0000008000 */
[----:B0-----:R-:W0:Y:S01]  /*105d0*/  FENCE.VIEW.ASYNC.S ;  /* 0x00000000000073c6 */ /* 0x001e220000000000 */
[----:B------:R-:W-:Y:S01]  /*105e0*/  IMAD.SHL.U32 R3, R3, 0x2, RZ ;  /* 0x0000000203037824 */ /* 0x000fe200078e00ff */
[-C--:B------:R-:W-:Y:S01]  /*105f0*/  ISETP.GE.AND P2, PT, R83, R87.reuse, PT ;  /* 0x000000575300720c */ /* 0x080fe20003f46270 */
[C---:B------:R-:W-:Y:S01]  /*10600*/  IMAD R77, R201.reuse, UR5, R76 ;  /* 0x00000005c94d7c24 */ /* 0x040fe2000f8e024c */
[----:B------:R-:W-:Y:S01]  /*10610*/  ISETP.GE.AND P3, PT, R84, R87, PT ;  /* 0x000000575400720c */ /* 0x000fe20003f66270 */
[----:B------:R-:W-:Y:S01]  /*10620*/  IMAD.WIDE.U32 R20, R201, UR4, R20 ;  /* 0x00000004c9147c25 */ /* 0x000fe2000f8e0014 */
[----:B------:R-:W-:Y:S01]  /*10630*/  LOP3.LUT R0, R3, 0x2, R0, 0xe2, !PT ;  /* 0x0000000203007812 */ /* 0x000fe200078ee200 */
[----:B------:R-:W-:Y:S01]  /*10640*/  ULDC.64 UR4, c[0x0][0xae8] ;  /* 0x0002ba0000047ab9 */ /* 0x000fe20000000a00 */
[----:B------:R-:W-:Y:S01]  /*10650*/  SEL R3, RZ, 0x4, P2 ;  /* 0x00000004ff037807 */ /* 0x000fe20001000000 */
[C---:B------:R-:W-:Y:S01]  /*10660*/  VIADD R85, R193.reuse, 0x100 ;  /* 0x00000100c1557836 */ /* 0x040fe20000000000 */
[----:B------:R-:W-:Y:S01]  /*10670*/  SEL R76, RZ, 0x8, P3 ;  /* 0x00000008ff4c7807 */ /* 0x000fe20001800000 */
[----:B------:R-:W-:Y:S01]  /*10680*/  VIADD R86, R193, 0x140 ;  /* 0x00000140c1567836 */ /* 0x000fe20000000000 */
[----:B------:R-:W-:Y:S01]  /*10690*/  IADD3 R21, R21, R77, RZ ;  /* 0x0000004d15157210 */ /* 0x000fe20007ffe0ff */
[C---:B------:R-:W-:Y:S01]  /*106a0*/  VIADD R77, R193.reuse, 0x180 ;  /* 0x00000180c14d7836 */ /* 0x040fe20000000000 */
[----:B------:R-:W-:Y:S01]  /*106b0*/  LOP3.LUT R3, R76, R0, R3, 0xfe, !PT ;  /* 0x000000004c037212 */ /* 0x000fe200078efe03 */
[----:B------:R-:W-:Y:S01]  /*106c0*/  VIADD R78, R193, 0x1c0 ;  /* 0x000001c0c14e7836 */ /* 0x000fe20000000000 */
[-C--:B------:R-:W-:Y:S01]  /*106d0*/  ISETP.GE.AND P2, PT, R85, R87.reuse, PT ;  /* 0x000000575500720c */ /* 0x080fe20003f46270 */
[----:B------:R-:W-:Y:S01]  /*106e0*/  BSSY B1, `(.L_x_6417) ;  /* 0x000002f000017945 */ /* 0x000fe20003800000 */
[----:B------:R-:W-:-:S02]  /*106f0*/  ISETP.GE.AND P3, PT, R86, R87, PT ;  /* 0x000000575600720c */ /* 0x000fc40003f66270 */
[----:B------:R-:W-:Y:S02]  /*10700*/  IADD3 R0, R2, 0x28c20, RZ ;  /* 0x00028c2002007810 */ /* 0x000fe40007ffe0ff */
[----:B------:R-:W-:Y:S02]  /*10710*/  ISETP.GE.AND P4, PT, R77, R87, PT ;  /* 0x000000574d00720c */ /* 0x000fe40003f86270 */
[----:B------:R-:W-:Y:S02]  /*10720*/  SEL R76, RZ, 0x10, P2 ;  /* 0x00000010ff4c7807 */ /* 0x000fe40001000000 */
[----:B------:R-:W-:Y:S02]  /*10730*/  SEL R77, RZ, 0x20, P3 ;  /* 0x00000020ff4d7807 */ /* 0x000fe40001800000 */
[----:B------:R-:W-:Y:S02]  /*10740*/  PRMT R0, RZ, 0x654, R0 ;  /* 0x00000654ff007816 */ /* 0x000fe40000000000 */
[----:B------:R-:W-:Y:S01]  /*10750*/  LOP3.LUT R3, R77, R3, R76, 0xfe, !PT ;  /* 0x000000034d037212 */ /* 0x000fe200078efe4c */
[----:B------:R-:W-:Y:S01]  /*10760*/  IMAD R76, R209, UR4, RZ ;  /* 0x00000004d14c7c24 */ /* 0x000fe2000f8e02ff */
[----:B0-----:R0:W-:Y:S01]  /*10770*/  SYNCS.ARRIVE.TRANS64.RED.A1T0 RZ, [R0+URZ], RZ ;  /* 0x000000ff00ff79a7 */ /* 0x0011e2000810043f */
[----:B------:R-:W-:-:S02]  /*10780*/  ISETP.GE.AND P2, PT, R78, R87, PT ;  /* 0x000000574e00720c */ /* 0x000fc40003f46270 */
[----:B------:R-:W-:Y:S01]  /*10790*/  SHF.R.S32.HI R203, RZ, 0x1f, R202 ;  /* 0x0000001fffcb7819 */ /* 0x000fe200000114ca */
[C---:B------:R-:W-:Y:S02]  /*107a0*/  IMAD R81, R79.reuse, UR5, R76 ;  /* 0x000000054f517c24 */ /* 0x040fe4000f8e024c */
[----:B------:R-:W-:Y:S01]  /*107b0*/  IMAD.WIDE.U32 R78, R79, UR4, R20 ;  /* 0x000000044f4e7c25 */ /* 0x000fe2000f8e0014 */
[----:B0-----:R-:W-:-:S03]  /*107c0*/  SEL R0, RZ, 0x40, P4 ;  /* 0x00000040ff007807 */ /* 0x001fc60002000000 */
        /* <DEDUP_REMOVED lines=32> */
.L_x_6418:
[----:B------:R-:W-:Y:S05]  /*109d0*/  BSYNC B1 ;  /* 0x0000000000017941 */ /* 0x000fea0003800000 */
.L_x_6417:
        /* <DEDUP_REMOVED lines=31> */
.L_x_6414:
[----:B------:R-:W-:Y:S01]  /*10bd0*/  ULDC.64 UR4, c[0x0][0xbd8] ;  /* 0x0002f60000047ab9 */ /* 0x000fe20000000a00 */
[----:B------:R-:W-:Y:S01]  /*10be0*/  IMAD.MOV.U32 R9, RZ, RZ, RZ ;  /* 0x000000ffff097224 */ /* 0x000fe200078e00ff */
[----:B------:R-:W-:Y:S01]  /*10bf0*/  ISETP.NE.U32.AND P0, PT, RZ, UR4, PT ;  /* 0x00000004ff007c0c */ /* 0x000fe2000bf05070 */
[----:B------:R-:W3:Y:S01]  /*10c00*/  LDC R14, c[0x0][0xa8c] ;  /* 0x0002a300ff0e7b82 */ /* 0x000ee20000000800 */
        /* <DEDUP_REMOVED lines=15> */
[----:B------:R-:W2:Y:S04]  /*10d00*/  LDG.E R0, desc[UR40][R4.64] ;  /* 0x0000002804007981 */ /* 0x000ea8000c1e1900 */
[----:B-----5:R-:W2:Y:S02]  /*10d10*/  LDG.E R3, desc[UR40][R4.64+0x4] ;  /* 0x0000042804037981 */ /* 0x020ea4000c1e1900 */
[----:B--2---:R-:W-:-:S07]  /*10d20*/  IMAD.IADD R3, R3, 0x1, -R0 ;  /* 0x0000000103037824 */ /* 0x004fce00078e0a00 */
.L_x_6420:
[----:B------:R-:W-:Y:S01]  /*10d30*/  BSSY B1, `(.L_x_6421) ;  /* 0x000001d000017945 */ /* 0x000fe20003800000 */
[----:B------:R-:W-:Y:S02]  /*10d40*/  SHF.R.S32.HI R10, RZ, 0x1f, R201 ;  /* 0x0000001fff0a7819 */ /* 0x000fe400000114c9 */
[----:B------:R-:W-:Y:S02]  /*10d50*/  SHF.R.S32.HI R12, RZ, 0x1f, R193 ;  /* 0x0000001fff0c7819 */ /* 0x000fe400000114c1 */
[----:B------:R-:W-:Y:S02]  /*10d60*/  SEL R11, R206, RZ, !P0 ;  /* 0x000000ffce0b7207 */ /* 0x000fe40004000000 */
[----:B------:R-:W-:Y:S02]  /*10d70*/  SEL R209, R209, RZ, !P0 ;  /* 0x000000ffd1d17207 */ /* 0x000fe40004000000 */
[----:B-----5:R-:W-:Y:S01]  /*10d80*/  SHF.R.S32.HI R8, RZ, 0x1f, R9 ;  /* 0x0000001fff087819 */ /* 0x020fe20000011409 */
[----:B------:R-:W-:Y:S06]  /*10d90*/  @P2 BRA `(.L_x_6422) ;  /* 0x0000000000582947 */ /* 0x000fec0003800000 */
[----:B------:R-:W5:Y:S02]  /*10da0*/  S2R R0, SR_TID.X ;  /* 0x0000000000007919 */ /* 0x000f640000002100 */
[----:B-----5:R-:W-:-:S04]  /*10db0*/  IMAD R0, R208, 0x40, R0 ;  /* 0x00000040d0007824 */ /* 0x020fc800078e0200 */
[----:B------:R-:W-:-:S05]  /*10dc0*/  VIADD R0, R0, 0xffffff80 ;  /* 0xffffff8000007836 */ /* 0x000fca0000000000 */
[----:B------:R-:W-:-:S13]  /*10dd0*/  ISETP.GE.AND P0, PT, R0, R3, PT ;  /* 0x000000030000720c */ /* 0x000fda0003f06270 */
[----:B------:R-:W-:Y:S05]  /*10de0*/  @P0 BRA `(.L_x_6422) ;  /* 0x0000000000440947 */ /* 0x000fea0003800000 */
[----:B----4-:R-:W-:Y:S01]  /*10df0*/  IADD3 R4, P0, R0, R9, RZ ;  /* 0x0000000900047210 */ /* 0x010fe20007f1e0ff */
        /* <DEDUP_REMOVED lines=13> */
[----:B------:R-:W-:Y:S02]  /*10ed0*/  LEA.HI.X R7, R4, UR5, R5, 0x2, P0 ;  /* 0x0000000504077c11 */ /* 0x000fe400080f1405 */
[----:B------:R-:W-:-:S05]  /*10ee0*/  MOV R5, 0xff800000 ;  /* 0xff80000000057802 */ /* 0x000fca0000000f00 */
[----:B------:R4:W-:Y:S02]  /*10ef0*/  STG.E desc[UR40][R6.64], R5 ;  /* 0x0000000506007986 */ /* 0x0009e4000c101928 */
.L_x_6422:
[----:B------:R-:W-:Y:S05]  /*10f00*/  BSYNC B1 ;  /* 0x0000000000017941 */ /* 0x000fea0003800000 */
.L_x_6421:
[----:B------:R-:W-:Y:S01]  /*10f10*/  ULDC.64 UR4, c[0x0][0xaa0] ;  /* 0x0002a80000047ab9 */ /* 0x000fe20000000a00 */
[----:B----4-:R-:W-:Y:S01]  /*10f20*/  IMAD.MOV.U32 R4, RZ, RZ, R193 ;  /* 0x000000ffff047224 */ /* 0x010fe200078e00c1 */
[C---:B---3--:R-:W-:Y:S01]  /*10f30*/  ISETP.GE.AND P2, PT, R193.reuse, R14, PT ;  /* 0x0000000ec100720c */ /* 0x048fe20003f46270 */
[----:B------:R-:W-:Y:S01]  /*10f40*/  IMAD.MOV.U32 R5, RZ, RZ, R12 ;  /* 0x000000ffff057224 */ /* 0x000fe200078e000c */
[----:B------:R-:W-:Y:S01]  /*10f50*/  IADD3 R15, R193, 0x80, RZ ;  /* 0x00000080c10f7810 */ /* 0x000fe20007ffe0ff */
[----:B------:R-:W-:Y:S01]  /*10f60*/  IMAD R0, R8, UR4, RZ ;  /* 0x0000000408007c24 */ /* 0x000fe2000f8e02ff */
[----:B------:R-:W-:Y:S01]  /*10f70*/  BSSY B1, `(.L_x_6423) ;  /* 0x000004b000017945 */ /* 0x000fe20003800000 */
        /* <DEDUP_REMOVED lines=12> */
[----:B------:R-:W-:Y:S01]  /*11040*/  VIADD R21, R193, 0xc0 ;  /* 0x000000c0c1157836 */ /* 0x000fe20000000000 */
[----:B------:R-:W-:Y:S01]  /*11050*/  ISETP.GE.AND P0, PT, R0, R3, PT ;  /* 0x000000030000720c */ /* 0x000fe20003f06270 */
[----:B------:R-:W-:Y:S01]  /*11060*/  IMAD.WIDE.U32 R4, R201, UR4, R4 ;  /* 0x00000004c9047c25 */ /* 0x000fe2000f8e0004 */
[----:B------:R-:W-:Y:S01]  /*11070*/  SEL R0, RZ, 0x1, P2 ;  /* 0x00000001ff007807 */ /* 0x000fe20001000000 */
[----:B------:R-:W-:Y:S01]  /*11080*/  ULDC.64 UR4, c[0x0][0xae8] ;  /* 0x0002ba0000047ab9 */ /* 0x000fe20000000a00 */
[-C--:B------:R-:W-:Y:S01]  /*11090*/  ISETP.GE.AND P2, PT, R15, R14.reuse, PT ;  /* 0x0000000e0f00720c */ /* 0x080fe20003f46270 */
[----:B------:R-:W-:Y:S01]  /*110a0*/  IMAD.SHL.U32 R3, R6, 0x2, RZ ;  /* 0x0000000206037824 */ /* 0x000fe200078e00ff */
[----:B------:R-:W-:Y:S01]  /*110b0*/  ISETP.GE.AND P3, PT, R21, R14, PT ;  /* 0x0000000e1500720c */ /* 0x000fe20003f66270 */
[----:B------:R-:W-:-:S02]  /*110c0*/  VIADD R25, R193, 0x100 ;  /* 0x00000100c1197836 */ /* 0x000fc40000000000 */
[----:B------:R-:W-:Y:S01]  /*110d0*/  VIADD R27, R193, 0x140 ;  /* 0x00000140c11b7836 */ /* 0x000fe20000000000 */
[----:B------:R-:W-:Y:S01]  /*110e0*/  LOP3.LUT R0, R3, 0x2, R0, 0xe2, !PT ;  /* 0x0000000203007812 */ /* 0x000fe200078ee200 */
[----:B------:R-:W-:Y:S01]  /*110f0*/  IMAD.IADD R5, R5, 0x1, R7 ;  /* 0x0000000105057824 */ /* 0x000fe200078e0207 */
[----:B------:R-:W-:Y:S01]  /*11100*/  SEL R3, RZ, 0x4, P2 ;  /* 0x00000004ff037807 */ /* 0x000fe20001000000 */
[C---:B------:R-:W-:Y:S01]  /*11110*/  VIADD R7, R193.reuse, 0x180 ;  /* 0x00000180c1077836 */ /* 0x040fe20000000000 */
[----:B------:R-:W-:Y:S01]  /*11120*/  SEL R6, RZ, 0x8, P3 ;  /* 0x00000008ff067807 */ /* 0x000fe20001800000 */
[----:B------:R-:W-:Y:S01]  /*11130*/  VIADD R9, R193, 0x1c0 ;  /* 0x000001c0c1097836 */ /* 0x000fe20000000000 */
[-C--:B------:R-:W-:Y:S02]  /*11140*/  ISETP.GE.AND P2, PT, R25, R14.reuse, PT ;  /* 0x0000000e1900720c */ /* 0x080fe40003f46270 */
[-C--:B------:R-:W-:Y:S02]  /*11150*/  ISETP.GE.AND P3, PT, R27, R14.reuse, PT ;  /* 0x0000000e1b00720c */ /* 0x080fe40003f66270 */
[----:B------:R-:W-:-:S02]  /*11160*/  ISETP.GE.AND P4, PT, R7, R14, PT ;  /* 0x0000000e0700720c */ /* 0x000fc40003f86270 */
[----:B------:R-:W-:Y:S01]  /*11170*/  LOP3.LUT R3, R6, R0, R3, 0xfe, !PT ;  /* 0x0000000006037212 */ /* 0x000fe200078efe03 */
[----:B------:R-:W-:Y:S01]  /*11180*/  IMAD R0, R209, UR4, RZ ;  /* 0x00000004d1007c24 */ /* 0x000fe2000f8e02ff */
[----:B------:R-:W-:Y:S02]  /*11190*/  SEL R6, RZ, 0x10, P2 ;  /* 0x00000010ff067807 */ /* 0x000fe40001000000 */
[----:B------:R-:W-:Y:S02]  /*111a0*/  SEL R7, RZ, 0x20, P3 ;  /* 0x00000020ff077807 */ /* 0x000fe40001800000 */
[----:B------:R-:W-:Y:S02]  /*111b0*/  SEL R8, RZ, 0x40, P4 ;  /* 0x00000040ff087807 */ /* 0x000fe40002000000 */
[----:B------:R-:W-:Y:S01]  /*111c0*/  LOP3.LUT R29, R7, R3, R6, 0xfe, !PT ;  /* 0x00000003071d7212 */ /* 0x000fe200078efe06 */
[----:B------:R-:W-:Y:S01]  /*111d0*/  IMAD R3, R11, UR5, R0 ;  /* 0x000000050b037c24 */ /* 0x000fe2000f8e0200 */
[----:B------:R-:W-:Y:S01]  /*111e0*/  ISETP.GE.AND P2, PT, R9, R14, PT ;  /* 0x0000000e0900720c */ /* 0x000fe20003f46270 */
[----:B------:R-:W-:Y:S01]  /*111f0*/  IMAD.WIDE.U32 R6, R11, UR4, R4 ;  /* 0x000000040b067c25 */ /* 0x000fe2000f8e0004 */
[----:B------:R-:W-:-:S02]  /*11200*/  SHF.R.S32.HI R9, RZ, 0x1f, R202 ;  /* 0x0000001fff097819 */ /* 0x000fc400000114ca */
        /* <DEDUP_REMOVED lines=8> */
[----:B------:R-:W-:Y:S01]  /*11290*/  MOV R4, R6 ;  /* 0x0000000600047202 */ /* 0x000fe20000000f00 */
        /* <DEDUP_REMOVED lines=10> */
[C---:B------:R-:W-:Y:S02]  /*11340*/  LEA R30, P1, R4.reuse, UR4, 0x1 ;  /* 0x00000004041e7c11 */ /* 0x040fe4000f8208ff */
[-C--:B------:R-:W-:Y:S02]  /*11350*/  ISETP.GE.AND P2, PT, R27, R14.reuse, PT ;  /* 0x0000000e1b00720c */ /* 0x080fe40003f46270 */
        /* <DEDUP_REMOVED lines=12> */
.L_x_6424:
[----:B------:R-:W-:Y:S05]  /*11420*/  BSYNC B1 ;  /* 0x0000000000017941 */ /* 0x000fea0003800000 */
.L_x_6423:
        /* <DEDUP_REMOVED lines=29> */
.L_x_6419:
[----:B------:R-:W-:Y:S05]  /*11600*/  BSYNC B0 ;  /* 0x0000000000007941 */ /* 0x000fea0003800000 */
.L_x_6413:
[----:B------:R-:W-:Y:S02]  /*11610*/  ULDC UR4, c[0x0][0xc14] ;  /* 0x0003050000047ab9 */ /* 0x000fe40000000800 */
[----:B--2---:R-:W-:-:S13]  /*11620*/  ISETP.GE.AND P0, PT, R187, UR4, PT ;  /* 0x00000004bb007c0c */ /* 0x004fda000bf06270 */
[----:B------:R-:W-:Y:S05]  /*11630*/  @!P0 BRA `(.L_x_6425) ;  /* 0xfffffef800b48947 */ /* 0x000fea000383ffff */
[----:B------:R-:W-:Y:S05]  /*11640*/  BRA `(.L_x_6279) ;  /* 0x00000060008c7947 */ /* 0x000fea0003800000 */
.L_x_6277:
        /* <DEDUP_REMOVED lines=56> */
[----:B------:R-:W-:Y:S01]  /*119d0*/  MOV R5, R2 ;  /* 0x0000000200057202 */ /* 0x000fe20000000f00 */
[----:B------:R-:W-:Y:S01]  /*119e0*/  IMAD.MOV.U32 R6, RZ, RZ, RZ ;  /* 0x000000ffff067224 */ /* 0x000fe200078e00ff */
[----:B------:R-:W-:Y:S01]  /*119f0*/  ULDC UR5, c[0x0][0xc14] ;  /* 0x0003050000057ab9 */ /* 0x000fe20000000800 */
[----:B------:R-:W-:Y:S01]  /*11a00*/  ULDC UR7, c[0x0][0xc14] ;  /* 0x0003050000077ab9 */ /* 0x000fe20000000800 */
[----:B------:R-:W-:-:S05]  /*11a10*/  ULDC UR4, c[0x0][0xc10] ;  /* 0x0003040000047ab9 */ /* 0x000fca0000000800 */
.L_x_6430:
        /* <DEDUP_REMOVED lines=15> */
.L_x_6429:
[----:B------:R-:W-:Y:S05]  /*11b10*/  BSYNC B0 ;  /* 0x0000000000007941 */ /* 0x000fea0003800000 */
.L_x_6428:
        /* <DEDUP_REMOVED lines=25> */
.L_x_6426:
        /* <DEDUP_REMOVED lines=20> */
.L_x_6431:
        /* <DEDUP_REMOVED lines=30> */
[----:B-1----:R-:W-:-:S06]  /*11fd0*/  IADD3 R2, R10, 0xffffffe, RZ ;  /* 0x0ffffffe0a027810 */ /* 0x002fcc0007ffe0ff */
        /* <DEDUP_REMOVED lines=17> */
[----:B------:R-:W-:Y:S02]  /*120f0*/  @!P0 IADD3 R3, -R3, RZ, RZ ;  /* 0x000000ff03038210 */ /* 0x000fe40007ffe1ff */
[----:B------:R-:W-:-:S13]  /*12100*/  ISETP.NE.AND P0, PT, R8, RZ, PT ;  /* 0x000000ff0800720c */ /* 0x000fda0003f05270 */
[----:B------:R-:W-:Y:S01]  /*12110*/  @!P0 LOP3.LUT R3, RZ, R8, RZ, 0x33, !PT ;  /* 0x00000008ff038212 */ /* 0x000fe200078e33ff */
[----:B------:R-:W-:-:S03]  /*12120*/  IMAD.MOV R8, RZ, RZ, -R8 ;  /* 0x000000ffff087224 */ /* 0x000fc600078e0a08 */
[----:B------:R-:W-:Y:S01]  /*12130*/  LOP3.LUT R2, RZ, R3, RZ, 0x33, !PT ;  /* 0x00000003ff027212 */ /* 0x000fe200078e33ff */
[----:B------:R-:W-:-:S04]  /*12140*/  IMAD R18, R3, R8, R4 ;  /* 0x0000000803127224 */ /* 0x000fc800078e0204 */
[----:B------:R-:W-:Y:S01]  /*12150*/  IMAD.IADD R17, R17, 0x1, R2 ;  /* 0x0000000111117824 */ /* 0x000fe200078e0202 */
[----:B------:R-:W-:Y:S06]  /*12160*/  BRA `(.L_x_6432) ;  /* 0x00000000000c7947 */ /* 0x000fec0003800000 */
.L_x_6427:
[----:B------:R-:W-:Y:S02]  /*12170*/  IMAD.MOV.U32 R17, RZ, RZ, RZ ;  /* 0x000000ffff117224 */ /* 0x000fe400078e00ff */
[----:B------:R-:W-:Y:S02]  /*12180*/  IMAD.U32 R16, RZ, RZ, UR6 ;  /* 0x00000006ff107e24 */ /* 0x000fe4000f8e00ff */
[----:B------:R-:W-:-:S07]  /*12190*/  IMAD.MOV.U32 R18, RZ, RZ, RZ ;  /* 0x000000ffff127224 */ /* 0x000fce00078e00ff */
.L_x_6432:
        /* <DEDUP_REMOVED lines=14> */
[----:B-1----:R-:W-:Y:S01]  /*12280*/  MOV R0, 0x1 ;  /* 0x0000000100007802 */ /* 0x002fe20000000f00 */
[----:B------:R1:W-:Y:S01]  /*12290*/  STL [R1], RZ ;  /* 0x000000ff01007387 */ /* 0x0003e20000100800 */
[----:B------:R-:W-:Y:S01]  /*122a0*/  ULDC.64 UR38, c[0x0][0x198] ;  /* 0x0000660000267ab9 */ /* 0x000fe20000000a00 */
[----:B------:R-:W-:Y:S02]  /*122b0*/  ULDC UR36, c[0x0][0xc] ;  /* 0x0000030000247ab9 */ /* 0x000fe40000000800 */
[----:B------:R1:W-:Y:S04]  /*122c0*/  STL [R1+0x8], R0 ;  /* 0x0000080001007387 */ /* 0x0003e80000100800 */
[----:B------:R1:W-:Y:S04]  /*122d0*/  STL [R1+0x4], RZ ;  /* 0x000004ff01007387 */ /* 0x0003e80000100800 */
[----:B------:R1:W-:Y:S04]  /*122e0*/  STL [R1+0xc], R0 ;  /* 0x00000c0001007387 */ /* 0x0003e80000100800 */
[----:B------:R1:W-:Y:S02]  /*122f0*/  STL [R1+0x28], RZ ;  /* 0x000028ff01007387 */ /* 0x0003e40000100800 */
.L_x_6517:
[----:B--2---:R-:W2:Y:S02]  /*12300*/  LDC.64 R2, c[0x0][0xc60] ;  /* 0x00031800ff027b82 */ /* 0x004ea40000000a00 */
[----:B--2---:R-:W-:-:S05]  /*12310*/  IMAD.WIDE R2, R19, 0x4, R2 ;  /* 0x0000000413027825 */ /* 0x004fca00078e0202 */
[----:B-1----:R-:W1:Y:S01]  /*12320*/  LDG.E R11, desc[UR40][R2.64] ;  /* 0x00000028020b7981 */ /* 0x002e62000c1e1900 */
[----:B------:R-:W-:Y:S05]  /*12330*/  YIELD ;  /* 0x0000000000007946 */ /* 0x000fea0003800000 */
[----:B------:R-:W-:Y:S01]  /*12340*/  ULDC.64 UR4, c[0x0][0xa28] ;  /* 0x00028a0000047ab9 */ /* 0x000fe20000000a00 */
[----:B------:R-:W-:Y:S02]  /*12350*/  CS2R R8, SRZ ;  /* 0x0000000000087805 */ /* 0x000fe4000001ff00 */
[----:B------:R-:W-:Y:S01]  /*12360*/  ISETP.NE.U32.AND P0, PT, RZ, UR4, PT ;  /* 0x00000004ff007c0c */ /* 0x000fe2000bf05070 */
[----:B------:R-:W-:Y:S01]  /*12370*/  ULDC.64 UR8, c[0x0][0xa08] ;  /* 0x0002820000087ab9 */ /* 0x000fe20000000a00 */
[----:B------:R-:W-:-:S02]  /*12380*/  ULDC.64 UR10, c[0x0][0xa10] ;  /* 0x00028400000a7ab9 */ /* 0x000fc40000000a00 */
[----:B------:R-:W-:Y:S02]  /*12390*/  ISETP.NE.AND.EX P0, PT, RZ, UR5, PT, P0 ;  /* 0x00000005ff007c0c */ /* 0x000fe4000bf05300 */
[----:B-1----:R-:W-:Y:S01]  /*123a0*/  SHF.R.S32.HI R0, RZ, 0x1f, R11 ;  /* 0x0000001fff007819 */ /* 0x002fe2000001140b */
        /* <DEDUP_REMOVED lines=13> */
[C---:B0-----:R-:W-:Y:S01]  /*12480*/  @P0 IADD3.X R13, R14.reuse, UR5, RZ, P1, !PT ;  /* 0x000000050e0d0c10 */ /* 0x041fe20008ffe4ff */
[----:B------:R-:W-:Y:S02]  /*12490*/  ULDC.64 UR4, c[0x0][0xa00] ;  /* 0x0002800000047ab9 */ /* 0x000fe40000000a00 */
[----:B------:R-:W-:Y:S02]  /*124a0*/  ISETP.NE.U32.AND P2, PT, RZ, UR4, PT ;  /* 0x00000004ff007c0c */ /* 0x000fe4000bf45070 */
[C---:B-1----:R-:W-:Y:S02]  /*124b0*/  IADD3 R2, P1, R15.reuse, UR4, RZ ;  /* 0x000000040f027c10 */ /* 0x042fe4000ff3e0ff */
        /* <DEDUP_REMOVED lines=29> */
.L_x_6434:
[----:B------:R-:W-:Y:S01]  /*12690*/  IMAD.MOV.U32 R2, RZ, RZ, RZ ;  /* 0x000000ffff027224 */ /* 0x000fe200078e00ff */
[----:B------:R-:W-:-:S05]  /*126a0*/  ULDC.64 UR4, c[0x0][0xa20] ;  /* 0x0002880000047ab9 */ /* 0x000fca0000000a00 */
[----:B------:R-:W2:Y:S01]  /*126b0*/  @P3 LDG.E R2, desc[UR40][R6.64] ;  /* 0x0000002806023981 */ /* 0x000ea2000c1e1900 */
[----:B------:R-:W-:-:S06]  /*126c0*/  IMAD.MOV.U32 R20, RZ, RZ, RZ ;  /* 0x000000ffff147224 */ /* 0x000fcc00078e00ff */
[----:B------:R0:W5:Y:S01]  /*126d0*/  @P1 LDG.E R20, desc[UR40][R4.64] ;  /* 0x0000002804141981 */ /* 0x000162000c1e1900 */
[----:B------:R-:W-:-:S04]  /*126e0*/  ISETP.NE.U32.AND P0, PT, RZ, UR4, PT ;  /* 0x00000004ff007c0c */ /* 0x000fc8000bf05070 */
[----:B------:R-:W-:Y:S02]  /*126f0*/  ISETP.NE.AND.EX P0, PT, RZ, UR5, PT, P0 ;  /* 0x00000005ff007c0c */ /* 0x000fe4000bf05300 */
[----:B--2--5:R-:W-:-:S05]  /*12700*/  IADD3 R2, R2, R8, RZ ;  /* 0x0000000802027210 */ /* 0x024fca0007ffe0ff */
[----:B------:R0:W-:Y:S06]  /*12710*/  STL [R1+0x10], R2 ;  /* 0x0000100201007387 */ /* 0x0001ec0000100800 */
[----:B------:R-:W-:Y:S05]  /*12720*/  @!P0 BRA `(.L_x_6435) ;  /* 0x0000000000108947 */ /* 0x000fea0003800000 */
[----:B0-----:R-:W-:-:S04]  /*12730*/  IADD3 R2, P0, R15, UR4, RZ ;  /* 0x000000040f027c10 */ /* 0x001fc8000ff1e0ff */
[----:B------:R-:W-:-:S05]  /*12740*/  IADD3.X R3, R14, UR5, RZ, P0, !PT ;  /* 0x000000050e037c10 */ /* 0x000fca00087fe4ff */
[----:B------:R0:W5:Y:S01]  /*12750*/  LDG.E R9, desc[UR40][R2.64] ;  /* 0x0000002802097981 */ /* 0x000162000c1e1900 */
[----:B------:R-:W-:Y:S05]  /*12760*/  BRA `(.L_x_6436) ;  /* 0x0000000000107947 */ /* 0x000fea0003800000 */
.L_x_6435:
[----:B------:R-:W-:Y:S05]  /*12770*/  @!P3 BRA `(.L_x_6436) ;  /* 0x00000000000cb947 */ /* 0x000fea0003800000 */
[----:B------:R-:W2:Y:S04]  /*12780*/  LDG.E R9, desc[UR40][R6.64] ;  /* 0x0000002806097981 */ /* 0x000ea8000c1e1900 */
[----:B------:R-:W2:Y:S02]  /*12790*/  LDG.E R6, desc[UR40][R6.64+0x4] ;  /* 0x0000042806067981 */ /* 0x000ea4000c1e1900 */
[----:B--2---:R-:W-:-:S07]  /*127a0*/  IMAD.IADD R9, R6, 0x1, -R9 ;  /* 0x0000000106097824 */ /* 0x004fce00078e0a09 */
.L_x_6436:
        /* <DEDUP_REMOVED lines=23> */
[----:B------:R-:W-:-:S04]  /*12920*/  @P0 IADD3 R2, R2, 0x3f, RZ ;  /* 0x0000003f02020810 */ /* 0x000fc80007ffe0ff */
        /* <DEDUP_REMOVED lines=17> */
.L_x_6585:
[----:B------:R-:W-:-:S03]  /*12a40*/  UMOV UR4, 0xffffffff ;  /* 0xffffffff00047882 */ /* 0x000fc60000000000 */
[----:B------:R-:W-:Y:S05]  /*12a50*/  BRA.DIV UR4, `(.L_x_6440) ;  /* 0x0000005e045c7947 */ /* 0x000fea000b800000 */
[----:B------:R-:W-:-:S13]  /*12a60*/  ELECT P6, URZ, PT ;  /* 0x00000000003f782f */ /* 0x000fda00038c0000 */
.L_x_6588:
        /* <DEDUP_REMOVED lines=12> */
.L_x_6589:
[----:B------:R-:W-:Y:S05]  /*12b30*/  BSYNC B1 ;  /* 0x0000000000017941 */ /* 0x000fea0003800000 */
.L_x_6441:
        /* <DEDUP_REMOVED lines=8> */
.L_x_6590:
        /* <DEDUP_REMOVED lines=11> */
.L_x_6446:
        /* <DEDUP_REMOVED lines=17> */
[----:B------:R-:W2:Y:S02]  /*12d80*/  SYNCS.PHASECHK.TRANS64.TRYWAIT P0, [R5+URZ+0x28cc0], R7 ;  /* 0x028cc007050075a7 */ /* 0x000ea4000800017f */
[----:B-12---:R-:W-:Y:S05]  /*12d90*/  @!P0 BRA `(.L_x_6447) ;  /* 0x0000005800d48947 */ /* 0x006fea0003800000 */
.L_x_6591:
        /* <DEDUP_REMOVED lines=8> */
.L_x_6448:
        /* <DEDUP_REMOVED lines=51> */
.L_x_6444:
[----:B------:R-:W-:Y:S05]  /*13150*/  BSYNC B1 ;  /* 0x0000000000017941 */ /* 0x000fea0003800000 */
.L_x_6443:
        /* <DEDUP_REMOVED lines=14> */
[----:B------:R-:W-:-:S03]  /*13240*/  VIADD R2, R2, 0xffffffff ;  /* 0xffffffff02027836 */ /* 0x000fc60000000000 */
[----:B------:R-:W-:-:S07]  /*13250*/  IADD3 R5, R5, -0x80, RZ ;  /* 0xffffff8005057810 */ /* 0x000fce0007ffe0ff */
.L_x_6455:
        /* <DEDUP_REMOVED lines=9> */
.L_x_6592:
        /* <DEDUP_REMOVED lines=11> */
.L_x_6452:
        /* <DEDUP_REMOVED lines=17> */
.L_x_6593:
        /* <DEDUP_REMOVED lines=8> */
.L_x_6454:
        /* <DEDUP_REMOVED lines=51> */
.L_x_6450:
[----:B------:R-:W-:Y:S05]  /*13860*/  BSYNC B1 ;  /* 0x0000000000017941 */ /* 0x000fea0003800000 */
.L_x_6449:
[----:B------:R-:W2:Y:S04]  /*13870*/  LDL.LU R6, [R1+0x4] ;  /* 0x0000040001067983 */ /* 0x000ea80000300800 */
[----:B------:R-:W3:Y:S01]  /*13880*/  LDL.LU R7, [R1+0xc] ;  /* 0x00000c0001077983 */ /* 0x000ee20000300800 */
[----:B------:R-:W-:Y:S01]  /*13890*/  VIADD R2, R2, 0xffffffff ;  /* 0xffffffff02027836 */ /* 0x000fe20000000000 */
[----:B------:R-:W-:Y:S01]  /*138a0*/  IADD3 R5, R5, -0x40, RZ ;  /* 0xffffffc005057810 */ /* 0x000fe20007ffe0ff */
        /* <DEDUP_REMOVED lines=9> */
.L_x_6438:
[----:B------:R-:W-:Y:S05]  /*13940*/  BSYNC B0 ;  /* 0x0000000000007941 */ /* 0x000fea0003800000 */
.L_x_6437:
        /* <DEDUP_REMOVED lines=23> */
.L_x_6457:
        /* <DEDUP_REMOVED lines=11> */
[----:B------:R-:W-:Y:S01]  /*13b70*/  IMAD.U32 R4, RZ, RZ, UR6 ;  /* 0x00000006ff047e24 */ /* 0x000fe2000f8e00ff */
[----:B0-----:R-:W-:Y:S01]  /*13b80*/  MOV R8, 0x70 ;  /* 0x0000007000087802 */ /* 0x001fe20000000f00 */
        /* <DEDUP_REMOVED lines=10> */
.L_x_6459:
        /* <DEDUP_REMOVED lines=13> */
[----:B0-----:R-:W-:-:S02]  /*13d00*/  IMAD.U32 R7, RZ, RZ, UR9 ;  /* 0x00000009ff077e24 */ /* 0x001fc4000f8e00ff */
[----:B------:R-:W-:Y:S02]  /*13d10*/  IMAD.U32 R11, RZ, RZ, UR5 ;  /* 0x00000005ff0b7e24 */ /* 0x000fe4000f8e00ff */
[----:B------:R-:W-:Y:S02]  /*13d20*/  IMAD.MOV.U32 R8, RZ, RZ, 0x70 ;  /* 0x00000070ff087424 */ /* 0x000fe400078e00ff */
[----:B------:R-:W-:Y:S02]  /*13d30*/  IMAD.MOV.U32 R12, RZ, RZ, 0x1 ;  /* 0x00000001ff0c7424 */ /* 0x000fe400078e00ff */
[----:B-1----:R-:W-:-:S07]  /*13d40*/  IMAD.MOV.U32 R13, RZ, RZ, RZ ;  /* 0x000000ffff0d7224 */ /* 0x002fce00078e00ff */
[----:B------:R-:W-:-:S07]  /*13d50*/  LEPC R20, `(.L_x_6461) ;  /* 0x000000001014794e */ /* 0x000fce0000000000 */
[----:B--2---:R-:W-:Y:S05]  /*13d60*/  CALL.ABS.NOINC R2 ;  /* 0x0000000002007343 */ /* 0x004fea0003c00000 */
.L_x_6461:
        /* <DEDUP_REMOVED lines=16> */
.L_x_6460:
[----:B------:R-:W2:Y:S01]  /*13e70*/  LDL.LU R2, [R1+0x20] ;  /* 0x0000200001027983 */ /* 0x000ea20000300800 */
[----:B------:R-:W-:-:S03]  /*13e80*/  ULDC.64 UR4, c[0x0][0x9f8] ;  /* 0x00027e0000047ab9 */ /* 0x000fc60000000a00 */
[----:B------:R-:W3:Y:S04]  /*13e90*/  LDL.LU R0, [R1+0x24] ;  /* 0x0000240001007983 */ /* 0x000ee80000300800 */
[----:B------:R-:W4:Y:S04]  /*13ea0*/  LDL.LU R4, [R1+0x2c] ;  /* 0x00002c0001047983 */ /* 0x000f280000300800 */
[----:B0-----:R-:W4:Y:S01]  /*13eb0*/  LDL.LU R8, [R1+0x18] ;  /* 0x0000180001087983 */ /* 0x001f220000300800 */
        /* <DEDUP_REMOVED lines=17> */
[----:B0-----:R-:W-:Y:S02]  /*13fd0*/  ISETP.NE.AND P0, PT, R4, 0x1, PT ;  /* 0x000000010400780c */ /* 0x001fe40003f05270 */
[----:B------:R-:W-:-:S11]  /*13fe0*/  MOV R4, R18 ;  /* 0x0000001200047202 */ /* 0x000fd60000000f00 */
[----:B------:R-:W0:Y:S08]  /*13ff0*/  @P0 LDC R7, c[0x0][0x42c] ;  /* 0x00010b00ff070b82 */ /* 0x000e300000000800 */
[----:B------:R-:W2:Y:S01]  /*14000*/  @P0 LDC R5, c[0x0][0x430] ;  /* 0x00010c00ff050b82 */ /* 0x000ea20000000800 */
[----:B0-----:R-:W-:-:S05]  /*14010*/  @P0 IMAD.HI.U32 R6, R18, R7, RZ ;  /* 0x0000000712060227 */ /* 0x001fca00078e00ff */
[----:B--2---:R-:W-:Y:S02]  /*14020*/  @P0 SHF.R.U32.HI R4, RZ, R5, R6 ;  /* 0x00000005ff040219 */ /* 0x004fe40000011606 */
[----:B------:R-:W-:-:S04]  /*14030*/  ISETP.NE.U32.AND P0, PT, RZ, UR4, PT ;  /* 0x00000004ff007c0c */ /* 0x000fc8000bf05070 */
[----:B------:R-:W-:-:S04]  /*14040*/  ISETP.NE.AND.EX P0, PT, RZ, UR5, PT, P0 ;  /* 0x00000005ff007c0c */ /* 0x000fc8000bf05300 */
[----:B-1----:R-:W-:-:S09]  /*14050*/  SEL R2, R8, RZ, !P0 ;  /* 0x000000ff08027207 */ /* 0x002fd20004000000 */
.L_x_6462:
        /* <DEDUP_REMOVED lines=19> */
.L_x_6596:
[----:B------:R-:W-:Y:S01]  /*14190*/  UMOV UR4, 0xffffffff ;  /* 0xffffffff00047882 */ /* 0x000fe20000000000 */
[----:B------:R-:W-:Y:S02]  /*141a0*/  SHF.R.S32.HI R8, RZ, 0x1f, R0 ;  /* 0x0000001fff087819 */ /* 0x000fe40000011400 */
[----:B------:R-:W-:Y:S05]  /*141b0*/  BRA.DIV UR4, `(.L_x_6464) ;  /* 0x0000004a043c7947 */ /* 0x000fea000b800000 */
[----:B------:R-:W-:-:S13]  /*141c0*/  ELECT P6, URZ, PT ;  /* 0x00000000003f782f */ /* 0x000fda00038c0000 */
.L_x_6599:
[----:B------:R-:W-:Y:S05]  /*141d0*/  @!P6 BRA `(.L_x_6465) ;  /* 0x0000000000fce947 */ /* 0x000fea0003800000 */
[----:B------:R-:W-:-:S04]  /*141e0*/  ISETP.NE.U32.AND P0, PT, R20, RZ, PT ;  /* 0x000000ff1400720c */ /* 0x000fc80003f05070 */
[----:B------:R-:W-:-:S13]  /*141f0*/  ISETP.NE.AND.EX P0, PT, R21, RZ, PT, P0 ;  /* 0x000000ff1500720c */ /* 0x000fda0003f05300 */
[----:B------:R-:W-:Y:S05]  /*14200*/  @!P0 BRA `(.L_x_6466) ;  /* 0x0000000000488947 */ /* 0x000fea0003800000 */
[----:B------:R-:W0:Y:S01]  /*14210*/  LDC R9, c[0x0][0x41c] ;  /* 0x00010700ff097b82 */ /* 0x000e220000000800 */
        /* <DEDUP_REMOVED lines=17> */
.L_x_6466:
        /* <DEDUP_REMOVED lines=9> */
.L_x_6600:
        /* <DEDUP_REMOVED lines=11> */
.L_x_6468:
        /* <DEDUP_REMOVED lines=21> */
[----:B0-----:R-:W-:Y:S01]  /*145c0*/  NOP ;  /* 0x0000000000007918 */ /* 0x001fe20000000000 */
.L_x_6465:
        /* <DEDUP_REMOVED lines=30> */
.L_x_6601:
[----:B------:R-:W-:Y:S05]  /*147b0*/  BSYNC B0 ;  /* 0x0000000000007941 */ /* 0x000fea0003800000 */
.L_x_6469:
        /* <DEDUP_REMOVED lines=11> */
.L_x_6602:
        /* <DEDUP_REMOVED lines=11> */
.L_x_6474:
        /* <DEDUP_REMOVED lines=57> */
.L_x_6472:
[----:B------:R-:W-:Y:S05]  /*14cb0*/  BSYNC B0 ;  /* 0x0000000000007941 */ /* 0x000fea0003800000 */
.L_x_6471:
[----:B------:R-:W2:Y:S01]  /*14cc0*/  LDL R3, [R1+0x1c] ;  /* 0x00001c0001037983 */ /* 0x000ea20000100800 */
[----:B------:R-:W-:Y:S01]  /*14cd0*/  BSSY B0, `(.L_x_6475) ;  /* 0x00001a3000007945 */ /* 0x000fe20003800000 */
[----:B--2---:R-:W-:-:S13]  /*14ce0*/  ISETP.GE.AND P0, PT, R3, 0x2, PT ;  /* 0x000000020300780c */ /* 0x004fda0003f06270 */
[----:B------:R-:W-:Y:S05]  /*14cf0*/  @!P0 BRA `(.L_x_6476) ;  /* 0x0000001800808947 */ /* 0x000fea0003800000 */
[C---:B0-----:R-:W-:Y:S01]  /*14d00*/  LOP3.LUT R2, R3.reuse, 0x1, RZ, 0xc0, !PT ;  /* 0x0000000103027812 */ /* 0x041fe200078ec0ff */
[----:B------:R-:W-:Y:S01]  /*14d10*/  VIADD R7, R3, 0xfffffffe ;  /* 0xfffffffe03077836 */ /* 0x000fe20000000000 */
[----:B------:R-:W-:Y:S02]  /*14d20*/  BSSY B1, `(.L_x_6477) ;  /* 0x000008d000017945 */ /* 0x000fe40003800000 */
[----:B------:R-:W-:Y:S02]  /*14d30*/  ISETP.NE.U32.AND P0, PT, R2, 0x1, PT ;  /* 0x000000010200780c */ /* 0x000fe40003f05070 */
[----:B------:R-:W-:-:S11]  /*14d40*/  MOV R5, R7 ;  /* 0x0000000700057202 */ /* 0x000fd60000000f00 */
        /* <DEDUP_REMOVED lines=24> */
[--C-:B------:R-:W-:Y:S01]  /*14ed0*/  SHF.R.S32.HI R3, RZ, 0x1f, R2.reuse ;  /* 0x0000001fff037819 */ /* 0x100fe20000011402 */
        /* <DEDUP_REMOVED lines=8> */
.L_x_6481:
[----:B------:R-:W2:Y:S01]  /*14f60*/  S2R R5, SR_CgaCtaId ;  /* 0x0000000000057919 */ /* 0x000ea20000008800 */
[----:B------:R-:W-:-:S04]  /*14f70*/  MOV R3, 0x400 ;  /* 0x0000040000037802 */ /* 0x000fc80000000f00 */
[----:B--2---:R-:W-:Y:S02]  /*14f80*/  LEA R3, R5, R3, 0x18 ;  /* 0x0000000305037211 */ /* 0x004fe400078ec0ff */
[----:B------:R-:W-:-:S03]  /*14f90*/  SHF.L.U32 R5, R9, 0x1f, RZ ;  /* 0x0000001f09057819 */ /* 0x000fc600000006ff */
[----:B------:R-:W-:-:S04]  /*14fa0*/  IMAD R3, R12, 0x8, R3 ;  /* 0x000000080c037824 */ /* 0x000fc800078e0203 */
[----:B------:R-:W2:Y:S02]  /*14fb0*/  SYNCS.PHASECHK.TRANS64.TRYWAIT P0, [R3+URZ+0x28c40], R5 ;  /* 0x028c4005030075a7 */ /* 0x000ea4000800017f */
[----:B--2---:R-:W-:Y:S05]  /*14fc0*/  @!P0 BRA `(.L_x_6482) ;  /* 0x0000003c00208947 */ /* 0x004fea0003800000 */
.L_x_6603:
[----:B0-----:R-:W0:Y:S02]  /*14fd0*/  S2R R9, SR_TID.X ;  /* 0x0000000000097919 */ /* 0x001e240000002100 */
[----:B0-----:R-:W-:-:S04]  /*14fe0*/  LOP3.LUT R9, R9, 0x7f, RZ, 0xc0, !PT ;  /* 0x0000007f09097812 */ /* 0x001fc800078ec0ff */
[----:B------:R-:W-:-:S13]  /*14ff0*/  ISETP.NE.AND P1, PT, R9, RZ, PT ;  /* 0x000000ff0900720c */ /* 0x000fda0003f25270 */
[----:B------:R-:W-:Y:S05]  /*15000*/  @P1 BRA `(.L_x_6483) ;  /* 0x00000000001c1947 */ /* 0x000fea0003800000 */
[----:B------:R-:W0:Y:S02]  /*15010*/  S2R R9, SR_TID.X ;  /* 0x0000000000097919 */ /* 0x000e240000002100 */
[----:B0-----:R-:W-:-:S04]  /*15020*/  LOP3.LUT R9, R9, 0x1f, RZ, 0xc0, !PT ;  /* 0x0000001f09097812 */ /* 0x001fc800078ec0ff */
[----:B------:R-:W-:Y:S01]  /*15030*/  ISETP.NE.AND P0, PT, R9, RZ, PT ;  /* 0x000000ff0900720c */ /* 0x000fe20003f05270 */
[----:B------:R-:W-:-:S04]  /*15040*/  IMAD.MOV.U32 R9, RZ, RZ, 0x2000 ;  /* 0x00002000ff097424 */ /* 0x000fc800078e00ff */
[----:B------:R0:W-:Y:S08]  /*15050*/  SYNCS.ARRIVE.TRANS64 RZ, [R3+URZ+0x28c30], R9 ;  /* 0x028c300903ff79a7 */ /* 0x0001f0000800003f */
[----:B------:R-:W-:Y:S05]  /*15060*/  @!P0 BRA `(.L_x_6483) ;  /* 0x0000000000048947 */ /* 0x000fea0003800000 */
[----:B------:R-:W-:Y:S01]  /*15070*/  BPT.TRAP 0x1 ;  /* 0x000000040000795c */ /* 0x000fe20000300000 */
.L_x_6483:
[----:B0-----:R-:W3:Y:S01]  /*15080*/  LDL R9, [R1] ;  /* 0x0000000001097983 */ /* 0x001ee20000100800 */
[----:B------:R-:W-:-:S03]  /*15090*/  MOV R11, 0x400 ;  /* 0x00000400000b7802 */ /* 0x000fc60000000f00 */
        /* <DEDUP_REMOVED lines=12> */
[----:B---3--:R-:W-:-:S04]  /*15160*/  LEA R9, R9, R11, 0xd ;  /* 0x0000000b09097211 */ /* 0x008fc800078e68ff */
[----:B------:R-:W-:Y:S01]  /*15170*/  R2UR UR8, R9 ;  /* 0x00000000090872ca */ /* 0x000fe200000e0000 */
[----:B----4-:R-:W-:-:S05]  /*15180*/  IMAD R2, R2, 0x40, R10 ;  /* 0x0000004002027824 */ /* 0x010fca00078e020a */
[----:B------:R-:W-:-:S07]  /*15190*/  R2UR UR11, R2 ;  /* 0x00000000020b72ca */ /* 0x000fce00000e0000 */
[----:B------:R-:W-:-:S09]  /*151a0*/  UIADD3 UR8, UR8, 0x22400, URZ ;  /* 0x0002240008087890 */ /* 0x000fd2000fffe03f */
[----:B------:R0:W-:Y:S01]  /*151b0*/  UTMALDG.4D [UR8], [UR4], desc[UR6] ;  /* 0x00000608040075b4 */ /* 0x0001e20008019000 */
[----:B------:R-:W3:Y:S02]  /*151c0*/  SYNCS.PHASECHK.TRANS64.TRYWAIT P0, [R3+URZ+0x28c60], R5 ;  /* 0x028c6005030075a7 */ /* 0x000ee4000800017f */
[----:B0--3--:R-:W-:Y:S05]  /*151d0*/  @!P0 BRA `(.L_x_6484) ;  /* 0x0000003800b08947 */ /* 0x009fea0003800000 */
.L_x_6604:
        /* <DEDUP_REMOVED lines=8> */
.L_x_6485:
[----:B0-2---:R-:W2:Y:S01]  /*15260*/  LDL R5, [R1] ;  /* 0x0000000001057983 */ /* 0x005ea20000100800 */
[----:B------:R-:W-:Y:S01]  /*15270*/  MOV R9, 0x400 ;  /* 0x0000040000097802 */ /* 0x000fe20000000f00 */
[----:B------:R-:W0:Y:S01]  /*15280*/  S2R R10, SR_CgaCtaId ;  /* 0x00000000000a7919 */ /* 0x000e220000008800 */
[----:B------:R-:W-:Y:S02]  /*15290*/  R2UR UR11, R2 ;  /* 0x00000000020b72ca */ /* 0x000fe400000e0000 */
[----:B------:R-:W-:Y:S01]  /*152a0*/  R2UR UR9, R3 ;  /* 0x00000000030972ca */ /* 0x000fe200000e0000 */
[----:B------:R-:W-:Y:S01]  /*152b0*/  UIADD3 UR4, UP0, UR38, 0x470, URZ ;  /* 0x0000047026047890 */ /* 0x000fe2000ff1e03f */
[----:B------:R-:W-:Y:S02]  /*152c0*/  R2UR UR12, R4 ;  /* 0x00000000040c72ca */ /* 0x000fe400000e0000 */
[----:B------:R-:W-:Y:S01]  /*152d0*/  R2UR UR13, R6 ;  /* 0x00000000060d72ca */ /* 0x000fe200000e0000 */
[----:B------:R-:W-:Y:S01]  /*152e0*/  UIADD3.X UR5, URZ, UR39, URZ, UP0, !UPT ;  /* 0x000000273f057290 */ /* 0x000fe200087fe43f */
        /* <DEDUP_REMOVED lines=45> */
.L_x_6480:
[----:B------:R-:W-:Y:S05]  /*155c0*/  BSYNC B2 ;  /* 0x0000000000027941 */ /* 0x000fea0003800000 */
.L_x_6479:
[----:B------:R-:W2:Y:S02]  /*155d0*/  LDL.LU R2, [R1+0x1c] ;  /* 0x00001c0001027983 */ /* 0x000ea40000300800 */
[----:B--2---:R-:W-:-:S07]  /*155e0*/  VIADD R5, R2, 0xfffffffd ;  /* 0xfffffffd02057836 */ /* 0x004fce0000000000 */
.L_x_6478:
[----:B------:R-:W-:Y:S05]  /*155f0*/  BSYNC B1 ;  /* 0x0000000000017941 */ /* 0x000fea0003800000 */
.L_x_6477:
[----:B------:R-:W-:-:S13]  /*15600*/  ISETP.NE.AND P0, PT, R7, RZ, PT ;  /* 0x000000ff0700720c */ /* 0x000fda0003f05270 */
[----:B------:R-:W-:Y:S05]  /*15610*/  @!P0 BRA `(.L_x_6476) ;  /* 0x0000001000388947 */ /* 0x000fea0003800000 */
.L_x_6500:
[----:B0-----:R-:W0:Y:S04]  /*15620*/  LDL.LU R3, [R1] ;  /* 0x0000000001037983 */ /* 0x001e280000300800 */
[----:B------:R-:W2:Y:S01]  /*15630*/  LDL.LU R2, [R1+0x8] ;  /* 0x0000080001027983 */ /* 0x000ea20000300800 */
[----:B------:R-:W-:Y:S05]  /*15640*/  YIELD ;  /* 0x0000000000007946 */ /* 0x000fea0003800000 */
[----:B------:R-:W-:Y:S01]  /*15650*/  BSSY B1, `(.L_x_6486) ;  /* 0x0000081000017945 */ /* 0x000fe20003800000 */
[----:B0-----:R-:W-:-:S05]  /*15660*/  VIADD R9, R3, 0x1 ;  /* 0x0000000103097836 */ /* 0x001fca0000000000 */
[----:B------:R-:W-:-:S04]  /*15670*/  ISETP.NE.AND P0, PT, R9, 0x2, PT ;  /* 0x000000020900780c */ /* 0x000fc80003f05270 */
[----:B------:R-:W-:Y:S02]  /*15680*/  SEL R10, RZ, 0x1, P0 ;  /* 0x00000001ff0a7807 */ /* 0x000fe40000000000 */
[----:B------:R-:W-:Y:S02]  /*15690*/  SEL R9, R9, RZ, P0 ;  /* 0x000000ff09097207 */ /* 0x000fe40000000000 */
[----:B--2---:R-:W-:Y:S01]  /*156a0*/  LOP3.LUT R10, R2, R10, RZ, 0x3c, !PT ;  /* 0x0000000a020a7212 */ /* 0x004fe200078e3cff */
[----:B------:R-:W-:Y:S06]  /*156b0*/  @!P6 BRA `(.L_x_6487) ;  /* 0x0000000400e8e947 */ /* 0x000fec0003800000 */
        /* <DEDUP_REMOVED lines=12> */
[----:B------:R-:W-:Y:S02]  /*15780*/  IADD3 R11, -R2, RZ, RZ ;  /* 0x000000ff020b7210 */ /* 0x000fe40007ffe1ff */
[----:B------:R-:W-:-:S03]  /*15790*/  SHF.R.S32.HI R3, RZ, 0x1f, R2 ;  /* 0x0000001fff037819 */ /* 0x000fc60000011402 */
        /* <DEDUP_REMOVED lines=8> */
.L_x_6488:
[----:B------:R-:W2:Y:S01]  /*15820*/  S2R R3, SR_CgaCtaId ;  /* 0x0000000000037919 */ /* 0x000ea20000008800 */
[----:B------:R-:W-:-:S04]  /*15830*/  MOV R2, 0x400 ;  /* 0x0000040000027802 */ /* 0x000fc80000000f00 */
[----:B--2---:R-:W-:Y:S02]  /*15840*/  LEA R2, R3, R2, 0x18 ;  /* 0x0000000203027211 */ /* 0x004fe400078ec0ff */
[----:B------:R-:W-:-:S03]  /*15850*/  SHF.L.U32 R3, R10, 0x1f, RZ ;  /* 0x0000001f0a037819 */ /* 0x000fc600000006ff */
[----:B------:R-:W-:-:S04]  /*15860*/  IMAD R2, R9, 0x8, R2 ;  /* 0x0000000809027824 */ /* 0x000fc800078e0202 */
[----:B------:R-:W2:Y:S02]  /*15870*/  SYNCS.PHASECHK.TRANS64.TRYWAIT P0, [R2+URZ+0x28c40], R3 ;  /* 0x028c4003020075a7 */ /* 0x000ea4000800017f */
[----:B--2---:R-:W-:Y:S05]  /*15880*/  @!P0 BRA `(.L_x_6489) ;  /* 0x0000003400188947 */ /* 0x004fea0003800000 */
.L_x_6605:
        /* <DEDUP_REMOVED lines=11> */
.L_x_6490:
[----:B------:R-:W3:Y:S01]  /*15940*/  LDL R12, [R1+0x10] ;  /* 0x00001000010c7983 */ /* 0x000ee20000100800 */
[----:B0-----:R-:W-:Y:S01]  /*15950*/  MOV R7, 0x400 ;  /* 0x0000040000077802 */ /* 0x001fe20000000f00 */
        /* <DEDUP_REMOVED lines=18> */
[----:B0--3--:R-:W-:Y:S05]  /*15a80*/  @!P1 BRA `(.L_x_6491) ;  /* 0x0000003000ac9947 */ /* 0x009fea0003800000 */
.L_x_6606:
        /* <DEDUP_REMOVED lines=8> */
.L_x_6492:
[----:B------:R-:W3:Y:S01]  /*15b10*/  S2R R11, SR_CgaCtaId ;  /* 0x00000000000b7919 */ /* 0x000ee20000008800 */
        /* <DEDUP_REMOVED lines=52> */
.L_x_6487:
[----:B------:R-:W-:Y:S05]  /*15e60*/  BSYNC B1 ;  /* 0x0000000000017941 */ /* 0x000fea0003800000 */
.L_x_6486:
        /* <DEDUP_REMOVED lines=31> */
.L_x_6495:
[----:B------:R-:W3:Y:S01]  /*16060*/  S2R R3, SR_CgaCtaId ;  /* 0x0000000000037919 */ /* 0x000ee20000008800 */
[----:B------:R-:W-:-:S04]  /*16070*/  MOV R2, 0x400 ;  /* 0x0000040000027802 */ /* 0x000fc80000000f00 */
[----:B---3--:R-:W-:Y:S02]  /*16080*/  LEA R2, R3, R2, 0x18 ;  /* 0x0000000203027211 */ /* 0x008fe400078ec0ff */
[----:B------:R-:W-:-:S03]  /*16090*/  SHF.L.U32 R3, R10, 0x1f, RZ ;  /* 0x0000001f0a037819 */ /* 0x000fc600000006ff */
[----:B------:R-:W-:-:S04]  /*160a0*/  IMAD R2, R11, 0x8, R2 ;  /* 0x000000080b027824 */ /* 0x000fc800078e0202 */
[----:B------:R-:W3:Y:S02]  /*160b0*/  SYNCS.PHASECHK.TRANS64.TRYWAIT P0, [R2+URZ+0x28c40], R3 ;  /* 0x028c4003020075a7 */ /* 0x000ee4000800017f */
[----:B---3--:R-:W-:Y:S05]  /*160c0*/  @!P0 BRA `(.L_x_6496) ;  /* 0x0000002c00308947 */ /* 0x008fea0003800000 */
.L_x_6607:
        /* <DEDUP_REMOVED lines=11> */
.L_x_6497:
        /* <DEDUP_REMOVED lines=15> */
[----:B------:R-:W-:Y:S02]  /*16270*/  R2UR UR8, R7 ;  /* 0x00000000070872ca */ /* 0x000fe400000e0000 */
[----:B----4-:R-:W-:-:S04]  /*16280*/  LEA R9, R9, R10, 0x6 ;  /* 0x0000000a09097211 */ /* 0x010fc800078e30ff */
[----:B------:R-:W-:-:S07]  /*16290*/  R2UR UR11, R9 ;  /* 0x00000000090b72ca */ /* 0x000fce00000e0000 */
[----:B------:R-:W-:-:S09]  /*162a0*/  UIADD3 UR8, UR8, 0x22400, URZ ;  /* 0x0002240008087890 */ /* 0x000fd2000fffe03f */
[----:B------:R0:W-:Y:S01]  /*162b0*/  UTMALDG.4D [UR8], [UR4], desc[UR6] ;  /* 0x00000608040075b4 */ /* 0x0001e20008019000 */
[----:B------:R-:W2:Y:S02]  /*162c0*/  SYNCS.PHASECHK.TRANS64.TRYWAIT P1, [R2+URZ+0x28c60], R3 ;  /* 0x028c6003020075a7 */ /* 0x000ea4000802017f */
[----:B0-2---:R-:W-:Y:S05]  /*162d0*/  @!P1 BRA `(.L_x_6498) ;  /* 0x0000002800c09947 */ /* 0x005fea0003800000 */
.L_x_6608:
        /* <DEDUP_REMOVED lines=8> */
.L_x_6499:
        /* <DEDUP_REMOVED lines=54> */
.L_x_6494:
[----:B------:R-:W-:Y:S05]  /*166c0*/  BSYNC B1 ;  /* 0x0000000000017941 */ /* 0x000fea0003800000 */
.L_x_6493:
[C---:B------:R-:W-:Y:S01]  /*166d0*/  ISETP.GT.AND P0, PT, R5.reuse, 0x1, PT ;  /* 0x000000010500780c */ /* 0x040fe20003f04270 */
[----:B------:R-:W-:-:S12]  /*166e0*/  VIADD R5, R5, 0xfffffffe ;  /* 0xfffffffe05057836 */ /* 0x000fd80000000000 */
[----:B------:R-:W-:Y:S05]  /*166f0*/  @P0 BRA `(.L_x_6500) ;  /* 0xffffffec00c80947 */ /* 0x000fea000383ffff */
.L_x_6476:
[----:B------:R-:W-:Y:S05]  /*16700*/  BSYNC B0 ;  /* 0x0000000000007941 */ /* 0x000fea0003800000 */
.L_x_6475:
[----:B------:R-:W2:Y:S01]  /*16710*/  LDL.LU R3, [R1] ;  /* 0x0000000001037983 */ /* 0x000ea20000300800 */
[----:B------:R-:W-:Y:S01]  /*16720*/  BSSY B0, `(.L_x_6501) ;  /* 0x0000016000007945 */ /* 0x000fe20003800000 */
[----:B0-----:R-:W0:Y:S02]  /*16730*/  S2R R2, SR_TID.X ;  /* 0x0000000000027919 */ /* 0x001e240000002100 */
[----:B0-----:R-:W-:-:S04]  /*16740*/  LOP3.LUT R2, R2, 0x1f, RZ, 0xc0, !PT ;  /* 0x0000001f02027812 */ /* 0x001fc800078ec0ff */
[----:B------:R-:W-:Y:S01]  /*16750*/  ISETP.NE.AND P1, PT, R2, RZ, PT ;  /* 0x000000ff0200720c */ /* 0x000fe20003f25270 */
[----:B--2---:R-:W-:-:S05]  /*16760*/  VIADD R0, R3, 0x1 ;  /* 0x0000000103007836 */ /* 0x004fca0000000000 */
[----:B------:R-:W-:-:S04]  /*16770*/  ISETP.NE.AND P0, PT, R0, 0x2, PT ;  /* 0x000000020000780c */ /* 0x000fc80003f05270 */
[----:B------:R-:W-:Y:S02]  /*16780*/  SEL R2, R0, RZ, P0 ;  /* 0x000000ff00027207 */ /* 0x000fe40000000000 */
[----:B------:R-:W-:-:S03]  /*16790*/  SEL R0, RZ, 0x1, P0 ;  /* 0x00000001ff007807 */ /* 0x000fc60000000000 */
[----:B------:R0:W-:Y:S01]  /*167a0*/  STL [R1], R2 ;  /* 0x0000000201007387 */ /* 0x0001e20000100800 */
        /* <DEDUP_REMOVED lines=12> */
[----:B0-----:R-:W-:-:S07]  /*16870*/  IADD3 R16, R4, UR36, R7 ;  /* 0x0000002404107c10 */ /* 0x001fce000fffe007 */
.L_x_6502:
[----:B------:R-:W-:Y:S05]  /*16880*/  BSYNC B0 ;  /* 0x0000000000007941 */ /* 0x000fea0003800000 */
.L_x_6501:
[----:B0-----:R-:W2:Y:S02]  /*16890*/  LDL.LU R2, [R1+0x8] ;  /* 0x0000080001027983 */ /* 0x001ea40000300800 */
[----:B--2---:R-:W-:-:S05]  /*168a0*/  LOP3.LUT R2, R2, R0, RZ, 0x3c, !PT ;  /* 0x0000000002027212 */ /* 0x004fca00078e3cff */
[----:B------:R0:W-:Y:S02]  /*168b0*/  STL [R1+0x8], R2 ;  /* 0x0000080201007387 */ /* 0x0001e40000100800 */
.L_x_6458:
[----:B------:R-:W-:Y:S05]  /*168c0*/  BSYNC B6 ;  /* 0x0000000000067941 */ /* 0x000fea0003800000 */
.L_x_6456:
[----:B------:R-:W-:-:S03]  /*168d0*/  UMOV UR4, 0xffffffff ;  /* 0xffffffff00047882 */ /* 0x000fc60000000000 */
[----:B------:R-:W-:Y:S05]  /*168e0*/  BRA.DIV UR4, `(.L_x_6503) ;  /* 0x0000002604507947 */ /* 0x000fea000b800000 */
[----:B------:R2:W3:Y:S04]  /*168f0*/  SHFL.IDX PT, R4, R16, RZ, 0x1f ;  /* 0x00001fff10047589 */ /* 0x0004e800000e0000 */
[----:B------:R-:W4:Y:S02]  /*16900*/  SHFL.IDX PT, R16, R16, 0x1, 0x1f ;  /* 0x00201f0010107f89 */ /* 0x000f2400000e0000 */
.L_x_6612:
        /* <DEDUP_REMOVED lines=10> */
[----:B------:R-:W0:Y:S02]  /*169b0*/  LDC.64 R2, c[0x0][0xc58] ;  /* 0x00031600ff027b82 */ /* 0x000e240000000a00 */
[----:B0-----:R-:W-:-:S05]  /*169c0*/  IMAD.WIDE R2, R5, 0x4, R2 ;  /* 0x0000000405027825 */ /* 0x001fca00078e0202 */
[----:B------:R0:W5:Y:S02]  /*169d0*/  LDG.E R17, desc[UR40][R2.64] ;  /* 0x0000002802117981 */ /* 0x000164000c1e1900 */
.L_x_6505:
[----:B------:R-:W-:Y:S05]  /*169e0*/  BSYNC B0 ;  /* 0x0000000000007941 */ /* 0x000fea0003800000 */
.L_x_6504:
[----:B------:R-:W-:-:S03]  /*169f0*/  UMOV UR4, 0xffffffff ;  /* 0xffffffff00047882 */ /* 0x000fc60000000000 */
[----:B------:R-:W-:Y:S05]  /*16a00*/  BRA.DIV UR4, `(.L_x_6506) ;  /* 0x0000002604547947 */ /* 0x000fea000b800000 */
[----:B-----5:R-:W0:Y:S01]  /*16a10*/  SHFL.UP PT, R14, R17, 0x1, RZ ;  /* 0x04200000110e7989 */ /* 0x020e2200000e00ff */
[C---:B------:R-:W-:Y:S02]  /*16a20*/  ISETP.NE.AND P0, PT, R7.reuse, RZ, PT ;  /* 0x000000ff0700720c */ /* 0x040fe40003f05270 */
[C---:B------:R-:W-:Y:S02]  /*16a30*/  ISETP.GE.U32.AND P1, PT, R7.reuse, 0x2, PT ;  /* 0x000000020700780c */ /* 0x040fe40003f26070 */
        /* <DEDUP_REMOVED lines=17> */
[----:B------:R0:W0:Y:S02]  /*16b50*/  SHFL.IDX PT, R14, R2, 0x1f, 0x1f ;  /* 0x03e01f00020e7f89 */ /* 0x00002400000e0000 */
.L_x_6620:
[----:B------:R-:W-:Y:S02]  /*16b60*/  ULDC UR4, c[0x0][0xc10] ;  /* 0x0003040000047ab9 */ /* 0x000fe40000000800 */
[----:B------:R-:W-:-:S04]  /*16b70*/  IMAD.U32 R5, RZ, RZ, UR4 ;  /* 0x00000004ff057e24 */ /* 0x000fc8000f8e00ff */
[----:B0-----:R-:W-:-:S04]  /*16b80*/  IMAD R3, R14, R5, RZ ;  /* 0x000000050e037224 */ /* 0x001fc800078e02ff */
[----:B--2-4-:R-:W-:-:S05]  /*16b90*/  IMAD.IADD R16, R16, 0x1, R3 ;  /* 0x0000000110107824 */ /* 0x014fca00078e0203 */
[----:B---3--:R-:W-:-:S13]  /*16ba0*/  ISETP.GT.AND P0, PT, R16, R4, PT ;  /* 0x000000041000720c */ /* 0x008fda0003f04270 */
[----:B------:R-:W-:Y:S05]  /*16bb0*/  @P0 BRA `(.L_x_6507) ;  /* 0x0000000000b40947 */ /* 0x000fea0003800000 */
[----:B------:R-:W0:Y:S02]  /*16bc0*/  LDC R0, c[0x0][0xc14] ;  /* 0x00030500ff007b82 */ /* 0x000e240000000800 */
.L_x_6512:
[----:B------:R-:W-:-:S05]  /*16bd0*/  VIADD R19, R19, 0x1f ;  /* 0x0000001f13137836 */ /* 0x000fca0000000000 */
[----:B0-----:R-:W-:-:S13]  /*16be0*/  ISETP.GE.AND P0, PT, R19, R0, PT ;  /* 0x000000001300720c */ /* 0x001fda0003f06270 */
[----:B------:R-:W-:Y:S05]  /*16bf0*/  @P0 BRA `(.L_x_6508) ;  /* 0x0000000400ec0947 */ /* 0x000fea0003800000 */
[----:B------:R-:W0:Y:S01]  /*16c00*/  S2R R2, SR_TID.X ;  /* 0x0000000000027919 */ /* 0x000e220000002100 */
[----:B------:R-:W-:Y:S01]  /*16c10*/  BSSY B0, `(.L_x_6509) ;  /* 0x000000a000007945 */ /* 0x000fe20003800000 */
[----:B------:R-:W-:Y:S01]  /*16c20*/  IMAD.MOV.U32 R17, RZ, RZ, RZ ;  /* 0x000000ffff117224 */ /* 0x000fe200078e00ff */
[----:B0-----:R-:W-:-:S04]  /*16c30*/  LOP3.LUT R7, R2, 0x1f, RZ, 0xc0, !PT ;  /* 0x0000001f02077812 */ /* 0x001fc800078ec0ff */
[C---:B------:R-:W-:Y:S02]  /*16c40*/  ISETP.NE.AND P1, PT, R7.reuse, 0x1f, PT ;  /* 0x0000001f0700780c */ /* 0x040fe40003f25270 */
[----:B------:R-:W-:-:S04]  /*16c50*/  IADD3 R5, R7, R19, RZ ;  /* 0x0000001307057210 */ /* 0x000fc80007ffe0ff */
[----:B------:R-:W-:-:S13]  /*16c60*/  ISETP.GE.OR P0, PT, R5, R0, !P1 ;  /* 0x000000000500720c */ /* 0x000fda0004f06670 */
[----:B------:R-:W-:Y:S05]  /*16c70*/  @P0 BRA `(.L_x_6510) ;  /* 0x00000000000c0947 */ /* 0x000fea0003800000 */
[----:B------:R-:W0:Y:S02]  /*16c80*/  LDC.64 R2, c[0x0][0xc58] ;  /* 0x00031600ff027b82 */ /* 0x000e240000000a00 */
[----:B0-----:R-:W-:-:S05]  /*16c90*/  IMAD.WIDE R2, R5, 0x4, R2 ;  /* 0x0000000405027825 */ /* 0x001fca00078e0202 */
[----:B------:R0:W5:Y:S02]  /*16ca0*/  LDG.E R17, desc[UR40][R2.64] ;  /* 0x0000002802117981 */ /* 0x000164000c1e1900 */
.L_x_6510:
[----:B------:R-:W-:Y:S05]  /*16cb0*/  BSYNC B0 ;  /* 0x0000000000007941 */ /* 0x000fea0003800000 */
.L_x_6509:
        /* <DEDUP_REMOVED lines=11> */
[----:B0-----:R-:W-:-:S05]  /*16d70*/  IMAD.IADD R3, R13, 0x1, R14 ;  /* 0x000000010d037824 */ /* 0x001fca00078e020e */
        /* <DEDUP_REMOVED lines=11> */
.L_x_6628:
[----:B------:R-:W-:Y:S02]  /*16e30*/  ULDC UR4, c[0x0][0xc10] ;  /* 0x0003040000047ab9 */ /* 0x000fe40000000800 */
[----:B------:R-:W-:-:S04]  /*16e40*/  IMAD.U32 R5, RZ, RZ, UR4 ;  /* 0x00000004ff057e24 */ /* 0x000fc8000f8e00ff */
[----:B--2---:R-:W-:-:S05]  /*16e50*/  IMAD R3, R14, R5, RZ ;  /* 0x000000050e037224 */ /* 0x004fca00078e02ff */
[----:B------:R-:W-:-:S04]  /*16e60*/  IADD3 R16, R3, R16, RZ ;  /* 0x0000001003107210 */ /* 0x000fc80007ffe0ff */
[----:B------:R-:W-:-:S13]  /*16e70*/  ISETP.GT.AND P0, PT, R16, R4, PT ;  /* 0x000000041000720c */ /* 0x000fda0003f04270 */
[----:B------:R-:W-:Y:S05]  /*16e80*/  @!P0 BRA `(.L_x_6512) ;  /* 0xfffffffc00508947 */ /* 0x000fea000383ffff */
.L_x_6507:
        /* <DEDUP_REMOVED lines=8> */
.L_x_6632:
[----:B------:R-:W-:Y:S01]  /*16f10*/  ISETP.NE.AND P0, PT, R3, RZ, PT ;  /* 0x000000ff0300720c */ /* 0x000fe20003f05270 */
[----:B------:R-:W-:-:S12]  /*16f20*/  IMAD.MOV.U32 R7, RZ, RZ, RZ ;  /* 0x000000ffff077224 */ /* 0x000fd800078e00ff */
[----:B------:R-:W-:Y:S05]  /*16f30*/  @!P0 BRA `(.L_x_6514) ;  /* 0x0000000000108947 */ /* 0x000fea0003800000 */
[----:B------:R-:W-:Y:S01]  /*16f40*/  UMOV UR4, 0xffffffff ;  /* 0xffffffff00047882 */ /* 0x000fe20000000000 */
[----:B------:R-:W-:Y:S02]  /*16f50*/  VIADD R12, R6, 0xffffffff ;  /* 0xffffffff060c7836 */ /* 0x000fe40000000000 */
[----:B------:R-:W-:Y:S05]  /*16f60*/  BRA.DIV UR4, `(.L_x_6515) ;  /* 0x0000002604e47947 */ /* 0x000fea000b800000 */
[----:B------:R4:W0:Y:S02]  /*16f70*/  SHFL.IDX PT, R7, R2, R12, 0x1f ;  /* 0x00001f0c02077589 */ /* 0x00082400000e0000 */
.L_x_6514:
[----:B0---4-:R-:W0:Y:S01]  /*16f80*/  LDC.64 R2, c[0x0][0xc68] ;  /* 0x00031a00ff027b82 */ /* 0x011e220000000a00 */
[----:B------:R-:W-:-:S04]  /*16f90*/  IMAD.IADD R19, R6, 0x1, R19 ;  /* 0x0000000106137824 */ /* 0x000fc800078e0213 */
[----:B0-----:R-:W-:-:S05]  /*16fa0*/  IMAD.WIDE R2, R19, 0x4, R2 ;  /* 0x0000000413027825 */ /* 0x001fca00078e0202 */
[----:B------:R-:W2:Y:S01]  /*16fb0*/  LDG.E R9, desc[UR40][R2.64] ;  /* 0x0000002802097981 */ /* 0x000ea2000c1e1900 */
[----:B------:R-:W-:-:S05]  /*16fc0*/  IMAD R16, R7, R5, R16 ;  /* 0x0000000507107224 */ /* 0x000fca00078e0210 */
[----:B------:R-:W-:Y:S01]  /*16fd0*/  IADD3 R7, R4, -R16, RZ ;  /* 0x8000001004077210 */ /* 0x000fe20007ffe0ff */
        /* <DEDUP_REMOVED lines=34> */
[----:B0-----:R-:W-:-:S06]  /*17200*/  IADD3 R10, R8, 0xffffffe, RZ ;  /* 0x0ffffffe080a7810 */ /* 0x001fcc0007ffe0ff */
        /* <DEDUP_REMOVED lines=26> */
.L_x_6508:
[----:B------:R-:W-:Y:S01]  /*173b0*/  UMOV UR4, URZ ;  /* 0x0000003f00047c82 */ /* 0x000fe20008000000 */
[----:B------:R-:W-:Y:S01]  /*173c0*/  UMOV UR5, URZ ;  /* 0x0000003f00057c82 */ /* 0x000fe20008000000 */
[----:B------:R-:W-:Y:S01]  /*173d0*/  ULDC UR6, c[0x0][0xc14] ;  /* 0x0003050000067ab9 */ /* 0x000fe20000000800 */
[----:B------:R-:W-:Y:S02]  /*173e0*/  IMAD.MOV.U32 R16, RZ, RZ, R4 ;  /* 0x000000ffff107224 */ /* 0x000fe400078e0004 */
[----:B------:R-:W-:Y:S02]  /*173f0*/  IMAD.U32 R17, RZ, RZ, UR4 ;  /* 0x00000004ff117e24 */ /* 0x000fe4000f8e00ff */
[----:B------:R-:W-:Y:S02]  /*17400*/  IMAD.U32 R18, RZ, RZ, UR5 ;  /* 0x00000005ff127e24 */ /* 0x000fe4000f8e00ff */
[----:B------:R-:W-:-:S07]  /*17410*/  IMAD.U32 R19, RZ, RZ, UR6 ;  /* 0x00000006ff137e24 */ /* 0x000fce000f8e00ff */
.L_x_6516:
[----:B------:R-:W0:Y:S01]  /*17420*/  S2R R2, SR_TID.X ;  /* 0x0000000000027919 */ /* 0x000e220000002100 */
        /* <DEDUP_REMOVED lines=11> */
.L_x_6433:
        /* <DEDUP_REMOVED lines=12> */
.L_x_6635:
[----:B------:R-:W-:Y:S05]  /*175a0*/  BSYNC B0 ;  /* 0x0000000000007941 */ /* 0x000fea0003800000 */
.L_x_6518:
[----:B------:R-:W-:-:S03]  /*175b0*/  UMOV UR4, 0xffffffff ;  /* 0xffffffff00047882 */ /* 0x000fc60000000000 */
[----:B------:R-:W-:Y:S05]  /*175c0*/  BRA.DIV UR4, `(.L_x_6520) ;  /* 0x0000002204887947 */ /* 0x000fea000b800000 */
[----:B------:R-:W2:Y:S02]  /*175d0*/  S2R R2, SR_TID.X ;  /* 0x0000000000027919 */ /* 0x000ea40000002100 */
[----:B--2---:R-:W-:-:S04]  /*175e0*/  SHF.R.U32.HI R2, RZ, 0x5, R2 ;  /* 0x00000005ff027819 */ /* 0x004fc80000011602 */
[----:B------:R-:W-:-:S05]  /*175f0*/  LOP3.LUT R2, R2, 0x3, RZ, 0xc0, !PT ;  /* 0x0000000302027812 */ /* 0x000fca00078ec0ff */
[----:B------:R2:W3:Y:S02]  /*17600*/  SHFL.IDX PT, R14, R2, RZ, 0x1f ;  /* 0x00001fff020e7589 */ /* 0x0004e400000e0000 */
.L_x_6638:
[----:B---3--:R-:W-:-:S13]  /*17610*/  ISETP.NE.AND P0, PT, R14, RZ, PT ;  /* 0x000000ff0e00720c */ /* 0x008fda0003f05270 */
[----:B------:R-:W-:Y:S05]  /*17620*/  @P0 BRA `(.L_x_6279) ;  /* 0x0000000000940947 */ /* 0x000fea0003800000 */
[----:B------:R-:W-:-:S03]  /*17630*/  UMOV UR4, 0xffffffff ;  /* 0xffffffff00047882 */ /* 0x000fc60000000000 */
[----:B------:R-:W-:Y:S05]  /*17640*/  BRA.DIV UR4, `(.L_x_6521) ;  /* 0x00000022049c7947 */ /* 0x000fea000b800000 */
[----:B------:R-:W-:-:S13]  /*17650*/  ELECT P6, URZ, PT ;  /* 0x00000000003f782f */ /* 0x000fda00038c0000 */
.L_x_6641:
[----:B------:R-:W-:Y:S05]  /*17660*/  @!P6 BRA `(.L_x_6279) ;  /* 0x000000000084e947 */ /* 0x000fea0003800000 */
[----:B--2---:R-:W2:Y:S02]  /*17670*/  LDL.LU R2, [R1+0x30] ;  /* 0x0000300001027983 */ /* 0x004ea40000300800 */
[----:B--2---:R-:W-:-:S04]  /*17680*/  LOP3.LUT R2, R2, 0x2, RZ, 0xfc, !PT ;  /* 0x0000000202027812 */ /* 0x004fc800078efcff */
[----:B------:R-:W-:-:S13]  /*17690*/  ISETP.NE.AND P2, PT, R2, 0x3, PT ;  /* 0x000000030200780c */ /* 0x000fda0003f45270 */
[----:B------:R-:W-:Y:S05]  /*176a0*/  @!P2 BRA `(.L_x_6522) ;  /* 0x000000000004a947 */ /* 0x000fea0003800000 */
[----:B------:R-:W-:Y:S01]  /*176b0*/  BPT.TRAP 0x1 ;  /* 0x000000040000795c */ /* 0x000fe20000300000 */
.L_x_6522:
        /* <DEDUP_REMOVED lines=14> */
.L_x_6642:
[----:B------:R-:W2:Y:S02]  /*177a0*/  SYNCS.PHASECHK.TRANS64.TRYWAIT P0, [R7+URZ], R2 ;  /* 0x00000002070075a7 */ /* 0x000ea4000800017f */
[----:B--2---:R-:W-:Y:S05]  /*177b0*/  @!P0 BRA `(.L_x_6524) ;  /* 0x0000002000748947 */ /* 0x004fea0003800000 */
.L_x_6643:
[----:B------:R-:W-:Y:S05]  /*177c0*/  @!P2 BRA `(.L_x_6525) ;  /* 0x000000000004a947 */ /* 0x000fea0003800000 */
[----:B------:R-:W-:Y:S01]  /*177d0*/  BPT.TRAP 0x1 ;  /* 0x000000040000795c */ /* 0x000fe20000300000 */
.L_x_6525:
[----:B------:R-:W3:Y:S01]  /*177e0*/  LDL.LU R4, [R1] ;  /* 0x0000000001047983 */ /* 0x000ee20000300800 */
[----:B------:R-:W-:-:S04]  /*177f0*/  VIADD R0, R0, 0x28c60 ;  /* 0x00028c6000007836 */ /* 0x000fc80000000000 */
[----:B---3--:R-:W-:-:S04]  /*17800*/  IMAD R4, R4, 0x8, R0 ;  /* 0x0000000804047824 */ /* 0x008fc800078e0200 */
[----:B------:R-:W3:Y:S02]  /*17810*/  SYNCS.PHASECHK.TRANS64.TRYWAIT P0, [R4+URZ], R5 ;  /* 0x00000005040075a7 */ /* 0x000ee4000800017f */
[----:B---3--:R-:W-:Y:S05]  /*17820*/  @!P0 BRA `(.L_x_6526) ;  /* 0x00000020006c8947 */ /* 0x008fea0003800000 */
.L_x_6644:
[----:B------:R-:W-:-:S07]  /*17830*/  LEA R3, R3, R0, 0x3 ;  /* 0x0000000003037211 */ /* 0x000fce00078e18ff */
.L_x_6527:
[----:B----4-:R4:W0:Y:S02]  /*17840*/  SYNCS.PHASECHK.TRANS64.TRYWAIT P0, [R3+URZ], R2 ;  /* 0x00000002030075a7 */ /* 0x010824000800017f */
[----:B0-----:R-:W-:Y:S05]  /*17850*/  @!P0 NANOSLEEP.SYNCS 0x989680 ;  /* 0x009896800000895d */ /* 0x001fea0003900000 */
[----:B------:R-:W0:Y:S02]  /*17860*/  @!P0 SYNCS.PHASECHK.TRANS64 P0, [R3+URZ], R2 ;  /* 0x00000002030085a7 */ /* 0x000e24000800007f */
[----:B0-----:R-:W-:Y:S05]  /*17870*/  @!P0 BRA `(.L_x_6527) ;  /* 0xfffffffc00f08947 */ /* 0x001fea000383ffff */
.L_x_6279:
[----:B------:R-:W-:Y:S05]  /*17880*/  BSYNC B8 ;  /* 0x0000000000087941 */ /* 0x000fea0003800000 */
.L_x_6276:
[----:B------:R-:W-:Y:S05]  /*17890*/  EXIT ;  /* 0x000000000000794d */ /* 0x000fea0003800000 */
.L_x_6295:
[----:B0-----:R0:W1:Y:S02]  /*178a0*/  SYNCS.PHASECHK.TRANS64.TRYWAIT P5, [R70+URZ+0x28c90], R57 ;  /* 0x028c9039460075a7 */ /* 0x00106400080a017f */
[----:B-1----:R-:W-:Y:S05]  /*178b0*/  @!P5 NANOSLEEP.SYNCS 0x989680 ;  /* 0x009896800000d95d */ /* 0x002fea0003900000 */
[----:B------:R-:W1:Y:S02]  /*178c0*/  @!P5 SYNCS.PHASECHK.TRANS64 P5, [R70+URZ+0x28c90], R57 ;  /* 0x028c90394600d5a7 */ /* 0x000e6400080a007f */
[----:B-1----:R-:W-:Y:S05]  /*178d0*/  @!P5 BRA `(.L_x_6295) ;  /* 0xfffffffc00f0d947 */ /* 0x002fea000383ffff */
[----:B------:R-:W-:Y:S05]  /*178e0*/  BRA `(.L_x_6528) ;  /* 0xfffffeac00687947 */ /* 0x000fea000383ffff */
.L_x_6305:
[----:B0-----:R0:W1:Y:S02]  /*178f0*/  SYNCS.PHASECHK.TRANS64.TRYWAIT P5, [R70+URZ+0x28c90], R57 ;  /* 0x028c9039460075a7 */ /* 0x00106400080a017f */
[----:B-1----:R-:W-:Y:S05]  /*17900*/  @!P5 NANOSLEEP.SYNCS 0x989680 ;  /* 0x009896800000d95d */ /* 0x002fea0003900000 */
[----:B------:R-:W1:Y:S02]  /*17910*/  @!P5 SYNCS.PHASECHK.TRANS64 P5, [R70+URZ+0x28c90], R57 ;  /* 0x028c90394600d5a7 */ /* 0x000e6400080a007f */
[----:B-1----:R-:W-:Y:S05]  /*17920*/  @!P5 BRA `(.L_x_6305) ;  /* 0xfffffffc00f0d947 */ /* 0x002fea000383ffff */
[----:B------:R-:W-:Y:S05]  /*17930*/  BRA `(.L_x_6529) ;  /* 0xfffffeb400e87947 */ /* 0x000fea000383ffff */
.L_x_6310:
[----:B0-----:R0:W1:Y:S02]  /*17940*/  SYNCS.PHASECHK.TRANS64.TRYWAIT P5, [R70+URZ+0x28c90], R57 ;  /* 0x028c9039460075a7 */ /* 0x00106400080a017f */
[----:B-1----:R-:W-:Y:S05]  /*17950*/  @!P5 NANOSLEEP.SYNCS 0x989680 ;  /* 0x009896800000d95d */ /* 0x002fea0003900000 */
[----:B------:R-:W1:Y:S02]  /*17960*/  @!P5 SYNCS.PHASECHK.TRANS64 P5, [R70+URZ+0x28c90], R57 ;  /* 0x028c90394600d5a7 */ /* 0x000e6400080a007f */
[----:B-1----:R-:W-:Y:S05]  /*17970*/  @!P5 BRA `(.L_x_6310) ;  /* 0xfffffffc00f0d947 */ /* 0x002fea000383ffff */
[----:B------:R-:W-:Y:S05]  /*17980*/  BRA `(.L_x_6530) ;  /* 0xfffffec0001c7947 */ /* 0x000fea000383ffff */
.L_x_6314:
[----:B----4-:R4:W0:Y:S02]  /*17990*/  SYNCS.PHASECHK.TRANS64.TRYWAIT P0, [R70+URZ+0x28cb0], R57 ;  /* 0x028cb039460075a7 */ /* 0x010824000800017f */
[----:B0-----:R-:W-:Y:S05]  /*179a0*/  @!P0 NANOSLEEP.SYNCS 0x989680 ;  /* 0x009896800000895d */ /* 0x001fea0003900000 */
[----:B------:R-:W0:Y:S02]  /*179b0*/  @!P0 SYNCS.PHASECHK.TRANS64 P0, [R70+URZ+0x28cb0], R57 ;  /* 0x028cb039460085a7 */ /* 0x000e24000800007f */
[----:B0-----:R-:W-:Y:S05]  /*179c0*/  @!P0 BRA `(.L_x_6314) ;  /* 0xfffffffc00f08947 */ /* 0x001fea000383ffff */
[----:B------:R-:W-:Y:S05]  /*179d0*/  BRA `(.L_x_6531) ;  /* 0xfffffec000947947 */ /* 0x000fea000383ffff */
.L_x_6325:
[----:B0-----:R0:W1:Y:S02]  /*179e0*/  SYNCS.PHASECHK.TRANS64.TRYWAIT P1, [R14+URZ+0x28c50], R3 ;  /* 0x028c50030e0075a7 */ /* 0x001064000802017f */
[----:B-1----:R-:W-:Y:S05]  /*179f0*/  @!P1 NANOSLEEP.SYNCS 0x989680 ;  /* 0x009896800000995d */ /* 0x002fea0003900000 */
[----:B------:R-:W1:Y:S02]  /*17a00*/  @!P1 SYNCS.PHASECHK.TRANS64 P1, [R14+URZ+0x28c50], R3 ;  /* 0x028c50030e0095a7 */ /* 0x000e64000802007f */
[----:B-1----:R-:W-:Y:S05]  /*17a10*/  @!P1 BRA `(.L_x_6325) ;  /* 0xfffffffc00f09947 */ /* 0x002fea000383ffff */
[----:B------:R-:W-:Y:S05]  /*17a20*/  BRA `(.L_x_6532) ;  /* 0xfffffecc00b87947 */ /* 0x000fea000383ffff */
.L_x_6332:
[----:B-1----:R1:W2:Y:S02]  /*17a30*/  SYNCS.PHASECHK.TRANS64.TRYWAIT P2, [R0+URZ+0x28c50], R3 ;  /* 0x028c5003000075a7 */ /* 0x0022a4000804017f */
[----:B--2---:R-:W-:Y:S05]  /*17a40*/  @!P2 NANOSLEEP.SYNCS 0x989680 ;  /* 0x009896800000a95d */ /* 0x004fea0003900000 */
[----:B------:R-:W2:Y:S02]  /*17a50*/  @!P2 SYNCS.PHASECHK.TRANS64 P2, [R0+URZ+0x28c50], R3 ;  /* 0x028c50030000a5a7 */ /* 0x000ea4000804007f */
[----:B--2---:R-:W-:Y:S05]  /*17a60*/  @!P2 BRA `(.L_x_6332) ;  /* 0xfffffffc00f0a947 */ /* 0x004fea000383ffff */
[----:B------:R-:W-:Y:S05]  /*17a70*/  BRA `(.L_x_6331) ;  /* 0xfffffed800e07947 */ /* 0x000fea000383ffff */
.L_x_6349:
        /* <DEDUP_REMOVED lines=8> */
.L_x_6534:
[----:B------:R-:W-:Y:S05]  /*17b00*/  BSYNC B1 ;  /* 0x0000000000017941 */ /* 0x000fea0003800000 */
.L_x_6533:
[----:B------:R-:W-:Y:S05]  /*17b10*/  BRA `(.L_x_6535) ;  /* 0xfffffef400287947 */ /* 0x000fea000383ffff */
.L_x_6350:
        /* <DEDUP_REMOVED lines=8> */
.L_x_6537:
[----:B------:R-:W-:Y:S05]  /*17ba0*/  BSYNC B1 ;  /* 0x0000000000017941 */ /* 0x000fea0003800000 */
.L_x_6536:
[----:B------:R-:W-:Y:S05]  /*17bb0*/  BRA `(.L_x_6538) ;  /* 0xfffffef400087947 */ /* 0x000fea000383ffff */
.L_x_6351:
        /* <DEDUP_REMOVED lines=8> */
.L_x_6540:
[----:B------:R-:W-:Y:S05]  /*17c40*/  BSYNC B1 ;  /* 0x0000000000017941 */ /* 0x000fea0003800000 */
.L_x_6539:
[----:B------:R-:W-:Y:S05]  /*17c50*/  BRA `(.L_x_6541) ;  /* 0xfffffef000e87947 */ /* 0x000fea000383ffff */
.L_x_6352:
        /* <DEDUP_REMOVED lines=8> */
.L_x_6543:
[----:B------:R-:W-:Y:S05]  /*17ce0*/  BSYNC B1 ;  /* 0x0000000000017941 */ /* 0x000fea0003800000 */
.L_x_6542:
[----:B------:R-:W-:Y:S05]  /*17cf0*/  BRA `(.L_x_6544) ;  /* 0xfffffef000c87947 */ /* 0x000fea000383ffff */
.L_x_6353:
        /* <DEDUP_REMOVED lines=8> */
.L_x_6546:
[----:B------:R-:W-:Y:S05]  /*17d80*/  BSYNC B1 ;  /* 0x0000000000017941 */ /* 0x000fea0003800000 */
.L_x_6545:
[----:B------:R-:W-:Y:S05]  /*17d90*/  BRA `(.L_x_6547) ;  /* 0xfffffef000a87947 */ /* 0x000fea000383ffff */
.L_x_6354:
        /* <DEDUP_REMOVED lines=8> */
.L_x_6549:
[----:B------:R-:W-:Y:S05]  /*17e20*/  BSYNC B1 ;  /* 0x0000000000017941 */ /* 0x000fea0003800000 */
.L_x_6548:
[----:B------:R-:W-:Y:S05]  /*17e30*/  BRA `(.L_x_6550) ;  /* 0xfffffef000887947 */ /* 0x000fea000383ffff */
.L_x_6355:
        /* <DEDUP_REMOVED lines=8> */
.L_x_6552:
[----:B------:R-:W-:Y:S05]  /*17ec0*/  BSYNC B1 ;  /* 0x0000000000017941 */ /* 0x000fea0003800000 */
.L_x_6551:
[----:B------:R-:W-:Y:S05]  /*17ed0*/  BRA `(.L_x_6553) ;  /* 0xfffffef000687947 */ /* 0x000fea000383ffff */
.L_x_6356:
        /* <DEDUP_REMOVED lines=8> */
.L_x_6555:
[----:B------:R-:W-:Y:S05]  /*17f60*/  BSYNC B1 ;  /* 0x0000000000017941 */ /* 0x000fea0003800000 */
.L_x_6554:
[----:B------:R-:W-:Y:S05]  /*17f70*/  BRA `(.L_x_6556) ;  /* 0xfffffef000487947 */ /* 0x000fea000383ffff */
.L_x_6358:
[----:B0-----:R0:W1:Y:S02]  /*17f80*/  SYNCS.PHASECHK.TRANS64.TRYWAIT P2, [R2+URZ+0x28c00], R7 ;  /* 0x028c0007020075a7 */ /* 0x001064000804017f */
[----:B-1----:R-:W-:Y:S05]  /*17f90*/  @!P2 NANOSLEEP.SYNCS 0x989680 ;  /* 0x009896800000a95d */ /* 0x002fea0003900000 */
[----:B------:R-:W1:Y:S02]  /*17fa0*/  @!P2 SYNCS.PHASECHK.TRANS64 P2, [R2+URZ+0x28c00], R7 ;  /* 0x028c00070200a5a7 */ /* 0x000e64000804007f */
[----:B-1----:R-:W-:Y:S05]  /*17fb0*/  @!P2 BRA `(.L_x_6358) ;  /* 0xfffffffc00f0a947 */ /* 0x002fea000383ffff */
[----:B------:R-:W-:Y:S05]  /*17fc0*/  BRA `(.L_x_6557) ;  /* 0xfffffef000b87947 */ /* 0x000fea000383ffff */
.L_x_6366:
        /* <DEDUP_REMOVED lines=8> */
.L_x_6559:
[----:B------:R-:W-:Y:S05]  /*18050*/  BSYNC B1 ;  /* 0x0000000000017941 */ /* 0x000fea0003800000 */
.L_x_6558:
[----:B------:R-:W-:Y:S05]  /*18060*/  BRA `(.L_x_6560) ;  /* 0xffffff0000d07947 */ /* 0x000fea000383ffff */
.L_x_6367:
        /* <DEDUP_REMOVED lines=8> */
.L_x_6562:
[----:B------:R-:W-:Y:S05]  /*180f0*/  BSYNC B1 ;  /* 0x0000000000017941 */ /* 0x000fea0003800000 */
.L_x_6561:
[----:B------:R-:W-:Y:S05]  /*18100*/  BRA `(.L_x_6563) ;  /* 0xffffff0000b07947 */ /* 0x000fea000383ffff */
.L_x_6368:
        /* <DEDUP_REMOVED lines=8> */
.L_x_6565:
[----:B------:R-:W-:Y:S05]  /*18190*/  BSYNC B1 ;  /* 0x0000000000017941 */ /* 0x000fea0003800000 */
.L_x_6564:
[----:B------:R-:W-:Y:S05]  /*181a0*/  BRA `(.L_x_6566) ;  /* 0xffffff0000907947 */ /* 0x000fea000383ffff */
.L_x_6369:
        /* <DEDUP_REMOVED lines=8> */
.L_x_6568:
[----:B------:R-:W-:Y:S05]  /*18230*/  BSYNC B1 ;  /* 0x0000000000017941 */ /* 0x000fea0003800000 */
.L_x_6567:
[----:B------:R-:W-:Y:S05]  /*18240*/  BRA `(.L_x_6569) ;  /* 0xffffff0000707947 */ /* 0x000fea000383ffff */
.L_x_6370:
        /* <DEDUP_REMOVED lines=8> */
.L_x_6571:
[----:B------:R-:W-:Y:S05]  /*182d0*/  BSYNC B1 ;  /* 0x0000000000017941 */ /* 0x000fea0003800000 */
.L_x_6570:
[----:B------:R-:W-:Y:S05]  /*182e0*/  BRA `(.L_x_6572) ;  /* 0xffffff0000507947 */ /* 0x000fea000383ffff */
.L_x_6371:
        /* <DEDUP_REMOVED lines=8> */
.L_x_6574:
[----:B------:R-:W-:Y:S05]  /*18370*/  BSYNC B1 ;  /* 0x0000000000017941 */ /* 0x000fea0003800000 */
.L_x_6573:
[----:B------:R-:W-:Y:S05]  /*18380*/  BRA `(.L_x_6575) ;  /* 0xffffff0000347947 */ /* 0x000fea000383ffff */
.L_x_6372:
        /* <DEDUP_REMOVED lines=8> */
.L_x_6577:
[----:B------:R-:W-:Y:S05]  /*18410*/  BSYNC B1 ;  /* 0x0000000000017941 */ /* 0x000fea0003800000 */
.L_x_6576:
[----:B------:R-:W-:Y:S05]  /*18420*/  BRA `(.L_x_6578) ;  /* 0xffffff0000187947 */ /* 0x000fea000383ffff */
.L_x_6373:
        /* <DEDUP_REMOVED lines=8> */
.L_x_6580:
[----:B------:R-:W-:Y:S05]  /*184b0*/  BSYNC B1 ;  /* 0x0000000000017941 */ /* 0x000fea0003800000 */
.L_x_6579:
[----:B------:R-:W-:Y:S05]  /*184c0*/  BRA `(.L_x_6581) ;  /* 0xfffffefc00fc7947 */ /* 0x000fea000383ffff */
.L_x_6375:
[----:B0-----:R0:W1:Y:S02]  /*184d0*/  SYNCS.PHASECHK.TRANS64.TRYWAIT P1, [R2+URZ+0x28c00], R3 ;  /* 0x028c0003020075a7 */ /* 0x001064000802017f */
[----:B-1----:R-:W-:Y:S05]  /*184e0*/  @!P1 NANOSLEEP.SYNCS 0x989680 ;  /* 0x009896800000995d */ /* 0x002fea0003900000 */
[----:B------:R-:W1:Y:S02]  /*184f0*/  @!P1 SYNCS.PHASECHK.TRANS64 P1, [R2+URZ+0x28c00], R3 ;  /* 0x028c0003020095a7 */ /* 0x000e64000802007f */
[----:B-1----:R-:W-:Y:S05]  /*18500*/  @!P1 BRA `(.L_x_6375) ;  /* 0xfffffffc00f09947 */ /* 0x002fea000383ffff */
[----:B------:R-:W-:Y:S05]  /*18510*/  BRA `(.L_x_6582) ;  /* 0xffffff0000747947 */ /* 0x000fea000383ffff */
.L_x_6381:
[----:B0-----:R0:W1:Y:S02]  /*18520*/  SYNCS.PHASECHK.TRANS64.TRYWAIT P1, [R169+URZ+0x28c30], R56 ;  /* 0x028c3038a90075a7 */ /* 0x001064000802017f */
[----:B-1----:R-:W-:Y:S05]  /*18530*/  @!P1 NANOSLEEP.SYNCS 0x989680 ;  /* 0x009896800000995d */ /* 0x002fea0003900000 */
[----:B------:R-:W1:Y:S02]  /*18540*/  @!P1 SYNCS.PHASECHK.TRANS64 P1, [R169+URZ+0x28c30], R56 ;  /* 0x028c3038a90095a7 */ /* 0x000e64000802007f */
[----:B-1----:R-:W-:Y:S05]  /*18550*/  @!P1 BRA `(.L_x_6381) ;  /* 0xfffffffc00f09947 */ /* 0x002fea000383ffff */
[----:B------:R-:W-:Y:S05]  /*18560*/  BRA `(.L_x_6380) ;  /* 0xffffff1000087947 */ /* 0x000fea000383ffff */
.L_x_6386:
[----:B---3--:R3:W4:Y:S02]  /*18570*/  SYNCS.PHASECHK.TRANS64.TRYWAIT P2, [R169+URZ+0x28c50], R56 ;  /* 0x028c5038a90075a7 */ /* 0x008724000804017f */
[----:B----4-:R-:W-:Y:S05]  /*18580*/  @!P2 NANOSLEEP.SYNCS 0x989680 ;  /* 0x009896800000a95d */ /* 0x010fea0003900000 */
[----:B------:R-:W4:Y:S02]  /*18590*/  @!P2 SYNCS.PHASECHK.TRANS64 P2, [R169+URZ+0x28c50], R56 ;  /* 0x028c5038a900a5a7 */ /* 0x000f24000804007f */
[----:B----4-:R-:W-:Y:S05]  /*185a0*/  @!P2 BRA `(.L_x_6386) ;  /* 0xfffffffc00f0a947 */ /* 0x010fea000383ffff */
[----:B------:R-:W-:Y:S05]  /*185b0*/  BRA `(.L_x_6385) ;  /* 0xffffff20009c7947 */ /* 0x000fea000383ffff */
.L_x_6393:
[----:B--2---:R2:W3:Y:S02]  /*185c0*/  SYNCS.PHASECHK.TRANS64.TRYWAIT P2, [R213+URZ+0x28c30], R214 ;  /* 0x028c30d6d50075a7 */ /* 0x0044e4000804017f */
[----:B---3--:R-:W-:Y:S05]  /*185d0*/  @!P2 NANOSLEEP.SYNCS 0x989680 ;  /* 0x009896800000a95d */ /* 0x008fea0003900000 */
[----:B------:R-:W3:Y:S02]  /*185e0*/  @!P2 SYNCS.PHASECHK.TRANS64 P2, [R213+URZ+0x28c30], R214 ;  /* 0x028c30d6d500a5a7 */ /* 0x000ee4000804007f */
[----:B---3--:R-:W-:Y:S05]  /*185f0*/  @!P2 BRA `(.L_x_6393) ;  /* 0xfffffffc00f0a947 */ /* 0x008fea000383ffff */
[----:B------:R-:W-:Y:S05]  /*18600*/  BRA `(.L_x_6392) ;  /* 0xffffff2400a47947 */ /* 0x000fea000383ffff */
.L_x_6398:
[----:B--2---:R2:W3:Y:S02]  /*18610*/  SYNCS.PHASECHK.TRANS64.TRYWAIT P2, [R213+URZ+0x28c50], R214 ;  /* 0x028c50d6d50075a7 */ /* 0x0044e4000804017f */
[----:B---3--:R-:W-:Y:S05]  /*18620*/  @!P2 NANOSLEEP.SYNCS 0x989680 ;  /* 0x009896800000a95d */ /* 0x008fea0003900000 */
[----:B------:R-:W3:Y:S02]  /*18630*/  @!P2 SYNCS.PHASECHK.TRANS64 P2, [R213+URZ+0x28c50], R214 ;  /* 0x028c50d6d500a5a7 */ /* 0x000ee4000804007f */
[----:B---3--:R-:W-:Y:S05]  /*18640*/  @!P2 BRA `(.L_x_6398) ;  /* 0xfffffffc00f0a947 */ /* 0x008fea000383ffff */
[----:B------:R-:W-:Y:S05]  /*18650*/  BRA `(.L_x_6397) ;  /* 0xffffff40002c7947 */ /* 0x000fea000383ffff */
.L_x_6406:
[----:B--2---:R2:W3:Y:S02]  /*18660*/  SYNCS.PHASECHK.TRANS64.TRYWAIT P2, [R185+URZ+0x28c30], R186 ;  /* 0x028c30bab90075a7 */ /* 0x0044e4000804017f */
[----:B---3--:R-:W-:Y:S05]  /*18670*/  @!P2 NANOSLEEP.SYNCS 0x989680 ;  /* 0x009896800000a95d */ /* 0x008fea0003900000 */
[----:B------:R-:W3:Y:S02]  /*18680*/  @!P2 SYNCS.PHASECHK.TRANS64 P2, [R185+URZ+0x28c30], R186 ;  /* 0x028c30bab900a5a7 */ /* 0x000ee4000804007f */
[----:B---3--:R-:W-:Y:S05]  /*18690*/  @!P2 BRA `(.L_x_6406) ;  /* 0xfffffffc00f0a947 */ /* 0x008fea000383ffff */
[----:B------:R-:W-:Y:S05]  /*186a0*/  BRA `(.L_x_6405) ;  /* 0xffffff4400407947 */ /* 0x000fea000383ffff */
.L_x_6411:
[----:B--2---:R2:W3:Y:S02]  /*186b0*/  SYNCS.PHASECHK.TRANS64.TRYWAIT P2, [R185+URZ+0x28c50], R186 ;  /* 0x028c50bab90075a7 */ /* 0x0044e4000804017f */
[----:B---3--:R-:W-:Y:S05]  /*186c0*/  @!P2 NANOSLEEP.SYNCS 0x989680 ;  /* 0x009896800000a95d */ /* 0x008fea0003900000 */
[----:B------:R-:W3:Y:S02]  /*186d0*/  @!P2 SYNCS.PHASECHK.TRANS64 P2, [R185+URZ+0x28c50], R186 ;  /* 0x028c50bab900a5a7 */ /* 0x000ee4000804007f */
[----:B---3--:R-:W-:Y:S05]  /*186e0*/  @!P2 BRA `(.L_x_6411) ;  /* 0xfffffffc00f0a947 */ /* 0x008fea000383ffff */
[----:B------:R-:W-:Y:S05]  /*186f0*/  BRA `(.L_x_6410) ;  /* 0xffffff5800987947 */ /* 0x000fea000383ffff */
.L_x_6439:
        /* <DEDUP_REMOVED lines=11> */
.L_x_6584:
[----:B------:R-:W-:Y:S05]  /*187b0*/  BSYNC B1 ;  /* 0x0000000000017941 */ /* 0x000fea0003800000 */
.L_x_6583:
[----:B------:R-:W-:Y:S05]  /*187c0*/  BRA `(.L_x_6585) ;  /* 0xffffffa0009c7947 */ /* 0x000fea000383ffff */
.L_x_6440:
[----:B------:R-:W-:Y:S01]  /*187d0*/  BSSY B1, `(.L_x_6586) ;  /* 0x0000006000017945 */ /* 0x000fe20003800000 */
[----:B------:R-:W-:-:S07]  /*187e0*/  IMAD.MOV.U32 R15, RZ, RZ, -0x1 ;  /* 0xffffffffff0f7424 */ /* 0x000fce00078e00ff */
[----:B------:R-:W-:Y:S05]  /*187f0*/  WARPSYNC.COLLECTIVE R15, `(.L_x_6587) ;  /* 0x000000000f0c7348 */ /* 0x000fea0003c00000 */
[----:B------:R-:W-:Y:S02]  /*18800*/  ELECT P6, UR62, PT ;  /* 0x00000000003e782f */ /* 0x000fe400038c0000 */
[----:B------:R-:W-:Y:S01]  /*18810*/  MOV R14, UR62 ;  /* 0x0000003e000e7c02 */ /* 0x000fe20008000f00 */
[----:B------:R-:W-:Y:S10]  /*18820*/  ENDCOLLECTIVE ;  /* 0x000000000000791b */ /* 0x000ff40003800000 */
.L_x_6587:
[----:B------:R-:W-:Y:S05]  /*18830*/  BSYNC B1 ;  /* 0x0000000000017941 */ /* 0x000fea0003800000 */
.L_x_6586:
[----:B------:R-:W-:Y:S05]  /*18840*/  BRA `(.L_x_6588) ;  /* 0xffffffa000887947 */ /* 0x000fea000383ffff */
.L_x_6442:
[----:B0-----:R0:W1:Y:S02]  /*18850*/  SYNCS.PHASECHK.TRANS64.TRYWAIT P0, [R9+URZ+0x28c20], R5 ;  /* 0x028c2005090075a7 */ /* 0x001064000800017f */
[----:B-1----:R-:W-:Y:S05]  /*18860*/  @!P0 NANOSLEEP.SYNCS 0x989680 ;  /* 0x009896800000895d */ /* 0x002fea0003900000 */
[----:B------:R-:W1:Y:S02]  /*18870*/  @!P0 SYNCS.PHASECHK.TRANS64 P0, [R9+URZ+0x28c20], R5 ;  /* 0x028c2005090085a7 */ /* 0x000e64000800007f */
[----:B-1----:R-:W-:Y:S05]  /*18880*/  @!P0 BRA `(.L_x_6442) ;  /* 0xfffffffc00f08947 */ /* 0x002fea000383ffff */
[----:B------:R-:W-:Y:S05]  /*18890*/  BRA `(.L_x_6589) ;  /* 0xffffffa000a47947 */ /* 0x000fea000383ffff */
.L_x_6445:
[----:B0-----:R0:W1:Y:S02]  /*188a0*/  SYNCS.PHASECHK.TRANS64.TRYWAIT P0, [R5+URZ+0x28ca0], R7 ;  /* 0x028ca007050075a7 */ /* 0x001064000800017f */
[----:B-1----:R-:W-:Y:S05]  /*188b0*/  @!P0 NANOSLEEP.SYNCS 0x989680 ;  /* 0x009896800000895d */ /* 0x002fea0003900000 */
[----:B------:R-:W1:Y:S02]  /*188c0*/  @!P0 SYNCS.PHASECHK.TRANS64 P0, [R5+URZ+0x28ca0], R7 ;  /* 0x028ca007050085a7 */ /* 0x000e64000800007f */
[----:B-1----:R-:W-:Y:S05]  /*188d0*/  @!P0 BRA `(.L_x_6445) ;  /* 0xfffffffc00f08947 */ /* 0x002fea000383ffff */
[----:B------:R-:W-:Y:S05]  /*188e0*/  BRA `(.L_x_6590) ;  /* 0xffffffa000b47947 */ /* 0x000fea000383ffff */
.L_x_6447:
[----:B-1----:R1:W2:Y:S02]  /*188f0*/  SYNCS.PHASECHK.TRANS64.TRYWAIT P0, [R5+URZ+0x28cc0], R7 ;  /* 0x028cc007050075a7 */ /* 0x0022a4000800017f */
[----:B--2---:R-:W-:Y:S05]  /*18900*/  @!P0 NANOSLEEP.SYNCS 0x989680 ;  /* 0x009896800000895d */ /* 0x004fea0003900000 */
[----:B------:R-:W2:Y:S02]  /*18910*/  @!P0 SYNCS.PHASECHK.TRANS64 P0, [R5+URZ+0x28cc0], R7 ;  /* 0x028cc007050085a7 */ /* 0x000ea4000800007f */
[----:B--2---:R-:W-:Y:S05]  /*18920*/  @!P0 BRA `(.L_x_6447) ;  /* 0xfffffffc00f08947 */ /* 0x004fea000383ffff */
[----:B------:R-:W-:Y:S05]  /*18930*/  BRA `(.L_x_6591) ;  /* 0xffffffa400187947 */ /* 0x000fea000383ffff */
.L_x_6451:
[----:B0-----:R0:W1:Y:S02]  /*18940*/  SYNCS.PHASECHK.TRANS64.TRYWAIT P0, [R6+URZ+0x28ca0], R7 ;  /* 0x028ca007060075a7 */ /* 0x001064000800017f */
[----:B-1----:R-:W-:Y:S05]  /*18950*/  @!P0 NANOSLEEP.SYNCS 0x989680 ;  /* 0x009896800000895d */ /* 0x002fea0003900000 */
[----:B------:R-:W1:Y:S02]  /*18960*/  @!P0 SYNCS.PHASECHK.TRANS64 P0, [R6+URZ+0x28ca0], R7 ;  /* 0x028ca007060085a7 */ /* 0x000e64000800007f */
[----:B-1----:R-:W-:Y:S05]  /*18970*/  @!P0 BRA `(.L_x_6451) ;  /* 0xfffffffc00f08947 */ /* 0x002fea000383ffff */
[----:B------:R-:W-:Y:S05]  /*18980*/  BRA `(.L_x_6592) ;  /* 0xffffffa800587947 */ /* 0x000fea000383ffff */
.L_x_6453:
[----:B-1----:R1:W2:Y:S02]  /*18990*/  SYNCS.PHASECHK.TRANS64.TRYWAIT P1, [R6+URZ+0x28cc0], R7 ;  /* 0x028cc007060075a7 */ /* 0x0022a4000802017f */
[----:B--2---:R-:W-:Y:S05]  /*189a0*/  @!P1 NANOSLEEP.SYNCS 0x989680 ;  /* 0x009896800000995d */ /* 0x004fea0003900000 */
[----:B------:R-:W2:Y:S02]  /*189b0*/  @!P1 SYNCS.PHASECHK.TRANS64 P1, [R6+URZ+0x28cc0], R7 ;  /* 0x028cc007060095a7 */ /* 0x000ea4000802007f */
[----:B--2---:R-:W-:Y:S05]  /*189c0*/  @!P1 BRA `(.L_x_6453) ;  /* 0xfffffffc00f09947 */ /* 0x004fea000383ffff */
[----:B------:R-:W-:Y:S05]  /*189d0*/  BRA `(.L_x_6593) ;  /* 0xffffffa800b47947 */ /* 0x000fea000383ffff */
.L_x_6463:
        /* <DEDUP_REMOVED lines=11> */
.L_x_6595:
[----:B------:R-:W-:Y:S05]  /*18a90*/  BSYNC B0 ;  /* 0x0000000000007941 */ /* 0x000fea0003800000 */
.L_x_6594:
[----:B------:R-:W-:Y:S05]  /*18aa0*/  BRA `(.L_x_6596) ;  /* 0xffffffb400b87947 */ /* 0x000fea000383ffff */
.L_x_6464:
[----:B------:R-:W-:Y:S01]  /*18ab0*/  BSSY B0, `(.L_x_6597) ;  /* 0x0000006000007945 */ /* 0x000fe20003800000 */
[----:B------:R-:W-:-:S07]  /*18ac0*/  IMAD.MOV.U32 R15, RZ, RZ, -0x1 ;  /* 0xffffffffff0f7424 */ /* 0x000fce00078e00ff */
[----:B------:R-:W-:Y:S05]  /*18ad0*/  WARPSYNC.COLLECTIVE R15, `(.L_x_6598) ;  /* 0x000000000f0c7348 */ /* 0x000fea0003c00000 */
[----:B------:R-:W-:Y:S02]  /*18ae0*/  ELECT P6, UR62, PT ;  /* 0x00000000003e782f */ /* 0x000fe400038c0000 */
[----:B------:R-:W-:Y:S01]  /*18af0*/  MOV R14, UR62 ;  /* 0x0000003e000e7c02 */ /* 0x000fe20008000f00 */
[----:B------:R-:W-:Y:S10]  /*18b00*/  ENDCOLLECTIVE ;  /* 0x000000000000791b */ /* 0x000ff40003800000 */
.L_x_6598:
[----:B------:R-:W-:Y:S05]  /*18b10*/  BSYNC B0 ;  /* 0x0000000000007941 */ /* 0x000fea0003800000 */
.L_x_6597:
[----:B------:R-:W-:Y:S05]  /*18b20*/  BRA `(.L_x_6599) ;  /* 0xffffffb400a87947 */ /* 0x000fea000383ffff */
.L_x_6467:
[----:B0-----:R0:W1:Y:S02]  /*18b30*/  SYNCS.PHASECHK.TRANS64.TRYWAIT P0, [R5+URZ+0x28c40], R7 ;  /* 0x028c4007050075a7 */ /* 0x001064000800017f */
[----:B-1----:R-:W-:Y:S05]  /*18b40*/  @!P0 NANOSLEEP.SYNCS 0x989680 ;  /* 0x009896800000895d */ /* 0x002fea0003900000 */
[----:B------:R-:W1:Y:S02]  /*18b50*/  @!P0 SYNCS.PHASECHK.TRANS64 P0, [R5+URZ+0x28c40], R7 ;  /* 0x028c4007050085a7 */ /* 0x000e64000800007f */
[----:B-1----:R-:W-:Y:S05]  /*18b60*/  @!P0 BRA `(.L_x_6467) ;  /* 0xfffffffc00f08947 */ /* 0x002fea000383ffff */
[----:B------:R-:W-:Y:S05]  /*18b70*/  BRA `(.L_x_6600) ;  /* 0xffffffb800107947 */ /* 0x000fea000383ffff */
.L_x_6470:
        /* <DEDUP_REMOVED lines=8> */
.L_x_6473:
[----:B0-----:R0:W1:Y:S02]  /*18c00*/  SYNCS.PHASECHK.TRANS64.TRYWAIT P0, [R2+URZ+0x28c60], R5 ;  /* 0x028c6005020075a7 */ /* 0x001064000800017f */
[----:B-1----:R-:W-:Y:S05]  /*18c10*/  @!P0 NANOSLEEP.SYNCS 0x989680 ;  /* 0x009896800000895d */ /* 0x002fea0003900000 */
[----:B------:R-:W1:Y:S02]  /*18c20*/  @!P0 SYNCS.PHASECHK.TRANS64 P0, [R2+URZ+0x28c60], R5 ;  /* 0x028c6005020085a7 */ /* 0x000e64000800007f */
[----:B-1----:R-:W-:Y:S05]  /*18c30*/  @!P0 BRA `(.L_x_6473) ;  /* 0xfffffffc00f08947 */ /* 0x002fea000383ffff */
[----:B------:R-:W-:Y:S05]  /*18c40*/  BRA `(.L_x_6602) ;  /* 0xffffffbc00087947 */ /* 0x000fea000383ffff */
.L_x_6482:
[----:B--2---:R2:W3:Y:S02]  /*18c50*/  SYNCS.PHASECHK.TRANS64.TRYWAIT P0, [R3+URZ+0x28c40], R5 ;  /* 0x028c4005030075a7 */ /* 0x0044e4000800017f */
[----:B---3--:R-:W-:Y:S05]  /*18c60*/  @!P0 NANOSLEEP.SYNCS 0x989680 ;  /* 0x009896800000895d */ /* 0x008fea0003900000 */
[----:B------:R-:W3:Y:S02]  /*18c70*/  @!P0 SYNCS.PHASECHK.TRANS64 P0, [R3+URZ+0x28c40], R5 ;  /* 0x028c4005030085a7 */ /* 0x000ee4000800007f */
[----:B---3--:R-:W-:Y:S05]  /*18c80*/  @!P0 BRA `(.L_x_6482) ;  /* 0xfffffffc00f08947 */ /* 0x008fea000383ffff */
[----:B------:R-:W-:Y:S05]  /*18c90*/  BRA `(.L_x_6603) ;  /* 0xffffffc000cc7947 */ /* 0x000fea000383ffff */
.L_x_6484:
[----:B0-----:R0:W3:Y:S02]  /*18ca0*/  SYNCS.PHASECHK.TRANS64.TRYWAIT P0, [R3+URZ+0x28c60], R5 ;  /* 0x028c6005030075a7 */ /* 0x0010e4000800017f */
[----:B---3--:R-:W-:Y:S05]  /*18cb0*/  @!P0 NANOSLEEP.SYNCS 0x989680 ;  /* 0x009896800000895d */ /* 0x008fea0003900000 */
[----:B------:R-:W3:Y:S02]  /*18cc0*/  @!P0 SYNCS.PHASECHK.TRANS64 P0, [R3+URZ+0x28c60], R5 ;  /* 0x028c6005030085a7 */ /* 0x000ee4000800007f */
[----:B---3--:R-:W-:Y:S05]  /*18cd0*/  @!P0 BRA `(.L_x_6484) ;  /* 0xfffffffc00f08947 */ /* 0x008fea000383ffff */
[----:B------:R-:W-:Y:S05]  /*18ce0*/  BRA `(.L_x_6604) ;  /* 0xffffffc4003c7947 */ /* 0x000fea000383ffff */
.L_x_6489:
[----:B--2---:R2:W3:Y:S02]  /*18cf0*/  SYNCS.PHASECHK.TRANS64.TRYWAIT P0, [R2+URZ+0x28c40], R3 ;  /* 0x028c4003020075a7 */ /* 0x0044e4000800017f */
[----:B---3--:R-:W-:Y:S05]  /*18d00*/  @!P0 NANOSLEEP.SYNCS 0x989680 ;  /* 0x009896800000895d */ /* 0x008fea0003900000 */
[----:B------:R-:W3:Y:S02]  /*18d10*/  @!P0 SYNCS.PHASECHK.TRANS64 P0, [R2+URZ+0x28c40], R3 ;  /* 0x028c4003020085a7 */ /* 0x000ee4000800007f */
[----:B---3--:R-:W-:Y:S05]  /*18d20*/  @!P0 BRA `(.L_x_6489) ;  /* 0xfffffffc00f08947 */ /* 0x008fea000383ffff */
[----:B------:R-:W-:Y:S05]  /*18d30*/  BRA `(.L_x_6605) ;  /* 0xffffffc800d47947 */ /* 0x000fea000383ffff */
.L_x_6491:
[----:B0-----:R0:W3:Y:S02]  /*18d40*/  SYNCS.PHASECHK.TRANS64.TRYWAIT P1, [R2+URZ+0x28c60], R3 ;  /* 0x028c6003020075a7 */ /* 0x0010e4000802017f */
[----:B---3--:R-:W-:Y:S05]  /*18d50*/  @!P1 NANOSLEEP.SYNCS 0x989680 ;  /* 0x009896800000995d */ /* 0x008fea0003900000 */
[----:B------:R-:W3:Y:S02]  /*18d60*/  @!P1 SYNCS.PHASECHK.TRANS64 P1, [R2+URZ+0x28c60], R3 ;  /* 0x028c6003020095a7 */ /* 0x000ee4000802007f */
[----:B---3--:R-:W-:Y:S05]  /*18d70*/  @!P1 BRA `(.L_x_6491) ;  /* 0xfffffffc00f09947 */ /* 0x008fea000383ffff */
[----:B------:R-:W-:Y:S05]  /*18d80*/  BRA `(.L_x_6606) ;  /* 0xffffffcc00407947 */ /* 0x000fea000383ffff */
.L_x_6496:
[----:B---3--:R3:W4:Y:S02]  /*18d90*/  SYNCS.PHASECHK.TRANS64.TRYWAIT P0, [R2+URZ+0x28c40], R3 ;  /* 0x028c4003020075a7 */ /* 0x008724000800017f */
[----:B----4-:R-:W-:Y:S05]  /*18da0*/  @!P0 NANOSLEEP.SYNCS 0x989680 ;  /* 0x009896800000895d */ /* 0x010fea0003900000 */
[----:B------:R-:W4:Y:S02]  /*18db0*/  @!P0 SYNCS.PHASECHK.TRANS64 P0, [R2+URZ+0x28c40], R3 ;  /* 0x028c4003020085a7 */ /* 0x000f24000800007f */
[----:B----4-:R-:W-:Y:S05]  /*18dc0*/  @!P0 BRA `(.L_x_6496) ;  /* 0xfffffffc00f08947 */ /* 0x010fea000383ffff */
[----:B------:R-:W-:Y:S05]  /*18dd0*/  BRA `(.L_x_6607) ;  /* 0xffffffd000bc7947 */ /* 0x000fea000383ffff */
.L_x_6498:
[----:B0-----:R0:W2:Y:S02]  /*18de0*/  SYNCS.PHASECHK.TRANS64.TRYWAIT P1, [R2+URZ+0x28c60], R3 ;  /* 0x028c6003020075a7 */ /* 0x0010a4000802017f */
[----:B--2---:R-:W-:Y:S05]  /*18df0*/  @!P1 NANOSLEEP.SYNCS 0x989680 ;  /* 0x009896800000995d */ /* 0x004fea0003900000 */
[----:B------:R-:W2:Y:S02]  /*18e00*/  @!P1 SYNCS.PHASECHK.TRANS64 P1, [R2+URZ+0x28c60], R3 ;  /* 0x028c6003020095a7 */ /* 0x000ea4000802007f */
[----:B--2---:R-:W-:Y:S05]  /*18e10*/  @!P1 BRA `(.L_x_6498) ;  /* 0xfffffffc00f09947 */ /* 0x004fea000383ffff */
[----:B------:R-:W-:Y:S05]  /*18e20*/  BRA `(.L_x_6608) ;  /* 0xffffffd4002c7947 */ /* 0x000fea000383ffff */
.L_x_6503:
[----:B------:R-:W-:Y:S01]  /*18e30*/  BSSY B0, `(.L_x_6609) ;  /* 0x0000008000007945 */ /* 0x000fe20003800000 */
[----:B------:R-:W-:Y:S02]  /*18e40*/  IMAD.MOV.U32 R13, RZ, RZ, R16 ;  /* 0x000000ffff0d7224 */ /* 0x000fe400078e0010 */
[----:B------:R-:W-:Y:S02]  /*18e50*/  IMAD.MOV.U32 R12, RZ, RZ, RZ ;  /* 0x000000ffff0c7224 */ /* 0x000fe400078e00ff */
[----:B------:R-:W-:Y:S02]  /*18e60*/  IMAD.MOV.U32 R11, RZ, RZ, 0x1f ;  /* 0x0000001fff0b7424 */ /* 0x000fe400078e00ff */
[----:B------:R-:W-:-:S07]  /*18e70*/  IMAD.MOV.U32 R15, RZ, RZ, -0x1 ;  /* 0xffffffffff0f7424 */ /* 0x000fce00078e00ff */
[----:B01----:R-:W-:Y:S05]  /*18e80*/  WARPSYNC.COLLECTIVE R15, `(.L_x_6610) ;  /* 0x000000000f087348 */ /* 0x003fea0003c00000 */
[----:B------:R2:W3:Y:S02]  /*18e90*/  SHFL.IDX P6, R14, R13, R12, R11 ;  /* 0x0000000c0d0e7389 */ /* 0x0004e400000c000b */
[----:B0123--:R-:W-:Y:S01]  /*18ea0*/  ENDCOLLECTIVE ;  /* 0x000000000000791b */ /* 0x00ffe20003800000 */
.L_x_6610:
[----:B------:R-:W-:Y:S05]  /*18eb0*/  BSYNC B0 ;  /* 0x0000000000007941 */ /* 0x000fea0003800000 */
.L_x_6609:
        /* <DEDUP_REMOVED lines=8> */
.L_x_6611:
[----:B------:R-:W-:Y:S01]  /*18f40*/  IMAD.MOV.U32 R16, RZ, RZ, R14 ;  /* 0x000000ffff107224 */ /* 0x000fe200078e000e */
[----:B------:R-:W-:Y:S06]  /*18f50*/  BRA `(.L_x_6612) ;  /* 0xffffffd8006c7947 */ /* 0x000fec000383ffff */
.L_x_6506:
        /* <DEDUP_REMOVED lines=8> */
.L_x_6614:
[----:B------:R-:W-:Y:S05]  /*18fe0*/  BSYNC B0 ;  /* 0x0000000000007941 */ /* 0x000fea0003800000 */
.L_x_6613:
        /* <DEDUP_REMOVED lines=10> */
.L_x_6615:
        /* <DEDUP_REMOVED lines=8> */
.L_x_6616:
        /* <DEDUP_REMOVED lines=8> */
.L_x_6617:
        /* <DEDUP_REMOVED lines=8> */
.L_x_6618:
        /* <DEDUP_REMOVED lines=8> */
.L_x_6619:
[----:B------:R-:W-:Y:S05]  /*19290*/  BRA `(.L_x_6620) ;  /* 0xffffffd800307947 */ /* 0x000fea000383ffff */
.L_x_6511:
        /* <DEDUP_REMOVED lines=8> */
.L_x_6622:
[----:B------:R-:W-:Y:S05]  /*19320*/  BSYNC B0 ;  /* 0x0000000000007941 */ /* 0x000fea0003800000 */
.L_x_6621:
[C---:B------:R-:W-:Y:S01]  /*19330*/  ISETP.NE.AND P0, PT, R7.reuse, RZ, PT ;  /* 0x000000ff0700720c */ /* 0x040fe20003f05270 */
        /* <DEDUP_REMOVED lines=9> */
.L_x_6623:
        /* <DEDUP_REMOVED lines=8> */
.L_x_6624:
        /* <DEDUP_REMOVED lines=8> */
.L_x_6625:
        /* <DEDUP_REMOVED lines=8> */
.L_x_6626:
        /* <DEDUP_REMOVED lines=8> */
.L_x_6627:
[----:B------:R-:W-:Y:S05]  /*195d0*/  BRA `(.L_x_6628) ;  /* 0xffffffd800147947 */ /* 0x000fea000383ffff */
.L_x_6513:
[----:B------:R-:W-:Y:S01]  /*195e0*/  BSSY B0, `(.L_x_6629) ;  /* 0x0000006000007945 */ /* 0x000fe20003800000 */
[----:B------:R-:W-:Y:S01]  /*195f0*/  PLOP3.LUT P6, PT, P6, PT, PT, 0x8, 0x0 ;  /* 0x000000000000781c */ /* 0x000fe200037ce170 */
[----:B------:R-:W-:-:S12]  /*19600*/  IMAD.MOV.U32 R15, RZ, RZ, -0x1 ;  /* 0xffffffffff0f7424 */ /* 0x000fd800078e00ff */
[----:B01----:R-:W-:Y:S05]  /*19610*/  WARPSYNC.COLLECTIVE R15, `(.L_x_6630) ;  /* 0x000000000f087348 */ /* 0x003fea0003c00000 */
[----:B------:R-:W-:Y:S01]  /*19620*/  VOTE.ANY R14, PT, P6 ;  /* 0x00000000000e7806 */ /* 0x000fe200030e0100 */
[----:B01----:R-:W-:Y:S06]  /*19630*/  ENDCOLLECTIVE ;  /* 0x000000000000791b */ /* 0x003fec0003800000 */
.L_x_6630:
[----:B------:R-:W-:Y:S05]  /*19640*/  BSYNC B0 ;  /* 0x0000000000007941 */ /* 0x000fea0003800000 */
.L_x_6629:
        /* <DEDUP_REMOVED lines=9> */
.L_x_6631:
[----:B------:R-:W-:Y:S01]  /*196e0*/  IMAD.MOV.U32 R17, RZ, RZ, R14 ;  /* 0x000000ffff117224 */ /* 0x000fe200078e000e */
[----:B------:R-:W-:Y:S06]  /*196f0*/  BRA `(.L_x_6632) ;  /* 0xffffffd800047947 */ /* 0x000fec000383ffff */
.L_x_6515:
[----:B------:R-:W-:Y:S01]  /*19700*/  BSSY B0, `(.L_x_6633) ;  /* 0x0000007000007945 */ /* 0x000fe20003800000 */
[----:B------:R-:W-:Y:S01]  /*19710*/  IMAD.MOV.U32 R13, RZ, RZ, R2 ;  /* 0x000000ffff0d7224 */ /* 0x000fe200078e0002 */
[----:B------:R-:W-:Y:S01]  /*19720*/  MOV R15, 0xffffffff ;  /* 0xffffffff000f7802 */ /* 0x000fe20000000f00 */
[----:B------:R-:W-:-:S07]  /*19730*/  IMAD.MOV.U32 R11, RZ, RZ, 0x1f ;  /* 0x0000001fff0b7424 */ /* 0x000fce00078e00ff */
[----:B0123--:R-:W-:Y:S05]  /*19740*/  WARPSYNC.COLLECTIVE R15, `(.L_x_6634) ;  /* 0x000000000f087348 */ /* 0x00ffea0003c00000 */
[----:B------:R4:W0:Y:S02]  /*19750*/  SHFL.IDX P6, R14, R13, R12, R11 ;  /* 0x0000000c0d0e7389 */ /* 0x00082400000c000b */
[----:B01234-:R-:W-:Y:S01]  /*19760*/  ENDCOLLECTIVE ;  /* 0x000000000000791b */ /* 0x01ffe20003800000 */
.L_x_6634:
[----:B------:R-:W-:Y:S05]  /*19770*/  BSYNC B0 ;  /* 0x0000000000007941 */ /* 0x000fea0003800000 */
.L_x_6633:
[----:B------:R-:W-:Y:S01]  /*19780*/  IMAD.MOV.U32 R7, RZ, RZ, R14 ;  /* 0x000000ffff077224 */ /* 0x000fe200078e000e */
[----:B------:R-:W-:Y:S06]  /*19790*/  BRA `(.L_x_6514) ;  /* 0xffffffd400f87947 */ /* 0x000fec000383ffff */
.L_x_6519:
[----:B-1----:R1:W2:Y:S02]  /*197a0*/  SYNCS.PHASECHK.TRANS64.TRYWAIT P0, [R0+URZ+0x28c20], R3 ;  /* 0x028c2003000075a7 */ /* 0x0022a4000800017f */
[----:B--2---:R-:W-:Y:S05]  /*197b0*/  @!P0 NANOSLEEP.SYNCS 0x989680 ;  /* 0x009896800000895d */ /* 0x004fea0003900000 */
[----:B------:R-:W2:Y:S02]  /*197c0*/  @!P0 SYNCS.PHASECHK.TRANS64 P0, [R0+URZ+0x28c20], R3 ;  /* 0x028c2003000085a7 */ /* 0x000ea4000800007f */
[----:B--2---:R-:W-:Y:S05]  /*197d0*/  @!P0 BRA `(.L_x_6519) ;  /* 0xfffffffc00f08947 */ /* 0x004fea000383ffff */
[----:B------:R-:W-:Y:S05]  /*197e0*/  BRA `(.L_x_6635) ;  /* 0xffffffdc006c7947 */ /* 0x000fea000383ffff */
.L_x_6520:
        /* <DEDUP_REMOVED lines=11> */
.L_x_6637:
[----:B------:R-:W-:Y:S05]  /*198a0*/  BSYNC B0 ;  /* 0x0000000000007941 */ /* 0x000fea0003800000 */
.L_x_6636:
[----:B------:R-:W-:Y:S05]  /*198b0*/  BRA `(.L_x_6638) ;  /* 0xffffffdc00547947 */ /* 0x000fea000383ffff */
.L_x_6521:
[----:B------:R-:W-:Y:S01]  /*198c0*/  BSSY B0, `(.L_x_6639) ;  /* 0x0000006000007945 */ /* 0x000fe20003800000 */
[----:B------:R-:W-:-:S07]  /*198d0*/  IMAD.MOV.U32 R15, RZ, RZ, -0x1 ;  /* 0xffffffffff0f7424 */ /* 0x000fce00078e00ff */
[----:B012---:R-:W-:Y:S05]  /*198e0*/  WARPSYNC.COLLECTIVE R15, `(.L_x_6640) ;  /* 0x000000000f0c7348 */ /* 0x007fea0003c00000 */
[----:B------:R-:W-:Y:S02]  /*198f0*/  ELECT P6, UR62, PT ;  /* 0x00000000003e782f */ /* 0x000fe400038c0000 */
[----:B------:R-:W-:Y:S01]  /*19900*/  MOV R14, UR62 ;  /* 0x0000003e000e7c02 */ /* 0x000fe20008000f00 */
[----:B012---:R-:W-:Y:S10]  /*19910*/  ENDCOLLECTIVE ;  /* 0x000000000000791b */ /* 0x007ff40003800000 */
.L_x_6640:
[----:B------:R-:W-:Y:S05]  /*19920*/  BSYNC B0 ;  /* 0x0000000000007941 */ /* 0x000fea0003800000 */
.L_x_6639:
[----:B------:R-:W-:Y:S05]  /*19930*/  BRA `(.L_x_6641) ;  /* 0xffffffdc00487947 */ /* 0x000fea000383ffff */
.L_x_6523:
[----:B-1----:R1:W2:Y:S02]  /*19940*/  SYNCS.PHASECHK.TRANS64.TRYWAIT P0, [R6+URZ], R5 ;  /* 0x00000005060075a7 */ /* 0x0022a4000800017f */
[----:B--2---:R-:W-:Y:S05]  /*19950*/  @!P0 NANOSLEEP.SYNCS 0x989680 ;  /* 0x009896800000895d */ /* 0x004fea0003900000 */
[----:B------:R-:W2:Y:S02]  /*19960*/  @!P0 SYNCS.PHASECHK.TRANS64 P0, [R6+URZ], R5 ;  /* 0x00000005060085a7 */ /* 0x000ea4000800007f */
[----:B--2---:R-:W-:Y:S05]  /*19970*/  @!P0 BRA `(.L_x_6523) ;  /* 0xfffffffc00f08947 */ /* 0x004fea000383ffff */
[----:B------:R-:W-:Y:S05]  /*19980*/  BRA `(.L_x_6642) ;  /* 0xffffffdc00847947 */ /* 0x000fea000383ffff */
.L_x_6524:
[----:B--2---:R2:W3:Y:S02]  /*19990*/  SYNCS.PHASECHK.TRANS64.TRYWAIT P0, [R7+URZ], R2 ;  /* 0x00000002070075a7 */ /* 0x0044e4000800017f */
[----:B---3--:R-:W-:Y:S05]  /*199a0*/  @!P0 NANOSLEEP.SYNCS 0x989680 ;  /* 0x009896800000895d */ /* 0x008fea0003900000 */
[----:B------:R-:W3:Y:S02]  /*199b0*/  @!P0 SYNCS.PHASECHK.TRANS64 P0, [R7+URZ], R2 ;  /* 0x00000002070085a7 */ /* 0x000ee4000800007f */
[----:B---3--:R-:W-:Y:S05]  /*199c0*/  @!P0 BRA `(.L_x_6524) ;  /* 0xfffffffc00f08947 */ /* 0x008fea000383ffff */
[----:B------:R-:W-:Y:S05]  /*199d0*/  BRA `(.L_x_6643) ;  /* 0xffffffdc00787947 */ /* 0x000fea000383ffff */
.L_x_6526:
[----:B---3--:R3:W4:Y:S02]  /*199e0*/  SYNCS.PHASECHK.TRANS64.TRYWAIT P0, [R4+URZ], R5 ;  /* 0x00000005040075a7 */ /* 0x008724000800017f */
[----:B----4-:R-:W-:Y:S05]  /*199f0*/  @!P0 NANOSLEEP.SYNCS 0x989680 ;  /* 0x009896800000895d */ /* 0x010fea0003900000 */
[----:B------:R-:W4:Y:S02]  /*19a00*/  @!P0 SYNCS.PHASECHK.TRANS64 P0, [R4+URZ], R5 ;  /* 0x00000005040085a7 */ /* 0x000f24000800007f */
[----:B----4-:R-:W-:Y:S05]  /*19a10*/  @!P0 BRA `(.L_x_6526) ;  /* 0xfffffffc00f08947 */ /* 0x010fea000383ffff */
[----:B------:R-:W-:Y:S05]  /*19a20*/  BRA `(.L_x_6644) ;  /* 0xffffffdc00807947 */ /* 0x000fea000383ffff */
.L_x_6645:
        /* <DEDUP_REMOVED lines=13> */
.L_x_11955:


//--------------------- .text._ZN7cutlass13device_kernelIN5flash11enable_sm90INS1_16FlashAttnFwdSm90INS1_25CollectiveMainloopFwdSm90ILi2EN4cute5tupleIJNS5_1CILi1EEES8_S8_EEENS6_IJNS7_ILi64EEESA_SA_EEELi512ENS_10bfloat16_tEfNS_4arch4Sm90ELb1ELb0ELb0ELb1ELb0ELb0ELb1ELb0ELb0ELb0ELb0ELb0EEENS1_21CollectiveEpilogueFwdINS6_IJSA_NS7_ILi512EEESA_EEES9_SC_SE_Li256ELb1ELb0ELb0ELb0EEENS1_36VarlenDynamicPersistentTileSchedulerILi64ELi64ELi256ELi32ELb0ELb0ELb1ELb1ELb1ELb1EEEEEEEEEvNT_6ParamsE --------------------------
	.section	.text._ZN7cutlass13device_kernelIN5flash11enable_sm90INS1_16FlashAttnFwdSm90INS1_25CollectiveMainloopFwdSm90ILi2EN4cute5tupleIJNS5_1CILi1EEES8_S8_EEENS6_IJNS7_ILi64EEESA_SA_EEELi512ENS_10bfloat16_tEfNS_4arch4Sm90ELb1ELb0ELb0ELb1ELb0ELb0ELb1ELb0ELb0ELb0ELb0ELb0EEENS1_21CollectiveEpilogueFwdINS6_IJSA_NS7_ILi512EEESA_EEES9_SC_SE_Li256ELb1ELb0ELb0ELb0EEENS1_36VarlenDynamicPersistentTileSchedulerILi64ELi64ELi256ELi32ELb0ELb0ELb1ELb1ELb1ELb1EEEEEEEEEvNT_6ParamsE,"ax",@progbits
	.align	128
.text._ZN7cutlass13device_kernelIN5flash11enable_sm90INS1_16FlashAttnFwdSm90INS1_25CollectiveMainloopFwdSm90ILi2EN4cute5tupleIJNS5_1CILi1EEES8_S8_EEENS6_IJNS7_ILi64EEESA_SA_EEELi512ENS_10bfloat16_tEfNS_4arch4Sm90ELb1ELb0ELb0ELb1ELb0ELb0ELb1ELb0ELb0ELb0ELb0ELb0EEENS1_21CollectiveEpilogueFwdINS6_IJSA_NS7_ILi512EEESA_EEES9_SC_SE_Li256ELb1ELb0ELb0ELb0EEENS1_36VarlenDynamicPersistentTileSchedulerILi64ELi64ELi256ELi32ELb0ELb0ELb1ELb1ELb1ELb1EEEEEEEEEvNT_6ParamsE:
        .type           _ZN7cutlass13device_kernelIN5flash11enable_sm90INS1_16FlashAttnFwdSm90INS1_25CollectiveMainloopFwdSm90ILi2EN4cute5tupleIJNS5_1CILi1EEES8_S8_EEENS6_IJNS7_ILi64EEESA_SA_EEELi512ENS_10bfloat16_tEfNS_4arch4Sm90ELb1ELb0ELb0ELb1ELb0ELb0ELb1ELb0ELb0ELb0ELb0ELb0EEENS1_21CollectiveEpilogueFwdINS6_IJSA_NS7_ILi512EEESA_EEES9_SC_SE_Li256ELb1ELb0ELb0ELb0EEENS1_36VarlenDynamicPersistentTileSchedulerILi64ELi64ELi256ELi32ELb0ELb0ELb1ELb1ELb1ELb1EEEEEEEEEvNT_6ParamsE,@function
        .size           _ZN7cutlass13device_kernelIN5flash11enable_sm90INS1_16FlashAttnFwdSm90INS1_25CollectiveMainloopFwdSm90ILi2EN4cute5tupleIJNS5_1CILi1EEES8_S8_EEENS6_IJNS7_ILi64EEESA_SA_EEELi512ENS_10bfloat16_tEfNS_4arch4Sm90ELb1ELb0ELb0ELb1ELb0ELb0ELb1ELb0ELb0ELb0ELb0ELb0EEENS1_21CollectiveEpilogueFwdINS6_IJSA_NS7_ILi512EEESA_EEES9_SC_SE_Li256ELb1ELb0ELb0ELb0EEENS1_36VarlenDynamicPersistentTileSchedulerILi64ELi64ELi256ELi32ELb0ELb0ELb1ELb1ELb1ELb1EEEEEEEEEvNT_6ParamsE,(.L_x_11956 - _ZN7cutlass13device_kernelIN5flash11enable_sm90INS1_16FlashAttnFwdSm90INS1_25CollectiveMainloopFwdSm90ILi2EN4cute5tupleIJNS5_1CILi1EEES8_S8_EEENS6_IJNS7_ILi64EEESA_SA_EEELi512ENS_10bfloat16_tEfNS_4arch4Sm90ELb1ELb0ELb0ELb1ELb0ELb0ELb1ELb0ELb0ELb0ELb0ELb0EEENS1_21CollectiveEpilogueFwdINS6_IJSA_NS7_ILi512EEESA_EEES9_SC_SE_Li256ELb1ELb0ELb0ELb0EEENS1_36VarlenDynamicPersistentTileSchedulerILi64ELi64ELi256ELi32ELb0ELb0ELb1ELb1ELb1ELb1EEEEEEEEEvNT_6ParamsE)
        .other          _ZN7cutlass13device_kernelIN5flash11enable_sm90INS1_16FlashAttnFwdSm90INS1_25CollectiveMainloopFwdSm90ILi2EN4cute5tupleIJNS5_1CILi1EEES8_S8_EEENS6_IJNS7_ILi64EEESA_SA_EEELi512ENS_10bfloat16_tEfNS_4arch4Sm90ELb1ELb0ELb0ELb1ELb0ELb0ELb1ELb0ELb0ELb0ELb0ELb0EEENS1_21CollectiveEpilogueFwdINS6_IJSA_NS7_ILi512EEESA_EEES9_SC_SE_Li256ELb1ELb0ELb0ELb0EEENS1_36VarlenDynamicPersistentTileSchedulerILi64ELi64ELi256ELi32ELb0ELb0ELb1ELb1ELb1ELb1EEEEEEEEEvNT_6ParamsE,@"STO_CUDA_ENTRY STV_DEFAULT"
_ZN7cutlass13device_kernelIN5flash11enable_sm90INS1_16FlashAttnFwdSm90INS1_25CollectiveMainloopFwdSm90ILi2EN4cute5tupleIJNS5_1CILi1EEES8_S8_EEENS6_IJNS7_ILi64EEESA_SA_EEELi512ENS_10bfloat16_tEfNS_4arch4Sm90ELb1ELb0ELb0ELb1ELb0ELb0ELb1ELb0ELb0ELb0ELb0ELb0EEENS1_21CollectiveEpilogueFwdINS6_IJSA_NS7_ILi512EEESA_EEES9_SC_SE_Li256ELb1ELb0ELb0ELb0EEENS1_36VarlenDynamicPersistentTileSchedulerILi64ELi64ELi256ELi32ELb0ELb0ELb1ELb1ELb1ELb1EEEEEEEEEvNT_6ParamsE:
        /* <DEDUP_REMOVED lines=24> */
.L_x_6647:
[----:B------:R-:W-:Y:S05]  /*0180*/  BSYNC B0 ;  /* 0x0000000000007941 */ /* 0x000fea0003800000 */
.L_x_6646:
        /* <DEDUP_REMOVED lines=21> */
[----:B0-----:R0:W1:Y:S01]  /*02e0*/  @UP1 SYNCS.EXCH.64 URZ, [UR8+0x38800], UR4 ;  /* 0x03880004083f15b2 */ /* 0x0010620008000100 */
[----:B------:R0:W2:Y:S04]  /*02f0*/  @UP2 SYNCS.EXCH.64 URZ, [UR8+0x38810], UR4 ;  /* 0x03881004083f25b2 */ /* 0x0000a80008000100 */
        /* <DEDUP_REMOVED lines=16> */
.L_x_6648:
        /* <DEDUP_REMOVED lines=22> */
.L_x_6649:
        /* <DEDUP_REMOVED lines=18> */
.L_x_6650:
        /* <DEDUP_REMOVED lines=22> */
.L_x_6651:
        /* <DEDUP_REMOVED lines=22> */
.L_x_6652:
[----:B0-----:R-:W-:Y:S01]  /*0940*/  UMOV UR4, 0x1 ;  /* 0x0000000100047882 */ /* 0x001fe20000000000 */
[----:B------:R-:W-:Y:S01]  /*0950*/  PLOP3.LUT P0, PT, PT, PT, UP0, 0x80, 0x0 ;  /* 0x000000000000781c */ /* 0x000fe20003f0f008 */
[----:B------:R-:W-:Y:S01]  /*0960*/  USEL UR4, UR4, 0x2, !UP0 ;  /* 0x0000000204047887 */ /* 0x000fe2000c000000 */
[----:B------:R-:W-:-:S05]  /*0970*/  NOP ;  /* 0x0000000000007918 */ /* 0x000fca0000000000 */
[----:B------:R-:W-:-:S05]  /*0980*/  IMAD.U32 R2, RZ, RZ, UR4 ;  /* 0x00000004ff027e24 */ /* 0x000fca000f8e00ff */
[----:B------:R0:W-:Y:S01]  /*0990*/  STL [R1+0x2c], R2 ;  /* 0x00002c0201007387 */ /* 0x0001e20000100800 */
[----:B-123--:R-:W-:Y:S06]  /*09a0*/  BAR.SYNC.DEFER_BLOCKING 0x0 ;  /* 0x0000000000007b1d */ /* 0x00efec0000010000 */
[----:B------:R-:W-:Y:S05]  /*09b0*/  @!P0 BRA `(.L_x_6653) ;  /* 0x000000e8000c8947 */ /* 0x000fea0003800000 */
.L_x_6654:
[----:B------:R-:W-:-:S08]  /*09c0*/  NOP ;  /* 0x0000000000007918 */ /* 0x000fd00000000000 */
[----:B------:R-:W1:Y:S02]  /*09d0*/  USETMAXREG.TRY_ALLOC.CTAPOOL UP0, 0xf0 ;  /* 0x000000f0000079c8 */ /* 0x000e640008000600 */
[----:B-1----:R-:W-:-:S13]  /*09e0*/  PLOP3.LUT P0, PT, PT, PT, UP0, 0x80, 0x0 ;  /* 0x000000000000781c */ /* 0x002fda0003f0f008 */
[----:B------:R-:W-:Y:S05]  /*09f0*/  @!P0 BRA `(.L_x_6654) ;  /* 0xfffffffc00f08947 */ /* 0x000fea000383ffff */
[----:B0-----:R-:W0:Y:S01]  /*0a00*/  S2R R2, SR_TID.X ;  /* 0x0000000000027919 */ /* 0x001e220000002100 */
[----:B------:R-:W1:Y:S01]  /*0a10*/  S2UR UR5, SR_CgaCtaId ;  /* 0x00000000000579c3 */ /* 0x000e620000008800 */
[----:B------:R-:W-:Y:S02]  /*0a20*/  UMOV UR4, 0x400 ;  /* 0x0000040000047882 */ /* 0x000fe40000000000 */
[----:B-1----:R-:W-:-:S06]  /*0a30*/  ULEA UR4, UR5, UR4, 0x18 ;  /* 0x0000000405047291 */ /* 0x002fcc000f8ec03f */
[----:B------:R-:W-:Y:S01]  /*0a40*/  IMAD.U32 R17, RZ, RZ, UR4 ;  /* 0x00000004ff117e24 */ /* 0x000fe2000f8e00ff */
[----:B0-----:R-:W-:Y:S01]  /*0a50*/  LOP3.LUT R0, R2, 0xffffff80, RZ, 0xc0, !PT ;  /* 0xffffff8002007812 */ /* 0x001fe200078ec0ff */
[----:B------:R-:W-:-:S03]  /*0a60*/  ULDC UR4, c[0x0][0xd14] ;  /* 0x0003450000047ab9 */ /* 0x000fc60000000800 */
[----:B------:R-:W-:-:S13]  /*0a70*/  ISETP.NE.AND P0, PT, R0, 0x80, PT ;  /* 0x000000800000780c */ /* 0x000fda0003f05270 */
[----:B------:R-:W-:Y:S06]  /*0a80*/  @!P0 BAR.ARV 0x8, 0xa0 ;  /* 0x0202800000008b1d */ /* 0x000fec0000002000 */
[----:B------:R-:W-:-:S13]  /*0a90*/  ISETP.GE.U32.AND P0, PT, R2, 0x100, PT ;  /* 0x000001000200780c */ /* 0x000fda0003f06070 */
[----:B------:R-:W-:Y:S08]  /*0aa0*/  @P0 BAR.ARV 0xf, 0x100 ;  /* 0x03c4000000000b1d */ /* 0x000ff00000002000 */
[----:B------:R-:W-:Y:S06]  /*0ab0*/  BAR.SYNC.DEFER_BLOCKING 0x5, 0x120 ;  /* 0x0144800000007b1d */ /* 0x000fec0000010000 */
[----:B------:R-:W0:Y:S02]  /*0ac0*/  LDS.128 R184, [R17+0x388d0] ;  /* 0x0388d00011b87984 */ /* 0x000e240000000c00 */
[----:B------:R-:W-:Y:S06]  /*0ad0*/  BAR.ARV 0x4, 0x120 ;  /* 0x0104800000007b1d */ /* 0x000fec0000002000 */
[----:B0-----:R-:W-:-:S13]  /*0ae0*/  ISETP.GE.AND P0, PT, R187, UR4, PT ;  /* 0x00000004bb007c0c */ /* 0x001fda000bf06270 */
[----:B------:R-:W-:Y:S05]  /*0af0*/  @P0 EXIT ;  /* 0x000000000000094d */ /* 0x000fea0003800000 */
[----:B------:R-:W2:Y:S01]  /*0b00*/  LDL R3, [R1+0x2c] ;  /* 0x00002c0001037983 */ /* 0x000ea20000100800 */
[----:B------:R-:W-:Y:S01]  /*0b10*/  VIADD R198, R2, 0xffffff80 ;  /* 0xffffff8002c67836 */ /* 0x000fe20000000000 */
[----:B------:R-:W-:Y:S01]  /*0b20*/  R2UR UR5, R186 ;  /* 0x00000000ba0572ca */ /* 0x000fe200000e0000 */
[----:B------:R-:W-:Y:S01]  /*0b30*/  IMAD.MOV.U32 R191, RZ, RZ, 0x20 ;  /* 0x00000020ffbf7424 */ /* 0x000fe200078e00ff */
[----:B------:R-:W-:Y:S01]  /*0b40*/  MOV R16, RZ ;  /* 0x000000ff00107202 */ /* 0x000fe20000000f00 */
[----:B------:R-:W-:Y:S01]  /*0b50*/  UMOV UR36, URZ ;  /* 0x0000003f00247c82 */ /* 0x000fe20008000000 */
[----:B--2---:R-:W-:Y:S02]  /*0b60*/  R2UR UR4, R3 ;  /* 0x00000000030472ca */ /* 0x004fe400000e0000 */
[----:B------:R-:W-:-:S04]  /*0b70*/  SHF.R.S32.HI R3, RZ, 0x1f, R198 ;  /* 0x0000001fff037819 */ /* 0x000fc800000114c6 */
[CC--:B------:R-:W-:Y:S02]  /*0b80*/  LEA.HI R0, R3.reuse, R198.reuse, RZ, 0x4 ;  /* 0x000000c603007211 */ /* 0x0c0fe400078f20ff */
[----:B------:R-:W-:Y:S02]  /*0b90*/  LEA.HI R4, R3, R198, RZ, 0x5 ;  /* 0x000000c603047211 */ /* 0x000fe400078f28ff */
[----:B------:R-:W-:Y:S02]  /*0ba0*/  SHF.R.S32.HI R11, RZ, 0x4, R0 ;  /* 0x00000004ff0b7819 */ /* 0x000fe40000011400 */
[C---:B------:R-:W-:Y:S01]  /*0bb0*/  LOP3.LUT R7, R0.reuse, 0xfffffff0, RZ, 0xc0, !PT ;  /* 0xfffffff000077812 */ /* 0x040fe200078ec0ff */
[----:B------:R-:W-:Y:S01]  /*0bc0*/  ULOP3.LUT UR40, UR4, 0x1, URZ, 0xfc, !UPT ;  /* 0x0000000104287892 */ /* 0x000fe2000f8efc3f */
[--C-:B------:R-:W-:Y:S02]  /*0bd0*/  SHF.R.S32.HI R13, RZ, 0x5, R4.reuse ;  /* 0x00000005ff0d7819 */ /* 0x100fe40000011404 */
[----:B------:R-:W-:Y:S01]  /*0be0*/  LEA.HI R2, R0, R11, RZ, 0x1 ;  /* 0x0000000b00027211 */ /* 0x000fe200078f08ff */
[----:B------:R-:W-:Y:S01]  /*0bf0*/  IMAD.IADD R9, R198, 0x1, -R7 ;  /* 0x00000001c6097824 */ /* 0x000fe200078e0a07 */
[----:B------:R-:W-:-:S02]  /*0c00*/  SHF.R.S32.HI R4, RZ, 0x1f, R4 ;  /* 0x0000001fff047819 */ /* 0x000fc40000011404 */
[-C--:B------:R-:W-:Y:S02]  /*0c10*/  LEA.HI R5, R3, R198.reuse, RZ, 0x7 ;  /* 0x000000c603057211 */ /* 0x080fe400078f38ff */
[----:B------:R-:W-:Y:S02]  /*0c20*/  LOP3.LUT R2, R2, 0x1ffffffe, RZ, 0xc0, !PT ;  /* 0x1ffffffe02027812 */ /* 0x000fe400078ec0ff */
[----:B------:R-:W-:Y:S02]  /*0c30*/  LEA.HI R4, R4, R13, RZ, 0x2 ;  /* 0x0000000d04047211 */ /* 0x000fe400078f10ff */
[----:B------:R-:W-:Y:S01]  /*0c40*/  SHF.R.S32.HI R0, RZ, 0x1f, R9 ;  /* 0x0000001fff007819 */ /* 0x000fe20000011409 */
[----:B------:R-:W-:Y:S01]  /*0c50*/  IMAD.IADD R11, R11, 0x1, -R2 ;  /* 0x000000010b0b7824 */ /* 0x000fe200078e0a02 */
[----:B------:R-:W-:Y:S02]  /*0c60*/  SHF.R.S32.HI R196, RZ, 0x7, R5 ;  /* 0x00000007ffc47819 */ /* 0x000fe40000011405 */
[----:B------:R-:W-:Y:S01]  /*0c70*/  LOP3.LUT R4, R4, 0x3ffffc, RZ, 0xc0, !PT ;  /* 0x003ffffc04047812 */ /* 0x000fe200078ec0ff */
[----:B------:R-:W-:Y:S01]  /*0c80*/  IMAD.SHL.U32 R11, R11, 0x8, RZ ;  /* 0x000000080b0b7824 */ /* 0x000fe200078e00ff */
        /* <DEDUP_REMOVED lines=8> */
[----:B------:R-:W-:Y:S01]  /*0d10*/  LEA R12, R6, R15, 0x4 ;  /* 0x0000000f060c7211 */ /* 0x000fe200078e20ff */
[----:B------:R-:W-:Y:S01]  /*0d20*/  IMAD.IADD R6, R9, 0x1, -R4 ;  /* 0x0000000109067824 */ /* 0x000fe200078e0a04 */
[----:B------:R-:W-:-:S02]  /*0d30*/  LOP3.LUT R10, R8, 0x7ffffe00, RZ, 0xc0, !PT ;  /* 0x7ffffe00080a7812 */ /* 0x000fc400078ec0ff */
[----:B------:R-:W-:Y:S01]  /*0d40*/  SHF.R.S32.HI R0, RZ, 0x1f, R7 ;  /* 0x0000001fff007819 */ /* 0x000fe20000011407 */
[C---:B------:R-:W-:Y:S01]  /*0d50*/  IMAD.SHL.U32 R8, R6.reuse, 0x40, RZ ;  /* 0x0000004006087824 */ /* 0x040fe200078e00ff */
[----:B------:R-:W-:Y:S01]  /*0d60*/  R2P PR, R6, 0x6 ;  /* 0x0000000606007804 */ /* 0x000fe20000000000 */
[--C-:B------:R-:W-:Y:S01]  /*0d70*/  IMAD.U32 R197, R12, 0x40, R11.reuse ;  /* 0x000000400cc57824 */ /* 0x100fe200078e000b */
[----:B------:R-:W-:Y:S01]  /*0d80*/  LEA.HI R2, R0, R7, RZ, 0x2 ;  /* 0x0000000700027211 */ /* 0x000fe200078f10ff */
[----:B------:R-:W-:Y:S01]  /*0d90*/  IMAD R10, R13, 0x400, R10 ;  /* 0x000004000d0a7824 */ /* 0x000fe200078e020a */
[----:B------:R-:W-:Y:S02]  /*0da0*/  LOP3.LUT R8, R8, 0x1c0, RZ, 0xc0, !PT ;  /* 0x000001c008087812 */ /* 0x000fe400078ec0ff */
[----:B------:R-:W-:Y:S02]  /*0db0*/  SHF.R.S32.HI R4, RZ, 0x2, R2 ;  /* 0x00000002ff047819 */ /* 0x000fe40000011402 */
[----:B------:R-:W-:-:S02]  /*0dc0*/  LOP3.LUT R11, R8, 0x8, R11, 0xf8, !PT ;  /* 0x00000008080b7812 */ /* 0x000fc400078ef80b */
[----:B------:R-:W-:Y:S02]  /*0dd0*/  SHF.R.U32.HI R8, RZ, 0x3, R8 ;  /* 0x00000003ff087819 */ /* 0x000fe40000011608 */
[----:B------:R-:W-:Y:S02]  /*0de0*/  SHF.R.S32.HI R9, RZ, 0x1f, R2 ;  /* 0x0000001fff097819 */ /* 0x000fe40000011402 */
[----:B------:R-:W-:Y:S02]  /*0df0*/  LOP3.LUT R11, R11, R8, RZ, 0x3c, !PT ;  /* 0x000000080b0b7212 */ /* 0x000fe400078e3cff */
[----:B------:R-:W-:Y:S02]  /*0e00*/  LOP3.LUT R2, R2, 0x7ffffffc, RZ, 0xc0, !PT ;  /* 0x7ffffffc02027812 */ /* 0x000fe400078ec0ff */
[----:B------:R-:W-:Y:S01]  /*0e10*/  LEA.HI R9, R9, R4, RZ, 0x3 ;  /* 0x0000000409097211 */ /* 0x000fe200078f18ff */
[----:B------:R-:W-:Y:S01]  /*0e20*/  IMAD.IADD R10, R10, 0x1, R11 ;  /* 0x000000010a0a7824 */ /* 0x000fe200078e020b */
[----:B------:R-:W-:Y:S01]  /*0e30*/  LEA.HI R5, R5, R196, RZ, 0x1 ;  /* 0x000000c405057211 */ /* 0x000fe200078f08ff */
[----:B------:R-:W-:Y:S01]  /*0e40*/  IMAD.IADD R22, R7, 0x1, -R2 ;  /* 0x0000000107167824 */ /* 0x000fe200078e0a02 */
[----:B------:R-:W-:Y:S01]  /*0e50*/  LEA.HI R0, R0, R7, RZ, 0x5 ;  /* 0x0000000700007211 */ /* 0x000fe200078f28ff */
[----:B------:R-:W-:Y:S01]  /*0e60*/  IMAD R189, R10, 0x2, R17 ;  /* 0x000000020abd7824 */ /* 0x000fe200078e0211 */
[----:B------:R-:W-:Y:S01]  /*0e70*/  LOP3.LUT R9, R9, 0xfffffff8, RZ, 0xc0, !PT ;  /* 0xfffffff809097812 */ /* 0x000fe200078ec0ff */
[----:B------:R-:W-:Y:S01]  /*0e80*/  IMAD.MOV.U32 R2, RZ, RZ, RZ ;  /* 0x000000ffff027224 */ /* 0x000fe200078e00ff */
        /* <DEDUP_REMOVED lines=8> */
[----:B------:R-:W-:Y:S01]  /*0f10*/  SHF.R.S32.HI R194, RZ, 0x3, R3 ;  /* 0x00000003ffc27819 */ /* 0x000fe20000011403 */
[----:B------:R-:W-:-:S02]  /*0f20*/  IMAD.IADD R5, R196, 0x1, -R5 ;  /* 0x00000001c4057824 */ /* 0x000fc400078e0a05 */
[C---:B------:R-:W-:Y:S01]  /*0f30*/  @P2 VIADD R190, R192.reuse, 0xffffffc0 ;  /* 0xffffffc0c0be2836 */ /* 0x040fe20000000000 */
[----:B------:R-:W-:Y:S01]  /*0f40*/  IADD3 R192, R192, R191, RZ ;  /* 0x000000bfc0c07210 */ /* 0x000fe20007ffe0ff */
[----:B------:R-:W-:Y:S02]  /*0f50*/  IMAD R18, R0, 0x10, R9 ;  /* 0x0000001000127824 */ /* 0x000fe400078e0209 */
[----:B------:R-:W-:Y:S02]  /*0f60*/  IMAD.SHL.U32 R23, R7, 0x8, RZ ;  /* 0x0000000807177824 */ /* 0x000fe400078e00ff */
[----:B------:R-:W-:Y:S02]  /*0f70*/  IMAD.SHL.U32 R188, R5, 0x100, RZ ;  /* 0x0000010005bc7824 */ /* 0x000fe400078e00ff */
[----:B------:R-:W-:Y:S02]  /*0f80*/  IMAD.SHL.U32 R22, R22, 0x2, RZ ;  /* 0x0000000216167824 */ /* 0x000fe400078e00ff */
[----:B------:R-:W-:-:S07]  /*0f90*/  IMAD.IADD R191, R191, 0x1, R190 ;  /* 0x00000001bfbf7824 */ /* 0x000fce00078e02be */
.L_x_6705:
[----:B0-----:R-:W0:Y:S01]  /*0fa0*/  LDC.64 R4, c[0x0][0xd60] ;  /* 0x00035800ff047b82 */ /* 0x001e220000000a00 */
[----:B------:R-:W-:Y:S01]  /*0fb0*/  ULDC.64 UR10, c[0x0][0x208] ;  /* 0x00008200000a7ab9 */ /* 0x000fe20000000a00 */
[----:B------:R-:W-:Y:S01]  /*0fc0*/  ULDC.64 UR6, c[0x0][0xb20] ;  /* 0x0002c80000067ab9 */ /* 0x000fe20000000a00 */
[----:B------:R-:W-:-:S05]  /*0fd0*/  ULDC.64 UR8, c[0x0][0xb10] ;  /* 0x0002c40000087ab9 */ /* 0x000fca0000000a00 */
[----:B-1----:R-:W1:Y:S08]  /*0fe0*/  LDC.64 R8, c[0x0][0x3f8] ;  /* 0x0000fe00ff087b82 */ /* 0x002e700000000a00 */
[----:B--2---:R-:W2:Y:S01]  /*0ff0*/  LDC R184, c[0x0][0x288] ;  /* 0x0000a200ffb87b82 */ /* 0x004ea20000000800 */
[----:B0-----:R-:W-:-:S07]  /*1000*/  IMAD.WIDE R4, R187, 0x4, R4 ;  /* 0x00000004bb047825 */ /* 0x001fce00078e0204 */
[----:B------:R-:W0:Y:S01]  /*1010*/  LDC R0, c[0x0][0x404] ;  /* 0x00010100ff007b82 */ /* 0x000e220000000800 */
[----:B---3--:R-:W3:Y:S01]  /*1020*/  LDG.E R4, desc[UR10][R4.64] ;  /* 0x0000000a04047981 */ /* 0x008ee2000c1e1900 */
[----:B------:R-:W-:Y:S01]  /*1030*/  UISETP.NE.U32.AND UP0, UPT, UR6, URZ, UPT ;  /* 0x0000003f0600728c */ /* 0x000fe2000bf05070 */
[----:B------:R-:W-:Y:S01]  /*1040*/  IMAD.MOV.U32 R3, RZ, RZ, RZ ;  /* 0x000000ffff037224 */ /* 0x000fe200078e00ff */
[----:B------:R-:W-:-:S04]  /*1050*/  UISETP.NE.U32.AND UP1, UPT, UR8, URZ, UPT ;  /* 0x0000003f0800728c */ /* 0x000fc8000bf25070 */
[----:B------:R-:W4:Y:S01]  /*1060*/  LDC R11, c[0x0][0x2e0] ;  /* 0x0000b800ff0b7b82 */ /* 0x000f220000000800 */
[----:B------:R-:W-:Y:S02]  /*1070*/  UISETP.NE.AND.EX UP0, UPT, UR7, URZ, UPT, UP0 ;  /* 0x0000003f0700728c */ /* 0x000fe4000bf05300 */
[----:B------:R-:W-:-:S04]  /*1080*/  UISETP.NE.AND.EX UP1, UPT, UR9, URZ, UPT, UP1 ;  /* 0x0000003f0900728c */ /* 0x000fc8000bf25310 */
[----:B------:R-:W-:Y:S02]  /*1090*/  PLOP3.LUT P0, PT, PT, PT, UP0, 0x80, 0x0 ;  /* 0x000000000000781c */ /* 0x000fe40003f0f008 */
[----:B------:R-:W-:Y:S01]  /*10a0*/  PLOP3.LUT P2, PT, PT, PT, UP1, 0x80, 0x0 ;  /* 0x000000000000781c */ /* 0x000fe20003f4f018 */
[----:B------:R-:W-:Y:S01]  /*10b0*/  UMOV UR37, UR5 ;  /* 0x0000000500257c82 */ /* 0x000fe20008000000 */
[----:B---3--:R-:W-:-:S13]  /*10c0*/  R2UR UR39, R4 ;  /* 0x00000000042772ca */ /* 0x008fda00000e0000 */
[----:B------:R-:W-:Y:S02]  /*10d0*/  USHF.R.S32.HI UR38, URZ, 0x1f, UR39 ;  /* 0x0000001f3f267899 */ /* 0x000fe40008011427 */
[----:B------:R-:W-:-:S04]  /*10e0*/  @UP0 ULEA UR6, UP2, UR39, UR6, 0x2 ;  /* 0x0000000627060291 */ /* 0x000fc8000f84103f */
[----:B------:R-:W-:Y:S02]  /*10f0*/  @UP0 ULEA.HI.X UR7, UR39, UR7, UR38, 0x2, UP2 ;  /* 0x0000000727070291 */ /* 0x000fe400090f1426 */
[----:B------:R-:W-:Y:S01]  /*1100*/  @UP1 ULEA UR8, UP0, UR39, UR8, 0x2 ;  /* 0x0000000827081291 */ /* 0x000fe2000f80103f */
[----:B------:R-:W-:-:S03]  /*1110*/  IMAD.U32 R4, RZ, RZ, UR6 ;  /* 0x00000006ff047e24 */ /* 0x000fc6000f8e00ff */
[----:B------:R-:W-:Y:S01]  /*1120*/  IMAD.U32 R5, RZ, RZ, UR7 ;  /* 0x00000007ff057e24 */ /* 0x000fe2000f8e00ff */
[----:B------:R-:W-:Y:S01]  /*1130*/  @UP1 ULEA.HI.X UR9, UR39, UR9, UR38, 0x2, UP0 ;  /* 0x0000000927091291 */ /* 0x000fe200080f1426 */
[----:B------:R-:W-:Y:S01]  /*1140*/  IMAD.U32 R6, RZ, RZ, UR8 ;  /* 0x00000008ff067e24 */ /* 0x000fe2000f8e00ff */
[----:B------:R-:W-:Y:S02]  /*1150*/  ULDC.64 UR6, c[0x0][0xb18] ;  /* 0x0002c60000067ab9 */ /* 0x000fe40000000a00 */
[----:B------:R3:W5:Y:S01]  /*1160*/  @P0 LDG.E R3, desc[UR10][R4.64] ;  /* 0x0000000a04030981 */ /* 0x000762000c1e1900 */
[----:B-1----:R-:W-:Y:S01]  /*1170*/  ISETP.NE.U32.AND P0, PT, R8, RZ, PT ;  /* 0x000000ff0800720c */ /* 0x002fe20003f05070 */
[----:B------:R-:W-:Y:S01]  /*1180*/  IMAD.U32 R7, RZ, RZ, UR9 ;  /* 0x00000009ff077e24 */ /* 0x000fe2000f8e00ff */
[----:B------:R-:W-:Y:S02]  /*1190*/  ISETP.NE.U32.AND P1, PT, RZ, UR6, PT ;  /* 0x00000006ff007c0c */ /* 0x000fe4000bf25070 */
[----:B------:R-:W-:-:S02]  /*11a0*/  ISETP.NE.AND.EX P0, PT, R9, RZ, PT, P0 ;  /* 0x000000ff0900720c */ /* 0x000fc40003f05300 */
[----:B--2---:R3:W5:Y:S01]  /*11b0*/  @P2 LDG.E R184, desc[UR10][R6.64] ;  /* 0x0000000a06b82981 */ /* 0x004762000c1e1900 */
[----:B------:R-:W-:Y:S02]  /*11c0*/  ISETP.NE.AND.EX P1, PT, RZ, UR7, PT, P1 ;  /* 0x00000007ff007c0c */ /* 0x000fe4000bf25310 */
[----:B0-----:R-:W-:Y:S01]  /*11d0*/  SEL R0, R0, 0x1, P0 ;  /* 0x0000000100007807 */ /* 0x001fe20000000000 */
[----:B----4-:R-:W-:Y:S10]  /*11e0*/  @P2 BRA `(.L_x_6655) ;  /* 0x0000000000302947 */ /* 0x010ff40003800000 */
[----:B------:R-:W-:Y:S02]  /*11f0*/  ULDC.64 UR4, c[0x0][0xaf8] ;  /* 0x0002be0000047ab9 */ /* 0x000fe40000000a00 */
[----:B------:R-:W-:-:S04]  /*1200*/  ISETP.NE.U32.AND P0, PT, RZ, UR4, PT ;  /* 0x00000004ff007c0c */ /* 0x000fc8000bf05070 */
[----:B------:R-:W-:-:S13]  /*1210*/  ISETP.NE.AND.EX P0, PT, RZ, UR5, PT, P0 ;  /* 0x00000005ff007c0c */ /* 0x000fda000bf05300 */
[----:B------:R-:W-:Y:S05]  /*1220*/  @!P0 BRA `(.L_x_6655) ;  /* 0x0000000000208947 */ /* 0x000fea0003800000 */
[----:B------:R-:W-:Y:S01]  /*1230*/  ULDC.64 UR4, c[0x0][0xaf8] ;  /* 0x0002be0000047ab9 */ /* 0x000fe20000000a00 */
[----:B------:R-:W-:Y:S01]  /*1240*/  ULDC.64 UR8, c[0x0][0x208] ;  /* 0x0000820000087ab9 */ /* 0x000fe20000000a00 */
[----:B------:R-:W-:-:S06]  /*1250*/  UIMAD.WIDE UR4, UR39, 0x4, UR4 ;  /* 0x00000004270478a5 */ /* 0x000fcc000f8e0204 */
[----:B---3--:R-:W-:Y:S02]  /*1260*/  IMAD.U32 R4, RZ, RZ, UR4 ;  /* 0x00000004ff047e24 */ /* 0x008fe4000f8e00ff */
[----:B------:R-:W-:-:S05]  /*1270*/  IMAD.U32 R5, RZ, RZ, UR5 ;  /* 0x00000005ff057e24 */ /* 0x000fca000f8e00ff */
[----:B-----5:R-:W2:Y:S04]  /*1280*/  LDG.E R184, desc[UR8][R4.64] ;  /* 0x0000000804b87981 */ /* 0x020ea8000c1e1900 */
[----:B------:R-:W2:Y:S02]  /*1290*/  LDG.E R7, desc[UR8][R4.64+0x4] ;  /* 0x0000040804077981 */ /* 0x000ea4000c1e1900 */
[----:B--2---:R-:W-:-:S07]  /*12a0*/  IMAD.IADD R184, R7, 0x1, -R184 ;  /* 0x0000000107b87824 */ /* 0x004fce00078e0ab8 */
.L_x_6655:
[----:B------:R-:W-:Y:S02]  /*12b0*/  IMAD R186, R0, R11, RZ ;  /* 0x0000000b00ba7224 */ /* 0x000fe400078e02ff */
[----:B------:R-:W-:Y:S01]  /*12c0*/  IMAD.MOV.U32 R193, RZ, RZ, R185 ;  /* 0x000000ffffc17224 */ /* 0x000fe200078e00b9 */
[----:B------:R-:W-:Y:S06]  /*12d0*/  @!P1 BRA `(.L_x_6656) ;  /* 0x00000000001c9947 */ /* 0x000fec0003800000 */
[----:B------:R-:W-:Y:S01]  /*12e0*/  ULEA UR4, UP0, UR39, UR6, 0x2 ;  /* 0x0000000627047291 */ /* 0x000fe2000f80103f */
[----:B------:R-:W-:-:S03]  /*12f0*/  ULDC.64 UR8, c[0x0][0x208] ;  /* 0x0000820000087ab9 */ /* 0x000fc60000000a00 */
[----:B------:R-:W-:Y:S02]  /*1300*/  ULEA.HI.X UR5, UR39, UR7, UR38, 0x2, UP0 ;  /* 0x0000000727057291 */ /* 0x000fe400080f1426 */
[----:B---3--:R-:W-:-:S04]  /*1310*/  MOV R4, UR4 ;  /* 0x0000000400047c02 */ /* 0x008fc80008000f00 */
[----:B------:R-:W-:-:S05]  /*1320*/  IMAD.U32 R5, RZ, RZ, UR5 ;  /* 0x00000005ff057e24 */ /* 0x000fca000f8e00ff */
[----:B------:R0:W5:Y:S01]  /*1330*/  LDG.E R186, desc[UR8][R4.64] ;  /* 0x0000000804ba7981 */ /* 0x000162000c1e1900 */
[----:B------:R-:W-:Y:S05]  /*1340*/  BRA `(.L_x_6657) ;  /* 0x0000000000307947 */ /* 0x000fea0003800000 */
.L_x_6656:
        /* <DEDUP_REMOVED lines=9> */
[----:B------:R-:W2:Y:S04]  /*13e0*/  LDG.E R186, desc[UR6][R4.64] ;  /* 0x0000000604ba7981 */ /* 0x000ea8000c1e1900 */
[----:B------:R-:W2:Y:S02]  /*13f0*/  LDG.E R7, desc[UR6][R4.64+0x4] ;  /* 0x0000040604077981 */ /* 0x000ea4000c1e1900 */
[----:B--2---:R-:W-:-:S07]  /*1400*/  IMAD.IADD R186, R7, 0x1, -R186 ;  /* 0x0000000107ba7824 */ /* 0x004fce00078e0aba */
.L_x_6657:
[----:B-----5:R-:W-:Y:S01]  /*1410*/  IMAD.IADD R186, R186, 0x1, -R3 ;  /* 0x00000001baba7824 */ /* 0x020fe200078e0a03 */
[----:B------:R-:W-:Y:S01]  /*1420*/  UISETP.NE.AND UP0, UPT, UR41, 0x1, UPT ;  /* 0x000000012900788c */ /* 0x000fe2000bf05270 */
[----:B------:R-:W-:Y:S02]  /*1430*/  LEA R3, R185, 0x7f, 0x6 ;  /* 0x0000007fb9037811 */ /* 0x000fe400078e30ff */
[----:B------:R-:W-:Y:S01]  /*1440*/  CS2R R150, SRZ ;  /* 0x0000000000967805 */ /* 0x000fe2000001ff00 */
[C---:B------:R-:W-:Y:S01]  /*1450*/  VIADD R0, R186.reuse, 0x3f ;  /* 0x0000003fba007836 */ /* 0x040fe20000000000 */
[----:B------:R-:W-:Y:S02]  /*1460*/  CS2R R148, SRZ ;  /* 0x0000000000947805 */ /* 0x000fe4000001ff00 */
[----:B0--3--:R-:W-:Y:S02]  /*1470*/  IADD3 R4, R186, R3, -R184 ;  /* 0x00000003ba047210 */ /* 0x009fe40007ffe8b8 */
[----:B------:R-:W-:-:S02]  /*1480*/  CS2R R146, SRZ ;  /* 0x0000000000927805 */ /* 0x000fc4000001ff00 */
[----:B------:R-:W-:Y:S02]  /*1490*/  PLOP3.LUT P0, PT, PT, PT, UP0, 0x80, 0x0 ;  /* 0x000000000000781c */ /* 0x000fe40003f0f008 */
[----:B------:R-:W-:Y:S02]  /*14a0*/  CS2R R144, SRZ ;  /* 0x0000000000907805 */ /* 0x000fe4000001ff00 */
[----:B------:R-:W-:Y:S02]  /*14b0*/  SHF.R.S32.HI R3, RZ, 0x1f, R0 ;  /* 0x0000001fff037819 */ /* 0x000fe40000011400 */
[----:B------:R-:W-:Y:S02]  /*14c0*/  CS2R R142, SRZ ;  /* 0x00000000008e7805 */ /* 0x000fe4000001ff00 */
[----:B------:R-:W-:Y:S02]  /*14d0*/  SHF.R.S32.HI R5, RZ, 0x1f, R4 ;  /* 0x0000001fff057819 */ /* 0x000fe40000011404 */
[----:B------:R-:W-:-:S02]  /*14e0*/  CS2R R140, SRZ ;  /* 0x00000000008c7805 */ /* 0x000fc4000001ff00 */
[----:B------:R-:W-:Y:S01]  /*14f0*/  LEA.HI R3, R3, R0, RZ, 0x6 ;  /* 0x0000000003037211 */ /* 0x000fe200078f30ff */
[----:B------:R-:W-:Y:S01]  /*1500*/  IMAD.MOV.U32 R0, RZ, RZ, RZ ;  /* 0x000000ffff007224 */ /* 0x000fe200078e00ff */
[----:B------:R-:W-:Y:S02]  /*1510*/  LEA.HI R5, R5, R4, RZ, 0x6 ;  /* 0x0000000405057211 */ /* 0x000fe400078f30ff */
[----:B------:R-:W-:Y:S02]  /*1520*/  CS2R R138, SRZ ;  /* 0x00000000008a7805 */ /* 0x000fe4000001ff00 */
[----:B------:R-:W-:Y:S01]  /*1530*/  SHF.R.S32.HI R168, RZ, 0x6, R3 ;  /* 0x00000006ffa87819 */ /* 0x000fe20000011403 */
[----:B------:R-:W-:Y:S01]  /*1540*/  IMAD.MOV.U32 R3, RZ, RZ, RZ ;  /* 0x000000ffff037224 */ /* 0x000fe200078e00ff */
[----:B------:R-:W-:Y:S02]  /*1550*/  SHF.R.S32.HI R5, RZ, 0x6, R5 ;  /* 0x00000006ff057819 */ /* 0x000fe40000011405 */
[----:B------:R-:W-:-:S02]  /*1560*/  CS2R R136, SRZ ;  /* 0x0000000000887805 */ /* 0x000fc4000001ff00 */
[----:B------:R-:W-:Y:S02]  /*1570*/  CS2R R134, SRZ ;  /* 0x0000000000867805 */ /* 0x000fe4000001ff00 */
[----:B------:R-:W-:Y:S02]  /*1580*/  CS2R R132, SRZ ;  /* 0x0000000000847805 */ /* 0x000fe4000001ff00 */
[----:B------:R-:W-:Y:S02]  /*1590*/  VIMNMX R168, R168, R5, PT ;  /* 0x00000005a8a87248 */ /* 0x000fe40003fe0100 */
        /* <DEDUP_REMOVED lines=51> */
[----:B------:R-:W-:Y:S01]  /*18d0*/  MOV R169, RZ ;  /* 0x000000ff00a97202 */ /* 0x000fe20000000f00 */
[----:B------:R-:W-:Y:S01]  /*18e0*/  IMAD.MOV.U32 R7, RZ, RZ, RZ ;  /* 0x000000ffff077224 */ /* 0x000fe200078e00ff */
[----:B------:R-:W-:Y:S01]  /*18f0*/  CS2R R170, SRZ ;  /* 0x0000000000aa7805 */ /* 0x000fe2000001ff00 */
[----:B------:R-:W-:Y:S01]  /*1900*/  IMAD.MOV.U32 R24, RZ, RZ, RZ ;  /* 0x000000ffff187224 */ /* 0x000fe200078e00ff */
[----:B------:R-:W-:Y:S01]  /*1910*/  CS2R R26, SRZ ;  /* 0x00000000001a7805 */ /* 0x000fe2000001ff00 */
[----:B------:R-:W-:Y:S01]  /*1920*/  IMAD.MOV.U32 R172, RZ, RZ, RZ ;  /* 0x000000ffffac7224 */ /* 0x000fe200078e00ff */
[----:B------:R-:W-:Y:S06]  /*1930*/  @!P0 BRA `(.L_x_6658) ;  /* 0x0000001400e88947 */ /* 0x000fec0003800000 */
        /* <DEDUP_REMOVED lines=13> */
[----:B------:R-:W-:Y:S01]  /*1a10*/  UMOV UR7, 0x40000040 ;  /* 0x4000004000077882 */ /* 0x000fe20000000000 */
[----:B------:R-:W1:Y:S01]  /*1a20*/  S2R R20, SR_TID.X ;  /* 0x0000000000147919 */ /* 0x000e620000002100 */
[----:B0-----:R-:W-:-:S04]  /*1a30*/  LEA.HI R5, R4, R4, RZ, 0x1 ;  /* 0x0000000404057211 */ /* 0x001fc800078f08ff */
[----:B------:R-:W-:Y:S01]  /*1a40*/  LOP3.LUT R5, R5, 0x1fffe, RZ, 0xc0, !PT ;  /* 0x0001fffe05057812 */ /* 0x000fe200078ec0ff */
[----:B------:R-:W-:-:S04]  /*1a50*/  WARPGROUP.ARRIVE ;  /* 0x00000000000079c5 */ /* 0x000fc80000000000 */
        /* <DEDUP_REMOVED lines=12> */
[----:B-1----:R-:W-:Y:S02]  /*1b20*/  LOP3.LUT R20, R20, 0x7f, RZ, 0xc0, !PT ;  /* 0x0000007f14147812 */ /* 0x002fe400078ec0ff */
[----:B------:R-:W-:Y:S01]  /*1b30*/  R2UR UR12, R8 ;  /* 0x00000000080c72ca */ /* 0x000fe200000e0000 */
[----:B------:R-:W-:Y:S01]  /*1b40*/  IMAD R4, R2, 0x1000, R7 ;  /* 0x0000100002047824 */ /* 0x000fe200078e0207 */
[C---:B------:R-:W-:Y:S01]  /*1b50*/  IADD3 R8, R5.reuse, 0x4, RZ ;  /* 0x0000000405087810 */ /* 0x040fe20007ffe0ff */
[----:B------:R-:W-:Y:S01]  /*1b60*/  VIADD R5, R5, 0x6 ;  /* 0x0000000605057836 */ /* 0x000fe20000000000 */
[----:B------:R-:W-:Y:S01]  /*1b70*/  ISETP.NE.AND P1, PT, R20, RZ, PT ;  /* 0x000000ff1400720c */ /* 0x000fe20003f25270 */
[C---:B------:R-:W-:Y:S01]  /*1b80*/  VIADD R6, R4.reuse, 0x80 ;  /* 0x0000008004067836 */ /* 0x040fe20000000000 */
[----:B------:R-:W-:Y:S02]  /*1b90*/  R2UR UR10, R4 ;  /* 0x00000000040a72ca */ /* 0x000fe400000e0000 */
[----:B------:R-:W-:-:S02]  /*1ba0*/  R2UR UR16, R8 ;  /* 0x00000000081072ca */ /* 0x000fc400000e0000 */
[----:B------:R-:W-:Y:S01]  /*1bb0*/  R2UR UR14, R6 ;  /* 0x00000000060e72ca */ /* 0x000fe200000e0000 */
[C---:B------:R-:W-:Y:S01]  /*1bc0*/  VIADD R6, R4.reuse, 0x100 ;  /* 0x0000010004067836 */ /* 0x040fe20000000000 */
[----:B------:R-:W-:Y:S01]  /*1bd0*/  R2UR UR4, R5 ;  /* 0x00000000050472ca */ /* 0x000fe200000e0000 */
[----:B------:R-:W-:-:S03]  /*1be0*/  VIADD R4, R4, 0x180 ;  /* 0x0000018004047836 */ /* 0x000fc60000000000 */
[----:B------:R-:W-:Y:S02]  /*1bf0*/  R2UR UR18, R6 ;  /* 0x00000000061272ca */ /* 0x000fe400000e0000 */
[----:B------:R-:W-:Y:S01]  /*1c00*/  R2UR UR6, R4 ;  /* 0x00000000040672ca */ /* 0x000fe200000e0000 */
[----:B------:R-:W-:Y:S01]  /*1c10*/  HGMMA.64x256x16.F32.BF16 R24, gdesc[UR8].tnspB, RZ, !UPT, gsb0 ;  /* 0x43e00000081879f0 */ /* 0x000fe2000c0018ff */
[----:B------:R-:W-:-:S04]  /*1c20*/  @!P1 IMAD R4, R2, 0x8, R17 ;  /* 0x0000000802049824 */ /* 0x000fc800078e0211 */
[----:B------:R-:W-:-:S05]  /*1c30*/  @!P1 VIADD R4, R4, 0x38860 ;  /* 0x0003886004049836 */ /* 0x000fca0000000000 */
[----:B------:R-:W-:Y:S01]  /*1c40*/  @!P1 PRMT R4, RZ, 0x654, R4 ;  /* 0x00000654ff049816 */ /* 0x000fe20000000004 */
[----:B------:R-:W-:Y:S02]  /*1c50*/  WARPGROUP.DEPBAR.LE gsb0, 0x0 ;  /* 0x00008000000079c5 */ /* 0x000fe40000010000 */
[----:B------:R-:W-:-:S15]  /*1c60*/  WARPGROUP.ARRIVE ;  /* 0x00000000000079c5 */ /* 0x000fde0000000000 */
        /* <DEDUP_REMOVED lines=14> */
.L_x_6661:
[----:B------:R-:W-:Y:S01]  /*1d50*/  BAR.SYNC.DEFER_BLOCKING 0xe, 0x100 ;  /* 0x0384000000007b1d */ /* 0x000fe20000010000 */
[----:B01----:R-:W-:Y:S01]  /*1d60*/  IMAD R4, R2, 0x40, R18 ;  /* 0x0000004002047824 */ /* 0x003fe200078e0212 */
[----:B------:R-:W-:Y:S01]  /*1d70*/  ISETP.GT.AND P2, PT, R168, RZ, PT ;  /* 0x000000ffa800720c */ /* 0x000fe20003f44270 */
[----:B------:R-:W-:Y:S02]  /*1d80*/  VIADD R2, R2, 0x1 ;  /* 0x0000000102027836 */ /* 0x000fe40000000000 */
[----:B------:R-:W-:Y:S01]  /*1d90*/  IMAD R4, R4, 0x4, R17 ;  /* 0x0000000404047824 */ /* 0x000fe200078e0211 */
[----:B------:R-:W-:Y:S01]  /*1da0*/  UMOV UR11, 0x40000040 ;  /* 0x40000040000b7882 */ /* 0x000fe20000000000 */
[----:B------:R-:W-:Y:S01]  /*1db0*/  UMOV UR15, 0x40000040 ;  /* 0x40000040000f7882 */ /* 0x000fe20000000000 */
[----:B------:R-:W-:Y:S01]  /*1dc0*/  ISETP.NE.AND P0, PT, R2, 0x2, PT ;  /* 0x000000020200780c */ /* 0x000fe20003f05270 */
[----:B------:R-:W-:Y:S01]  /*1dd0*/  UMOV UR19, 0x40000040 ;  /* 0x4000004000137882 */ /* 0x000fe20000000000 */
[----:B------:R-:W-:Y:S01]  /*1de0*/  UMOV UR7, 0x40000040 ;  /* 0x4000004000077882 */ /* 0x000fe20000000000 */
[----:B------:R-:W-:Y:S01]  /*1df0*/  VIADD R168, R168, 0xffffffff ;  /* 0xffffffffa8a87836 */ /* 0x000fe20000000000 */
[----:B------:R-:W-:Y:S01]  /*1e00*/  SEL R2, R2, RZ, P0 ;  /* 0x000000ff02027207 */ /* 0x000fe20000000000 */
[----:B------:R-:W0:Y:S04]  /*1e10*/  LDS R5, [R4+0x38400] ;  /* 0x0384000004057984 */ /* 0x000e280000000800 */
[----:B------:R1:W2:Y:S02]  /*1e20*/  LDS R6, [R4+0x38420] ;  /* 0x0384200004067984 */ /* 0x0002a40000000800 */
[----:B-1----:R-:W-:-:S05]  /*1e30*/  IMAD R4, R2, 0x1000, R7 ;  /* 0x0000100002047824 */ /* 0x002fca00078e0207 */
[----:B------:R-:W-:Y:S01]  /*1e40*/  R2UR UR10, R4 ;  /* 0x00000000040a72ca */ /* 0x000fe200000e0000 */
        /* <DEDUP_REMOVED lines=128> */
[----:B------:R-:W-:-:S04]  /*2650*/  IADD3 R5, R4, 0x80, RZ ;  /* 0x0000008004057810 */ /* 0x000fc80007ffe0ff */
[----:B------:R-:W-:Y:S01]  /*2660*/  R2UR UR14, R5 ;  /* 0x00000000050e72ca */ /* 0x000fe200000e0000 */
[----:B------:R-:W-:Y:S01]  /*2670*/  WARPGROUP.ARRIVE ;  /* 0x00000000000079c5 */ /* 0x000fe20000000000 */
[C---:B------:R-:W-:Y:S02]  /*2680*/  VIADD R5, R4.reuse, 0x100 ;  /* 0x0000010004057836 */ /* 0x040fe40000000000 */
[----:B------:R-:W-:-:S03]  /*2690*/  VIADD R4, R4, 0x180 ;  /* 0x0000018004047836 */ /* 0x000fc60000000000 */
[----:B------:R-:W-:Y:S01]  /*26a0*/  HGMMA.64x256x16.F32.BF16 R24, gdesc[UR8].tnspB, R24, gsb0 ;  /* 0x43e00000081879f0 */ /* 0x000fe20008001818 */
[----:B------:R-:W-:Y:S02]  /*26b0*/  R2UR UR18, R5 ;  /* 0x00000000051272ca */ /* 0x000fe400000e0000 */
[----:B------:R-:W-:Y:S01]  /*26c0*/  R2UR UR6, R4 ;  /* 0x00000000040672ca */ /* 0x000fe200000e0000 */
[----:B------:R-:W-:Y:S01]  /*26d0*/  @!P1 IMAD R4, R2, 0x8, R17 ;  /* 0x0000000802049824 */ /* 0x000fe200078e0211 */
[----:B------:R-:W-:-:S03]  /*26e0*/  SEL R5, RZ, 0x1, P0 ;  /* 0x00000001ff057807 */ /* 0x000fc60000000000 */
[----:B------:R-:W-:Y:S01]  /*26f0*/  @!P1 VIADD R4, R4, 0x38860 ;  /* 0x0003886004049836 */ /* 0x000fe20000000000 */
[----:B------:R-:W-:-:S04]  /*2700*/  LOP3.LUT R16, R16, R5, RZ, 0x3c, !PT ;  /* 0x0000000510107212 */ /* 0x000fc800078e3cff */
        /* <DEDUP_REMOVED lines=16> */
.L_x_6660:
[----:B------:R-:W-:Y:S01]  /*2810*/  BAR.SYNC.DEFER_BLOCKING 0xe, 0x100 ;  /* 0x0384000000007b1d */ /* 0x000fe20000010000 */
[C---:B01----:R-:W-:Y:S01]  /*2820*/  IMAD R4, R2.reuse, 0x40, R18 ;  /* 0x0000004002047824 */ /* 0x043fe200078e0212 */
[----:B------:R-:W-:Y:S01]  /*2830*/  PLOP3.LUT P0, PT, PT, PT, PT, 0x8, 0x0 ;  /* 0x000000000000781c */ /* 0x000fe20003f0e170 */
[----:B------:R-:W-:Y:S02]  /*2840*/  VIADD R2, R2, 0x1 ;  /* 0x0000000102027836 */ /* 0x000fe40000000000 */
[----:B------:R-:W-:-:S03]  /*2850*/  IMAD R17, R4, 0x4, R17 ;  /* 0x0000000404117824 */ /* 0x000fc600078e0211 */
[----:B------:R-:W-:-:S04]  /*2860*/  ISETP.NE.AND P1, PT, R2, 0x2, PT ;  /* 0x000000020200780c */ /* 0x000fc80003f25270 */
[----:B------:R-:W-:Y:S02]  /*2870*/  SEL R7, RZ, 0x1, P1 ;  /* 0x00000001ff077807 */ /* 0x000fe40000800000 */
[----:B------:R-:W-:Y:S02]  /*2880*/  SEL R2, R2, RZ, P1 ;  /* 0x000000ff02027207 */ /* 0x000fe40000800000 */
[----:B------:R-:W-:Y:S01]  /*2890*/  LOP3.LUT R16, R16, R7, RZ, 0x3c, !PT ;  /* 0x0000000710107212 */ /* 0x000fe200078e3cff */
        /* <DEDUP_REMOVED lines=132> */
.L_x_6658:
[----:B------:R-:W-:Y:S02]  /*30e0*/  ISETP.GE.AND P1, PT, R168, 0x1, PT ;  /* 0x00000001a800780c */ /* 0x000fe40003f26270 */
[----:B------:R-:W-:-:S11]  /*30f0*/  PLOP3.LUT P0, PT, PT, PT, PT, 0x80, 0x0 ;  /* 0x000000000000781c */ /* 0x000fd60003f0f070 */
[----:B------:R-:W-:Y:S05]  /*3100*/  @!P1 BRA `(.L_x_6659) ;  /* 0x0000009400d89947 */ /* 0x000fea0003800000 */
[----:B------:R-:W0:Y:S02]  /*3110*/  SHFL.IDX PT, R0, R196, RZ, 0x1f ;  /* 0x00001fffc4007589 */ /* 0x000e2400000e0000 */
[----:B0-----:R-:W-:-:S04]  /*3120*/  LEA.HI R3, R0, R0, RZ, 0x1 ;  /* 0x0000000000037211 */ /* 0x001fc800078f08ff */
[----:B------:R-:W-:-:S05]  /*3130*/  LOP3.LUT R3, R3, 0x1fffe, RZ, 0xc0, !PT ;  /* 0x0001fffe03037812 */ /* 0x000fca00078ec0ff */
[----:B------:R-:W-:Y:S02]  /*3140*/  IMAD.IADD R0, R0, 0x1, -R3 ;  /* 0x0000000100007824 */ /* 0x000fe400078e0a03 */
[----:B------:R-:W-:Y:S02]  /*3150*/  VIADD R3, R17, 0x36400 ;  /* 0x0003640011037836 */ /* 0x000fe40000000000 */
[----:B------:R-:W-:-:S03]  /*3160*/  IMAD R0, R0, 0x8000, R17 ;  /* 0x0000800000007824 */ /* 0x000fc600078e0211 */
[----:B------:R-:W-:Y:S02]  /*3170*/  LOP3.LUT P0, RZ, R3, 0x3ff, RZ, 0xc0, !PT ;  /* 0x000003ff03ff7812 */ /* 0x000fe4000780c0ff */
[----:B------:R-:W-:-:S04]  /*3180*/  IADD3 R0, R0, 0x400, RZ ;  /* 0x0000040000007810 */ /* 0x000fc80007ffe0ff */
        /* <DEDUP_REMOVED lines=20> */
.L_x_6662:
[----:B------:R-:W-:Y:S01]  /*32d0*/  ULEA.HI UR4, UR36, UR36, URZ, 0x1 ;  /* 0x0000002424047291 */ /* 0x000fe2000f8f083f */
[----:B------:R-:W-:-:S03]  /*32e0*/  IMAD.U32 R0, RZ, RZ, UR40 ;  /* 0x00000028ff007e24 */ /* 0x000fc6000f8e00ff */
[----:B------:R-:W-:Y:S02]  /*32f0*/  ULOP3.LUT UR4, UR4, 0xfffffffe, URZ, 0xc0, !UPT ;  /* 0xfffffffe04047892 */ /* 0x000fe4000f8ec03f */
[----:B------:R-:W-:Y:S02]  /*3300*/  ISETP.NE.AND P0, PT, R0, 0x3, PT ;  /* 0x000000030000780c */ /* 0x000fe40003f05270 */
[----:B------:R-:W-:-:S06]  /*3310*/  UIADD3 UR4, UR36, -UR4, URZ ;  /* 0x8000000424047290 */ /* 0x000fcc000fffe03f */
[----:B------:R-:W-:-:S04]  /*3320*/  MOV R4, UR4 ;  /* 0x0000000400047c02 */ /* 0x000fc80008000f00 */
[----:B------:R-:W-:-:S04]  /*3330*/  SHF.L.U32 R4, R4, 0x1f, RZ ;  /* 0x0000001f04047819 */ /* 0x000fc800000006ff */
[----:B------:R-:W0:Y:S02]  /*3340*/  SYNCS.PHASECHK.TRANS64.TRYWAIT P1, [R17+URZ+0x38800], R4 ;  /* 0x03880004110075a7 */ /* 0x000e24000802017f */
[----:B0-----:R-:W-:Y:S05]  /*3350*/  @!P1 BRA `(.L_x_6663) ;  /* 0x0000011400489947 */ /* 0x001fea0003800000 */
.L_x_6791:
[----:B------:R-:W-:Y:S05]  /*3360*/  @!P0 BRA `(.L_x_6664) ;  /* 0x0000000000048947 */ /* 0x000fea0003800000 */
[----:B------:R-:W-:Y:S01]  /*3370*/  BPT.TRAP 0x1 ;  /* 0x000000040000795c */ /* 0x000fe20000300000 */
.L_x_6664:
[----:B------:R-:W-:Y:S01]  /*3380*/  IMAD R6, R2, 0x8, R17 ;  /* 0x0000000802067824 */ /* 0x000fe200078e0211 */
[----:B------:R-:W-:-:S04]  /*3390*/  SHF.L.U32 R7, R16, 0x1f, RZ ;  /* 0x0000001f10077819 */ /* 0x000fc800000006ff */
[----:B------:R1:W2:Y:S01]  /*33a0*/  SYNCS.PHASECHK.TRANS64.TRYWAIT P1, [R6+URZ+0x38830], R7 ;  /* 0x03883007060075a7 */ /* 0x0002a2000802017f */
[----:B------:R-:W-:Y:S05]  /*33b0*/  @!P0 BRA `(.L_x_6665) ;  /* 0x0000000000048947 */ /* 0x000fea0003800000 */
[----:B------:R-:W-:Y:S01]  /*33c0*/  BPT.TRAP 0x1 ;  /* 0x000000040000795c */ /* 0x000fe20000300000 */
.L_x_6665:
[----:B------:R-:W-:-:S05]  /*33d0*/  VIADD R0, R17, 0x22400 ;  /* 0x0002240011007836 */ /* 0x000fca0000000000 */
[----:B------:R-:W-:-:S04]  /*33e0*/  SHF.R.U32.HI R0, RZ, 0x4, R0 ;  /* 0x00000004ff007819 */ /* 0x000fc80000011600 */
[----:B------:R-:W-:Y:S01]  /*33f0*/  LOP3.LUT R0, R0, 0x3fff, RZ, 0xc0, !PT ;  /* 0x00003fff00007812 */ /* 0x000fe200078ec0ff */
[----:B--2---:R-:W-:Y:S06]  /*3400*/  @P1 BRA `(.L_x_6666) ;  /* 0x0000000000081947 */ /* 0x004fec0003800000 */
[----:B------:R-:W2:Y:S02]  /*3410*/  SYNCS.PHASECHK.TRANS64.TRYWAIT P1, [R6+URZ+0x38830], R7 ;  /* 0x03883007060075a7 */ /* 0x000ea4000802017f */
[----:B--2---:R-:W-:Y:S05]  /*3420*/  @!P1 BRA `(.L_x_6667) ;  /* 0x0000011400289947 */ /* 0x004fea0003800000 */
.L_x_6666:
[----:B------:R-:W-:Y:S05]  /*3430*/  WARPSYNC.ALL ;  /* 0x0000000000007948 */ /* 0x000fea0003800000 */
[----:B------:R-:W-:Y:S01]  /*3440*/  LOP3.LUT R0, R0, 0x10000, RZ, 0xfc, !PT ;  /* 0x0001000000007812 */ /* 0x000fe200078efcff */
[----:B------:R-:W-:Y:S01]  /*3450*/  VIADD R3, R17, 0x20400 ;  /* 0x0002040011037836 */ /* 0x000fe20000000000 */
[----:B------:R-:W-:-:S03]  /*3460*/  WARPGROUP.ARRIVE ;  /* 0x00000000000079c5 */ /* 0x000fc60000000000 */
[----:B------:R-:W-:Y:S01]  /*3470*/  IMAD R5, R2, 0x200, R0 ;  /* 0x0000020002057824 */ /* 0x000fe200078e0200 */
[----:B------:R-:W-:Y:S01]  /*3480*/  UMOV UR11, 0x40000040 ;  /* 0x40000040000b7882 */ /* 0x000fe20000000000 */
[----:B------:R-:W-:Y:S01]  /*3490*/  UMOV UR9, 0x40000040 ;  /* 0x4000004000097882 */ /* 0x000fe20000000000 */
[----:B------:R-:W-:Y:S01]  /*34a0*/  SHF.R.U32.HI R3, RZ, 0x4, R3 ;  /* 0x00000004ff037819 */ /* 0x000fe20000011603 */
[----:B------:R-:W-:Y:S01]  /*34b0*/  UMOV UR15, 0x40000040 ;  /* 0x40000040000f7882 */ /* 0x000fe20000000000 */
[----:B------:R-:W-:Y:S01]  /*34c0*/  R2UR UR10, R5 ;  /* 0x00000000050a72ca */ /* 0x000fe200000e0000 */
[----:B------:R-:W-:Y:S01]  /*34d0*/  UMOV UR13, 0x40000040 ;  /* 0x40000040000d7882 */ /* 0x000fe20000000000 */
[----:B------:R-:W-:Y:S01]  /*34e0*/  LOP3.LUT R3, R3, 0x3fff, RZ, 0xc0, !PT ;  /* 0x00003fff03037812 */ /* 0x000fe200078ec0ff */
[----:B------:R-:W-:Y:S01]  /*34f0*/  UMOV UR19, 0x40000040 ;  /* 0x4000004000137882 */ /* 0x000fe20000000000 */
[----:B------:R-:W-:Y:S01]  /*3500*/  UMOV UR17, 0x40000040 ;  /* 0x4000004000117882 */ /* 0x000fe20000000000 */
[----:B------:R-:W-:Y:S01]  /*3510*/  UMOV UR23, 0x40000040 ;  /* 0x4000004000177882 */ /* 0x000fe20000000000 */
[----:B------:R-:W-:Y:S01]  /*3520*/  LOP3.LUT R3, R3, 0x10000, RZ, 0xfc, !PT ;  /* 0x0001000003037812 */ /* 0x000fe200078efcff */
[----:B------:R-:W-:-:S03]  /*3530*/  UMOV UR21, 0x40000040 ;  /* 0x4000004000157882 */ /* 0x000fc60000000000 */
[C---:B------:R-:W-:Y:S01]  /*3540*/  R2UR UR8, R3.reuse ;  /* 0x00000000030872ca */ /* 0x040fe200000e0000 */
[----:B------:R-:W-:Y:S02]  /*3550*/  VIADD R5, R3, 0x2 ;  /* 0x0000000203057836 */ /* 0x000fe40000000000 */
[----:B------:R-:W-:Y:S02]  /*3560*/  UIADD3 UR14, UR10, 0x2, URZ ;  /* 0x000000020a0e7890 */ /* 0x000fe4000fffe03f */
[----:B------:R-:W-:Y:S01]  /*3570*/  UIADD3 UR18, UR10, 0x4, URZ ;  /* 0x000000040a127890 */ /* 0x000fe2000fffe03f */
[----:B------:R-:W-:Y:S01]  /*3580*/  R2UR UR12, R5 ;  /* 0x00000000050c72ca */ /* 0x000fe200000e0000 */
[C---:B------:R-:W-:Y:S01]  /*3590*/  VIADD R5, R3.reuse, 0x4 ;  /* 0x0000000403057836 */ /* 0x040fe20000000000 */
[----:B------:R-:W-:Y:S01]  /*35a0*/  UIADD3 UR22, UR10, 0x6, URZ ;  /* 0x000000060a167890 */ /* 0x000fe2000fffe03f */
[----:B------:R-:W-:-:S03]  /*35b0*/  VIADD R3, R3, 0x6 ;  /* 0x0000000603037836 */ /* 0x000fc60000000000 */
[----:B------:R-:W-:Y:S01]  /*35c0*/  R2UR UR16, R5 ;  /* 0x00000000051072ca */ /* 0x000fe200000e0000 */
[----:B------:R-:W-:Y:S01]  /*35d0*/  HGMMA.64x64x16.F32.BF16 R24, gdesc[UR8], RZ, !UPT, gsb0 ;  /* 0x00e00000081879f0 */ /* 0x000fe2000c0018ff */
[----:B------:R-:W-:Y:S02]  /*35e0*/  R2UR UR20, R3 ;  /* 0x00000000031472ca */ /* 0x000fe400000e0000 */
        /* <DEDUP_REMOVED lines=10> */
[----:B------:R-:W3:Y:S02]  /*3690*/  SYNCS.PHASECHK.TRANS64.TRYWAIT P1, [R17+URZ+0x38810], R4 ;  /* 0x03881004110075a7 */ /* 0x000ee4000802017f */
[----:B---3--:R-:W-:Y:S05]  /*36a0*/  @!P1 BRA `(.L_x_6668) ;  /* 0x00000110009c9947 */ /* 0x008fea0003800000 */
.L_x_6792:
[----:B------:R-:W-:Y:S05]  /*36b0*/  @!P0 BRA `(.L_x_6669) ;  /* 0x0000000000048947 */ /* 0x000fea0003800000 */
[----:B------:R-:W-:Y:S01]  /*36c0*/  BPT.TRAP 0x1 ;  /* 0x000000040000795c */ /* 0x000fe20000300000 */
.L_x_6669:
[----:B------:R4:W0:Y:S01]  /*36d0*/  SYNCS.PHASECHK.TRANS64.TRYWAIT P1, [R6+URZ+0x38850], R7 ;  /* 0x03885007060075a7 */ /* 0x000822000802017f */
[----:B------:R-:W-:Y:S05]  /*36e0*/  @!P0 BRA `(.L_x_6670) ;  /* 0x0000000000048947 */ /* 0x000fea0003800000 */
[----:B------:R-:W-:Y:S01]  /*36f0*/  BPT.TRAP 0x1 ;  /* 0x000000040000795c */ /* 0x000fe20000300000 */
.L_x_6670:
[C---:B------:R-:W-:Y:S02]  /*3700*/  VIADD R3, R17.reuse, 0x400 ;  /* 0x0000040011037836 */ /* 0x040fe40000000000 */
[----:B0--3--:R-:W-:-:S03]  /*3710*/  VIADD R4, R17, 0x26400 ;  /* 0x0002640011047836 */ /* 0x009fc60000000000 */
[----:B------:R-:W-:Y:S02]  /*3720*/  SHF.R.U32.HI R3, RZ, 0x4, R3 ;  /* 0x00000004ff037819 */ /* 0x000fe40000011603 */
[----:B------:R-:W-:Y:S02]  /*3730*/  SHF.R.U32.HI R4, RZ, 0x4, R4 ;  /* 0x00000004ff047819 */ /* 0x000fe40000011604 */
[----:B------:R-:W-:Y:S02]  /*3740*/  LOP3.LUT R3, R3, 0x3fff, RZ, 0xc0, !PT ;  /* 0x00003fff03037812 */ /* 0x000fe400078ec0ff */
[----:B------:R-:W-:Y:S02]  /*3750*/  LOP3.LUT R4, R4, 0x3fff, RZ, 0xc0, !PT ;  /* 0x00003fff04047812 */ /* 0x000fe400078ec0ff */
[----:B------:R-:W-:Y:S02]  /*3760*/  LOP3.LUT R3, R3, 0x10000, RZ, 0xfc, !PT ;  /* 0x0001000003037812 */ /* 0x000fe400078efcff */
[----:B------:R-:W-:-:S02]  /*3770*/  LOP3.LUT R4, R4, 0x10000, RZ, 0xfc, !PT ;  /* 0x0001000004047812 */ /* 0x000fc400078efcff */
[----:B------:R-:W-:Y:S01]  /*3780*/  LEA R5, R2, R3, 0xc ;  /* 0x0000000302057211 */ /* 0x000fe200078e60ff */
[----:B------:R-:W-:Y:S06]  /*3790*/  @P1 BRA `(.L_x_6671) ;  /* 0x0000000000081947 */ /* 0x000fec0003800000 */
[----:B------:R-:W0:Y:S02]  /*37a0*/  SYNCS.PHASECHK.TRANS64.TRYWAIT P1, [R6+URZ+0x38850], R7 ;  /* 0x03885007060075a7 */ /* 0x000e24000802017f */
[----:B0-----:R-:W-:Y:S05]  /*37b0*/  @!P1 BRA `(.L_x_6672) ;  /* 0x00000110006c9947 */ /* 0x001fea0003800000 */
.L_x_6671:
[C---:B------:R-:W-:Y:S01]  /*37c0*/  R2UR UR24, R4.reuse ;  /* 0x00000000041872ca */ /* 0x040fe200000e0000 */
[----:B------:R-:W-:Y:S01]  /*37d0*/  WARPGROUP.ARRIVE ;  /* 0x00000000000079c5 */ /* 0x000fe20000000000 */
[C---:B------:R-:W-:Y:S01]  /*37e0*/  R2UR UR26, R5.reuse ;  /* 0x00000000051a72ca */ /* 0x040fe200000e0000 */
[----:B------:R-:W-:Y:S01]  /*37f0*/  UMOV UR25, 0x40000040 ;  /* 0x4000004000197882 */ /* 0x000fe20000000000 */
[----:B------:R-:W-:Y:S01]  /*3800*/  UMOV UR27, 0x40000040 ;  /* 0x40000040001b7882 */ /* 0x000fe20000000000 */
[----:B------:R-:W-:Y:S01]  /*3810*/  VIADD R8, R4, 0x2 ;  /* 0x0000000204087836 */ /* 0x000fe20000000000 */
[----:B------:R-:W-:Y:S01]  /*3820*/  UMOV UR5, 0x40000040 ;  /* 0x4000004000057882 */ /* 0x000fe20000000000 */
[----:B012-4-:R-:W-:Y:S01]  /*3830*/  VIADD R7, R5, 0x2 ;  /* 0x0000000205077836 */ /* 0x017fe20000000000 */
[----:B------:R-:W-:Y:S01]  /*3840*/  UMOV UR7, 0x40000040 ;  /* 0x4000004000077882 */ /* 0x000fe20000000000 */
[----:B------:R-:W0:Y:S01]  /*3850*/  S2R R9, SR_TID.X ;  /* 0x0000000000097919 */ /* 0x000e220000002100 */
[----:B------:R-:W-:Y:S01]  /*3860*/  R2UR UR4, R8 ;  /* 0x00000000080472ca */ /* 0x000fe200000e0000 */
[----:B------:R-:W-:Y:S01]  /*3870*/  VIADD R8, R4, 0x4 ;  /* 0x0000000404087836 */ /* 0x000fe20000000000 */
[----:B------:R-:W-:Y:S01]  /*3880*/  R2UR UR6, R7 ;  /* 0x00000000070672ca */ /* 0x000fe200000e0000 */
[C---:B------:R-:W-:Y:S01]  /*3890*/  VIADD R7, R5.reuse, 0x4 ;  /* 0x0000000405077836 */ /* 0x040fe20000000000 */
[----:B------:R-:W-:Y:S01]  /*38a0*/  ULDC UR10, c[0x0][0xa80] ;  /* 0x0002a000000a7ab9 */ /* 0x000fe20000000800 */
[----:B------:R-:W-:Y:S01]  /*38b0*/  HGMMA.64x64x16.F32.BF16 R24, gdesc[UR24], R24, gsb0 ;  /* 0x00e00000181879f0 */ /* 0x000fe20008001818 */
[----:B------:R-:W-:-:S02]  /*38c0*/  VIADD R10, R5, 0x800 ;  /* 0x00000800050a7836 */ /* 0x000fc40000000000 */
[----:B------:R-:W1:Y:S01]  /*38d0*/  S2R R57, SR_TID.X ;  /* 0x0000000000397919 */ /* 0x000e620000002100 */
[----:B------:R-:W-:-:S04]  /*38e0*/  IMAD R201, R2, 0x1000, R19 ;  /* 0x0000100002c97824 */ /* 0x000fc800078e0213 */
[----:B------:R-:W-:Y:S01]  /*38f0*/  VIADD R203, R201, 0x80 ;  /* 0x00000080c9cb7836 */ /* 0x000fe20000000000 */
[----:B0-----:R-:W-:Y:S02]  /*3900*/  SHF.R.U32.HI R9, RZ, 0x7, R9 ;  /* 0x00000007ff097819 */ /* 0x001fe40000011609 */
[----:B-1----:R-:W-:Y:S01]  /*3910*/  LOP3.LUT R57, R57, 0x7f, RZ, 0xc0, !PT ;  /* 0x0000007f39397812 */ /* 0x002fe200078ec0ff */
        /* <DEDUP_REMOVED lines=124> */
[----:B------:R-:W0:Y:S01]  /*40e0*/  SHFL.IDX PT, R7, R9, RZ, 0x1f ;  /* 0x00001fff09077589 */ /* 0x000e2200000e0000 */
[----:B------:R-:W-:Y:S01]  /*40f0*/  VIADD R8, R4, 0x800 ;  /* 0x0000080004087836 */ /* 0x000fe20000000000 */
[----:B0-----:R-:W-:-:S04]  /*4100*/  ISETP.GT.AND P1, PT, R7, 0x7f, PT ;  /* 0x0000007f0700780c */ /* 0x001fc80003f24270 */
[----:B------:R-:W-:-:S04]  /*4110*/  SEL R7, RZ, 0x2, !P1 ;  /* 0x00000002ff077807 */ /* 0x000fc80004800000 */
[C---:B------:R-:W-:Y:S01]  /*4120*/  IADD3 R9, R7.reuse, R8, RZ ;  /* 0x0000000807097210 */ /* 0x040fe20007ffe0ff */
        /* <DEDUP_REMOVED lines=12> */
[----:B------:R-:W-:Y:S02]  /*41f0*/  IMAD.IADD R13, R10, 0x1, R9 ;  /* 0x000000010a0d7824 */ /* 0x000fe400078e0209 */
        /* <DEDUP_REMOVED lines=32> */
[----:B------:R-:W-:-:S03]  /*4400*/  VIADD R10, R5, 0xa00 ;  /* 0x00000a00050a7836 */ /* 0x000fc60000000000 */
        /* <DEDUP_REMOVED lines=130> */
[----:B------:R-:W-:Y:S02]  /*4c30*/  IMAD R5, R168, -0x40, R9 ;  /* 0xffffffc0a8057824 */ /* 0x000fe400078e0209 */
[----:B------:R-:W-:-:S03]  /*4c40*/  IMAD R9, R185, 0x40, R18 ;  /* 0x00000040b9097824 */ /* 0x000fc600078e0212 */
[----:B------:R-:W-:Y:S02]  /*4c50*/  IADD3 R7, R186, 0x1, R5 ;  /* 0x00000001ba077810 */ /* 0x000fe40007ffe005 */
[C---:B------:R-:W-:Y:S02]  /*4c60*/  IADD3 R5, -R22.reuse, R5, R186 ;  /* 0x0000000516057210 */ /* 0x040fe40007ffe1ba */
[----:B------:R-:W-:-:S04]  /*4c70*/  IADD3 R8, -R22, R7, -R184 ;  /* 0x0000000716087210 */ /* 0x000fc80007ffe9b8 */
[----:B------:R-:W-:Y:S02]  /*4c80*/  VIADDMNMX R11, R9, R8, R5, PT ;  /* 0x00000008090b7246 */ /* 0x000fe40003800105 */
[----:B------:R-:W-:Y:S02]  /*4c90*/  IADD3 R8, R8, 0x8, R9 ;  /* 0x0000000808087810 */ /* 0x000fe40007ffe009 */
[C---:B------:R-:W-:Y:S02]  /*4ca0*/  ISETP.GT.AND P1, PT, R11.reuse, RZ, PT ;  /* 0x000000ff0b00720c */ /* 0x040fe40003f24270 */
[C---:B------:R-:W-:Y:S02]  /*4cb0*/  ISETP.GT.AND P2, PT, R11.reuse, 0x1, PT ;  /* 0x000000010b00780c */ /* 0x040fe40003f44270 */
[----:B------:R-:W-:Y:S02]  /*4cc0*/  ISETP.GT.AND P3, PT, R11, 0x8, PT ;  /* 0x000000080b00780c */ /* 0x000fe40003f64270 */
[----:B------:R-:W-:Y:S01]  /*4cd0*/  VIMNMX R8, R5, R8, PT ;  /* 0x0000000805087248 */ /* 0x000fe20003fe0100 */
[----:B------:R-:W-:-:S02]  /*4ce0*/  WARPGROUP.DEPBAR.LE gsb0, 0x0 ;  /* 0x00008000000079c5 */ /* 0x000fc40000010000 */
[----:B------:R-:W-:-:S06]  /*4cf0*/  WARPGROUP.ARRIVE ;  /* 0x00000000000079c5 */ /* 0x000fcc0000000000 */
[----:B------:R-:W-:Y:S01]  /*4d00*/  HGMMA.64x64x16.F32.BF16 R24, gdesc[UR4], R24, gsb0 ;  /* 0x00e00000041879f0 */ /* 0x000fe20008001818 */
[----:B------:R-:W-:Y:S01]  /*4d10*/  R2UR UR4, R201 ;  /* 0x00000000c90472ca */ /* 0x000fe200000e0000 */
[----:B------:R-:W-:-:S12]  /*4d20*/  UMOV UR7, 0x40000040 ;  /* 0x4000004000077882 */ /* 0x000fd80000000000 */
[----:B------:R-:W-:Y:S01]  /*4d30*/  UMOV UR6, UR4 ;  /* 0x0000000400067c82 */ /* 0x000fe20008000000 */
[----:B------:R-:W-:Y:S01]  /*4d40*/  R2UR UR4, R203 ;  /* 0x00000000cb0472ca */ /* 0x000fe200000e0000 */
[C---:B------:R-:W-:Y:S01]  /*4d50*/  VIADD R203, R201.reuse, 0x100 ;  /* 0x00000100c9cb7836 */ /* 0x040fe20000000000 */
[----:B------:R-:W-:Y:S01]  /*4d60*/  IADD3 R201, R201, 0x180, RZ ;  /* 0x00000180c9c97810 */ /* 0x000fe20007ffe0ff */
        /* <DEDUP_REMOVED lines=48> */
[----:B------:R-:W0:Y:S01]  /*5070*/  SHFL.BFLY PT, R7, R10, 0x2, 0x1f ;  /* 0x0c401f000a077f89 */ /* 0x000e2200000e0000 */
        /* <DEDUP_REMOVED lines=12> */
[----:B0-----:R-:W-:Y:S02]  /*5140*/  FMNMX.FTZ R9, R10, R7, !PT ;  /* 0x000000070a097209 */ /* 0x001fe40007810000 */
[----:B------:R-:W-:Y:S02]  /*5150*/  FMNMX.FTZ R10, R30, R5, !PT ;  /* 0x000000051e0a7209 */ /* 0x000fe40007810000 */
[----:B------:R-:W-:Y:S01]  /*5160*/  FSEL R38, R38, -INF , P2 ;  /* 0xff80000026267808 */ /* 0x000fe20001000000 */
[----:B------:R-:W0:Y:S01]  /*5170*/  SHFL.BFLY PT, R12, R9, 0x1, 0x1f ;  /* 0x0c201f00090c7f89 */ /* 0x000e2200000e0000 */
        /* <DEDUP_REMOVED lines=12> */
[----:B0-----:R-:W-:-:S02]  /*5240*/  FMNMX.FTZ R5, R9, R12, !PT ;  /* 0x0000000c09057209 */ /* 0x001fc40007810000 */
[----:B------:R-:W-:Y:S02]  /*5250*/  ISETP.GT.AND P3, PT, R8, 0x29, PT ;  /* 0x000000290800780c */ /* 0x000fe40003f64270 */
[----:B------:R-:W-:Y:S01]  /*5260*/  FSEL R46, R46, -INF , P2 ;  /* 0xff8000002e2e7808 */ /* 0x000fe20001000000 */
[----:B------:R-:W-:Y:S01]  /*5270*/  FMUL.FTZ R9, R5, UR10 ;  /* 0x0000000a05097c20 */ /* 0x000fe20008410000 */
[----:B------:R-:W-:Y:S02]  /*5280*/  FMNMX.FTZ R7, R43, R10, !PT ;  /* 0x0000000a2b077209 */ /* 0x000fe40007810000 */
[----:B------:R-:W-:Y:S02]  /*5290*/  FSETP.NEU.FTZ.AND P4, PT, R5, -INF , PT ;  /* 0xff8000000500780b */ /* 0x000fe40003f9d000 */
[----:B------:R-:W-:Y:S02]  /*52a0*/  ISETP.GT.AND P1, PT, R8, 0x30, PT ;  /* 0x000000300800780c */ /* 0x000fe40003f24270 */
[----:B------:R-:W-:-:S02]  /*52b0*/  FSEL R47, R47, -INF , P3 ;  /* 0xff8000002f2f7808 */ /* 0x000fc40001800000 */
[----:B------:R-:W-:Y:S02]  /*52c0*/  FMNMX.FTZ R10, R46, R7, !PT ;  /* 0x000000072e0a7209 */ /* 0x000fe40007810000 */
        /* <DEDUP_REMOVED lines=28> */
[----:B------:R-:W-:Y:S01]  /*5490*/  FFMA.FTZ R176, R53, UR10, -R56 ;  /* 0x0000000a35b07c23 */ /* 0x000fe20008010838 */
[----:B------:R-:W0:Y:S01]  /*54a0*/  SHFL.BFLY PT, R15, R8, 0x2, 0x1f ;  /* 0x0c401f00080f7f89 */ /* 0x000e2200000e0000 */
[----:B------:R-:W1:Y:S08]  /*54b0*/  MUFU.EX2 R7, R7 ;  /* 0x0000000700077308 */ /* 0x000e700000000800 */
[----:B------:R-:W-:Y:S08]  /*54c0*/  MUFU.EX2 R9, R9 ;  /* 0x0000000900097308 */ /* 0x000ff00000000800 */
[----:B------:R-:W2:Y:S01]  /*54d0*/  MUFU.EX2 R12, R12 ;  /* 0x0000000c000c7308 */ /* 0x000ea20000000800 */
[----:B-1----:R-:W-:Y:S01]  /*54e0*/  F2FP.BF16.F32.PACK_AB R152, R10, R7 ;  /* 0x000000070a98723e */ /* 0x002fe200000010ff */
[----:B------:R-:W-:Y:S01]  /*54f0*/  FADD.FTZ R10, R7, R10 ;  /* 0x0000000a070a7221 */ /* 0x000fe20000010000 */
[----:B0-----:R-:W-:Y:S01]  /*5500*/  FMNMX.FTZ R24, R8, R15, !PT ;  /* 0x0000000f08187209 */ /* 0x001fe20007810000 */
[----:B------:R-:W-:-:S04]  /*5510*/  FFMA.FTZ R15, R40, UR10, -R56 ;  /* 0x0000000a280f7c23 */ /* 0x000fc80008010838 */
[----:B------:R-:W-:Y:S01]  /*5520*/  MUFU.EX2 R11, R11 ;  /* 0x0000000b000b7308 */ /* 0x000fe20000000800 */
[----:B------:R-:W0:Y:S07]  /*5530*/  SHFL.BFLY PT, R25, R24, 0x1, 0x1f ;  /* 0x0c201f0018197f89 */ /* 0x000e2e00000e0000 */
[----:B------:R-:W1:Y:S01]  /*5540*/  MUFU.EX2 R14, R14 ;  /* 0x0000000e000e7308 */ /* 0x000e620000000800 */
[----:B--2---:R-:W-:Y:S01]  /*5550*/  F2FP.BF16.F32.PACK_AB R154, R12, R9 ;  /* 0x000000090c9a723e */ /* 0x004fe200000010ff */
[----:B------:R-:W-:Y:S01]  /*5560*/  FADD.FTZ R9, R9, R10 ;  /* 0x0000000a09097221 */ /* 0x000fe20000010000 */
[----:B------:R-:W-:-:S03]  /*5570*/  IMAD.IADD R10, R186, 0x1, -R184 ;  /* 0x00000001ba0a7824 */ /* 0x000fc600078e0ab8 */
[----:B------:R-:W-:Y:S01]  /*5580*/  FADD.FTZ R12, R12, R9 ;  /* 0x000000090c0c7221 */ /* 0x000fe20000010000 */
[----:B------:R-:W-:Y:S01]  /*5590*/  IMAD R10, R185, 0x40, R10 ;  /* 0x00000040b90a7824 */ /* 0x000fe200078e020a */
[----:B------:R-:W-:Y:S04]  /*55a0*/  MUFU.EX2 R13, R13 ;  /* 0x0000000d000d7308 */ /* 0x000fe80000000800 */
[----:B------:R-:W-:-:S04]  /*55b0*/  SHF.R.S32.HI R7, RZ, 0x1f, R10 ;  /* 0x0000001fff077819 */ /* 0x000fc8000001140a */
[----:B------:R-:W2:Y:S01]  /*55c0*/  MUFU.EX2 R20, R20 ;  /* 0x0000001400147308 */ /* 0x000ea20000000800 */
[----:B-1----:R-:W-:Y:S01]  /*55d0*/  F2FP.BF16.F32.PACK_AB R156, R14, R11 ;  /* 0x0000000b0e9c723e */ /* 0x002fe200000010ff */
[----:B------:R-:W-:Y:S01]  /*55e0*/  FADD.FTZ R11, R11, R12 ;  /* 0x0000000c0b0b7221 */ /* 0x000fe20000010000 */
[----:B0-----:R-:W-:Y:S01]  /*55f0*/  FMNMX.FTZ R8, R24, R25, !PT ;  /* 0x0000001918087209 */ /* 0x001fe20007810000 */
[----:B------:R-:W-:Y:S01]  /*5600*/  VIADD R12, R168, 0xfffffffe ;  /* 0xfffffffea80c7836 */ /* 0x000fe20000000000 */
[----:B------:R-:W-:Y:S01]  /*5610*/  LEA.HI R7, R7, R10, RZ, 0x6 ;  /* 0x0000000a07077211 */ /* 0x000fe200078f30ff */
[----:B------:R-:W-:Y:S01]  /*5620*/  FADD.FTZ R14, R14, R11 ;  /* 0x0000000b0e0e7221 */ /* 0x000fe20000010000 */
[C---:B------:R-:W-:Y:S01]  /*5630*/  FSETP.NEU.FTZ.AND P1, PT, R8.reuse, -INF , PT ;  /* 0xff8000000800780b */ /* 0x040fe20003f3d000 */
[----:B------:R-:W-:Y:S01]  /*5640*/  FMUL.FTZ R24, R8, UR10 ;  /* 0x0000000a08187c20 */ /* 0x000fe20008410000 */
[----:B------:R-:W-:Y:S01]  /*5650*/  MUFU.EX2 R15, R15 ;  /* 0x0000000f000f7308 */ /* 0x000fe20000000800 */
[----:B------:R-:W-:-:S03]  /*5660*/  SHF.R.S32.HI R7, RZ, 0x6, R7 ;  /* 0x00000006ff077819 */ /* 0x000fc60000011407 */
[----:B------:R-:W-:Y:S02]  /*5670*/  FSEL R25, R24, RZ, P1 ;  /* 0x000000ff18197208 */ /* 0x000fe40000800000 */
[----:B------:R-:W-:Y:S02]  /*5680*/  ISETP.NE.AND P1, PT, R57, RZ, PT ;  /* 0x000000ff3900720c */ /* 0x000fe40003f25270 */
[----:B------:R-:W0:Y:S01]  /*5690*/  MUFU.EX2 R170, R170 ;  /* 0x000000aa00aa7308 */ /* 0x000e220000000800 */
        /* <DEDUP_REMOVED lines=20> */
[----:B--2---:R-:W-:Y:S01]  /*57e0*/  F2FP.BF16.F32.PACK_AB R158, R20, R13 ;  /* 0x0000000d149e723e */ /* 0x004fe200000010ff */
[----:B------:R-:W-:Y:S01]  /*57f0*/  FADD.FTZ R13, R13, R14 ;  /* 0x0000000e0d0d7221 */ /* 0x000fe20000010000 */
[----:B0-----:R-:W-:Y:S01]  /*5800*/  F2FP.BF16.F32.PACK_AB R160, R170, R15 ;  /* 0x0000000faaa0723e */ /* 0x001fe200000010ff */
[----:B------:R-:W-:Y:S01]  /*5810*/  @!P1 VIADD R6, R6, 0x38860 ;  /* 0x0003886006069836 */ /* 0x000fe20000000000 */
[----:B------:R-:W-:Y:S01]  /*5820*/  VIMNMX R9, RZ, R7, !PT ;  /* 0x00000007ff097248 */ /* 0x000fe20007fe0100 */
[----:B------:R-:W-:Y:S01]  /*5830*/  FADD.FTZ R20, R20, R13 ;  /* 0x0000000d14147221 */ /* 0x000fe20000010000 */
[----:B------:R-:W0:Y:S02]  /*5840*/  MUFU.EX2 R178, R178 ;  /* 0x000000b200b27308 */ /* 0x000e240000000800 */
[----:B------:R-:W-:Y:S01]  /*5850*/  ISETP.GE.AND P2, PT, R12, R9, PT ;  /* 0x000000090c00720c */ /* 0x000fe20003f46270 */
[----:B------:R-:W-:Y:S01]  /*5860*/  FADD.FTZ R15, R15, R20 ;  /* 0x000000140f0f7221 */ /* 0x000fe20000010000 */
[----:B------:R-:W-:-:S03]  /*5870*/  @!P1 PRMT R6, RZ, 0x654, R6 ;  /* 0x00000654ff069816 */ /* 0x000fc60000000006 */
[----:B------:R-:W-:Y:S01]  /*5880*/  FADD.FTZ R170, R170, R15 ;  /* 0x0000000faaaa7221 */ /* 0x000fe20000010000 */
        /* <DEDUP_REMOVED lines=15> */
[----:B------:R-:W-:Y:S01]  /*5980*/  MUFU.EX2 R21, R21 ;  /* 0x0000001500157308 */ /* 0x000fe20000000800 */
[----:B------:R0:W-:Y:S07]  /*5990*/  STSM.16.M88.4 [R189+0x36400], R152 ;  /* 0x03640098bd007844 */ /* 0x0001ee0000000200 */
[----:B------:R-:W3:Y:S01]  /*59a0*/  MUFU.EX2 R172, R172 ;  /* 0x000000ac00ac7308 */ /* 0x000ee20000000800 */
[----:B--2---:R-:W-:Y:S01]  /*59b0*/  F2FP.BF16.F32.PACK_AB R159, R200, R179 ;  /* 0x000000b3c89f723e */ /* 0x004fe200000010ff */
[----:B------:R-:W-:-:S04]  /*59c0*/  FADD.FTZ R179, R179, R182 ;  /* 0x000000b6b3b37221 */ /* 0x000fc80000010000 */
[----:B------:R0:W-:Y:S01]  /*59d0*/  STSM.16.M88.4 [R192], R156 ;  /* 0x0000009cc0007844 */ /* 0x0001e20000000200 */
[----:B------:R-:W-:Y:S01]  /*59e0*/  FADD.FTZ R200, R200, R179 ;  /* 0x000000b3c8c87221 */ /* 0x000fe20000010000 */
[----:B------:R-:W-:Y:S08]  /*59f0*/  MUFU.EX2 R181, R181 ;  /* 0x000000b500b57308 */ /* 0x000ff00000000800 */
[----:B------:R-:W2:Y:S01]  /*5a00*/  MUFU.EX2 R202, R202 ;  /* 0x000000ca00ca7308 */ /* 0x000ea20000000800 */
[----:B---3--:R-:W-:Y:S01]  /*5a10*/  F2FP.BF16.F32.PACK_AB R162, R172, R21 ;  /* 0x00000015aca2723e */ /* 0x008fe200000010ff */
[----:B------:R-:W-:-:S04]  /*5a20*/  FADD.FTZ R21, R21, R170 ;  /* 0x000000aa15157221 */ /* 0x000fc80000010000 */
[----:B------:R-:W-:Y:S02]  /*5a30*/  FADD.FTZ R172, R172, R21 ;  /* 0x00000015acac7221 */ /* 0x000fe40000010000 */
[----:B------:R-:W-:Y:S08]  /*5a40*/  MUFU.EX2 R183, R183 ;  /* 0x000000b700b77308 */ /* 0x000ff00000000800 */
[----:B------:R-:W3:Y:S01]  /*5a50*/  MUFU.EX2 R204, R204 ;  /* 0x000000cc00cc7308 */ /* 0x000ee20000000800 */
[----:B--2---:R-:W-:Y:S01]  /*5a60*/  F2FP.BF16.F32.PACK_AB R161, R202, R181 ;  /* 0x000000b5caa1723e */ /* 0x004fe200000010ff */
[----:B------:R-:W-:-:S04]  /*5a70*/  FADD.FTZ R181, R181, R200 ;  /* 0x000000c8b5b57221 */ /* 0x000fc80000010000 */
[----:B------:R-:W-:Y:S02]  /*5a80*/  FADD.FTZ R202, R202, R181 ;  /* 0x000000b5caca7221 */ /* 0x000fe40000010000 */
[----:B------:R-:W-:Y:S08]  /*5a90*/  MUFU.EX2 R169, R169 ;  /* 0x000000a900a97308 */ /* 0x000ff00000000800 */
[----:B------:R-:W2:Y:S01]  /*5aa0*/  MUFU.EX2 R174, R174 ;  /* 0x000000ae00ae7308 */ /* 0x000ea20000000800 */
[----:B---3--:R-:W-:Y:S01]  /*5ab0*/  F2FP.BF16.F32.PACK_AB R163, R204, R183 ;  /* 0x000000b7cca3723e */ /* 0x008fe200000010ff */
[----:B------:R-:W-:-:S04]  /*5ac0*/  FADD.FTZ R183, R183, R202 ;  /* 0x000000cab7b77221 */ /* 0x000fc80000010000 */
[----:B------:R0:W-:Y:S01]  /*5ad0*/  STSM.16.M88.4 [R190], R160 ;  /* 0x000000a0be007844 */ /* 0x0001e20000000200 */
[----:B------:R-:W-:Y:S01]  /*5ae0*/  FADD.FTZ R183, R204, R183 ;  /* 0x000000b7ccb77221 */ /* 0x000fe20000010000 */
        /* <DEDUP_REMOVED lines=8> */
[----:B------:R-:W-:-:S06]  /*5b70*/  FADD.FTZ R171, R171, R174 ;  /* 0x000000aeabab7221 */ /* 0x000fcc0000010000 */
[----:B------:R-:W3:Y:S08]  /*5b80*/  MUFU.EX2 R199, R199 ;  /* 0x000000c700c77308 */ /* 0x000ef00000000800 */
[----:B------:R-:W4:Y:S01]  /*5b90*/  MUFU.EX2 R208, R208 ;  /* 0x000000d000d07308 */ /* 0x000f220000000800 */
[----:B--2---:R-:W-:Y:S01]  /*5ba0*/  F2FP.BF16.F32.PACK_AB R165, R187, R206 ;  /* 0x000000cebba5723e */ /* 0x004fe200000010ff */
[----:B------:R-:W-:-:S04]  /*5bb0*/  FADD.FTZ R206, R206, R183 ;  /* 0x000000b7cece7221 */ /* 0x000fc80000010000 */
[----:B------:R-:W-:-:S04]  /*5bc0*/  FADD.FTZ R206, R187, R206 ;  /* 0x000000cebbce7221 */ /* 0x000fc80000010000 */
[----:B---3--:R-:W-:Y:S01]  /*5bd0*/  FADD.FTZ R7, R199, R206 ;  /* 0x000000cec7077221 */ /* 0x008fe20000010000 */
[----:B----4-:R-:W-:-:S03]  /*5be0*/  F2FP.BF16.F32.PACK_AB R167, R208, R199 ;  /* 0x000000c7d0a7723e */ /* 0x010fc600000010ff */
[----:B------:R-:W-:Y:S02]  /*5bf0*/  FADD.FTZ R7, R208, R7 ;  /* 0x00000007d0077221 */ /* 0x000fe40000010000 */
[----:B------:R0:W-:Y:S01]  /*5c00*/  STSM.16.M88.4 [R191], R164 ;  /* 0x000000a4bf007844 */ /* 0x0001e20000000200 */
[----:B-1----:R-:W-:-:S06]  /*5c10*/  WARPGROUP.ARRIVE ;  /* 0x00000000000079c5 */ /* 0x002fcc0000000000 */
        /* <DEDUP_REMOVED lines=32> */
[----:B0-----:R-:W-:Y:S06]  /*5e20*/  @!P2 BRA `(.L_x_6673) ;  /* 0x000000300088a947 */ /* 0x001fec0003800000 */
[----:B------:R-:W-:Y:S01]  /*5e30*/  IMAD.MOV.U32 R11, RZ, RZ, R8 ;  /* 0x000000ffff0b7224 */ /* 0x000fe200078e0008 */
[----:B------:R-:W-:Y:S01]  /*5e40*/  ULDC UR10, c[0x0][0xa80] ;  /* 0x0002a000000a7ab9 */ /* 0x000fe20000000800 */
[----:B------:R-:W-:Y:S02]  /*5e50*/  IMAD.MOV.U32 R13, RZ, RZ, R5 ;  /* 0x000000ffff0d7224 */ /* 0x000fe400078e0005 */
[----:B------:R-:W-:-:S07]  /*5e60*/  IMAD.MOV.U32 R15, RZ, RZ, R2 ;  /* 0x000000ffff0f7224 */ /* 0x000fce00078e0002 */
.L_x_6682:
[----:B------:R-:W-:-:S05]  /*5e70*/  VIADD R2, R15, 0x1 ;  /* 0x000000010f027836 */ /* 0x000fca0000000000 */
[----:B------:R-:W-:-:S04]  /*5e80*/  ISETP.NE.AND P2, PT, R2, 0x2, PT ;  /* 0x000000020200780c */ /* 0x000fc80003f45270 */
[----:B------:R-:W-:Y:S02]  /*5e90*/  SEL R5, RZ, 0x1, P2 ;  /* 0x00000001ff057807 */ /* 0x000fe40001000000 */
[----:B------:R-:W-:Y:S02]  /*5ea0*/  SEL R2, R2, RZ, P2 ;  /* 0x000000ff02027207 */ /* 0x000fe40001000000 */
[----:B------:R-:W-:Y:S01]  /*5eb0*/  LOP3.LUT R16, R16, R5, RZ, 0x3c, !PT ;  /* 0x0000000510107212 */ /* 0x000fe200078e3cff */
[----:B------:R-:W-:Y:S06]  /*5ec0*/  @!P0 BRA `(.L_x_6674) ;  /* 0x0000000000048947 */ /* 0x000fec0003800000 */
[----:B------:R-:W-:Y:S01]  /*5ed0*/  BPT.TRAP 0x1 ;  /* 0x000000040000795c */ /* 0x000fe20000300000 */
.L_x_6674:
[----:B------:R-:W-:Y:S01]  /*5ee0*/  IMAD R10, R2, 0x8, R17 ;  /* 0x00000008020a7824 */ /* 0x000fe200078e0211 */
[----:B------:R-:W-:-:S04]  /*5ef0*/  SHF.L.U32 R5, R16, 0x1f, RZ ;  /* 0x0000001f10057819 */ /* 0x000fc800000006ff */
[----:B------:R0:W1:Y:S01]  /*5f00*/  SYNCS.PHASECHK.TRANS64.TRYWAIT P2, [R10+URZ+0x38830], R5 ;  /* 0x038830050a0075a7 */ /* 0x000062000804017f */
[----:B------:R-:W-:Y:S05]  /*5f10*/  @!P0 BRA `(.L_x_6675) ;  /* 0x0000000000048947 */ /* 0x000fea0003800000 */
[----:B------:R-:W-:Y:S01]  /*5f20*/  BPT.TRAP 0x1 ;  /* 0x000000040000795c */ /* 0x000fe20000300000 */
.L_x_6675:
[----:B------:R-:W-:Y:S01]  /*5f30*/  IMAD R8, R2, 0x200, R0 ;  /* 0x0000020002087824 */ /* 0x000fe200078e0200 */
[----:B-1----:R-:W-:Y:S06]  /*5f40*/  @P2 BRA `(.L_x_6676) ;  /* 0x0000000000082947 */ /* 0x002fec0003800000 */
[----:B------:R-:W1:Y:S02]  /*5f50*/  SYNCS.PHASECHK.TRANS64.TRYWAIT P2, [R10+URZ+0x38830], R5 ;  /* 0x038830050a0075a7 */ /* 0x000e64000804017f */
[----:B-1----:R-:W-:Y:S05]  /*5f60*/  @!P2 BRA `(.L_x_6677) ;  /* 0x000000e80094a947 */ /* 0x002fea0003800000 */
.L_x_6676:
[----:B------:R-:W-:Y:S01]  /*5f70*/  R2UR UR6, R8 ;  /* 0x00000000080672ca */ /* 0x000fe200000e0000 */
[----:B------:R-:W-:Y:S01]  /*5f80*/  WARPGROUP.ARRIVE ;  /* 0x00000000000079c5 */ /* 0x000fe20000000000 */
[----:B------:R-:W-:Y:S01]  /*5f90*/  UMOV UR4, UR8 ;  /* 0x0000000800047c82 */ /* 0x000fe20008000000 */
[----:B------:R-:W-:Y:S01]  /*5fa0*/  UMOV UR5, UR9 ;  /* 0x0000000900057c82 */ /* 0x000fe20008000000 */
[----:B------:R-:W-:Y:S01]  /*5fb0*/  UMOV UR7, 0x40000040 ;  /* 0x4000004000077882 */ /* 0x000fe20000000000 */
[----:B------:R-:W-:Y:S01]  /*5fc0*/  UMOV UR15, 0x40000040 ;  /* 0x40000040000f7882 */ /* 0x000fe20000000000 */
[----:B------:R-:W-:Y:S01]  /*5fd0*/  UMOV UR19, 0x40000040 ;  /* 0x4000004000137882 */ /* 0x000fe20000000000 */
[----:B------:R-:W-:-:S06]  /*5fe0*/  UMOV UR23, 0x40000040 ;  /* 0x4000004000177882 */ /* 0x000fcc0000000000 */
        /* <DEDUP_REMOVED lines=16> */
.L_x_6678:
[----:B------:R2:W3:Y:S01]  /*60f0*/  SYNCS.PHASECHK.TRANS64.TRYWAIT P2, [R10+URZ+0x38850], R5 ;  /* 0x038850050a0075a7 */ /* 0x0004e2000804017f */
[----:B------:R-:W-:Y:S05]  /*6100*/  @!P0 BRA `(.L_x_6679) ;  /* 0x0000000000048947 */ /* 0x000fea0003800000 */
[----:B------:R-:W-:Y:S01]  /*6110*/  BPT.TRAP 0x1 ;  /* 0x000000040000795c */ /* 0x000fe20000300000 */
.L_x_6679:
[----:B---3--:R-:W-:Y:S05]  /*6120*/  @P2 BRA `(.L_x_6680) ;  /* 0x0000000000082947 */ /* 0x008fea0003800000 */
[----:B------:R-:W3:Y:S02]  /*6130*/  SYNCS.PHASECHK.TRANS64.TRYWAIT P2, [R10+URZ+0x38850], R5 ;  /* 0x038850050a0075a7 */ /* 0x000ee4000804017f */
[----:B---3--:R-:W-:Y:S05]  /*6140*/  @!P2 BRA `(.L_x_6681) ;  /* 0x000000e80030a947 */ /* 0x008fea0003800000 */
.L_x_6680:
[----:B0123--:R-:W-:Y:S01]  /*6150*/  LEA R5, R2, R3, 0xc ;  /* 0x0000000302057211 */ /* 0x00ffe200078e60ff */
[----:B------:R-:W-:Y:S01]  /*6160*/  WARPGROUP.ARRIVE ;  /* 0x00000000000079c5 */ /* 0x000fe20000000000 */
[----:B------:R-:W-:Y:S01]  /*6170*/  UMOV UR27, 0x40000040 ;  /* 0x40000040001b7882 */ /* 0x000fe20000000000 */
[----:B------:R-:W-:Y:S01]  /*6180*/  VIADD R14, R4, 0x2 ;  /* 0x00000002040e7836 */ /* 0x000fe20000000000 */
[C---:B------:R-:W-:Y:S01]  /*6190*/  R2UR UR26, R5.reuse ;  /* 0x00000000051a72ca */ /* 0x040fe200000e0000 */
[C---:B------:R-:W-:Y:S01]  /*61a0*/  VIADD R8, R5.reuse, 0x2 ;  /* 0x0000000205087836 */ /* 0x040fe20000000000 */
[----:B------:R-:W-:Y:S01]  /*61b0*/  UMOV UR5, 0x40000040 ;  /* 0x4000004000057882 */ /* 0x000fe20000000000 */
[----:B------:R-:W-:Y:S01]  /*61c0*/  UMOV UR7, 0x40000040 ;  /* 0x4000004000077882 */ /* 0x000fe20000000000 */
[----:B------:R-:W-:Y:S01]  /*61d0*/  R2UR UR4, R14 ;  /* 0x000000000e0472ca */ /* 0x000fe200000e0000 */
[----:B------:R-:W-:Y:S01]  /*61e0*/  VIADD R14, R4, 0x4 ;  /* 0x00000004040e7836 */ /* 0x000fe20000000000 */
[----:B------:R-:W-:Y:S01]  /*61f0*/  R2UR UR6, R8 ;  /* 0x00000000080672ca */ /* 0x000fe200000e0000 */
[----:B------:R-:W-:Y:S01]  /*6200*/  VIADD R8, R5, 0x4 ;  /* 0x0000000405087836 */ /* 0x000fe20000000000 */
[----:B------:R-:W0:Y:S01]  /*6210*/  S2R R20, SR_TID.X ;  /* 0x0000000000147919 */ /* 0x000e220000002100 */
[----:B------:R-:W-:-:S02]  /*6220*/  VIADD R187, R4, 0x800 ;  /* 0x0000080004bb7836 */ /* 0x000fc40000000000 */
[----:B------:R-:W-:Y:S02]  /*6230*/  VIADD R21, R5, 0x800 ;  /* 0x0000080005157836 */ /* 0x000fe40000000000 */
[----:B------:R-:W-:Y:S01]  /*6240*/  HGMMA.64x64x16.F32.BF16 R152, gdesc[UR24], R152, gsb0 ;  /* 0x00e00000189879f0 */ /* 0x000fe20008001898 */
[----:B------:R-:W-:Y:S01]  /*6250*/  IMAD R211, R2, 0x1000, R19 ;  /* 0x0000100002d37824 */ /* 0x000fe200078e0213 */
[----:B0-----:R-:W-:Y:S01]  /*6260*/  SHF.R.U32.HI R20, RZ, 0x7, R20 ;  /* 0x00000007ff147819 */ /* 0x001fe20000011614 */
        /* <DEDUP_REMOVED lines=124> */
[----:B------:R-:W0:Y:S02]  /*6a30*/  SHFL.IDX PT, R8, R20, RZ, 0x1f ;  /* 0x00001fff14087589 */ /* 0x000e2400000e0000 */
[----:B0-----:R-:W-:-:S04]  /*6a40*/  ISETP.GT.AND P2, PT, R8, 0x7f, PT ;  /* 0x0000007f0800780c */ /* 0x001fc80003f44270 */
        /* <DEDUP_REMOVED lines=58> */
[--C-:B------:R-:W-:Y:S02]  /*6df0*/  IMAD.IADD R200, R20, 0x1, R21.reuse ;  /* 0x0000000114c87824 */ /* 0x100fe400078e0215 */
        /* <DEDUP_REMOVED lines=87> */
[----:B------:R-:W-:Y:S01]  /*7370*/  IMAD.IADD R20, R20, 0x1, R21 ;  /* 0x0000000114147824 */ /* 0x000fe200078e0215 */
        /* <DEDUP_REMOVED lines=32> */
[----:B------:R-:W-:-:S04]  /*7580*/  IMAD R8, R12, R5, 0x1 ;  /* 0x000000010c087424 */ /* 0x000fc800078e0205 */
[----:B------:R-:W-:-:S05]  /*7590*/  IMAD R5, R185, 0x40, R8 ;  /* 0x00000040b9057824 */ /* 0x000fca00078e0208 */
[----:B------:R-:W-:-:S04]  /*75a0*/  IADD3 R5, -R184, R5, R186 ;  /* 0x00000005b8057210 */ /* 0x000fc80007ffe1ba */
[----:B------:R-:W-:-:S04]  /*75b0*/  IADD3 R5, R18, R5, -R22 ;  /* 0x0000000512057210 */ /* 0x000fc80007ffe816 */
[C---:B------:R-:W-:Y:S02]  /*75c0*/  ISETP.GT.AND P2, PT, R5.reuse, RZ, PT ;  /* 0x000000ff0500720c */ /* 0x040fe40003f44270 */
[----:B------:R-:W-:Y:S01]  /*75d0*/  ISETP.GT.AND P3, PT, R5, 0x1, PT ;  /* 0x000000010500780c */ /* 0x000fe20003f64270 */
[----:B------:R-:W-:Y:S02]  /*75e0*/  WARPGROUP.DEPBAR.LE gsb0, 0x0 ;  /* 0x00008000000079c5 */ /* 0x000fe40000010000 */
[----:B------:R-:W-:-:S06]  /*75f0*/  WARPGROUP.ARRIVE ;  /* 0x00000000000079c5 */ /* 0x000fcc0000000000 */
[----:B------:R-:W-:Y:S01]  /*7600*/  HGMMA.64x64x16.F32.BF16 R152, gdesc[UR4], R152, gsb0 ;  /* 0x00e00000049879f0 */ /* 0x000fe20008001898 */
[----:B------:R-:W-:Y:S01]  /*7610*/  R2UR UR4, R211 ;  /* 0x00000000d30472ca */ /* 0x000fe200000e0000 */
[----:B------:R-:W-:-:S12]  /*7620*/  UMOV UR7, 0x40000040 ;  /* 0x4000004000077882 */ /* 0x000fd80000000000 */
[----:B------:R-:W-:Y:S01]  /*7630*/  UMOV UR6, UR4 ;  /* 0x0000000400067c82 */ /* 0x000fe20008000000 */
[----:B------:R-:W-:Y:S02]  /*7640*/  WARPGROUP.DEPBAR.LE gsb0, 0x0 ;  /* 0x00008000000079c5 */ /* 0x000fe40000010000 */
[----:B------:R-:W-:Y:S02]  /*7650*/  FSEL R152, R152, -INF , P2 ;  /* 0xff80000098987808 */ /* 0x000fe40001000000 */
        /* <DEDUP_REMOVED lines=43> */
[----:B------:R-:W-:-:S04]  /*7910*/  FMNMX.FTZ R14, R180, R21, !PT ;  /* 0x00000015b40e7209 */ /* 0x000fc80007810000 */
[----:B------:R-:W-:Y:S01]  /*7920*/  FMNMX.FTZ R21, R181, R14, !PT ;  /* 0x0000000eb5157209 */ /* 0x000fe20007810000 */
[----:B------:R-:W-:-:S04]  /*7930*/  VIADD R14, R5, 0x8 ;  /* 0x00000008050e7836 */ /* 0x000fc80000000000 */
[----:B------:R-:W0:Y:S01]  /*7940*/  SHFL.BFLY PT, R20, R21, 0x2, 0x1f ;  /* 0x0c401f0015147f89 */ /* 0x000e2200000e0000 */
[C---:B------:R-:W-:Y:S02]  /*7950*/  ISETP.GT.AND P2, PT, R14.reuse, RZ, PT ;  /* 0x000000ff0e00720c */ /* 0x040fe40003f44270 */
        /* <DEDUP_REMOVED lines=11> */
[----:B0-----:R-:W-:Y:S02]  /*7a10*/  FMNMX.FTZ R168, R21, R20, !PT ;  /* 0x0000001415a87209 */ /* 0x001fe40007810000 */
[----:B------:R-:W-:Y:S02]  /*7a20*/  FMNMX.FTZ R20, R154, R11, !PT ;  /* 0x0000000b9a147209 */ /* 0x000fe40007810000 */
[----:B------:R-:W-:Y:S01]  /*7a30*/  FSEL R163, R163, -INF , P3 ;  /* 0xff800000a3a37808 */ /* 0x000fe20001800000 */
[----:B------:R-:W0:Y:S01]  /*7a40*/  SHFL.BFLY PT, R169, R168, 0x1, 0x1f ;  /* 0x0c201f00a8a97f89 */ /* 0x000e2200000e0000 */
        /* <DEDUP_REMOVED lines=16> */
[----:B0-----:R-:W-:Y:S02]  /*7b50*/  FMNMX.FTZ R5, R168, R169, !PT ;  /* 0x000000a9a8057209 */ /* 0x001fe40007810000 */
[----:B------:R-:W-:Y:S02]  /*7b60*/  ISETP.GT.AND P5, PT, R14, 0x29, PT ;  /* 0x000000290e00780c */ /* 0x000fe40003fa4270 */
[----:B------:R-:W-:Y:S01]  /*7b70*/  FSEL R204, R174, -INF , P4 ;  /* 0xff800000aecc7808 */ /* 0x000fe20002000000 */
[----:B------:R-:W-:Y:S01]  /*7b80*/  FMUL.FTZ R206, R5, UR10 ;  /* 0x0000000a05ce7c20 */ /* 0x000fe20008410000 */
        /* <DEDUP_REMOVED lines=28> */
[----:B------:R0:W-:Y:S01]  /*7d50*/  MUFU.EX2 R20, R156 ;  /* 0x0000009c00147308 */ /* 0x0001e20000000800 */
[--C-:B------:R-:W-:Y:S01]  /*7d60*/  FFMA.FTZ R170, R164, UR10, -R206.reuse ;  /* 0x0000000aa4aa7c23 */ /* 0x100fe200080108ce */
[--C-:B------:R-:W-:Y:S01]  /*7d70*/  FFMA.FTZ R173, R165, UR10, -R206.reuse ;  /* 0x0000000aa5ad7c23 */ /* 0x100fe200080108ce */
[----:B------:R-:W1:Y:S01]  /*7d80*/  SHFL.BFLY PT, R153, R152, 0x2, 0x1f ;  /* 0x0c401f0098997f89 */ /* 0x000e6200000e0000 */
[--C-:B------:R-:W-:Y:S01]  /*7d90*/  FFMA.FTZ R174, R199, UR10, -R206.reuse ;  /* 0x0000000ac7ae7c23 */ /* 0x100fe200080108ce */
[--C-:B------:R-:W-:Y:S01]  /*7da0*/  FFMA.FTZ R176, R176, UR10, -R206.reuse ;  /* 0x0000000ab0b07c23 */ /* 0x100fe200080108ce */
[--C-:B------:R-:W-:Y:S01]  /*7db0*/  FFMA.FTZ R180, R180, UR10, -R206.reuse ;  /* 0x0000000ab4b47c23 */ /* 0x100fe200080108ce */
[----:B------:R-:W-:Y:S01]  /*7dc0*/  FFMA.FTZ R181, R181, UR10, -R206 ;  /* 0x0000000ab5b57c23 */ /* 0x000fe200080108ce */
[----:B------:R-:W-:Y:S08]  /*7dd0*/  MUFU.EX2 R21, R21 ;  /* 0x0000001500157308 */ /* 0x000ff00000000800 */
[----:B------:R-:W-:Y:S08]  /*7de0*/  MUFU.EX2 R14, R14 ;  /* 0x0000000e000e7308 */ /* 0x000ff00000000800 */
[----:B------:R-:W-:Y:S01]  /*7df0*/  MUFU.EX2 R169, R169 ;  /* 0x000000a900a97308 */ /* 0x000fe20000000800 */
[----:B-1----:R-:W-:-:S05]  /*7e00*/  FMNMX.FTZ R153, R152, R153, !PT ;  /* 0x0000009998997209 */ /* 0x002fca0007810000 */
[----:B------:R-:W1:Y:S02]  /*7e10*/  SHFL.BFLY PT, R152, R153, 0x1, 0x1f ;  /* 0x0c201f0099987f89 */ /* 0x000e6400000e0000 */
[----:B------:R-:W-:Y:S08]  /*7e20*/  MUFU.EX2 R168, R168 ;  /* 0x000000a800a87308 */ /* 0x000ff00000000800 */
[----:B------:R-:W-:Y:S08]  /*7e30*/  MUFU.EX2 R171, R171 ;  /* 0x000000ab00ab7308 */ /* 0x000ff00000000800 */
[----:B------:R-:W-:Y:S01]  /*7e40*/  MUFU.EX2 R170, R170 ;  /* 0x000000aa00aa7308 */ /* 0x000fe20000000800 */
[----:B-1----:R-:W-:Y:S01]  /*7e50*/  FMNMX.FTZ R8, R153, R152, !PT ;  /* 0x0000009899087209 */ /* 0x002fe20007810000 */
[----:B------:R-:W-:-:S06]  /*7e60*/  IMAD.MOV R153, RZ, RZ, -R188 ;  /* 0x000000ffff997224 */ /* 0x000fcc00078e0abc */
[----:B------:R-:W-:Y:S01]  /*7e70*/  MUFU.EX2 R173, R173 ;  /* 0x000000ad00ad7308 */ /* 0x000fe20000000800 */
[C---:B------:R-:W-:Y:S01]  /*7e80*/  FSETP.NEU.FTZ.AND P3, PT, R8.reuse, -INF , PT ;  /* 0xff8000000800780b */ /* 0x040fe20003f7d000 */
[----:B------:R-:W-:-:S03]  /*7e90*/  FMUL.FTZ R152, R8, UR10 ;  /* 0x0000000a08987c20 */ /* 0x000fc60008410000 */
[----:B0-----:R-:W-:Y:S02]  /*7ea0*/  FSEL R156, R8, RZ, P3 ;  /* 0x000000ff089c7208 */ /* 0x001fe40001800000 */
[----:B------:R-:W-:Y:S01]  /*7eb0*/  FSEL R152, R152, RZ, P3 ;  /* 0x000000ff98987208 */ /* 0x000fe20001800000 */
[----:B------:R-:W-:Y:S02]  /*7ec0*/  MUFU.EX2 R172, R172 ;  /* 0x000000ac00ac7308 */ /* 0x000fe40000000800 */
[----:B------:R-:W-:Y:S01]  /*7ed0*/  FADD.FTZ R156, -R156, R11 ;  /* 0x0000000b9c9c7221 */ /* 0x000fe20000010100 */
[----:B------:R-:W-:Y:S01]  /*7ee0*/  @!P1 IADD3 R11, R10, 0x38840, RZ ;  /* 0x000388400a0b9810 */ /* 0x000fe20007ffe0ff */
[--C-:B------:R-:W-:Y:S01]  /*7ef0*/  FFMA.FTZ R200, R154, UR10, -R152.reuse ;  /* 0x0000000a9ac87c23 */ /* 0x100fe20008010898 */
[----:B------:R-:W-:Y:S01]  /*7f00*/  FSEL R154, R5, RZ, P2 ;  /* 0x000000ff059a7208 */ /* 0x000fe20001000000 */
[----:B------:R-:W-:Y:S01]  /*7f10*/  FMUL.FTZ R156, R156, UR10 ;  /* 0x0000000a9c9c7c20 */ /* 0x000fe20008410000 */
[----:B------:R-:W-:Y:S01]  /*7f20*/  ISETP.NE.AND P2, PT, R22, R153, PT ;  /* 0x000000991600720c */ /* 0x000fe20003f45270 */
[--C-:B------:R-:W-:Y:S01]  /*7f30*/  FFMA.FTZ R201, R158, UR10, -R152.reuse ;  /* 0x0000000a9ec97c23 */ /* 0x100fe20008010898 */
[--C-:B------:R-:W-:Y:S01]  /*7f40*/  FFMA.FTZ R199, R155, UR10, -R152.reuse ;  /* 0x0000000a9bc77c23 */ /* 0x100fe20008010898 */
[----:B------:R-:W-:Y:S01]  /*7f50*/  FADD.FTZ R154, -R154, R13 ;  /* 0x0000000d9a9a7221 */ /* 0x000fe20000010100 */
[----:B------:R-:W0:Y:S01]  /*7f60*/  MUFU.EX2 R213, R156 ;  /* 0x0000009c00d57308 */ /* 0x000e220000000800 */
[--C-:B------:R-:W-:Y:S01]  /*7f70*/  FFMA.FTZ R206, R159, UR10, -R152.reuse ;  /* 0x0000000a9fce7c23 */ /* 0x100fe20008010898 */
[--C-:B------:R-:W-:Y:S01]  /*7f80*/  FFMA.FTZ R207, R162, UR10, -R152.reuse ;  /* 0x0000000aa2cf7c23 */ /* 0x100fe20008010898 */
[----:B------:R-:W-:Y:S01]  /*7f90*/  FMUL.FTZ R154, R154, UR10 ;  /* 0x0000000a9a9a7c20 */ /* 0x000fe20008410000 */
[--C-:B------:R-:W-:Y:S01]  /*7fa0*/  FFMA.FTZ R208, R163, UR10, -R152.reuse ;  /* 0x0000000aa3d07c23 */ /* 0x100fe20008010898 */
[--C-:B------:R-:W-:Y:S01]  /*7fb0*/  FFMA.FTZ R209, R166, UR10, -R152.reuse ;  /* 0x0000000aa6d17c23 */ /* 0x100fe20008010898 */
[--C-:B------:R-:W-:Y:S01]  /*7fc0*/  FFMA.FTZ R210, R167, UR10, -R152.reuse ;  /* 0x0000000aa7d27c23 */ /* 0x100fe20008010898 */
[----:B------:R-:W-:Y:S01]  /*7fd0*/  FFMA.FTZ R202, R202, UR10, -R152 ;  /* 0x0000000acaca7c23 */ /* 0x000fe20008010898 */
[----:B------:R1:W2:Y:S01]  /*7fe0*/  MUFU.EX2 R212, R154 ;  /* 0x0000009a00d47308 */ /* 0x0002a20000000800 */
[----:B------:R-:W-:Y:S01]  /*7ff0*/  @!P2 IMAD R158, R15, 0x40, R18 ;  /* 0x000000400f9ea824 */ /* 0x000fe200078e0212 */
[----:B------:R-:W-:Y:S01]  /*8000*/  @!P1 PRMT R15, RZ, 0x654, R11 ;  /* 0x00000654ff0f9816 */ /* 0x000fe2000000000b */
[--C-:B------:R-:W-:Y:S01]  /*8010*/  FFMA.FTZ R203, R203, UR10, -R152.reuse ;  /* 0x0000000acbcb7c23 */ /* 0x100fe20008010898 */
[----:B------:R-:W-:Y:S01]  /*8020*/  FFMA.FTZ R204, R204, UR10, -R152 ;  /* 0x0000000acccc7c23 */ /* 0x000fe20008010898 */
[----:B------:R-:W-:-:S02]  /*8030*/  @!P2 IMAD R160, R158, 0x4, R17 ;  /* 0x000000049ea0a824 */ /* 0x000fc400078e0211 */
[--C-:B------:R-:W-:Y:S01]  /*8040*/  FFMA.FTZ R205, R205, UR10, -R152.reuse ;  /* 0x0000000acdcd7c23 */ /* 0x100fe20008010898 */
[--C-:B------:R-:W-:Y:S01]  /*8050*/  FFMA.FTZ R155, R182, UR10, -R152.reuse ;  /* 0x0000000ab69b7c23 */ /* 0x100fe20008010898 */
[----:B------:R3:W-:Y:S01]  /*8060*/  @!P1 SYNCS.ARRIVE.TRANS64.RED.A1T0 RZ, [R15+URZ], RZ ;  /* 0x000000ff0fff99a7 */ /* 0x0007e2000810043f */
[--C-:B------:R-:W-:Y:S01]  /*8070*/  FFMA.FTZ R178, R178, UR10, -R152.reuse ;  /* 0x0000000ab2b27c23 */ /* 0x100fe20008010898 */
[--C-:B------:R-:W-:Y:S01]  /*8080*/  FFMA.FTZ R182, R183, UR10, -R152.reuse ;  /* 0x0000000ab7b67c23 */ /* 0x100fe20008010898 */
[----:B0-----:R-:W-:Y:S01]  /*8090*/  @!P2 STS [R160+0x38420], R213 ;  /* 0x038420d5a000a388 */ /* 0x001fe20000000800 */
[----:B------:R-:W-:Y:S01]  /*80a0*/  FFMA.FTZ R179, R179, UR10, -R152 ;  /* 0x0000000ab3b37c23 */ /* 0x000fe20008010898 */
[----:B------:R-:W-:Y:S01]  /*80b0*/  MUFU.EX2 R200, R200 ;  /* 0x000000c800c87308 */ /* 0x000fe20000000800 */
[----:B------:R-:W-:Y:S01]  /*80c0*/  F2FP.BF16.F32.PACK_AB R152, R14, R21 ;  /* 0x000000150e98723e */ /* 0x000fe200000010ff */
[-C--:B------:R-:W-:Y:S01]  /*80d0*/  FMUL.FTZ R26, R26, R213.reuse ;  /* 0x000000d51a1a7220 */ /* 0x080fe20000410000 */
[----:B-1----:R-:W-:Y:S01]  /*80e0*/  F2FP.BF16.F32.PACK_AB R154, R169, R20 ;  /* 0x00000014a99a723e */ /* 0x002fe200000010ff */
[----:B--2---:R0:W-:Y:S01]  /*80f0*/  @!P2 STS [R160+0x38400], R212 ;  /* 0x038400d4a000a388 */ /* 0x0041e20000000800 */
[----:B------:R-:W-:Y:S01]  /*8100*/  F2FP.BF16.F32.PACK_AB R156, R171, R168 ;  /* 0x000000a8ab9c723e */ /* 0x000fe200000010ff */
[----:B------:R-:W-:Y:S01]  /*8110*/  FMUL.FTZ R24, R24, R212 ;  /* 0x000000d418187220 */ /* 0x000fe20000410000 */
[----:B------:R-:W-:Y:S01]  /*8120*/  F2FP.BF16.F32.PACK_AB R158, R173, R170 ;  /* 0x000000aaad9e723e */ /* 0x000fe200000010ff */
        /* <DEDUP_REMOVED lines=150> */
[----:B------:R-:W-:Y:S01]  /*8a90*/  FMUL.FTZ R149, R149, R212 ;  /* 0x000000d495957220 */ /* 0x000fe20000410000 */
[-C--:B------:R-:W-:Y:S01]  /*8aa0*/  FMUL.FTZ R150, R150, R213.reuse ;  /* 0x000000d596967220 */ /* 0x080fe20000410000 */
[----:B------:R-:W0:Y:S01]  /*8ab0*/  MUFU.EX2 R178, R179 ;  /* 0x000000b300b27308 */ /* 0x000e220000000800 */
[----:B------:R-:W-:Y:S01]  /*8ac0*/  FMUL.FTZ R151, R151, R213 ;  /* 0x000000d597977220 */ /* 0x000fe20000410000 */
[----:B---3--:R-:W-:-:S02]  /*8ad0*/  VIADD R15, R211, 0x80 ;  /* 0x00000080d30f7836 */ /* 0x008fc40000000000 */
[----:B------:R-:W-:Y:S01]  /*8ae0*/  FFMA.FTZ R21, R212, R6, R21 ;  /* 0x00000006d4157223 */ /* 0x000fe20000010015 */
[----:B------:R-:W-:Y:S01]  /*8af0*/  FFMA.FTZ R200, R213, R7, R200 ;  /* 0x00000007d5c87223 */ /* 0x000fe200000100c8 */
[----:B------:R-:W-:Y:S01]  /*8b00*/  ISETP.GT.AND P2, PT, R12, R9, PT ;  /* 0x000000090c00720c */ /* 0x000fe20003f44270 */
[----:B------:R-:W-:Y:S01]  /*8b10*/  @!P1 VIADD R10, R10, 0x38860 ;  /* 0x000388600a0a9836 */ /* 0x000fe20000000000 */
[----:B------:R-:W-:Y:S01]  /*8b20*/  R2UR UR4, R15 ;  /* 0x000000000f0472ca */ /* 0x000fe200000e0000 */
[----:B------:R2:W-:Y:S01]  /*8b30*/  MUFU.EX2 R11, R155 ;  /* 0x0000009b000b7308 */ /* 0x0005e20000000800 */
[----:B-1----:R-:W-:Y:S01]  /*8b40*/  F2FP.BF16.F32.PACK_AB R166, R181, R180 ;  /* 0x000000b4b5a6723e */ /* 0x002fe200000010ff */
[C---:B------:R-:W-:Y:S02]  /*8b50*/  VIADD R15, R211.reuse, 0x100 ;  /* 0x00000100d30f7836 */ /* 0x040fe40000000000 */
[----:B------:R-:W-:Y:S01]  /*8b60*/  FADD.FTZ R21, R14, R21 ;  /* 0x000000150e157221 */ /* 0x000fe20000010000 */
[----:B------:R-:W-:-:S02]  /*8b70*/  VIADD R211, R211, 0x180 ;  /* 0x00000180d3d37836 */ /* 0x000fc40000000000 */
[----:B------:R-:W-:Y:S01]  /*8b80*/  FADD.FTZ R200, R199, R200 ;  /* 0x000000c8c7c87221 */ /* 0x000fe20000010000 */
[----:B------:R-:W-:Y:S01]  /*8b90*/  @!P1 PRMT R10, RZ, 0x654, R10 ;  /* 0x00000654ff0a9816 */ /* 0x000fe2000000000a */
[----:B------:R-:W-:Y:S01]  /*8ba0*/  FADD.FTZ R20, R20, R21 ;  /* 0x0000001514147221 */ /* 0x000fe20000010000 */
[----:B------:R-:W1:Y:S01]  /*8bb0*/  MUFU.EX2 R182, R182 ;  /* 0x000000b600b67308 */ /* 0x000e620000000800 */
[----:B--2---:R-:W-:Y:S01]  /*8bc0*/  F2FP.BF16.F32.PACK_AB R155, R206, R201 ;  /* 0x000000c9ce9b723e */ /* 0x004fe200000010ff */
[----:B------:R-:W-:Y:S01]  /*8bd0*/  BAR.SYNC.DEFER_BLOCKING 0xf, 0x100 ;  /* 0x03c4000000007b1d */ /* 0x000fe20000010000 */
[----:B0-----:R-:W-:Y:S01]  /*8be0*/  F2FP.BF16.F32.PACK_AB R165, R178, R13 ;  /* 0x0000000db2a5723e */ /* 0x001fe200000010ff */
        /* <DEDUP_REMOVED lines=29> */
[----:B------:R-:W-:Y:S01]  /*8dc0*/  R2UR UR4, R15 ;  /* 0x000000000f0472ca */ /* 0x000fe200000e0000 */
[----:B------:R-:W-:Y:S01]  /*8dd0*/  FADD.FTZ R13, R13, R204 ;  /* 0x000000cc0d0d7221 */ /* 0x000fe20000010000 */
[----:B------:R-:W-:Y:S01]  /*8de0*/  FADD.FTZ R187, R187, R176 ;  /* 0x000000b0bbbb7221 */ /* 0x000fe20000010000 */
[----:B------:R-:W-:Y:S02]  /*8df0*/  IMAD.MOV.U32 R15, RZ, RZ, R2 ;  /* 0x000000ffff0f7224 */ /* 0x000fe400078e0002 */
[----:B------:R-:W-:Y:S01]  /*8e00*/  FADD.FTZ R178, R178, R13 ;  /* 0x0000000db2b27221 */ /* 0x000fe20000010000 */
[----:B------:R-:W-:Y:S01]  /*8e10*/  FADD.FTZ R6, R180, R187 ;  /* 0x000000bbb4067221 */ /* 0x000fe20000010000 */
[----:B------:R-:W-:-:S02]  /*8e20*/  MOV R13, R5 ;  /* 0x00000005000d7202 */ /* 0x000fc40000000f00 */
[----:B------:R-:W-:Y:S01]  /*8e30*/  FADD.FTZ R7, R11, R178 ;  /* 0x000000b20b077221 */ /* 0x000fe20000010000 */
[----:B------:R-:W-:Y:S01]  /*8e40*/  FADD.FTZ R6, R181, R6 ;  /* 0x00000006b5067221 */ /* 0x000fe20000010000 */
[----:B------:R-:W-:Y:S02]  /*8e50*/  IMAD.MOV.U32 R11, RZ, RZ, R8 ;  /* 0x000000ffff0b7224 */ /* 0x000fe400078e0008 */
[----:B------:R-:W-:Y:S01]  /*8e60*/  FADD.FTZ R7, R182, R7 ;  /* 0x00000007b6077221 */ /* 0x000fe20000010000 */
[----:B------:R-:W-:Y:S02]  /*8e70*/  WARPGROUP.DEPBAR.LE gsb0, 0x0 ;  /* 0x00008000000079c5 */ /* 0x000fe40000010000 */
[----:B------:R-:W-:-:S09]  /*8e80*/  WARPGROUP.ARRIVE ;  /* 0x00000000000079c5 */ /* 0x000fd20000000000 */
        /* <DEDUP_REMOVED lines=26> */
[----:B0-----:R-:W-:Y:S06]  /*9030*/  @P2 BRA `(.L_x_6682) ;  /* 0xffffffcc008c2947 */ /* 0x001fec000383ffff */
[----:B------:R-:W-:-:S07]  /*9040*/  IMAD.MOV.U32 R12, RZ, RZ, R10 ;  /* 0x000000ffff0c7224 */ /* 0x000fce00078e000a */
.L_x_6673:
[----:B------:R-:W-:-:S13]  /*9050*/  ISETP.GE.AND P2, PT, R12, RZ, PT ;  /* 0x000000ff0c00720c */ /* 0x000fda0003f46270 */
[----:B------:R-:W-:Y:S05]  /*9060*/  @!P2 BRA `(.L_x_6683) ;  /* 0x0000002c0058a947 */ /* 0x000fea0003800000 */
[----:B------:R-:W-:Y:S01]  /*9070*/  IMAD.MOV.U32 R187, RZ, RZ, R8 ;  /* 0x000000ffffbb7224 */ /* 0x000fe200078e0008 */
[----:B------:R-:W-:Y:S01]  /*9080*/  ULDC UR10, c[0x0][0xa80] ;  /* 0x0002a000000a7ab9 */ /* 0x000fe20000000800 */
[----:B------:R-:W-:Y:S02]  /*9090*/  IMAD.MOV.U32 R10, RZ, RZ, R5 ;  /* 0x000000ffff0a7224 */ /* 0x000fe400078e0005 */
[----:B------:R-:W-:-:S07]  /*90a0*/  IMAD.MOV.U32 R185, RZ, RZ, R2 ;  /* 0x000000ffffb97224 */ /* 0x000fce00078e0002 */
.L_x_6692:
[----:B------:R-:W-:-:S05]  /*90b0*/  VIADD R2, R185, 0x1 ;  /* 0x00000001b9027836 */ /* 0x000fca0000000000 */
[----:B------:R-:W-:-:S04]  /*90c0*/  ISETP.NE.AND P2, PT, R2, 0x2, PT ;  /* 0x000000020200780c */ /* 0x000fc80003f45270 */
[----:B------:R-:W-:Y:S02]  /*90d0*/  SEL R5, RZ, 0x1, P2 ;  /* 0x00000001ff057807 */ /* 0x000fe40001000000 */
[----:B------:R-:W-:Y:S02]  /*90e0*/  SEL R2, R2, RZ, P2 ;  /* 0x000000ff02027207 */ /* 0x000fe40001000000 */
[----:B------:R-:W-:Y:S01]  /*90f0*/  LOP3.LUT R16, R16, R5, RZ, 0x3c, !PT ;  /* 0x0000000510107212 */ /* 0x000fe200078e3cff */
[----:B------:R-:W-:Y:S06]  /*9100*/  @!P0 BRA `(.L_x_6684) ;  /* 0x0000000000048947 */ /* 0x000fec0003800000 */
[----:B------:R-:W-:Y:S01]  /*9110*/  BPT.TRAP 0x1 ;  /* 0x000000040000795c */ /* 0x000fe20000300000 */
.L_x_6684:
[----:B------:R-:W-:Y:S01]  /*9120*/  IMAD R9, R2, 0x8, R17 ;  /* 0x0000000802097824 */ /* 0x000fe200078e0211 */
[----:B------:R-:W-:-:S04]  /*9130*/  SHF.L.U32 R8, R16, 0x1f, RZ ;  /* 0x0000001f10087819 */ /* 0x000fc800000006ff */
[----:B------:R0:W1:Y:S01]  /*9140*/  SYNCS.PHASECHK.TRANS64.TRYWAIT P2, [R9+URZ+0x38830], R8 ;  /* 0x03883008090075a7 */ /* 0x000062000804017f */
[----:B------:R-:W-:Y:S05]  /*9150*/  @!P0 BRA `(.L_x_6685) ;  /* 0x0000000000048947 */ /* 0x000fea0003800000 */
[----:B------:R-:W-:Y:S01]  /*9160*/  BPT.TRAP 0x1 ;  /* 0x000000040000795c */ /* 0x000fe20000300000 */
.L_x_6685:
[----:B------:R-:W-:Y:S01]  /*9170*/  IMAD R5, R2, 0x200, R0 ;  /* 0x0000020002057824 */ /* 0x000fe200078e0200 */
[----:B-1----:R-:W-:Y:S06]  /*9180*/  @P2 BRA `(.L_x_6686) ;  /* 0x0000000000082947 */ /* 0x002fec0003800000 */
[----:B------:R-:W1:Y:S02]  /*9190*/  SYNCS.PHASECHK.TRANS64.TRYWAIT P2, [R9+URZ+0x38830], R8 ;  /* 0x03883008090075a7 */ /* 0x000e64000804017f */
[----:B-1----:R-:W-:Y:S05]  /*91a0*/  @!P2 BRA `(.L_x_6687) ;  /* 0x000000b8002ca947 */ /* 0x002fea0003800000 */
.L_x_6686:
        /* <DEDUP_REMOVED lines=24> */
.L_x_6688:
[----:B------:R2:W3:Y:S01]  /*9330*/  SYNCS.PHASECHK.TRANS64.TRYWAIT P2, [R9+URZ+0x38850], R8 ;  /* 0x03885008090075a7 */ /* 0x0004e2000804017f */
[----:B------:R-:W-:Y:S05]  /*9340*/  @!P0 BRA `(.L_x_6689) ;  /* 0x0000000000048947 */ /* 0x000fea0003800000 */
[----:B------:R-:W-:Y:S01]  /*9350*/  BPT.TRAP 0x1 ;  /* 0x000000040000795c */ /* 0x000fe20000300000 */
.L_x_6689:
[----:B---3--:R-:W-:Y:S05]  /*9360*/  @P2 BRA `(.L_x_6690) ;  /* 0x0000000000082947 */ /* 0x008fea0003800000 */
[----:B------:R-:W3:Y:S02]  /*9370*/  SYNCS.PHASECHK.TRANS64.TRYWAIT P2, [R9+URZ+0x38850], R8 ;  /* 0x03885008090075a7 */ /* 0x000ee4000804017f */
[----:B---3--:R-:W-:Y:S05]  /*9380*/  @!P2 BRA `(.L_x_6691) ;  /* 0x000000b400c8a947 */ /* 0x008fea0003800000 */
.L_x_6690:
[----:B------:R-:W-:Y:S01]  /*9390*/  IMAD R5, R2, 0x1000, R3 ;  /* 0x0000100002057824 */ /* 0x000fe200078e0203 */
[----:B------:R-:W-:Y:S01]  /*93a0*/  WARPGROUP.ARRIVE ;  /* 0x00000000000079c5 */ /* 0x000fe20000000000 */
[----:B------:R-:W-:Y:S01]  /*93b0*/  UMOV UR27, 0x40000040 ;  /* 0x40000040001b7882 */ /* 0x000fe20000000000 */
[C---:B------:R-:W-:Y:S01]  /*93c0*/  VIADD R11, R4.reuse, 0x2 ;  /* 0x00000002040b7836 */ /* 0x040fe20000000000 */
[----:B------:R-:W-:Y:S01]  /*93d0*/  UMOV UR5, 0x40000040 ;  /* 0x4000004000057882 */ /* 0x000fe20000000000 */
[C---:B------:R-:W-:Y:S01]  /*93e0*/  R2UR UR26, R5.reuse ;  /* 0x00000000051a72ca */ /* 0x040fe200000e0000 */
[----:B0123--:R-:W-:Y:S01]  /*93f0*/  VIADD R8, R5, 0x2 ;  /* 0x0000000205087836 */ /* 0x00ffe20000000000 */
[----:B------:R-:W-:Y:S01]  /*9400*/  UMOV UR7, 0x40000040 ;  /* 0x4000004000077882 */ /* 0x000fe20000000000 */
[----:B------:R-:W-:Y:S01]  /*9410*/  R2UR UR4, R11 ;  /* 0x000000000b0472ca */ /* 0x000fe200000e0000 */
[----:B------:R-:W0:Y:S01]  /*9420*/  S2R R13, SR_TID.X ;  /* 0x00000000000d7919 */ /* 0x000e220000002100 */
[C---:B------:R-:W-:Y:S01]  /*9430*/  IADD3 R11, R4.reuse, 0x4, RZ ;  /* 0x00000004040b7810 */ /* 0x040fe20007ffe0ff */
[----:B------:R-:W-:Y:S01]  /*9440*/  VIADD R20, R4, 0x800 ;  /* 0x0000080004147836 */ /* 0x000fe20000000000 */
[----:B------:R-:W-:Y:S01]  /*9450*/  R2UR UR6, R8 ;  /* 0x00000000080672ca */ /* 0x000fe200000e0000 */
[----:B------:R-:W-:-:S02]  /*9460*/  VIADD R8, R5, 0x4 ;  /* 0x0000000405087836 */ /* 0x000fc40000000000 */
[----:B------:R-:W-:Y:S02]  /*9470*/  VIADD R14, R5, 0x800 ;  /* 0x00000800050e7836 */ /* 0x000fe40000000000 */
[----:B------:R-:W-:Y:S01]  /*9480*/  IMAD R207, R2, 0x1000, R19 ;  /* 0x0000100002cf7824 */ /* 0x000fe200078e0213 */
[----:B------:R-:W-:Y:S01]  /*9490*/  HGMMA.64x64x16.F32.BF16 R152, gdesc[UR24], R152, gsb0 ;  /* 0x00e00000189879f0 */ /* 0x000fe20008001898 */
[----:B0-----:R-:W-:Y:S02]  /*94a0*/  SHF.R.U32.HI R13, RZ, 0x7, R13 ;  /* 0x00000007ff0d7819 */ /* 0x001fe4000001160d */
        /* <DEDUP_REMOVED lines=360> */
[----:B------:R-:W-:Y:S01]  /*ab30*/  FFMA.FTZ R181, R181, UR10, -R186 ;  /* 0x0000000ab5b57c23 */ /* 0x000fe200080108ba */
[----:B------:R-:W-:Y:S01]  /*ab40*/  FMNMX.FTZ R8, R178, R15, !PT ;  /* 0x0000000fb2087209 */ /* 0x000fe20007810000 */
[----:B------:R-:W0:Y:S03]  /*ab50*/  MUFU.EX2 R11, R11 ;  /* 0x0000000b000b7308 */ /* 0x000e260000000800 */
[----:B------:R-:W-:-:S04]  /*ab60*/  FMNMX.FTZ R15, R179, R8, !PT ;  /* 0x00000008b30f7209 */ /* 0x000fc80007810000 */
[----:B------:R-:W-:Y:S01]  /*ab70*/  FMNMX.FTZ R8, R182, R15, !PT ;  /* 0x0000000fb6087209 */ /* 0x000fe20007810000 */
[----:B------:R-:W-:Y:S01]  /*ab80*/  FFMA.FTZ R15, R157, UR10, -R186 ;  /* 0x0000000a9d0f7c23 */ /* 0x000fe200080108ba */
[----:B------:R-:W-:Y:S02]  /*ab90*/  MUFU.EX2 R10, R10 ;  /* 0x0000000a000a7308 */ /* 0x000fe40000000800 */
[----:B------:R-:W-:-:S05]  /*aba0*/  FMNMX.FTZ R8, R183, R8, !PT ;  /* 0x00000008b7087209 */ /* 0x000fca0007810000 */
[----:B------:R-:W1:Y:S01]  /*abb0*/  SHFL.BFLY PT, R153, R8, 0x2, 0x1f ;  /* 0x0c401f0008997f89 */ /* 0x000e6200000e0000 */
        /* <DEDUP_REMOVED lines=65> */
[----:B------:R0:W2:Y:S01]  /*afd0*/  MUFU.EX2 R186, R152 ;  /* 0x0000009800ba7308 */ /* 0x0000a20000000800 */
        /* <DEDUP_REMOVED lines=8> */
[----:B0-----:R-:W-:Y:S02]  /*b060*/  @!P1 VIADD R152, R9, 0x38840 ;  /* 0x0003884009989836 */ /* 0x001fe40000000000 */
[--C-:B------:R-:W-:Y:S01]  /*b070*/  FFMA.FTZ R171, R171, UR10, -R156.reuse ;  /* 0x0000000aabab7c23 */ /* 0x100fe2000801089c */
[----:B------:R-:W-:Y:S02]  /*b080*/  @!P2 IMAD R154, R154, 0x4, R17 ;  /* 0x000000049a9aa824 */ /* 0x000fe400078e0211 */
        /* <DEDUP_REMOVED lines=10> */
[----:B-1----:R-:W-:Y:S01]  /*b130*/  F2FP.BF16.F32.PACK_AB R156, R21, R20 ;  /* 0x00000014159c723e */ /* 0x002fe200000010ff */
[----:B--2---:R-:W-:Y:S01]  /*b140*/  FMUL.FTZ R26, R26, R186 ;  /* 0x000000ba1a1a7220 */ /* 0x004fe20000410000 */
[----:B------:R1:W-:Y:S01]  /*b150*/  @!P2 STS [R154+0x38420], R186 ;  /* 0x038420ba9a00a388 */ /* 0x0003e20000000800 */
[----:B------:R-:W-:Y:S01]  /*b160*/  F2FP.BF16.F32.PACK_AB R158, R199, R184 ;  /* 0x000000b8c79e723e */ /* 0x000fe200000010ff */
[----:B------:R-:W-:Y:S01]  /*b170*/  FMUL.FTZ R27, R27, R186 ;  /* 0x000000ba1b1b7220 */ /* 0x000fe20000410000 */
[----:B0-----:R-:W-:Y:S01]  /*b180*/  F2FP.BF16.F32.PACK_AB R152, R13, R10 ;  /* 0x0000000a0d98723e */ /* 0x001fe200000010ff */
[-C--:B------:R-:W-:Y:S01]  /*b190*/  FMUL.FTZ R30, R30, R186.reuse ;  /* 0x000000ba1e1e7220 */ /* 0x080fe20000410000 */
[----:B------:R-:W0:Y:S01]  /*b1a0*/  MUFU.EX2 R200, R200 ;  /* 0x000000c800c87308 */ /* 0x000e220000000800 */
[-C--:B------:R-:W-:Y:S01]  /*b1b0*/  FMUL.FTZ R31, R31, R186.reuse ;  /* 0x000000ba1f1f7220 */ /* 0x080fe20000410000 */
[-C--:B------:R-:W-:Y:S01]  /*b1c0*/  FMUL.FTZ R34, R34, R186.reuse ;  /* 0x000000ba22227220 */ /* 0x080fe20000410000 */
        /* <DEDUP_REMOVED lines=92> */
[----:B------:R-:W-:Y:S01]  /*b790*/  FMUL.FTZ R149, R149, R11 ;  /* 0x0000000b95957220 */ /* 0x000fe20000410000 */
[----:B------:R-:W-:Y:S01]  /*b7a0*/  MUFU.EX2 R174, R174 ;  /* 0x000000ae00ae7308 */ /* 0x000fe20000000800 */
[-C--:B------:R-:W-:Y:S01]  /*b7b0*/  FMUL.FTZ R150, R150, R186.reuse ;  /* 0x000000ba96967220 */ /* 0x080fe20000410000 */
[----:B------:R-:W-:Y:S01]  /*b7c0*/  FMUL.FTZ R151, R151, R186 ;  /* 0x000000ba97977220 */ /* 0x000fe20000410000 */
[----:B------:R1:W-:Y:S01]  /*b7d0*/  STSM.16.M88.4 [R189+0x36400], R152 ;  /* 0x03640098bd007844 */ /* 0x0003e20000000200 */
[----:B------:R-:W-:-:S02]  /*b7e0*/  VIADD R185, R207, 0x80 ;  /* 0x00000080cfb97836 */ /* 0x000fc40000000000 */
[----:B------:R-:W-:Y:S01]  /*b7f0*/  FFMA.FTZ R6, R11, R6, R10 ;  /* 0x000000060b067223 */ /* 0x000fe2000001000a */
[----:B------:R-:W-:Y:S01]  /*b800*/  FFMA.FTZ R7, R186, R7, R187 ;  /* 0x00000007ba077223 */ /* 0x000fe200000100bb */
[----:B------:R1:W-:Y:S01]  /*b810*/  STSM.16.M88.4 [R192], R156 ;  /* 0x0000009cc0007844 */ /* 0x0003e20000000200 */
[----:B------:R-:W2:Y:S01]  /*b820*/  MUFU.EX2 R175, R175 ;  /* 0x000000af00af7308 */ /* 0x000ea20000000800 */
[----:B0-----:R-:W-:Y:S01]  /*b830*/  F2FP.BF16.F32.PACK_AB R161, R171, R170 ;  /* 0x000000aaaba1723e */ /* 0x001fe200000010ff */
[----:B------:R-:W-:Y:S01]  /*b840*/  FADD.FTZ R13, R13, R6 ;  /* 0x000000060d0d7221 */ /* 0x000fe20000010000 */
[----:B------:R-:W-:Y:S01]  /*b850*/  R2UR UR4, R185 ;  /* 0x00000000b90472ca */ /* 0x000fe200000e0000 */
[C---:B------:R-:W-:Y:S02]  /*b860*/  VIADD R185, R207.reuse, 0x100 ;  /* 0x00000100cfb97836 */ /* 0x040fe40000000000 */
[----:B------:R-:W-:Y:S01]  /*b870*/  FADD.FTZ R200, R200, R7 ;  /* 0x00000007c8c87221 */ /* 0x000fe20000010000 */
[----:B------:R-:W-:-:S02]  /*b880*/  VIADD R207, R207, 0x180 ;  /* 0x00000180cfcf7836 */ /* 0x000fc40000000000 */
[----:B------:R-:W-:Y:S01]  /*b890*/  FADD.FTZ R14, R14, R13 ;  /* 0x0000000d0e0e7221 */ /* 0x000fe20000010000 */
[----:B------:R-:W-:Y:S01]  /*b8a0*/  MUFU.EX2 R176, R176 ;  /* 0x000000b000b07308 */ /* 0x000fe20000000800 */
[----:B------:R-:W-:Y:S01]  /*b8b0*/  FADD.FTZ R201, R201, R200 ;  /* 0x000000c8c9c97221 */ /* 0x000fe20000010000 */
[----:B------:R-:W-:Y:S01]  /*b8c0*/  ISETP.GT.AND P2, PT, R12, RZ, PT ;  /* 0x000000ff0c00720c */ /* 0x000fe20003f44270 */
[----:B------:R-:W-:Y:S01]  /*b8d0*/  FADD.FTZ R15, R15, R14 ;  /* 0x0000000e0f0f7221 */ /* 0x000fe20000010000 */
[----:B------:R-:W-:Y:S01]  /*b8e0*/  @!P1 IADD3 R9, R9, 0x38860, RZ ;  /* 0x0003886009099810 */ /* 0x000fe20007ffe0ff */
[----:B------:R-:W-:Y:S01]  /*b8f0*/  FADD.FTZ R202, R202, R201 ;  /* 0x000000c9caca7221 */ /* 0x000fe20000010000 */
[----:B------:R-:W-:Y:S02]  /*b900*/  IMAD.MOV.U32 R187, RZ, RZ, R8 ;  /* 0x000000ffffbb7224 */ /* 0x000fe400078e0008 */
[----:B------:R-:W-:Y:S01]  /*b910*/  FADD.FTZ R20, R20, R15 ;  /* 0x0000000f14147221 */ /* 0x000fe20000010000 */
[----:B------:R-:W0:Y:S01]  /*b920*/  MUFU.EX2 R177, R177 ;  /* 0x000000b100b17308 */ /* 0x000e220000000800 */
[----:B--2---:R-:W-:Y:S01]  /*b930*/  F2FP.BF16.F32.PACK_AB R163, R175, R174 ;  /* 0x000000aeafa3723e */ /* 0x004fe200000010ff */
        /* <DEDUP_REMOVED lines=70> */
[----:B0-----:R-:W-:-:S04]  /*bda0*/  VIADD R9, R12, 0xffffffff ;  /* 0xffffffff0c097836 */ /* 0x001fc80000000000 */
[----:B------:R-:W-:Y:S01]  /*bdb0*/  IMAD.MOV.U32 R12, RZ, RZ, R9 ;  /* 0x000000ffff0c7224 */ /* 0x000fe200078e0009 */
[----:B-1----:R-:W-:Y:S06]  /*bdc0*/  @P2 BRA `(.L_x_6692) ;  /* 0xffffffd000b82947 */ /* 0x002fec000383ffff */
.L_x_6683:
[----:B------:R-:W0:Y:S01]  /*bdd0*/  SHFL.BFLY PT, R3, R6, 0x2, 0x1f ;  /* 0x0c401f0006037f89 */ /* 0x000e2200000e0000 */
[----:B------:R-:W-:Y:S01]  /*bde0*/  IMAD.MOV R13, RZ, RZ, -R188 ;  /* 0x000000ffff0d7224 */ /* 0x000fe200078e0abc */
[----:B------:R-:W-:Y:S02]  /*bdf0*/  UIADD3 UR36, UR36, 0x1, URZ ;  /* 0x0000000124247890 */ /* 0x000fe4000fffe03f */
[----:B------:R-:W1:Y:S01]  /*be00*/  SHFL.BFLY PT, R4, R7, 0x2, 0x1f ;  /* 0x0c401f0007047f89 */ /* 0x000e6200000e0000 */
[----:B------:R-:W-:Y:S08]  /*be10*/  BAR.ARV 0x8, 0xa0 ;  /* 0x0202800000007b1d */ /* 0x000ff00000002000 */
[----:B------:R-:W-:Y:S01]  /*be20*/  BAR.SYNC.DEFER_BLOCKING 0xf, 0x100 ;  /* 0x03c4000000007b1d */ /* 0x000fe20000010000 */
[----:B------:R-:W-:Y:S01]  /*be30*/  ISETP.NE.AND P0, PT, R22, R13, PT ;  /* 0x0000000d1600720c */ /* 0x000fe20003f05270 */
[----:B0-----:R-:W-:Y:S01]  /*be40*/  FADD.FTZ R3, R3, R6 ;  /* 0x0000000603037221 */ /* 0x001fe20000010000 */
[----:B------:R-:W-:-:S02]  /*be50*/  IMAD.MOV.U32 R6, RZ, RZ, RZ ;  /* 0x000000ffff067224 */ /* 0x000fc400078e00ff */
[----:B-1----:R-:W-:Y:S02]  /*be60*/  FADD.FTZ R9, R4, R7 ;  /* 0x0000000704097221 */ /* 0x002fe40000010000 */
[----:B------:R-:W0:Y:S04]  /*be70*/  SHFL.BFLY PT, R0, R3, 0x1, 0x1f ;  /* 0x0c201f0003007f89 */ /* 0x000e2800000e0000 */
[----:B------:R-:W1:Y:S01]  /*be80*/  SHFL.BFLY PT, R4, R9, 0x1, 0x1f ;  /* 0x0c201f0009047f89 */ /* 0x000e6200000e0000 */
[----:B0-----:R-:W-:Y:S01]  /*be90*/  FADD.FTZ R11, R3, R0 ;  /* 0x00000000030b7221 */ /* 0x001fe20000010000 */
[----:B------:R-:W-:Y:S02]  /*bea0*/  IMAD.MOV.U32 R0, RZ, RZ, RZ ;  /* 0x000000ffff007224 */ /* 0x000fe400078e00ff */
[----:B-1----:R-:W-:-:S02]  /*beb0*/  FADD.FTZ R20, R9, R4 ;  /* 0x0000000409147221 */ /* 0x002fc40000010000 */
[----:B------:R-:W-:Y:S01]  /*bec0*/  FSETP.NE.FTZ.AND P2, PT, R11, RZ, PT ;  /* 0x000000ff0b00720b */ /* 0x000fe20003f55000 */
[C---:B------:R-:W-:Y:S02]  /*bed0*/  VIADD R4, R2.reuse, 0x1 ;  /* 0x0000000102047836 */ /* 0x040fe40000000000 */
[----:B------:R-:W-:Y:S01]  /*bee0*/  @!P0 IMAD R2, R2, 0x40, R18 ;  /* 0x0000004002028824 */ /* 0x000fe200078e0212 */
[----:B------:R-:W-:Y:S02]  /*bef0*/  FSETP.NE.FTZ.AND P3, PT, R20, RZ, PT ;  /* 0x000000ff1400720b */ /* 0x000fe40003f75000 */
[----:B------:R-:W-:Y:S02]  /*bf00*/  ISETP.NE.AND P1, PT, R4, 0x2, PT ;  /* 0x000000020400780c */ /* 0x000fe40003f25270 */
[----:B------:R-:W-:Y:S01]  /*bf10*/  @!P0 LEA R17, R2, R17, 0x2 ;  /* 0x0000001102118211 */ /* 0x000fe200078e10ff */
[----:B------:R-:W-:Y:S01]  /*bf20*/  IMAD.U32 R2, RZ, RZ, UR10 ;  /* 0x0000000aff027e24 */ /* 0x000fe2000f8e00ff */
[----:B------:R-:W-:-:S03]  /*bf30*/  SEL R3, RZ, 0x1, P1 ;  /* 0x00000001ff037807 */ /* 0x000fc60000800000 */
[----:B------:R-:W0:Y:S01]  /*bf40*/  @P2 MUFU.RCP R0, R11 ;  /* 0x0000000b00002308 */ /* 0x000e220000001000 */
[----:B------:R-:W-:Y:S01]  /*bf50*/  @P2 FMUL.FTZ R2, R2, 0.69314718246459960938 ;  /* 0x3f31721802022820 */ /* 0x000fe20000410000 */
[----:B------:R-:W-:Y:S01]  /*bf60*/  LOP3.LUT R16, R16, R3, RZ, 0x3c, !PT ;  /* 0x0000000310107212 */ /* 0x000fe200078e3cff */
[----:B------:R-:W-:-:S05]  /*bf70*/  IMAD.MOV.U32 R3, RZ, RZ, -0x800000 ;  /* 0xff800000ff037424 */ /* 0x000fca00078e00ff */
[----:B------:R-:W1:Y:S08]  /*bf80*/  @P3 MUFU.RCP R6, R20 ;  /* 0x0000001400063308 */ /* 0x000e700000001000 */
[----:B------:R-:W2:Y:S01]  /*bf90*/  @P3 MUFU.LG2 R20, R20 ;  /* 0x0000001400143308 */ /* 0x000ea20000000c00 */
[----:B0-----:R-:W-:Y:S01]  /*bfa0*/  @!P0 STS [R17+0x38400], R0 ;  /* 0x0384000011008388 */ /* 0x001fe20000000800 */
[----:B------:R-:W-:Y:S01]  /*bfb0*/  FMUL.FTZ R171, R28, R0 ;  /* 0x000000001cab7220 */ /* 0x000fe20000410000 */
[----:B------:R-:W-:-:S02]  /*bfc0*/  IMAD.U32 R28, RZ, RZ, UR10 ;  /* 0x0000000aff1c7e24 */ /* 0x000fc4000f8e00ff */
[-C--:B------:R-:W-:Y:S01]  /*bfd0*/  FMUL.FTZ R172, R24, R0.reuse ;  /* 0x0000000018ac7220 */ /* 0x080fe20000410000 */
[-C--:B------:R-:W-:Y:S01]  /*bfe0*/  FMUL.FTZ R170, R25, R0.reuse ;  /* 0x0000000019aa7220 */ /* 0x080fe20000410000 */
[-C--:B------:R-:W-:Y:S01]  /*bff0*/  FMUL.FTZ R24, R29, R0.reuse ;  /* 0x000000001d187220 */ /* 0x080fe20000410000 */
[----:B------:R-:W-:Y:S01]  /*c000*/  @P3 FMUL.FTZ R28, R28, 0.69314718246459960938 ;  /* 0x3f3172181c1c3820 */ /* 0x000fe20000410000 */
[-C--:B------:R-:W-:Y:S01]  /*c010*/  FMUL.FTZ R169, R32, R0.reuse ;  /* 0x0000000020a97220 */ /* 0x080fe20000410000 */
        /* <DEDUP_REMOVED lines=10> */
[----:B0-----:R-:W0:Y:S01]  /*c0c0*/  @P2 MUFU.LG2 R17, R11 ;  /* 0x0000000b00112308 */ /* 0x001e220000000c00 */
        /* <DEDUP_REMOVED lines=122> */
.L_x_6659:
        /* <DEDUP_REMOVED lines=19> */
[----:B------:R-:W-:Y:S01]  /*c9a0*/  USHF.L.U64.HI UR9, UR39, 0x2, UR38 ;  /* 0x0000000227097899 */ /* 0x000fe20008010226 */
[----:B------:R-:W-:Y:S01]  /*c9b0*/  F2FP.BF16.F32.PACK_AB R13, R51, R13 ;  /* 0x0000000d330d723e */ /* 0x000fe200000010ff */
[----:B------:R-:W-:Y:S01]  /*c9c0*/  UIADD3 UR4, UP1, UR8, UR6, URZ ;  /* 0x0000000608047290 */ /* 0x000fe2000ff3e03f */
[----:B------:R-:W-:Y:S01]  /*c9d0*/  F2FP.BF16.F32.PACK_AB R14, R53, R14 ;  /* 0x0000000e350e723e */ /* 0x000fe200000010ff */
[----:B------:R-:W-:Y:S01]  /*c9e0*/  ULDC.64 UR10, c[0x0][0x208] ;  /* 0x00008200000a7ab9 */ /* 0x000fe20000000a00 */
[----:B------:R-:W-:Y:S01]  /*c9f0*/  F2FP.BF16.F32.PACK_AB R15, R55, R15 ;  /* 0x0000000f370f723e */ /* 0x000fe200000010ff */
[----:B------:R-:W-:Y:S01]  /*ca00*/  UIADD3.X UR6, UR9, UR7, URZ, UP1, !UPT ;  /* 0x0000000709067290 */ /* 0x000fe20008ffe43f */
        /* <DEDUP_REMOVED lines=8> */
[----:B------:R-:W-:Y:S02]  /*ca90*/  MOV R20, R17 ;  /* 0x0000001100147202 */ /* 0x000fe40000000f00 */
[----:B0-----:R-:W-:Y:S02]  /*caa0*/  MOV R21, R4 ;  /* 0x0000000400157202 */ /* 0x001fe40000000f00 */
[----:B------:R-:W-:Y:S02]  /*cab0*/  F2FP.BF16.F32.PACK_AB R73, R75, R74 ;  /* 0x0000004a4b49723e */ /* 0x000fe400000010ff */
[----:B------:R-:W-:Y:S01]  /*cac0*/  F2FP.BF16.F32.PACK_AB R80, R81, R80 ;  /* 0x000000505150723e */ /* 0x000fe200000010ff */
[----:B------:R-:W-:Y:S01]  /*cad0*/  IMAD.WIDE R4, R197, 0x2, R20 ;  /* 0x00000002c5047825 */ /* 0x000fe200078e0214 */
[----:B------:R-:W-:-:S02]  /*cae0*/  F2FP.BF16.F32.PACK_AB R74, R77, R76 ;  /* 0x0000004c4d4a723e */ /* 0x000fc400000010ff */
        /* <DEDUP_REMOVED lines=10> */
[----:B------:R-:W-:Y:S02]  /*cb90*/  LOP3.LUT R28, R6, R173, RZ, 0x3c, !PT ;  /* 0x000000ad061c7212 */ /* 0x000fe400078e3cff */
[----:B------:R-:W-:Y:S02]  /*cba0*/  LOP3.LUT R6, R181, 0x380, RZ, 0xc0, !PT ;  /* 0x00000380b5067812 */ /* 0x000fe400078ec0ff */
        /* <DEDUP_REMOVED lines=10> */
[----:B------:R-:W-:-:S02]  /*cc50*/  SHF.R.U64 R6, R6, 0x3, RZ ;  /* 0x0000000306067819 */ /* 0x000fc400000012ff */
[C---:B------:R-:W-:Y:S02]  /*cc60*/  IADD3 R203, P0, R4.reuse, 0x4020, RZ ;  /* 0x0000402004cb7810 */ /* 0x040fe40007f1e0ff */
[----:B------:R-:W-:Y:S02]  /*cc70*/  IADD3.X R99, RZ, R5, RZ, P2, !PT ;  /* 0x00000005ff637210 */ /* 0x000fe400017fe4ff */
[C---:B------:R-:W-:Y:S01]  /*cc80*/  IADD3 R205, P4, R4.reuse, 0x4040, RZ ;  /* 0x0000404004cd7810 */ /* 0x040fe20007f9e0ff */
[--C-:B------:R-:W-:Y:S01]  /*cc90*/  IMAD.X R107, RZ, RZ, R5.reuse, P0 ;  /* 0x000000ffff6b7224 */ /* 0x100fe200000e0605 */
        /* <DEDUP_REMOVED lines=15> */
[----:B------:R-:W-:Y:S02]  /*cd90*/  MOV R173, R4 ;  /* 0x0000000400ad7202 */ /* 0x000fe40000000f00 */
[----:B------:R-:W-:Y:S02]  /*cda0*/  LOP3.LUT R36, R177, 0x380, RZ, 0xc0, !PT ;  /* 0x00000380b1247812 */ /* 0x000fe400078ec0ff */
[----:B------:R-:W-:Y:S02]  /*cdb0*/  SHF.R.U64 R6, R6, 0x3, RZ ;  /* 0x0000000306067819 */ /* 0x000fe400000012ff */
[----:B------:R-:W-:Y:S02]  /*cdc0*/  F2FP.BF16.F32.PACK_AB R5, R27, R26 ;  /* 0x0000001a1b05723e */ /* 0x000fe400000010ff */
[----:B------:R-:W-:-:S02]  /*cdd0*/  LOP3.LUT R40, R179, 0x380, RZ, 0xc0, !PT ;  /* 0x00000380b3287812 */ /* 0x000fc400078ec0ff */
[----:B------:R-:W-:Y:S02]  /*cde0*/  LOP3.LUT R27, R8, 0x380, RZ, 0xc0, !PT ;  /* 0x00000380081b7812 */ /* 0x000fe400078ec0ff */
[----:B------:R-:W-:Y:S02]  /*cdf0*/  SHF.R.U64 R32, R32, 0x3, RZ ;  /* 0x0000000320207819 */ /* 0x000fe400000012ff */
[----:B------:R-:W-:Y:S02]  /*ce00*/  LOP3.LUT R94, R183, 0x380, RZ, 0xc0, !PT ;  /* 0x00000380b75e7812 */ /* 0x000fe400078ec0ff */
[----:B------:R-:W-:Y:S02]  /*ce10*/  SHF.R.U64 R36, R36, 0x3, RZ ;  /* 0x0000000324247819 */ /* 0x000fe400000012ff */
[----:B------:R-:W-:Y:S02]  /*ce20*/  LOP3.LUT R98, R199, 0x380, RZ, 0xc0, !PT ;  /* 0x00000380c7627812 */ /* 0x000fe400078ec0ff */
[----:B------:R-:W-:-:S02]  /*ce30*/  LOP3.LUT R106, R6, R203, RZ, 0x3c, !PT ;  /* 0x000000cb066a7212 */ /* 0x000fc400078e3cff */
[----:B------:R-:W-:Y:S02]  /*ce40*/  SHF.R.U64 R40, R40, 0x3, RZ ;  /* 0x0000000328287819 */ /* 0x000fe400000012ff */
[----:B------:R-:W-:Y:S02]  /*ce50*/  LOP3.LUT R102, R201, 0x380, RZ, 0xc0, !PT ;  /* 0x00000380c9667812 */ /* 0x000fe400078ec0ff */
[----:B------:R-:W-:Y:S02]  /*ce60*/  F2FP.BF16.F32.PACK_AB R4, R170, R172 ;  /* 0x000000acaa04723e */ /* 0x000fe400000010ff */
[----:B------:R-:W-:Y:S01]  /*ce70*/  F2FP.BF16.F32.PACK_AB R6, R24, R171 ;  /* 0x000000ab1806723e */ /* 0x000fe200000010ff */
[----:B------:R-:W-:Y:S01]  /*ce80*/  BAR.SYNC.DEFER_BLOCKING 0x1, 0x100 ;  /* 0x0044000000007b1d */ /* 0x000fe20000010000 */
[----:B------:R-:W-:Y:S02]  /*ce90*/  SHF.R.U64 R27, R27, 0x3, RZ ;  /* 0x000000031b1b7819 */ /* 0x000fe400000012ff */
[----:B------:R-:W-:-:S02]  /*cea0*/  LOP3.LUT R32, R32, R175, RZ, 0x3c, !PT ;  /* 0x000000af20207212 */ /* 0x000fc400078e3cff */
[----:B------:R-:W-:Y:S02]  /*ceb0*/  SHF.R.U64 R94, R94, 0x3, RZ ;  /* 0x000000035e5e7819 */ /* 0x000fe400000012ff */
[----:B------:R-:W-:Y:S02]  /*cec0*/  LOP3.LUT R110, R205, 0x380, RZ, 0xc0, !PT ;  /* 0x00000380cd6e7812 */ /* 0x000fe400078ec0ff */
[----:B------:R-:W-:Y:S02]  /*ced0*/  LOP3.LUT R36, R36, R177, RZ, 0x3c, !PT ;  /* 0x000000b124247212 */ /* 0x000fe400078e3cff */
[----:B------:R-:W-:Y:S02]  /*cee0*/  SHF.R.U64 R98, R98, 0x3, RZ ;  /* 0x0000000362627819 */ /* 0x000fe400000012ff */
[----:B------:R-:W-:Y:S02]  /*cef0*/  LOP3.LUT R114, R207, 0x380, RZ, 0xc0, !PT ;  /* 0x00000380cf727812 */ /* 0x000fe400078ec0ff */
[----:B------:R-:W-:-:S02]  /*cf00*/  LOP3.LUT R40, R40, R179, RZ, 0x3c, !PT ;  /* 0x000000b328287212 */ /* 0x000fc400078e3cff */
[----:B------:R-:W-:Y:S02]  /*cf10*/  SHF.R.U64 R102, R102, 0x3, RZ ;  /* 0x0000000366667819 */ /* 0x000fe400000012ff */
[----:B------:R-:W-:Y:S02]  /*cf20*/  LOP3.LUT R118, R209, 0x380, RZ, 0xc0, !PT ;  /* 0x00000380d1767812 */ /* 0x000fe400078ec0ff */
[----:B------:R-:W-:Y:S02]  /*cf30*/  LOP3.LUT R122, R27, R8, RZ, 0x3c, !PT ;  /* 0x000000081b7a7212 */ /* 0x000fe400078e3cff */
[----:B------:R-:W-:Y:S01]  /*cf40*/  MOV R28, R28 ;  /* 0x0000001c001c7202 */ /* 0x000fe20000000f00 */
[----:B------:R0:W-:Y:S01]  /*cf50*/  STSM.16.M88.4 [R173], R4 ;  /* 0x00000004ad007844 */ /* 0x0001e20000000200 */
[----:B------:R-:W-:Y:S02]  /*cf60*/  F2FP.BF16.F32.PACK_AB R8, R166, R169 ;  /* 0x000000a9a608723e */ /* 0x000fe400000010ff */
[----:B------:R-:W-:-:S02]  /*cf70*/  LOP3.LUT R94, R94, R183, RZ, 0x3c, !PT ;  /* 0x000000b75e5e7212 */ /* 0x000fc400078e3cff */
[----:B------:R-:W-:Y:S01]  /*cf80*/  SHF.R.U64 R110, R110, 0x3, RZ ;  /* 0x000000036e6e7819 */ /* 0x000fe200000012ff */
[----:B------:R-:W-:Y:S01]  /*cf90*/  STSM.16.M88.4 [R28], R8 ;  /* 0x000000081c007844 */ /* 0x000fe20000000200 */
[----:B------:R-:W-:Y:S02]  /*cfa0*/  LOP3.LUT R26, R126, 0x380, RZ, 0xc0, !PT ;  /* 0x000003807e1a7812 */ /* 0x000fe400078ec0ff */
[----:B------:R-:W-:Y:S02]  /*cfb0*/  MOV R32, R32 ;  /* 0x0000002000207202 */ /* 0x000fe40000000f00 */
[----:B------:R-:W-:Y:S02]  /*cfc0*/  LOP3.LUT R98, R98, R199, RZ, 0x3c, !PT ;  /* 0x000000c762627212 */ /* 0x000fe400078e3cff */
[----:B------:R-:W-:Y:S02]  /*cfd0*/  SHF.R.U64 R114, R114, 0x3, RZ ;  /* 0x0000000372727819 */ /* 0x000fe400000012ff */
[----:B------:R-:W-:-:S02]  /*cfe0*/  LOP3.LUT R175, R168, 0x380, RZ, 0xc0, !PT ;  /* 0x00000380a8af7812 */ /* 0x000fc400078ec0ff */
[----:B0-----:R-:W-:Y:S02]  /*cff0*/  F2FP.BF16.F32.PACK_AB R4, R156, R165 ;  /* 0x000000a59c04723e */ /* 0x001fe400000010ff */
[----:B------:R-:W-:Y:S02]  /*d000*/  F2FP.BF16.F32.PACK_AB R5, R43, R42 ;  /* 0x0000002a2b05723e */ /* 0x000fe400000010ff */
[----:B------:R-:W-:Y:S02]  /*d010*/  F2FP.BF16.F32.PACK_AB R6, R12, R158 ;  /* 0x0000009e0c06723e */ /* 0x000fe400000010ff */
[----:B------:R-:W-:Y:S02]  /*d020*/  F2FP.BF16.F32.PACK_AB R7, R47, R46 ;  /* 0x0000002e2f07723e */ /* 0x000fe400000010ff */
[----:B------:R-:W-:Y:S02]  /*d030*/  MOV R36, R36 ;  /* 0x0000002400247202 */ /* 0x000fe40000000f00 */
[----:B------:R-:W-:Y:S01]  /*d040*/  F2FP.BF16.F32.PACK_AB R12, R49, R154 ;  /* 0x0000009a310c723e */ /* 0x000fe200000010ff */
[----:B------:R0:W-:Y:S01]  /*d050*/  STSM.16.M88.4 [R32], R4 ;  /* 0x0000000420007844 */ /* 0x0001e20000000200 */
[----:B------:R-:W-:-:S02]  /*d060*/  LOP3.LUT R102, R102, R201, RZ, 0x3c, !PT ;  /* 0x000000c966667212 */ /* 0x000fc400078e3cff */
[----:B------:R-:W-:Y:S01]  /*d070*/  SHF.R.U64 R118, R118, 0x3, RZ ;  /* 0x0000000376767819 */ /* 0x000fe200000012ff */
[----:B------:R1:W-:Y:S01]  /*d080*/  STSM.16.M88.4 [R36], R12 ;  /* 0x0000000c24007844 */ /* 0x0003e20000000200 */
[----:B------:R-:W-:Y:S02]  /*d090*/  MOV R40, R40 ;  /* 0x0000002800287202 */ /* 0x000fe40000000f00 */
[----:B------:R-:W-:Y:S02]  /*d0a0*/  MOV R44, R44 ;  /* 0x0000002c002c7202 */ /* 0x000fe40000000f00 */
[----:B------:R-:W-:Y:S01]  /*d0b0*/  LOP3.LUT R110, R110, R205, RZ, 0x3c, !PT ;  /* 0x000000cd6e6e7212 */ /* 0x000fe200078e3cff */
[----:B------:R-:W-:Y:S01]  /*d0c0*/  STSM.16.M88.4 [R40], R56 ;  /* 0x0000003828007844 */ /* 0x000fe20000000200 */
[----:B------:R-:W-:Y:S02]  /*d0d0*/  SHF.R.U64 R171, R26, 0x3, RZ ;  /* 0x000000031aab7819 */ /* 0x000fe400000012ff */
[----:B------:R-:W-:Y:S01]  /*d0e0*/  MOV R94, R94 ;  /* 0x0000005e005e7202 */ /* 0x000fe20000000f00 */
[----:B------:R-:W-:Y:S01]  /*d0f0*/  STSM.16.M88.4 [R44], R64 ;  /* 0x000000402c007844 */ /* 0x000fe20000000200 */
[----:B------:R-:W-:Y:S01]  /*d100*/  F2FP.BF16.F32.PACK_AB R81, R83, R82 ;  /* 0x000000525351723e */ /* 0x000fe200000010ff */
[----:B0-----:R-:W-:Y:S01]  /*d110*/  IMAD.U32 R4, RZ, RZ, UR4 ;  /* 0x00000004ff047e24 */ /* 0x001fe2000f8e00ff */
[----:B------:R-:W-:Y:S01]  /*d120*/  F2FP.BF16.F32.PACK_AB R88, R89, R88 ;  /* 0x000000585958723e */ /* 0x000fe200000010ff */
[----:B------:R-:W-:Y:S01]  /*d130*/  STSM.16.M88.4 [R94], R72 ;  /* 0x000000485e007844 */ /* 0x000fe20000000200 */
[----:B------:R-:W-:Y:S01]  /*d140*/  LOP3.LUT R114, R114, R207, RZ, 0x3c, !PT ;  /* 0x000000cf72727212 */ /* 0x000fe200078e3cff */
[----:B------:R-:W-:Y:S01]  /*d150*/  IMAD.U32 R5, RZ, RZ, UR6 ;  /* 0x00000006ff057e24 */ /* 0x000fe2000f8e00ff */
[----:B------:R-:W-:Y:S01]  /*d160*/  SHF.R.U64 R175, R175, 0x3, RZ ;  /* 0x00000003afaf7819 */ /* 0x000fe200000012ff */
[----:B------:R-:W-:Y:S01]  /*d170*/  ULDC.64 UR6, c[0x0][0xce0] ;  /* 0x0003380000067ab9 */ /* 0x000fe20000000a00 */
        /* <DEDUP_REMOVED lines=22> */
[----:B------:R-:W-:Y:S02]  /*d2e0*/  LOP3.LUT R24, R175, R168, RZ, 0x3c, !PT ;  /* 0x000000a8af187212 */ /* 0x000fe400078e3cff */
[----:B------:R-:W-:Y:S01]  /*d2f0*/  MOV R114, R114 ;  /* 0x0000007200727202 */ /* 0x000fe20000000f00 */
[----:B------:R-:W-:Y:S01]  /*d300*/  STSM.16.M88.4 [R110], R104 ;  /* 0x000000686e007844 */ /* 0x000fe20000000200 */
[----:B------:R-:W-:Y:S02]  /*d310*/  F2FP.BF16.F32.PACK_AB R156, R113, R112 ;  /* 0x00000070719c723e */ /* 0x000fe400000010ff */
[----:B------:R-:W-:Y:S02]  /*d320*/  F2FP.BF16.F32.PACK_AB R157, R157, R155 ;  /* 0x0000009b9d9d723e */ /* 0x000fe400000010ff */
[----:B------:R-:W-:Y:S02]  /*d330*/  F2FP.BF16.F32.PACK_AB R158, R117, R116 ;  /* 0x00000074759e723e */ /* 0x000fe400000010ff */
[----:B------:R-:W-:-:S02]  /*d340*/  F2FP.BF16.F32.PACK_AB R159, R160, R159 ;  /* 0x0000009fa09f723e */ /* 0x000fc400000010ff */
[----:B------:R-:W-:Y:S02]  /*d350*/  F2FP.BF16.F32.PACK_AB R161, R162, R161 ;  /* 0x000000a1a2a1723e */ /* 0x000fe400000010ff */
[----:B------:R-:W-:Y:S01]  /*d360*/  F2FP.BF16.F32.PACK_AB R128, R129, R128 ;  /* 0x000000808180723e */ /* 0x000fe200000010ff */
        /* <DEDUP_REMOVED lines=22> */
[----:B------:R-:W-:-:S03]  /*d4d0*/  PLOP3.LUT P0, PT, PT, PT, UP0, 0x80, 0x0 ;  /* 0x000000000000781c */ /* 0x000fc60003f0f008 */
[----:B------:R0:W-:Y:S01]  /*d4e0*/  STSM.16.M88.4 [R24], R144 ;  /* 0x0000009018007844 */ /* 0x0001e20000000200 */
[----:B------:R-:W-:Y:S09]  /*d4f0*/  BAR.SYNC.DEFER_BLOCKING 0x1, 0x100 ;  /* 0x0044000000007b1d */ /* 0x000ff20000010000 */
[----:B------:R-:W2:Y:S01]  /*d500*/  @P0 LDG.E R6, desc[UR10][R4.64] ;  /* 0x0000000a04060981 */ /* 0x000ea2000c1e1900 */
[----:B------:R-:W-:Y:S01]  /*d510*/  UISETP.NE.U32.AND UP1, UPT, UR6, URZ, UPT ;  /* 0x0000003f0600728c */ /* 0x000fe2000bf25070 */
[----:B------:R-:W-:Y:S01]  /*d520*/  LEA R7, R194, R23, 0x6 ;  /* 0x00000017c2077211 */ /* 0x000fe200078e30ff */
[----:B------:R-:W3:Y:S02]  /*d530*/  LDC R76, c[0x0][0xb88] ;  /* 0x0002e200ff4c7b82 */ /* 0x000ee40000000800 */
[----:B------:R-:W-:-:S02]  /*d540*/  UISETP.NE.AND.EX UP1, UPT, UR7, URZ, UPT, UP1 ;  /* 0x0000003f0700728c */ /* 0x000fc4000bf25310 */
[----:B------:R-:W-:-:S04]  /*d550*/  IMAD.WIDE R20, R7, 0x2, R20 ;  /* 0x0000000207147825 */ /* 0x000fc800078e0214 */
[----:B------:R-:W-:Y:S02]  /*d560*/  PLOP3.LUT P6, PT, PT, PT, UP1, 0x80, 0x0 ;  /* 0x000000000000781c */ /* 0x000fe40003fcf018 */
[C---:B------:R-:W-:Y:S02]  /*d570*/  IADD3 R9, P2, R20.reuse, 0x1000, RZ ;  /* 0x0000100014097810 */ /* 0x040fe40007f5e0ff */
[C---:B------:R-:W-:Y:S01]  /*d580*/  IADD3 R25, P1, R20.reuse, 0x2000, RZ ;  /* 0x0000200014197810 */ /* 0x040fe20007f3e0ff */
[----:B------:R-:W-:Y:S01]  /*d590*/  @UP1 UIADD3 UR6, UP2, UR8, UR6, URZ ;  /* 0x0000000608061290 */ /* 0x000fe2000ff5e03f */
[----:B------:R-:W-:Y:S02]  /*d5a0*/  P2R R10, PR, RZ, 0x4 ;  /* 0x00000004ff0a7803 */ /* 0x000fe40000000000 */
[C---:B-1----:R-:W-:Y:S01]  /*d5b0*/  IADD3 R13, P2, R20.reuse, 0x3000, RZ ;  /* 0x00003000140d7810 */ /* 0x042fe20007f5e0ff */
[----:B------:R-:W-:Y:S01]  /*d5c0*/  @UP1 UIADD3.X UR7, UR9, UR7, URZ, UP2, !UPT ;  /* 0x0000000709071290 */ /* 0x000fe200097fe43f */
[C---:B------:R-:W-:Y:S01]  /*d5d0*/  IADD3 R33, P3, R20.reuse, 0x4000, RZ ;  /* 0x0000400014217810 */ /* 0x040fe20007f7e0ff */
[----:B------:R-:W-:Y:S01]  /*d5e0*/  IMAD.U32 R14, RZ, RZ, UR6 ;  /* 0x00000006ff0e7e24 */ /* 0x000fe2000f8e00ff */
[----:B------:R-:W-:-:S02]  /*d5f0*/  IADD3 R29, P4, R20, 0x5000, RZ ;  /* 0x00005000141d7810 */ /* 0x000fc40007f9e0ff */
[----:B------:R-:W-:Y:S01]  /*d600*/  IADD3 R41, P5, R20, 0x6000, RZ ;  /* 0x0000600014297810 */ /* 0x000fe20007fbe0ff */
[----:B------:R-:W-:Y:S01]  /*d610*/  IMAD.U32 R15, RZ, RZ, UR7 ;  /* 0x00000007ff0f7e24 */ /* 0x000fe2000f8e00ff */
[----:B------:R-:W-:Y:S02]  /*d620*/  LOP3.LUT R8, R9, 0x380, RZ, 0xc0, !PT ;  /* 0x0000038009087812 */ /* 0x000fe400078ec0ff */
[----:B0-----:R-:W-:Y:S02]  /*d630*/  LOP3.LUT R24, R25, 0x380, RZ, 0xc0, !PT ;  /* 0x0000038019187812 */ /* 0x001fe400078ec0ff */
[----:B------:R-:W-:Y:S01]  /*d640*/  LOP3.LUT R12, R13, 0x380, RZ, 0xc0, !PT ;  /* 0x000003800d0c7812 */ /* 0x000fe200078ec0ff */
[----:B------:R-:W-:Y:S01]  /*d650*/  UMOV UR4, URZ ;  /* 0x0000003f00047c82 */ /* 0x000fe20008000000 */
[----:B------:R-:W-:Y:S01]  /*d660*/  LOP3.LUT R32, R33, 0x380, RZ, 0xc0, !PT ;  /* 0x0000038021207812 */ /* 0x000fe200078ec0ff */
[----:B---3--:R0:W5:Y:S01]  /*d670*/  @P6 LDG.E R76, desc[UR10][R14.64] ;  /* 0x0000000a0e4c6981 */ /* 0x008162000c1e1900 */
        /* <DEDUP_REMOVED lines=14> */
[----:B--2---:R-:W-:Y:S01]  /*d760*/  @P0 R2UR UR4, R6 ;  /* 0x00000000060402ca */ /* 0x004fe200000e0000 */
[----:B0-----:R-:W-:-:S14]  /*d770*/  @P6 BRA `(.L_x_6695) ;  /* 0x0000000000146947 */ /* 0x001fdc0003800000 */
[----:B------:R-:W-:Y:S05]  /*d780*/  @!P0 BRA `(.L_x_6695) ;  /* 0x0000000000108947 */ /* 0x000fea0003800000 */
[----:B------:R-:W-:Y:S02]  /*d790*/  ULDC.64 UR6, c[0x0][0x208] ;  /* 0x0000820000067ab9 */ /* 0x000fe40000000a00 */
[----:B------:R-:W2:Y:S04]  /*d7a0*/  LDG.E R7, desc[UR6][R4.64] ;  /* 0x0000000604077981 */ /* 0x000ea8000c1e1900 */
[----:B-----5:R-:W2:Y:S02]  /*d7b0*/  LDG.E R76, desc[UR6][R4.64+0x4] ;  /* 0x00000406044c7981 */ /* 0x020ea4000c1e1900 */
[----:B--2---:R-:W-:-:S07]  /*d7c0*/  IMAD.IADD R76, R76, 0x1, -R7 ;  /* 0x000000014c4c7824 */ /* 0x004fce00078e0a07 */
.L_x_6695:
        /* <DEDUP_REMOVED lines=12> */
[----:B------:R-:W-:Y:S01]  /*d890*/  IMAD.X R41, RZ, RZ, R21, P5 ;  /* 0x000000ffff297224 */ /* 0x000fe200028e0615 */
[----:B------:R-:W-:Y:S01]  /*d8a0*/  LOP3.LUT R44, R45, 0x380, RZ, 0xc0, !PT ;  /* 0x000003802d2c7812 */ /* 0x000fe200078ec0ff */
[----:B------:R-:W-:Y:S01]  /*d8b0*/  USHF.R.S32.HI UR9, URZ, 0x1f, UR4 ;  /* 0x0000001f3f097899 */ /* 0x000fe20008011404 */
[----:B------:R-:W-:Y:S01]  /*d8c0*/  SHF.R.U64 R52, R52, 0x3, RZ ;  /* 0x0000000334347819 */ /* 0x000fe200000012ff */
[----:B------:R-:W-:Y:S01]  /*d8d0*/  USHF.R.S32.HI UR12, URZ, 0x1f, UR37 ;  /* 0x0000001f3f0c7899 */ /* 0x000fe20008011425 */
[----:B------:R-:W-:Y:S01]  /*d8e0*/  SHF.R.U64 R36, R36, 0x3, RZ ;  /* 0x0000000324247819 */ /* 0x000fe200000012ff */
[----:B------:R-:W-:Y:S01]  /*d8f0*/  USEL UR39, UR39, URZ, !UP0 ;  /* 0x0000003f27277287 */ /* 0x000fe2000c000000 */
[----:B------:R-:W-:Y:S01]  /*d900*/  SHF.R.U64 R44, R44, 0x3, RZ ;  /* 0x000000032c2c7819 */ /* 0x000fe200000012ff */
[----:B------:R-:W-:Y:S01]  /*d910*/  USEL UR38, UR38, URZ, !UP0 ;  /* 0x0000003f26267287 */ /* 0x000fe2000c000000 */
[----:B------:R-:W-:-:S02]  /*d920*/  LOP3.LUT R52, R52, R53, RZ, 0x3c, !PT ;  /* 0x0000003534347212 */ /* 0x000fc400078e3cff */
[----:B------:R-:W-:Y:S02]  /*d930*/  IADD3.X R53, RZ, R21, RZ, P6, !PT ;  /* 0x00000015ff357210 */ /* 0x000fe400037fe4ff */
[----:B------:R-:W-:Y:S01]  /*d940*/  LOP3.LUT R36, R36, R37, RZ, 0x3c, !PT ;  /* 0x0000002524247212 */ /* 0x000fe200078e3cff */
[--C-:B------:R-:W-:Y:S01]  /*d950*/  IMAD.X R37, RZ, RZ, R21.reuse, P0 ;  /* 0x000000ffff257224 */ /* 0x100fe200000e0615 */
[----:B0-----:R-:W-:Y:S02]  /*d960*/  ISETP.NE.AND P6, PT, R4, RZ, PT ;  /* 0x000000ff0400720c */ /* 0x001fe40003fc5270 */
[----:B------:R-:W-:Y:S01]  /*d970*/  LOP3.LUT R44, R44, R45, RZ, 0x3c, !PT ;  /* 0x0000002d2c2c7212 */ /* 0x000fe200078e3cff */
[----:B------:R-:W-:Y:S01]  /*d980*/  IMAD.X R45, RZ, RZ, R21, P1 ;  /* 0x000000ffff2d7224 */ /* 0x000fe200008e0615 */
[C---:B------:R-:W-:Y:S02]  /*d990*/  IADD3 R57, P2, R20.reuse, 0xa000, RZ ;  /* 0x0000a00014397810 */ /* 0x040fe40007f5e0ff */
[----:B------:R-:W-:-:S02]  /*d9a0*/  IADD3 R49, P3, R20, 0xb000, RZ ;  /* 0x0000b00014317810 */ /* 0x000fc40007f7e0ff */
[C---:B------:R-:W-:Y:S02]  /*d9b0*/  IADD3 R65, P4, R20.reuse, 0xc000, RZ ;  /* 0x0000c00014417810 */ /* 0x040fe40007f9e0ff */
[C---:B------:R-:W-:Y:S02]  /*d9c0*/  IADD3 R61, P5, R20.reuse, 0xd000, RZ ;  /* 0x0000d000143d7810 */ /* 0x040fe40007fbe0ff */
[C---:B------:R-:W-:Y:S02]  /*d9d0*/  IADD3 R73, P0, R20.reuse, 0xe000, RZ ;  /* 0x0000e00014497810 */ /* 0x040fe40007f1e0ff */
[----:B------:R-:W-:Y:S02]  /*d9e0*/  IADD3 R5, P1, R20, 0xf000, RZ ;  /* 0x0000f00014057810 */ /* 0x000fe40007f3e0ff */
[----:B------:R-:W-:Y:S02]  /*d9f0*/  LOP3.LUT R56, R57, 0x380, RZ, 0xc0, !PT ;  /* 0x0000038039387812 */ /* 0x000fe400078ec0ff */
[----:B------:R-:W-:Y:S01]  /*da00*/  LOP3.LUT R48, R49, 0x380, RZ, 0xc0, !PT ;  /* 0x0000038031307812 */ /* 0x000fe200078ec0ff */
[----:B------:R-:W-:Y:S01]  /*da10*/  IMAD.X R69, RZ, RZ, R21, P1 ;  /* 0x000000ffff457224 */ /* 0x000fe200008e0615 */
[----:B------:R-:W-:-:S02]  /*da20*/  LOP3.LUT R64, R65, 0x380, RZ, 0xc0, !PT ;  /* 0x0000038041407812 */ /* 0x000fc400078ec0ff */
        /* <DEDUP_REMOVED lines=8> */
[----:B------:R-:W-:Y:S02]  /*dab0*/  SHF.R.U64 R72, R72, 0x3, RZ ;  /* 0x0000000348487819 */ /* 0x000fe400000012ff */
        /* <DEDUP_REMOVED lines=13> */
[----:B------:R-:W-:Y:S01]  /*db90*/  LOP3.LUT R68, R4, R5, RZ, 0x3c, !PT ;  /* 0x0000000504447212 */ /* 0x000fe200078e3cff */
        /* <DEDUP_REMOVED lines=22> */
[----:B------:R-:W-:-:S04]  /*dd00*/  MOV R11, UR8 ;  /* 0x00000008000b7c02 */ /* 0x000fc80008000f00 */
[----:B------:R-:W-:Y:S02]  /*dd10*/  IADD3.X R5, R4, UR7, R11, P2, !PT ;  /* 0x0000000704057c10 */ /* 0x000fe400097fe40b */
[----:B------:R-:W-:-:S04]  /*dd20*/  LEA R4, P2, R6, UR10, 0x2 ;  /* 0x0000000a06047c11 */ /* 0x000fc8000f8410ff */
[----:B------:R-:W-:-:S05]  /*dd30*/  LEA.HI.X R5, R6, UR11, R5, 0x2, P2 ;  /* 0x0000000b06057c11 */ /* 0x000fca00090f1405 */
[----:B------:R0:W-:Y:S04]  /*dd40*/  @!P1 STG.E desc[UR14][R4.64], R0 ;  /* 0x0000000004009986 */ /* 0x0001e8000c10190e */
[----:B------:R0:W-:Y:S02]  /*dd50*/  @!P0 STG.E desc[UR14][R4.64+0x20], R3 ;  /* 0x0000200304008986 */ /* 0x0001e4000c10190e */
.L_x_6696:
[C---:B0-----:R-:W-:Y:S01]  /*dd60*/  VIADD R3, R23.reuse, 0x40 ;  /* 0x0000004017037836 */ /* 0x041fe20000000000 */
[----:B------:R-:W-:Y:S01]  /*dd70*/  ULDC UR10, c[0x0][0xb8c] ;  /* 0x0002e300000a7ab9 */ /* 0x000fe20000000800 */
[C---:B------:R-:W-:Y:S01]  /*dd80*/  VIADD R82, R23.reuse, 0x80 ;  /* 0x0000008017527836 */ /* 0x040fe20000000000 */
[----:B------:R-:W-:Y:S01]  /*dd90*/  ULDC.64 UR6, c[0x0][0x208] ;  /* 0x0000820000067ab9 */ /* 0x000fe20000000a00 */
[----:B------:R-:W-:Y:S01]  /*dda0*/  VIADD R83, R23, 0xc0 ;  /* 0x000000c017537836 */ /* 0x000fe20000000000 */
[----:B------:R-:W-:Y:S01]  /*ddb0*/  ISETP.GE.AND P1, PT, R3, UR10, PT ;  /* 0x0000000a03007c0c */ /* 0x000fe2000bf26270 */
[----:B------:R0:W5:Y:S01]  /*ddc0*/  LD.E.128 R4, desc[UR6][R20.64] ;  /* 0x0000000614047980 */ /* 0x000162000c101d00 */
[C---:B------:R-:W-:Y:S01]  /*ddd0*/  ISETP.GE.AND P0, PT, R23.reuse, UR10, PT ;  /* 0x0000000a17007c0c */ /* 0x040fe2000bf06270 */
[----:B------:R-:W-:Y:S01]  /*dde0*/  ULDC.64 UR14, c[0x0][0xba0] ;  /* 0x0002e800000e7ab9 */ /* 0x000fe20000000a00 */
[----:B------:R-:W-:Y:S01]  /*ddf0*/  SEL R19, RZ, 0xffffffff, P1 ;  /* 0xffffffffff137807 */ /* 0x000fe20000800000 */
[C---:B------:R-:W-:Y:S01]  /*de00*/  VIADD R84, R23.reuse, 0x100 ;  /* 0x0000010017547836 */ /* 0x040fe20000000000 */
[----:B------:R-:W-:Y:S01]  /*de10*/  SEL R0, RZ, 0x1, P0 ;  /* 0x00000001ff007807 */ /* 0x000fe20000000000 */
[----:B------:R-:W-:Y:S01]  /*de20*/  VIADD R86, R23, 0x140 ;  /* 0x0000014017567836 */ /* 0x000fe20000000000 */
[----:B------:R-:W5:Y:S01]  /*de30*/  LD.E.128 R8, desc[UR6][R8.64] ;  /* 0x0000000608087980 */ /* 0x000f62000c101d00 */
[----:B------:R-:W-:Y:S01]  /*de40*/  IMAD.SHL.U32 R19, R19, 0x2, RZ ;  /* 0x0000000213137824 */ /* 0x000fe200078e00ff */
[----:B------:R-:W-:-:S02]  /*de50*/  ISETP.GE.AND P0, PT, R82, UR10, PT ;  /* 0x0000000a52007c0c */ /* 0x000fc4000bf06270 */
[----:B------:R-:W-:Y:S01]  /*de60*/  ISETP.GE.AND P1, PT, R83, UR10, PT ;  /* 0x0000000a53007c0c */ /* 0x000fe2000bf26270 */
[----:B------:R-:W5:Y:S01]  /*de70*/  LD.E.128 R24, desc[UR6][R24.64] ;  /* 0x0000000618187980 */ /* 0x000f62000c101d00 */
[----:B------:R-:W-:Y:S02]  /*de80*/  LOP3.LUT R0, R19, 0x2, R0, 0xe2, !PT ;  /* 0x0000000213007812 */ /* 0x000fe400078ee200 */
[----:B------:R-:W-:Y:S01]  /*de90*/  SEL R19, RZ, 0x4, P0 ;  /* 0x00000004ff137807 */ /* 0x000fe20000000000 */
[----:B------:R-:W5:Y:S01]  /*dea0*/  LD.E.128 R12, desc[UR6][R12.64] ;  /* 0x000000060c0c7980 */ /* 0x000f62000c101d00 */
[----:B0-----:R-:W-:-:S03]  /*deb0*/  SEL R20, RZ, 0x8, P1 ;  /* 0x00000008ff147807 */ /* 0x001fc60000800000 */
        /* <DEDUP_REMOVED lines=17> */
[----:B------:R-:W-:Y:S01]  /*dfd0*/  ISETP.GE.AND P0, PT, R84, UR10, PT ;  /* 0x0000000a54007c0c */ /* 0x000fe2000bf06270 */
[----:B------:R-:W-:Y:S01]  /*dfe0*/  VIADD R78, R23, 0x180 ;  /* 0x00000180174e7836 */ /* 0x000fe20000000000 */
[----:B------:R-:W-:Y:S01]  /*dff0*/  ISETP.GE.AND P1, PT, R86, UR10, PT ;  /* 0x0000000a56007c0c */ /* 0x000fe2000bf26270 */
[----:B------:R-:W-:Y:S01]  /*e000*/  @!PT LDS RZ, [RZ] ;  /* 0x00000000fffff984 */ /* 0x000fe20000000800 */
[----:B------:R-:W-:Y:S01]  /*e010*/  @!PT LDS RZ, [RZ] ;  /* 0x00000000fffff984 */ /* 0x000fe20000000800 */
[----:B------:R-:W-:Y:S01]  /*e020*/  @!PT LDS RZ, [RZ] ;  /* 0x00000000fffff984 */ /* 0x000fe20000000800 */
[----:B------:R-:W-:Y:S01]  /*e030*/  @!PT LDS RZ, [RZ] ;  /* 0x00000000fffff984 */ /* 0x000fe20000000800 */
[----:B------:R0:W-:Y:S06]  /*e040*/  MEMBAR.ALL.CTA ;  /* 0x0000000000007992 */ /* 0x0001ec0000008000 */
[----:B0-----:R-:W0:Y:S01]  /*e050*/  FENCE.VIEW.ASYNC.S ;  /* 0x00000000000073c6 */ /* 0x001e220000000000 */
[----:B------:R-:W-:-:S02]  /*e060*/  UIMAD UR6, UR4, UR15, UR6 ;  /* 0x0000000f040672a4 */ /* 0x000fc4000f8e0206 */
[----:B------:R-:W-:Y:S01]  /*e070*/  IMAD.WIDE.U32 R20, R19, UR4, R20 ;  /* 0x0000000413147c25 */ /* 0x000fe2000f8e0014 */
[----:B------:R-:W-:Y:S01]  /*e080*/  ULDC.64 UR8, c[0x0][0xbe0] ;  /* 0x0002f80000087ab9 */ /* 0x000fe20000000a00 */
[----:B------:R-:W-:Y:S01]  /*e090*/  SEL R19, RZ, 0x10, P0 ;  /* 0x00000010ff137807 */ /* 0x000fe20000000000 */
[----:B------:R-:W-:Y:S01]  /*e0a0*/  UIMAD UR4, UR12, UR8, URZ ;  /* 0x000000080c0472a4 */ /* 0x000fe2000f8e023f */
[----:B------:R-:W-:Y:S01]  /*e0b0*/  SEL R77, RZ, 0x20, P1 ;  /* 0x00000020ff4d7807 */ /* 0x000fe20000800000 */
[----:B------:R-:W-:Y:S01]  /*e0c0*/  VIADD R21, R21, UR6 ;  /* 0x0000000615157c36 */ /* 0x000fe20008000000 */
[----:B------:R-:W-:Y:S01]  /*e0d0*/  MOV R79, UR8 ;  /* 0x00000008004f7c02 */ /* 0x000fe20008000f00 */
[----:B------:R-:W-:Y:S01]  /*e0e0*/  UIMAD UR4, UR37, UR9, UR4 ;  /* 0x00000009250472a4 */ /* 0x000fe2000f8e0204 */
[----:B------:R-:W-:Y:S01]  /*e0f0*/  ISETP.GE.AND P0, PT, R78, UR10, PT ;  /* 0x0000000a4e007c0c */ /* 0x000fe2000bf06270 */
[----:B------:R-:W-:Y:S01]  /*e100*/  ULDC.64 UR6, c[0x0][0xbe8] ;  /* 0x0002fa0000067ab9 */ /* 0x000fe20000000a00 */
[----:B------:R-:W-:Y:S01]  /*e110*/  LOP3.LUT R19, R77, R0, R19, 0xfe, !PT ;  /* 0x000000004d137212 */ /* 0x000fe200078efe13 */
[----:B-----5:R-:W-:Y:S01]  /*e120*/  IMAD R77, R193, -0x40, R76 ;  /* 0xffffffc0c14d7824 */ /* 0x020fe200078e024c */
[----:B------:R-:W-:Y:S01]  /*e130*/  SEL R0, RZ, 0x40, P0 ;  /* 0x00000040ff007807 */ /* 0x000fe20000000000 */
[----:B------:R-:W-:Y:S01]  /*e140*/  IMAD.WIDE.U32 R20, R79, UR37, R20 ;  /* 0x000000254f147c25 */ /* 0x000fe2000f8e0014 */
[----:B------:R-:W-:Y:S01]  /*e150*/  SHF.R.S32.HI R195, RZ, 0x1f, R194 ;  /* 0x0000001fffc37819 */ /* 0x000fe200000114c2 */
[----:B------:R-:W-:Y:S01]  /*e160*/  BSSY B1, `(.L_x_6697) ;  /* 0x000002f000017945 */ /* 0x000fe20003800000 */
[----:B------:R-:W-:Y:S01]  /*e170*/  LOP3.LUT R19, R19, R0, RZ, 0xfc, !PT ;  /* 0x0000000013137212 */ /* 0x000fe200078efcff */
[----:B------:R-:W-:Y:S01]  /*e180*/  VIADD R21, R21, UR4 ;  /* 0x0000000415157c36 */ /* 0x000fe20008000000 */
[----:B------:R-:W-:Y:S01]  /*e190*/  ISETP.GE.AND P2, PT, R194, R77, PT ;  /* 0x0000004dc200720c */ /* 0x000fe20003f46270 */
[----:B------:R-:W-:Y:S01]  /*e1a0*/  VIADD R0, R17, 0x38820 ;  /* 0x0003882011007836 */ /* 0x000fe20000000000 */
[----:B------:R-:W-:Y:S01]  /*e1b0*/  UIMAD UR4, UR38, UR6, URZ ;  /* 0x00000006260472a4 */ /* 0x000fe2000f8e023f */
[----:B------:R-:W-:-:S02]  /*e1c0*/  VIADD R78, R23, 0x1c0 ;  /* 0x000001c0174e7836 */ /* 0x000fc40000000000 */
[----:B------:R-:W-:Y:S01]  /*e1d0*/  IMAD.U32 R79, RZ, RZ, UR6 ;  /* 0x00000006ff4f7e24 */ /* 0x000fe2000f8e00ff */
[----:B------:R-:W-:Y:S01]  /*e1e0*/  PRMT R0, RZ, 0x654, R0 ;  /* 0x00000654ff007816 */ /* 0x000fe20000000000 */
[----:B------:R-:W-:Y:S01]  /*e1f0*/  UIMAD UR4, UR39, UR7, UR4 ;  /* 0x00000007270472a4 */ /* 0x000fe2000f8e0204 */
[----:B------:R-:W-:Y:S01]  /*e200*/  ISETP.GE.AND P1, PT, R78, UR10, PT ;  /* 0x0000000a4e007c0c */ /* 0x000fe2000bf26270 */
[----:B------:R-:W-:Y:S01]  /*e210*/  IMAD.WIDE.U32 R78, R79, UR39, R20 ;  /* 0x000000274f4e7c25 */ /* 0x000fe2000f8e0014 */
[----:B0-----:R0:W-:Y:S03]  /*e220*/  SYNCS.ARRIVE.TRANS64.RED.A1T0 RZ, [R0+URZ], RZ ;  /* 0x000000ff00ff79a7 */ /* 0x0011e6000810043f */
[----:B------:R-:W-:Y:S02]  /*e230*/  VIADD R76, R194, 0x20 ;  /* 0x00000020c24c7836 */ /* 0x000fe40000000000 */
[----:B------:R-:W-:Y:S01]  /*e240*/  VIADD R85, R79, UR4 ;  /* 0x000000044f557c36 */ /* 0x000fe20008000000 */
[----:B0-----:R-:W-:-:S02]  /*e250*/  SEL R0, RZ, 0x80, P1 ;  /* 0x00000080ff007807 */ /* 0x001fc40000800000 */
[----:B------:R-:W-:Y:S01]  /*e260*/  ISETP.GE.AND P0, PT, R76, R77, PT ;  /* 0x0000004d4c00720c */ /* 0x000fe20003f06270 */
        /* <DEDUP_REMOVED lines=30> */
.L_x_6698:
[----:B------:R-:W-:Y:S05]  /*e450*/  BSYNC B1 ;  /* 0x0000000000017941 */ /* 0x000fea0003800000 */
.L_x_6697:
        /* <DEDUP_REMOVED lines=33> */
.L_x_6694:
        /* <DEDUP_REMOVED lines=22> */
[----:B------:R-:W-:-:S05]  /*e7d0*/  IMAD.U32 R7, RZ, RZ, UR7 ;  /* 0x00000007ff077e24 */ /* 0x000fca000f8e00ff */
[----:B0-----:R0:W5:Y:S01]  /*e7e0*/  @P2 LDG.E R0, desc[UR10][R6.64] ;  /* 0x0000000a06002981 */ /* 0x001162000c1e1900 */
[----:B------:R-:W-:Y:S01]  /*e7f0*/  ULDC UR10, c[0x0][0xb8c] ;  /* 0x0002e300000a7ab9 */ /* 0x000fe20000000800 */
[C---:B------:R-:W-:Y:S01]  /*e800*/  VIADD R13, R23.reuse, 0x80 ;  /* 0x00000080170d7836 */ /* 0x040fe20000000000 */
[----:B------:R-:W-:Y:S01]  /*e810*/  ISETP.GE.AND P3, PT, R12, UR10, PT ;  /* 0x0000000a0c007c0c */ /* 0x000fe2000bf66270 */
[C---:B------:R-:W-:Y:S01]  /*e820*/  VIADD R10, R23.reuse, 0x180 ;  /* 0x00000180170a7836 */ /* 0x040fe20000000000 */
[C---:B------:R-:W-:Y:S02]  /*e830*/  ISETP.GE.AND P0, PT, R23.reuse, UR10, PT ;  /* 0x0000000a17007c0c */ /* 0x040fe4000bf06270 */
[----:B------:R-:W-:Y:S02]  /*e840*/  SEL R9, RZ, 0xffffffff, P3 ;  /* 0xffffffffff097807 */ /* 0x000fe40001800000 */
[----:B------:R-:W-:Y:S02]  /*e850*/  IADD3 R14, R23, 0xc0, RZ ;  /* 0x000000c0170e7810 */ /* 0x000fe40007ffe0ff */
[----:B------:R-:W-:Y:S01]  /*e860*/  SEL R8, RZ, 0x1, P0 ;  /* 0x00000001ff087807 */ /* 0x000fe20000000000 */
[----:B------:R-:W-:Y:S01]  /*e870*/  IMAD.SHL.U32 R9, R9, 0x2, RZ ;  /* 0x0000000209097824 */ /* 0x000fe200078e00ff */
[----:B------:R-:W-:-:S02]  /*e880*/  ISETP.GE.AND P4, PT, R13, UR10, PT ;  /* 0x0000000a0d007c0c */ /* 0x000fc4000bf86270 */
[----:B------:R-:W-:Y:S02]  /*e890*/  ISETP.GE.AND P5, PT, R14, UR10, PT ;  /* 0x0000000a0e007c0c */ /* 0x000fe4000bfa6270 */
[----:B------:R-:W-:Y:S02]  /*e8a0*/  LOP3.LUT R8, R9, 0x2, R8, 0xe2, !PT ;  /* 0x0000000209087812 */ /* 0x000fe400078ee208 */
[----:B0-----:R-:W-:Y:S02]  /*e8b0*/  SEL R7, RZ, 0x4, P4 ;  /* 0x00000004ff077807 */ /* 0x001fe40002000000 */
[----:B------:R-:W-:Y:S02]  /*e8c0*/  SEL R6, RZ, 0x8, P5 ;  /* 0x00000008ff067807 */ /* 0x000fe40002800000 */
[----:B------:R-:W-:Y:S02]  /*e8d0*/  ISETP.GE.AND P0, PT, R10, UR10, PT ;  /* 0x0000000a0a007c0c */ /* 0x000fe4000bf06270 */
[----:B------:R-:W-:-:S02]  /*e8e0*/  ISETP.GT.AND P3, PT, R198, 0x3f, PT ;  /* 0x0000003fc600780c */ /* 0x000fc40003f64270 */
[----:B------:R-:W-:Y:S01]  /*e8f0*/  LOP3.LUT R9, R6, R8, R7, 0xfe, !PT ;  /* 0x0000000806097212 */ /* 0x000fe200078efe07 */
[----:B------:R-:W-:Y:S10]  /*e900*/  @P2 BRA `(.L_x_6700) ;  /* 0x0000000000142947 */ /* 0x000ff40003800000 */
[----:B------:R-:W-:Y:S05]  /*e910*/  @!P1 BRA `(.L_x_6700) ;  /* 0x0000000000109947 */ /* 0x000fea0003800000 */
[----:B------:R-:W-:Y:S02]  /*e920*/  ULDC.64 UR6, c[0x0][0x208] ;  /* 0x0000820000067ab9 */ /* 0x000fe40000000a00 */
[----:B------:R-:W2:Y:S04]  /*e930*/  LDG.E R7, desc[UR6][R4.64] ;  /* 0x0000000604077981 */ /* 0x000ea8000c1e1900 */
[----:B-----5:R-:W2:Y:S02]  /*e940*/  LDG.E R0, desc[UR6][R4.64+0x4] ;  /* 0x0000040604007981 */ /* 0x020ea4000c1e1900 */
[----:B--2---:R-:W-:-:S07]  /*e950*/  IMAD.IADD R0, R0, 0x1, -R7 ;  /* 0x0000000100007824 */ /* 0x004fce00078e0a07 */
.L_x_6700:
        /* <DEDUP_REMOVED lines=34> */
.L_x_6702:
[----:B------:R-:W-:Y:S05]  /*eb80*/  BSYNC B1 ;  /* 0x0000000000017941 */ /* 0x000fea0003800000 */
.L_x_6701:
        /* <DEDUP_REMOVED lines=10> */
[----:B------:R-:W-:Y:S01]  /*ec30*/  ULDC.64 UR8, c[0x0][0xbe0] ;  /* 0x0002f80000087ab9 */ /* 0x000fe20000000a00 */
[----:B------:R-:W-:Y:S01]  /*ec40*/  SEL R6, RZ, 0x10, P1 ;  /* 0x00000010ff067807 */ /* 0x000fe20000800000 */
[----:B------:R-:W-:Y:S01]  /*ec50*/  UIMAD UR4, UR7, UR8, URZ ;  /* 0x00000008070472a4 */ /* 0x000fe2000f8e023f */
[----:B------:R-:W-:Y:S02]  /*ec60*/  IMAD.IADD R5, R5, 0x1, R3 ;  /* 0x0000000105057824 */ /* 0x000fe400078e0203 */
[----:B------:R-:W-:Y:S01]  /*ec70*/  IMAD.U32 R3, RZ, RZ, UR8 ;  /* 0x00000008ff037e24 */ /* 0x000fe2000f8e00ff */
[----:B------:R-:W-:Y:S01]  /*ec80*/  UIMAD UR4, UR37, UR9, UR4 ;  /* 0x00000009250472a4 */ /* 0x000fe2000f8e0204 */
[----:B------:R-:W-:Y:S01]  /*ec90*/  LOP3.LUT R7, R7, R9, R6, 0xfe, !PT ;  /* 0x0000000907077212 */ /* 0x000fe200078efe06 */
[----:B------:R-:W-:Y:S01]  /*eca0*/  ULDC.64 UR6, c[0x0][0xbe8] ;  /* 0x0002fa0000067ab9 */ /* 0x000fe20000000a00 */
[----:B------:R-:W-:Y:S01]  /*ecb0*/  IMAD.WIDE.U32 R4, R3, UR37, R4 ;  /* 0x0000002503047c25 */ /* 0x000fe2000f8e0004 */
[----:B------:R-:W-:-:S02]  /*ecc0*/  SEL R6, RZ, 0x40, P0 ;  /* 0x00000040ff067807 */ /* 0x000fc40000000000 */
[----:B------:R-:W-:Y:S01]  /*ecd0*/  SHF.R.S32.HI R9, RZ, 0x1f, R194 ;  /* 0x0000001fff097819 */ /* 0x000fe200000114c2 */
[----:B------:R-:W-:Y:S01]  /*ece0*/  IMAD R3, R193, -0x40, R0 ;  /* 0xffffffc0c1037824 */ /* 0x000fe200078e0200 */
[----:B------:R-:W-:Y:S01]  /*ecf0*/  LOP3.LUT R15, R7, R6, RZ, 0xfc, !PT ;  /* 0x00000006070f7212 */ /* 0x000fe200078efcff */
[----:B------:R-:W-:Y:S01]  /*ed00*/  VIADD R5, R5, UR4 ;  /* 0x0000000405057c36 */ /* 0x000fe20008000000 */
[----:B------:R-:W-:Y:S01]  /*ed10*/  UIMAD UR4, UR38, UR6, URZ ;  /* 0x00000006260472a4 */ /* 0x000fe2000f8e023f */
[----:B------:R-:W-:Y:S01]  /*ed20*/  VIADD R8, R23, 0x1c0 ;  /* 0x000001c017087836 */ /* 0x000fe20000000000 */
[C---:B------:R-:W-:Y:S01]  /*ed30*/  ISETP.GE.AND P1, PT, R194.reuse, R3, PT ;  /* 0x00000003c200720c */ /* 0x040fe20003f26270 */
[----:B------:R-:W-:Y:S01]  /*ed40*/  IMAD.U32 R7, RZ, RZ, UR6 ;  /* 0x00000006ff077e24 */ /* 0x000fe2000f8e00ff */
[----:B------:R-:W-:Y:S01]  /*ed50*/  UIMAD UR4, UR39, UR7, UR4 ;  /* 0x00000007270472a4 */ /* 0x000fe2000f8e0204 */
[----:B------:R-:W-:Y:S01]  /*ed60*/  VIADD R0, R194, 0x20 ;  /* 0x00000020c2007836 */ /* 0x000fe20000000000 */
[----:B------:R-:W-:Y:S01]  /*ed70*/  ISETP.GE.AND P2, PT, R8, UR10, PT ;  /* 0x0000000a08007c0c */ /* 0x000fe2000bf46270 */
[----:B------:R-:W-:-:S03]  /*ed80*/  IMAD.WIDE.U32 R6, R7, UR39, R4 ;  /* 0x0000002707067c25 */ /* 0x000fc6000f8e0004 */
[----:B------:R-:W-:Y:S01]  /*ed90*/  ISETP.GE.AND P0, PT, R0, R3, PT ;  /* 0x000000030000720c */ /* 0x000fe20003f06270 */
[----:B------:R-:W-:Y:S01]  /*eda0*/  IMAD.MOV.U32 R8, RZ, RZ, R194 ;  /* 0x000000ffff087224 */ /* 0x000fe200078e00c2 */
[----:B------:R-:W-:Y:S01]  /*edb0*/  SEL R0, RZ, 0x80, P2 ;  /* 0x00000080ff007807 */ /* 0x000fe20001000000 */
[----:B------:R-:W-:Y:S02]  /*edc0*/  VIADD R11, R7, UR4 ;  /* 0x00000004070b7c36 */ /* 0x000fe40008000000 */
[----:B------:R-:W-:Y:S01]  /*edd0*/  IMAD.WIDE R8, R193, 0x40, R8 ;  /* 0x00000040c1087825 */ /* 0x000fe200078e0208 */
        /* <DEDUP_REMOVED lines=9> */
[----:B------:R-:W-:Y:S01]  /*ee70*/  ULDC.64 UR8, c[0x0][0x208] ;  /* 0x0000820000087ab9 */ /* 0x000fe20000000a00 */
[----:B------:R-:W-:Y:S01]  /*ee80*/  IMAD.WIDE.U32 R4, R8, UR6, R4 ;  /* 0x0000000608047c25 */ /* 0x000fe2000f8e0004 */
[----:B------:R-:W-:Y:S01]  /*ee90*/  ULDC.64 UR6, c[0x0][0xb80] ;  /* 0x0002e00000067ab9 */ /* 0x000fe20000000a00 */
[----:B------:R-:W-:-:S02]  /*eea0*/  ISETP.GE.AND P4, PT, R14, UR10, PT ;  /* 0x0000000a0e007c0c */ /* 0x000fc4000bf86270 */
[----:B------:R-:W-:Y:S01]  /*eeb0*/  IMAD.IADD R3, R5, 0x1, R3 ;  /* 0x0000000105037824 */ /* 0x000fe200078e0203 */
[C---:B------:R-:W-:Y:S02]  /*eec0*/  LEA R20, P1, R4.reuse, UR6, 0x1 ;  /* 0x0000000604147c11 */ /* 0x040fe4000f8208ff */
[----:B------:R-:W-:Y:S02]  /*eed0*/  ISETP.GE.AND P3, PT, R19, UR10, PT ;  /* 0x0000000a13007c0c */ /* 0x000fe4000bf66270 */
[----:B------:R-:W-:Y:S02]  /*eee0*/  LEA.HI.X R21, R4, UR7, R3, 0x1, P1 ;  /* 0x0000000704157c11 */ /* 0x000fe400088f0c03 */
[----:B------:R-:W-:Y:S02]  /*eef0*/  ISETP.GE.AND P1, PT, R13, UR10, PT ;  /* 0x0000000a0d007c0c */ /* 0x000fe4000bf26270 */
[----:B------:R-:W-:Y:S01]  /*ef00*/  ISETP.GE.AND P2, PT, R24, UR10, PT ;  /* 0x0000000a18007c0c */ /* 0x000fe2000bf46270 */
        /* <DEDUP_REMOVED lines=10> */
.L_x_6704:
[----:B------:R-:W-:Y:S05]  /*efb0*/  BSYNC B1 ;  /* 0x0000000000017941 */ /* 0x000fea0003800000 */
.L_x_6703:
[----:B------:R-:W-:Y:S05]  /*efc0*/  @P0 BRA `(.L_x_6699) ;  /* 0x0000000000740947 */ /* 0x000fea0003800000 */
[----:B------:R-:W-:Y:S01]  /*efd0*/  IADD3 R3, P0, R8, 0x20, RZ ;  /* 0x0000002008037810 */ /* 0x000fe20007f1e0ff */
[----:B------:R-:W-:Y:S01]  /*efe0*/  ULDC.64 UR6, c[0x0][0xbd8] ;  /* 0x0002f60000067ab9 */ /* 0x000fe20000000a00 */
[----:B------:R-:W-:Y:S01]  /*eff0*/  IMAD.MOV.U32 R4, RZ, RZ, R6 ;  /* 0x000000ffff047224 */ /* 0x000fe200078e0006 */
[----:B------:R-:W-:Y:S01]  /*f000*/  ULDC.64 UR8, c[0x0][0x208] ;  /* 0x0000820000087ab9 */ /* 0x000fe20000000a00 */
        /* <DEDUP_REMOVED lines=25> */
.L_x_6699:
[----:B------:R-:W-:Y:S05]  /*f1a0*/  BSYNC B0 ;  /* 0x0000000000007941 */ /* 0x000fea0003800000 */
.L_x_6693:
[----:B------:R-:W-:Y:S02]  /*f1b0*/  ULDC UR4, c[0x0][0xd14] ;  /* 0x0003450000047ab9 */ /* 0x000fe40000000800 */
[----:B------:R-:W-:-:S13]  /*f1c0*/  ISETP.GE.AND P0, PT, R187, UR4, PT ;  /* 0x00000004bb007c0c */ /* 0x000fda000bf06270 */
[----:B------:R-:W-:Y:S05]  /*f1d0*/  @!P0 BRA `(.L_x_6705) ;  /* 0xffffff1c00708947 */ /* 0x000fea000383ffff */
[----:B------:R-:W-:Y:S05]  /*f1e0*/  EXIT ;  /* 0x000000000000794d */ /* 0x000fea0003800000 */
.L_x_6653:
        /* <DEDUP_REMOVED lines=62> */
.L_x_6710:
        /* <DEDUP_REMOVED lines=16> */
.L_x_6709:
[----:B------:R-:W-:Y:S05]  /*f6d0*/  BSYNC B0 ;  /* 0x0000000000007941 */ /* 0x000fea0003800000 */
.L_x_6708:
        /* <DEDUP_REMOVED lines=25> */
.L_x_6706:
        /* <DEDUP_REMOVED lines=21> */
.L_x_6711:
        /* <DEDUP_REMOVED lines=32> */
[----:B-1----:R-:W-:Y:S01]  /*fbc0*/  IMAD.MOV.U32 R2, RZ, RZ, RZ ;  /* 0x000000ffff027224 */ /* 0x002fe200078e00ff */
[----:B--2---:R-:W-:-:S05]  /*fbd0*/  IADD3 R6, RZ, -R3, RZ ;  /* 0x80000003ff067210 */ /* 0x004fca0007ffe0ff */
        /* <DEDUP_REMOVED lines=22> */
.L_x_6707:
[----:B------:R-:W-:Y:S01]  /*fd40*/  MOV R17, RZ ;  /* 0x000000ff00117202 */ /* 0x000fe20000000f00 */
[----:B------:R-:W-:Y:S02]  /*fd50*/  IMAD.U32 R16, RZ, RZ, UR6 ;  /* 0x00000006ff107e24 */ /* 0x000fe4000f8e00ff */
[----:B------:R-:W-:-:S07]  /*fd60*/  IMAD.MOV.U32 R18, RZ, RZ, RZ ;  /* 0x000000ffff127224 */ /* 0x000fce00078e00ff */
.L_x_6712:
        /* <DEDUP_REMOVED lines=26> */
.L_x_6779:
        /* <DEDUP_REMOVED lines=9> */
[----:B------:R-:W-:Y:S01]  /*ffa0*/  MOV R8, RZ ;  /* 0x000000ff00087202 */ /* 0x000fe20000000f00 */
        /* <DEDUP_REMOVED lines=37> */
[----:B-1----:R-:W-:Y:S01]  /*10200*/  IMAD.U32 R6, RZ, RZ, UR4 ;  /* 0x00000004ff067e24 */ /* 0x002fe2000f8e00ff */
[----:B------:R-:W-:Y:S06]  /*10210*/  @P1 BRA `(.L_x_6714) ;  /* 0x0000000000141947 */ /* 0x000fec0003800000 */
[----:B------:R-:W-:Y:S05]  /*10220*/  @!P2 BRA `(.L_x_6714) ;  /* 0x000000000010a947 */ /* 0x000fea0003800000 */
[----:B------:R-:W-:Y:S02]  /*10230*/  ULDC.64 UR4, c[0x0][0x208] ;  /* 0x0000820000047ab9 */ /* 0x000fe40000000a00 */
[----:B-----5:R-:W2:Y:S04]  /*10240*/  LDG.E R8, desc[UR4][R2.64] ;  /* 0x0000000402087981 */ /* 0x020ea8000c1e1900 */
[----:B------:R-:W2:Y:S02]  /*10250*/  LDG.E R2, desc[UR4][R2.64+0x4] ;  /* 0x0000040402027981 */ /* 0x000ea4000c1e1900 */
[----:B--2---:R-:W-:-:S07]  /*10260*/  IMAD.IADD R8, R2, 0x1, -R8 ;  /* 0x0000000102087824 */ /* 0x004fce00078e0a08 */
.L_x_6714:
        /* <DEDUP_REMOVED lines=14> */
.L_x_6715:
[----:B------:R-:W-:Y:S05]  /*10350*/  @!P0 BRA `(.L_x_6716) ;  /* 0x0000000000108947 */ /* 0x000fea0003800000 */
[----:B------:R-:W-:Y:S02]  /*10360*/  ULDC.64 UR4, c[0x0][0x208] ;  /* 0x0000820000047ab9 */ /* 0x000fe40000000a00 */
[----:B------:R-:W2:Y:S04]  /*10370*/  LDG.E R6, desc[UR4][R4.64] ;  /* 0x0000000404067981 */ /* 0x000ea8000c1e1900 */
[----:B------:R-:W2:Y:S02]  /*10380*/  LDG.E R3, desc[UR4][R4.64+0x4] ;  /* 0x0000040404037981 */ /* 0x000ea4000c1e1900 */
[----:B--2---:R-:W-:-:S07]  /*10390*/  IMAD.IADD R6, R3, 0x1, -R6 ;  /* 0x0000000103067824 */ /* 0x004fce00078e0a06 */
.L_x_6716:
[----:B-1---5:R-:W-:Y:S01]  /*103a0*/  IMAD.IADD R3, R6, 0x1, -R0 ;  /* 0x0000000106037824 */ /* 0x022fe200078e0a00 */
[----:B------:R-:W-:Y:S01]  /*103b0*/  LEA R0, R17, 0x7f, 0x6 ;  /* 0x0000007f11007811 */ /* 0x000fe200078e30ff */
[----:B------:R-:W-:Y:S03]  /*103c0*/  BSSY B6, `(.L_x_6717) ;  /* 0x0000349000067945 */ /* 0x000fe60003800000 */
[C---:B------:R-:W-:Y:S01]  /*103d0*/  IADD3 R8, R3.reuse, R0, -R8 ;  /* 0x0000000003087210 */ /* 0x040fe20007ffe808 */
[----:B------:R-:W-:-:S05]  /*103e0*/  VIADD R3, R3, 0x3f ;  /* 0x0000003f03037836 */ /* 0x000fca0000000000 */
[----:B------:R-:W-:-:S04]  /*103f0*/  SHF.R.S32.HI R0, RZ, 0x1f, R3 ;  /* 0x0000001fff007819 */ /* 0x000fc80000011403 */
[----:B------:R-:W-:Y:S02]  /*10400*/  LEA.HI R0, R0, R3, RZ, 0x6 ;  /* 0x0000000300007211 */ /* 0x000fe400078f30ff */
[----:B------:R-:W-:Y:S02]  /*10410*/  SHF.R.S32.HI R3, RZ, 0x1f, R8 ;  /* 0x0000001fff037819 */ /* 0x000fe40000011408 */
[----:B------:R-:W-:Y:S02]  /*10420*/  SHF.R.S32.HI R0, RZ, 0x6, R0 ;  /* 0x00000006ff007819 */ /* 0x000fe40000011400 */
[----:B------:R-:W-:-:S04]  /*10430*/  LEA.HI R3, R3, R8, RZ, 0x6 ;  /* 0x0000000803037211 */ /* 0x000fc800078f30ff */
        /* <DEDUP_REMOVED lines=9> */
[----:B------:R-:W2:Y:S01]  /*104d0*/  LDL R2, [R1+0x28] ;  /* 0x0000280001027983 */ /* 0x000ea20000100800 */
[----:B------:R-:W-:Y:S01]  /*104e0*/  VOTEU.ANY UR4, UPT, PT ;  /* 0x0000000000047886 */ /* 0x000fe200038e0100 */
[----:B------:R-:W-:Y:S01]  /*104f0*/  ULDC.64 UR6, c[0x0][0x208] ;  /* 0x0000820000067ab9 */ /* 0x000fe20000000a00 */
[----:B------:R-:W1:Y:S01]  /*10500*/  FLO.U32 R0, UR4 ;  /* 0x0000000400007d00 */ /* 0x000e6200080e0000 */
[----:B------:R-:W1:Y:S07]  /*10510*/  S2R R7, SR_LANEID ;  /* 0x0000000000077919 */ /* 0x000e6e0000000000 */
[----:B------:R-:W3:Y:S01]  /*10520*/  POPC R5, UR4 ;  /* 0x0000000400057d09 */ /* 0x000ee20008000000 */
[----:B-1----:R-:W-:-:S02]  /*10530*/  ISETP.EQ.U32.AND P0, PT, R0, R7, PT ;  /* 0x000000070000720c */ /* 0x002fc40003f02070 */
[----:B--2---:R-:W-:Y:S02]  /*10540*/  R2UR UR5, R2 ;  /* 0x00000000020572ca */ /* 0x004fe400000e0000 */
[----:B------:R-:W3:Y:S09]  /*10550*/  LDC.64 R2, c[0x0][0xd38] ;  /* 0x00034e00ff027b82 */ /* 0x000ef20000000a00 */
[----:B---3--:R-:W2:Y:S01]  /*10560*/  @P0 ATOMG.E.ADD.STRONG.GPU PT, R3, desc[UR6][R2.64], R5 ;  /* 0x00000005020309a8 */ /* 0x008ea200081ee1c6 */
[----:B------:R-:W1:Y:S02]  /*10570*/  S2R R4, SR_LTMASK ;  /* 0x0000000000047919 */ /* 0x000e640000003900 */
[----:B-1----:R-:W-:-:S04]  /*10580*/  LOP3.LUT R4, R4, UR4, RZ, 0xc0, !PT ;  /* 0x0000000404047c12 */ /* 0x002fc8000f8ec0ff */
[----:B------:R-:W1:Y:S01]  /*10590*/  POPC R7, R4 ;  /* 0x0000000400077309 */ /* 0x000e620000000000 */
[----:B--2---:R-:W1:Y:S02]  /*105a0*/  SHFL.IDX PT, R0, R3, R0, 0x1f ;  /* 0x00001f0003007589 */ /* 0x004e6400000e0000 */
[----:B-1----:R-:W-:Y:S01]  /*105b0*/  IADD3 R16, R0, UR5, R7 ;  /* 0x0000000500107c10 */ /* 0x002fe2000fffe007 */
[----:B------:R-:W-:Y:S06]  /*105c0*/  BRA `(.L_x_6719) ;  /* 0x0000003000a07947 */ /* 0x000fec0003800000 */
.L_x_6718:
        /* <DEDUP_REMOVED lines=11> */
[----:B------:R-:W-:Y:S01]  /*10680*/  MOV R4, UR6 ;  /* 0x0000000600047c02 */ /* 0x000fe20008000f00 */
[----:B------:R-:W-:Y:S01]  /*10690*/  IMAD.U32 R5, RZ, RZ, UR7 ;  /* 0x00000007ff057e24 */ /* 0x000fe2000f8e00ff */
        /* <DEDUP_REMOVED lines=10> */
.L_x_6720:
        /* <DEDUP_REMOVED lines=20> */
.L_x_6722:
        /* <DEDUP_REMOVED lines=16> */
.L_x_6721:
[----:B------:R-:W2:Y:S01]  /*10980*/  LDL.LU R2, [R1+0x18] ;  /* 0x0000180001027983 */ /* 0x000ea20000300800 */
[----:B------:R-:W-:Y:S01]  /*10990*/  ULDC.64 UR4, c[0x0][0xaf0] ;  /* 0x0002bc0000047ab9 */ /* 0x000fe20000000a00 */
[----:B------:R-:W1:Y:S02]  /*109a0*/  LDC R4, c[0x0][0x428] ;  /* 0x00010a00ff047b82 */ /* 0x000e640000000800 */
        /* <DEDUP_REMOVED lines=19> */
[----:B------:R-:W-:Y:S01]  /*10ae0*/  IMAD.MOV.U32 R4, RZ, RZ, R18 ;  /* 0x000000ffff047224 */ /* 0x000fe200078e0012 */
[----:B------:R-:W-:Y:S02]  /*10af0*/  LEA R17, R17, R8, 0x6 ;  /* 0x0000000811117211 */ /* 0x000fe400078e30ff */
        /* <DEDUP_REMOVED lines=8> */
.L_x_6723:
        /* <DEDUP_REMOVED lines=19> */
.L_x_6795:
[----:B------:R-:W-:Y:S01]  /*10cb0*/  UMOV UR4, 0xffffffff ;  /* 0xffffffff00047882 */ /* 0x000fe20000000000 */
[----:B------:R-:W-:Y:S02]  /*10cc0*/  SHF.R.S32.HI R5, RZ, 0x1f, R0 ;  /* 0x0000001fff057819 */ /* 0x000fe40000011400 */
[----:B------:R-:W-:Y:S05]  /*10cd0*/  BRA.DIV UR4, `(.L_x_6725) ;  /* 0x0000003e04bc7947 */ /* 0x000fea000b800000 */
[----:B------:R-:W-:-:S13]  /*10ce0*/  ELECT P6, URZ, PT ;  /* 0x00000000003f782f */ /* 0x000fda00038c0000 */
.L_x_6798:
        /* <DEDUP_REMOVED lines=22> */
.L_x_6727:
        /* <DEDUP_REMOVED lines=9> */
.L_x_6799:
        /* <DEDUP_REMOVED lines=11> */
.L_x_6729:
        /* <DEDUP_REMOVED lines=22> */
.L_x_6726:
        /* <DEDUP_REMOVED lines=27> */
[----:B0-----:R-:W-:Y:S01]  /*112a0*/  IMAD.MOV.U32 R6, RZ, RZ, 0x10000 ;  /* 0x00010000ff067424 */ /* 0x001fe200078e00ff */
        /* <DEDUP_REMOVED lines=23> */
[----:B0-----:R-:W-:Y:S01]  /*11420*/  UIADD3 UR8, UR16, 0x26400, URZ ;  /* 0x0002640010087890 */ /* 0x001fe2000fffe03f */
[----:B-1----:R-:W-:Y:S01]  /*11430*/  MOV R6, UR47 ;  /* 0x0000002f00067c02 */ /* 0x002fe20008000f00 */
        /* <DEDUP_REMOVED lines=28> */
.L_x_6731:
[----:B------:R-:W-:Y:S05]  /*11600*/  BSYNC B0 ;  /* 0x0000000000007941 */ /* 0x000fea0003800000 */
.L_x_6730:
[----:B------:R-:W2:Y:S02]  /*11610*/  LDL.LU R6, [R1+0x24] ;  /* 0x0000240001067983 */ /* 0x000ea40000300800 */
[----:B--2---:R-:W-:-:S13]  /*11620*/  R2UR UR5, R6 ;  /* 0x00000000060572ca */ /* 0x004fda00000e0000 */
[----:B------:R-:W-:-:S04]  /*11630*/  UIADD3 UR5, UR5, 0x1, URZ ;  /* 0x0000000105057890 */ /* 0x000fc8000fffe03f */
[----:B------:R-:W-:Y:S02]  /*11640*/  ULEA.HI UR4, UR5, UR5, URZ, 0x1 ;  /* 0x0000000505047291 */ /* 0x000fe4000f8f083f */
[----:B------:R-:W-:Y:S02]  /*11650*/  MOV R6, UR5 ;  /* 0x0000000500067c02 */ /* 0x000fe40008000f00 */
[----:B------:R-:W-:-:S03]  /*11660*/  ULOP3.LUT UR4, UR4, 0xfffffffe, URZ, 0xc0, !UPT ;  /* 0xfffffffe04047892 */ /* 0x000fc6000f8ec03f */
[----:B------:R0:W-:Y:S01]  /*11670*/  STL [R1+0x24], R6 ;  /* 0x0000240601007387 */ /* 0x0001e20000100800 */
[----:B------:R-:W-:-:S06]  /*11680*/  UIADD3 UR4, UR5, -UR4, URZ ;  /* 0x8000000405047290 */ /* 0x000fcc000fffe03f */
[----:B0-----:R-:W-:-:S05]  /*11690*/  IMAD.U32 R6, RZ, RZ, UR4 ;  /* 0x00000004ff067e24 */ /* 0x001fca000f8e00ff */
[----:B------:R-:W-:-:S04]  /*116a0*/  SHF.L.U32 R6, R6, 0x1f, RZ ;  /* 0x0000001f06067819 */ /* 0x000fc800000006ff */
[----:B------:R-:W0:Y:S02]  /*116b0*/  SYNCS.PHASECHK.TRANS64.TRYWAIT P0, [R11+URZ+0x38820], R6 ;  /* 0x038820060b0075a7 */ /* 0x000e24000800017f */
[----:B0-----:R-:W-:Y:S05]  /*116c0*/  @!P0 BRA `(.L_x_6732) ;  /* 0x0000003400748947 */ /* 0x001fea0003800000 */
.L_x_6800:
        /* <DEDUP_REMOVED lines=13> */
.L_x_6801:
        /* <DEDUP_REMOVED lines=11> */
.L_x_6736:
        /* <DEDUP_REMOVED lines=57> */
.L_x_6734:
[----:B------:R-:W-:Y:S05]  /*11be0*/  BSYNC B0 ;  /* 0x0000000000007941 */ /* 0x000fea0003800000 */
.L_x_6733:
[----:B------:R-:W2:Y:S01]  /*11bf0*/  LDL R7, [R1+0x14] ;  /* 0x0000140001077983 */ /* 0x000ea20000100800 */
[----:B------:R-:W-:Y:S01]  /*11c00*/  BSSY B0, `(.L_x_6737) ;  /* 0x00001a6000007945 */ /* 0x000fe20003800000 */
[----:B--2---:R-:W-:-:S13]  /*11c10*/  ISETP.GE.AND P0, PT, R7, 0x2, PT ;  /* 0x000000020700780c */ /* 0x004fda0003f06270 */
[----:B------:R-:W-:Y:S05]  /*11c20*/  @!P0 BRA `(.L_x_6738) ;  /* 0x00000018008c8947 */ /* 0x000fea0003800000 */
[C---:B0-----:R-:W-:Y:S01]  /*11c30*/  LOP3.LUT R6, R7.reuse, 0x1, RZ, 0xc0, !PT ;  /* 0x0000000107067812 */ /* 0x041fe200078ec0ff */
[----:B------:R-:W-:Y:S01]  /*11c40*/  VIADD R10, R7, 0xfffffffe ;  /* 0xfffffffe070a7836 */ /* 0x000fe20000000000 */
[----:B------:R-:W-:Y:S02]  /*11c50*/  BSSY B1, `(.L_x_6739) ;  /* 0x000008f000017945 */ /* 0x000fe40003800000 */
[----:B------:R-:W-:Y:S01]  /*11c60*/  ISETP.NE.U32.AND P0, PT, R6, 0x1, PT ;  /* 0x000000010600780c */ /* 0x000fe20003f05070 */
[----:B------:R-:W-:-:S12]  /*11c70*/  IMAD.MOV.U32 R8, RZ, RZ, R10 ;  /* 0x000000ffff087224 */ /* 0x000fd800078e000a */
        /* <DEDUP_REMOVED lines=35> */
.L_x_6743:
[----:B-1----:R-:W1:Y:S01]  /*11eb0*/  S2R R3, SR_CgaCtaId ;  /* 0x0000000000037919 */ /* 0x002e620000008800 */
[----:B------:R-:W-:-:S04]  /*11ec0*/  MOV R2, 0x400 ;  /* 0x0000040000027802 */ /* 0x000fc80000000f00 */
[----:B-1----:R-:W-:Y:S02]  /*11ed0*/  LEA R2, R3, R2, 0x18 ;  /* 0x0000000203027211 */ /* 0x002fe400078ec0ff */
[----:B------:R-:W-:-:S03]  /*11ee0*/  SHF.L.U32 R3, R12, 0x1f, RZ ;  /* 0x0000001f0c037819 */ /* 0x000fc600000006ff */
[----:B------:R-:W-:-:S04]  /*11ef0*/  IMAD R2, R13, 0x8, R2 ;  /* 0x000000080d027824 */ /* 0x000fc800078e0202 */
[----:B------:R-:W1:Y:S02]  /*11f00*/  SYNCS.PHASECHK.TRANS64.TRYWAIT P0, [R2+URZ+0x38840], R3 ;  /* 0x03884003020075a7 */ /* 0x000e64000800017f */
[----:B-1----:R-:W-:Y:S05]  /*11f10*/  @!P0 BRA `(.L_x_6744) ;  /* 0x0000002c00948947 */ /* 0x002fea0003800000 */
.L_x_6802:
        /* <DEDUP_REMOVED lines=11> */
.L_x_6745:
[----:B--2---:R-:W2:Y:S01]  /*11fd0*/  LDL R6, [R1] ;  /* 0x0000000001067983 */ /* 0x004ea20000100800 */
        /* <DEDUP_REMOVED lines=19> */
[----:B------:R-:W2:Y:S02]  /*12110*/  SYNCS.PHASECHK.TRANS64.TRYWAIT P0, [R2+URZ+0x38860], R3 ;  /* 0x03886003020075a7 */ /* 0x000ea4000800017f */
[----:B0-2---:R-:W-:Y:S05]  /*12120*/  @!P0 BRA `(.L_x_6746) ;  /* 0x0000002c00248947 */ /* 0x005fea0003800000 */
.L_x_6803:
        /* <DEDUP_REMOVED lines=8> */
.L_x_6747:
        /* <DEDUP_REMOVED lines=54> */
.L_x_6742:
[----:B------:R-:W-:Y:S05]  /*12510*/  BSYNC B2 ;  /* 0x0000000000027941 */ /* 0x000fea0003800000 */
.L_x_6741:
[----:B------:R-:W2:Y:S02]  /*12520*/  LDL.LU R2, [R1+0x14] ;  /* 0x0000140001027983 */ /* 0x000ea40000300800 */
[----:B--2---:R-:W-:-:S07]  /*12530*/  VIADD R8, R2, 0xfffffffd ;  /* 0xfffffffd02087836 */ /* 0x004fce0000000000 */
.L_x_6740:
[----:B------:R-:W-:Y:S05]  /*12540*/  BSYNC B1 ;  /* 0x0000000000017941 */ /* 0x000fea0003800000 */
.L_x_6739:
[----:B------:R-:W-:-:S13]  /*12550*/  ISETP.NE.AND P0, PT, R10, RZ, PT ;  /* 0x000000ff0a00720c */ /* 0x000fda0003f05270 */
[----:B------:R-:W-:Y:S05]  /*12560*/  @!P0 BRA `(.L_x_6738) ;  /* 0x00000010003c8947 */ /* 0x000fea0003800000 */
.L_x_6762:
        /* <DEDUP_REMOVED lines=9> */
[----:B------:R-:W-:Y:S06]  /*12600*/  @!P6 BRA `(.L_x_6749) ;  /* 0x0000000400e8e947 */ /* 0x000fec0003800000 */
[----:B------:R-:W-:Y:S01]  /*12610*/  ISETP.NE.U32.AND P0, PT, RZ, UR38, PT ;  /* 0x00000026ff007c0c */ /* 0x000fe2000bf05070 */
[----:B0-----:R-:W-:-:S03]  /*12620*/  IMAD.MOV.U32 R12, RZ, RZ, R8 ;  /* 0x000000ffff0c7224 */ /* 0x001fc600078e0008 */
[----:B------:R-:W-:-:S13]  /*12630*/  ISETP.NE.AND.EX P0, PT, RZ, UR39, PT, P0 ;  /* 0x00000027ff007c0c */ /* 0x000fda000bf05300 */
[----:B------:R-:W-:Y:S05]  /*12640*/  @!P0 BRA `(.L_x_6750) ;  /* 0x0000000000488947 */ /* 0x000fea0003800000 */
[----:B------:R-:W0:Y:S01]  /*12650*/  LDC R12, c[0x0][0x41c] ;  /* 0x00010700ff0c7b82 */ /* 0x000e220000000800 */
[----:B------:R-:W-:Y:S01]  /*12660*/  IMAD.MOV.U32 R9, RZ, RZ, R8 ;  /* 0x000000ffff097224 */ /* 0x000fe200078e0008 */
[----:B------:R-:W-:Y:S01]  /*12670*/  ULDC.64 UR4, c[0x0][0x208] ;  /* 0x0000820000047ab9 */ /* 0x000fe20000000a00 */
[----:B------:R-:W-:-:S04]  /*12680*/  IMAD R7, R5, UR46, RZ ;  /* 0x0000002e05077c24 */ /* 0x000fc8000f8e02ff */
[----:B------:R-:W-:Y:S01]  /*12690*/  IMAD R6, R0, UR47, R7 ;  /* 0x0000002f00067c24 */ /* 0x000fe2000f8e0207 */
[----:B0-----:R-:W-:-:S13]  /*126a0*/  ISETP.NE.AND P0, PT, R12, 0x1, PT ;  /* 0x000000010c00780c */ /* 0x001fda0003f05270 */
        /* <DEDUP_REMOVED lines=10> */
[----:B------:R0:W5:Y:S01]  /*12750*/  LDG.E R9, desc[UR4][R6.64] ;  /* 0x0000000406097981 */ /* 0x000162000c1e1900 */
[----:B------:R-:W-:-:S07]  /*12760*/  IMAD R12, R12, R3, R8 ;  /* 0x000000030c0c7224 */ /* 0x000fce00078e0208 */
.L_x_6750:
[----:B------:R-:W1:Y:S01]  /*12770*/  S2R R3, SR_CgaCtaId ;  /* 0x0000000000037919 */ /* 0x000e620000008800 */
[----:B------:R-:W-:-:S04]  /*12780*/  MOV R2, 0x400 ;  /* 0x0000040000027802 */ /* 0x000fc80000000f00 */
[----:B-1----:R-:W-:Y:S02]  /*12790*/  LEA R2, R3, R2, 0x18 ;  /* 0x0000000203027211 */ /* 0x002fe400078ec0ff */
[----:B------:R-:W-:-:S03]  /*127a0*/  SHF.L.U32 R3, R11, 0x1f, RZ ;  /* 0x0000001f0b037819 */ /* 0x000fc600000006ff */
[----:B------:R-:W-:-:S04]  /*127b0*/  IMAD R2, R10, 0x8, R2 ;  /* 0x000000080a027824 */ /* 0x000fc800078e0202 */
[----:B------:R-:W1:Y:S02]  /*127c0*/  SYNCS.PHASECHK.TRANS64.TRYWAIT P0, [R2+URZ+0x38840], R3 ;  /* 0x03884003020075a7 */ /* 0x000e64000800017f */
[----:B-1----:R-:W-:Y:S05]  /*127d0*/  @!P0 BRA `(.L_x_6751) ;  /* 0x00000024008c8947 */ /* 0x002fea0003800000 */
.L_x_6804:
[----:B0-----:R-:W0:Y:S02]  /*127e0*/  S2R R6, SR_TID.X ;  /* 0x0000000000067919 */ /* 0x001e240000002100 */
[----:B0-----:R-:W-:-:S04]  /*127f0*/  LOP3.LUT R6, R6, 0x7f, RZ, 0xc0, !PT ;  /* 0x0000007f06067812 */ /* 0x001fc800078ec0ff */
[----:B------:R-:W-:-:S13]  /*12800*/  ISETP.NE.AND P0, PT, R6, RZ, PT ;  /* 0x000000ff0600720c */ /* 0x000fda0003f05270 */
[----:B------:R-:W-:Y:S05]  /*12810*/  @P0 BRA `(.L_x_6752) ;  /* 0x00000000001c0947 */ /* 0x000fea0003800000 */
[----:B------:R-:W0:Y:S01]  /*12820*/  S2R R6, SR_TID.X ;  /* 0x0000000000067919 */ /* 0x000e220000002100 */
[----:B------:R-:W-:-:S04]  /*12830*/  IMAD.MOV.U32 R7, RZ, RZ, 0x2000 ;  /* 0x00002000ff077424 */ /* 0x000fc800078e00ff */
[----:B------:R2:W-:Y:S01]  /*12840*/  SYNCS.ARRIVE.TRANS64 RZ, [R2+URZ+0x38830], R7 ;  /* 0x0388300702ff79a7 */ /* 0x0005e2000800003f */
[----:B0-----:R-:W-:-:S04]  /*12850*/  LOP3.LUT R6, R6, 0x1f, RZ, 0xc0, !PT ;  /* 0x0000001f06067812 */ /* 0x001fc800078ec0ff */
[----:B------:R-:W-:-:S13]  /*12860*/  ISETP.NE.AND P1, PT, R6, RZ, PT ;  /* 0x000000ff0600720c */ /* 0x000fda0003f25270 */
[----:B--2---:R-:W-:Y:S05]  /*12870*/  @!P1 BRA `(.L_x_6752) ;  /* 0x0000000000049947 */ /* 0x004fea0003800000 */
[----:B------:R-:W-:Y:S01]  /*12880*/  BPT.TRAP 0x1 ;  /* 0x000000040000795c */ /* 0x000fe20000300000 */
.L_x_6752:
[----:B------:R-:W2:Y:S01]  /*12890*/  LDL R7, [R1+0x8] ;  /* 0x0000080001077983 */ /* 0x000ea20000100800 */
        /* <DEDUP_REMOVED lines=20> */
.L_x_6805:
[----:B------:R-:W-:Y:S05]  /*129e0*/  @P0 BRA `(.L_x_6754) ;  /* 0x00000000001c0947 */ /* 0x000fea0003800000 */
[----:B------:R-:W2:Y:S01]  /*129f0*/  S2R R7, SR_TID.X ;  /* 0x0000000000077919 */ /* 0x000ea20000002100 */
[----:B01----:R-:W-:-:S04]  /*12a00*/  MOV R3, 0x10000 ;  /* 0x0001000000037802 */ /* 0x003fc80000000f00 */
[----:B------:R3:W-:Y:S01]  /*12a10*/  SYNCS.ARRIVE.TRANS64 RZ, [R2+URZ+0x38850], R3 ;  /* 0x0388500302ff79a7 */ /* 0x0007e2000800003f */
[----:B--2---:R-:W-:-:S04]  /*12a20*/  LOP3.LUT R7, R7, 0x1f, RZ, 0xc0, !PT ;  /* 0x0000001f07077812 */ /* 0x004fc800078ec0ff */
[----:B------:R-:W-:-:S13]  /*12a30*/  ISETP.NE.AND P1, PT, R7, RZ, PT ;  /* 0x000000ff0700720c */ /* 0x000fda0003f25270 */
[----:B---3--:R-:W-:Y:S05]  /*12a40*/  @!P1 BRA `(.L_x_6754) ;  /* 0x0000000000049947 */ /* 0x008fea0003800000 */
[----:B------:R-:W-:Y:S01]  /*12a50*/  BPT.TRAP 0x1 ;  /* 0x000000040000795c */ /* 0x000fe20000300000 */
.L_x_6754:
[----:B------:R-:W2:Y:S01]  /*12a60*/  S2R R7, SR_CgaCtaId ;  /* 0x0000000000077919 */ /* 0x000ea20000008800 */
[----:B01----:R-:W-:Y:S01]  /*12a70*/  MOV R3, 0x400 ;  /* 0x0000040000037802 */ /* 0x003fe20000000f00 */
        /* <DEDUP_REMOVED lines=51> */
.L_x_6749:
[----:B------:R-:W-:Y:S05]  /*12db0*/  BSYNC B1 ;  /* 0x0000000000017941 */ /* 0x000fea0003800000 */
.L_x_6748:
        /* <DEDUP_REMOVED lines=31> */
.L_x_6757:
[----:B------:R-:W2:Y:S01]  /*12fb0*/  S2R R3, SR_CgaCtaId ;  /* 0x0000000000037919 */ /* 0x000ea20000008800 */
[----:B------:R-:W-:-:S04]  /*12fc0*/  MOV R2, 0x400 ;  /* 0x0000040000027802 */ /* 0x000fc80000000f00 */
[----:B--2---:R-:W-:Y:S02]  /*12fd0*/  LEA R2, R3, R2, 0x18 ;  /* 0x0000000203027211 */ /* 0x004fe400078ec0ff */
[----:B------:R-:W-:-:S03]  /*12fe0*/  SHF.L.U32 R3, R12, 0x1f, RZ ;  /* 0x0000001f0c037819 */ /* 0x000fc600000006ff */
[----:B------:R-:W-:-:S04]  /*12ff0*/  IMAD R2, R13, 0x8, R2 ;  /* 0x000000080d027824 */ /* 0x000fc800078e0202 */
[----:B------:R-:W2:Y:S02]  /*13000*/  SYNCS.PHASECHK.TRANS64.TRYWAIT P0, [R2+URZ+0x38840], R3 ;  /* 0x03884003020075a7 */ /* 0x000ea4000800017f */
[----:B--2---:R-:W-:Y:S05]  /*13010*/  @!P0 BRA `(.L_x_6758) ;  /* 0x0000001c00a48947 */ /* 0x004fea0003800000 */
.L_x_6806:
        /* <DEDUP_REMOVED lines=11> */
.L_x_6759:
[----:B------:R-:W3:Y:S01]  /*130d0*/  LDL R6, [R1] ;  /* 0x0000000001067983 */ /* 0x000ee20000100800 */
        /* <DEDUP_REMOVED lines=19> */
[----:B------:R-:W1:Y:S02]  /*13210*/  SYNCS.PHASECHK.TRANS64.TRYWAIT P1, [R2+URZ+0x38860], R3 ;  /* 0x03886003020075a7 */ /* 0x000e64000802017f */
[----:B01----:R-:W-:Y:S05]  /*13220*/  @!P1 BRA `(.L_x_6760) ;  /* 0x0000001c00349947 */ /* 0x003fea0003800000 */
.L_x_6807:
        /* <DEDUP_REMOVED lines=8> */
.L_x_6761:
        /* <DEDUP_REMOVED lines=54> */
.L_x_6756:
[----:B------:R-:W-:Y:S05]  /*13610*/  BSYNC B1 ;  /* 0x0000000000017941 */ /* 0x000fea0003800000 */
.L_x_6755:
[C---:B------:R-:W-:Y:S01]  /*13620*/  ISETP.GT.AND P0, PT, R8.reuse, 0x1, PT ;  /* 0x000000010800780c */ /* 0x040fe20003f04270 */
[----:B------:R-:W-:-:S04]  /*13630*/  VIADD R2, R8, 0xfffffffe ;  /* 0xfffffffe08027836 */ /* 0x000fc80000000000 */
[----:B------:R-:W-:-:S08]  /*13640*/  IMAD.MOV.U32 R8, RZ, RZ, R2 ;  /* 0x000000ffff087224 */ /* 0x000fd000078e0002 */
[----:B------:R-:W-:Y:S05]  /*13650*/  @P0 BRA `(.L_x_6762) ;  /* 0xffffffec00c40947 */ /* 0x000fea000383ffff */
.L_x_6738:
[----:B------:R-:W-:Y:S05]  /*13660*/  BSYNC B0 ;  /* 0x0000000000007941 */ /* 0x000fea0003800000 */
.L_x_6737:
[----:B------:R-:W2:Y:S01]  /*13670*/  LDL.LU R3, [R1] ;  /* 0x0000000001037983 */ /* 0x000ea20000300800 */
[----:B------:R-:W-:Y:S01]  /*13680*/  BSSY B0, `(.L_x_6763) ;  /* 0x0000019000007945 */ /* 0x000fe20003800000 */
[----:B------:R-:W1:Y:S02]  /*13690*/  S2R R2, SR_TID.X ;  /* 0x0000000000027919 */ /* 0x000e640000002100 */
[----:B-1----:R-:W-:-:S04]  /*136a0*/  LOP3.LUT R2, R2, 0x1f, RZ, 0xc0, !PT ;  /* 0x0000001f02027812 */ /* 0x002fc800078ec0ff */
[----:B------:R-:W-:Y:S01]  /*136b0*/  ISETP.NE.AND P1, PT, R2, RZ, PT ;  /* 0x000000ff0200720c */ /* 0x000fe20003f25270 */
[----:B--2---:R-:W-:-:S05]  /*136c0*/  VIADD R0, R3, 0x1 ;  /* 0x0000000103007836 */ /* 0x004fca0000000000 */
[----:B------:R-:W-:-:S04]  /*136d0*/  ISETP.NE.AND P0, PT, R0, 0x2, PT ;  /* 0x000000020000780c */ /* 0x000fc80003f05270 */
[----:B------:R-:W-:Y:S02]  /*136e0*/  SEL R2, R0, RZ, P0 ;  /* 0x000000ff00027207 */ /* 0x000fe40000000000 */
[----:B------:R-:W-:-:S03]  /*136f0*/  SEL R0, RZ, 0x1, P0 ;  /* 0x00000001ff007807 */ /* 0x000fc60000000000 */
[----:B------:R1:W-:Y:S01]  /*13700*/  STL [R1], R2 ;  /* 0x0000000201007387 */ /* 0x0003e20000100800 */
[----:B------:R-:W-:Y:S05]  /*13710*/  @P1 BRA `(.L_x_6764) ;  /* 0x00000000003c1947 */ /* 0x000fea0003800000 */
[----:B-1----:R-:W2:Y:S01]  /*13720*/  LDL R2, [R1+0x28] ;  /* 0x0000280001027983 */ /* 0x002ea20000100800 */
        /* <DEDUP_REMOVED lines=9> */
[----:B0-----:R-:W0:Y:S02]  /*137c0*/  S2R R6, SR_LTMASK ;  /* 0x0000000000067919 */ /* 0x001e240000003900 */
[----:B0-----:R-:W-:-:S04]  /*137d0*/  LOP3.LUT R6, R6, UR4, RZ, 0xc0, !PT ;  /* 0x0000000406067c12 */ /* 0x001fc8000f8ec0ff */
[----:B------:R-:W0:Y:S01]  /*137e0*/  POPC R7, R6 ;  /* 0x0000000600077309 */ /* 0x000e220000000000 */
[----:B--2---:R-:W0:Y:S02]  /*137f0*/  SHFL.IDX PT, R4, R3, R4, 0x1f ;  /* 0x00001f0403047589 */ /* 0x004e2400000e0000 */
[----:B0-----:R-:W-:-:S07]  /*13800*/  IADD3 R16, R4, UR5, R7 ;  /* 0x0000000504107c10 */ /* 0x001fce000fffe007 */
.L_x_6764:
[----:B------:R-:W-:Y:S05]  /*13810*/  BSYNC B0 ;  /* 0x0000000000007941 */ /* 0x000fea0003800000 */
.L_x_6763:
[----:B-1----:R-:W2:Y:S02]  /*13820*/  LDL.LU R2, [R1+0x4] ;  /* 0x0000040001027983 */ /* 0x002ea40000300800 */
[----:B--2---:R-:W-:-:S05]  /*13830*/  LOP3.LUT R2, R2, R0, RZ, 0x3c, !PT ;  /* 0x0000000002027212 */ /* 0x004fca00078e3cff */
[----:B------:R1:W-:Y:S02]  /*13840*/  STL [R1+0x4], R2 ;  /* 0x0000040201007387 */ /* 0x0003e40000100800 */
.L_x_6719:
[----:B------:R-:W-:Y:S05]  /*13850*/  BSYNC B6 ;  /* 0x0000000000067941 */ /* 0x000fea0003800000 */
.L_x_6717:
[----:B------:R-:W-:-:S03]  /*13860*/  UMOV UR4, 0xffffffff ;  /* 0xffffffff00047882 */ /* 0x000fc60000000000 */
[----:B------:R-:W-:Y:S05]  /*13870*/  BRA.DIV UR4, `(.L_x_6765) ;  /* 0x0000001604b47947 */ /* 0x000fea000b800000 */
[----:B------:R2:W3:Y:S04]  /*13880*/  SHFL.IDX PT, R4, R16, RZ, 0x1f ;  /* 0x00001fff10047589 */ /* 0x0004e800000e0000 */
[----:B------:R-:W4:Y:S02]  /*13890*/  SHFL.IDX PT, R16, R16, 0x1, 0x1f ;  /* 0x00201f0010107f89 */ /* 0x000f2400000e0000 */
.L_x_6811:
        /* <DEDUP_REMOVED lines=10> */
[----:B-1----:R-:W0:Y:S01]  /*13940*/  LDC.64 R2, c[0x0][0xd58] ;  /* 0x00035600ff027b82 */ /* 0x002e220000000a00 */
[----:B------:R-:W-:Y:S01]  /*13950*/  ULDC.64 UR4, c[0x0][0x208] ;  /* 0x0000820000047ab9 */ /* 0x000fe20000000a00 */
[----:B0-----:R-:W-:-:S06]  /*13960*/  IMAD.WIDE R2, R5, 0x4, R2 ;  /* 0x0000000405027825 */ /* 0x001fcc00078e0202 */
[----:B------:R0:W5:Y:S02]  /*13970*/  LDG.E R3, desc[UR4][R2.64] ;  /* 0x0000000402037981 */ /* 0x000164000c1e1900 */
.L_x_6767:
[----:B------:R-:W-:Y:S05]  /*13980*/  BSYNC B0 ;  /* 0x0000000000007941 */ /* 0x000fea0003800000 */
.L_x_6766:
[----:B------:R-:W-:-:S03]  /*13990*/  UMOV UR4, 0xffffffff ;  /* 0xffffffff00047882 */ /* 0x000fc60000000000 */
[----:B------:R-:W-:Y:S05]  /*139a0*/  BRA.DIV UR4, `(.L_x_6768) ;  /* 0x0000001604b47947 */ /* 0x000fea000b800000 */
[----:B-----5:R-:W0:Y:S01]  /*139b0*/  SHFL.UP PT, R14, R3, 0x1, RZ ;  /* 0x04200000030e7989 */ /* 0x020e2200000e00ff */
        /* <DEDUP_REMOVED lines=17> */
[----:B-1----:R-:W-:-:S05]  /*13ad0*/  SEL R2, R14, RZ, P0 ;  /* 0x000000ff0e027207 */ /* 0x002fca0000000000 */
[----:B------:R-:W-:-:S05]  /*13ae0*/  IMAD.IADD R2, R7, 0x1, R2 ;  /* 0x0000000107027824 */ /* 0x000fca00078e0202 */
[----:B------:R0:W1:Y:S02]  /*13af0*/  SHFL.IDX PT, R14, R2, 0x1f, 0x1f ;  /* 0x03e01f00020e7f89 */ /* 0x00006400000e0000 */
.L_x_6819:
[----:B------:R-:W-:Y:S02]  /*13b00*/  ULDC UR4, c[0x0][0xd10] ;  /* 0x0003440000047ab9 */ /* 0x000fe40000000800 */
[----:B------:R-:W-:-:S04]  /*13b10*/  IMAD.U32 R5, RZ, RZ, UR4 ;  /* 0x00000004ff057e24 */ /* 0x000fc8000f8e00ff */
[----:B-1----:R-:W-:-:S04]  /*13b20*/  IMAD R7, R14, R5, RZ ;  /* 0x000000050e077224 */ /* 0x002fc800078e02ff */
[----:B--2-4-:R-:W-:-:S05]  /*13b30*/  IMAD.IADD R16, R16, 0x1, R7 ;  /* 0x0000000110107824 */ /* 0x014fca00078e0207 */
[----:B---3--:R-:W-:-:S13]  /*13b40*/  ISETP.GT.AND P0, PT, R16, R4, PT ;  /* 0x000000041000720c */ /* 0x008fda0003f04270 */
[----:B------:R-:W-:Y:S05]  /*13b50*/  @P0 BRA `(.L_x_6769) ;  /* 0x0000000000b80947 */ /* 0x000fea0003800000 */
[----:B------:R-:W1:Y:S02]  /*13b60*/  LDC R0, c[0x0][0xd14] ;  /* 0x00034500ff007b82 */ /* 0x000e640000000800 */
.L_x_6774:
        /* <DEDUP_REMOVED lines=15> */
.L_x_6772:
[----:B------:R-:W-:Y:S05]  /*13c60*/  BSYNC B0 ;  /* 0x0000000000007941 */ /* 0x000fea0003800000 */
.L_x_6771:
[----:B------:R-:W-:-:S03]  /*13c70*/  UMOV UR4, 0xffffffff ;  /* 0xffffffff00047882 */ /* 0x000fc60000000000 */
[----:B------:R-:W-:Y:S05]  /*13c80*/  BRA.DIV UR4, `(.L_x_6773) ;  /* 0x0000001604cc7947 */ /* 0x000fea000b800000 */
[----:B-----5:R-:W1:Y:S01]  /*13c90*/  SHFL.UP PT, R14, R3, 0x1, RZ ;  /* 0x04200000030e7989 */ /* 0x020e6200000e00ff */
[C---:B------:R-:W-:Y:S02]  /*13ca0*/  ISETP.NE.AND P0, PT, R7.reuse, RZ, PT ;  /* 0x000000ff0700720c */ /* 0x040fe40003f05270 */
[C---:B------:R-:W-:Y:S02]  /*13cb0*/  ISETP.GE.U32.AND P1, PT, R7.reuse, 0x2, PT ;  /* 0x000000020700780c */ /* 0x040fe40003f26070 */
        /* <DEDUP_REMOVED lines=18> */
.L_x_6827:
[----:B------:R-:W-:Y:S02]  /*13de0*/  ULDC UR4, c[0x0][0xd10] ;  /* 0x0003440000047ab9 */ /* 0x000fe40000000800 */
[----:B------:R-:W-:-:S04]  /*13df0*/  IMAD.U32 R5, RZ, RZ, UR4 ;  /* 0x00000004ff057e24 */ /* 0x000fc8000f8e00ff */
[----:B-1----:R-:W-:-:S04]  /*13e00*/  IMAD R7, R14, R5, RZ ;  /* 0x000000050e077224 */ /* 0x002fc800078e02ff */
[----:B------:R-:W-:-:S05]  /*13e10*/  IMAD.IADD R16, R7, 0x1, R16 ;  /* 0x0000000107107824 */ /* 0x000fca00078e0210 */
[----:B------:R-:W-:-:S13]  /*13e20*/  ISETP.GT.AND P0, PT, R16, R4, PT ;  /* 0x000000041000720c */ /* 0x000fda0003f04270 */
[----:B------:R-:W-:Y:S05]  /*13e30*/  @!P0 BRA `(.L_x_6774) ;  /* 0xfffffffc004c8947 */ /* 0x000fea000383ffff */
.L_x_6769:
        /* <DEDUP_REMOVED lines=8> */
.L_x_6831:
[----:B------:R-:W-:Y:S01]  /*13ec0*/  ISETP.NE.AND P0, PT, R6, RZ, PT ;  /* 0x000000ff0600720c */ /* 0x000fe20003f05270 */
[----:B------:R-:W-:-:S12]  /*13ed0*/  IMAD.MOV.U32 R8, RZ, RZ, RZ ;  /* 0x000000ffff087224 */ /* 0x000fd800078e00ff */
[----:B------:R-:W-:Y:S05]  /*13ee0*/  @!P0 BRA `(.L_x_6776) ;  /* 0x0000000000108947 */ /* 0x000fea0003800000 */
[----:B------:R-:W-:Y:S01]  /*13ef0*/  UMOV UR4, 0xffffffff ;  /* 0xffffffff00047882 */ /* 0x000fe20000000000 */
[----:B------:R-:W-:Y:S02]  /*13f00*/  VIADD R12, R7, 0xffffffff ;  /* 0xffffffff070c7836 */ /* 0x000fe40000000000 */
[----:B------:R-:W-:Y:S05]  /*13f10*/  BRA.DIV UR4, `(.L_x_6777) ;  /* 0x0000001a04407947 */ /* 0x000fea000b800000 */
[----:B------:R3:W4:Y:S02]  /*13f20*/  SHFL.IDX PT, R8, R2, R12, 0x1f ;  /* 0x00001f0c02087589 */ /* 0x00072400000e0000 */
.L_x_6776:
[----:B01-3--:R-:W0:Y:S01]  /*13f30*/  LDC.64 R2, c[0x0][0xd68] ;  /* 0x00035a00ff027b82 */ /* 0x00be220000000a00 */
[----:B------:R-:W-:Y:S01]  /*13f40*/  IADD3 R19, R7, R19, RZ ;  /* 0x0000001307137210 */ /* 0x000fe20007ffe0ff */
[----:B------:R-:W-:-:S04]  /*13f50*/  ULDC.64 UR4, c[0x0][0x208] ;  /* 0x0000820000047ab9 */ /* 0x000fc80000000a00 */
[----:B0-----:R-:W-:-:S05]  /*13f60*/  IMAD.WIDE R2, R19, 0x4, R2 ;  /* 0x0000000413027825 */ /* 0x001fca00078e0202 */
[----:B------:R-:W2:Y:S01]  /*13f70*/  LDG.E R7, desc[UR4][R2.64] ;  /* 0x0000000402077981 */ /* 0x000ea2000c1e1900 */
[----:B----4-:R-:W-:Y:S02]  /*13f80*/  IMAD R16, R8, R5, R16 ;  /* 0x0000000508107224 */ /* 0x010fe400078e0210 */
[----:B--2---:R-:W-:-:S05]  /*13f90*/  IMAD R6, R17, R7, RZ ;  /* 0x0000000711067224 */ /* 0x004fca00078e02ff */
        /* <DEDUP_REMOVED lines=26> */
[----:B------:R-:W-:-:S03]  /*14140*/  IMAD.MOV R2, RZ, RZ, -R2 ;  /* 0x000000ffff027224 */ /* 0x000fc600078e0a02 */
[----:B------:R-:W-:Y:S01]  /*14150*/  IADD3 R8, -R4, RZ, RZ ;  /* 0x000000ff04087210 */ /* 0x000fe20007ffe1ff */
[----:B------:R-:W-:-:S03]  /*14160*/  IMAD R6, R6, R2, R11 ;  /* 0x0000000206067224 */ /* 0x000fc600078e020b */
[----:B------:R-:W-:Y:S02]  /*14170*/  VIADDMNMX R5, R8, R5, R7, PT ;  /* 0x0000000508057246 */ /* 0x000fe40003800107 */
[----:B------:R-:W-:Y:S02]  /*14180*/  IADD3 R4, R6, R4, RZ ;  /* 0x0000000406047210 */ /* 0x000fe40007ffe0ff */
[----:B------:R-:W-:-:S04]  /*14190*/  IABS R7, R5 ;  /* 0x0000000500077213 */ /* 0x000fc80000000000 */
[----:B------:R-:W0:Y:S08]  /*141a0*/  I2F.RP R8, R7 ;  /* 0x0000000700087306 */ /* 0x000e300000209400 */
[----:B0-----:R-:W0:Y:S02]  /*141b0*/  MUFU.RCP R8, R8 ;  /* 0x0000000800087308 */ /* 0x001e240000001000 */
[----:B0-----:R-:W-:Y:S01]  /*141c0*/  VIADD R9, R8, 0xffffffe ;  /* 0x0ffffffe08097836 */ /* 0x001fe20000000000 */
[----:B------:R-:W-:-:S05]  /*141d0*/  IABS R8, R5 ;  /* 0x0000000500087213 */ /* 0x000fca0000000000 */
[----:B------:R-:W0:Y:S01]  /*141e0*/  F2I.FTZ.U32.TRUNC.NTZ R3, R9 ;  /* 0x0000000900037305 */ /* 0x000e22000021f000 */
[----:B------:R-:W-:Y:S02]  /*141f0*/  IMAD.MOV R8, RZ, RZ, -R8 ;  /* 0x000000ffff087224 */ /* 0x000fe400078e0a08 */
[----:B0-----:R-:W-:-:S04]  /*14200*/  IMAD.MOV R2, RZ, RZ, -R3 ;  /* 0x000000ffff027224 */ /* 0x001fc800078e0a03 */
[----:B------:R-:W-:Y:S02]  /*14210*/  IMAD R11, R2, R7, RZ ;  /* 0x00000007020b7224 */ /* 0x000fe400078e02ff */
[----:B------:R-:W-:-:S04]  /*14220*/  IMAD.MOV.U32 R2, RZ, RZ, RZ ;  /* 0x000000ffff027224 */ /* 0x000fc800078e00ff */
        /* <DEDUP_REMOVED lines=19> */
.L_x_6770:
[----:B------:R-:W-:Y:S01]  /*14360*/  UMOV UR4, URZ ;  /* 0x0000003f00047c82 */ /* 0x000fe20008000000 */
[----:B------:R-:W-:Y:S01]  /*14370*/  UMOV UR5, URZ ;  /* 0x0000003f00057c82 */ /* 0x000fe20008000000 */
[----:B------:R-:W-:Y:S01]  /*14380*/  ULDC UR6, c[0x0][0xd14] ;  /* 0x0003450000067ab9 */ /* 0x000fe20000000800 */
[----:B------:R-:W-:Y:S02]  /*14390*/  IMAD.MOV.U32 R16, RZ, RZ, R4 ;  /* 0x000000ffff107224 */ /* 0x000fe400078e0004 */
[----:B------:R-:W-:Y:S02]  /*143a0*/  IMAD.U32 R17, RZ, RZ, UR4 ;  /* 0x00000004ff117e24 */ /* 0x000fe4000f8e00ff */
[----:B------:R-:W-:Y:S02]  /*143b0*/  IMAD.U32 R18, RZ, RZ, UR5 ;  /* 0x00000005ff127e24 */ /* 0x000fe4000f8e00ff */
[----:B------:R-:W-:-:S07]  /*143c0*/  IMAD.U32 R19, RZ, RZ, UR6 ;  /* 0x00000006ff137e24 */ /* 0x000fce000f8e00ff */
.L_x_6778:
        /* <DEDUP_REMOVED lines=12> */
.L_x_6713:
        /* <DEDUP_REMOVED lines=13> */
.L_x_6834:
[----:B------:R-:W-:-:S03]  /*14560*/  UMOV UR4, 0xffffffff ;  /* 0xffffffff00047882 */ /* 0x000fc60000000000 */
[----:B------:R-:W-:Y:S05]  /*14570*/  BRA.DIV UR4, `(.L_x_6781) ;  /* 0x0000001204e47947 */ /* 0x000fea000b800000 */
[----:B--2---:R-:W2:Y:S02]  /*14580*/  S2R R2, SR_TID.X ;  /* 0x0000000000027919 */ /* 0x004ea40000002100 */
[----:B--2---:R-:W-:-:S04]  /*14590*/  SHF.R.U32.HI R2, RZ, 0x5, R2 ;  /* 0x00000005ff027819 */ /* 0x004fc80000011602 */
[----:B------:R-:W-:-:S05]  /*145a0*/  LOP3.LUT R2, R2, 0x3, RZ, 0xc0, !PT ;  /* 0x0000000302027812 */ /* 0x000fca00078ec0ff */
[----:B------:R2:W3:Y:S02]  /*145b0*/  SHFL.IDX PT, R14, R2, RZ, 0x1f ;  /* 0x00001fff020e7589 */ /* 0x0004e400000e0000 */
.L_x_6837:
[----:B---3--:R-:W-:Y:S01]  /*145c0*/  ISETP.NE.AND P0, PT, R14, RZ, PT ;  /* 0x000000ff0e00720c */ /* 0x008fe20003f05270 */
[----:B------:R-:W-:-:S12]  /*145d0*/  BSSY B0, `(.L_x_6782) ;  /* 0x0000029000007945 */ /* 0x000fd80003800000 */
[----:B------:R-:W-:Y:S05]  /*145e0*/  @P0 BRA `(.L_x_6783) ;  /* 0x00000000009c0947 */ /* 0x000fea0003800000 */
[----:B------:R-:W-:-:S03]  /*145f0*/  UMOV UR4, 0xffffffff ;  /* 0xffffffff00047882 */ /* 0x000fc60000000000 */
[----:B------:R-:W-:Y:S05]  /*14600*/  BRA.DIV UR4, `(.L_x_6784) ;  /* 0x0000001204f47947 */ /* 0x000fea000b800000 */
[----:B------:R-:W-:-:S13]  /*14610*/  ELECT P6, URZ, PT ;  /* 0x00000000003f782f */ /* 0x000fda00038c0000 */
.L_x_6840:
        /* <DEDUP_REMOVED lines=8> */
.L_x_6785:
[----:B-1----:R-:W2:Y:S04]  /*146a0*/  LDL R3, [R1] ;  /* 0x0000000001037983 */ /* 0x002ea80000100800 */
[----:B------:R-:W3:Y:S01]  /*146b0*/  LDL.LU R7, [R1+0x4] ;  /* 0x0000040001077983 */ /* 0x000ee20000300800 */
[----:B------:R-:W-:-:S05]  /*146c0*/  VIADD R2, R0, 0x38840 ;  /* 0x0003884000027836 */ /* 0x000fca0000000000 */
[C---:B--2---:R-:W-:Y:S01]  /*146d0*/  LEA R6, R3.reuse, R2, 0x3 ;  /* 0x0000000203067211 */ /* 0x044fe200078e18ff */
        /* <DEDUP_REMOVED lines=10> */
.L_x_6841:
[----:B------:R-:W2:Y:S02]  /*14780*/  SYNCS.PHASECHK.TRANS64.TRYWAIT P0, [R7+URZ], R2 ;  /* 0x00000002070075a7 */ /* 0x000ea4000800017f */
[----:B--2---:R-:W-:Y:S05]  /*14790*/  @!P0 BRA `(.L_x_6787) ;  /* 0x0000001000c48947 */ /* 0x004fea0003800000 */
.L_x_6842:
[----:B------:R-:W-:Y:S05]  /*147a0*/  @!P2 BRA `(.L_x_6788) ;  /* 0x000000000004a947 */ /* 0x000fea0003800000 */
[----:B------:R-:W-:Y:S01]  /*147b0*/  BPT.TRAP 0x1 ;  /* 0x000000040000795c */ /* 0x000fe20000300000 */
.L_x_6788:
[----:B------:R-:W3:Y:S01]  /*147c0*/  LDL.LU R4, [R1] ;  /* 0x0000000001047983 */ /* 0x000ee20000300800 */
[----:B------:R-:W-:-:S04]  /*147d0*/  VIADD R0, R0, 0x38860 ;  /* 0x0003886000007836 */ /* 0x000fc80000000000 */
[----:B---3--:R-:W-:-:S04]  /*147e0*/  IMAD R4, R4, 0x8, R0 ;  /* 0x0000000804047824 */ /* 0x008fc800078e0200 */
[----:B------:R-:W3:Y:S02]  /*147f0*/  SYNCS.PHASECHK.TRANS64.TRYWAIT P0, [R4+URZ], R5 ;  /* 0x00000005040075a7 */ /* 0x000ee4000800017f */
[----:B---3--:R-:W-:Y:S05]  /*14800*/  @!P0 BRA `(.L_x_6789) ;  /* 0x0000001000bc8947 */ /* 0x008fea0003800000 */
.L_x_6843:
[----:B------:R-:W-:-:S07]  /*14810*/  IMAD R3, R3, 0x8, R0 ;  /* 0x0000000803037824 */ /* 0x000fce00078e0200 */
.L_x_6790:
[----:B----4-:R4:W0:Y:S02]  /*14820*/  SYNCS.PHASECHK.TRANS64.TRYWAIT P0, [R3+URZ], R2 ;  /* 0x00000002030075a7 */ /* 0x010824000800017f */
[----:B0-----:R-:W-:Y:S05]  /*14830*/  @!P0 NANOSLEEP.SYNCS 0x989680 ;  /* 0x009896800000895d */ /* 0x001fea0003900000 */
[----:B------:R-:W0:Y:S02]  /*14840*/  @!P0 SYNCS.PHASECHK.TRANS64 P0, [R3+URZ], R2 ;  /* 0x00000002030085a7 */ /* 0x000e24000800007f */
[----:B0-----:R-:W-:Y:S05]  /*14850*/  @!P0 BRA `(.L_x_6790) ;  /* 0xfffffffc00f08947 */ /* 0x001fea000383ffff */
.L_x_6783:
[----:B------:R-:W-:Y:S05]  /*14860*/  BSYNC B0 ;  /* 0x0000000000007941 */ /* 0x000fea0003800000 */
.L_x_6782:
[----:B------:R-:W-:Y:S05]  /*14870*/  EXIT ;  /* 0x000000000000794d */ /* 0x000fea0003800000 */
.L_x_6663:
[----:B0-----:R0:W1:Y:S02]  /*14880*/  SYNCS.PHASECHK.TRANS64.TRYWAIT P1, [R17+URZ+0x38800], R4 ;  /* 0x03880004110075a7 */ /* 0x001064000802017f */
[----:B-1----:R-:W-:Y:S05]  /*14890*/  @!P1 NANOSLEEP.SYNCS 0x989680 ;  /* 0x009896800000995d */ /* 0x002fea0003900000 */
[----:B------:R-:W1:Y:S02]  /*148a0*/  @!P1 SYNCS.PHASECHK.TRANS64 P1, [R17+URZ+0x38800], R4 ;  /* 0x03880004110095a7 */ /* 0x000e64000802007f */
[----:B-1----:R-:W-:Y:S05]  /*148b0*/  @!P1 BRA `(.L_x_6663) ;  /* 0xfffffffc00f09947 */ /* 0x002fea000383ffff */
[----:B------:R-:W-:Y:S05]  /*148c0*/  BRA `(.L_x_6791) ;  /* 0xfffffee800a47947 */ /* 0x000fea000383ffff */
.L_x_6667:
[----:B--2---:R2:W3:Y:S02]  /*148d0*/  SYNCS.PHASECHK.TRANS64.TRYWAIT P1, [R6+URZ+0x38830], R7 ;  /* 0x03883007060075a7 */ /* 0x0044e4000802017f */
[----:B---3--:R-:W-:Y:S05]  /*148e0*/  @!P1 NANOSLEEP.SYNCS 0x989680 ;  /* 0x009896800000995d */ /* 0x008fea0003900000 */
[----:B------:R-:W3:Y:S02]  /*148f0*/  @!P1 SYNCS.PHASECHK.TRANS64 P1, [R6+URZ+0x38830], R7 ;  /* 0x03883007060095a7 */ /* 0x000ee4000802007f */
[----:B---3--:R-:W-:Y:S05]  /*14900*/  @!P1 BRA `(.L_x_6667) ;  /* 0xfffffffc00f09947 */ /* 0x008fea000383ffff */
[----:B------:R-:W-:Y:S05]  /*14910*/  BRA `(.L_x_6666) ;  /* 0xfffffee800c47947 */ /* 0x000fea000383ffff */
.L_x_6668:
[----:B---3--:R3:W4:Y:S02]  /*14920*/  SYNCS.PHASECHK.TRANS64.TRYWAIT P1, [R17+URZ+0x38810], R4 ;  /* 0x03881004110075a7 */ /* 0x008724000802017f */
[----:B----4-:R-:W-:Y:S05]  /*14930*/  @!P1 NANOSLEEP.SYNCS 0x989680 ;  /* 0x009896800000995d */ /* 0x010fea0003900000 */
[----:B------:R-:W4:Y:S02]  /*14940*/  @!P1 SYNCS.PHASECHK.TRANS64 P1, [R17+URZ+0x38810], R4 ;  /* 0x03881004110095a7 */ /* 0x000f24000802007f */
[----:B----4-:R-:W-:Y:S05]  /*14950*/  @!P1 BRA `(.L_x_6668) ;  /* 0xfffffffc00f09947 */ /* 0x010fea000383ffff */
[----:B------:R-:W-:Y:S05]  /*14960*/  BRA `(.L_x_6792) ;  /* 0xfffffeec00507947 */ /* 0x000fea000383ffff */
.L_x_6672:
[----:B0-----:R0:W3:Y:S02]  /*14970*/  SYNCS.PHASECHK.TRANS64.TRYWAIT P1, [R6+URZ+0x38850], R7 ;  /* 0x03885007060075a7 */ /* 0x0010e4000802017f */
[----:B---3--:R-:W-:Y:S05]  /*14980*/  @!P1 NANOSLEEP.SYNCS 0x989680 ;  /* 0x009896800000995d */ /* 0x008fea0003900000 */
[----:B------:R-:W3:Y:S02]  /*14990*/  @!P1 SYNCS.PHASECHK.TRANS64 P1, [R6+URZ+0x38850], R7 ;  /* 0x03885007060095a7 */ /* 0x000ee4000802007f */
[----:B---3--:R-:W-:Y:S05]  /*149a0*/  @!P1 BRA `(.L_x_6672) ;  /* 0xfffffffc00f09947 */ /* 0x008fea000383ffff */
[----:B------:R-:W-:Y:S05]  /*149b0*/  BRA `(.L_x_6671) ;  /* 0xfffffeec00807947 */ /* 0x000fea000383ffff */
.L_x_6677:
[----:B-1----:R1:W2:Y:S02]  /*149c0*/  SYNCS.PHASECHK.TRANS64.TRYWAIT P2, [R10+URZ+0x38830], R5 ;  /* 0x038830050a0075a7 */ /* 0x0022a4000804017f */
[----:B--2---:R-:W-:Y:S05]  /*149d0*/  @!P2 NANOSLEEP.SYNCS 0x989680 ;  /* 0x009896800000a95d */ /* 0x004fea0003900000 */
[----:B------:R-:W2:Y:S02]  /*149e0*/  @!P2 SYNCS.PHASECHK.TRANS64 P2, [R10+URZ+0x38830], R5 ;  /* 0x038830050a00a5a7 */ /* 0x000ea4000804007f */
[----:B--2---:R-:W-:Y:S05]  /*149f0*/  @!P2 BRA `(.L_x_6677) ;  /* 0xfffffffc00f0a947 */ /* 0x004fea000383ffff */
[----:B------:R-:W-:Y:S05]  /*14a00*/  BRA `(.L_x_6676) ;  /* 0xffffff1400587947 */ /* 0x000fea000383ffff */
.L_x_6681:
[----:B---3--:R3:W4:Y:S02]  /*14a10*/  SYNCS.PHASECHK.TRANS64.TRYWAIT P2, [R10+URZ+0x38850], R5 ;  /* 0x038850050a0075a7 */ /* 0x008724000804017f */
[----:B----4-:R-:W-:Y:S05]  /*14a20*/  @!P2 NANOSLEEP.SYNCS 0x989680 ;  /* 0x009896800000a95d */ /* 0x010fea0003900000 */
[----:B------:R-:W4:Y:S02]  /*14a30*/  @!P2 SYNCS.PHASECHK.TRANS64 P2, [R10+URZ+0x38850], R5 ;  /* 0x038850050a00a5a7 */ /* 0x000f24000804007f */
[----:B----4-:R-:W-:Y:S05]  /*14a40*/  @!P2 BRA `(.L_x_6681) ;  /* 0xfffffffc00f0a947 */ /* 0x010fea000383ffff */
[----:B------:R-:W-:Y:S05]  /*14a50*/  BRA `(.L_x_6680) ;  /* 0xffffff1400bc7947 */ /* 0x000fea000383ffff */
.L_x_6687:
[----:B-1----:R1:W2:Y:S02]  /*14a60*/  SYNCS.PHASECHK.TRANS64.TRYWAIT P2, [R9+URZ+0x38830], R8 ;  /* 0x03883008090075a7 */ /* 0x0022a4000804017f */
[----:B--2---:R-:W-:Y:S05]  /*14a70*/  @!P2 NANOSLEEP.SYNCS 0x989680 ;  /* 0x009896800000a95d */ /* 0x004fea0003900000 */
[----:B------:R-:W2:Y:S02]  /*14a80*/  @!P2 SYNCS.PHASECHK.TRANS64 P2, [R9+URZ+0x38830], R8 ;  /* 0x038830080900a5a7 */ /* 0x000ea4000804007f */
[----:B--2---:R-:W-:Y:S05]  /*14a90*/  @!P2 BRA `(.L_x_6687) ;  /* 0xfffffffc00f0a947 */ /* 0x004fea000383ffff */
[----:B------:R-:W-:Y:S05]  /*14aa0*/  BRA `(.L_x_6686) ;  /* 0xffffff4400c07947 */ /* 0x000fea000383ffff */
.L_x_6691:
[----:B---3--:R3:W4:Y:S02]  /*14ab0*/  SYNCS.PHASECHK.TRANS64.TRYWAIT P2, [R9+URZ+0x38850], R8 ;  /* 0x03885008090075a7 */ /* 0x008724000804017f */
[----:B----4-:R-:W-:Y:S05]  /*14ac0*/  @!P2 NANOSLEEP.SYNCS 0x989680 ;  /* 0x009896800000a95d */ /* 0x010fea0003900000 */
[----:B------:R-:W4:Y:S02]  /*14ad0*/  @!P2 SYNCS.PHASECHK.TRANS64 P2, [R9+URZ+0x38850], R8 ;  /* 0x038850080900a5a7 */ /* 0x000f24000804007f */
[----:B----4-:R-:W-:Y:S05]  /*14ae0*/  @!P2 BRA `(.L_x_6691) ;  /* 0xfffffffc00f0a947 */ /* 0x010fea000383ffff */
[----:B------:R-:W-:Y:S05]  /*14af0*/  BRA `(.L_x_6690) ;  /* 0xffffff4800247947 */ /* 0x000fea000383ffff */
.L_x_6724:
        /* <DEDUP_REMOVED lines=11> */
.L_x_6794:
[----:B------:R-:W-:Y:S05]  /*14bb0*/  BSYNC B0 ;  /* 0x0000000000007941 */ /* 0x000fea0003800000 */
.L_x_6793:
[----:B------:R-:W-:Y:S05]  /*14bc0*/  BRA `(.L_x_6795) ;  /* 0xffffffc000387947 */ /* 0x000fea000383ffff */
.L_x_6725:
[----:B------:R-:W-:Y:S01]  /*14bd0*/  BSSY B0, `(.L_x_6796) ;  /* 0x0000006000007945 */ /* 0x000fe20003800000 */
[----:B------:R-:W-:-:S07]  /*14be0*/  MOV R15, 0xffffffff ;  /* 0xffffffff000f7802 */ /* 0x000fce0000000f00 */
[----:B------:R-:W-:Y:S05]  /*14bf0*/  WARPSYNC.COLLECTIVE R15, `(.L_x_6797) ;  /* 0x000000000f0c7348 */ /* 0x000fea0003c00000 */
[----:B------:R-:W-:Y:S02]  /*14c00*/  ELECT P6, UR62, PT ;  /* 0x00000000003e782f */ /* 0x000fe400038c0000 */
[----:B------:R-:W-:Y:S01]  /*14c10*/  MOV R14, UR62 ;  /* 0x0000003e000e7c02 */ /* 0x000fe20008000f00 */
[----:B------:R-:W-:Y:S10]  /*14c20*/  ENDCOLLECTIVE ;  /* 0x000000000000791b */ /* 0x000ff40003800000 */
.L_x_6797:
[----:B------:R-:W-:Y:S05]  /*14c30*/  BSYNC B0 ;  /* 0x0000000000007941 */ /* 0x000fea0003800000 */
.L_x_6796:
[----:B------:R-:W-:Y:S05]  /*14c40*/  BRA `(.L_x_6798) ;  /* 0xffffffc000287947 */ /* 0x000fea000383ffff */
.L_x_6728:
[----:B0-----:R0:W1:Y:S02]  /*14c50*/  SYNCS.PHASECHK.TRANS64.TRYWAIT P0, [R8+URZ+0x38840], R10 ;  /* 0x0388400a080075a7 */ /* 0x001064000800017f */
[----:B-1----:R-:W-:Y:S05]  /*14c60*/  @!P0 NANOSLEEP.SYNCS 0x989680 ;  /* 0x009896800000895d */ /* 0x002fea0003900000 */
[----:B------:R-:W1:Y:S02]  /*14c70*/  @!P0 SYNCS.PHASECHK.TRANS64 P0, [R8+URZ+0x38840], R10 ;  /* 0x0388400a080085a7 */ /* 0x000e64000800007f */
[----:B-1----:R-:W-:Y:S05]  /*14c80*/  @!P0 BRA `(.L_x_6728) ;  /* 0xfffffffc00f08947 */ /* 0x002fea000383ffff */
[----:B------:R-:W-:Y:S05]  /*14c90*/  BRA `(.L_x_6799) ;  /* 0xffffffc000907947 */ /* 0x000fea000383ffff */
.L_x_6732:
        /* <DEDUP_REMOVED lines=8> */
.L_x_6735:
[----:B0-----:R0:W1:Y:S02]  /*14d20*/  SYNCS.PHASECHK.TRANS64.TRYWAIT P0, [R6+URZ+0x38860], R8 ;  /* 0x03886008060075a7 */ /* 0x001064000800017f */
[----:B-1----:R-:W-:Y:S05]  /*14d30*/  @!P0 NANOSLEEP.SYNCS 0x989680 ;  /* 0x009896800000895d */ /* 0x002fea0003900000 */
[----:B------:R-:W1:Y:S02]  /*14d40*/  @!P0 SYNCS.PHASECHK.TRANS64 P0, [R6+URZ+0x38860], R8 ;  /* 0x03886008060085a7 */ /* 0x000e64000800007f */
[----:B-1----:R-:W-:Y:S05]  /*14d50*/  @!P0 BRA `(.L_x_6735) ;  /* 0xfffffffc00f08947 */ /* 0x002fea000383ffff */
[----:B------:R-:W-:Y:S05]  /*14d60*/  BRA `(.L_x_6801) ;  /* 0xffffffc8008c7947 */ /* 0x000fea000383ffff */
.L_x_6744:
[----:B-1----:R1:W2:Y:S02]  /*14d70*/  SYNCS.PHASECHK.TRANS64.TRYWAIT P0, [R2+URZ+0x38840], R3 ;  /* 0x03884003020075a7 */ /* 0x0022a4000800017f */
[----:B--2---:R-:W-:Y:S05]  /*14d80*/  @!P0 NANOSLEEP.SYNCS 0x989680 ;  /* 0x009896800000895d */ /* 0x004fea0003900000 */
[----:B------:R-:W2:Y:S02]  /*14d90*/  @!P0 SYNCS.PHASECHK.TRANS64 P0, [R2+URZ+0x38840], R3 ;  /* 0x03884003020085a7 */ /* 0x000ea4000800007f */
[----:B--2---:R-:W-:Y:S05]  /*14da0*/  @!P0 BRA `(.L_x_6744) ;  /* 0xfffffffc00f08947 */ /* 0x004fea000383ffff */
[----:B------:R-:W-:Y:S05]  /*14db0*/  BRA `(.L_x_6802) ;  /* 0xffffffd000587947 */ /* 0x000fea000383ffff */
.L_x_6746:
[----:B0-----:R0:W2:Y:S02]  /*14dc0*/  SYNCS.PHASECHK.TRANS64.TRYWAIT P0, [R2+URZ+0x38860], R3 ;  /* 0x03886003020075a7 */ /* 0x0010a4000800017f */
[----:B--2---:R-:W-:Y:S05]  /*14dd0*/  @!P0 NANOSLEEP.SYNCS 0x989680 ;  /* 0x009896800000895d */ /* 0x004fea0003900000 */
[----:B------:R-:W2:Y:S02]  /*14de0*/  @!P0 SYNCS.PHASECHK.TRANS64 P0, [R2+URZ+0x38860], R3 ;  /* 0x03886003020085a7 */ /* 0x000ea4000800007f */
[----:B--2---:R-:W-:Y:S05]  /*14df0*/  @!P0 BRA `(.L_x_6746) ;  /* 0xfffffffc00f08947 */ /* 0x004fea000383ffff */
[----:B------:R-:W-:Y:S05]  /*14e00*/  BRA `(.L_x_6803) ;  /* 0xffffffd000c87947 */ /* 0x000fea000383ffff */
.L_x_6751:
[----:B-1----:R1:W2:Y:S02]  /*14e10*/  SYNCS.PHASECHK.TRANS64.TRYWAIT P0, [R2+URZ+0x38840], R3 ;  /* 0x03884003020075a7 */ /* 0x0022a4000800017f */
[----:B--2---:R-:W-:Y:S05]  /*14e20*/  @!P0 NANOSLEEP.SYNCS 0x989680 ;  /* 0x009896800000895d */ /* 0x004fea0003900000 */
[----:B------:R-:W2:Y:S02]  /*14e30*/  @!P0 SYNCS.PHASECHK.TRANS64 P0, [R2+URZ+0x38840], R3 ;  /* 0x03884003020085a7 */ /* 0x000ea4000800007f */
[----:B--2---:R-:W-:Y:S05]  /*14e40*/  @!P0 BRA `(.L_x_6751) ;  /* 0xfffffffc00f08947 */ /* 0x004fea000383ffff */
[----:B------:R-:W-:Y:S05]  /*14e50*/  BRA `(.L_x_6804) ;  /* 0xffffffd800607947 */ /* 0x000fea000383ffff */
.L_x_6753:
[----:B0-----:R0:W2:Y:S02]  /*14e60*/  SYNCS.PHASECHK.TRANS64.TRYWAIT P1, [R2+URZ+0x38860], R3 ;  /* 0x03886003020075a7 */ /* 0x0010a4000802017f */
[----:B--2---:R-:W-:Y:S05]  /*14e70*/  @!P1 NANOSLEEP.SYNCS 0x989680 ;  /* 0x009896800000995d */ /* 0x004fea0003900000 */
[----:B------:R-:W2:Y:S02]  /*14e80*/  @!P1 SYNCS.PHASECHK.TRANS64 P1, [R2+URZ+0x38860], R3 ;  /* 0x03886003020095a7 */ /* 0x000ea4000802007f */
[----:B--2---:R-:W-:Y:S05]  /*14e90*/  @!P1 BRA `(.L_x_6753) ;  /* 0xfffffffc00f09947 */ /* 0x004fea000383ffff */
[----:B------:R-:W-:Y:S05]  /*14ea0*/  BRA `(.L_x_6805) ;  /* 0xffffffd800cc7947 */ /* 0x000fea000383ffff */
.L_x_6758:
[----:B--2---:R2:W3:Y:S02]  /*14eb0*/  SYNCS.PHASECHK.TRANS64.TRYWAIT P0, [R2+URZ+0x38840], R3 ;  /* 0x03884003020075a7 */ /* 0x0044e4000800017f */
[----:B---3--:R-:W-:Y:S05]  /*14ec0*/  @!P0 NANOSLEEP.SYNCS 0x989680 ;  /* 0x009896800000895d */ /* 0x008fea0003900000 */
[----:B------:R-:W3:Y:S02]  /*14ed0*/  @!P0 SYNCS.PHASECHK.TRANS64 P0, [R2+URZ+0x38840], R3 ;  /* 0x03884003020085a7 */ /* 0x000ee4000800007f */
[----:B---3--:R-:W-:Y:S05]  /*14ee0*/  @!P0 BRA `(.L_x_6758) ;  /* 0xfffffffc00f08947 */ /* 0x008fea000383ffff */
[----:B------:R-:W-:Y:S05]  /*14ef0*/  BRA `(.L_x_6806) ;  /* 0xffffffe000487947 */ /* 0x000fea000383ffff */
.L_x_6760:
[----:B0-----:R0:W1:Y:S02]  /*14f00*/  SYNCS.PHASECHK.TRANS64.TRYWAIT P1, [R2+URZ+0x38860], R3 ;  /* 0x03886003020075a7 */ /* 0x001064000802017f */
[----:B-1----:R-:W-:Y:S05]  /*14f10*/  @!P1 NANOSLEEP.SYNCS 0x989680 ;  /* 0x009896800000995d */ /* 0x002fea0003900000 */
[----:B------:R-:W1:Y:S02]  /*14f20*/  @!P1 SYNCS.PHASECHK.TRANS64 P1, [R2+URZ+0x38860], R3 ;  /* 0x03886003020095a7 */ /* 0x000e64000802007f */
[----:B-1----:R-:W-:Y:S05]  /*14f30*/  @!P1 BRA `(.L_x_6760) ;  /* 0xfffffffc00f09947 */ /* 0x002fea000383ffff */
[----:B------:R-:W-:Y:S05]  /*14f40*/  BRA `(.L_x_6807) ;  /* 0xffffffe000b87947 */ /* 0x000fea000383ffff */
.L_x_6765:
        /* <DEDUP_REMOVED lines=8> */
.L_x_6809:
[----:B------:R-:W-:Y:S05]  /*14fd0*/  BSYNC B0 ;  /* 0x0000000000007941 */ /* 0x000fea0003800000 */
.L_x_6808:
        /* <DEDUP_REMOVED lines=8> */
.L_x_6810:
[----:B------:R-:W-:Y:S01]  /*15060*/  MOV R16, R14 ;  /* 0x0000000e00107202 */ /* 0x000fe20000000f00 */
[----:B------:R-:W-:Y:S06]  /*15070*/  BRA `(.L_x_6811) ;  /* 0xffffffe800087947 */ /* 0x000fec000383ffff */
.L_x_6768:
[----:B------:R-:W-:Y:S01]  /*15080*/  BSSY B0, `(.L_x_6812) ;  /* 0x0000008000007945 */ /* 0x000fe20003800000 */
[----:B-----5:R-:W-:Y:S02]  /*15090*/  IMAD.MOV.U32 R13, RZ, RZ, R3 ;  /* 0x000000ffff0d7224 */ /* 0x020fe400078e0003 */
[----:B------:R-:W-:Y:S02]  /*150a0*/  IMAD.MOV.U32 R12, RZ, RZ, 0x1 ;  /* 0x00000001ff0c7424 */ /* 0x000fe400078e00ff */
[----:B------:R-:W-:Y:S02]  /*150b0*/  IMAD.MOV.U32 R11, RZ, RZ, RZ ;  /* 0x000000ffff0b7224 */ /* 0x000fe400078e00ff */
[----:B------:R-:W-:-:S07]  /*150c0*/  IMAD.MOV.U32 R15, RZ, RZ, -0x1 ;  /* 0xffffffffff0f7424 */ /* 0x000fce00078e00ff */
[----:B01234-:R-:W-:Y:S05]  /*150d0*/  WARPSYNC.COLLECTIVE R15, `(.L_x_6813) ;  /* 0x000000000f087348 */ /* 0x01ffea0003c00000 */
[----:B------:R0:W0:Y:S02]  /*150e0*/  SHFL.UP P6, R14, R13, R12, R11 ;  /* 0x0400000c0d0e7389 */ /* 0x00002400000c000b */
[----:B01234-:R-:W-:Y:S01]  /*150f0*/  ENDCOLLECTIVE ;  /* 0x000000000000791b */ /* 0x01ffe20003800000 */
.L_x_6813:
[----:B------:R-:W-:Y:S05]  /*15100*/  BSYNC B0 ;  /* 0x0000000000007941 */ /* 0x000fea0003800000 */
.L_x_6812:
        /* <DEDUP_REMOVED lines=10> */
.L_x_6814:
        /* <DEDUP_REMOVED lines=8> */
.L_x_6815:
        /* <DEDUP_REMOVED lines=8> */
.L_x_6816:
        /* <DEDUP_REMOVED lines=8> */
.L_x_6817:
        /* <DEDUP_REMOVED lines=8> */
.L_x_6818:
[----:B------:R-:W-:Y:S05]  /*153b0*/  BRA `(.L_x_6819) ;  /* 0xffffffe400d07947 */ /* 0x000fea000383ffff */
.L_x_6773:
        /* <DEDUP_REMOVED lines=8> */
.L_x_6821:
[----:B------:R-:W-:Y:S05]  /*15440*/  BSYNC B0 ;  /* 0x0000000000007941 */ /* 0x000fea0003800000 */
.L_x_6820:
        /* <DEDUP_REMOVED lines=10> */
.L_x_6822:
        /* <DEDUP_REMOVED lines=8> */
.L_x_6823:
        /* <DEDUP_REMOVED lines=8> */
.L_x_6824:
        /* <DEDUP_REMOVED lines=8> */
.L_x_6825:
        /* <DEDUP_REMOVED lines=8> */
.L_x_6826:
[----:B------:R-:W-:Y:S05]  /*156f0*/  BRA `(.L_x_6827) ;  /* 0xffffffe400b87947 */ /* 0x000fea000383ffff */
.L_x_6775:
[----:B------:R-:W-:Y:S01]  /*15700*/  BSSY B0, `(.L_x_6828) ;  /* 0x0000006000007945 */ /* 0x000fe20003800000 */
[----:B------:R-:W-:Y:S01]  /*15710*/  PLOP3.LUT P6, PT, P6, PT, PT, 0x8, 0x0 ;  /* 0x000000000000781c */ /* 0x000fe200037ce170 */
[----:B------:R-:W-:-:S12]  /*15720*/  IMAD.MOV.U32 R15, RZ, RZ, -0x1 ;  /* 0xffffffffff0f7424 */ /* 0x000fd800078e00ff */
[----:B0-----:R-:W-:Y:S05]  /*15730*/  WARPSYNC.COLLECTIVE R15, `(.L_x_6829) ;  /* 0x000000000f087348 */ /* 0x001fea0003c00000 */
[----:B------:R-:W-:Y:S01]  /*15740*/  VOTE.ANY R14, PT, P6 ;  /* 0x00000000000e7806 */ /* 0x000fe200030e0100 */
[----:B0-----:R-:W-:Y:S06]  /*15750*/  ENDCOLLECTIVE ;  /* 0x000000000000791b */ /* 0x001fec0003800000 */
.L_x_6829:
[----:B------:R-:W-:Y:S05]  /*15760*/  BSYNC B0 ;  /* 0x0000000000007941 */ /* 0x000fea0003800000 */
.L_x_6828:
        /* <DEDUP_REMOVED lines=9> */
.L_x_6830:
[----:B------:R-:W-:Y:S01]  /*15800*/  IMAD.MOV.U32 R17, RZ, RZ, R14 ;  /* 0x000000ffff117224 */ /* 0x000fe200078e000e */
[----:B------:R-:W-:Y:S06]  /*15810*/  BRA `(.L_x_6831) ;  /* 0xffffffe400a87947 */ /* 0x000fec000383ffff */
.L_x_6777:
[----:B------:R-:W-:Y:S01]  /*15820*/  BSSY B0, `(.L_x_6832) ;  /* 0x0000007000007945 */ /* 0x000fe20003800000 */
[----:B------:R-:W-:Y:S01]  /*15830*/  MOV R13, R2 ;  /* 0x00000002000d7202 */ /* 0x000fe20000000f00 */
[----:B------:R-:W-:Y:S02]  /*15840*/  IMAD.MOV.U32 R11, RZ, RZ, 0x1f ;  /* 0x0000001fff0b7424 */ /* 0x000fe400078e00ff */
[----:B------:R-:W-:-:S07]  /*15850*/  IMAD.MOV.U32 R15, RZ, RZ, -0x1 ;  /* 0xffffffffff0f7424 */ /* 0x000fce00078e00ff */
[----:B012---:R-:W-:Y:S05]  /*15860*/  WARPSYNC.COLLECTIVE R15, `(.L_x_6833) ;  /* 0x000000000f087348 */ /* 0x007fea0003c00000 */
[----:B------:R3:W4:Y:S02]  /*15870*/  SHFL.IDX P6, R14, R13, R12, R11 ;  /* 0x0000000c0d0e7389 */ /* 0x00072400000c000b */
[----:B01234-:R-:W-:Y:S01]  /*15880*/  ENDCOLLECTIVE ;  /* 0x000000000000791b */ /* 0x01ffe20003800000 */
.L_x_6833:
[----:B------:R-:W-:Y:S05]  /*15890*/  BSYNC B0 ;  /* 0x0000000000007941 */ /* 0x000fea0003800000 */
.L_x_6832:
[----:B------:R-:W-:Y:S01]  /*158a0*/  IMAD.MOV.U32 R8, RZ, RZ, R14 ;  /* 0x000000ffff087224 */ /* 0x000fe200078e000e */
[----:B------:R-:W-:Y:S06]  /*158b0*/  BRA `(.L_x_6776) ;  /* 0xffffffe4009c7947 */ /* 0x000fec000383ffff */
.L_x_6780:
[----:B-1----:R1:W3:Y:S02]  /*158c0*/  SYNCS.PHASECHK.TRANS64.TRYWAIT P0, [R0+URZ+0x38820], R3 ;  /* 0x03882003000075a7 */ /* 0x0022e4000800017f */
[----:B---3--:R-:W-:Y:S05]  /*158d0*/  @!P0 NANOSLEEP.SYNCS 0x989680 ;  /* 0x009896800000895d */ /* 0x008fea0003900000 */
[----:B------:R-:W3:Y:S02]  /*158e0*/  @!P0 SYNCS.PHASECHK.TRANS64 P0, [R0+URZ+0x38820], R3 ;  /* 0x03882003000085a7 */ /* 0x000ee4000800007f */
[----:B---3--:R-:W-:Y:S05]  /*158f0*/  @!P0 BRA `(.L_x_6780) ;  /* 0xfffffffc00f08947 */ /* 0x008fea000383ffff */
[----:B------:R-:W-:Y:S05]  /*15900*/  BRA `(.L_x_6834) ;  /* 0xffffffec00147947 */ /* 0x000fea000383ffff */
.L_x_6781:
        /* <DEDUP_REMOVED lines=11> */
.L_x_6836:
[----:B------:R-:W-:Y:S05]  /*159c0*/  BSYNC B0 ;  /* 0x0000000000007941 */ /* 0x000fea0003800000 */
.L_x_6835:
[----:B------:R-:W-:Y:S05]  /*159d0*/  BRA `(.L_x_6837) ;  /* 0xffffffe800f87947 */ /* 0x000fea000383ffff */
.L_x_6784:
[----:B------:R-:W-:Y:S01]  /*159e0*/  BSSY B1, `(.L_x_6838) ;  /* 0x0000006000017945 */ /* 0x000fe20003800000 */
[----:B------:R-:W-:-:S07]  /*159f0*/  IMAD.MOV.U32 R15, RZ, RZ, -0x1 ;  /* 0xffffffffff0f7424 */ /* 0x000fce00078e00ff */
[----:B012---:R-:W-:Y:S05]  /*15a00*/  WARPSYNC.COLLECTIVE R15, `(.L_x_6839) ;  /* 0x000000000f0c7348 */ /* 0x007fea0003c00000 */
[----:B------:R-:W-:Y:S02]  /*15a10*/  ELECT P6, UR62, PT ;  /* 0x00000000003e782f */ /* 0x000fe400038c0000 */
[----:B------:R-:W-:Y:S01]  /*15a20*/  MOV R14, UR62 ;  /* 0x0000003e000e7c02 */ /* 0x000fe20008000f00 */
[----:B012---:R-:W-:Y:S10]  /*15a30*/  ENDCOLLECTIVE ;  /* 0x000000000000791b */ /* 0x007ff40003800000 */
.L_x_6839:
[----:B------:R-:W-:Y:S05]  /*15a40*/  BSYNC B1 ;  /* 0x0000000000017941 */ /* 0x000fea0003800000 */
.L_x_6838:
[----:B------:R-:W-:Y:S05]  /*15a50*/  BRA `(.L_x_6840) ;  /* 0xffffffe800f07947 */ /* 0x000fea000383ffff */
.L_x_6786:
[----:B-1----:R1:W2:Y:S02]  /*15a60*/  SYNCS.PHASECHK.TRANS64.TRYWAIT P0, [R6+URZ], R5 ;  /* 0x00000005060075a7 */ /* 0x0022a4000800017f */
[----:B--2---:R-:W-:Y:S05]  /*15a70*/  @!P0 NANOSLEEP.SYNCS 0x989680 ;  /* 0x009896800000895d */ /* 0x004fea0003900000 */
[----:B------:R-:W2:Y:S02]  /*15a80*/  @!P0 SYNCS.PHASECHK.TRANS64 P0, [R6+URZ], R5 ;  /* 0x00000005060085a7 */ /* 0x000ea4000800007f */
[----:B--2---:R-:W-:Y:S05]  /*15a90*/  @!P0 BRA `(.L_x_6786) ;  /* 0xfffffffc00f08947 */ /* 0x004fea000383ffff */
[----:B------:R-:W-:Y:S05]  /*15aa0*/  BRA `(.L_x_6841) ;  /* 0xffffffec00347947 */ /* 0x000fea000383ffff */
.L_x_6787:
[----:B--2---:R2:W3:Y:S02]  /*15ab0*/  SYNCS.PHASECHK.TRANS64.TRYWAIT P0, [R7+URZ], R2 ;  /* 0x00000002070075a7 */ /* 0x0044e4000800017f */
[----:B---3--:R-:W-:Y:S05]  /*15ac0*/  @!P0 NANOSLEEP.SYNCS 0x989680 ;  /* 0x009896800000895d */ /* 0x008fea0003900000 */
[----:B------:R-:W3:Y:S02]  /*15ad0*/  @!P0 SYNCS.PHASECHK.TRANS64 P0, [R7+URZ], R2 ;  /* 0x00000002070085a7 */ /* 0x000ee4000800007f */
[----:B---3--:R-:W-:Y:S05]  /*15ae0*/  @!P0 BRA `(.L_x_6787) ;  /* 0xfffffffc00f08947 */ /* 0x008fea000383ffff */
[----:B------:R-:W-:Y:S05]  /*15af0*/  BRA `(.L_x_6842) ;  /* 0xffffffec00287947 */ /* 0x000fea000383ffff */
.L_x_6789:
[----:B---3--:R3:W4:Y:S02]  /*15b00*/  SYNCS.PHASECHK.TRANS64.TRYWAIT P0, [R4+URZ], R5 ;  /* 0x00000005040075a7 */ /* 0x008724000800017f */
[----:B----4-:R-:W-:Y:S05]  /*15b10*/  @!P0 NANOSLEEP.SYNCS 0x989680 ;  /* 0x009896800000895d */ /* 0x010fea0003900000 */
[----:B------:R-:W4:Y:S02]  /*15b20*/  @!P0 SYNCS.PHASECHK.TRANS64 P0, [R4+URZ], R5 ;  /* 0x00000005040085a7 */ /* 0x000f24000800007f */
[----:B----4-:R-:W-:Y:S05]  /*15b30*/  @!P0 BRA `(.L_x_6789) ;  /* 0xfffffffc00f08947 */ /* 0x010fea000383ffff */
[----:B------:R-:W-:Y:S05]  /*15b40*/  BRA `(.L_x_6843) ;  /* 0xffffffec00307947 */ /* 0x000fea000383ffff */
.L_x_6844:
        /* <DEDUP_REMOVED lines=11> */
.L_x_11956:


//--------------------- .text._ZN7cutlass13device_kernelIN5flash11enable_sm90INS1_16FlashAttnFwdSm90INS1_25CollectiveMainloopFwdSm90ILi2EN4cute5tupleIJNS5_1CILi1EEES8_S8_EEENS6_IJNS7_ILi64EEESA_SA_EEELi512ENS_10bfloat16_tEfNS_4arch4Sm90ELb1ELb0ELb0ELb1ELb0ELb1ELb1ELb0ELb0ELb0ELb0ELb0EEENS1_21CollectiveEpilogueFwdINS6_IJSA_NS7_ILi512EEESA_EEES9_SC_SE_Li256ELb1ELb0ELb0ELb0EEENS1_36VarlenDynamicPersistentTileSchedulerILi64ELi64ELi256ELi32ELb0ELb0ELb1ELb1ELb1ELb1EEEEEEEEEvNT_6ParamsE --------------------------
	.section	.text._ZN7cutlass13device_kernelIN5flash11enable_sm90INS1_16FlashAttnFwdSm90INS1_25CollectiveMainloopFwdSm90ILi2EN4cute5tupleIJNS5_1CILi1EEES8_S8_EEENS6_IJNS7_ILi64EEESA_SA_EEELi512ENS_10bfloat16_tEfNS_4arch4Sm90ELb1ELb0ELb0ELb1ELb0ELb1ELb1ELb0ELb0ELb0ELb0ELb0EEENS1_21CollectiveEpilogueFwdINS6_IJSA_NS7_ILi512EEESA_EEES9_SC_SE_Li256ELb1ELb0ELb0ELb0EEENS1_36VarlenDynamicPersistentTileSchedulerILi64ELi64ELi256ELi32ELb0ELb0ELb1ELb1ELb1ELb1EEEEEEEEEvNT_6ParamsE,"ax",@progbits
	.align	128
.text._ZN7cutlass13device_kernelIN5flash11enable_sm90INS1_16FlashAttnFwdSm90INS1_25CollectiveMainloopFwdSm90ILi2EN4cute5tupleIJNS5_1CILi1EEES8_S8_EEENS6_IJNS7_ILi64EEESA_SA_EEELi512ENS_10bfloat16_tEfNS_4arch4Sm90ELb1ELb0ELb0ELb1ELb0ELb1ELb1ELb0ELb0ELb0ELb0ELb0EEENS1_21CollectiveEpilogueFwdINS6_IJSA_NS7_ILi512EEESA_EEES9_SC_SE_Li256ELb1ELb0ELb0ELb0EEENS1_36VarlenDynamicPersistentTileSchedulerILi64ELi64ELi256ELi32ELb0ELb0ELb1ELb1ELb1ELb1EEEEEEEEEvNT_6ParamsE:
        .type           _ZN7cutlass13device_kernelIN5flash11enable_sm90INS1_16FlashAttnFwdSm90INS1_25CollectiveMainloopFwdSm90ILi2EN4cute5tupleIJNS5_1CILi1EEES8_S8_EEENS6_IJNS7_ILi64EEESA_SA_EEELi512ENS_10bfloat16_tEfNS_4arch4Sm90ELb1ELb0ELb0ELb1ELb0ELb1ELb1ELb0ELb0ELb0ELb0ELb0EEENS1_21CollectiveEpilogueFwdINS6_IJSA_NS7_ILi512EEESA_EEES9_SC_SE_Li256ELb1ELb0ELb0ELb0EEENS1_36VarlenDynamicPersistentTileSchedulerILi64ELi64ELi256ELi32ELb0ELb0ELb1ELb1ELb1ELb1EEEEEEEEEvNT_6ParamsE,@function
        .size           _ZN7cutlass13device_kernelIN5flash11enable_sm90INS1_16FlashAttnFwdSm90INS1_25CollectiveMainloopFwdSm90ILi2EN4cute5tupleIJNS5_1CILi1EEES8_S8_EEENS6_IJNS7_ILi64EEESA_SA_EEELi512ENS_10bfloat16_tEfNS_4arch4Sm90ELb1ELb0ELb0ELb1ELb0ELb1ELb1ELb0ELb0ELb0ELb0ELb0EEENS1_21CollectiveEpilogueFwdINS6_IJSA_NS7_ILi512EEESA_EEES9_SC_SE_Li256ELb1ELb0ELb0ELb0EEENS1_36VarlenDynamicPersistentTileSchedulerILi64ELi64ELi256ELi32ELb0ELb0ELb1ELb1ELb1ELb1EEEEEEEEEvNT_6ParamsE,(.L_x_11957 - _ZN7cutlass13device_kernelIN5flash11enable_sm90INS1_16FlashAttnFwdSm90INS1_25CollectiveMainloopFwdSm90ILi2EN4cute5tupleIJNS5_1CILi1EEES8_S8_EEENS6_IJNS7_ILi64EEESA_SA_EEELi512ENS_10bfloat16_tEfNS_4arch4Sm90ELb1ELb0ELb0ELb1ELb0ELb1ELb1ELb0ELb0ELb0ELb0ELb0EEENS1_21CollectiveEpilogueFwdINS6_IJSA_NS7_ILi512EEESA_EEES9_SC_SE_Li256ELb1ELb0ELb0ELb0EEENS1_36VarlenDynamicPersistentTileSchedulerILi64ELi64ELi256ELi32ELb0ELb0ELb1ELb1ELb1ELb1EEEEEEEEEvNT_6ParamsE)
        .other          _ZN7cutlass13device_kernelIN5flash11enable_sm90INS1_16FlashAttnFwdSm90INS1_25CollectiveMainloopFwdSm90ILi2EN4cute5tupleIJNS5_1CILi1EEES8_S8_EEENS6_IJNS7_ILi64EEESA_SA_EEELi512ENS_10bfloat16_tEfNS_4arch4Sm90ELb1ELb0ELb0ELb1ELb0ELb1ELb1ELb0ELb0ELb0ELb0ELb0EEENS1_21CollectiveEpilogueFwdINS6_IJSA_NS7_ILi512EEESA_EEES9_SC_SE_Li256ELb1ELb0ELb0ELb0EEENS1_36VarlenDynamicPersistentTileSchedulerILi64ELi64ELi256ELi32ELb0ELb0ELb1ELb1ELb1ELb1EEEEEEEEEvNT_6ParamsE,@"STO_CUDA_ENTRY STV_DEFAULT"
_ZN7cutlass13device_kernelIN5flash11enable_sm90INS1_16FlashAttnFwdSm90INS1_25CollectiveMainloopFwdSm90ILi2EN4cute5tupleIJNS5_1CILi1EEES8_S8_EEENS6_IJNS7_ILi64EEESA_SA_EEELi512ENS_10bfloat16_tEfNS_4arch4Sm90ELb1ELb0ELb0ELb1ELb0ELb1ELb1ELb0ELb0ELb0ELb0ELb0EEENS1_21CollectiveEpilogueFwdINS6_IJSA_NS7_ILi512EEESA_EEES9_SC_SE_Li256ELb1ELb0ELb0ELb0EEENS1_36VarlenDynamicPersistentTileSchedulerILi64ELi64ELi256ELi32ELb0ELb0ELb1ELb1ELb1ELb1EEEEEEEEEvNT_6ParamsE:
        /* <DEDUP_REMOVED lines=29> */
.L_x_6846:
[----:B------:R-:W-:Y:S05]  /*01d0*/  BSYNC B0 ;  /* 0x0000000000007941 */ /* 0x000fea0003800000 */
.L_x_6845:
        /* <DEDUP_REMOVED lines=39> */
.L_x_6847:
        /* <DEDUP_REMOVED lines=22> */
.L_x_6848:
        /* <DEDUP_REMOVED lines=18> */
.L_x_6849:
        /* <DEDUP_REMOVED lines=22> */
.L_x_6850:
        /* <DEDUP_REMOVED lines=22> */
.L_x_6851:
        /* <DEDUP_REMOVED lines=9> */
.L_x_6854:
        /* <DEDUP_REMOVED lines=29> */
[C---:B------:R-:W-:Y:S02]  /*0bf0*/  IMAD.IADD R10, R233.reuse, 0x1, -R8 ;  /* 0x00000001e90a7824 */ /* 0x040fe400078e0a08 */
[----:B------:R-:W-:Y:S01]  /*0c00*/  IMAD.IADD R6, R233, 0x1, -R6 ;  /* 0x00000001e9067824 */ /* 0x000fe200078e0a06 */
[----:B------:R-:W-:-:S02]  /*0c10*/  SHF.R.S32.HI R212, RZ, 0x5, R3 ;  /* 0x00000005ffd47819 */ /* 0x000fc40000011403 */
[----:B------:R-:W-:Y:S02]  /*0c20*/  SHF.R.S32.HI R11, RZ, 0x1f, R3 ;  /* 0x0000001fff0b7819 */ /* 0x000fe40000011403 */
[----:B------:R-:W-:Y:S02]  /*0c30*/  SHF.R.S32.HI R12, RZ, 0x4, R5 ;  /* 0x00000004ff0c7819 */ /* 0x000fe40000011405 */
[----:B------:R-:W-:Y:S02]  /*0c40*/  SHF.R.S32.HI R7, RZ, 0x1f, R10 ;  /* 0x0000001fff077819 */ /* 0x000fe4000001140a */
[----:B------:R-:W-:Y:S02]  /*0c50*/  SHF.R.S32.HI R3, RZ, 0x1f, R6 ;  /* 0x0000001fff037819 */ /* 0x000fe40000011406 */
[----:B------:R-:W-:Y:S02]  /*0c60*/  LEA.HI R8, R5, R12, RZ, 0x1 ;  /* 0x0000000c05087211 */ /* 0x000fe400078f08ff */
[----:B------:R-:W-:-:S02]  /*0c70*/  LEA.HI R9, R7, R10, RZ, 0x3 ;  /* 0x0000000a07097211 */ /* 0x000fc400078f18ff */
[----:B------:R-:W-:Y:S02]  /*0c80*/  LEA.HI R5, R3, R6, RZ, 0x2 ;  /* 0x0000000603057211 */ /* 0x000fe400078f10ff */
[----:B------:R-:W-:Y:S02]  /*0c90*/  LEA.HI R14, R11, R212, RZ, 0x2 ;  /* 0x000000d40b0e7211 */ /* 0x000fe400078f10ff */
[----:B------:R-:W-:Y:S02]  /*0ca0*/  LOP3.LUT R13, R8, 0x1ffffffe, RZ, 0xc0, !PT ;  /* 0x1ffffffe080d7812 */ /* 0x000fe400078ec0ff */
[----:B------:R-:W-:Y:S02]  /*0cb0*/  LOP3.LUT R11, R9, 0xfffffff8, RZ, 0xc0, !PT ;  /* 0xfffffff8090b7812 */ /* 0x000fe400078ec0ff */
[--C-:B------:R-:W-:Y:S02]  /*0cc0*/  SHF.R.S32.HI R7, RZ, 0x2, R5.reuse ;  /* 0x00000002ff077819 */ /* 0x100fe40000011405 */
[----:B------:R-:W-:-:S02]  /*0cd0*/  SHF.R.S32.HI R8, RZ, 0x1f, R5 ;  /* 0x0000001fff087819 */ /* 0x000fc40000011405 */
[----:B------:R-:W-:Y:S01]  /*0ce0*/  SHF.R.S32.HI R223, RZ, 0x7, R4 ;  /* 0x00000007ffdf7819 */ /* 0x000fe20000011404 */
[----:B------:R-:W-:Y:S01]  /*0cf0*/  IMAD.IADD R11, R10, 0x1, -R11 ;  /* 0x000000010a0b7824 */ /* 0x000fe200078e0a0b */
[----:B------:R-:W-:Y:S02]  /*0d00*/  LOP3.LUT R15, R14, 0x3ffffc, RZ, 0xc0, !PT ;  /* 0x003ffffc0e0f7812 */ /* 0x000fe400078ec0ff */
[----:B------:R-:W-:Y:S02]  /*0d10*/  LEA.HI R8, R8, R7, RZ, 0x3 ;  /* 0x0000000708087211 */ /* 0x000fe400078f18ff */
[----:B------:R-:W-:Y:S01]  /*0d20*/  LOP3.LUT R5, R5, 0x7ffffffc, RZ, 0xc0, !PT ;  /* 0x7ffffffc05057812 */ /* 0x000fe200078ec0ff */
[----:B------:R-:W-:Y:S01]  /*0d30*/  IMAD R14, R223, 0x100, R10 ;  /* 0x00000100df0e7824 */ /* 0x000fe200078e020a */
[----:B------:R-:W-:Y:S01]  /*0d40*/  LOP3.LUT R8, R8, 0xfffffff8, RZ, 0xc0, !PT ;  /* 0xfffffff808087812 */ /* 0x000fe200078ec0ff */
[----:B------:R-:W-:Y:S01]  /*0d50*/  IMAD.IADD R15, R212, 0x1, -R15 ;  /* 0x00000001d40f7824 */ /* 0x000fe200078e0a0f */
[----:B------:R-:W-:Y:S01]  /*0d60*/  LEA.HI R3, R3, R6, RZ, 0x5 ;  /* 0x0000000603037211 */ /* 0x000fe200078f28ff */
[----:B------:R-:W-:Y:S01]  /*0d70*/  IMAD.IADD R13, R12, 0x1, -R13 ;  /* 0x000000010c0d7824 */ /* 0x000fe200078e0a0d */
[----:B------:R-:W-:Y:S01]  /*0d80*/  IADD3 R5, R6, -R5, RZ ;  /* 0x8000000506057210 */ /* 0x000fe20007ffe0ff */
[----:B------:R-:W-:Y:S01]  /*0d90*/  IMAD.SHL.U32 R10, R11, 0x40, RZ ;  /* 0x000000400b0a7824 */ /* 0x000fe200078e00ff */
[----:B------:R-:W-:Y:S01]  /*0da0*/  LEA.HI R6, R0, R233, RZ, 0x2 ;  /* 0x000000e900067211 */ /* 0x000fe200078f10ff */
[----:B------:R-:W-:Y:S01]  /*0db0*/  IMAD R14, R15, 0x10, R14 ;  /* 0x000000100f0e7824 */ /* 0x000fe200078e020e */
[----:B------:R-:W-:Y:S01]  /*0dc0*/  SHF.R.S32.HI R3, RZ, 0x5, R3 ;  /* 0x00000005ff037819 */ /* 0x000fe20000011403 */
[----:B------:R-:W-:Y:S01]  /*0dd0*/  IMAD.SHL.U32 R13, R13, 0x8, RZ ;  /* 0x000000080d0d7824 */ /* 0x000fe200078e00ff */
[----:B------:R-:W-:Y:S01]  /*0de0*/  SHF.R.S32.HI R23, RZ, 0x2, R6 ;  /* 0x00000002ff177819 */ /* 0x000fe20000011406 */
[----:B------:R-:W-:Y:S01]  /*0df0*/  IMAD.IADD R8, R7, 0x1, -R8 ;  /* 0x0000000107087824 */ /* 0x000fe200078e0a08 */
[----:B------:R-:W-:Y:S01]  /*0e00*/  LOP3.LUT R10, R10, 0x1c0, RZ, 0xc0, !PT ;  /* 0x000001c00a0a7812 */ /* 0x000fe200078ec0ff */
[----:B------:R-:W-:-:S02]  /*0e10*/  IMAD.SHL.U32 R9, R9, 0x40, RZ ;  /* 0x0000004009097824 */ /* 0x000fc400078e00ff */
[--C-:B------:R-:W-:Y:S01]  /*0e20*/  IMAD.U32 R232, R14, 0x40, R13.reuse ;  /* 0x000000400ee87824 */ /* 0x100fe200078e000d */
[----:B------:R-:W-:Y:S01]  /*0e30*/  LOP3.LUT R13, R10, 0x8, R13, 0xf8, !PT ;  /* 0x000000080a0d7812 */ /* 0x000fe200078ef80d */
[----:B------:R-:W-:Y:S01]  /*0e40*/  IMAD R190, R3, 0x10, R8 ;  /* 0x0000001003be7824 */ /* 0x000fe200078e0208 */
[----:B------:R-:W-:Y:S01]  /*0e50*/  LEA.HI R3, R0, R233, RZ, 0x3 ;  /* 0x000000e900037211 */ /* 0x000fe200078f18ff */
[----:B------:R-:W-:Y:S01]  /*0e60*/  VIADD R234, R23, 0x20 ;  /* 0x0000002017ea7836 */ /* 0x000fe20000000000 */
[----:B------:R-:W-:Y:S02]  /*0e70*/  SHF.R.U32.HI R10, RZ, 0x3, R10 ;  /* 0x00000003ff0a7819 */ /* 0x000fe4000001160a */
[----:B------:R-:W-:Y:S02]  /*0e80*/  LOP3.LUT R9, R9, 0x7ffffe00, RZ, 0xc0, !PT ;  /* 0x7ffffe0009097812 */ /* 0x000fe400078ec0ff */
[----:B------:R-:W-:Y:S02]  /*0e90*/  SHF.R.S32.HI R214, RZ, 0x3, R3 ;  /* 0x00000003ffd67819 */ /* 0x000fe40000011403 */
[----:B------:R-:W-:Y:S01]  /*0ea0*/  LOP3.LUT R0, R3, 0x1ffffff8, RZ, 0xc0, !PT ;  /* 0x1ffffff803007812 */ /* 0x000fe200078ec0ff */
[----:B------:R-:W-:Y:S01]  /*0eb0*/  IMAD R9, R212, 0x400, R9 ;  /* 0x00000400d4097824 */ /* 0x000fe200078e0209 */
[----:B------:R-:W-:-:S02]  /*0ec0*/  LOP3.LUT R10, R13, R10, RZ, 0x3c, !PT ;  /* 0x0000000a0d0a7212 */ /* 0x000fc400078e3cff */
[----:B------:R-:W-:Y:S02]  /*0ed0*/  LOP3.LUT R222, R6, 0xfffffffc, RZ, 0xc0, !PT ;  /* 0xfffffffc06de7812 */ /* 0x000fe400078ec0ff */
[----:B------:R-:W-:Y:S01]  /*0ee0*/  SHF.R.S32.HI R3, RZ, 0x1f, R234 ;  /* 0x0000001fff037819 */ /* 0x000fe200000114ea */
[----:B------:R-:W-:Y:S01]  /*0ef0*/  IMAD.IADD R9, R9, 0x1, R10 ;  /* 0x0000000109097824 */ /* 0x000fe200078e020a */
[----:B------:R-:W-:Y:S01]  /*0f00*/  R2P PR, R11, 0x6 ;  /* 0x000000060b007804 */ /* 0x000fe20000000000 */
[----:B------:R-:W-:Y:S01]  /*0f10*/  IMAD.IADD R222, R233, 0x1, -R222 ;  /* 0x00000001e9de7824 */ /* 0x000fe200078e0ade */
[----:B------:R-:W-:Y:S01]  /*0f20*/  LEA.HI R3, R3, R234, RZ, 0x3 ;  /* 0x000000ea03037211 */ /* 0x000fe200078f18ff */
[----:B------:R-:W-:Y:S01]  /*0f30*/  IMAD.SHL.U32 R229, R234, 0x40, RZ ;  /* 0x00000040eae57824 */ /* 0x000fe200078e00ff */
[----:B------:R-:W-:Y:S01]  /*0f40*/  SHF.R.S32.HI R6, RZ, 0x1f, R6 ;  /* 0x0000001fff067819 */ /* 0x000fe20000011406 */
[----:B------:R-:W-:Y:S01]  /*0f50*/  IMAD.IADD R0, R233, 0x1, -R0 ;  /* 0x00000001e9007824 */ /* 0x000fe200078e0a00 */
[----:B------:R-:W-:Y:S01]  /*0f60*/  LEA.HI R4, R4, R223, RZ, 0x1 ;  /* 0x000000df04047211 */ /* 0x000fe200078f08ff */
[----:B------:R-:W-:Y:S01]  /*0f70*/  IMAD.SHL.U32 R3, R3, 0x40, RZ ;  /* 0x0000004003037824 */ /* 0x000fe200078e00ff */
[----:B------:R-:W-:Y:S01]  /*0f80*/  LOP3.LUT R229, R229, 0x1c0, RZ, 0xc0, !PT ;  /* 0x000001c0e5e57812 */ /* 0x000fe200078ec0ff */
[----:B------:R-:W-:-:S02]  /*0f90*/  IMAD R196, R9, 0x2, R2 ;  /* 0x0000000209c47824 */ /* 0x000fc400078e0202 */
[----:B------:R-:W-:Y:S01]  /*0fa0*/  IMAD.MOV.U32 R209, RZ, RZ, 0x20 ;  /* 0x00000020ffd17424 */ /* 0x000fe200078e00ff */
[----:B------:R-:W-:Y:S01]  /*0fb0*/  LEA.HI R6, R6, R23, RZ, 0x3 ;  /* 0x0000001706067211 */ /* 0x000fe200078f18ff */
[----:B------:R-:W-:Y:S01]  /*0fc0*/  IMAD.SHL.U32 R193, R0, 0x8, RZ ;  /* 0x0000000800c17824 */ /* 0x000fe200078e00ff */
[----:B------:R-:W-:Y:S02]  /*0fd0*/  LOP3.LUT R4, R4, 0xfffffe, RZ, 0xc0, !PT ;  /* 0x00fffffe04047812 */ /* 0x000fe400078ec0ff */
[----:B------:R-:W-:Y:S02]  /*0fe0*/  SHF.R.U32.HI R235, RZ, 0x3, R229 ;  /* 0x00000003ffeb7819 */ /* 0x000fe400000116e5 */
[----:B------:R-:W-:Y:S02]  /*0ff0*/  LOP3.LUT R231, R3, 0xfffffe00, RZ, 0xc0, !PT ;  /* 0xfffffe0003e77812 */ /* 0x000fe400078ec0ff */
[C---:B------:R-:W-:Y:S01]  /*1000*/  IADD3 R210, R196.reuse, 0x36400, RZ ;  /* 0x00036400c4d27810 */ /* 0x040fe20007ffe0ff */
[----:B------:R-:W-:Y:S01]  /*1010*/  VIADD R208, R196, 0x36440 ;  /* 0x00036440c4d07836 */ /* 0x000fe20000000000 */
[----:B------:R-:W-:Y:S01]  /*1020*/  SEL R209, R209, 0xffffffe0, !P1 ;  /* 0xffffffe0d1d17807 */ /* 0x000fe20004800000 */
[----:B------:R-:W-:Y:S01]  /*1030*/  IMAD.IADD R4, R223, 0x1, -R4 ;  /* 0x00000001df047824 */ /* 0x000fe200078e0a04 */
[----:B------:R-:W-:Y:S01]  /*1040*/  LOP3.LUT R6, R6, 0xfffffff8, RZ, 0xc0, !PT ;  /* 0xfffffff806067812 */ /* 0x000fe200078ec0ff */
[C---:B------:R-:W-:Y:S01]  /*1050*/  @P2 VIADD R208, R210.reuse, 0xffffffc0 ;  /* 0xffffffc0d2d02836 */ /* 0x040fe20000000000 */
[----:B------:R-:W-:Y:S01]  /*1060*/  CS2R R18, SRZ ;  /* 0x0000000000127805 */ /* 0x000fe2000001ff00 */
[----:B------:R-:W-:Y:S01]  /*1070*/  IMAD.IADD R210, R210, 0x1, R209 ;  /* 0x00000001d2d27824 */ /* 0x000fe200078e02d1 */
[----:B------:R-:W-:Y:S01]  /*1080*/  SHF.R.S32.HI R227, RZ, 0x1f, R23 ;  /* 0x0000001fffe37819 */ /* 0x000fe20000011417 */
[----:B------:R-:W-:-:S02]  /*1090*/  IMAD.MOV.U32 R22, RZ, RZ, RZ ;  /* 0x000000ffff167224 */ /* 0x000fc400078e00ff */
[----:B------:R-:W-:Y:S02]  /*10a0*/  IMAD.MOV.U32 R188, RZ, RZ, RZ ;  /* 0x000000ffffbc7224 */ /* 0x000fe400078e00ff */
[----:B------:R-:W-:Y:S02]  /*10b0*/  IMAD.MOV.U32 R219, RZ, RZ, RZ ;  /* 0x000000ffffdb7224 */ /* 0x000fe400078e00ff */
[----:B------:R-:W-:Y:S02]  /*10c0*/  IMAD.IADD R191, R23, 0x1, -R6 ;  /* 0x0000000117bf7824 */ /* 0x000fe400078e0a06 */
        /* <DEDUP_REMOVED lines=9> */
.L_x_6996:
        /* <DEDUP_REMOVED lines=9> */
[----:B----4-:R-:W-:Y:S01]  /*11f0*/  IMAD.MOV.U32 R27, RZ, RZ, RZ ;  /* 0x000000ffff1b7224 */ /* 0x010fe200078e00ff */
        /* <DEDUP_REMOVED lines=42> */
.L_x_6856:
[----:B------:R-:W-:Y:S01]  /*14a0*/  IMAD.U32 R32, RZ, RZ, UR5 ;  /* 0x00000005ff207e24 */ /* 0x000fe2000f8e00ff */
[----:B------:R-:W-:Y:S01]  /*14b0*/  MOV R24, UR4 ;  /* 0x0000000400187c02 */ /* 0x000fe20008000f00 */
[----:B------:R-:W-:Y:S06]  /*14c0*/  @!P2 BRA `(.L_x_6857) ;  /* 0x000000000010a947 */ /* 0x000fec0003800000 */
[----:B------:R-:W-:-:S04]  /*14d0*/  IADD3 R4, P0, R216, UR8, RZ ;  /* 0x00000008d8047c10 */ /* 0x000fc8000ff1e0ff */
[----:B------:R-:W-:-:S05]  /*14e0*/  IADD3.X R5, R217, UR9, RZ, P0, !PT ;  /* 0x00000009d9057c10 */ /* 0x000fca00087fe4ff */
[----:B------:R0:W5:Y:S01]  /*14f0*/  LDG.E R24, desc[UR54][R4.64] ;  /* 0x0000003604187981 */ /* 0x000162000c1e1900 */
[----:B------:R-:W-:Y:S05]  /*1500*/  BRA `(.L_x_6858) ;  /* 0x0000000000107947 */ /* 0x000fea0003800000 */
.L_x_6857:
[----:B------:R-:W-:Y:S05]  /*1510*/  @!P0 BRA `(.L_x_6858) ;  /* 0x00000000000c8947 */ /* 0x000fea0003800000 */
[----:B------:R-:W2:Y:S04]  /*1520*/  LDG.E R5, desc[UR54][R8.64] ;  /* 0x0000003608057981 */ /* 0x000ea8000c1e1900 */
[----:B------:R-:W2:Y:S02]  /*1530*/  LDG.E R24, desc[UR54][R8.64+0x4] ;  /* 0x0000043608187981 */ /* 0x000ea4000c1e1900 */
[----:B--2---:R-:W-:-:S07]  /*1540*/  IMAD.IADD R24, R24, 0x1, -R5 ;  /* 0x0000000118187824 */ /* 0x004fce00078e0a05 */
.L_x_6858:
        /* <DEDUP_REMOVED lines=61> */
.L_x_6861:
[----:B------:R-:W-:Y:S05]  /*1920*/  BSYNC B6 ;  /* 0x0000000000067941 */ /* 0x000fea0003800000 */
.L_x_6860:
        /* <DEDUP_REMOVED lines=20> */
.L_x_6863:
[----:B------:R-:W-:Y:S05]  /*1a70*/  BSYNC B6 ;  /* 0x0000000000067941 */ /* 0x000fea0003800000 */
.L_x_6862:
        /* <DEDUP_REMOVED lines=44> */
[----:B------:R-:W-:-:S05]  /*1d40*/  SHF.R.U32.HI R26, RZ, 0x7, R26 ;  /* 0x00000007ff1a7819 */ /* 0x000fca000001161a */
[----:B------:R-:W-:Y:S02]  /*1d50*/  VIADD R59, R26, 0x8 ;  /* 0x000000081a3b7836 */ /* 0x000fe40000000000 */
        /* <DEDUP_REMOVED lines=9> */
[C---:B------:R-:W-:Y:S01]  /*1df0*/  IMAD R3, R186.reuse, UR5, R3 ;  /* 0x00000005ba037c24 */ /* 0x040fe2000f8e0203 */
[----:B------:R-:W-:Y:S01]  /*1e00*/  ULDC.64 UR4, c[0x0][0x300] ;  /* 0x0000c00000047ab9 */ /* 0x000fe20000000a00 */
[----:B------:R-:W-:-:S03]  /*1e10*/  IMAD.WIDE.U32 R6, R186, UR6, R16 ;  /* 0x00000006ba067c25 */ /* 0x000fc6000f8e0010 */
[----:B------:R-:W-:Y:S01]  /*1e20*/  IADD3 R5, R5, R3, RZ ;  /* 0x0000000305057210 */ /* 0x000fe20007ffe0ff */
        /* <DEDUP_REMOVED lines=26> */
[----:B------:R-:W-:-:S03]  /*1fd0*/  SHF.R.S32.HI R73, RZ, 0x1f, R69 ;  /* 0x0000001fff497819 */ /* 0x000fc60000011445 */
[-C--:B------:R-:W-:Y:S02]  /*1fe0*/  IMAD R6, R227, R42.reuse, RZ ;  /* 0x0000002ae3067224 */ /* 0x080fe400078e02ff */
[----:B------:R-:W-:Y:S02]  /*1ff0*/  IMAD.IADD R9, R15, 0x1, R9 ;  /* 0x000000010f097824 */ /* 0x000fe400078e0209 */
        /* <DEDUP_REMOVED lines=18> */
[----:B------:R-:W-:Y:S01]  /*2120*/  IMAD.IADD R67, R71, 0x1, R29 ;  /* 0x0000000147437824 */ /* 0x000fe200078e021d */
[----:B------:R-:W-:Y:S01]  /*2130*/  IADD3 R64, R13, R35, RZ ;  /* 0x000000230d407210 */ /* 0x000fe20007ffe0ff */
[----:B------:R-:W-:-:S02]  /*2140*/  IMAD.SHL.U32 R54, R54, 0x40, RZ ;  /* 0x0000004036367824 */ /* 0x000fc400078e00ff */
[----:B------:R-:W-:Y:S01]  /*2150*/  IMAD R65, R212, 0x200, R5 ;  /* 0x00000200d4417824 */ /* 0x000fe200078e0205 */
[----:B------:R-:W-:Y:S01]  /*2160*/  LOP3.LUT R5, R58, 0x38, R49, 0xf8, !PT ;  /* 0x000000383a057812 */ /* 0x000fe200078ef831 */
[----:B------:R-:W-:Y:S02]  /*2170*/  IMAD.X R45, R227, 0x1, R14, P0 ;  /* 0x00000001e32d7824 */ /* 0x000fe400000e060e */
[----:B------:R-:W-:Y:S01]  /*2180*/  IMAD.IADD R66, R31, 0x1, R13 ;  /* 0x000000011f427824 */ /* 0x000fe200078e020d */
[----:B------:R-:W-:Y:S01]  /*2190*/  LOP3.LUT R5, R5, R60, RZ, 0x3c, !PT ;  /* 0x0000003c05057212 */ /* 0x000fe200078e3cff */
[----:B------:R-:W-:Y:S02]  /*21a0*/  IMAD.IADD R71, R21, 0x1, R71 ;  /* 0x0000000115477824 */ /* 0x000fe400078e0247 */
[----:B------:R-:W-:Y:S02]  /*21b0*/  IMAD.IADD R75, R37, 0x1, R75 ;  /* 0x00000001254b7824 */ /* 0x000fe400078e024b */
[----:B-1-3--:R-:W-:-:S07]  /*21c0*/  IMAD R68, R212, 0x200, R5 ;  /* 0x00000200d4447824 */ /* 0x00afce00078e0205 */
.L_x_6893:
[----:B------:R-:W-:Y:S01]  /*21d0*/  VIADD R47, R47, 0xffffffff ;  /* 0xffffffff2f2f7836 */ /* 0x000fe20000000000 */
[----:B------:R-:W-:Y:S05]  /*21e0*/  YIELD ;  /* 0x0000000000007946 */ /* 0x000fea0003800000 */
[----:B------:R-:W-:Y:S01]  /*21f0*/  SHF.R.S32.HI R56, RZ, 0x1f, R47 ;  /* 0x0000001fff387819 */ /* 0x000fe2000001142f */
[-C--:B-1----:R-:W-:Y:S01]  /*2200*/  IMAD R4, R50, R47.reuse, RZ ;  /* 0x0000002f32047224 */ /* 0x082fe200078e02ff */
        /* <DEDUP_REMOVED lines=52> */
.L_x_6868:
[----:B------:R-:W-:Y:S05]  /*2550*/  BSYNC B1 ;  /* 0x0000000000017941 */ /* 0x000fea0003800000 */
.L_x_6867:
        /* <DEDUP_REMOVED lines=19> */
.L_x_6869:
[----:B------:R-:W-:Y:S01]  /*2690*/  IMAD R70, R22, 0x8, R2 ;  /* 0x0000000816467824 */ /* 0x000fe200078e0202 */
[----:B------:R-:W-:Y:S01]  /*26a0*/  SHF.L.U32 R57, R188, 0x1f, RZ ;  /* 0x0000001fbc397819 */ /* 0x000fe200000006ff */
[----:B------:R-:W-:Y:S03]  /*26b0*/  BSSY B1, `(.L_x_6870) ;  /* 0x0000003000017945 */ /* 0x000fe60003800000 */
[----:B------:R-:W0:Y:S02]  /*26c0*/  SYNCS.PHASECHK.TRANS64.TRYWAIT P5, [R70+URZ+0x38890], R57 ;  /* 0x03889039460075a7 */ /* 0x000e2400080a017f */
[----:B0-----:R-:W-:Y:S05]  /*26d0*/  @!P5 BRA `(.L_x_6871) ;  /* 0x0000019c00f4d947 */ /* 0x001fea0003800000 */
.L_x_7098:
[----:B------:R-:W-:Y:S05]  /*26e0*/  BSYNC B1 ;  /* 0x0000000000017941 */ /* 0x000fea0003800000 */
.L_x_6870:
        /* <DEDUP_REMOVED lines=13> */
[C---:B------:R-:W-:Y:S02]  /*27c0*/  PRMT R77, R76.reuse, 0x5410, R77 ;  /* 0x000054104c4d7816 */ /* 0x040fe4000000004d */
[----:B------:R-:W-:-:S02]  /*27d0*/  PRMT R27, R76, 0x5432, R56 ;  /* 0x000054324c1b7816 */ /* 0x000fc40000000038 */
[----:B------:R-:W-:Y:S02]  /*27e0*/  LOP3.LUT R26, R7, 0xffff0000, RZ, 0xc0, !PT ;  /* 0xffff0000071a7812 */ /* 0x000fe400078ec0ff */
[C---:B------:R-:W-:Y:S02]  /*27f0*/  PRMT R74, R78.reuse, 0x5432, R74 ;  /* 0x000054324e4a7816 */ /* 0x040fe4000000004a */
        /* <DEDUP_REMOVED lines=14> */
[----:B------:R-:W-:Y:S01]  /*28e0*/  LOP3.LUT R79, R79, 0xffff0000, RZ, 0xc0, !PT ;  /* 0xffff00004f4f7812 */ /* 0x000fe200078ec0ff */
[----:B------:R-:W-:Y:S01]  /*28f0*/  IMAD.U32 R27, R27, 0x10000, RZ ;  /* 0x000100001b1b7824 */ /* 0x000fe200078e00ff */
[----:B------:R-:W-:Y:S01]  /*2900*/  LOP3.LUT R74, R74, 0xffff0000, RZ, 0xc0, !PT ;  /* 0xffff00004a4a7812 */ /* 0x000fe200078ec0ff */
[----:B------:R-:W-:Y:S01]  /*2910*/  FMUL.FTZ R15, R15, R76 ;  /* 0x0000004c0f0f7220 */ /* 0x000fe20000410000 */
[C---:B------:R-:W-:Y:S01]  /*2920*/  FFMA.FTZ R83, R6.reuse, R56, -R83 ;  /* 0x0000003806537223 */ /* 0x040fe20000010853 */
[----:B------:R-:W-:Y:S01]  /*2930*/  FFMA.FTZ R78, R6, R78, R7 ;  /* 0x0000004e064e7223 */ /* 0x000fe20000010007 */
[----:B------:R-:W-:Y:S01]  /*2940*/  FMUL.FTZ R6, R4, R77 ;  /* 0x0000004d04067220 */ /* 0x000fe20000410000 */
[----:B------:R-:W-:Y:S01]  /*2950*/  FFMA.FTZ R85, R14, R76, -R85 ;  /* 0x0000004c0e557223 */ /* 0x000fe20000010855 */
[----:B------:R-:W-:Y:S01]  /*2960*/  FMUL.FTZ R56, R26, R79 ;  /* 0x0000004f1a387220 */ /* 0x000fe20000410000 */
[----:B------:R-:W-:Y:S01]  /*2970*/  FMUL.FTZ R4, R4, R27 ;  /* 0x0000001b04047220 */ /* 0x000fe20000410000 */
[----:B------:R-:W-:Y:S01]  /*2980*/  FFMA.FTZ R14, R14, R81, R15 ;  /* 0x000000510e0e7223 */ /* 0x000fe2000001000f */
        /* <DEDUP_REMOVED lines=9> */
[----:B------:R-:W-:Y:S02]  /*2a20*/  F2FP.BF16.F32.PACK_AB R7, R25, R56 ;  /* 0x000000381907723e */ /* 0x000fe400000010ff */
[----:B------:R-:W-:-:S07]  /*2a30*/  MOV R6, R14 ;  /* 0x0000000e00067202 */ /* 0x000fce0000000f00 */
.L_x_6876:
[----:B------:R-:W-:Y:S05]  /*2a40*/  BSYNC B2 ;  /* 0x0000000000027941 */ /* 0x000fea0003800000 */
.L_x_6875:
[----:B--2---:R1:W-:Y:S02]  /*2a50*/  STG.E.128 desc[UR54][R12.64], R4 ;  /* 0x000000040c007986 */ /* 0x0043e4000c101d36 */
.L_x_6874:
[----:B------:R-:W-:Y:S05]  /*2a60*/  BSYNC B1 ;  /* 0x0000000000017941 */ /* 0x000fea0003800000 */
.L_x_6873:
        /* <DEDUP_REMOVED lines=57> */
.L_x_6878:
[----:B------:R-:W-:Y:S05]  /*2e00*/  BSYNC B1 ;  /* 0x0000000000017941 */ /* 0x000fea0003800000 */
.L_x_6877:
[----:B-1----:R1:W-:Y:S01]  /*2e10*/  STG.E.128 desc[UR54][R12.64+0x40], R4 ;  /* 0x000040040c007986 */ /* 0x0023e2000c101d36 */
[----:B------:R-:W-:Y:S05]  /*2e20*/  BRA `(.L_x_6872) ;  /* 0x0000000c003c7947 */ /* 0x000fea0003800000 */
.L_x_6866:
[----:B------:R-:W-:-:S05]  /*2e30*/  IMAD R5, R47, -0x40, R32 ;  /* 0xffffffc02f057824 */ /* 0x000fca00078e0220 */
[----:B------:R-:W-:-:S04]  /*2e40*/  VIMNMX R6, R5, 0x40, PT ;  /* 0x0000004005067848 */ /* 0x000fc80003fe0100 */
[----:B------:R-:W-:-:S04]  /*2e50*/  ISETP.GE.AND P1, PT, R23, R6, PT ;  /* 0x000000061700720c */ /* 0x000fc80003f26270 */
[----:B------:R-:W-:-:S13]  /*2e60*/  ISETP.GE.OR P0, PT, R16, R61, P1 ;  /* 0x0000003d1000720c */ /* 0x000fda0000f06670 */
[----:B------:R-:W0:Y:S01]  /*2e70*/  @!P0 LDC.64 R12, c[0x0][0x3c8] ;  /* 0x0000f200ff0c8b82 */ /* 0x000e220000000a00 */
[----:B------:R-:W-:Y:S01]  /*2e80*/  @!P0 IADD3 R6, P5, R34, R4, RZ ;  /* 0x0000000422068210 */ /* 0x000fe20007fbe0ff */
[----:B------:R-:W-:Y:S01]  /*2e90*/  @!P0 IMAD R4, R53, R47, RZ ;  /* 0x0000002f35048224 */ /* 0x000fe200078e02ff */
[----:B------:R-:W-:-:S03]  /*2ea0*/  @!P0 MOV R5, R67 ;  /* 0x0000004300058202 */ /* 0x000fc60000000f00 */
[-C--:B------:R-:W-:Y:S02]  /*2eb0*/  @!P0 IMAD R9, R56, R55.reuse, R4 ;  /* 0x0000003738098224 */ /* 0x080fe400078e0204 */
[----:B------:R-:W1:Y:S01]  /*2ec0*/  @!P0 LDC.64 R26, c[0x0][0x3e0] ;  /* 0x0000f800ff1a8b82 */ /* 0x000e620000000a00 */
[----:B------:R-:W-:Y:S02]  /*2ed0*/  @!P0 IMAD.MOV.U32 R4, RZ, RZ, R28 ;  /* 0x000000ffff048224 */ /* 0x000fe400078e001c */
[----:B------:R-:W-:Y:S02]  /*2ee0*/  @!P0 IMAD.X R7, R57, 0x1, R64, P5 ;  /* 0x0000000139078824 */ /* 0x000fe400028e0640 */
        /* <DEDUP_REMOVED lines=31> */
.L_x_6879:
[----:B------:R-:W-:Y:S01]  /*30e0*/  IMAD R70, R22, 0x8, R2 ;  /* 0x0000000816467824 */ /* 0x000fe200078e0202 */
[----:B------:R-:W-:Y:S01]  /*30f0*/  SHF.L.U32 R57, R188, 0x1f, RZ ;  /* 0x0000001fbc397819 */ /* 0x000fe200000006ff */
[----:B------:R-:W-:Y:S03]  /*3100*/  BSSY B1, `(.L_x_6880) ;  /* 0x0000003000017945 */ /* 0x000fe60003800000 */
[----:B------:R-:W0:Y:S02]  /*3110*/  SYNCS.PHASECHK.TRANS64.TRYWAIT P5, [R70+URZ+0x38890], R57 ;  /* 0x03889039460075a7 */ /* 0x000e2400080a017f */
[----:B0-----:R-:W-:Y:S05]  /*3120*/  @!P5 BRA `(.L_x_6881) ;  /* 0x000001940074d947 */ /* 0x001fea0003800000 */
.L_x_7099:
[----:B------:R-:W-:Y:S05]  /*3130*/  BSYNC B1 ;  /* 0x0000000000017941 */ /* 0x000fea0003800000 */
.L_x_6880:
        /* <DEDUP_REMOVED lines=57> */
[----:B------:R-:W-:Y:S01]  /*34d0*/  IMAD.U32 R25, R27, 0x10000, RZ ;  /* 0x000100001b197824 */ /* 0x000fe200078e00ff */
[----:B------:R-:W-:Y:S01]  /*34e0*/  LOP3.LUT R86, R86, 0xffff0000, RZ, 0xc0, !PT ;  /* 0xffff000056567812 */ /* 0x000fe200078ec0ff */
[-C--:B------:R-:W-:Y:S01]  /*34f0*/  FFMA.FTZ R92, R5, R88.reuse, R92 ;  /* 0x00000058055c7223 */ /* 0x080fe2000001005c */
[----:B------:R-:W-:Y:S01]  /*3500*/  PRMT R87, R90, 0x5410, R87 ;  /* 0x000054105a577816 */ /* 0x000fe20000000057 */
[----:B------:R-:W-:Y:S01]  /*3510*/  FMUL.FTZ R90, R11, R88 ;  /* 0x000000580b5a7220 */ /* 0x000fe20000410000 */
[----:B------:R-:W-:Y:S01]  /*3520*/  LOP3.LUT R74, R74, 0xffff0000, RZ, 0xc0, !PT ;  /* 0xffff00004a4a7812 */ /* 0x000fe200078ec0ff */
[----:B------:R-:W-:Y:S01]  /*3530*/  IMAD.U32 R11, R89, 0x10000, RZ ;  /* 0x00010000590b7824 */ /* 0x000fe200078e00ff */
[----:B------:R-:W-:Y:S01]  /*3540*/  PRMT R84, R91, 0x5432, R84 ;  /* 0x000054325b547816 */ /* 0x000fe20000000054 */
[----:B------:R-:W-:Y:S01]  /*3550*/  FMUL.FTZ R91, R13, R86 ;  /* 0x000000560d5b7220 */ /* 0x000fe20000410000 */
[----:B------:R-:W-:Y:S01]  /*3560*/  FFMA.FTZ R90, R5, R82, -R90 ;  /* 0x00000052055a7223 */ /* 0x000fe2000001085a */
[----:B------:R-:W-:Y:S01]  /*3570*/  FMUL.FTZ R13, R13, R74 ;  /* 0x0000004a0d0d7220 */ /* 0x000fe20000410000 */
[----:B------:R-:W-:Y:S01]  /*3580*/  FMUL.FTZ R93, R25, R11 ;  /* 0x0000000b195d7220 */ /* 0x000fe20000410000 */
[----:B------:R-:W-:-:S02]  /*3590*/  IMAD.U32 R5, R84, 0x10000, RZ ;  /* 0x0001000054057824 */ /* 0x000fc400078e00ff */
        /* <DEDUP_REMOVED lines=24> */
[----:B------:R-:W-:Y:S01]  /*3720*/  SHF.L.U32 R6, R87, 0x10, RZ ;  /* 0x0000001057067819 */ /* 0x000fe200000006ff */
[----:B------:R-:W-:Y:S01]  /*3730*/  FMUL.FTZ R9, R24, R85 ;  /* 0x0000005518097220 */ /* 0x000fe20000410000 */
[----:B------:R-:W-:Y:S01]  /*3740*/  LOP3.LUT R26, R26, 0xffff0000, RZ, 0xc0, !PT ;  /* 0xffff00001a1a7812 */ /* 0x000fe200078ec0ff */
        /* <DEDUP_REMOVED lines=26> */
.L_x_6883:
[----:B------:R-:W-:Y:S05]  /*38f0*/  BSYNC B1 ;  /* 0x0000000000017941 */ /* 0x000fea0003800000 */
.L_x_6882:
        /* <DEDUP_REMOVED lines=10> */
.L_x_6865:
[----:B------:R-:W-:-:S13]  /*39a0*/  ISETP.NE.AND P0, PT, R189, 0x3, PT ;  /* 0x00000003bd00780c */ /* 0x000fda0003f05270 */
[----:B------:R-:W-:Y:S05]  /*39b0*/  @!P0 BRA `(.L_x_6884) ;  /* 0x0000000000048947 */ /* 0x000fea0003800000 */
[----:B------:R-:W-:Y:S01]  /*39c0*/  BPT.TRAP 0x1 ;  /* 0x000000040000795c */ /* 0x000fe20000300000 */
.L_x_6884:
        /* <DEDUP_REMOVED lines=8> */
.L_x_7100:
[----:B------:R-:W-:Y:S05]  /*3a50*/  BSYNC B1 ;  /* 0x0000000000017941 */ /* 0x000fea0003800000 */
.L_x_6885:
        /* <DEDUP_REMOVED lines=12> */
.L_x_6872:
[----:B------:R-:W-:Y:S05]  /*3b20*/  BSYNC B0 ;  /* 0x0000000000007941 */ /* 0x000fea0003800000 */
.L_x_6864:
        /* <DEDUP_REMOVED lines=17> */
.L_x_6888:
[----:B------:R-:W-:Y:S05]  /*3c40*/  BSYNC B0 ;  /* 0x0000000000007941 */ /* 0x000fea0003800000 */
.L_x_6887:
[----:B------:R-:W4:Y:S01]  /*3c50*/  SYNCS.PHASECHK.TRANS64.TRYWAIT P0, [R70+URZ+0x388b0], R57 ;  /* 0x0388b039460075a7 */ /* 0x000f22000800017f */
[----:B------:R-:W-:Y:S04]  /*3c60*/  BSSY B0, `(.L_x_6889) ;  /* 0x0000002000007945 */ /* 0x000fe80003800000 */
[----:B----4-:R-:W-:Y:S05]  /*3c70*/  @!P0 BRA `(.L_x_6890) ;  /* 0x0000018800c88947 */ /* 0x010fea0003800000 */
.L_x_7101:
[----:B------:R-:W-:Y:S05]  /*3c80*/  BSYNC B0 ;  /* 0x0000000000007941 */ /* 0x000fea0003800000 */
.L_x_6889:
        /* <DEDUP_REMOVED lines=14> */
[----:B------:R-:W-:Y:S01]  /*3d70*/  VIADD R4, R16, 0x40 ;  /* 0x0000004010047836 */ /* 0x000fe20000000000 */
[C---:B---3--:R-:W-:Y:S01]  /*3d80*/  LEA R78, R9.reuse, R2, 0x1 ;  /* 0x00000002094e7211 */ /* 0x048fe200078e08ff */
[C---:B------:R-:W-:Y:S01]  /*3d90*/  VIADD R77, R9.reuse, 0x20 ;  /* 0x00000020094d7836 */ /* 0x040fe20000000000 */
[----:B0---4-:R-:W-:Y:S01]  /*3da0*/  LEA.HI.X R57, R6, UR5, R5, 0x1, P1 ;  /* 0x0000000506397c11 */ /* 0x011fe200088f0c05 */
[----:B------:R-:W-:Y:S01]  /*3db0*/  @P0 VIADD R77, R9, 0xffffffe0 ;  /* 0xffffffe0094d0836 */ /* 0x000fe20000000000 */
[C---:B------:R-:W-:Y:S01]  /*3dc0*/  ISETP.GE.AND P1, PT, R16.reuse, UR4, PT ;  /* 0x0000000410007c0c */ /* 0x040fe2000bf26270 */
[----:B------:R-:W-:Y:S01]  /*3dd0*/  VIADD R12, R16, 0x80 ;  /* 0x00000080100c7836 */ /* 0x000fe20000000000 */
        /* <DEDUP_REMOVED lines=60> */
.L_x_6892:
[----:B------:R-:W-:Y:S05]  /*41a0*/  BSYNC B0 ;  /* 0x0000000000007941 */ /* 0x000fea0003800000 */
.L_x_6891:
        /* <DEDUP_REMOVED lines=17> */
.L_x_6859:
[----:B-1----:R-:W4:Y:S01]  /*42c0*/  LDL R4, [R1+0x4] ;  /* 0x0000040001047983 */ /* 0x002f220000100800 */
[----:B------:R-:W-:Y:S01]  /*42d0*/  BSSY B0, `(.L_x_6894) ;  /* 0x0000049000007945 */ /* 0x000fe20003800000 */
[----:B------:R-:W-:Y:S02]  /*42e0*/  MOV R169, RZ ;  /* 0x000000ff00a97202 */ /* 0x000fe40000000f00 */
        /* <DEDUP_REMOVED lines=41> */
[----:B---3--:R-:W-:Y:S02]  /*4580*/  CS2R R78, SRZ ;  /* 0x00000000004e7805 */ /* 0x008fe4000001ff00 */
        /* <DEDUP_REMOVED lines=18> */
[----:B--2---:R-:W-:Y:S01]  /*46b0*/  CS2R R24, SRZ ;  /* 0x0000000000187805 */ /* 0x004fe2000001ff00 */
[----:B------:R-:W-:Y:S02]  /*46c0*/  IMAD.MOV.U32 R174, RZ, RZ, RZ ;  /* 0x000000ffffae7224 */ /* 0x000fe400078e00ff */
[----:B------:R-:W-:Y:S02]  /*46d0*/  IMAD.MOV.U32 R31, RZ, RZ, RZ ;  /* 0x000000ffff1f7224 */ /* 0x000fe400078e00ff */
[----:B------:R-:W-:Y:S02]  /*46e0*/  IMAD.MOV.U32 R7, RZ, RZ, RZ ;  /* 0x000000ffff077224 */ /* 0x000fe400078e00ff */
[----:B------:R-:W-:Y:S02]  /*46f0*/  IMAD.MOV.U32 R176, RZ, RZ, RZ ;  /* 0x000000ffffb07224 */ /* 0x000fe400078e00ff */
[----:B------:R-:W-:-:S02]  /*4700*/  IMAD.MOV.U32 R27, RZ, RZ, RZ ;  /* 0x000000ffff1b7224 */ /* 0x000fc400078e00ff */
[----:B------:R-:W-:Y:S01]  /*4710*/  IMAD.MOV.U32 R5, RZ, RZ, RZ ;  /* 0x000000ffff057224 */ /* 0x000fe200078e00ff */
[----:B----4-:R-:W-:Y:S01]  /*4720*/  ISETP.NE.AND P1, PT, R4, 0x1, PT ;  /* 0x000000010400780c */ /* 0x010fe20003f25270 */
[----:B------:R-:W-:-:S12]  /*4730*/  @P0 BRA `(.L_x_6895) ;  /* 0x0000000000080947 */ /* 0x000fd80003800000 */
[----:B------:R-:W0:Y:S02]  /*4740*/  FENCE.VIEW.ASYNC.G ;  /* 0x00000000000073c6 */ /* 0x000e240000000100 */
[----:B0-----:R-:W-:Y:S06]  /*4750*/  BAR.ARV 0xc, 0x120 ;  /* 0x0304800000007b1d */ /* 0x001fec0000002000 */
.L_x_6895:
[----:B------:R-:W-:Y:S05]  /*4760*/  BSYNC B0 ;  /* 0x0000000000007941 */ /* 0x000fea0003800000 */
.L_x_6894:
        /* <DEDUP_REMOVED lines=9> */
[----:B------:R-:W-:Y:S01]  /*4800*/  ISETP.GE.AND P0, PT, R197, 0x2, PT ;  /* 0x00000002c500780c */ /* 0x000fe20003f06270 */
[----:B------:R-:W-:Y:S01]  /*4810*/  IMAD.MOV.U32 R7, RZ, RZ, 0x40000040 ;  /* 0x40000040ff077424 */ /* 0x000fe200078e00ff */
[----:B------:R-:W-:Y:S01]  /*4820*/  BAR.SYNC.DEFER_BLOCKING 0xe, 0x100 ;  /* 0x0384000000007b1d */ /* 0x000fe20000010000 */
[----:B------:R-:W-:Y:S01]  /*4830*/  IMAD.MOV.U32 R11, RZ, RZ, 0x40000040 ;  /* 0x40000040ff0b7424 */ /* 0x000fe200078e00ff */
[----:B------:R-:W-:Y:S01]  /*4840*/  R2UR UR5, R5 ;  /* 0x00000000050572ca */ /* 0x000fe200000e0000 */
[----:B------:R-:W-:Y:S01]  /*4850*/  IMAD.MOV.U32 R9, RZ, RZ, 0x40000040 ;  /* 0x40000040ff097424 */ /* 0x000fe200078e00ff */
[----:B------:R-:W-:Y:S01]  /*4860*/  R2UR UR7, R7 ;  /* 0x00000000070772ca */ /* 0x000fe200000e0000 */
[----:B------:R-:W-:Y:S01]  /*4870*/  IMAD.MOV.U32 R13, RZ, RZ, 0x40000040 ;  /* 0x40000040ff0d7424 */ /* 0x000fe200078e00ff */
[----:B------:R-:W-:Y:S01]  /*4880*/  BSSY B0, `(.L_x_6899) ;  /* 0x00000f6000007945 */ /* 0x000fe20003800000 */
[----:B------:R-:W-:Y:S01]  /*4890*/  IMAD.MOV.U32 R7, RZ, RZ, 0x40000040 ;  /* 0x40000040ff077424 */ /* 0x000fe200078e00ff */
        /* <DEDUP_REMOVED lines=13> */
[----:B------:R-:W-:Y:S02]  /*4970*/  R2UR UR4, R4 ;  /* 0x00000000040472ca */ /* 0x000fe400000e0000 */
[----:B------:R-:W-:-:S02]  /*4980*/  LOP3.LUT R15, R3, 0x2000000, RZ, 0xfc, !PT ;  /* 0x02000000030f7812 */ /* 0x000fc400078efcff */
[----:B------:R-:W-:Y:S02]  /*4990*/  IADD3 R10, R4, 0x2, RZ ;  /* 0x00000002040a7810 */ /* 0x000fe40007ffe0ff */
[----:B-1----:R-:W-:Y:S01]  /*49a0*/  LOP3.LUT R20, R20, 0x7f, RZ, 0xc0, !PT ;  /* 0x0000007f14147812 */ /* 0x002fe200078ec0ff */
[----:B------:R-:W-:-:S03]  /*49b0*/  IMAD R6, R18, 0x1000, R15 ;  /* 0x0000100012067824 */ /* 0x000fc600078e020f */
[----:B------:R-:W-:Y:S01]  /*49c0*/  ISETP.NE.AND P2, PT, R20, RZ, PT ;  /* 0x000000ff1400720c */ /* 0x000fe20003f45270 */
[C---:B------:R-:W-:Y:S01]  /*49d0*/  VIADD R8, R6.reuse, 0x80 ;  /* 0x0000008006087836 */ /* 0x040fe20000000000 */
[C---:B------:R-:W-:Y:S01]  /*49e0*/  R2UR UR6, R6.reuse ;  /* 0x00000000060672ca */ /* 0x040fe200000e0000 */
[C---:B------:R-:W-:Y:S02]  /*49f0*/  VIADD R12, R6.reuse, 0x100 ;  /* 0x00000100060c7836 */ /* 0x040fe40000000000 */
[----:B------:R-:W-:-:S08]  /*4a00*/  VIADD R6, R6, 0x180 ;  /* 0x0000018006067836 */ /* 0x000fd00000000000 */
[----:B------:R-:W-:Y:S02]  /*4a10*/  @!P2 IMAD R0, R18, 0x8, R2 ;  /* 0x000000081200a824 */ /* 0x000fe400078e0202 */
        /* <DEDUP_REMOVED lines=36> */
.L_x_6901:
[----:B------:R-:W-:Y:S01]  /*4c60*/  BAR.SYNC.DEFER_BLOCKING 0xe, 0x100 ;  /* 0x0384000000007b1d */ /* 0x000fe20000010000 */
[C---:B------:R-:W-:Y:S01]  /*4c70*/  IMAD R3, R18.reuse, 0x40, R190 ;  /* 0x0000004012037824 */ /* 0x040fe200078e02be */
[----:B------:R-:W-:Y:S01]  /*4c80*/  IADD3 R18, R18, 0x1, RZ ;  /* 0x0000000112127810 */ /* 0x000fe20007ffe0ff */
        /* <DEDUP_REMOVED lines=8> */
[----:B------:R-:W-:Y:S02]  /*4d10*/  R2UR UR5, R5 ;  /* 0x00000000050572ca */ /* 0x000fe400000e0000 */
[C---:B------:R-:W-:Y:S01]  /*4d20*/  ISETP.GT.AND P1, PT, R197.reuse, RZ, PT ;  /* 0x000000ffc500720c */ /* 0x040fe20003f24270 */
[----:B------:R-:W-:Y:S02]  /*4d30*/  IMAD R6, R18, 0x1000, R15 ;  /* 0x0000100012067824 */ /* 0x000fe400078e020f */
[----:B------:R-:W-:Y:S02]  /*4d40*/  VIADD R197, R197, 0xffffffff ;  /* 0xffffffffc5c57836 */ /* 0x000fe40000000000 */
        /* <DEDUP_REMOVED lines=169> */
.L_x_6900:
[----:B------:R-:W-:Y:S05]  /*57e0*/  BSYNC B0 ;  /* 0x0000000000007941 */ /* 0x000fea0003800000 */
.L_x_6899:
        /* <DEDUP_REMOVED lines=9> */
[----:B------:R-:W1:Y:S04]  /*5880*/  LDS R2, [R3+0x38400] ;  /* 0x0384000003027984 */ /* 0x000e680000000800 */
[----:B0-----:R-:W0:Y:S01]  /*5890*/  LDS R0, [R3+0x38420] ;  /* 0x0384200003007984 */ /* 0x001e220000000800 */
[-C--:B-1----:R-:W-:Y:S01]  /*58a0*/  FMUL.FTZ R175, R25, R2.reuse ;  /* 0x0000000219af7220 */ /* 0x082fe20000410000 */
        /* <DEDUP_REMOVED lines=129> */
.L_x_6897:
        /* <DEDUP_REMOVED lines=32> */
.L_x_6903:
[----:B------:R-:W-:Y:S05]  /*62c0*/  BSYNC B6 ;  /* 0x0000000000067941 */ /* 0x000fea0003800000 */
.L_x_6902:
        /* <DEDUP_REMOVED lines=12> */
.L_x_6907:
[----:B-1----:R1:W2:Y:S02]  /*6390*/  SYNCS.PHASECHK.TRANS64.TRYWAIT P0, [R2+URZ+0x38800], R3 ;  /* 0x03880003020075a7 */ /* 0x0022a4000800017f */
[----:B--2---:R-:W-:Y:S05]  /*63a0*/  @!P0 NANOSLEEP.SYNCS 0x989680 ;  /* 0x009896800000895d */ /* 0x004fea0003900000 */
[----:B------:R-:W2:Y:S02]  /*63b0*/  @!P0 SYNCS.PHASECHK.TRANS64 P0, [R2+URZ+0x38800], R3 ;  /* 0x03880003020085a7 */ /* 0x000ea4000800007f */
[----:B--2---:R-:W-:Y:S05]  /*63c0*/  @!P0 BRA `(.L_x_6907) ;  /* 0xfffffffc00f08947 */ /* 0x004fea000383ffff */
.L_x_6906:
[----:B------:R-:W-:Y:S05]  /*63d0*/  BSYNC B0 ;  /* 0x0000000000007941 */ /* 0x000fea0003800000 */
.L_x_6905:
[----:B------:R-:W-:Y:S05]  /*63e0*/  BRA `(.L_x_6908) ;  /* 0x0000002c00e87947 */ /* 0x000fea0003800000 */
.L_x_6904:
        /* <DEDUP_REMOVED lines=21> */
[--C-:B------:R-:W-:Y:S01]  /*6540*/  IMAD.WIDE.U32 R4, R23, R46, R24.reuse ;  /* 0x0000002e17047225 */ /* 0x100fe200078e0018 */
[----:B------:R-:W-:Y:S02]  /*6550*/  IADD3 R29, P4, R10, R40, RZ ;  /* 0x000000280a1d7210 */ /* 0x000fe40007f9e0ff */
[----:B------:R-:W-:Y:S01]  /*6560*/  IADD3 R51, R51, R41, RZ ;  /* 0x0000002933337210 */ /* 0x000fe20007ffe0ff */
        /* <DEDUP_REMOVED lines=8> */
[----:B------:R-:W-:Y:S01]  /*65f0*/  IMAD.SHL.U32 R46, R46, 0x20, RZ ;  /* 0x000000202e2e7824 */ /* 0x000fe200078e00ff */
[----:B------:R-:W-:Y:S01]  /*6600*/  IADD3.X R28, R51, R14, R11, P4, !PT ;  /* 0x0000000e331c7210 */ /* 0x000fe200027fe40b */
[----:B------:R-:W-:Y:S01]  /*6610*/  IMAD.SHL.U32 R44, R44, 0x20, RZ ;  /* 0x000000202c2c7824 */ /* 0x000fe200078e00ff */
[C---:B------:R-:W-:Y:S02]  /*6620*/  IADD3.X R26, R49.reuse, R12, R9, P3, !PT ;  /* 0x0000000c311a7210 */ /* 0x040fe40001ffe409 */
[----:B------:R-:W-:-:S02]  /*6630*/  IADD3.X R48, R49, R5, R12, P1, !PT ;  /* 0x0000000531307210 */ /* 0x000fc40000ffe40c */
        /* <DEDUP_REMOVED lines=18> */
.L_x_6910:
[----:B------:R-:W-:Y:S05]  /*6760*/  BSYNC B6 ;  /* 0x0000000000067941 */ /* 0x000fea0003800000 */
.L_x_6909:
        /* <DEDUP_REMOVED lines=26> */
[----:B------:R-:W-:Y:S01]  /*6910*/  IMAD.MOV.U32 R10, RZ, RZ, R42 ;  /* 0x000000ffff0a7224 */ /* 0x000fe200078e002a */
[----:B------:R-:W-:Y:S01]  /*6920*/  LEA R3, R222, R3, 0x5 ;  /* 0x00000003de037211 */ /* 0x000fe200078e28ff */
        /* <DEDUP_REMOVED lines=40> */
.L_x_6914:
[----:B------:R-:W-:Y:S05]  /*6bb0*/  BSYNC B1 ;  /* 0x0000000000017941 */ /* 0x000fea0003800000 */
.L_x_6913:
        /* <DEDUP_REMOVED lines=24> */
.L_x_6916:
[----:B------:R-:W-:Y:S05]  /*6d40*/  BSYNC B1 ;  /* 0x0000000000017941 */ /* 0x000fea0003800000 */
.L_x_6915:
[----:B------:R-:W-:Y:S01]  /*6d50*/  IMAD.WIDE.U32 R10, R3, R4, R10 ;  /* 0x00000004030a7225 */ /* 0x000fe200078e000a */
[----:B------:R-:W-:Y:S01]  /*6d60*/  LEA.HI R0, R219, R219, RZ, 0x1 ;  /* 0x000000dbdb007211 */ /* 0x000fe200078f08ff */
[----:B------:R-:W-:Y:S01]  /*6d70*/  ULDC.64 UR4, c[0x0][0x3c8] ;  /* 0x0000f20000047ab9 */ /* 0x000fe20000000a00 */
[----:B------:R-:W-:Y:S01]  /*6d80*/  ULDC.64 UR6, c[0x0][0x3e0] ;  /* 0x0000f80000067ab9 */ /* 0x000fe20000000a00 */
[----:B------:R-:W-:Y:S01]  /*6d90*/  IMAD.WIDE.U32 R12, R3, R6, R12 ;  /* 0x00000006030c7225 */ /* 0x000fe200078e000c */
[----:B------:R-:W-:-:S03]  /*6da0*/  LOP3.LUT R56, R0, 0xfffffffe, RZ, 0xc0, !PT ;  /* 0xfffffffe00387812 */ /* 0x000fc600078ec0ff */
[C---:B------:R-:W-:Y:S01]  /*6db0*/  IMAD R4, R41.reuse, R4, RZ ;  /* 0x0000000429047224 */ /* 0x040fe200078e02ff */
[----:B------:R-:W-:Y:S01]  /*6dc0*/  LEA R0, P3, R12, UR6, 0x1 ;  /* 0x000000060c007c11 */ /* 0x000fe2000f8608ff */
[----:B------:R-:W-:Y:S02]  /*6dd0*/  IMAD R6, R41, R6, RZ ;  /* 0x0000000629067224 */ /* 0x000fe400078e02ff */
[----:B01----:R-:W-:Y:S02]  /*6de0*/  IMAD.SHL.U32 R14, R191, 0x40, RZ ;  /* 0x00000040bf0e7824 */ /* 0x003fe400078e00ff */
[C---:B------:R-:W-:Y:S01]  /*6df0*/  IMAD R5, R3.reuse, R5, R4 ;  /* 0x0000000503057224 */ /* 0x040fe200078e0204 */
[----:B------:R-:W-:Y:S01]  /*6e00*/  LEA R4, P2, R10, UR4, 0x1 ;  /* 0x000000040a047c11 */ /* 0x000fe2000f8408ff */
[----:B------:R-:W-:Y:S01]  /*6e10*/  IMAD R3, R3, R7, R6 ;  /* 0x0000000703037224 */ /* 0x000fe200078e0206 */
[----:B------:R-:W-:Y:S01]  /*6e20*/  LOP3.LUT R15, R14, 0x1c0, RZ, 0xc0, !PT ;  /* 0x000001c00e0f7812 */ /* 0x000fe200078ec0ff */
[----:B------:R-:W-:Y:S01]  /*6e30*/  IMAD.IADD R5, R11, 0x1, R5 ;  /* 0x000000010b057824 */ /* 0x000fe200078e0205 */
[----:B------:R-:W-:Y:S01]  /*6e40*/  UMOV UR4, 0xffffffff ;  /* 0xffffffff00047882 */ /* 0x000fe20000000000 */
[----:B------:R-:W-:Y:S01]  /*6e50*/  IMAD.IADD R3, R13, 0x1, R3 ;  /* 0x000000010d037824 */ /* 0x000fe200078e0203 */
[----:B------:R-:W-:Y:S01]  /*6e60*/  LOP3.LUT R6, R15, 0x18, R16, 0xf8, !PT ;  /* 0x000000180f067812 */ /* 0x000fe200078ef810 */
[----:B------:R-:W-:Y:S01]  /*6e70*/  IMAD.IADD R56, R219, 0x1, -R56 ;  /* 0x00000001db387824 */ /* 0x000fe200078e0a38 */
[----:B------:R-:W-:-:S02]  /*6e80*/  SHF.R.U32.HI R15, RZ, 0x3, R15 ;  /* 0x00000003ff0f7819 */ /* 0x000fc4000001160f */
[----:B------:R-:W-:Y:S02]  /*6e90*/  LEA.HI.X R5, R10, UR5, R5, 0x1, P2 ;  /* 0x000000050a057c11 */ /* 0x000fe400090f0c05 */
[----:B------:R-:W-:Y:S02]  /*6ea0*/  LEA.HI.X R3, R12, UR7, R3, 0x1, P3 ;  /* 0x000000070c037c11 */ /* 0x000fe400098f0c03 */
[----:B------:R-:W-:Y:S02]  /*6eb0*/  LOP3.LUT R39, R6, R15, RZ, 0x3c, !PT ;  /* 0x0000000f06277212 */ /* 0x000fe400078e3cff */
[----:B------:R-:W-:Y:S01]  /*6ec0*/  SHF.L.U32 R7, R56, 0x1f, RZ ;  /* 0x0000001f38077819 */ /* 0x000fe200000006ff */
[----:B------:R-:W-:Y:S06]  /*6ed0*/  BRA.DIV UR4, `(.L_x_6917) ;  /* 0x0000015a04447947 */ /* 0x000fec000b800000 */
.L_x_7104:
[----:B------:R-:W-:-:S03]  /*6ee0*/  UMOV UR4, 0xffffffff ;  /* 0xffffffff00047882 */ /* 0x000fc60000000000 */
[----:B------:R-:W-:Y:S05]  /*6ef0*/  BRA.DIV UR4, `(.L_x_6918) ;  /* 0x0000015a04647947 */ /* 0x000fea000b800000 */
.L_x_7107:
[----:B------:R-:W-:-:S03]  /*6f00*/  UMOV UR4, 0xffffffff ;  /* 0xffffffff00047882 */ /* 0x000fc60000000000 */
[----:B------:R-:W-:Y:S05]  /*6f10*/  BRA.DIV UR4, `(.L_x_6919) ;  /* 0x0000015a04847947 */ /* 0x000fea000b800000 */
.L_x_7110:
[----:B------:R-:W-:-:S03]  /*6f20*/  UMOV UR4, 0xffffffff ;  /* 0xffffffff00047882 */ /* 0x000fc60000000000 */
[----:B------:R-:W-:Y:S05]  /*6f30*/  BRA.DIV UR4, `(.L_x_6920) ;  /* 0x0000015a04a47947 */ /* 0x000fea000b800000 */
.L_x_7113:
[----:B------:R-:W-:-:S03]  /*6f40*/  UMOV UR4, 0xffffffff ;  /* 0xffffffff00047882 */ /* 0x000fc60000000000 */
[----:B------:R-:W-:Y:S05]  /*6f50*/  BRA.DIV UR4, `(.L_x_6921) ;  /* 0x0000015a04c47947 */ /* 0x000fea000b800000 */
.L_x_7116:
[----:B------:R-:W-:-:S03]  /*6f60*/  UMOV UR4, 0xffffffff ;  /* 0xffffffff00047882 */ /* 0x000fc60000000000 */
[----:B------:R-:W-:Y:S05]  /*6f70*/  BRA.DIV UR4, `(.L_x_6922) ;  /* 0x0000015a04e47947 */ /* 0x000fea000b800000 */
.L_x_7119:
[----:B------:R-:W-:-:S03]  /*6f80*/  UMOV UR4, 0xffffffff ;  /* 0xffffffff00047882 */ /* 0x000fc60000000000 */
[----:B------:R-:W-:Y:S05]  /*6f90*/  BRA.DIV UR4, `(.L_x_6923) ;  /* 0x0000015e04047947 */ /* 0x000fea000b800000 */
.L_x_7122:
[----:B------:R-:W-:-:S03]  /*6fa0*/  UMOV UR4, 0xffffffff ;  /* 0xffffffff00047882 */ /* 0x000fc60000000000 */
[----:B------:R-:W-:Y:S05]  /*6fb0*/  BRA.DIV UR4, `(.L_x_6924) ;  /* 0x0000015e04247947 */ /* 0x000fea000b800000 */
.L_x_7125:
        /* <DEDUP_REMOVED lines=8> */
[----:B------:R-:W-:Y:S01]  /*7040*/  IMAD R3, R212, 0x200, R39 ;  /* 0x00000200d4037824 */ /* 0x000fe200078e0227 */
[----:B------:R-:W-:Y:S01]  /*7050*/  MOV R0, R32 ;  /* 0x0000002000007202 */ /* 0x000fe20000000f00 */
        /* <DEDUP_REMOVED lines=11> */
[----:B------:R-:W-:-:S02]  /*7110*/  VIADD R0, R3, 0x20440 ;  /* 0x0002044003007836 */ /* 0x000fc40000000000 */
[----:B------:R-:W-:Y:S01]  /*7120*/  @P3 VIADD R0, R4, 0xffffffc0 ;  /* 0xffffffc004003836 */ /* 0x000fe20000000000 */
[----:B------:R-:W-:Y:S01]  /*7130*/  PRMT R43, R6, 0x5410, R10 ;  /* 0x00005410062b7816 */ /* 0x000fe2000000000a */
[----:B------:R-:W-:Y:S02]  /*7140*/  IMAD.MOV.U32 R4, RZ, RZ, R26 ;  /* 0x000000ffff047224 */ /* 0x000fe400078e001a */
[----:B------:R-:W-:Y:S02]  /*7150*/  IMAD.MOV.U32 R5, RZ, RZ, R27 ;  /* 0x000000ffff057224 */ /* 0x000fe400078e001b */
[----:B------:R-:W-:Y:S02]  /*7160*/  IMAD.MOV.U32 R6, RZ, RZ, R20 ;  /* 0x000000ffff067224 */ /* 0x000fe400078e0014 */
[----:B------:R-:W-:Y:S01]  /*7170*/  IMAD.MOV.U32 R10, RZ, RZ, R21 ;  /* 0x000000ffff0a7224 */ /* 0x000fe200078e0015 */
[----:B------:R-:W-:Y:S01]  /*7180*/  PRMT R44, R5, 0x5410, R4 ;  /* 0x00005410052c7816 */ /* 0x000fe20000000004 */
[----:B------:R-:W-:-:S02]  /*7190*/  IMAD.MOV.U32 R4, RZ, RZ, R28 ;  /* 0x000000ffff047224 */ /* 0x000fc400078e001c */
[----:B------:R-:W-:Y:S01]  /*71a0*/  IMAD.MOV.U32 R5, RZ, RZ, R29 ;  /* 0x000000ffff057224 */ /* 0x000fe200078e001d */
[----:B------:R-:W-:Y:S01]  /*71b0*/  PRMT R45, R10, 0x5410, R6 ;  /* 0x000054100a2d7816 */ /* 0x000fe20000000006 */
[----:B0-----:R-:W-:Y:S06]  /*71c0*/  @!P2 BRA `(.L_x_6926) ;  /* 0x0000015800c8a947 */ /* 0x001fec0003800000 */
.L_x_7126:
[----:B------:R-:W-:Y:S05]  /*71d0*/  BSYNC B1 ;  /* 0x0000000000017941 */ /* 0x000fea0003800000 */
.L_x_6925:
[----:B------:R-:W-:Y:S01]  /*71e0*/  BSSY B1, `(.L_x_6927) ;  /* 0x0000067000017945 */ /* 0x000fe20003800000 */
[----:B------:R-:W-:-:S03]  /*71f0*/  PRMT R46, R4, 0x5410, R5 ;  /* 0x00005410042e7816 */ /* 0x000fc60000000005 */
[----:B------:R-:W-:Y:S05]  /*7200*/  @P0 BRA `(.L_x_6928) ;  /* 0x0000000400900947 */ /* 0x000fea0003800000 */
[----:B------:R-:W1:Y:S01]  /*7210*/  LDC R5, c[0x0][0x3d4] ;  /* 0x0000f500ff057b82 */ /* 0x000e620000000800 */
        /* <DEDUP_REMOVED lines=51> */
.L_x_6930:
[----:B------:R-:W-:Y:S05]  /*7550*/  BSYNC B2 ;  /* 0x0000000000027941 */ /* 0x000fea0003800000 */
.L_x_6929:
        /* <DEDUP_REMOVED lines=47> */
.L_x_6928:
[----:B------:R-:W-:Y:S05]  /*7850*/  BSYNC B1 ;  /* 0x0000000000017941 */ /* 0x000fea0003800000 */
.L_x_6927:
        /* <DEDUP_REMOVED lines=53> */
.L_x_6933:
[----:B------:R-:W-:Y:S05]  /*7bb0*/  BSYNC B1 ;  /* 0x0000000000017941 */ /* 0x000fea0003800000 */
.L_x_6932:
        /* <DEDUP_REMOVED lines=48> */
.L_x_6912:
        /* <DEDUP_REMOVED lines=13> */
[----:B------:R-:W-:Y:S01]  /*7f90*/  @!P1 IADD3.X R10, R57, R26, RZ, P4, !PT ;  /* 0x0000001a390a9210 */ /* 0x000fe200027fe4ff */
[----:B------:R-:W1:Y:S01]  /*7fa0*/  @!P0 LDC.64 R30, c[0x0][0x3e0] ;  /* 0x0000f800ff1e8b82 */ /* 0x000e620000000a00 */
[----:B------:R-:W-:Y:S02]  /*7fb0*/  @!P1 LEA R8, P4, R9, UR4, 0x1 ;  /* 0x0000000409089c11 */ /* 0x000fe4000f8808ff */
[----:B------:R-:W-:-:S02]  /*7fc0*/  @!P0 IADD3.X R3, R28, R45, R59, P2, P3 ;  /* 0x0000002d1c038210 */ /* 0x000fc400017e643b */
        /* <DEDUP_REMOVED lines=48> */
.L_x_7129:
[----:B------:R-:W-:-:S03]  /*82d0*/  UMOV UR4, 0xffffffff ;  /* 0xffffffff00047882 */ /* 0x000fc60000000000 */
[----:B------:R-:W-:Y:S05]  /*82e0*/  BRA.DIV UR4, `(.L_x_6935) ;  /* 0x0000014a04bc7947 */ /* 0x000fea000b800000 */
.L_x_7132:
[----:B------:R-:W-:-:S03]  /*82f0*/  UMOV UR4, 0xffffffff ;  /* 0xffffffff00047882 */ /* 0x000fc60000000000 */
[----:B------:R-:W-:Y:S05]  /*8300*/  BRA.DIV UR4, `(.L_x_6936) ;  /* 0x0000014a04dc7947 */ /* 0x000fea000b800000 */
.L_x_7135:
[----:B------:R-:W-:-:S03]  /*8310*/  UMOV UR4, 0xffffffff ;  /* 0xffffffff00047882 */ /* 0x000fc60000000000 */
[----:B------:R-:W-:Y:S05]  /*8320*/  BRA.DIV UR4, `(.L_x_6937) ;  /* 0x0000014a04fc7947 */ /* 0x000fea000b800000 */
.L_x_7138:
[----:B------:R-:W-:-:S03]  /*8330*/  UMOV UR4, 0xffffffff ;  /* 0xffffffff00047882 */ /* 0x000fc60000000000 */
[----:B------:R-:W-:Y:S05]  /*8340*/  BRA.DIV UR4, `(.L_x_6938) ;  /* 0x0000014e041c7947 */ /* 0x000fea000b800000 */
.L_x_7141:
[----:B------:R-:W-:Y:S01]  /*8350*/  UMOV UR4, 0xffffffff ;  /* 0xffffffff00047882 */ /* 0x000fe20000000000 */
[----:B------:R-:W-:Y:S02]  /*8360*/  LOP3.LUT R6, R6, 0xfffffffe, RZ, 0xc0, !PT ;  /* 0xfffffffe06067812 */ /* 0x000fe400078ec0ff */
[----:B------:R-:W-:Y:S05]  /*8370*/  BRA.DIV UR4, `(.L_x_6939) ;  /* 0x0000014e04387947 */ /* 0x000fea000b800000 */
.L_x_7144:
[----:B------:R-:W-:Y:S01]  /*8380*/  UMOV UR4, 0xffffffff ;  /* 0xffffffff00047882 */ /* 0x000fe20000000000 */
[----:B------:R-:W-:Y:S02]  /*8390*/  IMAD.IADD R56, R219, 0x1, -R6 ;  /* 0x00000001db387824 */ /* 0x000fe400078e0a06 */
[----:B------:R-:W-:Y:S05]  /*83a0*/  BRA.DIV UR4, `(.L_x_6940) ;  /* 0x0000014e04547947 */ /* 0x000fea000b800000 */
.L_x_7147:
[----:B------:R-:W-:Y:S01]  /*83b0*/  UMOV UR4, 0xffffffff ;  /* 0xffffffff00047882 */ /* 0x000fe20000000000 */
[----:B------:R-:W-:Y:S02]  /*83c0*/  SHF.L.U32 R3, R56, 0x1f, RZ ;  /* 0x0000001f38037819 */ /* 0x000fe400000006ff */
[----:B------:R-:W-:Y:S05]  /*83d0*/  BRA.DIV UR4, `(.L_x_6941) ;  /* 0x0000014e04707947 */ /* 0x000fea000b800000 */
.L_x_7150:
        /* <DEDUP_REMOVED lines=35> */
.L_x_7151:
[----:B------:R-:W-:Y:S05]  /*8610*/  BSYNC B1 ;  /* 0x0000000000017941 */ /* 0x000fea0003800000 */
.L_x_6942:
        /* <DEDUP_REMOVED lines=8> */
[----:B------:R-:W-:Y:S02]  /*86a0*/  LOP3.LUT R0, R5, 0x38, R16, 0xf8, !PT ;  /* 0x0000003805007812 */ /* 0x000fe400078ef810 */
[----:B------:R-:W-:-:S02]  /*86b0*/  SHF.R.U32.HI R7, RZ, 0x3, R5 ;  /* 0x00000003ff077819 */ /* 0x000fc40000011605 */
[----:B------:R-:W-:Y:S02]  /*86c0*/  LOP3.LUT R4, R5, 0x38, R4, 0xf8, !PT ;  /* 0x0000003805047812 */ /* 0x000fe400078ef804 */
[-C--:B0-----:R-:W-:Y:S02]  /*86d0*/  LOP3.LUT R3, R0, R7.reuse, RZ, 0x3c, !PT ;  /* 0x0000000700037212 */ /* 0x081fe400078e3cff */
[----:B------:R-:W-:Y:S02]  /*86e0*/  LOP3.LUT R5, R4, R7, RZ, 0x3c, !PT ;  /* 0x0000000704057212 */ /* 0x000fe400078e3cff */
[----:B------:R-:W-:Y:S01]  /*86f0*/  SHF.R.U64 R0, R36, 0x10, R37 ;  /* 0x0000001024007819 */ /* 0x000fe20000001225 */
[----:B------:R-:W-:Y:S01]  /*8700*/  IMAD R3, R212, 0x200, R3 ;  /* 0x00000200d4037824 */ /* 0x000fe200078e0203 */
[----:B------:R-:W-:Y:S02]  /*8710*/  PRMT R33, R20, 0x5432, R12 ;  /* 0x0000543214217816 */ /* 0x000fe4000000000c */
[----:B------:R-:W-:Y:S01]  /*8720*/  PRMT R38, R14, 0x5432, R0 ;  /* 0x000054320e267816 */ /* 0x000fe20000000000 */
[--C-:B------:R-:W-:Y:S01]  /*8730*/  IMAD R46, R3, 0x2, R2.reuse ;  /* 0x00000002032e7824 */ /* 0x100fe200078e0202 */
[----:B------:R-:W-:Y:S01]  /*8740*/  SHF.R.U32.HI R40, RZ, 0x10, R37 ;  /* 0x00000010ff287819 */ /* 0x000fe20000011625 */
[----:B------:R-:W-:Y:S01]  /*8750*/  IMAD R3, R212, 0x200, R5 ;  /* 0x00000200d4037824 */ /* 0x000fe200078e0205 */
[----:B------:R-:W-:Y:S01]  /*8760*/  SHF.R.U32.HI R42, RZ, 0x10, R39 ;  /* 0x00000010ff2a7819 */ /* 0x000fe20000011627 */
[----:B------:R-:W-:Y:S01]  /*8770*/  IMAD.U32 R39, R38, 0x10000, RZ ;  /* 0x0001000026277824 */ /* 0x000fe200078e00ff */
[----:B------:R-:W0:Y:S01]  /*8780*/  LDS.128 R4, [R46+0x20400] ;  /* 0x020400002e047984 */ /* 0x000e220000000c00 */
[----:B------:R-:W-:Y:S01]  /*8790*/  IMAD R47, R3, 0x2, R2 ;  /* 0x00000002032f7824 */ /* 0x000fe200078e0202 */
[----:B------:R-:W-:-:S02]  /*87a0*/  SHF.R.U64 R3, R34, 0x10, R35 ;  /* 0x0000001022037819 */ /* 0x000fc40000001223 */
[----:B------:R-:W-:Y:S02]  /*87b0*/  SHF.R.U32.HI R35, RZ, 0x10, R35 ;  /* 0x00000010ff237819 */ /* 0x000fe40000011623 */
[----:B------:R-:W1:Y:S01]  /*87c0*/  LDS.128 R8, [R47+0x20400] ;  /* 0x020400002f087984 */ /* 0x000e620000000c00 */
[----:B------:R-:W-:Y:S02]  /*87d0*/  PRMT R36, R14, 0x5410, R3 ;  /* 0x000054100e247816 */ /* 0x000fe40000000003 */
[----:B------:R-:W-:Y:S01]  /*87e0*/  PRMT R37, R15, 0x5410, R35 ;  /* 0x000054100f257816 */ /* 0x000fe20000000023 */
[----:B------:R-:W-:Y:S01]  /*87f0*/  IMAD.U32 R35, R33, 0x10000, RZ ;  /* 0x0001000021237824 */ /* 0x000fe200078e00ff */
[----:B------:R-:W-:Y:S02]  /*8800*/  LOP3.LUT R38, R38, 0xffff0000, RZ, 0xc0, !PT ;  /* 0xffff000026267812 */ /* 0x000fe400078ec0ff */
[----:B------:R-:W-:Y:S02]  /*8810*/  PRMT R34, R43, 0x5432, R32 ;  /* 0x000054322b227816 */ /* 0x000fe40000000020 */
[----:B------:R-:W-:-:S02]  /*8820*/  PRMT R40, R15, 0x5432, R40 ;  /* 0x000054320f287816 */ /* 0x000fc40000000028 */
[----:B------:R-:W-:Y:S02]  /*8830*/  LOP3.LUT R33, R33, 0xffff0000, RZ, 0xc0, !PT ;  /* 0xffff000021217812 */ /* 0x000fe400078ec0ff */
[C---:B------:R-:W-:Y:S02]  /*8840*/  PRMT R41, R13.reuse, 0x5410, R41 ;  /* 0x000054100d297816 */ /* 0x040fe40000000029 */
[----:B------:R-:W-:Y:S01]  /*8850*/  PRMT R42, R13, 0x5432, R42 ;  /* 0x000054320d2a7816 */ /* 0x000fe2000000002a */
[C---:B0-----:R-:W-:Y:S01]  /*8860*/  IMAD.U32 R0, R4.reuse, 0x10000, RZ ;  /* 0x0001000004007824 */ /* 0x041fe200078e00ff */
[----:B------:R-:W-:Y:S01]  /*8870*/  LOP3.LUT R3, R4, 0xffff0000, RZ, 0xc0, !PT ;  /* 0xffff000004037812 */ /* 0x000fe200078ec0ff */
[----:B------:R-:W-:Y:S01]  /*8880*/  IMAD.U32 R12, R6, 0x10000, RZ ;  /* 0x00010000060c7824 */ /* 0x000fe200078e00ff */
[----:B------:R-:W-:Y:S01]  /*8890*/  SHF.L.U32 R4, R5, 0x10, RZ ;  /* 0x0000001005047819 */ /* 0x000fe200000006ff */
[----:B------:R-:W-:Y:S01]  /*88a0*/  IMAD.U32 R13, R7, 0x10000, RZ ;  /* 0x00010000070d7824 */ /* 0x000fe200078e00ff */
        /* <DEDUP_REMOVED lines=23> */
[C---:B------:R-:W-:Y:S01]  /*8a20*/  IMAD.U32 R20, R10.reuse, 0x10000, RZ ;  /* 0x000100000a147824 */ /* 0x040fe200078e00ff */
[----:B------:R-:W-:Y:S01]  /*8a30*/  LOP3.LUT R10, R10, 0xffff0000, RZ, 0xc0, !PT ;  /* 0xffff00000a0a7812 */ /* 0x000fe200078ec0ff */
[----:B------:R-:W-:-:S02]  /*8a40*/  IMAD.U32 R32, R11, 0x10000, RZ ;  /* 0x000100000b207824 */ /* 0x000fc400078e00ff */
[----:B------:R-:W-:Y:S01]  /*8a50*/  FFMA.FTZ R34, R5, R34, -R0 ;  /* 0x0000002205227223 */ /* 0x000fe20000010800 */
[----:B------:R-:W-:Y:S02]  /*8a60*/  IMAD.U32 R15, R41, 0x10000, RZ ;  /* 0x00010000290f7824 */ /* 0x000fe400078e00ff */
[----:B------:R-:W-:Y:S01]  /*8a70*/  FFMA.FTZ R9, R5, R40, R38 ;  /* 0x0000002805097223 */ /* 0x000fe20000010026 */
[----:B------:R-:W-:Y:S01]  /*8a80*/  IMAD.U32 R4, R42, 0x10000, RZ ;  /* 0x000100002a047824 */ /* 0x000fe200078e00ff */
[----:B------:R-:W-:Y:S01]  /*8a90*/  LOP3.LUT R41, R41, 0xffff0000, RZ, 0xc0, !PT ;  /* 0xffff000029297812 */ /* 0x000fe200078ec0ff */
[----:B------:R-:W-:Y:S02]  /*8aa0*/  IMAD.U32 R3, R36, 0x10000, RZ ;  /* 0x0001000024037824 */ /* 0x000fe400078e00ff */
[----:B------:R-:W-:Y:S01]  /*8ab0*/  FMUL.FTZ R35, R20, R15 ;  /* 0x0000000f14237220 */ /* 0x000fe20000410000 */
[----:B------:R-:W-:Y:S02]  /*8ac0*/  IMAD.U32 R0, R37, 0x10000, RZ ;  /* 0x0001000025007824 */ /* 0x000fe400078e00ff */
[----:B------:R-:W-:Y:S01]  /*8ad0*/  FMUL.FTZ R38, R32, R4 ;  /* 0x0000000420267220 */ /* 0x000fe20000410000 */
        /* <DEDUP_REMOVED lines=8> */
[----:B------:R-:W-:Y:S01]  /*8b60*/  FMUL.FTZ R5, R10, R41 ;  /* 0x000000290a057220 */ /* 0x000fe20000410000 */
[----:B------:R-:W-:Y:S01]  /*8b70*/  LOP3.LUT R0, R37, 0xffff0000, RZ, 0xc0, !PT ;  /* 0xffff000025007812 */ /* 0x000fe200078ec0ff */
[----:B------:R-:W-:Y:S01]  /*8b80*/  FFMA.FTZ R32, R13, R4, R32 ;  /* 0x000000040d207223 */ /* 0x000fe20000010020 */
[----:B------:R-:W-:Y:S01]  /*8b90*/  LOP3.LUT R6, R6, 0xffff0000, RZ, 0xc0, !PT ;  /* 0xffff000006067812 */ /* 0x000fe200078ec0ff */
[----:B------:R-:W-:Y:S01]  /*8ba0*/  FMUL.FTZ R12, R11, R42 ;  /* 0x0000002a0b0c7220 */ /* 0x000fe20000410000 */
[----:B------:R-:W-:Y:S01]  /*8bb0*/  LOP3.LUT R7, R7, 0xffff0000, RZ, 0xc0, !PT ;  /* 0xffff000007077812 */ /* 0x000fe200078ec0ff */
[-C--:B------:R-:W-:Y:S01]  /*8bc0*/  FMUL.FTZ R4, R10, R3.reuse ;  /* 0x000000030a047220 */ /* 0x080fe20000410000 */
[-C--:B------:R-:W-:Y:S01]  /*8bd0*/  FMUL.FTZ R11, R11, R0.reuse ;  /* 0x000000000b0b7220 */ /* 0x080fe20000410000 */
[----:B------:R-:W-:Y:S01]  /*8be0*/  FFMA.FTZ R10, R6, R3, -R5 ;  /* 0x00000003060a7223 */ /* 0x000fe20000010805 */
        /* <DEDUP_REMOVED lines=13> */
.L_x_6945:
[----:B------:R-:W-:Y:S05]  /*8cc0*/  BSYNC B1 ;  /* 0x0000000000017941 */ /* 0x000fea0003800000 */
.L_x_6944:
        /* <DEDUP_REMOVED lines=9> */
[----:B------:R-:W-:Y:S02]  /*8d60*/  SHF.R.U32.HI R24, RZ, 0x10, R25 ;  /* 0x00000010ff187819 */ /* 0x000fe40000011619 */
[----:B------:R-:W-:Y:S01]  /*8d70*/  SHF.R.U64 R12, R26, 0x10, R27 ;  /* 0x000000101a0c7819 */ /* 0x000fe2000000121b */
[----:B0-----:R-:W-:Y:S01]  /*8d80*/  IMAD.IADD R3, R231, 0x1, R0 ;  /* 0x00000001e7037824 */ /* 0x001fe200078e0200 */
[----:B------:R-:W-:Y:S02]  /*8d90*/  SHF.R.U64 R0, R28, 0x10, R29 ;  /* 0x000000101c007819 */ /* 0x000fe4000000121d */
[----:B------:R-:W-:Y:S02]  /*8da0*/  SHF.R.U32.HI R26, RZ, 0x10, R27 ;  /* 0x00000010ff1a7819 */ /* 0x000fe4000001161b */
[----:B------:R-:W-:Y:S02]  /*8db0*/  LEA R3, R3, R2, 0x1 ;  /* 0x0000000203037211 */ /* 0x000fe400078e08ff */
[----:B------:R-:W-:-:S02]  /*8dc0*/  PRMT R30, R48, 0x5432, R0 ;  /* 0x00005432301e7816 */ /* 0x000fc40000000000 */
[----:B------:R-:W-:Y:S01]  /*8dd0*/  PRMT R25, R48, 0x5410, R13 ;  /* 0x0000541030197816 */ /* 0x000fe2000000000d */
[----:B------:R-:W0:Y:S01]  /*8de0*/  LDS.128 R8, [R3+0x20400] ;  /* 0x0204000003087984 */ /* 0x000e220000000c00 */
[----:B------:R-:W-:Y:S01]  /*8df0*/  SHF.R.U32.HI R35, RZ, 0x10, R31 ;  /* 0x00000010ff237819 */ /* 0x000fe2000001161f */
[----:B------:R-:W-:Y:S01]  /*8e00*/  IMAD.U32 R31, R30, 0x10000, RZ ;  /* 0x000100001e1f7824 */ /* 0x000fe200078e00ff */
[----:B------:R-:W-:Y:S02]  /*8e10*/  PRMT R32, R49, 0x5432, R32 ;  /* 0x0000543231207816 */ /* 0x000fe40000000020 */
[----:B------:R-:W-:Y:S01]  /*8e20*/  PRMT R29, R52, 0x5432, R26 ;  /* 0x00005432341d7816 */ /* 0x000fe2000000001a */
[----:B------:R-:W-:Y:S01]  /*8e30*/  IMAD.U32 R26, R25, 0x10000, RZ ;  /* 0x00010000191a7824 */ /* 0x000fe200078e00ff */
[----:B------:R-:W-:Y:S01]  /*8e40*/  PRMT R27, R50, 0x5432, R24 ;  /* 0x00005432321b7816 */ /* 0x000fe20000000018 */
[----:B------:R-:W-:Y:S01]  /*8e50*/  IMAD.U32 R33, R32, 0x10000, RZ ;  /* 0x0001000020217824 */ /* 0x000fe200078e00ff */
[----:B------:R-:W-:-:S02]  /*8e60*/  PRMT R35, R14, 0x5410, R35 ;  /* 0x000054100e237816 */ /* 0x000fc40000000023 */
[----:B------:R-:W-:Y:S02]  /*8e70*/  PRMT R28, R51, 0x5432, R12 ;  /* 0x00005432331c7816 */ /* 0x000fe4000000000c */
[----:B------:R-:W-:Y:S02]  /*8e80*/  PRMT R34, R14, 0x5432, R34 ;  /* 0x000054320e227816 */ /* 0x000fe40000000022 */
[----:B------:R-:W-:Y:S01]  /*8e90*/  LOP3.LUT R25, R25, 0xffff0000, RZ, 0xc0, !PT ;  /* 0xffff000019197812 */ /* 0x000fe200078ec0ff */
[----:B-1----:R-:W-:Y:S01]  /*8ea0*/  IMAD.U32 R0, R4, 0x10000, RZ ;  /* 0x0001000004007824 */ /* 0x002fe200078e00ff */
[----:B------:R-:W-:Y:S01]  /*8eb0*/  LOP3.LUT R32, R32, 0xffff0000, RZ, 0xc0, !PT ;  /* 0xffff000020207812 */ /* 0x000fe200078ec0ff */
[----:B------:R-:W-:Y:S01]  /*8ec0*/  IMAD.U32 R12, R5, 0x10000, RZ ;  /* 0x00010000050c7824 */ /* 0x000fe200078e00ff */
[----:B------:R-:W-:Y:S01]  /*8ed0*/  LOP3.LUT R4, R4, 0xffff0000, RZ, 0xc0, !PT ;  /* 0xffff000004047812 */ /* 0x000fe200078ec0ff */
[----:B------:R-:W-:Y:S01]  /*8ee0*/  IMAD.U32 R14, R7, 0x10000, RZ ;  /* 0x00010000070e7824 */ /* 0x000fe200078e00ff */
[----:B------:R-:W-:Y:S01]  /*8ef0*/  LOP3.LUT R5, R5, 0xffff0000, RZ, 0xc0, !PT ;  /* 0xffff000005057812 */ /* 0x000fe200078ec0ff */
[C---:B------:R-:W-:Y:S01]  /*8f00*/  IMAD.U32 R13, R6.reuse, 0x10000, RZ ;  /* 0x00010000060d7824 */ /* 0x040fe200078e00ff */
[----:B------:R-:W-:-:S02]  /*8f10*/  LOP3.LUT R6, R6, 0xffff0000, RZ, 0xc0, !PT ;  /* 0xffff000006067812 */ /* 0x000fc400078ec0ff */
        /* <DEDUP_REMOVED lines=15> */
[----:B------:R-:W-:Y:S02]  /*9010*/  IMAD.U32 R31, R29, 0x10000, RZ ;  /* 0x000100001d1f7824 */ /* 0x000fe400078e00ff */
[----:B------:R-:W-:Y:S01]  /*9020*/  FMUL.FTZ R45, R24, R37 ;  /* 0x00000025182d7220 */ /* 0x000fe20000410000 */
[----:B------:R-:W-:Y:S01]  /*9030*/  LOP3.LUT R15, R30, 0xffff0000, RZ, 0xc0, !PT ;  /* 0xffff00001e0f7812 */ /* 0x000fe200078ec0ff */
[----:B------:R-:W-:Y:S01]  /*9040*/  FFMA.FTZ R43, R12, R33, R43 ;  /* 0x000000210c2b7223 */ /* 0x000fe2000001002b */
[-C--:B------:R-:W-:Y:S01]  /*9050*/  FMUL.FTZ R24, R24, R31.reuse ;  /* 0x0000001f18187220 */ /* 0x080fe20000410000 */
[----:B------:R-:W-:Y:S01]  /*9060*/  FFMA.FTZ R45, R14, R31, -R45 ;  /* 0x0000001f0e2d7223 */ /* 0x000fe2000001082d */
[----:B------:R-:W-:Y:S01]  /*9070*/  LOP3.LUT R0, R27, 0xffff0000, RZ, 0xc0, !PT ;  /* 0xffff00001b007812 */ /* 0x000fe200078ec0ff */
[C---:B------:R-:W-:Y:S01]  /*9080*/  FMUL.FTZ R31, R8.reuse, R15 ;  /* 0x0000000f081f7220 */ /* 0x040fe20000410000 */
[----:B------:R-:W-:Y:S01]  /*9090*/  FMUL.FTZ R27, R8, R25 ;  /* 0x00000019081b7220 */ /* 0x000fe20000410000 */
[----:B------:R-:W-:-:S02]  /*90a0*/  IMAD.U32 R21, R10, 0x10000, RZ ;  /* 0x000100000a157824 */ /* 0x000fc400078e00ff */
[----:B------:R-:W-:Y:S01]  /*90b0*/  FFMA.FTZ R37, R14, R37, R24 ;  /* 0x000000250e257223 */ /* 0x000fe20000010018 */
[----:B------:R-:W-:Y:S02]  /*90c0*/  IMAD.U32 R12, R34, 0x10000, RZ ;  /* 0x00010000220c7824 */ /* 0x000fe400078e00ff */
[C---:B------:R-:W-:Y:S01]  /*90d0*/  FMUL.FTZ R20, R9.reuse, R32 ;  /* 0x0000002009147220 */ /* 0x040fe20000410000 */
[C---:B------:R-:W-:Y:S01]  /*90e0*/  FFMA.FTZ R31, R4.reuse, R25, -R31 ;  /* 0x00000019041f7223 */ /* 0x040fe2000001081f */
[----:B------:R-:W-:Y:S01]  /*90f0*/  FMUL.FTZ R9, R9, R0 ;  /* 0x0000000009097220 */ /* 0x000fe20000410000 */
[----:B------:R-:W-:Y:S01]  /*9100*/  FFMA.FTZ R14, R4, R15, R27 ;  /* 0x0000000f040e7223 */ /* 0x000fe2000001001b */
[----:B------:R-:W-:Y:S02]  /*9110*/  IMAD.U32 R8, R28, 0x10000, RZ ;  /* 0x000100001c087824 */ /* 0x000fe400078e00ff */
[----:B------:R-:W-:Y:S01]  /*9120*/  FMUL.FTZ R4, R21, R12 ;  /* 0x0000000c15047220 */ /* 0x000fe20000410000 */
[C---:B------:R-:W-:Y:S01]  /*9130*/  FFMA.FTZ R32, R5.reuse, R32, R9 ;  /* 0x0000002005207223 */ /* 0x040fe20000010009 */
[----:B------:R-:W-:Y:S01]  /*9140*/  LOP3.LUT R10, R10, 0xffff0000, RZ, 0xc0, !PT ;  /* 0xffff00000a0a7812 */ /* 0x000fe200078ec0ff */
[----:B------:R-:W-:Y:S01]  /*9150*/  FFMA.FTZ R20, R5, R0, -R20 ;  /* 0x0000000005147223 */ /* 0x000fe20000010814 */
[-C--:B------:R-:W-:Y:S01]  /*9160*/  FMUL.FTZ R24, R21, R8.reuse ;  /* 0x0000000815187220 */ /* 0x080fe20000410000 */
[----:B------:R-:W-:Y:S01]  /*9170*/  FFMA.FTZ R15, R13, R8, -R4 ;  /* 0x000000080d0f7223 */ /* 0x000fe20000010804 */
[----:B------:R-:W-:-:S02]  /*9180*/  LOP3.LUT R9, R34, 0xffff0000, RZ, 0xc0, !PT ;  /* 0xffff000022097812 */ /* 0x000fc400078ec0ff */
[----:B------:R-:W-:Y:S01]  /*9190*/  LOP3.LUT R11, R11, 0xffff0000, RZ, 0xc0, !PT ;  /* 0xffff00000b0b7812 */ /* 0x000fe200078ec0ff */
[----:B------:R-:W-:Y:S01]  /*91a0*/  FFMA.FTZ R24, R13, R12, R24 ;  /* 0x0000000c0d187223 */ /* 0x000fe20000010018 */
[----:B------:R-:W-:Y:S01]  /*91b0*/  LOP3.LUT R5, R28, 0xffff0000, RZ, 0xc0, !PT ;  /* 0xffff00001c057812 */ /* 0x000fe200078ec0ff */
[C---:B------:R-:W-:Y:S01]  /*91c0*/  FMUL.FTZ R13, R10.reuse, R9 ;  /* 0x000000090a0d7220 */ /* 0x040fe20000410000 */
[----:B------:R-:W-:Y:S02]  /*91d0*/  LOP3.LUT R4, R35, 0xffff0000, RZ, 0xc0, !PT ;  /* 0xffff000023047812 */ /* 0x000fe400078ec0ff */
[----:B------:R-:W-:Y:S01]  /*91e0*/  LOP3.LUT R0, R29, 0xffff0000, RZ, 0xc0, !PT ;  /* 0xffff00001d007812 */ /* 0x000fe200078ec0ff */
[-C--:B------:R-:W-:Y:S01]  /*91f0*/  FMUL.FTZ R8, R10, R5.reuse ;  /* 0x000000050a087220 */ /* 0x080fe20000410000 */
[----:B------:R-:W-:Y:S01]  /*9200*/  FFMA.FTZ R10, R6, R5, -R13 ;  /* 0x00000005060a7223 */ /* 0x000fe2000001080d */
[C---:B------:R-:W-:Y:S01]  /*9210*/  FMUL.FTZ R12, R11.reuse, R4 ;  /* 0x000000040b0c7220 */ /* 0x040fe20000410000 */
[----:B------:R-:W-:Y:S01]  /*9220*/  F2FP.BF16.F32.PACK_AB R5, R20, R41 ;  /* 0x000000291405723e */ /* 0x000fe200000010ff */
        /* <DEDUP_REMOVED lines=13> */
.L_x_6931:
[----:B------:R-:W-:Y:S05]  /*9300*/  BSYNC B0 ;  /* 0x0000000000007941 */ /* 0x000fea0003800000 */
.L_x_6911:
        /* <DEDUP_REMOVED lines=8> */
.L_x_6908:
[----:B------:R-:W-:-:S13]  /*9390*/  ISETP.NE.AND P0, PT, R189, 0x3, PT ;  /* 0x00000003bd00780c */ /* 0x000fda0003f05270 */
[----:B------:R-:W-:Y:S05]  /*93a0*/  @!P0 BRA `(.L_x_6946) ;  /* 0x0000000000048947 */ /* 0x000fea0003800000 */
[----:B------:R-:W-:Y:S01]  /*93b0*/  BPT.TRAP 0x1 ;  /* 0x000000040000795c */ /* 0x000fe20000300000 */
.L_x_6946:
[----:B------:R-:W-:Y:S02]  /*93c0*/  LEA R169, R18, R2, 0x3 ;  /* 0x0000000212a97211 */ /* 0x000fe400078e18ff */
[----:B------:R-:W-:-:S04]  /*93d0*/  SHF.L.U32 R20, R19, 0x1f, RZ ;  /* 0x0000001f13147819 */ /* 0x000fc800000006ff */
[----:B------:R0:W0:Y:S01]  /*93e0*/  SYNCS.PHASECHK.TRANS64.TRYWAIT P1, [R169+URZ+0x38830], R20 ;  /* 0x03883014a90075a7 */ /* 0x000022000802017f */
[----:B------:R-:W-:Y:S05]  /*93f0*/  @!P0 BRA `(.L_x_6947) ;  /* 0x0000000000048947 */ /* 0x000fea0003800000 */
[----:B------:R-:W-:Y:S01]  /*9400*/  BPT.TRAP 0x1 ;  /* 0x000000040000795c */ /* 0x000fe20000300000 */
.L_x_6947:
[C---:B--23--:R-:W-:Y:S02]  /*9410*/  VIADD R0, R2.reuse, 0x22400 ;  /* 0x0002240002007836 */ /* 0x04cfe40000000000 */
        /* <DEDUP_REMOVED lines=9> */
.L_x_6948:
        /* <DEDUP_REMOVED lines=14> */
[----:B------:R-:W-:Y:S01]  /*9590*/  IMAD.MOV.U32 R9, RZ, RZ, 0x40000040 ;  /* 0x40000040ff097424 */ /* 0x000fe200078e00ff */
[----:B------:R-:W-:Y:S01]  /*95a0*/  SHF.L.U32 R3, R56, 0x1f, RZ ;  /* 0x0000001f38037819 */ /* 0x000fe200000006ff */
[----:B------:R-:W-:Y:S01]  /*95b0*/  VIADD R10, R4, 0x4 ;  /* 0x00000004040a7836 */ /* 0x000fe20000000000 */
[----:B------:R-:W-:Y:S01]  /*95c0*/  BSSY B0, `(.L_x_6950) ;  /* 0x0000020000007945 */ /* 0x000fe20003800000 */
[----:B------:R-:W-:-:S06]  /*95d0*/  IMAD.MOV.U32 R11, RZ, RZ, 0x40000040 ;  /* 0x40000040ff0b7424 */ /* 0x000fcc00078e00ff */
[----:B------:R-:W-:Y:S01]  /*95e0*/  HGMMA.64x64x16.F32.BF16 R24, gdesc[UR4], RZ, !UPT, gsb0 ;  /* 0x00e00000041879f0 */ /* 0x000fe2000c0018ff */
        /* <DEDUP_REMOVED lines=29> */
.L_x_7152:
[----:B------:R-:W-:Y:S05]  /*97c0*/  BSYNC B0 ;  /* 0x0000000000007941 */ /* 0x000fea0003800000 */
.L_x_6950:
[----:B------:R-:W-:Y:S05]  /*97d0*/  @!P0 BRA `(.L_x_6952) ;  /* 0x0000000000048947 */ /* 0x000fea0003800000 */
[----:B------:R-:W-:Y:S01]  /*97e0*/  BPT.TRAP 0x1 ;  /* 0x000000040000795c */ /* 0x000fe20000300000 */
.L_x_6952:
[----:B------:R2:W3:Y:S01]  /*97f0*/  SYNCS.PHASECHK.TRANS64.TRYWAIT P1, [R169+URZ+0x38850], R20 ;  /* 0x03885014a90075a7 */ /* 0x0004e2000802017f */
[----:B------:R-:W-:Y:S05]  /*9800*/  @!P0 BRA `(.L_x_6953) ;  /* 0x0000000000048947 */ /* 0x000fea0003800000 */
[----:B------:R-:W-:Y:S01]  /*9810*/  BPT.TRAP 0x1 ;  /* 0x000000040000795c */ /* 0x000fe20000300000 */
.L_x_6953:
[C---:B------:R-:W-:Y:S01]  /*9820*/  VIADD R0, R2.reuse, 0x400 ;  /* 0x0000040002007836 */ /* 0x040fe20000000000 */
[----:B------:R-:W-:Y:S01]  /*9830*/  BSSY B0, `(.L_x_6954) ;  /* 0x000000a000007945 */ /* 0x000fe20003800000 */
[----:B-1----:R-:W-:-:S03]  /*9840*/  VIADD R3, R2, 0x26400 ;  /* 0x0002640002037836 */ /* 0x002fc60000000000 */
        /* <DEDUP_REMOVED lines=8> */
.L_x_6955:
[----:B------:R-:W-:Y:S05]  /*98d0*/  BSYNC B0 ;  /* 0x0000000000007941 */ /* 0x000fea0003800000 */
.L_x_6954:
[----:B012---:R-:W-:Y:S01]  /*98e0*/  IMAD R20, R18, 0x1000, R15 ;  /* 0x0000100012147824 */ /* 0x007fe200078e020f */
[----:B------:R-:W-:Y:S01]  /*98f0*/  LOP3.LUT R6, R3, 0x10000, RZ, 0xfc, !PT ;  /* 0x0001000003067812 */ /* 0x000fe200078efcff */
[----:B------:R-:W-:Y:S01]  /*9900*/  IMAD.MOV.U32 R7, RZ, RZ, 0x40000040 ;  /* 0x40000040ff077424 */ /* 0x000fe200078e00ff */
[----:B------:R-:W-:Y:S05]  /*9910*/  WARPSYNC.ALL ;  /* 0x0000000000007948 */ /* 0x000fea0003800000 */
[----:B------:R-:W-:Y:S01]  /*9920*/  IMAD.MOV.U32 R21, RZ, RZ, 0x40000040 ;  /* 0x40000040ff157424 */ /* 0x000fe200078e00ff */
[C---:B------:R-:W-:Y:S01]  /*9930*/  R2UR UR4, R6.reuse ;  /* 0x00000000060472ca */ /* 0x040fe200000e0000 */
[----:B------:R-:W-:Y:S01]  /*9940*/  WARPGROUP.ARRIVE ;  /* 0x00000000000079c5 */ /* 0x000fe20000000000 */
[----:B------:R-:W-:Y:S01]  /*9950*/  R2UR UR5, R7 ;  /* 0x00000000070572ca */ /* 0x000fe200000e0000 */
[----:B------:R-:W-:Y:S01]  /*9960*/  VIADD R58, R6, 0x2 ;  /* 0x00000002063a7836 */ /* 0x000fe20000000000 */
[C---:B------:R-:W-:Y:S01]  /*9970*/  R2UR UR6, R20.reuse ;  /* 0x00000000140672ca */ /* 0x040fe200000e0000 */
        /* <DEDUP_REMOVED lines=19> */
[----:B------:R-:W-:-:S02]  /*9ab0*/  IMAD.MOV.U32 R57, RZ, RZ, 0x40000040 ;  /* 0x40000040ff397424 */ /* 0x000fc400078e00ff */
[----:B------:R-:W-:Y:S01]  /*9ac0*/  IMAD.MOV.U32 R67, RZ, RZ, 0x40000040 ;  /* 0x40000040ff437424 */ /* 0x000fe200078e00ff */
[----:B0-----:R-:W-:Y:S02]  /*9ad0*/  SHF.R.U32.HI R0, RZ, 0x7, R0 ;  /* 0x00000007ff007819 */ /* 0x001fe40000011600 */
[----:B-1----:R-:W-:-:S04]  /*9ae0*/  LOP3.LUT R61, R61, 0x7f, RZ, 0xc0, !PT ;  /* 0x0000007f3d3d7812 */ /* 0x002fc800078ec0ff */
        /* <DEDUP_REMOVED lines=155> */
[C---:B------:R-:W-:Y:S01]  /*a4a0*/  IMAD.IADD R56, R0.reuse, 0x1, R3 ;  /* 0x0000000100387824 */ /* 0x040fe200078e0203 */
[----:B------:R-:W-:Y:S01]  /*a4b0*/  R2UR UR7, R57 ;  /* 0x00000000390772ca */ /* 0x000fe200000e0000 */
[----:B------:R-:W-:Y:S01]  /*a4c0*/  IMAD.MOV.U32 R57, RZ, RZ, 0x40000040 ;  /* 0x40000040ff397424 */ /* 0x000fe200078e00ff */
[----:B------:R-:W-:Y:S01]  /*a4d0*/  IADD3 R58, R0, R21, RZ ;  /* 0x00000015003a7210 */ /* 0x000fe20007ffe0ff */
[----:B------:R-:W-:-:S02]  /*a4e0*/  WARPGROUP.DEPBAR.LE gsb0, 0x0 ;  /* 0x00008000000079c5 */ /* 0x000fc40000010000 */
[----:B------:R-:W-:-:S08]  /*a4f0*/  WARPGROUP.ARRIVE ;  /* 0x00000000000079c5 */ /* 0x000fd00000000000 */
        /* <DEDUP_REMOVED lines=20> */
[----:B------:R-:W-:-:S02]  /*a640*/  IMAD.MOV.U32 R3, RZ, RZ, 0x28 ;  /* 0x00000028ff037424 */ /* 0x000fc400078e00ff */
[----:B------:R-:W-:-:S03]  /*a650*/  IMAD.MOV.U32 R21, RZ, RZ, 0xa00 ;  /* 0x00000a00ff157424 */ /* 0x000fc600078e00ff */
[----:B------:R-:W-:Y:S02]  /*a660*/  SEL R3, R3, 0x26, P1 ;  /* 0x0000002603037807 */ /* 0x000fe40000800000 */
[----:B------:R-:W-:Y:S02]  /*a670*/  SEL R21, R21, 0x980, P1 ;  /* 0x0000098015157807 */ /* 0x000fe40000800000 */
[----:B------:R-:W-:Y:S02]  /*a680*/  LOP3.LUT R3, R3, 0x6, RZ, 0xc0, !PT ;  /* 0x0000000603037812 */ /* 0x000fe400078ec0ff */
[----:B------:R-:W-:Y:S01]  /*a690*/  LOP3.LUT R21, R21, 0xa00, RZ, 0xc0, !PT ;  /* 0x00000a0015157812 */ /* 0x000fe200078ec0ff */
        /* <DEDUP_REMOVED lines=9> */
[CC--:B------:R-:W-:Y:S02]  /*a730*/  IADD3 R58, R3.reuse, R21.reuse, R6 ;  /* 0x00000015033a7210 */ /* 0x0c0fe40007ffe006 */
[----:B------:R-:W-:Y:S01]  /*a740*/  IADD3 R56, R3, R21, R20 ;  /* 0x0000001503387210 */ /* 0x000fe20007ffe014 */
        /* <DEDUP_REMOVED lines=14> */
[--C-:B------:R-:W-:Y:S01]  /*a830*/  IMAD.IADD R66, R0, 0x1, R59.reuse ;  /* 0x0000000100427824 */ /* 0x100fe200078e023b */
[----:B------:R-:W-:Y:S01]  /*a840*/  IADD3 R57, R6, 0xa00, RZ ;  /* 0x00000a0006397810 */ /* 0x000fe20007ffe0ff */
[----:B------:R-:W-:-:S04]  /*a850*/  IMAD.IADD R58, R62, 0x1, R59 ;  /* 0x000000013e3a7824 */ /* 0x000fc800078e023b */
[--C-:B------:R-:W-:Y:S02]  /*a860*/  IMAD.IADD R64, R0, 0x1, R57.reuse ;  /* 0x0000000100407824 */ /* 0x100fe400078e0239 */
        /* <DEDUP_REMOVED lines=30> */
[----:B------:R-:W-:Y:S01]  /*aa50*/  IMAD.MOV.U32 R59, RZ, RZ, 0x40000040 ;  /* 0x40000040ff3b7424 */ /* 0x000fe200078e00ff */
[CC--:B------:R-:W-:Y:S02]  /*aa60*/  IADD3 R58, R3.reuse, R21.reuse, R6 ;  /* 0x00000015033a7210 */ /* 0x0c0fe40007ffe006 */
[----:B------:R-:W-:Y:S01]  /*aa70*/  IADD3 R56, R3, R21, R20 ;  /* 0x0000001503387210 */ /* 0x000fe20007ffe014 */
[----:B------:R-:W-:Y:S01]  /*aa80*/  IMAD.MOV.U32 R3, RZ, RZ, 0x38 ;  /* 0x00000038ff037424 */ /* 0x000fe200078e00ff */
[----:B------:R-:W-:Y:S01]  /*aa90*/  MOV R57, 0x40000040 ;  /* 0x4000004000397802 */ /* 0x000fe20000000f00 */
        /* <DEDUP_REMOVED lines=15> */
[--C-:B------:R-:W-:Y:S02]  /*ab90*/  IMAD.IADD R64, R0, 0x1, R57.reuse ;  /* 0x0000000100407824 */ /* 0x100fe400078e0239 */
        /* <DEDUP_REMOVED lines=30> */
[----:B------:R-:W-:Y:S02]  /*ad80*/  R2UR UR7, R59 ;  /* 0x000000003b0772ca */ /* 0x000fe400000e0000 */
[CC--:B------:R-:W-:Y:S02]  /*ad90*/  IADD3 R58, R3.reuse, R21.reuse, R6 ;  /* 0x00000015033a7210 */ /* 0x0c0fe40007ffe006 */
[----:B------:R-:W-:Y:S01]  /*ada0*/  IADD3 R56, R3, R21, R20 ;  /* 0x0000001503387210 */ /* 0x000fe20007ffe014 */
[----:B------:R-:W-:Y:S01]  /*adb0*/  VIADD R3, R6, 0xe00 ;  /* 0x00000e0006037836 */ /* 0x000fe20000000000 */
[----:B------:R-:W-:Y:S01]  /*adc0*/  MOV R59, 0x40000040 ;  /* 0x40000040003b7802 */ /* 0x000fe20000000f00 */
[----:B------:R-:W-:-:S02]  /*add0*/  WARPGROUP.DEPBAR.LE gsb0, 0x0 ;  /* 0x00008000000079c5 */ /* 0x000fc40000010000 */
        /* <DEDUP_REMOVED lines=32> */
[----:B------:R-:W-:-:S04]  /*afe0*/  MOV R3, 0x1000 ;  /* 0x0000100000037802 */ /* 0x000fc80000000f00 */
[----:B------:R-:W-:-:S04]  /*aff0*/  SEL R3, R3, 0xf80, P1 ;  /* 0x00000f8003037807 */ /* 0x000fc80000800000 */
[----:B------:R-:W-:Y:S01]  /*b000*/  LOP3.LUT R3, R3, 0x1e00, RZ, 0xc0, !PT ;  /* 0x00001e0003037812 */ /* 0x000fe200078ec0ff */
[----:B------:R-:W-:Y:S02]  /*b010*/  WARPGROUP.DEPBAR.LE gsb0, 0x0 ;  /* 0x00008000000079c5 */ /* 0x000fe40000010000 */
[----:B------:R-:W-:-:S06]  /*b020*/  WARPGROUP.ARRIVE ;  /* 0x00000000000079c5 */ /* 0x000fcc0000000000 */
[----:B------:R-:W-:Y:S01]  /*b030*/  HGMMA.64x64x16.F32.BF16 R24, gdesc[UR4], R24, gsb0 ;  /* 0x00e00000041879f0 */ /* 0x000fe20008001818 */
[----:B------:R-:W-:Y:S01]  /*b040*/  R2UR UR4, R56 ;  /* 0x00000000380472ca */ /* 0x000fe200000e0000 */
[----:B------:R-:W-:Y:S01]  /*b050*/  IMAD.MOV.U32 R56, RZ, RZ, 0x40 ;  /* 0x00000040ff387424 */ /* 0x000fe200078e00ff */
[----:B------:R-:W-:Y:S02]  /*b060*/  R2UR UR5, R57 ;  /* 0x00000000390572ca */ /* 0x000fe400000e0000 */
[----:B------:R-:W-:Y:S02]  /*b070*/  R2UR UR6, R58 ;  /* 0x000000003a0672ca */ /* 0x000fe400000e0000 */
[----:B------:R-:W-:Y:S01]  /*b080*/  R2UR UR7, R59 ;  /* 0x000000003b0772ca */ /* 0x000fe200000e0000 */
[----:B------:R-:W-:Y:S01]  /*b090*/  IMAD.MOV.U32 R59, RZ, RZ, 0x40000040 ;  /* 0x40000040ff3b7424 */ /* 0x000fe200078e00ff */
[----:B------:R-:W-:-:S04]  /*b0a0*/  SEL R0, R56, 0x3e, P1 ;  /* 0x0000003e38007807 */ /* 0x000fc80000800000 */
[----:B------:R-:W-:-:S04]  /*b0b0*/  LOP3.LUT R21, R0, 0x6, RZ, 0xc0, !PT ;  /* 0x0000000600157812 */ /* 0x000fc800078ec0ff */
[CC--:B------:R-:W-:Y:S02]  /*b0c0*/  IADD3 R58, R21.reuse, R3.reuse, R6 ;  /* 0x00000003153a7210 */ /* 0x0c0fe40007ffe006 */
[----:B------:R-:W-:Y:S01]  /*b0d0*/  IADD3 R20, R21, R3, R20 ;  /* 0x0000000315147210 */ /* 0x000fe20007ffe014 */
[----:B------:R-:W-:Y:S02]  /*b0e0*/  IMAD.MOV.U32 R21, RZ, RZ, 0x40000040 ;  /* 0x40000040ff157424 */ /* 0x000fe400078e00ff */
[C---:B------:R-:W-:Y:S01]  /*b0f0*/  IMAD R3, R197.reuse, -0x40, R56 ;  /* 0xffffffc0c5037824 */ /* 0x040fe200078e0238 */
[----:B------:R-:W-:-:S04]  /*b100*/  IADD3 R197, R197, -0x2, RZ ;  /* 0xfffffffec5c57810 */ /* 0x000fc80007ffe0ff */
[----:B------:R-:W-:Y:S02]  /*b110*/  IADD3 R0, R194, 0x1, R3 ;  /* 0x00000001c2007810 */ /* 0x000fe40007ffe003 */
[C---:B------:R-:W-:Y:S02]  /*b120*/  IADD3 R3, -R192.reuse, R3, R194 ;  /* 0x00000003c0037210 */ /* 0x040fe40007ffe1c2 */
[----:B------:R-:W-:Y:S01]  /*b130*/  IADD3 R0, -R192, R0, -R187 ;  /* 0x00000000c0007210 */ /* 0x000fe20007ffe9bb */
[----:B------:R-:W-:Y:S02]  /*b140*/  WARPGROUP.DEPBAR.LE gsb0, 0x0 ;  /* 0x00008000000079c5 */ /* 0x000fe40000010000 */
[----:B------:R-:W-:-:S06]  /*b150*/  WARPGROUP.ARRIVE ;  /* 0x00000000000079c5 */ /* 0x000fcc0000000000 */
[----:B------:R-:W-:Y:S01]  /*b160*/  HGMMA.64x64x16.F32.BF16 R24, gdesc[UR4], R24, gsb0 ;  /* 0x00e00000041879f0 */ /* 0x000fe20008001818 */
[----:B------:R-:W-:Y:S02]  /*b170*/  R2UR UR4, R58 ;  /* 0x000000003a0472ca */ /* 0x000fe400000e0000 */
[----:B------:R-:W-:Y:S02]  /*b180*/  R2UR UR5, R59 ;  /* 0x000000003b0572ca */ /* 0x000fe400000e0000 */
[----:B------:R-:W-:Y:S02]  /*b190*/  R2UR UR6, R20 ;  /* 0x00000000140672ca */ /* 0x000fe400000e0000 */
[----:B------:R-:W-:Y:S01]  /*b1a0*/  R2UR UR7, R21 ;  /* 0x00000000150772ca */ /* 0x000fe200000e0000 */
[----:B------:R-:W-:-:S05]  /*b1b0*/  IMAD R21, R185, 0x40, R190 ;  /* 0x00000040b9157824 */ /* 0x000fca00078e02be */
        /* <DEDUP_REMOVED lines=64> */
[C---:B------:R-:W-:Y:S02]  /*b5c0*/  ISETP.GT.AND P2, PT, R21.reuse, 0x10, PT ;  /* 0x000000101500780c */ /* 0x040fe40003f44270 */
[----:B------:R-:W-:Y:S02]  /*b5d0*/  FMNMX.FTZ R3, R30, R3, !PT ;  /* 0x000000031e037209 */ /* 0x000fe40007810000 */
[----:B------:R-:W-:Y:S02]  /*b5e0*/  FSEL R34, R34, -INF , P2 ;  /* 0xff80000022227808 */ /* 0x000fe40001000000 */
[C---:B------:R-:W-:Y:S02]  /*b5f0*/  ISETP.GT.AND P2, PT, R21.reuse, 0x18, PT ;  /* 0x000000181500780c */ /* 0x040fe40003f44270 */
[----:B------:R-:W-:Y:S02]  /*b600*/  ISETP.GT.AND P3, PT, R21, 0x29, PT ;  /* 0x000000291500780c */ /* 0x000fe40003f64270 */
[----:B------:R-:W-:-:S02]  /*b610*/  FSEL R38, R38, -INF , P2 ;  /* 0xff80000026267808 */ /* 0x000fc40001000000 */
[----:B------:R-:W-:Y:S02]  /*b620*/  ISETP.GT.AND P2, PT, R21, 0x20, PT ;  /* 0x000000201500780c */ /* 0x000fe40003f44270 */
[----:B0-----:R-:W-:Y:S02]  /*b630*/  FMNMX.FTZ R29, R57, R68, !PT ;  /* 0x00000044391d7209 */ /* 0x001fe40007810000 */
[----:B------:R-:W-:Y:S02]  /*b640*/  FSEL R68, R31, -INF , P1 ;  /* 0xff8000001f447808 */ /* 0x000fe40000800000 */
[----:B------:R-:W-:Y:S01]  /*b650*/  ISETP.GT.AND P1, PT, R21, 0x11, PT ;  /* 0x000000111500780c */ /* 0x000fe20003f24270 */
[----:B------:R-:W0:Y:S01]  /*b660*/  SHFL.BFLY PT, R0, R29, 0x1, 0x1f ;  /* 0x0c201f001d007f89 */ /* 0x000e2200000e0000 */
[----:B------:R-:W-:Y:S02]  /*b670*/  FMNMX.FTZ R3, R68, R3, !PT ;  /* 0x0000000344037209 */ /* 0x000fe40007810000 */
[----:B------:R-:W-:-:S02]  /*b680*/  FSEL R70, R35, -INF , P1 ;  /* 0xff80000023467808 */ /* 0x000fc40000800000 */
[----:B------:R-:W-:Y:S02]  /*b690*/  FMNMX.FTZ R3, R34, R3, !PT ;  /* 0x0000000322037209 */ /* 0x000fe40007810000 */
[----:B------:R-:W-:Y:S02]  /*b6a0*/  ISETP.GT.AND P1, PT, R21, 0x19, PT ;  /* 0x000000191500780c */ /* 0x000fe40003f24270 */
[----:B------:R-:W-:Y:S02]  /*b6b0*/  FMNMX.FTZ R3, R70, R3, !PT ;  /* 0x0000000346037209 */ /* 0x000fe40007810000 */
[----:B------:R-:W-:Y:S02]  /*b6c0*/  FSEL R72, R39, -INF , P1 ;  /* 0xff80000027487808 */ /* 0x000fe40000800000 */
[----:B------:R-:W-:Y:S02]  /*b6d0*/  ISETP.GT.AND P1, PT, R21, 0x21, PT ;  /* 0x000000211500780c */ /* 0x000fe40003f24270 */
[----:B------:R-:W-:-:S02]  /*b6e0*/  FSEL R42, R42, -INF , P2 ;  /* 0xff8000002a2a7808 */ /* 0x000fc40001000000 */
[----:B------:R-:W-:Y:S02]  /*b6f0*/  ISETP.GT.AND P2, PT, R21, 0x28, PT ;  /* 0x000000281500780c */ /* 0x000fe40003f44270 */
[----:B------:R-:W-:Y:S02]  /*b700*/  FSEL R74, R43, -INF , P1 ;  /* 0xff8000002b4a7808 */ /* 0x000fe40000800000 */
[----:B------:R-:W-:Y:S02]  /*b710*/  FSEL R46, R46, -INF , P2 ;  /* 0xff8000002e2e7808 */ /* 0x000fe40001000000 */
[----:B------:R-:W-:Y:S02]  /*b720*/  ISETP.GT.AND P1, PT, R21, 0x30, PT ;  /* 0x000000301500780c */ /* 0x000fe40003f24270 */
[----:B0-----:R-:W-:Y:S02]  /*b730*/  FMNMX.FTZ R0, R29, R0, !PT ;  /* 0x000000001d007209 */ /* 0x001fe40007810000 */
[----:B------:R-:W-:Y:S01]  /*b740*/  FMNMX.FTZ R29, R38, R3, !PT ;  /* 0x00000003261d7209 */ /* 0x000fe20007810000 */
[----:B------:R-:W-:Y:S01]  /*b750*/  IMAD.U32 R3, RZ, RZ, UR4 ;  /* 0x00000004ff037e24 */ /* 0x000fe2000f8e00ff */
[----:B------:R-:W-:-:S02]  /*b760*/  FSETP.NEU.FTZ.AND P4, PT, R0, -INF , PT ;  /* 0xff8000000000780b */ /* 0x000fc40003f9d000 */
[----:B------:R-:W-:Y:S01]  /*b770*/  FMNMX.FTZ R29, R72, R29, !PT ;  /* 0x0000001d481d7209 */ /* 0x000fe20007810000 */
[----:B------:R-:W-:Y:S01]  /*b780*/  FMUL.FTZ R31, R0, R3 ;  /* 0x00000003001f7220 */ /* 0x000fe20000410000 */
[----:B------:R-:W-:Y:S02]  /*b790*/  FSEL R76, R47, -INF , P3 ;  /* 0xff8000002f4c7808 */ /* 0x000fe40001800000 */
[----:B------:R-:W-:Y:S02]  /*b7a0*/  FMNMX.FTZ R29, R42, R29, !PT ;  /* 0x0000001d2a1d7209 */ /* 0x000fe40007810000 */
[----:B------:R-:W-:Y:S02]  /*b7b0*/  FSEL R31, R31, RZ, P4 ;  /* 0x000000ff1f1f7208 */ /* 0x000fe40002000000 */
[----:B------:R-:W-:Y:S02]  /*b7c0*/  FMNMX.FTZ R29, R74, R29, !PT ;  /* 0x0000001d4a1d7209 */ /* 0x000fe40007810000 */
        /* <DEDUP_REMOVED lines=30> */
[----:B------:R-:W0:Y:S01]  /*b9b0*/  MUFU.EX2 R33, R33 ;  /* 0x0000002100217308 */ /* 0x000e220000000800 */
[----:B------:R-:W1:Y:S07]  /*b9c0*/  SHFL.BFLY PT, R20, R29, 0x2, 0x1f ;  /* 0x0c401f001d147f89 */ /* 0x000e6e00000e0000 */
[----:B------:R-:W2:Y:S08]  /*b9d0*/  MUFU.EX2 R176, R176 ;  /* 0x000000b000b07308 */ /* 0x000eb00000000800 */
[----:B------:R-:W3:Y:S01]  /*b9e0*/  MUFU.EX2 R177, R177 ;  /* 0x000000b100b17308 */ /* 0x000ee20000000800 */
[----:B0-----:R-:W-:Y:S01]  /*b9f0*/  FADD.FTZ R226, R33, R152 ;  /* 0x0000009821e27221 */ /* 0x001fe20000010000 */
[----:B------:R-:W-:-:S06]  /*ba00*/  F2FP.BF16.F32.PACK_AB R152, R152, R33 ;  /* 0x000000219898723e */ /* 0x000fcc00000010ff */
[----:B------:R-:W-:Y:S01]  /*ba10*/  MUFU.EX2 R178, R178 ;  /* 0x000000b200b27308 */ /* 0x000fe20000000800 */
[----:B-1----:R-:W-:Y:S01]  /*ba20*/  FMNMX.FTZ R20, R29, R20, !PT ;  /* 0x000000141d147209 */ /* 0x002fe20007810000 */
[----:B--2---:R-:W-:-:S04]  /*ba30*/  FADD.FTZ R226, R176, R226 ;  /* 0x000000e2b0e27221 */ /* 0x004fc80000010000 */
[----:B------:R-:W0:Y:S02]  /*ba40*/  SHFL.BFLY PT, R21, R20, 0x1, 0x1f ;  /* 0x0c201f0014157f89 */ /* 0x000e2400000e0000 */
[----:B------:R-:W1:Y:S01]  /*ba50*/  MUFU.EX2 R179, R179 ;  /* 0x000000b300b37308 */ /* 0x000e620000000800 */
[C---:B---3--:R-:W-:Y:S01]  /*ba60*/  F2FP.BF16.F32.PACK_AB R154, R177.reuse, R176 ;  /* 0x000000b0b19a723e */ /* 0x048fe200000010ff */
[----:B------:R-:W-:-:S06]  /*ba70*/  FADD.FTZ R177, R177, R226 ;  /* 0x000000e2b1b17221 */ /* 0x000fcc0000010000 */
[----:B------:R-:W-:Y:S08]  /*ba80*/  MUFU.EX2 R180, R180 ;  /* 0x000000b400b47308 */ /* 0x000ff00000000800 */
[----:B------:R-:W2:Y:S01]  /*ba90*/  MUFU.EX2 R181, R181 ;  /* 0x000000b500b57308 */ /* 0x000ea20000000800 */
[----:B-1----:R-:W-:Y:S01]  /*baa0*/  F2FP.BF16.F32.PACK_AB R156, R179, R178 ;  /* 0x000000b2b39c723e */ /* 0x002fe200000010ff */
[----:B------:R-:W-:Y:S01]  /*bab0*/  FADD.FTZ R178, R178, R177 ;  /* 0x000000b1b2b27221 */ /* 0x000fe20000010000 */
[----:B0-----:R-:W-:-:S03]  /*bac0*/  FMNMX.FTZ R168, R20, R21, !PT ;  /* 0x0000001514a87209 */ /* 0x001fc60007810000 */
[----:B------:R-:W-:Y:S02]  /*bad0*/  FADD.FTZ R179, R179, R178 ;  /* 0x000000b2b3b37221 */ /* 0x000fe40000010000 */
[----:B------:R-:W-:Y:S01]  /*bae0*/  MUFU.EX2 R182, R182 ;  /* 0x000000b600b67308 */ /* 0x000fe20000000800 */
[C---:B------:R-:W-:Y:S01]  /*baf0*/  FSETP.NEU.FTZ.AND P1, PT, R168.reuse, -INF , PT ;  /* 0xff800000a800780b */ /* 0x040fe20003f3d000 */
[----:B------:R-:W-:-:S05]  /*bb00*/  FMUL.FTZ R20, R168, R3 ;  /* 0x00000003a8147220 */ /* 0x000fca0000410000 */
[----:B------:R-:W-:Y:S01]  /*bb10*/  FSEL R25, R20, RZ, P1 ;  /* 0x000000ff14197208 */ /* 0x000fe20000800000 */
[----:B------:R-:W0:Y:S01]  /*bb20*/  MUFU.EX2 R183, R183 ;  /* 0x000000b700b77308 */ /* 0x000e220000000800 */
[----:B------:R-:W-:Y:S01]  /*bb30*/  ISETP.NE.AND P1, PT, R61, RZ, PT ;  /* 0x000000ff3d00720c */ /* 0x000fe20003f25270 */
[----:B------:R-:W-:Y:S01]  /*bb40*/  IMAD R20, R18, 0x1000, R184 ;  /* 0x0000100012147824 */ /* 0x000fe200078e02b8 */
[----:B--2---:R-:W-:Y:S01]  /*bb50*/  F2FP.BF16.F32.PACK_AB R158, R181, R180 ;  /* 0x000000b4b59e723e */ /* 0x004fe200000010ff */
        /* <DEDUP_REMOVED lines=20> */
[C---:B------:R-:W-:Y:S01]  /*bca0*/  R2UR UR6, R20.reuse ;  /* 0x00000000140672ca */ /* 0x040fe200000e0000 */
[----:B------:R-:W-:Y:S01]  /*bcb0*/  VIADD R24, R20, 0x80 ;  /* 0x0000008014187836 */ /* 0x000fe20000000000 */
[----:B0-----:R-:W-:Y:S01]  /*bcc0*/  F2FP.BF16.F32.PACK_AB R160, R183, R182 ;  /* 0x000000b6b7a0723e */ /* 0x001fe200000010ff */
[----:B------:R-:W-:-:S02]  /*bcd0*/  IMAD.MOV.U32 R25, RZ, RZ, 0x40000040 ;  /* 0x40000040ff197424 */ /* 0x000fc400078e00ff */
[----:B------:R-:W-:Y:S01]  /*bce0*/  FADD.FTZ R180, R180, R179 ;  /* 0x000000b3b4b47221 */ /* 0x000fe20000010000 */
[----:B------:R-:W-:Y:S01]  /*bcf0*/  @!P1 VIADD R169, R169, 0x38860 ;  /* 0x00038860a9a99836 */ /* 0x000fe20000000000 */
[----:B------:R-:W0:Y:S01]  /*bd00*/  MUFU.EX2 R27, R27 ;  /* 0x0000001b001b7308 */ /* 0x000e220000000800 */
[----:B-1----:R-:W-:Y:S01]  /*bd10*/  IMAD.MOV.U32 R21, RZ, RZ, 0x40000040 ;  /* 0x40000040ff157424 */ /* 0x002fe200078e00ff */
[----:B------:R-:W-:Y:S01]  /*bd20*/  R2UR UR10, R24 ;  /* 0x00000000180a72ca */ /* 0x000fe200000e0000 */
[----:B------:R-:W-:Y:S01]  /*bd30*/  FADD.FTZ R181, R181, R180 ;  /* 0x000000b4b5b57221 */ /* 0x000fe20000010000 */
[----:B------:R-:W-:Y:S02]  /*bd40*/  R2UR UR11, R25 ;  /* 0x00000000190b72ca */ /* 0x000fe400000e0000 */
[----:B------:R-:W-:Y:S01]  /*bd50*/  R2UR UR7, R21 ;  /* 0x00000000150772ca */ /* 0x000fe200000e0000 */
[----:B------:R-:W-:Y:S01]  /*bd60*/  IMAD.MOV.U32 R21, RZ, RZ, 0x40000040 ;  /* 0x40000040ff157424 */ /* 0x000fe200078e00ff */
[----:B------:R-:W1:Y:S01]  /*bd70*/  MUFU.EX2 R200, R200 ;  /* 0x000000c800c87308 */ /* 0x000e620000000800 */
[----:B------:R-:W-:Y:S01]  /*bd80*/  FADD.FTZ R182, R182, R181 ;  /* 0x000000b5b6b67221 */ /* 0x000fe20000010000 */
[----:B------:R-:W-:-:S03]  /*bd90*/  @!P1 PRMT R169, RZ, 0x654, R169 ;  /* 0x00000654ffa99816 */ /* 0x000fc600000000a9 */
[----:B------:R-:W-:-:S03]  /*bda0*/  FADD.FTZ R183, R183, R182 ;  /* 0x000000b6b7b77221 */ /* 0x000fc60000010000 */
[----:B------:R-:W2:Y:S01]  /*bdb0*/  MUFU.EX2 R201, R201 ;  /* 0x000000c900c97308 */ /* 0x000ea20000000800 */
[----:B0-----:R-:W-:Y:S01]  /*bdc0*/  F2FP.BF16.F32.PACK_AB R153, R27, R26 ;  /* 0x0000001a1b99723e */ /* 0x001fe200000010ff */
[----:B------:R-:W-:-:S06]  /*bdd0*/  FADD.FTZ R230, R26, R27 ;  /* 0x0000001b1ae67221 */ /* 0x000fcc0000010000 */
[----:B------:R-:W-:Y:S01]  /*bde0*/  MUFU.EX2 R202, R202 ;  /* 0x000000ca00ca7308 */ /* 0x000fe20000000800 */
[----:B-1----:R-:W-:-:S07]  /*bdf0*/  FADD.FTZ R230, R200, R230 ;  /* 0x000000e6c8e67221 */ /* 0x002fce0000010000 */
[----:B------:R-:W0:Y:S01]  /*be00*/  MUFU.EX2 R203, R203 ;  /* 0x000000cb00cb7308 */ /* 0x000e220000000800 */
[C---:B--2---:R-:W-:Y:S01]  /*be10*/  F2FP.BF16.F32.PACK_AB R155, R201.reuse, R200 ;  /* 0x000000c8c99b723e */ /* 0x044fe200000010ff */
[----:B------:R-:W-:Y:S01]  /*be20*/  BAR.SYNC.DEFER_BLOCKING 0xf, 0x100 ;  /* 0x03c4000000007b1d */ /* 0x000fe20000010000 */
[----:B------:R-:W-:-:S05]  /*be30*/  FADD.FTZ R201, R201, R230 ;  /* 0x000000e6c9c97221 */ /* 0x000fca0000010000 */
[----:B------:R-:W-:Y:S08]  /*be40*/  MUFU.EX2 R204, R204 ;  /* 0x000000cc00cc7308 */ /* 0x000ff00000000800 */
[----:B------:R-:W1:Y:S01]  /*be50*/  MUFU.EX2 R205, R205 ;  /* 0x000000cd00cd7308 */ /* 0x000e620000000800 */
[----:B0-----:R-:W-:Y:S01]  /*be60*/  F2FP.BF16.F32.PACK_AB R157, R203, R202 ;  /* 0x000000cacb9d723e */ /* 0x001fe200000010ff */
[----:B------:R-:W-:-:S04]  /*be70*/  FADD.FTZ R202, R202, R201 ;  /* 0x000000c9caca7221 */ /* 0x000fc80000010000 */
[----:B------:R-:W-:Y:S02]  /*be80*/  FADD.FTZ R203, R203, R202 ;  /* 0x000000cacbcb7221 */ /* 0x000fe40000010000 */
[----:B------:R-:W0:Y:S01]  /*be90*/  MUFU.EX2 R186, R186 ;  /* 0x000000ba00ba7308 */ /* 0x000e220000000800 */
[----:B------:R2:W-:Y:S07]  /*bea0*/  STSM.16.M88.4 [R196+0x36400], R152 ;  /* 0x03640098c4007844 */ /* 0x0005ee0000000200 */
[----:B------:R-:W3:Y:S01]  /*beb0*/  MUFU.EX2 R198, R198 ;  /* 0x000000c600c67308 */ /* 0x000ee20000000800 */
[----:B-1----:R-:W-:Y:S01]  /*bec0*/  F2FP.BF16.F32.PACK_AB R159, R205, R204 ;  /* 0x000000cccd9f723e */ /* 0x002fe200000010ff */
[----:B------:R-:W-:-:S04]  /*bed0*/  FADD.FTZ R204, R204, R203 ;  /* 0x000000cbcccc7221 */ /* 0x000fc80000010000 */
[----:B------:R1:W-:Y:S01]  /*bee0*/  STSM.16.M88.4 [R210], R156 ;  /* 0x0000009cd2007844 */ /* 0x0003e20000000200 */
[----:B------:R-:W-:Y:S01]  /*bef0*/  FADD.FTZ R205, R205, R204 ;  /* 0x000000cccdcd7221 */ /* 0x000fe20000010000 */
[----:B------:R-:W-:Y:S01]  /*bf00*/  MUFU.EX2 R206, R206 ;  /* 0x000000ce00ce7308 */ /* 0x000fe20000000800 */
[----:B0-----:R-:W-:-:S07]  /*bf10*/  FADD.FTZ R183, R186, R183 ;  /* 0x000000b7bab77221 */ /* 0x001fce0000010000 */
[----:B------:R-:W0:Y:S01]  /*bf20*/  MUFU.EX2 R207, R207 ;  /* 0x000000cf00cf7308 */ /* 0x000e220000000800 */
[C---:B---3--:R-:W-:Y:S01]  /*bf30*/  F2FP.BF16.F32.PACK_AB R162, R198.reuse, R186 ;  /* 0x000000bac6a2723e */ /* 0x048fe200000010ff */
[----:B------:R-:W-:-:S06]  /*bf40*/  FADD.FTZ R198, R198, R183 ;  /* 0x000000b7c6c67221 */ /* 0x000fcc0000010000 */
        /* <DEDUP_REMOVED lines=19> */
[----:B0-----:R-:W-:-:S07]  /*c080*/  F2FP.BF16.F32.PACK_AB R166, R175, R173 ;  /* 0x000000adafa6723e */ /* 0x001fce00000010ff */
[----:B------:R-:W0:Y:S08]  /*c090*/  MUFU.EX2 R174, R174 ;  /* 0x000000ae00ae7308 */ /* 0x000e300000000800 */
[----:B------:R-:W4:Y:S01]  /*c0a0*/  MUFU.EX2 R170, R170 ;  /* 0x000000aa00aa7308 */ /* 0x000f220000000800 */
[----:B---3--:R-:W-:Y:S01]  /*c0b0*/  F2FP.BF16.F32.PACK_AB R165, R172, R225 ;  /* 0x000000e1aca5723e */ /* 0x008fe200000010ff */
[----:B------:R-:W-:-:S04]  /*c0c0*/  FADD.FTZ R225, R225, R224 ;  /* 0x000000e0e1e17221 */ /* 0x000fc80000010000 */
[----:B------:R-:W-:-:S04]  /*c0d0*/  FADD.FTZ R225, R172, R225 ;  /* 0x000000e1ace17221 */ /* 0x000fc80000010000 */
[----:B0-----:R-:W-:Y:S01]  /*c0e0*/  FADD.FTZ R225, R174, R225 ;  /* 0x000000e1aee17221 */ /* 0x001fe20000010000 */
[----:B----4-:R-:W-:-:S05]  /*c0f0*/  F2FP.BF16.F32.PACK_AB R167, R170, R174 ;  /* 0x000000aeaaa7723e */ /* 0x010fca00000010ff */
[----:B------:R1:W-:Y:S01]  /*c100*/  STSM.16.M88.4 [R209], R164 ;  /* 0x000000a4d1007844 */ /* 0x0003e20000000200 */
[----:B------:R-:W-:-:S06]  /*c110*/  WARPGROUP.ARRIVE ;  /* 0x00000000000079c5 */ /* 0x000fcc0000000000 */
[----:B------:R-:W-:Y:S03]  /*c120*/  HGMMA.64x256x16.F32.BF16 R24, R152, gdesc[UR4].tnspB, RZ, !UPT, gsb0 ;  /* 0x43e0000498187df0 */ /* 0x000fe6000c0018ff */
[----:B------:R-:W-:Y:S02]  /*c130*/  WARPGROUP.DEPBAR.LE gsb0, 0x0 ;  /* 0x00008000000079c5 */ /* 0x000fe40000010000 */
[----:B------:R-:W-:Y:S01]  /*c140*/  WARPGROUP.ARRIVE ;  /* 0x00000000000079c5 */ /* 0x000fe20000000000 */
[C---:B--2---:R-:W-:Y:S02]  /*c150*/  VIADD R152, R20.reuse, 0x100 ;  /* 0x0000010014987836 */ /* 0x044fe40000000000 */
[----:B------:R-:W-:Y:S02]  /*c160*/  IMAD.MOV.U32 R153, RZ, RZ, 0x40000040 ;  /* 0x40000040ff997424 */ /* 0x000fe400078e00ff */
[----:B------:R-:W-:-:S15]  /*c170*/  VIADD R20, R20, 0x180 ;  /* 0x0000018014147836 */ /* 0x000fde0000000000 */
[----:B------:R-:W-:-:S03]  /*c180*/  NOP ;  /* 0x0000000000007918 */ /* 0x000fc60000000000 */
        /* <DEDUP_REMOVED lines=12> */
[----:B------:R-:W-:Y:S01]  /*c250*/  LEA.HI R21, R21, R20, RZ, 0x6 ;  /* 0x0000001415157211 */ /* 0x000fe200078f30ff */
[----:B------:R-:W-:-:S03]  /*c260*/  FADD.FTZ R20, R170, R225 ;  /* 0x000000e1aa147221 */ /* 0x000fc60000010000 */
[----:B------:R-:W-:-:S04]  /*c270*/  SHF.R.S32.HI R21, RZ, 0x6, R21 ;  /* 0x00000006ff157819 */ /* 0x000fc80000011415 */
[----:B------:R-:W-:Y:S01]  /*c280*/  VIMNMX R211, RZ, R21, !PT ;  /* 0x00000015ffd37248 */ /* 0x000fe20007fe0100 */
[----:B------:R-:W-:-:S03]  /*c290*/  FADD.FTZ R21, R175, R198 ;  /* 0x000000c6af157221 */ /* 0x000fc60000010000 */
        /* <DEDUP_REMOVED lines=19> */
.L_x_6970:
[----:B------:R-:W-:-:S05]  /*c3d0*/  VIADD R18, R199, 0x1 ;  /* 0x00000001c7127836 */ /* 0x000fca0000000000 */
[----:B------:R-:W-:-:S04]  /*c3e0*/  ISETP.NE.AND P2, PT, R18, 0x2, PT ;  /* 0x000000021200780c */ /* 0x000fc80003f45270 */
[----:B------:R-:W-:Y:S02]  /*c3f0*/  SEL R0, RZ, 0x1, P2 ;  /* 0x00000001ff007807 */ /* 0x000fe40001000000 */
[----:B------:R-:W-:Y:S02]  /*c400*/  SEL R18, R18, RZ, P2 ;  /* 0x000000ff12127207 */ /* 0x000fe40001000000 */
[----:B------:R-:W-:Y:S01]  /*c410*/  LOP3.LUT R19, R19, R0, RZ, 0x3c, !PT ;  /* 0x0000000013137212 */ /* 0x000fe200078e3cff */
[----:B----4-:R-:W-:Y:S06]  /*c420*/  @!P0 BRA `(.L_x_6960) ;  /* 0x0000000000048947 */ /* 0x010fec0003800000 */
[----:B------:R-:W-:Y:S01]  /*c430*/  BPT.TRAP 0x1 ;  /* 0x000000040000795c */ /* 0x000fe20000300000 */
.L_x_6960:
[----:B------:R-:W-:Y:S01]  /*c440*/  IMAD R186, R18, 0x8, R2 ;  /* 0x0000000812ba7824 */ /* 0x000fe200078e0202 */
[----:B------:R-:W-:-:S04]  /*c450*/  SHF.L.U32 R3, R19, 0x1f, RZ ;  /* 0x0000001f13037819 */ /* 0x000fc800000006ff */
[----:B------:R0:W2:Y:S01]  /*c460*/  SYNCS.PHASECHK.TRANS64.TRYWAIT P2, [R186+URZ+0x38830], R3 ;  /* 0x03883003ba0075a7 */ /* 0x0000a2000804017f */
[----:B------:R-:W-:Y:S05]  /*c470*/  @!P0 BRA `(.L_x_6961) ;  /* 0x0000000000048947 */ /* 0x000fea0003800000 */
[----:B------:R-:W-:Y:S01]  /*c480*/  BPT.TRAP 0x1 ;  /* 0x000000040000795c */ /* 0x000fe20000300000 */
.L_x_6961:
[----:B------:R-:W-:Y:S01]  /*c490*/  BSSY B2, `(.L_x_6962) ;  /* 0x0000006000027945 */ /* 0x000fe20003800000 */
[----:B------:R-:W-:Y:S02]  /*c4a0*/  IMAD R202, R18, 0x200, R14 ;  /* 0x0000020012ca7824 */ /* 0x000fe400078e020e */
[----:B------:R-:W-:Y:S01]  /*c4b0*/  IMAD.MOV.U32 R203, RZ, RZ, 0x40000040 ;  /* 0x40000040ffcb7424 */ /* 0x000fe200078e00ff */
[----:B--2---:R-:W-:Y:S06]  /*c4c0*/  @P2 BRA `(.L_x_6963) ;  /* 0x0000000000082947 */ /* 0x004fec0003800000 */
[----:B------:R-:W2:Y:S02]  /*c4d0*/  SYNCS.PHASECHK.TRANS64.TRYWAIT P2, [R186+URZ+0x38830], R3 ;  /* 0x03883003ba0075a7 */ /* 0x000ea4000804017f */
[----:B--2---:R-:W-:Y:S05]  /*c4e0*/  @!P2 BRA `(.L_x_6964) ;  /* 0x0000010c00a4a947 */ /* 0x004fea0003800000 */
.L_x_6963:
[----:B------:R-:W-:Y:S05]  /*c4f0*/  BSYNC B2 ;  /* 0x0000000000027941 */ /* 0x000fea0003800000 */
.L_x_6962:
[C---:B------:R-:W-:Y:S01]  /*c500*/  R2UR UR6, R202.reuse ;  /* 0x00000000ca0672ca */ /* 0x040fe200000e0000 */
[----:B-1----:R-:W-:Y:S01]  /*c510*/  WARPGROUP.ARRIVE ;  /* 0x00000000000079c5 */ /* 0x002fe20000000000 */
        /* <DEDUP_REMOVED lines=34> */
.L_x_6965:
[----:B------:R1:W3:Y:S01]  /*c740*/  SYNCS.PHASECHK.TRANS64.TRYWAIT P2, [R186+URZ+0x38850], R3 ;  /* 0x03885003ba0075a7 */ /* 0x0002e2000804017f */
[----:B------:R-:W-:Y:S05]  /*c750*/  @!P0 BRA `(.L_x_6966) ;  /* 0x0000000000048947 */ /* 0x000fea0003800000 */
[----:B------:R-:W-:Y:S01]  /*c760*/  BPT.TRAP 0x1 ;  /* 0x000000040000795c */ /* 0x000fe20000300000 */
.L_x_6966:
[----:B------:R-:W-:Y:S04]  /*c770*/  BSSY B2, `(.L_x_6967) ;  /* 0x0000004000027945 */ /* 0x000fe80003800000 */
[----:B---3--:R-:W-:Y:S05]  /*c780*/  @P2 BRA `(.L_x_6968) ;  /* 0x0000000000082947 */ /* 0x008fea0003800000 */
[----:B------:R-:W3:Y:S02]  /*c790*/  SYNCS.PHASECHK.TRANS64.TRYWAIT P2, [R186+URZ+0x38850], R3 ;  /* 0x03885003ba0075a7 */ /* 0x000ee4000804017f */
[----:B---3--:R-:W-:Y:S05]  /*c7a0*/  @!P2 BRA `(.L_x_6969) ;  /* 0x0000010c0008a947 */ /* 0x008fea0003800000 */
.L_x_6968:
[----:B------:R-:W-:Y:S05]  /*c7b0*/  BSYNC B2 ;  /* 0x0000000000027941 */ /* 0x000fea0003800000 */
.L_x_6967:
[----:B------:R-:W-:Y:S01]  /*c7c0*/  IMAD R202, R18, 0x1000, R15 ;  /* 0x0000100012ca7824 */ /* 0x000fe200078e020f */
[----:B------:R-:W-:Y:S01]  /*c7d0*/  R2UR UR4, R6 ;  /* 0x00000000060472ca */ /* 0x000fe200000e0000 */
[----:B------:R-:W-:Y:S01]  /*c7e0*/  IMAD.MOV.U32 R203, RZ, RZ, 0x40000040 ;  /* 0x40000040ffcb7424 */ /* 0x000fe200078e00ff */
[----:B------:R-:W-:Y:S01]  /*c7f0*/  R2UR UR5, R7 ;  /* 0x00000000070572ca */ /* 0x000fe200000e0000 */
[----:B------:R-:W-:Y:S01]  /*c800*/  WARPGROUP.ARRIVE ;  /* 0x00000000000079c5 */ /* 0x000fe20000000000 */
[----:B------:R-:W-:Y:S01]  /*c810*/  R2UR UR6, R202 ;  /* 0x00000000ca0672ca */ /* 0x000fe200000e0000 */
[----:B------:R-:W-:Y:S01]  /*c820*/  VIADD R204, R6, 0x2 ;  /* 0x0000000206cc7836 */ /* 0x000fe20000000000 */
[----:B------:R-:W-:-:S03]  /*c830*/  R2UR UR7, R203 ;  /* 0x00000000cb0772ca */ /* 0x000fc600000e0000 */
[----:B------:R-:W4:Y:S01]  /*c840*/  S2R R0, SR_TID.X ;  /* 0x0000000000007919 */ /* 0x000f220000002100 */
[----:B------:R-:W-:Y:S01]  /*c850*/  MOV R205, 0x40000040 ;  /* 0x4000004000cd7802 */ /* 0x000fe20000000f00 */
[----:B------:R-:W-:Y:S02]  /*c860*/  VIADD R203, R202, 0x800 ;  /* 0x00000800cacb7836 */ /* 0x000fe40000000000 */
[----:B------:R-:W-:Y:S02]  /*c870*/  VIADD R206, R6, 0x800 ;  /* 0x0000080006ce7836 */ /* 0x000fe40000000000 */
[----:B0123--:R-:W-:Y:S02]  /*c880*/  IMAD.MOV.U32 R3, RZ, RZ, 0x4 ;  /* 0x00000004ff037424 */ /* 0x00ffe400078e00ff */
[----:B------:R-:W-:Y:S02]  /*c890*/  IMAD.MOV.U32 R207, RZ, RZ, 0x40000040 ;  /* 0x40000040ffcf7424 */ /* 0x000fe400078e00ff */
        /* <DEDUP_REMOVED lines=54> */
[----:B------:R-:W-:Y:S02]  /*cc00*/  IADD3 R204, R202, 0x202, RZ ;  /* 0x00000202cacc7810 */ /* 0x000fe40007ffe0ff */
[----:B------:R-:W-:Y:S01]  /*cc10*/  R2UR UR7, R205 ;  /* 0x00000000cd0772ca */ /* 0x000fe200000e0000 */
[----:B------:R-:W-:Y:S01]  /*cc20*/  IMAD.MOV.U32 R205, RZ, RZ, 0x40000040 ;  /* 0x40000040ffcd7424 */ /* 0x000fe200078e00ff */
[----:B------:R-:W-:Y:S01]  /*cc30*/  R2UR UR6, R204 ;  /* 0x00000000cc0672ca */ /* 0x000fe200000e0000 */
[----:B------:R-:W-:Y:S01]  /*cc40*/  VIADD R204, R6, 0x204 ;  /* 0x0000020406cc7836 */ /* 0x000fe20000000000 */
[----:B------:R-:W-:-:S02]  /*cc50*/  WARPGROUP.DEPBAR.LE gsb0, 0x0 ;  /* 0x00008000000079c5 */ /* 0x000fc40000010000 */
        /* <DEDUP_REMOVED lines=38> */
[----:B------:R-:W-:Y:S02]  /*cec0*/  MOV R205, 0x40000040 ;  /* 0x4000004000cd7802 */ /* 0x000fe40000000f00 */
[----:B------:R-:W-:Y:S01]  /*ced0*/  R2UR UR6, R204 ;  /* 0x00000000cc0672ca */ /* 0x000fe200000e0000 */
[----:B------:R-:W-:Y:S01]  /*cee0*/  VIADD R204, R6, 0x404 ;  /* 0x0000040406cc7836 */ /* 0x000fe20000000000 */
[----:B------:R-:W-:Y:S01]  /*cef0*/  R2UR UR7, R205 ;  /* 0x00000000cd0772ca */ /* 0x000fe200000e0000 */
[----:B------:R-:W-:Y:S01]  /*cf00*/  IMAD.MOV.U32 R205, RZ, RZ, 0x40000040 ;  /* 0x40000040ffcd7424 */ /* 0x000fe200078e00ff */
        /* <DEDUP_REMOVED lines=43> */
[----:B------:R-:W-:Y:S01]  /*d1c0*/  IADD3 R204, R6, 0x604, RZ ;  /* 0x0000060406cc7810 */ /* 0x000fe20007ffe0ff */
        /* <DEDUP_REMOVED lines=43> */
[----:B------:R-:W-:Y:S01]  /*d480*/  IMAD.IADD R204, R206, 0x1, R3 ;  /* 0x00000001cecc7824 */ /* 0x000fe200078e0203 */
[----:B------:R-:W-:-:S02]  /*d490*/  WARPGROUP.DEPBAR.LE gsb0, 0x0 ;  /* 0x00008000000079c5 */ /* 0x000fc40000010000 */
        /* <DEDUP_REMOVED lines=38> */
[----:B------:R-:W-:Y:S02]  /*d700*/  R2UR UR7, R205 ;  /* 0x00000000cd0772ca */ /* 0x000fe400000e0000 */
[----:B------:R-:W-:Y:S01]  /*d710*/  MOV R205, 0x40000040 ;  /* 0x4000004000cd7802 */ /* 0x000fe20000000f00 */
        /* <DEDUP_REMOVED lines=91> */
[----:B------:R-:W-:Y:S02]  /*dcd0*/  IMAD.MOV.U32 R207, RZ, RZ, 0x40000040 ;  /* 0x40000040ffcf7424 */ /* 0x000fe400078e00ff */
[----:B------:R-:W-:Y:S01]  /*dce0*/  IMAD.IADD R204, R0, 0x1, R206 ;  /* 0x0000000100cc7824 */ /* 0x000fe200078e02ce */
[----:B------:R-:W-:-:S02]  /*dcf0*/  WARPGROUP.DEPBAR.LE gsb0, 0x0 ;  /* 0x00008000000079c5 */ /* 0x000fc40000010000 */
[----:B------:R-:W-:-:S07]  /*dd00*/  WARPGROUP.ARRIVE ;  /* 0x00000000000079c5 */ /* 0x000fce0000000000 */
        /* <DEDUP_REMOVED lines=10> */
[----:B------:R-:W-:Y:S01]  /*ddb0*/  SEL R0, R0, 0x3e, P2 ;  /* 0x0000003e00007807 */ /* 0x000fe20001000000 */
[----:B------:R-:W-:-:S02]  /*ddc0*/  WARPGROUP.DEPBAR.LE gsb0, 0x0 ;  /* 0x00008000000079c5 */ /* 0x000fc40000010000 */
[----:B------:R-:W-:-:S08]  /*ddd0*/  WARPGROUP.ARRIVE ;  /* 0x00000000000079c5 */ /* 0x000fd00000000000 */
        /* <DEDUP_REMOVED lines=9> */
[----:B------:R-:W-:Y:S01]  /*de70*/  IMAD.MOV.U32 R205, RZ, RZ, 0x40000040 ;  /* 0x40000040ffcd7424 */ /* 0x000fe200078e00ff */
[----:B------:R-:W-:Y:S01]  /*de80*/  LOP3.LUT R203, R0, 0x6, RZ, 0xc0, !PT ;  /* 0x0000000600cb7812 */ /* 0x000fe200078ec0ff */
[----:B------:R-:W-:-:S02]  /*de90*/  IMAD.MOV.U32 R3, RZ, RZ, 0x1000 ;  /* 0x00001000ff037424 */ /* 0x000fc400078e00ff */
[----:B------:R-:W-:-:S03]  /*dea0*/  IMAD.MOV.U32 R0, RZ, RZ, -0x40 ;  /* 0xffffffc0ff007424 */ /* 0x000fc600078e00ff */
[----:B------:R-:W-:Y:S01]  /*deb0*/  SEL R3, R3, 0xf80, P2 ;  /* 0x00000f8003037807 */ /* 0x000fe20001000000 */
[----:B------:R-:W-:-:S03]  /*dec0*/  IMAD R0, R197, R0, 0x1 ;  /* 0x00000001c5007424 */ /* 0x000fc600078e0200 */
[----:B------:R-:W-:Y:S01]  /*ded0*/  LOP3.LUT R3, R3, 0x1e00, RZ, 0xc0, !PT ;  /* 0x00001e0003037812 */ /* 0x000fe200078ec0ff */
[----:B------:R-:W-:-:S03]  /*dee0*/  IMAD R0, R185, 0x40, R0 ;  /* 0x00000040b9007824 */ /* 0x000fc600078e0200 */
        /* <DEDUP_REMOVED lines=10> */
[----:B------:R-:W-:Y:S01]  /*df90*/  IMAD.MOV.U32 R203, RZ, RZ, 0x40000040 ;  /* 0x40000040ffcb7424 */ /* 0x000fe200078e00ff */
[----:B------:R-:W-:-:S04]  /*dfa0*/  IADD3 R3, -R187, R0, R194 ;  /* 0x00000000bb037210 */ /* 0x000fc80007ffe1c2 */
[----:B------:R-:W-:-:S04]  /*dfb0*/  IADD3 R0, R190, R3, -R192 ;  /* 0x00000003be007210 */ /* 0x000fc80007ffe8c0 */
[C---:B------:R-:W-:Y:S02]  /*dfc0*/  ISETP.GT.AND P2, PT, R0.reuse, RZ, PT ;  /* 0x000000ff0000720c */ /* 0x040fe40003f44270 */
[----:B------:R-:W-:Y:S01]  /*dfd0*/  ISETP.GT.AND P3, PT, R0, 0x1, PT ;  /* 0x000000010000780c */ /* 0x000fe20003f64270 */
        /* <DEDUP_REMOVED lines=41> */
[C---:B------:R-:W-:Y:S02]  /*e270*/  ISETP.GT.AND P3, PT, R0.reuse, 0x29, PT ;  /* 0x000000290000780c */ /* 0x040fe40003f64270 */
[----:B------:R-:W-:Y:S02]  /*e280*/  FMNMX.FTZ R172, R169, R202, !PT ;  /* 0x000000caa9ac7209 */ /* 0x000fe40007810000 */
[----:B------:R-:W-:Y:S02]  /*e290*/  ISETP.GT.AND P2, PT, R0, 0x30, PT ;  /* 0x000000300000780c */ /* 0x000fe40003f44270 */
[----:B------:R-:W-:Y:S01]  /*e2a0*/  FSEL R202, R173, -INF , P3 ;  /* 0xff800000adca7808 */ /* 0x000fe20001800000 */
[----:B------:R-:W-:Y:S01]  /*e2b0*/  IMAD.MOV.U32 R173, RZ, RZ, 0x40000040 ;  /* 0x40000040ffad7424 */ /* 0x000fe200078e00ff */
        /* <DEDUP_REMOVED lines=13> */
[----:B------:R-:W-:Y:S01]  /*e390*/  FMNMX.FTZ R203, R181, R172, !PT ;  /* 0x000000acb5cb7209 */ /* 0x000fe20007810000 */
[----:B------:R-:W-:Y:S01]  /*e3a0*/  IMAD R172, R18, 0x1000, R184 ;  /* 0x0000100012ac7824 */ /* 0x000fe200078e02b8 */
[C---:B------:R-:W-:Y:S02]  /*e3b0*/  ISETP.GT.AND P3, PT, R0.reuse, RZ, PT ;  /* 0x000000ff0000720c */ /* 0x040fe40003f64270 */
[----:B------:R-:W-:Y:S01]  /*e3c0*/  ISETP.GT.AND P6, PT, R0, 0x1, PT ;  /* 0x000000010000780c */ /* 0x000fe20003fc4270 */
[----:B------:R-:W0:Y:S01]  /*e3d0*/  SHFL.BFLY PT, R204, R203, 0x2, 0x1f ;  /* 0x0c401f00cbcc7f89 */ /* 0x000e2200000e0000 */
[----:B------:R-:W-:Y:S02]  /*e3e0*/  FSEL R154, R154, -INF , P3 ;  /* 0xff8000009a9a7808 */ /* 0x000fe40001800000 */
[C---:B------:R-:W-:Y:S02]  /*e3f0*/  ISETP.GT.AND P2, PT, R0.reuse, 0x9, PT ;  /* 0x000000090000780c */ /* 0x040fe40003f44270 */
[----:B------:R-:W-:-:S02]  /*e400*/  ISETP.GT.AND P5, PT, R0, 0x8, PT ;  /* 0x000000080000780c */ /* 0x000fc40003fa4270 */
[----:B------:R-:W-:Y:S02]  /*e410*/  FSEL R155, R155, -INF , P6 ;  /* 0xff8000009b9b7808 */ /* 0x000fe40003000000 */
[C---:B------:R-:W-:Y:S02]  /*e420*/  ISETP.GT.AND P4, PT, R0.reuse, 0x10, PT ;  /* 0x000000100000780c */ /* 0x040fe40003f84270 */
[----:B------:R-:W-:Y:S02]  /*e430*/  FSEL R159, R159, -INF , P2 ;  /* 0xff8000009f9f7808 */ /* 0x000fe40001000000 */
[----:B------:R-:W-:Y:S02]  /*e440*/  ISETP.GT.AND P2, PT, R0, 0x20, PT ;  /* 0x000000200000780c */ /* 0x000fe40003f44270 */
[----:B------:R-:W-:Y:S02]  /*e450*/  FSEL R158, R158, -INF , P5 ;  /* 0xff8000009e9e7808 */ /* 0x000fe40002800000 */
[----:B------:R-:W-:-:S02]  /*e460*/  FSEL R162, R162, -INF , P4 ;  /* 0xff800000a2a27808 */ /* 0x000fc40002000000 */
[C---:B------:R-:W-:Y:S02]  /*e470*/  ISETP.GT.AND P4, PT, R0.reuse, 0x21, PT ;  /* 0x000000210000780c */ /* 0x040fe40003f84270 */
[C---:B------:R-:W-:Y:S02]  /*e480*/  ISETP.GT.AND P3, PT, R0.reuse, 0x11, PT ;  /* 0x000000110000780c */ /* 0x040fe40003f64270 */
[----:B------:R-:W-:Y:S02]  /*e490*/  ISETP.GT.AND P6, PT, R0, 0x18, PT ;  /* 0x000000180000780c */ /* 0x000fe40003fc4270 */
[----:B0-----:R-:W-:Y:S02]  /*e4a0*/  FMNMX.FTZ R3, R203, R204, !PT ;  /* 0x000000cccb037209 */ /* 0x001fe40007810000 */
[----:B------:R-:W-:Y:S02]  /*e4b0*/  FMNMX.FTZ R204, R154, R200, !PT ;  /* 0x000000c89acc7209 */ /* 0x000fe40007810000 */
[----:B------:R-:W-:-:S02]  /*e4c0*/  FSEL R203, R170, -INF , P2 ;  /* 0xff800000aacb7808 */ /* 0x000fc40001000000 */
[----:B------:R-:W-:Y:S02]  /*e4d0*/  FMNMX.FTZ R205, R155, R204, !PT ;  /* 0x000000cc9bcd7209 */ /* 0x000fe40007810000 */
[----:B------:R-:W-:Y:S02]  /*e4e0*/  FSEL R204, R171, -INF , P4 ;  /* 0xff800000abcc7808 */ /* 0x000fe40002000000 */
[----:B------:R-:W-:Y:S02]  /*e4f0*/  FMNMX.FTZ R170, R158, R205, !PT ;  /* 0x000000cd9eaa7209 */ /* 0x000fe40007810000 */
[----:B------:R-:W-:Y:S02]  /*e500*/  FSEL R163, R163, -INF , P3 ;  /* 0xff800000a3a37808 */ /* 0x000fe40001800000 */
[----:B------:R-:W-:Y:S02]  /*e510*/  FMNMX.FTZ R171, R159, R170, !PT ;  /* 0x000000aa9fab7209 */ /* 0x000fe40007810000 */
[----:B------:R-:W-:-:S02]  /*e520*/  ISETP.GT.AND P5, PT, R0, 0x19, PT ;  /* 0x000000190000780c */ /* 0x000fc40003fa4270 */
[----:B------:R-:W-:Y:S02]  /*e530*/  FMNMX.FTZ R170, R162, R171, !PT ;  /* 0x000000aba2aa7209 */ /* 0x000fe40007810000 */
[----:B------:R-:W-:Y:S02]  /*e540*/  FSEL R166, R166, -INF , P6 ;  /* 0xff800000a6a67808 */ /* 0x000fe40003000000 */
[----:B------:R-:W-:Y:S02]  /*e550*/  FMNMX.FTZ R171, R163, R170, !PT ;  /* 0x000000aaa3ab7209 */ /* 0x000fe40007810000 */
[----:B------:R-:W-:Y:S02]  /*e560*/  FSEL R167, R167, -INF , P5 ;  /* 0xff800000a7a77808 */ /* 0x000fe40002800000 */
[----:B------:R-:W-:Y:S02]  /*e570*/  FMNMX.FTZ R170, R166, R171, !PT ;  /* 0x000000aba6aa7209 */ /* 0x000fe40007810000 */
[----:B------:R-:W-:-:S02]  /*e580*/  ISETP.GT.AND P3, PT, R0, 0x28, PT ;  /* 0x000000280000780c */ /* 0x000fc40003f64270 */
[----:B------:R-:W-:Y:S02]  /*e590*/  FMNMX.FTZ R170, R167, R170, !PT ;  /* 0x000000aaa7aa7209 */ /* 0x000fe40007810000 */
[----:B------:R-:W-:Y:S02]  /*e5a0*/  ISETP.GT.AND P6, PT, R0, 0x29, PT ;  /* 0x000000290000780c */ /* 0x000fe40003fc4270 */
[----:B------:R-:W-:Y:S02]  /*e5b0*/  FMNMX.FTZ R171, R203, R170, !PT ;  /* 0x000000aacbab7209 */ /* 0x000fe40007810000 */
        /* <DEDUP_REMOVED lines=8> */
[----:B------:R-:W-:-:S02]  /*e640*/  R2UR UR7, R173 ;  /* 0x00000000ad0772ca */ /* 0x000fc400000e0000 */
[----:B------:R-:W0:Y:S01]  /*e650*/  SHFL.BFLY PT, R173, R3, 0x1, 0x1f ;  /* 0x0c201f0003ad7f89 */ /* 0x000e2200000e0000 */
        /* <DEDUP_REMOVED lines=8> */
[----:B------:R-:W-:Y:S02]  /*e6e0*/  R2UR UR6, R172 ;  /* 0x00000000ac0672ca */ /* 0x000fe400000e0000 */
[----:B------:R-:W-:-:S05]  /*e6f0*/  FMNMX.FTZ R174, R226, R171, !PT ;  /* 0x000000abe2ae7209 */ /* 0x000fca0007810000 */
[----:B------:R-:W1:Y:S01]  /*e700*/  SHFL.BFLY PT, R175, R174, 0x2, 0x1f ;  /* 0x0c401f00aeaf7f89 */ /* 0x000e6200000e0000 */
[----:B0-----:R-:W-:Y:S01]  /*e710*/  FMNMX.FTZ R0, R3, R173, !PT ;  /* 0x000000ad03007209 */ /* 0x001fe20007810000 */
[----:B------:R-:W-:-:S03]  /*e720*/  IMAD.U32 R3, RZ, RZ, UR4 ;  /* 0x00000004ff037e24 */ /* 0x000fc6000f8e00ff */
[C---:B------:R-:W-:Y:S01]  /*e730*/  FSETP.NEU.FTZ.AND P6, PT, R0.reuse, -INF , PT ;  /* 0xff8000000000780b */ /* 0x040fe20003fdd000 */
[----:B------:R-:W-:-:S05]  /*e740*/  FMUL.FTZ R207, R0, R3 ;  /* 0x0000000300cf7220 */ /* 0x000fca0000410000 */
[----:B------:R-:W-:-:S05]  /*e750*/  FSEL R207, R207, RZ, P6 ;  /* 0x000000ffcfcf7208 */ /* 0x000fca0003000000 */
[-CC-:B------:R-:W-:Y:S01]  /*e760*/  FFMA.FTZ R183, R157, R3.reuse, -R207.reuse ;  /* 0x000000039db77223 */ /* 0x180fe200000108cf */
[-CC-:B------:R-:W-:Y:S01]  /*e770*/  FFMA.FTZ R157, R160, R3.reuse, -R207.reuse ;  /* 0x00000003a09d7223 */ /* 0x180fe200000108cf */
[-CC-:B------:R-:W-:Y:S01]  /*e780*/  FFMA.FTZ R160, R161, R3.reuse, -R207.reuse ;  /* 0x00000003a1a07223 */ /* 0x180fe200000108cf */
[-CC-:B------:R-:W-:Y:S01]  /*e790*/  FFMA.FTZ R173, R168, R3.reuse, -R207.reuse ;  /* 0x00000003a8ad7223 */ /* 0x180fe200000108cf */
[-CC-:B------:R-:W-:Y:S01]  /*e7a0*/  FFMA.FTZ R170, R164, R3.reuse, -R207.reuse ;  /* 0x00000003a4aa7223 */ /* 0x180fe200000108cf */
[-CC-:B------:R-:W-:Y:S01]  /*e7b0*/  FFMA.FTZ R178, R180, R3.reuse, -R207.reuse ;  /* 0x00000003b4b27223 */ /* 0x180fe200000108cf */
[-CC-:B------:R-:W-:Y:S01]  /*e7c0*/  FFMA.FTZ R152, R152, R3.reuse, -R207.reuse ;  /* 0x0000000398987223 */ /* 0x180fe200000108cf */
[--C-:B------:R-:W-:Y:S01]  /*e7d0*/  FFMA.FTZ R171, R165, R3, -R207.reuse ;  /* 0x00000003a5ab7223 */ /* 0x100fe200000108cf */
[----:B-1----:R-:W-:Y:S01]  /*e7e0*/  FMNMX.FTZ R161, R174, R175, !PT ;  /* 0x000000afaea17209 */ /* 0x002fe20007810000 */
[----:B------:R-:W-:Y:S01]  /*e7f0*/  FFMA.FTZ R179, R181, R3, -R207 ;  /* 0x00000003b5b37223 */ /* 0x000fe200000108cf */
[----:B------:R-:W-:-:S02]  /*e800*/  IMAD.MOV R165, RZ, RZ, -R195 ;  /* 0x000000ffffa57224 */ /* 0x000fc400078e0ac3 */
[-CC-:B------:R-:W-:Y:S01]  /*e810*/  FFMA.FTZ R153, R153, R3.reuse, -R207.reuse ;  /* 0x0000000399997223 */ /* 0x180fe200000108cf */
[----:B------:R-:W-:Y:S01]  /*e820*/  MUFU.EX2 R152, R152 ;  /* 0x0000009800987308 */ /* 0x000fe20000000800 */
[----:B------:R-:W0:Y:S01]  /*e830*/  SHFL.BFLY PT, R168, R161, 0x1, 0x1f ;  /* 0x0c201f00a1a87f89 */ /* 0x000e2200000e0000 */
        /* <DEDUP_REMOVED lines=8> */
[----:B------:R-:W-:Y:S01]  /*e8c0*/  MUFU.EX2 R183, R183 ;  /* 0x000000b700b77308 */ /* 0x000fe20000000800 */
[----:B0-----:R-:W-:-:S04]  /*e8d0*/  FMNMX.FTZ R168, R161, R168, !PT ;  /* 0x000000a8a1a87209 */ /* 0x001fc80007810000 */
        /* <DEDUP_REMOVED lines=11> */
[----:B------:R-:W-:Y:S01]  /*e990*/  FSEL R163, R168, RZ, P2 ;  /* 0x000000ffa8a37208 */ /* 0x000fe20001000000 */
[----:B------:R-:W-:Y:S01]  /*e9a0*/  FFMA.FTZ R154, R154, R3, -R164 ;  /* 0x000000039a9a7223 */ /* 0x000fe200000108a4 */
[----:B------:R-:W-:Y:S01]  /*e9b0*/  ISETP.NE.AND P2, PT, R192, R165, PT ;  /* 0x000000a5c000720c */ /* 0x000fe20003f45270 */
[----:B------:R-:W-:Y:S01]  /*e9c0*/  FMUL.FTZ R162, R162, R3 ;  /* 0x00000003a2a27220 */ /* 0x000fe20000410000 */
[----:B------:R-:W-:Y:S01]  /*e9d0*/  MUFU.EX2 R161, R161 ;  /* 0x000000a100a17308 */ /* 0x000fe20000000800 */
[----:B------:R-:W-:Y:S01]  /*e9e0*/  FADD.FTZ R166, -R163, R200 ;  /* 0x000000c8a3a67221 */ /* 0x000fe20000010100 */
[----:B------:R-:W-:-:S02]  /*e9f0*/  @!P1 VIADD R163, R186, 0x38840 ;  /* 0x00038840baa39836 */ /* 0x000fc40000000000 */
[-CC-:B------:R-:W-:Y:S01]  /*ea00*/  FFMA.FTZ R204, R204, R3.reuse, -R164.reuse ;  /* 0x00000003cccc7223 */ /* 0x180fe200000108a4 */
[-CC-:B------:R-:W-:Y:S01]  /*ea10*/  FFMA.FTZ R201, R167, R3.reuse, -R164.reuse ;  /* 0x00000003a7c97223 */ /* 0x180fe200000108a4 */
[-C--:B------:R-:W-:Y:S01]  /*ea20*/  FMUL.FTZ R166, R166, R3.reuse ;  /* 0x00000003a6a67220 */ /* 0x080fe20000410000 */
[-CC-:B------:R-:W-:Y:S01]  /*ea30*/  FFMA.FTZ R167, R205, R3.reuse, -R164.reuse ;  /* 0x00000003cda77223 */ /* 0x180fe200000108a4 */
[----:B------:R-:W-:Y:S01]  /*ea40*/  @!P1 PRMT R165, RZ, 0x654, R163 ;  /* 0x00000654ffa59816 */ /* 0x000fe200000000a3 */
[----:B------:R-:W0:Y:S01]  /*ea50*/  MUFU.EX2 R162, R162 ;  /* 0x000000a200a27308 */ /* 0x000e220000000800 */
[-CC-:B------:R-:W-:Y:S01]  /*ea60*/  FFMA.FTZ R159, R159, R3.reuse, -R164.reuse ;  /* 0x000000039f9f7223 */ /* 0x180fe200000108a4 */
[-CC-:B------:R-:W-:Y:S01]  /*ea70*/  FFMA.FTZ R202, R203, R3.reuse, -R164.reuse ;  /* 0x00000003cbca7223 */ /* 0x180fe200000108a4 */
[----:B------:R1:W-:Y:S01]  /*ea80*/  @!P1 SYNCS.ARRIVE.TRANS64.RED.A1T0 RZ, [R165+URZ], RZ ;  /* 0x000000ffa5ff99a7 */ /* 0x0003e2000810043f */
[-CC-:B------:R-:W-:Y:S01]  /*ea90*/  FFMA.FTZ R206, R206, R3.reuse, -R164.reuse ;  /* 0x00000003cece7223 */ /* 0x180fe200000108a4 */
[-CC-:B------:R-:W-:Y:S01]  /*eaa0*/  FFMA.FTZ R200, R224, R3.reuse, -R164.reuse ;  /* 0x00000003e0c87223 */ /* 0x180fe200000108a4 */
[-CC-:B------:R-:W-:Y:S01]  /*eab0*/  FFMA.FTZ R225, R225, R3.reuse, -R164.reuse ;  /* 0x00000003e1e17223 */ /* 0x180fe200000108a4 */
[----:B------:R-:W-:Y:S01]  /*eac0*/  FFMA.FTZ R205, R226, R3, -R164 ;  /* 0x00000003e2cd7223 */ /* 0x000fe200000108a4 */
[----:B------:R-:W2:Y:S01]  /*ead0*/  MUFU.EX2 R163, R166 ;  /* 0x000000a600a37308 */ /* 0x000ea20000000800 */
[----:B------:R-:W-:-:S02]  /*eae0*/  @!P1 VIADD R186, R186, 0x38860 ;  /* 0x00038860baba9836 */ /* 0x000fc40000000000 */
[----:B-1----:R-:W-:-:S03]  /*eaf0*/  @!P2 IMAD R165, R199, 0x40, R190 ;  /* 0x00000040c7a5a824 */ /* 0x002fc600078e02be */
[----:B------:R-:W-:Y:S01]  /*eb00*/  @!P1 PRMT R186, RZ, 0x654, R186 ;  /* 0x00000654ffba9816 */ /* 0x000fe200000000ba */
[----:B------:R-:W-:Y:S01]  /*eb10*/  @!P2 IMAD R165, R165, 0x4, R2 ;  /* 0x00000004a5a5a824 */ /* 0x000fe200078e0202 */
[----:B------:R-:W1:Y:S01]  /*eb20*/  MUFU.EX2 R154, R154 ;  /* 0x0000009a009a7308 */ /* 0x000e620000000800 */
[-C--:B0-----:R-:W-:Y:S01]  /*eb30*/  FMUL.FTZ R24, R24, R162.reuse ;  /* 0x000000a218187220 */ /* 0x081fe20000410000 */
[-C--:B------:R-:W-:Y:S01]  /*eb40*/  FMUL.FTZ R25, R25, R162.reuse ;  /* 0x000000a219197220 */ /* 0x080fe20000410000 */
[-C--:B------:R-:W-:Y:S01]  /*eb50*/  FMUL.FTZ R28, R28, R162.reuse ;  /* 0x000000a21c1c7220 */ /* 0x080fe20000410000 */
[----:B------:R0:W-:Y:S01]  /*eb60*/  @!P2 STS [R165+0x38400], R162 ;  /* 0x038400a2a500a388 */ /* 0x0001e20000000800 */
[-C--:B------:R-:W-:Y:S01]  /*eb70*/  FMUL.FTZ R29, R29, R162.reuse ;  /* 0x000000a21d1d7220 */ /* 0x080fe20000410000 */
[-C--:B------:R-:W-:Y:S01]  /*eb80*/  FMUL.FTZ R32, R32, R162.reuse ;  /* 0x000000a220207220 */ /* 0x080fe20000410000 */
[-C--:B------:R-:W-:Y:S01]  /*eb90*/  FMUL.FTZ R33, R33, R162.reuse ;  /* 0x000000a221217220 */ /* 0x080fe20000410000 */
[----:B------:R3:W-:Y:S01]  /*eba0*/  MUFU.EX2 R198, R204 ;  /* 0x000000cc00c67308 */ /* 0x0007e20000000800 */
[----:B--2---:R2:W-:Y:S01]  /*ebb0*/  @!P2 STS [R165+0x38420], R163 ;  /* 0x038420a3a500a388 */ /* 0x0045e20000000800 */
[-C--:B------:R-:W-:Y:S01]  /*ebc0*/  FMUL.FTZ R36, R36, R162.reuse ;  /* 0x000000a224247220 */ /* 0x080fe20000410000 */
[-C--:B------:R-:W-:Y:S01]  /*ebd0*/  FMUL.FTZ R37, R37, R162.reuse ;  /* 0x000000a225257220 */ /* 0x080fe20000410000 */
[-C--:B------:R-:W-:Y:S01]  /*ebe0*/  FMUL.FTZ R40, R40, R162.reuse ;  /* 0x000000a228287220 */ /* 0x080fe20000410000 */
[-C--:B------:R-:W-:Y:S01]  /*ebf0*/  FMUL.FTZ R41, R41, R162.reuse ;  /* 0x000000a229297220 */ /* 0x080fe20000410000 */
[-C--:B------:R-:W-:Y:S01]  /*ec00*/  FMUL.FTZ R44, R44, R162.reuse ;  /* 0x000000a22c2c7220 */ /* 0x080fe20000410000 */
[----:B------:R-:W-:Y:S01]  /*ec10*/  FMUL.FTZ R45, R45, R162 ;  /* 0x000000a22d2d7220 */ /* 0x000fe20000410000 */
[----:B------:R-:W4:Y:S01]  /*ec20*/  MUFU.EX2 R155, R155 ;  /* 0x0000009b009b7308 */ /* 0x000f220000000800 */
[----:B---3--:R-:W-:Y:S01]  /*ec30*/  FFMA.FTZ R204, R182, R3, -R164 ;  /* 0x00000003b6cc7223 */ /* 0x008fe200000108a4 */
[----:B------:R-:W-:Y:S01]  /*ec40*/  FFMA.FTZ R164, R162, R21, R152 ;  /* 0x00000015a2a47223 */ /* 0x000fe20000010098 */
[----:B------:R-:W-:Y:S01]  /*ec50*/  F2FP.BF16.F32.PACK_AB R152, R153, R152 ;  /* 0x000000989998723e */ /* 0x000fe200000010ff */
[----:B-1----:R-:W-:Y:S01]  /*ec60*/  FFMA.FTZ R20, R163, R20, R154 ;  /* 0x00000014a3147223 */ /* 0x002fe2000001009a */
[----:B------:R-:W-:Y:S01]  /*ec70*/  FMUL.FTZ R48, R48, R162 ;  /* 0x000000a230307220 */ /* 0x000fe20000410000 */
[----:B------:R-:W-:Y:S01]  /*ec80*/  FADD.FTZ R21, R153, R164 ;  /* 0x000000a499157221 */ /* 0x000fe20000010000 */
[----:B------:R-:W-:Y:S01]  /*ec90*/  F2FP.BF16.F32.PACK_AB R153, R161, R154 ;  /* 0x0000009aa199723e */ /* 0x000fe200000010ff */
[----:B------:R-:W1:Y:S01]  /*eca0*/  MUFU.EX2 R159, R159 ;  /* 0x0000009f009f7308 */ /* 0x000e620000000800 */
[----:B------:R-:W-:Y:S01]  /*ecb0*/  F2FP.BF16.F32.PACK_AB R154, R183, R156 ;  /* 0x0000009cb79a723e */ /* 0x000fe200000010ff */
[----:B------:R-:W-:Y:S01]  /*ecc0*/  FADD.FTZ R164, R156, R21 ;  /* 0x000000159ca47221 */ /* 0x000fe20000010000 */
[----:B------:R-:W-:Y:S01]  /*ecd0*/  FADD.FTZ R20, R161, R20 ;  /* 0x00000014a1147221 */ /* 0x000fe20000010000 */
[-C--:B------:R-:W-:Y:S01]  /*ece0*/  FMUL.FTZ R49, R49, R162.reuse ;  /* 0x000000a231317220 */ /* 0x080fe20000410000 */
[-C--:B------:R-:W-:Y:S01]  /*ecf0*/  FMUL.FTZ R52, R52, R162.reuse ;  /* 0x000000a234347220 */ /* 0x080fe20000410000 */
[----:B------:R-:W-:Y:S01]  /*ed00*/  FADD.FTZ R164, R183, R164 ;  /* 0x000000a4b7a47221 */ /* 0x000fe20000010000 */
[-C--:B------:R-:W-:Y:S01]  /*ed10*/  FMUL.FTZ R53, R53, R162.reuse ;  /* 0x000000a235357220 */ /* 0x080fe20000410000 */
[----:B------:R-:W3:Y:S01]  /*ed20*/  MUFU.EX2 R160, R160 ;  /* 0x000000a000a07308 */ /* 0x000ee20000000800 */
[----:B----4-:R-:W-:Y:S01]  /*ed30*/  FADD.FTZ R20, R155, R20 ;  /* 0x000000149b147221 */ /* 0x010fe20000010000 */
[----:B------:R-:W-:Y:S01]  /*ed40*/  FADD.FTZ R203, R157, R164 ;  /* 0x000000a49dcb7221 */ /* 0x000fe20000010000 */
[-C--:B------:R-:W-:Y:S01]  /*ed50*/  FMUL.FTZ R56, R56, R162.reuse ;  /* 0x000000a238387220 */ /* 0x080fe20000410000 */
[-C--:B------:R-:W-:Y:S01]  /*ed60*/  FMUL.FTZ R57, R57, R162.reuse ;  /* 0x000000a239397220 */ /* 0x080fe20000410000 */
[-C--:B------:R-:W-:Y:S01]  /*ed70*/  FMUL.FTZ R60, R60, R162.reuse ;  /* 0x000000a23c3c7220 */ /* 0x080fe20000410000 */
[-C--:B------:R-:W-:Y:S01]  /*ed80*/  FMUL.FTZ R61, R61, R162.reuse ;  /* 0x000000a23d3d7220 */ /* 0x080fe20000410000 */
[-C--:B------:R-:W-:Y:S01]  /*ed90*/  FMUL.FTZ R64, R64, R162.reuse ;  /* 0x000000a240407220 */ /* 0x080fe20000410000 */
[----:B------:R-:W-:Y:S01]  /*eda0*/  MUFU.EX2 R158, R158 ;  /* 0x0000009e009e7308 */ /* 0x000fe20000000800 */
[C---:B-1----:R-:W-:Y:S01]  /*edb0*/  FADD.FTZ R21, R159.reuse, R20 ;  /* 0x000000149f157221 */ /* 0x042fe20000010000 */
        /* <DEDUP_REMOVED lines=8> */
[C---:B---3--:R-:W-:Y:S01]  /*ee40*/  F2FP.BF16.F32.PACK_AB R156, R160.reuse, R157 ;  /* 0x0000009da09c723e */ /* 0x048fe200000010ff */
        /* <DEDUP_REMOVED lines=14> */
[----:B------:R-:W3:Y:S01]  /*ef30*/  MUFU.EX2 R171, R171 ;  /* 0x000000ab00ab7308 */ /* 0x000ee20000000800 */
        /* <DEDUP_REMOVED lines=104> */
[----:B------:R-:W-:Y:S01]  /*f5c0*/  FMUL.FTZ R151, R151, R163 ;  /* 0x000000a397977220 */ /* 0x000fe20000410000 */
[----:B---3--:R-:W-:Y:S01]  /*f5d0*/  F2FP.BF16.F32.PACK_AB R158, R171, R170 ;  /* 0x000000aaab9e723e */ /* 0x008fe200000010ff */
[----:B------:R3:W-:Y:S01]  /*f5e0*/  STSM.16.M88.4 [R196+0x36400], R152 ;  /* 0x03640098c4007844 */ /* 0x0007e20000000200 */
[----:B-1----:R-:W-:Y:S01]  /*f5f0*/  F2FP.BF16.F32.PACK_AB R159, R201, R181 ;  /* 0x000000b5c99f723e */ /* 0x002fe200000010ff */
[----:B------:R-:W-:Y:S01]  /*f600*/  VIADD R20, R172, 0x80 ;  /* 0x00000080ac147836 */ /* 0x000fe20000000000 */
[----:B----4-:R-:W-:Y:S01]  /*f610*/  F2FP.BF16.F32.PACK_AB R160, R169, R173 ;  /* 0x000000ada9a0723e */ /* 0x010fe200000010ff */
[----:B------:R-:W-:Y:S01]  /*f620*/  IMAD.MOV.U32 R21, RZ, RZ, 0x40000040 ;  /* 0x40000040ff157424 */ /* 0x000fe200078e00ff */
[----:B------:R-:W-:Y:S01]  /*f630*/  MUFU.EX2 R200, R200 ;  /* 0x000000c800c87308 */ /* 0x000fe20000000800 */
[----:B-----5:R-:W-:Y:S01]  /*f640*/  F2FP.BF16.F32.PACK_AB R161, R198, R202 ;  /* 0x000000cac6a1723e */ /* 0x020fe200000010ff */
[----:B------:R4:W-:Y:S01]  /*f650*/  STSM.16.M88.4 [R210], R156 ;  /* 0x0000009cd2007844 */ /* 0x0009e20000000200 */
[----:B------:R-:W-:Y:S01]  /*f660*/  F2FP.BF16.F32.PACK_AB R162, R175, R174 ;  /* 0x000000aeafa2723e */ /* 0x000fe200000010ff */
[----:B------:R-:W-:Y:S01]  /*f670*/  FADD.FTZ R206, R180, R206 ;  /* 0x000000ceb4ce7221 */ /* 0x000fe20000010000 */
[----:B--2---:R-:W-:Y:S01]  /*f680*/  F2FP.BF16.F32.PACK_AB R163, R182, R199 ;  /* 0x000000c7b6a3723e */ /* 0x004fe200000010ff */
[----:B------:R-:W-:Y:S01]  /*f690*/  FADD.FTZ R170, R170, R203 ;  /* 0x000000cbaaaa7221 */ /* 0x000fe20000010000 */
[----:B0-----:R-:W-:Y:S01]  /*f6a0*/  F2FP.BF16.F32.PACK_AB R164, R177, R176 ;  /* 0x000000b0b1a4723e */ /* 0x001fe200000010ff */
[----:B------:R-:W0:Y:S01]  /*f6b0*/  MUFU.EX2 R183, R225 ;  /* 0x000000e100b77308 */ /* 0x000e220000000800 */
[----:B------:R-:W-:Y:S01]  /*f6c0*/  F2FP.BF16.F32.PACK_AB R166, R179, R178 ;  /* 0x000000b2b3a6723e */ /* 0x000fe200000010ff */
[----:B------:R4:W-:Y:S01]  /*f6d0*/  STSM.16.M88.4 [R208], R160 ;  /* 0x000000a0d0007844 */ /* 0x0009e20000000200 */
[----:B------:R-:W-:Y:S01]  /*f6e0*/  FADD.FTZ R206, R181, R206 ;  /* 0x000000ceb5ce7221 */ /* 0x000fe20000010000 */
[----:B------:R-:W-:Y:S01]  /*f6f0*/  FADD.FTZ R170, R171, R170 ;  /* 0x000000aaabaa7221 */ /* 0x000fe20000010000 */
[----:B------:R-:W-:-:S02]  /*f700*/  ISETP.GT.AND P2, PT, R197, R211, PT ;  /* 0x000000d3c500720c */ /* 0x000fc40003f44270 */
[----:B------:R-:W-:Y:S01]  /*f710*/  FADD.FTZ R201, R201, R206 ;  /* 0x000000cec9c97221 */ /* 0x000fe20000010000 */
[----:B------:R-:W-:Y:S01]  /*f720*/  MUFU.EX2 R204, R204 ;  /* 0x000000cc00cc7308 */ /* 0x000fe20000000800 */
[----:B------:R-:W-:Y:S02]  /*f730*/  FADD.FTZ R170, R173, R170 ;  /* 0x000000aaadaa7221 */ /* 0x000fe40000010000 */
[----:B------:R-:W-:Y:S02]  /*f740*/  FADD.FTZ R201, R202, R201 ;  /* 0x000000c9cac97221 */ /* 0x000fe40000010000 */
[----:B------:R-:W-:Y:S02]  /*f750*/  FADD.FTZ R169, R169, R170 ;  /* 0x000000aaa9a97221 */ /* 0x000fe40000010000 */
[----:B------:R-:W-:Y:S01]  /*f760*/  FADD.FTZ R198, R198, R201 ;  /* 0x000000c9c6c67221 */ /* 0x000fe20000010000 */
[----:B------:R-:W1:Y:S01]  /*f770*/  MUFU.EX2 R205, R205 ;  /* 0x000000cd00cd7308 */ /* 0x000e620000000800 */
[----:B0-----:R-:W-:Y:S01]  /*f780*/  F2FP.BF16.F32.PACK_AB R165, R183, R200 ;  /* 0x000000c8b7a5723e */ /* 0x001fe200000010ff */
[----:B------:R-:W-:Y:S01]  /*f790*/  FADD.FTZ R174, R174, R169 ;  /* 0x000000a9aeae7221 */ /* 0x000fe20000010000 */
[----:B------:R-:W-:Y:S01]  /*f7a0*/  FADD.FTZ R199, R199, R198 ;  /* 0x000000c6c7c77221 */ /* 0x000fe20000010000 */
[----:B------:R-:W-:-:S02]  /*f7b0*/  MOV R198, R0 ;  /* 0x0000000000c67202 */ /* 0x000fc40000000f00 */
[----:B------:R-:W-:Y:S01]  /*f7c0*/  FADD.FTZ R175, R175, R174 ;  /* 0x000000aeafaf7221 */ /* 0x000fe20000010000 */
[----:B------:R-:W-:-:S03]  /*f7d0*/  FADD.FTZ R199, R182, R199 ;  /* 0x000000c7b6c77221 */ /* 0x000fc60000010000 */
[----:B------:R-:W-:Y:S01]  /*f7e0*/  FADD.FTZ R176, R176, R175 ;  /* 0x000000afb0b07221 */ /* 0x000fe20000010000 */
[----:B------:R-:W-:Y:S01]  /*f7f0*/  FADD.FTZ R200, R200, R199 ;  /* 0x000000c7c8c87221 */ /* 0x000fe20000010000 */
[----:B------:R-:W-:Y:S02]  /*f800*/  IMAD.MOV.U32 R199, RZ, RZ, R18 ;  /* 0x000000ffffc77224 */ /* 0x000fe400078e0012 */
[----:B------:R-:W-:Y:S01]  /*f810*/  FADD.FTZ R177, R177, R176 ;  /* 0x000000b0b1b17221 */ /* 0x000fe20000010000 */
[----:B------:R-:W-:Y:S01]  /*f820*/  FADD.FTZ R183, R183, R200 ;  /* 0x000000c8b7b77221 */ /* 0x000fe20000010000 */
[----:B------:R-:W-:Y:S01]  /*f830*/  IMAD.MOV.U32 R200, RZ, RZ, R168 ;  /* 0x000000ffffc87224 */ /* 0x000fe200078e00a8 */
[----:B-1----:R-:W-:Y:S01]  /*f840*/  F2FP.BF16.F32.PACK_AB R167, R205, R204 ;  /* 0x000000cccda7723e */ /* 0x002fe200000010ff */
[----:B------:R-:W-:-:S04]  /*f850*/  FADD.FTZ R178, R178, R177 ;  /* 0x000000b1b2b27221 */ /* 0x000fc80000010000 */
[----:B------:R4:W-:Y:S01]  /*f860*/  STSM.16.M88.4 [R209], R164 ;  /* 0x000000a4d1007844 */ /* 0x0009e20000000200 */
[----:B------:R-:W-:-:S06]  /*f870*/  WARPGROUP.ARRIVE ;  /* 0x00000000000079c5 */ /* 0x000fcc0000000000 */
[----:B------:R-:W-:Y:S01]  /*f880*/  HGMMA.64x256x16.F32.BF16 R24, R152, gdesc[UR4].tnspB, R24, gsb0 ;  /* 0x43e0000498187df0 */ /* 0x000fe20008001818 */
[----:B------:R-:W-:Y:S01]  /*f890*/  R2UR UR6, R20 ;  /* 0x00000000140672ca */ /* 0x000fe200000e0000 */
[----:B------:R-:W-:Y:S01]  /*f8a0*/  VIADD R20, R172, 0x100 ;  /* 0x00000100ac147836 */ /* 0x000fe20000000000 */
[----:B------:R-:W-:Y:S01]  /*f8b0*/  R2UR UR7, R21 ;  /* 0x00000000150772ca */ /* 0x000fe200000e0000 */
[----:B------:R-:W-:Y:S01]  /*f8c0*/  IMAD.MOV.U32 R21, RZ, RZ, 0x40000040 ;  /* 0x40000040ff157424 */ /* 0x000fe200078e00ff */
[----:B------:R-:W-:Y:S02]  /*f8d0*/  WARPGROUP.DEPBAR.LE gsb0, 0x0 ;  /* 0x00008000000079c5 */ /* 0x000fe40000010000 */
[----:B------:R-:W-:Y:S01]  /*f8e0*/  WARPGROUP.ARRIVE ;  /* 0x00000000000079c5 */ /* 0x000fe20000000000 */
[----:B---3--:R-:W-:-:S04]  /*f8f0*/  VIADD R152, R197, 0xffffffff ;  /* 0xffffffffc5987836 */ /* 0x008fc80000000000 */
        /* <DEDUP_REMOVED lines=14> */
[----:B------:R-:W-:Y:S02]  /*f9e0*/  FADD.FTZ R21, R179, R178 ;  /* 0x000000b2b3157221 */ /* 0x000fe40000010000 */
[----:B------:R-:W-:Y:S01]  /*f9f0*/  FADD.FTZ R20, R205, R20 ;  /* 0x00000014cd147221 */ /* 0x000fe20000010000 */
[----:B------:R-:W-:Y:S02]  /*fa00*/  WARPGROUP.DEPBAR.LE gsb0, 0x0 ;  /* 0x00008000000079c5 */ /* 0x000fe40000010000 */
[----:B------:R-:W-:-:S15]  /*fa10*/  WARPGROUP.ARRIVE ;  /* 0x00000000000079c5 */ /* 0x000fde0000000000 */
[----:B------:R-:W-:-:S04]  /*fa20*/  NOP ;  /* 0x0000000000007918 */ /* 0x000fc80000000000 */
        /* <DEDUP_REMOVED lines=13> */
.L_x_6959:
[----:B------:R-:W-:-:S07]  /*fb00*/  IMAD.MOV.U32 R197, RZ, RZ, R152 ;  /* 0x000000ffffc57224 */ /* 0x000fce00078e0098 */
.L_x_6958:
[----:B------:R-:W-:Y:S05]  /*fb10*/  BSYNC B1 ;  /* 0x0000000000017941 */ /* 0x000fea0003800000 */
.L_x_6957:
[----:B------:R-:W-:Y:S01]  /*fb20*/  ISETP.GE.AND P2, PT, R197, RZ, PT ;  /* 0x000000ffc500720c */ /* 0x000fe20003f46270 */
[----:B------:R-:W-:-:S12]  /*fb30*/  BSSY B0, `(.L_x_6971) ;  /* 0x000032a000007945 */ /* 0x000fd80003800000 */
[----:B------:R-:W-:Y:S05]  /*fb40*/  @!P2 BRA `(.L_x_6972) ;  /* 0x0000003000a0a947 */ /* 0x000fea0003800000 */
[----:B------:R-:W-:Y:S02]  /*fb50*/  IMAD.MOV.U32 R198, RZ, RZ, R168 ;  /* 0x000000ffffc67224 */ /* 0x000fe400078e00a8 */
[----:B------:R-:W-:Y:S02]  /*fb60*/  IMAD.MOV.U32 R194, RZ, RZ, R0 ;  /* 0x000000ffffc27224 */ /* 0x000fe400078e0000 */
[----:B------:R-:W-:-:S07]  /*fb70*/  IMAD.MOV.U32 R199, RZ, RZ, R18 ;  /* 0x000000ffffc77224 */ /* 0x000fce00078e0012 */
.L_x_6983:
[----:B------:R-:W-:-:S05]  /*fb80*/  VIADD R18, R199, 0x1 ;  /* 0x00000001c7127836 */ /* 0x000fca0000000000 */
[----:B------:R-:W-:-:S04]  /*fb90*/  ISETP.NE.AND P2, PT, R18, 0x2, PT ;  /* 0x000000021200780c */ /* 0x000fc80003f45270 */
[----:B------:R-:W-:Y:S02]  /*fba0*/  SEL R0, RZ, 0x1, P2 ;  /* 0x00000001ff007807 */ /* 0x000fe40001000000 */
[----:B------:R-:W-:Y:S02]  /*fbb0*/  SEL R18, R18, RZ, P2 ;  /* 0x000000ff12127207 */ /* 0x000fe40001000000 */
[----:B------:R-:W-:Y:S01]  /*fbc0*/  LOP3.LUT R19, R19, R0, RZ, 0x3c, !PT ;  /* 0x0000000013137212 */ /* 0x000fe200078e3cff */
[----:B0-----:R-:W-:Y:S06]  /*fbd0*/  @!P0 BRA `(.L_x_6973) ;  /* 0x0000000000048947 */ /* 0x001fec0003800000 */
[----:B------:R-:W-:Y:S01]  /*fbe0*/  BPT.TRAP 0x1 ;  /* 0x000000040000795c */ /* 0x000fe20000300000 */
.L_x_6973:
[----:B------:R-:W-:Y:S01]  /*fbf0*/  IMAD R185, R18, 0x8, R2 ;  /* 0x0000000812b97824 */ /* 0x000fe200078e0202 */
[----:B------:R-:W-:-:S04]  /*fc00*/  SHF.L.U32 R0, R19, 0x1f, RZ ;  /* 0x0000001f13007819 */ /* 0x000fc800000006ff */
[----:B------:R0:W2:Y:S01]  /*fc10*/  SYNCS.PHASECHK.TRANS64.TRYWAIT P2, [R185+URZ+0x38830], R0 ;  /* 0x03883000b90075a7 */ /* 0x0000a2000804017f */
[----:B------:R-:W-:Y:S05]  /*fc20*/  @!P0 BRA `(.L_x_6974) ;  /* 0x0000000000048947 */ /* 0x000fea0003800000 */
[----:B------:R-:W-:Y:S01]  /*fc30*/  BPT.TRAP 0x1 ;  /* 0x000000040000795c */ /* 0x000fe20000300000 */
.L_x_6974:
[----:B------:R-:W-:Y:S01]  /*fc40*/  BSSY B1, `(.L_x_6975) ;  /* 0x0000006000017945 */ /* 0x000fe20003800000 */
[----:B----4-:R-:W-:Y:S02]  /*fc50*/  IMAD R186, R18, 0x200, R14 ;  /* 0x0000020012ba7824 */ /* 0x010fe400078e020e */
[----:B------:R-:W-:Y:S01]  /*fc60*/  IMAD.MOV.U32 R187, RZ, RZ, 0x40000040 ;  /* 0x40000040ffbb7424 */ /* 0x000fe200078e00ff */
[----:B--2---:R-:W-:Y:S06]  /*fc70*/  @P2 BRA `(.L_x_6976) ;  /* 0x0000000000082947 */ /* 0x004fec0003800000 */
[----:B------:R-:W2:Y:S02]  /*fc80*/  SYNCS.PHASECHK.TRANS64.TRYWAIT P2, [R185+URZ+0x38830], R0 ;  /* 0x03883000b90075a7 */ /* 0x000ea4000804017f */
[----:B--2---:R-:W-:Y:S05]  /*fc90*/  @!P2 BRA `(.L_x_6977) ;  /* 0x000000d400e0a947 */ /* 0x004fea0003800000 */
.L_x_6976:
[----:B------:R-:W-:Y:S05]  /*fca0*/  BSYNC B1 ;  /* 0x0000000000017941 */ /* 0x000fea0003800000 */
.L_x_6975:
        /* <DEDUP_REMOVED lines=36> */
.L_x_6978:
[----:B------:R1:W3:Y:S01]  /*fef0*/  SYNCS.PHASECHK.TRANS64.TRYWAIT P2, [R185+URZ+0x38850], R0 ;  /* 0x03885000b90075a7 */ /* 0x0002e2000804017f */
[----:B------:R-:W-:Y:S05]  /*ff00*/  @!P0 BRA `(.L_x_6979) ;  /* 0x0000000000048947 */ /* 0x000fea0003800000 */
[----:B------:R-:W-:Y:S01]  /*ff10*/  BPT.TRAP 0x1 ;  /* 0x000000040000795c */ /* 0x000fe20000300000 */
.L_x_6979:
[----:B------:R-:W-:Y:S04]  /*ff20*/  BSSY B1, `(.L_x_6980) ;  /* 0x0000004000017945 */ /* 0x000fe80003800000 */
[----:B---3--:R-:W-:Y:S05]  /*ff30*/  @P2 BRA `(.L_x_6981) ;  /* 0x0000000000082947 */ /* 0x008fea0003800000 */
[----:B------:R-:W3:Y:S02]  /*ff40*/  SYNCS.PHASECHK.TRANS64.TRYWAIT P2, [R185+URZ+0x38850], R0 ;  /* 0x03885000b90075a7 */ /* 0x000ee4000804017f */
[----:B---3--:R-:W-:Y:S05]  /*ff50*/  @!P2 BRA `(.L_x_6982) ;  /* 0x000000d40044a947 */ /* 0x008fea0003800000 */
.L_x_6981:
[----:B------:R-:W-:Y:S05]  /*ff60*/  BSYNC B1 ;  /* 0x0000000000017941 */ /* 0x000fea0003800000 */
.L_x_6980:
[----:B------:R-:W-:Y:S01]  /*ff70*/  IMAD R200, R18, 0x1000, R15 ;  /* 0x0000100012c87824 */ /* 0x000fe200078e020f */
[----:B------:R-:W-:Y:S01]  /*ff80*/  R2UR UR4, R6 ;  /* 0x00000000060472ca */ /* 0x000fe200000e0000 */
[----:B------:R-:W-:Y:S01]  /*ff90*/  IMAD.MOV.U32 R201, RZ, RZ, 0x40000040 ;  /* 0x40000040ffc97424 */ /* 0x000fe200078e00ff */
[----:B------:R-:W-:Y:S01]  /*ffa0*/  R2UR UR5, R7 ;  /* 0x00000000070572ca */ /* 0x000fe200000e0000 */
[----:B------:R-:W-:Y:S01]  /*ffb0*/  WARPGROUP.ARRIVE ;  /* 0x00000000000079c5 */ /* 0x000fe20000000000 */
[----:B------:R-:W-:Y:S01]  /*ffc0*/  R2UR UR6, R200 ;  /* 0x00000000c80672ca */ /* 0x000fe200000e0000 */
[----:B------:R-:W-:Y:S01]  /*ffd0*/  IMAD.MOV.U32 R187, RZ, RZ, 0x40000040 ;  /* 0x40000040ffbb7424 */ /* 0x000fe200078e00ff */
[----:B------:R-:W-:-:S03]  /*ffe0*/  R2UR UR7, R201 ;  /* 0x00000000c90772ca */ /* 0x000fc600000e0000 */
[----:B------:R-:W4:Y:S01]  /*fff0*/  S2R R3, SR_TID.X ;  /* 0x0000000000037919 */ /* 0x000f220000002100 */
[----:B------:R-:W-:Y:S01]  /*10000*/  IADD3 R186, R6, 0x2, RZ ;  /* 0x0000000206ba7810 */ /* 0x000fe20007ffe0ff */
[----:B------:R-:W-:Y:S01]  /*10010*/  VIADD R201, R200, 0x800 ;  /* 0x00000800c8c97836 */ /* 0x000fe20000000000 */
[----:B------:R-:W-:Y:S01]  /*10020*/  MOV R203, 0x40000040 ;  /* 0x4000004000cb7802 */ /* 0x000fe20000000f00 */
[----:B------:R-:W-:-:S06]  /*10030*/  VIADD R205, R6, 0x800 ;  /* 0x0000080006cd7836 */ /* 0x000fcc0000000000 */
        /* <DEDUP_REMOVED lines=9> */
[----:B----4-:R-:W-:-:S05]  /*100d0*/  SHF.R.U32.HI R3, RZ, 0x7, R3 ;  /* 0x00000007ff037819 */ /* 0x010fca0000011603 */
[----:B0123--:R0:W1:Y:S02]  /*100e0*/  SHFL.IDX PT, R0, R3, RZ, 0x1f ;  /* 0x00001fff03007589 */ /* 0x00f06400000e0000 */
[----:B0-----:R-:W-:Y:S01]  /*100f0*/  IMAD.MOV.U32 R3, RZ, RZ, 0x4 ;  /* 0x00000004ff037424 */ /* 0x001fe200078e00ff */
[----:B-1----:R-:W-:-:S04]  /*10100*/  ISETP.GT.AND P2, PT, R0, 0x7f, PT ;  /* 0x0000007f0000780c */ /* 0x002fc80003f44270 */
        /* <DEDUP_REMOVED lines=181> */
[----:B------:R-:W-:Y:S01]  /*10c60*/  IMAD.MOV.U32 R205, RZ, RZ, 0x40000040 ;  /* 0x40000040ffcd7424 */ /* 0x000fe200078e00ff */
[----:B------:R-:W-:Y:S02]  /*10c70*/  WARPGROUP.DEPBAR.LE gsb0, 0x0 ;  /* 0x00008000000079c5 */ /* 0x000fe40000010000 */
[----:B------:R-:W-:-:S07]  /*10c80*/  WARPGROUP.ARRIVE ;  /* 0x00000000000079c5 */ /* 0x000fce0000000000 */
        /* <DEDUP_REMOVED lines=128> */
[----:B------:R-:W-:Y:S01]  /*11490*/  VIADD R205, R6, 0xe00 ;  /* 0x00000e0006cd7836 */ /* 0x000fe20000000000 */
[----:B------:R-:W-:Y:S02]  /*114a0*/  WARPGROUP.DEPBAR.LE gsb0, 0x0 ;  /* 0x00008000000079c5 */ /* 0x000fe40000010000 */
[----:B------:R-:W-:-:S09]  /*114b0*/  WARPGROUP.ARRIVE ;  /* 0x00000000000079c5 */ /* 0x000fd20000000000 */
[----:B------:R-:W-:Y:S01]  /*114c0*/  HGMMA.64x64x16.F32.BF16 R152, gdesc[UR4], R152, gsb0 ;  /* 0x00e00000049879f0 */ /* 0x000fe20008001898 */
[----:B------:R-:W-:Y:S01]  /*114d0*/  R2UR UR7, R203 ;  /* 0x00000000cb0772ca */ /* 0x000fe200000e0000 */
[----:B------:R-:W-:Y:S01]  /*114e0*/  IMAD.MOV.U32 R203, RZ, RZ, 0x40000040 ;  /* 0x40000040ffcb7424 */ /* 0x000fe200078e00ff */
[----:B------:R-:W-:Y:S02]  /*114f0*/  R2UR UR6, R202 ;  /* 0x00000000ca0672ca */ /* 0x000fe400000e0000 */
[----:B------:R-:W-:Y:S01]  /*11500*/  IADD3 R202, R205, R0, RZ ;  /* 0x00000000cdca7210 */ /* 0x000fe20007ffe0ff */
[----:B------:R-:W-:Y:S01]  /*11510*/  IMAD.MOV.U32 R0, RZ, RZ, 0x40 ;  /* 0x00000040ff007424 */ /* 0x000fe200078e00ff */
[----:B------:R-:W-:Y:S01]  /*11520*/  R2UR UR5, R203 ;  /* 0x00000000cb0572ca */ /* 0x000fe200000e0000 */
[----:B------:R-:W-:Y:S01]  /*11530*/  IMAD.MOV.U32 R203, RZ, RZ, 0x40000040 ;  /* 0x40000040ffcb7424 */ /* 0x000fe200078e00ff */
[----:B------:R-:W-:Y:S01]  /*11540*/  R2UR UR4, R202 ;  /* 0x00000000ca0472ca */ /* 0x000fe200000e0000 */
[----:B------:R-:W-:Y:S01]  /*11550*/  IMAD.IADD R202, R205, 0x1, R186 ;  /* 0x00000001cdca7824 */ /* 0x000fe200078e02ba */
[----:B------:R-:W-:Y:S01]  /*11560*/  SEL R0, R0, 0x3e, P2 ;  /* 0x0000003e00007807 */ /* 0x000fe20001000000 */
        /* <DEDUP_REMOVED lines=12> */
[----:B------:R-:W-:Y:S01]  /*11630*/  LOP3.LUT R201, R0, 0x6, RZ, 0xc0, !PT ;  /* 0x0000000600c97812 */ /* 0x000fe200078ec0ff */
[----:B------:R-:W-:-:S05]  /*11640*/  IMAD.MOV.U32 R3, RZ, RZ, 0x1000 ;  /* 0x00001000ff037424 */ /* 0x000fca00078e00ff */
[----:B------:R-:W-:-:S04]  /*11650*/  SEL R3, R3, 0xf80, P2 ;  /* 0x00000f8003037807 */ /* 0x000fc80001000000 */
        /* <DEDUP_REMOVED lines=12> */
[----:B------:R-:W-:-:S02]  /*11720*/  WARPGROUP.DEPBAR.LE gsb0, 0x0 ;  /* 0x00008000000079c5 */ /* 0x000fc40000010000 */
[----:B------:R-:W-:-:S07]  /*11730*/  WARPGROUP.ARRIVE ;  /* 0x00000000000079c5 */ /* 0x000fce0000000000 */
        /* <DEDUP_REMOVED lines=37> */
[----:B------:R-:W-:Y:S01]  /*11990*/  FMNMX.FTZ R200, R162, R3, !PT ;  /* 0x00000003a2c87209 */ /* 0x000fe20007810000 */
[----:B------:R-:W-:-:S03]  /*119a0*/  IMAD.U32 R3, RZ, RZ, UR4 ;  /* 0x00000004ff037e24 */ /* 0x000fc6000f8e00ff */
[----:B------:R-:W-:Y:S02]  /*119b0*/  FMNMX.FTZ R187, R163, R200, !PT ;  /* 0x000000c8a3bb7209 */ /* 0x000fe40007810000 */
[----:B0-----:R-:W-:-:S05]  /*119c0*/  FMNMX.FTZ R0, R201, R202, !PT ;  /* 0x000000cac9007209 */ /* 0x001fca0007810000 */
[----:B------:R-:W-:Y:S01]  /*119d0*/  FADD.FTZ R200, -R0, R194 ;  /* 0x000000c200c87221 */ /* 0x000fe20000010100 */
[----:B------:R-:W-:Y:S01]  /*119e0*/  FMNMX.FTZ R194, R166, R187, !PT ;  /* 0x000000bba6c27209 */ /* 0x000fe20007810000 */
[-C--:B------:R-:W-:Y:S02]  /*119f0*/  FMUL.FTZ R204, R0, R3.reuse ;  /* 0x0000000300cc7220 */ /* 0x080fe40000410000 */
[-C--:B------:R-:W-:Y:S01]  /*11a00*/  FMUL.FTZ R200, R200, R3.reuse ;  /* 0x00000003c8c87220 */ /* 0x080fe20000410000 */
[----:B------:R-:W-:Y:S01]  /*11a10*/  FMNMX.FTZ R187, R167, R194, !PT ;  /* 0x000000c2a7bb7209 */ /* 0x000fe20007810000 */
[-CC-:B------:R-:W-:Y:S01]  /*11a20*/  FFMA.FTZ R202, R168, R3.reuse, -R204.reuse ;  /* 0x00000003a8ca7223 */ /* 0x180fe200000108cc */
[--C-:B------:R-:W-:Y:S01]  /*11a30*/  FFMA.FTZ R152, R152, R3, -R204.reuse ;  /* 0x0000000398987223 */ /* 0x100fe200000108cc */
[----:B------:R0:W1:Y:S01]  /*11a40*/  MUFU.EX2 R203, R200 ;  /* 0x000000c800cb7308 */ /* 0x0000620000000800 */
[----:B------:R-:W-:Y:S01]  /*11a50*/  FMNMX.FTZ R194, R170, R187, !PT ;  /* 0x000000bbaac27209 */ /* 0x000fe20007810000 */
[-CC-:B------:R-:W-:Y:S01]  /*11a60*/  FFMA.FTZ R153, R153, R3.reuse, -R204.reuse ;  /* 0x0000000399997223 */ /* 0x180fe200000108cc */
[-CC-:B------:R-:W-:Y:S01]  /*11a70*/  FFMA.FTZ R156, R156, R3.reuse, -R204.reuse ;  /* 0x000000039c9c7223 */ /* 0x180fe200000108cc */
[-CC-:B------:R-:W-:Y:S01]  /*11a80*/  FFMA.FTZ R157, R157, R3.reuse, -R204.reuse ;  /* 0x000000039d9d7223 */ /* 0x180fe200000108cc */
[----:B------:R-:W-:Y:S01]  /*11a90*/  FMNMX.FTZ R187, R171, R194, !PT ;  /* 0x000000c2abbb7209 */ /* 0x000fe20007810000 */
[-CC-:B------:R-:W-:Y:S01]  /*11aa0*/  FFMA.FTZ R201, R165, R3.reuse, -R204.reuse ;  /* 0x00000003a5c97223 */ /* 0x180fe200000108cc */
[--C-:B------:R-:W-:Y:S01]  /*11ab0*/  FFMA.FTZ R169, R169, R3, -R204.reuse ;  /* 0x00000003a9a97223 */ /* 0x100fe200000108cc */
[----:B------:R-:W2:Y:S01]  /*11ac0*/  MUFU.EX2 R152, R152 ;  /* 0x0000009800987308 */ /* 0x000ea20000000800 */
[----:B------:R-:W-:Y:S01]  /*11ad0*/  FMNMX.FTZ R194, R174, R187, !PT ;  /* 0x000000bbaec27209 */ /* 0x000fe20007810000 */
[-CC-:B0-----:R-:W-:Y:S01]  /*11ae0*/  FFMA.FTZ R200, R164, R3.reuse, -R204.reuse ;  /* 0x00000003a4c87223 */ /* 0x181fe200000108cc */
[-CC-:B------:R-:W-:Y:S01]  /*11af0*/  FFMA.FTZ R172, R172, R3.reuse, -R204.reuse ;  /* 0x00000003acac7223 */ /* 0x180fe200000108cc */
[-CC-:B------:R-:W-:Y:S01]  /*11b00*/  FFMA.FTZ R173, R173, R3.reuse, -R204.reuse ;  /* 0x00000003adad7223 */ /* 0x180fe200000108cc */
[----:B------:R-:W-:Y:S01]  /*11b10*/  FMNMX.FTZ R187, R175, R194, !PT ;  /* 0x000000c2afbb7209 */ /* 0x000fe20007810000 */
[-CC-:B------:R-:W-:Y:S01]  /*11b20*/  FFMA.FTZ R176, R176, R3.reuse, -R204.reuse ;  /* 0x00000003b0b07223 */ /* 0x180fe200000108cc */
[--C-:B------:R-:W-:Y:S01]  /*11b30*/  FFMA.FTZ R177, R177, R3, -R204.reuse ;  /* 0x00000003b1b17223 */ /* 0x100fe200000108cc */
[----:B------:R-:W0:Y:S01]  /*11b40*/  MUFU.EX2 R153, R153 ;  /* 0x0000009900997308 */ /* 0x000e220000000800 */
[----:B------:R-:W-:Y:S01]  /*11b50*/  FMNMX.FTZ R194, R178, R187, !PT ;  /* 0x000000bbb2c27209 */ /* 0x000fe20007810000 */
[-CC-:B------:R-:W-:Y:S01]  /*11b60*/  FFMA.FTZ R180, R180, R3.reuse, -R204.reuse ;  /* 0x00000003b4b47223 */ /* 0x180fe200000108cc */
[--C-:B------:R-:W-:Y:S01]  /*11b70*/  FFMA.FTZ R181, R181, R3, -R204.reuse ;  /* 0x00000003b5b57223 */ /* 0x100fe200000108cc */
[-C--:B-1----:R-:W-:Y:S01]  /*11b80*/  FMUL.FTZ R24, R24, R203.reuse ;  /* 0x000000cb18187220 */ /* 0x082fe20000410000 */
[----:B------:R-:W-:Y:S01]  /*11b90*/  FMNMX.FTZ R187, R179, R194, !PT ;  /* 0x000000c2b3bb7209 */ /* 0x000fe20007810000 */
[-C--:B------:R-:W-:Y:S01]  /*11ba0*/  FMUL.FTZ R25, R25, R203.reuse ;  /* 0x000000cb19197220 */ /* 0x080fe20000410000 */
[----:B------:R-:W-:Y:S01]  /*11bb0*/  FMUL.FTZ R28, R28, R203 ;  /* 0x000000cb1c1c7220 */ /* 0x000fe20000410000 */
[----:B------:R-:W-:Y:S01]  /*11bc0*/  MUFU.EX2 R156, R156 ;  /* 0x0000009c009c7308 */ /* 0x000fe20000000800 */
[----:B------:R-:W-:Y:S01]  /*11bd0*/  FMNMX.FTZ R194, R182, R187, !PT ;  /* 0x000000bbb6c27209 */ /* 0x000fe20007810000 */
[--C-:B------:R-:W-:Y:S01]  /*11be0*/  FFMA.FTZ R187, R160, R3, -R204.reuse ;  /* 0x00000003a0bb7223 */ /* 0x100fe200000108cc */
[-C--:B------:R-:W-:Y:S01]  /*11bf0*/  FMUL.FTZ R29, R29, R203.reuse ;  /* 0x000000cb1d1d7220 */ /* 0x080fe20000410000 */
[----:B------:R-:W-:Y:S01]  /*11c00*/  FMUL.FTZ R32, R32, R203 ;  /* 0x000000cb20207220 */ /* 0x000fe20000410000 */
[----:B------:R-:W-:Y:S01]  /*11c10*/  FMNMX.FTZ R205, R183, R194, !PT ;  /* 0x000000c2b7cd7209 */ /* 0x000fe20007810000 */
[----:B------:R-:W-:Y:S01]  /*11c20*/  FFMA.FTZ R194, R161, R3, -R204 ;  /* 0x00000003a1c27223 */ /* 0x000fe200000108cc */
[-C--:B------:R-:W-:Y:S01]  /*11c30*/  FMUL.FTZ R33, R33, R203.reuse ;  /* 0x000000cb21217220 */ /* 0x080fe20000410000 */
[----:B------:R-:W-:Y:S01]  /*11c40*/  MUFU.EX2 R157, R157 ;  /* 0x0000009d009d7308 */ /* 0x000fe20000000800 */
[-C--:B------:R-:W-:Y:S01]  /*11c50*/  FMUL.FTZ R36, R36, R203.reuse ;  /* 0x000000cb24247220 */ /* 0x080fe20000410000 */
[----:B------:R-:W1:Y:S01]  /*11c60*/  SHFL.BFLY PT, R160, R205, 0x2, 0x1f ;  /* 0x0c401f00cda07f89 */ /* 0x000e6200000e0000 */
        /* <DEDUP_REMOVED lines=23> */
[----:B-1----:R-:W-:Y:S01]  /*11de0*/  FMNMX.FTZ R160, R205, R160, !PT ;  /* 0x000000a0cda07209 */ /* 0x002fe20007810000 */
        /* <DEDUP_REMOVED lines=37> */
[-CC-:B------:R-:W-:Y:S01]  /*12040*/  FFMA.FTZ R198, R159, R3.reuse, -R164.reuse ;  /* 0x000000039fc67223 */ /* 0x180fe200000108a4 */
[----:B------:R-:W-:Y:S01]  /*12050*/  IADD3 R159, -R195, RZ, RZ ;  /* 0x000000ffc39f7210 */ /* 0x000fe20007ffe1ff */
[-C--:B------:R-:W-:Y:S01]  /*12060*/  FMUL.FTZ R160, R160, R3.reuse ;  /* 0x00000003a0a07220 */ /* 0x080fe20000410000 */
[-CC-:B------:R-:W-:Y:S01]  /*12070*/  FFMA.FTZ R154, R154, R3.reuse, -R164.reuse ;  /* 0x000000039a9a7223 */ /* 0x180fe200000108a4 */
[--C-:B------:R-:W-:Y:S01]  /*12080*/  FFMA.FTZ R161, R155, R3, -R164.reuse ;  /* 0x000000039ba17223 */ /* 0x100fe200000108a4 */
[----:B------:R-:W-:Y:S01]  /*12090*/  ISETP.NE.AND P2, PT, R192, R159, PT ;  /* 0x0000009fc000720c */ /* 0x000fe20003f45270 */
[-CC-:B------:R-:W-:Y:S01]  /*120a0*/  FFMA.FTZ R155, R158, R3.reuse, -R164.reuse ;  /* 0x000000039e9b7223 */ /* 0x180fe200000108a4 */
[----:B------:R-:W-:Y:S01]  /*120b0*/  FFMA.FTZ R205, R163, R3, -R164 ;  /* 0x00000003a3cd7223 */ /* 0x000fe200000108a4 */
[----:B------:R-:W1:Y:S01]  /*120c0*/  MUFU.EX2 R160, R160 ;  /* 0x000000a000a07308 */ /* 0x000e620000000800 */
[----:B------:R-:W-:-:S02]  /*120d0*/  @!P1 VIADD R158, R185, 0x38840 ;  /* 0x00038840b99e9836 */ /* 0x000fc40000000000 */
[-CC-:B------:R-:W-:Y:S01]  /*120e0*/  FFMA.FTZ R204, R162, R3.reuse, -R164.reuse ;  /* 0x00000003a2cc7223 */ /* 0x180fe200000108a4 */
[-CC-:B------:R-:W-:Y:S01]  /*120f0*/  FFMA.FTZ R206, R166, R3.reuse, -R164.reuse ;  /* 0x00000003a6ce7223 */ /* 0x180fe200000108a4 */
[-CC-:B------:R-:W-:Y:S01]  /*12100*/  FFMA.FTZ R207, R167, R3.reuse, -R164.reuse ;  /* 0x00000003a7cf7223 */ /* 0x180fe200000108a4 */
[-C--:B------:R-:W-:Y:S01]  /*12110*/  FFMA.FTZ R170, R170, R3.reuse, -R164 ;  /* 0x00000003aaaa7223 */ /* 0x080fe200000108a4 */
[----:B------:R-:W-:Y:S01]  /*12120*/  @!P1 PRMT R158, RZ, 0x654, R158 ;  /* 0x00000654ff9e9816 */ /* 0x000fe2000000009e */
[-CC-:B------:R-:W-:Y:S01]  /*12130*/  FFMA.FTZ R171, R171, R3.reuse, -R164.reuse ;  /* 0x00000003abab7223 */ /* 0x180fe200000108a4 */
[----:B------:R-:W3:Y:S01]  /*12140*/  MUFU.EX2 R154, R154 ;  /* 0x0000009a009a7308 */ /* 0x000ee20000000800 */
[-C--:B------:R-:W-:Y:S01]  /*12150*/  FFMA.FTZ R174, R174, R3.reuse, -R164 ;  /* 0x00000003aeae7223 */ /* 0x080fe200000108a4 */
[----:B------:R-:W-:Y:S01]  /*12160*/  @!P2 IMAD R163, R199, 0x40, R190 ;  /* 0x00000040c7a3a824 */ /* 0x000fe200078e02be */
[----:B------:R4:W-:Y:S01]  /*12170*/  @!P1 SYNCS.ARRIVE.TRANS64.RED.A1T0 RZ, [R158+URZ], RZ ;  /* 0x000000ff9eff99a7 */ /* 0x0009e2000810043f */
[-CC-:B------:R-:W-:Y:S01]  /*12180*/  FFMA.FTZ R175, R175, R3.reuse, -R164.reuse ;  /* 0x00000003afaf7223 */ /* 0x180fe200000108a4 */
[----:B------:R-:W-:Y:S01]  /*12190*/  FFMA.FTZ R178, R178, R3, -R164 ;  /* 0x00000003b2b27223 */ /* 0x000fe200000108a4 */
[----:B------:R-:W-:-:S02]  /*121a0*/  @!P2 IMAD R163, R163, 0x4, R2 ;  /* 0x00000004a3a3a824 */ /* 0x000fc400078e0202 */
[-CC-:B------:R-:W-:Y:S01]  /*121b0*/  FFMA.FTZ R199, R183, R3.reuse, -R164.reuse ;  /* 0x00000003b7c77223 */ /* 0x180fe200000108a4 */
[----:B------:R-:W5:Y:S01]  /*121c0*/  MUFU.EX2 R161, R161 ;  /* 0x000000a100a17308 */ /* 0x000f620000000800 */
[----:B------:R-:W-:Y:S01]  /*121d0*/  FFMA.FTZ R159, R179, R3, -R164 ;  /* 0x00000003b39f7223 */ /* 0x000fe200000108a4 */
[----:B--2---:R-:W-:Y:S01]  /*121e0*/  FFMA.FTZ R162, R203, R21, R152 ;  /* 0x00000015cba27223 */ /* 0x004fe20000010098 */
[----:B------:R2:W-:Y:S01]  /*121f0*/  @!P2 STS [R163+0x38400], R203 ;  /* 0x038400cba300a388 */ /* 0x0005e20000000800 */
[----:B----4-:R-:W-:Y:S01]  /*12200*/  FFMA.FTZ R158, R182, R3, -R164 ;  /* 0x00000003b69e7223 */ /* 0x010fe200000108a4 */
[C---:B0-----:R-:W-:Y:S01]  /*12210*/  F2FP.BF16.F32.PACK_AB R152, R153.reuse, R152 ;  /* 0x000000989998723e */ /* 0x041fe200000010ff */
[----:B------:R-:W-:Y:S01]  /*12220*/  FADD.FTZ R21, R153, R162 ;  /* 0x000000a299157221 */ /* 0x000fe20000010000 */
[----:B-1----:R0:W-:Y:S01]  /*12230*/  @!P2 STS [R163+0x38420], R160 ;  /* 0x038420a0a300a388 */ /* 0x0021e20000000800 */
[----:B------:R-:W2:Y:S01]  /*12240*/  MUFU.EX2 R155, R155 ;  /* 0x0000009b009b7308 */ /* 0x000ea20000000800 */
[----:B---3--:R-:W-:Y:S01]  /*12250*/  FFMA.FTZ R20, R160, R20, R154 ;  /* 0x00000014a0147223 */ /* 0x008fe2000001009a */
[----:B------:R-:W-:Y:S01]  /*12260*/  FADD.FTZ R162, R156, R21 ;  /* 0x000000159ca27221 */ /* 0x000fe20000010000 */
[-C--:B------:R-:W-:Y:S01]  /*12270*/  FMUL.FTZ R136, R136, R203.reuse ;  /* 0x000000cb88887220 */ /* 0x080fe20000410000 */
[-C--:B------:R-:W-:Y:S01]  /*12280*/  FMUL.FTZ R137, R137, R203.reuse ;  /* 0x000000cb89897220 */ /* 0x080fe20000410000 */
[-C--:B------:R-:W-:Y:S01]  /*12290*/  FMUL.FTZ R140, R140, R203.reuse ;  /* 0x000000cb8c8c7220 */ /* 0x080fe20000410000 */
[-C--:B------:R-:W-:Y:S01]  /*122a0*/  FMUL.FTZ R141, R141, R203.reuse ;  /* 0x000000cb8d8d7220 */ /* 0x080fe20000410000 */
[-C--:B------:R-:W-:Y:S01]  /*122b0*/  FMUL.FTZ R144, R144, R203.reuse ;  /* 0x000000cb90907220 */ /* 0x080fe20000410000 */
[----:B------:R-:W1:Y:S01]  /*122c0*/  MUFU.EX2 R198, R198 ;  /* 0x000000c600c67308 */ /* 0x000e620000000800 */
[----:B-----5:R-:W-:Y:S01]  /*122d0*/  FADD.FTZ R20, R161, R20 ;  /* 0x00000014a1147221 */ /* 0x020fe20000010000 */
[-C--:B------:R-:W-:Y:S01]  /*122e0*/  FMUL.FTZ R145, R145, R203.reuse ;  /* 0x000000cb91917220 */ /* 0x080fe20000410000 */
[-C--:B------:R-:W-:Y:S01]  /*122f0*/  FMUL.FTZ R148, R148, R203.reuse ;  /* 0x000000cb94947220 */ /* 0x080fe20000410000 */
[----:B------:R-:W-:Y:S01]  /*12300*/  FMUL.FTZ R149, R149, R203 ;  /* 0x000000cb95957220 */ /* 0x000fe20000410000 */
[----:B------:R-:W-:Y:S01]  /*12310*/  F2FP.BF16.F32.PACK_AB R153, R161, R154 ;  /* 0x0000009aa199723e */ /* 0x000fe200000010ff */
[C---:B------:R-:W-:Y:S01]  /*12320*/  FADD.FTZ R179, R157.reuse, R162 ;  /* 0x000000a29db37221 */ /* 0x040fe20000010000 */
[----:B------:R-:W-:Y:S01]  /*12330*/  F2FP.BF16.F32.PACK_AB R154, R157, R156 ;  /* 0x0000009c9d9a723e */ /* 0x000fe200000010ff */
        /* <DEDUP_REMOVED lines=77> */
[----:B------:R-:W-:Y:S01]  /*12810*/  F2FP.BF16.F32.PACK_AB R156, R194, R187 ;  /* 0x000000bbc29c723e */ /* 0x000fe200000010ff */
[----:B------:R4:W-:Y:S01]  /*12820*/  STSM.16.M88.4 [R196+0x36400], R152 ;  /* 0x03640098c4007844 */ /* 0x0009e20000000200 */
[----:B--2---:R-:W-:Y:S01]  /*12830*/  F2FP.BF16.F32.PACK_AB R157, R205, R204 ;  /* 0x000000cccd9d723e */ /* 0x004fe200000010ff */
[----:B------:R-:W2:Y:S01]  /*12840*/  MUFU.EX2 R177, R177 ;  /* 0x000000b100b17308 */ /* 0x000ea20000000800 */
[----:B0-----:R-:W-:Y:S01]  /*12850*/  F2FP.BF16.F32.PACK_AB R160, R169, R202 ;  /* 0x000000caa9a0723e */ /* 0x001fe200000010ff */
[----:B------:R-:W-:Y:S01]  /*12860*/  VIADD R20, R186, 0x80 ;  /* 0x00000080ba147836 */ /* 0x000fe20000000000 */
[----:B-1----:R-:W-:Y:S01]  /*12870*/  F2FP.BF16.F32.PACK_AB R161, R171, R170 ;  /* 0x000000aaaba1723e */ /* 0x002fe200000010ff */
[----:B------:R-:W-:Y:S01]  /*12880*/  IMAD.MOV.U32 R21, RZ, RZ, 0x40000040 ;  /* 0x40000040ff157424 */ /* 0x000fe200078e00ff */
[----:B------:R-:W-:Y:S01]  /*12890*/  F2FP.BF16.F32.PACK_AB R162, R173, R172 ;  /* 0x000000acada2723e */ /* 0x000fe200000010ff */
[----:B------:R-:W-:Y:S01]  /*128a0*/  FADD.FTZ R203, R198, R203 ;  /* 0x000000cbc6cb7221 */ /* 0x000fe20000010000 */
[----:B---3--:R-:W-:Y:S01]  /*128b0*/  F2FP.BF16.F32.PACK_AB R163, R175, R174 ;  /* 0x000000aeafa3723e */ /* 0x008fe200000010ff */
[----:B------:R-:W-:Y:S01]  /*128c0*/  MUFU.EX2 R180, R180 ;  /* 0x000000b400b47308 */ /* 0x000fe20000000800 */
[----:B------:R-:W-:Y:S01]  /*128d0*/  FADD.FTZ R179, R187, R179 ;  /* 0x000000b3bbb37221 */ /* 0x000fe20000010000 */
[----:B------:R-:W-:Y:S01]  /*128e0*/  FADD.FTZ R204, R204, R203 ;  /* 0x000000cbcccc7221 */ /* 0x000fe20000010000 */
[----:B------:R-:W-:Y:S01]  /*128f0*/  ISETP.GT.AND P2, PT, R197, RZ, PT ;  /* 0x000000ffc500720c */ /* 0x000fe20003f44270 */
[----:B------:R-:W-:-:S02]  /*12900*/  @!P1 VIADD R185, R185, 0x38860 ;  /* 0x00038860b9b99836 */ /* 0x000fc40000000000 */
[----:B------:R-:W-:Y:S01]  /*12910*/  FADD.FTZ R179, R194, R179 ;  /* 0x000000b3c2b37221 */ /* 0x000fe20000010000 */
[----:B------:R-:W-:Y:S01]  /*12920*/  FADD.FTZ R205, R205, R204 ;  /* 0x000000cccdcd7221 */ /* 0x000fe20000010000 */
[----:B------:R-:W-:Y:S01]  /*12930*/  IMAD.MOV.U32 R198, RZ, RZ, R168 ;  /* 0x000000ffffc67224 */ /* 0x000fe200078e00a8 */
[----:B------:R-:W0:Y:S01]  /*12940*/  MUFU.EX2 R181, R181 ;  /* 0x000000b500b57308 */ /* 0x000e220000000800 */
[----:B--2---:R-:W-:Y:S01]  /*12950*/  F2FP.BF16.F32.PACK_AB R164, R177, R176 ;  /* 0x000000b0b1a4723e */ /* 0x004fe200000010ff */
[----:B------:R-:W-:Y:S01]  /*12960*/  IMAD.MOV.U32 R194, RZ, RZ, R0 ;  /* 0x000000ffffc27224 */ /* 0x000fe200078e0000 */
[----:B------:R-:W-:-:S05]  /*12970*/  @!P1 PRMT R185, RZ, 0x654, R185 ;  /* 0x00000654ffb99816 */ /* 0x000fca00000000b9 */
[----:B------:R-:W-:Y:S08]  /*12980*/  MUFU.EX2 R178, R178 ;  /* 0x000000b200b27308 */ /* 0x000ff00000000800 */
[----:B------:R1:W2:Y:S01]  /*12990*/  MUFU.EX2 R182, R159 ;  /* 0x0000009f00b67308 */ /* 0x0002a20000000800 */
[----:B0-----:R-:W-:-:S07]  /*129a0*/  F2FP.BF16.F32.PACK_AB R166, R181, R180 ;  /* 0x000000b4b5a6723e */ /* 0x001fce00000010ff */
[----:B------:R0:W-:Y:S01]  /*129b0*/  MUFU.EX2 R183, R158 ;  /* 0x0000009e00b77308 */ /* 0x0001e20000000800 */
[----:B-1----:R-:W-:Y:S01]  /*129c0*/  F2FP.BF16.F32.PACK_AB R159, R207, R206 ;  /* 0x000000cecf9f723e */ /* 0x002fe200000010ff */
[----:B------:R-:W-:-:S04]  /*129d0*/  FADD.FTZ R206, R206, R205 ;  /* 0x000000cdcece7221 */ /* 0x000fc80000010000 */
[----:B------:R-:W-:Y:S02]  /*129e0*/  FADD.FTZ R207, R207, R206 ;  /* 0x000000cecfcf7221 */ /* 0x000fe40000010000 */
[----:B------:R-:W1:Y:S01]  /*129f0*/  MUFU.EX2 R199, R199 ;  /* 0x000000c700c77308 */ /* 0x000e620000000800 */
[C---:B0-----:R-:W-:Y:S01]  /*12a00*/  F2FP.BF16.F32.PACK_AB R158, R201.reuse, R200 ;  /* 0x000000c8c99e723e */ /* 0x041fe200000010ff */
[----:B------:R-:W-:Y:S01]  /*12a10*/  FADD.FTZ R200, R200, R179 ;  /* 0x000000b3c8c87221 */ /* 0x000fe20000010000 */
[----:B--2---:R-:W-:Y:S01]  /*12a20*/  F2FP.BF16.F32.PACK_AB R165, R182, R178 ;  /* 0x000000b2b6a5723e */ /* 0x004fe200000010ff */
[----:B------:R-:W-:Y:S02]  /*12a30*/  FADD.FTZ R170, R170, R207 ;  /* 0x000000cfaaaa7221 */ /* 0x000fe40000010000 */
[----:B------:R0:W-:Y:S01]  /*12a40*/  STSM.16.M88.4 [R210], R156 ;  /* 0x0000009cd2007844 */ /* 0x0001e20000000200 */
[----:B------:R-:W-:Y:S01]  /*12a50*/  FADD.FTZ R201, R201, R200 ;  /* 0x000000c8c9c97221 */ /* 0x000fe20000010000 */
[----:B------:R-:W-:-:S02]  /*12a60*/  FADD.FTZ R171, R171, R170 ;  /* 0x000000aaabab7221 */ /* 0x000fc40000010000 */
[----:B------:R0:W-:Y:S01]  /*12a70*/  STSM.16.M88.4 [R208], R160 ;  /* 0x000000a0d0007844 */ /* 0x0001e20000000200 */
[----:B------:R-:W-:Y:S01]  /*12a80*/  FADD.FTZ R202, R202, R201 ;  /* 0x000000c9caca7221 */ /* 0x000fe20000010000 */
[----:B------:R-:W-:-:S03]  /*12a90*/  FADD.FTZ R174, R174, R171 ;  /* 0x000000abaeae7221 */ /* 0x000fc60000010000 */
[----:B------:R-:W-:Y:S01]  /*12aa0*/  FADD.FTZ R169, R169, R202 ;  /* 0x000000caa9a97221 */ /* 0x000fe20000010000 */
[----:B------:R-:W-:Y:S01]  /*12ab0*/  FADD.FTZ R175, R175, R174 ;  /* 0x000000aeafaf7221 */ /* 0x000fe20000010000 */
[----:B-1----:R-:W-:Y:S02]  /*12ac0*/  F2FP.BF16.F32.PACK_AB R167, R199, R183 ;  /* 0x000000b7c7a7723e */ /* 0x002fe400000010ff */
        /* <DEDUP_REMOVED lines=15> */
[----:B------:R-:W-:Y:S02]  /*12bc0*/  WARPGROUP.DEPBAR.LE gsb0, 0x0 ;  /* 0x00008000000079c5 */ /* 0x000fe40000010000 */
[----:B------:R-:W-:Y:S01]  /*12bd0*/  WARPGROUP.ARRIVE ;  /* 0x00000000000079c5 */ /* 0x000fe20000000000 */
[----:B----4-:R-:W-:-:S04]  /*12be0*/  VIADD R152, R197, 0xffffffff ;  /* 0xffffffffc5987836 */ /* 0x010fc80000000000 */
[----:B------:R-:W-:-:S10]  /*12bf0*/  IMAD.MOV.U32 R197, RZ, RZ, R152 ;  /* 0x000000ffffc57224 */ /* 0x000fd400078e0098 */
        /* <DEDUP_REMOVED lines=13> */
[----:B------:R-:W-:Y:S01]  /*12cd0*/  IMAD.MOV.U32 R199, RZ, RZ, R18 ;  /* 0x000000ffffc77224 */ /* 0x000fe200078e0012 */
[----:B------:R-:W-:Y:S02]  /*12ce0*/  WARPGROUP.DEPBAR.LE gsb0, 0x0 ;  /* 0x00008000000079c5 */ /* 0x000fe40000010000 */
[----:B------:R-:W-:-:S15]  /*12cf0*/  WARPGROUP.ARRIVE ;  /* 0x00000000000079c5 */ /* 0x000fde0000000000 */
[----:B------:R-:W-:-:S05]  /*12d00*/  NOP ;  /* 0x0000000000007918 */ /* 0x000fca0000000000 */
        /* <DEDUP_REMOVED lines=12> */
.L_x_6972:
[----:B------:R-:W-:Y:S05]  /*12dd0*/  BSYNC B0 ;  /* 0x0000000000007941 */ /* 0x000fea0003800000 */
.L_x_6971:
[----:B------:R-:W2:Y:S01]  /*12de0*/  SHFL.BFLY PT, R4, R21, 0x2, 0x1f ;  /* 0x0c401f0015047f89 */ /* 0x000ea200000e0000 */
[----:B01--4-:R-:W-:Y:S02]  /*12df0*/  IMAD.MOV.U32 R167, RZ, RZ, -0x800000 ;  /* 0xff800000ffa77424 */ /* 0x013fe400078e00ff */
[----:B------:R-:W-:Y:S01]  /*12e00*/  IMAD.MOV.U32 R169, RZ, RZ, -0x800000 ;  /* 0xff800000ffa97424 */ /* 0x000fe200078e00ff */
[----:B------:R-:W0:Y:S01]  /*12e10*/  SHFL.BFLY PT, R7, R20, 0x2, 0x1f ;  /* 0x0c401f0014077f89 */ /* 0x000e2200000e0000 */
[----:B------:R-:W-:Y:S01]  /*12e20*/  VIADD R219, R219, 0x1 ;  /* 0x00000001dbdb7836 */ /* 0x000fe20000000000 */
[----:B------:R-:W-:Y:S08]  /*12e30*/  BAR.ARV 0x8, 0xa0 ;  /* 0x0202800000007b1d */ /* 0x000ff00000002000 */
[----:B------:R-:W-:Y:S01]  /*12e40*/  BAR.SYNC.DEFER_BLOCKING 0xf, 0x100 ;  /* 0x03c4000000007b1d */ /* 0x000fe20000010000 */
[----:B--2---:R-:W-:Y:S01]  /*12e50*/  FADD.FTZ R4, R4, R21 ;  /* 0x0000001504047221 */ /* 0x004fe20000010000 */
[----:B0-----:R-:W-:-:S04]  /*12e60*/  FADD.FTZ R8, R7, R20 ;  /* 0x0000001407087221 */ /* 0x001fc80000010000 */
[----:B------:R-:W0:Y:S04]  /*12e70*/  SHFL.BFLY PT, R5, R4, 0x1, 0x1f ;  /* 0x0c201f0004057f89 */ /* 0x000e2800000e0000 */
[----:B------:R-:W1:Y:S01]  /*12e80*/  SHFL.BFLY PT, R7, R8, 0x1, 0x1f ;  /* 0x0c201f0008077f89 */ /* 0x000e6200000e0000 */
[----:B0-----:R-:W-:Y:S01]  /*12e90*/  FADD.FTZ R10, R4, R5 ;  /* 0x00000005040a7221 */ /* 0x001fe20000010000 */
[----:B------:R-:W-:Y:S01]  /*12ea0*/  IADD3 R4, R18, 0x1, RZ ;  /* 0x0000000112047810 */ /* 0x000fe20007ffe0ff */
[----:B-1----:R-:W-:-:S03]  /*12eb0*/  FADD.FTZ R5, R8, R7 ;  /* 0x0000000708057221 */ /* 0x002fc60000010000 */
[----:B------:R-:W-:Y:S01]  /*12ec0*/  FSETP.NE.FTZ.AND P2, PT, R10, RZ, PT ;  /* 0x000000ff0a00720b */ /* 0x000fe20003f55000 */
[----:B------:R-:W-:Y:S01]  /*12ed0*/  IMAD.MOV R7, RZ, RZ, -R195 ;  /* 0x000000ffff077224 */ /* 0x000fe200078e0ac3 */
[----:B------:R-:W-:Y:S02]  /*12ee0*/  ISETP.NE.AND P1, PT, R4, 0x2, PT ;  /* 0x000000020400780c */ /* 0x000fe40003f25270 */
[----:B------:R-:W-:Y:S02]  /*12ef0*/  FSETP.NE.FTZ.AND P3, PT, R5, RZ, PT ;  /* 0x000000ff0500720b */ /* 0x000fe40003f75000 */
[----:B------:R-:W-:Y:S02]  /*12f00*/  ISETP.NE.AND P0, PT, R192, R7, PT ;  /* 0x00000007c000720c */ /* 0x000fe40003f05270 */
[----:B------:R-:W-:Y:S02]  /*12f10*/  CS2R R6, SRZ ;  /* 0x0000000000067805 */ /* 0x000fe4000001ff00 */
[----:B------:R-:W-:-:S04]  /*12f20*/  SEL R8, RZ, 0x1, P1 ;  /* 0x00000001ff087807 */ /* 0x000fc80000800000 */
[----:B------:R-:W-:Y:S01]  /*12f30*/  LOP3.LUT R19, R19, R8, RZ, 0x3c, !PT ;  /* 0x0000000813137212 */ /* 0x000fe200078e3cff */
[----:B------:R-:W0:Y:S02]  /*12f40*/  @P2 MUFU.RCP R7, R10 ;  /* 0x0000000a00072308 */ /* 0x000e240000001000 */
[C---:B------:R-:W-:Y:S02]  /*12f50*/  @P3 FMUL.FTZ R20, R3.reuse, 0.69314718246459960938 ;  /* 0x3f31721803143820 */ /* 0x040fe40000410000 */
[----:B------:R-:W-:Y:S02]  /*12f60*/  @!P0 IMAD R9, R18, 0x40, R190 ;  /* 0x0000004012098824 */ /* 0x000fe400078e02be */
[----:B------:R-:W-:Y:S02]  /*12f70*/  @P2 FMUL.FTZ R18, R3, 0.69314718246459960938 ;  /* 0x3f31721803122820 */ /* 0x000fe40000410000 */
[----:B------:R-:W1:Y:S01]  /*12f80*/  @P3 MUFU.RCP R6, R5 ;  /* 0x0000000500063308 */ /* 0x000e620000001000 */
[----:B------:R-:W-:-:S07]  /*12f90*/  @!P0 IMAD R9, R9, 0x4, R2 ;  /* 0x0000000409098824 */ /* 0x000fce00078e0202 */
[----:B------:R-:W2:Y:S01]  /*12fa0*/  @P2 MUFU.LG2 R2, R10 ;  /* 0x0000000a00022308 */ /* 0x000ea20000000c00 */
[----:B0-----:R-:W-:Y:S01]  /*12fb0*/  @!P0 STS [R9+0x38400], R7 ;  /* 0x0384000709008388 */ /* 0x001fe20000000800 */
[-C--:B------:R-:W-:Y:S01]  /*12fc0*/  FMUL.FTZ R177, R24, R7.reuse ;  /* 0x0000000718b17220 */ /* 0x080fe20000410000 */
[-C--:B------:R-:W-:Y:S01]  /*12fd0*/  FMUL.FTZ R24, R33, R7.reuse ;  /* 0x0000000721187220 */ /* 0x080fe20000410000 */
[-C--:B------:R-:W-:Y:S01]  /*12fe0*/  FMUL.FTZ R175, R25, R7.reuse ;  /* 0x0000000719af7220 */ /* 0x080fe20000410000 */
[-C--:B------:R-:W-:Y:S01]  /*12ff0*/  FMUL.FTZ R176, R28, R7.reuse ;  /* 0x000000071cb07220 */ /* 0x080fe20000410000 */
[-C--:B------:R-:W-:Y:S01]  /*13000*/  FMUL.FTZ R173, R29, R7.reuse ;  /* 0x000000071dad7220 */ /* 0x080fe20000410000 */
[-C--:B------:R-:W-:Y:S01]  /*13010*/  FMUL.FTZ R174, R32, R7.reuse ;  /* 0x0000000720ae7220 */ /* 0x080fe20000410000 */
[----:B------:R-:W0:Y:S01]  /*13020*/  @P3 MUFU.LG2 R21, R5 ;  /* 0x0000000500153308 */ /* 0x000e220000000c00 */
        /* <DEDUP_REMOVED lines=63> */
[-C--:B-1----:R-:W-:Y:S01]  /*13420*/  FMUL.FTZ R9, R58, R6.reuse ;  /* 0x000000063a097220 */ /* 0x082fe20000410000 */
        /* <DEDUP_REMOVED lines=66> */
.L_x_6898:
[----:B------:R-:W-:Y:S05]  /*13850*/  BSYNC B7 ;  /* 0x0000000000077941 */ /* 0x000fea0003800000 */
.L_x_6896:
        /* <DEDUP_REMOVED lines=9> */
[----:B-----5:R-:W2:Y:S01]  /*138f0*/  S2R R33, SR_SWINHI ;  /* 0x0000000000217919 */ /* 0x020ea20000002f00 */
        /* <DEDUP_REMOVED lines=26> */
[----:B------:R-:W-:Y:S01]  /*13aa0*/  IADD3 R197, P3, R122, 0x2000, RZ ;  /* 0x000020007ac57810 */ /* 0x000fe20007f7e0ff */
[--C-:B------:R-:W-:Y:S01]  /*13ab0*/  IMAD.X R41, RZ, RZ, R123.reuse, P1 ;  /* 0x000000ffff297224 */ /* 0x100fe200008e067b */
[----:B------:R-:W-:Y:S01]  /*13ac0*/  LOP3.LUT R40, R179, 0x380, RZ, 0xc0, !PT ;  /* 0x00000380b3287812 */ /* 0x000fe200078ec0ff */
[--C-:B------:R-:W-:Y:S01]  /*13ad0*/  IMAD.X R45, RZ, RZ, R123.reuse, P0 ;  /* 0x000000ffff2d7224 */ /* 0x100fe200000e067b */
[----:B------:R-:W-:Y:S01]  /*13ae0*/  LOP3.LUT R44, R181, 0x380, RZ, 0xc0, !PT ;  /* 0x00000380b52c7812 */ /* 0x000fe200078ec0ff */
[----:B------:R-:W-:Y:S01]  /*13af0*/  IMAD.X R53, RZ, RZ, R123, P3 ;  /* 0x000000ffff357224 */ /* 0x000fe200018e067b */
[----:B------:R-:W-:Y:S02]  /*13b00*/  LOP3.LUT R52, R197, 0x380, RZ, 0xc0, !PT ;  /* 0x00000380c5347812 */ /* 0x000fe400078ec0ff */
[----:B------:R-:W-:Y:S02]  /*13b10*/  SHF.R.U64 R40, R40, 0x3, RZ ;  /* 0x0000000328287819 */ /* 0x000fe400000012ff */
[----:B------:R-:W-:-:S02]  /*13b20*/  SHF.R.U64 R44, R44, 0x3, RZ ;  /* 0x000000032c2c7819 */ /* 0x000fc400000012ff */
[C---:B------:R-:W-:Y:S02]  /*13b30*/  IADD3 R183, P4, R122.reuse, 0x60, RZ ;  /* 0x000000607ab77810 */ /* 0x040fe40007f9e0ff */
[C---:B------:R-:W-:Y:S02]  /*13b40*/  IADD3 R56, P6, R122.reuse, 0x2020, RZ ;  /* 0x000020207a387810 */ /* 0x040fe40007fde0ff */
[----:B------:R-:W-:Y:S01]  /*13b50*/  IADD3 R60, P5, R122, 0x2040, RZ ;  /* 0x000020407a3c7810 */ /* 0x000fe20007fbe0ff */
[--C-:B------:R-:W-:Y:S01]  /*13b60*/  IMAD.X R49, RZ, RZ, R123.reuse, P4 ;  /* 0x000000ffff317224 */ /* 0x100fe200020e067b */
[----:B------:R-:W-:Y:S01]  /*13b70*/  SHF.R.U64 R52, R52, 0x3, RZ ;  /* 0x0000000334347819 */ /* 0x000fe200000012ff */
[--C-:B------:R-:W-:Y:S01]  /*13b80*/  IMAD.X R57, RZ, RZ, R123.reuse, P6 ;  /* 0x000000ffff397224 */ /* 0x100fe200030e067b */
[----:B------:R-:W-:Y:S01]  /*13b90*/  IADD3 R98, P1, R122, 0x4000, RZ ;  /* 0x000040007a627810 */ /* 0x000fe20007f3e0ff */
[----:B------:R-:W-:Y:S01]  /*13ba0*/  IMAD.X R61, RZ, RZ, R123, P5 ;  /* 0x000000ffff3d7224 */ /* 0x000fe200028e067b */
[----:B------:R-:W-:-:S02]  /*13bb0*/  LOP3.LUT R40, R40, R179, RZ, 0x3c, !PT ;  /* 0x000000b328287212 */ /* 0x000fc400078e3cff */
[----:B------:R-:W-:Y:S01]  /*13bc0*/  LOP3.LUT R44, R44, R181, RZ, 0x3c, !PT ;  /* 0x000000b52c2c7212 */ /* 0x000fe200078e3cff */
[----:B------:R-:W-:Y:S01]  /*13bd0*/  IMAD.X R99, RZ, RZ, R123, P1 ;  /* 0x000000ffff637224 */ /* 0x000fe200008e067b */
[----:B------:R-:W-:Y:S02]  /*13be0*/  LOP3.LUT R48, R183, 0x380, RZ, 0xc0, !PT ;  /* 0x00000380b7307812 */ /* 0x000fe400078ec0ff */
[----:B------:R-:W-:Y:S02]  /*13bf0*/  LOP3.LUT R179, R56, 0x380, RZ, 0xc0, !PT ;  /* 0x0000038038b37812 */ /* 0x000fe400078ec0ff */
[----:B------:R-:W-:Y:S02]  /*13c00*/  LOP3.LUT R181, R60, 0x380, RZ, 0xc0, !PT ;  /* 0x000003803cb57812 */ /* 0x000fe400078ec0ff */
[----:B------:R-:W-:Y:S02]  /*13c10*/  LOP3.LUT R52, R52, R197, RZ, 0x3c, !PT ;  /* 0x000000c534347212 */ /* 0x000fe400078e3cff */
[----:B------:R-:W-:-:S02]  /*13c20*/  LOP3.LUT R197, R98, 0x380, RZ, 0xc0, !PT ;  /* 0x0000038062c57812 */ /* 0x000fc400078ec0ff */
[----:B------:R-:W-:Y:S02]  /*13c30*/  SHF.R.U64 R48, R48, 0x3, RZ ;  /* 0x0000000330307819 */ /* 0x000fe400000012ff */
[----:B------:R-:W-:Y:S02]  /*13c40*/  SHF.R.U64 R179, R179, 0x3, RZ ;  /* 0x00000003b3b37819 */ /* 0x000fe400000012ff */
[----:B------:R-:W-:Y:S02]  /*13c50*/  SHF.R.U64 R181, R181, 0x3, RZ ;  /* 0x00000003b5b57819 */ /* 0x000fe400000012ff */
[C---:B------:R-:W-:Y:S02]  /*13c60*/  IADD3 R64, P2, R122.reuse, 0x2060, RZ ;  /* 0x000020607a407810 */ /* 0x040fe40007f5e0ff */
[C---:B------:R-:W-:Y:S02]  /*13c70*/  IADD3 R4, P0, R122.reuse, 0x4020, RZ ;  /* 0x000040207a047810 */ /* 0x040fe40007f1e0ff */
[C---:B------:R-:W-:Y:S01]  /*13c80*/  IADD3 R32, P4, R122.reuse, 0x4040, RZ ;  /* 0x000040407a207810 */ /* 0x040fe20007f9e0ff */
        /* <DEDUP_REMOVED lines=8> */
[----:B------:R-:W-:Y:S02]  /*13d10*/  LOP3.LUT R60, R181, R60, RZ, 0x3c, !PT ;  /* 0x0000003cb53c7212 */ /* 0x000fe400078e3cff */
[----:B------:R-:W-:Y:S02]  /*13d20*/  LOP3.LUT R183, R64, 0x380, RZ, 0xc0, !PT ;  /* 0x0000038040b77812 */ /* 0x000fe400078ec0ff */
[----:B------:R-:W-:Y:S02]  /*13d30*/  LOP3.LUT R179, R4, 0x380, RZ, 0xc0, !PT ;  /* 0x0000038004b37812 */ /* 0x000fe400078ec0ff */
[----:B------:R-:W-:Y:S02]  /*13d40*/  LOP3.LUT R181, R32, 0x380, RZ, 0xc0, !PT ;  /* 0x0000038020b57812 */ /* 0x000fe400078ec0ff */
[----:B------:R-:W-:-:S02]  /*13d50*/  LOP3.LUT R33, R122, 0x380, RZ, 0xc0, !PT ;  /* 0x000003807a217812 */ /* 0x000fc400078ec0ff */
[----:B------:R-:W-:Y:S02]  /*13d60*/  LOP3.LUT R98, R197, R98, RZ, 0x3c, !PT ;  /* 0x00000062c5627212 */ /* 0x000fe400078e3cff */
[----:B------:R-:W-:Y:S02]  /*13d70*/  LOP3.LUT R197, R6, 0x380, RZ, 0xc0, !PT ;  /* 0x0000038006c57812 */ /* 0x000fe400078ec0ff */
[----:B------:R-:W-:Y:S02]  /*13d80*/  SHF.R.U64 R183, R183, 0x3, RZ ;  /* 0x00000003b7b77819 */ /* 0x000fe400000012ff */
[----:B------:R-:W-:Y:S02]  /*13d90*/  SHF.R.U64 R179, R179, 0x3, RZ ;  /* 0x00000003b3b37819 */ /* 0x000fe400000012ff */
[----:B------:R-:W-:Y:S02]  /*13da0*/  SHF.R.U64 R181, R181, 0x3, RZ ;  /* 0x00000003b5b57819 */ /* 0x000fe400000012ff */
[----:B------:R-:W-:-:S02]  /*13db0*/  IADD3 R36, P3, R122, 0x4060, RZ ;  /* 0x000040607a247810 */ /* 0x000fc40007f7e0ff */
[C---:B------:R-:W-:Y:S02]  /*13dc0*/  IADD3 R0, P5, R122.reuse, 0x6020, RZ ;  /* 0x000060207a007810 */ /* 0x040fe40007fbe0ff */
[C---:B------:R-:W-:Y:S02]  /*13dd0*/  IADD3 R26, P2, R122.reuse, 0x6040, RZ ;  /* 0x000060407a1a7810 */ /* 0x040fe40007f5e0ff */
[----:B------:R-:W-:Y:S01]  /*13de0*/  IADD3 R30, P1, R122, 0x6060, RZ ;  /* 0x000060607a1e7810 */ /* 0x000fe20007f3e0ff */
[--C-:B------:R-:W-:Y:S01]  /*13df0*/  IMAD.X R119, RZ, RZ, R123.reuse, P5 ;  /* 0x000000ffff777224 */ /* 0x100fe200028e067b */
[----:B------:R-:W-:Y:S02]  /*13e00*/  SHF.R.U64 R33, R33, 0x3, RZ ;  /* 0x0000000321217819 */ /* 0x000fe400000012ff */
[----:B------:R-:W-:Y:S01]  /*13e10*/  SHF.R.U64 R197, R197, 0x3, RZ ;  /* 0x00000003c5c57819 */ /* 0x000fe200000012ff */
[----:B------:R-:W-:Y:S01]  /*13e20*/  IMAD.X R37, RZ, RZ, R123, P1 ;  /* 0x000000ffff257224 */ /* 0x000fe200008e067b */
[----:B------:R-:W-:-:S02]  /*13e30*/  LOP3.LUT R64, R183, R64, RZ, 0x3c, !PT ;  /* 0x00000040b7407212 */ /* 0x000fc400078e3cff */
[----:B------:R-:W-:Y:S02]  /*13e40*/  LOP3.LUT R102, R179, R4, RZ, 0x3c, !PT ;  /* 0x00000004b3667212 */ /* 0x000fe400078e3cff */
[----:B------:R-:W-:Y:S02]  /*13e50*/  LOP3.LUT R106, R181, R32, RZ, 0x3c, !PT ;  /* 0x00000020b56a7212 */ /* 0x000fe400078e3cff */
[----:B------:R-:W-:Y:S02]  /*13e60*/  LOP3.LUT R183, R36, 0x380, RZ, 0xc0, !PT ;  /* 0x0000038024b77812 */ /* 0x000fe400078ec0ff */
[----:B------:R-:W-:Y:S02]  /*13e70*/  F2FP.BF16.F32.PACK_AB R4, R175, R177 ;  /* 0x000000b1af04723e */ /* 0x000fe400000010ff */
[----:B------:R-:W-:Y:S02]  /*13e80*/  LOP3.LUT R27, R0, 0x380, RZ, 0xc0, !PT ;  /* 0x00000380001b7812 */ /* 0x000fe400078ec0ff */
[----:B------:R-:W-:-:S02]  /*13e90*/  LOP3.LUT R32, R26, 0x380, RZ, 0xc0, !PT ;  /* 0x000003801a207812 */ /* 0x000fc400078ec0ff */
[----:B------:R-:W-:Y:S01]  /*13ea0*/  LOP3.LUT R122, R33, R122, RZ, 0x3c, !PT ;  /* 0x0000007a217a7212 */ /* 0x000fe200078e3cff */
[----:B------:R-:W-:Y:S01]  /*13eb0*/  IMAD.X R33, RZ, RZ, R123, P2 ;  /* 0x000000ffff217224 */ /* 0x000fe200010e067b */
[----:B------:R-:W-:Y:S02]  /*13ec0*/  LOP3.LUT R175, R30, 0x380, RZ, 0xc0, !PT ;  /* 0x000003801eaf7812 */ /* 0x000fe400078ec0ff */
[----:B------:R-:W-:Y:S02]  /*13ed0*/  LOP3.LUT R114, R197, R6, RZ, 0x3c, !PT ;  /* 0x00000006c5727212 */ /* 0x000fe400078e3cff */
[----:B------:R-:W-:Y:S02]  /*13ee0*/  F2FP.BF16.F32.PACK_AB R6, R173, R176 ;  /* 0x000000b0ad06723e */ /* 0x000fe400000010ff */
[----:B------:R-:W-:Y:S02]  /*13ef0*/  IADD3.X R111, RZ, R123, RZ, P3, !PT ;  /* 0x0000007bff6f7210 */ /* 0x000fe40001ffe4ff */
[----:B------:R-:W-:-:S02]  /*13f00*/  SHF.R.U64 R183, R183, 0x3, RZ ;  /* 0x00000003b7b77819 */ /* 0x000fc400000012ff */
[----:B------:R-:W-:Y:S02]  /*13f10*/  SHF.R.U64 R27, R27, 0x3, RZ ;  /* 0x000000031b1b7819 */ /* 0x000fe400000012ff */
[----:B------:R-:W-:Y:S02]  /*13f20*/  SHF.R.U64 R173, R32, 0x3, RZ ;  /* 0x0000000320ad7819 */ /* 0x000fe400000012ff */
[----:B------:R-:W-:Y:S01]  /*13f30*/  MOV R123, R122 ;  /* 0x0000007a007b7202 */ /* 0x000fe20000000f00 */
[----:B------:R-:W-:Y:S01]  /*13f40*/  BAR.SYNC.DEFER_BLOCKING 0x1, 0x100 ;  /* 0x0044000000007b1d */ /* 0x000fe20000010000 */
[----:B------:R-:W-:Y:S02]  /*13f50*/  SHF.R.U64 R175, R175, 0x3, RZ ;  /* 0x00000003afaf7819 */ /* 0x000fe400000012ff */
[----:B------:R-:W-:Y:S02]  /*13f60*/  LOP3.LUT R110, R183, R36, RZ, 0x3c, !PT ;  /* 0x00000024b76e7212 */ /* 0x000fe400078e3cff */
[----:B------:R-:W-:-:S02]  /*13f70*/  LOP3.LUT R118, R27, R0, RZ, 0x3c, !PT ;  /* 0x000000001b767212 */ /* 0x000fc400078e3cff */
[----:B------:R-:W-:Y:S02]  /*13f80*/  LOP3.LUT R32, R173, R26, RZ, 0x3c, !PT ;  /* 0x0000001aad207212 */ /* 0x000fe400078e3cff */
[----:B------:R-:W-:Y:S02]  /*13f90*/  LOP3.LUT R36, R175, R30, RZ, 0x3c, !PT ;  /* 0x0000001eaf247212 */ /* 0x000fe400078e3cff */
[----:B------:R-:W-:Y:S02]  /*13fa0*/  MOV R122, R40 ;  /* 0x00000028007a7202 */ /* 0x000fe40000000f00 */
[----:B------:R-:W-:Y:S02]  /*13fb0*/  F2FP.BF16.F32.PACK_AB R26, R170, R172 ;  /* 0x000000acaa1a723e */ /* 0x000fe400000010ff */
[----:B------:R-:W-:Y:S02]  /*13fc0*/  F2FP.BF16.F32.PACK_AB R27, R39, R38 ;  /* 0x00000026271b723e */ /* 0x000fe400000010ff */
[----:B------:R-:W-:-:S02]  /*13fd0*/  MOV R44, R44 ;  /* 0x0000002c002c7202 */ /* 0x000fc40000000f00 */
[----:B------:R-:W-:Y:S02]  /*13fe0*/  F2FP.BF16.F32.PACK_AB R30, R164, R166 ;  /* 0x000000a6a41e723e */ /* 0x000fe400000010ff */
[----:B------:R-:W-:Y:S02]  /*13ff0*/  MOV R48, R48 ;  /* 0x0000003000307202 */ /* 0x000fe40000000f00 */
[----:B------:R-:W-:Y:S01]  /*14000*/  MOV R52, R52 ;  /* 0x0000003400347202 */ /* 0x000fe20000000f00 */
[----:B------:R2:W-:Y:S01]  /*14010*/  STSM.16.M88.4 [R123], R4 ;  /* 0x000000047b007844 */ /* 0x0005e20000000200 */
[----:B------:R-:W-:Y:S02]  /*14020*/  MOV R56, R56 ;  /* 0x0000003800387202 */ /* 0x000fe40000000f00 */
[----:B------:R-:W-:Y:S01]  /*14030*/  MOV R60, R60 ;  /* 0x0000003c003c7202 */ /* 0x000fe20000000f00 */
[----:B------:R3:W-:Y:S01]  /*14040*/  STSM.16.M88.4 [R122], R24 ;  /* 0x000000187a007844 */ /* 0x0007e20000000200 */
[----:B------:R-:W-:-:S02]  /*14050*/  F2FP.BF16.F32.PACK_AB R81, R83, R82 ;  /* 0x000000525351723e */ /* 0x000fc400000010ff */
[----:B------:R-:W-:Y:S01]  /*14060*/  F2FP.BF16.F32.PACK_AB R88, R89, R88 ;  /* 0x000000585958723e */ /* 0x000fe200000010ff */
[----:B------:R-:W-:Y:S01]  /*14070*/  STSM.16.M88.4 [R44], R28 ;  /* 0x0000001c2c007844 */ /* 0x000fe20000000200 */
[----:B------:R-:W-:Y:S02]  /*14080*/  MOV R64, R64 ;  /* 0x0000004000407202 */ /* 0x000fe40000000f00 */
[----:B------:R-:W-:Y:S02]  /*14090*/  F2FP.BF16.F32.PACK_AB R82, R85, R84 ;  /* 0x000000545552723e */ /* 0x000fe400000010ff */
[----:B------:R-:W-:Y:S02]  /*140a0*/  F2FP.BF16.F32.PACK_AB R83, R87, R86 ;  /* 0x000000565753723e */ /* 0x000fe400000010ff */
[----:B------:R-:W-:Y:S02]  /*140b0*/  F2FP.BF16.F32.PACK_AB R89, R91, R90 ;  /* 0x0000005a5b59723e */ /* 0x000fe400000010ff */
[----:B--2---:R-:W-:-:S02]  /*140c0*/  F2FP.BF16.F32.PACK_AB R4, R162, R165 ;  /* 0x000000a5a204723e */ /* 0x004fc400000010ff */
[----:B------:R-:W-:Y:S02]  /*140d0*/  F2FP.BF16.F32.PACK_AB R5, R51, R50 ;  /* 0x000000323305723e */ /* 0x000fe400000010ff */
[----:B------:R-:W-:Y:S02]  /*140e0*/  F2FP.BF16.F32.PACK_AB R6, R160, R163 ;  /* 0x000000a3a006723e */ /* 0x000fe400000010ff */
[----:B------:R-:W-:Y:S02]  /*140f0*/  F2FP.BF16.F32.PACK_AB R7, R55, R54 ;  /* 0x000000363707723e */ /* 0x000fe400000010ff */
[----:B------:R-:W-:Y:S02]  /*14100*/  MOV R0, R98 ;  /* 0x0000006200007202 */ /* 0x000fe40000000f00 */
[----:B------:R-:W-:Y:S01]  /*14110*/  F2FP.BF16.F32.PACK_AB R90, R93, R92 ;  /* 0x0000005c5d5a723e */ /* 0x000fe200000010ff */
[----:B------:R2:W-:Y:S01]  /*14120*/  STSM.16.M88.4 [R48], R4 ;  /* 0x0000000430007844 */ /* 0x0005e20000000200 */
        /* <DEDUP_REMOVED lines=10> */
[----:B------:R-:W-:Y:S01]  /*141d0*/  F2FP.BF16.F32.PACK_AB R104, R105, R104 ;  /* 0x000000686968723e */ /* 0x000fe200000010ff */
[----:B------:R-:W-:Y:S01]  /*141e0*/  STSM.16.M88.4 [R64], R80 ;  /* 0x0000005040007844 */ /* 0x000fe20000000200 */
[----:B------:R-:W-:Y:S02]  /*141f0*/  MOV R41, R114 ;  /* 0x0000007200297202 */ /* 0x000fe40000000f00 */
[----:B------:R-:W-:Y:S01]  /*14200*/  F2FP.BF16.F32.PACK_AB R105, R66, R62 ;  /* 0x0000003e4269723e */ /* 0x000fe200000010ff */
[----:B------:R4:W-:Y:S01]  /*14210*/  STSM.16.M88.4 [R0], R88 ;  /* 0x0000005800007844 */ /* 0x0009e20000000200 */
[----:B------:R-:W-:Y:S02]  /*14220*/  F2FP.BF16.F32.PACK_AB R106, R109, R108 ;  /* 0x0000006c6d6a723e */ /* 0x000fe400000010ff */
[----:B------:R-:W-:Y:S01]  /*14230*/  F2FP.BF16.F32.PACK_AB R107, R70, R68 ;  /* 0x00000044466b723e */ /* 0x000fe200000010ff */
[----:B------:R-:W-:Y:S01]  /*14240*/  STSM.16.M88.4 [R102], R96 ;  /* 0x0000006066007844 */ /* 0x000fe20000000200 */
        /* <DEDUP_REMOVED lines=10> */
[----:B---3--:R-:W-:Y:S02]  /*142f0*/  F2FP.BF16.F32.PACK_AB R122, R125, R124 ;  /* 0x0000007c7d7a723e */ /* 0x008fe400000010ff */
[----:B------:R-:W-:Y:S02]  /*14300*/  F2FP.BF16.F32.PACK_AB R123, R127, R126 ;  /* 0x0000007e7f7b723e */ /* 0x000fe400000010ff */
[----:B------:R-:W-:Y:S02]  /*14310*/  F2FP.BF16.F32.PACK_AB R136, R137, R136 ;  /* 0x000000888988723e */ /* 0x000fe400000010ff */
[----:B------:R-:W-:Y:S01]  /*14320*/  ISETP.NE.U32.AND P0, PT, RZ, UR4, PT ;  /* 0x00000004ff007c0c */ /* 0x000fe2000bf05070 */
[----:B------:R3:W-:Y:S01]  /*14330*/  STSM.16.M88.4 [R41], R120 ;  /* 0x0000007829007844 */ /* 0x0007e20000000200 */
[----:B------:R-:W-:Y:S02]  /*14340*/  F2FP.BF16.F32.PACK_AB R129, R131, R130 ;  /* 0x000000828381723e */ /* 0x000fe400000010ff */
[----:B--2---:R-:W-:-:S02]  /*14350*/  IADD3 R4, P1, R216, UR4, RZ ;  /* 0x00000004d8047c10 */ /* 0x004fc4000ff3e0ff */
[----:B------:R-:W-:Y:S02]  /*14360*/  MOV R118, R118 ;  /* 0x0000007600767202 */ /* 0x000fe40000000f00 */
[----:B------:R-:W-:Y:S02]  /*14370*/  F2FP.BF16.F32.PACK_AB R144, R145, R144 ;  /* 0x000000909190723e */ /* 0x000fe400000010ff */
[----:B------:R-:W-:Y:S02]  /*14380*/  MOV R32, R32 ;  /* 0x0000002000207202 */ /* 0x000fe40000000f00 */
[----:B------:R-:W-:Y:S01]  /*14390*/  MOV R36, R36 ;  /* 0x0000002400247202 */ /* 0x000fe20000000f00 */
[----:B------:R-:W-:Y:S01]  /*143a0*/  IMAD R3, R214, 0x40, R193 ;  /* 0x00000040d6037824 */ /* 0x000fe200078e02c1 */
[----:B------:R-:W-:Y:S01]  /*143b0*/  F2FP.BF16.F32.PACK_AB R130, R133, R132 ;  /* 0x000000848582723e */ /* 0x000fe200000010ff */
[----:B----4-:R-:W-:Y:S01]  /*143c0*/  IMAD.MOV.U32 R0, RZ, RZ, RZ ;  /* 0x000000ffff007224 */ /* 0x010fe200078e00ff */
[----:B------:R-:W-:-:S02]  /*143d0*/  F2FP.BF16.F32.PACK_AB R131, R135, R134 ;  /* 0x000000868783723e */ /* 0x000fc400000010ff */
[----:B------:R-:W-:Y:S02]  /*143e0*/  F2FP.BF16.F32.PACK_AB R137, R139, R138 ;  /* 0x0000008a8b89723e */ /* 0x000fe400000010ff */
[----:B------:R-:W-:Y:S01]  /*143f0*/  F2FP.BF16.F32.PACK_AB R138, R141, R140 ;  /* 0x0000008c8d8a723e */ /* 0x000fe200000010ff */
[----:B------:R-:W-:Y:S01]  /*14400*/  STSM.16.M88.4 [R118], R128 ;  /* 0x0000008076007844 */ /* 0x000fe20000000200 */
[----:B------:R-:W-:Y:S02]  /*14410*/  F2FP.BF16.F32.PACK_AB R139, R143, R142 ;  /* 0x0000008e8f8b723e */ /* 0x000fe400000010ff */
[----:B------:R-:W-:Y:S02]  /*14420*/  F2FP.BF16.F32.PACK_AB R145, R147, R146 ;  /* 0x000000929391723e */ /* 0x000fe400000010ff */
[----:B------:R-:W-:Y:S01]  /*14430*/  F2FP.BF16.F32.PACK_AB R146, R149, R148 ;  /* 0x000000949592723e */ /* 0x000fe200000010ff */
[----:B------:R2:W-:Y:S01]  /*14440*/  STSM.16.M88.4 [R32], R136 ;  /* 0x0000008820007844 */ /* 0x0005e20000000200 */
[----:B------:R-:W-:-:S02]  /*14450*/  F2FP.BF16.F32.PACK_AB R147, R151, R150 ;  /* 0x000000969793723e */ /* 0x000fc400000010ff */
[----:B------:R-:W-:Y:S02]  /*14460*/  ISETP.NE.AND.EX P0, PT, RZ, UR5, PT, P0 ;  /* 0x00000005ff007c0c */ /* 0x000fe4000bf05300 */
[----:B------:R-:W-:Y:S01]  /*14470*/  IADD3.X R5, R217, UR5, RZ, P1, !PT ;  /* 0x00000005d9057c10 */ /* 0x000fe20008ffe4ff */
[----:B------:R-:W-:Y:S01]  /*14480*/  ULDC.64 UR4, c[0x0][0xce0] ;  /* 0x0003380000047ab9 */ /* 0x000fe20000000a00 */
[----:B------:R4:W-:Y:S01]  /*14490*/  STSM.16.M88.4 [R36], R144 ;  /* 0x0000009024007844 */ /* 0x0009e20000000200 */
[----:B------:R-:W-:Y:S01]  /*144a0*/  BAR.SYNC.DEFER_BLOCKING 0x1, 0x100 ;  /* 0x0044000000007b1d */ /* 0x000fe20000010000 */
[----:B------:R-:W-:-:S04]  /*144b0*/  ISETP.NE.U32.AND P6, PT, RZ, UR4, PT ;  /* 0x00000004ff007c0c */ /* 0x000fc8000bfc5070 */
        /* <DEDUP_REMOVED lines=31> */
[C---:B---3--:R-:W-:Y:S02]  /*146b0*/  IADD3 R41, P2, R20.reuse, 0x7000, RZ ;  /* 0x0000700014297810 */ /* 0x048fe40007f5e0ff */
[C---:B------:R-:W-:Y:S02]  /*146c0*/  IADD3 R45, P3, R20.reuse, 0x8000, RZ ;  /* 0x00008000142d7810 */ /* 0x040fe40007f7e0ff */
[C---:B------:R-:W-:Y:S02]  /*146d0*/  IADD3 R49, P4, R20.reuse, 0x9000, RZ ;  /* 0x0000900014317810 */ /* 0x040fe40007f9e0ff */
[----:B------:R-:W-:Y:S02]  /*146e0*/  IADD3 R53, P5, R20, 0xa000, RZ ;  /* 0x0000a00014357810 */ /* 0x000fe40007fbe0ff */
[----:B--2---:R-:W-:-:S02]  /*146f0*/  LOP3.LUT R32, R33, 0x380, RZ, 0xc0, !PT ;  /* 0x0000038021207812 */ /* 0x004fc400078ec0ff */
[----:B----4-:R-:W-:Y:S02]  /*14700*/  LOP3.LUT R36, R37, 0x380, RZ, 0xc0, !PT ;  /* 0x0000038025247812 */ /* 0x010fe400078ec0ff */
        /* <DEDUP_REMOVED lines=16> */
[----:B0-----:R-:W-:Y:S06]  /*14810*/  @P6 BRA `(.L_x_6986) ;  /* 0x0000000000106947 */ /* 0x001fec0003800000 */
[----:B------:R-:W-:Y:S05]  /*14820*/  @!P0 BRA `(.L_x_6986) ;  /* 0x00000000000c8947 */ /* 0x000fea0003800000 */
[----:B------:R-:W2:Y:S04]  /*14830*/  LDG.E R6, desc[UR54][R4.64] ;  /* 0x0000003604067981 */ /* 0x000ea8000c1e1900 */
[----:B-----5:R-:W2:Y:S02]  /*14840*/  LDG.E R3, desc[UR54][R4.64+0x4] ;  /* 0x0000043604037981 */ /* 0x020ea4000c1e1900 */
[----:B--2---:R-:W-:-:S07]  /*14850*/  IMAD.IADD R3, R3, 0x1, -R6 ;  /* 0x0000000103037824 */ /* 0x004fce00078e0a06 */
.L_x_6986:
        /* <DEDUP_REMOVED lines=67> */
.L_x_6987:
[----:B------:R-:W2:Y:S01]  /*14c90*/  LDC R87, c[0x0][0xb8c] ;  /* 0x0002e300ff577b82 */ /* 0x000ea20000000800 */
        /* <DEDUP_REMOVED lines=16> */
[----:B--2---:R-:W-:-:S02]  /*14da0*/  ISETP.GE.AND P3, PT, R82, R87, PT ;  /* 0x000000575200720c */ /* 0x004fc40003f66270 */
[----:B------:R-:W5:Y:S01]  /*14db0*/  LD.E.128 R36, desc[UR54][R36.64] ;  /* 0x0000003624247980 */ /* 0x000f62000c101d00 */
[-C--:B------:R-:W-:Y:S02]  /*14dc0*/  ISETP.GE.AND P1, PT, R214, R3.reuse, PT ;  /* 0x00000003d600720c */ /* 0x080fe40003f26270 */
[----:B------:R-:W-:Y:S01]  /*14dd0*/  ISETP.GE.AND P0, PT, R0, R3, PT ;  /* 0x000000030000720c */ /* 0x000fe20003f06270 */
[----:B------:R-:W5:Y:S01]  /*14de0*/  LD.E.128 R40, desc[UR54][R40.64] ;  /* 0x0000003628287980 */ /* 0x000f62000c101d00 */
[----:B------:R-:W-:Y:S01]  /*14df0*/  SEL R3, RZ, 0xffffffff, P3 ;  /* 0xffffffffff037807 */ /* 0x000fe20001800000 */
[C---:B------:R-:W-:Y:S02]  /*14e00*/  VIADD R83, R193.reuse, 0x80 ;  /* 0x00000080c1537836 */ /* 0x040fe40000000000 */
[----:B------:R-:W5:Y:S01]  /*14e10*/  LD.E.128 R44, desc[UR54][R44.64] ;  /* 0x000000362c2c7980 */ /* 0x000f62000c101d00 */
[C---:B------:R-:W-:Y:S01]  /*14e20*/  ISETP.GE.AND P2, PT, R193.reuse, R87, PT ;  /* 0x00000057c100720c */ /* 0x040fe20003f46270 */
[----:B------:R-:W-:-:S02]  /*14e30*/  VIADD R84, R193, 0xc0 ;  /* 0x000000c0c1547836 */ /* 0x000fc40000000000 */
[----:B------:R-:W5:Y:S04]  /*14e40*/  LD.E.128 R48, desc[UR54][R48.64] ;  /* 0x0000003630307980 */ /* 0x000f68000c101d00 */
[----:B------:R-:W5:Y:S04]  /*14e50*/  LD.E.128 R52, desc[UR54][R52.64] ;  /* 0x0000003634347980 */ /* 0x000f68000c101d00 */
        /* <DEDUP_REMOVED lines=26> */
[----:B------:R-:W-:Y:S01]  /*15000*/  VIADD R77, R193, 0x180 ;  /* 0x00000180c14d7836 */ /* 0x000fe20000000000 */
[----:B------:R-:W-:Y:S01]  /*15010*/  LOP3.LUT R3, R76, R0, R3, 0xfe, !PT ;  /* 0x000000004c037212 */ /* 0x000fe200078efe03 */
[----:B------:R-:W-:Y:S01]  /*15020*/  VIADD R0, R2, 0x38820 ;  /* 0x0003882002007836 */ /* 0x000fe20000000000 */
[-C--:B------:R-:W-:Y:S01]  /*15030*/  ISETP.GE.AND P2, PT, R85, R87.reuse, PT ;  /* 0x000000575500720c */ /* 0x080fe20003f46270 */
[----:B------:R-:W-:Y:S01]  /*15040*/  VIADD R78, R193, 0x1c0 ;  /* 0x000001c0c14e7836 */ /* 0x000fe20000000000 */
[-C--:B------:R-:W-:Y:S01]  /*15050*/  ISETP.GE.AND P3, PT, R86, R87.reuse, PT ;  /* 0x000000575600720c */ /* 0x080fe20003f66270 */
[----:B------:R-:W-:Y:S01]  /*15060*/  BSSY B1, `(.L_x_6988) ;  /* 0x000002d000017945 */ /* 0x000fe20003800000 */
[----:B------:R-:W-:-:S02]  /*15070*/  ISETP.GE.AND P4, PT, R77, R87, PT ;  /* 0x000000574d00720c */ /* 0x000fc40003f86270 */
[----:B------:R-:W-:Y:S02]  /*15080*/  SEL R76, RZ, 0x10, P2 ;  /* 0x00000010ff4c7807 */ /* 0x000fe40001000000 */
[----:B------:R-:W-:Y:S02]  /*15090*/  SEL R77, RZ, 0x20, P3 ;  /* 0x00000020ff4d7807 */ /* 0x000fe40001800000 */
[----:B------:R-:W-:Y:S02]  /*150a0*/  PRMT R0, RZ, 0x654, R0 ;  /* 0x00000654ff007816 */ /* 0x000fe40000000000 */
[----:B------:R-:W-:Y:S01]  /*150b0*/  LOP3.LUT R3, R77, R3, R76, 0xfe, !PT ;  /* 0x000000034d037212 */ /* 0x000fe200078efe4c */
[----:B------:R-:W-:Y:S01]  /*150c0*/  IMAD R76, R221, UR4, RZ ;  /* 0x00000004dd4c7c24 */ /* 0x000fe2000f8e02ff */
[----:B0-----:R0:W-:Y:S01]  /*150d0*/  SYNCS.ARRIVE.TRANS64.RED.A1T0 RZ, [R0+URZ], RZ ;  /* 0x000000ff00ff79a7 */ /* 0x0011e2000810043f */
[----:B------:R-:W-:Y:S02]  /*150e0*/  ISETP.GE.AND P2, PT, R78, R87, PT ;  /* 0x000000574e00720c */ /* 0x000fe40003f46270 */
[----:B------:R-:W-:Y:S01]  /*150f0*/  SHF.R.S32.HI R215, RZ, 0x1f, R214 ;  /* 0x0000001fffd77819 */ /* 0x000fe200000114d6 */
[----:B------:R-:W-:-:S02]  /*15100*/  IMAD R81, R79, UR5, R76 ;  /* 0x000000054f517c24 */ /* 0x000fc4000f8e024c */
        /* <DEDUP_REMOVED lines=34> */
.L_x_6989:
[----:B------:R-:W-:Y:S05]  /*15330*/  BSYNC B1 ;  /* 0x0000000000017941 */ /* 0x000fea0003800000 */
.L_x_6988:
        /* <DEDUP_REMOVED lines=31> */
.L_x_6985:
[----:B------:R-:W-:Y:S01]  /*15530*/  ULDC.64 UR4, c[0x0][0xcd8] ;  /* 0x0003360000047ab9 */ /* 0x000fe20000000a00 */
[----:B------:R-:W-:Y:S01]  /*15540*/  MOV R9, RZ ;  /* 0x000000ff00097202 */ /* 0x000fe20000000f00 */
[----:B------:R-:W2:Y:S01]  /*15550*/  LDC R14, c[0x0][0xb8c] ;  /* 0x0002e300ff0e7b82 */ /* 0x000ea20000000800 */
[----:B------:R-:W-:Y:S02]  /*15560*/  ISETP.NE.U32.AND P0, PT, RZ, UR4, PT ;  /* 0x00000004ff007c0c */ /* 0x000fe4000bf05070 */
[----:B------:R-:W-:Y:S02]  /*15570*/  IADD3 R4, P1, R216, UR4, RZ ;  /* 0x00000004d8047c10 */ /* 0x000fe4000ff3e0ff */
[----:B------:R-:W-:Y:S02]  /*15580*/  ISETP.NE.AND.EX P0, PT, RZ, UR5, PT, P0 ;  /* 0x00000005ff007c0c */ /* 0x000fe4000bf05300 */
[----:B------:R-:W-:Y:S01]  /*15590*/  IADD3.X R5, R217, UR5, RZ, P1, !PT ;  /* 0x00000005d9057c10 */ /* 0x000fe20008ffe4ff */
[----:B------:R-:W-:-:S02]  /*155a0*/  ULDC.64 UR4, c[0x0][0xce0] ;  /* 0x0003380000047ab9 */ /* 0x000fc40000000a00 */
        /* <DEDUP_REMOVED lines=11> */
[----:B------:R-:W4:Y:S04]  /*15660*/  LDG.E R0, desc[UR54][R4.64] ;  /* 0x0000003604007981 */ /* 0x000f28000c1e1900 */
[----:B-----5:R-:W4:Y:S02]  /*15670*/  LDG.E R3, desc[UR54][R4.64+0x4] ;  /* 0x0000043604037981 */ /* 0x020f24000c1e1900 */
[----:B----4-:R-:W-:-:S07]  /*15680*/  IMAD.IADD R3, R3, 0x1, -R0 ;  /* 0x0000000103037824 */ /* 0x010fce00078e0a00 */
.L_x_6991:
        /* <DEDUP_REMOVED lines=29> */
.L_x_6993:
[----:B------:R-:W-:Y:S05]  /*15860*/  BSYNC B1 ;  /* 0x0000000000017941 */ /* 0x000fea0003800000 */
.L_x_6992:
[----:B------:R-:W-:Y:S01]  /*15870*/  ULDC.64 UR4, c[0x0][0xba0] ;  /* 0x0002e80000047ab9 */ /* 0x000fe20000000a00 */
[----:B---3--:R-:W-:Y:S01]  /*15880*/  IMAD.MOV.U32 R4, RZ, RZ, R193 ;  /* 0x000000ffff047224 */ /* 0x008fe200078e00c1 */
[C---:B--2---:R-:W-:Y:S01]  /*15890*/  ISETP.GE.AND P2, PT, R193.reuse, R14, PT ;  /* 0x0000000ec100720c */ /* 0x044fe20003f46270 */
[----:B----4-:R-:W-:Y:S01]  /*158a0*/  IMAD.MOV.U32 R5, RZ, RZ, R12 ;  /* 0x000000ffff057224 */ /* 0x010fe200078e000c */
        /* <DEDUP_REMOVED lines=20> */
[-C--:B------:R-:W-:Y:S01]  /*159f0*/  ISETP.GE.AND P2, PT, R15, R14.reuse, PT ;  /* 0x0000000e0f00720c */ /* 0x080fe20003f46270 */
[----:B------:R-:W-:Y:S01]  /*15a00*/  ULDC.64 UR4, c[0x0][0xbe8] ;  /* 0x0002fa0000047ab9 */ /* 0x000fe20000000a00 */
[----:B------:R-:W-:Y:S01]  /*15a10*/  ISETP.GE.AND P3, PT, R21, R14, PT ;  /* 0x0000000e1500720c */ /* 0x000fe20003f66270 */
[----:B------:R-:W-:-:S02]  /*15a20*/  IMAD.SHL.U32 R3, R6, 0x2, RZ ;  /* 0x0000000206037824 */ /* 0x000fc400078e00ff */
[----:B------:R-:W-:Y:S01]  /*15a30*/  VIADD R27, R193, 0x140 ;  /* 0x00000140c11b7836 */ /* 0x000fe20000000000 */
[----:B------:R-:W-:Y:S01]  /*15a40*/  SEL R6, RZ, 0x8, P3 ;  /* 0x00000008ff067807 */ /* 0x000fe20001800000 */
[----:B------:R-:W-:Y:S01]  /*15a50*/  IMAD.IADD R5, R5, 0x1, R7 ;  /* 0x0000000105057824 */ /* 0x000fe200078e0207 */
[----:B------:R-:W-:Y:S01]  /*15a60*/  LOP3.LUT R0, R3, 0x2, R0, 0xe2, !PT ;  /* 0x0000000203007812 */ /* 0x000fe200078ee200 */
        /* <DEDUP_REMOVED lines=49> */
.L_x_6995:
[----:B------:R-:W-:Y:S05]  /*15d80*/  BSYNC B1 ;  /* 0x0000000000017941 */ /* 0x000fea0003800000 */
.L_x_6994:
        /* <DEDUP_REMOVED lines=29> */
.L_x_6990:
[----:B------:R-:W-:Y:S05]  /*15f60*/  BSYNC B0 ;  /* 0x0000000000007941 */ /* 0x000fea0003800000 */
.L_x_6984:
[----:B------:R-:W-:Y:S02]  /*15f70*/  ULDC UR4, c[0x0][0xd14] ;  /* 0x0003450000047ab9 */ /* 0x000fe40000000800 */
[----:B-1----:R-:W-:-:S13]  /*15f80*/  ISETP.GE.AND P0, PT, R187, UR4, PT ;  /* 0x00000004bb007c0c */ /* 0x002fda000bf06270 */
[----:B------:R-:W-:Y:S05]  /*15f90*/  @!P0 BRA `(.L_x_6996) ;  /* 0xfffffeb000708947 */ /* 0x000fea000383ffff */
[----:B------:R-:W-:Y:S05]  /*15fa0*/  BRA `(.L_x_6855) ;  /* 0x0000006400b87947 */ /* 0x000fea0003800000 */
.L_x_6853:
        /* <DEDUP_REMOVED lines=61> */
.L_x_7001:
        /* <DEDUP_REMOVED lines=15> */
.L_x_7000:
[----:B------:R-:W-:Y:S05]  /*16470*/  BSYNC B0 ;  /* 0x0000000000007941 */ /* 0x000fea0003800000 */
.L_x_6999:
        /* <DEDUP_REMOVED lines=25> */
.L_x_6997:
        /* <DEDUP_REMOVED lines=20> */
.L_x_7002:
        /* <DEDUP_REMOVED lines=56> */
.L_x_6998:
[----:B------:R-:W-:Y:S02]  /*16ad0*/  IMAD.MOV.U32 R17, RZ, RZ, RZ ;  /* 0x000000ffff117224 */ /* 0x000fe400078e00ff */
[----:B------:R-:W-:Y:S02]  /*16ae0*/  IMAD.U32 R16, RZ, RZ, UR6 ;  /* 0x00000006ff107e24 */ /* 0x000fe4000f8e00ff */
[----:B------:R-:W-:-:S07]  /*16af0*/  IMAD.MOV.U32 R18, RZ, RZ, RZ ;  /* 0x000000ffff127224 */ /* 0x000fce00078e00ff */
.L_x_7003:
        /* <DEDUP_REMOVED lines=15> */
[----:B------:R-:W-:Y:S01]  /*16bf0*/  STL [R1+0x28], RZ ;  /* 0x000028ff01007387 */ /* 0x000fe20000100800 */
[----:B------:R-:W-:Y:S01]  /*16c00*/  ULDC UR4, c[0x0][0xc] ;  /* 0x0000030000047ab9 */ /* 0x000fe20000000800 */
[----:B------:R-:W-:Y:S02]  /*16c10*/  IMAD.MOV.U32 R2, RZ, RZ, 0x1 ;  /* 0x00000001ff027424 */ /* 0x000fe400078e00ff */
[----:B------:R1:W-:Y:S04]  /*16c20*/  STL [R1+0xc], R0 ;  /* 0x00000c0001007387 */ /* 0x0003e80000100800 */
[----:B------:R2:W-:Y:S04]  /*16c30*/  STL [R1+0x4], RZ ;  /* 0x000004ff01007387 */ /* 0x0005e80000100800 */
[----:B------:R2:W-:Y:S01]  /*16c40*/  STL [R1], RZ ;  /* 0x000000ff01007387 */ /* 0x0005e20000100800 */
[----:B-1----:R-:W-:-:S03]  /*16c50*/  IMAD.U32 R0, RZ, RZ, UR4 ;  /* 0x00000004ff007e24 */ /* 0x002fc6000f8e00ff */
[----:B------:R2:W-:Y:S04]  /*16c60*/  STL [R1+0x8], R2 ;  /* 0x0000080201007387 */ /* 0x0005e80000100800 */
[----:B------:R2:W-:Y:S02]  /*16c70*/  STL [R1+0x30], R0 ;  /* 0x0000300001007387 */ /* 0x0005e40000100800 */
.L_x_7088:
[----:B--23--:R-:W1:Y:S02]  /*16c80*/  LDC.64 R2, c[0x0][0xd60] ;  /* 0x00035800ff027b82 */ /* 0x00ce640000000a00 */
[----:B-1----:R-:W-:-:S05]  /*16c90*/  IMAD.WIDE R2, R19, 0x4, R2 ;  /* 0x0000000413027825 */ /* 0x002fca00078e0202 */
[----:B------:R-:W2:Y:S01]  /*16ca0*/  LDG.E R11, desc[UR54][R2.64] ;  /* 0x00000036020b7981 */ /* 0x000ea2000c1e1900 */
        /* <DEDUP_REMOVED lines=48> */
[----:B-1----:R-:W-:Y:S01]  /*16fb0*/  MOV R9, UR4 ;  /* 0x0000000400097c02 */ /* 0x002fe20008000f00 */
[----:B0-----:R-:W-:Y:S09]  /*16fc0*/  @P0 BRA `(.L_x_7005) ;  /* 0x0000000000100947 */ /* 0x001ff20003800000 */
[----:B------:R-:W-:Y:S05]  /*16fd0*/  @!P2 BRA `(.L_x_7005) ;  /* 0x00000000000ca947 */ /* 0x000fea0003800000 */
[----:B-----5:R-:W2:Y:S04]  /*16fe0*/  LDG.E R10, desc[UR54][R2.64] ;  /* 0x00000036020a7981 */ /* 0x020ea8000c1e1900 */
[----:B------:R-:W2:Y:S02]  /*16ff0*/  LDG.E R2, desc[UR54][R2.64+0x4] ;  /* 0x0000043602027981 */ /* 0x000ea4000c1e1900 */
[----:B--2---:R-:W-:-:S07]  /*17000*/  IMAD.IADD R10, R2, 0x1, -R10 ;  /* 0x00000001020a7824 */ /* 0x004fce00078e0a0a */
.L_x_7005:
        /* <DEDUP_REMOVED lines=14> */
.L_x_7006:
[----:B------:R-:W-:Y:S05]  /*170f0*/  @!P3 BRA `(.L_x_7007) ;  /* 0x00000000000cb947 */ /* 0x000fea0003800000 */
[----:B------:R-:W2:Y:S04]  /*17100*/  LDG.E R9, desc[UR54][R6.64] ;  /* 0x0000003606097981 */ /* 0x000ea8000c1e1900 */
[----:B------:R-:W2:Y:S02]  /*17110*/  LDG.E R6, desc[UR54][R6.64+0x4] ;  /* 0x0000043606067981 */ /* 0x000ea4000c1e1900 */
[----:B--2---:R-:W-:-:S07]  /*17120*/  IMAD.IADD R9, R6, 0x1, -R9 ;  /* 0x0000000106097824 */ /* 0x004fce00078e0a09 */
.L_x_7007:
        /* <DEDUP_REMOVED lines=41> */
.L_x_7155:
[----:B------:R-:W-:-:S03]  /*173c0*/  UMOV UR4, 0xffffffff ;  /* 0xffffffff00047882 */ /* 0x000fc60000000000 */
[----:B------:R-:W-:Y:S05]  /*173d0*/  BRA.DIV UR4, `(.L_x_7011) ;  /* 0x00000062046c7947 */ /* 0x000fea000b800000 */
[----:B------:R-:W-:-:S13]  /*173e0*/  ELECT P6, URZ, PT ;  /* 0x00000000003f782f */ /* 0x000fda00038c0000 */
.L_x_7158:
[----:B------:R-:W2:Y:S01]  /*173f0*/  LDL R5, [R1+0x28] ;  /* 0x0000280001057983 */ /* 0x000ea20000100800 */
        /* <DEDUP_REMOVED lines=10> */
.L_x_7159:
[----:B------:R-:W-:Y:S04]  /*174a0*/  BSSY B1, `(.L_x_7013) ;  /* 0x0000063000017945 */ /* 0x000fe80003800000 */
[----:B------:R-:W-:Y:S05]  /*174b0*/  @!P6 BRA `(.L_x_7014) ;  /* 0x000000040084e947 */ /* 0x000fea0003800000 */
[----:B------:R-:W0:Y:S04]  /*174c0*/  LDL R7, [R1+0x4] ;  /* 0x0000040001077983 */ /* 0x000e280000100800 */
[----:B------:R-:W2:Y:S01]  /*174d0*/  LDL R6, [R1+0xc] ;  /* 0x00000c0001067983 */ /* 0x000ea20000100800 */
[----:B0-----:R-:W-:Y:S02]  /*174e0*/  LEA R5, R7, R9, 0x3 ;  /* 0x0000000907057211 */ /* 0x001fe400078e18ff */
[----:B--2---:R-:W-:-:S04]  /*174f0*/  SHF.L.U32 R7, R6, 0x1f, RZ ;  /* 0x0000001f06077819 */ /* 0x004fc800000006ff */
[----:B------:R-:W0:Y:S02]  /*17500*/  SYNCS.PHASECHK.TRANS64.TRYWAIT P0, [R5+URZ+0x388a0], R7 ;  /* 0x0388a007050075a7 */ /* 0x000e24000800017f */
[----:B0-----:R-:W-:Y:S05]  /*17510*/  @!P0 BRA `(.L_x_7015) ;  /* 0x0000006000508947 */ /* 0x001fea0003800000 */
.L_x_7160:
        /* <DEDUP_REMOVED lines=11> */
.L_x_7016:
        /* <DEDUP_REMOVED lines=18> */
[----:B------:R-:W2:Y:S02]  /*176f0*/  SYNCS.PHASECHK.TRANS64.TRYWAIT P0, [R5+URZ+0x388c0], R7 ;  /* 0x0388c007050075a7 */ /* 0x000ea4000800017f */
[----:B-12---:R-:W-:Y:S05]  /*17700*/  @!P0 BRA `(.L_x_7017) ;  /* 0x0000005c00e88947 */ /* 0x006fea0003800000 */
.L_x_7161:
        /* <DEDUP_REMOVED lines=8> */
.L_x_7018:
        /* <DEDUP_REMOVED lines=52> */
.L_x_7014:
[----:B------:R-:W-:Y:S05]  /*17ad0*/  BSYNC B1 ;  /* 0x0000000000017941 */ /* 0x000fea0003800000 */
.L_x_7013:
        /* <DEDUP_REMOVED lines=12> */
[----:B0-----:R-:W-:Y:S05]  /*17ba0*/  @!P0 BRA `(.L_x_7009) ;  /* 0x0000000400cc8947 */ /* 0x001fea0003800000 */
[C---:B------:R-:W-:Y:S02]  /*17bb0*/  IMAD R5, R2.reuse, 0x40, R20 ;  /* 0x0000004002057824 */ /* 0x040fe400078e0214 */
[----:B------:R-:W-:Y:S02]  /*17bc0*/  VIADD R2, R2, 0xffffffff ;  /* 0xffffffff02027836 */ /* 0x000fe40000000000 */
[----:B------:R-:W-:-:S07]  /*17bd0*/  VIADD R5, R5, 0xffffff80 ;  /* 0xffffff8005057836 */ /* 0x000fce0000000000 */
.L_x_7025:
        /* <DEDUP_REMOVED lines=9> */
.L_x_7162:
        /* <DEDUP_REMOVED lines=11> */
.L_x_7022:
        /* <DEDUP_REMOVED lines=18> */
.L_x_7163:
        /* <DEDUP_REMOVED lines=8> */
.L_x_7024:
        /* <DEDUP_REMOVED lines=52> */
.L_x_7020:
[----:B------:R-:W-:Y:S05]  /*18200*/  BSYNC B1 ;  /* 0x0000000000017941 */ /* 0x000fea0003800000 */
.L_x_7019:
[----:B------:R-:W2:Y:S04]  /*18210*/  LDL.LU R6, [R1+0x4] ;  /* 0x0000040001067983 */ /* 0x000ea80000300800 */
[----:B------:R-:W3:Y:S01]  /*18220*/  LDL.LU R8, [R1+0xc] ;  /* 0x00000c0001087983 */ /* 0x000ee20000300800 */
[----:B------:R-:W-:Y:S02]  /*18230*/  VIADD R2, R2, 0xffffffff ;  /* 0xffffffff02027836 */ /* 0x000fe40000000000 */
[----:B------:R-:W-:Y:S01]  /*18240*/  VIADD R5, R5, 0xffffffc0 ;  /* 0xffffffc005057836 */ /* 0x000fe20000000000 */
[----:B--2---:R-:W-:-:S04]  /*18250*/  IADD3 R6, R6, 0x1, RZ ;  /* 0x0000000106067810 */ /* 0x004fc80007ffe0ff */
        /* <DEDUP_REMOVED lines=8> */
.L_x_7009:
[----:B------:R-:W-:Y:S05]  /*182e0*/  BSYNC B0 ;  /* 0x0000000000007941 */ /* 0x000fea0003800000 */
.L_x_7008:
[----:B0-----:R-:W2:Y:S01]  /*182f0*/  LDL R6, [R1+0x1c] ;  /* 0x00001c0001067983 */ /* 0x001ea20000100800 */
[----:B------:R-:W-:Y:S05]  /*18300*/  @!P2 WARPSYNC.ALL ;  /* 0x000000000000a948 */ /* 0x000fea0003800000 */
[----:B------:R-:W-:Y:S01]  /*18310*/  BSSY B6, `(.L_x_7026) ;  /* 0x000033e000067945 */ /* 0x000fe20003800000 */
[----:B------:R-:W-:Y:S01]  /*18320*/  @!P2 BAR.SYNC.DEFER_BLOCKING 0xc, 0x120 ;  /* 0x030480000000ab1d */ /* 0x000fe20000010000 */
[----:B--2---:R-:W-:-:S13]  /*18330*/  ISETP.GT.AND P0, PT, R6, RZ, PT ;  /* 0x000000ff0600720c */ /* 0x004fda0003f04270 */
[----:B------:R-:W-:Y:S05]  /*18340*/  @P0 BRA `(.L_x_7027) ;  /* 0x00000000004c0947 */ /* 0x000fea0003800000 */
[----:B------:R-:W0:Y:S02]  /*18350*/  S2R R6, SR_TID.X ;  /* 0x0000000000067919 */ /* 0x000e240000002100 */
[----:B0-----:R-:W-:-:S04]  /*18360*/  LOP3.LUT R6, R6, 0x1f, RZ, 0xc0, !PT ;  /* 0x0000001f06067812 */ /* 0x001fc800078ec0ff */
[----:B------:R-:W-:-:S13]  /*18370*/  ISETP.NE.AND P1, PT, R6, RZ, PT ;  /* 0x000000ff0600720c */ /* 0x000fda0003f25270 */
[----:B------:R-:W-:Y:S05]  /*18380*/  @P1 BRA `(.L_x_7028) ;  /* 0x0000003000d81947 */ /* 0x000fea0003800000 */
[----:B------:R-:W0:Y:S01]  /*18390*/  S2R R7, SR_LANEID ;  /* 0x0000000000077919 */ /* 0x000e220000000000 */
[----:B------:R-:W-:Y:S02]  /*183a0*/  VOTEU.ANY UR4, UPT, PT ;  /* 0x0000000000047886 */ /* 0x000fe400038e0100 */
[----:B------:R-:W0:Y:S01]  /*183b0*/  FLO.U32 R0, UR4 ;  /* 0x0000000400007d00 */ /* 0x000e2200080e0000 */
[----:B------:R-:W1:Y:S01]  /*183c0*/  LDC.64 R2, c[0x0][0xd38] ;  /* 0x00034e00ff027b82 */ /* 0x000e620000000a00 */
[----:B------:R-:W2:Y:S06]  /*183d0*/  LDL R6, [R1+0x30] ;  /* 0x0000300001067983 */ /* 0x000eac0000100800 */
[----:B------:R-:W1:Y:S01]  /*183e0*/  POPC R5, UR4 ;  /* 0x0000000400057d09 */ /* 0x000e620008000000 */
[----:B0-----:R-:W-:-:S13]  /*183f0*/  ISETP.EQ.U32.AND P0, PT, R0, R7, PT ;  /* 0x000000070000720c */ /* 0x001fda0003f02070 */
[----:B-1----:R-:W3:Y:S01]  /*18400*/  @P0 ATOMG.E.ADD.STRONG.GPU PT, R3, desc[UR54][R2.64], R5 ;  /* 0x00000005020309a8 */ /* 0x002ee200081ee1f6 */
[----:B------:R-:W0:Y:S02]  /*18410*/  S2R R4, SR_LTMASK ;  /* 0x0000000000047919 */ /* 0x000e240000003900 */
[----:B0-----:R-:W-:-:S04]  /*18420*/  LOP3.LUT R4, R4, UR4, RZ, 0xc0, !PT ;  /* 0x0000000404047c12 */ /* 0x001fc8000f8ec0ff */
[----:B------:R-:W0:Y:S01]  /*18430*/  POPC R7, R4 ;  /* 0x0000000400077309 */ /* 0x000e220000000000 */
[----:B--2---:R-:W-:Y:S01]  /*18440*/  R2UR UR5, R6 ;  /* 0x00000000060572ca */ /* 0x004fe200000e0000 */
[----:B---3--:R-:W0:-:S12]  /*18450*/  SHFL.IDX PT, R0, R3, R0, 0x1f ;  /* 0x00001f0003007589 */ /* 0x008e1800000e0000 */
[----:B0-----:R-:W-:Y:S01]  /*18460*/  IADD3 R16, R0, UR5, R7 ;  /* 0x0000000500107c10 */ /* 0x001fe2000fffe007 */
[----:B------:R-:W-:Y:S06]  /*18470*/  BRA `(.L_x_7028) ;  /* 0x00000030009c7947 */ /* 0x000fec0003800000 */
.L_x_7027:
[----:B------:R-:W0:Y:S01]  /*18480*/  S2R R0, SR_CgaCtaId ;  /* 0x0000000000007919 */ /* 0x000e220000008800 */
[----:B------:R-:W-:-:S04]  /*18490*/  MOV R2, 0x400 ;  /* 0x0000040000027802 */ /* 0x000fc80000000f00 */
[----:B0-----:R-:W-:-:S05]  /*184a0*/  LEA R3, R0, R2, 0x18 ;  /* 0x0000000200037211 */ /* 0x001fca00078ec0ff */
        /* <DEDUP_REMOVED lines=20> */
.L_x_7029:
        /* <DEDUP_REMOVED lines=20> */
.L_x_7031:
        /* <DEDUP_REMOVED lines=16> */
.L_x_7030:
        /* <DEDUP_REMOVED lines=26> */
[----:B-1----:R-:W1:Y:S01]  /*189d0*/  @P0 LDC R2, c[0x0][0x430] ;  /* 0x00010c00ff020b82 */ /* 0x002e620000000800 */
[----:B0-----:R-:W-:-:S05]  /*189e0*/  @P0 IMAD.HI.U32 R3, R18, R5, RZ ;  /* 0x0000000512030227 */ /* 0x001fca00078e00ff */
[----:B-1----:R-:W-:Y:S02]  /*189f0*/  @P0 SHF.R.U32.HI R4, RZ, R2, R3 ;  /* 0x00000002ff040219 */ /* 0x002fe40000011603 */
[----:B------:R-:W-:-:S04]  /*18a00*/  ISETP.NE.U32.AND P0, PT, RZ, UR4, PT ;  /* 0x00000004ff007c0c */ /* 0x000fc8000bf05070 */
[----:B------:R-:W-:-:S04]  /*18a10*/  ISETP.NE.AND.EX P0, PT, RZ, UR5, PT, P0 ;  /* 0x00000005ff007c0c */ /* 0x000fc8000bf05300 */
[----:B------:R-:W-:-:S09]  /*18a20*/  SEL R5, R6, RZ, !P0 ;  /* 0x000000ff06057207 */ /* 0x000fd20004000000 */
.L_x_7032:
        /* <DEDUP_REMOVED lines=19> */
.L_x_7166:
[----:B------:R-:W-:Y:S01]  /*18b60*/  UMOV UR4, 0xffffffff ;  /* 0xffffffff00047882 */ /* 0x000fe20000000000 */
[----:B------:R-:W-:Y:S02]  /*18b70*/  SHF.R.S32.HI R8, RZ, 0x1f, R0 ;  /* 0x0000001fff087819 */ /* 0x000fe40000011400 */
[----:B------:R-:W-:Y:S05]  /*18b80*/  BRA.DIV UR4, `(.L_x_7034) ;  /* 0x0000004e04387947 */ /* 0x000fea000b800000 */
[----:B------:R-:W-:-:S13]  /*18b90*/  ELECT P6, URZ, PT ;  /* 0x00000000003f782f */ /* 0x000fda00038c0000 */
.L_x_7169:
        /* <DEDUP_REMOVED lines=22> */
.L_x_7036:
        /* <DEDUP_REMOVED lines=9> */
.L_x_7170:
        /* <DEDUP_REMOVED lines=11> */
.L_x_7038:
        /* <DEDUP_REMOVED lines=23> */
.L_x_7035:
        /* <DEDUP_REMOVED lines=82> */
.L_x_7040:
[----:B------:R-:W-:Y:S05]  /*194d0*/  BSYNC B0 ;  /* 0x0000000000007941 */ /* 0x000fea0003800000 */
.L_x_7039:
        /* <DEDUP_REMOVED lines=9> */
.L_x_7171:
        /* <DEDUP_REMOVED lines=13> */
.L_x_7172:
        /* <DEDUP_REMOVED lines=11> */
.L_x_7045:
        /* <DEDUP_REMOVED lines=58> */
.L_x_7043:
[----:B------:R-:W-:Y:S05]  /*19a90*/  BSYNC B0 ;  /* 0x0000000000007941 */ /* 0x000fea0003800000 */
.L_x_7042:
        /* <DEDUP_REMOVED lines=43> */
.L_x_7052:
[----:B-1----:R-:W1:Y:S01]  /*19d50*/  S2R R3, SR_CgaCtaId ;  /* 0x0000000000037919 */ /* 0x002e620000008800 */
[----:B------:R-:W-:-:S04]  /*19d60*/  MOV R2, 0x400 ;  /* 0x0000040000027802 */ /* 0x000fc80000000f00 */
[----:B-1----:R-:W-:Y:S02]  /*19d70*/  LEA R2, R3, R2, 0x18 ;  /* 0x0000000203027211 */ /* 0x002fe400078ec0ff */
[----:B------:R-:W-:-:S03]  /*19d80*/  SHF.L.U32 R3, R12, 0x1f, RZ ;  /* 0x0000001f0c037819 */ /* 0x000fc600000006ff */
[----:B------:R-:W-:-:S04]  /*19d90*/  IMAD R2, R13, 0x8, R2 ;  /* 0x000000080d027824 */ /* 0x000fc800078e0202 */
[----:B------:R-:W1:Y:S02]  /*19da0*/  SYNCS.PHASECHK.TRANS64.TRYWAIT P0, [R2+URZ+0x38840], R3 ;  /* 0x03884003020075a7 */ /* 0x000e64000800017f */
[----:B-1----:R-:W-:Y:S05]  /*19db0*/  @!P0 BRA `(.L_x_7053) ;  /* 0x0000003c00148947 */ /* 0x002fea0003800000 */
.L_x_7173:
        /* <DEDUP_REMOVED lines=11> */
.L_x_7054:
[----:B--2---:R-:W2:Y:S01]  /*19e70*/  LDL R7, [R1] ;  /* 0x0000000001077983 */ /* 0x004ea20000100800 */
[----:B------:R-:W-:-:S03]  /*19e80*/  MOV R11, 0x400 ;  /* 0x00000400000b7802 */ /* 0x000fc60000000f00 */
[----:B------:R-:W3:Y:S01]  /*19e90*/  LDL R10, [R1+0x10] ;  /* 0x00001000010a7983 */ /* 0x000ee20000100800 */
        /* <DEDUP_REMOVED lines=20> */
.L_x_7174:
        /* <DEDUP_REMOVED lines=8> */
.L_x_7056:
[----:B01----:R-:W2:Y:S01]  /*1a060*/  LDL R3, [R1] ;  /* 0x0000000001037983 */ /* 0x003ea20000100800 */
        /* <DEDUP_REMOVED lines=54> */
.L_x_7051:
[----:B------:R-:W-:Y:S05]  /*1a3d0*/  BSYNC B2 ;  /* 0x0000000000027941 */ /* 0x000fea0003800000 */
.L_x_7050:
[----:B------:R-:W2:Y:S02]  /*1a3e0*/  LDL.LU R2, [R1+0x1c] ;  /* 0x00001c0001027983 */ /* 0x000ea40000300800 */
[----:B--2---:R-:W-:-:S07]  /*1a3f0*/  VIADD R5, R2, 0xfffffffd ;  /* 0xfffffffd02057836 */ /* 0x004fce0000000000 */
.L_x_7049:
[----:B------:R-:W-:Y:S05]  /*1a400*/  BSYNC B1 ;  /* 0x0000000000017941 */ /* 0x000fea0003800000 */
.L_x_7048:
[----:B------:R-:W-:-:S13]  /*1a410*/  ISETP.NE.AND P0, PT, R9, RZ, PT ;  /* 0x000000ff0900720c */ /* 0x000fda0003f05270 */
[----:B------:R-:W-:Y:S05]  /*1a420*/  @!P0 BRA `(.L_x_7047) ;  /* 0x0000001000388947 */ /* 0x000fea0003800000 */
.L_x_7071:
        /* <DEDUP_REMOVED lines=30> */
.L_x_7059:
[----:B------:R-:W2:Y:S01]  /*1a610*/  S2R R3, SR_CgaCtaId ;  /* 0x0000000000037919 */ /* 0x000ea20000008800 */
[----:B------:R-:W-:-:S04]  /*1a620*/  MOV R2, 0x400 ;  /* 0x0000040000027802 */ /* 0x000fc80000000f00 */
[----:B--2---:R-:W-:Y:S02]  /*1a630*/  LEA R2, R3, R2, 0x18 ;  /* 0x0000000203027211 */ /* 0x004fe400078ec0ff */
[----:B------:R-:W-:-:S03]  /*1a640*/  SHF.L.U32 R3, R9, 0x1f, RZ ;  /* 0x0000001f09037819 */ /* 0x000fc600000006ff */
[----:B------:R-:W-:-:S04]  /*1a650*/  IMAD R2, R10, 0x8, R2 ;  /* 0x000000080a027824 */ /* 0x000fc800078e0202 */
[----:B------:R-:W2:Y:S02]  /*1a660*/  SYNCS.PHASECHK.TRANS64.TRYWAIT P0, [R2+URZ+0x38840], R3 ;  /* 0x03884003020075a7 */ /* 0x000ea4000800017f */
[----:B--2---:R-:W-:Y:S05]  /*1a670*/  @!P0 BRA `(.L_x_7060) ;  /* 0x00000034000c8947 */ /* 0x004fea0003800000 */
.L_x_7175:
        /* <DEDUP_REMOVED lines=11> */
.L_x_7061:
[----:B0-----:R-:W3:Y:S01]  /*1a730*/  LDL R12, [R1+0x10] ;  /* 0x00001000010c7983 */ /* 0x001ee20000100800 */
[----:B-1----:R-:W-:Y:S01]  /*1a740*/  MOV R7, 0x400 ;  /* 0x0000040000077802 */ /* 0x002fe20000000f00 */
        /* <DEDUP_REMOVED lines=20> */
.L_x_7176:
        /* <DEDUP_REMOVED lines=8> */
.L_x_7063:
[----:B------:R-:W1:Y:S01]  /*1a910*/  S2R R11, SR_CgaCtaId ;  /* 0x00000000000b7919 */ /* 0x000e620000008800 */
[----:B0-2---:R-:W-:Y:S01]  /*1a920*/  MOV R3, 0x400 ;  /* 0x0000040000037802 */ /* 0x005fe20000000f00 */
        /* <DEDUP_REMOVED lines=52> */
.L_x_7058:
[----:B------:R-:W-:Y:S05]  /*1ac70*/  BSYNC B1 ;  /* 0x0000000000017941 */ /* 0x000fea0003800000 */
.L_x_7057:
        /* <DEDUP_REMOVED lines=13> */
[----:B------:R-:W1:Y:S02]  /*1ad50*/  LDC R6, c[0x0][0x41c] ;  /* 0x00010700ff067b82 */ /* 0x000e640000000800 */
[----:B-1----:R-:W-:-:S13]  /*1ad60*/  ISETP.NE.AND P0, PT, R6, 0x1, PT ;  /* 0x000000010600780c */ /* 0x002fda0003f05270 */
[----:B------:R-:W1:Y:S02]  /*1ad70*/  @P0 LDC.64 R2, c[0x0][0x420] ;  /* 0x00010800ff020b82 */ /* 0x000e640000000a00 */
[----:B-1----:R-:W-:-:S04]  /*1ad80*/  @P0 IMAD.HI.U32 R7, R9, R2, RZ ;  /* 0x0000000209070227 */ /* 0x002fc800078e00ff */
        /* <DEDUP_REMOVED lines=12> */
.L_x_7066:
[----:B------:R-:W2:Y:S01]  /*1ae50*/  S2R R3, SR_CgaCtaId ;  /* 0x0000000000037919 */ /* 0x000ea20000008800 */
[----:B------:R-:W-:-:S04]  /*1ae60*/  MOV R2, 0x400 ;  /* 0x0000040000027802 */ /* 0x000fc80000000f00 */
[----:B--2---:R-:W-:Y:S02]  /*1ae70*/  LEA R2, R3, R2, 0x18 ;  /* 0x0000000203027211 */ /* 0x004fe400078ec0ff */
[----:B------:R-:W-:-:S03]  /*1ae80*/  SHF.L.U32 R3, R11, 0x1f, RZ ;  /* 0x0000001f0b037819 */ /* 0x000fc600000006ff */
[----:B------:R-:W-:-:S04]  /*1ae90*/  IMAD R2, R12, 0x8, R2 ;  /* 0x000000080c027824 */ /* 0x000fc800078e0202 */
[----:B------:R-:W2:Y:S02]  /*1aea0*/  SYNCS.PHASECHK.TRANS64.TRYWAIT P0, [R2+URZ+0x38840], R3 ;  /* 0x03884003020075a7 */ /* 0x000ea4000800017f */
[----:B--2---:R-:W-:Y:S05]  /*1aeb0*/  @!P0 BRA `(.L_x_7067) ;  /* 0x0000002c00248947 */ /* 0x004fea0003800000 */
.L_x_7177:
        /* <DEDUP_REMOVED lines=11> */
.L_x_7068:
[----:B-1----:R-:W3:Y:S01]  /*1af70*/  LDL R7, [R1] ;  /* 0x0000000001077983 */ /* 0x002ee20000100800 */
        /* <DEDUP_REMOVED lines=22> */
.L_x_7178:
        /* <DEDUP_REMOVED lines=8> */
.L_x_7070:
        /* <DEDUP_REMOVED lines=55> */
.L_x_7065:
[----:B------:R-:W-:Y:S05]  /*1b4d0*/  BSYNC B1 ;  /* 0x0000000000017941 */ /* 0x000fea0003800000 */
.L_x_7064:
[C---:B------:R-:W-:Y:S01]  /*1b4e0*/  ISETP.GT.AND P0, PT, R5.reuse, 0x1, PT ;  /* 0x000000010500780c */ /* 0x040fe20003f04270 */
[----:B------:R-:W-:-:S12]  /*1b4f0*/  VIADD R5, R5, 0xfffffffe ;  /* 0xfffffffe05057836 */ /* 0x000fd80000000000 */
[----:B------:R-:W-:Y:S05]  /*1b500*/  @P0 BRA `(.L_x_7071) ;  /* 0xffffffec00c80947 */ /* 0x000fea000383ffff */
.L_x_7047:
[----:B------:R-:W-:Y:S05]  /*1b510*/  BSYNC B0 ;  /* 0x0000000000007941 */ /* 0x000fea0003800000 */
.L_x_7046:
        /* <DEDUP_REMOVED lines=12> */
[----:B------:R-:W-:Y:S02]  /*1b5e0*/  VOTEU.ANY UR4, UPT, PT ;  /* 0x0000000000047886 */ /* 0x000fe400038e0100 */
[----:B------:R-:W1:Y:S01]  /*1b5f0*/  FLO.U32 R4, UR4 ;  /* 0x0000000400047d00 */ /* 0x000e6200080e0000 */
[----:B------:R-:W1:Y:S07]  /*1b600*/  S2R R7, SR_LANEID ;  /* 0x0000000000077919 */ /* 0x000e6e0000000000 */
[----:B0-----:R-:W0:Y:S01]  /*1b610*/  POPC R5, UR4 ;  /* 0x0000000400057d09 */ /* 0x001e220008000000 */
[----:B-1----:R-:W-:-:S02]  /*1b620*/  ISETP.EQ.U32.AND P0, PT, R4, R7, PT ;  /* 0x000000070400720c */ /* 0x002fc40003f02070 */
[----:B--2---:R-:W-:Y:S02]  /*1b630*/  R2UR UR5, R2 ;  /* 0x00000000020572ca */ /* 0x004fe400000e0000 */
[----:B------:R-:W0:Y:S09]  /*1b640*/  LDC.64 R2, c[0x0][0xd38] ;  /* 0x00034e00ff027b82 */ /* 0x000e320000000a00 */
[----:B0-----:R-:W2:Y:S01]  /*1b650*/  @P0 ATOMG.E.ADD.STRONG.GPU PT, R3, desc[UR54][R2.64], R5 ;  /* 0x00000005020309a8 */ /* 0x001ea200081ee1f6 */
[----:B------:R-:W0:Y:S02]  /*1b660*/  S2R R6, SR_LTMASK ;  /* 0x0000000000067919 */ /* 0x000e240000003900 */
[----:B0-----:R-:W-:-:S04]  /*1b670*/  LOP3.LUT R6, R6, UR4, RZ, 0xc0, !PT ;  /* 0x0000000406067c12 */ /* 0x001fc8000f8ec0ff */
[----:B------:R-:W0:Y:S01]  /*1b680*/  POPC R7, R6 ;  /* 0x0000000600077309 */ /* 0x000e220000000000 */
[----:B--2---:R-:W0:Y:S02]  /*1b690*/  SHFL.IDX PT, R4, R3, R4, 0x1f ;  /* 0x00001f0403047589 */ /* 0x004e2400000e0000 */
[----:B0-----:R-:W-:-:S07]  /*1b6a0*/  IADD3 R16, R4, UR5, R7 ;  /* 0x0000000504107c10 */ /* 0x001fce000fffe007 */
.L_x_7073:
[----:B------:R-:W-:Y:S05]  /*1b6b0*/  BSYNC B0 ;  /* 0x0000000000007941 */ /* 0x000fea0003800000 */
.L_x_7072:
[----:B-1----:R-:W2:Y:S02]  /*1b6c0*/  LDL.LU R2, [R1+0x8] ;  /* 0x0000080001027983 */ /* 0x002ea40000300800 */
[----:B--2---:R-:W-:-:S05]  /*1b6d0*/  LOP3.LUT R2, R2, R0, RZ, 0x3c, !PT ;  /* 0x0000000002027212 */ /* 0x004fca00078e3cff */
[----:B------:R1:W-:Y:S02]  /*1b6e0*/  STL [R1+0x8], R2 ;  /* 0x0000080201007387 */ /* 0x0003e40000100800 */
.L_x_7028:
[----:B------:R-:W-:Y:S05]  /*1b6f0*/  BSYNC B6 ;  /* 0x0000000000067941 */ /* 0x000fea0003800000 */
.L_x_7026:
[----:B------:R-:W-:-:S03]  /*1b700*/  UMOV UR4, 0xffffffff ;  /* 0xffffffff00047882 */ /* 0x000fc60000000000 */
[----:B------:R-:W-:Y:S05]  /*1b710*/  BRA.DIV UR4, `(.L_x_7074) ;  /* 0x0000002604347947 */ /* 0x000fea000b800000 */
[----:B------:R2:W3:Y:S04]  /*1b720*/  SHFL.IDX PT, R4, R16, RZ, 0x1f ;  /* 0x00001fff10047589 */ /* 0x0004e800000e0000 */
[----:B------:R-:W4:Y:S02]  /*1b730*/  SHFL.IDX PT, R16, R16, 0x1, 0x1f ;  /* 0x00201f0010107f89 */ /* 0x000f2400000e0000 */
.L_x_7182:
[----:B------:R-:W5:Y:S01]  /*1b740*/  S2R R0, SR_TID.X ;  /* 0x0000000000007919 */ /* 0x000f620000002100 */
[----:B------:R-:W-:Y:S01]  /*1b750*/  ULDC UR4, c[0x0][0xd14] ;  /* 0x0003450000047ab9 */ /* 0x000fe20000000800 */
[----:B------:R-:W-:Y:S01]  /*1b760*/  BSSY B0, `(.L_x_7075) ;  /* 0x000000b000007945 */ /* 0x000fe20003800000 */
[----:B------:R-:W-:Y:S01]  /*1b770*/  IMAD.MOV.U32 R17, RZ, RZ, RZ ;  /* 0x000000ffff117224 */ /* 0x000fe200078e00ff */
[----:B-----5:R-:W-:Y:S01]  /*1b780*/  LOP3.LUT R7, R0, 0x1f, RZ, 0xc0, !PT ;  /* 0x0000001f00077812 */ /* 0x020fe200078ec0ff */
[----:B------:R-:W-:-:S03]  /*1b790*/  IMAD.U32 R0, RZ, RZ, UR4 ;  /* 0x00000004ff007e24 */ /* 0x000fc6000f8e00ff */
[C---:B------:R-:W-:Y:S01]  /*1b7a0*/  ISETP.NE.AND P0, PT, R7.reuse, 0x1f, PT ;  /* 0x0000001f0700780c */ /* 0x040fe20003f05270 */
[----:B0-----:R-:W-:-:S05]  /*1b7b0*/  IMAD.IADD R5, R7, 0x1, R19 ;  /* 0x0000000107057824 */ /* 0x001fca00078e0213 */
[----:B------:R-:W-:-:S13]  /*1b7c0*/  ISETP.GE.OR P0, PT, R5, R0, !P0 ;  /* 0x000000000500720c */ /* 0x000fda0004706670 */
[----:B------:R-:W-:Y:S05]  /*1b7d0*/  @P0 BRA `(.L_x_7076) ;  /* 0x00000000000c0947 */ /* 0x000fea0003800000 */
[----:B-1----:R-:W0:Y:S02]  /*1b7e0*/  LDC.64 R2, c[0x0][0xd58] ;  /* 0x00035600ff027b82 */ /* 0x002e240000000a00 */
[----:B0-----:R-:W-:-:S05]  /*1b7f0*/  IMAD.WIDE R2, R5, 0x4, R2 ;  /* 0x0000000405027825 */ /* 0x001fca00078e0202 */
[----:B------:R0:W5:Y:S02]  /*1b800*/  LDG.E R17, desc[UR54][R2.64] ;  /* 0x0000003602117981 */ /* 0x000164000c1e1900 */
.L_x_7076:
[----:B------:R-:W-:Y:S05]  /*1b810*/  BSYNC B0 ;  /* 0x0000000000007941 */ /* 0x000fea0003800000 */
.L_x_7075:
        /* <DEDUP_REMOVED lines=21> */
[----:B-1----:R-:W-:-:S05]  /*1b970*/  IMAD.IADD R2, R6, 0x1, R7 ;  /* 0x0000000106027824 */ /* 0x002fca00078e0207 */
[----:B------:R0:W1:Y:S02]  /*1b980*/  SHFL.IDX PT, R14, R2, 0x1f, 0x1f ;  /* 0x03e01f00020e7f89 */ /* 0x00006400000e0000 */
.L_x_7190:
[----:B------:R-:W-:Y:S02]  /*1b990*/  ULDC UR4, c[0x0][0xd10] ;  /* 0x0003440000047ab9 */ /* 0x000fe40000000800 */
[----:B------:R-:W-:-:S04]  /*1b9a0*/  IMAD.U32 R5, RZ, RZ, UR4 ;  /* 0x00000004ff057e24 */ /* 0x000fc8000f8e00ff */
[----:B-1----:R-:W-:-:S04]  /*1b9b0*/  IMAD R3, R14, R5, RZ ;  /* 0x000000050e037224 */ /* 0x002fc800078e02ff */
[----:B--2-4-:R-:W-:-:S05]  /*1b9c0*/  IMAD.IADD R16, R16, 0x1, R3 ;  /* 0x0000000110107824 */ /* 0x014fca00078e0203 */
[----:B---3--:R-:W-:-:S13]  /*1b9d0*/  ISETP.GT.AND P0, PT, R16, R4, PT ;  /* 0x000000041000720c */ /* 0x008fda0003f04270 */
[----:B------:R-:W-:Y:S05]  /*1b9e0*/  @P0 BRA `(.L_x_7078) ;  /* 0x0000000000b40947 */ /* 0x000fea0003800000 */
[----:B------:R-:W1:Y:S02]  /*1b9f0*/  LDC R0, c[0x0][0xd14] ;  /* 0x00034500ff007b82 */ /* 0x000e640000000800 */
.L_x_7083:
[----:B------:R-:W-:-:S05]  /*1ba00*/  VIADD R19, R19, 0x1f ;  /* 0x0000001f13137836 */ /* 0x000fca0000000000 */
[----:B-1----:R-:W-:-:S13]  /*1ba10*/  ISETP.GE.AND P0, PT, R19, R0, PT ;  /* 0x000000001300720c */ /* 0x002fda0003f06270 */
[----:B------:R-:W-:Y:S05]  /*1ba20*/  @P0 BRA `(.L_x_7079) ;  /* 0x0000000400ec0947 */ /* 0x000fea0003800000 */
[----:B0-----:R-:W0:Y:S01]  /*1ba30*/  S2R R2, SR_TID.X ;  /* 0x0000000000027919 */ /* 0x001e220000002100 */
        /* <DEDUP_REMOVED lines=10> */
.L_x_7081:
[----:B------:R-:W-:Y:S05]  /*1bae0*/  BSYNC B0 ;  /* 0x0000000000007941 */ /* 0x000fea0003800000 */
.L_x_7080:
        /* <DEDUP_REMOVED lines=23> */
.L_x_7198:
[----:B------:R-:W-:Y:S02]  /*1bc60*/  ULDC UR4, c[0x0][0xd10] ;  /* 0x0003440000047ab9 */ /* 0x000fe40000000800 */
[----:B------:R-:W-:-:S04]  /*1bc70*/  IMAD.U32 R5, RZ, RZ, UR4 ;  /* 0x00000004ff057e24 */ /* 0x000fc8000f8e00ff */
[----:B-1----:R-:W-:-:S04]  /*1bc80*/  IMAD R3, R14, R5, RZ ;  /* 0x000000050e037224 */ /* 0x002fc800078e02ff */
[----:B------:R-:W-:-:S05]  /*1bc90*/  IMAD.IADD R16, R3, 0x1, R16 ;  /* 0x0000000103107824 */ /* 0x000fca00078e0210 */
[----:B------:R-:W-:-:S13]  /*1bca0*/  ISETP.GT.AND P0, PT, R16, R4, PT ;  /* 0x000000041000720c */ /* 0x000fda0003f04270 */
[----:B------:R-:W-:Y:S05]  /*1bcb0*/  @!P0 BRA `(.L_x_7083) ;  /* 0xfffffffc00508947 */ /* 0x000fea000383ffff */
.L_x_7078:
        /* <DEDUP_REMOVED lines=8> */
.L_x_7202:
[----:B------:R-:W-:Y:S01]  /*1bd40*/  ISETP.NE.AND P0, PT, R3, RZ, PT ;  /* 0x000000ff0300720c */ /* 0x000fe20003f05270 */
[----:B------:R-:W-:-:S12]  /*1bd50*/  IMAD.MOV.U32 R7, RZ, RZ, RZ ;  /* 0x000000ffff077224 */ /* 0x000fd800078e00ff */
[----:B------:R-:W-:Y:S05]  /*1bd60*/  @!P0 BRA `(.L_x_7085) ;  /* 0x0000000000108947 */ /* 0x000fea0003800000 */
[----:B------:R-:W-:Y:S01]  /*1bd70*/  UMOV UR4, 0xffffffff ;  /* 0xffffffff00047882 */ /* 0x000fe20000000000 */
[----:B------:R-:W-:Y:S02]  /*1bd80*/  VIADD R12, R6, 0xffffffff ;  /* 0xffffffff060c7836 */ /* 0x000fe40000000000 */
[----:B------:R-:W-:Y:S05]  /*1bd90*/  BRA.DIV UR4, `(.L_x_7086) ;  /* 0x0000002604c87947 */ /* 0x000fea000b800000 */
[----:B------:R3:W4:Y:S02]  /*1bda0*/  SHFL.IDX PT, R7, R2, R12, 0x1f ;  /* 0x00001f0c02077589 */ /* 0x00072400000e0000 */
.L_x_7085:
        /* <DEDUP_REMOVED lines=67> */
.L_x_7079:
[----:B------:R-:W-:Y:S01]  /*1c1e0*/  UMOV UR4, URZ ;  /* 0x0000003f00047c82 */ /* 0x000fe20008000000 */
[----:B------:R-:W-:Y:S01]  /*1c1f0*/  UMOV UR5, URZ ;  /* 0x0000003f00057c82 */ /* 0x000fe20008000000 */
[----:B------:R-:W-:Y:S01]  /*1c200*/  ULDC UR6, c[0x0][0xd14] ;  /* 0x0003450000067ab9 */ /* 0x000fe20000000800 */
[----:B------:R-:W-:Y:S02]  /*1c210*/  IMAD.MOV.U32 R16, RZ, RZ, R4 ;  /* 0x000000ffff107224 */ /* 0x000fe400078e0004 */
[----:B------:R-:W-:Y:S02]  /*1c220*/  IMAD.U32 R17, RZ, RZ, UR4 ;  /* 0x00000004ff117e24 */ /* 0x000fe4000f8e00ff */
[----:B------:R-:W-:Y:S02]  /*1c230*/  IMAD.U32 R18, RZ, RZ, UR5 ;  /* 0x00000005ff127e24 */ /* 0x000fe4000f8e00ff */
[----:B------:R-:W-:-:S07]  /*1c240*/  IMAD.U32 R19, RZ, RZ, UR6 ;  /* 0x00000006ff137e24 */ /* 0x000fce000f8e00ff */
.L_x_7087:
        /* <DEDUP_REMOVED lines=12> */
.L_x_7004:
[----:B-1----:R-:W2:Y:S01]  /*1c310*/  LDL.LU R0, [R1+0x28] ;  /* 0x0000280001007983 */ /* 0x002ea20000300800 */
[----:B------:R-:W1:Y:S01]  /*1c320*/  S2R R5, SR_CgaCtaId ;  /* 0x0000000000057919 */ /* 0x000e620000008800 */
[----:B--2---:R-:W-:-:S05]  /*1c330*/  VIADD R0, R0, 0x1 ;  /* 0x0000000100007836 */ /* 0x004fca0000000000 */
[----:B---3--:R-:W-:-:S04]  /*1c340*/  LEA.HI R2, R0, R0, RZ, 0x1 ;  /* 0x0000000000027211 */ /* 0x008fc800078f08ff */
[----:B------:R-:W-:-:S05]  /*1c350*/  LOP3.LUT R3, R2, 0xfffffffe, RZ, 0xc0, !PT ;  /* 0xfffffffe02037812 */ /* 0x000fca00078ec0ff */
[----:B------:R-:W-:Y:S01]  /*1c360*/  IMAD.IADD R3, R0, 0x1, -R3 ;  /* 0x0000000100037824 */ /* 0x000fe200078e0a03 */
[----:B------:R-:W-:-:S04]  /*1c370*/  MOV R0, 0x400 ;  /* 0x0000040000007802 */ /* 0x000fc80000000f00 */
[----:B-1----:R-:W-:Y:S02]  /*1c380*/  LEA R0, R5, R0, 0x18 ;  /* 0x0000000005007211 */ /* 0x002fe400078ec0ff */
[----:B------:R-:W-:-:S04]  /*1c390*/  SHF.L.U32 R3, R3, 0x1f, RZ ;  /* 0x0000001f03037819 */ /* 0x000fc800000006ff */
[----:B------:R-:W1:Y:S02]  /*1c3a0*/  SYNCS.PHASECHK.TRANS64.TRYWAIT P0, [R0+URZ+0x38820], R3 ;  /* 0x03882003000075a7 */ /* 0x000e64000800017f */
[----:B-1----:R-:W-:Y:S05]  /*1c3b0*/  @!P0 BRA `(.L_x_7089) ;  /* 0x0000002000688947 */ /* 0x002fea0003800000 */
.L_x_7205:
[----:B------:R-:W-:-:S03]  /*1c3c0*/  UMOV UR4, 0xffffffff ;  /* 0xffffffff00047882 */ /* 0x000fc60000000000 */
[----:B------:R-:W-:Y:S05]  /*1c3d0*/  BRA.DIV UR4, `(.L_x_7090) ;  /* 0x0000002204747947 */ /* 0x000fea000b800000 */
[----:B------:R-:W2:Y:S02]  /*1c3e0*/  S2R R2, SR_TID.X ;  /* 0x0000000000027919 */ /* 0x000ea40000002100 */
[----:B--2---:R-:W-:-:S04]  /*1c3f0*/  SHF.R.U32.HI R2, RZ, 0x5, R2 ;  /* 0x00000005ff027819 */ /* 0x004fc80000011602 */
[----:B------:R-:W-:-:S05]  /*1c400*/  LOP3.LUT R2, R2, 0x3, RZ, 0xc0, !PT ;  /* 0x0000000302027812 */ /* 0x000fca00078ec0ff */
[----:B------:R2:W3:Y:S02]  /*1c410*/  SHFL.IDX PT, R14, R2, RZ, 0x1f ;  /* 0x00001fff020e7589 */ /* 0x0004e400000e0000 */
.L_x_7208:
[----:B---3--:R-:W-:-:S13]  /*1c420*/  ISETP.NE.AND P0, PT, R14, RZ, PT ;  /* 0x000000ff0e00720c */ /* 0x008fda0003f05270 */
[----:B------:R-:W-:Y:S05]  /*1c430*/  @P0 BRA `(.L_x_6855) ;  /* 0x0000000000940947 */ /* 0x000fea0003800000 */
[----:B------:R-:W-:-:S03]  /*1c440*/  UMOV UR4, 0xffffffff ;  /* 0xffffffff00047882 */ /* 0x000fc60000000000 */
[----:B------:R-:W-:Y:S05]  /*1c450*/  BRA.DIV UR4, `(.L_x_7091) ;  /* 0x0000002204887947 */ /* 0x000fea000b800000 */
[----:B------:R-:W-:-:S13]  /*1c460*/  ELECT P6, URZ, PT ;  /* 0x00000000003f782f */ /* 0x000fda00038c0000 */
.L_x_7211:
[----:B------:R-:W-:Y:S05]  /*1c470*/  @!P6 BRA `(.L_x_6855) ;  /* 0x000000000084e947 */ /* 0x000fea0003800000 */
[----:B--2---:R-:W2:Y:S02]  /*1c480*/  LDL.LU R2, [R1+0x34] ;  /* 0x0000340001027983 */ /* 0x004ea40000300800 */
[----:B--2---:R-:W-:-:S04]  /*1c490*/  LOP3.LUT R2, R2, 0x2, RZ, 0xfc, !PT ;  /* 0x0000000202027812 */ /* 0x004fc800078efcff */
[----:B------:R-:W-:-:S13]  /*1c4a0*/  ISETP.NE.AND P2, PT, R2, 0x3, PT ;  /* 0x000000030200780c */ /* 0x000fda0003f45270 */
[----:B------:R-:W-:Y:S05]  /*1c4b0*/  @!P2 BRA `(.L_x_7092) ;  /* 0x000000000004a947 */ /* 0x000fea0003800000 */
[----:B------:R-:W-:Y:S01]  /*1c4c0*/  BPT.TRAP 0x1 ;  /* 0x000000040000795c */ /* 0x000fe20000300000 */
.L_x_7092:
        /* <DEDUP_REMOVED lines=14> */
.L_x_7212:
[----:B------:R-:W2:Y:S02]  /*1c5b0*/  SYNCS.PHASECHK.TRANS64.TRYWAIT P0, [R7+URZ], R2 ;  /* 0x00000002070075a7 */ /* 0x000ea4000800017f */
[----:B--2---:R-:W-:Y:S05]  /*1c5c0*/  @!P0 BRA `(.L_x_7094) ;  /* 0x0000002000608947 */ /* 0x004fea0003800000 */
.L_x_7213:
[----:B------:R-:W-:Y:S05]  /*1c5d0*/  @!P2 BRA `(.L_x_7095) ;  /* 0x000000000004a947 */ /* 0x000fea0003800000 */
[----:B------:R-:W-:Y:S01]  /*1c5e0*/  BPT.TRAP 0x1 ;  /* 0x000000040000795c */ /* 0x000fe20000300000 */
.L_x_7095:
[----:B------:R-:W3:Y:S01]  /*1c5f0*/  LDL.LU R4, [R1] ;  /* 0x0000000001047983 */ /* 0x000ee20000300800 */
[----:B------:R-:W-:-:S04]  /*1c600*/  VIADD R0, R0, 0x38860 ;  /* 0x0003886000007836 */ /* 0x000fc80000000000 */
[----:B---3--:R-:W-:-:S04]  /*1c610*/  IMAD R4, R4, 0x8, R0 ;  /* 0x0000000804047824 */ /* 0x008fc800078e0200 */
[----:B------:R-:W3:Y:S02]  /*1c620*/  SYNCS.PHASECHK.TRANS64.TRYWAIT P0, [R4+URZ], R5 ;  /* 0x00000005040075a7 */ /* 0x000ee4000800017f */
[----:B---3--:R-:W-:Y:S05]  /*1c630*/  @!P0 BRA `(.L_x_7096) ;  /* 0x0000002000588947 */ /* 0x008fea0003800000 */
.L_x_7214:
[----:B------:R-:W-:-:S07]  /*1c640*/  LEA R3, R3, R0, 0x3 ;  /* 0x0000000003037211 */ /* 0x000fce00078e18ff */
.L_x_7097:
[----:B----4-:R4:W0:Y:S02]  /*1c650*/  SYNCS.PHASECHK.TRANS64.TRYWAIT P0, [R3+URZ], R2 ;  /* 0x00000002030075a7 */ /* 0x010824000800017f */
[----:B0-----:R-:W-:Y:S05]  /*1c660*/  @!P0 NANOSLEEP.SYNCS 0x989680 ;  /* 0x009896800000895d */ /* 0x001fea0003900000 */
[----:B------:R-:W0:Y:S02]  /*1c670*/  @!P0 SYNCS.PHASECHK.TRANS64 P0, [R3+URZ], R2 ;  /* 0x00000002030085a7 */ /* 0x000e24000800007f */
[----:B0-----:R-:W-:Y:S05]  /*1c680*/  @!P0 BRA `(.L_x_7097) ;  /* 0xfffffffc00f08947 */ /* 0x001fea000383ffff */
.L_x_6855:
[----:B------:R-:W-:Y:S05]  /*1c690*/  BSYNC B8 ;  /* 0x0000000000087941 */ /* 0x000fea0003800000 */
.L_x_6852:
[----:B------:R-:W-:Y:S05]  /*1c6a0*/  EXIT ;  /* 0x000000000000794d */ /* 0x000fea0003800000 */
.L_x_6871:
[----:B0-----:R0:W1:Y:S02]  /*1c6b0*/  SYNCS.PHASECHK.TRANS64.TRYWAIT P5, [R70+URZ+0x38890], R57 ;  /* 0x03889039460075a7 */ /* 0x00106400080a017f */
[----:B-1----:R-:W-:Y:S05]  /*1c6c0*/  @!P5 NANOSLEEP.SYNCS 0x989680 ;  /* 0x009896800000d95d */ /* 0x002fea0003900000 */
[----:B------:R-:W1:Y:S02]  /*1c6d0*/  @!P5 SYNCS.PHASECHK.TRANS64 P5, [R70+URZ+0x38890], R57 ;  /* 0x038890394600d5a7 */ /* 0x000e6400080a007f */
[----:B-1----:R-:W-:Y:S05]  /*1c6e0*/  @!P5 BRA `(.L_x_6871) ;  /* 0xfffffffc00f0d947 */ /* 0x002fea000383ffff */
[----:B------:R-:W-:Y:S05]  /*1c6f0*/  BRA `(.L_x_7098) ;  /* 0xfffffe5c00f87947 */ /* 0x000fea000383ffff */
.L_x_6881:
[----:B0-----:R0:W1:Y:S02]  /*1c700*/  SYNCS.PHASECHK.TRANS64.TRYWAIT P5, [R70+URZ+0x38890], R57 ;  /* 0x03889039460075a7 */ /* 0x00106400080a017f */
[----:B-1----:R-:W-:Y:S05]  /*1c710*/  @!P5 NANOSLEEP.SYNCS 0x989680 ;  /* 0x009896800000d95d */ /* 0x002fea0003900000 */
[----:B------:R-:W1:Y:S02]  /*1c720*/  @!P5 SYNCS.PHASECHK.TRANS64 P5, [R70+URZ+0x38890], R57 ;  /* 0x038890394600d5a7 */ /* 0x000e6400080a007f */
[----:B-1----:R-:W-:Y:S05]  /*1c730*/  @!P5 BRA `(.L_x_6881) ;  /* 0xfffffffc00f0d947 */ /* 0x002fea000383ffff */
[----:B------:R-:W-:Y:S05]  /*1c740*/  BRA `(.L_x_7099) ;  /* 0xfffffe6800787947 */ /* 0x000fea000383ffff */
.L_x_6886:
[----:B0-----:R0:W1:Y:S02]  /*1c750*/  SYNCS.PHASECHK.TRANS64.TRYWAIT P5, [R70+URZ+0x38890], R57 ;  /* 0x03889039460075a7 */ /* 0x00106400080a017f */
[----:B-1----:R-:W-:Y:S05]  /*1c760*/  @!P5 NANOSLEEP.SYNCS 0x989680 ;  /* 0x009896800000d95d */ /* 0x002fea0003900000 */
[----:B------:R-:W1:Y:S02]  /*1c770*/  @!P5 SYNCS.PHASECHK.TRANS64 P5, [R70+URZ+0x38890], R57 ;  /* 0x038890394600d5a7 */ /* 0x000e6400080a007f */
[----:B-1----:R-:W-:Y:S05]  /*1c780*/  @!P5 BRA `(.L_x_6886) ;  /* 0xfffffffc00f0d947 */ /* 0x002fea000383ffff */
[----:B------:R-:W-:Y:S05]  /*1c790*/  BRA `(.L_x_7100) ;  /* 0xfffffe7000ac7947 */ /* 0x000fea000383ffff */
.L_x_6890:
[----:B----4-:R4:W0:Y:S02]  /*1c7a0*/  SYNCS.PHASECHK.TRANS64.TRYWAIT P0, [R70+URZ+0x388b0], R57 ;  /* 0x0388b039460075a7 */ /* 0x010824000800017f */
[----:B0-----:R-:W-:Y:S05]  /*1c7b0*/  @!P0 NANOSLEEP.SYNCS 0x989680 ;  /* 0x009896800000895d */ /* 0x001fea0003900000 */
[----:B------:R-:W0:Y:S02]  /*1c7c0*/  @!P0 SYNCS.PHASECHK.TRANS64 P0, [R70+URZ+0x388b0], R57 ;  /* 0x0388b039460085a7 */ /* 0x000e24000800007f */
[----:B0-----:R-:W-:Y:S05]  /*1c7d0*/  @!P0 BRA `(.L_x_6890) ;  /* 0xfffffffc00f08947 */ /* 0x001fea000383ffff */
[----:B------:R-:W-:Y:S05]  /*1c7e0*/  BRA `(.L_x_7101) ;  /* 0xfffffe7400247947 */ /* 0x000fea000383ffff */
.L_x_6917:
        /* <DEDUP_REMOVED lines=8> */
.L_x_7103:
[----:B------:R-:W-:Y:S05]  /*1c870*/  BSYNC B1 ;  /* 0x0000000000017941 */ /* 0x000fea0003800000 */
.L_x_7102:
[----:B------:R-:W-:Y:S05]  /*1c880*/  BRA `(.L_x_7104) ;  /* 0xfffffea400947947 */ /* 0x000fea000383ffff */
.L_x_6918:
        /* <DEDUP_REMOVED lines=8> */
.L_x_7106:
[----:B------:R-:W-:Y:S05]  /*1c910*/  BSYNC B1 ;  /* 0x0000000000017941 */ /* 0x000fea0003800000 */
.L_x_7105:
[----:B------:R-:W-:Y:S05]  /*1c920*/  BRA `(.L_x_7107) ;  /* 0xfffffea400747947 */ /* 0x000fea000383ffff */
.L_x_6919:
        /* <DEDUP_REMOVED lines=8> */
.L_x_7109:
[----:B------:R-:W-:Y:S05]  /*1c9b0*/  BSYNC B1 ;  /* 0x0000000000017941 */ /* 0x000fea0003800000 */
.L_x_7108:
[----:B------:R-:W-:Y:S05]  /*1c9c0*/  BRA `(.L_x_7110) ;  /* 0xfffffea400547947 */ /* 0x000fea000383ffff */
.L_x_6920:
        /* <DEDUP_REMOVED lines=8> */
.L_x_7112:
[----:B------:R-:W-:Y:S05]  /*1ca50*/  BSYNC B1 ;  /* 0x0000000000017941 */ /* 0x000fea0003800000 */
.L_x_7111:
[----:B------:R-:W-:Y:S05]  /*1ca60*/  BRA `(.L_x_7113) ;  /* 0xfffffea400347947 */ /* 0x000fea000383ffff */
.L_x_6921:
        /* <DEDUP_REMOVED lines=8> */
.L_x_7115:
[----:B------:R-:W-:Y:S05]  /*1caf0*/  BSYNC B1 ;  /* 0x0000000000017941 */ /* 0x000fea0003800000 */
.L_x_7114:
[----:B------:R-:W-:Y:S05]  /*1cb00*/  BRA `(.L_x_7116) ;  /* 0xfffffea400147947 */ /* 0x000fea000383ffff */
.L_x_6922:
        /* <DEDUP_REMOVED lines=8> */
.L_x_7118:
[----:B------:R-:W-:Y:S05]  /*1cb90*/  BSYNC B1 ;  /* 0x0000000000017941 */ /* 0x000fea0003800000 */
.L_x_7117:
[----:B------:R-:W-:Y:S05]  /*1cba0*/  BRA `(.L_x_7119) ;  /* 0xfffffea000f47947 */ /* 0x000fea000383ffff */
.L_x_6923:
        /* <DEDUP_REMOVED lines=8> */
.L_x_7121:
[----:B------:R-:W-:Y:S05]  /*1cc30*/  BSYNC B1 ;  /* 0x0000000000017941 */ /* 0x000fea0003800000 */
.L_x_7120:
[----:B------:R-:W-:Y:S05]  /*1cc40*/  BRA `(.L_x_7122) ;  /* 0xfffffea000d47947 */ /* 0x000fea000383ffff */
.L_x_6924:
        /* <DEDUP_REMOVED lines=8> */
.L_x_7124:
[----:B------:R-:W-:Y:S05]  /*1ccd0*/  BSYNC B1 ;  /* 0x0000000000017941 */ /* 0x000fea0003800000 */
.L_x_7123:
[----:B------:R-:W-:Y:S05]  /*1cce0*/  BRA `(.L_x_7125) ;  /* 0xfffffea000b47947 */ /* 0x000fea000383ffff */
.L_x_6926:
[----:B0-----:R0:W1:Y:S02]  /*1ccf0*/  SYNCS.PHASECHK.TRANS64.TRYWAIT P2, [R2+URZ+0x38800], R7 ;  /* 0x03880007020075a7 */ /* 0x001064000804017f */
[----:B-1----:R-:W-:Y:S05]  /*1cd00*/  @!P2 NANOSLEEP.SYNCS 0x989680 ;  /* 0x009896800000a95d */ /* 0x002fea0003900000 */
[----:B------:R-:W1:Y:S02]  /*1cd10*/  @!P2 SYNCS.PHASECHK.TRANS64 P2, [R2+URZ+0x38800], R7 ;  /* 0x038800070200a5a7 */ /* 0x000e64000804007f */
[----:B-1----:R-:W-:Y:S05]  /*1cd20*/  @!P2 BRA `(.L_x_6926) ;  /* 0xfffffffc00f0a947 */ /* 0x002fea000383ffff */
[----:B------:R-:W-:Y:S05]  /*1cd30*/  BRA `(.L_x_7126) ;  /* 0xfffffea400247947 */ /* 0x000fea000383ffff */
.L_x_6934:
        /* <DEDUP_REMOVED lines=8> */
.L_x_7128:
[----:B------:R-:W-:Y:S05]  /*1cdc0*/  BSYNC B1 ;  /* 0x0000000000017941 */ /* 0x000fea0003800000 */
.L_x_7127:
[----:B------:R-:W-:Y:S05]  /*1cdd0*/  BRA `(.L_x_7129) ;  /* 0xfffffeb4003c7947 */ /* 0x000fea000383ffff */
.L_x_6935:
        /* <DEDUP_REMOVED lines=8> */
.L_x_7131:
[----:B------:R-:W-:Y:S05]  /*1ce60*/  BSYNC B1 ;  /* 0x0000000000017941 */ /* 0x000fea0003800000 */
.L_x_7130:
[----:B------:R-:W-:Y:S05]  /*1ce70*/  BRA `(.L_x_7132) ;  /* 0xfffffeb4001c7947 */ /* 0x000fea000383ffff */
.L_x_6936:
        /* <DEDUP_REMOVED lines=8> */
.L_x_7134:
[----:B------:R-:W-:Y:S05]  /*1cf00*/  BSYNC B1 ;  /* 0x0000000000017941 */ /* 0x000fea0003800000 */
.L_x_7133:
[----:B------:R-:W-:Y:S05]  /*1cf10*/  BRA `(.L_x_7135) ;  /* 0xfffffeb000fc7947 */ /* 0x000fea000383ffff */
.L_x_6937:
        /* <DEDUP_REMOVED lines=8> */
.L_x_7137:
[----:B------:R-:W-:Y:S05]  /*1cfa0*/  BSYNC B1 ;  /* 0x0000000000017941 */ /* 0x000fea0003800000 */
.L_x_7136:
[----:B------:R-:W-:Y:S05]  /*1cfb0*/  BRA `(.L_x_7138) ;  /* 0xfffffeb000dc7947 */ /* 0x000fea000383ffff */
.L_x_6938:
        /* <DEDUP_REMOVED lines=8> */
.L_x_7140:
[----:B------:R-:W-:Y:S05]  /*1d040*/  BSYNC B1 ;  /* 0x0000000000017941 */ /* 0x000fea0003800000 */
.L_x_7139:
[----:B------:R-:W-:Y:S05]  /*1d050*/  BRA `(.L_x_7141) ;  /* 0xfffffeb000bc7947 */ /* 0x000fea000383ffff */
.L_x_6939:
        /* <DEDUP_REMOVED lines=8> */
.L_x_7143:
[----:B------:R-:W-:Y:S05]  /*1d0e0*/  BSYNC B1 ;  /* 0x0000000000017941 */ /* 0x000fea0003800000 */
.L_x_7142:
[----:B------:R-:W-:Y:S05]  /*1d0f0*/  BRA `(.L_x_7144) ;  /* 0xfffffeb000a07947 */ /* 0x000fea000383ffff */
.L_x_6940:
        /* <DEDUP_REMOVED lines=8> */
.L_x_7146:
[----:B------:R-:W-:Y:S05]  /*1d180*/  BSYNC B1 ;  /* 0x0000000000017941 */ /* 0x000fea0003800000 */
.L_x_7145:
[----:B------:R-:W-:Y:S05]  /*1d190*/  BRA `(.L_x_7147) ;  /* 0xfffffeb000847947 */ /* 0x000fea000383ffff */
.L_x_6941:
        /* <DEDUP_REMOVED lines=8> */
.L_x_7149:
[----:B------:R-:W-:Y:S05]  /*1d220*/  BSYNC B1 ;  /* 0x0000000000017941 */ /* 0x000fea0003800000 */
.L_x_7148:
[----:B------:R-:W-:Y:S05]  /*1d230*/  BRA `(.L_x_7150) ;  /* 0xfffffeb000687947 */ /* 0x000fea000383ffff */
.L_x_6943:
[----:B0-----:R0:W1:Y:S02]  /*1d240*/  SYNCS.PHASECHK.TRANS64.TRYWAIT P1, [R2+URZ+0x38800], R3 ;  /* 0x03880003020075a7 */ /* 0x001064000802017f */
[----:B-1----:R-:W-:Y:S05]  /*1d250*/  @!P1 NANOSLEEP.SYNCS 0x989680 ;  /* 0x009896800000995d */ /* 0x002fea0003900000 */
[----:B------:R-:W1:Y:S02]  /*1d260*/  @!P1 SYNCS.PHASECHK.TRANS64 P1, [R2+URZ+0x38800], R3 ;  /* 0x03880003020095a7 */ /* 0x000e64000802007f */
[----:B-1----:R-:W-:Y:S05]  /*1d270*/  @!P1 BRA `(.L_x_6943) ;  /* 0xfffffffc00f09947 */ /* 0x002fea000383ffff */
[----:B------:R-:W-:Y:S05]  /*1d280*/  BRA `(.L_x_7151) ;  /* 0xfffffeb000e07947 */ /* 0x000fea000383ffff */
.L_x_6949:
[----:B0-----:R0:W1:Y:S02]  /*1d290*/  SYNCS.PHASECHK.TRANS64.TRYWAIT P1, [R169+URZ+0x38830], R20 ;  /* 0x03883014a90075a7 */ /* 0x001064000802017f */
[----:B-1----:R-:W-:Y:S05]  /*1d2a0*/  @!P1 NANOSLEEP.SYNCS 0x989680 ;  /* 0x009896800000995d */ /* 0x002fea0003900000 */
[----:B------:R-:W1:Y:S02]  /*1d2b0*/  @!P1 SYNCS.PHASECHK.TRANS64 P1, [R169+URZ+0x38830], R20 ;  /* 0x03883014a90095a7 */ /* 0x000e64000802007f */
[----:B-1----:R-:W-:Y:S05]  /*1d2c0*/  @!P1 BRA `(.L_x_6949) ;  /* 0xfffffffc00f09947 */ /* 0x002fea000383ffff */
[----:B------:R-:W-:Y:S05]  /*1d2d0*/  BRA `(.L_x_6948) ;  /* 0xfffffec000747947 */ /* 0x000fea000383ffff */
.L_x_6951:
[----:B-1----:R1:W2:Y:S02]  /*1d2e0*/  SYNCS.PHASECHK.TRANS64.TRYWAIT P1, [R2+URZ+0x38810], R3 ;  /* 0x03881003020075a7 */ /* 0x0022a4000802017f */
[----:B--2---:R-:W-:Y:S05]  /*1d2f0*/  @!P1 NANOSLEEP.SYNCS 0x989680 ;  /* 0x009896800000995d */ /* 0x004fea0003900000 */
[----:B------:R-:W2:Y:S02]  /*1d300*/  @!P1 SYNCS.PHASECHK.TRANS64 P1, [R2+URZ+0x38810], R3 ;  /* 0x03881003020095a7 */ /* 0x000ea4000802007f */
[----:B--2---:R-:W-:Y:S05]  /*1d310*/  @!P1 BRA `(.L_x_6951) ;  /* 0xfffffffc00f09947 */ /* 0x004fea000383ffff */
[----:B------:R-:W-:Y:S05]  /*1d320*/  BRA `(.L_x_7152) ;  /* 0xfffffec400247947 */ /* 0x000fea000383ffff */
.L_x_6956:
[----:B-1----:R1:W3:Y:S02]  /*1d330*/  SYNCS.PHASECHK.TRANS64.TRYWAIT P1, [R169+URZ+0x38850], R20 ;  /* 0x03885014a90075a7 */ /* 0x0022e4000802017f */
[----:B---3--:R-:W-:Y:S05]  /*1d340*/  @!P1 NANOSLEEP.SYNCS 0x989680 ;  /* 0x009896800000995d */ /* 0x008fea0003900000 */
[----:B------:R-:W3:Y:S02]  /*1d350*/  @!P1 SYNCS.PHASECHK.TRANS64 P1, [R169+URZ+0x38850], R20 ;  /* 0x03885014a90095a7 */ /* 0x000ee4000802007f */
[----:B---3--:R-:W-:Y:S05]  /*1d360*/  @!P1 BRA `(.L_x_6956) ;  /* 0xfffffffc00f09947 */ /* 0x008fea000383ffff */
[----:B------:R-:W-:Y:S05]  /*1d370*/  BRA `(.L_x_6955) ;  /* 0xfffffec400547947 */ /* 0x000fea000383ffff */
.L_x_6964:
[----:B--2---:R2:W3:Y:S02]  /*1d380*/  SYNCS.PHASECHK.TRANS64.TRYWAIT P2, [R186+URZ+0x38830], R3 ;  /* 0x03883003ba0075a7 */ /* 0x0044e4000804017f */
[----:B---3--:R-:W-:Y:S05]  /*1d390*/  @!P2 NANOSLEEP.SYNCS 0x989680 ;  /* 0x009896800000a95d */ /* 0x008fea0003900000 */
[----:B------:R-:W3:Y:S02]  /*1d3a0*/  @!P2 SYNCS.PHASECHK.TRANS64 P2, [R186+URZ+0x38830], R3 ;  /* 0x03883003ba00a5a7 */ /* 0x000ee4000804007f */
[----:B---3--:R-:W-:Y:S05]  /*1d3b0*/  @!P2 BRA `(.L_x_6964) ;  /* 0xfffffffc00f0a947 */ /* 0x008fea000383ffff */
[----:B------:R-:W-:Y:S05]  /*1d3c0*/  BRA `(.L_x_6963) ;  /* 0xfffffef000487947 */ /* 0x000fea000383ffff */
.L_x_6969:
[----:B---3--:R3:W4:Y:S02]  /*1d3d0*/  SYNCS.PHASECHK.TRANS64.TRYWAIT P2, [R186+URZ+0x38850], R3 ;  /* 0x03885003ba0075a7 */ /* 0x008724000804017f */
[----:B----4-:R-:W-:Y:S05]  /*1d3e0*/  @!P2 NANOSLEEP.SYNCS 0x989680 ;  /* 0x009896800000a95d */ /* 0x010fea0003900000 */
[----:B------:R-:W4:Y:S02]  /*1d3f0*/  @!P2 SYNCS.PHASECHK.TRANS64 P2, [R186+URZ+0x38850], R3 ;  /* 0x03885003ba00a5a7 */ /* 0x000f24000804007f */
[----:B----4-:R-:W-:Y:S05]  /*1d400*/  @!P2 BRA `(.L_x_6969) ;  /* 0xfffffffc00f0a947 */ /* 0x010fea000383ffff */
[----:B------:R-:W-:Y:S05]  /*1d410*/  BRA `(.L_x_6968) ;  /* 0xfffffef000e47947 */ /* 0x000fea000383ffff */
.L_x_6977:
[----:B--2---:R2:W3:Y:S02]  /*1d420*/  SYNCS.PHASECHK.TRANS64.TRYWAIT P2, [R185+URZ+0x38830], R0 ;  /* 0x03883000b90075a7 */ /* 0x0044e4000804017f */
[----:B---3--:R-:W-:Y:S05]  /*1d430*/  @!P2 NANOSLEEP.SYNCS 0x989680 ;  /* 0x009896800000a95d */ /* 0x008fea0003900000 */
[----:B------:R-:W3:Y:S02]  /*1d440*/  @!P2 SYNCS.PHASECHK.TRANS64 P2, [R185+URZ+0x38830], R0 ;  /* 0x03883000b900a5a7 */ /* 0x000ee4000804007f */
[----:B---3--:R-:W-:Y:S05]  /*1d450*/  @!P2 BRA `(.L_x_6977) ;  /* 0xfffffffc00f0a947 */ /* 0x008fea000383ffff */
[----:B------:R-:W-:Y:S05]  /*1d460*/  BRA `(.L_x_6976) ;  /* 0xffffff28000c7947 */ /* 0x000fea000383ffff */
.L_x_6982:
[----:B---3--:R3:W4:Y:S02]  /*1d470*/  SYNCS.PHASECHK.TRANS64.TRYWAIT P2, [R185+URZ+0x38850], R0 ;  /* 0x03885000b90075a7 */ /* 0x008724000804017f */
[----:B----4-:R-:W-:Y:S05]  /*1d480*/  @!P2 NANOSLEEP.SYNCS 0x989680 ;  /* 0x009896800000a95d */ /* 0x010fea0003900000 */
[----:B------:R-:W4:Y:S02]  /*1d490*/  @!P2 SYNCS.PHASECHK.TRANS64 P2, [R185+URZ+0x38850], R0 ;  /* 0x03885000b900a5a7 */ /* 0x000f24000804007f */
[----:B----4-:R-:W-:Y:S05]  /*1d4a0*/  @!P2 BRA `(.L_x_6982) ;  /* 0xfffffffc00f0a947 */ /* 0x010fea000383ffff */
[----:B------:R-:W-:Y:S05]  /*1d4b0*/  BRA `(.L_x_6981) ;  /* 0xffffff2800a87947 */ /* 0x000fea000383ffff */
.L_x_7010:
        /* <DEDUP_REMOVED lines=11> */
.L_x_7154:
[----:B------:R-:W-:Y:S05]  /*1d570*/  BSYNC B1 ;  /* 0x0000000000017941 */ /* 0x000fea0003800000 */
.L_x_7153:
[----:B------:R-:W-:Y:S05]  /*1d580*/  BRA `(.L_x_7155) ;  /* 0xffffff9c008c7947 */ /* 0x000fea000383ffff */
.L_x_7011:
[----:B------:R-:W-:Y:S01]  /*1d590*/  BSSY B1, `(.L_x_7156) ;  /* 0x0000006000017945 */ /* 0x000fe20003800000 */
[----:B------:R-:W-:-:S07]  /*1d5a0*/  IMAD.MOV.U32 R15, RZ, RZ, -0x1 ;  /* 0xffffffffff0f7424 */ /* 0x000fce00078e00ff */
[----:B------:R-:W-:Y:S05]  /*1d5b0*/  WARPSYNC.COLLECTIVE R15, `(.L_x_7157) ;  /* 0x000000000f0c7348 */ /* 0x000fea0003c00000 */
[----:B------:R-:W-:Y:S02]  /*1d5c0*/  ELECT P6, UR62, PT ;  /* 0x00000000003e782f */ /* 0x000fe400038c0000 */
[----:B------:R-:W-:Y:S01]  /*1d5d0*/  MOV R14, UR62 ;  /* 0x0000003e000e7c02 */ /* 0x000fe20008000f00 */
[----:B------:R-:W-:Y:S10]  /*1d5e0*/  ENDCOLLECTIVE ;  /* 0x000000000000791b */ /* 0x000ff40003800000 */
.L_x_7157:
[----:B------:R-:W-:Y:S05]  /*1d5f0*/  BSYNC B1 ;  /* 0x0000000000017941 */ /* 0x000fea0003800000 */
.L_x_7156:
[----:B------:R-:W-:Y:S05]  /*1d600*/  BRA `(.L_x_7158) ;  /* 0xffffff9c00787947 */ /* 0x000fea000383ffff */
.L_x_7012:
[----:B0-----:R0:W1:Y:S02]  /*1d610*/  SYNCS.PHASECHK.TRANS64.TRYWAIT P0, [R9+URZ+0x38820], R5 ;  /* 0x03882005090075a7 */ /* 0x001064000800017f */
[----:B-1----:R-:W-:Y:S05]  /*1d620*/  @!P0 NANOSLEEP.SYNCS 0x989680 ;  /* 0x009896800000895d */ /* 0x002fea0003900000 */
[----:B------:R-:W1:Y:S02]  /*1d630*/  @!P0 SYNCS.PHASECHK.TRANS64 P0, [R9+URZ+0x38820], R5 ;  /* 0x03882005090085a7 */ /* 0x000e64000800007f */
[----:B-1----:R-:W-:Y:S05]  /*1d640*/  @!P0 BRA `(.L_x_7012) ;  /* 0xfffffffc00f08947 */ /* 0x002fea000383ffff */
[----:B------:R-:W-:Y:S05]  /*1d650*/  BRA `(.L_x_7159) ;  /* 0xffffff9c00907947 */ /* 0x000fea000383ffff */
.L_x_7015:
[----:B0-----:R0:W1:Y:S02]  /*1d660*/  SYNCS.PHASECHK.TRANS64.TRYWAIT P0, [R5+URZ+0x388a0], R7 ;  /* 0x0388a007050075a7 */ /* 0x001064000800017f */
[----:B-1----:R-:W-:Y:S05]  /*1d670*/  @!P0 NANOSLEEP.SYNCS 0x989680 ;  /* 0x009896800000895d */ /* 0x002fea0003900000 */
[----:B------:R-:W1:Y:S02]  /*1d680*/  @!P0 SYNCS.PHASECHK.TRANS64 P0, [R5+URZ+0x388a0], R7 ;  /* 0x0388a007050085a7 */ /* 0x000e64000800007f */
[----:B-1----:R-:W-:Y:S05]  /*1d690*/  @!P0 BRA `(.L_x_7015) ;  /* 0xfffffffc00f08947 */ /* 0x002fea000383ffff */
[----:B------:R-:W-:Y:S05]  /*1d6a0*/  BRA `(.L_x_7160) ;  /* 0xffffff9c009c7947 */ /* 0x000fea000383ffff */
.L_x_7017:
[----:B-1----:R1:W2:Y:S02]  /*1d6b0*/  SYNCS.PHASECHK.TRANS64.TRYWAIT P0, [R5+URZ+0x388c0], R7 ;  /* 0x0388c007050075a7 */ /* 0x0022a4000800017f */
[----:B--2---:R-:W-:Y:S05]  /*1d6c0*/  @!P0 NANOSLEEP.SYNCS 0x989680 ;  /* 0x009896800000895d */ /* 0x004fea0003900000 */
[----:B------:R-:W2:Y:S02]  /*1d6d0*/  @!P0 SYNCS.PHASECHK.TRANS64 P0, [R5+URZ+0x388c0], R7 ;  /* 0x0388c007050085a7 */ /* 0x000ea4000800007f */
[----:B--2---:R-:W-:Y:S05]  /*1d6e0*/  @!P0 BRA `(.L_x_7017) ;  /* 0xfffffffc00f08947 */ /* 0x004fea000383ffff */
[----:B------:R-:W-:Y:S05]  /*1d6f0*/  BRA `(.L_x_7161) ;  /* 0xffffffa000047947 */ /* 0x000fea000383ffff */
.L_x_7021:
[----:B0-----:R0:W1:Y:S02]  /*1d700*/  SYNCS.PHASECHK.TRANS64.TRYWAIT P0, [R6+URZ+0x388a0], R7 ;  /* 0x0388a007060075a7 */ /* 0x001064000800017f */
[----:B-1----:R-:W-:Y:S05]  /*1d710*/  @!P0 NANOSLEEP.SYNCS 0x989680 ;  /* 0x009896800000895d */ /* 0x002fea0003900000 */
[----:B------:R-:W1:Y:S02]  /*1d720*/  @!P0 SYNCS.PHASECHK.TRANS64 P0, [R6+URZ+0x388a0], R7 ;  /* 0x0388a007060085a7 */ /* 0x000e64000800007f */
[----:B-1----:R-:W-:Y:S05]  /*1d730*/  @!P0 BRA `(.L_x_7021) ;  /* 0xfffffffc00f08947 */ /* 0x002fea000383ffff */
[----:B------:R-:W-:Y:S05]  /*1d740*/  BRA `(.L_x_7162) ;  /* 0xffffffa400487947 */ /* 0x000fea000383ffff */
.L_x_7023:
[----:B-1----:R1:W2:Y:S02]  /*1d750*/  SYNCS.PHASECHK.TRANS64.TRYWAIT P1, [R6+URZ+0x388c0], R7 ;  /* 0x0388c007060075a7 */ /* 0x0022a4000802017f */
[----:B--2---:R-:W-:Y:S05]  /*1d760*/  @!P1 NANOSLEEP.SYNCS 0x989680 ;  /* 0x009896800000995d */ /* 0x004fea0003900000 */
[----:B------:R-:W2:Y:S02]  /*1d770*/  @!P1 SYNCS.PHASECHK.TRANS64 P1, [R6+URZ+0x388c0], R7 ;  /* 0x0388c007060095a7 */ /* 0x000ea4000802007f */
[----:B--2---:R-:W-:Y:S05]  /*1d780*/  @!P1 BRA `(.L_x_7023) ;  /* 0xfffffffc00f09947 */ /* 0x004fea000383ffff */
[----:B------:R-:W-:Y:S05]  /*1d790*/  BRA `(.L_x_7163) ;  /* 0xffffffa400a87947 */ /* 0x000fea000383ffff */
.L_x_7033:
        /* <DEDUP_REMOVED lines=11> */
.L_x_7165:
[----:B------:R-:W-:Y:S05]  /*1d850*/  BSYNC B0 ;  /* 0x0000000000007941 */ /* 0x000fea0003800000 */
.L_x_7164:
[----:B------:R-:W-:Y:S05]  /*1d860*/  BRA `(.L_x_7166) ;  /* 0xffffffb000bc7947 */ /* 0x000fea000383ffff */
.L_x_7034:
[----:B------:R-:W-:Y:S01]  /*1d870*/  BSSY B0, `(.L_x_7167) ;  /* 0x0000006000007945 */ /* 0x000fe20003800000 */
[----:B------:R-:W-:-:S07]  /*1d880*/  IMAD.MOV.U32 R15, RZ, RZ, -0x1 ;  /* 0xffffffffff0f7424 */ /* 0x000fce00078e00ff */
[----:B------:R-:W-:Y:S05]  /*1d890*/  WARPSYNC.COLLECTIVE R15, `(.L_x_7168) ;  /* 0x000000000f0c7348 */ /* 0x000fea0003c00000 */
[----:B------:R-:W-:Y:S02]  /*1d8a0*/  ELECT P6, UR62, PT ;  /* 0x00000000003e782f */ /* 0x000fe400038c0000 */
[----:B------:R-:W-:Y:S01]  /*1d8b0*/  MOV R14, UR62 ;  /* 0x0000003e000e7c02 */ /* 0x000fe20008000f00 */
[----:B------:R-:W-:Y:S10]  /*1d8c0*/  ENDCOLLECTIVE ;  /* 0x000000000000791b */ /* 0x000ff40003800000 */
.L_x_7168:
[----:B------:R-:W-:Y:S05]  /*1d8d0*/  BSYNC B0 ;  /* 0x0000000000007941 */ /* 0x000fea0003800000 */
.L_x_7167:
[----:B------:R-:W-:Y:S05]  /*1d8e0*/  BRA `(.L_x_7169) ;  /* 0xffffffb000ac7947 */ /* 0x000fea000383ffff */
.L_x_7037:
[----:B0-----:R0:W1:Y:S02]  /*1d8f0*/  SYNCS.PHASECHK.TRANS64.TRYWAIT P0, [R9+URZ+0x38840], R10 ;  /* 0x0388400a090075a7 */ /* 0x001064000800017f */
[----:B-1----:R-:W-:Y:S05]  /*1d900*/  @!P0 NANOSLEEP.SYNCS 0x989680 ;  /* 0x009896800000895d */ /* 0x002fea0003900000 */
[----:B------:R-:W1:Y:S02]  /*1d910*/  @!P0 SYNCS.PHASECHK.TRANS64 P0, [R9+URZ+0x38840], R10 ;  /* 0x0388400a090085a7 */ /* 0x000e64000800007f */
[----:B-1----:R-:W-:Y:S05]  /*1d920*/  @!P0 BRA `(.L_x_7037) ;  /* 0xfffffffc00f08947 */ /* 0x002fea000383ffff */
[----:B------:R-:W-:Y:S05]  /*1d930*/  BRA `(.L_x_7170) ;  /* 0xffffffb400147947 */ /* 0x000fea000383ffff */
.L_x_7041:
        /* <DEDUP_REMOVED lines=8> */
.L_x_7044:
[----:B0-----:R0:W1:Y:S02]  /*1d9c0*/  SYNCS.PHASECHK.TRANS64.TRYWAIT P0, [R5+URZ+0x38860], R9 ;  /* 0x03886009050075a7 */ /* 0x001064000800017f */
[----:B-1----:R-:W-:Y:S05]  /*1d9d0*/  @!P0 NANOSLEEP.SYNCS 0x989680 ;  /* 0x009896800000895d */ /* 0x002fea0003900000 */
[----:B------:R-:W1:Y:S02]  /*1d9e0*/  @!P0 SYNCS.PHASECHK.TRANS64 P0, [R5+URZ+0x38860], R9 ;  /* 0x03886009050085a7 */ /* 0x000e64000800007f */
[----:B-1----:R-:W-:Y:S05]  /*1d9f0*/  @!P0 BRA `(.L_x_7044) ;  /* 0xfffffffc00f08947 */ /* 0x002fea000383ffff */
[----:B------:R-:W-:Y:S05]  /*1da00*/  BRA `(.L_x_7172) ;  /* 0xffffffbc000c7947 */ /* 0x000fea000383ffff */
.L_x_7053:
[----:B-1----:R1:W2:Y:S02]  /*1da10*/  SYNCS.PHASECHK.TRANS64.TRYWAIT P0, [R2+URZ+0x38840], R3 ;  /* 0x03884003020075a7 */ /* 0x0022a4000800017f */
[----:B--2---:R-:W-:Y:S05]  /*1da20*/  @!P0 NANOSLEEP.SYNCS 0x989680 ;  /* 0x009896800000895d */ /* 0x004fea0003900000 */
[----:B------:R-:W2:Y:S02]  /*1da30*/  @!P0 SYNCS.PHASECHK.TRANS64 P0, [R2+URZ+0x38840], R3 ;  /* 0x03884003020085a7 */ /* 0x000ea4000800007f */
[----:B--2---:R-:W-:Y:S05]  /*1da40*/  @!P0 BRA `(.L_x_7053) ;  /* 0xfffffffc00f08947 */ /* 0x004fea000383ffff */
[----:B------:R-:W-:Y:S05]  /*1da50*/  BRA `(.L_x_7173) ;  /* 0xffffffc000d87947 */ /* 0x000fea000383ffff */
.L_x_7055:
[----:B0-----:R0:W2:Y:S02]  /*1da60*/  SYNCS.PHASECHK.TRANS64.TRYWAIT P0, [R2+URZ+0x38860], R3 ;  /* 0x03886003020075a7 */ /* 0x0010a4000800017f */
[----:B--2---:R-:W-:Y:S05]  /*1da70*/  @!P0 NANOSLEEP.SYNCS 0x989680 ;  /* 0x009896800000895d */ /* 0x004fea0003900000 */
[----:B------:R-:W2:Y:S02]  /*1da80*/  @!P0 SYNCS.PHASECHK.TRANS64 P0, [R2+URZ+0x38860], R3 ;  /* 0x03886003020085a7 */ /* 0x000ea4000800007f */
[----:B--2---:R-:W-:Y:S05]  /*1da90*/  @!P0 BRA `(.L_x_7055) ;  /* 0xfffffffc00f08947 */ /* 0x004fea000383ffff */
[----:B------:R-:W-:Y:S05]  /*1daa0*/  BRA `(.L_x_7174) ;  /* 0xffffffc4004c7947 */ /* 0x000fea000383ffff */
.L_x_7060:
[----:B--2---:R2:W3:Y:S02]  /*1dab0*/  SYNCS.PHASECHK.TRANS64.TRYWAIT P0, [R2+URZ+0x38840], R3 ;  /* 0x03884003020075a7 */ /* 0x0044e4000800017f */
[----:B---3--:R-:W-:Y:S05]  /*1dac0*/  @!P0 NANOSLEEP.SYNCS 0x989680 ;  /* 0x009896800000895d */ /* 0x008fea0003900000 */
[----:B------:R-:W3:Y:S02]  /*1dad0*/  @!P0 SYNCS.PHASECHK.TRANS64 P0, [R2+URZ+0x38840], R3 ;  /* 0x03884003020085a7 */ /* 0x000ee4000800007f */
[----:B---3--:R-:W-:Y:S05]  /*1dae0*/  @!P0 BRA `(.L_x_7060) ;  /* 0xfffffffc00f08947 */ /* 0x008fea000383ffff */
[----:B------:R-:W-:Y:S05]  /*1daf0*/  BRA `(.L_x_7175) ;  /* 0xffffffc800e07947 */ /* 0x000fea000383ffff */
.L_x_7062:
[----:B0-----:R0:W1:Y:S02]  /*1db00*/  SYNCS.PHASECHK.TRANS64.TRYWAIT P1, [R2+URZ+0x38860], R3 ;  /* 0x03886003020075a7 */ /* 0x001064000802017f */
[----:B-1----:R-:W-:Y:S05]  /*1db10*/  @!P1 NANOSLEEP.SYNCS 0x989680 ;  /* 0x009896800000995d */ /* 0x002fea0003900000 */
[----:B------:R-:W1:Y:S02]  /*1db20*/  @!P1 SYNCS.PHASECHK.TRANS64 P1, [R2+URZ+0x38860], R3 ;  /* 0x03886003020095a7 */ /* 0x000e64000802007f */
[----:B-1----:R-:W-:Y:S05]  /*1db30*/  @!P1 BRA `(.L_x_7062) ;  /* 0xfffffffc00f09947 */ /* 0x002fea000383ffff */
[----:B------:R-:W-:Y:S05]  /*1db40*/  BRA `(.L_x_7176) ;  /* 0xffffffcc00507947 */ /* 0x000fea000383ffff */
.L_x_7067:
[----:B--2---:R2:W3:Y:S02]  /*1db50*/  SYNCS.PHASECHK.TRANS64.TRYWAIT P0, [R2+URZ+0x38840], R3 ;  /* 0x03884003020075a7 */ /* 0x0044e4000800017f */
[----:B---3--:R-:W-:Y:S05]  /*1db60*/  @!P0 NANOSLEEP.SYNCS 0x989680 ;  /* 0x009896800000895d */ /* 0x008fea0003900000 */
[----:B------:R-:W3:Y:S02]  /*1db70*/  @!P0 SYNCS.PHASECHK.TRANS64 P0, [R2+URZ+0x38840], R3 ;  /* 0x03884003020085a7 */ /* 0x000ee4000800007f */
[----:B---3--:R-:W-:Y:S05]  /*1db80*/  @!P0 BRA `(.L_x_7067) ;  /* 0xfffffffc00f08947 */ /* 0x008fea000383ffff */
[----:B------:R-:W-:Y:S05]  /*1db90*/  BRA `(.L_x_7177) ;  /* 0xffffffd000c87947 */ /* 0x000fea000383ffff */
.L_x_7069:
[----:B0-----:R0:W1:Y:S02]  /*1dba0*/  SYNCS.PHASECHK.TRANS64.TRYWAIT P1, [R2+URZ+0x38860], R3 ;  /* 0x03886003020075a7 */ /* 0x001064000802017f */
[----:B-1----:R-:W-:Y:S05]  /*1dbb0*/  @!P1 NANOSLEEP.SYNCS 0x989680 ;  /* 0x009896800000995d */ /* 0x002fea0003900000 */
[----:B------:R-:W1:Y:S02]  /*1dbc0*/  @!P1 SYNCS.PHASECHK.TRANS64 P1, [R2+URZ+0x38860], R3 ;  /* 0x03886003020095a7 */ /* 0x000e64000802007f */
[----:B-1----:R-:W-:Y:S05]  /*1dbd0*/  @!P1 BRA `(.L_x_7069) ;  /* 0xfffffffc00f09947 */ /* 0x002fea000383ffff */
[----:B------:R-:W-:Y:S05]  /*1dbe0*/  BRA `(.L_x_7178) ;  /* 0xffffffd4003c7947 */ /* 0x000fea000383ffff */
.L_x_7074:
        /* <DEDUP_REMOVED lines=8> */
.L_x_7180:
[----:B------:R-:W-:Y:S05]  /*1dc70*/  BSYNC B0 ;  /* 0x0000000000007941 */ /* 0x000fea0003800000 */
.L_x_7179:
        /* <DEDUP_REMOVED lines=8> */
.L_x_7181:
[----:B------:R-:W-:Y:S01]  /*1dd00*/  IMAD.MOV.U32 R16, RZ, RZ, R14 ;  /* 0x000000ffff107224 */ /* 0x000fe200078e000e */
[----:B------:R-:W-:Y:S06]  /*1dd10*/  BRA `(.L_x_7182) ;  /* 0xffffffd800887947 */ /* 0x000fec000383ffff */
.L_x_7077:
        /* <DEDUP_REMOVED lines=8> */
.L_x_7184:
[----:B------:R-:W-:Y:S05]  /*1dda0*/  BSYNC B0 ;  /* 0x0000000000007941 */ /* 0x000fea0003800000 */
.L_x_7183:
        /* <DEDUP_REMOVED lines=10> */
.L_x_7185:
        /* <DEDUP_REMOVED lines=8> */
.L_x_7186:
        /* <DEDUP_REMOVED lines=8> */
.L_x_7187:
        /* <DEDUP_REMOVED lines=8> */
.L_x_7188:
        /* <DEDUP_REMOVED lines=8> */
.L_x_7189:
[----:B------:R-:W-:Y:S05]  /*1e050*/  BRA `(.L_x_7190) ;  /* 0xffffffd8004c7947 */ /* 0x000fea000383ffff */
.L_x_7082:
        /* <DEDUP_REMOVED lines=8> */
.L_x_7192:
[----:B------:R-:W-:Y:S05]  /*1e0e0*/  BSYNC B0 ;  /* 0x0000000000007941 */ /* 0x000fea0003800000 */
.L_x_7191:
        /* <DEDUP_REMOVED lines=10> */
.L_x_7193:
        /* <DEDUP_REMOVED lines=8> */
.L_x_7194:
        /* <DEDUP_REMOVED lines=8> */
.L_x_7195:
        /* <DEDUP_REMOVED lines=8> */
.L_x_7196:
        /* <DEDUP_REMOVED lines=8> */
.L_x_7197:
[----:B------:R-:W-:Y:S05]  /*1e390*/  BRA `(.L_x_7198) ;  /* 0xffffffd800307947 */ /* 0x000fea000383ffff */
.L_x_7084:
[----:B------:R-:W-:Y:S01]  /*1e3a0*/  BSSY B0, `(.L_x_7199) ;  /* 0x0000006000007945 */ /* 0x000fe20003800000 */
[----:B------:R-:W-:Y:S01]  /*1e3b0*/  PLOP3.LUT P6, PT, P6, PT, PT, 0x8, 0x0 ;  /* 0x000000000000781c */ /* 0x000fe200037ce170 */
[----:B------:R-:W-:-:S12]  /*1e3c0*/  IMAD.MOV.U32 R15, RZ, RZ, -0x1 ;  /* 0xffffffffff0f7424 */ /* 0x000fd800078e00ff */
[----:B0-----:R-:W-:Y:S05]  /*1e3d0*/  WARPSYNC.COLLECTIVE R15, `(.L_x_7200) ;  /* 0x000000000f087348 */ /* 0x001fea0003c00000 */
[----:B------:R-:W-:Y:S01]  /*1e3e0*/  VOTE.ANY R14, PT, P6 ;  /* 0x00000000000e7806 */ /* 0x000fe200030e0100 */
[----:B0-----:R-:W-:Y:S06]  /*1e3f0*/  ENDCOLLECTIVE ;  /* 0x000000000000791b */ /* 0x001fec0003800000 */
.L_x_7200:
[----:B------:R-:W-:Y:S05]  /*1e400*/  BSYNC B0 ;  /* 0x0000000000007941 */ /* 0x000fea0003800000 */
.L_x_7199:
        /* <DEDUP_REMOVED lines=9> */
.L_x_7201:
[----:B------:R-:W-:Y:S01]  /*1e4a0*/  IMAD.MOV.U32 R17, RZ, RZ, R14 ;  /* 0x000000ffff117224 */ /* 0x000fe200078e000e */
[----:B------:R-:W-:Y:S06]  /*1e4b0*/  BRA `(.L_x_7202) ;  /* 0xffffffd800207947 */ /* 0x000fec000383ffff */
.L_x_7086:
[----:B------:R-:W-:Y:S01]  /*1e4c0*/  BSSY B0, `(.L_x_7203) ;  /* 0x0000007000007945 */ /* 0x000fe20003800000 */
[----:B------:R-:W-:Y:S02]  /*1e4d0*/  IMAD.MOV.U32 R13, RZ, RZ, R2 ;  /* 0x000000ffff0d7224 */ /* 0x000fe400078e0002 */
[----:B------:R-:W-:Y:S02]  /*1e4e0*/  IMAD.MOV.U32 R11, RZ, RZ, 0x1f ;  /* 0x0000001fff0b7424 */ /* 0x000fe400078e00ff */
[----:B------:R-:W-:-:S07]  /*1e4f0*/  IMAD.MOV.U32 R15, RZ, RZ, -0x1 ;  /* 0xffffffffff0f7424 */ /* 0x000fce00078e00ff */
[----:B012---:R-:W-:Y:S05]  /*1e500*/  WARPSYNC.COLLECTIVE R15, `(.L_x_7204) ;  /* 0x000000000f087348 */ /* 0x007fea0003c00000 */
[----:B------:R3:W4:Y:S02]  /*1e510*/  SHFL.IDX P6, R14, R13, R12, R11 ;  /* 0x0000000c0d0e7389 */ /* 0x00072400000c000b */
[----:B01234-:R-:W-:Y:S01]  /*1e520*/  ENDCOLLECTIVE ;  /* 0x000000000000791b */ /* 0x01ffe20003800000 */
.L_x_7204:
[----:B------:R-:W-:Y:S05]  /*1e530*/  BSYNC B0 ;  /* 0x0000000000007941 */ /* 0x000fea0003800000 */
.L_x_7203:
[----:B------:R-:W-:Y:S01]  /*1e540*/  IMAD.MOV.U32 R7, RZ, RZ, R14 ;  /* 0x000000ffff077224 */ /* 0x000fe200078e000e */
[----:B------:R-:W-:Y:S06]  /*1e550*/  BRA `(.L_x_7085) ;  /* 0xffffffd800147947 */ /* 0x000fec000383ffff */
.L_x_7089:
[----:B-1----:R1:W2:Y:S02]  /*1e560*/  SYNCS.PHASECHK.TRANS64.TRYWAIT P0, [R0+URZ+0x38820], R3 ;  /* 0x03882003000075a7 */ /* 0x0022a4000800017f */
[----:B--2---:R-:W-:Y:S05]  /*1e570*/  @!P0 NANOSLEEP.SYNCS 0x989680 ;  /* 0x009896800000895d */ /* 0x004fea0003900000 */
[----:B------:R-:W2:Y:S02]  /*1e580*/  @!P0 SYNCS.PHASECHK.TRANS64 P0, [R0+URZ+0x38820], R3 ;  /* 0x03882003000085a7 */ /* 0x000ea4000800007f */
[----:B--2---:R-:W-:Y:S05]  /*1e590*/  @!P0 BRA `(.L_x_7089) ;  /* 0xfffffffc00f08947 */ /* 0x004fea000383ffff */
[----:B------:R-:W-:Y:S05]  /*1e5a0*/  BRA `(.L_x_7205) ;  /* 0xffffffdc00847947 */ /* 0x000fea000383ffff */
.L_x_7090:
        /* <DEDUP_REMOVED lines=11> */
.L_x_7207:
[----:B------:R-:W-:Y:S05]  /*1e660*/  BSYNC B0 ;  /* 0x0000000000007941 */ /* 0x000fea0003800000 */
.L_x_7206:
[----:B------:R-:W-:Y:S05]  /*1e670*/  BRA `(.L_x_7208) ;  /* 0xffffffdc00687947 */ /* 0x000fea000383ffff */
.L_x_7091:
[----:B------:R-:W-:Y:S01]  /*1e680*/  BSSY B0, `(.L_x_7209) ;  /* 0x0000006000007945 */ /* 0x000fe20003800000 */
[----:B------:R-:W-:-:S07]  /*1e690*/  IMAD.MOV.U32 R15, RZ, RZ, -0x1 ;  /* 0xffffffffff0f7424 */ /* 0x000fce00078e00ff */
[----:B012---:R-:W-:Y:S05]  /*1e6a0*/  WARPSYNC.COLLECTIVE R15, `(.L_x_7210) ;  /* 0x000000000f0c7348 */ /* 0x007fea0003c00000 */
[----:B------:R-:W-:Y:S02]  /*1e6b0*/  ELECT P6, UR62, PT ;  /* 0x00000000003e782f */ /* 0x000fe400038c0000 */
[----:B------:R-:W-:Y:S01]  /*1e6c0*/  MOV R14, UR62 ;  /* 0x0000003e000e7c02 */ /* 0x000fe20008000f00 */
[----:B012---:R-:W-:Y:S10]  /*1e6d0*/  ENDCOLLECTIVE ;  /* 0x000000000000791b */ /* 0x007ff40003800000 */
.L_x_7210:
[----:B------:R-:W-:Y:S05]  /*1e6e0*/  BSYNC B0 ;  /* 0x0000000000007941 */ /* 0x000fea0003800000 */
.L_x_7209:
[----:B------:R-:W-:Y:S05]  /*1e6f0*/  BRA `(.L_x_7211) ;  /* 0xffffffdc005c7947 */ /* 0x000fea000383ffff */
.L_x_7093:
[----:B-1----:R1:W2:Y:S02]  /*1e700*/  SYNCS.PHASECHK.TRANS64.TRYWAIT P0, [R6+URZ], R5 ;  /* 0x00000005060075a7 */ /* 0x0022a4000800017f */
[----:B--2---:R-:W-:Y:S05]  /*1e710*/  @!P0 NANOSLEEP.SYNCS 0x989680 ;  /* 0x009896800000895d */ /* 0x004fea0003900000 */
[----:B------:R-:W2:Y:S02]  /*1e720*/  @!P0 SYNCS.PHASECHK.TRANS64 P0, [R6+URZ], R5 ;  /* 0x00000005060085a7 */ /* 0x000ea4000800007f */
[----:B--2---:R-:W-:Y:S05]  /*1e730*/  @!P0 BRA `(.L_x_7093) ;  /* 0xfffffffc00f08947 */ /* 0x004fea000383ffff */
[----:B------:R-:W-:Y:S05]  /*1e740*/  BRA `(.L_x_7212) ;  /* 0xffffffdc00987947 */ /* 0x000fea000383ffff */
.L_x_7094:
[----:B--2---:R2:W3:Y:S02]  /*1e750*/  SYNCS.PHASECHK.TRANS64.TRYWAIT P0, [R7+URZ], R2 ;  /* 0x00000002070075a7 */ /* 0x0044e4000800017f */
[----:B---3--:R-:W-:Y:S05]  /*1e760*/  @!P0 NANOSLEEP.SYNCS 0x989680 ;  /* 0x009896800000895d */ /* 0x008fea0003900000 */
[----:B------:R-:W3:Y:S02]  /*1e770*/  @!P0 SYNCS.PHASECHK.TRANS64 P0, [R7+URZ], R2 ;  /* 0x00000002070085a7 */ /* 0x000ee4000800007f */
[----:B---3--:R-:W-:Y:S05]  /*1e780*/  @!P0 BRA `(.L_x_7094) ;  /* 0xfffffffc00f08947 */ /* 0x008fea000383ffff */
[----:B------:R-:W-:Y:S05]  /*1e790*/  BRA `(.L_x_7213) ;  /* 0xffffffdc008c7947 */ /* 0x000fea000383ffff */
.L_x_7096:
[----:B---3--:R3:W4:Y:S02]  /*1e7a0*/  SYNCS.PHASECHK.TRANS64.TRYWAIT P0, [R4+URZ], R5 ;  /* 0x00000005040075a7 */ /* 0x008724000800017f */
[----:B----4-:R-:W-:Y:S05]  /*1e7b0*/  @!P0 NANOSLEEP.SYNCS 0x989680 ;  /* 0x009896800000895d */ /* 0x010fea0003900000 */
[----:B------:R-:W4:Y:S02]  /*1e7c0*/  @!P0 SYNCS.PHASECHK.TRANS64 P0, [R4+URZ], R5 ;  /* 0x00000005040085a7 */ /* 0x000f24000800007f */
[----:B----4-:R-:W-:Y:S05]  /*1e7d0*/  @!P0 BRA `(.L_x_7096) ;  /* 0xfffffffc00f08947 */ /* 0x010fea000383ffff */
[----:B------:R-:W-:Y:S05]  /*1e7e0*/  BRA `(.L_x_7214) ;  /* 0xffffffdc00947947 */ /* 0x000fea000383ffff */
.L_x_7215:
        /* <DEDUP_REMOVED lines=9> */
.L_x_11957:


//--------------------- .text._ZN7cutlass13device_kernelIN5flash11enable_sm90INS1_16FlashAttnFwdSm90INS1_25CollectiveMainloopFwdSm90ILi2EN4cute5tupleIJNS5_1CILi1EEES8_S8_EEENS6_IJNS7_ILi128EEENS7_ILi96EEENS7_ILi64EEEEEELi256ENS_10bfloat16_tEfNS_4arch4Sm90ELb0ELb0ELb0ELb0ELb0ELb0ELb0ELb1ELb0ELb0ELb0ELb0EEENS1_21CollectiveEpilogueFwdINS6_IJSA_NS7_ILi256EEESB_EEES9_SE_SG_Li256ELb0ELb0ELb0ELb0EEENS1_29StaticPersistentTileSchedulerILb0EEEEEEEEEvNT_6ParamsE --------------------------
	.section	.text._ZN7cutlass13device_kernelIN5flash11enable_sm90INS1_16FlashAttnFwdSm90INS1_25CollectiveMainloopFwdSm90ILi2EN4cute5tupleIJNS5_1CILi1EEES8_S8_EEENS6_IJNS7_ILi128EEENS7_ILi96EEENS7_ILi64EEEEEELi256ENS_10bfloat16_tEfNS_4arch4Sm90ELb0ELb0ELb0ELb0ELb0ELb0ELb0ELb1ELb0ELb0ELb0ELb0EEENS1_21CollectiveEpilogueFwdINS6_IJSA_NS7_ILi256EEESB_EEES9_SE_SG_Li256ELb0ELb0ELb0ELb0EEENS1_29StaticPersistentTileSchedulerILb0EEEEEEEEEvNT_6ParamsE,"ax",@progbits
	.align	128
.text._ZN7cutlass13device_kernelIN5flash11enable_sm90INS1_16FlashAttnFwdSm90INS1_25CollectiveMainloopFwdSm90ILi2EN4cute5tupleIJNS5_1CILi1EEES8_S8_EEENS6_IJNS7_ILi128EEENS7_ILi96EEENS7_ILi64EEEEEELi256ENS_10bfloat16_tEfNS_4arch4Sm90ELb0ELb0ELb0ELb0ELb0ELb0ELb0ELb1ELb0ELb0ELb0ELb0EEENS1_21CollectiveEpilogueFwdINS6_IJSA_NS7_ILi256EEESB_EEES9_SE_SG_Li256ELb0ELb0ELb0ELb0EEENS1_29StaticPersistentTileSchedulerILb0EEEEEEEEEvNT_6ParamsE:
        .type           _ZN7cutlass13device_kernelIN5flash11enable_sm90INS1_16FlashAttnFwdSm90INS1_25CollectiveMainloopFwdSm90ILi2EN4cute5tupleIJNS5_1CILi1EEES8_S8_EEENS6_IJNS7_ILi128EEENS7_ILi96EEENS7_ILi64EEEEEELi256ENS_10bfloat16_tEfNS_4arch4Sm90ELb0ELb0ELb0ELb0ELb0ELb0ELb0ELb1ELb0ELb0ELb0ELb0EEENS1_21CollectiveEpilogueFwdINS6_IJSA_NS7_ILi256EEESB_EEES9_SE_SG_Li256ELb0ELb0ELb0ELb0EEENS1_29StaticPersistentTileSchedulerILb0EEEEEEEEEvNT_6ParamsE,@function
        .size           _ZN7cutlass13device_kernelIN5flash11enable_sm90INS1_16FlashAttnFwdSm90INS1_25CollectiveMainloopFwdSm90ILi2EN4cute5tupleIJNS5_1CILi1EEES8_S8_EEENS6_IJNS7_ILi128EEENS7_ILi96EEENS7_ILi64EEEEEELi256ENS_10bfloat16_tEfNS_4arch4Sm90ELb0ELb0ELb0ELb0ELb0ELb0ELb0ELb1ELb0ELb0ELb0ELb0EEENS1_21CollectiveEpilogueFwdINS6_IJSA_NS7_ILi256EEESB_EEES9_SE_SG_Li256ELb0ELb0ELb0ELb0EEENS1_29StaticPersistentTileSchedulerILb0EEEEEEEEEvNT_6ParamsE,(.L_x_11958 - _ZN7cutlass13device_kernelIN5flash11enable_sm90INS1_16FlashAttnFwdSm90INS1_25CollectiveMainloopFwdSm90ILi2EN4cute5tupleIJNS5_1CILi1EEES8_S8_EEENS6_IJNS7_ILi128EEENS7_ILi96EEENS7_ILi64EEEEEELi256ENS_10bfloat16_tEfNS_4arch4Sm90ELb0ELb0ELb0ELb0ELb0ELb0ELb0ELb1ELb0ELb0ELb0ELb0EEENS1_21CollectiveEpilogueFwdINS6_IJSA_NS7_ILi256EEESB_EEES9_SE_SG_Li256ELb0ELb0ELb0ELb0EEENS1_29StaticPersistentTileSchedulerILb0EEEEEEEEEvNT_6ParamsE)
        .other          _ZN7cutlass13device_kernelIN5flash11enable_sm90INS1_16FlashAttnFwdSm90INS1_25CollectiveMainloopFwdSm90ILi2EN4cute5tupleIJNS5_1CILi1EEES8_S8_EEENS6_IJNS7_ILi128EEENS7_ILi96EEENS7_ILi64EEEEEELi256ENS_10bfloat16_tEfNS_4arch4Sm90ELb0ELb0ELb0ELb0ELb0ELb0ELb0ELb1ELb0ELb0ELb0ELb0EEENS1_21CollectiveEpilogueFwdINS6_IJSA_NS7_ILi256EEESB_EEES9_SE_SG_Li256ELb0ELb0ELb0ELb0EEENS1_29StaticPersistentTileSchedulerILb0EEEEEEEEEvNT_6ParamsE,@"STO_CUDA_ENTRY STV_DEFAULT"
_ZN7cutlass13device_kernelIN5flash11enable_sm90INS1_16FlashAttnFwdSm90INS1_25CollectiveMainloopFwdSm90ILi2EN4cute5tupleIJNS5_1CILi1EEES8_S8_EEENS6_IJNS7_ILi128EEENS7_ILi96EEENS7_ILi64EEEEEELi256ENS_10bfloat16_tEfNS_4arch4Sm90ELb0ELb0ELb0ELb0ELb0ELb0ELb0ELb1ELb0ELb0ELb0ELb0EEENS1_21CollectiveEpilogueFwdINS6_IJSA_NS7_ILi256EEESB_EEES9_SE_SG_Li256ELb0ELb0ELb0ELb0EEENS1_29StaticPersistentTileSchedulerILb0EEEEEEEEEvNT_6ParamsE:
        /* <DEDUP_REMOVED lines=24> */
.L_x_7217:
[----:B------:R-:W-:Y:S05]  /*0180*/  BSYNC B0 ;  /* 0x0000000000007941 */ /* 0x000fea0003800000 */
.L_x_7216:
        /* <DEDUP_REMOVED lines=37> */
.L_x_7218:
        /* <DEDUP_REMOVED lines=22> */
.L_x_7219:
        /* <DEDUP_REMOVED lines=18> */
.L_x_7220:
        /* <DEDUP_REMOVED lines=22> */
.L_x_7221:
        /* <DEDUP_REMOVED lines=22> */
.L_x_7222:
[----:B------:R-:W-:Y:S01]  /*0920*/  PLOP3.LUT P0, PT, PT, PT, UP0, 0x80, 0x0 ;  /* 0x000000000000781c */ /* 0x000fe20003f0f008 */
[----:B------:R-:W-:Y:S01]  /*0930*/  UMOV UR38, 0x1 ;  /* 0x0000000100267882 */ /* 0x000fe20000000000 */
[----:B------:R-:W-:Y:S01]  /*0940*/  NOP ;  /* 0x0000000000007918 */ /* 0x000fe20000000000 */
[----:B------:R-:W-:Y:S01]  /*0950*/  USEL UR38, UR38, 0x2, !UP0 ;  /* 0x0000000226267887 */ /* 0x000fe2000c000000 */
[----:B------:R-:W-:Y:S01]  /*0960*/  ULDC.64 UR40, c[0x0][0x208] ;  /* 0x0000820000287ab9 */ /* 0x000fe20000000a00 */
[----:B-123--:R-:W-:Y:S08]  /*0970*/  BAR.SYNC.DEFER_BLOCKING 0x0 ;  /* 0x0000000000007b1d */ /* 0x00eff00000010000 */
[----:B------:R-:W-:Y:S05]  /*0980*/  @!P0 BRA `(.L_x_7223) ;  /* 0x0000005800348947 */ /* 0x000fea0003800000 */
.L_x_7224:
[----:B------:R-:W-:-:S08]  /*0990*/  NOP ;  /* 0x0000000000007918 */ /* 0x000fd00000000000 */
[----:B------:R-:W1:Y:S02]  /*09a0*/  USETMAXREG.TRY_ALLOC.CTAPOOL UP0, 0xf0 ;  /* 0x000000f0000079c8 */ /* 0x000e640008000600 */
[----:B-1----:R-:W-:-:S13]  /*09b0*/  PLOP3.LUT P0, PT, PT, PT, UP0, 0x80, 0x0 ;  /* 0x000000000000781c */ /* 0x002fda0003f0f008 */
[----:B------:R-:W-:Y:S05]  /*09c0*/  @!P0 BRA `(.L_x_7224) ;  /* 0xfffffffc00f08947 */ /* 0x000fea000383ffff */
[----:B------:R-:W1:Y:S08]  /*09d0*/  S2UR UR44, SR_CTAID.X ;  /* 0x00000000002c79c3 */ /* 0x000e700000002500 */
[----:B------:R-:W-:Y:S06]  /*09e0*/  BAR.ARV 0x8, 0x120 ;  /* 0x0204800000007b1d */ /* 0x000fec0000002000 */
[----:B------:R-:W-:-:S02]  /*09f0*/  ISETP.NE.AND P0, PT, R18, 0x1, PT ;  /* 0x000000011200780c */ /* 0x000fc40003f05270 */
[----:B------:R-:W1:Y:S11]  /*0a00*/  LDC R0, c[0x0][0xda4] ;  /* 0x00036900ff007b82 */ /* 0x000e760000000800 */
[----:B------:R-:W-:Y:S06]  /*0a10*/  @!P0 BAR.ARV 0x9, 0x100 ;  /* 0x0244000000008b1d */ /* 0x000fec0000002000 */
[----:B-1----:R-:W-:-:S13]  /*0a20*/  ISETP.LE.AND P0, PT, R0, UR44, PT ;  /* 0x0000002c00007c0c */ /* 0x002fda000bf03270 */
[----:B------:R-:W-:Y:S05]  /*0a30*/  @P0 EXIT ;  /* 0x000000000000094d */ /* 0x000fea0003800000 */
[----:B------:R-:W-:Y:S01]  /*0a40*/  VIADD R0, R3, 0xffffff80 ;  /* 0xffffff8003007836 */ /* 0x000fe20000000000 */
[----:B------:R-:W1:Y:S01]  /*0a50*/  S2UR UR4, SR_CgaCtaId ;  /* 0x00000000000479c3 */ /* 0x000e620000008800 */
[----:B------:R-:W-:Y:S01]  /*0a60*/  UMOV UR46, 0x400 ;  /* 0x00000400002e7882 */ /* 0x000fe20000000000 */
[----:B------:R-:W-:Y:S02]  /*0a70*/  ULOP3.LUT UR45, UR38, 0x1, URZ, 0xfc, !UPT ;  /* 0x00000001262d7892 */ /* 0x000fe4000f8efc3f */
[----:B------:R-:W-:Y:S01]  /*0a80*/  SHF.R.S32.HI R3, RZ, 0x1f, R0 ;  /* 0x0000001fff037819 */ /* 0x000fe20000011400 */
[----:B------:R-:W-:Y:S01]  /*0a90*/  ULDC.64 UR48, c[0x0][0x198] ;  /* 0x0000660000307ab9 */ /* 0x000fe20000000a00 */
[----:B------:R-:W-:Y:S01]  /*0aa0*/  UMOV UR43, URZ ;  /* 0x0000003f002b7c82 */ /* 0x000fe20008000000 */
[----:B------:R-:W-:Y:S01]  /*0ab0*/  UMOV UR42, URZ ;  /* 0x0000003f002a7c82 */ /* 0x000fe20008000000 */
[CC--:B------:R-:W-:Y:S01]  /*0ac0*/  LEA.HI R4, R3.reuse, R0.reuse, RZ, 0x7 ;  /* 0x0000000003047211 */ /* 0x0c0fe200078f38ff */
[----:B------:R-:W2:Y:S01]  /*0ad0*/  S2UR UR6, SR_SWINHI ;  /* 0x00000000000679c3 */ /* 0x000ea20000002f00 */
[----:B------:R-:W-:Y:S01]  /*0ae0*/  LEA.HI R6, R3, R0, RZ, 0x4 ;  /* 0x0000000003067211 */ /* 0x000fe200078f20ff */
[----:B------:R-:W-:Y:S01]  /*0af0*/  UMOV UR39, URZ ;  /* 0x0000003f00277c82 */ /* 0x000fe20008000000 */
[----:B------:R-:W-:-:S02]  /*0b00*/  LOP3.LUT R5, R4, 0xffffff80, RZ, 0xc0, !PT ;  /* 0xffffff8004057812 */ /* 0x000fc400078ec0ff */
[----:B------:R-:W-:Y:S02]  /*0b10*/  SHF.R.S32.HI R7, RZ, 0x4, R6 ;  /* 0x00000004ff077819 */ /* 0x000fe40000011406 */
[----:B------:R-:W-:Y:S01]  /*0b20*/  LEA.HI R22, R3, R0, RZ, 0x5 ;  /* 0x0000000003167211 */ /* 0x000fe200078f28ff */
[----:B------:R-:W-:Y:S01]  /*0b30*/  IMAD.IADD R2, R0, 0x1, -R5 ;  /* 0x0000000100027824 */ /* 0x000fe200078e0a05 */
[C---:B------:R-:W-:Y:S02]  /*0b40*/  LOP3.LUT R5, R6.reuse, 0x3fffff0, RZ, 0xc0, !PT ;  /* 0x03fffff006057812 */ /* 0x040fe400078ec0ff */
[----:B------:R-:W-:Y:S02]  /*0b50*/  LEA.HI R8, R6, R7, RZ, 0x1 ;  /* 0x0000000706087211 */ /* 0x000fe400078f08ff */
[----:B------:R-:W-:Y:S01]  /*0b60*/  SHF.R.S32.HI R9, RZ, 0x1f, R2 ;  /* 0x0000001fff097819 */ /* 0x000fe20000011402 */
[----:B------:R-:W-:Y:S01]  /*0b70*/  IMAD.IADD R5, R0, 0x1, -R5 ;  /* 0x0000000100057824 */ /* 0x000fe200078e0a05 */
[----:B------:R-:W-:Y:S01]  /*0b80*/  LOP3.LUT R8, R8, 0x1ffffffe, RZ, 0xc0, !PT ;  /* 0x1ffffffe08087812 */ /* 0x000fe200078ec0ff */
[----:B-1----:R-:W-:Y:S01]  /*0b90*/  ULEA UR46, UR4, UR46, 0x18 ;  /* 0x0000002e042e7291 */ /* 0x002fe2000f8ec03f */
[----:B------:R-:W-:-:S02]  /*0ba0*/  LEA.HI R0, R9, R2, RZ, 0x2 ;  /* 0x0000000209007211 */ /* 0x000fc400078f10ff */
[----:B------:R-:W-:Y:S01]  /*0bb0*/  SHF.R.S32.HI R22, RZ, 0x5, R22 ;  /* 0x00000005ff167819 */ /* 0x000fe20000011416 */
[----:B------:R-:W-:Y:S01]  /*0bc0*/  IMAD.IADD R8, R7, 0x1, -R8 ;  /* 0x0000000107087824 */ /* 0x000fe200078e0a08 */
[--C-:B------:R-:W-:Y:S02]  /*0bd0*/  SHF.R.S32.HI R3, RZ, 0x2, R0.reuse ;  /* 0x00000002ff037819 */ /* 0x100fe40000011400 */
[----:B------:R-:W-:Y:S01]  /*0be0*/  SHF.R.S32.HI R6, RZ, 0x1f, R0 ;  /* 0x0000001fff067819 */ /* 0x000fe20000011400 */
[----:B------:R-:W-:Y:S01]  /*0bf0*/  IMAD R5, R22, 0x10, R5 ;  /* 0x0000001016057824 */ /* 0x000fe200078e0205 */
[----:B------:R-:W-:Y:S01]  /*0c00*/  SHF.R.S32.HI R19, RZ, 0x7, R4 ;  /* 0x00000007ff137819 */ /* 0x000fe20000011404 */
[----:B------:R-:W-:Y:S01]  /*0c10*/  UMOV UR4, UR46 ;  /* 0x0000002e00047c82 */ /* 0x000fe20008000000 */
[----:B--2---:R-:W-:Y:S01]  /*0c20*/  UMOV UR5, UR6 ;  /* 0x0000000600057c82 */ /* 0x004fe20008000000 */
        /* <DEDUP_REMOVED lines=10> */
[----:B------:R-:W-:Y:S01]  /*0cd0*/  MOV R16, UR4 ;  /* 0x0000000400107c02 */ /* 0x000fe20008000f00 */
[----:B------:R-:W-:Y:S01]  /*0ce0*/  IMAD R9, R9, 0x10, R6 ;  /* 0x0000001009097824 */ /* 0x000fe200078e0206 */
[----:B------:R-:W-:Y:S01]  /*0cf0*/  LOP3.LUT R23, R0, 0x7ffffffc, RZ, 0xc0, !PT ;  /* 0x7ffffffc00177812 */ /* 0x000fe200078ec0ff */
[----:B------:R-:W-:Y:S02]  /*0d00*/  IMAD.IADD R4, R19, 0x1, -R4 ;  /* 0x0000000113047824 */ /* 0x000fe400078e0a04 */
[----:B------:R-:W-:-:S04]  /*0d10*/  IMAD.WIDE R16, R3, 0x2, R16 ;  /* 0x0000000203107825 */ /* 0x000fc800078e0210 */
[----:B------:R-:W-:Y:S02]  /*0d20*/  IMAD R200, R4, 0x40, R9 ;  /* 0x0000004004c87824 */ /* 0x000fe400078e0209 */
[----:B------:R-:W-:-:S07]  /*0d30*/  IMAD.IADD R23, R2, 0x1, -R23 ;  /* 0x0000000102177824 */ /* 0x000fce00078e0a17 */
.L_x_7247:
[----:B------:R-:W1:Y:S01]  /*0d40*/  SHFL.IDX PT, R0, R19, RZ, 0x1f ;  /* 0x00001fff13007589 */ /* 0x000e6200000e0000 */
[----:B------:R-:W-:Y:S01]  /*0d50*/  ULDC.64 UR6, c[0x0][0x3f8] ;  /* 0x0000fe0000067ab9 */ /* 0x000fe20000000a00 */
[----:B------:R-:W-:Y:S01]  /*0d60*/  ULDC UR4, c[0x0][0xda8] ;  /* 0x00036a0000047ab9 */ /* 0x000fe20000000800 */
[----:B------:R-:W-:Y:S02]  /*0d70*/  UISETP.NE.U32.AND UP0, UPT, UR6, URZ, UPT ;  /* 0x0000003f0600728c */ /* 0x000fe4000bf05070 */
[----:B------:R-:W-:Y:S02]  /*0d80*/  UISETP.NE.AND UP1, UPT, UR4, 0x1, UPT ;  /* 0x000000010400788c */ /* 0x000fe4000bf25270 */
[----:B------:R-:W-:Y:S01]  /*0d90*/  UISETP.NE.AND.EX UP0, UPT, UR7, URZ, UPT, UP0 ;  /* 0x0000003f0700728c */ /* 0x000fe2000bf05300 */
[----:B------:R-:W-:Y:S01]  /*0da0*/  ULDC UR4, c[0x0][0xdb4] ;  /* 0x00036d0000047ab9 */ /* 0x000fe20000000800 */
[----:B------:R-:W-:Y:S01]  /*0db0*/  ULDC UR50, c[0x0][0x404] ;  /* 0x0001010000327ab9 */ /* 0x000fe20000000800 */
[----:B------:R-:W-:-:S02]  /*0dc0*/  UISETP.NE.AND UP2, UPT, UR4, 0x1, UPT ;  /* 0x000000010400788c */ /* 0x000fc4000bf45270 */
[----:B------:R-:W-:Y:S02]  /*0dd0*/  UIADD3 UR11, UR46, 0x18400, URZ ;  /* 0x000184002e0b7890 */ /* 0x000fe4000fffe03f */
[----:B------:R-:W-:Y:S01]  /*0de0*/  USEL UR50, UR50, 0x1, UP0 ;  /* 0x0000000132327887 */ /* 0x000fe20008000000 */
[----:B------:R-:W-:Y:S01]  /*0df0*/  ULDC UR10, c[0x0][0x2e0] ;  /* 0x0000b800000a7ab9 */ /* 0x000fe20000000800 */
[----:B------:R-:W-:Y:S02]  /*0e00*/  ULOP3.LUT UP0, URZ, UR11, 0x1bf, URZ, 0xc0, !UPT ;  /* 0x000001bf0b3f7892 */ /* 0x000fe4000f80c03f */
[----:B------:R-:W-:Y:S01]  /*0e10*/  UIMAD UR50, UR50, UR10, URZ ;  /* 0x0000000a323272a4 */ /* 0x000fe2000f8e023f */
[----:B------:R-:W-:Y:S01]  /*0e20*/  @UP1 ULDC UR6, c[0x0][0xdac] ;  /* 0x00036b0000061ab9 */ /* 0x000fe20000000800 */
[----:B------:R-:W-:Y:S01]  /*0e30*/  @UP1 ULDC UR12, c[0x0][0xdb0] ;  /* 0x00036c00000c1ab9 */ /* 0x000fe20000000800 */
[----:B-1----:R-:W-:Y:S01]  /*0e40*/  R2UR UR8, R0 ;  /* 0x00000000000872ca */ /* 0x002fe200000e0000 */
[----:B------:R-:W-:Y:S01]  /*0e50*/  UIMAD.WIDE.U32 UR6, UR44, UR6, URZ ;  /* 0x000000062c0672a5 */ /* 0x000fe2000f8e003f */
[----:B------:R-:W-:Y:S01]  /*0e60*/  PLOP3.LUT P0, PT, PT, PT, UP0, 0x80, 0x0 ;  /* 0x000000000000781c */ /* 0x000fe20003f0f008 */
[----:B------:R-:W-:-:S02]  /*0e70*/  UMOV UR37, UR44 ;  /* 0x0000002c00257c82 */ /* 0x000fc40008000000 */
[----:B------:R-:W-:-:S07]  /*0e80*/  @UP1 USHF.R.U32.HI UR37, URZ, UR12, UR7 ;  /* 0x0000000c3f251299 */ /* 0x000fce0008011607 */
[----:B------:R-:W-:Y:S01]  /*0e90*/  UMOV UR36, UR37 ;  /* 0x0000002500247c82 */ /* 0x000fe20008000000 */
[----:B------:R-:W-:-:S04]  /*0ea0*/  ULEA.HI UR4, UR8, UR8, URZ, 0x1 ;  /* 0x0000000808047291 */ /* 0x000fc8000f8f083f */
[----:B------:R-:W-:-:S03]  /*0eb0*/  ULOP3.LUT UR9, UR4, 0x1e, URZ, 0xc0, !UPT ;  /* 0x0000001e04097892 */ /* 0x000fc6000f8ec03f */
[----:B------:R-:W-:Y:S01]  /*0ec0*/  @UP2 ULDC.64 UR4, c[0x0][0xdb8] ;  /* 0x00036e0000042ab9 */ /* 0x000fe20000000a00 */
[----:B------:R-:W-:Y:S02]  /*0ed0*/  UIADD3 UR9, UR8, -UR9, URZ ;  /* 0x8000000908097290 */ /* 0x000fe4000fffe03f */
[----:B------:R-:W-:Y:S02]  /*0ee0*/  UIADD3 UR8, UR50, 0x5f, URZ ;  /* 0x0000005f32087890 */ /* 0x000fe4000fffe03f */
[----:B------:R-:W-:Y:S02]  /*0ef0*/  ULEA UR10, UR9, UR11, 0xd ;  /* 0x0000000b090a7291 */ /* 0x000fe4000f8e683f */
[----:B------:R-:W-:Y:S02]  /*0f00*/  UIMAD.WIDE UR8, UR8, 0x2aaaaaab, URZ ;  /* 0x2aaaaaab080878a5 */ /* 0x000fe4000f8e023f */
[----:B------:R-:W-:Y:S02]  /*0f10*/  UIMAD.WIDE.U32 UR6, UR37, UR4, URZ ;  /* 0x00000004250672a5 */ /* 0x000fe4000f8e003f */
[----:B------:R-:W-:-:S02]  /*0f20*/  USHF.R.U32.HI UR10, URZ, 0x4, UR10 ;  /* 0x000000043f0a7899 */ /* 0x000fc4000801160a */
[----:B------:R-:W-:Y:S02]  /*0f30*/  USHF.R.U32.HI UR47, URZ, 0x1f, UR9 ;  /* 0x0000001f3f2f7899 */ /* 0x000fe40008011609 */
[----:B------:R-:W-:Y:S02]  /*0f40*/  ULOP3.LUT UR51, UR10, 0x3fff, URZ, 0xc0, !UPT ;  /* 0x00003fff0a337892 */ /* 0x000fe4000f8ec03f */
[----:B------:R-:W-:Y:S02]  /*0f50*/  @UP2 USHF.R.U32.HI UR36, URZ, UR5, UR7 ;  /* 0x000000053f242299 */ /* 0x000fe40008011607 */
[----:B------:R-:W-:Y:S01]  /*0f60*/  ULEA.HI.SX32 UR47, UR9, UR47, 0x1c ;  /* 0x0000002f092f7291 */ /* 0x000fe2000f8fe23f */
        /* <DEDUP_REMOVED lines=17> */
.L_x_7225:
[----:B------:R-:W-:Y:S01]  /*1080*/  ULOP3.LUT UR4, UR43, 0x1, URZ, 0xc0, !UPT ;  /* 0x000000012b047892 */ /* 0x000fe2000f8ec03f */
[----:B------:R-:W-:-:S05]  /*1090*/  VIADD R6, R18, 0x8 ;  /* 0x0000000812067836 */ /* 0x000fca0000000000 */
[----:B------:R-:W-:-:S05]  /*10a0*/  IMAD.U32 R0, RZ, RZ, UR4 ;  /* 0x00000004ff007e24 */ /* 0x000fca000f8e00ff */
[----:B------:R-:W-:-:S04]  /*10b0*/  SHF.L.U32 R0, R0, 0x1f, RZ ;  /* 0x0000001f00007819 */ /* 0x000fc800000006ff */
[----:B------:R-:W1:Y:S02]  /*10c0*/  SYNCS.PHASECHK.TRANS64.TRYWAIT P0, [UR46+0x22800], R0 ;  /* 0x02280000ff0075a7 */ /* 0x000e64000800016e */
[----:B-1----:R-:W-:Y:S05]  /*10d0*/  @!P0 BRA `(.L_x_7226) ;  /* 0x0000007c00808947 */ /* 0x002fea0003800000 */
.L_x_7303:
[----:B-1----:R-:W-:Y:S01]  /*10e0*/  MOV R0, UR45 ;  /* 0x0000002d00007c02 */ /* 0x002fe20008000f00 */
[----:B------:R-:W-:Y:S05]  /*10f0*/  WARPSYNC.ALL ;  /* 0x0000000000007948 */ /* 0x000fea0003800000 */
[----:B------:R1:W-:Y:S01]  /*1100*/  BAR.SYNC.DEFER_BLOCKING R6, 0x100 ;  /* 0x000400060000751d */ /* 0x0003e20000010000 */
[----:B------:R-:W-:-:S13]  /*1110*/  ISETP.NE.AND P0, PT, R0, 0x3, PT ;  /* 0x000000030000780c */ /* 0x000fda0003f05270 */
[----:B-1----:R-:W-:Y:S05]  /*1120*/  @!P0 BRA `(.L_x_7227) ;  /* 0x0000000000048947 */ /* 0x002fea0003800000 */
[----:B------:R-:W-:Y:S01]  /*1130*/  BPT.TRAP 0x1 ;  /* 0x000000040000795c */ /* 0x000fe20000300000 */
.L_x_7227:
[----:B------:R-:W-:Y:S01]  /*1140*/  ULEA UR21, UR39, UR46, 0x3 ;  /* 0x0000002e27157291 */ /* 0x000fe2000f8e183f */
[----:B------:R-:W-:-:S05]  /*1150*/  IMAD.U32 R7, RZ, RZ, UR42 ;  /* 0x0000002aff077e24 */ /* 0x000fca000f8e00ff */
[----:B------:R-:W-:-:S04]  /*1160*/  SHF.L.U32 R7, R7, 0x1f, RZ ;  /* 0x0000001f07077819 */ /* 0x000fc800000006ff */
[----:B------:R1:W2:Y:S01]  /*1170*/  SYNCS.PHASECHK.TRANS64.TRYWAIT P1, [UR21+0x22830], R7 ;  /* 0x02283007ff0075a7 */ /* 0x0002a20008020155 */
[----:B------:R-:W-:Y:S05]  /*1180*/  @!P0 BRA `(.L_x_7228) ;  /* 0x0000000000048947 */ /* 0x000fea0003800000 */
[----:B------:R-:W-:Y:S01]  /*1190*/  BPT.TRAP 0x1 ;  /* 0x000000040000795c */ /* 0x000fe20000300000 */
.L_x_7228:
[----:B--2---:R-:W-:Y:S05]  /*11a0*/  @P1 BRA `(.L_x_7229) ;  /* 0x0000000000081947 */ /* 0x004fea0003800000 */
[----:B------:R-:W2:Y:S02]  /*11b0*/  SYNCS.PHASECHK.TRANS64.TRYWAIT P1, [UR21+0x22830], R7 ;  /* 0x02283007ff0075a7 */ /* 0x000ea40008020155 */
[----:B--2---:R-:W-:Y:S05]  /*11c0*/  @!P1 BRA `(.L_x_7230) ;  /* 0x0000007c005c9947 */ /* 0x004fea0003800000 */
.L_x_7229:
[----:B------:R-:W-:Y:S01]  /*11d0*/  UIADD3 UR4, UR46, 0x1c400, URZ ;  /* 0x0001c4002e047890 */ /* 0x000fe2000fffe03f */
[----:B------:R-:W-:Y:S01]  /*11e0*/  WARPGROUP.ARRIVE ;  /* 0x00000000000079c5 */ /* 0x000fe20000000000 */
[----:B------:R-:W-:Y:S01]  /*11f0*/  ULOP3.LUT UR16, UR51, 0x10000, URZ, 0xfc, !UPT ;  /* 0x0001000033107892 */ /* 0x000fe2000f8efc3f */
[----:B------:R-:W-:Y:S01]  /*1200*/  P2R R10, PR, RZ, 0x1 ;  /* 0x00000001ff0a7803 */ /* 0x000fe20000000000 */
[----:B------:R-:W-:-:S03]  /*1210*/  USHF.R.U32.HI UR4, URZ, 0x4, UR4 ;  /* 0x000000043f047899 */ /* 0x000fc60008011604 */
[----:B------:R-:W3:Y:S01]  /*1220*/  S2R R12, SR_TID.X ;  /* 0x00000000000c7919 */ /* 0x000ee20000002100 */
[----:B------:R-:W-:Y:S01]  /*1230*/  UMOV UR17, 0x40000040 ;  /* 0x4000004000117882 */ /* 0x000fe20000000000 */
[----:B------:R-:W-:Y:S01]  /*1240*/  UMOV UR19, 0x40000040 ;  /* 0x4000004000137882 */ /* 0x000fe20000000000 */
[----:B------:R-:W-:Y:S01]  /*1250*/  ULOP3.LUT UR4, UR4, 0x3fff, URZ, 0xc0, !UPT ;  /* 0x00003fff04047892 */ /* 0x000fe2000f8ec03f */
[----:B------:R-:W-:Y:S01]  /*1260*/  UMOV UR5, 0x40000040 ;  /* 0x4000004000057882 */ /* 0x000fe20000000000 */
[----:B------:R-:W-:Y:S02]  /*1270*/  UMOV UR7, 0x40000040 ;  /* 0x4000004000077882 */ /* 0x000fe40000000000 */
[----:B------:R-:W-:Y:S02]  /*1280*/  ULOP3.LUT UR20, UR4, 0x10000, URZ, 0xfc, !UPT ;  /* 0x0001000004147892 */ /* 0x000fe4000f8efc3f */
[----:B------:R-:W-:Y:S02]  /*1290*/  UIADD3 UR4, UR16, 0x2, URZ ;  /* 0x0000000210047890 */ /* 0x000fe4000fffe03f */
[----:B------:R-:W-:-:S02]  /*12a0*/  UIMAD UR18, UR39, 0x300, UR20 ;  /* 0x00000300271278a4 */ /* 0x000fc4000f8e0214 */
[----:B------:R-:W-:Y:S02]  /*12b0*/  UIADD3 UR8, UR16, 0x4, URZ ;  /* 0x0000000410087890 */ /* 0x000fe4000fffe03f */
[----:B------:R-:W-:Y:S02]  /*12c0*/  UIADD3 UR6, UR18, 0x2, URZ ;  /* 0x0000000212067890 */ /* 0x000fe4000fffe03f */
[----:B------:R-:W-:Y:S01]  /*12d0*/  UIADD3 UR10, UR18, 0x4, URZ ;  /* 0x00000004120a7890 */ /* 0x000fe2000fffe03f */
[----:B------:R-:W-:Y:S02]  /*12e0*/  UMOV UR9, 0x40000040 ;  /* 0x4000004000097882 */ /* 0x000fe40000000000 */
[----:B------:R-:W-:Y:S01]  /*12f0*/  HGMMA.64x96x16.F32.BF16 R24, gdesc[UR16], RZ, !UPT, gsb0 ;  /* 0x01600000101879f0 */ /* 0x000fe2000c0018ff */
[----:B------:R-:W-:Y:S01]  /*1300*/  UMOV UR11, 0x40000040 ;  /* 0x40000040000b7882 */ /* 0x000fe20000000000 */
[----:B------:R-:W-:Y:S02]  /*1310*/  UIADD3 UR12, UR16, 0x6, URZ ;  /* 0x00000006100c7890 */ /* 0x000fe4000fffe03f */
[----:B------:R-:W-:Y:S01]  /*1320*/  UIADD3 UR14, UR18, 0x6, URZ ;  /* 0x00000006120e7890 */ /* 0x000fe2000fffe03f */
[----:B------:R-:W-:Y:S01]  /*1330*/  UMOV UR13, 0x40000040 ;  /* 0x40000040000d7882 */ /* 0x000fe20000000000 */
[----:B------:R-:W-:Y:S01]  /*1340*/  UMOV UR15, 0x40000040 ;  /* 0x40000040000f7882 */ /* 0x000fe20000000000 */
[----:B---3--:R-:W-:Y:S01]  /*1350*/  LOP3.LUT R12, R12, 0x7f, RZ, 0xc0, !PT ;  /* 0x0000007f0c0c7812 */ /* 0x008fe200078ec0ff */
[----:B------:R-:W-:-:S02]  /*1360*/  WARPGROUP.DEPBAR.LE gsb0, 0x0 ;  /* 0x00008000000079c5 */ /* 0x000fc40000010000 */
[----:B------:R-:W-:-:S06]  /*1370*/  WARPGROUP.ARRIVE ;  /* 0x00000000000079c5 */ /* 0x000fcc0000000000 */
[----:B------:R-:W-:Y:S01]  /*1380*/  HGMMA.64x96x16.F32.BF16 R24, gdesc[UR4], R24, gsb0 ;  /* 0x01600000041879f0 */ /* 0x000fe20008001818 */
[----:B------:R-:W-:-:S04]  /*1390*/  UIMAD UR6, UR47, -0x60, UR50 ;  /* 0xffffffa02f0678a4 */ /* 0x000fc8000f8e0232 */
[----:B------:R-:W-:-:S06]  /*13a0*/  UIADD3 UR6, UR6, 0x60, URZ ;  /* 0x0000006006067890 */ /* 0x000fcc000fffe03f */
[----:B--2---:R-:W-:-:S04]  /*13b0*/  IMAD.U32 R0, RZ, RZ, UR6 ;  /* 0x00000006ff007e24 */ /* 0x004fc8000f8e00ff */
[----:B------:R-:W-:-:S05]  /*13c0*/  IMAD R0, R23, -0x2, R0 ;  /* 0xfffffffe17007824 */ /* 0x000fca00078e0200 */
        /* <DEDUP_REMOVED lines=8> */
[----:B------:R-:W-:Y:S01]  /*1450*/  HGMMA.64x96x16.F32.BF16 R24, gdesc[UR8], R24, gsb0 ;  /* 0x01600000081879f0 */ /* 0x000fe20008001818 */
[----:B------:R-:W-:Y:S02]  /*1460*/  ULDC UR10, c[0x0][0x988] ;  /* 0x00026200000a7ab9 */ /* 0x000fe40000000800 */
[----:B------:R-:W-:Y:S02]  /*1470*/  WARPGROUP.DEPBAR.LE gsb0, 0x0 ;  /* 0x00008000000079c5 */ /* 0x000fe40000010000 */
[----:B------:R-:W-:-:S06]  /*1480*/  WARPGROUP.ARRIVE ;  /* 0x00000000000079c5 */ /* 0x000fcc0000000000 */
[----:B------:R-:W-:Y:S03]  /*1490*/  HGMMA.64x96x16.F32.BF16 R24, gdesc[UR12], R24, gsb0 ;  /* 0x016000000c1879f0 */ /* 0x000fe60008001818 */
        /* <DEDUP_REMOVED lines=83> */
[----:B------:R-:W-:Y:S02]  /*19d0*/  FSEL R62, R62, -INF , P6 ;  /* 0xff8000003e3e7808 */ /* 0x000fe40003000000 */
[----:B------:R-:W-:Y:S02]  /*19e0*/  FMNMX.FTZ R5, R69, R0, !PT ;  /* 0x0000000045057209 */ /* 0x000fe40007810000 */
[----:B------:R-:W-:Y:S02]  /*19f0*/  FSEL R63, R63, -INF , P5 ;  /* 0xff8000003f3f7808 */ /* 0x000fe40002800000 */
[----:B------:R-:W-:Y:S01]  /*1a00*/  FSEL R66, R66, -INF , P4 ;  /* 0xff80000042427808 */ /* 0x000fe20002000000 */
[----:B------:R-:W2:Y:S01]  /*1a10*/  SHFL.BFLY PT, R0, R5, 0x2, 0x1f ;  /* 0x0c401f0005007f89 */ /* 0x000ea200000e0000 */
[----:B------:R-:W-:Y:S02]  /*1a20*/  FSEL R67, R67, -INF , P3 ;  /* 0xff80000043437808 */ /* 0x000fe40001800000 */
[----:B------:R-:W-:-:S02]  /*1a30*/  FSEL R70, R70, -INF , P2 ;  /* 0xff80000046467808 */ /* 0x000fc40001000000 */
[----:B------:R-:W-:Y:S02]  /*1a40*/  FSEL R71, R71, -INF , P1 ;  /* 0xff80000047477808 */ /* 0x000fe40000800000 */
[----:B--2---:R-:W-:-:S05]  /*1a50*/  FMNMX.FTZ R8, R5, R0, !PT ;  /* 0x0000000005087209 */ /* 0x004fca0007810000 */
[----:B------:R-:W2:Y:S02]  /*1a60*/  SHFL.BFLY PT, R3, R8, 0x1, 0x1f ;  /* 0x0c201f0008037f89 */ /* 0x000ea400000e0000 */
[----:B--2---:R-:W-:Y:S01]  /*1a70*/  FMNMX.FTZ R0, R8, R3, !PT ;  /* 0x0000000308007209 */ /* 0x004fe20007810000 */
[----:B------:R-:W-:-:S03]  /*1a80*/  IMAD.U32 R8, RZ, RZ, UR21 ;  /* 0x00000015ff087e24 */ /* 0x000fc6000f8e00ff */
[C---:B------:R-:W-:Y:S01]  /*1a90*/  FSETP.NEU.FTZ.AND P0, PT, R0.reuse, -INF , PT ;  /* 0xff8000000000780b */ /* 0x040fe20003f1d000 */
[----:B------:R-:W-:-:S05]  /*1aa0*/  FMUL.FTZ R3, R0, UR10 ;  /* 0x0000000a00037c20 */ /* 0x000fca0008410000 */
[----:B------:R-:W-:Y:S02]  /*1ab0*/  FSEL R9, R3, RZ, P0 ;  /* 0x000000ff03097208 */ /* 0x000fe40000000000 */
[----:B------:R-:W-:Y:S02]  /*1ac0*/  FMNMX.FTZ R3, R26, R27, !PT ;  /* 0x0000001b1a037209 */ /* 0x000fe40007810000 */
[----:B------:R-:W-:Y:S01]  /*1ad0*/  ISETP.NE.AND P0, PT, R10, RZ, PT ;  /* 0x000000ff0a00720c */ /* 0x000fe20003f05270 */
        /* <DEDUP_REMOVED lines=28> */
[----:B------:R-:W-:Y:S01]  /*1ca0*/  FFMA.FTZ R60, R60, UR10, -R9 ;  /* 0x0000000a3c3c7c23 */ /* 0x000fe20008010809 */
[----:B------:R-:W-:Y:S01]  /*1cb0*/  FMNMX.FTZ R3, R43, R4, !PT ;  /* 0x000000042b037209 */ /* 0x000fe20007810000 */
[----:B------:R-:W3:Y:S01]  /*1cc0*/  MUFU.EX2 R29, R29 ;  /* 0x0000001d001d7308 */ /* 0x000ee20000000800 */
[----:B--2---:R-:W-:Y:S01]  /*1cd0*/  FADD.FTZ R11, R24, R25 ;  /* 0x00000019180b7221 */ /* 0x004fe20000010000 */
[--C-:B------:R-:W-:Y:S01]  /*1ce0*/  FFMA.FTZ R61, R61, UR10, -R9.reuse ;  /* 0x0000000a3d3d7c23 */ /* 0x100fe20008010809 */
[----:B------:R-:W-:Y:S01]  /*1cf0*/  FMNMX.FTZ R4, R46, R3, !PT ;  /* 0x000000032e047209 */ /* 0x000fe20007810000 */
[--C-:B------:R-:W-:Y:S01]  /*1d00*/  FFMA.FTZ R64, R64, UR10, -R9.reuse ;  /* 0x0000000a40407c23 */ /* 0x100fe20008010809 */
[--C-:B------:R-:W-:Y:S01]  /*1d10*/  FFMA.FTZ R65, R65, UR10, -R9.reuse ;  /* 0x0000000a41417c23 */ /* 0x100fe20008010809 */
[--C-:B------:R-:W-:Y:S01]  /*1d20*/  FFMA.FTZ R68, R68, UR10, -R9.reuse ;  /* 0x0000000a44447c23 */ /* 0x100fe20008010809 */
[----:B------:R-:W-:Y:S01]  /*1d30*/  FMNMX.FTZ R3, R47, R4, !PT ;  /* 0x000000042f037209 */ /* 0x000fe20007810000 */
[----:B------:R-:W-:Y:S01]  /*1d40*/  MUFU.EX2 R32, R32 ;  /* 0x0000002000207308 */ /* 0x000fe20000000800 */
[----:B------:R-:W-:Y:S01]  /*1d50*/  FFMA.FTZ R9, R69, UR10, -R9 ;  /* 0x0000000a45097c23 */ /* 0x000fe20008010809 */
[----:B------:R-:W-:-:S02]  /*1d60*/  F2FP.BF16.F32.PACK_AB R152, R25, R24 ;  /* 0x000000181998723e */ /* 0x000fc400000010ff */
[----:B------:R-:W-:-:S04]  /*1d70*/  FMNMX.FTZ R4, R50, R3, !PT ;  /* 0x0000000332047209 */ /* 0x000fc80007810000 */
[----:B------:R-:W-:Y:S01]  /*1d80*/  FMNMX.FTZ R3, R51, R4, !PT ;  /* 0x0000000433037209 */ /* 0x000fe20007810000 */
[----:B------:R-:W2:Y:S01]  /*1d90*/  MUFU.EX2 R33, R33 ;  /* 0x0000002100217308 */ /* 0x000ea20000000800 */
[----:B---3--:R-:W-:Y:S02]  /*1da0*/  F2FP.BF16.F32.PACK_AB R154, R29, R28 ;  /* 0x0000001c1d9a723e */ /* 0x008fe400000010ff */
[----:B------:R-:W-:-:S04]  /*1db0*/  FMNMX.FTZ R4, R54, R3, !PT ;  /* 0x0000000336047209 */ /* 0x000fc80007810000 */
[----:B------:R-:W-:Y:S01]  /*1dc0*/  FMNMX.FTZ R3, R55, R4, !PT ;  /* 0x0000000437037209 */ /* 0x000fe20007810000 */
[----:B------:R-:W-:Y:S03]  /*1dd0*/  MUFU.EX2 R36, R36 ;  /* 0x0000002400247308 */ /* 0x000fe60000000800 */
[----:B------:R-:W-:-:S04]  /*1de0*/  FMNMX.FTZ R4, R58, R3, !PT ;  /* 0x000000033a047209 */ /* 0x000fc80007810000 */
[----:B------:R-:W-:Y:S01]  /*1df0*/  FMNMX.FTZ R3, R59, R4, !PT ;  /* 0x000000043b037209 */ /* 0x000fe20007810000 */
[----:B------:R-:W3:Y:S01]  /*1e00*/  MUFU.EX2 R37, R37 ;  /* 0x0000002500257308 */ /* 0x000ee20000000800 */
[----:B--2---:R-:W-:Y:S02]  /*1e10*/  F2FP.BF16.F32.PACK_AB R156, R33, R32 ;  /* 0x00000020219c723e */ /* 0x004fe400000010ff */
[----:B------:R-:W-:-:S04]  /*1e20*/  FMNMX.FTZ R4, R62, R3, !PT ;  /* 0x000000033e047209 */ /* 0x000fc80007810000 */
[----:B------:R-:W-:Y:S01]  /*1e30*/  FMNMX.FTZ R3, R63, R4, !PT ;  /* 0x000000043f037209 */ /* 0x000fe20007810000 */
[----:B------:R-:W-:Y:S03]  /*1e40*/  MUFU.EX2 R40, R40 ;  /* 0x0000002800287308 */ /* 0x000fe60000000800 */
[----:B------:R-:W-:-:S04]  /*1e50*/  FMNMX.FTZ R4, R66, R3, !PT ;  /* 0x0000000342047209 */ /* 0x000fc80007810000 */
[----:B------:R-:W-:Y:S01]  /*1e60*/  FMNMX.FTZ R3, R67, R4, !PT ;  /* 0x0000000443037209 */ /* 0x000fe20007810000 */
[----:B------:R-:W2:Y:S01]  /*1e70*/  MUFU.EX2 R41, R41 ;  /* 0x0000002900297308 */ /* 0x000ea20000000800 */
[----:B---3--:R-:W-:Y:S02]  /*1e80*/  F2FP.BF16.F32.PACK_AB R158, R37, R36 ;  /* 0x00000024259e723e */ /* 0x008fe400000010ff */
[----:B------:R-:W-:-:S04]  /*1e90*/  FMNMX.FTZ R4, R70, R3, !PT ;  /* 0x0000000346047209 */ /* 0x000fc80007810000 */
[----:B------:R-:W-:Y:S01]  /*1ea0*/  FMNMX.FTZ R4, R71, R4, !PT ;  /* 0x0000000447047209 */ /* 0x000fe20007810000 */
[----:B------:R-:W-:Y:S04]  /*1eb0*/  MUFU.EX2 R44, R44 ;  /* 0x0000002c002c7308 */ /* 0x000fe80000000800 */
[----:B------:R-:W3:Y:S04]  /*1ec0*/  SHFL.BFLY PT, R3, R4, 0x2, 0x1f ;  /* 0x0c401f0004037f89 */ /* 0x000ee800000e0000 */
[----:B------:R-:W4:Y:S01]  /*1ed0*/  MUFU.EX2 R45, R45 ;  /* 0x0000002d002d7308 */ /* 0x000f220000000800 */
[----:B--2---:R-:W-:-:S07]  /*1ee0*/  F2FP.BF16.F32.PACK_AB R160, R41, R40 ;  /* 0x0000002829a0723e */ /* 0x004fce00000010ff */
[----:B------:R-:W-:Y:S08]  /*1ef0*/  MUFU.EX2 R48, R48 ;  /* 0x0000003000307308 */ /* 0x000ff00000000800 */
[----:B------:R-:W2:Y:S01]  /*1f00*/  MUFU.EX2 R49, R49 ;  /* 0x0000003100317308 */ /* 0x000ea20000000800 */
[----:B----4-:R-:W-:Y:S02]  /*1f10*/  F2FP.BF16.F32.PACK_AB R162, R45, R44 ;  /* 0x0000002c2da2723e */ /* 0x010fe400000010ff */
[----:B---3--:R-:W-:-:S05]  /*1f20*/  FMNMX.FTZ R5, R4, R3, !PT ;  /* 0x0000000304057209 */ /* 0x008fca0007810000 */
[----:B------:R-:W-:Y:S01]  /*1f30*/  MUFU.EX2 R52, R52 ;  /* 0x0000003400347308 */ /* 0x000fe20000000800 */
[----:B------:R-:W3:Y:S07]  /*1f40*/  SHFL.BFLY PT, R4, R5, 0x1, 0x1f ;  /* 0x0c201f0005047f89 */ /* 0x000eee00000e0000 */
[----:B------:R-:W4:Y:S01]  /*1f50*/  MUFU.EX2 R53, R53 ;  /* 0x0000003500357308 */ /* 0x000f220000000800 */
[----:B--2---:R-:W-:-:S07]  /*1f60*/  F2FP.BF16.F32.PACK_AB R164, R49, R48 ;  /* 0x0000003031a4723e */ /* 0x004fce00000010ff */
[----:B------:R-:W-:Y:S08]  /*1f70*/  MUFU.EX2 R56, R56 ;  /* 0x0000003800387308 */ /* 0x000ff00000000800 */
[----:B------:R-:W-:Y:S01]  /*1f80*/  MUFU.EX2 R57, R57 ;  /* 0x0000003900397308 */ /* 0x000fe20000000800 */
[----:B---3--:R-:W-:Y:S02]  /*1f90*/  FMNMX.FTZ R3, R5, R4, !PT ;  /* 0x0000000405037209 */ /* 0x008fe40007810000 */
[----:B----4-:R-:W-:-:S02]  /*1fa0*/  F2FP.BF16.F32.PACK_AB R166, R53, R52 ;  /* 0x0000003435a6723e */ /* 0x010fc400000010ff */
[C---:B------:R-:W-:Y:S01]  /*1fb0*/  FSETP.NEU.FTZ.AND P1, PT, R3.reuse, -INF , PT ;  /* 0xff8000000300780b */ /* 0x040fe20003f3d000 */
[----:B------:R-:W-:Y:S02]  /*1fc0*/  FMUL.FTZ R4, R3, UR10 ;  /* 0x0000000a03047c20 */ /* 0x000fe40008410000 */
[----:B------:R-:W-:Y:S03]  /*1fd0*/  MUFU.EX2 R60, R60 ;  /* 0x0000003c003c7308 */ /* 0x000fe60000000800 */
[----:B------:R-:W-:Y:S01]  /*1fe0*/  FSEL R5, R4, RZ, P1 ;  /* 0x000000ff04057208 */ /* 0x000fe20000800000 */
[----:B------:R-:W-:Y:S01]  /*1ff0*/  FADD.FTZ R4, R28, R11 ;  /* 0x0000000b1c047221 */ /* 0x000fe20000010000 */
[----:B------:R-:W-:Y:S02]  /*2000*/  ISETP.NE.AND P1, PT, R12, RZ, PT ;  /* 0x000000ff0c00720c */ /* 0x000fe40003f25270 */
[----:B------:R-:W-:Y:S01]  /*2010*/  IADD3 R12, -R18, 0xb, RZ ;  /* 0x0000000b120c7810 */ /* 0x000fe20007ffe1ff */
[--C-:B------:R-:W-:Y:S01]  /*2020*/  FFMA.FTZ R26, R26, UR10, -R5.reuse ;  /* 0x0000000a1a1a7c23 */ /* 0x100fe20008010805 */
[--C-:B------:R-:W-:Y:S01]  /*2030*/  FFMA.FTZ R27, R27, UR10, -R5.reuse ;  /* 0x0000000a1b1b7c23 */ /* 0x100fe20008010805 */
[--C-:B------:R-:W-:Y:S01]  /*2040*/  FFMA.FTZ R30, R30, UR10, -R5.reuse ;  /* 0x0000000a1e1e7c23 */ /* 0x100fe20008010805 */
[--C-:B------:R-:W-:Y:S01]  /*2050*/  FFMA.FTZ R31, R31, UR10, -R5.reuse ;  /* 0x0000000a1f1f7c23 */ /* 0x100fe20008010805 */
[--C-:B------:R-:W-:Y:S01]  /*2060*/  FFMA.FTZ R34, R34, UR10, -R5.reuse ;  /* 0x0000000a22227c23 */ /* 0x100fe20008010805 */
[--C-:B------:R-:W-:Y:S01]  /*2070*/  FFMA.FTZ R35, R35, UR10, -R5.reuse ;  /* 0x0000000a23237c23 */ /* 0x100fe20008010805 */
[----:B------:R-:W-:Y:S01]  /*2080*/  MUFU.EX2 R26, R26 ;  /* 0x0000001a001a7308 */ /* 0x000fe20000000800 */
[----:B------:R-:W-:Y:S01]  /*2090*/  FADD.FTZ R11, R29, R4 ;  /* 0x000000041d0b7221 */ /* 0x000fe20000010000 */
[--C-:B------:R-:W-:Y:S01]  /*20a0*/  FFMA.FTZ R38, R38, UR10, -R5.reuse ;  /* 0x0000000a26267c23 */ /* 0x100fe20008010805 */
[--C-:B------:R-:W-:Y:S01]  /*20b0*/  FFMA.FTZ R39, R39, UR10, -R5.reuse ;  /* 0x0000000a27277c23 */ /* 0x100fe20008010805 */
[----:B------:R-:W-:Y:S01]  /*20c0*/  FFMA.FTZ R42, R42, UR10, -R5 ;  /* 0x0000000a2a2a7c23 */ /* 0x000fe20008010805 */
[----:B------:R-:W-:Y:S01]  /*20d0*/  FADD.FTZ R4, R32, R11 ;  /* 0x0000000b20047221 */ /* 0x000fe20000010000 */
[--C-:B------:R-:W-:Y:S01]  /*20e0*/  FFMA.FTZ R43, R43, UR10, -R5.reuse ;  /* 0x0000000a2b2b7c23 */ /* 0x100fe20008010805 */
[--C-:B------:R-:W-:Y:S01]  /*20f0*/  FFMA.FTZ R46, R46, UR10, -R5.reuse ;  /* 0x0000000a2e2e7c23 */ /* 0x100fe20008010805 */
[----:B------:R-:W2:Y:S01]  /*2100*/  MUFU.EX2 R27, R27 ;  /* 0x0000001b001b7308 */ /* 0x000ea20000000800 */
[----:B------:R-:W-:Y:S01]  /*2110*/  FADD.FTZ R13, R33, R4 ;  /* 0x00000004210d7221 */ /* 0x000fe20000010000 */
[--C-:B------:R-:W-:Y:S01]  /*2120*/  FFMA.FTZ R47, R47, UR10, -R5.reuse ;  /* 0x0000000a2f2f7c23 */ /* 0x100fe20008010805 */
[--C-:B------:R-:W-:Y:S01]  /*2130*/  FFMA.FTZ R50, R50, UR10, -R5.reuse ;  /* 0x0000000a32327c23 */ /* 0x100fe20008010805 */
[----:B------:R-:W-:Y:S01]  /*2140*/  FFMA.FTZ R51, R51, UR10, -R5 ;  /* 0x0000000a33337c23 */ /* 0x000fe20008010805 */
[----:B------:R-:W-:Y:S01]  /*2150*/  FADD.FTZ R10, R36, R13 ;  /* 0x0000000d240a7221 */ /* 0x000fe20000010000 */
[--C-:B------:R-:W-:Y:S01]  /*2160*/  FFMA.FTZ R54, R54, UR10, -R5.reuse ;  /* 0x0000000a36367c23 */ /* 0x100fe20008010805 */
[--C-:B------:R-:W-:Y:S01]  /*2170*/  FFMA.FTZ R55, R55, UR10, -R5.reuse ;  /* 0x0000000a37377c23 */ /* 0x100fe20008010805 */
[----:B------:R-:W3:Y:S01]  /*2180*/  MUFU.EX2 R30, R30 ;  /* 0x0000001e001e7308 */ /* 0x000ee20000000800 */
[----:B------:R-:W-:Y:S01]  /*2190*/  FADD.FTZ R13, R37, R10 ;  /* 0x0000000a250d7221 */ /* 0x000fe20000010000 */
[--C-:B------:R-:W-:Y:S01]  /*21a0*/  FFMA.FTZ R58, R58, UR10, -R5.reuse ;  /* 0x0000000a3a3a7c23 */ /* 0x100fe20008010805 */
[--C-:B------:R-:W-:Y:S01]  /*21b0*/  FFMA.FTZ R59, R59, UR10, -R5.reuse ;  /* 0x0000000a3b3b7c23 */ /* 0x100fe20008010805 */
[----:B------:R-:W-:Y:S01]  /*21c0*/  FFMA.FTZ R62, R62, UR10, -R5 ;  /* 0x0000000a3e3e7c23 */ /* 0x000fe20008010805 */
[----:B------:R-:W-:Y:S01]  /*21d0*/  FADD.FTZ R14, R40, R13 ;  /* 0x0000000d280e7221 */ /* 0x000fe20000010000 */
[--C-:B------:R-:W-:Y:S01]  /*21e0*/  FFMA.FTZ R63, R63, UR10, -R5.reuse ;  /* 0x0000000a3f3f7c23 */ /* 0x100fe20008010805 */
[----:B------:R-:W-:Y:S01]  /*21f0*/  FFMA.FTZ R66, R66, UR10, -R5 ;  /* 0x0000000a42427c23 */ /* 0x000fe20008010805 */
[----:B------:R-:W4:Y:S01]  /*2200*/  MUFU.EX2 R31, R31 ;  /* 0x0000001f001f7308 */ /* 0x000f220000000800 */
[----:B--2---:R-:W-:Y:S01]  /*2210*/  FADD.FTZ R11, R26, R27 ;  /* 0x0000001b1a0b7221 */ /* 0x004fe20000010000 */
[----:B------:R-:W-:Y:S01]  /*2220*/  FADD.FTZ R13, R41, R14 ;  /* 0x0000000e290d7221 */ /* 0x000fe20000010000 */
[--C-:B------:R-:W-:Y:S01]  /*2230*/  FFMA.FTZ R67, R67, UR10, -R5.reuse ;  /* 0x0000000a43437c23 */ /* 0x100fe20008010805 */
[--C-:B------:R-:W-:Y:S01]  /*2240*/  FFMA.FTZ R70, R70, UR10, -R5.reuse ;  /* 0x0000000a46467c23 */ /* 0x100fe20008010805 */
[----:B------:R-:W-:Y:S01]  /*2250*/  FFMA.FTZ R71, R71, UR10, -R5 ;  /* 0x0000000a47477c23 */ /* 0x000fe20008010805 */
[----:B------:R-:W-:Y:S01]  /*2260*/  FADD.FTZ R14, R44, R13 ;  /* 0x0000000d2c0e7221 */ /* 0x000fe20000010000 */
[----:B------:R-:W-:Y:S01]  /*2270*/  F2FP.BF16.F32.PACK_AB R168, R57, R56 ;  /* 0x0000003839a8723e */ /* 0x000fe200000010ff */
[----:B------:R-:W2:Y:S01]  /*2280*/  MUFU.EX2 R34, R34 ;  /* 0x0000002200227308 */ /* 0x000ea20000000800 */
[----:B---3--:R-:W-:Y:S01]  /*2290*/  FADD.FTZ R4, R30, R11 ;  /* 0x0000000b1e047221 */ /* 0x008fe20000010000 */
[----:B------:R-:W-:Y:S01]  /*22a0*/  FADD.FTZ R13, R45, R14 ;  /* 0x0000000e2d0d7221 */ /* 0x000fe20000010000 */
[----:B------:R-:W-:-:S05]  /*22b0*/  F2FP.BF16.F32.PACK_AB R153, R27, R26 ;  /* 0x0000001a1b99723e */ /* 0x000fca00000010ff */
[----:B------:R-:W3:Y:S01]  /*22c0*/  MUFU.EX2 R35, R35 ;  /* 0x0000002300237308 */ /* 0x000ee20000000800 */
[C---:B----4-:R-:W-:Y:S01]  /*22d0*/  FADD.FTZ R11, R31.reuse, R4 ;  /* 0x000000041f0b7221 */ /* 0x050fe20000010000 */
[----:B------:R-:W-:Y:S01]  /*22e0*/  @!P1 VIADD R4, R8, 0x22840 ;  /* 0x0002284008049836 */ /* 0x000fe20000000000 */
[----:B------:R-:W-:-:S04]  /*22f0*/  F2FP.BF16.F32.PACK_AB R155, R31, R30 ;  /* 0x0000001e1f9b723e */ /* 0x000fc800000010ff */
[----:B------:R-:W-:Y:S01]  /*2300*/  @!P1 PRMT R4, RZ, 0x654, R4 ;  /* 0x00000654ff049816 */ /* 0x000fe20000000004 */
[----:B------:R-:W4:Y:S01]  /*2310*/  MUFU.EX2 R38, R38 ;  /* 0x0000002600267308 */ /* 0x000f220000000800 */
[----:B--2---:R-:W-:Y:S01]  /*2320*/  FADD.FTZ R10, R34, R11 ;  /* 0x0000000b220a7221 */ /* 0x004fe20000010000 */
[----:B------:R2:W-:Y:S06]  /*2330*/  BAR.ARV R12, 0x100 ;  /* 0x0004000c0000751d */ /* 0x0005ec0000002000 */
[----:B------:R-:W5:Y:S01]  /*2340*/  MUFU.EX2 R39, R39 ;  /* 0x0000002700277308 */ /* 0x000f620000000800 */
[C---:B---3--:R-:W-:Y:S01]  /*2350*/  FADD.FTZ R11, R35.reuse, R10 ;  /* 0x0000000a230b7221 */ /* 0x048fe20000010000 */
[----:B------:R3:W-:Y:S01]  /*2360*/  @!P1 SYNCS.ARRIVE.TRANS64.RED.A1T0 RZ, [R4+URZ], RZ ;  /* 0x000000ff04ff99a7 */ /* 0x0007e2000810043f */
[----:B------:R-:W-:-:S05]  /*2370*/  F2FP.BF16.F32.PACK_AB R157, R35, R34 ;  /* 0x00000022239d723e */ /* 0x000fca00000010ff */
[----:B------:R-:W3:Y:S01]  /*2380*/  MUFU.EX2 R42, R42 ;  /* 0x0000002a002a7308 */ /* 0x000ee20000000800 */
[----:B----4-:R-:W-:-:S07]  /*2390*/  FADD.FTZ R10, R38, R11 ;  /* 0x0000000b260a7221 */ /* 0x010fce0000010000 */
[----:B------:R-:W4:Y:S01]  /*23a0*/  MUFU.EX2 R43, R43 ;  /* 0x0000002b002b7308 */ /* 0x000f220000000800 */
[C---:B-----5:R-:W-:Y:S01]  /*23b0*/  FADD.FTZ R11, R39.reuse, R10 ;  /* 0x0000000a270b7221 */ /* 0x060fe20000010000 */
[----:B------:R-:W-:Y:S01]  /*23c0*/  FADD.FTZ R10, R48, R13 ;  /* 0x0000000d300a7221 */ /* 0x000fe20000010000 */
[----:B------:R-:W-:-:S03]  /*23d0*/  F2FP.BF16.F32.PACK_AB R159, R39, R38 ;  /* 0x00000026279f723e */ /* 0x000fc600000010ff */
[----:B------:R-:W-:Y:S02]  /*23e0*/  FADD.FTZ R13, R49, R10 ;  /* 0x0000000a310d7221 */ /* 0x000fe40000010000 */
[----:B------:R-:W5:Y:S01]  /*23f0*/  MUFU.EX2 R46, R46 ;  /* 0x0000002e002e7308 */ /* 0x000f620000000800 */
[----:B---3--:R-:W-:Y:S01]  /*2400*/  FADD.FTZ R4, R42, R11 ;  /* 0x0000000b2a047221 */ /* 0x008fe20000010000 */
[----:B------:R-:W-:-:S04]  /*2410*/  FADD.FTZ R10, R52, R13 ;  /* 0x0000000d340a7221 */ /* 0x000fc80000010000 */
[----:B------:R-:W-:Y:S02]  /*2420*/  FADD.FTZ R13, R53, R10 ;  /* 0x0000000a350d7221 */ /* 0x000fe40000010000 */
[----:B------:R-:W3:Y:S01]  /*2430*/  MUFU.EX2 R47, R47 ;  /* 0x0000002f002f7308 */ /* 0x000ee20000000800 */
[C---:B----4-:R-:W-:Y:S01]  /*2440*/  FADD.FTZ R11, R43.reuse, R4 ;  /* 0x000000042b0b7221 */ /* 0x050fe20000010000 */
[----:B------:R-:W-:Y:S01]  /*2450*/  FADD.FTZ R10, R56, R13 ;  /* 0x0000000d380a7221 */ /* 0x000fe20000010000 */
[----:B------:R-:W-:-:S05]  /*2460*/  F2FP.BF16.F32.PACK_AB R161, R43, R42 ;  /* 0x0000002a2ba1723e */ /* 0x000fca00000010ff */
[----:B------:R-:W4:Y:S01]  /*2470*/  MUFU.EX2 R50, R50 ;  /* 0x0000003200327308 */ /* 0x000f220000000800 */
[----:B-----5:R-:W-:-:S07]  /*2480*/  FADD.FTZ R4, R46, R11 ;  /* 0x0000000b2e047221 */ /* 0x020fce0000010000 */
[----:B------:R-:W5:Y:S01]  /*2490*/  MUFU.EX2 R51, R51 ;  /* 0x0000003300337308 */ /* 0x000f620000000800 */
[C---:B---3--:R-:W-:Y:S01]  /*24a0*/  FADD.FTZ R11, R47.reuse, R4 ;  /* 0x000000042f0b7221 */ /* 0x048fe20000010000 */
[----:B------:R-:W-:-:S06]  /*24b0*/  F2FP.BF16.F32.PACK_AB R163, R47, R46 ;  /* 0x0000002e2fa3723e */ /* 0x000fcc00000010ff */
[----:B------:R-:W3:Y:S01]  /*24c0*/  MUFU.EX2 R54, R54 ;  /* 0x0000003600367308 */ /* 0x000ee20000000800 */
[----:B----4-:R-:W-:Y:S01]  /*24d0*/  FADD.FTZ R4, R50, R11 ;  /* 0x0000000b32047221 */ /* 0x010fe20000010000 */
[----:B------:R-:W-:-:S04]  /*24e0*/  FADD.FTZ R11, R57, R10 ;  /* 0x0000000a390b7221 */ /* 0x000fc80000010000 */
[----:B------:R-:W-:Y:S02]  /*24f0*/  FADD.FTZ R10, R60, R11 ;  /* 0x0000000b3c0a7221 */ /* 0x000fe40000010000 */
[----:B------:R-:W4:Y:S01]  /*2500*/  MUFU.EX2 R55, R55 ;  /* 0x0000003700377308 */ /* 0x000f220000000800 */
[C---:B-----5:R-:W-:Y:S01]  /*2510*/  FADD.FTZ R5, R51.reuse, R4 ;  /* 0x0000000433057221 */ /* 0x060fe20000010000 */
[----:B------:R-:W-:-:S06]  /*2520*/  F2FP.BF16.F32.PACK_AB R165, R51, R50 ;  /* 0x0000003233a5723e */ /* 0x000fcc00000010ff */
[----:B------:R-:W5:Y:S01]  /*2530*/  MUFU.EX2 R61, R61 ;  /* 0x0000003d003d7308 */ /* 0x000f620000000800 */
[----:B---3--:R-:W-:-:S07]  /*2540*/  FADD.FTZ R4, R54, R5 ;  /* 0x0000000536047221 */ /* 0x008fce0000010000 */
[----:B------:R-:W3:Y:S01]  /*2550*/  MUFU.EX2 R58, R58 ;  /* 0x0000003a003a7308 */ /* 0x000ee20000000800 */
[C---:B----4-:R-:W-:Y:S01]  /*2560*/  FADD.FTZ R5, R55.reuse, R4 ;  /* 0x0000000437057221 */ /* 0x050fe20000010000 */
[----:B------:R-:W-:-:S06]  /*2570*/  F2FP.BF16.F32.PACK_AB R167, R55, R54 ;  /* 0x0000003637a7723e */ /* 0x000fcc00000010ff */
[----:B------:R-:W4:Y:S01]  /*2580*/  MUFU.EX2 R64, R64 ;  /* 0x0000004000407308 */ /* 0x000f220000000800 */
[C---:B-----5:R-:W-:Y:S01]  /*2590*/  FADD.FTZ R11, R61.reuse, R10 ;  /* 0x0000000a3d0b7221 */ /* 0x060fe20000010000 */
[----:B------:R-:W-:-:S06]  /*25a0*/  F2FP.BF16.F32.PACK_AB R170, R61, R60 ;  /* 0x0000003c3daa723e */ /* 0x000fcc00000010ff */
[----:B------:R-:W5:Y:S01]  /*25b0*/  MUFU.EX2 R59, R59 ;  /* 0x0000003b003b7308 */ /* 0x000f620000000800 */
[----:B---3--:R-:W-:-:S07]  /*25c0*/  FADD.FTZ R4, R58, R5 ;  /* 0x000000053a047221 */ /* 0x008fce0000010000 */
[----:B------:R-:W3:Y:S01]  /*25d0*/  MUFU.EX2 R65, R65 ;  /* 0x0000004100417308 */ /* 0x000ee20000000800 */
[----:B----4-:R-:W-:-:S07]  /*25e0*/  FADD.FTZ R10, R64, R11 ;  /* 0x0000000b400a7221 */ /* 0x010fce0000010000 */
[----:B------:R-:W4:Y:S01]  /*25f0*/  MUFU.EX2 R62, R62 ;  /* 0x0000003e003e7308 */ /* 0x000f220000000800 */
[C---:B-----5:R-:W-:Y:S01]  /*2600*/  FADD.FTZ R5, R59.reuse, R4 ;  /* 0x000000043b057221 */ /* 0x060fe20000010000 */
[----:B------:R-:W-:-:S06]  /*2610*/  F2FP.BF16.F32.PACK_AB R169, R59, R58 ;  /* 0x0000003a3ba9723e */ /* 0x000fcc00000010ff */
        /* <DEDUP_REMOVED lines=9> */
[----:B------:R-:W-:-:S06]  /*26b0*/  F2FP.BF16.F32.PACK_AB R171, R63, R62 ;  /* 0x0000003e3fab723e */ /* 0x000fcc00000010ff */
[----:B------:R-:W3:Y:S01]  /*26c0*/  MUFU.EX2 R67, R67 ;  /* 0x0000004300437308 */ /* 0x000ee20000000800 */
[----:B----4-:R-:W-:-:S07]  /*26d0*/  FADD.FTZ R4, R66, R11 ;  /* 0x0000000b42047221 */ /* 0x010fce0000010000 */
[----:B------:R-:W4:Y:S01]  /*26e0*/  MUFU.EX2 R70, R70 ;  /* 0x0000004600467308 */ /* 0x000f220000000800 */
[C---:B-----5:R-:W-:Y:S01]  /*26f0*/  FADD.FTZ R5, R9.reuse, R10 ;  /* 0x0000000a09057221 */ /* 0x060fe20000010000 */
[----:B------:R-:W-:-:S06]  /*2700*/  F2FP.BF16.F32.PACK_AB R174, R9, R68 ;  /* 0x0000004409ae723e */ /* 0x000fcc00000010ff */
[----:B------:R-:W5:Y:S01]  /*2710*/  MUFU.EX2 R71, R71 ;  /* 0x0000004700477308 */ /* 0x000f620000000800 */
[C---:B---3--:R-:W-:Y:S01]  /*2720*/  FADD.FTZ R9, R67.reuse, R4 ;  /* 0x0000000443097221 */ /* 0x048fe20000010000 */
[----:B------:R-:W-:-:S03]  /*2730*/  F2FP.BF16.F32.PACK_AB R173, R67, R66 ;  /* 0x0000004243ad723e */ /* 0x000fc600000010ff */
[----:B----4-:R-:W-:-:S04]  /*2740*/  FADD.FTZ R4, R70, R9 ;  /* 0x0000000946047221 */ /* 0x010fc80000010000 */
[C---:B-----5:R-:W-:Y:S01]  /*2750*/  FADD.FTZ R4, R71.reuse, R4 ;  /* 0x0000000447047221 */ /* 0x060fe20000010000 */
[----:B------:R-:W-:Y:S01]  /*2760*/  F2FP.BF16.F32.PACK_AB R175, R71, R70 ;  /* 0x0000004647af723e */ /* 0x000fe200000010ff */
[----:B--2---:R-:W-:Y:S06]  /*2770*/  @!P0 BRA `(.L_x_7231) ;  /* 0x0000000000048947 */ /* 0x004fec0003800000 */
[----:B------:R-:W-:Y:S01]  /*2780*/  BPT.TRAP 0x1 ;  /* 0x000000040000795c */ /* 0x000fe20000300000 */
.L_x_7231:
[----:B------:R2:W3:Y:S01]  /*2790*/  SYNCS.PHASECHK.TRANS64.TRYWAIT P2, [UR21+0x22850], R7 ;  /* 0x02285007ff0075a7 */ /* 0x0004e20008040155 */
[----:B------:R-:W-:Y:S05]  /*27a0*/  @!P0 BRA `(.L_x_7232) ;  /* 0x0000000000048947 */ /* 0x000fea0003800000 */
[----:B------:R-:W-:Y:S01]  /*27b0*/  BPT.TRAP 0x1 ;  /* 0x000000040000795c */ /* 0x000fe20000300000 */
.L_x_7232:
[----:B---3--:R-:W-:Y:S05]  /*27c0*/  @P2 BRA `(.L_x_7233) ;  /* 0x0000000000082947 */ /* 0x008fea0003800000 */
[----:B------:R-:W3:Y:S02]  /*27d0*/  SYNCS.PHASECHK.TRANS64.TRYWAIT P2, [UR21+0x22850], R7 ;  /* 0x02285007ff0075a7 */ /* 0x000ee40008040155 */
[----:B---3--:R-:W-:Y:S05]  /*27e0*/  @!P2 BRA `(.L_x_7234) ;  /* 0x0000006400eca947 */ /* 0x008fea0003800000 */
.L_x_7233:
[----:B------:R4:W-:Y:S01]  /*27f0*/  BAR.SYNC.DEFER_BLOCKING R6, 0x100 ;  /* 0x000400060000751d */ /* 0x0009e20000010000 */
[----:B------:R-:W-:Y:S01]  /*2800*/  UIADD3 UR6, UR46, 0x400, URZ ;  /* 0x000004002e067890 */ /* 0x000fe2000fffe03f */
[----:B---3--:R-:W-:Y:S01]  /*2810*/  @!P1 VIADD R8, R8, 0x22860 ;  /* 0x0002286008089836 */ /* 0x008fe20000000000 */
[----:B------:R-:W-:Y:S02]  /*2820*/  UISETP.GE.AND UP0, UPT, UR50, 0x61, UPT ;  /* 0x000000613200788c */ /* 0x000fe4000bf06270 */
[----:B------:R-:W-:Y:S01]  /*2830*/  USHF.R.U32.HI UR6, URZ, 0x4, UR6 ;  /* 0x000000043f067899 */ /* 0x000fe20008011606 */
[----:B------:R-:W-:Y:S01]  /*2840*/  UMOV UR7, 0x40000040 ;  /* 0x4000004000077882 */ /* 0x000fe20000000000 */
[----:B------:R-:W-:Y:S02]  /*2850*/  @!P1 PRMT R8, RZ, 0x654, R8 ;  /* 0x00000654ff089816 */ /* 0x000fe40000000008 */
[----:B------:R-:W-:Y:S01]  /*2860*/  ULOP3.LUT UR6, UR6, 0x3fff, URZ, 0xc0, !UPT ;  /* 0x00003fff06067892 */ /* 0x000fe2000f8ec03f */
[----:B------:R-:W-:-:S03]  /*2870*/  PLOP3.LUT P2, PT, PT, PT, UP0, 0x80, 0x0 ;  /* 0x000000000000781c */ /* 0x000fc60003f4f008 */
[----:B------:R-:W-:-:S04]  /*2880*/  ULOP3.LUT UR21, UR6, 0x3000000, URZ, 0xfc, !UPT ;  /* 0x0300000006157892 */ /* 0x000fc8000f8efc3f */
[----:B------:R-:W-:Y:S01]  /*2890*/  UIMAD UR11, UR39, 0xc00, UR21 ;  /* 0x00000c00270b78a4 */ /* 0x000fe2000f8e0215 */
[----:B------:R-:W-:-:S06]  /*28a0*/  WARPGROUP.ARRIVE ;  /* 0x00000000000079c5 */ /* 0x000fcc0000000000 */
[----:B------:R-:W-:Y:S02]  /*28b0*/  UMOV UR6, UR11 ;  /* 0x0000000b00067c82 */ /* 0x000fe40008000000 */
        /* <DEDUP_REMOVED lines=32> */
[----:B------:R4:W-:Y:S01]  /*2ac0*/  @!P1 SYNCS.ARRIVE.TRANS64.RED.A1T0 RZ, [R8+URZ], RZ ;  /* 0x000000ff08ff99a7 */ /* 0x0009e2000810043f */
[----:B------:R-:W-:Y:S05]  /*2ad0*/  @!P2 BRA `(.L_x_7235) ;  /* 0x0000001c004ca947 */ /* 0x000fea0003800000 */
[----:B------:R-:W-:Y:S01]  /*2ae0*/  IMAD.MOV.U32 R20, RZ, RZ, R3 ;  /* 0x000000ffff147224 */ /* 0x000fe200078e0003 */
[----:B------:R-:W-:Y:S01]  /*2af0*/  UIADD3 UR47, UR47, -0x2, URZ ;  /* 0xfffffffe2f2f7890 */ /* 0x000fe2000fffe03f */
[----:B-12---:R-:W-:Y:S01]  /*2b00*/  IMAD.MOV.U32 R7, RZ, RZ, R0 ;  /* 0x000000ffff077224 */ /* 0x006fe200078e0000 */
[----:B------:R-:W-:-:S10]  /*2b10*/  ULDC UR22, c[0x0][0x988] ;  /* 0x0002620000167ab9 */ /* 0x000fd40000000800 */
.L_x_7244:
[----:B------:R-:W-:Y:S01]  /*2b20*/  UIADD3 UR39, UR39, 0x1, URZ ;  /* 0x0000000127277890 */ /* 0x000fe2000fffe03f */
[----:B------:R-:W-:Y:S01]  /*2b30*/  IMAD.U32 R0, RZ, RZ, UR47 ;  /* 0x0000002fff007e24 */ /* 0x000fe2000f8e00ff */
[----:B------:R-:W-:Y:S02]  /*2b40*/  UIADD3 UR47, UR47, -0x1, URZ ;  /* 0xffffffff2f2f7890 */ /* 0x000fe4000fffe03f */
[----:B------:R-:W-:Y:S02]  /*2b50*/  UISETP.NE.AND UP0, UPT, UR39, 0x2, UPT ;  /* 0x000000022700788c */ /* 0x000fe4000bf05270 */
[----:B------:R-:W-:Y:S02]  /*2b60*/  ISETP.GT.AND P2, PT, R0, RZ, PT ;  /* 0x000000ff0000720c */ /* 0x000fe40003f44270 */
[----:B------:R-:W-:Y:S02]  /*2b70*/  USEL UR6, URZ, 0x1, UP0 ;  /* 0x000000013f067887 */ /* 0x000fe40008000000 */
[----:B------:R-:W-:-:S02]  /*2b80*/  USEL UR39, UR39, URZ, UP0 ;  /* 0x0000003f27277287 */ /* 0x000fc40008000000 */
[----:B------:R-:W-:Y:S01]  /*2b90*/  ULOP3.LUT UR42, UR42, UR6, URZ, 0x3c, !UPT ;  /* 0x000000062a2a7292 */ /* 0x000fe2000f8e3c3f */
[----:B---3--:R-:W-:Y:S11]  /*2ba0*/  @!P0 BRA `(.L_x_7236) ;  /* 0x0000000000048947 */ /* 0x008ff60003800000 */
[----:B------:R-:W-:Y:S01]  /*2bb0*/  BPT.TRAP 0x1 ;  /* 0x000000040000795c */ /* 0x000fe20000300000 */
.L_x_7236:
[----:B------:R-:W-:Y:S01]  /*2bc0*/  MOV R0, UR42 ;  /* 0x0000002a00007c02 */ /* 0x000fe20008000f00 */
[----:B------:R-:W-:-:S03]  /*2bd0*/  ULEA UR23, UR39, UR46, 0x3 ;  /* 0x0000002e27177291 */ /* 0x000fc6000f8e183f */
[----:B------:R-:W-:-:S04]  /*2be0*/  SHF.L.U32 R0, R0, 0x1f, RZ ;  /* 0x0000001f00007819 */ /* 0x000fc800000006ff */
[----:B------:R-:W-:-:S13]  /*2bf0*/  R2UR UR24, R0 ;  /* 0x00000000001872ca */ /* 0x000fda00000e0000 */
[----:B------:R-:W-:-:S04]  /*2c00*/  IMAD.U32 R0, RZ, RZ, UR24 ;  /* 0x00000018ff007e24 */ /* 0x000fc8000f8e00ff */
[----:B------:R1:W2:Y:S01]  /*2c10*/  SYNCS.PHASECHK.TRANS64.TRYWAIT P3, [UR23+0x22830], R0 ;  /* 0x02283000ff0075a7 */ /* 0x0002a20008060157 */
[----:B------:R-:W-:Y:S05]  /*2c20*/  @!P0 BRA `(.L_x_7237) ;  /* 0x0000000000048947 */ /* 0x000fea0003800000 */
[----:B------:R-:W-:Y:S01]  /*2c30*/  BPT.TRAP 0x1 ;  /* 0x000000040000795c */ /* 0x000fe20000300000 */
.L_x_7237:
[----:B--2---:R-:W-:Y:S05]  /*2c40*/  @P3 BRA `(.L_x_7238) ;  /* 0x00000000000c3947 */ /* 0x004fea0003800000 */
[----:B-1----:R-:W-:-:S04]  /*2c50*/  IMAD.U32 R0, RZ, RZ, UR24 ;  /* 0x00000018ff007e24 */ /* 0x002fc8000f8e00ff */
[----:B------:R-:W1:Y:S02]  /*2c60*/  SYNCS.PHASECHK.TRANS64.TRYWAIT P3, [UR23+0x22830], R0 ;  /* 0x02283000ff0075a7 */ /* 0x000e640008060157 */
[----:B-1----:R-:W-:Y:S05]  /*2c70*/  @!P3 BRA `(.L_x_7239) ;  /* 0x0000006000dcb947 */ /* 0x002fea0003800000 */
.L_x_7238:
[----:B------:R-:W-:Y:S01]  /*2c80*/  UIMAD UR18, UR39, 0x300, UR20 ;  /* 0x00000300271278a4 */ /* 0x000fe2000f8e0214 */
[----:B------:R-:W-:Y:S01]  /*2c90*/  WARPGROUP.ARRIVE ;  /* 0x00000000000079c5 */ /* 0x000fe20000000000 */
[----:B------:R-:W-:Y:S01]  /*2ca0*/  UMOV UR19, 0x40000040 ;  /* 0x4000004000137882 */ /* 0x000fe20000000000 */
[----:B------:R-:W-:Y:S01]  /*2cb0*/  UMOV UR7, 0x40000040 ;  /* 0x4000004000077882 */ /* 0x000fe20000000000 */
[----:B------:R-:W-:Y:S02]  /*2cc0*/  UIADD3 UR6, UR18, 0x2, URZ ;  /* 0x0000000212067890 */ /* 0x000fe4000fffe03f */
[----:B------:R-:W-:Y:S01]  /*2cd0*/  UIADD3 UR10, UR18, 0x4, URZ ;  /* 0x00000004120a7890 */ /* 0x000fe2000fffe03f */
[----:B------:R-:W-:Y:S02]  /*2ce0*/  UMOV UR11, 0x40000040 ;  /* 0x40000040000b7882 */ /* 0x000fe40000000000 */
[----:B------:R-:W-:Y:S01]  /*2cf0*/  HGMMA.64x96x16.F32.BF16 R152, gdesc[UR16], RZ, !UPT, gsb0 ;  /* 0x01600000109879f0 */ /* 0x000fe2000c0018ff */
[----:B------:R-:W-:Y:S01]  /*2d00*/  UIADD3 UR14, UR18, 0x6, URZ ;  /* 0x00000006120e7890 */ /* 0x000fe2000fffe03f */
[----:B------:R-:W-:Y:S01]  /*2d10*/  UMOV UR15, 0x40000040 ;  /* 0x40000040000f7882 */ /* 0x000fe20000000000 */
[----:B------:R-:W-:-:S02]  /*2d20*/  WARPGROUP.DEPBAR.LE gsb0, 0x0 ;  /* 0x00008000000079c5 */ /* 0x000fc40000010000 */
[----:B------:R-:W-:-:S06]  /*2d30*/  WARPGROUP.ARRIVE ;  /* 0x00000000000079c5 */ /* 0x000fcc0000000000 */
[----:B------:R-:W-:Y:S03]  /*2d40*/  HGMMA.64x96x16.F32.BF16 R152, gdesc[UR4], R152, gsb0 ;  /* 0x01600000049879f0 */ /* 0x000fe60008001898 */
[----:B------:R-:W-:Y:S02]  /*2d50*/  WARPGROUP.DEPBAR.LE gsb0, 0x0 ;  /* 0x00008000000079c5 */ /* 0x000fe40000010000 */
[----:B------:R-:W-:-:S06]  /*2d60*/  WARPGROUP.ARRIVE ;  /* 0x00000000000079c5 */ /* 0x000fcc0000000000 */
[----:B------:R-:W-:Y:S01]  /*2d70*/  HGMMA.64x96x16.F32.BF16 R152, gdesc[UR8], R152, gsb0 ;  /* 0x01600000089879f0 */ /* 0x000fe20008001898 */
[----:B------:R-:W-:Y:S02]  /*2d80*/  UMOV UR10, UR22 ;  /* 0x00000016000a7c82 */ /* 0x000fe40008000000 */
[----:B------:R-:W-:Y:S02]  /*2d90*/  WARPGROUP.DEPBAR.LE gsb0, 0x0 ;  /* 0x00008000000079c5 */ /* 0x000fe40000010000 */
[----:B------:R-:W-:-:S06]  /*2da0*/  WARPGROUP.ARRIVE ;  /* 0x00000000000079c5 */ /* 0x000fcc0000000000 */
[----:B------:R-:W-:Y:S03]  /*2db0*/  HGMMA.64x96x16.F32.BF16 R152, gdesc[UR12], R152, gsb0 ;  /* 0x016000000c9879f0 */ /* 0x000fe60008001898 */
[----:B------:R-:W-:Y:S02]  /*2dc0*/  WARPGROUP.DEPBAR.LE gsb0, 0x0 ;  /* 0x00008000000079c5 */ /* 0x000fe40000010000 */
[----:B-1----:R-:W-:Y:S02]  /*2dd0*/  FMNMX.FTZ R0, R152, R7, !PT ;  /* 0x0000000798007209 */ /* 0x002fe40007810000 */
[----:B----4-:R-:W-:Y:S02]  /*2de0*/  FMNMX.FTZ R8, R154, R20, !PT ;  /* 0x000000149a087209 */ /* 0x010fe40007810000 */
        /* <DEDUP_REMOVED lines=66> */
[----:B------:R-:W-:Y:S01]  /*3210*/  FFMA.FTZ R197, R197, UR10, -R12 ;  /* 0x0000000ac5c57c23 */ /* 0x000fe2000801080c */
[----:B------:R-:W-:Y:S01]  /*3220*/  FMNMX.FTZ R3, R187, R14, !PT ;  /* 0x0000000ebb037209 */ /* 0x000fe20007810000 */
[----:B------:R-:W-:-:S02]  /*3230*/  FMUL.FTZ R6, R6, UR10 ;  /* 0x0000000a06067c20 */ /* 0x000fc40008410000 */
[----:B------:R-:W-:Y:S01]  /*3240*/  MUFU.EX2 R7, R7 ;  /* 0x0000000700077308 */ /* 0x000fe20000000800 */
[----:B------:R-:W-:Y:S01]  /*3250*/  FMNMX.FTZ R14, R190, R3, !PT ;  /* 0x00000003be0e7209 */ /* 0x000fe20007810000 */
[----:B-1----:R-:W-:-:S03]  /*3260*/  FFMA.FTZ R161, R184, UR10, -R12 ;  /* 0x0000000ab8a17c23 */ /* 0x002fc6000801080c */
[----:B------:R-:W-:-:S03]  /*3270*/  FMNMX.FTZ R3, R191, R14, !PT ;  /* 0x0000000ebf037209 */ /* 0x000fc60007810000 */
[----:B------:R-:W1:Y:S01]  /*3280*/  MUFU.EX2 R6, R6 ;  /* 0x0000000600067308 */ /* 0x000e620000000800 */
[----:B------:R-:W-:-:S04]  /*3290*/  FMNMX.FTZ R14, R194, R3, !PT ;  /* 0x00000003c20e7209 */ /* 0x000fc80007810000 */
[----:B------:R-:W-:-:S03]  /*32a0*/  FMNMX.FTZ R3, R195, R14, !PT ;  /* 0x0000000ec3037209 */ /* 0x000fc60007810000 */
[----:B------:R-:W-:Y:S01]  /*32b0*/  MUFU.EX2 R14, R157 ;  /* 0x0000009d000e7308 */ /* 0x000fe20000000800 */
[----:B------:R-:W-:-:S04]  /*32c0*/  FMNMX.FTZ R164, R198, R3, !PT ;  /* 0x00000003c6a47209 */ /* 0x000fc80007810000 */
[----:B------:R-:W-:Y:S01]  /*32d0*/  FMNMX.FTZ R3, R199, R164, !PT ;  /* 0x000000a4c7037209 */ /* 0x000fe20007810000 */
[--C-:B------:R-:W-:Y:S01]  /*32e0*/  FFMA.FTZ R164, R176, UR10, -R12.reuse ;  /* 0x0000000ab0a47c23 */ /* 0x100fe2000801080c */
[--C-:B------:R-:W-:Y:S01]  /*32f0*/  FFMA.FTZ R176, R189, UR10, -R12.reuse ;  /* 0x0000000abdb07c23 */ /* 0x100fe2000801080c */
[----:B------:R2:W-:Y:S01]  /*3300*/  MUFU.EX2 R157, R180 ;  /* 0x000000b4009d7308 */ /* 0x0005e20000000800 */
[----:B-1----:R-:W-:Y:S01]  /*3310*/  FFMA.FTZ R5, R6, R5, R7 ;  /* 0x0000000506057223 */ /* 0x002fe20000010007 */
[----:B------:R-:W1:Y:S01]  /*3320*/  SHFL.BFLY PT, R172, R3, 0x2, 0x1f ;  /* 0x0c401f0003ac7f89 */ /* 0x000e6200000e0000 */
[-C--:B------:R-:W-:Y:S01]  /*3330*/  FMUL.FTZ R24, R24, R6.reuse ;  /* 0x0000000618187220 */ /* 0x080fe20000410000 */
[-C--:B------:R-:W-:Y:S01]  /*3340*/  FMUL.FTZ R25, R25, R6.reuse ;  /* 0x0000000619197220 */ /* 0x080fe20000410000 */
[-C--:B------:R-:W-:Y:S01]  /*3350*/  FMUL.FTZ R28, R28, R6.reuse ;  /* 0x000000061c1c7220 */ /* 0x080fe20000410000 */
[-C--:B------:R-:W-:Y:S01]  /*3360*/  FMUL.FTZ R29, R29, R6.reuse ;  /* 0x000000061d1d7220 */ /* 0x080fe20000410000 */
[-C--:B------:R-:W-:Y:S01]  /*3370*/  FMUL.FTZ R32, R32, R6.reuse ;  /* 0x0000000620207220 */ /* 0x080fe20000410000 */
[----:B------:R-:W3:Y:S01]  /*3380*/  MUFU.EX2 R152, R152 ;  /* 0x0000009800987308 */ /* 0x000ee20000000800 */
[--C-:B--2---:R-:W-:Y:S01]  /*3390*/  FFMA.FTZ R180, R193, UR10, -R12.reuse ;  /* 0x0000000ac1b47c23 */ /* 0x104fe2000801080c */
        /* <DEDUP_REMOVED lines=15> */
[C---:B---3--:R-:W-:Y:S01]  /*3490*/  FADD.FTZ R5, R152.reuse, R5 ;  /* 0x0000000598057221 */ /* 0x048fe20000010000 */
[----:B-1----:R-:W-:Y:S01]  /*34a0*/  FMNMX.FTZ R173, R3, R172, !PT ;  /* 0x000000ac03ad7209 */ /* 0x002fe20007810000 */
[----:B------:R-:W-:Y:S01]  /*34b0*/  FFMA.FTZ R172, R185, UR10, -R12 ;  /* 0x0000000ab9ac7c23 */ /* 0x000fe2000801080c */
[----:B------:R-:W-:Y:S01]  /*34c0*/  F2FP.BF16.F32.PACK_AB R152, R152, R7 ;  /* 0x000000079898723e */ /* 0x000fe200000010ff */
        /* <DEDUP_REMOVED lines=31> */
[C---:B------:R-:W-:Y:S01]  /*36c0*/  FMUL.FTZ R185, R3.reuse, UR10 ;  /* 0x0000000a03b97c20 */ /* 0x040fe20008410000 */
[----:B------:R-:W-:Y:S01]  /*36d0*/  FADD.FTZ R12, -R3, R20 ;  /* 0x00000014030c7221 */ /* 0x000fe20000010100 */
[-C--:B------:R-:W-:Y:S01]  /*36e0*/  FMUL.FTZ R109, R109, R6.reuse ;  /* 0x000000066d6d7220 */ /* 0x080fe20000410000 */
[----:B------:R-:W-:Y:S01]  /*36f0*/  FMUL.FTZ R112, R112, R6 ;  /* 0x0000000670707220 */ /* 0x000fe20000410000 */
[--C-:B------:R-:W-:Y:S01]  /*3700*/  FFMA.FTZ R184, R154, UR10, -R185.reuse ;  /* 0x0000000a9ab87c23 */ /* 0x100fe200080108b9 */
[----:B------:R-:W-:Y:S01]  /*3710*/  FMUL.FTZ R12, R12, UR10 ;  /* 0x0000000a0c0c7c20 */ /* 0x000fe20008410000 */
[--C-:B------:R-:W-:Y:S01]  /*3720*/  FFMA.FTZ R155, R155, UR10, -R185.reuse ;  /* 0x0000000a9b9b7c23 */ /* 0x100fe200080108b9 */
        /* <DEDUP_REMOVED lines=9> */
[----:B------:R-:W-:Y:S01]  /*37c0*/  IMAD.U32 R183, RZ, RZ, UR23 ;  /* 0x00000017ffb77e24 */ /* 0x000fe2000f8e00ff */
[----:B------:R-:W2:Y:S01]  /*37d0*/  MUFU.EX2 R184, R184 ;  /* 0x000000b800b87308 */ /* 0x000ea20000000800 */
[--C-:B------:R-:W-:Y:S01]  /*37e0*/  FFMA.FTZ R192, R163, UR10, -R185.reuse ;  /* 0x0000000aa3c07c23 */ /* 0x100fe200080108b9 */
[--C-:B------:R-:W-:Y:S01]  /*37f0*/  FFMA.FTZ R163, R166, UR10, -R185.reuse ;  /* 0x0000000aa6a37c23 */ /* 0x100fe200080108b9 */
[----:B------:R-:W-:Y:S01]  /*3800*/  @!P1 VIADD R154, R183, 0x22840 ;  /* 0x00022840b79a9836 */ /* 0x000fe20000000000 */
[----:B-1----:R-:W-:Y:S01]  /*3810*/  IADD3 R12, -R18, 0xb, RZ ;  /* 0x0000000b120c7810 */ /* 0x002fe20007ffe1ff */
[--C-:B------:R-:W-:Y:S01]  /*3820*/  FFMA.FTZ R202, R171, UR10, -R185.reuse ;  /* 0x0000000aabca7c23 */ /* 0x100fe200080108b9 */
[--C-:B------:R-:W-:Y:S01]  /*3830*/  FFMA.FTZ R171, R174, UR10, -R185.reuse ;  /* 0x0000000aaeab7c23 */ /* 0x100fe200080108b9 */
[--C-:B------:R-:W-:Y:S01]  /*3840*/  FFMA.FTZ R186, R186, UR10, -R185.reuse ;  /* 0x0000000ababa7c23 */ /* 0x100fe200080108b9 */
[----:B------:R-:W1:Y:S01]  /*3850*/  MUFU.EX2 R155, R155 ;  /* 0x0000009b009b7308 */ /* 0x000e620000000800 */
[----:B------:R-:W-:Y:S01]  /*3860*/  @!P1 PRMT R154, RZ, 0x654, R154 ;  /* 0x00000654ff9a9816 */ /* 0x000fe2000000009a */
[----:B------:R3:W-:Y:S06]  /*3870*/  BAR.ARV R12, 0x100 ;  /* 0x0004000c0000751d */ /* 0x0007ec0000002000 */
[----:B------:R-:W4:Y:S01]  /*3880*/  MUFU.EX2 R181, R181 ;  /* 0x000000b500b57308 */ /* 0x000f220000000800 */
[----:B--2---:R-:W-:Y:S01]  /*3890*/  FFMA.FTZ R4, R177, R4, R184 ;  /* 0x00000004b1047223 */ /* 0x004fe200000100b8 */
[----:B------:R2:W-:Y:S01]  /*38a0*/  @!P1 SYNCS.ARRIVE.TRANS64.RED.A1T0 RZ, [R154+URZ], RZ ;  /* 0x000000ff9aff99a7 */ /* 0x0005e2000810043f */
[--C-:B------:R-:W-:Y:S01]  /*38b0*/  FFMA.FTZ R187, R187, UR10, -R185.reuse ;  /* 0x0000000abbbb7c23 */ /* 0x100fe200080108b9 */
[--C-:B------:R-:W-:Y:S01]  /*38c0*/  FFMA.FTZ R189, R190, UR10, -R185.reuse ;  /* 0x0000000abebd7c23 */ /* 0x100fe200080108b9 */
[--C-:B------:R-:W-:Y:S01]  /*38d0*/  FFMA.FTZ R190, R191, UR10, -R185.reuse ;  /* 0x0000000abfbe7c23 */ /* 0x100fe200080108b9 */
[--C-:B------:R-:W-:Y:S01]  /*38e0*/  FFMA.FTZ R194, R194, UR10, -R185.reuse ;  /* 0x0000000ac2c27c23 */ /* 0x100fe200080108b9 */
[----:B------:R-:W-:Y:S01]  /*38f0*/  FFMA.FTZ R195, R195, UR10, -R185 ;  /* 0x0000000ac3c37c23 */ /* 0x000fe200080108b9 */
[----:B------:R-:W5:Y:S01]  /*3900*/  MUFU.EX2 R188, R188 ;  /* 0x000000bc00bc7308 */ /* 0x000f620000000800 */
[----:B-1----:R-:W-:Y:S01]  /*3910*/  FADD.FTZ R4, R155, R4 ;  /* 0x000000049b047221 */ /* 0x002fe20000010000 */
[----:B--2---:R-:W-:Y:S01]  /*3920*/  FADD.FTZ R154, R8, R5 ;  /* 0x00000005089a7221 */ /* 0x004fe20000010000 */
[--C-:B------:R-:W-:Y:S01]  /*3930*/  FFMA.FTZ R198, R198, UR10, -R185.reuse ;  /* 0x0000000ac6c67c23 */ /* 0x100fe200080108b9 */
[----:B------:R-:W-:Y:S01]  /*3940*/  FFMA.FTZ R199, R199, UR10, -R185 ;  /* 0x0000000ac7c77c23 */ /* 0x000fe200080108b9 */
[-C--:B------:R-:W-:Y:S01]  /*3950*/  FMUL.FTZ R113, R113, R6.reuse ;  /* 0x0000000671717220 */ /* 0x080fe20000410000 */
[----:B------:R-:W-:Y:S01]  /*3960*/  FADD.FTZ R5, R9, R154 ;  /* 0x0000009a09057221 */ /* 0x000fe20000010000 */
[-C--:B------:R-:W-:Y:S01]  /*3970*/  FMUL.FTZ R116, R116, R6.reuse ;  /* 0x0000000674747220 */ /* 0x080fe20000410000 */
[----:B------:R-:W1:Y:S01]  /*3980*/  MUFU.EX2 R159, R159 ;  /* 0x0000009f009f7308 */ /* 0x000e620000000800 */
[----:B----4-:R-:W-:Y:S01]  /*3990*/  FADD.FTZ R7, R181, R4 ;  /* 0x00000004b5077221 */ /* 0x010fe20000010000 */
[----:B------:R-:W-:Y:S01]  /*39a0*/  FADD.FTZ R154, R156, R5 ;  /* 0x000000059c9a7221 */ /* 0x000fe20000010000 */
[-C--:B------:R-:W-:Y:S01]  /*39b0*/  FMUL.FTZ R117, R117, R6.reuse ;  /* 0x0000000675757220 */ /* 0x080fe20000410000 */
[-C--:B------:R-:W-:Y:S01]  /*39c0*/  FMUL.FTZ R120, R120, R6.reuse ;  /* 0x0000000678787220 */ /* 0x080fe20000410000 */
[-C--:B------:R-:W-:Y:S01]  /*39d0*/  FMUL.FTZ R121, R121, R6.reuse ;  /* 0x0000000679797220 */ /* 0x080fe20000410000 */
[----:B------:R-:W-:Y:S01]  /*39e0*/  FADD.FTZ R5, R11, R154 ;  /* 0x0000009a0b057221 */ /* 0x000fe20000010000 */
[-C--:B------:R-:W-:Y:S01]  /*39f0*/  FMUL.FTZ R124, R124, R6.reuse ;  /* 0x000000067c7c7220 */ /* 0x080fe20000410000 */
[----:B------:R-:W2:Y:S01]  /*3a00*/  MUFU.EX2 R192, R192 ;  /* 0x000000c000c07308 */ /* 0x000ea20000000800 */
[----:B-----5:R-:W-:Y:S01]  /*3a10*/  FADD.FTZ R4, R188, R7 ;  /* 0x00000007bc047221 */ /* 0x020fe20000010000 */
[----:B------:R-:W-:Y:S01]  /*3a20*/  FADD.FTZ R154, R10, R5 ;  /* 0x000000050a9a7221 */ /* 0x000fe20000010000 */
[-C--:B------:R-:W-:Y:S01]  /*3a30*/  FMUL.FTZ R125, R125, R6.reuse ;  /* 0x000000067d7d7220 */ /* 0x080fe20000410000 */
[-C--:B------:R-:W-:Y:S01]  /*3a40*/  FMUL.FTZ R128, R128, R6.reuse ;  /* 0x0000000680807220 */ /* 0x080fe20000410000 */
[-C--:B------:R-:W-:Y:S01]  /*3a50*/  FMUL.FTZ R129, R129, R6.reuse ;  /* 0x0000000681817220 */ /* 0x080fe20000410000 */
[----:B------:R-:W-:Y:S01]  /*3a60*/  FADD.FTZ R5, R13, R154 ;  /* 0x0000009a0d057221 */ /* 0x000fe20000010000 */
[-C--:B------:R-:W-:Y:S01]  /*3a70*/  FMUL.FTZ R132, R132, R6.reuse ;  /* 0x0000000684847220 */ /* 0x080fe20000410000 */
[----:B------:R4:W-:Y:S01]  /*3a80*/  MUFU.EX2 R173, R196 ;  /* 0x000000c400ad7308 */ /* 0x0009e20000000800 */
[----:B-1----:R-:W-:Y:S01]  /*3a90*/  FADD.FTZ R7, R159, R4 ;  /* 0x000000049f077221 */ /* 0x002fe20000010000 */
[----:B------:R-:W-:Y:S01]  /*3aa0*/  FADD.FTZ R154, R160, R5 ;  /* 0x00000005a09a7221 */ /* 0x000fe20000010000 */
[-C--:B------:R-:W-:Y:S01]  /*3ab0*/  FMUL.FTZ R133, R133, R6.reuse ;  /* 0x0000000685857220 */ /* 0x080fe20000410000 */
[-C--:B------:R-:W-:Y:S01]  /*3ac0*/  FMUL.FTZ R136, R136, R6.reuse ;  /* 0x0000000688887220 */ /* 0x080fe20000410000 */
[-C--:B------:R-:W-:Y:S01]  /*3ad0*/  FMUL.FTZ R137, R137, R6.reuse ;  /* 0x0000000689897220 */ /* 0x080fe20000410000 */
[----:B------:R-:W-:Y:S01]  /*3ae0*/  FADD.FTZ R5, R15, R154 ;  /* 0x0000009a0f057221 */ /* 0x000fe20000010000 */
[-C--:B------:R-:W-:Y:S01]  /*3af0*/  FMUL.FTZ R140, R140, R6.reuse ;  /* 0x000000068c8c7220 */ /* 0x080fe20000410000 */
[----:B------:R-:W1:Y:S01]  /*3b00*/  MUFU.EX2 R163, R163 ;  /* 0x000000a300a37308 */ /* 0x000e620000000800 */
[--C-:B----4-:R-:W-:Y:S01]  /*3b10*/  FFMA.FTZ R196, R167, UR10, -R185.reuse ;  /* 0x0000000aa7c47c23 */ /* 0x110fe200080108b9 */
[----:B------:R-:W-:Y:S01]  /*3b20*/  FFMA.FTZ R167, R170, UR10, -R185 ;  /* 0x0000000aaaa77c23 */ /* 0x000fe200080108b9 */
[----:B--2---:R-:W-:Y:S01]  /*3b30*/  FADD.FTZ R4, R192, R7 ;  /* 0x00000007c0047221 */ /* 0x004fe20000010000 */
[----:B------:R-:W-:Y:S01]  /*3b40*/  FADD.FTZ R154, R14, R5 ;  /* 0x000000050e9a7221 */ /* 0x000fe20000010000 */
[-C--:B------:R-:W-:Y:S01]  /*3b50*/  FMUL.FTZ R141, R141, R6.reuse ;  /* 0x000000068d8d7220 */ /* 0x080fe20000410000 */
[-C--:B------:R-:W-:Y:S01]  /*3b60*/  FMUL.FTZ R144, R144, R6.reuse ;  /* 0x0000000690907220 */ /* 0x080fe20000410000 */
[-C--:B------:R-:W-:Y:S01]  /*3b70*/  FMUL.FTZ R145, R145, R6.reuse ;  /* 0x0000000691917220 */ /* 0x080fe20000410000 */
[----:B------:R-:W2:Y:S01]  /*3b80*/  MUFU.EX2 R196, R196 ;  /* 0x000000c400c47308 */ /* 0x000ea20000000800 */
[----:B------:R-:W-:Y:S01]  /*3b90*/  FADD.FTZ R5, R21, R154 ;  /* 0x0000009a15057221 */ /* 0x000fe20000010000 */
[-C--:B------:R-:W-:Y:S01]  /*3ba0*/  FMUL.FTZ R148, R148, R6.reuse ;  /* 0x0000000694947220 */ /* 0x080fe20000410000 */
[----:B------:R-:W-:Y:S01]  /*3bb0*/  FMUL.FTZ R149, R149, R6 ;  /* 0x0000000695957220 */ /* 0x000fe20000410000 */
[----:B------:R-:W-:Y:S01]  /*3bc0*/  F2FP.BF16.F32.PACK_AB R156, R11, R156 ;  /* 0x0000009c0b9c723e */ /* 0x000fe200000010ff */
[-C--:B------:R-:W-:Y:S01]  /*3bd0*/  FMUL.FTZ R26, R26, R177.reuse ;  /* 0x000000b11a1a7220 */ /* 0x080fe20000410000 */
[----:B------:R-:W-:Y:S01]  /*3be0*/  F2FP.BF16.F32.PACK_AB R160, R15, R160 ;  /* 0x000000a00fa0723e */ /* 0x000fe200000010ff */
[-C--:B------:R-:W-:Y:S01]  /*3bf0*/  FMUL.FTZ R27, R27, R177.reuse ;  /* 0x000000b11b1b7220 */ /* 0x080fe20000410000 */
[----:B------:R-:W4:Y:S01]  /*3c00*/  MUFU.EX2 R167, R167 ;  /* 0x000000a700a77308 */ /* 0x000f220000000800 */
[----:B-1----:R-:W-:Y:S01]  /*3c10*/  FADD.FTZ R7, R163, R4 ;  /* 0x00000004a3077221 */ /* 0x002fe20000010000 */
        /* <DEDUP_REMOVED lines=63> */
[C---:B----4-:R-:W-:Y:S01]  /*4010*/  FADD.FTZ R154, R153.reuse, R154 ;  /* 0x0000009a999a7221 */ /* 0x050fe20000010000 */
[----:B------:R-:W-:Y:S01]  /*4020*/  F2FP.BF16.F32.PACK_AB R164, R153, R164 ;  /* 0x000000a499a4723e */ /* 0x000fe200000010ff */
[-C--:B------:R-:W-:Y:S01]  /*4030*/  FMUL.FTZ R123, R123, R177.reuse ;  /* 0x000000b17b7b7220 */ /* 0x080fe20000410000 */
[----:B------:R-:W-:Y:S01]  /*4040*/  F2FP.BF16.F32.PACK_AB R153, R155, R184 ;  /* 0x000000b89b99723e */ /* 0x000fe200000010ff */
[----:B------:R-:W-:Y:S01]  /*4050*/  FADD.FTZ R5, R157, R154 ;  /* 0x0000009a9d057221 */ /* 0x000fe20000010000 */
        /* <DEDUP_REMOVED lines=20> */
[----:B------:R-:W-:-:S02]  /*41a0*/  F2FP.BF16.F32.PACK_AB R166, R168, R157 ;  /* 0x0000009da8a6723e */ /* 0x000fc400000010ff */
[----:B------:R-:W-:Y:S02]  /*41b0*/  F2FP.BF16.F32.PACK_AB R157, R192, R159 ;  /* 0x0000009fc09d723e */ /* 0x000fe400000010ff */
[----:B------:R-:W-:Y:S02]  /*41c0*/  F2FP.BF16.F32.PACK_AB R159, R196, R163 ;  /* 0x000000a3c49f723e */ /* 0x000fe400000010ff */
[----:B------:R-:W4:Y:S01]  /*41d0*/  MUFU.EX2 R186, R186 ;  /* 0x000000ba00ba7308 */ /* 0x000f220000000800 */
[----:B-1----:R-:W-:Y:S01]  /*41e0*/  FADD.FTZ R7, R182, R7 ;  /* 0x00000007b6077221 */ /* 0x002fe20000010000 */
[----:B------:R-:W-:Y:S02]  /*41f0*/  F2FP.BF16.F32.PACK_AB R163, R204, R171 ;  /* 0x000000abcca3723e */ /* 0x000fe400000010ff */
[----:B------:R-:W-:-:S04]  /*4200*/  F2FP.BF16.F32.PACK_AB R155, R188, R181 ;  /* 0x000000b5bc9b723e */ /* 0x000fc800000010ff */
[----:B------:R-:W1:Y:S01]  /*4210*/  MUFU.EX2 R172, R172 ;  /* 0x000000ac00ac7308 */ /* 0x000e620000000800 */
[----:B--2---:R-:W-:-:S07]  /*4220*/  FADD.FTZ R5, R161, R154 ;  /* 0x0000009aa1057221 */ /* 0x004fce0000010000 */
[----:B------:R-:W2:Y:S01]  /*4230*/  MUFU.EX2 R187, R187 ;  /* 0x000000bb00bb7308 */ /* 0x000ea20000000800 */
[----:B----4-:R-:W-:-:S07]  /*4240*/  FADD.FTZ R4, R186, R7 ;  /* 0x00000007ba047221 */ /* 0x010fce0000010000 */
[----:B------:R-:W4:Y:S01]  /*4250*/  MUFU.EX2 R165, R165 ;  /* 0x000000a500a57308 */ /* 0x000f220000000800 */
[C---:B-1----:R-:W-:Y:S01]  /*4260*/  FADD.FTZ R154, R172.reuse, R5 ;  /* 0x00000005ac9a7221 */ /* 0x042fe20000010000 */
[----:B------:R-:W-:Y:S02]  /*4270*/  F2FP.BF16.F32.PACK_AB R168, R172, R161 ;  /* 0x000000a1aca8723e */ /* 0x000fe400000010ff */
[----:B------:R-:W-:Y:S02]  /*4280*/  F2FP.BF16.F32.PACK_AB R161, R202, R167 ;  /* 0x000000a7caa1723e */ /* 0x000fe400000010ff */
[----:B------:R-:W-:Y:S02]  /*4290*/  F2FP.BF16.F32.PACK_AB R167, R182, R179 ;  /* 0x000000b3b6a7723e */ /* 0x000fe400000010ff */
[----:B------:R-:W1:Y:S01]  /*42a0*/  MUFU.EX2 R189, R189 ;  /* 0x000000bd00bd7308 */ /* 0x000e620000000800 */
[----:B--2---:R-:W-:-:S07]  /*42b0*/  FADD.FTZ R4, R187, R4 ;  /* 0x00000004bb047221 */ /* 0x004fce0000010000 */
[----:B------:R-:W2:Y:S01]  /*42c0*/  MUFU.EX2 R176, R176 ;  /* 0x000000b000b07308 */ /* 0x000ea20000000800 */
[----:B----4-:R-:W-:Y:S01]  /*42d0*/  FADD.FTZ R5, R165, R154 ;  /* 0x0000009aa5057221 */ /* 0x010fe20000010000 */
[----:B------:R-:W-:-:S06]  /*42e0*/  F2FP.BF16.F32.PACK_AB R154, R9, R8 ;  /* 0x00000008099a723e */ /* 0x000fcc00000010ff */
[----:B------:R-:W4:Y:S01]  /*42f0*/  MUFU.EX2 R190, R190 ;  /* 0x000000be00be7308 */ /* 0x000f220000000800 */
[----:B-1----:R-:W-:-:S07]  /*4300*/  FADD.FTZ R7, R189, R4 ;  /* 0x00000004bd077221 */ /* 0x002fce0000010000 */
[----:B------:R-:W1:Y:S01]  /*4310*/  MUFU.EX2 R169, R169 ;  /* 0x000000a900a97308 */ /* 0x000e620000000800 */
[C---:B--2---:R-:W-:Y:S01]  /*4320*/  FADD.FTZ R158, R176.reuse, R5 ;  /* 0x00000005b09e7221 */ /* 0x044fe20000010000 */
[----:B------:R-:W-:Y:S02]  /*4330*/  F2FP.BF16.F32.PACK_AB R170, R176, R165 ;  /* 0x000000a5b0aa723e */ /* 0x000fe400000010ff */
[----:B------:R-:W-:-:S04]  /*4340*/  F2FP.BF16.F32.PACK_AB R165, R178, R175 ;  /* 0x000000afb2a5723e */ /* 0x000fc800000010ff */
[----:B------:R-:W2:Y:S01]  /*4350*/  MUFU.EX2 R185, R194 ;  /* 0x000000c200b97308 */ /* 0x000ea20000000800 */
[C---:B----4-:R-:W-:Y:S01]  /*4360*/  FADD.FTZ R4, R190.reuse, R7 ;  /* 0x00000007be047221 */ /* 0x050fe20000010000 */
[----:B------:R-:W-:-:S06]  /*4370*/  F2FP.BF16.F32.PACK_AB R171, R190, R189 ;  /* 0x000000bdbeab723e */ /* 0x000fcc00000010ff */
[----:B------:R-:W4:Y:S01]  /*4380*/  MUFU.EX2 R180, R180 ;  /* 0x000000b400b47308 */ /* 0x000f220000000800 */
[----:B-1----:R-:W-:Y:S01]  /*4390*/  FADD.FTZ R5, R169, R158 ;  /* 0x0000009ea9057221 */ /* 0x002fe20000010000 */
[----:B------:R-:W-:-:S06]  /*43a0*/  F2FP.BF16.F32.PACK_AB R158, R13, R10 ;  /* 0x0000000a0d9e723e */ /* 0x000fcc00000010ff */
[----:B------:R-:W1:Y:S01]  /*43b0*/  MUFU.EX2 R6, R195 ;  /* 0x000000c300067308 */ /* 0x000e620000000800 */
[----:B--2---:R-:W-:-:S07]  /*43c0*/  FADD.FTZ R7, R185, R4 ;  /* 0x00000004b9077221 */ /* 0x004fce0000010000 */
[----:B------:R-:W2:Y:S01]  /*43d0*/  MUFU.EX2 R198, R198 ;  /* 0x000000c600c67308 */ /* 0x000ea20000000800 */
[C---:B----4-:R-:W-:Y:S01]  /*43e0*/  FADD.FTZ R8, R180.reuse, R5 ;  /* 0x00000005b4087221 */ /* 0x050fe20000010000 */
[----:B------:R-:W-:Y:S02]  /*43f0*/  F2FP.BF16.F32.PACK_AB R172, R180, R169 ;  /* 0x000000a9b4ac723e */ /* 0x000fe400000010ff */
[----:B------:R-:W-:Y:S01]  /*4400*/  F2FP.BF16.F32.PACK_AB R169, R187, R186 ;  /* 0x000000babba9723e */ /* 0x000fe200000010ff */
[----:B------:R-:W-:-:S03]  /*4410*/  FADD.FTZ R5, R173, R8 ;  /* 0x00000008ad057221 */ /* 0x000fc60000010000 */
[----:B------:R-:W4:Y:S01]  /*4420*/  MUFU.EX2 R20, R197 ;  /* 0x000000c500147308 */ /* 0x000f220000000800 */
[----:B-1----:R-:W-:-:S07]  /*4430*/  FADD.FTZ R7, R6, R7 ;  /* 0x0000000706077221 */ /* 0x002fce0000010000 */
[----:B------:R-:W1:Y:S01]  /*4440*/  MUFU.EX2 R199, R199 ;  /* 0x000000c700c77308 */ /* 0x000e620000000800 */
[----:B--2---:R-:W-:Y:S01]  /*4450*/  FADD.FTZ R4, R198, R7 ;  /* 0x00000007c6047221 */ /* 0x004fe20000010000 */
[C---:B----4-:R-:W-:Y:S01]  /*4460*/  F2FP.BF16.F32.PACK_AB R174, R20.reuse, R173 ;  /* 0x000000ad14ae723e */ /* 0x050fe200000010ff */
[----:B------:R-:W-:Y:S01]  /*4470*/  FADD.FTZ R5, R20, R5 ;  /* 0x0000000514057221 */ /* 0x000fe20000010000 */
[----:B------:R-:W-:Y:S01]  /*4480*/  F2FP.BF16.F32.PACK_AB R173, R6, R185 ;  /* 0x000000b906ad723e */ /* 0x000fe200000010ff */
[C---:B-1----:R-:W-:Y:S01]  /*4490*/  FADD.FTZ R4, R199.reuse, R4 ;  /* 0x00000004c7047221 */ /* 0x042fe20000010000 */
[----:B------:R-:W-:Y:S01]  /*44a0*/  F2FP.BF16.F32.PACK_AB R175, R199, R198 ;  /* 0x000000c6c7af723e */ /* 0x000fe200000010ff */
[----:B---3--:R-:W-:Y:S06]  /*44b0*/  @!P0 BRA `(.L_x_7240) ;  /* 0x0000000000048947 */ /* 0x008fec0003800000 */
[----:B------:R-:W-:Y:S01]  /*44c0*/  BPT.TRAP 0x1 ;  /* 0x000000040000795c */ /* 0x000fe20000300000 */
.L_x_7240:
[----:B------:R-:W-:-:S04]  /*44d0*/  IMAD.U32 R6, RZ, RZ, UR24 ;  /* 0x00000018ff067e24 */ /* 0x000fc8000f8e00ff */
[----:B------:R1:W2:Y:S01]  /*44e0*/  SYNCS.PHASECHK.TRANS64.TRYWAIT P3, [UR23+0x22850], R6 ;  /* 0x02285006ff0075a7 */ /* 0x0002a20008060157 */
[----:B------:R-:W-:Y:S05]  /*44f0*/  @!P0 BRA `(.L_x_7241) ;  /* 0x0000000000048947 */ /* 0x000fea0003800000 */
[----:B------:R-:W-:Y:S01]  /*4500*/  BPT.TRAP 0x1 ;  /* 0x000000040000795c */ /* 0x000fe20000300000 */
.L_x_7241:
[----:B--2---:R-:W-:Y:S05]  /*4510*/  @P3 BRA `(.L_x_7242) ;  /* 0x00000000000c3947 */ /* 0x004fea0003800000 */
[----:B-1----:R-:W-:-:S04]  /*4520*/  IMAD.U32 R6, RZ, RZ, UR24 ;  /* 0x00000018ff067e24 */ /* 0x002fc8000f8e00ff */
[----:B------:R-:W1:Y:S02]  /*4530*/  SYNCS.PHASECHK.TRANS64.TRYWAIT P3, [UR23+0x22850], R6 ;  /* 0x02285006ff0075a7 */ /* 0x000e640008060157 */
[----:B-1----:R-:W-:Y:S05]  /*4540*/  @!P3 BRA `(.L_x_7243) ;  /* 0x0000004800c4b947 */ /* 0x002fea0003800000 */
.L_x_7242:
[----:B-1----:R-:W-:Y:S01]  /*4550*/  VIADD R6, R18, 0x8 ;  /* 0x0000000812067836 */ /* 0x002fe20000000000 */
[----:B------:R-:W-:Y:S01]  /*4560*/  UIMAD UR11, UR39, 0xc00, UR21 ;  /* 0x00000c00270b78a4 */ /* 0x000fe2000f8e0215 */
[----:B------:R-:W-:Y:S01]  /*4570*/  @!P1 VIADD R183, R183, 0x22860 ;  /* 0x00022860b7b79836 */ /* 0x000fe20000000000 */
[----:B------:R-:W-:Y:S01]  /*4580*/  UMOV UR7, 0x40000040 ;  /* 0x4000004000077882 */ /* 0x000fe20000000000 */
[----:B------:R-:W-:Y:S01]  /*4590*/  MOV R20, R3 ;  /* 0x0000000300147202 */ /* 0x000fe20000000f00 */
[----:B------:R3:W-:Y:S01]  /*45a0*/  BAR.SYNC.DEFER_BLOCKING R6, 0x100 ;  /* 0x000400060000751d */ /* 0x0007e20000010000 */
[----:B------:R-:W-:Y:S01]  /*45b0*/  IMAD.MOV.U32 R7, RZ, RZ, R0 ;  /* 0x000000ffff077224 */ /* 0x000fe200078e0000 */
[----:B------:R-:W-:-:S04]  /*45c0*/  @!P1 PRMT R183, RZ, 0x654, R183 ;  /* 0x00000654ffb79816 */ /* 0x000fc800000000b7 */
[----:B------:R-:W-:Y:S01]  /*45d0*/  UMOV UR6, UR11 ;  /* 0x0000000b00067c82 */ /* 0x000fe20008000000 */
[----:B------:R-:W-:-:S06]  /*45e0*/  WARPGROUP.ARRIVE ;  /* 0x00000000000079c5 */ /* 0x000fcc0000000000 */
        /* <DEDUP_REMOVED lines=33> */
[----:B------:R-:W-:Y:S05]  /*4800*/  @P2 BRA `(.L_x_7244) ;  /* 0xffffffe000c42947 */ /* 0x000fea000383ffff */
.L_x_7235:
[----:B---34-:R-:W3:Y:S01]  /*4810*/  SHFL.BFLY PT, R6, R5, 0x2, 0x1f ;  /* 0x0c401f0005067f89 */ /* 0x018ee200000e0000 */
[C---:B------:R-:W-:Y:S01]  /*4820*/  IADD3 R11, P0, R16.reuse, 0x20, RZ ;  /* 0x00000020100b7810 */ /* 0x040fe20007f1e0ff */
[----:B------:R-:W-:Y:S01]  /*4830*/  UIADD3 UR34, -UR37, URZ, URZ ;  /* 0x0000003f25227290 */ /* 0x000fe2000fffe13f */
[C---:B------:R-:W-:Y:S01]  /*4840*/  IADD3 R165, P3, R16.reuse, 0x4000, RZ ;  /* 0x0000400010a57810 */ /* 0x040fe20007f7e0ff */
[----:B-12---:R-:W1:Y:S01]  /*4850*/  SHFL.BFLY PT, R7, R4, 0x2, 0x1f ;  /* 0x0c401f0004077f89 */ /* 0x006e6200000e0000 */
[----:B------:R-:W-:Y:S01]  /*4860*/  LOP3.LUT R9, R11, 0x380, RZ, 0xc0, !PT ;  /* 0x000003800b097812 */ /* 0x000fe200078ec0ff */
[----:B------:R-:W-:Y:S01]  /*4870*/  ULDC UR4, c[0x0][0xda8] ;  /* 0x00036a0000047ab9 */ /* 0x000fe20000000800 */
[----:B------:R-:W-:Y:S01]  /*4880*/  LOP3.LUT R164, R165, 0x380, RZ, 0xc0, !PT ;  /* 0x00000380a5a47812 */ /* 0x000fe200078ec0ff */
[----:B------:R-:W-:Y:S01]  /*4890*/  UIADD3 UR35, -UR36, URZ, URZ ;  /* 0x0000003f24237290 */ /* 0x000fe2000fffe13f */
[----:B------:R-:W-:Y:S01]  /*48a0*/  IADD3 R13, P4, R16, 0x60, RZ ;  /* 0x00000060100d7810 */ /* 0x000fe20007f9e0ff */
[----:B------:R-:W-:Y:S01]  /*48b0*/  UIMAD UR34, UR4, UR34, UR44 ;  /* 0x00000022042272a4 */ /* 0x000fe2000f8e022c */
[----:B------:R-:W-:Y:S01]  /*48c0*/  SHF.R.U64 R164, R164, 0x3, RZ ;  /* 0x00000003a4a47819 */ /* 0x000fe200000012ff */
[----:B------:R-:W-:Y:S01]  /*48d0*/  ULDC.64 UR8, c[0x0][0xb70] ;  /* 0x0002dc0000087ab9 */ /* 0x000fe20000000a00 */
[----:B------:R-:W-:Y:S01]  /*48e0*/  IADD3 R163, P1, R16, 0x40, RZ ;  /* 0x0000004010a37810 */ /* 0x000fe20007f3e0ff */
[----:B------:R-:W-:Y:S01]  /*48f0*/  ULDC UR4, c[0x0][0xdb4] ;  /* 0x00036d0000047ab9 */ /* 0x000fe20000000800 */
[----:B------:R-:W-:Y:S01]  /*4900*/  LOP3.LUT R164, R164, R165, RZ, 0x3c, !PT ;  /* 0x000000a5a4a47212 */ /* 0x000fe200078e3cff */
[----:B------:R-:W-:Y:S01]  /*4910*/  IMAD.X R165, RZ, RZ, R17, P3 ;  /* 0x000000ffffa57224 */ /* 0x000fe200018e0611 */
[----:B------:R-:W-:Y:S01]  /*4920*/  IADD3 R177, P3, R16, 0x8060, RZ ;  /* 0x0000806010b17810 */ /* 0x000fe20007f7e0ff */
[----:B------:R-:W-:Y:S01]  /*4930*/  UIMAD UR35, UR4, UR35, UR37 ;  /* 0x00000023042372a4 */ /* 0x000fe2000f8e0225 */
[----:B------:R-:W-:Y:S01]  /*4940*/  LOP3.LUT R162, R163, 0x380, RZ, 0xc0, !PT ;  /* 0x00000380a3a27812 */ /* 0x000fe200078ec0ff */
[----:B------:R-:W-:Y:S01]  /*4950*/  USHF.L.U32 UR34, UR34, 0x7, URZ ;  /* 0x0000000722227899 */ /* 0x000fe2000800063f */
[----:B------:R-:W-:Y:S01]  /*4960*/  LOP3.LUT R176, R177, 0x380, RZ, 0xc0, !PT ;  /* 0x00000380b1b07812 */ /* 0x000fe200078ec0ff */
[----:B------:R-:W-:Y:S01]  /*4970*/  USHF.R.S32.HI UR4, URZ, 0x1f, UR35 ;  /* 0x0000001f3f047899 */ /* 0x000fe20008011423 */
[----:B------:R-:W-:Y:S01]  /*4980*/  SHF.R.U64 R162, R162, 0x3, RZ ;  /* 0x00000003a2a27819 */ /* 0x000fe200000012ff */
[----:B---3--:R-:W-:Y:S01]  /*4990*/  FADD.FTZ R6, R6, R5 ;  /* 0x0000000506067221 */ /* 0x008fe20000010000 */
[----:B------:R-:W-:Y:S01]  /*49a0*/  LOP3.LUT R5, R13, 0x380, RZ, 0xc0, !PT ;  /* 0x000003800d057812 */ /* 0x000fe200078ec0ff */
[----:B------:R-:W-:Y:S01]  /*49b0*/  UIMAD UR6, UR4, UR8, URZ ;  /* 0x00000008040672a4 */ /* 0x000fe2000f8e023f */
[----:B------:R-:W-:Y:S01]  /*49c0*/  SHF.R.U64 R176, R176, 0x3, RZ ;  /* 0x00000003b0b07819 */ /* 0x000fe200000012ff */
[----:B-1----:R-:W-:Y:S01]  /*49d0*/  FADD.FTZ R7, R7, R4 ;  /* 0x0000000407077221 */ /* 0x002fe20000010000 */
[----:B------:R-:W1:Y:S01]  /*49e0*/  SHFL.BFLY PT, R169, R6, 0x1, 0x1f ;  /* 0x0c201f0006a97f89 */ /* 0x000e6200000e0000 */
[----:B------:R-:W-:Y:S01]  /*49f0*/  SHF.R.U64 R4, R9, 0x3, RZ ;  /* 0x0000000309047819 */ /* 0x000fe200000012ff */
[----:B------:R-:W-:Y:S01]  /*4a00*/  UIMAD.WIDE.U32 UR4, UR35, UR8, URZ ;  /* 0x00000008230472a5 */ /* 0x000fe2000f8e003f */
[----:B------:R-:W-:Y:S01]  /*4a10*/  IADD3 R9, P6, R16, 0x4020, RZ ;  /* 0x0000402010097810 */ /* 0x000fe20007fde0ff */
[----:B------:R-:W2:Y:S01]  /*4a20*/  SHFL.BFLY PT, R8, R7, 0x1, 0x1f ;  /* 0x0c201f0007087f89 */ /* 0x000ea200000e0000 */
[----:B------:R-:W-:Y:S01]  /*4a30*/  LOP3.LUT R4, R4, R11, RZ, 0x3c, !PT ;  /* 0x0000000b04047212 */ /* 0x000fe200078e3cff */
[----:B------:R-:W-:Y:S01]  /*4a40*/  ULDC UR7, c[0x0][0xa88] ;  /* 0x0002a20000077ab9 */ /* 0x000fe20000000800 */
[----:B------:R-:W-:Y:S01]  /*4a50*/  IADD3 R11, P2, R16, 0x4060, RZ ;  /* 0x00004060100b7810 */ /* 0x000fe20007f5e0ff */
[----:B------:R-:W-:Y:S01]  /*4a60*/  UIMAD UR6, UR35, UR9, UR6 ;  /* 0x00000009230672a4 */ /* 0x000fe2000f8e0206 */
[----:B------:R-:W-:Y:S01]  /*4a70*/  LOP3.LUT R176, R176, R177, RZ, 0x3c, !PT ;  /* 0x000000b1b0b07212 */ /* 0x000fe200078e3cff */
[----:B------:R-:W-:Y:S01]  /*4a80*/  IMAD.X R177, RZ, RZ, R17, P3 ;  /* 0x000000ffffb17224 */ /* 0x000fe200018e0611 */
[----:B------:R-:W-:-:S02]  /*4a90*/  LOP3.LUT R10, R11, 0x380, RZ, 0xc0, !PT ;  /* 0x000003800b0a7812 */ /* 0x000fc400078ec0ff */
[----:B------:R-:W-:Y:S01]  /*4aa0*/  LOP3.LUT R162, R162, R163, RZ, 0x3c, !PT ;  /* 0x000000a3a2a27212 */ /* 0x000fe200078e3cff */
[--C-:B------:R-:W-:Y:S01]  /*4ab0*/  IMAD.X R163, RZ, RZ, R17.reuse, P1 ;  /* 0x000000ffffa37224 */ /* 0x100fe200008e0611 */
[----:B------:R-:W-:Y:S02]  /*4ac0*/  SHF.R.U64 R10, R10, 0x3, RZ ;  /* 0x000000030a0a7819 */ /* 0x000fe400000012ff */
[----:B------:R-:W-:Y:S02]  /*4ad0*/  IADD3 R159, P5, R16, 0x4040, RZ ;  /* 0x00004040109f7810 */ /* 0x000fe40007fbe0ff */
[----:B------:R-:W-:Y:S01]  /*4ae0*/  LOP3.LUT R10, R10, R11, RZ, 0x3c, !PT ;  /* 0x0000000b0a0a7212 */ /* 0x000fe200078e3cff */
[----:B------:R-:W-:Y:S01]  /*4af0*/  IMAD.X R11, RZ, RZ, R17, P2 ;  /* 0x000000ffff0b7224 */ /* 0x000fe200010e0611 */
[----:B------:R-:W-:Y:S02]  /*4b00*/  IADD3 R173, P2, R16, 0xc040, RZ ;  /* 0x0000c04010ad7810 */ /* 0x000fe40007f5e0ff */
[----:B------:R-:W-:Y:S01]  /*4b10*/  MOV R162, R162 ;  /* 0x000000a200a27202 */ /* 0x000fe20000000f00 */
[----:B-1----:R-:W-:Y:S01]  /*4b20*/  FADD.FTZ R169, R6, R169 ;  /* 0x000000a906a97221 */ /* 0x002fe20000010000 */
[----:B------:R-:W-:Y:S01]  /*4b30*/  SHF.R.U64 R6, R5, 0x3, RZ ;  /* 0x0000000305067819 */ /* 0x000fe200000012ff */
[--C-:B------:R-:W-:Y:S01]  /*4b40*/  IMAD.X R5, RZ, RZ, R17.reuse, P0 ;  /* 0x000000ffff057224 */ /* 0x100fe200000e0611 */
[----:B------:R-:W-:Y:S01]  /*4b50*/  LOP3.LUT R172, R173, 0x380, RZ, 0xc0, !PT ;  /* 0x00000380adac7812 */ /* 0x000fe200078ec0ff */
[----:B--2---:R-:W-:Y:S01]  /*4b60*/  FADD.FTZ R167, R7, R8 ;  /* 0x0000000807a77221 */ /* 0x004fe20000010000 */
[----:B------:R-:W-:Y:S01]  /*4b70*/  LOP3.LUT R8, R9, 0x380, RZ, 0xc0, !PT ;  /* 0x0000038009087812 */ /* 0x000fe200078ec0ff */
[----:B------:R-:W-:Y:S01]  /*4b80*/  IMAD.X R7, RZ, RZ, R17, P4 ;  /* 0x000000ffff077224 */ /* 0x000fe200020e0611 */
[----:B------:R-:W-:-:S02]  /*4b90*/  LOP3.LUT R6, R6, R13, RZ, 0x3c, !PT ;  /* 0x0000000d06067212 */ /* 0x000fc400078e3cff */
[----:B------:R-:W-:Y:S02]  /*4ba0*/  SHF.R.U64 R172, R172, 0x3, RZ ;  /* 0x00000003acac7819 */ /* 0x000fe400000012ff */
[----:B------:R-:W-:Y:S01]  /*4bb0*/  IADD3 R13, P0, R16, 0x8000, RZ ;  /* 0x00008000100d7810 */ /* 0x000fe20007f1e0ff */
[----:B------:R1:W-:Y:S06]  /*4bc0*/  BAR.ARV R12, 0x100 ;  /* 0x0004000c0000751d */ /* 0x0003ec0000002000 */
[----:B------:R-:W-:Y:S02]  /*4bd0*/  SHF.R.U64 R8, R8, 0x3, RZ ;  /* 0x0000000308087819 */ /* 0x000fe400000012ff */
[----:B------:R-:W-:Y:S01]  /*4be0*/  FSETP.NE.FTZ.AND P3, PT, R169, RZ, PT ;  /* 0x000000ffa900720b */ /* 0x000fe20003f75000 */
[----:B------:R-:W-:Y:S06]  /*4bf0*/  BAR.ARV 0x8, 0x120 ;  /* 0x0204800000007b1d */ /* 0x000fec0000002000 */
[----:B------:R-:W-:Y:S01]  /*4c00*/  LOP3.LUT R172, R172, R173, RZ, 0x3c, !PT ;  /* 0x000000adacac7212 */ /* 0x000fe200078e3cff */
[--C-:B------:R-:W-:Y:S01]  /*4c10*/  IMAD.X R173, RZ, RZ, R17.reuse, P2 ;  /* 0x000000ffffad7224 */ /* 0x100fe200010e0611 */
[----:B-1----:R-:W-:Y:S01]  /*4c20*/  LOP3.LUT R12, R13, 0x380, RZ, 0xc0, !PT ;  /* 0x000003800d0c7812 */ /* 0x002fe200078ec0ff */
[----:B------:R-:W-:Y:S01]  /*4c30*/  BAR.SYNC.DEFER_BLOCKING 0x1, 0x100 ;  /* 0x0044000000007b1d */ /* 0x000fe20000010000 */
[----:B------:R-:W-:Y:S01]  /*4c40*/  LOP3.LUT R8, R8, R9, RZ, 0x3c, !PT ;  /* 0x0000000908087212 */ /* 0x000fe200078e3cff */
[----:B------:R-:W-:Y:S01]  /*4c50*/  IMAD.X R9, RZ, RZ, R17, P6 ;  /* 0x000000ffff097224 */ /* 0x000fe200030e0611 */
[----:B------:R-:W-:-:S02]  /*4c60*/  FSETP.NE.FTZ.AND P2, PT, R167, RZ, PT ;  /* 0x000000ffa700720b */ /* 0x000fc40003f55000 */
[----:B------:R-:W-:Y:S02]  /*4c70*/  IADD3 R155, P6, R16, 0xc000, RZ ;  /* 0x0000c000109b7810 */ /* 0x000fe40007fde0ff */
[----:B------:R-:W-:Y:S02]  /*4c80*/  SHF.R.U64 R12, R12, 0x3, RZ ;  /* 0x000000030c0c7819 */ /* 0x000fe400000012ff */
[----:B------:R-:W-:Y:S01]  /*4c90*/  MOV R161, R4 ;  /* 0x0000000400a17202 */ /* 0x000fe20000000f00 */
[----:B------:R-:W-:Y:S01]  /*4ca0*/  IMAD.MOV.U32 R4, RZ, RZ, RZ ;  /* 0x000000ffff047224 */ /* 0x000fe200078e00ff */
[----:B------:R-:W-:Y:S02]  /*4cb0*/  LOP3.LUT R154, R155, 0x380, RZ, 0xc0, !PT ;  /* 0x000003809b9a7812 */ /* 0x000fe400078ec0ff */
[----:B------:R-:W-:Y:S01]  /*4cc0*/  MOV R163, R6 ;  /* 0x0000000600a37202 */ /* 0x000fe20000000f00 */
[----:B------:R-:W-:Y:S01]  /*4cd0*/  IMAD.MOV.U32 R6, RZ, RZ, RZ ;  /* 0x000000ffff067224 */ /* 0x000fe200078e00ff */
[----:B------:R-:W-:Y:S01]  /*4ce0*/  IADD3 R21, P1, R16, 0x8020, RZ ;  /* 0x0000802010157810 */ /* 0x000fe20007f3e0ff */
[----:B------:R-:W1:Y:S01]  /*4cf0*/  @P3 MUFU.RCP R4, R169 ;  /* 0x000000a900043308 */ /* 0x000e620000001000 */
[----:B------:R-:W-:-:S02]  /*4d00*/  LOP3.LUT R12, R12, R13, RZ, 0x3c, !PT ;  /* 0x0000000d0c0c7212 */ /* 0x000fc400078e3cff */
[----:B------:R-:W-:Y:S02]  /*4d10*/  IADD3.X R13, RZ, R17, RZ, P0, !PT ;  /* 0x00000011ff0d7210 */ /* 0x000fe400007fe4ff */
[----:B------:R-:W-:Y:S02]  /*4d20*/  IADD3 R171, P0, R16, 0xc060, RZ ;  /* 0x0000c06010ab7810 */ /* 0x000fe40007f1e0ff */
[----:B------:R-:W-:Y:S01]  /*4d30*/  LOP3.LUT R158, R159, 0x380, RZ, 0xc0, !PT ;  /* 0x000003809f9e7812 */ /* 0x000fe200078ec0ff */
[----:B------:R-:W2:Y:S01]  /*4d40*/  @P2 MUFU.RCP R6, R167 ;  /* 0x000000a700062308 */ /* 0x000ea20000001000 */
[----:B------:R-:W-:Y:S02]  /*4d50*/  SHF.R.U64 R154, R154, 0x3, RZ ;  /* 0x000000039a9a7819 */ /* 0x000fe400000012ff */
[----:B------:R-:W-:Y:S02]  /*4d60*/  LOP3.LUT R20, R21, 0x380, RZ, 0xc0, !PT ;  /* 0x0000038015147812 */ /* 0x000fe400078ec0ff */
[----:B------:R-:W-:-:S02]  /*4d70*/  LOP3.LUT R15, R16, 0x380, RZ, 0xc0, !PT ;  /* 0x00000380100f7812 */ /* 0x000fc400078ec0ff */
[----:B------:R-:W-:Y:S01]  /*4d80*/  LOP3.LUT R170, R171, 0x380, RZ, 0xc0, !PT ;  /* 0x00000380abaa7812 */ /* 0x000fe200078ec0ff */
[----:B------:R-:W3:Y:S01]  /*4d90*/  @P3 MUFU.LG2 R169, R169 ;  /* 0x000000a900a93308 */ /* 0x000ee20000000c00 */
[----:B------:R-:W-:Y:S01]  /*4da0*/  SHF.R.U64 R158, R158, 0x3, RZ ;  /* 0x000000039e9e7819 */ /* 0x000fe200000012ff */
[-C--:B-1----:R-:W-:Y:S01]  /*4db0*/  FMUL.FTZ R168, R32, R4.reuse ;  /* 0x0000000420a87220 */ /* 0x082fe20000410000 */
[----:B------:R-:W-:Y:S01]  /*4dc0*/  LOP3.LUT R154, R154, R155, RZ, 0x3c, !PT ;  /* 0x0000009b9a9a7212 */ /* 0x000fe200078e3cff */
[--C-:B------:R-:W-:Y:S01]  /*4dd0*/  IMAD.X R155, RZ, RZ, R17.reuse, P6 ;  /* 0x000000ffff9b7224 */ /* 0x100fe200030e0611 */
[----:B------:R-:W-:Y:S01]  /*4de0*/  SHF.R.U64 R20, R20, 0x3, RZ ;  /* 0x0000000314147819 */ /* 0x000fe200000012ff */
[-C--:B------:R-:W-:Y:S01]  /*4df0*/  FMUL.FTZ R7, R37, R4.reuse ;  /* 0x0000000425077220 */ /* 0x080fe20000410000 */
[----:B------:R-:W-:Y:S01]  /*4e00*/  SHF.R.U64 R15, R15, 0x3, RZ ;  /* 0x000000030f0f7819 */ /* 0x000fe200000012ff */
[----:B------:R-:W1:Y:S01]  /*4e10*/  @P2 MUFU.LG2 R167, R167 ;  /* 0x000000a700a72308 */ /* 0x000e620000000c00 */
[----:B------:R-:W-:Y:S01]  /*4e20*/  SHF.R.U64 R170, R170, 0x3, RZ ;  /* 0x00000003aaaa7819 */ /* 0x000fe200000012ff */
[----:B------:R-:W-:Y:S01]  /*4e30*/  FMUL.FTZ R166, R36, R4 ;  /* 0x0000000424a67220 */ /* 0x000fe20000410000 */
[----:B------:R-:W-:Y:S01]  /*4e40*/  LOP3.LUT R158, R158, R159, RZ, 0x3c, !PT ;  /* 0x0000009f9e9e7212 */ /* 0x000fe200078e3cff */
[--C-:B------:R-:W-:Y:S01]  /*4e50*/  IMAD.X R159, RZ, RZ, R17.reuse, P5 ;  /* 0x000000ffff9f7224 */ /* 0x100fe200028e0611 */
[----:B------:R-:W-:Y:S01]  /*4e60*/  LOP3.LUT R20, R20, R21, RZ, 0x3c, !PT ;  /* 0x0000001514147212 */ /* 0x000fe200078e3cff */
[--C-:B------:R-:W-:Y:S01]  /*4e70*/  IMAD.X R21, RZ, RZ, R17.reuse, P1 ;  /* 0x000000ffff157224 */ /* 0x100fe200008e0611 */
[----:B------:R-:W-:Y:S01]  /*4e80*/  LOP3.LUT R14, R15, R16, RZ, 0x3c, !PT ;  /* 0x000000100f0e7212 */ /* 0x000fe200078e3cff */
[----:B------:R-:W-:Y:S01]  /*4e90*/  IMAD.MOV.U32 R15, RZ, RZ, R17 ;  /* 0x000000ffff0f7224 */ /* 0x000fe200078e0011 */
[----:B------:R-:W-:Y:S01]  /*4ea0*/  MOV R155, R154 ;  /* 0x0000009a009b7202 */ /* 0x000fe20000000f00 */
[----:B------:R-:W-:Y:S01]  /*4eb0*/  VIADD R154, R200, UR34 ;  /* 0x00000022c89a7c36 */ /* 0x000fe20008000000 */
[----:B------:R-:W-:Y:S01]  /*4ec0*/  LOP3.LUT R170, R170, R171, RZ, 0x3c, !PT ;  /* 0x000000abaaaa7212 */ /* 0x000fe200078e3cff */
[----:B------:R-:W-:Y:S01]  /*4ed0*/  FMUL.FTZ R25, R25, R4 ;  /* 0x0000000419197220 */ /* 0x000fe20000410000 */
[----:B------:R-:W-:Y:S01]  /*4ee0*/  IADD3.X R171, RZ, R17, RZ, P0, !PT ;  /* 0x00000011ffab7210 */ /* 0x000fe200007fe4ff */
[----:B------:R-:W-:Y:S01]  /*4ef0*/  VIADD R5, R154, 0x8 ;  /* 0x000000089a057836 */ /* 0x000fe20000000000 */
[----:B------:R-:W-:Y:S01]  /*4f00*/  MOV R158, R158 ;  /* 0x0000009e009e7202 */ /* 0x000fe20000000f00 */
[----:B------:R-:W-:Y:S01]  /*4f10*/  FMUL.FTZ R24, R24, R4 ;  /* 0x0000000418187220 */ /* 0x000fe20000410000 */
        /* <DEDUP_REMOVED lines=11> */
[-C--:B------:R-:W-:Y:S01]  /*4fd0*/  FMUL.FTZ R170, R28, R4.reuse ;  /* 0x000000041caa7220 */ /* 0x080fe20000410000 */
[----:B------:R-:W-:Y:S01]  /*4fe0*/  LOP3.LUT P0, RZ, R2, 0x3, RZ, 0xc0, !PT ;  /* 0x0000000302ff7812 */ /* 0x000fe2000780c0ff */
[----:B------:R-:W-:Y:S01]  /*4ff0*/  FMUL.FTZ R8, R41, R4 ;  /* 0x0000000429087220 */ /* 0x000fe20000410000 */
[----:B------:R-:W-:Y:S01]  /*5000*/  MOV R160, R12 ;  /* 0x0000000c00a07202 */ /* 0x000fe20000000f00 */
        /* <DEDUP_REMOVED lines=52> */
[----:B------:R-:W-:Y:S01]  /*5350*/  IMAD.U32 R40, RZ, RZ, UR10 ;  /* 0x0000000aff287e24 */ /* 0x000fe2000f8e00ff */
[----:B------:R-:W-:Y:S01]  /*5360*/  ISETP.GE.OR P1, PT, R5, UR7, P0 ;  /* 0x0000000705007c0c */ /* 0x000fe20008726670 */
[----:B------:R-:W-:-:S02]  /*5370*/  IMAD.U32 R4, RZ, RZ, UR4 ;  /* 0x00000004ff047e24 */ /* 0x000fc4000f8e00ff */
[-C--:B--2---:R-:W-:Y:S01]  /*5380*/  FMUL.FTZ R43, R43, R6.reuse ;  /* 0x000000062b2b7220 */ /* 0x084fe20000410000 */
[-C--:B------:R-:W-:Y:S01]  /*5390*/  FMUL.FTZ R42, R42, R6.reuse ;  /* 0x000000062a2a7220 */ /* 0x080fe20000410000 */
[----:B------:R-:W-:Y:S01]  /*53a0*/  MOV R5, UR5 ;  /* 0x0000000500057c02 */ /* 0x000fe20008000f00 */
[----:B------:R-:W-:Y:S01]  /*53b0*/  @P3 FMUL.FTZ R5, R40, 0.69314718246459960938 ;  /* 0x3f31721828053820 */ /* 0x000fe20000410000 */
[----:B------:R-:W-:Y:S02]  /*53c0*/  IMAD.MOV.U32 R40, RZ, RZ, R4 ;  /* 0x000000ffff287224 */ /* 0x000fe400078e0004 */
[-C--:B------:R-:W-:Y:S01]  /*53d0*/  FMUL.FTZ R27, R27, R6.reuse ;  /* 0x000000061b1b7220 */ /* 0x080fe20000410000 */
[----:B------:R-:W-:Y:S01]  /*53e0*/  FMUL.FTZ R64, R26, R6 ;  /* 0x000000061a407220 */ /* 0x000fe20000410000 */
[----:B------:R-:W-:Y:S01]  /*53f0*/  F2FP.BF16.F32.PACK_AB R4, R9, R168 ;  /* 0x000000a80904723e */ /* 0x000fe200000010ff */
[-C--:B------:R-:W-:Y:S01]  /*5400*/  FMUL.FTZ R31, R31, R6.reuse ;  /* 0x000000061f1f7220 */ /* 0x080fe20000410000 */
[----:B------:R-:W-:Y:S01]  /*5410*/  IADD3 R153, P4, R16, 0x8040, RZ ;  /* 0x0000804010997810 */ /* 0x000fe20007f9e0ff */
[----:B------:R-:W-:Y:S01]  /*5420*/  FMUL.FTZ R72, R30, R6 ;  /* 0x000000061e487220 */ /* 0x000fe20000410000 */
[----:B---3--:R-:W-:Y:S01]  /*5430*/  @P3 FMUL.FTZ R26, R169, 0.69314718246459960938 ;  /* 0x3f317218a91a3820 */ /* 0x008fe20000410000 */
[----:B------:R-:W-:Y:S01]  /*5440*/  F2FP.BF16.F32.PACK_AB R9, R43, R42 ;  /* 0x0000002a2b09723e */ /* 0x000fe200000010ff */
[----:B------:R-:W-:Y:S01]  /*5450*/  IMAD.MOV.U32 R48, RZ, RZ, -0x800000 ;  /* 0xff800000ff307424 */ /* 0x000fe200078e00ff */
[----:B------:R-:W2:Y:S01]  /*5460*/  LDC.64 R42, c[0x0][0xb78] ;  /* 0x0002de00ff2a7b82 */ /* 0x000ea20000000a00 */
[----:B------:R-:W-:Y:S01]  /*5470*/  IADD3 R175, P5, R16, 0xc020, RZ ;  /* 0x0000c02010af7810 */ /* 0x000fe20007fbe0ff */
[----:B------:R-:W-:Y:S01]  /*5480*/  IMAD.U32 R49, RZ, RZ, UR10 ;  /* 0x0000000aff317e24 */ /* 0x000fe2000f8e00ff */
[----:B------:R-:W-:Y:S01]  /*5490*/  F2FP.BF16.F32.PACK_AB R24, R25, R24 ;  /* 0x000000181918723e */ /* 0x000fe200000010ff */
[-C--:B------:R-:W-:Y:S01]  /*54a0*/  FMUL.FTZ R35, R35, R6.reuse ;  /* 0x0000000623237220 */ /* 0x080fe20000410000 */
[----:B------:R-:W-:Y:S01]  /*54b0*/  LOP3.LUT R152, R153, 0x380, RZ, 0xc0, !PT ;  /* 0x0000038099987812 */ /* 0x000fe200078ec0ff */
[-C--:B------:R-:W-:Y:S01]  /*54c0*/  FMUL.FTZ R34, R34, R6.reuse ;  /* 0x0000000622227220 */ /* 0x080fe20000410000 */
[-C--:B------:R-:W-:Y:S01]  /*54d0*/  FMUL.FTZ R39, R39, R6.reuse ;  /* 0x0000000627277220 */ /* 0x080fe20000410000 */
[----:B------:R-:W-:Y:S01]  /*54e0*/  FMUL.FTZ R38, R38, R6 ;  /* 0x0000000626267220 */ /* 0x000fe20000410000 */
[----:B------:R-:W-:Y:S01]  /*54f0*/  @P3 FFMA.FTZ R48, R5, R0, R26 ;  /* 0x0000000005303223 */ /* 0x000fe2000001001a */
[----:B------:R-:W-:Y:S01]  /*5500*/  F2FP.BF16.F32.PACK_AB R25, R27, R64 ;  /* 0x000000401b19723e */ /* 0x000fe200000010ff */
[-C--:B------:R-:W-:Y:S01]  /*5510*/  FMUL.FTZ R47, R47, R6.reuse ;  /* 0x000000062f2f7220 */ /* 0x080fe20000410000 */
[----:B------:R-:W-:Y:S01]  /*5520*/  FMUL.FTZ R46, R46, R6 ;  /* 0x000000062e2e7220 */ /* 0x000fe20000410000 */
[----:B------:R-:W-:Y:S01]  /*5530*/  F2FP.BF16.F32.PACK_AB R26, R29, R170 ;  /* 0x000000aa1d1a723e */ /* 0x000fe200000010ff */
[----:B------:R-:W-:Y:S01]  /*5540*/  FMUL.FTZ R51, R51, R6 ;  /* 0x0000000633337220 */ /* 0x000fe20000410000 */
[----:B------:R-:W-:Y:S01]  /*5550*/  F2FP.BF16.F32.PACK_AB R27, R31, R72 ;  /* 0x000000481f1b723e */ /* 0x000fe200000010ff */
[-C--:B------:R-:W-:Y:S01]  /*5560*/  FMUL.FTZ R50, R50, R6.reuse ;  /* 0x0000000632327220 */ /* 0x080fe20000410000 */
[-C--:B------:R-:W-:Y:S01]  /*5570*/  FMUL.FTZ R55, R55, R6.reuse ;  /* 0x0000000637377220 */ /* 0x080fe20000410000 */
        /* <DEDUP_REMOVED lines=50> */
[----:B------:R-:W-:Y:S01]  /*58a0*/  SHF.R.U64 R152, R152, 0x3, RZ ;  /* 0x0000000398987819 */ /* 0x000fe200000012ff */
[----:B------:R-:W-:Y:S01]  /*58b0*/  @P2 FMUL.FTZ R49, R49, 0.69314718246459960938 ;  /* 0x3f31721831312820 */ /* 0x000fe20000410000 */
[----:B-1----:R-:W-:Y:S01]  /*58c0*/  @P2 FMUL.FTZ R30, R167, 0.69314718246459960938 ;  /* 0x3f317218a71e2820 */ /* 0x002fe20000410000 */
[----:B------:R-:W-:Y:S01]  /*58d0*/  F2FP.BF16.F32.PACK_AB R6, R7, R166 ;  /* 0x000000a60706723e */ /* 0x000fe200000010ff */
[----:B------:R1:W-:Y:S01]  /*58e0*/  STSM.16.M88.4 [R14], R24 ;  /* 0x000000180e007844 */ /* 0x0003e20000000200 */
[----:B------:R-:W-:Y:S01]  /*58f0*/  F2FP.BF16.F32.PACK_AB R5, R35, R34 ;  /* 0x000000222305723e */ /* 0x000fe200000010ff */
[----:B------:R-:W-:Y:S01]  /*5900*/  IMAD.MOV.U32 R44, RZ, RZ, -0x800000 ;  /* 0xff800000ff2c7424 */ /* 0x000fe200078e00ff */
[----:B------:R-:W-:Y:S01]  /*5910*/  F2FP.BF16.F32.PACK_AB R7, R39, R38 ;  /* 0x000000262707723e */ /* 0x000fe200000010ff */
[----:B------:R-:W-:Y:S01]  /*5920*/  UIADD3 UR4, UR5, UR6, URZ ;  /* 0x0000000605047290 */ /* 0x000fe2000fffe03f */
[----:B------:R-:W-:Y:S01]  /*5930*/  F2FP.BF16.F32.PACK_AB R10, R10, R11 ;  /* 0x0000000b0a0a723e */ /* 0x000fe200000010ff */
[----:B------:R-:W-:Y:S01]  /*5940*/  @P2 FFMA.FTZ R44, R49, R3, R30 ;  /* 0x00000003312c2223 */ /* 0x000fe2000001001e */
[----:B------:R-:W-:Y:S01]  /*5950*/  F2FP.BF16.F32.PACK_AB R8, R8, R15 ;  /* 0x0000000f0808723e */ /* 0x000fe200000010ff */
[----:B------:R3:W-:Y:S01]  /*5960*/  STSM.16.M88.4 [R161], R4 ;  /* 0x00000004a1007844 */ /* 0x0007e20000000200 */
[----:B------:R-:W-:Y:S01]  /*5970*/  F2FP.BF16.F32.PACK_AB R11, R47, R46 ;  /* 0x0000002e2f0b723e */ /* 0x000fe200000010ff */
[----:B------:R-:W-:Y:S01]  /*5980*/  IMAD.U32 R41, RZ, RZ, UR4 ;  /* 0x00000004ff297e24 */ /* 0x000fe2000f8e00ff */
[----:B------:R-:W-:Y:S01]  /*5990*/  F2FP.BF16.F32.PACK_AB R12, R12, R13 ;  /* 0x0000000d0c0c723e */ /* 0x000fe200000010ff */
[----:B------:R-:W-:Y:S01]  /*59a0*/  USHF.R.S32.HI UR4, URZ, 0x1f, UR36 ;  /* 0x0000001f3f047899 */ /* 0x000fe20008011424 */
[----:B------:R-:W-:Y:S01]  /*59b0*/  SHF.R.U64 R174, R174, 0x3, RZ ;  /* 0x00000003aeae7819 */ /* 0x000fe200000012ff */
[----:B------:R4:W-:Y:S01]  /*59c0*/  STSM.16.M88.4 [R162], R8 ;  /* 0x00000008a2007844 */ /* 0x0009e20000000200 */
[----:B------:R-:W-:Y:S01]  /*59d0*/  F2FP.BF16.F32.PACK_AB R13, R51, R50 ;  /* 0x00000032330d723e */ /* 0x000fe200000010ff */
[----:B--2---:R-:W-:Y:S01]  /*59e0*/  IMAD.WIDE.U32 R40, R42, UR36, R40 ;  /* 0x000000242a287c25 */ /* 0x004fe2000f8e0028 */
[----:B-1----:R-:W-:-:S02]  /*59f0*/  F2FP.BF16.F32.PACK_AB R14, R53, R52 ;  /* 0x00000034350e723e */ /* 0x002fc400000010ff */
[----:B------:R-:W-:Y:S01]  /*5a00*/  F2FP.BF16.F32.PACK_AB R15, R55, R54 ;  /* 0x00000036370f723e */ /* 0x000fe200000010ff */
[----:B------:R-:W-:Y:S01]  /*5a10*/  IMAD R0, R42, UR4, RZ ;  /* 0x000000042a007c24 */ /* 0x000fe2000f8e02ff */
[----:B------:R-:W-:Y:S01]  /*5a20*/  LOP3.LUT R152, R152, R153, RZ, 0x3c, !PT ;  /* 0x0000009998987212 */ /* 0x000fe200078e3cff */
[----:B------:R-:W-:Y:S01]  /*5a30*/  IMAD.X R153, RZ, RZ, R17, P4 ;  /* 0x000000ffff997224 */ /* 0x000fe200020e0611 */
[----:B------:R-:W-:Y:S01]  /*5a40*/  F2FP.BF16.F32.PACK_AB R24, R57, R56 ;  /* 0x000000383918723e */ /* 0x000fe200000010ff */
[----:B------:R-:W-:Y:S01]  /*5a50*/  STSM.16.M88.4 [R163], R12 ;  /* 0x0000000ca3007844 */ /* 0x000fe20000000200 */
[----:B------:R-:W-:Y:S01]  /*5a60*/  F2FP.BF16.F32.PACK_AB R25, R59, R58 ;  /* 0x0000003a3b19723e */ /* 0x000fe200000010ff */
[----:B------:R-:W-:Y:S01]  /*5a70*/  IMAD R0, R43, UR36, R0 ;  /* 0x000000242b007c24 */ /* 0x000fe2000f8e0200 */
[----:B------:R-:W-:Y:S01]  /*5a80*/  F2FP.BF16.F32.PACK_AB R26, R61, R60 ;  /* 0x0000003c3d1a723e */ /* 0x000fe200000010ff */
[----:B------:R-:W-:Y:S01]  /*5a90*/  ULDC.64 UR4, c[0x0][0xb40] ;  /* 0x0002d00000047ab9 */ /* 0x000fe20000000a00 */
        /* <DEDUP_REMOVED lines=12> */
[----:B------:R-:W-:Y:S01]  /*5b60*/  LOP3.LUT R174, R174, R175, RZ, 0x3c, !PT ;  /* 0x000000afaeae7212 */ /* 0x000fe200078e3cff */
[----:B------:R-:W-:Y:S01]  /*5b70*/  IMAD.X R175, RZ, RZ, R17, P5 ;  /* 0x000000ffffaf7224 */ /* 0x000fe200028e0611 */
[----:B------:R-:W-:Y:S01]  /*5b80*/  F2FP.BF16.F32.PACK_AB R37, R83, R82 ;  /* 0x000000525325723e */ /* 0x000fe200000010ff */
[----:B------:R-:W-:Y:S01]  /*5b90*/  STSM.16.M88.4 [R158], R32 ;  /* 0x000000209e007844 */ /* 0x000fe20000000200 */
[----:B------:R-:W-:Y:S02]  /*5ba0*/  F2FP.BF16.F32.PACK_AB R38, R85, R84 ;  /* 0x000000545526723e */ /* 0x000fe400000010ff */
[----:B------:R-:W-:-:S02]  /*5bb0*/  F2FP.BF16.F32.PACK_AB R39, R87, R86 ;  /* 0x000000565727723e */ /* 0x000fc400000010ff */
[----:B---3--:R-:W-:Y:S02]  /*5bc0*/  F2FP.BF16.F32.PACK_AB R4, R89, R88 ;  /* 0x000000585904723e */ /* 0x008fe400000010ff */
[----:B------:R-:W-:Y:S01]  /*5bd0*/  F2FP.BF16.F32.PACK_AB R5, R91, R90 ;  /* 0x0000005a5b05723e */ /* 0x000fe200000010ff */
[----:B------:R-:W-:Y:S01]  /*5be0*/  STSM.16.M88.4 [R157], R36 ;  /* 0x000000249d007844 */ /* 0x000fe20000000200 */
[----:B------:R-:W-:Y:S02]  /*5bf0*/  F2FP.BF16.F32.PACK_AB R6, R93, R92 ;  /* 0x0000005c5d06723e */ /* 0x000fe400000010ff */
[----:B------:R-:W-:Y:S02]  /*5c00*/  F2FP.BF16.F32.PACK_AB R7, R95, R94 ;  /* 0x0000005e5f07723e */ /* 0x000fe400000010ff */
[----:B------:R-:W-:Y:S02]  /*5c10*/  F2FP.BF16.F32.PACK_AB R104, R105, R104 ;  /* 0x000000686968723e */ /* 0x000fe400000010ff */
[----:B----4-:R-:W-:Y:S01]  /*5c20*/  F2FP.BF16.F32.PACK_AB R8, R97, R96 ;  /* 0x000000606108723e */ /* 0x010fe200000010ff */
[----:B------:R1:W-:Y:S01]  /*5c30*/  STSM.16.M88.4 [R160], R4 ;  /* 0x00000004a0007844 */ /* 0x0003e20000000200 */
[----:B------:R-:W-:-:S02]  /*5c40*/  F2FP.BF16.F32.PACK_AB R9, R99, R98 ;  /* 0x000000626309723e */ /* 0x000fc400000010ff */
[----:B------:R-:W-:Y:S02]  /*5c50*/  F2FP.BF16.F32.PACK_AB R10, R101, R100 ;  /* 0x00000064650a723e */ /* 0x000fe400000010ff */
[----:B------:R-:W-:Y:S02]  /*5c60*/  F2FP.BF16.F32.PACK_AB R11, R103, R102 ;  /* 0x00000066670b723e */ /* 0x000fe400000010ff */
[----:B------:R-:W-:Y:S02]  /*5c70*/  F2FP.BF16.F32.PACK_AB R105, R107, R106 ;  /* 0x0000006a6b69723e */ /* 0x000fe400000010ff */
[----:B------:R-:W-:Y:S01]  /*5c80*/  F2FP.BF16.F32.PACK_AB R112, R113, R112 ;  /* 0x000000707170723e */ /* 0x000fe200000010ff */
[----:B------:R-:W-:Y:S01]  /*5c90*/  STSM.16.M88.4 [R159], R8 ;  /* 0x000000089f007844 */ /* 0x000fe20000000200 */
        /* <DEDUP_REMOVED lines=29> */
[----:B------:R-:W-:Y:S02]  /*5e70*/  F2FP.BF16.F32.PACK_AB R147, R151, R150 ;  /* 0x000000969793723e */ /* 0x000fe400000010ff */
[C---:B------:R-:W-:Y:S02]  /*5e80*/  ISETP.GE.OR P0, PT, R154.reuse, UR7, P0 ;  /* 0x000000079a007c0c */ /* 0x040fe40008706670 */
[----:B------:R-:W-:Y:S01]  /*5e90*/  SHF.R.S32.HI R3, RZ, 0x1f, R154 ;  /* 0x0000001fff037819 */ /* 0x000fe2000001149a */
[----:B------:R-:W-:Y:S01]  /*5ea0*/  STSM.16.M88.4 [R21], R144 ;  /* 0x0000009015007844 */ /* 0x000fe20000000200 */
[----:B------:R-:W-:Y:S01]  /*5eb0*/  IADD3 R154, P2, R154, R40, RZ ;  /* 0x000000289a9a7210 */ /* 0x000fe20007f5e0ff */
[----:B------:R-:W-:Y:S01]  /*5ec0*/  @!PT LDS RZ, [RZ] ;  /* 0x00000000fffff984 */ /* 0x000fe20000000800 */
[----:B------:R-:W-:Y:S01]  /*5ed0*/  @!PT LDS RZ, [RZ] ;  /* 0x00000000fffff984 */ /* 0x000fe20000000800 */
[----:B------:R-:W-:Y:S01]  /*5ee0*/  @!PT LDS RZ, [RZ] ;  /* 0x00000000fffff984 */ /* 0x000fe20000000800 */
[----:B------:R-:W-:Y:S01]  /*5ef0*/  @!PT LDS RZ, [RZ] ;  /* 0x00000000fffff984 */ /* 0x000fe20000000800 */
[----:B------:R2:W-:Y:S06]  /*5f00*/  MEMBAR.ALL.CTA ;  /* 0x0000000000007992 */ /* 0x0005ec0000008000 */
[----:B--2---:R-:W2:Y:S01]  /*5f10*/  FENCE.VIEW.ASYNC.S ;  /* 0x00000000000073c6 */ /* 0x004ea20000000000 */
[----:B------:R-:W-:Y:S01]  /*5f20*/  IADD3.X R3, R3, R41, R0, P2, !PT ;  /* 0x0000002903037210 */ /* 0x000fe200017fe400 */
[----:B--2---:R-:W-:Y:S06]  /*5f30*/  BAR.ARV 0x1, 0x120 ;  /* 0x0044800000007b1d */ /* 0x004fec0000002000 */
[C---:B-1----:R-:W-:Y:S01]  /*5f40*/  LEA R4, P2, R154.reuse, UR4, 0x2 ;  /* 0x000000049a047c11 */ /* 0x042fe2000f8410ff */
[----:B------:R-:W-:Y:S01]  /*5f50*/  ULDC UR4, c[0x0][0xc] ;  /* 0x0000030000047ab9 */ /* 0x000fe20000000800 */
[----:B------:R-:W1:Y:S01]  /*5f60*/  SHFL.IDX PT, R0, R22, RZ, 0x1f ;  /* 0x00001fff16007589 */ /* 0x000e6200000e0000 */
[----:B------:R-:W-:Y:S01]  /*5f70*/  UIADD3 UR44, UR4, UR44, URZ ;  /* 0x0000002c042c7290 */ /* 0x000fe2000fffe03f */
        /* <DEDUP_REMOVED lines=35> */
.L_x_7246:
[----:B------:R-:W-:Y:S05]  /*61b0*/  BSYNC B0 ;  /* 0x0000000000007941 */ /* 0x000fea0003800000 */
.L_x_7245:
[----:B------:R-:W1:Y:S01]  /*61c0*/  LDC R0, c[0x0][0xda4] ;  /* 0x00036900ff007b82 */ /* 0x000e620000000800 */
[----:B------:R-:W-:Y:S02]  /*61d0*/  UIADD3 UR39, UR39, 0x1, URZ ;  /* 0x0000000127277890 */ /* 0x000fe4000fffe03f */
[----:B------:R-:W-:Y:S02]  /*61e0*/  UIADD3 UR43, UR43, 0x1, URZ ;  /* 0x000000012b2b7890 */ /* 0x000fe4000fffe03f */
[----:B------:R-:W-:-:S04]  /*61f0*/  UISETP.NE.AND UP0, UPT, UR39, 0x2, UPT ;  /* 0x000000022700788c */ /* 0x000fc8000bf05270 */
[----:B------:R-:W-:Y:S02]  /*6200*/  USEL UR4, URZ, 0x1, UP0 ;  /* 0x000000013f047887 */ /* 0x000fe40008000000 */
[----:B------:R-:W-:Y:S02]  /*6210*/  USEL UR39, UR39, URZ, UP0 ;  /* 0x0000003f27277287 */ /* 0x000fe40008000000 */
[----:B------:R-:W-:Y:S01]  /*6220*/  ULOP3.LUT UR42, UR42, UR4, URZ, 0x3c, !UPT ;  /* 0x000000042a2a7292 */ /* 0x000fe2000f8e3c3f */
[----:B-1----:R-:W-:-:S13]  /*6230*/  ISETP.LE.AND P0, PT, R0, UR44, PT ;  /* 0x0000002c00007c0c */ /* 0x002fda000bf03270 */
[----:B------:R-:W-:Y:S05]  /*6240*/  @!P0 BRA `(.L_x_7247) ;  /* 0xffffffa800bc8947 */ /* 0x000fea000383ffff */
[----:B------:R-:W-:Y:S05]  /*6250*/  EXIT ;  /* 0x000000000000794d */ /* 0x000fea0003800000 */
.L_x_7223:
[----:B------:R-:W-:-:S08]  /*6260*/  NOP ;  /* 0x0000000000007918 */ /* 0x000fd00000000000 */
[----:B------:R-:W1:-:S00]  /*6270*/  USETMAXREG.DEALLOC.CTAPOOL 0x18 ;  /* 0x00000018000079c8 */ /* 0x000e4000080e0500 */
        /* <DEDUP_REMOVED lines=12> */
[----:B------:R-:W-:Y:S01]  /*6340*/  ULDC.64 UR42, c[0x0][0x198] ;  /* 0x00006600002a7ab9 */ /* 0x000fe20000000a00 */
[----:B------:R-:W-:Y:S01]  /*6350*/  IMAD.MOV.U32 R16, RZ, RZ, RZ ;  /* 0x000000ffff107224 */ /* 0x000fe200078e00ff */
[----:B------:R-:W-:Y:S01]  /*6360*/  ULDC UR36, c[0x0][0xc] ;  /* 0x0000030000247ab9 */ /* 0x000fe20000000800 */
[----:B------:R-:W-:Y:S01]  /*6370*/  IMAD.MOV.U32 R17, RZ, RZ, 0x1 ;  /* 0x00000001ff117424 */ /* 0x000fe200078e00ff */
[----:B------:R1:W-:Y:S04]  /*6380*/  STL [R1+0xc], R0 ;  /* 0x00000c0001007387 */ /* 0x0003e80000100800 */
[----:B------:R1:W-:Y:S02]  /*6390*/  STL [R1+0x18], RZ ;  /* 0x000018ff01007387 */ /* 0x0003e40000100800 */
.L_x_7290:
[----:B------:R-:W2:Y:S01]  /*63a0*/  LDL R2, [R1+0xc] ;  /* 0x00000c0001027983 */ /* 0x000ea20000100800 */
[----:B-1----:R-:W1:Y:S01]  /*63b0*/  LDC R0, c[0x0][0xda8] ;  /* 0x00036a00ff007b82 */ /* 0x002e620000000800 */
[----:B------:R-:W-:Y:S05]  /*63c0*/  YIELD ;  /* 0x0000000000007946 */ /* 0x000fea0003800000 */
[----:B------:R-:W3:Y:S01]  /*63d0*/  S2R R5, SR_CgaCtaId ;  /* 0x0000000000057919 */ /* 0x000ee20000008800 */
[----:B------:R-:W-:Y:S01]  /*63e0*/  ULDC.64 UR4, c[0x0][0x3f8] ;  /* 0x0000fe0000047ab9 */ /* 0x000fe20000000a00 */
[----:B------:R-:W4:Y:S01]  /*63f0*/  LDC R19, c[0x0][0xdb4] ;  /* 0x00036d00ff137b82 */ /* 0x000f220000000800 */
[----:B------:R-:W-:-:S03]  /*6400*/  UISETP.NE.U32.AND UP0, UPT, UR4, URZ, UPT ;  /* 0x0000003f0400728c */ /* 0x000fc6000bf05070 */
[----:B------:R-:W-:Y:S01]  /*6410*/  ULDC UR4, c[0x0][0x404] ;  /* 0x0001010000047ab9 */ /* 0x000fe20000000800 */
[----:B------:R-:W-:-:S04]  /*6420*/  UISETP.NE.AND.EX UP0, UPT, UR5, URZ, UPT, UP0 ;  /* 0x0000003f0500728c */ /* 0x000fc8000bf05300 */
[----:B------:R-:W-:Y:S01]  /*6430*/  USEL UR4, UR4, 0x1, UP0 ;  /* 0x0000000104047887 */ /* 0x000fe20008000000 */
[----:B-1----:R-:W-:Y:S02]  /*6440*/  ISETP.NE.AND P0, PT, R0, 0x1, PT ;  /* 0x000000010000780c */ /* 0x002fe40003f05270 */
[----:B----4-:R-:W-:-:S11]  /*6450*/  ISETP.NE.AND P1, PT, R19, 0x1, PT ;  /* 0x000000011300780c */ /* 0x010fd60003f25270 */
[----:B------:R-:W2:Y:S08]  /*6460*/  @P0 LDC R0, c[0x0][0xdac] ;  /* 0x00036b00ff000b82 */ /* 0x000eb00000000800 */
[----:B------:R-:W1:Y:S01]  /*6470*/  @P0 LDC R3, c[0x0][0xdb0] ;  /* 0x00036c00ff030b82 */ /* 0x000e620000000800 */
[----:B--2---:R-:W-:Y:S01]  /*6480*/  @P0 IMAD.HI.U32 R0, R2, R0, RZ ;  /* 0x0000000002000227 */ /* 0x004fe200078e00ff */
[----:B------:R-:W-:-:S04]  /*6490*/  MOV R4, R2 ;  /* 0x0000000200047202 */ /* 0x000fc80000000f00 */
[----:B-1----:R-:W-:Y:S02]  /*64a0*/  @P0 SHF.R.U32.HI R4, RZ, R3, R0 ;  /* 0x00000003ff040219 */ /* 0x002fe40000011600 */
[----:B------:R-:W1:Y:S03]  /*64b0*/  LDC R0, c[0x0][0x2e0] ;  /* 0x0000b800ff007b82 */ /* 0x000e660000000800 */
[----:B------:R-:W-:Y:S01]  /*64c0*/  IMAD.MOV.U32 R18, RZ, RZ, R4 ;  /* 0x000000ffff127224 */ /* 0x000fe200078e0004 */
[----:B------:R2:W-:Y:S04]  /*64d0*/  STL [R1+0x4], R4 ;  /* 0x0000040401007387 */ /* 0x0005e80000100800 */
[----:B------:R-:W4:Y:S01]  /*64e0*/  @P1 LDC.64 R2, c[0x0][0xdb8] ;  /* 0x00036e00ff021b82 */ /* 0x000f220000000a00 */
[----:B-1----:R-:W-:Y:S01]  /*64f0*/  IMAD R7, R0, UR4, RZ ;  /* 0x0000000400077c24 */ /* 0x002fe2000f8e02ff */
[----:B------:R-:W-:-:S04]  /*6500*/  MOV R0, 0x400 ;  /* 0x0000040000007802 */ /* 0x000fc80000000f00 */
[----:B---3--:R-:W-:Y:S01]  /*6510*/  LEA R6, R5, R0, 0x18 ;  /* 0x0000000005067211 */ /* 0x008fe200078ec0ff */
[----:B------:R-:W-:Y:S01]  /*6520*/  VIADD R0, R7, 0x5f ;  /* 0x0000005f07007836 */ /* 0x000fe20000000000 */
[----:B------:R2:W-:Y:S01]  /*6530*/  STL [R1+0x14], R7 ;  /* 0x0000140701007387 */ /* 0x0005e20000100800 */
[----:B----4-:R-:W-:-:S03]  /*6540*/  @P1 IMAD.HI.U32 R2, R4, R2, RZ ;  /* 0x0000000204021227 */ /* 0x010fc600078e00ff */
[----:B------:R2:W-:Y:S02]  /*6550*/  STL [R1], R6 ;  /* 0x0000000601007387 */ /* 0x0005e40000100800 */
[----:B------:R-:W-:Y:S01]  /*6560*/  @P1 SHF.R.U32.HI R18, RZ, R3, R2 ;  /* 0x00000003ff121219 */ /* 0x000fe20000011602 */
[----:B------:R-:W-:Y:S02]  /*6570*/  VIADD R3, R6, 0x1c400 ;  /* 0x0001c40006037836 */ /* 0x000fe40000000000 */
[----:B------:R-:W-:-:S03]  /*6580*/  IMAD.HI R2, R0, 0x2aaaaaab, RZ ;  /* 0x2aaaaaab00027827 */ /* 0x000fc600078e02ff */
[----:B------:R-:W-:Y:S01]  /*6590*/  LOP3.LUT P0, RZ, R3, 0x3ff, RZ, 0xc0, !PT ;  /* 0x000003ff03ff7812 */ /* 0x000fe2000780c0ff */
[----:B------:R-:W-:Y:S01]  /*65a0*/  IMAD.MOV R0, RZ, RZ, -R18 ;  /* 0x000000ffff007224 */ /* 0x000fe200078e0a12 */
[----:B------:R-:W-:-:S03]  /*65b0*/  SHF.R.U32.HI R3, RZ, 0x1f, R2 ;  /* 0x0000001fff037819 */ /* 0x000fc60000011602 */
[----:B------:R-:W-:Y:S01]  /*65c0*/  IMAD R19, R19, R0, R4 ;  /* 0x0000000013137224 */ /* 0x000fe200078e0204 */
[----:B------:R-:W-:-:S05]  /*65d0*/  LEA.HI.SX32 R0, R2, R3, 0x1c ;  /* 0x0000000302007211 */ /* 0x000fca00078fe2ff */
[----:B------:R2:W-:Y:S02]  /*65e0*/  STL [R1+0x8], R0 ;  /* 0x0000080001007387 */ /* 0x0005e40000100800 */
        /* <DEDUP_REMOVED lines=17> */
.L_x_7249:
        /* <DEDUP_REMOVED lines=20> */
.L_x_7251:
        /* <DEDUP_REMOVED lines=15> */
[----:B-1----:R-:W-:Y:S05]  /*6930*/  CALL.ABS.NOINC R2 ;  /* 0x0000000002007343 */ /* 0x002fea0003c00000 */
.L_x_7250:
[----:B------:R-:W1:Y:S01]  /*6940*/  LDC R0, c[0x0][0x428] ;  /* 0x00010a00ff007b82 */ /* 0x000e620000000800 */
[----:B------:R-:W-:Y:S01]  /*6950*/  ULDC.64 UR4, c[0x0][0x9f8] ;  /* 0x00027e0000047ab9 */ /* 0x000fe20000000a00 */
[----:B------:R-:W2:Y:S01]  /*6960*/  LDL.LU R5, [R1+0x4] ;  /* 0x0000040001057983 */ /* 0x000ea20000300800 */
[----:B-1----:R-:W-:-:S03]  /*6970*/  ISETP.NE.AND P1, PT, R0, 0x1, PT ;  /* 0x000000010000780c */ /* 0x002fc60003f25270 */
[----:B------:R-:W3:Y:S01]  /*6980*/  LDL R4, [R1+0xc] ;  /* 0x00000c0001047983 */ /* 0x000ee20000100800 */
[----:B------:R-:W-:Y:S01]  /*6990*/  ISETP.NE.U32.AND P0, PT, RZ, UR4, PT ;  /* 0x00000004ff007c0c */ /* 0x000fe2000bf05070 */
[----:B------:R-:W-:Y:S01]  /*69a0*/  IMAD.MOV.U32 R0, RZ, RZ, R19 ;  /* 0x000000ffff007224 */ /* 0x000fe200078e0013 */
[----:B------:R-:W-:Y:S01]  /*69b0*/  ULDC UR4, c[0x0][0xda8] ;  /* 0x00036a0000047ab9 */ /* 0x000fe20000000800 */
[----:B------:R-:W-:Y:S01]  /*69c0*/  IMAD.MOV.U32 R6, RZ, RZ, R18 ;  /* 0x000000ffff067224 */ /* 0x000fe200078e0012 */
[----:B------:R-:W-:Y:S01]  /*69d0*/  ISETP.NE.AND.EX P0, PT, RZ, UR5, PT, P0 ;  /* 0x00000005ff007c0c */ /* 0x000fe2000bf05300 */
[----:B------:R-:W1:Y:S04]  /*69e0*/  S2R R7, SR_TID.X ;  /* 0x0000000000077919 */ /* 0x000e680000002100 */
[----:B------:R-:W4:Y:S08]  /*69f0*/  @P1 LDC R2, c[0x0][0x42c] ;  /* 0x00010b00ff021b82 */ /* 0x000f300000000800 */
[----:B------:R-:W1:Y:S01]  /*6a00*/  @P1 LDC R3, c[0x0][0x430] ;  /* 0x00010c00ff031b82 */ /* 0x000e620000000800 */
[----:B----4-:R-:W-:Y:S01]  /*6a10*/  @P1 IMAD.HI.U32 R2, R19, R2, RZ ;  /* 0x0000000213021227 */ /* 0x010fe200078e00ff */
[----:B-1----:R-:W-:-:S04]  /*6a20*/  LOP3.LUT R7, R7, 0x1f, RZ, 0xc0, !PT ;  /* 0x0000001f07077812 */ /* 0x002fc800078ec0ff */
[----:B------:R-:W-:Y:S02]  /*6a30*/  @P1 SHF.R.U32.HI R0, RZ, R3, R2 ;  /* 0x00000003ff001219 */ /* 0x000fe40000011602 */
[----:B------:R-:W1:Y:S02]  /*6a40*/  @P0 LDC.64 R2, c[0x0][0x9f8] ;  /* 0x00027e00ff020b82 */ /* 0x000e640000000a00 */
[----:B-1----:R-:W-:-:S05]  /*6a50*/  @P0 IMAD.WIDE R2, R18, 0x4, R2 ;  /* 0x0000000412020825 */ /* 0x002fca00078e0202 */
[----:B------:R1:W5:Y:S01]  /*6a60*/  @P0 LDG.E R6, desc[UR40][R2.64] ;  /* 0x0000002802060981 */ /* 0x000362000c1e1900 */
[----:B------:R-:W-:-:S04]  /*6a70*/  ISETP.NE.AND P1, PT, R7, RZ, PT ;  /* 0x000000ff0700720c */ /* 0x000fc80003f25270 */
[----:B------:R-:W-:-:S09]  /*6a80*/  PLOP3.LUT P2, PT, P1, PT, PT, 0x8, 0x0 ;  /* 0x000000000000781c */ /* 0x000fd20000f4e170 */
[----:B------:R-:W-:-:S05]  /*6a90*/  VOTEU.ALL UP1, P1 ;  /* 0x00000000003f7886 */ /* 0x000fca0000820000 */
[----:B------:R-:W-:-:S04]  /*6aa0*/  @!UP1 UIADD3 UR8, UP0, UR42, 0x270, URZ ;  /* 0x000002702a089890 */ /* 0x000fc8000ff1e03f */
[----:B------:R-:W-:-:S03]  /*6ab0*/  @!UP1 UIADD3.X UR9, URZ, UR43, URZ, UP0, !UPT ;  /* 0x0000002b3f099290 */ /* 0x000fc600087fe43f */
[----:B------:R-:W-:Y:S01]  /*6ac0*/  VOTEU.ALL UP0, P1 ;  /* 0x00000000003f7886 */ /* 0x000fe20000800000 */
[----:B--2---:R-:W-:-:S04]  /*6ad0*/  IMAD.MOV R8, RZ, RZ, -R5 ;  /* 0x000000ffff087224 */ /* 0x004fc800078e0a05 */
[----:B---3--:R-:W-:-:S04]  /*6ae0*/  IMAD R8, R8, UR4, R4 ;  /* 0x0000000408087c24 */ /* 0x008fc8000f8e0204 */
[----:B-1----:R-:W-:-:S07]  /*6af0*/  IMAD.SHL.U32 R8, R8, 0x80, RZ ;  /* 0x0000008008087824 */ /* 0x002fce00078e00ff */
.L_x_7252:
        /* <DEDUP_REMOVED lines=16> */
.L_x_7306:
[----:B------:R-:W2:Y:S01]  /*6c00*/  LDL R5, [R1+0x8] ;  /* 0x0000080001057983 */ /* 0x000ea20000100800 */
[----:B------:R-:W-:Y:S01]  /*6c10*/  UMOV UR4, 0xffffffff ;  /* 0xffffffff00047882 */ /* 0x000fe20000000000 */
[----:B------:R-:W-:Y:S01]  /*6c20*/  SHF.R.S32.HI R7, RZ, 0x1f, R6 ;  /* 0x0000001fff077819 */ /* 0x000fe20000011406 */
[----:B--2---:R-:W-:Y:S01]  /*6c30*/  VIADD R9, R5, 0xffffffff ;  /* 0xffffffff05097836 */ /* 0x004fe20000000000 */
[----:B------:R-:W-:Y:S06]  /*6c40*/  BRA.DIV UR4, `(.L_x_7254) ;  /* 0x0000002604507947 */ /* 0x000fec000b800000 */
[----:B------:R-:W-:-:S13]  /*6c50*/  ELECT P6, URZ, PT ;  /* 0x00000000003f782f */ /* 0x000fda00038c0000 */
.L_x_7309:
        /* <DEDUP_REMOVED lines=22> */
.L_x_7256:
[----:B--2---:R-:W2:Y:S01]  /*6dc0*/  S2R R10, SR_CgaCtaId ;  /* 0x00000000000a7919 */ /* 0x004ea20000008800 */
[----:B------:R-:W-:-:S04]  /*6dd0*/  MOV R5, 0x400 ;  /* 0x0000040000057802 */ /* 0x000fc80000000f00 */
[----:B--2---:R-:W-:Y:S02]  /*6de0*/  LEA R5, R10, R5, 0x18 ;  /* 0x000000050a057211 */ /* 0x004fe400078ec0ff */
[----:B------:R-:W-:-:S03]  /*6df0*/  SHF.L.U32 R10, R17, 0x1f, RZ ;  /* 0x0000001f110a7819 */ /* 0x000fc600000006ff */
[----:B------:R-:W-:-:S04]  /*6e00*/  IMAD R5, R16, 0x8, R5 ;  /* 0x0000000810057824 */ /* 0x000fc800078e0205 */
[----:B------:R-:W2:Y:S02]  /*6e10*/  SYNCS.PHASECHK.TRANS64.TRYWAIT P1, [R5+URZ+0x22840], R10 ;  /* 0x0228400a050075a7 */ /* 0x000ea4000802017f */
[----:B--2---:R-:W-:Y:S05]  /*6e20*/  @!P1 BRA `(.L_x_7257) ;  /* 0x0000002000f89947 */ /* 0x004fea0003800000 */
.L_x_7310:
        /* <DEDUP_REMOVED lines=11> */
.L_x_7258:
        /* <DEDUP_REMOVED lines=17> */
[----:B------:R-:W-:-:S09]  /*6ff0*/  UIMAD UR11, UR11, 0x60, URZ ;  /* 0x000000600b0b78a4 */ /* 0x000fd2000f8e023f */
[----:B------:R2:W-:Y:S02]  /*7000*/  UTMALDG.4D [UR8], [UR4], desc[UR6] ;  /* 0x00000608040075b4 */ /* 0x0005e40008019000 */
[----:B--2---:R-:W-:Y:S01]  /*7010*/  NOP ;  /* 0x0000000000007918 */ /* 0x004fe20000000000 */
.L_x_7255:
        /* <DEDUP_REMOVED lines=15> */
[----:B------:R-:W-:Y:S01]  /*7110*/  @P1 IMAD.MOV.U32 R5, RZ, RZ, 0x4000 ;  /* 0x00004000ff051424 */ /* 0x000fe200078e00ff */
        /* <DEDUP_REMOVED lines=10> */
.L_x_7311:
[----:B------:R-:W-:Y:S05]  /*71c0*/  BSYNC B0 ;  /* 0x0000000000007941 */ /* 0x000fea0003800000 */
.L_x_7259:
[----:B------:R-:W-:Y:S04]  /*71d0*/  BSSY B0, `(.L_x_7261) ;  /* 0x0000037000007945 */ /* 0x000fe80003800000 */
[----:B------:R-:W-:Y:S05]  /*71e0*/  @!P6 BRA `(.L_x_7262) ;  /* 0x0000000000d4e947 */ /* 0x000fea0003800000 */
[----:B------:R-:W3:Y:S01]  /*71f0*/  S2R R11, SR_CgaCtaId ;  /* 0x00000000000b7919 */ /* 0x000ee20000008800 */
[----:B--2---:R-:W-:Y:S02]  /*7200*/  MOV R8, 0x400 ;  /* 0x0000040000087802 */ /* 0x004fe40000000f00 */
[----:B------:R-:W-:Y:S01]  /*7210*/  SHF.L.U32 R5, R17, 0x1f, RZ ;  /* 0x0000001f11057819 */ /* 0x000fe200000006ff */
[----:B------:R-:W2:Y:S01]  /*7220*/  S2R R10, SR_TID.X ;  /* 0x00000000000a7919 */ /* 0x000ea20000002100 */
[----:B---3--:R-:W-:Y:S02]  /*7230*/  LEA R8, R11, R8, 0x18 ;  /* 0x000000080b087211 */ /* 0x008fe400078ec0ff */
[----:B--2---:R-:W-:-:S03]  /*7240*/  LOP3.LUT R10, R10, 0x7f, RZ, 0xc0, !PT ;  /* 0x0000007f0a0a7812 */ /* 0x004fc600078ec0ff */
[----:B------:R-:W-:Y:S01]  /*7250*/  IMAD R8, R16, 0x8, R8 ;  /* 0x0000000810087824 */ /* 0x000fe200078e0208 */
[----:B------:R-:W-:-:S03]  /*7260*/  ISETP.NE.AND P2, PT, R10, RZ, PT ;  /* 0x000000ff0a00720c */ /* 0x000fc60003f45270 */
[----:B------:R-:W2:Y:S02]  /*7270*/  SYNCS.PHASECHK.TRANS64.TRYWAIT P1, [R8+URZ+0x22860], R5 ;  /* 0x02286005080075a7 */ /* 0x000ea4000802017f */
[----:B--2---:R-:W-:Y:S08]  /*7280*/  @!P1 BRA `(.L_x_7263) ;  /* 0x0000002000149947 */ /* 0x004ff00003800000 */
.L_x_7312:
        /* <DEDUP_REMOVED lines=8> */
.L_x_7264:
        /* <DEDUP_REMOVED lines=8> */
[----:B--2---:R-:W-:-:S05]  /*7390*/  LEA R5, R11, R5, 0x18 ;  /* 0x000000050b057211 */ /* 0x004fca00078ec0ff */
        /* <DEDUP_REMOVED lines=10> */
[----:B------:R-:W-:-:S03]  /*7440*/  UIADD3 UR18, UR14, 0x9400, URZ ;  /* 0x000094000e127890 */ /* 0x000fc6000fffe03f */
[----:B------:R-:W-:Y:S01]  /*7450*/  UMOV UR14, 0x80 ;  /* 0x00000080000e7882 */ /* 0x000fe20000000000 */
[----:B---3--:R-:W-:-:S13]  /*7460*/  R2UR UR11, R10 ;  /* 0x000000000a0b72ca */ /* 0x008fda00000e0000 */
[----:B------:R-:W-:-:S09]  /*7470*/  UIMAD UR11, UR11, 0x60, URZ ;  /* 0x000000600b0b78a4 */ /* 0x000fd2000f8e023f */
[----:B------:R2:W-:Y:S02]  /*7480*/  UTMALDG.4D [UR8], [UR4], desc[UR6] ;  /* 0x00000608040075b4 */ /* 0x0005e40008019000 */
        /* <DEDUP_REMOVED lines=11> */
.L_x_7262:
[----:B------:R-:W-:Y:S05]  /*7540*/  BSYNC B0 ;  /* 0x0000000000007941 */ /* 0x000fea0003800000 */
.L_x_7261:
        /* <DEDUP_REMOVED lines=9> */
[----:B------:R-:W-:Y:S01]  /*75e0*/  IMAD.MOV.U32 R5, RZ, RZ, 0x1 ;  /* 0x00000001ff057424 */ /* 0x000fe200078e00ff */
[C---:B--2---:R-:W-:Y:S01]  /*75f0*/  IADD3 R10, -R11.reuse, RZ, RZ ;  /* 0x000000ff0b0a7210 */ /* 0x044fe20007ffe1ff */
        /* <DEDUP_REMOVED lines=26> */
.L_x_7269:
[----:B--2---:R-:W2:Y:S01]  /*77a0*/  S2R R3, SR_CgaCtaId ;  /* 0x0000000000037919 */ /* 0x004ea20000008800 */
[----:B------:R-:W-:Y:S01]  /*77b0*/  MOV R2, 0x400 ;  /* 0x0000040000027802 */ /* 0x000fe20000000f00 */
[----:B------:R-:W3:Y:S03]  /*77c0*/  S2R R5, SR_TID.X ;  /* 0x0000000000057919 */ /* 0x000ee60000002100 */
[----:B--2---:R-:W-:Y:S02]  /*77d0*/  LEA R2, R3, R2, 0x18 ;  /* 0x0000000203027211 */ /* 0x004fe400078ec0ff */
[----:B------:R-:W-:Y:S02]  /*77e0*/  SHF.L.U32 R3, R17, 0x1f, RZ ;  /* 0x0000001f11037819 */ /* 0x000fe400000006ff */
[----:B---3--:R-:W-:Y:S01]  /*77f0*/  LOP3.LUT R5, R5, 0x7f, RZ, 0xc0, !PT ;  /* 0x0000007f05057812 */ /* 0x008fe200078ec0ff */
[----:B------:R-:W-:-:S03]  /*7800*/  IMAD R2, R16, 0x8, R2 ;  /* 0x0000000810027824 */ /* 0x000fc600078e0202 */
[----:B------:R-:W-:Y:S01]  /*7810*/  ISETP.NE.AND P1, PT, R5, RZ, PT ;  /* 0x000000ff0500720c */ /* 0x000fe20003f25270 */
[----:B------:R-:W2:Y:S02]  /*7820*/  SYNCS.PHASECHK.TRANS64.TRYWAIT P2, [R2+URZ+0x22840], R3 ;  /* 0x02284003020075a7 */ /* 0x000ea4000804017f */
[----:B--2---:R-:W-:Y:S10]  /*7830*/  @!P2 BRA `(.L_x_7270) ;  /* 0x0000001800bca947 */ /* 0x004ff40003800000 */
.L_x_7313:
        /* <DEDUP_REMOVED lines=8> */
.L_x_7271:
[----:B------:R-:W3:Y:S01]  /*78c0*/  S2R R11, SR_CgaCtaId ;  /* 0x00000000000b7919 */ /* 0x000ee20000008800 */
[----:B------:R-:W-:Y:S01]  /*78d0*/  MOV R5, 0x400 ;  /* 0x0000040000057802 */ /* 0x000fe20000000f00 */
[----:B------:R-:W-:Y:S01]  /*78e0*/  IMAD R8, R8, 0x60, RZ ;  /* 0x0000006008087824 */ /* 0x000fe200078e02ff */
        /* <DEDUP_REMOVED lines=8> */
[----:B------:R-:W-:-:S05]  /*7970*/  UMOV UR10, URZ ;  /* 0x0000003f000a7c82 */ /* 0x000fca0008000000 */
        /* <DEDUP_REMOVED lines=8> */
.L_x_7314:
        /* <DEDUP_REMOVED lines=8> */
.L_x_7273:
        /* <DEDUP_REMOVED lines=11> */
[----:B------:R-:W-:-:S05]  /*7b30*/  UMOV UR17, 0x40 ;  /* 0x0000004000117882 */ /* 0x000fca0000000000 */
        /* <DEDUP_REMOVED lines=11> */
[----:B------:R-:W-:Y:S01]  /*7bf0*/  UMOV UR15, 0x80 ;  /* 0x00000080000f7882 */ /* 0x000fe20000000000 */
        /* <DEDUP_REMOVED lines=8> */
[----:B--2---:R-:W-:Y:S01]  /*7c80*/  NOP ;  /* 0x0000000000007918 */ /* 0x004fe20000000000 */
.L_x_7268:
[----:B------:R-:W-:Y:S05]  /*7c90*/  BSYNC B0 ;  /* 0x0000000000007941 */ /* 0x000fea0003800000 */
.L_x_7267:
[----:B------:R-:W2:Y:S01]  /*7ca0*/  LDL.LU R3, [R1+0x8] ;  /* 0x0000080001037983 */ /* 0x000ea20000300800 */
[----:B------:R-:W-:-:S05]  /*7cb0*/  VIADD R16, R16, 0x1 ;  /* 0x0000000110107836 */ /* 0x000fca0000000000 */
[----:B------:R-:W-:-:S04]  /*7cc0*/  ISETP.NE.AND P1, PT, R16, 0x2, PT ;  /* 0x000000021000780c */ /* 0x000fc80003f25270 */
[----:B------:R-:W-:Y:S02]  /*7cd0*/  SEL R2, RZ, 0x1, P1 ;  /* 0x00000001ff027807 */ /* 0x000fe40000800000 */
[----:B------:R-:W-:Y:S02]  /*7ce0*/  SEL R16, R16, RZ, P1 ;  /* 0x000000ff10107207 */ /* 0x000fe40000800000 */
[----:B------:R-:W-:Y:S01]  /*7cf0*/  LOP3.LUT R17, R17, R2, RZ, 0x3c, !PT ;  /* 0x0000000211117212 */ /* 0x000fe200078e3cff */
[----:B--2---:R-:W-:-:S07]  /*7d00*/  VIADD R8, R3, 0xfffffffd ;  /* 0xfffffffd03087836 */ /* 0x004fce0000000000 */
.L_x_7266:
[----:B------:R-:W-:Y:S01]  /*7d10*/  IMAD.MOV R10, RZ, RZ, -R10 ;  /* 0x000000ffff0a7224 */ /* 0x000fe200078e0a0a */
[----:B------:R-:W-:Y:S04]  /*7d20*/  BSSY B0, `(.L_x_7265) ;  /* 0x00000dc000007945 */ /* 0x000fe80003800000 */
[----:B------:R-:W-:-:S13]  /*7d30*/  ISETP.NE.AND P1, PT, R9, R10, PT ;  /* 0x0000000a0900720c */ /* 0x000fda0003f25270 */
[----:B------:R-:W-:Y:S05]  /*7d40*/  @!P1 BRA `(.L_x_7274) ;  /* 0x0000000c00649947 */ /* 0x000fea0003800000 */
.L_x_7289:
[----:B------:R-:W-:Y:S04]  /*7d50*/  BSSY B1, `(.L_x_7275) ;  /* 0x0000065000017945 */ /* 0x000fe80003800000 */
[----:B------:R-:W-:Y:S05]  /*7d60*/  @!P6 BRA `(.L_x_7276) ;  /* 0x00000004008ce947 */ /* 0x000fea0003800000 */
[----:B-1----:R-:W-:Y:S01]  /*7d70*/  IMAD.MOV.U32 R9, RZ, RZ, R8 ;  /* 0x000000ffff097224 */ /* 0x002fe200078e0008 */
[----:B------:R-:W-:Y:S06]  /*7d80*/  @!P0 BRA `(.L_x_7277) ;  /* 0x0000000000488947 */ /* 0x000fec0003800000 */
[----:B------:R-:W1:Y:S01]  /*7d90*/  LDC R10, c[0x0][0x41c] ;  /* 0x00010700ff0a7b82 */ /* 0x000e620000000800 */
[----:B------:R-:W-:Y:S02]  /*7da0*/  ULDC.64 UR4, c[0x0][0x408] ;  /* 0x0001020000047ab9 */ /* 0x000fe40000000a00 */
[----:B------:R-:W-:-:S04]  /*7db0*/  IMAD R11, R7, UR4, RZ ;  /* 0x00000004070b7c24 */ /* 0x000fc8000f8e02ff */
[----:B------:R-:W-:Y:S01]  /*7dc0*/  IMAD R11, R6, UR5, R11 ;  /* 0x00000005060b7c24 */ /* 0x000fe2000f8e020b */
[----:B-1----:R-:W-:-:S13]  /*7dd0*/  ISETP.NE.AND P1, PT, R10, 0x1, PT ;  /* 0x000000010a00780c */ /* 0x002fda0003f25270 */
[----:B------:R-:W1:Y:S02]  /*7de0*/  @P1 LDC.64 R2, c[0x0][0x420] ;  /* 0x00010800ff021b82 */ /* 0x000e640000000a00 */
[----:B-1----:R-:W-:-:S04]  /*7df0*/  @P1 IMAD.HI.U32 R4, R8, R2, RZ ;  /* 0x0000000208041227 */ /* 0x002fc800078e00ff */
[----:B------:R-:W-:Y:S01]  /*7e00*/  IMAD.MOV.U32 R2, RZ, RZ, R8 ;  /* 0x000000ffff027224 */ /* 0x000fe200078e0008 */
        /* <DEDUP_REMOVED lines=10> */
.L_x_7277:
[----:B------:R-:W2:Y:S01]  /*7eb0*/  S2R R3, SR_CgaCtaId ;  /* 0x0000000000037919 */ /* 0x000ea20000008800 */
[----:B------:R-:W-:Y:S01]  /*7ec0*/  MOV R2, 0x400 ;  /* 0x0000040000027802 */ /* 0x000fe20000000f00 */
[----:B-1----:R-:W1:Y:S03]  /*7ed0*/  S2R R5, SR_TID.X ;  /* 0x0000000000057919 */ /* 0x002e660000002100 */
[----:B--2---:R-:W-:Y:S02]  /*7ee0*/  LEA R2, R3, R2, 0x18 ;  /* 0x0000000203027211 */ /* 0x004fe400078ec0ff */
[----:B-1----:R-:W-:-:S03]  /*7ef0*/  LOP3.LUT R5, R5, 0x7f, RZ, 0xc0, !PT ;  /* 0x0000007f05057812 */ /* 0x002fc600078ec0ff */
[----:B------:R-:W-:Y:S01]  /*7f00*/  IMAD R3, R16, 0x8, R2 ;  /* 0x0000000810037824 */ /* 0x000fe200078e0202 */
[----:B------:R-:W-:Y:S02]  /*7f10*/  SHF.L.U32 R2, R17, 0x1f, RZ ;  /* 0x0000001f11027819 */ /* 0x000fe400000006ff */
[----:B------:R-:W-:Y:S02]  /*7f20*/  ISETP.NE.AND P1, PT, R5, RZ, PT ;  /* 0x000000ff0500720c */ /* 0x000fe40003f25270 */
[----:B------:R-:W1:Y:S02]  /*7f30*/  SYNCS.PHASECHK.TRANS64.TRYWAIT P2, [R3+URZ+0x22840], R2 ;  /* 0x02284002030075a7 */ /* 0x000e64000804017f */
[----:B-1----:R-:W-:Y:S09]  /*7f40*/  @!P2 BRA `(.L_x_7278) ;  /* 0x000000140020a947 */ /* 0x002ff20003800000 */
.L_x_7315:
        /* <DEDUP_REMOVED lines=8> */
.L_x_7279:
        /* <DEDUP_REMOVED lines=11> */
[----:B--2---:R-:W-:-:S05]  /*8080*/  LEA R5, R10, R5, 0x18 ;  /* 0x000000050a057211 */ /* 0x004fca00078ec0ff */
[----:B------:R-:W-:-:S05]  /*8090*/  IMAD R5, R16, 0x3000, R5 ;  /* 0x0000300010057824 */ /* 0x000fca00078e0205 */
[----:B------:R-:W-:Y:S01]  /*80a0*/  R2UR UR8, R5 ;  /* 0x00000000050872ca */ /* 0x000fe200000e0000 */
[----:B------:R-:W-:-:S05]  /*80b0*/  IMAD R5, R9, 0x60, RZ ;  /* 0x0000006009057824 */ /* 0x000fca00078e02ff */
[----:B------:R-:W-:-:S07]  /*80c0*/  R2UR UR11, R5 ;  /* 0x00000000050b72ca */ /* 0x000fce00000e0000 */
[----:B------:R-:W-:-:S09]  /*80d0*/  UIADD3 UR8, UR8, 0x1c400, URZ ;  /* 0x0001c40008087890 */ /* 0x000fd2000fffe03f */
[----:B------:R2:W-:Y:S01]  /*80e0*/  UTMALDG.4D [UR8], [UR4], desc[UR6] ;  /* 0x00000608040075b4 */ /* 0x0005e20008019000 */
[----:B------:R-:W3:Y:S02]  /*80f0*/  SYNCS.PHASECHK.TRANS64.TRYWAIT P2, [R3+URZ+0x22860], R2 ;  /* 0x02286002030075a7 */ /* 0x000ee4000804017f */
[----:B--23--:R-:W-:Y:S05]  /*8100*/  @!P2 BRA `(.L_x_7280) ;  /* 0x0000001000c4a947 */ /* 0x00cfea0003800000 */
.L_x_7316:
        /* <DEDUP_REMOVED lines=8> */
.L_x_7281:
        /* <DEDUP_REMOVED lines=23> */
[----:B------:R-:W-:Y:S01]  /*8300*/  UMOV UR15, 0x80 ;  /* 0x00000080000f7882 */ /* 0x000fe20000000000 */
        /* <DEDUP_REMOVED lines=9> */
.L_x_7276:
[----:B------:R-:W-:Y:S05]  /*83a0*/  BSYNC B1 ;  /* 0x0000000000017941 */ /* 0x000fea0003800000 */
.L_x_7275:
        /* <DEDUP_REMOVED lines=22> */
[----:B------:R-:W-:-:S05]  /*8510*/  IMAD.WIDE.U32 R2, R6, UR4, R2 ;  /* 0x0000000406027c25 */ /* 0x000fca000f8e0002 */
[----:B------:R-:W-:Y:S02]  /*8520*/  IADD3 R11, R11, R3, RZ ;  /* 0x000000030b0b7210 */ /* 0x000fe40007ffe0ff */
[----:B-1----:R-:W-:-:S04]  /*8530*/  LEA R4, P1, R2, R4, 0x2 ;  /* 0x0000000402047211 */ /* 0x002fc800078210ff */
[----:B------:R-:W-:-:S05]  /*8540*/  LEA.HI.X R5, R2, R5, R11, 0x2, P1 ;  /* 0x0000000502057211 */ /* 0x000fca00008f140b */
[----:B------:R1:W5:Y:S04]  /*8550*/  LDG.E R4, desc[UR40][R4.64] ;  /* 0x0000002804047981 */ /* 0x000368000c1e1900 */
.L_x_7284:
        /* <DEDUP_REMOVED lines=10> */
.L_x_7317:
        /* <DEDUP_REMOVED lines=8> */
.L_x_7286:
[----:B------:R-:W2:Y:S01]  /*8680*/  S2R R11, SR_CgaCtaId ;  /* 0x00000000000b7919 */ /* 0x000ea20000008800 */
        /* <DEDUP_REMOVED lines=19> */
.L_x_7318:
        /* <DEDUP_REMOVED lines=8> */
.L_x_7288:
        /* <DEDUP_REMOVED lines=33> */
.L_x_7283:
[----:B------:R-:W-:Y:S05]  /*8a50*/  BSYNC B1 ;  /* 0x0000000000017941 */ /* 0x000fea0003800000 */
.L_x_7282:
[C---:B------:R-:W-:Y:S01]  /*8a60*/  ISETP.GT.AND P2, PT, R8.reuse, 0x1, PT ;  /* 0x000000010800780c */ /* 0x040fe20003f44270 */
[----:B------:R-:W-:Y:S02]  /*8a70*/  VIADD R9, R9, 0x1 ;  /* 0x0000000109097836 */ /* 0x000fe40000000000 */
[----:B------:R-:W-:-:S03]  /*8a80*/  VIADD R8, R8, 0xfffffffe ;  /* 0xfffffffe08087836 */ /* 0x000fc60000000000 */
[----:B------:R-:W-:-:S04]  /*8a90*/  ISETP.NE.AND P1, PT, R9, 0x2, PT ;  /* 0x000000020900780c */ /* 0x000fc80003f25270 */
[----:B------:R-:W-:Y:S02]  /*8aa0*/  SEL R2, RZ, 0x1, P1 ;  /* 0x00000001ff027807 */ /* 0x000fe40000800000 */
[----:B------:R-:W-:Y:S02]  /*8ab0*/  SEL R16, R9, RZ, P1 ;  /* 0x000000ff09107207 */ /* 0x000fe40000800000 */
[----:B------:R-:W-:Y:S01]  /*8ac0*/  LOP3.LUT R17, R17, R2, RZ, 0x3c, !PT ;  /* 0x0000000211117212 */ /* 0x000fe200078e3cff */
[----:B------:R-:W-:Y:S06]  /*8ad0*/  @P2 BRA `(.L_x_7289) ;  /* 0xfffffff0009c2947 */ /* 0x000fec000383ffff */
.L_x_7274:
[----:B------:R-:W-:Y:S05]  /*8ae0*/  BSYNC B0 ;  /* 0x0000000000007941 */ /* 0x000fea0003800000 */
.L_x_7265:
[----:B------:R-:W2:Y:S01]  /*8af0*/  LDL.LU R2, [R1+0xc] ;  /* 0x00000c0001027983 */ /* 0x000ea20000300800 */
[----:B------:R-:W-:-:S03]  /*8b00*/  ULDC UR4, c[0x0][0xda4] ;  /* 0x0003690000047ab9 */ /* 0x000fc60000000800 */
[----:B------:R-:W3:Y:S01]  /*8b10*/  LDL.LU R0, [R1+0x18] ;  /* 0x0000180001007983 */ /* 0x000ee20000300800 */
[----:B--2---:R-:W-:Y:S02]  /*8b20*/  VIADD R2, R2, UR36 ;  /* 0x0000002402027c36 */ /* 0x004fe40008000000 */
[----:B---3--:R-:W-:-:S03]  /*8b30*/  VIADD R0, R0, 0x1 ;  /* 0x0000000100007836 */ /* 0x008fc60000000000 */
[----:B------:R2:W-:Y:S01]  /*8b40*/  STL [R1+0xc], R2 ;  /* 0x00000c0201007387 */ /* 0x0005e20000100800 */
[----:B------:R-:W-:-:S03]  /*8b50*/  ISETP.GE.AND P0, PT, R2, UR4, PT ;  /* 0x0000000402007c0c */ /* 0x000fc6000bf06270 */
[----:B------:R2:W-:Y:S10]  /*8b60*/  STL [R1+0x18], R0 ;  /* 0x0000180001007387 */ /* 0x0005f40000100800 */
[----:B--2---:R-:W-:Y:S05]  /*8b70*/  @!P0 BRA `(.L_x_7290) ;  /* 0xffffffd800088947 */ /* 0x004fea000383ffff */
[----:B------:R-:W-:-:S07]  /*8b80*/  LOP3.LUT R2, R0, 0x1, RZ, 0xc, !PT ;  /* 0x0000000100027812 */ /* 0x000fce00078e0cff */
.L_x_7248:
[----:B------:R-:W2:Y:S01]  /*8b90*/  S2R R3, SR_CgaCtaId ;  /* 0x0000000000037919 */ /* 0x000ea20000008800 */
[----:B------:R-:W-:Y:S01]  /*8ba0*/  MOV R0, 0x400 ;  /* 0x0000040000007802 */ /* 0x000fe20000000f00 */
[----:B------:R-:W-:Y:S03]  /*8bb0*/  BSSY B0, `(.L_x_7291) ;  /* 0x0000005000007945 */ /* 0x000fe60003800000 */
[----:B--2---:R-:W-:Y:S02]  /*8bc0*/  LEA R0, R3, R0, 0x18 ;  /* 0x0000000003007211 */ /* 0x004fe400078ec0ff */
[----:B------:R-:W-:-:S04]  /*8bd0*/  SHF.L.U32 R3, R2, 0x1f, RZ ;  /* 0x0000001f02037819 */ /* 0x000fc800000006ff */
[----:B------:R-:W2:Y:S02]  /*8be0*/  SYNCS.PHASECHK.TRANS64.TRYWAIT P0, [R0+URZ+0x22820], R3 ;  /* 0x02282003000075a7 */ /* 0x000ea4000800017f */
[----:B--2---:R-:W-:Y:S05]  /*8bf0*/  @!P0 BRA `(.L_x_7292) ;  /* 0x0000000800448947 */ /* 0x004fea0003800000 */
.L_x_7319:
[----:B------:R-:W-:Y:S05]  /*8c00*/  BSYNC B0 ;  /* 0x0000000000007941 */ /* 0x000fea0003800000 */
.L_x_7291:
[----:B------:R-:W-:-:S03]  /*8c10*/  UMOV UR4, 0xffffffff ;  /* 0xffffffff00047882 */ /* 0x000fc60000000000 */
[----:B------:R-:W-:Y:S05]  /*8c20*/  BRA.DIV UR4, `(.L_x_7293) ;  /* 0x0000000a044c7947 */ /* 0x000fea000b800000 */
[----:B------:R-:W3:Y:S02]  /*8c30*/  S2R R2, SR_TID.X ;  /* 0x0000000000027919 */ /* 0x000ee40000002100 */
[----:B---3--:R-:W-:-:S04]  /*8c40*/  SHF.R.U32.HI R2, RZ, 0x5, R2 ;  /* 0x00000005ff027819 */ /* 0x008fc80000011602 */
[----:B------:R-:W-:-:S05]  /*8c50*/  LOP3.LUT R2, R2, 0x3, RZ, 0xc0, !PT ;  /* 0x0000000302027812 */ /* 0x000fca00078ec0ff */
[----:B------:R3:W4:Y:S02]  /*8c60*/  SHFL.IDX PT, R14, R2, RZ, 0x1f ;  /* 0x00001fff020e7589 */ /* 0x00072400000e0000 */
.L_x_7322:
[----:B----4-:R-:W-:Y:S01]  /*8c70*/  ISETP.NE.AND P0, PT, R14, RZ, PT ;  /* 0x000000ff0e00720c */ /* 0x010fe20003f05270 */
[----:B------:R-:W-:-:S12]  /*8c80*/  BSSY B0, `(.L_x_7294) ;  /* 0x0000024000007945 */ /* 0x000fd80003800000 */
[----:B------:R-:W-:Y:S05]  /*8c90*/  @P0 BRA `(.L_x_7295) ;  /* 0x0000000000880947 */ /* 0x000fea0003800000 */
[----:B------:R-:W-:-:S03]  /*8ca0*/  UMOV UR4, 0xffffffff ;  /* 0xffffffff00047882 */ /* 0x000fc60000000000 */
[----:B------:R-:W-:Y:S05]  /*8cb0*/  BRA.DIV UR4, `(.L_x_7296) ;  /* 0x0000000a045c7947 */ /* 0x000fea000b800000 */
[----:B------:R-:W-:-:S13]  /*8cc0*/  ELECT P6, URZ, PT ;  /* 0x00000000003f782f */ /* 0x000fda00038c0000 */
.L_x_7325:
[----:B------:R-:W-:Y:S05]  /*8cd0*/  @!P6 BRA `(.L_x_7295) ;  /* 0x000000000078e947 */ /* 0x000fea0003800000 */
[----:B------:R-:W-:-:S06]  /*8ce0*/  ULOP3.LUT UR4, UR38, 0x2, URZ, 0xfc, !UPT ;  /* 0x0000000226047892 */ /* 0x000fcc000f8efc3f */
[----:B---3--:R-:W-:-:S04]  /*8cf0*/  MOV R2, UR4 ;  /* 0x0000000400027c02 */ /* 0x008fc80008000f00 */
[----:B------:R-:W-:-:S13]  /*8d00*/  ISETP.NE.AND P2, PT, R2, 0x3, PT ;  /* 0x000000030200780c */ /* 0x000fda0003f45270 */
[----:B------:R-:W-:Y:S05]  /*8d10*/  @!P2 BRA `(.L_x_7297) ;  /* 0x000000000004a947 */ /* 0x000fea0003800000 */
[----:B------:R-:W-:Y:S01]  /*8d20*/  BPT.TRAP 0x1 ;  /* 0x000000040000795c */ /* 0x000fe20000300000 */
.L_x_7297:
[----:B--2---:R-:W-:Y:S01]  /*8d30*/  VIADD R3, R0, 0x22840 ;  /* 0x0002284000037836 */ /* 0x004fe20000000000 */
        /* <DEDUP_REMOVED lines=11> */
.L_x_7326:
[----:B------:R-:W3:Y:S02]  /*8df0*/  SYNCS.PHASECHK.TRANS64.TRYWAIT P0, [R3+URZ], R2 ;  /* 0x00000002030075a7 */ /* 0x000ee4000800017f */
[----:B---3--:R-:W-:Y:S05]  /*8e00*/  @!P0 BRA `(.L_x_7299) ;  /* 0x00000008003c8947 */ /* 0x008fea0003800000 */
.L_x_7327:
[----:B------:R-:W-:Y:S05]  /*8e10*/  @!P2 BRA `(.L_x_7300) ;  /* 0x000000000004a947 */ /* 0x000fea0003800000 */
[----:B------:R-:W-:Y:S01]  /*8e20*/  BPT.TRAP 0x1 ;  /* 0x000000040000795c */ /* 0x000fe20000300000 */
.L_x_7300:
[----:B---3--:R-:W-:-:S04]  /*8e30*/  VIADD R3, R0, 0x22860 ;  /* 0x0002286000037836 */ /* 0x008fc80000000000 */
[----:B------:R-:W-:-:S04]  /*8e40*/  IMAD R16, R16, 0x8, R3 ;  /* 0x0000000810107824 */ /* 0x000fc800078e0203 */
[----:B------:R-:W3:Y:S02]  /*8e50*/  SYNCS.PHASECHK.TRANS64.TRYWAIT P0, [R16+URZ], R5 ;  /* 0x00000005100075a7 */ /* 0x000ee4000800017f */
[----:B---3--:R-:W-:Y:S05]  /*8e60*/  @!P0 BRA `(.L_x_7301) ;  /* 0x0000000800388947 */ /* 0x008fea0003800000 */
.L_x_7328:
[----:B------:R-:W-:-:S07]  /*8e70*/  IMAD R3, R4, 0x8, R3 ;  /* 0x0000000804037824 */ /* 0x000fce00078e0203 */
.L_x_7302:
[----:B----4-:R4:W1:Y:S02]  /*8e80*/  SYNCS.PHASECHK.TRANS64.TRYWAIT P0, [R3+URZ], R2 ;  /* 0x00000002030075a7 */ /* 0x010864000800017f */
[----:B-1----:R-:W-:Y:S05]  /*8e90*/  @!P0 NANOSLEEP.SYNCS 0x989680 ;  /* 0x009896800000895d */ /* 0x002fea0003900000 */
[----:B------:R-:W1:Y:S02]  /*8ea0*/  @!P0 SYNCS.PHASECHK.TRANS64 P0, [R3+URZ], R2 ;  /* 0x00000002030085a7 */ /* 0x000e64000800007f */
[----:B-1----:R-:W-:Y:S05]  /*8eb0*/  @!P0 BRA `(.L_x_7302) ;  /* 0xfffffffc00f08947 */ /* 0x002fea000383ffff */
.L_x_7295:
[----:B------:R-:W-:Y:S05]  /*8ec0*/  BSYNC B0 ;  /* 0x0000000000007941 */ /* 0x000fea0003800000 */
.L_x_7294:
[----:B------:R-:W-:Y:S05]  /*8ed0*/  EXIT ;  /* 0x000000000000794d */ /* 0x000fea0003800000 */
.L_x_7226:
[----:B-1----:R-:W-:-:S04]  /*8ee0*/  MOV R3, UR46 ;  /* 0x0000002e00037c02 */ /* 0x002fc80008000f00 */
[----:B------:R1:W2:Y:S03]  /*8ef0*/  SYNCS.PHASECHK.TRANS64.TRYWAIT P0, [R3+URZ+0x22800], R0 ;  /* 0x02280000030075a7 */ /* 0x0002a6000800017f */
[----:B--2---:R-:W-:Y:S05]  /*8f00*/  @!P0 NANOSLEEP.SYNCS 0x989680 ;  /* 0x009896800000895d */ /* 0x004fea0003900000 */
[----:B------:R-:W2:Y:S02]  /*8f10*/  @!P0 SYNCS.PHASECHK.TRANS64 P0, [R3+URZ+0x22800], R0 ;  /* 0x02280000030085a7 */ /* 0x000ea4000800007f */
[----:B--2---:R-:W-:Y:S05]  /*8f20*/  @!P0 BRA `(.L_x_7226) ;  /* 0xfffffffc00ec8947 */ /* 0x004fea000383ffff */
[----:B------:R-:W-:Y:S05]  /*8f30*/  BRA `(.L_x_7303) ;  /* 0xffffff8000687947 */ /* 0x000fea000383ffff */
.L_x_7230:
[----:B--2---:R-:W-:-:S04]  /*8f40*/  IMAD.U32 R0, RZ, RZ, UR21 ;  /* 0x00000015ff007e24 */ /* 0x004fc8000f8e00ff */
[----:B------:R2:W3:Y:S03]  /*8f50*/  SYNCS.PHASECHK.TRANS64.TRYWAIT P1, [R0+URZ+0x22830], R7 ;  /* 0x02283007000075a7 */ /* 0x0004e6000802017f */
[----:B---3--:R-:W-:Y:S05]  /*8f60*/  @!P1 NANOSLEEP.SYNCS 0x989680 ;  /* 0x009896800000995d */ /* 0x008fea0003900000 */
[----:B------:R-:W3:Y:S02]  /*8f70*/  @!P1 SYNCS.PHASECHK.TRANS64 P1, [R0+URZ+0x22830], R7 ;  /* 0x02283007000095a7 */ /* 0x000ee4000802007f */
[----:B---3--:R-:W-:Y:S05]  /*8f80*/  @!P1 BRA `(.L_x_7230) ;  /* 0xfffffffc00ec9947 */ /* 0x008fea000383ffff */
[----:B------:R-:W-:Y:S05]  /*8f90*/  BRA `(.L_x_7229) ;  /* 0xffffff80008c7947 */ /* 0x000fea000383ffff */
.L_x_7234:
[----:B---3--:R3:W4:Y:S02]  /*8fa0*/  SYNCS.PHASECHK.TRANS64.TRYWAIT P2, [R8+URZ+0x22850], R7 ;  /* 0x02285007080075a7 */ /* 0x008724000804017f */
[----:B----4-:R-:W-:Y:S05]  /*8fb0*/  @!P2 NANOSLEEP.SYNCS 0x989680 ;  /* 0x009896800000a95d */ /* 0x010fea0003900000 */
[----:B------:R-:W4:Y:S02]  /*8fc0*/  @!P2 SYNCS.PHASECHK.TRANS64 P2, [R8+URZ+0x22850], R7 ;  /* 0x022850070800a5a7 */ /* 0x000f24000804007f */
[----:B----4-:R-:W-:Y:S05]  /*8fd0*/  @!P2 BRA `(.L_x_7234) ;  /* 0xfffffffc00f0a947 */ /* 0x010fea000383ffff */
[----:B------:R-:W-:Y:S05]  /*8fe0*/  BRA `(.L_x_7233) ;  /* 0xffffff9800007947 */ /* 0x000fea000383ffff */
.L_x_7239:
[----:B-1----:R-:W-:Y:S02]  /*8ff0*/  IMAD.U32 R0, RZ, RZ, UR23 ;  /* 0x00000017ff007e24 */ /* 0x002fe4000f8e00ff */
[----:B------:R-:W-:-:S04]  /*9000*/  IMAD.U32 R3, RZ, RZ, UR24 ;  /* 0x00000018ff037e24 */ /* 0x000fc8000f8e00ff */
[----:B------:R1:W2:Y:S03]  /*9010*/  SYNCS.PHASECHK.TRANS64.TRYWAIT P3, [R0+URZ+0x22830], R3 ;  /* 0x02283003000075a7 */ /* 0x0002a6000806017f */
[----:B--2---:R-:W-:Y:S05]  /*9020*/  @!P3 NANOSLEEP.SYNCS 0x989680 ;  /* 0x009896800000b95d */ /* 0x004fea0003900000 */
[----:B------:R-:W2:Y:S02]  /*9030*/  @!P3 SYNCS.PHASECHK.TRANS64 P3, [R0+URZ+0x22830], R3 ;  /* 0x022830030000b5a7 */ /* 0x000ea4000806007f */
[----:B--2---:R-:W-:Y:S05]  /*9040*/  @!P3 BRA `(.L_x_7239) ;  /* 0xfffffffc00e8b947 */ /* 0x004fea000383ffff */
[----:B------:R-:W-:Y:S05]  /*9050*/  BRA `(.L_x_7238) ;  /* 0xffffff9c00087947 */ /* 0x000fea000383ffff */
.L_x_7243:
[----:B-1----:R-:W-:-:S04]  /*9060*/  IMAD.U32 R6, RZ, RZ, UR24 ;  /* 0x00000018ff067e24 */ /* 0x002fc8000f8e00ff */
[----:B------:R1:W2:Y:S03]  /*9070*/  SYNCS.PHASECHK.TRANS64.TRYWAIT P3, [R183+URZ+0x22850], R6 ;  /* 0x02285006b70075a7 */ /* 0x0002a6000806017f */
[----:B--2---:R-:W-:Y:S05]  /*9080*/  @!P3 NANOSLEEP.SYNCS 0x989680 ;  /* 0x009896800000b95d */ /* 0x004fea0003900000 */
[----:B------:R-:W2:Y:S02]  /*9090*/  @!P3 SYNCS.PHASECHK.TRANS64 P3, [R183+URZ+0x22850], R6 ;  /* 0x02285006b700b5a7 */ /* 0x000ea4000806007f */
[----:B--2---:R-:W-:Y:S05]  /*90a0*/  @!P3 BRA `(.L_x_7243) ;  /* 0xfffffffc00ecb947 */ /* 0x004fea000383ffff */
[----:B------:R-:W-:Y:S05]  /*90b0*/  BRA `(.L_x_7242) ;  /* 0xffffffb400247947 */ /* 0x000fea000383ffff */
.L_x_7253:
[----:B------:R-:W1:Y:S01]  /*90c0*/  S2R R5, SR_TID.X ;  /* 0x0000000000057919 */ /* 0x000e620000002100 */
[----:B------:R-:W-:Y:S01]  /*90d0*/  BSSY B0, `(.L_x_7304) ;  /* 0x000000a000007945 */ /* 0x000fe20003800000 */
[----:B------:R-:W-:Y:S01]  /*90e0*/  IMAD.MOV.U32 R12, RZ, RZ, RZ ;  /* 0x000000ffff0c7224 */ /* 0x000fe200078e00ff */
[----:B------:R-:W-:Y:S01]  /*90f0*/  MOV R15, 0xffffffff ;  /* 0xffffffff000f7802 */ /* 0x000fe20000000f00 */
[----:B------:R-:W-:Y:S01]  /*9100*/  IMAD.MOV.U32 R11, RZ, RZ, 0x1f ;  /* 0x0000001fff0b7424 */ /* 0x000fe200078e00ff */
[----:B-1----:R-:W-:-:S04]  /*9110*/  SHF.R.U32.HI R5, RZ, 0x5, R5 ;  /* 0x00000005ff057819 */ /* 0x002fc80000011605 */
[----:B------:R-:W-:-:S05]  /*9120*/  LOP3.LUT R5, R5, 0x3, RZ, 0xc0, !PT ;  /* 0x0000000305057812 */ /* 0x000fca00078ec0ff */
[----:B------:R-:W-:-:S07]  /*9130*/  IMAD.MOV.U32 R13, RZ, RZ, R5 ;  /* 0x000000ffff0d7224 */ /* 0x000fce00078e0005 */
[----:B------:R-:W-:Y:S05]  /*9140*/  WARPSYNC.COLLECTIVE R15, `(.L_x_7305) ;  /* 0x000000000f087348 */ /* 0x000fea0003c00000 */
[----:B------:R1:W2:Y:S02]  /*9150*/  SHFL.IDX P6, R14, R13, R12, R11 ;  /* 0x0000000c0d0e7389 */ /* 0x0002a400000c000b */
[----:B-12---:R-:W-:Y:S01]  /*9160*/  ENDCOLLECTIVE ;  /* 0x000000000000791b */ /* 0x006fe20003800000 */
.L_x_7305:
[----:B------:R-:W-:Y:S05]  /*9170*/  BSYNC B0 ;  /* 0x0000000000007941 */ /* 0x000fea0003800000 */
.L_x_7304:
[----:B------:R-:W-:Y:S05]  /*9180*/  BRA `(.L_x_7306) ;  /* 0xffffffd8009c7947 */ /* 0x000fea000383ffff */
.L_x_7254:
[----:B------:R-:W-:Y:S01]  /*9190*/  BSSY B0, `(.L_x_7307) ;  /* 0x0000006000007945 */ /* 0x000fe20003800000 */
[----:B------:R-:W-:-:S07]  /*91a0*/  IMAD.MOV.U32 R15, RZ, RZ, -0x1 ;  /* 0xffffffffff0f7424 */ /* 0x000fce00078e00ff */
[----:B------:R-:W-:Y:S05]  /*91b0*/  WARPSYNC.COLLECTIVE R15, `(.L_x_7308) ;  /* 0x000000000f0c7348 */ /* 0x000fea0003c00000 */
[----:B------:R-:W-:Y:S02]  /*91c0*/  ELECT P6, UR62, PT ;  /* 0x00000000003e782f */ /* 0x000fe400038c0000 */
[----:B------:R-:W-:Y:S01]  /*91d0*/  MOV R14, UR62 ;  /* 0x0000003e000e7c02 */ /* 0x000fe20008000f00 */
[----:B------:R-:W-:Y:S10]  /*91e0*/  ENDCOLLECTIVE ;  /* 0x000000000000791b */ /* 0x000ff40003800000 */
.L_x_7308:
[----:B------:R-:W-:Y:S05]  /*91f0*/  BSYNC B0 ;  /* 0x0000000000007941 */ /* 0x000fea0003800000 */
.L_x_7307:
[----:B------:R-:W-:Y:S05]  /*9200*/  BRA `(.L_x_7309) ;  /* 0xffffffd800947947 */ /* 0x000fea000383ffff */
.L_x_7257:
[----:B--2---:R2:W3:Y:S02]  /*9210*/  SYNCS.PHASECHK.TRANS64.TRYWAIT P1, [R5+URZ+0x22840], R10 ;  /* 0x0228400a050075a7 */ /* 0x0044e4000802017f */
[----:B---3--:R-:W-:Y:S05]  /*9220*/  @!P1 NANOSLEEP.SYNCS 0x989680 ;  /* 0x009896800000995d */ /* 0x008fea0003900000 */
[----:B------:R-:W3:Y:S02]  /*9230*/  @!P1 SYNCS.PHASECHK.TRANS64 P1, [R5+URZ+0x22840], R10 ;  /* 0x0228400a050095a7 */ /* 0x000ee4000802007f */
[----:B---3--:R-:W-:Y:S05]  /*9240*/  @!P1 BRA `(.L_x_7257) ;  /* 0xfffffffc00f09947 */ /* 0x008fea000383ffff */
[----:B------:R-:W-:Y:S05]  /*9250*/  BRA `(.L_x_7310) ;  /* 0xffffffd800f47947 */ /* 0x000fea000383ffff */
.L_x_7260:
        /* <DEDUP_REMOVED lines=8> */
.L_x_7263:
[----:B--2---:R2:W3:Y:S02]  /*92e0*/  SYNCS.PHASECHK.TRANS64.TRYWAIT P1, [R8+URZ+0x22860], R5 ;  /* 0x02286005080075a7 */ /* 0x0044e4000802017f */
[----:B---3--:R-:W-:Y:S05]  /*92f0*/  @!P1 NANOSLEEP.SYNCS 0x989680 ;  /* 0x009896800000995d */ /* 0x008fea0003900000 */
[----:B------:R-:W3:Y:S02]  /*9300*/  @!P1 SYNCS.PHASECHK.TRANS64 P1, [R8+URZ+0x22860], R5 ;  /* 0x02286005080095a7 */ /* 0x000ee4000802007f */
[----:B---3--:R-:W-:Y:S05]  /*9310*/  @!P1 BRA `(.L_x_7263) ;  /* 0xfffffffc00f09947 */ /* 0x008fea000383ffff */
[----:B------:R-:W-:Y:S05]  /*9320*/  BRA `(.L_x_7312) ;  /* 0xffffffdc00d87947 */ /* 0x000fea000383ffff */
.L_x_7270:
[----:B--2---:R2:W3:Y:S02]  /*9330*/  SYNCS.PHASECHK.TRANS64.TRYWAIT P2, [R2+URZ+0x22840], R3 ;  /* 0x02284003020075a7 */ /* 0x0044e4000804017f */
[----:B---3--:R-:W-:Y:S05]  /*9340*/  @!P2 NANOSLEEP.SYNCS 0x989680 ;  /* 0x009896800000a95d */ /* 0x008fea0003900000 */
[----:B------:R-:W3:Y:S02]  /*9350*/  @!P2 SYNCS.PHASECHK.TRANS64 P2, [R2+URZ+0x22840], R3 ;  /* 0x022840030200a5a7 */ /* 0x000ee4000804007f */
[----:B---3--:R-:W-:Y:S05]  /*9360*/  @!P2 BRA `(.L_x_7270) ;  /* 0xfffffffc00f0a947 */ /* 0x008fea000383ffff */
[----:B------:R-:W-:Y:S05]  /*9370*/  BRA `(.L_x_7313) ;  /* 0xffffffe400307947 */ /* 0x000fea000383ffff */
.L_x_7272:
[----:B---3--:R3:W4:Y:S02]  /*9380*/  SYNCS.PHASECHK.TRANS64.TRYWAIT P2, [R2+URZ+0x22860], R3 ;  /* 0x02286003020075a7 */ /* 0x008724000804017f */
[----:B----4-:R-:W-:Y:S05]  /*9390*/  @!P2 NANOSLEEP.SYNCS 0x989680 ;  /* 0x009896800000a95d */ /* 0x010fea0003900000 */
[----:B------:R-:W4:Y:S02]  /*93a0*/  @!P2 SYNCS.PHASECHK.TRANS64 P2, [R2+URZ+0x22860], R3 ;  /* 0x022860030200a5a7 */ /* 0x000f24000804007f */
[----:B----4-:R-:W-:Y:S05]  /*93b0*/  @!P2 BRA `(.L_x_7272) ;  /* 0xfffffffc00f0a947 */ /* 0x010fea000383ffff */
[----:B------:R-:W-:Y:S05]  /*93c0*/  BRA `(.L_x_7314) ;  /* 0xffffffe4008c7947 */ /* 0x000fea000383ffff */
.L_x_7278:
[----:B-1----:R1:W2:Y:S02]  /*93d0*/  SYNCS.PHASECHK.TRANS64.TRYWAIT P2, [R3+URZ+0x22840], R2 ;  /* 0x02284002030075a7 */ /* 0x0022a4000804017f */
[----:B--2---:R-:W-:Y:S05]  /*93e0*/  @!P2 NANOSLEEP.SYNCS 0x989680 ;  /* 0x009896800000a95d */ /* 0x004fea0003900000 */
[----:B------:R-:W2:Y:S02]  /*93f0*/  @!P2 SYNCS.PHASECHK.TRANS64 P2, [R3+URZ+0x22840], R2 ;  /* 0x022840020300a5a7 */ /* 0x000ea4000804007f */
[----:B--2---:R-:W-:Y:S05]  /*9400*/  @!P2 BRA `(.L_x_7278) ;  /* 0xfffffffc00f0a947 */ /* 0x004fea000383ffff */
[----:B------:R-:W-:Y:S05]  /*9410*/  BRA `(.L_x_7315) ;  /* 0xffffffe800cc7947 */ /* 0x000fea000383ffff */
.L_x_7280:
[----:B--2---:R2:W3:Y:S02]  /*9420*/  SYNCS.PHASECHK.TRANS64.TRYWAIT P2, [R3+URZ+0x22860], R2 ;  /* 0x02286002030075a7 */ /* 0x0044e4000804017f */
[----:B---3--:R-:W-:Y:S05]  /*9430*/  @!P2 NANOSLEEP.SYNCS 0x989680 ;  /* 0x009896800000a95d */ /* 0x008fea0003900000 */
[----:B------:R-:W3:Y:S02]  /*9440*/  @!P2 SYNCS.PHASECHK.TRANS64 P2, [R3+URZ+0x22860], R2 ;  /* 0x022860020300a5a7 */ /* 0x000ee4000804007f */
[----:B---3--:R-:W-:Y:S05]  /*9450*/  @!P2 BRA `(.L_x_7280) ;  /* 0xfffffffc00f0a947 */ /* 0x008fea000383ffff */
[----:B------:R-:W-:Y:S05]  /*9460*/  BRA `(.L_x_7316) ;  /* 0xffffffec00287947 */ /* 0x000fea000383ffff */
.L_x_7285:
[----:B-1----:R1:W2:Y:S02]  /*9470*/  SYNCS.PHASECHK.TRANS64.TRYWAIT P2, [R3+URZ+0x22840], R2 ;  /* 0x02284002030075a7 */ /* 0x0022a4000804017f */
[----:B--2---:R-:W-:Y:S05]  /*9480*/  @!P2 NANOSLEEP.SYNCS 0x989680 ;  /* 0x009896800000a95d */ /* 0x004fea0003900000 */
[----:B------:R-:W2:Y:S02]  /*9490*/  @!P2 SYNCS.PHASECHK.TRANS64 P2, [R3+URZ+0x22840], R2 ;  /* 0x022840020300a5a7 */ /* 0x000ea4000804007f */
[----:B--2---:R-:W-:Y:S05]  /*94a0*/  @!P2 BRA `(.L_x_7285) ;  /* 0xfffffffc00f0a947 */ /* 0x004fea000383ffff */
[----:B------:R-:W-:Y:S05]  /*94b0*/  BRA `(.L_x_7317) ;  /* 0xfffffff000507947 */ /* 0x000fea000383ffff */
.L_x_7287:
[----:B--2---:R2:W3:Y:S02]  /*94c0*/  SYNCS.PHASECHK.TRANS64.TRYWAIT P2, [R3+URZ+0x22860], R2 ;  /* 0x02286002030075a7 */ /* 0x0044e4000804017f */
[----:B---3--:R-:W-:Y:S05]  /*94d0*/  @!P2 NANOSLEEP.SYNCS 0x989680 ;  /* 0x009896800000a95d */ /* 0x008fea0003900000 */
[----:B------:R-:W3:Y:S02]  /*94e0*/  @!P2 SYNCS.PHASECHK.TRANS64 P2, [R3+URZ+0x22860], R2 ;  /* 0x022860020300a5a7 */ /* 0x000ee4000804007f */
[----:B---3--:R-:W-:Y:S05]  /*94f0*/  @!P2 BRA `(.L_x_7287) ;  /* 0xfffffffc00f0a947 */ /* 0x008fea000383ffff */
[----:B------:R-:W-:Y:S05]  /*9500*/  BRA `(.L_x_7318) ;  /* 0xfffffff000ac7947 */ /* 0x000fea000383ffff */
.L_x_7292:
[----:B--2---:R2:W3:Y:S02]  /*9510*/  SYNCS.PHASECHK.TRANS64.TRYWAIT P0, [R0+URZ+0x22820], R3 ;  /* 0x02282003000075a7 */ /* 0x0044e4000800017f */
[----:B---3--:R-:W-:Y:S05]  /*9520*/  @!P0 NANOSLEEP.SYNCS 0x989680 ;  /* 0x009896800000895d */ /* 0x008fea0003900000 */
[----:B------:R-:W3:Y:S02]  /*9530*/  @!P0 SYNCS.PHASECHK.TRANS64 P0, [R0+URZ+0x22820], R3 ;  /* 0x02282003000085a7 */ /* 0x000ee4000800007f */
[----:B---3--:R-:W-:Y:S05]  /*9540*/  @!P0 BRA `(.L_x_7292) ;  /* 0xfffffffc00f08947 */ /* 0x008fea000383ffff */
[----:B------:R-:W-:Y:S05]  /*9550*/  BRA `(.L_x_7319) ;  /* 0xfffffff400a87947 */ /* 0x000fea000383ffff */
.L_x_7293:
        /* <DEDUP_REMOVED lines=11> */
.L_x_7321:
[----:B------:R-:W-:Y:S05]  /*9610*/  BSYNC B0 ;  /* 0x0000000000007941 */ /* 0x000fea0003800000 */
.L_x_7320:
[----:B------:R-:W-:Y:S05]  /*9620*/  BRA `(.L_x_7322) ;  /* 0xfffffff400907947 */ /* 0x000fea000383ffff */
.L_x_7296:
[----:B------:R-:W-:Y:S01]  /*9630*/  BSSY B1, `(.L_x_7323) ;  /* 0x0000006000017945 */ /* 0x000fe20003800000 */
[----:B------:R-:W-:-:S07]  /*9640*/  IMAD.MOV.U32 R15, RZ, RZ, -0x1 ;  /* 0xffffffffff0f7424 */ /* 0x000fce00078e00ff */
[----:B-123--:R-:W-:Y:S05]  /*9650*/  WARPSYNC.COLLECTIVE R15, `(.L_x_7324) ;  /* 0x000000000f0c7348 */ /* 0x00efea0003c00000 */
[----:B------:R-:W-:Y:S02]  /*9660*/  ELECT P6, UR62, PT ;  /* 0x00000000003e782f */ /* 0x000fe400038c0000 */
[----:B------:R-:W-:Y:S01]  /*9670*/  MOV R14, UR62 ;  /* 0x0000003e000e7c02 */ /* 0x000fe20008000f00 */
[----:B-123--:R-:W-:Y:S10]  /*9680*/  ENDCOLLECTIVE ;  /* 0x000000000000791b */ /* 0x00eff40003800000 */
.L_x_7324:
[----:B------:R-:W-:Y:S05]  /*9690*/  BSYNC B1 ;  /* 0x0000000000017941 */ /* 0x000fea0003800000 */
.L_x_7323:
[----:B------:R-:W-:Y:S05]  /*96a0*/  BRA `(.L_x_7325) ;  /* 0xfffffff400887947 */ /* 0x000fea000383ffff */
.L_x_7298:
[----:B--2---:R2:W3:Y:S02]  /*96b0*/  SYNCS.PHASECHK.TRANS64.TRYWAIT P0, [R6+URZ], R5 ;  /* 0x00000005060075a7 */ /* 0x0044e4000800017f */
[----:B---3--:R-:W-:Y:S05]  /*96c0*/  @!P0 NANOSLEEP.SYNCS 0x989680 ;  /* 0x009896800000895d */ /* 0x008fea0003900000 */
[----:B------:R-:W3:Y:S02]  /*96d0*/  @!P0 SYNCS.PHASECHK.TRANS64 P0, [R6+URZ], R5 ;  /* 0x00000005060085a7 */ /* 0x000ee4000800007f */
[----:B---3--:R-:W-:Y:S05]  /*96e0*/  @!P0 BRA `(.L_x_7298) ;  /* 0xfffffffc00f08947 */ /* 0x008fea000383ffff */
[----:B------:R-:W-:Y:S05]  /*96f0*/  BRA `(.L_x_7326) ;  /* 0xfffffff400bc7947 */ /* 0x000fea000383ffff */
.L_x_7299:
[----:B---3--:R3:W4:Y:S02]  /*9700*/  SYNCS.PHASECHK.TRANS64.TRYWAIT P0, [R3+URZ], R2 ;  /* 0x00000002030075a7 */ /* 0x008724000800017f */
[----:B----4-:R-:W-:Y:S05]  /*9710*/  @!P0 NANOSLEEP.SYNCS 0x989680 ;  /* 0x009896800000895d */ /* 0x010fea0003900000 */
[----:B------:R-:W4:Y:S02]  /*9720*/  @!P0 SYNCS.PHASECHK.TRANS64 P0, [R3+URZ], R2 ;  /* 0x00000002030085a7 */ /* 0x000f24000800007f */
[----:B----4-:R-:W-:Y:S05]  /*9730*/  @!P0 BRA `(.L_x_7299) ;  /* 0xfffffffc00f08947 */ /* 0x010fea000383ffff */
[----:B------:R-:W-:Y:S05]  /*9740*/  BRA `(.L_x_7327) ;  /* 0xfffffff400b07947 */ /* 0x000fea000383ffff */
.L_x_7301:
[----:B---3--:R3:W4:Y:S02]  /*9750*/  SYNCS.PHASECHK.TRANS64.TRYWAIT P0, [R16+URZ], R5 ;  /* 0x00000005100075a7 */ /* 0x008724000800017f */
[----:B----4-:R-:W-:Y:S05]  /*9760*/  @!P0 NANOSLEEP.SYNCS 0x989680 ;  /* 0x009896800000895d */ /* 0x010fea0003900000 */
[----:B------:R-:W4:Y:S02]  /*9770*/  @!P0 SYNCS.PHASECHK.TRANS64 P0, [R16+URZ], R5 ;  /* 0x00000005100085a7 */ /* 0x000f24000800007f */
[----:B----4-:R-:W-:Y:S05]  /*9780*/  @!P0 BRA `(.L_x_7301) ;  /* 0xfffffffc00f08947 */ /* 0x010fea000383ffff */
[----:B------:R-:W-:Y:S05]  /*9790*/  BRA `(.L_x_7328) ;  /* 0xfffffff400b47947 */ /* 0x000fea000383ffff */
.L_x_7329:
        /* <DEDUP_REMOVED lines=14> */
.L_x_11958:


//--------------------- .text._ZN7cutlass13device_kernelIN5flash11enable_sm90INS1_16FlashAttnFwdSm90INS1_25CollectiveMainloopFwdSm90ILi2EN4cute5tupleIJNS5_1CILi1EEES8_S8_EEENS6_IJNS7_ILi128EEENS7_ILi96EEENS7_ILi64EEEEEELi256ENS_10bfloat16_tEfNS_4arch4Sm90ELb0ELb0ELb0ELb0ELb0ELb0ELb1ELb1ELb0ELb0ELb0ELb0EEENS1_21CollectiveEpilogueFwdINS6_IJSA_NS7_ILi256EEESB_EEES9_SE_SG_Li256ELb0ELb0ELb0ELb0EEENS1_29StaticPersistentTileSchedulerILb0EEEEEEEEEvNT_6ParamsE --------------------------
	.section	.text._ZN7cutlass13device_kernelIN5flash11enable_sm90INS1_16FlashAttnFwdSm90INS1_25CollectiveMainloopFwdSm90ILi2EN4cute5tupleIJNS5_1CILi1EEES8_S8_EEENS6_IJNS7_ILi128EEENS7_ILi96EEENS7_ILi64EEEEEELi256ENS_10bfloat16_tEfNS_4arch4Sm90ELb0ELb0ELb0ELb0ELb0ELb0ELb1ELb1ELb0ELb0ELb0ELb0EEENS1_21CollectiveEpilogueFwdINS6_IJSA_NS7_ILi256EEESB_EEES9_SE_SG_Li256ELb0ELb0ELb0ELb0EEENS1_29StaticPersistentTileSchedulerILb0EEEEEEEEEvNT_6ParamsE,"ax",@progbits
	.align	128
.text._ZN7cutlass13device_kernelIN5flash11enable_sm90INS1_16FlashAttnFwdSm90INS1_25CollectiveMainloopFwdSm90ILi2EN4cute5tupleIJNS5_1CILi1EEES8_S8_EEENS6_IJNS7_ILi128EEENS7_ILi96EEENS7_ILi64EEEEEELi256ENS_10bfloat16_tEfNS_4arch4Sm90ELb0ELb0ELb0ELb0ELb0ELb0ELb1ELb1ELb0ELb0ELb0ELb0EEENS1_21CollectiveEpilogueFwdINS6_IJSA_NS7_ILi256EEESB_EEES9_SE_SG_Li256ELb0ELb0ELb0ELb0EEENS1_29StaticPersistentTileSchedulerILb0EEEEEEEEEvNT_6ParamsE:
        .type           _ZN7cutlass13device_kernelIN5flash11enable_sm90INS1_16FlashAttnFwdSm90INS1_25CollectiveMainloopFwdSm90ILi2EN4cute5tupleIJNS5_1CILi1EEES8_S8_EEENS6_IJNS7_ILi128EEENS7_ILi96EEENS7_ILi64EEEEEELi256ENS_10bfloat16_tEfNS_4arch4Sm90ELb0ELb0ELb0ELb0ELb0ELb0ELb1ELb1ELb0ELb0ELb0ELb0EEENS1_21CollectiveEpilogueFwdINS6_IJSA_NS7_ILi256EEESB_EEES9_SE_SG_Li256ELb0ELb0ELb0ELb0EEENS1_29StaticPersistentTileSchedulerILb0EEEEEEEEEvNT_6ParamsE,@function
        .size           _ZN7cutlass13device_kernelIN5flash11enable_sm90INS1_16FlashAttnFwdSm90INS1_25CollectiveMainloopFwdSm90ILi2EN4cute5tupleIJNS5_1CILi1EEES8_S8_EEENS6_IJNS7_ILi128EEENS7_ILi96EEENS7_ILi64EEEEEELi256ENS_10bfloat16_tEfNS_4arch4Sm90ELb0ELb0ELb0ELb0ELb0ELb0ELb1ELb1ELb0ELb0ELb0ELb0EEENS1_21CollectiveEpilogueFwdINS6_IJSA_NS7_ILi256EEESB_EEES9_SE_SG_Li256ELb0ELb0ELb0ELb0EEENS1_29StaticPersistentTileSchedulerILb0EEEEEEEEEvNT_6ParamsE,(.L_x_11959 - _ZN7cutlass13device_kernelIN5flash11enable_sm90INS1_16FlashAttnFwdSm90INS1_25CollectiveMainloopFwdSm90ILi2EN4cute5tupleIJNS5_1CILi1EEES8_S8_EEENS6_IJNS7_ILi128EEENS7_ILi96EEENS7_ILi64EEEEEELi256ENS_10bfloat16_tEfNS_4arch4Sm90ELb0ELb0ELb0ELb0ELb0ELb0ELb1ELb1ELb0ELb0ELb0ELb0EEENS1_21CollectiveEpilogueFwdINS6_IJSA_NS7_ILi256EEESB_EEES9_SE_SG_Li256ELb0ELb0ELb0ELb0EEENS1_29StaticPersistentTileSchedulerILb0EEEEEEEEEvNT_6ParamsE)
        .other          _ZN7cutlass13device_kernelIN5flash11enable_sm90INS1_16FlashAttnFwdSm90INS1_25CollectiveMainloopFwdSm90ILi2EN4cute5tupleIJNS5_1CILi1EEES8_S8_EEENS6_IJNS7_ILi128EEENS7_ILi96EEENS7_ILi64EEEEEELi256ENS_10bfloat16_tEfNS_4arch4Sm90ELb0ELb0ELb0ELb0ELb0ELb0ELb1ELb1ELb0ELb0ELb0ELb0EEENS1_21CollectiveEpilogueFwdINS6_IJSA_NS7_ILi256EEESB_EEES9_SE_SG_Li256ELb0ELb0ELb0ELb0EEENS1_29StaticPersistentTileSchedulerILb0EEEEEEEEEvNT_6ParamsE,@"STO_CUDA_ENTRY STV_DEFAULT"
_ZN7cutlass13device_kernelIN5flash11enable_sm90INS1_16FlashAttnFwdSm90INS1_25CollectiveMainloopFwdSm90ILi2EN4cute5tupleIJNS5_1CILi1EEES8_S8_EEENS6_IJNS7_ILi128EEENS7_ILi96EEENS7_ILi64EEEEEELi256ENS_10bfloat16_tEfNS_4arch4Sm90ELb0ELb0ELb0ELb0ELb0ELb0ELb1ELb1ELb0ELb0ELb0ELb0EEENS1_21CollectiveEpilogueFwdINS6_IJSA_NS7_ILi256EEESB_EEES9_SE_SG_Li256ELb0ELb0ELb0ELb0EEENS1_29StaticPersistentTileSchedulerILb0EEEEEEEEEvNT_6ParamsE:
        /* <DEDUP_REMOVED lines=27> */
.L_x_7331:
[----:B------:R-:W-:Y:S05]  /*01b0*/  BSYNC B0 ;  /* 0x0000000000007941 */ /* 0x000fea0003800000 */
.L_x_7330:
        /* <DEDUP_REMOVED lines=39> */
.L_x_7332:
        /* <DEDUP_REMOVED lines=22> */
.L_x_7333:
        /* <DEDUP_REMOVED lines=18> */
.L_x_7334:
        /* <DEDUP_REMOVED lines=22> */
.L_x_7335:
        /* <DEDUP_REMOVED lines=22> */
.L_x_7336:
[----:B------:R-:W-:Y:S01]  /*0970*/  PLOP3.LUT P0, PT, PT, PT, UP0, 0x80, 0x0 ;  /* 0x000000000000781c */ /* 0x000fe20003f0f008 */
[----:B------:R-:W-:Y:S01]  /*0980*/  UMOV UR46, 0x1 ;  /* 0x00000001002e7882 */ /* 0x000fe20000000000 */
[----:B------:R-:W-:Y:S01]  /*0990*/  NOP ;  /* 0x0000000000007918 */ /* 0x000fe20000000000 */
[----:B------:R-:W-:Y:S01]  /*09a0*/  USEL UR46, UR46, 0x2, !UP0 ;  /* 0x000000022e2e7887 */ /* 0x000fe2000c000000 */
[----:B------:R-:W-:Y:S01]  /*09b0*/  ULDC.64 UR48, c[0x0][0x208] ;  /* 0x0000820000307ab9 */ /* 0x000fe20000000a00 */
[----:B-1234-:R-:W-:Y:S08]  /*09c0*/  BAR.SYNC.DEFER_BLOCKING 0x0 ;  /* 0x0000000000007b1d */ /* 0x01eff00000010000 */
[----:B------:R-:W-:Y:S05]  /*09d0*/  @!P0 BRA `(.L_x_7337) ;  /* 0x0000006400ac8947 */ /* 0x000fea0003800000 */
.L_x_7338:
        /* <DEDUP_REMOVED lines=59> */
.L_x_7362:
[----:B------:R-:W1:Y:S01]  /*0d90*/  SHFL.IDX PT, R0, R19, RZ, 0x1f ;  /* 0x00001fff13007589 */ /* 0x000e6200000e0000 */
[----:B------:R-:W-:Y:S01]  /*0da0*/  ULDC UR4, c[0x0][0xea8] ;  /* 0x0003aa0000047ab9 */ /* 0x000fe20000000800 */
[----:B------:R-:W-:Y:S01]  /*0db0*/  ULDC.64 UR6, c[0x0][0x3f8] ;  /* 0x0000fe0000067ab9 */ /* 0x000fe20000000a00 */
[----:B------:R-:W-:Y:S02]  /*0dc0*/  UISETP.NE.AND UP1, UPT, UR4, 0x1, UPT ;  /* 0x000000010400788c */ /* 0x000fe4000bf25270 */
[----:B------:R-:W-:Y:S01]  /*0dd0*/  UISETP.NE.U32.AND UP0, UPT, UR6, URZ, UPT ;  /* 0x0000003f0600728c */ /* 0x000fe2000bf05070 */
[----:B------:R-:W-:Y:S01]  /*0de0*/  ULDC UR4, c[0x0][0xeb4] ;  /* 0x0003ad0000047ab9 */ /* 0x000fe20000000800 */
[----:B------:R-:W-:Y:S02]  /*0df0*/  ULDC UR47, c[0x0][0x404] ;  /* 0x00010100002f7ab9 */ /* 0x000fe40000000800 */
[----:B------:R-:W-:Y:S02]  /*0e00*/  UISETP.NE.AND.EX UP0, UPT, UR7, URZ, UPT, UP0 ;  /* 0x0000003f0700728c */ /* 0x000fe4000bf05300 */
[----:B------:R-:W-:-:S02]  /*0e10*/  UIADD3 UR9, UR41, 0x18400, URZ ;  /* 0x0001840029097890 */ /* 0x000fc4000fffe03f */
[----:B------:R-:W-:Y:S02]  /*0e20*/  UISETP.NE.AND UP2, UPT, UR4, 0x1, UPT ;  /* 0x000000010400788c */ /* 0x000fe4000bf45270 */
[----:B------:R-:W-:Y:S01]  /*0e30*/  USEL UR47, UR47, 0x1, UP0 ;  /* 0x000000012f2f7887 */ /* 0x000fe20008000000 */
[----:B------:R-:W-:Y:S01]  /*0e40*/  @UP1 ULDC UR4, c[0x0][0xeac] ;  /* 0x0003ab0000041ab9 */ /* 0x000fe20000000800 */
[----:B------:R-:W-:Y:S01]  /*0e50*/  ULDC UR7, c[0x0][0x2e0] ;  /* 0x0000b80000077ab9 */ /* 0x000fe20000000800 */
[----:B------:R-:W-:Y:S02]  /*0e60*/  ULOP3.LUT UP0, URZ, UR9, 0x1bf, URZ, 0xc0, !UPT ;  /* 0x000001bf093f7892 */ /* 0x000fe4000f80c03f */
[----:B------:R-:W-:Y:S02]  /*0e70*/  UIMAD.WIDE.U32 UR4, UR43, UR4, URZ ;  /* 0x000000042b0472a5 */ /* 0x000fe4000f8e003f */
[----:B------:R-:W-:Y:S01]  /*0e80*/  UIMAD UR47, UR47, UR7, URZ ;  /* 0x000000072f2f72a4 */ /* 0x000fe2000f8e023f */
[----:B-1----:R-:W-:Y:S01]  /*0e90*/  R2UR UR44, R0 ;  /* 0x00000000002c72ca */ /* 0x002fe200000e0000 */
[----:B------:R-:W-:Y:S01]  /*0ea0*/  @UP1 ULDC UR8, c[0x0][0xeb0] ;  /* 0x0003ac0000081ab9 */ /* 0x000fe20000000800 */
[----:B------:R-:W-:Y:S01]  /*0eb0*/  UMOV UR37, UR43 ;  /* 0x0000002b00257c82 */ /* 0x000fe20008000000 */
[----:B------:R-:W-:Y:S01]  /*0ec0*/  @UP1 USHF.R.U32.HI UR37, URZ, UR8, UR5 ;  /* 0x000000083f251299 */ /* 0x000fe20008011605 */
[----:B------:R-:W-:Y:S01]  /*0ed0*/  PLOP3.LUT P0, PT, PT, PT, UP0, 0x80, 0x0 ;  /* 0x000000000000781c */ /* 0x000fe20003f0f008 */
[----:B------:R-:W-:-:S02]  /*0ee0*/  @UP2 ULDC.64 UR10, c[0x0][0xeb8] ;  /* 0x0003ae00000a2ab9 */ /* 0x000fc40000000a00 */
[----:B------:R-:W-:-:S03]  /*0ef0*/  UIMAD.WIDE.U32 UR4, UR37, UR10, URZ ;  /* 0x0000000a250472a5 */ /* 0x000fc6000f8e003f */
[----:B------:R-:W-:Y:S01]  /*0f00*/  UMOV UR36, UR37 ;  /* 0x0000002500247c82 */ /* 0x000fe20008000000 */
[----:B------:R-:W-:Y:S02]  /*0f10*/  @UP2 USHF.R.U32.HI UR36, URZ, UR11, UR5 ;  /* 0x0000000b3f242299 */ /* 0x000fe40008011605 */
[----:B------:R-:W-:-:S04]  /*0f20*/  ULEA.HI UR6, UR44, UR44, URZ, 0x1 ;  /* 0x0000002c2c067291 */ /* 0x000fc8000f8f083f */
[----:B------:R-:W-:-:S04]  /*0f30*/  ULOP3.LUT UR6, UR6, 0xfffffffe, URZ, 0xc0, !UPT ;  /* 0xfffffffe06067892 */ /* 0x000fc8000f8ec03f */
[----:B------:R-:W-:Y:S02]  /*0f40*/  UIADD3 UR44, UR44, -UR6, URZ ;  /* 0x800000062c2c7290 */ /* 0x000fe4000fffe03f */
[----:B------:R-:W-:Y:S02]  /*0f50*/  UIADD3 UR6, UR47, 0x5f, URZ ;  /* 0x0000005f2f067890 */ /* 0x000fe4000fffe03f */
[----:B------:R-:W-:Y:S02]  /*0f60*/  ULEA UR8, UR44, UR41, 0xd ;  /* 0x000000292c087291 */ /* 0x000fe4000f8e683f */
[----:B------:R-:W-:Y:S02]  /*0f70*/  UIMAD.WIDE UR6, UR6, 0x2aaaaaab, URZ ;  /* 0x2aaaaaab060678a5 */ /* 0x000fe4000f8e023f */
[----:B------:R-:W-:Y:S02]  /*0f80*/  UIADD3 UR8, UR8, 0x22400, URZ ;  /* 0x0002240008087890 */ /* 0x000fe4000fffe03f */
[----:B------:R-:W-:-:S02]  /*0f90*/  USHF.R.U32.HI UR45, URZ, 0x1f, UR7 ;  /* 0x0000001f3f2d7899 */ /* 0x000fc40008011607 */
[----:B------:R-:W-:Y:S02]  /*0fa0*/  USHF.R.U32.HI UR8, URZ, 0x4, UR8 ;  /* 0x000000043f087899 */ /* 0x000fe40008011608 */
[----:B------:R-:W-:Y:S02]  /*0fb0*/  ULEA.HI.SX32 UR45, UR7, UR45, 0x1c ;  /* 0x0000002d072d7291 */ /* 0x000fe4000f8fe23f */
        /* <DEDUP_REMOVED lines=18> */
.L_x_7339:
[----:B------:R-:W-:Y:S01]  /*10e0*/  ULOP3.LUT UR4, UR40, 0x1, URZ, 0xc0, !UPT ;  /* 0x0000000128047892 */ /* 0x000fe2000f8ec03f */
[----:B------:R-:W-:-:S05]  /*10f0*/  VIADD R187, R18, 0x8 ;  /* 0x0000000812bb7836 */ /* 0x000fca0000000000 */
[----:B------:R-:W-:-:S05]  /*1100*/  IMAD.U32 R0, RZ, RZ, UR4 ;  /* 0x00000004ff007e24 */ /* 0x000fca000f8e00ff */
[----:B------:R-:W-:-:S04]  /*1110*/  SHF.L.U32 R0, R0, 0x1f, RZ ;  /* 0x0000001f00007819 */ /* 0x000fc800000006ff */
[----:B------:R-:W1:Y:S02]  /*1120*/  SYNCS.PHASECHK.TRANS64.TRYWAIT P0, [UR41+0x32400], R0 ;  /* 0x03240000ff0075a7 */ /* 0x000e640008000169 */
[----:B-1----:R-:W-:Y:S05]  /*1130*/  @!P0 BRA `(.L_x_7340) ;  /* 0x0000008c00888947 */ /* 0x002fea0003800000 */
.L_x_7420:
[----:B-1----:R-:W-:Y:S01]  /*1140*/  MOV R3, UR42 ;  /* 0x0000002a00037c02 */ /* 0x002fe20008000f00 */
[----:B------:R-:W-:Y:S05]  /*1150*/  WARPSYNC.ALL ;  /* 0x0000000000007948 */ /* 0x000fea0003800000 */
[----:B------:R1:W-:Y:S01]  /*1160*/  BAR.SYNC.DEFER_BLOCKING R187, 0x100 ;  /* 0x000400bb0000751d */ /* 0x0003e20000010000 */
[----:B------:R-:W-:-:S13]  /*1170*/  ISETP.NE.AND P0, PT, R3, 0x3, PT ;  /* 0x000000030300780c */ /* 0x000fda0003f05270 */
[----:B-1----:R-:W-:Y:S05]  /*1180*/  @!P0 BRA `(.L_x_7341) ;  /* 0x0000000000048947 */ /* 0x002fea0003800000 */
[----:B------:R-:W-:Y:S01]  /*1190*/  BPT.TRAP 0x1 ;  /* 0x000000040000795c */ /* 0x000fe20000300000 */
.L_x_7341:
[----:B------:R-:W-:Y:S01]  /*11a0*/  ULEA UR26, UR39, UR41, 0x3 ;  /* 0x00000029271a7291 */ /* 0x000fe2000f8e183f */
[----:B------:R-:W-:-:S05]  /*11b0*/  IMAD.U32 R3, RZ, RZ, UR38 ;  /* 0x00000026ff037e24 */ /* 0x000fca000f8e00ff */
[----:B------:R-:W-:-:S04]  /*11c0*/  SHF.L.U32 R3, R3, 0x1f, RZ ;  /* 0x0000001f03037819 */ /* 0x000fc800000006ff */
[----:B------:R1:W2:Y:S01]  /*11d0*/  SYNCS.PHASECHK.TRANS64.TRYWAIT P1, [UR26+0x32430], R3 ;  /* 0x03243003ff0075a7 */ /* 0x0002a2000802015a */
[----:B------:R-:W-:Y:S05]  /*11e0*/  @!P0 BRA `(.L_x_7342) ;  /* 0x0000000000048947 */ /* 0x000fea0003800000 */
[----:B------:R-:W-:Y:S01]  /*11f0*/  BPT.TRAP 0x1 ;  /* 0x000000040000795c */ /* 0x000fe20000300000 */
.L_x_7342:
[----:B--2---:R-:W-:Y:S05]  /*1200*/  @P1 BRA `(.L_x_7343) ;  /* 0x0000000000081947 */ /* 0x004fea0003800000 */
[----:B------:R-:W2:Y:S02]  /*1210*/  SYNCS.PHASECHK.TRANS64.TRYWAIT P1, [UR26+0x32430], R3 ;  /* 0x03243003ff0075a7 */ /* 0x000ea4000802015a */
[----:B--2---:R-:W-:Y:S05]  /*1220*/  @!P1 BRA `(.L_x_7344) ;  /* 0x0000008c00649947 */ /* 0x004fea0003800000 */
.L_x_7343:
[----:B------:R-:W-:Y:S01]  /*1230*/  ULEA UR4, UR44, UR41, 0xd ;  /* 0x000000292c047291 */ /* 0x000fe2000f8e683f */
[----:B------:R-:W-:Y:S01]  /*1240*/  WARPGROUP.ARRIVE ;  /* 0x00000000000079c5 */ /* 0x000fe20000000000 */
[----:B------:R-:W-:Y:S02]  /*1250*/  UIADD3 UR5, UR41, 0x1c400, URZ ;  /* 0x0001c40029057890 */ /* 0x000fe4000fffe03f */
[----:B------:R-:W-:Y:S02]  /*1260*/  UIADD3 UR4, UR4, 0x18400, URZ ;  /* 0x0001840004047890 */ /* 0x000fe4000fffe03f */
[----:B------:R-:W-:Y:S02]  /*1270*/  USHF.R.U32.HI UR5, URZ, 0x4, UR5 ;  /* 0x000000043f057899 */ /* 0x000fe40008011605 */
[----:B------:R-:W-:Y:S02]  /*1280*/  USHF.R.U32.HI UR4, URZ, 0x4, UR4 ;  /* 0x000000043f047899 */ /* 0x000fe40008011604 */
[----:B------:R-:W-:-:S02]  /*1290*/  ULOP3.LUT UR5, UR5, 0x3fff, URZ, 0xc0, !UPT ;  /* 0x00003fff05057892 */ /* 0x000fc4000f8ec03f */
[----:B------:R-:W-:Y:S02]  /*12a0*/  ULOP3.LUT UR4, UR4, 0x3fff, URZ, 0xc0, !UPT ;  /* 0x00003fff04047892 */ /* 0x000fe4000f8ec03f */
[----:B------:R-:W-:Y:S02]  /*12b0*/  ULOP3.LUT UR24, UR5, 0x10000, URZ, 0xfc, !UPT ;  /* 0x0001000005187892 */ /* 0x000fe4000f8efc3f */
[----:B------:R-:W-:Y:S02]  /*12c0*/  ULOP3.LUT UR4, UR4, 0x10000, URZ, 0xfc, !UPT ;  /* 0x0001000004047892 */ /* 0x000fe4000f8efc3f */
[----:B------:R-:W-:Y:S01]  /*12d0*/  UIMAD UR6, UR39, 0x300, UR24 ;  /* 0x00000300270678a4 */ /* 0x000fe2000f8e0218 */
[----:B------:R-:W-:Y:S01]  /*12e0*/  UMOV UR5, 0x40000040 ;  /* 0x4000004000057882 */ /* 0x000fe20000000000 */
[----:B------:R-:W-:Y:S01]  /*12f0*/  UMOV UR7, 0x40000040 ;  /* 0x4000004000077882 */ /* 0x000fe20000000000 */
[----:B------:R-:W-:Y:S02]  /*1300*/  UIADD3 UR8, UR4, 0x2, URZ ;  /* 0x0000000204087890 */ /* 0x000fe4000fffe03f */
[----:B------:R-:W-:Y:S01]  /*1310*/  UIADD3 UR10, UR6, 0x2, URZ ;  /* 0x00000002060a7890 */ /* 0x000fe2000fffe03f */
[----:B------:R-:W-:-:S03]  /*1320*/  UMOV UR9, 0x40000040 ;  /* 0x4000004000097882 */ /* 0x000fc60000000000 */
[----:B------:R-:W-:Y:S01]  /*1330*/  HGMMA.64x96x16.F32.BF16 R24, gdesc[UR4], RZ, !UPT, gsb0 ;  /* 0x01600000041879f0 */ /* 0x000fe2000c0018ff */
        /* <DEDUP_REMOVED lines=19> */
[----:B------:R-:W3:Y:S02]  /*1470*/  SYNCS.PHASECHK.TRANS64.TRYWAIT P1, [UR41+0x32410], R0 ;  /* 0x03241000ff0075a7 */ /* 0x000ee40008020169 */
[----:B---3--:R-:W-:Y:S05]  /*1480*/  @!P1 BRA `(.L_x_7345) ;  /* 0x0000008800e49947 */ /* 0x008fea0003800000 */
.L_x_7421:
[----:B------:R-:W-:Y:S05]  /*1490*/  @!P0 BRA `(.L_x_7346) ;  /* 0x0000000000048947 */ /* 0x000fea0003800000 */
[----:B------:R-:W-:Y:S01]  /*14a0*/  BPT.TRAP 0x1 ;  /* 0x000000040000795c */ /* 0x000fe20000300000 */
.L_x_7346:
[----:B------:R4:W1:Y:S01]  /*14b0*/  SYNCS.PHASECHK.TRANS64.TRYWAIT P1, [UR26+0x32450], R3 ;  /* 0x03245003ff0075a7 */ /* 0x000862000802015a */
[----:B------:R-:W-:Y:S05]  /*14c0*/  @!P0 BRA `(.L_x_7347) ;  /* 0x0000000000048947 */ /* 0x000fea0003800000 */
[----:B------:R-:W-:Y:S01]  /*14d0*/  BPT.TRAP 0x1 ;  /* 0x000000040000795c */ /* 0x000fe20000300000 */
.L_x_7347:
[----:B-1----:R-:W-:Y:S05]  /*14e0*/  @P1 BRA `(.L_x_7348) ;  /* 0x0000000000081947 */ /* 0x002fea0003800000 */
[----:B------:R-:W1:Y:S02]  /*14f0*/  SYNCS.PHASECHK.TRANS64.TRYWAIT P1, [UR26+0x32450], R3 ;  /* 0x03245003ff0075a7 */ /* 0x000e64000802015a */
[----:B-1----:R-:W-:Y:S05]  /*1500*/  @!P1 BRA `(.L_x_7349) ;  /* 0x0000008800dc9947 */ /* 0x002fea0003800000 */
.L_x_7348:
[----:B------:R-:W-:Y:S01]  /*1510*/  UIADD3 UR6, UR41, 0x400, URZ ;  /* 0x0000040029067890 */ /* 0x000fe2000fffe03f */
[----:B------:R-:W-:Y:S01]  /*1520*/  WARPGROUP.ARRIVE ;  /* 0x00000000000079c5 */ /* 0x000fe20000000000 */
[----:B------:R-:W-:-:S05]  /*1530*/  ULOP3.LUT UR7, UR52, 0x10000, URZ, 0xfc, !UPT ;  /* 0x0001000034077892 */ /* 0x000fca000f8efc3f */
[----:B------:R-:W5:Y:S01]  /*1540*/  S2R R72, SR_TID.X ;  /* 0x0000000000487919 */ /* 0x000f620000002100 */
[----:B------:R-:W-:Y:S01]  /*1550*/  USHF.R.U32.HI UR6, URZ, 0x4, UR6 ;  /* 0x000000043f067899 */ /* 0x000fe20008011606 */
[----:B------:R-:W-:Y:S01]  /*1560*/  IMAD.U32 R174, RZ, RZ, UR26 ;  /* 0x0000001affae7e24 */ /* 0x000fe2000f8e00ff */
[----:B------:R-:W-:Y:S01]  /*1570*/  UMOV UR21, 0x40000040 ;  /* 0x4000004000157882 */ /* 0x000fe20000000000 */
[----:B------:R-:W-:Y:S01]  /*1580*/  UMOV UR23, 0x40000040 ;  /* 0x4000004000177882 */ /* 0x000fe20000000000 */
[----:B------:R-:W-:Y:S01]  /*1590*/  ULOP3.LUT UR6, UR6, 0x3fff, URZ, 0xc0, !UPT ;  /* 0x00003fff06067892 */ /* 0x000fe2000f8ec03f */
[----:B------:R-:W-:Y:S01]  /*15a0*/  UMOV UR20, UR7 ;  /* 0x0000000700147c82 */ /* 0x000fe20008000000 */
[----:B------:R-:W-:Y:S02]  /*15b0*/  ULDC UR27, c[0x0][0xa80] ;  /* 0x0002a000001b7ab9 */ /* 0x000fe40000000800 */
[----:B------:R-:W-:Y:S02]  /*15c0*/  ULOP3.LUT UR25, UR6, 0x10000, URZ, 0xfc, !UPT ;  /* 0x0001000006197892 */ /* 0x000fe4000f8efc3f */
[----:B------:R-:W-:-:S02]  /*15d0*/  ULOP3.LUT UR26, UR6, 0x3000000, URZ, 0xfc, !UPT ;  /* 0x03000000061a7892 */ /* 0x000fc4000f8efc3f */
[----:B------:R-:W-:Y:S02]  /*15e0*/  UIMAD UR10, UR39, 0xc00, UR25 ;  /* 0x00000c00270a78a4 */ /* 0x000fe4000f8e0219 */
[----:B------:R-:W-:-:S05]  /*15f0*/  UISETP.GE.AND UP0, UPT, UR47, 0x61, UPT ;  /* 0x000000612f00788c */ /* 0x000fca000bf06270 */
[----:B------:R-:W-:Y:S02]  /*1600*/  UMOV UR22, UR10 ;  /* 0x0000000a00167c82 */ /* 0x000fe40008000000 */
[----:B------:R-:W-:Y:S01]  /*1610*/  HGMMA.64x96x16.F32.BF16 R24, gdesc[UR20], R24, gsb0 ;  /* 0x01600000141879f0 */ /* 0x000fe20008001818 */
[----:B------:R-:W-:Y:S02]  /*1620*/  UIADD3 UR20, UR7, 0x2, URZ ;  /* 0x0000000207147890 */ /* 0x000fe4000fffe03f */
[----:B------:R-:W-:Y:S01]  /*1630*/  UIADD3 UR22, UR10, 0x2, URZ ;  /* 0x000000020a167890 */ /* 0x000fe2000fffe03f */
[----:B------:R-:W-:Y:S01]  /*1640*/  UMOV UR21, 0x40000040 ;  /* 0x4000004000157882 */ /* 0x000fe20000000000 */
[----:B------:R-:W-:Y:S01]  /*1650*/  UMOV UR23, 0x40000040 ;  /* 0x4000004000177882 */ /* 0x000fe20000000000 */
[----:B-----5:R-:W-:Y:S01]  /*1660*/  LOP3.LUT R72, R72, 0x7f, RZ, 0xc0, !PT ;  /* 0x0000007f48487812 */ /* 0x020fe200078ec0ff */
[----:B------:R-:W-:Y:S02]  /*1670*/  WARPGROUP.DEPBAR.LE gsb0, 0x0 ;  /* 0x00008000000079c5 */ /* 0x000fe40000010000 */
[----:B------:R-:W-:-:S06]  /*1680*/  WARPGROUP.ARRIVE ;  /* 0x00000000000079c5 */ /* 0x000fcc0000000000 */
[----:B------:R-:W-:Y:S01]  /*1690*/  HGMMA.64x96x16.F32.BF16 R24, gdesc[UR20], R24, gsb0 ;  /* 0x01600000141879f0 */ /* 0x000fe20008001818 */
[----:B------:R-:W-:Y:S02]  /*16a0*/  UIADD3 UR20, UR7, 0x4, URZ ;  /* 0x0000000407147890 */ /* 0x000fe4000fffe03f */
[----:B------:R-:W-:Y:S01]  /*16b0*/  UIADD3 UR22, UR10, 0x4, URZ ;  /* 0x000000040a167890 */ /* 0x000fe2000fffe03f */
[----:B------:R-:W-:Y:S01]  /*16c0*/  UMOV UR21, 0x40000040 ;  /* 0x4000004000157882 */ /* 0x000fe20000000000 */
[----:B------:R-:W-:Y:S01]  /*16d0*/  UMOV UR23, 0x40000040 ;  /* 0x4000004000177882 */ /* 0x000fe20000000000 */
        /* <DEDUP_REMOVED lines=91> */
[----:B------:R-:W-:Y:S02]  /*1c90*/  UIMAD UR7, UR45, -0x60, UR47 ;  /* 0xffffffa02d0778a4 */ /* 0x000fe4000f8e022f */
[----:B------:R-:W-:Y:S02]  /*1ca0*/  UIMAD UR10, UR39, 0xc00, UR26 ;  /* 0x00000c00270a78a4 */ /* 0x000fe4000f8e021a */
[----:B------:R-:W-:-:S05]  /*1cb0*/  UIADD3 UR7, UR7, 0x60, URZ ;  /* 0x0000006007077890 */ /* 0x000fca000fffe03f */
[----:B------:R-:W-:Y:S01]  /*1cc0*/  UMOV UR6, UR10 ;  /* 0x0000000a00067c82 */ /* 0x000fe20008000000 */
[----:B-1-3--:R-:W-:Y:S01]  /*1cd0*/  IMAD.U32 R0, RZ, RZ, UR7 ;  /* 0x00000007ff007e24 */ /* 0x00afe2000f8e00ff */
[----:B------:R-:W-:-:S03]  /*1ce0*/  UMOV UR7, 0x40000040 ;  /* 0x4000004000077882 */ /* 0x000fc60000000000 */
        /* <DEDUP_REMOVED lines=9> */
[----:B------:R-:W-:Y:S03]  /*1d80*/  HGMMA.64x96x16.F32.BF16 R24, gdesc[UR20], R24, gsb0 ;  /* 0x01600000141879f0 */ /* 0x000fe60008001818 */
[----:B------:R-:W-:Y:S02]  /*1d90*/  WARPGROUP.DEPBAR.LE gsb0, 0x0 ;  /* 0x00008000000079c5 */ /* 0x000fe40000010000 */
[----:B------:R-:W-:Y:S02]  /*1da0*/  FSEL R24, R24, -INF , P2 ;  /* 0xff80000018187808 */ /* 0x000fe40001000000 */
[----:B--2---:R-:W-:Y:S02]  /*1db0*/  FSEL R4, R25, -INF , P1 ;  /* 0xff80000019047808 */ /* 0x004fe40000800000 */
[----:B------:R-:W-:Y:S02]  /*1dc0*/  FSEL R28, R28, -INF , P6 ;  /* 0xff8000001c1c7808 */ /* 0x000fe40003000000 */
[----:B----4-:R-:W-:-:S02]  /*1dd0*/  FMNMX.FTZ R3, R24, R4, !PT ;  /* 0x0000000418037209 */ /* 0x010fc40007810000 */
[----:B------:R-:W-:Y:S02]  /*1de0*/  FSEL R73, R26, -INF , P2 ;  /* 0xff8000001a497808 */ /* 0x000fe40001000000 */
[----:B------:R-:W-:Y:S02]  /*1df0*/  FSEL R26, R29, -INF , P5 ;  /* 0xff8000001d1a7808 */ /* 0x000fe40002800000 */
[----:B------:R-:W-:Y:S02]  /*1e00*/  FMNMX.FTZ R3, R28, R3, !PT ;  /* 0x000000031c037209 */ /* 0x000fe40007810000 */
        /* <DEDUP_REMOVED lines=11> */
[----:B------:R-:W-:Y:S02]  /*1ec0*/  ISETP.GT.AND P6, PT, R0, 0x20, PT ;  /* 0x000000200000780c */ /* 0x000fe40003fc4270 */
[----:B------:R-:W-:Y:S02]  /*1ed0*/  FSEL R196, R37, -INF , P1 ;  /* 0xff80000025c47808 */ /* 0x000fe40000800000 */
[----:B------:R-:W-:Y:S02]  /*1ee0*/  FMNMX.FTZ R3, R186, R3, !PT ;  /* 0x00000003ba037209 */ /* 0x000fe40007810000 */
[----:B------:R-:W-:-:S02]  /*1ef0*/  FSEL R31, R31, -INF , P5 ;  /* 0xff8000001f1f7808 */ /* 0x000fc40002800000 */
[----:B------:R-:W-:Y:S02]  /*1f00*/  FMNMX.FTZ R10, R25, R10, !PT ;  /* 0x0000000a190a7209 */ /* 0x000fe40007810000 */
[----:B------:R-:W-:Y:S02]  /*1f10*/  ISETP.GT.AND P5, PT, R0, 0x21, PT ;  /* 0x000000210000780c */ /* 0x000fe40003fa4270 */
[----:B------:R-:W-:Y:S02]  /*1f20*/  FSEL R188, R40, -INF , P6 ;  /* 0xff80000028bc7808 */ /* 0x000fe40003000000 */
[----:B------:R-:W-:Y:S02]  /*1f30*/  FMNMX.FTZ R9, R196, R3, !PT ;  /* 0x00000003c4097209 */ /* 0x000fe40007810000 */
[----:B------:R-:W-:Y:S02]  /*1f40*/  FSEL R6, R34, -INF , P4 ;  /* 0xff80000022067808 */ /* 0x000fe40002000000 */
[----:B------:R-:W-:-:S02]  /*1f50*/  FMNMX.FTZ R3, R31, R10, !PT ;  /* 0x0000000a1f037209 */ /* 0x000fc40007810000 */
[----:B------:R-:W-:Y:S02]  /*1f60*/  ISETP.GT.AND P4, PT, R0, 0x28, PT ;  /* 0x000000280000780c */ /* 0x000fe40003f84270 */
        /* <DEDUP_REMOVED lines=8> */
[----:B------:R-:W-:Y:S02]  /*1ff0*/  FMNMX.FTZ R12, R189, R10, !PT ;  /* 0x0000000abd0c7209 */ /* 0x000fe40007810000 */
[----:B------:R-:W-:Y:S02]  /*2000*/  ISETP.GT.AND P2, PT, R0, 0x30, PT ;  /* 0x000000300000780c */ /* 0x000fe40003f44270 */
[----:B------:R-:W-:-:S02]  /*2010*/  FSEL R194, R45, -INF , P3 ;  /* 0xff8000002dc27808 */ /* 0x000fc40001800000 */
[----:B------:R-:W-:Y:S02]  /*2020*/  FMNMX.FTZ R3, R192, R3, !PT ;  /* 0x00000003c0037209 */ /* 0x000fe40007810000 */
[----:B------:R-:W-:Y:S02]  /*2030*/  FSEL R193, R39, -INF , P1 ;  /* 0xff80000027c17808 */ /* 0x000fe40000800000 */
[----:B------:R-:W-:Y:S02]  /*2040*/  FMNMX.FTZ R14, R191, R12, !PT ;  /* 0x0000000cbf0e7209 */ /* 0x000fe40007810000 */
        /* <DEDUP_REMOVED lines=30> */
[----:B------:R-:W-:Y:S02]  /*2230*/  FSEL R15, R54, -INF , P6 ;  /* 0xff800000360f7808 */ /* 0x000fe40003000000 */
[----:B------:R-:W-:Y:S02]  /*2240*/  ISETP.GT.AND P6, PT, R0, 0x49, PT ;  /* 0x000000490000780c */ /* 0x000fe40003fc4270 */
[----:B------:R-:W-:-:S02]  /*2250*/  FSEL R158, R60, -INF , P2 ;  /* 0xff8000003c9e7808 */ /* 0x000fc40001000000 */
[----:B------:R-:W-:Y:S02]  /*2260*/  FMNMX.FTZ R29, R21, R32, !PT ;  /* 0x00000020151d7209 */ /* 0x000fe40007810000 */
        /* <DEDUP_REMOVED lines=21> */
[----:B------:R-:W-:Y:S02]  /*23c0*/  FMNMX.FTZ R30, R163, R0, !PT ;  /* 0x00000000a31e7209 */ /* 0x000fe40007810000 */
[----:B------:R-:W-:-:S02]  /*23d0*/  FSEL R179, R63, -INF , P6 ;  /* 0xff8000003fb37808 */ /* 0x000fc40003000000 */
[----:B------:R-:W-:Y:S02]  /*23e0*/  FMNMX.FTZ R0, R176, R3, !PT ;  /* 0x00000003b0007209 */ /* 0x000fe40007810000 */
[----:B------:R-:W-:Y:S02]  /*23f0*/  FSEL R175, R66, -INF , P1 ;  /* 0xff80000042af7808 */ /* 0x000fe40000800000 */
[----:B------:R-:W-:Y:S02]  /*2400*/  FMNMX.FTZ R0, R179, R0, !PT ;  /* 0x00000000b3007209 */ /* 0x000fe40007810000 */
[----:B------:R-:W-:Y:S02]  /*2410*/  FSEL R177, R67, -INF , P5 ;  /* 0xff80000043b17808 */ /* 0x000fe40002800000 */
[----:B------:R-:W-:Y:S02]  /*2420*/  FMNMX.FTZ R0, R175, R0, !PT ;  /* 0x00000000af007209 */ /* 0x000fe40007810000 */
[----:B------:R-:W-:-:S02]  /*2430*/  FSEL R165, R69, -INF , P3 ;  /* 0xff80000045a57808 */ /* 0x000fc40001800000 */
[----:B------:R-:W-:Y:S02]  /*2440*/  FSEL R178, R70, -INF , P4 ;  /* 0xff80000046b27808 */ /* 0x000fe40002000000 */
[----:B------:R-:W-:Y:S02]  /*2450*/  FMNMX.FTZ R3, R177, R0, !PT ;  /* 0x00000000b1037209 */ /* 0x000fe40007810000 */
[----:B------:R-:W-:Y:S02]  /*2460*/  FMNMX.FTZ R30, R165, R30, !PT ;  /* 0x0000001ea51e7209 */ /* 0x000fe40007810000 */
[----:B------:R-:W-:Y:S02]  /*2470*/  FSEL R183, R71, -INF , P3 ;  /* 0xff80000047b77808 */ /* 0x000fe40001800000 */
[----:B------:R-:W-:Y:S01]  /*2480*/  FMNMX.FTZ R0, R178, R3, !PT ;  /* 0x00000003b2007209 */ /* 0x000fe20007810000 */
[----:B------:R-:W1:Y:S01]  /*2490*/  SHFL.BFLY PT, R29, R30, 0x2, 0x1f ;  /* 0x0c401f001e1d7f89 */ /* 0x000e6200000e0000 */
[----:B------:R-:W-:-:S02]  /*24a0*/  PLOP3.LUT P2, PT, PT, PT, UP0, 0x80, 0x0 ;  /* 0x000000000000781c */ /* 0x000fc40003f4f008 */
[----:B------:R-:W-:-:S05]  /*24b0*/  FMNMX.FTZ R3, R183, R0, !PT ;  /* 0x00000000b7037209 */ /* 0x000fca0007810000 */
[----:B------:R-:W2:Y:S01]  /*24c0*/  SHFL.BFLY PT, R32, R3, 0x2, 0x1f ;  /* 0x0c401f0003207f89 */ /* 0x000ea200000e0000 */
[----:B-1----:R-:W-:-:S05]  /*24d0*/  FMNMX.FTZ R29, R30, R29, !PT ;  /* 0x0000001d1e1d7209 */ /* 0x002fca0007810000 */
[----:B------:R-:W1:Y:S01]  /*24e0*/  SHFL.BFLY PT, R0, R29, 0x1, 0x1f ;  /* 0x0c201f001d007f89 */ /* 0x000e6200000e0000 */
[----:B--2---:R-:W-:-:S05]  /*24f0*/  FMNMX.FTZ R32, R3, R32, !PT ;  /* 0x0000002003207209 */ /* 0x004fca0007810000 */
[----:B------:R-:W2:Y:S01]  /*2500*/  SHFL.BFLY PT, R33, R32, 0x1, 0x1f ;  /* 0x0c201f0020217f89 */ /* 0x000ea200000e0000 */
[----:B-1----:R-:W-:-:S04]  /*2510*/  FMNMX.FTZ R0, R29, R0, !PT ;  /* 0x000000001d007209 */ /* 0x002fc80007810000 */
[C---:B------:R-:W-:Y:S01]  /*2520*/  FSETP.NEU.FTZ.AND P1, PT, R0.reuse, -INF , PT ;  /* 0xff8000000000780b */ /* 0x040fe20003f3d000 */
[----:B------:R-:W-:Y:S01]  /*2530*/  FMUL.FTZ R181, R0, UR27 ;  /* 0x0000001b00b57c20 */ /* 0x000fe20008410000 */
[----:B--2---:R-:W-:-:S04]  /*2540*/  FMNMX.FTZ R3, R32, R33, !PT ;  /* 0x0000002120037209 */ /* 0x004fc80007810000 */
[----:B------:R-:W-:Y:S02]  /*2550*/  FSEL R181, R181, RZ, P1 ;  /* 0x000000ffb5b57208 */ /* 0x000fe40000800000 */
[C---:B------:R-:W-:Y:S01]  /*2560*/  FSETP.NEU.FTZ.AND P1, PT, R3.reuse, -INF , PT ;  /* 0xff8000000300780b */ /* 0x040fe20003f3d000 */
[----:B------:R-:W-:Y:S02]  /*2570*/  FMUL.FTZ R180, R3, UR27 ;  /* 0x0000001b03b47c20 */ /* 0x000fe40008410000 */
[--C-:B------:R-:W-:Y:S01]  /*2580*/  FFMA.FTZ R167, R24, UR27, -R181.reuse ;  /* 0x0000001b18a77c23 */ /* 0x100fe200080108b5 */
[--C-:B------:R-:W-:Y:S01]  /*2590*/  FFMA.FTZ R166, R4, UR27, -R181.reuse ;  /* 0x0000001b04a67c23 */ /* 0x100fe200080108b5 */
[----:B------:R-:W-:Y:S01]  /*25a0*/  IADD3 R4, -R18, 0xb, RZ ;  /* 0x0000000b12047810 */ /* 0x000fe20007ffe1ff */
[--C-:B------:R-:W-:Y:S01]  /*25b0*/  FFMA.FTZ R169, R28, UR27, -R181.reuse ;  /* 0x0000001b1ca97c23 */ /* 0x100fe200080108b5 */
[----:B------:R-:W-:Y:S01]  /*25c0*/  FSEL R180, R180, RZ, P1 ;  /* 0x000000ffb4b47208 */ /* 0x000fe20000800000 */
[--C-:B------:R-:W-:Y:S01]  /*25d0*/  FFMA.FTZ R172, R26, UR27, -R181.reuse ;  /* 0x0000001b1aac7c23 */ /* 0x100fe200080108b5 */
[----:B------:R-:W-:Y:S01]  /*25e0*/  ISETP.NE.AND P1, PT, R72, RZ, PT ;  /* 0x000000ff4800720c */ /* 0x000fe20003f25270 */
        /* <DEDUP_REMOVED lines=8> */
[----:B------:R-:W1:Y:S01]  /*2670*/  MUFU.EX2 R166, R166 ;  /* 0x000000a600a67308 */ /* 0x000e620000000800 */
[----:B------:R-:W-:Y:S01]  /*2680*/  FFMA.FTZ R182, R182, UR27, -R181 ;  /* 0x0000001bb6b67c23 */ /* 0x000fe200080108b5 */
[--C-:B------:R-:W-:Y:S01]  /*2690*/  FFMA.FTZ R6, R6, UR27, -R180.reuse ;  /* 0x0000001b06067c23 */ /* 0x100fe200080108b4 */
[----:B------:R-:W-:Y:S01]  /*26a0*/  FFMA.FTZ R189, R189, UR27, -R180 ;  /* 0x0000001bbdbd7c23 */ /* 0x000fe200080108b4 */
[----:B------:R-:W-:-:S02]  /*26b0*/  @!P1 VIADD R24, R174, 0x32440 ;  /* 0x00032440ae189836 */ /* 0x000fc40000000000 */
[----:B------:R-:W-:Y:S01]  /*26c0*/  FFMA.FTZ R191, R193, UR27, -R180 ;  /* 0x0000001bc1bf7c23 */ /* 0x000fe200080108b4 */
[--C-:B------:R-:W-:Y:S01]  /*26d0*/  FFMA.FTZ R193, R190, UR27, -R181.reuse ;  /* 0x0000001bbec17c23 */ /* 0x100fe200080108b5 */
[--C-:B------:R-:W-:Y:S01]  /*26e0*/  FFMA.FTZ R190, R192, UR27, -R181.reuse ;  /* 0x0000001bc0be7c23 */ /* 0x100fe200080108b5 */
[----:B------:R-:W-:Y:S01]  /*26f0*/  MUFU.EX2 R169, R169 ;  /* 0x000000a900a97308 */ /* 0x000fe20000000800 */
[----:B------:R-:W-:Y:S01]  /*2700*/  @!P1 PRMT R24, RZ, 0x654, R24 ;  /* 0x00000654ff189816 */ /* 0x000fe20000000018 */
[----:B------:R2:W-:Y:S06]  /*2710*/  BAR.ARV R4, 0x100 ;  /* 0x000400040000751d */ /* 0x0005ec0000002000 */
[----:B------:R3:W-:Y:S01]  /*2720*/  @!P1 SYNCS.ARRIVE.TRANS64.RED.A1T0 RZ, [R24+URZ], RZ ;  /* 0x000000ff18ff99a7 */ /* 0x0007e2000810043f */
[----:B------:R-:W4:Y:S01]  /*2730*/  MUFU.EX2 R172, R172 ;  /* 0x000000ac00ac7308 */ /* 0x000f220000000800 */
[----:B------:R5:W-:Y:S01]  /*2740*/  BAR.SYNC.DEFER_BLOCKING R187, 0x100 ;  /* 0x000400bb0000751d */ /* 0x000be20000010000 */
[----:B-1----:R-:W-:Y:S01]  /*2750*/  F2FP.BF16.F32.PACK_AB R152, R166, R167 ;  /* 0x000000a7a698723e */ /* 0x002fe200000010ff */
[--C-:B------:R-:W-:Y:S01]  /*2760*/  FFMA.FTZ R192, R7, UR27, -R180.reuse ;  /* 0x0000001b07c07c23 */ /* 0x100fe200080108b4 */
[--C-:B------:R-:W-:Y:S01]  /*2770*/  FFMA.FTZ R7, R8, UR27, -R180.reuse ;  /* 0x0000001b08077c23 */ /* 0x100fe200080108b4 */
[--C-:B------:R-:W-:Y:S01]  /*2780*/  FFMA.FTZ R188, R188, UR27, -R181.reuse ;  /* 0x0000001bbcbc7c23 */ /* 0x100fe200080108b5 */
[--C-:B------:R-:W-:Y:S01]  /*2790*/  FFMA.FTZ R195, R194, UR27, -R181.reuse ;  /* 0x0000001bc2c37c23 */ /* 0x100fe200080108b5 */
[--C-:B------:R-:W-:Y:S01]  /*27a0*/  FFMA.FTZ R5, R5, UR27, -R180.reuse ;  /* 0x0000001b05057c23 */ /* 0x100fe200080108b4 */
[----:B------:R-:W-:Y:S01]  /*27b0*/  MUFU.EX2 R168, R168 ;  /* 0x000000a800a87308 */ /* 0x000fe20000000800 */
[--C-:B-----5:R-:W-:Y:S01]  /*27c0*/  FFMA.FTZ R187, R196, UR27, -R181.reuse ;  /* 0x0000001bc4bb7c23 */ /* 0x120fe200080108b5 */
[--C-:B------:R-:W-:Y:S01]  /*27d0*/  FFMA.FTZ R8, R11, UR27, -R180.reuse ;  /* 0x0000001b0b087c23 */ /* 0x100fe200080108b4 */
[--C-:B------:R-:W-:Y:S01]  /*27e0*/  FFMA.FTZ R11, R13, UR27, -R181.reuse ;  /* 0x0000001b0d0b7c23 */ /* 0x100fe200080108b5 */
[--C-:B------:R-:W-:Y:S01]  /*27f0*/  FFMA.FTZ R13, R20, UR27, -R181.reuse ;  /* 0x0000001b140d7c23 */ /* 0x100fe200080108b5 */
[--C-:B------:R-:W-:Y:S01]  /*2800*/  FFMA.FTZ R10, R10, UR27, -R181.reuse ;  /* 0x0000001b0a0a7c23 */ /* 0x100fe200080108b5 */
[--C-:B------:R-:W-:Y:S01]  /*2810*/  FFMA.FTZ R20, R157, UR27, -R181.reuse ;  /* 0x0000001b9d147c23 */ /* 0x100fe200080108b5 */
[--C-:B------:R-:W-:Y:S01]  /*2820*/  FFMA.FTZ R9, R9, UR27, -R180.reuse ;  /* 0x0000001b09097c23 */ /* 0x100fe200080108b4 */
[----:B------:R-:W1:Y:S01]  /*2830*/  MUFU.EX2 R173, R173 ;  /* 0x000000ad00ad7308 */ /* 0x000e620000000800 */
[----:B----4-:R-:W-:Y:S01]  /*2840*/  F2FP.BF16.F32.PACK_AB R154, R172, R169 ;  /* 0x000000a9ac9a723e */ /* 0x010fe200000010ff */
        /* <DEDUP_REMOVED lines=15> */
[----:B-1----:R-:W-:Y:S01]  /*2940*/  F2FP.BF16.F32.PACK_AB R153, R173, R168 ;  /* 0x000000a8ad99723e */ /* 0x002fe200000010ff */
[--C-:B------:R-:W-:Y:S01]  /*2950*/  FFMA.FTZ R163, R165, UR27, -R181.reuse ;  /* 0x0000001ba5a37c23 */ /* 0x100fe200080108b5 */
[--C-:B------:R-:W-:Y:S01]  /*2960*/  FFMA.FTZ R165, R175, UR27, -R180.reuse ;  /* 0x0000001bafa57c23 */ /* 0x100fe200080108b4 */
[--C-:B------:R-:W-:Y:S01]  /*2970*/  FFMA.FTZ R175, R178, UR27, -R180.reuse ;  /* 0x0000001bb2af7c23 */ /* 0x100fe200080108b4 */
[----:B------:R-:W-:Y:S01]  /*2980*/  FFMA.FTZ R156, R156, UR27, -R181 ;  /* 0x0000001b9c9c7c23 */ /* 0x000fe200080108b5 */
[--C-:B------:R-:W-:Y:S01]  /*2990*/  FFMA.FTZ R176, R177, UR27, -R180.reuse ;  /* 0x0000001bb1b07c23 */ /* 0x100fe200080108b4 */
[----:B------:R-:W-:Y:S01]  /*29a0*/  FFMA.FTZ R178, R183, UR27, -R180 ;  /* 0x0000001bb7b27c23 */ /* 0x000fe200080108b4 */
[----:B------:R-:W-:Y:S01]  /*29b0*/  MUFU.EX2 R182, R182 ;  /* 0x000000b600b67308 */ /* 0x000fe20000000800 */
[----:B------:R-:W-:Y:S01]  /*29c0*/  FADD.FTZ R166, R167, R166 ;  /* 0x000000a6a7a67221 */ /* 0x000fe20000010000 */
[----:B------:R-:W-:Y:S01]  /*29d0*/  FADD.FTZ R173, R168, R173 ;  /* 0x000000ada8ad7221 */ /* 0x000fe20000010000 */
[----:B------:R-:W-:-:S02]  /*29e0*/  @!P1 VIADD R174, R174, 0x32460 ;  /* 0x00032460aeae9836 */ /* 0x000fc40000000000 */
[----:B------:R-:W-:-:S03]  /*29f0*/  FADD.FTZ R169, R169, R166 ;  /* 0x000000a6a9a97221 */ /* 0x000fc60000010000 */
[----:B------:R-:W1:Y:S01]  /*2a00*/  MUFU.EX2 R185, R185 ;  /* 0x000000b900b97308 */ /* 0x000e620000000800 */
[C---:B----4-:R-:W-:Y:S01]  /*2a10*/  F2FP.BF16.F32.PACK_AB R155, R171.reuse, R170 ;  /* 0x000000aaab9b723e */ /* 0x050fe200000010ff */
[----:B------:R-:W-:Y:S01]  /*2a20*/  FADD.FTZ R170, R170, R173 ;  /* 0x000000adaaaa7221 */ /* 0x000fe20000010000 */
[----:B------:R-:W-:Y:S01]  /*2a30*/  FADD.FTZ R169, R172, R169 ;  /* 0x000000a9aca97221 */ /* 0x000fe20000010000 */
[----:B------:R-:W-:Y:S01]  /*2a40*/  @!P1 PRMT R174, RZ, 0x654, R174 ;  /* 0x00000654ffae9816 */ /* 0x000fe200000000ae */
[----:B---3--:R-:W-:Y:S01]  /*2a50*/  WARPGROUP.ARRIVE ;  /* 0x00000000000079c5 */ /* 0x008fe20000000000 */
[----:B------:R-:W-:Y:S02]  /*2a60*/  FADD.FTZ R171, R171, R170 ;  /* 0x000000aaabab7221 */ /* 0x000fe40000010000 */
[----:B------:R-:W-:Y:S03]  /*2a70*/  MUFU.EX2 R184, R184 ;  /* 0x000000b800b87308 */ /* 0x000fe60000000800 */
[----:B------:R-:W-:Y:S01]  /*2a80*/  HGMMA.64x256x16.F32.BF16 R24, R152, gdesc[UR4].tnspB, RZ, !UPT, gsb0 ;  /* 0x43e0000498187df0 */ /* 0x000fe2000c0018ff */
[----:B------:R-:W-:Y:S01]  /*2a90*/  UIADD3 UR6, UR10, 0x80, URZ ;  /* 0x000000800a067890 */ /* 0x000fe2000fffe03f */
[----:B------:R-:W-:-:S03]  /*2aa0*/  UMOV UR7, 0x40000040 ;  /* 0x4000004000077882 */ /* 0x000fc60000000000 */
[----:B------:R-:W-:Y:S08]  /*2ab0*/  MUFU.EX2 R187, R187 ;  /* 0x000000bb00bb7308 */ /* 0x000ff00000000800 */
[----:B------:R-:W-:Y:S08]  /*2ac0*/  MUFU.EX2 R6, R6 ;  /* 0x0000000600067308 */ /* 0x000ff00000000800 */
[----:B------:R-:W3:Y:S08]  /*2ad0*/  MUFU.EX2 R189, R189 ;  /* 0x000000bd00bd7308 */ /* 0x000ef00000000800 */
[----:B------:R-:W-:Y:S08]  /*2ae0*/  MUFU.EX2 R186, R186 ;  /* 0x000000ba00ba7308 */ /* 0x000ff00000000800 */
[----:B------:R-:W4:Y:S08]  /*2af0*/  MUFU.EX2 R191, R191 ;  /* 0x000000bf00bf7308 */ /* 0x000f300000000800 */
[----:B------:R-:W-:Y:S08]  /*2b00*/  MUFU.EX2 R188, R188 ;  /* 0x000000bc00bc7308 */ /* 0x000ff00000000800 */
[----:B------:R-:W5:Y:S08]  /*2b10*/  MUFU.EX2 R193, R193 ;  /* 0x000000c100c17308 */ /* 0x000f700000000800 */
[----:B------:R-:W-:Y:S08]  /*2b20*/  MUFU.EX2 R190, R190 ;  /* 0x000000be00be7308 */ /* 0x000ff00000000800 */
[----:B------:R-:W-:Y:S08]  /*2b30*/  MUFU.EX2 R195, R195 ;  /* 0x000000c300c37308 */ /* 0x000ff00000000800 */
[----:B------:R-:W-:Y:S08]  /*2b40*/  MUFU.EX2 R5, R5 ;  /* 0x0000000500057308 */ /* 0x000ff00000000800 */
[----:B------:R-:W2:Y:S08]  /*2b50*/  MUFU.EX2 R192, R192 ;  /* 0x000000c000c07308 */ /* 0x000eb00000000800 */
[----:B------:R-:W-:Y:S08]  /*2b60*/  MUFU.EX2 R7, R7 ;  /* 0x0000000700077308 */ /* 0x000ff00000000800 */
[----:B------:R-:W2:Y:S08]  /*2b70*/  MUFU.EX2 R8, R8 ;  /* 0x0000000800087308 */ /* 0x000eb00000000800 */
[----:B------:R-:W-:Y:S08]  /*2b80*/  MUFU.EX2 R10, R10 ;  /* 0x0000000a000a7308 */ /* 0x000ff00000000800 */
[----:B------:R-:W2:Y:S08]  /*2b90*/  MUFU.EX2 R11, R11 ;  /* 0x0000000b000b7308 */ /* 0x000eb00000000800 */
        /* <DEDUP_REMOVED lines=18> */
[----:B------:R-:W-:Y:S01]  /*2cc0*/  MUFU.EX2 R165, R165 ;  /* 0x000000a500a57308 */ /* 0x000fe20000000800 */
[----:B------:R-:W-:-:S02]  /*2cd0*/  WARPGROUP.DEPBAR.LE gsb0, 0x0 ;  /* 0x00008000000079c5 */ /* 0x000fc40000010000 */
[----:B-1----:R-:W-:Y:S01]  /*2ce0*/  F2FP.BF16.F32.PACK_AB R152, R185, R182 ;  /* 0x000000b6b998723e */ /* 0x002fe200000010ff */
[----:B------:R-:W-:Y:S01]  /*2cf0*/  FADD.FTZ R182, R182, R169 ;  /* 0x000000a9b6b67221 */ /* 0x000fe20000010000 */
[----:B---3--:R-:W-:Y:S01]  /*2d00*/  F2FP.BF16.F32.PACK_AB R153, R189, R6 ;  /* 0x00000006bd99723e */ /* 0x008fe200000010ff */
[----:B------:R-:W-:Y:S01]  /*2d10*/  FADD.FTZ R6, R6, R171 ;  /* 0x000000ab06067221 */ /* 0x000fe20000010000 */
[----:B------:R-:W-:Y:S01]  /*2d20*/  F2FP.BF16.F32.PACK_AB R154, R187, R184 ;  /* 0x000000b8bb9a723e */ /* 0x000fe200000010ff */
[----:B------:R-:W1:Y:S01]  /*2d30*/  MUFU.EX2 R176, R176 ;  /* 0x000000b000b07308 */ /* 0x000e620000000800 */
[----:B----4-:R-:W-:Y:S01]  /*2d40*/  F2FP.BF16.F32.PACK_AB R155, R191, R186 ;  /* 0x000000babf9b723e */ /* 0x010fe200000010ff */
[----:B------:R-:W-:Y:S01]  /*2d50*/  FADD.FTZ R185, R185, R182 ;  /* 0x000000b6b9b97221 */ /* 0x000fe20000010000 */
[----:B------:R-:W-:Y:S02]  /*2d60*/  FADD.FTZ R189, R189, R6 ;  /* 0x00000006bdbd7221 */ /* 0x000fe40000010000 */
[----:B------:R-:W-:Y:S01]  /*2d70*/  WARPGROUP.ARRIVE ;  /* 0x00000000000079c5 */ /* 0x000fe20000000000 */
[----:B------:R-:W-:Y:S01]  /*2d80*/  FADD.FTZ R184, R184, R185 ;  /* 0x000000b9b8b87221 */ /* 0x000fe20000010000 */
[----:B------:R-:W-:Y:S01]  /*2d90*/  FADD.FTZ R186, R186, R189 ;  /* 0x000000bdbaba7221 */ /* 0x000fe20000010000 */
[----:B------:R-:W-:Y:S02]  /*2da0*/  MUFU.EX2 R175, R175 ;  /* 0x000000af00af7308 */ /* 0x000fe40000000800 */
[----:B------:R-:W-:Y:S01]  /*2db0*/  FADD.FTZ R187, R187, R184 ;  /* 0x000000b8bbbb7221 */ /* 0x000fe20000010000 */
[----:B------:R-:W-:Y:S01]  /*2dc0*/  HGMMA.64x256x16.F32.BF16 R24, R152, gdesc[UR4].tnspB, R24, gsb0 ;  /* 0x43e0000498187df0 */ /* 0x000fe20008001818 */
[----:B------:R-:W-:Y:S01]  /*2dd0*/  UIADD3 UR6, UR10, 0x100, URZ ;  /* 0x000001000a067890 */ /* 0x000fe2000fffe03f */
[----:B------:R-:W-:Y:S01]  /*2de0*/  FADD.FTZ R186, R191, R186 ;  /* 0x000000babfba7221 */ /* 0x000fe20000010000 */
[----:B------:R-:W-:-:S02]  /*2df0*/  UMOV UR7, 0x40000040 ;  /* 0x4000004000077882 */ /* 0x000fc40000000000 */
[----:B------:R-:W3:Y:S01]  /*2e00*/  MUFU.EX2 R178, R178 ;  /* 0x000000b200b27308 */ /* 0x000ee20000000800 */
[----:B------:R-:W-:Y:S02]  /*2e10*/  WARPGROUP.DEPBAR.LE gsb0, 0x0 ;  /* 0x00008000000079c5 */ /* 0x000fe40000010000 */
[----:B-----5:R-:W-:Y:S01]  /*2e20*/  F2FP.BF16.F32.PACK_AB R152, R193, R188 ;  /* 0x000000bcc198723e */ /* 0x020fe200000010ff */
[----:B------:R-:W-:Y:S01]  /*2e30*/  FADD.FTZ R188, R188, R187 ;  /* 0x000000bbbcbc7221 */ /* 0x000fe20000010000 */
[----:B--2---:R-:W-:Y:S01]  /*2e40*/  F2FP.BF16.F32.PACK_AB R153, R192, R5 ;  /* 0x00000005c099723e */ /* 0x004fe200000010ff */
[----:B------:R-:W-:Y:S01]  /*2e50*/  FADD.FTZ R5, R5, R186 ;  /* 0x000000ba05057221 */ /* 0x000fe20000010000 */
[----:B------:R-:W-:Y:S01]  /*2e60*/  F2FP.BF16.F32.PACK_AB R154, R195, R190 ;  /* 0x000000bec39a723e */ /* 0x000fe200000010ff */
[----:B------:R-:W-:Y:S01]  /*2e70*/  FADD.FTZ R193, R193, R188 ;  /* 0x000000bcc1c17221 */ /* 0x000fe20000010000 */
[----:B------:R-:W-:Y:S01]  /*2e80*/  F2FP.BF16.F32.PACK_AB R155, R8, R7 ;  /* 0x00000007089b723e */ /* 0x000fe200000010ff */
[----:B------:R-:W-:-:S02]  /*2e90*/  FADD.FTZ R192, R192, R5 ;  /* 0x00000005c0c07221 */ /* 0x000fc40000010000 */
[----:B------:R-:W-:Y:S01]  /*2ea0*/  FADD.FTZ R190, R190, R193 ;  /* 0x000000c1bebe7221 */ /* 0x000fe20000010000 */
[----:B------:R-:W-:Y:S01]  /*2eb0*/  WARPGROUP.ARRIVE ;  /* 0x00000000000079c5 */ /* 0x000fe20000000000 */
[----:B------:R-:W-:Y:S02]  /*2ec0*/  FADD.FTZ R7, R7, R192 ;  /* 0x000000c007077221 */ /* 0x000fe40000010000 */
[----:B------:R-:W-:Y:S02]  /*2ed0*/  FADD.FTZ R195, R195, R190 ;  /* 0x000000bec3c37221 */ /* 0x000fe40000010000 */
[----:B------:R-:W-:-:S05]  /*2ee0*/  FADD.FTZ R8, R8, R7 ;  /* 0x0000000708087221 */ /* 0x000fca0000010000 */
[----:B------:R-:W-:Y:S01]  /*2ef0*/  HGMMA.64x256x16.F32.BF16 R24, R152, gdesc[UR4].tnspB, R24, gsb0 ;  /* 0x43e0000498187df0 */ /* 0x000fe20008001818 */
[----:B------:R-:W-:Y:S01]  /*2f00*/  UIADD3 UR6, UR10, 0x180, URZ ;  /* 0x000001800a067890 */ /* 0x000fe2000fffe03f */
[----:B------:R-:W-:Y:S01]  /*2f10*/  UMOV UR7, 0x40000040 ;  /* 0x4000004000077882 */ /* 0x000fe20000000000 */
[----:B------:R-:W-:Y:S02]  /*2f20*/  WARPGROUP.DEPBAR.LE gsb0, 0x0 ;  /* 0x00008000000079c5 */ /* 0x000fe40000010000 */
[----:B------:R-:W-:Y:S01]  /*2f30*/  F2FP.BF16.F32.PACK_AB R152, R11, R10 ;  /* 0x0000000a0b98723e */ /* 0x000fe200000010ff */
[----:B------:R-:W-:Y:S01]  /*2f40*/  FADD.FTZ R10, R10, R195 ;  /* 0x000000c30a0a7221 */ /* 0x000fe20000010000 */
[----:B------:R-:W-:Y:S01]  /*2f50*/  F2FP.BF16.F32.PACK_AB R153, R12, R9 ;  /* 0x000000090c99723e */ /* 0x000fe200000010ff */
        /* <DEDUP_REMOVED lines=9> */
[----:B------:R-:W-:-:S08]  /*2ff0*/  FADD.FTZ R194, R194, R15 ;  /* 0x0000000fc2c27221 */ /* 0x000fd00000010000 */
        /* <DEDUP_REMOVED lines=23> */
[----:B-1----:R-:W-:Y:S01]  /*3170*/  F2FP.BF16.F32.PACK_AB R153, R176, R165 ;  /* 0x000000a5b099723e */ /* 0x002fe200000010ff */
[----:B------:R-:W-:Y:S01]  /*3180*/  FADD.FTZ R165, R165, R164 ;  /* 0x000000a4a5a57221 */ /* 0x000fe20000010000 */
[----:B------:R-:W-:Y:S01]  /*3190*/  F2FP.BF16.F32.PACK_AB R154, R163, R160 ;  /* 0x000000a0a39a723e */ /* 0x000fe200000010ff */
[----:B------:R-:W-:Y:S01]  /*31a0*/  FADD.FTZ R179, R179, R156 ;  /* 0x0000009cb3b37221 */ /* 0x000fe20000010000 */
[----:B---3--:R-:W-:Y:S01]  /*31b0*/  F2FP.BF16.F32.PACK_AB R155, R178, R175 ;  /* 0x000000afb29b723e */ /* 0x008fe200000010ff */
[----:B------:R-:W-:-:S02]  /*31c0*/  FADD.FTZ R176, R176, R165 ;  /* 0x000000a5b0b07221 */ /* 0x000fc40000010000 */
[----:B------:R-:W-:Y:S01]  /*31d0*/  FADD.FTZ R160, R160, R179 ;  /* 0x000000b3a0a07221 */ /* 0x000fe20000010000 */
[----:B------:R-:W-:Y:S01]  /*31e0*/  WARPGROUP.ARRIVE ;  /* 0x00000000000079c5 */ /* 0x000fe20000000000 */
[----:B------:R-:W-:Y:S02]  /*31f0*/  FADD.FTZ R7, R175, R176 ;  /* 0x000000b0af077221 */ /* 0x000fe40000010000 */
[----:B------:R-:W-:Y:S02]  /*3200*/  FADD.FTZ R5, R163, R160 ;  /* 0x000000a0a3057221 */ /* 0x000fe40000010000 */
[----:B------:R-:W-:-:S08]  /*3210*/  FADD.FTZ R7, R178, R7 ;  /* 0x00000007b2077221 */ /* 0x000fd00000010000 */
[----:B------:R-:W-:Y:S03]  /*3220*/  HGMMA.64x256x16.F32.BF16 R24, R152, gdesc[UR4].tnspB, R24, gsb0 ;  /* 0x43e0000498187df0 */ /* 0x000fe60008001818 */
[----:B------:R-:W-:Y:S02]  /*3230*/  WARPGROUP.DEPBAR.LE gsb0, 0x0 ;  /* 0x00008000000079c5 */ /* 0x000fe40000010000 */
[----:B------:R1:W-:Y:S01]  /*3240*/  @!P1 SYNCS.ARRIVE.TRANS64.RED.A1T0 RZ, [R174+URZ], RZ ;  /* 0x000000ffaeff99a7 */ /* 0x0003e2000810043f */
[----:B------:R-:W-:Y:S05]  /*3250*/  @!P2 BRA `(.L_x_7350) ;  /* 0x0000002000f8a947 */ /* 0x000fea0003800000 */
[----:B------:R-:W-:Y:S01]  /*3260*/  IMAD.MOV.U32 R12, RZ, RZ, R3 ;  /* 0x000000ffff0c7224 */ /* 0x000fe200078e0003 */
[----:B------:R-:W-:Y:S01]  /*3270*/  UIADD3 UR45, UR45, -0x2, URZ ;  /* 0xfffffffe2d2d7890 */ /* 0x000fe2000fffe03f */
[----:B------:R-:W-:Y:S01]  /*3280*/  IMAD.MOV.U32 R9, RZ, RZ, R0 ;  /* 0x000000ffff097224 */ /* 0x000fe200078e0000 */
[----:B------:R-:W-:-:S10]  /*3290*/  ULDC UR27, c[0x0][0xa80] ;  /* 0x0002a000001b7ab9 */ /* 0x000fd40000000800 */
.L_x_7359:
        /* <DEDUP_REMOVED lines=8> */
[----:B--2---:R-:W-:Y:S11]  /*3320*/  @!P0 BRA `(.L_x_7351) ;  /* 0x0000000000048947 */ /* 0x004ff60003800000 */
[----:B------:R-:W-:Y:S01]  /*3330*/  BPT.TRAP 0x1 ;  /* 0x000000040000795c */ /* 0x000fe20000300000 */
.L_x_7351:
[----:B------:R-:W-:Y:S01]  /*3340*/  ULEA UR28, UR39, UR41, 0x3 ;  /* 0x00000029271c7291 */ /* 0x000fe2000f8e183f */
[----:B------:R-:W-:-:S04]  /*3350*/  MOV R0, UR38 ;  /* 0x0000002600007c02 */ /* 0x000fc80008000f00 */
[----:B------:R-:W-:-:S04]  /*3360*/  SHF.L.U32 R0, R0, 0x1f, RZ ;  /* 0x0000001f00007819 */ /* 0x000fc800000006ff */
[----:B------:R2:W3:Y:S01]  /*3370*/  SYNCS.PHASECHK.TRANS64.TRYWAIT P3, [UR28+0x32430], R0 ;  /* 0x03243000ff0075a7 */ /* 0x0004e2000806015c */
[----:B------:R-:W-:Y:S05]  /*3380*/  @!P0 BRA `(.L_x_7352) ;  /* 0x0000000000048947 */ /* 0x000fea0003800000 */
[----:B------:R-:W-:Y:S01]  /*3390*/  BPT.TRAP 0x1 ;  /* 0x000000040000795c */ /* 0x000fe20000300000 */
.L_x_7352:
[----:B---3--:R-:W-:Y:S05]  /*33a0*/  @P3 BRA `(.L_x_7353) ;  /* 0x0000000000083947 */ /* 0x008fea0003800000 */
[----:B------:R-:W3:Y:S02]  /*33b0*/  SYNCS.PHASECHK.TRANS64.TRYWAIT P3, [UR28+0x32430], R0 ;  /* 0x03243000ff0075a7 */ /* 0x000ee4000806015c */
[----:B---3--:R-:W-:Y:S05]  /*33c0*/  @!P3 BRA `(.L_x_7354) ;  /* 0x0000006c0044b947 */ /* 0x008fea0003800000 */
.L_x_7353:
[----:B------:R-:W-:Y:S01]  /*33d0*/  UIMAD UR6, UR39, 0x300, UR24 ;  /* 0x00000300270678a4 */ /* 0x000fe2000f8e0218 */
[----:B-1----:R-:W-:Y:S01]  /*33e0*/  WARPGROUP.ARRIVE ;  /* 0x00000000000079c5 */ /* 0x002fe20000000000 */
        /* <DEDUP_REMOVED lines=20> */
.L_x_7355:
[----:B------:R1:W4:Y:S01]  /*3530*/  SYNCS.PHASECHK.TRANS64.TRYWAIT P3, [UR28+0x32450], R0 ;  /* 0x03245000ff0075a7 */ /* 0x000322000806015c */
[----:B------:R-:W-:Y:S05]  /*3540*/  @!P0 BRA `(.L_x_7356) ;  /* 0x0000000000048947 */ /* 0x000fea0003800000 */
[----:B------:R-:W-:Y:S01]  /*3550*/  BPT.TRAP 0x1 ;  /* 0x000000040000795c */ /* 0x000fe20000300000 */
.L_x_7356:
[----:B----4-:R-:W-:Y:S05]  /*3560*/  @P3 BRA `(.L_x_7357) ;  /* 0x0000000000083947 */ /* 0x010fea0003800000 */
[----:B------:R-:W4:Y:S02]  /*3570*/  SYNCS.PHASECHK.TRANS64.TRYWAIT P3, [UR28+0x32450], R0 ;  /* 0x03245000ff0075a7 */ /* 0x000f24000806015c */
[----:B----4-:R-:W-:Y:S05]  /*3580*/  @!P3 BRA `(.L_x_7358) ;  /* 0x0000006800ecb947 */ /* 0x010fea0003800000 */
.L_x_7357:
[----:B------:R-:W-:Y:S01]  /*3590*/  ULEA UR6, UR44, UR41, 0xd ;  /* 0x000000292c067291 */ /* 0x000fe2000f8e683f */
[----:B------:R-:W-:Y:S01]  /*35a0*/  WARPGROUP.ARRIVE ;  /* 0x00000000000079c5 */ /* 0x000fe20000000000 */
[----:B------:R-:W-:Y:S01]  /*35b0*/  UIMAD UR7, UR39, 0xc00, UR25 ;  /* 0x00000c00270778a4 */ /* 0x000fe2000f8e0219 */
[----:B------:R-:W-:Y:S01]  /*35c0*/  IMAD.U32 R20, RZ, RZ, UR28 ;  /* 0x0000001cff147e24 */ /* 0x000fe2000f8e00ff */
[----:B------:R-:W-:Y:S01]  /*35d0*/  UIADD3 UR6, UR6, 0x22400, URZ ;  /* 0x0002240006067890 */ /* 0x000fe2000fffe03f */
[----:B------:R-:W-:Y:S01]  /*35e0*/  UMOV UR23, 0x40000040 ;  /* 0x4000004000177882 */ /* 0x000fe20000000000 */
[----:B------:R-:W-:Y:S02]  /*35f0*/  UMOV UR21, 0x40000040 ;  /* 0x4000004000157882 */ /* 0x000fe40000000000 */
[----:B------:R-:W-:Y:S01]  /*3600*/  USHF.R.U32.HI UR6, URZ, 0x4, UR6 ;  /* 0x000000043f067899 */ /* 0x000fe20008011606 */
[C---:B------:R-:W-:Y:S01]  /*3610*/  @!P1 VIADD R21, R20.reuse, 0x32440 ;  /* 0x0003244014159836 */ /* 0x040fe20000000000 */
[----:B------:R-:W-:Y:S01]  /*3620*/  UMOV UR22, UR7 ;  /* 0x0000000700167c82 */ /* 0x000fe20008000000 */
[----:B------:R-:W-:Y:S01]  /*3630*/  UIMAD UR10, UR39, 0xc00, UR26 ;  /* 0x00000c00270a78a4 */ /* 0x000fe2000f8e021a */
[----:B------:R-:W-:Y:S01]  /*3640*/  @!P1 VIADD R20, R20, 0x32460 ;  /* 0x0003246014149836 */ /* 0x000fe20000000000 */
[----:B------:R-:W-:-:S04]  /*3650*/  ULOP3.LUT UR6, UR6, 0x3fff, URZ, 0xc0, !UPT ;  /* 0x00003fff06067892 */ /* 0x000fc8000f8ec03f */
[----:B------:R-:W-:Y:S01]  /*3660*/  ULOP3.LUT UR6, UR6, 0x10000, URZ, 0xfc, !UPT ;  /* 0x0001000006067892 */ /* 0x000fe2000f8efc3f */
[----:B------:R-:W-:-:S06]  /*3670*/  @!P1 PRMT R20, RZ, 0x654, R20 ;  /* 0x00000654ff149816 */ /* 0x000fcc0000000014 */
[----:B------:R-:W-:Y:S02]  /*3680*/  UMOV UR20, UR6 ;  /* 0x0000000600147c82 */ /* 0x000fe40008000000 */
        /* <DEDUP_REMOVED lines=103> */
[----:B------:R-:W-:Y:S01]  /*3d00*/  UMOV UR6, UR10 ;  /* 0x0000000a00067c82 */ /* 0x000fe20008000000 */
[----:B------:R-:W-:Y:S01]  /*3d10*/  UMOV UR7, 0x40000040 ;  /* 0x4000004000077882 */ /* 0x000fe20000000000 */
[----:B------:R-:W-:Y:S02]  /*3d20*/  WARPGROUP.DEPBAR.LE gsb0, 0x0 ;  /* 0x00008000000079c5 */ /* 0x000fe40000010000 */
[----:B------:R-:W-:-:S06]  /*3d30*/  WARPGROUP.ARRIVE ;  /* 0x00000000000079c5 */ /* 0x000fcc0000000000 */
[----:B------:R-:W-:Y:S03]  /*3d40*/  HGMMA.64x96x16.F32.BF16 R152, gdesc[UR20], R152, gsb0 ;  /* 0x01600000149879f0 */ /* 0x000fe60008001898 */
[----:B------:R-:W-:Y:S02]  /*3d50*/  WARPGROUP.DEPBAR.LE gsb0, 0x0 ;  /* 0x00008000000079c5 */ /* 0x000fe40000010000 */
[----:B-123--:R-:W-:-:S04]  /*3d60*/  FMNMX.FTZ R0, R152, R9, !PT ;  /* 0x0000000998007209 */ /* 0x00efc80007810000 */
[----:B------:R-:W-:-:S04]  /*3d70*/  FMNMX.FTZ R3, R153, R0, !PT ;  /* 0x0000000099037209 */ /* 0x000fc80007810000 */
[----:B------:R-:W-:-:S04]  /*3d80*/  FMNMX.FTZ R0, R156, R3, !PT ;  /* 0x000000039c007209 */ /* 0x000fc80007810000 */
[----:B------:R-:W-:-:S04]  /*3d90*/  FMNMX.FTZ R3, R157, R0, !PT ;  /* 0x000000009d037209 */ /* 0x000fc80007810000 */
[----:B------:R-:W-:-:S04]  /*3da0*/  FMNMX.FTZ R0, R160, R3, !PT ;  /* 0x00000003a0007209 */ /* 0x000fc80007810000 */
        /* <DEDUP_REMOVED lines=37> */
[----:B------:R-:W-:-:S03]  /*4000*/  FMNMX.FTZ R0, R190, R3, !PT ;  /* 0x00000003be007209 */ /* 0x000fc60007810000 */
[----:B------:R-:W1:Y:S01]  /*4010*/  SHFL.BFLY PT, R11, R4, 0x2, 0x1f ;  /* 0x0c401f00040b7f89 */ /* 0x000e6200000e0000 */
[----:B------:R-:W-:-:S04]  /*4020*/  FMNMX.FTZ R3, R191, R0, !PT ;  /* 0x00000000bf037209 */ /* 0x000fc80007810000 */
[----:B------:R-:W-:-:S04]  /*4030*/  FMNMX.FTZ R0, R194, R3, !PT ;  /* 0x00000003c2007209 */ /* 0x000fc80007810000 */
[----:B------:R-:W-:-:S04]  /*4040*/  FMNMX.FTZ R3, R195, R0, !PT ;  /* 0x00000000c3037209 */ /* 0x000fc80007810000 */
[----:B------:R-:W-:-:S04]  /*4050*/  FMNMX.FTZ R0, R198, R3, !PT ;  /* 0x00000003c6007209 */ /* 0x000fc80007810000 */
[----:B------:R-:W-:-:S05]  /*4060*/  FMNMX.FTZ R3, R199, R0, !PT ;  /* 0x00000000c7037209 */ /* 0x000fca0007810000 */
[----:B------:R-:W2:Y:S01]  /*4070*/  SHFL.BFLY PT, R0, R3, 0x2, 0x1f ;  /* 0x0c401f0003007f89 */ /* 0x000ea200000e0000 */
[----:B-1----:R-:W-:-:S05]  /*4080*/  FMNMX.FTZ R8, R4, R11, !PT ;  /* 0x0000000b04087209 */ /* 0x002fca0007810000 */
[----:B------:R-:W1:Y:S01]  /*4090*/  SHFL.BFLY PT, R11, R8, 0x1, 0x1f ;  /* 0x0c201f00080b7f89 */ /* 0x000e6200000e0000 */
[----:B--2---:R-:W-:-:S05]  /*40a0*/  FMNMX.FTZ R10, R3, R0, !PT ;  /* 0x00000000030a7209 */ /* 0x004fca0007810000 */
[----:B------:R-:W2:Y:S01]  /*40b0*/  SHFL.BFLY PT, R13, R10, 0x1, 0x1f ;  /* 0x0c201f000a0d7f89 */ /* 0x000ea200000e0000 */
[----:B-1----:R-:W-:-:S05]  /*40c0*/  FMNMX.FTZ R0, R8, R11, !PT ;  /* 0x0000000b08007209 */ /* 0x002fca0007810000 */
[C---:B------:R-:W-:Y:S01]  /*40d0*/  FADD.FTZ R4, -R0.reuse, R9 ;  /* 0x0000000900047221 */ /* 0x040fe20000010100 */
[----:B------:R-:W-:-:S03]  /*40e0*/  FMUL.FTZ R11, R0, UR27 ;  /* 0x0000001b000b7c20 */ /* 0x000fc60008410000 */
[----:B------:R-:W-:Y:S01]  /*40f0*/  FMUL.FTZ R4, R4, UR27 ;  /* 0x0000001b04047c20 */ /* 0x000fe20008410000 */
[--C-:B------:R-:W-:Y:S01]  /*4100*/  FFMA.FTZ R156, R156, UR27, -R11.reuse ;  /* 0x0000001b9c9c7c23 */ /* 0x100fe2000801080b */
[--C-:B------:R-:W-:Y:S01]  /*4110*/  FFMA.FTZ R9, R152, UR27, -R11.reuse ;  /* 0x0000001b98097c23 */ /* 0x100fe2000801080b */
[----:B------:R-:W-:Y:S01]  /*4120*/  FFMA.FTZ R8, R153, UR27, -R11 ;  /* 0x0000001b99087c23 */ /* 0x000fe2000801080b */
[----:B------:R1:W3:Y:S01]  /*4130*/  MUFU.EX2 R6, R4 ;  /* 0x0000000400067308 */ /* 0x0002e20000000800 */
[----:B------:R-:W-:Y:S01]  /*4140*/  VIADD R153, R18, 0x8 ;  /* 0x0000000812997836 */ /* 0x000fe20000000000 */
[----:B------:R-:W-:-:S06]  /*4150*/  @!P1 PRMT R152, RZ, 0x654, R21 ;  /* 0x00000654ff989816 */ /* 0x000fcc0000000015 */
[----:B------:R-:W-:Y:S01]  /*4160*/  MUFU.EX2 R9, R9 ;  /* 0x0000000900097308 */ /* 0x000fe20000000800 */
[----:B--2---:R-:W-:Y:S01]  /*4170*/  FMNMX.FTZ R3, R10, R13, !PT ;  /* 0x0000000d0a037209 */ /* 0x004fe20007810000 */
[----:B------:R-:W-:Y:S01]  /*4180*/  FFMA.FTZ R13, R157, UR27, -R11 ;  /* 0x0000001b9d0d7c23 */ /* 0x000fe2000801080b */
[----:B-1----:R-:W-:-:S03]  /*4190*/  IADD3 R4, -R18, 0xb, RZ ;  /* 0x0000000b12047810 */ /* 0x002fc60007ffe1ff */
[C---:B------:R-:W-:Y:S01]  /*41a0*/  FADD.FTZ R12, -R3.reuse, R12 ;  /* 0x0000000c030c7221 */ /* 0x040fe20000010100 */
[----:B------:R-:W-:Y:S01]  /*41b0*/  FMUL.FTZ R157, R3, UR27 ;  /* 0x0000001b039d7c20 */ /* 0x000fe20008410000 */
[----:B------:R1:W-:Y:S01]  /*41c0*/  MUFU.EX2 R10, R156 ;  /* 0x0000009c000a7308 */ /* 0x0003e20000000800 */
[----:B------:R2:W-:Y:S06]  /*41d0*/  BAR.ARV R4, 0x100 ;  /* 0x000400040000751d */ /* 0x0005ec0000002000 */
[----:B------:R-:W-:Y:S01]  /*41e0*/  FMUL.FTZ R12, R12, UR27 ;  /* 0x0000001b0c0c7c20 */ /* 0x000fe20008410000 */
[--C-:B------:R-:W-:Y:S01]  /*41f0*/  FFMA.FTZ R15, R154, UR27, -R157.reuse ;  /* 0x0000001b9a0f7c23 */ /* 0x100fe2000801089d */
[--C-:B------:R-:W-:Y:S01]  /*4200*/  FFMA.FTZ R14, R155, UR27, -R157.reuse ;  /* 0x0000001b9b0e7c23 */ /* 0x100fe2000801089d */
[--C-:B-1----:R-:W-:Y:S01]  /*4210*/  FFMA.FTZ R156, R159, UR27, -R157.reuse ;  /* 0x0000001b9f9c7c23 */ /* 0x102fe2000801089d */
[----:B------:R-:W-:Y:S01]  /*4220*/  FFMA.FTZ R158, R158, UR27, -R157 ;  /* 0x0000001b9e9e7c23 */ /* 0x000fe2000801089d */
[----:B------:R1:W-:Y:S01]  /*4230*/  @!P1 SYNCS.ARRIVE.TRANS64.RED.A1T0 RZ, [R152+URZ], RZ ;  /* 0x000000ff98ff99a7 */ /* 0x0003e2000810043f */
[----:B------:R-:W4:Y:S01]  /*4240*/  MUFU.EX2 R12, R12 ;  /* 0x0000000c000c7308 */ /* 0x000f220000000800 */
[-C--:B---3--:R-:W-:Y:S01]  /*4250*/  FMUL.FTZ R24, R24, R6.reuse ;  /* 0x0000000618187220 */ /* 0x088fe20000410000 */
        /* <DEDUP_REMOVED lines=31> */
[----:B------:R5:W-:Y:S01]  /*4450*/  BAR.SYNC.DEFER_BLOCKING R153, 0x100 ;  /* 0x000400990000751d */ /* 0x000be20000010000 */
        /* <DEDUP_REMOVED lines=103> */
[--C-:B--2---:R-:W-:Y:S01]  /*4ad0*/  FFMA.FTZ R158, R160, UR27, -R11.reuse ;  /* 0x0000001ba09e7c23 */ /* 0x104fe2000801080b */
[----:B---3--:R-:W-:Y:S01]  /*4ae0*/  F2FP.BF16.F32.PACK_AB R154, R13, R10 ;  /* 0x0000000a0d9a723e */ /* 0x008fe200000010ff */
[--C-:B------:R-:W-:Y:S01]  /*4af0*/  FFMA.FTZ R159, R161, UR27, -R11.reuse ;  /* 0x0000001ba19f7c23 */ /* 0x100fe2000801080b */
[----:B-----5:R-:W-:Y:S01]  /*4b00*/  F2FP.BF16.F32.PACK_AB R153, R14, R15 ;  /* 0x0000000f0e99723e */ /* 0x020fe200000010ff */
[--C-:B------:R-:W-:Y:S01]  /*4b10*/  FFMA.FTZ R160, R164, UR27, -R11.reuse ;  /* 0x0000001ba4a07c23 */ /* 0x100fe2000801080b */
[----:B------:R-:W-:Y:S01]  /*4b20*/  F2FP.BF16.F32.PACK_AB R155, R156, R21 ;  /* 0x000000159c9b723e */ /* 0x000fe200000010ff */
[----:B------:R-:W-:Y:S01]  /*4b30*/  FFMA.FTZ R161, R165, UR27, -R11 ;  /* 0x0000001ba5a17c23 */ /* 0x000fe2000801080b */
[--C-:B------:R-:W-:Y:S01]  /*4b40*/  FFMA.FTZ R162, R162, UR27, -R157.reuse ;  /* 0x0000001ba2a27c23 */ /* 0x100fe2000801089d */
[--C-:B------:R-:W-:Y:S01]  /*4b50*/  FFMA.FTZ R163, R163, UR27, -R157.reuse ;  /* 0x0000001ba3a37c23 */ /* 0x100fe2000801089d */
[----:B------:R-:W-:Y:S01]  /*4b60*/  WARPGROUP.ARRIVE ;  /* 0x00000000000079c5 */ /* 0x000fe20000000000 */
[--C-:B------:R-:W-:Y:S01]  /*4b70*/  FFMA.FTZ R164, R166, UR27, -R157.reuse ;  /* 0x0000001ba6a47c23 */ /* 0x100fe2000801089d */
[----:B------:R-:W-:Y:S01]  /*4b80*/  FFMA.FTZ R165, R167, UR27, -R157 ;  /* 0x0000001ba7a57c23 */ /* 0x000fe2000801089d */
[----:B------:R-:W-:Y:S01]  /*4b90*/  MUFU.EX2 R158, R158 ;  /* 0x0000009e009e7308 */ /* 0x000fe20000000800 */
[--C-:B------:R-:W-:Y:S01]  /*4ba0*/  FFMA.FTZ R166, R168, UR27, -R11.reuse ;  /* 0x0000001ba8a67c23 */ /* 0x100fe2000801080b */
[--C-:B------:R-:W-:Y:S01]  /*4bb0*/  FFMA.FTZ R167, R169, UR27, -R11.reuse ;  /* 0x0000001ba9a77c23 */ /* 0x100fe2000801080b */
[----:B------:R-:W-:Y:S01]  /*4bc0*/  HGMMA.64x256x16.F32.BF16 R24, R152, gdesc[UR4].tnspB, R24, gsb0 ;  /* 0x43e0000498187df0 */ /* 0x000fe20008001818 */
[----:B------:R-:W-:Y:S01]  /*4bd0*/  UIADD3 UR6, UR10, 0x80, URZ ;  /* 0x000000800a067890 */ /* 0x000fe2000fffe03f */
[--C-:B------:R-:W-:Y:S01]  /*4be0*/  FFMA.FTZ R168, R172, UR27, -R11.reuse ;  /* 0x0000001baca87c23 */ /* 0x100fe2000801080b */
[----:B------:R-:W-:Y:S01]  /*4bf0*/  UMOV UR7, 0x40000040 ;  /* 0x4000004000077882 */ /* 0x000fe20000000000 */
[----:B------:R-:W-:Y:S01]  /*4c00*/  FFMA.FTZ R169, R173, UR27, -R11 ;  /* 0x0000001bada97c23 */ /* 0x000fe2000801080b */
[----:B------:R-:W1:Y:S01]  /*4c10*/  MUFU.EX2 R159, R159 ;  /* 0x0000009f009f7308 */ /* 0x000e620000000800 */
[--C-:B------:R-:W-:Y:S01]  /*4c20*/  FFMA.FTZ R170, R170, UR27, -R157.reuse ;  /* 0x0000001baaaa7c23 */ /* 0x100fe2000801089d */
[--C-:B------:R-:W-:Y:S01]  /*4c30*/  FFMA.FTZ R171, R171, UR27, -R157.reuse ;  /* 0x0000001babab7c23 */ /* 0x100fe2000801089d */
[--C-:B------:R-:W-:Y:S01]  /*4c40*/  FFMA.FTZ R172, R174, UR27, -R157.reuse ;  /* 0x0000001baeac7c23 */ /* 0x100fe2000801089d */
[----:B------:R-:W-:Y:S01]  /*4c50*/  FFMA.FTZ R173, R175, UR27, -R157 ;  /* 0x0000001bafad7c23 */ /* 0x000fe2000801089d */
[--C-:B------:R-:W-:Y:S01]  /*4c60*/  FFMA.FTZ R174, R176, UR27, -R11.reuse ;  /* 0x0000001bb0ae7c23 */ /* 0x100fe2000801080b */
[--C-:B------:R-:W-:Y:S01]  /*4c70*/  FFMA.FTZ R175, R177, UR27, -R11.reuse ;  /* 0x0000001bb1af7c23 */ /* 0x100fe2000801080b */
[--C-:B------:R-:W-:Y:S01]  /*4c80*/  FFMA.FTZ R176, R180, UR27, -R11.reuse ;  /* 0x0000001bb4b07c23 */ /* 0x100fe2000801080b */
[----:B------:R-:W-:Y:S01]  /*4c90*/  MUFU.EX2 R160, R160 ;  /* 0x000000a000a07308 */ /* 0x000fe20000000800 */
[----:B------:R-:W-:Y:S01]  /*4ca0*/  FFMA.FTZ R177, R181, UR27, -R11 ;  /* 0x0000001bb5b17c23 */ /* 0x000fe2000801080b */
[--C-:B------:R-:W-:Y:S01]  /*4cb0*/  FFMA.FTZ R178, R178, UR27, -R157.reuse ;  /* 0x0000001bb2b27c23 */ /* 0x100fe2000801089d */
[--C-:B------:R-:W-:Y:S01]  /*4cc0*/  FFMA.FTZ R179, R179, UR27, -R157.reuse ;  /* 0x0000001bb3b37c23 */ /* 0x100fe2000801089d */
[--C-:B------:R-:W-:Y:S01]  /*4cd0*/  FFMA.FTZ R180, R182, UR27, -R157.reuse ;  /* 0x0000001bb6b47c23 */ /* 0x100fe2000801089d */
[----:B------:R-:W-:Y:S01]  /*4ce0*/  FFMA.FTZ R181, R183, UR27, -R157 ;  /* 0x0000001bb7b57c23 */ /* 0x000fe2000801089d */
[--C-:B------:R-:W-:Y:S01]  /*4cf0*/  FFMA.FTZ R182, R184, UR27, -R11.reuse ;  /* 0x0000001bb8b67c23 */ /* 0x100fe2000801080b */
[--C-:B------:R-:W-:Y:S01]  /*4d00*/  FFMA.FTZ R183, R185, UR27, -R11.reuse ;  /* 0x0000001bb9b77c23 */ /* 0x100fe2000801080b */
[----:B------:R-:W-:Y:S01]  /*4d10*/  MUFU.EX2 R161, R161 ;  /* 0x000000a100a17308 */ /* 0x000fe20000000800 */
[--C-:B------:R-:W-:Y:S01]  /*4d20*/  FFMA.FTZ R184, R188, UR27, -R11.reuse ;  /* 0x0000001bbcb87c23 */ /* 0x100fe2000801080b */
[----:B------:R-:W-:Y:S01]  /*4d30*/  FFMA.FTZ R185, R189, UR27, -R11 ;  /* 0x0000001bbdb97c23 */ /* 0x000fe2000801080b */
[--C-:B------:R-:W-:Y:S01]  /*4d40*/  FFMA.FTZ R186, R186, UR27, -R157.reuse ;  /* 0x0000001bbaba7c23 */ /* 0x100fe2000801089d */
[--C-:B------:R-:W-:Y:S01]  /*4d50*/  FFMA.FTZ R187, R187, UR27, -R157.reuse ;  /* 0x0000001bbbbb7c23 */ /* 0x100fe2000801089d */
[--C-:B------:R-:W-:Y:S01]  /*4d60*/  FFMA.FTZ R188, R190, UR27, -R157.reuse ;  /* 0x0000001bbebc7c23 */ /* 0x100fe2000801089d */
[----:B------:R-:W-:Y:S01]  /*4d70*/  FFMA.FTZ R189, R191, UR27, -R157 ;  /* 0x0000001bbfbd7c23 */ /* 0x000fe2000801089d */
[--C-:B------:R-:W-:Y:S01]  /*4d80*/  FFMA.FTZ R191, R193, UR27, -R11.reuse ;  /* 0x0000001bc1bf7c23 */ /* 0x100fe2000801080b */
[----:B------:R-:W-:Y:S01]  /*4d90*/  MUFU.EX2 R162, R162 ;  /* 0x000000a200a27308 */ /* 0x000fe20000000800 */
[----:B------:R-:W-:Y:S01]  /*4da0*/  FFMA.FTZ R190, R192, UR27, -R11 ;  /* 0x0000001bc0be7c23 */ /* 0x000fe2000801080b */
[----:B------:R-:W-:Y:S01]  /*4db0*/  FFMA.FTZ R193, R194, UR27, -R157 ;  /* 0x0000001bc2c17c23 */ /* 0x000fe2000801089d */
[----:B------:R-:W-:Y:S01]  /*4dc0*/  FFMA.FTZ R192, R196, UR27, -R11 ;  /* 0x0000001bc4c07c23 */ /* 0x000fe2000801080b */
[----:B------:R-:W-:Y:S01]  /*4dd0*/  FFMA.FTZ R194, R195, UR27, -R157 ;  /* 0x0000001bc3c27c23 */ /* 0x000fe2000801089d */
[----:B------:R-:W-:Y:S01]  /*4de0*/  FFMA.FTZ R11, R197, UR27, -R11 ;  /* 0x0000001bc50b7c23 */ /* 0x000fe2000801080b */
[--C-:B------:R-:W-:Y:S01]  /*4df0*/  FFMA.FTZ R195, R198, UR27, -R157.reuse ;  /* 0x0000001bc6c37c23 */ /* 0x100fe2000801089d */
[----:B------:R-:W-:Y:S01]  /*4e00*/  FFMA.FTZ R196, R199, UR27, -R157 ;  /* 0x0000001bc7c47c23 */ /* 0x000fe2000801089d */
[----:B------:R-:W2:Y:S01]  /*4e10*/  MUFU.EX2 R163, R163 ;  /* 0x000000a300a37308 */ /* 0x000ea20000000800 */
[----:B------:R-:W-:Y:S01]  /*4e20*/  FFMA.FTZ R5, R6, R5, R9 ;  /* 0x0000000506057223 */ /* 0x000fe20000010009 */
[----:B------:R-:W-:Y:S01]  /*4e30*/  FFMA.FTZ R7, R12, R7, R15 ;  /* 0x000000070c077223 */ /* 0x000fe2000001000f */
[----:B------:R-:W-:-:S02]  /*4e40*/  IMAD.MOV.U32 R12, RZ, RZ, R3 ;  /* 0x000000ffff0c7224 */ /* 0x000fc400078e0003 */
[----:B------:R-:W-:Y:S01]  /*4e50*/  FADD.FTZ R5, R8, R5 ;  /* 0x0000000508057221 */ /* 0x000fe20000010000 */
[----:B------:R-:W-:Y:S01]  /*4e60*/  FADD.FTZ R14, R14, R7 ;  /* 0x000000070e0e7221 */ /* 0x000fe20000010000 */
[----:B------:R-:W-:Y:S01]  /*4e70*/  IMAD.MOV.U32 R9, RZ, RZ, R0 ;  /* 0x000000ffff097224 */ /* 0x000fe200078e0000 */
[----:B------:R-:W-:Y:S01]  /*4e80*/  MUFU.EX2 R164, R164 ;  /* 0x000000a400a47308 */ /* 0x000fe20000000800 */
[----:B------:R-:W-:Y:S01]  /*4e90*/  FADD.FTZ R10, R10, R5 ;  /* 0x000000050a0a7221 */ /* 0x000fe20000010000 */
[----:B------:R-:W-:-:S03]  /*4ea0*/  FADD.FTZ R21, R21, R14 ;  /* 0x0000000e15157221 */ /* 0x000fc60000010000 */
[----:B------:R-:W-:Y:S01]  /*4eb0*/  FADD.FTZ R13, R13, R10 ;  /* 0x0000000a0d0d7221 */ /* 0x000fe20000010000 */
[----:B------:R-:W-:Y:S02]  /*4ec0*/  FADD.FTZ R21, R156, R21 ;  /* 0x000000159c157221 */ /* 0x000fe40000010000 */
[----:B------:R-:W3:Y:S08]  /*4ed0*/  MUFU.EX2 R165, R165 ;  /* 0x000000a500a57308 */ /* 0x000ef00000000800 */
[----:B------:R-:W-:Y:S08]  /*4ee0*/  MUFU.EX2 R166, R166 ;  /* 0x000000a600a67308 */ /* 0x000ff00000000800 */
[----:B------:R-:W4:Y:S08]  /*4ef0*/  MUFU.EX2 R167, R167 ;  /* 0x000000a700a77308 */ /* 0x000f300000000800 */
[----:B------:R-:W-:Y:S08]  /*4f00*/  MUFU.EX2 R168, R168 ;  /* 0x000000a800a87308 */ /* 0x000ff00000000800 */
[----:B------:R-:W-:Y:S08]  /*4f10*/  MUFU.EX2 R169, R169 ;  /* 0x000000a900a97308 */ /* 0x000ff00000000800 */
[----:B------:R-:W-:Y:S08]  /*4f20*/  MUFU.EX2 R170, R170 ;  /* 0x000000aa00aa7308 */ /* 0x000ff00000000800 */
[----:B------:R-:W5:Y:S08]  /*4f30*/  MUFU.EX2 R171, R171 ;  /* 0x000000ab00ab7308 */ /* 0x000f700000000800 */
[----:B------:R-:W-:Y:S08]  /*4f40*/  MUFU.EX2 R172, R172 ;  /* 0x000000ac00ac7308 */ /* 0x000ff00000000800 */
[----:B------:R-:W5:Y:S08]  /*4f50*/  MUFU.EX2 R173, R173 ;  /* 0x000000ad00ad7308 */ /* 0x000f700000000800 */
[----:B------:R-:W-:Y:S08]  /*4f60*/  MUFU.EX2 R174, R174 ;  /* 0x000000ae00ae7308 */ /* 0x000ff00000000800 */
[----:B------:R-:W5:Y:S08]  /*4f70*/  MUFU.EX2 R175, R175 ;  /* 0x000000af00af7308 */ /* 0x000f700000000800 */
        /* <DEDUP_REMOVED lines=16> */
[----:B------:R-:W-:Y:S01]  /*5080*/  MUFU.EX2 R192, R192 ;  /* 0x000000c000c07308 */ /* 0x000fe20000000800 */
[----:B------:R-:W-:-:S02]  /*5090*/  WARPGROUP.DEPBAR.LE gsb0, 0x0 ;  /* 0x00008000000079c5 */ /* 0x000fc40000010000 */
[----:B-1----:R-:W-:Y:S01]  /*50a0*/  F2FP.BF16.F32.PACK_AB R152, R159, R158 ;  /* 0x0000009e9f98723e */ /* 0x002fe200000010ff */
[----:B------:R-:W-:Y:S01]  /*50b0*/  FADD.FTZ R158, R158, R13 ;  /* 0x0000000d9e9e7221 */ /* 0x000fe20000010000 */
[----:B--2---:R-:W-:Y:S01]  /*50c0*/  F2FP.BF16.F32.PACK_AB R153, R163, R162 ;  /* 0x000000a2a399723e */ /* 0x004fe200000010ff */
[----:B------:R-:W-:Y:S01]  /*50d0*/  FADD.FTZ R162, R162, R21 ;  /* 0x00000015a2a27221 */ /* 0x000fe20000010000 */
[----:B------:R-:W-:Y:S01]  /*50e0*/  F2FP.BF16.F32.PACK_AB R154, R161, R160 ;  /* 0x000000a0a19a723e */ /* 0x000fe200000010ff */
[----:B------:R-:W-:Y:S01]  /*50f0*/  MUFU.EX2 R11, R11 ;  /* 0x0000000b000b7308 */ /* 0x000fe20000000800 */
[----:B---3--:R-:W-:Y:S01]  /*5100*/  F2FP.BF16.F32.PACK_AB R155, R165, R164 ;  /* 0x000000a4a59b723e */ /* 0x008fe200000010ff */
        /* <DEDUP_REMOVED lines=11> */
[----:B------:R-:W1:Y:S08]  /*51c0*/  MUFU.EX2 R194, R194 ;  /* 0x000000c200c27308 */ /* 0x000e700000000800 */
[----:B------:R-:W-:Y:S08]  /*51d0*/  MUFU.EX2 R195, R195 ;  /* 0x000000c300c37308 */ /* 0x000ff00000000800 */
[----:B------:R-:W2:Y:S01]  /*51e0*/  MUFU.EX2 R196, R196 ;  /* 0x000000c400c47308 */ /* 0x000ea20000000800 */
[----:B------:R-:W-:-:S02]  /*51f0*/  WARPGROUP.DEPBAR.LE gsb0, 0x0 ;  /* 0x00008000000079c5 */ /* 0x000fc40000010000 */
[----:B----4-:R-:W-:Y:S01]  /*5200*/  F2FP.BF16.F32.PACK_AB R152, R167, R166 ;  /* 0x000000a6a798723e */ /* 0x010fe200000010ff */
[----:B------:R-:W-:Y:S01]  /*5210*/  FADD.FTZ R166, R166, R161 ;  /* 0x000000a1a6a67221 */ /* 0x000fe20000010000 */
[----:B-----5:R-:W-:Y:S01]  /*5220*/  F2FP.BF16.F32.PACK_AB R153, R171, R170 ;  /* 0x000000aaab99723e */ /* 0x020fe200000010ff */
[----:B------:R-:W-:Y:S01]  /*5230*/  FADD.FTZ R170, R170, R165 ;  /* 0x000000a5aaaa7221 */ /* 0x000fe20000010000 */
[----:B------:R-:W-:Y:S01]  /*5240*/  F2FP.BF16.F32.PACK_AB R154, R169, R168 ;  /* 0x000000a8a99a723e */ /* 0x000fe200000010ff */
[----:B------:R-:W-:Y:S01]  /*5250*/  FADD.FTZ R167, R167, R166 ;  /* 0x000000a6a7a77221 */ /* 0x000fe20000010000 */
[----:B------:R-:W-:Y:S01]  /*5260*/  F2FP.BF16.F32.PACK_AB R155, R173, R172 ;  /* 0x000000acad9b723e */ /* 0x000fe200000010ff */
[----:B------:R-:W-:Y:S02]  /*5270*/  FADD.FTZ R171, R171, R170 ;  /* 0x000000aaabab7221 */ /* 0x000fe40000010000 */
[----:B------:R-:W-:Y:S01]  /*5280*/  FADD.FTZ R168, R168, R167 ;  /* 0x000000a7a8a87221 */ /* 0x000fe20000010000 */
[----:B------:R-:W-:Y:S01]  /*5290*/  WARPGROUP.ARRIVE ;  /* 0x00000000000079c5 */ /* 0x000fe20000000000 */
[----:B------:R-:W-:-:S02]  /*52a0*/  FADD.FTZ R172, R172, R171 ;  /* 0x000000abacac7221 */ /* 0x000fc40000010000 */
[----:B------:R-:W-:Y:S02]  /*52b0*/  FADD.FTZ R169, R169, R168 ;  /* 0x000000a8a9a97221 */ /* 0x000fe40000010000 */
[----:B------:R-:W-:Y:S01]  /*52c0*/  FADD.FTZ R173, R173, R172 ;  /* 0x000000acadad7221 */ /* 0x000fe20000010000 */
        /* <DEDUP_REMOVED lines=44> */
[----:B--2---:R-:W-:Y:S01]  /*5590*/  F2FP.BF16.F32.PACK_AB R155, R196, R195 ;  /* 0x000000c3c49b723e */ /* 0x004fe200000010ff */
        /* <DEDUP_REMOVED lines=9> */
[----:B------:R-:W-:Y:S05]  /*5630*/  @P2 BRA `(.L_x_7359) ;  /* 0xffffffdc00182947 */ /* 0x000fea000383ffff */
.L_x_7350:
[----:B------:R-:W3:Y:S01]  /*5640*/  SHFL.BFLY PT, R6, R5, 0x2, 0x1f ;  /* 0x0c401f0005067f89 */ /* 0x000ee200000e0000 */
[C---:B------:R-:W-:Y:S01]  /*5650*/  IADD3 R10, P0, R16.reuse, 0x20, RZ ;  /* 0x00000020100a7810 */ /* 0x040fe20007f1e0ff */
[----:B------:R-:W-:Y:S01]  /*5660*/  UIADD3 UR34, -UR37, URZ, URZ ;  /* 0x0000003f25227290 */ /* 0x000fe2000fffe13f */
[----:B------:R-:W-:Y:S01]  /*5670*/  IADD3 R165, P3, R16, 0x4000, RZ ;  /* 0x0000400010a57810 */ /* 0x000fe20007f7e0ff */
[----:B------:R-:W4:Y:S01]  /*5680*/  SHFL.BFLY PT, R8, R7, 0x2, 0x1f ;  /* 0x0c401f0007087f89 */ /* 0x000f2200000e0000 */
[----:B------:R-:W-:Y:S01]  /*5690*/  LOP3.LUT R9, R10, 0x380, RZ, 0xc0, !PT ;  /* 0x000003800a097812 */ /* 0x000fe200078ec0ff */
[----:B------:R-:W-:Y:S01]  /*56a0*/  ULDC UR4, c[0x0][0xea8] ;  /* 0x0003aa0000047ab9 */ /* 0x000fe20000000800 */
[C---:B------:R-:W-:Y:S01]  /*56b0*/  IADD3 R11, P2, R16.reuse, 0x4060, RZ ;  /* 0x00004060100b7810 */ /* 0x040fe20007f5e0ff */
[----:B------:R-:W-:Y:S01]  /*56c0*/  UIADD3 UR35, -UR36, URZ, URZ ;  /* 0x0000003f24237290 */ /* 0x000fe2000fffe13f */
[----:B------:R-:W-:Y:S01]  /*56d0*/  LOP3.LUT R164, R165, 0x380, RZ, 0xc0, !PT ;  /* 0x00000380a5a47812 */ /* 0x000fe200078ec0ff */
[----:B------:R-:W-:Y:S01]  /*56e0*/  UIMAD UR34, UR4, UR34, UR43 ;  /* 0x00000022042272a4 */ /* 0x000fe2000f8e022b */
[----:B------:R-:W-:Y:S01]  /*56f0*/  IADD3 R163, P1, R16, 0x40, RZ ;  /* 0x0000004010a37810 */ /* 0x000fe20007f3e0ff */
[----:B------:R-:W-:Y:S01]  /*5700*/  ULDC.64 UR8, c[0x0][0xc70] ;  /* 0x00031c0000087ab9 */ /* 0x000fe20000000a00 */
[----:B------:R-:W-:Y:S01]  /*5710*/  SHF.R.U64 R164, R164, 0x3, RZ ;  /* 0x00000003a4a47819 */ /* 0x000fe200000012ff */
[----:B------:R-:W-:Y:S01]  /*5720*/  ULDC UR4, c[0x0][0xeb4] ;  /* 0x0003ad0000047ab9 */ /* 0x000fe20000000800 */
[----:B------:R-:W-:Y:S01]  /*5730*/  IADD3 R12, P4, R16, 0x60, RZ ;  /* 0x00000060100c7810 */ /* 0x000fe20007f9e0ff */
[----:B------:R-:W-:Y:S01]  /*5740*/  UIMAD UR35, UR4, UR35, UR37 ;  /* 0x00000023042372a4 */ /* 0x000fe2000f8e0225 */
[----:B------:R-:W-:Y:S01]  /*5750*/  LOP3.LUT R164, R164, R165, RZ, 0x3c, !PT ;  /* 0x000000a5a4a47212 */ /* 0x000fe200078e3cff */
[----:B------:R-:W-:Y:S01]  /*5760*/  IMAD.X R165, RZ, RZ, R17, P3 ;  /* 0x000000ffffa57224 */ /* 0x000fe200018e0611 */
[----:B------:R-:W-:Y:S01]  /*5770*/  IADD3 R177, P3, R16, 0x8060, RZ ;  /* 0x0000806010b17810 */ /* 0x000fe20007f7e0ff */
[----:B------:R-:W-:Y:S01]  /*5780*/  USHF.L.U32 UR34, UR34, 0x7, URZ ;  /* 0x0000000722227899 */ /* 0x000fe2000800063f */
[----:B------:R-:W-:Y:S01]  /*5790*/  LOP3.LUT R162, R163, 0x380, RZ, 0xc0, !PT ;  /* 0x00000380a3a27812 */ /* 0x000fe200078ec0ff */
[----:B------:R-:W-:Y:S01]  /*57a0*/  USHF.R.S32.HI UR4, URZ, 0x1f, UR35 ;  /* 0x0000001f3f047899 */ /* 0x000fe20008011423 */
[----:B------:R-:W-:Y:S01]  /*57b0*/  LOP3.LUT R176, R177, 0x380, RZ, 0xc0, !PT ;  /* 0x00000380b1b07812 */ /* 0x000fe200078ec0ff */
[----:B---3--:R-:W-:Y:S01]  /*57c0*/  FADD.FTZ R6, R6, R5 ;  /* 0x0000000506067221 */ /* 0x008fe20000010000 */
[----:B------:R-:W-:Y:S01]  /*57d0*/  LOP3.LUT R5, R12, 0x380, RZ, 0xc0, !PT ;  /* 0x000003800c057812 */ /* 0x000fe200078ec0ff */
[----:B------:R-:W-:Y:S01]  /*57e0*/  UIMAD UR6, UR4, UR8, URZ ;  /* 0x00000008040672a4 */ /* 0x000fe2000f8e023f */
[----:B------:R-:W-:Y:S01]  /*57f0*/  SHF.R.U64 R176, R176, 0x3, RZ ;  /* 0x00000003b0b07819 */ /* 0x000fe200000012ff */
[----:B----4-:R-:W-:Y:S01]  /*5800*/  FADD.FTZ R8, R8, R7 ;  /* 0x0000000708087221 */ /* 0x010fe20000010000 */
[----:B------:R-:W3:Y:S01]  /*5810*/  SHFL.BFLY PT, R169, R6, 0x1, 0x1f ;  /* 0x0c201f0006a97f89 */ /* 0x000ee200000e0000 */
[----:B------:R-:W-:Y:S01]  /*5820*/  SHF.R.U64 R7, R9, 0x3, RZ ;  /* 0x0000000309077819 */ /* 0x000fe200000012ff */
[----:B------:R-:W-:Y:S01]  /*5830*/  UIMAD.WIDE.U32 UR4, UR35, UR8, URZ ;  /* 0x00000008230472a5 */ /* 0x000fe2000f8e003f */
[----:B------:R-:W-:Y:S01]  /*5840*/  IADD3 R9, P6, R16, 0x4020, RZ ;  /* 0x0000402010097810 */ /* 0x000fe20007fde0ff */
[----:B------:R-:W4:Y:S01]  /*5850*/  SHFL.BFLY PT, R167, R8, 0x1, 0x1f ;  /* 0x0c201f0008a77f89 */ /* 0x000f2200000e0000 */
[----:B------:R-:W-:Y:S01]  /*5860*/  SHF.R.U64 R162, R162, 0x3, RZ ;  /* 0x00000003a2a27819 */ /* 0x000fe200000012ff */
[----:B------:R-:W-:Y:S01]  /*5870*/  ULDC UR7, c[0x0][0xb88] ;  /* 0x0002e20000077ab9 */ /* 0x000fe20000000800 */
[----:B------:R-:W-:Y:S01]  /*5880*/  SHF.R.U64 R5, R5, 0x3, RZ ;  /* 0x0000000305057819 */ /* 0x000fe200000012ff */
[----:B------:R5:W-:Y:S06]  /*5890*/  BAR.ARV R4, 0x100 ;  /* 0x000400040000751d */ /* 0x000bec0000002000 */
[----:B------:R-:W-:Y:S01]  /*58a0*/  LOP3.LUT R176, R176, R177, RZ, 0x3c, !PT ;  /* 0x000000b1b0b07212 */ /* 0x000fe200078e3cff */
[----:B------:R-:W-:Y:S01]  /*58b0*/  UIMAD UR6, UR35, UR9, UR6 ;  /* 0x00000009230672a4 */ /* 0x000fe2000f8e0206 */
[----:B------:R-:W-:Y:S01]  /*58c0*/  LOP3.LUT R162, R162, R163, RZ, 0x3c, !PT ;  /* 0x000000a3a2a27212 */ /* 0x000fe200078e3cff */
[----:B------:R-:W-:Y:S01]  /*58d0*/  IMAD.X R163, RZ, RZ, R17, P1 ;  /* 0x000000ffffa37224 */ /* 0x000fe200008e0611 */
[----:B------:R-:W-:Y:S01]  /*58e0*/  IADD3.X R177, RZ, R17, RZ, P3, !PT ;  /* 0x00000011ffb17210 */ /* 0x000fe20001ffe4ff */
[----:B------:R-:W-:Y:S06]  /*58f0*/  BAR.ARV 0x8, 0x120 ;  /* 0x0204800000007b1d */ /* 0x000fec0000002000 */
[----:B---3--:R-:W-:Y:S01]  /*5900*/  FADD.FTZ R169, R6, R169 ;  /* 0x000000a906a97221 */ /* 0x008fe20000010000 */
[----:B------:R-:W-:Y:S01]  /*5910*/  LOP3.LUT R6, R7, R10, RZ, 0x3c, !PT ;  /* 0x0000000a07067212 */ /* 0x000fe200078e3cff */
[----:B------:R-:W-:Y:S01]  /*5920*/  IMAD.X R7, RZ, RZ, R17, P0 ;  /* 0x000000ffff077224 */ /* 0x000fe200000e0611 */
[----:B------:R-:W-:Y:S01]  /*5930*/  LOP3.LUT R10, R11, 0x380, RZ, 0xc0, !PT ;  /* 0x000003800b0a7812 */ /* 0x000fe200078ec0ff */
[----:B----4-:R-:W-:Y:S01]  /*5940*/  FADD.FTZ R167, R8, R167 ;  /* 0x000000a708a77221 */ /* 0x010fe20000010000 */
[----:B------:R-:W-:Y:S01]  /*5950*/  LOP3.LUT R8, R9, 0x380, RZ, 0xc0, !PT ;  /* 0x0000038009087812 */ /* 0x000fe200078ec0ff */
[----:B------:R-:W-:Y:S01]  /*5960*/  BAR.SYNC.DEFER_BLOCKING 0x1, 0x100 ;  /* 0x0044000000007b1d */ /* 0x000fe20000010000 */
[----:B------:R-:W-:-:S02]  /*5970*/  SHF.R.U64 R10, R10, 0x3, RZ ;  /* 0x000000030a0a7819 */ /* 0x000fc400000012ff */
[----:B------:R-:W-:Y:S02]  /*5980*/  IADD3 R13, P0, R16, 0x8000, RZ ;  /* 0x00008000100d7810 */ /* 0x000fe40007f1e0ff */
[----:B------:R-:W-:Y:S01]  /*5990*/  LOP3.LUT R10, R10, R11, RZ, 0x3c, !PT ;  /* 0x0000000b0a0a7212 */ /* 0x000fe200078e3cff */
[----:B------:R-:W-:Y:S01]  /*59a0*/  IMAD.X R11, RZ, RZ, R17, P2 ;  /* 0x000000ffff0b7224 */ /* 0x000fe200010e0611 */
[----:B------:R-:W-:Y:S02]  /*59b0*/  IADD3 R173, P2, R16, 0xc040, RZ ;  /* 0x0000c04010ad7810 */ /* 0x000fe40007f5e0ff */
[----:B------:R-:W-:Y:S02]  /*59c0*/  SHF.R.U64 R8, R8, 0x3, RZ ;  /* 0x0000000308087819 */ /* 0x000fe400000012ff */
[----:B------:R-:W-:Y:S02]  /*59d0*/  LOP3.LUT R172, R173, 0x380, RZ, 0xc0, !PT ;  /* 0x00000380adac7812 */ /* 0x000fe400078ec0ff */
[----:B------:R-:W-:-:S02]  /*59e0*/  FSETP.NE.FTZ.AND P3, PT, R169, RZ, PT ;  /* 0x000000ffa900720b */ /* 0x000fc40003f75000 */
[----:B------:R-:W-:Y:S02]  /*59f0*/  SHF.R.U64 R172, R172, 0x3, RZ ;  /* 0x00000003acac7819 */ /* 0x000fe400000012ff */
[----:B-----5:R-:W-:Y:S02]  /*5a00*/  LOP3.LUT R4, R5, R12, RZ, 0x3c, !PT ;  /* 0x0000000c05047212 */ /* 0x020fe400078e3cff */
[----:B------:R-:W-:Y:S02]  /*5a10*/  IADD3.X R5, RZ, R17, RZ, P4, !PT ;  /* 0x00000011ff057210 */ /* 0x000fe400027fe4ff */
[----:B------:R-:W-:Y:S02]  /*5a20*/  LOP3.LUT R12, R13, 0x380, RZ, 0xc0, !PT ;  /* 0x000003800d0c7812 */ /* 0x000fe400078ec0ff */
[----:B------:R-:W-:Y:S01]  /*5a30*/  LOP3.LUT R172, R172, R173, RZ, 0x3c, !PT ;  /* 0x000000adacac7212 */ /* 0x000fe200078e3cff */
[--C-:B------:R-:W-:Y:S01]  /*5a40*/  IMAD.X R173, RZ, RZ, R17.reuse, P2 ;  /* 0x000000ffffad7224 */ /* 0x100fe200010e0611 */
[----:B------:R-:W-:Y:S01]  /*5a50*/  LOP3.LUT R8, R8, R9, RZ, 0x3c, !PT ;  /* 0x0000000908087212 */ /* 0x000fe200078e3cff */
[----:B------:R-:W-:Y:S01]  /*5a60*/  IMAD.X R9, RZ, RZ, R17, P6 ;  /* 0x000000ffff097224 */ /* 0x000fe200030e0611 */
[----:B------:R-:W-:-:S02]  /*5a70*/  FSETP.NE.FTZ.AND P2, PT, R167, RZ, PT ;  /* 0x000000ffa700720b */ /* 0x000fc40003f55000 */
[----:B------:R-:W-:Y:S02]  /*5a80*/  MOV R162, R162 ;  /* 0x000000a200a27202 */ /* 0x000fe40000000f00 */
[----:B------:R-:W-:Y:S02]  /*5a90*/  SHF.R.U64 R12, R12, 0x3, RZ ;  /* 0x000000030c0c7819 */ /* 0x000fe400000012ff */
[C---:B------:R-:W-:Y:S02]  /*5aa0*/  IADD3 R155, P6, R16.reuse, 0xc000, RZ ;  /* 0x0000c000109b7810 */ /* 0x040fe40007fde0ff */
[----:B------:R-:W-:Y:S01]  /*5ab0*/  MOV R163, R4 ;  /* 0x0000000400a37202 */ /* 0x000fe20000000f00 */
[----:B------:R-:W-:Y:S01]  /*5ac0*/  IMAD.MOV.U32 R4, RZ, RZ, RZ ;  /* 0x000000ffff047224 */ /* 0x000fe200078e00ff */
[----:B------:R-:W-:Y:S02]  /*5ad0*/  IADD3 R159, P5, R16, 0x4040, RZ ;  /* 0x00004040109f7810 */ /* 0x000fe40007fbe0ff */
[----:B------:R-:W-:Y:S01]  /*5ae0*/  LOP3.LUT R12, R12, R13, RZ, 0x3c, !PT ;  /* 0x0000000d0c0c7212 */ /* 0x000fe200078e3cff */
[----:B------:R-:W-:Y:S01]  /*5af0*/  IMAD.X R13, RZ, RZ, R17, P0 ;  /* 0x000000ffff0d7224 */ /* 0x000fe200000e0611 */
[----:B------:R-:W-:Y:S01]  /*5b00*/  LOP3.LUT R154, R155, 0x380, RZ, 0xc0, !PT ;  /* 0x000003809b9a7812 */ /* 0x000fe200078ec0ff */
[----:B------:R-:W3:Y:S01]  /*5b10*/  @P3 MUFU.RCP R4, R169 ;  /* 0x000000a900043308 */ /* 0x000ee20000001000 */
[----:B------:R-:W-:Y:S01]  /*5b20*/  MOV R161, R6 ;  /* 0x0000000600a17202 */ /* 0x000fe20000000f00 */
[----:B------:R-:W-:Y:S01]  /*5b30*/  IMAD.MOV.U32 R6, RZ, RZ, RZ ;  /* 0x000000ffff067224 */ /* 0x000fe200078e00ff */
[----:B------:R-:W-:-:S02]  /*5b40*/  IADD3 R21, P1, R16, 0x8020, RZ ;  /* 0x0000802010157810 */ /* 0x000fc40007f3e0ff */
[----:B------:R-:W-:Y:S02]  /*5b50*/  IADD3 R171, P0, R16, 0xc060, RZ ;  /* 0x0000c06010ab7810 */ /* 0x000fe40007f1e0ff */
[----:B------:R-:W-:Y:S01]  /*5b60*/  LOP3.LUT R158, R159, 0x380, RZ, 0xc0, !PT ;  /* 0x000003809f9e7812 */ /* 0x000fe200078ec0ff */
[----:B------:R-:W4:Y:S01]  /*5b70*/  @P2 MUFU.RCP R6, R167 ;  /* 0x000000a700062308 */ /* 0x000f220000001000 */
[----:B------:R-:W-:Y:S02]  /*5b80*/  SHF.R.U64 R154, R154, 0x3, RZ ;  /* 0x000000039a9a7819 */ /* 0x000fe400000012ff */
[----:B--2---:R-:W-:Y:S02]  /*5b90*/  LOP3.LUT R20, R21, 0x380, RZ, 0xc0, !PT ;  /* 0x0000038015147812 */ /* 0x004fe400078ec0ff */
[----:B------:R-:W-:Y:S02]  /*5ba0*/  LOP3.LUT R15, R16, 0x380, RZ, 0xc0, !PT ;  /* 0x00000380100f7812 */ /* 0x000fe400078ec0ff */
[----:B------:R-:W-:Y:S01]  /*5bb0*/  LOP3.LUT R170, R171, 0x380, RZ, 0xc0, !PT ;  /* 0x00000380abaa7812 */ /* 0x000fe200078ec0ff */
[----:B------:R-:W2:Y:S01]  /*5bc0*/  @P3 MUFU.LG2 R169, R169 ;  /* 0x000000a900a93308 */ /* 0x000ea20000000c00 */
[----:B------:R-:W-:Y:S01]  /*5bd0*/  SHF.R.U64 R158, R158, 0x3, RZ ;  /* 0x000000039e9e7819 */ /* 0x000fe200000012ff */
[-C--:B---3--:R-:W-:Y:S01]  /*5be0*/  FMUL.FTZ R168, R32, R4.reuse ;  /* 0x0000000420a87220 */ /* 0x088fe20000410000 */
[----:B------:R-:W-:Y:S01]  /*5bf0*/  LOP3.LUT R154, R154, R155, RZ, 0x3c, !PT ;  /* 0x0000009b9a9a7212 */ /* 0x000fe200078e3cff */
[--C-:B------:R-:W-:Y:S01]  /*5c00*/  IMAD.X R155, RZ, RZ, R17.reuse, P6 ;  /* 0x000000ffff9b7224 */ /* 0x100fe200030e0611 */
[----:B------:R-:W-:Y:S01]  /*5c10*/  SHF.R.U64 R20, R20, 0x3, RZ ;  /* 0x0000000314147819 */ /* 0x000fe200000012ff */
[-C--:B------:R-:W-:Y:S01]  /*5c20*/  FMUL.FTZ R7, R37, R4.reuse ;  /* 0x0000000425077220 */ /* 0x080fe20000410000 */
[----:B------:R-:W-:Y:S01]  /*5c30*/  SHF.R.U64 R15, R15, 0x3, RZ ;  /* 0x000000030f0f7819 */ /* 0x000fe200000012ff */
[----:B------:R-:W3:Y:S01]  /*5c40*/  @P2 MUFU.LG2 R167, R167 ;  /* 0x000000a700a72308 */ /* 0x000ee20000000c00 */
[----:B------:R-:W-:Y:S01]  /*5c50*/  SHF.R.U64 R170, R170, 0x3, RZ ;  /* 0x00000003aaaa7819 */ /* 0x000fe200000012ff */
[----:B------:R-:W-:Y:S01]  /*5c60*/  FMUL.FTZ R166, R36, R4 ;  /* 0x0000000424a67220 */ /* 0x000fe20000410000 */
[----:B------:R-:W-:Y:S01]  /*5c70*/  LOP3.LUT R158, R158, R159, RZ, 0x3c, !PT ;  /* 0x0000009f9e9e7212 */ /* 0x000fe200078e3cff */
[--C-:B------:R-:W-:Y:S01]  /*5c80*/  IMAD.X R159, RZ, RZ, R17.reuse, P5 ;  /* 0x000000ffff9f7224 */ /* 0x100fe200028e0611 */
[----:B------:R-:W-:Y:S01]  /*5c90*/  LOP3.LUT R20, R20, R21, RZ, 0x3c, !PT ;  /* 0x0000001514147212 */ /* 0x000fe200078e3cff */
[--C-:B------:R-:W-:Y:S01]  /*5ca0*/  IMAD.X R21, RZ, RZ, R17.reuse, P1 ;  /* 0x000000ffff157224 */ /* 0x100fe200008e0611 */
[----:B------:R-:W-:Y:S01]  /*5cb0*/  LOP3.LUT R14, R15, R16, RZ, 0x3c, !PT ;  /* 0x000000100f0e7212 */ /* 0x000fe200078e3cff */
[--C-:B------:R-:W-:Y:S01]  /*5cc0*/  IMAD.MOV.U32 R15, RZ, RZ, R17.reuse ;  /* 0x000000ffff0f7224 */ /* 0x100fe200078e0011 */
[----:B------:R-:W-:Y:S01]  /*5cd0*/  LOP3.LUT R170, R170, R171, RZ, 0x3c, !PT ;  /* 0x000000abaaaa7212 */ /* 0x000fe200078e3cff */
[----:B------:R-:W-:Y:S01]  /*5ce0*/  IMAD.X R171, RZ, RZ, R17, P0 ;  /* 0x000000ffffab7224 */ /* 0x000fe200000e0611 */
[----:B------:R-:W-:Y:S01]  /*5cf0*/  MOV R155, R154 ;  /* 0x0000009a009b7202 */ /* 0x000fe20000000f00 */
[----:B------:R-:W-:Y:S01]  /*5d00*/  VIADD R154, R200, UR34 ;  /* 0x00000022c89a7c36 */ /* 0x000fe20008000000 */
[----:B------:R-:W-:Y:S01]  /*5d10*/  MOV R158, R158 ;  /* 0x0000009e009e7202 */ /* 0x000fe20000000f00 */
[----:B------:R-:W-:Y:S01]  /*5d20*/  FMUL.FTZ R25, R25, R4 ;  /* 0x0000000419197220 */ /* 0x000fe20000410000 */
[----:B------:R-:W-:Y:S01]  /*5d30*/  MOV R14, R14 ;  /* 0x0000000e000e7202 */ /* 0x000fe20000000f00 */
        /* <DEDUP_REMOVED lines=15> */
[----:B------:R-:W-:Y:S01]  /*5e30*/  MOV R40, UR27 ;  /* 0x0000001b00287c02 */ /* 0x000fe20008000f00 */
        /* <DEDUP_REMOVED lines=55> */
[-C--:B----4-:R-:W-:Y:S01]  /*61b0*/  FMUL.FTZ R43, R43, R6.reuse ;  /* 0x000000062b2b7220 */ /* 0x090fe20000410000 */
[----:B------:R-:W-:Y:S01]  /*61c0*/  FMUL.FTZ R42, R42, R6 ;  /* 0x000000062a2a7220 */ /* 0x000fe20000410000 */
[----:B------:R-:W-:-:S02]  /*61d0*/  IMAD.U32 R5, RZ, RZ, UR5 ;  /* 0x00000005ff057e24 */ /* 0x000fc4000f8e00ff */
        /* <DEDUP_REMOVED lines=8> */
[----:B--2---:R-:W-:Y:S01]  /*6260*/  @P3 FMUL.FTZ R26, R169, 0.69314718246459960938 ;  /* 0x3f317218a91a3820 */ /* 0x004fe20000410000 */
        /* <DEDUP_REMOVED lines=21> */
[----:B-1----:R-:W-:Y:S01]  /*63c0*/  LOP3.LUT R174, R175, 0x380, RZ, 0xc0, !PT ;  /* 0x00000380afae7812 */ /* 0x002fe200078ec0ff */
        /* <DEDUP_REMOVED lines=50> */
[----:B---3--:R-:W-:Y:S01]  /*66f0*/  @P2 FMUL.FTZ R30, R167, 0.69314718246459960938 ;  /* 0x3f317218a71e2820 */ /* 0x008fe20000410000 */
        /* <DEDUP_REMOVED lines=142> */
.L_x_7361:
[----:B------:R-:W-:Y:S05]  /*6fe0*/  BSYNC B0 ;  /* 0x0000000000007941 */ /* 0x000fea0003800000 */
.L_x_7360:
        /* <DEDUP_REMOVED lines=10> */
.L_x_7337:
        /* <DEDUP_REMOVED lines=8> */
[----:B------:R-:W-:Y:S02]  /*7110*/  IMAD.MOV.U32 R2, RZ, RZ, 0x1 ;  /* 0x00000001ff027424 */ /* 0x000fe400078e00ff */
[----:B------:R-:W-:-:S04]  /*7120*/  IMAD.MOV.U32 R17, RZ, RZ, 0x1 ;  /* 0x00000001ff117424 */ /* 0x000fc800078e00ff */
        /* <DEDUP_REMOVED lines=10> */
.L_x_7407:
        /* <DEDUP_REMOVED lines=14> */
[----:B--2---:R-:W-:-:S04]  /*72b0*/  @P0 IMAD.HI.U32 R0, R2, R0, RZ ;  /* 0x0000000002000227 */ /* 0x004fc800078e00ff */
[----:B------:R-:W-:Y:S01]  /*72c0*/  IMAD.MOV.U32 R4, RZ, RZ, R2 ;  /* 0x000000ffff047224 */ /* 0x000fe200078e0002 */
        /* <DEDUP_REMOVED lines=8> */
[----:B------:R2:W-:Y:S01]  /*7350*/  STL [R1+0x14], R7 ;  /* 0x0000140701007387 */ /* 0x0005e20000100800 */
[----:B------:R-:W-:Y:S01]  /*7360*/  IADD3 R0, R7, 0x5f, RZ ;  /* 0x0000005f07007810 */ /* 0x000fe20007ffe0ff */
[----:B----4-:R-:W-:Y:S02]  /*7370*/  @P1 IMAD.HI.U32 R2, R4, R2, RZ ;  /* 0x0000000204021227 */ /* 0x010fe400078e00ff */
[----:B------:R2:W-:Y:S03]  /*7380*/  STL [R1], R6 ;  /* 0x0000000601007387 */ /* 0x0005e60000100800 */
        /* <DEDUP_REMOVED lines=26> */
.L_x_7364:
        /* <DEDUP_REMOVED lines=20> */
.L_x_7366:
        /* <DEDUP_REMOVED lines=16> */
.L_x_7365:
        /* <DEDUP_REMOVED lines=29> */
.L_x_7367:
        /* <DEDUP_REMOVED lines=17> */
.L_x_7424:
[----:B------:R-:W2:Y:S01]  /*7a50*/  LDL R5, [R1+0x8] ;  /* 0x0000080001057983 */ /* 0x000ea20000100800 */
[----:B------:R-:W-:Y:S01]  /*7a60*/  UMOV UR4, 0xffffffff ;  /* 0xffffffff00047882 */ /* 0x000fe20000000000 */
[----:B------:R-:W-:Y:S01]  /*7a70*/  SHF.R.S32.HI R7, RZ, 0x1f, R6 ;  /* 0x0000001fff077819 */ /* 0x000fe20000011406 */
[----:B--2---:R-:W-:Y:S01]  /*7a80*/  VIADD R9, R5, 0xffffffff ;  /* 0xffffffff05097836 */ /* 0x004fe20000000000 */
[----:B------:R-:W-:Y:S06]  /*7a90*/  BRA.DIV UR4, `(.L_x_7369) ;  /* 0x0000002604f47947 */ /* 0x000fec000b800000 */
[----:B------:R-:W-:-:S13]  /*7aa0*/  ELECT P6, URZ, PT ;  /* 0x00000000003f782f */ /* 0x000fda00038c0000 */
.L_x_7427:
        /* <DEDUP_REMOVED lines=22> */
.L_x_7371:
[----:B--2---:R-:W2:Y:S01]  /*7c10*/  S2R R10, SR_CgaCtaId ;  /* 0x00000000000a7919 */ /* 0x004ea20000008800 */
[----:B------:R-:W-:-:S04]  /*7c20*/  MOV R5, 0x400 ;  /* 0x0000040000057802 */ /* 0x000fc80000000f00 */
[----:B--2---:R-:W-:Y:S02]  /*7c30*/  LEA R5, R10, R5, 0x18 ;  /* 0x000000050a057211 */ /* 0x004fe400078ec0ff */
[----:B------:R-:W-:Y:S02]  /*7c40*/  SHF.L.U32 R10, R17, 0x1f, RZ ;  /* 0x0000001f110a7819 */ /* 0x000fe400000006ff */
[----:B------:R-:W-:-:S04]  /*7c50*/  LEA R5, R16, R5, 0x3 ;  /* 0x0000000510057211 */ /* 0x000fc800078e18ff */
[----:B------:R-:W2:Y:S02]  /*7c60*/  SYNCS.PHASECHK.TRANS64.TRYWAIT P1, [R5+URZ+0x32440], R10 ;  /* 0x0324400a050075a7 */ /* 0x000ea4000802017f */
[----:B--2---:R-:W-:Y:S05]  /*7c70*/  @!P1 BRA `(.L_x_7372) ;  /* 0x00000024009c9947 */ /* 0x004fea0003800000 */
.L_x_7428:
        /* <DEDUP_REMOVED lines=11> */
.L_x_7373:
        /* <DEDUP_REMOVED lines=20> */
.L_x_7370:
        /* <DEDUP_REMOVED lines=19> */
[----:B------:R-:W-:-:S02]  /*7fa0*/  UIADD3.X UR7, URZ, UR51, URZ, UP0, !UPT ;  /* 0x000000333f077290 */ /* 0x000fc400087fe43f */
[----:B------:R-:W-:Y:S02]  /*7fb0*/  UIADD3 UR8, UR16, 0x18400, URZ ;  /* 0x0001840010087890 */ /* 0x000fe4000fffe03f */
[----:B------:R-:W-:Y:S02]  /*7fc0*/  UIADD3 UR9, UR16, 0x32400, URZ ;  /* 0x0003240010097890 */ /* 0x000fe4000fffe03f */
[----:B------:R-:W-:Y:S01]  /*7fd0*/  UIADD3 UR40, UR16, 0x22400, URZ ;  /* 0x0002240010287890 */ /* 0x000fe2000fffe03f */
[----:B--2---:R-:W-:Y:S01]  /*7fe0*/  IMAD.MOV.U32 R5, RZ, RZ, 0x10000 ;  /* 0x00010000ff057424 */ /* 0x004fe200078e00ff */
[----:B------:R-:W-:Y:S02]  /*7ff0*/  UIADD3 UR41, UR16, 0x32410, URZ ;  /* 0x0003241010297890 */ /* 0x000fe4000fffe03f */
[----:B------:R-:W-:Y:S02]  /*8000*/  UIADD3 UR32, UR16, 0x26400, URZ ;  /* 0x0002640010207890 */ /* 0x000fe4000fffe03f */
[----:B------:R-:W-:-:S02]  /*8010*/  UIADD3 UR24, UR16, 0x2a400, URZ ;  /* 0x0002a40010187890 */ /* 0x000fc4000fffe03f */
[----:B------:R-:W-:Y:S01]  /*8020*/  UIADD3 UR16, UR16, 0x2e400, URZ ;  /* 0x0002e40010107890 */ /* 0x000fe2000fffe03f */
[----:B------:R-:W-:Y:S01]  /*8030*/  UMOV UR10, URZ ;  /* 0x0000003f000a7c82 */ /* 0x000fe20008000000 */
[----:B------:R-:W-:Y:S01]  /*8040*/  UMOV UR43, UR11 ;  /* 0x0000000b002b7c82 */ /* 0x000fe20008000000 */
[----:B------:R2:W-:Y:S01]  /*8050*/  UTMALDG.4D [UR8], [UR4], desc[UR14] ;  /* 0x00000e08040075b4 */ /* 0x0005e20008019000 */
[----:B------:R-:W-:Y:S01]  /*8060*/  UMOV UR44, UR12 ;  /* 0x0000000c002c7c82 */ /* 0x000fe20008000000 */
[----:B------:R-:W-:Y:S01]  /*8070*/  UMOV UR45, UR13 ;  /* 0x0000000d002d7c82 */ /* 0x000fe20008000000 */
[----:B------:R-:W-:Y:S01]  /*8080*/  UMOV UR42, UR10 ;  /* 0x0000000a002a7c82 */ /* 0x000fe20008000000 */
[----:B------:R2:W-:Y:S01]  /*8090*/  SYNCS.ARRIVE.TRANS64 RZ, [R10+URZ+0x32410], R5 ;  /* 0x032410050aff79a7 */ /* 0x0005e2000800003f */
[----:B------:R-:W-:Y:S01]  /*80a0*/  UMOV UR34, 0x40 ;  /* 0x0000004000227882 */ /* 0x000fe20000000000 */
[----:B------:R-:W-:Y:S01]  /*80b0*/  UMOV UR35, UR11 ;  /* 0x0000000b00237c82 */ /* 0x000fe20008000000 */
[----:B------:R-:W-:Y:S01]  /*80c0*/  UMOV UR36, UR12 ;  /* 0x0000000c00247c82 */ /* 0x000fe20008000000 */
[----:B------:R-:W-:Y:S01]  /*80d0*/  UMOV UR37, UR13 ;  /* 0x0000000d00257c82 */ /* 0x000fe20008000000 */
[----:B------:R-:W-:Y:S01]  /*80e0*/  UMOV UR33, UR41 ;  /* 0x0000002900217c82 */ /* 0x000fe20008000000 */
        /* <DEDUP_REMOVED lines=10> */
[----:B------:R2:W-:Y:S01]  /*8190*/  UTMALDG.4D [UR32], [UR6], desc[UR14] ;  /* 0x00000e20060075b4 */ /* 0x0005e20008019000 */
[----:B------:R-:W-:Y:S01]  /*81a0*/  UMOV UR17, UR41 ;  /* 0x0000002900117c82 */ /* 0x000fe20008000000 */
[----:B------:R2:W-:Y:S01]  /*81b0*/  UTMALDG.4D [UR24], [UR6], desc[UR14] ;  /* 0x00000e18060075b4 */ /* 0x0005e20008019000 */
[----:B------:R2:W-:Y:S02]  /*81c0*/  UTMALDG.4D [UR16], [UR6], desc[UR14] ;  /* 0x00000e10060075b4 */ /* 0x0005e40008019000 */
[----:B--2---:R-:W-:Y:S01]  /*81d0*/  NOP ;  /* 0x0000000000007918 */ /* 0x004fe20000000000 */
.L_x_7375:
[----:B------:R-:W-:Y:S05]  /*81e0*/  BSYNC B0 ;  /* 0x0000000000007941 */ /* 0x000fea0003800000 */
.L_x_7374:
[----:B------:R-:W2:Y:S01]  /*81f0*/  LDL R5, [R1+0x18] ;  /* 0x0000180001057983 */ /* 0x000ea20000100800 */
[----:B------:R-:W-:Y:S01]  /*8200*/  ULDC.64 UR38, c[0x0][0x408] ;  /* 0x0001020000267ab9 */ /* 0x000fe20000000a00 */
[----:B------:R-:W-:Y:S01]  /*8210*/  BSSY B0, `(.L_x_7376) ;  /* 0x0000005000007945 */ /* 0x000fe20003800000 */
[----:B--2---:R-:W-:-:S04]  /*8220*/  LOP3.LUT R5, R5, 0x1, RZ, 0xc, !PT ;  /* 0x0000000105057812 */ /* 0x004fc800078e0cff */
[----:B------:R-:W-:-:S04]  /*8230*/  SHF.L.U32 R5, R5, 0x1f, RZ ;  /* 0x0000001f05057819 */ /* 0x000fc800000006ff */
[----:B------:R-:W2:Y:S02]  /*8240*/  SYNCS.PHASECHK.TRANS64.TRYWAIT P1, [R10+URZ+0x32420], R5 ;  /* 0x032420050a0075a7 */ /* 0x000ea4000802017f */
[----:B--2---:R-:W-:Y:S05]  /*8250*/  @!P1 BRA `(.L_x_7377) ;  /* 0x0000002000389947 */ /* 0x004fea0003800000 */
.L_x_7429:
[----:B------:R-:W-:Y:S05]  /*8260*/  BSYNC B0 ;  /* 0x0000000000007941 */ /* 0x000fea0003800000 */
.L_x_7376:
        /* <DEDUP_REMOVED lines=12> */
.L_x_7430:
        /* <DEDUP_REMOVED lines=8> */
.L_x_7381:
        /* <DEDUP_REMOVED lines=20> */
[----:B---3--:R-:W-:-:S13]  /*84f0*/  R2UR UR11, R10 ;  /* 0x000000000a0b72ca */ /* 0x008fda00000e0000 */
[----:B------:R-:W-:-:S09]  /*8500*/  UIMAD UR11, UR11, 0x60, URZ ;  /* 0x000000600b0b78a4 */ /* 0x000fd2000f8e023f */
        /* <DEDUP_REMOVED lines=13> */
.L_x_7379:
[----:B------:R-:W-:Y:S05]  /*85e0*/  BSYNC B0 ;  /* 0x0000000000007941 */ /* 0x000fea0003800000 */
.L_x_7378:
        /* <DEDUP_REMOVED lines=37> */
.L_x_7386:
        /* <DEDUP_REMOVED lines=10> */
.L_x_7431:
        /* <DEDUP_REMOVED lines=8> */
.L_x_7388:
        /* <DEDUP_REMOVED lines=20> */
.L_x_7432:
        /* <DEDUP_REMOVED lines=8> */
.L_x_7390:
        /* <DEDUP_REMOVED lines=33> */
.L_x_7385:
[----:B------:R-:W-:Y:S05]  /*8d30*/  BSYNC B0 ;  /* 0x0000000000007941 */ /* 0x000fea0003800000 */
.L_x_7384:
[----:B------:R-:W2:Y:S01]  /*8d40*/  LDL.LU R3, [R1+0x8] ;  /* 0x0000080001037983 */ /* 0x000ea20000300800 */
[----:B------:R-:W-:-:S05]  /*8d50*/  VIADD R16, R16, 0x1 ;  /* 0x0000000110107836 */ /* 0x000fca0000000000 */
[----:B------:R-:W-:-:S04]  /*8d60*/  ISETP.NE.AND P1, PT, R16, 0x2, PT ;  /* 0x000000021000780c */ /* 0x000fc80003f25270 */
[----:B------:R-:W-:Y:S02]  /*8d70*/  SEL R2, RZ, 0x1, P1 ;  /* 0x00000001ff027807 */ /* 0x000fe40000800000 */
[----:B------:R-:W-:Y:S02]  /*8d80*/  SEL R16, R16, RZ, P1 ;  /* 0x000000ff10107207 */ /* 0x000fe40000800000 */
[----:B------:R-:W-:Y:S01]  /*8d90*/  LOP3.LUT R17, R17, R2, RZ, 0x3c, !PT ;  /* 0x0000000211117212 */ /* 0x000fe200078e3cff */
[----:B--2---:R-:W-:-:S07]  /*8da0*/  VIADD R8, R3, 0xfffffffd ;  /* 0xfffffffd03087836 */ /* 0x004fce0000000000 */
.L_x_7383:
[----:B------:R-:W-:Y:S01]  /*8db0*/  IMAD.MOV R10, RZ, RZ, -R10 ;  /* 0x000000ffff0a7224 */ /* 0x000fe200078e0a0a */
[----:B------:R-:W-:Y:S04]  /*8dc0*/  BSSY B0, `(.L_x_7382) ;  /* 0x00000da000007945 */ /* 0x000fe80003800000 */
[----:B------:R-:W-:-:S13]  /*8dd0*/  ISETP.NE.AND P1, PT, R9, R10, PT ;  /* 0x0000000a0900720c */ /* 0x000fda0003f25270 */
[----:B------:R-:W-:Y:S05]  /*8de0*/  @!P1 BRA `(.L_x_7391) ;  /* 0x0000000c005c9947 */ /* 0x000fea0003800000 */
.L_x_7406:
[----:B------:R-:W-:Y:S04]  /*8df0*/  BSSY B1, `(.L_x_7392) ;  /* 0x0000064000017945 */ /* 0x000fe80003800000 */
[----:B------:R-:W-:Y:S05]  /*8e00*/  @!P6 BRA `(.L_x_7393) ;  /* 0x000000040088e947 */ /* 0x000fea0003800000 */
[----:B-1----:R-:W-:Y:S01]  /*8e10*/  IMAD.MOV.U32 R9, RZ, RZ, R8 ;  /* 0x000000ffff097224 */ /* 0x002fe200078e0008 */
        /* <DEDUP_REMOVED lines=13> */
[----:B------:R-:W-:Y:S02]  /*8ef0*/  IMAD.IADD R11, R11, 0x1, R3 ;  /* 0x000000010b0b7824 */ /* 0x000fe400078e0203 */
[----:B------:R-:W-:Y:S01]  /*8f00*/  IMAD R9, R10, R9, R8 ;  /* 0x000000090a097224 */ /* 0x000fe200078e0208 */
[----:B-1----:R-:W-:-:S04]  /*8f10*/  LEA R4, P1, R2, R4, 0x2 ;  /* 0x0000000402047211 */ /* 0x002fc800078210ff */
[----:B------:R-:W-:-:S05]  /*8f20*/  LEA.HI.X R5, R2, R5, R11, 0x2, P1 ;  /* 0x0000000502057211 */ /* 0x000fca00008f140b */
[----:B------:R1:W5:Y:S04]  /*8f30*/  LDG.E R4, desc[UR48][R4.64] ;  /* 0x0000003004047981 */ /* 0x000368000c1e1900 */
.L_x_7394:
        /* <DEDUP_REMOVED lines=10> */
.L_x_7433:
        /* <DEDUP_REMOVED lines=8> */
.L_x_7396:
        /* <DEDUP_REMOVED lines=20> */
.L_x_7434:
        /* <DEDUP_REMOVED lines=8> */
.L_x_7398:
        /* <DEDUP_REMOVED lines=33> */
.L_x_7393:
[----:B------:R-:W-:Y:S05]  /*9430*/  BSYNC B1 ;  /* 0x0000000000017941 */ /* 0x000fea0003800000 */
.L_x_7392:
        /* <DEDUP_REMOVED lines=26> */
.L_x_7401:
        /* <DEDUP_REMOVED lines=10> */
.L_x_7435:
        /* <DEDUP_REMOVED lines=8> */
.L_x_7403:
        /* <DEDUP_REMOVED lines=20> */
.L_x_7436:
        /* <DEDUP_REMOVED lines=8> */
.L_x_7405:
        /* <DEDUP_REMOVED lines=33> */
.L_x_7400:
[----:B------:R-:W-:Y:S05]  /*9ad0*/  BSYNC B1 ;  /* 0x0000000000017941 */ /* 0x000fea0003800000 */
.L_x_7399:
        /* <DEDUP_REMOVED lines=8> */
.L_x_7391:
[----:B------:R-:W-:Y:S05]  /*9b60*/  BSYNC B0 ;  /* 0x0000000000007941 */ /* 0x000fea0003800000 */
.L_x_7382:
        /* <DEDUP_REMOVED lines=10> */
.L_x_7363:
[----:B------:R-:W2:Y:S01]  /*9c10*/  S2R R3, SR_CgaCtaId ;  /* 0x0000000000037919 */ /* 0x000ea20000008800 */
[----:B------:R-:W-:Y:S01]  /*9c20*/  MOV R0, 0x400 ;  /* 0x0000040000007802 */ /* 0x000fe20000000f00 */
[----:B------:R-:W-:Y:S03]  /*9c30*/  BSSY B0, `(.L_x_7408) ;  /* 0x0000005000007945 */ /* 0x000fe60003800000 */
[----:B--2---:R-:W-:Y:S02]  /*9c40*/  LEA R0, R3, R0, 0x18 ;  /* 0x0000000003007211 */ /* 0x004fe400078ec0ff */
[----:B------:R-:W-:-:S04]  /*9c50*/  SHF.L.U32 R3, R2, 0x1f, RZ ;  /* 0x0000001f02037819 */ /* 0x000fc800000006ff */
[----:B------:R-:W2:Y:S02]  /*9c60*/  SYNCS.PHASECHK.TRANS64.TRYWAIT P0, [R0+URZ+0x32420], R3 ;  /* 0x03242003000075a7 */ /* 0x000ea4000800017f */
[----:B--2---:R-:W-:Y:S05]  /*9c70*/  @!P0 BRA `(.L_x_7409) ;  /* 0x00000008005c8947 */ /* 0x004fea0003800000 */
.L_x_7437:
[----:B------:R-:W-:Y:S05]  /*9c80*/  BSYNC B0 ;  /* 0x0000000000007941 */ /* 0x000fea0003800000 */
.L_x_7408:
[----:B------:R-:W-:-:S03]  /*9c90*/  UMOV UR4, 0xffffffff ;  /* 0xffffffff00047882 */ /* 0x000fc60000000000 */
[----:B------:R-:W-:Y:S05]  /*9ca0*/  BRA.DIV UR4, `(.L_x_7410) ;  /* 0x0000000a04647947 */ /* 0x000fea000b800000 */
[----:B------:R-:W3:Y:S02]  /*9cb0*/  S2R R2, SR_TID.X ;  /* 0x0000000000027919 */ /* 0x000ee40000002100 */
[----:B---3--:R-:W-:-:S04]  /*9cc0*/  SHF.R.U32.HI R2, RZ, 0x5, R2 ;  /* 0x00000005ff027819 */ /* 0x008fc80000011602 */
[----:B------:R-:W-:-:S05]  /*9cd0*/  LOP3.LUT R2, R2, 0x3, RZ, 0xc0, !PT ;  /* 0x0000000302027812 */ /* 0x000fca00078ec0ff */
[----:B------:R3:W4:Y:S02]  /*9ce0*/  SHFL.IDX PT, R14, R2, RZ, 0x1f ;  /* 0x00001fff020e7589 */ /* 0x00072400000e0000 */
.L_x_7440:
[----:B----4-:R-:W-:Y:S01]  /*9cf0*/  ISETP.NE.AND P0, PT, R14, RZ, PT ;  /* 0x000000ff0e00720c */ /* 0x010fe20003f05270 */
[----:B------:R-:W-:-:S12]  /*9d00*/  BSSY B0, `(.L_x_7411) ;  /* 0x0000024000007945 */ /* 0x000fd80003800000 */
[----:B------:R-:W-:Y:S05]  /*9d10*/  @P0 BRA `(.L_x_7412) ;  /* 0x0000000000880947 */ /* 0x000fea0003800000 */
[----:B------:R-:W-:-:S03]  /*9d20*/  UMOV UR4, 0xffffffff ;  /* 0xffffffff00047882 */ /* 0x000fc60000000000 */
[----:B------:R-:W-:Y:S05]  /*9d30*/  BRA.DIV UR4, `(.L_x_7413) ;  /* 0x0000000a04747947 */ /* 0x000fea000b800000 */
[----:B------:R-:W-:-:S13]  /*9d40*/  ELECT P6, URZ, PT ;  /* 0x00000000003f782f */ /* 0x000fda00038c0000 */
.L_x_7443:
[----:B------:R-:W-:Y:S05]  /*9d50*/  @!P6 BRA `(.L_x_7412) ;  /* 0x000000000078e947 */ /* 0x000fea0003800000 */
[----:B------:R-:W-:-:S06]  /*9d60*/  ULOP3.LUT UR4, UR46, 0x2, URZ, 0xfc, !UPT ;  /* 0x000000022e047892 */ /* 0x000fcc000f8efc3f */
[----:B---3--:R-:W-:-:S05]  /*9d70*/  IMAD.U32 R2, RZ, RZ, UR4 ;  /* 0x00000004ff027e24 */ /* 0x008fca000f8e00ff */
[----:B------:R-:W-:-:S13]  /*9d80*/  ISETP.NE.AND P2, PT, R2, 0x3, PT ;  /* 0x000000030200780c */ /* 0x000fda0003f45270 */
[----:B------:R-:W-:Y:S05]  /*9d90*/  @!P2 BRA `(.L_x_7414) ;  /* 0x000000000004a947 */ /* 0x000fea0003800000 */
[----:B------:R-:W-:Y:S01]  /*9da0*/  BPT.TRAP 0x1 ;  /* 0x000000040000795c */ /* 0x000fe20000300000 */
.L_x_7414:
[----:B--2---:R-:W-:Y:S01]  /*9db0*/  IADD3 R3, R0, 0x32440, RZ ;  /* 0x0003244000037810 */ /* 0x004fe20007ffe0ff */
[----:B------:R-:W-:Y:S01]  /*9dc0*/  VIADD R2, R16, 0x1 ;  /* 0x0000000110027836 */ /* 0x000fe20000000000 */
[----:B------:R-:W-:-:S03]  /*9dd0*/  SHF.L.U32 R5, R17, 0x1f, RZ ;  /* 0x0000001f11057819 */ /* 0x000fc600000006ff */
[----:B------:R-:W-:Y:S01]  /*9de0*/  IMAD R6, R16, 0x8, R3 ;  /* 0x0000000810067824 */ /* 0x000fe200078e0203 */
[----:B------:R-:W-:-:S03]  /*9df0*/  ISETP.NE.AND P1, PT, R2, 0x2, PT ;  /* 0x000000020200780c */ /* 0x000fc60003f25270 */
[----:B------:R-:W2:Y:S01]  /*9e00*/  SYNCS.PHASECHK.TRANS64.TRYWAIT P0, [R6+URZ], R5 ;  /* 0x00000005060075a7 */ /* 0x000ea2000800017f */
[----:B------:R-:W-:-:S04]  /*9e10*/  SEL R4, RZ, 0x1, P1 ;  /* 0x00000001ff047807 */ /* 0x000fc80000800000 */
[----:B------:R-:W-:Y:S02]  /*9e20*/  LOP3.LUT R17, R17, R4, RZ, 0x3c, !PT ;  /* 0x0000000411117212 */ /* 0x000fe400078e3cff */
[----:B------:R-:W-:Y:S02]  /*9e30*/  SEL R4, R2, RZ, P1 ;  /* 0x000000ff02047207 */ /* 0x000fe40000800000 */
[----:B------:R-:W-:-:S03]  /*9e40*/  SHF.L.U32 R2, R17, 0x1f, RZ ;  /* 0x0000001f11027819 */ /* 0x000fc600000006ff */
[----:B------:R-:W-:Y:S01]  /*9e50*/  IMAD R3, R4, 0x8, R3 ;  /* 0x0000000804037824 */ /* 0x000fe200078e0203 */
[----:B--2---:R-:W-:Y:S06]  /*9e60*/  @!P0 BRA `(.L_x_7415) ;  /* 0x0000000800488947 */ /* 0x004fec0003800000 */
.L_x_7444:
[----:B------:R-:W3:Y:S02]  /*9e70*/  SYNCS.PHASECHK.TRANS64.TRYWAIT P0, [R3+URZ], R2 ;  /* 0x00000002030075a7 */ /* 0x000ee4000800017f */
[----:B---3--:R-:W-:Y:S05]  /*9e80*/  @!P0 BRA `(.L_x_7416) ;  /* 0x0000000800548947 */ /* 0x008fea0003800000 */
.L_x_7445:
[----:B------:R-:W-:Y:S05]  /*9e90*/  @!P2 BRA `(.L_x_7417) ;  /* 0x000000000004a947 */ /* 0x000fea0003800000 */
[----:B------:R-:W-:Y:S01]  /*9ea0*/  BPT.TRAP 0x1 ;  /* 0x000000040000795c */ /* 0x000fe20000300000 */
.L_x_7417:
[----:B---3--:R-:W-:-:S04]  /*9eb0*/  VIADD R3, R0, 0x32460 ;  /* 0x0003246000037836 */ /* 0x008fc80000000000 */
[----:B------:R-:W-:-:S04]  /*9ec0*/  IMAD R16, R16, 0x8, R3 ;  /* 0x0000000810107824 */ /* 0x000fc800078e0203 */
[----:B------:R-:W3:Y:S02]  /*9ed0*/  SYNCS.PHASECHK.TRANS64.TRYWAIT P0, [R16+URZ], R5 ;  /* 0x00000005100075a7 */ /* 0x000ee4000800017f */
[----:B---3--:R-:W-:Y:S05]  /*9ee0*/  @!P0 BRA `(.L_x_7418) ;  /* 0x0000000800508947 */ /* 0x008fea0003800000 */
.L_x_7446:
[----:B------:R-:W-:-:S07]  /*9ef0*/  IMAD R3, R4, 0x8, R3 ;  /* 0x0000000804037824 */ /* 0x000fce00078e0203 */
.L_x_7419:
[----:B----4-:R4:W1:Y:S02]  /*9f00*/  SYNCS.PHASECHK.TRANS64.TRYWAIT P0, [R3+URZ], R2 ;  /* 0x00000002030075a7 */ /* 0x010864000800017f */
[----:B-1----:R-:W-:Y:S05]  /*9f10*/  @!P0 NANOSLEEP.SYNCS 0x989680 ;  /* 0x009896800000895d */ /* 0x002fea0003900000 */
[----:B------:R-:W1:Y:S02]  /*9f20*/  @!P0 SYNCS.PHASECHK.TRANS64 P0, [R3+URZ], R2 ;  /* 0x00000002030085a7 */ /* 0x000e64000800007f */
[----:B-1----:R-:W-:Y:S05]  /*9f30*/  @!P0 BRA `(.L_x_7419) ;  /* 0xfffffffc00f08947 */ /* 0x002fea000383ffff */
.L_x_7412:
[----:B------:R-:W-:Y:S05]  /*9f40*/  BSYNC B0 ;  /* 0x0000000000007941 */ /* 0x000fea0003800000 */
.L_x_7411:
[----:B------:R-:W-:Y:S05]  /*9f50*/  EXIT ;  /* 0x000000000000794d */ /* 0x000fea0003800000 */
.L_x_7340:
[----:B-1----:R-:W-:-:S04]  /*9f60*/  IMAD.U32 R3, RZ, RZ, UR41 ;  /* 0x00000029ff037e24 */ /* 0x002fc8000f8e00ff */
[----:B------:R1:W2:Y:S03]  /*9f70*/  SYNCS.PHASECHK.TRANS64.TRYWAIT P0, [R3+URZ+0x32400], R0 ;  /* 0x03240000030075a7 */ /* 0x0002a6000800017f */
[----:B--2---:R-:W-:Y:S05]  /*9f80*/  @!P0 NANOSLEEP.SYNCS 0x989680 ;  /* 0x009896800000895d */ /* 0x004fea0003900000 */
[----:B------:R-:W2:Y:S02]  /*9f90*/  @!P0 SYNCS.PHASECHK.TRANS64 P0, [R3+URZ+0x32400], R0 ;  /* 0x03240000030085a7 */ /* 0x000ea4000800007f */
[----:B--2---:R-:W-:Y:S05]  /*9fa0*/  @!P0 BRA `(.L_x_7340) ;  /* 0xfffffffc00ec8947 */ /* 0x004fea000383ffff */
[----:B------:R-:W-:Y:S05]  /*9fb0*/  BRA `(.L_x_7420) ;  /* 0xffffff7000607947 */ /* 0x000fea000383ffff */
.L_x_7344:
[----:B--2---:R-:W-:-:S04]  /*9fc0*/  MOV R4, UR26 ;  /* 0x0000001a00047c02 */ /* 0x004fc80008000f00 */
[----:B------:R2:W3:Y:S03]  /*9fd0*/  SYNCS.PHASECHK.TRANS64.TRYWAIT P1, [R4+URZ+0x32430], R3 ;  /* 0x03243003040075a7 */ /* 0x0004e6000802017f */
[----:B---3--:R-:W-:Y:S05]  /*9fe0*/  @!P1 NANOSLEEP.SYNCS 0x989680 ;  /* 0x009896800000995d */ /* 0x008fea0003900000 */
[----:B------:R-:W3:Y:S02]  /*9ff0*/  @!P1 SYNCS.PHASECHK.TRANS64 P1, [R4+URZ+0x32430], R3 ;  /* 0x03243003040095a7 */ /* 0x000ee4000802007f */
[----:B---3--:R-:W-:Y:S05]  /*a000*/  @!P1 BRA `(.L_x_7344) ;  /* 0xfffffffc00ec9947 */ /* 0x008fea000383ffff */
[----:B------:R-:W-:Y:S05]  /*a010*/  BRA `(.L_x_7343) ;  /* 0xffffff7000847947 */ /* 0x000fea000383ffff */
.L_x_7345:
[----:B---3--:R-:W-:-:S04]  /*a020*/  IMAD.U32 R5, RZ, RZ, UR41 ;  /* 0x00000029ff057e24 */ /* 0x008fc8000f8e00ff */
[----:B------:R3:W4:Y:S03]  /*a030*/  SYNCS.PHASECHK.TRANS64.TRYWAIT P1, [R5+URZ+0x32410], R0 ;  /* 0x03241000050075a7 */ /* 0x000726000802017f */
[----:B----4-:R-:W-:Y:S05]  /*a040*/  @!P1 NANOSLEEP.SYNCS 0x989680 ;  /* 0x009896800000995d */ /* 0x010fea0003900000 */
[----:B------:R-:W4:Y:S02]  /*a050*/  @!P1 SYNCS.PHASECHK.TRANS64 P1, [R5+URZ+0x32410], R0 ;  /* 0x03241000050095a7 */ /* 0x000f24000802007f */
[----:B----4-:R-:W-:Y:S05]  /*a060*/  @!P1 BRA `(.L_x_7345) ;  /* 0xfffffffc00ec9947 */ /* 0x010fea000383ffff */
[----:B------:R-:W-:Y:S05]  /*a070*/  BRA `(.L_x_7421) ;  /* 0xffffff7400047947 */ /* 0x000fea000383ffff */
.L_x_7349:
[----:B-1-3--:R-:W-:-:S04]  /*a080*/  IMAD.U32 R0, RZ, RZ, UR26 ;  /* 0x0000001aff007e24 */ /* 0x00afc8000f8e00ff */
[----:B------:R1:W3:Y:S03]  /*a090*/  SYNCS.PHASECHK.TRANS64.TRYWAIT P1, [R0+URZ+0x32450], R3 ;  /* 0x03245003000075a7 */ /* 0x0002e6000802017f */
[----:B---3--:R-:W-:Y:S05]  /*a0a0*/  @!P1 NANOSLEEP.SYNCS 0x989680 ;  /* 0x009896800000995d */ /* 0x008fea0003900000 */
[----:B------:R-:W3:Y:S02]  /*a0b0*/  @!P1 SYNCS.PHASECHK.TRANS64 P1, [R0+URZ+0x32450], R3 ;  /* 0x03245003000095a7 */ /* 0x000ee4000802007f */
[----:B---3--:R-:W-:Y:S05]  /*a0c0*/  @!P1 BRA `(.L_x_7349) ;  /* 0xfffffffc00ec9947 */ /* 0x008fea000383ffff */
[----:B------:R-:W-:Y:S05]  /*a0d0*/  BRA `(.L_x_7348) ;  /* 0xffffff74000c7947 */ /* 0x000fea000383ffff */
.L_x_7354:
[----:B---3--:R-:W-:-:S04]  /*a0e0*/  IMAD.U32 R3, RZ, RZ, UR28 ;  /* 0x0000001cff037e24 */ /* 0x008fc8000f8e00ff */
[----:B------:R3:W4:Y:S03]  /*a0f0*/  SYNCS.PHASECHK.TRANS64.TRYWAIT P3, [R3+URZ+0x32430], R0 ;  /* 0x03243000030075a7 */ /* 0x000726000806017f */
[----:B----4-:R-:W-:Y:S05]  /*a100*/  @!P3 NANOSLEEP.SYNCS 0x989680 ;  /* 0x009896800000b95d */ /* 0x010fea0003900000 */
[----:B------:R-:W4:Y:S02]  /*a110*/  @!P3 SYNCS.PHASECHK.TRANS64 P3, [R3+URZ+0x32430], R0 ;  /* 0x032430000300b5a7 */ /* 0x000f24000806007f */
[----:B----4-:R-:W-:Y:S05]  /*a120*/  @!P3 BRA `(.L_x_7354) ;  /* 0xfffffffc00ecb947 */ /* 0x010fea000383ffff */
[----:B------:R-:W-:Y:S05]  /*a130*/  BRA `(.L_x_7353) ;  /* 0xffffff9000a47947 */ /* 0x000fea000383ffff */
.L_x_7358:
[----:B---3--:R-:W-:-:S04]  /*a140*/  IMAD.U32 R3, RZ, RZ, UR28 ;  /* 0x0000001cff037e24 */ /* 0x008fc8000f8e00ff */
[----:B------:R3:W4:Y:S03]  /*a150*/  SYNCS.PHASECHK.TRANS64.TRYWAIT P3, [R3+URZ+0x32450], R0 ;  /* 0x03245000030075a7 */ /* 0x000726000806017f */
[----:B----4-:R-:W-:Y:S05]  /*a160*/  @!P3 NANOSLEEP.SYNCS 0x989680 ;  /* 0x009896800000b95d */ /* 0x010fea0003900000 */
[----:B------:R-:W4:Y:S02]  /*a170*/  @!P3 SYNCS.PHASECHK.TRANS64 P3, [R3+URZ+0x32450], R0 ;  /* 0x032450000300b5a7 */ /* 0x000f24000806007f */
[----:B----4-:R-:W-:Y:S05]  /*a180*/  @!P3 BRA `(.L_x_7358) ;  /* 0xfffffffc00ecb947 */ /* 0x010fea000383ffff */
[----:B------:R-:W-:Y:S05]  /*a190*/  BRA `(.L_x_7357) ;  /* 0xffffff9000fc7947 */ /* 0x000fea000383ffff */
.L_x_7368:
        /* <DEDUP_REMOVED lines=11> */
.L_x_7423:
[----:B------:R-:W-:Y:S05]  /*a250*/  BSYNC B0 ;  /* 0x0000000000007941 */ /* 0x000fea0003800000 */
.L_x_7422:
[----:B------:R-:W-:Y:S05]  /*a260*/  BRA `(.L_x_7424) ;  /* 0xffffffd400f87947 */ /* 0x000fea000383ffff */
.L_x_7369:
[----:B------:R-:W-:Y:S01]  /*a270*/  BSSY B0, `(.L_x_7425) ;  /* 0x0000006000007945 */ /* 0x000fe20003800000 */
[----:B------:R-:W-:-:S07]  /*a280*/  IMAD.MOV.U32 R15, RZ, RZ, -0x1 ;  /* 0xffffffffff0f7424 */ /* 0x000fce00078e00ff */
[----:B------:R-:W-:Y:S05]  /*a290*/  WARPSYNC.COLLECTIVE R15, `(.L_x_7426) ;  /* 0x000000000f0c7348 */ /* 0x000fea0003c00000 */
[----:B------:R-:W-:Y:S02]  /*a2a0*/  ELECT P6, UR62, PT ;  /* 0x00000000003e782f */ /* 0x000fe400038c0000 */
[----:B------:R-:W-:Y:S01]  /*a2b0*/  MOV R14, UR62 ;  /* 0x0000003e000e7c02 */ /* 0x000fe20008000f00 */
[----:B------:R-:W-:Y:S10]  /*a2c0*/  ENDCOLLECTIVE ;  /* 0x000000000000791b */ /* 0x000ff40003800000 */
.L_x_7426:
[----:B------:R-:W-:Y:S05]  /*a2d0*/  BSYNC B0 ;  /* 0x0000000000007941 */ /* 0x000fea0003800000 */
.L_x_7425:
[----:B------:R-:W-:Y:S05]  /*a2e0*/  BRA `(.L_x_7427) ;  /* 0xffffffd400f07947 */ /* 0x000fea000383ffff */
.L_x_7372:
[----:B--2---:R2:W3:Y:S02]  /*a2f0*/  SYNCS.PHASECHK.TRANS64.TRYWAIT P1, [R5+URZ+0x32440], R10 ;  /* 0x0324400a050075a7 */ /* 0x0044e4000802017f */
[----:B---3--:R-:W-:Y:S05]  /*a300*/  @!P1 NANOSLEEP.SYNCS 0x989680 ;  /* 0x009896800000995d */ /* 0x008fea0003900000 */
[----:B------:R-:W3:Y:S02]  /*a310*/  @!P1 SYNCS.PHASECHK.TRANS64 P1, [R5+URZ+0x32440], R10 ;  /* 0x0324400a050095a7 */ /* 0x000ee4000802007f */
[----:B---3--:R-:W-:Y:S05]  /*a320*/  @!P1 BRA `(.L_x_7372) ;  /* 0xfffffffc00f09947 */ /* 0x008fea000383ffff */
[----:B------:R-:W-:Y:S05]  /*a330*/  BRA `(.L_x_7428) ;  /* 0xffffffd800507947 */ /* 0x000fea000383ffff */
.L_x_7377:
        /* <DEDUP_REMOVED lines=8> */
.L_x_7380:
[----:B--2---:R2:W3:Y:S02]  /*a3c0*/  SYNCS.PHASECHK.TRANS64.TRYWAIT P1, [R8+URZ+0x32460], R5 ;  /* 0x03246005080075a7 */ /* 0x0044e4000802017f */
[----:B---3--:R-:W-:Y:S05]  /*a3d0*/  @!P1 NANOSLEEP.SYNCS 0x989680 ;  /* 0x009896800000995d */ /* 0x008fea0003900000 */
[----:B------:R-:W3:Y:S02]  /*a3e0*/  @!P1 SYNCS.PHASECHK.TRANS64 P1, [R8+URZ+0x32460], R5 ;  /* 0x03246005080095a7 */ /* 0x000ee4000802007f */
[----:B---3--:R-:W-:Y:S05]  /*a3f0*/  @!P1 BRA `(.L_x_7380) ;  /* 0xfffffffc00f09947 */ /* 0x008fea000383ffff */
[----:B------:R-:W-:Y:S05]  /*a400*/  BRA `(.L_x_7430) ;  /* 0xffffffdc00c87947 */ /* 0x000fea000383ffff */
.L_x_7387:
[----:B--2---:R2:W3:Y:S02]  /*a410*/  SYNCS.PHASECHK.TRANS64.TRYWAIT P2, [R2+URZ+0x32440], R3 ;  /* 0x03244003020075a7 */ /* 0x0044e4000804017f */
[----:B---3--:R-:W-:Y:S05]  /*a420*/  @!P2 NANOSLEEP.SYNCS 0x989680 ;  /* 0x009896800000a95d */ /* 0x008fea0003900000 */
[----:B------:R-:W3:Y:S02]  /*a430*/  @!P2 SYNCS.PHASECHK.TRANS64 P2, [R2+URZ+0x32440], R3 ;  /* 0x032440030200a5a7 */ /* 0x000ee4000804007f */
[----:B---3--:R-:W-:Y:S05]  /*a440*/  @!P2 BRA `(.L_x_7387) ;  /* 0xfffffffc00f0a947 */ /* 0x008fea000383ffff */
[----:B------:R-:W-:Y:S05]  /*a450*/  BRA `(.L_x_7431) ;  /* 0xffffffe400207947 */ /* 0x000fea000383ffff */
.L_x_7389:
[----:B---3--:R3:W4:Y:S02]  /*a460*/  SYNCS.PHASECHK.TRANS64.TRYWAIT P2, [R2+URZ+0x32460], R3 ;  /* 0x03246003020075a7 */ /* 0x008724000804017f */
[----:B----4-:R-:W-:Y:S05]  /*a470*/  @!P2 NANOSLEEP.SYNCS 0x989680 ;  /* 0x009896800000a95d */ /* 0x010fea0003900000 */
[----:B------:R-:W4:Y:S02]  /*a480*/  @!P2 SYNCS.PHASECHK.TRANS64 P2, [R2+URZ+0x32460], R3 ;  /* 0x032460030200a5a7 */ /* 0x000f24000804007f */
[----:B----4-:R-:W-:Y:S05]  /*a490*/  @!P2 BRA `(.L_x_7389) ;  /* 0xfffffffc00f0a947 */ /* 0x010fea000383ffff */
[----:B------:R-:W-:Y:S05]  /*a4a0*/  BRA `(.L_x_7432) ;  /* 0xffffffe4007c7947 */ /* 0x000fea000383ffff */
.L_x_7395:
[----:B-1----:R1:W2:Y:S02]  /*a4b0*/  SYNCS.PHASECHK.TRANS64.TRYWAIT P2, [R3+URZ+0x32440], R2 ;  /* 0x03244002030075a7 */ /* 0x0022a4000804017f */
[----:B--2---:R-:W-:Y:S05]  /*a4c0*/  @!P2 NANOSLEEP.SYNCS 0x989680 ;  /* 0x009896800000a95d */ /* 0x004fea0003900000 */
[----:B------:R-:W2:Y:S02]  /*a4d0*/  @!P2 SYNCS.PHASECHK.TRANS64 P2, [R3+URZ+0x32440], R2 ;  /* 0x032440020300a5a7 */ /* 0x000ea4000804007f */
[----:B--2---:R-:W-:Y:S05]  /*a4e0*/  @!P2 BRA `(.L_x_7395) ;  /* 0xfffffffc00f0a947 */ /* 0x004fea000383ffff */
[----:B------:R-:W-:Y:S05]  /*a4f0*/  BRA `(.L_x_7433) ;  /* 0xffffffe800b87947 */ /* 0x000fea000383ffff */
.L_x_7397:
[----:B--2---:R2:W3:Y:S02]  /*a500*/  SYNCS.PHASECHK.TRANS64.TRYWAIT P2, [R3+URZ+0x32460], R2 ;  /* 0x03246002030075a7 */ /* 0x0044e4000804017f */
[----:B---3--:R-:W-:Y:S05]  /*a510*/  @!P2 NANOSLEEP.SYNCS 0x989680 ;  /* 0x009896800000a95d */ /* 0x008fea0003900000 */
[----:B------:R-:W3:Y:S02]  /*a520*/  @!P2 SYNCS.PHASECHK.TRANS64 P2, [R3+URZ+0x32460], R2 ;  /* 0x032460020300a5a7 */ /* 0x000ee4000804007f */
[----:B---3--:R-:W-:Y:S05]  /*a530*/  @!P2 BRA `(.L_x_7397) ;  /* 0xfffffffc00f0a947 */ /* 0x008fea000383ffff */
[----:B------:R-:W-:Y:S05]  /*a540*/  BRA `(.L_x_7434) ;  /* 0xffffffec00147947 */ /* 0x000fea000383ffff */
.L_x_7402:
[----:B-1----:R1:W2:Y:S02]  /*a550*/  SYNCS.PHASECHK.TRANS64.TRYWAIT P2, [R3+URZ+0x32440], R2 ;  /* 0x03244002030075a7 */ /* 0x0022a4000804017f */
[----:B--2---:R-:W-:Y:S05]  /*a560*/  @!P2 NANOSLEEP.SYNCS 0x989680 ;  /* 0x009896800000a95d */ /* 0x004fea0003900000 */
[----:B------:R-:W2:Y:S02]  /*a570*/  @!P2 SYNCS.PHASECHK.TRANS64 P2, [R3+URZ+0x32440], R2 ;  /* 0x032440020300a5a7 */ /* 0x000ea4000804007f */
[----:B--2---:R-:W-:Y:S05]  /*a580*/  @!P2 BRA `(.L_x_7402) ;  /* 0xfffffffc00f0a947 */ /* 0x004fea000383ffff */
[----:B------:R-:W-:Y:S05]  /*a590*/  BRA `(.L_x_7435) ;  /* 0xfffffff000387947 */ /* 0x000fea000383ffff */
.L_x_7404:
[----:B--2---:R2:W3:Y:S02]  /*a5a0*/  SYNCS.PHASECHK.TRANS64.TRYWAIT P2, [R3+URZ+0x32460], R2 ;  /* 0x03246002030075a7 */ /* 0x0044e4000804017f */
[----:B---3--:R-:W-:Y:S05]  /*a5b0*/  @!P2 NANOSLEEP.SYNCS 0x989680 ;  /* 0x009896800000a95d */ /* 0x008fea0003900000 */
[----:B------:R-:W3:Y:S02]  /*a5c0*/  @!P2 SYNCS.PHASECHK.TRANS64 P2, [R3+URZ+0x32460], R2 ;  /* 0x032460020300a5a7 */ /* 0x000ee4000804007f */
[----:B---3--:R-:W-:Y:S05]  /*a5d0*/  @!P2 BRA `(.L_x_7404) ;  /* 0xfffffffc00f0a947 */ /* 0x008fea000383ffff */
[----:B------:R-:W-:Y:S05]  /*a5e0*/  BRA `(.L_x_7436) ;  /* 0xfffffff000947947 */ /* 0x000fea000383ffff */
.L_x_7409:
[----:B--2---:R2:W3:Y:S02]  /*a5f0*/  SYNCS.PHASECHK.TRANS64.TRYWAIT P0, [R0+URZ+0x32420], R3 ;  /* 0x03242003000075a7 */ /* 0x0044e4000800017f */
[----:B---3--:R-:W-:Y:S05]  /*a600*/  @!P0 NANOSLEEP.SYNCS 0x989680 ;  /* 0x009896800000895d */ /* 0x008fea0003900000 */
[----:B------:R-:W3:Y:S02]  /*a610*/  @!P0 SYNCS.PHASECHK.TRANS64 P0, [R0+URZ+0x32420], R3 ;  /* 0x03242003000085a7 */ /* 0x000ee4000800007f */
[----:B---3--:R-:W-:Y:S05]  /*a620*/  @!P0 BRA `(.L_x_7409) ;  /* 0xfffffffc00f08947 */ /* 0x008fea000383ffff */
[----:B------:R-:W-:Y:S05]  /*a630*/  BRA `(.L_x_7437) ;  /* 0xfffffff400907947 */ /* 0x000fea000383ffff */
.L_x_7410:
        /* <DEDUP_REMOVED lines=11> */
.L_x_7439:
[----:B------:R-:W-:Y:S05]  /*a6f0*/  BSYNC B0 ;  /* 0x0000000000007941 */ /* 0x000fea0003800000 */
.L_x_7438:
[----:B------:R-:W-:Y:S05]  /*a700*/  BRA `(.L_x_7440) ;  /* 0xfffffff400787947 */ /* 0x000fea000383ffff */
.L_x_7413:
[----:B------:R-:W-:Y:S01]  /*a710*/  BSSY B1, `(.L_x_7441) ;  /* 0x0000006000017945 */ /* 0x000fe20003800000 */
[----:B------:R-:W-:-:S07]  /*a720*/  IMAD.MOV.U32 R15, RZ, RZ, -0x1 ;  /* 0xffffffffff0f7424 */ /* 0x000fce00078e00ff */
[----:B-123--:R-:W-:Y:S05]  /*a730*/  WARPSYNC.COLLECTIVE R15, `(.L_x_7442) ;  /* 0x000000000f0c7348 */ /* 0x00efea0003c00000 */
[----:B------:R-:W-:Y:S02]  /*a740*/  ELECT P6, UR62, PT ;  /* 0x00000000003e782f */ /* 0x000fe400038c0000 */
[----:B------:R-:W-:Y:S01]  /*a750*/  MOV R14, UR62 ;  /* 0x0000003e000e7c02 */ /* 0x000fe20008000f00 */
[----:B-123--:R-:W-:Y:S10]  /*a760*/  ENDCOLLECTIVE ;  /* 0x000000000000791b */ /* 0x00eff40003800000 */
.L_x_7442:
[----:B------:R-:W-:Y:S05]  /*a770*/  BSYNC B1 ;  /* 0x0000000000017941 */ /* 0x000fea0003800000 */
.L_x_7441:
[----:B------:R-:W-:Y:S05]  /*a780*/  BRA `(.L_x_7443) ;  /* 0xfffffff400707947 */ /* 0x000fea000383ffff */
.L_x_7415:
[----:B--2---:R2:W3:Y:S02]  /*a790*/  SYNCS.PHASECHK.TRANS64.TRYWAIT P0, [R6+URZ], R5 ;  /* 0x00000005060075a7 */ /* 0x0044e4000800017f */
[----:B---3--:R-:W-:Y:S05]  /*a7a0*/  @!P0 NANOSLEEP.SYNCS 0x989680 ;  /* 0x009896800000895d */ /* 0x008fea0003900000 */
[----:B------:R-:W3:Y:S02]  /*a7b0*/  @!P0 SYNCS.PHASECHK.TRANS64 P0, [R6+URZ], R5 ;  /* 0x00000005060085a7 */ /* 0x000ee4000800007f */
[----:B---3--:R-:W-:Y:S05]  /*a7c0*/  @!P0 BRA `(.L_x_7415) ;  /* 0xfffffffc00f08947 */ /* 0x008fea000383ffff */
[----:B------:R-:W-:Y:S05]  /*a7d0*/  BRA `(.L_x_7444) ;  /* 0xfffffff400a47947 */ /* 0x000fea000383ffff */
.L_x_7416:
[----:B---3--:R3:W4:Y:S02]  /*a7e0*/  SYNCS.PHASECHK.TRANS64.TRYWAIT P0, [R3+URZ], R2 ;  /* 0x00000002030075a7 */ /* 0x008724000800017f */
[----:B----4-:R-:W-:Y:S05]  /*a7f0*/  @!P0 NANOSLEEP.SYNCS 0x989680 ;  /* 0x009896800000895d */ /* 0x010fea0003900000 */
[----:B------:R-:W4:Y:S02]  /*a800*/  @!P0 SYNCS.PHASECHK.TRANS64 P0, [R3+URZ], R2 ;  /* 0x00000002030085a7 */ /* 0x000f24000800007f */
[----:B----4-:R-:W-:Y:S05]  /*a810*/  @!P0 BRA `(.L_x_7416) ;  /* 0xfffffffc00f08947 */ /* 0x010fea000383ffff */
[----:B------:R-:W-:Y:S05]  /*a820*/  BRA `(.L_x_7445) ;  /* 0xfffffff400987947 */ /* 0x000fea000383ffff */
.L_x_7418:
[----:B---3--:R3:W4:Y:S02]  /*a830*/  SYNCS.PHASECHK.TRANS64.TRYWAIT P0, [R16+URZ], R5 ;  /* 0x00000005100075a7 */ /* 0x008724000800017f */
[----:B----4-:R-:W-:Y:S05]  /*a840*/  @!P0 NANOSLEEP.SYNCS 0x989680 ;  /* 0x009896800000895d */ /* 0x010fea0003900000 */
[----:B------:R-:W4:Y:S02]  /*a850*/  @!P0 SYNCS.PHASECHK.TRANS64 P0, [R16+URZ], R5 ;  /* 0x00000005100085a7 */ /* 0x000f24000800007f */
[----:B----4-:R-:W-:Y:S05]  /*a860*/  @!P0 BRA `(.L_x_7418) ;  /* 0xfffffffc00f08947 */ /* 0x010fea000383ffff */
[----:B------:R-:W-:Y:S05]  /*a870*/  BRA `(.L_x_7446) ;  /* 0xfffffff4009c7947 */ /* 0x000fea000383ffff */
.L_x_7447:
        /* <DEDUP_REMOVED lines=16> */
.L_x_11959:


//--------------------- .text._ZN7cutlass13device_kernelIN5flash11enable_sm90INS1_16FlashAttnFwdSm90INS1_25CollectiveMainloopFwdSm90ILi2EN4cute5tupleIJNS5_1CILi1EEES8_S8_EEENS6_IJNS7_ILi128EEENS7_ILi96EEENS7_ILi64EEEEEELi256ENS_10bfloat16_tEfNS_4arch4Sm90ELb0ELb0ELb0ELb1ELb0ELb0ELb0ELb1ELb0ELb0ELb0ELb0EEENS1_21CollectiveEpilogueFwdINS6_IJSA_NS7_ILi256EEESB_EEES9_SE_SG_Li256ELb1ELb0ELb0ELb0EEENS1_36VarlenDynamicPersistentTileSchedulerILi128ELi96ELi256ELi32ELb0ELb0ELb1ELb0ELb1ELb1EEEEEEEEEvNT_6ParamsE --------------------------
	.section	.text._ZN7cutlass13device_kernelIN5flash11enable_sm90INS1_16FlashAttnFwdSm90INS1_25CollectiveMainloopFwdSm90ILi2EN4cute5tupleIJNS5_1CILi1EEES8_S8_EEENS6_IJNS7_ILi128EEENS7_ILi96EEENS7_ILi64EEEEEELi256ENS_10bfloat16_tEfNS_4arch4Sm90ELb0ELb0ELb0ELb1ELb0ELb0ELb0ELb1ELb0ELb0ELb0ELb0EEENS1_21CollectiveEpilogueFwdINS6_IJSA_NS7_ILi256EEESB_EEES9_SE_SG_Li256ELb1ELb0ELb0ELb0EEENS1_36VarlenDynamicPersistentTileSchedulerILi128ELi96ELi256ELi32ELb0ELb0ELb1ELb0ELb1ELb1EEEEEEEEEvNT_6ParamsE,"ax",@progbits
	.align	128
.text._ZN7cutlass13device_kernelIN5flash11enable_sm90INS1_16FlashAttnFwdSm90INS1_25CollectiveMainloopFwdSm90ILi2EN4cute5tupleIJNS5_1CILi1EEES8_S8_EEENS6_IJNS7_ILi128EEENS7_ILi96EEENS7_ILi64EEEEEELi256ENS_10bfloat16_tEfNS_4arch4Sm90ELb0ELb0ELb0ELb1ELb0ELb0ELb0ELb1ELb0ELb0ELb0ELb0EEENS1_21CollectiveEpilogueFwdINS6_IJSA_NS7_ILi256EEESB_EEES9_SE_SG_Li256ELb1ELb0ELb0ELb0EEENS1_36VarlenDynamicPersistentTileSchedulerILi128ELi96ELi256ELi32ELb0ELb0ELb1ELb0ELb1ELb1EEEEEEEEEvNT_6ParamsE:
        .type           _ZN7cutlass13device_kernelIN5flash11enable_sm90INS1_16FlashAttnFwdSm90INS1_25CollectiveMainloopFwdSm90ILi2EN4cute5tupleIJNS5_1CILi1EEES8_S8_EEENS6_IJNS7_ILi128EEENS7_ILi96EEENS7_ILi64EEEEEELi256ENS_10bfloat16_tEfNS_4arch4Sm90ELb0ELb0ELb0ELb1ELb0ELb0ELb0ELb1ELb0ELb0ELb0ELb0EEENS1_21CollectiveEpilogueFwdINS6_IJSA_NS7_ILi256EEESB_EEES9_SE_SG_Li256ELb1ELb0ELb0ELb0EEENS1_36VarlenDynamicPersistentTileSchedulerILi128ELi96ELi256ELi32ELb0ELb0ELb1ELb0ELb1ELb1EEEEEEEEEvNT_6ParamsE,@function
        .size           _ZN7cutlass13device_kernelIN5flash11enable_sm90INS1_16FlashAttnFwdSm90INS1_25CollectiveMainloopFwdSm90ILi2EN4cute5tupleIJNS5_1CILi1EEES8_S8_EEENS6_IJNS7_ILi128EEENS7_ILi96EEENS7_ILi64EEEEEELi256ENS_10bfloat16_tEfNS_4arch4Sm90ELb0ELb0ELb0ELb1ELb0ELb0ELb0ELb1ELb0ELb0ELb0ELb0EEENS1_21CollectiveEpilogueFwdINS6_IJSA_NS7_ILi256EEESB_EEES9_SE_SG_Li256ELb1ELb0ELb0ELb0EEENS1_36VarlenDynamicPersistentTileSchedulerILi128ELi96ELi256ELi32ELb0ELb0ELb1ELb0ELb1ELb1EEEEEEEEEvNT_6ParamsE,(.L_x_11960 - _ZN7cutlass13device_kernelIN5flash11enable_sm90INS1_16FlashAttnFwdSm90INS1_25CollectiveMainloopFwdSm90ILi2EN4cute5tupleIJNS5_1CILi1EEES8_S8_EEENS6_IJNS7_ILi128EEENS7_ILi96EEENS7_ILi64EEEEEELi256ENS_10bfloat16_tEfNS_4arch4Sm90ELb0ELb0ELb0ELb1ELb0ELb0ELb0ELb1ELb0ELb0ELb0ELb0EEENS1_21CollectiveEpilogueFwdINS6_IJSA_NS7_ILi256EEESB_EEES9_SE_SG_Li256ELb1ELb0ELb0ELb0EEENS1_36VarlenDynamicPersistentTileSchedulerILi128ELi96ELi256ELi32ELb0ELb0ELb1ELb0ELb1ELb1EEEEEEEEEvNT_6ParamsE)
        .other          _ZN7cutlass13device_kernelIN5flash11enable_sm90INS1_16FlashAttnFwdSm90INS1_25CollectiveMainloopFwdSm90ILi2EN4cute5tupleIJNS5_1CILi1EEES8_S8_EEENS6_IJNS7_ILi128EEENS7_ILi96EEENS7_ILi64EEEEEELi256ENS_10bfloat16_tEfNS_4arch4Sm90ELb0ELb0ELb0ELb1ELb0ELb0ELb0ELb1ELb0ELb0ELb0ELb0EEENS1_21CollectiveEpilogueFwdINS6_IJSA_NS7_ILi256EEESB_EEES9_SE_SG_Li256ELb1ELb0ELb0ELb0EEENS1_36VarlenDynamicPersistentTileSchedulerILi128ELi96ELi256ELi32ELb0ELb0ELb1ELb0ELb1ELb1EEEEEEEEEvNT_6ParamsE,@"STO_CUDA_ENTRY STV_DEFAULT"
_ZN7cutlass13device_kernelIN5flash11enable_sm90INS1_16FlashAttnFwdSm90INS1_25CollectiveMainloopFwdSm90ILi2EN4cute5tupleIJNS5_1CILi1EEES8_S8_EEENS6_IJNS7_ILi128EEENS7_ILi96EEENS7_ILi64EEEEEELi256ENS_10bfloat16_tEfNS_4arch4Sm90ELb0ELb0ELb0ELb1ELb0ELb0ELb0ELb1ELb0ELb0ELb0ELb0EEENS1_21CollectiveEpilogueFwdINS6_IJSA_NS7_ILi256EEESB_EEES9_SE_SG_Li256ELb1ELb0ELb0ELb0EEENS1_36VarlenDynamicPersistentTileSchedulerILi128ELi96ELi256ELi32ELb0ELb0ELb1ELb0ELb1ELb1EEEEEEEEEvNT_6ParamsE:
        /* <DEDUP_REMOVED lines=21> */
.L_x_7449:
[----:B------:R-:W-:Y:S05]  /*0150*/  BSYNC B0 ;  /* 0x0000000000007941 */ /* 0x000fea0003800000 */
.L_x_7448:
        /* <DEDUP_REMOVED lines=41> */
.L_x_7450:
        /* <DEDUP_REMOVED lines=22> */
.L_x_7451:
        /* <DEDUP_REMOVED lines=18> */
.L_x_7452:
        /* <DEDUP_REMOVED lines=22> */
.L_x_7453:
        /* <DEDUP_REMOVED lines=22> */
.L_x_7454:
[----:B------:R-:W-:Y:S01]  /*0930*/  PLOP3.LUT P0, PT, PT, PT, UP0, 0x80, 0x0 ;  /* 0x000000000000781c */ /* 0x000fe20003f0f008 */
[----:B------:R-:W-:Y:S01]  /*0940*/  UMOV UR36, 0x1 ;  /* 0x0000000100247882 */ /* 0x000fe20000000000 */
[----:B------:R-:W-:Y:S01]  /*0950*/  NOP ;  /* 0x0000000000007918 */ /* 0x000fe20000000000 */
[----:B------:R-:W-:Y:S01]  /*0960*/  USEL UR36, UR36, 0x2, !UP0 ;  /* 0x0000000224247887 */ /* 0x000fe2000c000000 */
[----:B------:R-:W-:Y:S01]  /*0970*/  ULDC.64 UR40, c[0x0][0x208] ;  /* 0x0000820000287ab9 */ /* 0x000fe20000000a00 */
[----:B012-4-:R-:W-:Y:S08]  /*0980*/  BAR.SYNC.DEFER_BLOCKING 0x0 ;  /* 0x0000000000007b1d */ /* 0x017ff00000010000 */
[----:B------:R-:W-:Y:S05]  /*0990*/  @!P0 BRA `(.L_x_7455) ;  /* 0x0000007800948947 */ /* 0x000fea0003800000 */
.L_x_7456:
[----:B------:R-:W-:-:S08]  /*09a0*/  NOP ;  /* 0x0000000000007918 */ /* 0x000fd00000000000 */
[----:B------:R-:W0:Y:S02]  /*09b0*/  USETMAXREG.TRY_ALLOC.CTAPOOL UP0, 0xf0 ;  /* 0x000000f0000079c8 */ /* 0x000e240008000600 */
[----:B0-----:R-:W-:-:S13]  /*09c0*/  PLOP3.LUT P0, PT, PT, PT, UP0, 0x80, 0x0 ;  /* 0x000000000000781c */ /* 0x001fda0003f0f008 */
[----:B------:R-:W-:Y:S05]  /*09d0*/  @!P0 BRA `(.L_x_7456) ;  /* 0xfffffffc00f08947 */ /* 0x000fea000383ffff */
[----:B------:R-:W-:Y:S06]  /*09e0*/  BAR.ARV 0x8, 0x120 ;  /* 0x0204800000007b1d */ /* 0x000fec0000002000 */
[----:B------:R-:W-:Y:S02]  /*09f0*/  ISETP.NE.AND P0, PT, R22, 0x1, PT ;  /* 0x000000011600780c */ /* 0x000fe40003f05270 */
[----:B------:R-:W0:Y:S01]  /*0a00*/  S2UR UR5, SR_CgaCtaId ;  /* 0x00000000000579c3 */ /* 0x000e220000008800 */
[----:B------:R-:W-:-:S10]  /*0a10*/  UMOV UR4, 0x400 ;  /* 0x0000040000047882 */ /* 0x000fd40000000000 */
[----:B------:R-:W-:Y:S08]  /*0a20*/  @!P0 BAR.ARV 0x9, 0x100 ;  /* 0x0244000000008b1d */ /* 0x000ff00000002000 */
[----:B------:R-:W-:Y:S01]  /*0a30*/  BAR.SYNC.DEFER_BLOCKING 0x5, 0x120 ;  /* 0x0144800000007b1d */ /* 0x000fe20000010000 */
[----:B0-----:R-:W-:-:S09]  /*0a40*/  ULEA UR4, UR5, UR4, 0x18 ;  /* 0x0000000405047291 */ /* 0x001fd2000f8ec03f */
[----:B------:R-:W0:Y:S01]  /*0a50*/  LDS.128 R40, [UR4+0x228d0] ;  /* 0x0228d004ff287984 */ /* 0x000e220008000c00 */
[----:B------:R-:W-:Y:S01]  /*0a60*/  ULDC UR4, c[0x0][0xc14] ;  /* 0x0003050000047ab9 */ /* 0x000fe20000000800 */
[----:B------:R-:W-:Y:S06]  /*0a70*/  BAR.ARV 0x4, 0x120 ;  /* 0x0104800000007b1d */ /* 0x000fec0000002000 */
[----:B0-----:R-:W-:-:S13]  /*0a80*/  ISETP.GE.AND P0, PT, R43, UR4, PT ;  /* 0x000000042b007c0c */ /* 0x001fda000bf06270 */
[----:B------:R-:W-:Y:S05]  /*0a90*/  @P0 EXIT ;  /* 0x000000000000094d */ /* 0x000fea0003800000 */
[----:B------:R-:W0:Y:S01]  /*0aa0*/  S2R R0, SR_TID.X ;  /* 0x0000000000007919 */ /* 0x000e220000002100 */
[----:B------:R-:W-:Y:S01]  /*0ab0*/  R2UR UR5, R42 ;  /* 0x000000002a0572ca */ /* 0x000fe200000e0000 */
[----:B------:R-:W-:Y:S01]  /*0ac0*/  ULOP3.LUT UR47, UR36, 0x1, URZ, 0xfc, !UPT ;  /* 0x00000001242f7892 */ /* 0x000fe2000f8efc3f */
[----:B------:R-:W-:Y:S01]  /*0ad0*/  UMOV UR39, URZ ;  /* 0x0000003f00277c82 */ /* 0x000fe20008000000 */
[----:B------:R-:W-:Y:S01]  /*0ae0*/  UMOV UR38, URZ ;  /* 0x0000003f00267c82 */ /* 0x000fe20008000000 */
[----:B------:R-:W-:Y:S01]  /*0af0*/  UMOV UR37, URZ ;  /* 0x0000003f00257c82 */ /* 0x000fe20008000000 */
[----:B0-----:R-:W-:-:S05]  /*0b00*/  VIADD R203, R0, 0xffffff80 ;  /* 0xffffff8000cb7836 */ /* 0x001fca0000000000 */
[----:B------:R-:W-:-:S04]  /*0b10*/  SHF.R.S32.HI R0, RZ, 0x1f, R203 ;  /* 0x0000001fff007819 */ /* 0x000fc800000114cb */
[CC--:B------:R-:W-:Y:S02]  /*0b20*/  LEA.HI R2, R0.reuse, R203.reuse, RZ, 0x7 ;  /* 0x000000cb00027211 */ /* 0x0c0fe400078f38ff */
[----:B------:R-:W-:Y:S02]  /*0b30*/  LEA.HI R3, R0, R203, RZ, 0x4 ;  /* 0x000000cb00037211 */ /* 0x000fe400078f20ff */
[C---:B------:R-:W-:Y:S02]  /*0b40*/  LOP3.LUT R4, R2.reuse, 0xffffff80, RZ, 0xc0, !PT ;  /* 0xffffff8002047812 */ /* 0x040fe400078ec0ff */
[----:B------:R-:W-:Y:S02]  /*0b50*/  SHF.R.S32.HI R23, RZ, 0x7, R2 ;  /* 0x00000007ff177819 */ /* 0x000fe40000011402 */
[----:B------:R-:W-:Y:S01]  /*0b60*/  SHF.R.S32.HI R6, RZ, 0x4, R3 ;  /* 0x00000004ff067819 */ /* 0x000fe20000011403 */
[----:B------:R-:W-:Y:S01]  /*0b70*/  IMAD.IADD R19, R203, 0x1, -R4 ;  /* 0x00000001cb137824 */ /* 0x000fe200078e0a04 */
[----:B------:R-:W-:-:S04]  /*0b80*/  LEA.HI R2, R2, R23, RZ, 0x1 ;  /* 0x0000001702027211 */ /* 0x000fc800078f08ff */
[----:B------:R-:W-:Y:S02]  /*0b90*/  SHF.R.S32.HI R8, RZ, 0x1f, R19 ;  /* 0x0000001fff087819 */ /* 0x000fe40000011413 */
[----:B------:R-:W-:Y:S02]  /*0ba0*/  LOP3.LUT R2, R2, 0x3fffffe, RZ, 0xc0, !PT ;  /* 0x03fffffe02027812 */ /* 0x000fe400078ec0ff */
[CC--:B------:R-:W-:Y:S02]  /*0bb0*/  LEA.HI R7, R8.reuse, R19.reuse, RZ, 0x2 ;  /* 0x0000001308077211 */ /* 0x0c0fe400078f10ff */
[----:B------:R-:W-:Y:S01]  /*0bc0*/  LEA.HI R8, R8, R19, RZ, 0x5 ;  /* 0x0000001308087211 */ /* 0x000fe200078f28ff */
[----:B------:R-:W-:Y:S01]  /*0bd0*/  IMAD.IADD R2, R23, 0x1, -R2 ;  /* 0x0000000117027824 */ /* 0x000fe200078e0a02 */
[--C-:B------:R-:W-:Y:S02]  /*0be0*/  SHF.R.S32.HI R9, RZ, 0x2, R7.reuse ;  /* 0x00000002ff097819 */ /* 0x100fe40000011407 */
[----:B------:R-:W-:-:S02]  /*0bf0*/  SHF.R.S32.HI R4, RZ, 0x1f, R7 ;  /* 0x0000001fff047819 */ /* 0x000fc40000011407 */
[----:B------:R-:W-:Y:S02]  /*0c00*/  SHF.R.S32.HI R8, RZ, 0x5, R8 ;  /* 0x00000005ff087819 */ /* 0x000fe40000011408 */
[----:B------:R-:W-:Y:S02]  /*0c10*/  LEA.HI R5, R4, R9, RZ, 0x3 ;  /* 0x0000000904057211 */ /* 0x000fe400078f18ff */
[CC--:B------:R-:W-:Y:S02]  /*0c20*/  LEA.HI R4, R0.reuse, R203.reuse, RZ, 0x5 ;  /* 0x000000cb00047211 */ /* 0x0c0fe400078f28ff */
[----:B------:R-:W-:Y:S02]  /*0c30*/  LOP3.LUT R10, R5, 0xfffffff8, RZ, 0xc0, !PT ;  /* 0xfffffff8050a7812 */ /* 0x000fe400078ec0ff */
[----:B------:R-:W-:Y:S01]  /*0c40*/  LEA.HI R0, R0, R203, RZ, 0x3 ;  /* 0x000000cb00007211 */ /* 0x000fe200078f18ff */
[----:B------:R-:W-:Y:S01]  /*0c50*/  IMAD.SHL.U32 R5, R4, 0x20, RZ ;  /* 0x0000002004057824 */ /* 0x000fe200078e00ff */
[----:B------:R-:W-:Y:S01]  /*0c60*/  LOP3.LUT R4, R3, 0x3fffff0, RZ, 0xc0, !PT ;  /* 0x03fffff003047812 */ /* 0x000fe200078ec0ff */
[----:B------:R-:W-:Y:S01]  /*0c70*/  IMAD.IADD R9, R9, 0x1, -R10 ;  /* 0x0000000109097824 */ /* 0x000fe200078e0a0a */
[----:B------:R-:W-:-:S02]  /*0c80*/  LEA.HI R3, R3, R6, RZ, 0x1 ;  /* 0x0000000603037211 */ /* 0x000fc400078f08ff */
[----:B------:R-:W-:Y:S01]  /*0c90*/  LOP3.LUT R5, R5, 0xfffffc00, RZ, 0xc0, !PT ;  /* 0xfffffc0005057812 */ /* 0x000fe200078ec0ff */
[----:B------:R-:W-:Y:S01]  /*0ca0*/  IMAD R9, R8, 0x10, R9 ;  /* 0x0000001008097824 */ /* 0x000fe200078e0209 */
[----:B------:R-:W-:Y:S01]  /*0cb0*/  LOP3.LUT R3, R3, 0x1ffffffe, RZ, 0xc0, !PT ;  /* 0x1ffffffe03037812 */ /* 0x000fe200078ec0ff */
[----:B------:R-:W-:Y:S01]  /*0cc0*/  IMAD.IADD R4, R203, 0x1, -R4 ;  /* 0x00000001cb047824 */ /* 0x000fe200078e0a04 */
[----:B------:R-:W-:Y:S01]  /*0cd0*/  LOP3.LUT R200, R7, 0x7ffffffc, RZ, 0xc0, !PT ;  /* 0x7ffffffc07c87812 */ /* 0x000fe200078ec0ff */
[----:B------:R-:W-:Y:S01]  /*0ce0*/  IMAD R201, R2, 0x40, R9 ;  /* 0x0000004002c97824 */ /* 0x000fe200078e0209 */
[----:B------:R-:W-:Y:S01]  /*0cf0*/  LOP3.LUT R2, R0, 0x1ffffff8, RZ, 0xc0, !PT ;  /* 0x1ffffff800027812 */ /* 0x000fe200078ec0ff */
[----:B------:R-:W-:Y:S01]  /*0d00*/  IMAD R4, R4, 0x40, R5 ;  /* 0x0000004004047824 */ /* 0x000fe200078e0205 */
[----:B------:R-:W-:Y:S01]  /*0d10*/  SHF.R.S32.HI R16, RZ, 0x3, R0 ;  /* 0x00000003ff107819 */ /* 0x000fe20000011400 */
[----:B------:R-:W-:Y:S02]  /*0d20*/  IMAD.IADD R3, R6, 0x1, -R3 ;  /* 0x0000000106037824 */ /* 0x000fe400078e0a03 */
[----:B------:R-:W-:-:S02]  /*0d30*/  IMAD.IADD R2, R203, 0x1, -R2 ;  /* 0x00000001cb027824 */ /* 0x000fc400078e0a02 */
[----:B------:R-:W-:Y:S02]  /*0d40*/  IMAD R202, R3, 0x8, R4 ;  /* 0x0000000803ca7824 */ /* 0x000fe400078e0204 */
[----:B------:R-:W-:Y:S02]  /*0d50*/  IMAD.SHL.U32 R2, R2, 0x8, RZ ;  /* 0x0000000802027824 */ /* 0x000fe400078e00ff */
[----:B------:R-:W-:-:S07]  /*0d60*/  IMAD.IADD R200, R19, 0x1, -R200 ;  /* 0x0000000113c87824 */ /* 0x000fce00078e0ac8 */
.L_x_7498:
[----:B0---45:R-:W0:Y:S01]  /*0d70*/  LDC.64 R4, c[0x0][0xc60] ;  /* 0x00031800ff047b82 */ /* 0x031e220000000a00 */
        /* <DEDUP_REMOVED lines=16> */
[----:B------:R-:W-:Y:S01]  /*0e80*/  @UP1 ULEA.HI.X UR9, UR46, UR9, UR45, 0x2, UP3 ;  /* 0x000000092e091291 */ /* 0x000fe200098f142d */
[----:B------:R-:W-:Y:S02]  /*0e90*/  IMAD.U32 R4, RZ, RZ, UR6 ;  /* 0x00000006ff047e24 */ /* 0x000fe4000f8e00ff */
[----:B---3--:R-:W-:-:S02]  /*0ea0*/  IMAD.U32 R6, RZ, RZ, UR8 ;  /* 0x00000008ff067e24 */ /* 0x008fc4000f8e00ff */
        /* <DEDUP_REMOVED lines=10> */
[----:B------:R-:W-:Y:S01]  /*0f50*/  CS2R R44, SRZ ;  /* 0x00000000002c7805 */ /* 0x000fe2000001ff00 */
[----:B------:R-:W-:Y:S01]  /*0f60*/  UMOV UR44, UR5 ;  /* 0x00000005002c7c82 */ /* 0x000fe20008000000 */
[----:B------:R-:W-:Y:S01]  /*0f70*/  CS2R R150, SRZ ;  /* 0x0000000000967805 */ /* 0x000fe2000001ff00 */
[----:B------:R-:W-:Y:S01]  /*0f80*/  USEL UR4, UR4, 0x1, UP0 ;  /* 0x0000000104047887 */ /* 0x000fe20008000000 */
[----:B------:R-:W-:-:S02]  /*0f90*/  CS2R R148, SRZ ;  /* 0x0000000000947805 */ /* 0x000fc4000001ff00 */
[----:B------:R-:W-:Y:S02]  /*0fa0*/  CS2R R146, SRZ ;  /* 0x0000000000927805 */ /* 0x000fe4000001ff00 */
[----:B------:R-:W-:Y:S01]  /*0fb0*/  CS2R R144, SRZ ;  /* 0x0000000000907805 */ /* 0x000fe2000001ff00 */
[----:B------:R-:W-:Y:S01]  /*0fc0*/  UIMAD UR4, UR4, UR6, URZ ;  /* 0x00000006040472a4 */ /* 0x000fe2000f8e023f */
        /* <DEDUP_REMOVED lines=38> */
[----:B-1----:R-:W-:Y:S02]  /*1230*/  CS2R R68, SRZ ;  /* 0x0000000000447805 */ /* 0x002fe4000001ff00 */
[----:B------:R-:W-:-:S02]  /*1240*/  CS2R R166, SRZ ;  /* 0x0000000000a67805 */ /* 0x000fc4000001ff00 */
[----:B------:R-:W-:Y:S01]  /*1250*/  CS2R R154, SRZ ;  /* 0x00000000009a7805 */ /* 0x000fe2000001ff00 */
[----:B------:R-:W-:Y:S01]  /*1260*/  IMAD.MOV.U32 R28, RZ, RZ, RZ ;  /* 0x000000ffff1c7224 */ /* 0x000fe200078e00ff */
        /* <DEDUP_REMOVED lines=11> */
[----:B--2---:R-:W-:Y:S02]  /*1320*/  @P0 R2UR UR43, R4 ;  /* 0x00000000042b02ca */ /* 0x004fe400000e0000 */
[----:B------:R-:W-:-:S02]  /*1330*/  PLOP3.LUT P0, PT, PT, PT, PT, 0x80, 0x0 ;  /* 0x000000000000781c */ /* 0x000fc40003f0f070 */
[----:B---3--:R-:W-:Y:S01]  /*1340*/  @P1 R2UR UR4, R6 ;  /* 0x00000000060412ca */ /* 0x008fe200000e0000 */
[----:B------:R-:W-:-:S14]  /*1350*/  @P1 BRA `(.L_x_7457) ;  /* 0x0000000000341947 */ /* 0x000fdc0003800000 */
        /* <DEDUP_REMOVED lines=13> */
.L_x_7457:
[----:B------:R-:W-:Y:S01]  /*1430*/  UIADD3 UR43, -UR43, UR4, URZ ;  /* 0x000000042b2b7290 */ /* 0x000fe2000fffe13f */
[----:B------:R-:W-:Y:S01]  /*1440*/  IMAD.MOV.U32 R9, RZ, RZ, RZ ;  /* 0x000000ffff097224 */ /* 0x000fe200078e00ff */
[----:B------:R-:W-:Y:S02]  /*1450*/  CS2R R174, SRZ ;  /* 0x0000000000ae7805 */ /* 0x000fe4000001ff00 */
[----:B------:R-:W-:Y:S01]  /*1460*/  CS2R R172, SRZ ;  /* 0x0000000000ac7805 */ /* 0x000fe2000001ff00 */
[----:B------:R-:W-:Y:S01]  /*1470*/  UISETP.GE.AND UP0, UPT, UR43, 0x1, UPT ;  /* 0x000000012b00788c */ /* 0x000fe2000bf06270 */
[----:B------:R-:W-:Y:S01]  /*1480*/  CS2R R36, SRZ ;  /* 0x0000000000247805 */ /* 0x000fe2000001ff00 */
[----:B------:R-:W-:Y:S01]  /*1490*/  UIADD3 UR4, UR43, 0x5f, URZ ;  /* 0x0000005f2b047890 */ /* 0x000fe2000fffe03f */
[----:B------:R-:W-:Y:S02]  /*14a0*/  CS2R R176, SRZ ;  /* 0x0000000000b07805 */ /* 0x000fe4000001ff00 */
[----:B------:R-:W-:Y:S01]  /*14b0*/  CS2R R32, SRZ ;  /* 0x0000000000207805 */ /* 0x000fe2000001ff00 */
[----:B------:R-:W-:Y:S01]  /*14c0*/  IMAD.MOV.U32 R26, RZ, RZ, RZ ;  /* 0x000000ffff1a7224 */ /* 0x000fe200078e00ff */
[----:B------:R-:W-:Y:S01]  /*14d0*/  PLOP3.LUT P1, PT, PT, PT, UP0, 0x80, 0x0 ;  /* 0x000000000000781c */ /* 0x000fe20003f2f008 */
[----:B------:R-:W-:Y:S01]  /*14e0*/  UIMAD.WIDE UR4, UR4, 0x2aaaaaab, URZ ;  /* 0x2aaaaaab040478a5 */ /* 0x000fe2000f8e023f */
[----:B------:R-:W-:Y:S01]  /*14f0*/  IMAD.MOV.U32 R29, RZ, RZ, RZ ;  /* 0x000000ffff1d7224 */ /* 0x000fe200078e00ff */
[----:B------:R-:W-:Y:S01]  /*1500*/  CS2R R4, SRZ ;  /* 0x0000000000047805 */ /* 0x000fe2000001ff00 */
[----:B------:R-:W-:Y:S01]  /*1510*/  IMAD.MOV.U32 R6, RZ, RZ, RZ ;  /* 0x000000ffff067224 */ /* 0x000fe200078e00ff */
[----:B------:R-:W-:Y:S01]  /*1520*/  USHF.R.U32.HI UR42, URZ, 0x1f, UR5 ;  /* 0x0000001f3f2a7899 */ /* 0x000fe20008011605 */
[----:B------:R-:W-:-:S03]  /*1530*/  IMAD.MOV.U32 R179, RZ, RZ, RZ ;  /* 0x000000ffffb37224 */ /* 0x000fc600078e00ff */
[----:B------:R-:W-:-:S04]  /*1540*/  ULEA.HI.SX32 UR42, UR5, UR42, 0x1c ;  /* 0x0000002a052a7291 */ /* 0x000fc8000f8fe23f */
[----:B------:R-:W-:Y:S08]  /*1550*/  @!P1 BRA `(.L_x_7458) ;  /* 0x0000004000f89947 */ /* 0x000ff00003800000 */
        /* <DEDUP_REMOVED lines=31> */
.L_x_7459:
[----:B------:R-:W0:Y:S01]  /*1750*/  S2R R3, SR_CgaCtaId ;  /* 0x0000000000037919 */ /* 0x000e220000008800 */
[----:B------:R-:W-:Y:S01]  /*1760*/  ULEA.HI UR4, UR39, UR39, URZ, 0x1 ;  /* 0x0000002727047291 */ /* 0x000fe2000f8f083f */
[----:B------:R-:W-:Y:S01]  /*1770*/  MOV R6, 0x400 ;  /* 0x0000040000067802 */ /* 0x000fe20000000f00 */
[----:B------:R-:W-:Y:S02]  /*1780*/  VIADD R8, R22, 0x8 ;  /* 0x0000000816087836 */ /* 0x000fe40000000000 */
[----:B------:R-:W-:-:S04]  /*1790*/  ULOP3.LUT UR4, UR4, 0xfffffffe, URZ, 0xc0, !UPT ;  /* 0xfffffffe04047892 */ /* 0x000fc8000f8ec03f */
[----:B------:R-:W-:-:S06]  /*17a0*/  UIADD3 UR4, UR39, -UR4, URZ ;  /* 0x8000000427047290 */ /* 0x000fcc000fffe03f */
[----:B------:R-:W-:Y:S01]  /*17b0*/  IMAD.U32 R0, RZ, RZ, UR4 ;  /* 0x00000004ff007e24 */ /* 0x000fe2000f8e00ff */
[----:B0-----:R-:W-:-:S04]  /*17c0*/  LEA R6, R3, R6, 0x18 ;  /* 0x0000000603067211 */ /* 0x001fc800078ec0ff */
[----:B------:R-:W-:-:S04]  /*17d0*/  SHF.L.U32 R3, R0, 0x1f, RZ ;  /* 0x0000001f00037819 */ /* 0x000fc800000006ff */
[----:B------:R-:W0:Y:S02]  /*17e0*/  SYNCS.PHASECHK.TRANS64.TRYWAIT P0, [R6+URZ+0x22800], R3 ;  /* 0x02280003060075a7 */ /* 0x000e24000800017f */
[----:B0-----:R-:W-:Y:S05]  /*17f0*/  @!P0 BRA `(.L_x_7460) ;  /* 0x000000b000b08947 */ /* 0x001fea0003800000 */
.L_x_7582:
[----:B------:R-:W-:Y:S01]  /*1800*/  IMAD.U32 R0, RZ, RZ, UR47 ;  /* 0x0000002fff007e24 */ /* 0x000fe2000f8e00ff */
[----:B------:R-:W-:Y:S05]  /*1810*/  WARPSYNC.ALL ;  /* 0x0000000000007948 */ /* 0x000fea0003800000 */
[----:B------:R1:W-:Y:S01]  /*1820*/  BAR.SYNC.DEFER_BLOCKING R8, 0x100 ;  /* 0x000400080000751d */ /* 0x0003e20000010000 */
[----:B------:R-:W-:-:S13]  /*1830*/  ISETP.NE.AND P0, PT, R0, 0x3, PT ;  /* 0x000000030000780c */ /* 0x000fda0003f05270 */
[----:B-1----:R-:W-:Y:S05]  /*1840*/  @!P0 BRA `(.L_x_7461) ;  /* 0x0000000000048947 */ /* 0x002fea0003800000 */
[----:B------:R-:W-:Y:S01]  /*1850*/  BPT.TRAP 0x1 ;  /* 0x000000040000795c */ /* 0x000fe20000300000 */
.L_x_7461:
[----:B------:R-:W-:Y:S02]  /*1860*/  IMAD.U32 R10, RZ, RZ, UR38 ;  /* 0x00000026ff0a7e24 */ /* 0x000fe4000f8e00ff */
[----:B------:R-:W-:-:S03]  /*1870*/  IMAD.U32 R5, RZ, RZ, UR37 ;  /* 0x00000025ff057e24 */ /* 0x000fc6000f8e00ff */
[----:B------:R-:W-:Y:S01]  /*1880*/  SHF.L.U32 R10, R10, 0x1f, RZ ;  /* 0x0000001f0a0a7819 */ /* 0x000fe200000006ff */
[----:B------:R-:W-:-:S04]  /*1890*/  IMAD R5, R5, 0x8, R6 ;  /* 0x0000000805057824 */ /* 0x000fc800078e0206 */
[----:B------:R1:W2:Y:S01]  /*18a0*/  SYNCS.PHASECHK.TRANS64.TRYWAIT P1, [R5+URZ+0x22830], R10 ;  /* 0x0228300a050075a7 */ /* 0x0002a2000802017f */
[----:B------:R-:W-:Y:S05]  /*18b0*/  @!P0 BRA `(.L_x_7462) ;  /* 0x0000000000048947 */ /* 0x000fea0003800000 */
[----:B------:R-:W-:Y:S01]  /*18c0*/  BPT.TRAP 0x1 ;  /* 0x000000040000795c */ /* 0x000fe20000300000 */
.L_x_7462:
[----:B--2---:R-:W-:Y:S05]  /*18d0*/  @P1 BRA `(.L_x_7463) ;  /* 0x0000000000081947 */ /* 0x004fea0003800000 */
[----:B------:R-:W2:Y:S02]  /*18e0*/  SYNCS.PHASECHK.TRANS64.TRYWAIT P1, [R5+URZ+0x22830], R10 ;  /* 0x0228300a050075a7 */ /* 0x000ea4000802017f */
[----:B--2---:R-:W-:Y:S05]  /*18f0*/  @!P1 BRA `(.L_x_7464) ;  /* 0x000000b000849947 */ /* 0x004fea0003800000 */
.L_x_7463:
[----:B------:R-:W-:Y:S01]  /*1900*/  R2UR UR4, R6 ;  /* 0x00000000060472ca */ /* 0x000fe200000e0000 */
[----:B------:R-:W-:Y:S01]  /*1910*/  WARPGROUP.ARRIVE ;  /* 0x00000000000079c5 */ /* 0x000fe20000000000 */
        /* <DEDUP_REMOVED lines=8> */
[----:B------:R-:W-:Y:S01]  /*19a0*/  P2R R12, PR, RZ, 0x1 ;  /* 0x00000001ff0c7803 */ /* 0x000fe20000000000 */
[----:B------:R-:W3:Y:S01]  /*19b0*/  S2R R13, SR_TID.X ;  /* 0x00000000000d7919 */ /* 0x000ee20000002100 */
[----:B------:R-:W-:Y:S01]  /*19c0*/  IADD3 R176, -R22, 0xb, RZ ;  /* 0x0000000b16b07810 */ /* 0x000fe20007ffe1ff */
[----:B------:R-:W-:-:S04]  /*19d0*/  UIADD3 UR4, UR4, 0x1c400, URZ ;  /* 0x0001c40004047890 */ /* 0x000fc8000fffe03f */
[----:B------:R-:W-:-:S04]  /*19e0*/  USHF.R.U32.HI UR4, URZ, 0x4, UR4 ;  /* 0x000000043f047899 */ /* 0x000fc80008011604 */
[----:B------:R-:W-:-:S04]  /*19f0*/  ULOP3.LUT UR4, UR4, 0x3fff, URZ, 0xc0, !UPT ;  /* 0x00003fff04047892 */ /* 0x000fc8000f8ec03f */
[----:B------:R-:W-:Y:S02]  /*1a00*/  ULOP3.LUT UR20, UR4, 0x10000, URZ, 0xfc, !UPT ;  /* 0x0001000004147892 */ /* 0x000fe4000f8efc3f */
[----:B------:R-:W-:Y:S02]  /*1a10*/  ULOP3.LUT UR4, UR48, 0x10000, URZ, 0xfc, !UPT ;  /* 0x0001000030047892 */ /* 0x000fe4000f8efc3f */
[----:B------:R-:W-:Y:S02]  /*1a20*/  UIMAD UR6, UR37, 0x300, UR20 ;  /* 0x00000300250678a4 */ /* 0x000fe4000f8e0214 */
[----:B------:R-:W-:Y:S02]  /*1a30*/  UIADD3 UR8, UR4, 0x2, URZ ;  /* 0x0000000204087890 */ /* 0x000fe4000fffe03f */
[----:B------:R-:W-:Y:S02]  /*1a40*/  UIADD3 UR10, UR6, 0x2, URZ ;  /* 0x00000002060a7890 */ /* 0x000fe4000fffe03f */
[----:B------:R-:W-:-:S02]  /*1a50*/  UIADD3 UR12, UR4, 0x4, URZ ;  /* 0x00000004040c7890 */ /* 0x000fc4000fffe03f */
[----:B------:R-:W-:Y:S02]  /*1a60*/  UIADD3 UR14, UR6, 0x4, URZ ;  /* 0x00000004060e7890 */ /* 0x000fe4000fffe03f */
[----:B------:R-:W-:Y:S01]  /*1a70*/  HGMMA.64x96x16.F32.BF16 R24, gdesc[UR4], RZ, !UPT, gsb0 ;  /* 0x01600000041879f0 */ /* 0x000fe2000c0018ff */
[----:B------:R-:W-:Y:S02]  /*1a80*/  UIADD3 UR16, UR4, 0x6, URZ ;  /* 0x0000000604107890 */ /* 0x000fe4000fffe03f */
[----:B------:R-:W-:Y:S02]  /*1a90*/  UIADD3 UR18, UR6, 0x6, URZ ;  /* 0x0000000606127890 */ /* 0x000fe4000fffe03f */
[----:B------:R-:W-:-:S04]  /*1aa0*/  UIMAD UR6, UR42, -0x60, UR43 ;  /* 0xffffffa02a0678a4 */ /* 0x000fc8000f8e022b */
[----:B------:R-:W-:-:S06]  /*1ab0*/  UIADD3 UR6, UR6, 0x60, URZ ;  /* 0x0000006006067890 */ /* 0x000fcc000fffe03f */
[----:B0-----:R-:W-:-:S04]  /*1ac0*/  IMAD.U32 R3, RZ, RZ, UR6 ;  /* 0x00000006ff037e24 */ /* 0x001fc8000f8e00ff */
        /* <DEDUP_REMOVED lines=104> */
[----:B------:R-:W0:Y:S01]  /*2150*/  SHFL.BFLY PT, R0, R7, 0x2, 0x1f ;  /* 0x0c401f0007007f89 */ /* 0x000e2200000e0000 */
[----:B------:R-:W-:Y:S02]  /*2160*/  FSEL R67, R67, -INF , P3 ;  /* 0xff80000043437808 */ /* 0x000fe40001800000 */
[----:B------:R-:W-:-:S02]  /*2170*/  FSEL R70, R70, -INF , P2 ;  /* 0xff80000046467808 */ /* 0x000fc40001000000 */
[----:B------:R-:W-:Y:S02]  /*2180*/  FSEL R71, R71, -INF , P1 ;  /* 0xff80000047477808 */ /* 0x000fe40000800000 */
[----:B0-----:R-:W-:-:S05]  /*2190*/  FMNMX.FTZ R9, R7, R0, !PT ;  /* 0x0000000007097209 */ /* 0x001fca0007810000 */
[----:B------:R-:W0:Y:S02]  /*21a0*/  SHFL.BFLY PT, R0, R9, 0x1, 0x1f ;  /* 0x0c201f0009007f89 */ /* 0x000e2400000e0000 */
[----:B0-----:R-:W-:Y:S01]  /*21b0*/  FMNMX.FTZ R0, R9, R0, !PT ;  /* 0x0000000009007209 */ /* 0x001fe20007810000 */
[----:B------:R0:W-:Y:S06]  /*21c0*/  BAR.ARV R176, 0x100 ;  /* 0x000400b00000751d */ /* 0x0001ec0000002000 */
[C---:B------:R-:W-:Y:S01]  /*21d0*/  FMUL.FTZ R3, R0.reuse, UR10 ;  /* 0x0000000a00037c20 */ /* 0x040fe20008410000 */
[----:B------:R-:W-:-:S04]  /*21e0*/  FSETP.NEU.FTZ.AND P0, PT, R0, -INF , PT ;  /* 0xff8000000000780b */ /* 0x000fc80003f1d000 */
        /* <DEDUP_REMOVED lines=17> */
[----:B------:R-:W4:Y:S01]  /*2300*/  MUFU.EX2 R25, R25 ;  /* 0x0000001900197308 */ /* 0x000f220000000800 */
        /* <DEDUP_REMOVED lines=15> */
[----:B------:R-:W5:Y:S01]  /*2400*/  MUFU.EX2 R29, R29 ;  /* 0x0000001d001d7308 */ /* 0x000f620000000800 */
[--C-:B------:R-:W-:Y:S01]  /*2410*/  FFMA.FTZ R61, R61, UR10, -R11.reuse ;  /* 0x0000000a3d3d7c23 */ /* 0x100fe2000801080b */
[--C-:B------:R-:W-:Y:S01]  /*2420*/  FFMA.FTZ R64, R64, UR10, -R11.reuse ;  /* 0x0000000a40407c23 */ /* 0x100fe2000801080b */
[----:B------:R-:W-:Y:S01]  /*2430*/  FMNMX.FTZ R4, R46, R3, !PT ;  /* 0x000000032e047209 */ /* 0x000fe20007810000 */
[--C-:B------:R-:W-:Y:S01]  /*2440*/  FFMA.FTZ R65, R65, UR10, -R11.reuse ;  /* 0x0000000a41417c23 */ /* 0x100fe2000801080b */
[--C-:B------:R-:W-:Y:S01]  /*2450*/  FFMA.FTZ R68, R68, UR10, -R11.reuse ;  /* 0x0000000a44447c23 */ /* 0x100fe2000801080b */
[----:B------:R-:W-:Y:S01]  /*2460*/  FFMA.FTZ R11, R69, UR10, -R11 ;  /* 0x0000000a450b7c23 */ /* 0x000fe2000801080b */
[----:B------:R-:W-:Y:S01]  /*2470*/  FMNMX.FTZ R3, R47, R4, !PT ;  /* 0x000000042f037209 */ /* 0x000fe20007810000 */
[----:B------:R-:W-:Y:S01]  /*2480*/  MUFU.EX2 R32, R32 ;  /* 0x0000002000207308 */ /* 0x000fe20000000800 */
[----:B----4-:R-:W-:-:S02]  /*2490*/  F2FP.BF16.F32.PACK_AB R168, R25, R24 ;  /* 0x0000001819a8723e */ /* 0x010fc400000010ff */
[----:B------:R-:W-:-:S04]  /*24a0*/  FMNMX.FTZ R4, R50, R3, !PT ;  /* 0x0000000332047209 */ /* 0x000fc80007810000 */
[----:B------:R-:W-:Y:S01]  /*24b0*/  FMNMX.FTZ R3, R51, R4, !PT ;  /* 0x0000000433037209 */ /* 0x000fe20007810000 */
[----:B------:R-:W4:Y:S01]  /*24c0*/  MUFU.EX2 R33, R33 ;  /* 0x0000002100217308 */ /* 0x000f220000000800 */
[----:B-----5:R-:W-:Y:S02]  /*24d0*/  F2FP.BF16.F32.PACK_AB R170, R29, R28 ;  /* 0x0000001c1daa723e */ /* 0x020fe400000010ff */
[----:B------:R-:W-:-:S04]  /*24e0*/  FMNMX.FTZ R4, R54, R3, !PT ;  /* 0x0000000336047209 */ /* 0x000fc80007810000 */
[----:B------:R-:W-:Y:S01]  /*24f0*/  FMNMX.FTZ R3, R55, R4, !PT ;  /* 0x0000000437037209 */ /* 0x000fe20007810000 */
[----:B------:R-:W-:Y:S03]  /*2500*/  MUFU.EX2 R36, R36 ;  /* 0x0000002400247308 */ /* 0x000fe60000000800 */
[----:B------:R-:W-:-:S04]  /*2510*/  FMNMX.FTZ R4, R58, R3, !PT ;  /* 0x000000033a047209 */ /* 0x000fc80007810000 */
[----:B------:R-:W-:Y:S01]  /*2520*/  FMNMX.FTZ R3, R59, R4, !PT ;  /* 0x000000043b037209 */ /* 0x000fe20007810000 */
[----:B------:R-:W5:Y:S01]  /*2530*/  MUFU.EX2 R37, R37 ;  /* 0x0000002500257308 */ /* 0x000f620000000800 */
[----:B----4-:R-:W-:Y:S02]  /*2540*/  F2FP.BF16.F32.PACK_AB R164, R33, R32 ;  /* 0x0000002021a4723e */ /* 0x010fe400000010ff */
[----:B------:R-:W-:-:S04]  /*2550*/  FMNMX.FTZ R4, R62, R3, !PT ;  /* 0x000000033e047209 */ /* 0x000fc80007810000 */
[----:B------:R-:W-:Y:S01]  /*2560*/  FMNMX.FTZ R3, R63, R4, !PT ;  /* 0x000000043f037209 */ /* 0x000fe20007810000 */
[----:B------:R-:W-:Y:S03]  /*2570*/  MUFU.EX2 R40, R40 ;  /* 0x0000002800287308 */ /* 0x000fe60000000800 */
[----:B------:R-:W-:-:S04]  /*2580*/  FMNMX.FTZ R4, R66, R3, !PT ;  /* 0x0000000342047209 */ /* 0x000fc80007810000 */
[----:B------:R-:W-:Y:S01]  /*2590*/  FMNMX.FTZ R3, R67, R4, !PT ;  /* 0x0000000443037209 */ /* 0x000fe20007810000 */
[----:B------:R-:W4:Y:S01]  /*25a0*/  MUFU.EX2 R41, R41 ;  /* 0x0000002900297308 */ /* 0x000f220000000800 */
[----:B-----5:R-:W-:Y:S02]  /*25b0*/  F2FP.BF16.F32.PACK_AB R166, R37, R36 ;  /* 0x0000002425a6723e */ /* 0x020fe400000010ff */
[----:B------:R-:W-:-:S04]  /*25c0*/  FMNMX.FTZ R4, R70, R3, !PT ;  /* 0x0000000346047209 */ /* 0x000fc80007810000 */
[----:B------:R-:W-:Y:S01]  /*25d0*/  FMNMX.FTZ R4, R71, R4, !PT ;  /* 0x0000000447047209 */ /* 0x000fe20007810000 */
[----:B------:R-:W-:Y:S04]  /*25e0*/  MUFU.EX2 R44, R44 ;  /* 0x0000002c002c7308 */ /* 0x000fe80000000800 */
[----:B------:R-:W5:Y:S04]  /*25f0*/  SHFL.BFLY PT, R3, R4, 0x2, 0x1f ;  /* 0x0c401f0004037f89 */ /* 0x000f6800000e0000 */
[----:B------:R-:W1:Y:S01]  /*2600*/  MUFU.EX2 R45, R45 ;  /* 0x0000002d002d7308 */ /* 0x000e620000000800 */
[----:B----4-:R-:W-:-:S07]  /*2610*/  F2FP.BF16.F32.PACK_AB R160, R41, R40 ;  /* 0x0000002829a0723e */ /* 0x010fce00000010ff */
[----:B------:R-:W-:Y:S08]  /*2620*/  MUFU.EX2 R48, R48 ;  /* 0x0000003000307308 */ /* 0x000ff00000000800 */
[----:B------:R-:W4:Y:S01]  /*2630*/  MUFU.EX2 R49, R49 ;  /* 0x0000003100317308 */ /* 0x000f220000000800 */
[----:B-1----:R-:W-:Y:S02]  /*2640*/  F2FP.BF16.F32.PACK_AB R162, R45, R44 ;  /* 0x0000002c2da2723e */ /* 0x002fe400000010ff */
[----:B-----5:R-:W-:-:S05]  /*2650*/  FMNMX.FTZ R3, R4, R3, !PT ;  /* 0x0000000304037209 */ /* 0x020fca0007810000 */
[----:B------:R-:W-:Y:S01]  /*2660*/  MUFU.EX2 R52, R52 ;  /* 0x0000003400347308 */ /* 0x000fe20000000800 */
[----:B------:R-:W1:Y:S07]  /*2670*/  SHFL.BFLY PT, R4, R3, 0x1, 0x1f ;  /* 0x0c201f0003047f89 */ /* 0x000e6e00000e0000 */
[----:B------:R-:W5:Y:S01]  /*2680*/  MUFU.EX2 R53, R53 ;  /* 0x0000003500357308 */ /* 0x000f620000000800 */
[----:B----4-:R-:W-:-:S07]  /*2690*/  F2FP.BF16.F32.PACK_AB R156, R49, R48 ;  /* 0x00000030319c723e */ /* 0x010fce00000010ff */
[----:B------:R-:W-:Y:S08]  /*26a0*/  MUFU.EX2 R56, R56 ;  /* 0x0000003800387308 */ /* 0x000ff00000000800 */
[----:B------:R-:W-:Y:S01]  /*26b0*/  MUFU.EX2 R57, R57 ;  /* 0x0000003900397308 */ /* 0x000fe20000000800 */
[----:B-1----:R-:W-:Y:S02]  /*26c0*/  FMNMX.FTZ R7, R3, R4, !PT ;  /* 0x0000000403077209 */ /* 0x002fe40007810000 */
[----:B-----5:R-:W-:-:S02]  /*26d0*/  F2FP.BF16.F32.PACK_AB R158, R53, R52 ;  /* 0x00000034359e723e */ /* 0x020fc400000010ff */
[C---:B------:R-:W-:Y:S01]  /*26e0*/  FSETP.NEU.FTZ.AND P1, PT, R7.reuse, -INF , PT ;  /* 0xff8000000700780b */ /* 0x040fe20003f3d000 */
[----:B------:R-:W-:Y:S02]  /*26f0*/  FMUL.FTZ R3, R7, UR10 ;  /* 0x0000000a07037c20 */ /* 0x000fe40008410000 */
[----:B------:R-:W-:Y:S03]  /*2700*/  MUFU.EX2 R60, R60 ;  /* 0x0000003c003c7308 */ /* 0x000fe60000000800 */
[----:B------:R-:W-:Y:S01]  /*2710*/  FSEL R4, R3, RZ, P1 ;  /* 0x000000ff03047208 */ /* 0x000fe20000800000 */
[----:B------:R-:W-:Y:S01]  /*2720*/  FADD.FTZ R3, R24, R25 ;  /* 0x0000001918037221 */ /* 0x000fe20000010000 */
[----:B---3--:R-:W-:-:S03]  /*2730*/  LOP3.LUT P1, RZ, R13, 0x7f, RZ, 0xc0, !PT ;  /* 0x0000007f0dff7812 */ /* 0x008fc6000782c0ff */
[--C-:B------:R-:W-:Y:S01]  /*2740*/  FFMA.FTZ R26, R26, UR10, -R4.reuse ;  /* 0x0000000a1a1a7c23 */ /* 0x100fe20008010804 */
[--C-:B------:R-:W-:Y:S01]  /*2750*/  FFMA.FTZ R27, R27, UR10, -R4.reuse ;  /* 0x0000000a1b1b7c23 */ /* 0x100fe20008010804 */
[--C-:B------:R-:W-:Y:S01]  /*2760*/  FFMA.FTZ R30, R30, UR10, -R4.reuse ;  /* 0x0000000a1e1e7c23 */ /* 0x100fe20008010804 */
[--C-:B------:R-:W-:Y:S01]  /*2770*/  FFMA.FTZ R31, R31, UR10, -R4.reuse ;  /* 0x0000000a1f1f7c23 */ /* 0x100fe20008010804 */
[--C-:B------:R-:W-:Y:S01]  /*2780*/  FFMA.FTZ R34, R34, UR10, -R4.reuse ;  /* 0x0000000a22227c23 */ /* 0x100fe20008010804 */
[----:B------:R-:W-:Y:S01]  /*2790*/  FADD.FTZ R12, R28, R3 ;  /* 0x000000031c0c7221 */ /* 0x000fe20000010000 */
[----:B------:R-:W-:Y:S01]  /*27a0*/  MUFU.EX2 R26, R26 ;  /* 0x0000001a001a7308 */ /* 0x000fe20000000800 */
[--C-:B------:R-:W-:Y:S01]  /*27b0*/  FFMA.FTZ R35, R35, UR10, -R4.reuse ;  /* 0x0000000a23237c23 */ /* 0x100fe20008010804 */
[----:B------:R-:W-:Y:S01]  /*27c0*/  FFMA.FTZ R38, R38, UR10, -R4 ;  /* 0x0000000a26267c23 */ /* 0x000fe20008010804 */
[----:B------:R-:W-:Y:S01]  /*27d0*/  FADD.FTZ R3, R29, R12 ;  /* 0x0000000c1d037221 */ /* 0x000fe20000010000 */
[--C-:B------:R-:W-:Y:S01]  /*27e0*/  FFMA.FTZ R39, R39, UR10, -R4.reuse ;  /* 0x0000000a27277c23 */ /* 0x100fe20008010804 */
[--C-:B------:R-:W-:Y:S01]  /*27f0*/  FFMA.FTZ R42, R42, UR10, -R4.reuse ;  /* 0x0000000a2a2a7c23 */ /* 0x100fe20008010804 */
[--C-:B------:R-:W-:Y:S01]  /*2800*/  FFMA.FTZ R43, R43, UR10, -R4.reuse ;  /* 0x0000000a2b2b7c23 */ /* 0x100fe20008010804 */
[----:B------:R-:W-:Y:S01]  /*2810*/  FADD.FTZ R12, R32, R3 ;  /* 0x00000003200c7221 */ /* 0x000fe20000010000 */
[----:B------:R-:W1:Y:S01]  /*2820*/  MUFU.EX2 R27, R27 ;  /* 0x0000001b001b7308 */ /* 0x000e620000000800 */
[--C-:B------:R-:W-:Y:S01]  /*2830*/  FFMA.FTZ R46, R46, UR10, -R4.reuse ;  /* 0x0000000a2e2e7c23 */ /* 0x100fe20008010804 */
[----:B------:R-:W-:Y:S01]  /*2840*/  FFMA.FTZ R47, R47, UR10, -R4 ;  /* 0x0000000a2f2f7c23 */ /* 0x000fe20008010804 */
[----:B------:R-:W-:Y:S01]  /*2850*/  FADD.FTZ R9, R33, R12 ;  /* 0x0000000c21097221 */ /* 0x000fe20000010000 */
[--C-:B------:R-:W-:Y:S01]  /*2860*/  FFMA.FTZ R50, R50, UR10, -R4.reuse ;  /* 0x0000000a32327c23 */ /* 0x100fe20008010804 */
[--C-:B------:R-:W-:Y:S01]  /*2870*/  FFMA.FTZ R51, R51, UR10, -R4.reuse ;  /* 0x0000000a33337c23 */ /* 0x100fe20008010804 */
[--C-:B------:R-:W-:Y:S01]  /*2880*/  FFMA.FTZ R54, R54, UR10, -R4.reuse ;  /* 0x0000000a36367c23 */ /* 0x100fe20008010804 */
[----:B------:R-:W-:Y:S01]  /*2890*/  FADD.FTZ R14, R36, R9 ;  /* 0x00000009240e7221 */ /* 0x000fe20000010000 */
[----:B------:R-:W3:Y:S01]  /*28a0*/  MUFU.EX2 R30, R30 ;  /* 0x0000001e001e7308 */ /* 0x000ee20000000800 */
[--C-:B------:R-:W-:Y:S01]  /*28b0*/  FFMA.FTZ R55, R55, UR10, -R4.reuse ;  /* 0x0000000a37377c23 */ /* 0x100fe20008010804 */
[----:B------:R-:W-:Y:S01]  /*28c0*/  FFMA.FTZ R58, R58, UR10, -R4 ;  /* 0x0000000a3a3a7c23 */ /* 0x000fe20008010804 */
[----:B------:R-:W-:Y:S01]  /*28d0*/  FADD.FTZ R13, R37, R14 ;  /* 0x0000000e250d7221 */ /* 0x000fe20000010000 */
[--C-:B------:R-:W-:Y:S01]  /*28e0*/  FFMA.FTZ R59, R59, UR10, -R4.reuse ;  /* 0x0000000a3b3b7c23 */ /* 0x100fe20008010804 */
[--C-:B------:R-:W-:Y:S01]  /*28f0*/  FFMA.FTZ R62, R62, UR10, -R4.reuse ;  /* 0x0000000a3e3e7c23 */ /* 0x100fe20008010804 */
[--C-:B------:R-:W-:Y:S01]  /*2900*/  FFMA.FTZ R63, R63, UR10, -R4.reuse ;  /* 0x0000000a3f3f7c23 */ /* 0x100fe20008010804 */
[----:B------:R-:W-:Y:S01]  /*2910*/  FADD.FTZ R14, R40, R13 ;  /* 0x0000000d280e7221 */ /* 0x000fe20000010000 */
[----:B------:R-:W4:Y:S01]  /*2920*/  MUFU.EX2 R31, R31 ;  /* 0x0000001f001f7308 */ /* 0x000f220000000800 */
[----:B-1----:R-:W-:Y:S01]  /*2930*/  FADD.FTZ R3, R26, R27 ;  /* 0x0000001b1a037221 */ /* 0x002fe20000010000 */
[----:B------:R-:W-:Y:S01]  /*2940*/  FFMA.FTZ R66, R66, UR10, -R4 ;  /* 0x0000000a42427c23 */ /* 0x000fe20008010804 */
[----:B------:R-:W-:Y:S01]  /*2950*/  FADD.FTZ R13, R41, R14 ;  /* 0x0000000e290d7221 */ /* 0x000fe20000010000 */
[--C-:B------:R-:W-:Y:S01]  /*2960*/  FFMA.FTZ R67, R67, UR10, -R4.reuse ;  /* 0x0000000a43437c23 */ /* 0x100fe20008010804 */
[--C-:B------:R-:W-:Y:S01]  /*2970*/  FFMA.FTZ R70, R70, UR10, -R4.reuse ;  /* 0x0000000a46467c23 */ /* 0x100fe20008010804 */
[----:B------:R-:W-:Y:S01]  /*2980*/  FFMA.FTZ R4, R71, UR10, -R4 ;  /* 0x0000000a47047c23 */ /* 0x000fe20008010804 */
[----:B------:R-:W-:Y:S01]  /*2990*/  FADD.FTZ R14, R44, R13 ;  /* 0x0000000d2c0e7221 */ /* 0x000fe20000010000 */
[----:B------:R-:W1:Y:S01]  /*29a0*/  MUFU.EX2 R34, R34 ;  /* 0x0000002200227308 */ /* 0x000e620000000800 */
[----:B---3--:R-:W-:Y:S01]  /*29b0*/  FADD.FTZ R12, R30, R3 ;  /* 0x000000031e0c7221 */ /* 0x008fe20000010000 */
[----:B------:R-:W-:-:S02]  /*29c0*/  @!P1 VIADD R3, R5, 0x22840 ;  /* 0x0002284005039836 */ /* 0x000fc40000000000 */
[----:B------:R-:W-:Y:S01]  /*29d0*/  FADD.FTZ R13, R45, R14 ;  /* 0x0000000e2d0d7221 */ /* 0x000fe20000010000 */
[----:B------:R-:W-:Y:S02]  /*29e0*/  F2FP.BF16.F32.PACK_AB R152, R57, R56 ;  /* 0x000000383998723e */ /* 0x000fe400000010ff */
[----:B------:R-:W-:Y:S01]  /*29f0*/  F2FP.BF16.F32.PACK_AB R169, R27, R26 ;  /* 0x0000001a1ba9723e */ /* 0x000fe200000010ff */
[----:B------:R-:W-:Y:S01]  /*2a00*/  FADD.FTZ R14, R48, R13 ;  /* 0x0000000d300e7221 */ /* 0x000fe20000010000 */
[----:B------:R-:W3:Y:S01]  /*2a10*/  MUFU.EX2 R35, R35 ;  /* 0x0000002300237308 */ /* 0x000ee20000000800 */
[C---:B----4-:R-:W-:Y:S01]  /*2a20*/  FADD.FTZ R9, R31.reuse, R12 ;  /* 0x0000000c1f097221 */ /* 0x050fe20000010000 */
[----:B------:R-:W-:Y:S02]  /*2a30*/  @!P1 PRMT R3, RZ, 0x654, R3 ;  /* 0x00000654ff039816 */ /* 0x000fe40000000003 */
[----:B------:R-:W-:Y:S02]  /*2a40*/  F2FP.BF16.F32.PACK_AB R171, R31, R30 ;  /* 0x0000001e1fab723e */ /* 0x000fe400000010ff */
[----:B------:R4:W-:Y:S02]  /*2a50*/  @!P1 SYNCS.ARRIVE.TRANS64.RED.A1T0 RZ, [R3+URZ], RZ ;  /* 0x000000ff03ff99a7 */ /* 0x0009e4000810043f */
[----:B------:R-:W5:Y:S01]  /*2a60*/  MUFU.EX2 R38, R38 ;  /* 0x0000002600267308 */ /* 0x000f620000000800 */
[----:B-1----:R-:W-:-:S07]  /*2a70*/  FADD.FTZ R12, R34, R9 ;  /* 0x00000009220c7221 */ /* 0x002fce0000010000 */
[----:B------:R-:W1:Y:S01]  /*2a80*/  MUFU.EX2 R39, R39 ;  /* 0x0000002700277308 */ /* 0x000e620000000800 */
[C---:B---3--:R-:W-:Y:S01]  /*2a90*/  FADD.FTZ R9, R35.reuse, R12 ;  /* 0x0000000c23097221 */ /* 0x048fe20000010000 */
[----:B------:R-:W-:-:S06]  /*2aa0*/  F2FP.BF16.F32.PACK_AB R165, R35, R34 ;  /* 0x0000002223a5723e */ /* 0x000fcc00000010ff */
[----:B------:R-:W3:Y:S01]  /*2ab0*/  MUFU.EX2 R42, R42 ;  /* 0x0000002a002a7308 */ /* 0x000ee20000000800 */
[----:B-----5:R-:W-:-:S07]  /*2ac0*/  FADD.FTZ R12, R38, R9 ;  /* 0x00000009260c7221 */ /* 0x020fce0000010000 */
[----:B------:R-:W4:Y:S01]  /*2ad0*/  MUFU.EX2 R43, R43 ;  /* 0x0000002b002b7308 */ /* 0x000f220000000800 */
[C---:B-1----:R-:W-:Y:S01]  /*2ae0*/  FADD.FTZ R9, R39.reuse, R12 ;  /* 0x0000000c27097221 */ /* 0x042fe20000010000 */
[----:B------:R-:W-:-:S06]  /*2af0*/  F2FP.BF16.F32.PACK_AB R167, R39, R38 ;  /* 0x0000002627a7723e */ /* 0x000fcc00000010ff */
[----:B------:R-:W1:Y:S01]  /*2b00*/  MUFU.EX2 R46, R46 ;  /* 0x0000002e002e7308 */ /* 0x000e620000000800 */
[----:B---3--:R-:W-:Y:S01]  /*2b10*/  FADD.FTZ R12, R42, R9 ;  /* 0x000000092a0c7221 */ /* 0x008fe20000010000 */
[----:B------:R-:W-:-:S04]  /*2b20*/  FADD.FTZ R9, R49, R14 ;  /* 0x0000000e31097221 */ /* 0x000fc80000010000 */
[----:B------:R-:W-:Y:S02]  /*2b30*/  FADD.FTZ R14, R52, R9 ;  /* 0x00000009340e7221 */ /* 0x000fe40000010000 */
[----:B------:R-:W3:Y:S01]  /*2b40*/  MUFU.EX2 R47, R47 ;  /* 0x0000002f002f7308 */ /* 0x000ee20000000800 */
[----:B----4-:R-:W-:Y:S01]  /*2b50*/  FADD.FTZ R3, R43, R12 ;  /* 0x0000000c2b037221 */ /* 0x010fe20000010000 */
[----:B------:R-:W-:Y:S01]  /*2b60*/  FADD.FTZ R9, R53, R14 ;  /* 0x0000000e35097221 */ /* 0x000fe20000010000 */
[----:B------:R-:W-:-:S03]  /*2b70*/  F2FP.BF16.F32.PACK_AB R161, R43, R42 ;  /* 0x0000002a2ba1723e */ /* 0x000fc600000010ff */
[----:B------:R-:W-:Y:S02]  /*2b80*/  FADD.FTZ R14, R56, R9 ;  /* 0x00000009380e7221 */ /* 0x000fe40000010000 */
[----:B------:R-:W4:Y:S01]  /*2b90*/  MUFU.EX2 R50, R50 ;  /* 0x0000003200327308 */ /* 0x000f220000000800 */
[----:B-1----:R-:W-:Y:S01]  /*2ba0*/  FADD.FTZ R12, R46, R3 ;  /* 0x000000032e0c7221 */ /* 0x002fe20000010000 */
[----:B------:R-:W-:-:S04]  /*2bb0*/  FADD.FTZ R9, R57, R14 ;  /* 0x0000000e39097221 */ /* 0x000fc80000010000 */
[----:B------:R-:W-:Y:S02]  /*2bc0*/  FADD.FTZ R14, R60, R9 ;  /* 0x000000093c0e7221 */ /* 0x000fe40000010000 */
[----:B------:R-:W1:Y:S01]  /*2bd0*/  MUFU.EX2 R51, R51 ;  /* 0x0000003300337308 */ /* 0x000e620000000800 */
[C---:B---3--:R-:W-:Y:S01]  /*2be0*/  FADD.FTZ R3, R47.reuse, R12 ;  /* 0x0000000c2f037221 */ /* 0x048fe20000010000 */
[----:B------:R-:W-:-:S06]  /*2bf0*/  F2FP.BF16.F32.PACK_AB R163, R47, R46 ;  /* 0x0000002e2fa3723e */ /* 0x000fcc00000010ff */
[----:B------:R-:W3:Y:S01]  /*2c00*/  MUFU.EX2 R54, R54 ;  /* 0x0000003600367308 */ /* 0x000ee20000000800 */
[----:B----4-:R-:W-:-:S07]  /*2c10*/  FADD.FTZ R12, R50, R3 ;  /* 0x00000003320c7221 */ /* 0x010fce0000010000 */
[----:B------:R-:W4:Y:S01]  /*2c20*/  MUFU.EX2 R55, R55 ;  /* 0x0000003700377308 */ /* 0x000f220000000800 */
[C---:B-1----:R-:W-:Y:S01]  /*2c30*/  FADD.FTZ R3, R51.reuse, R12 ;  /* 0x0000000c33037221 */ /* 0x042fe20000010000 */
[----:B------:R-:W-:-:S06]  /*2c40*/  F2FP.BF16.F32.PACK_AB R157, R51, R50 ;  /* 0x00000032339d723e */ /* 0x000fcc00000010ff */
[----:B------:R-:W1:Y:S01]  /*2c50*/  MUFU.EX2 R61, R61 ;  /* 0x0000003d003d7308 */ /* 0x000e620000000800 */
[----:B---3--:R-:W-:-:S07]  /*2c60*/  FADD.FTZ R12, R54, R3 ;  /* 0x00000003360c7221 */ /* 0x008fce0000010000 */
[----:B------:R-:W3:Y:S01]  /*2c70*/  MUFU.EX2 R58, R58 ;  /* 0x0000003a003a7308 */ /* 0x000ee20000000800 */
[C---:B----4-:R-:W-:Y:S01]  /*2c80*/  FADD.FTZ R3, R55.reuse, R12 ;  /* 0x0000000c37037221 */ /* 0x050fe20000010000 */
[----:B------:R-:W-:-:S06]  /*2c90*/  F2FP.BF16.F32.PACK_AB R159, R55, R54 ;  /* 0x00000036379f723e */ /* 0x000fcc00000010ff */
[----:B------:R-:W4:Y:S01]  /*2ca0*/  MUFU.EX2 R64, R64 ;  /* 0x0000004000407308 */ /* 0x000f220000000800 */
[C---:B-1----:R-:W-:Y:S01]  /*2cb0*/  FADD.FTZ R9, R61.reuse, R14 ;  /* 0x0000000e3d097221 */ /* 0x042fe20000010000 */
[----:B------:R-:W-:-:S06]  /*2cc0*/  F2FP.BF16.F32.PACK_AB R154, R61, R60 ;  /* 0x0000003c3d9a723e */ /* 0x000fcc00000010ff */
        /* <DEDUP_REMOVED lines=14> */
[----:B------:R-:W1:Y:S01]  /*2db0*/  MUFU.EX2 R67, R67 ;  /* 0x0000004300437308 */ /* 0x000e620000000800 */
[C---:B---3--:R-:W-:Y:S01]  /*2dc0*/  FADD.FTZ R9, R63.reuse, R12 ;  /* 0x0000000c3f097221 */ /* 0x048fe20000010000 */
[----:B------:R-:W-:-:S06]  /*2dd0*/  F2FP.BF16.F32.PACK_AB R155, R63, R62 ;  /* 0x0000003e3f9b723e */ /* 0x000fcc00000010ff */
[----:B------:R-:W3:Y:S01]  /*2de0*/  MUFU.EX2 R70, R70 ;  /* 0x0000004600467308 */ /* 0x000ee20000000800 */
[----:B----4-:R-:W-:-:S07]  /*2df0*/  FADD.FTZ R12, R66, R9 ;  /* 0x00000009420c7221 */ /* 0x010fce0000010000 */
[----:B------:R3:W4:Y:S01]  /*2e00*/  MUFU.EX2 R175, R4 ;  /* 0x0000000400af7308 */ /* 0x0007220000000800 */
[C---:B-1----:R-:W-:Y:S01]  /*2e10*/  FADD.FTZ R9, R67.reuse, R12 ;  /* 0x0000000c43097221 */ /* 0x042fe20000010000 */
[----:B------:R-:W-:-:S06]  /*2e20*/  F2FP.BF16.F32.PACK_AB R173, R67, R66 ;  /* 0x0000004243ad723e */ /* 0x000fcc00000010ff */
[----:B------:R-:W1:Y:S01]  /*2e30*/  MUFU.EX2 R11, R11 ;  /* 0x0000000b000b7308 */ /* 0x000e620000000800 */
[----:B---3--:R-:W-:-:S04]  /*2e40*/  FADD.FTZ R4, R70, R9 ;  /* 0x0000000946047221 */ /* 0x008fc80000010000 */
[C---:B----4-:R-:W-:Y:S01]  /*2e50*/  FADD.FTZ R4, R175.reuse, R4 ;  /* 0x00000004af047221 */ /* 0x050fe20000010000 */
[----:B------:R-:W-:Y:S01]  /*2e60*/  F2FP.BF16.F32.PACK_AB R175, R175, R70 ;  /* 0x00000046afaf723e */ /* 0x000fe200000010ff */
[C---:B-1----:R-:W-:Y:S01]  /*2e70*/  FADD.FTZ R3, R11.reuse, R14 ;  /* 0x0000000e0b037221 */ /* 0x042fe20000010000 */
[----:B------:R-:W-:Y:S01]  /*2e80*/  F2FP.BF16.F32.PACK_AB R174, R11, R68 ;  /* 0x000000440bae723e */ /* 0x000fe200000010ff */
[----:B0-----:R-:W-:Y:S06]  /*2e90*/  @!P0 BRA `(.L_x_7465) ;  /* 0x0000000000048947 */ /* 0x001fec0003800000 */
[----:B------:R-:W-:Y:S01]  /*2ea0*/  BPT.TRAP 0x1 ;  /* 0x000000040000795c */ /* 0x000fe20000300000 */
.L_x_7465:
[----:B------:R0:W1:Y:S01]  /*2eb0*/  SYNCS.PHASECHK.TRANS64.TRYWAIT P2, [R5+URZ+0x22850], R10 ;  /* 0x0228500a050075a7 */ /* 0x000062000804017f */
[----:B------:R-:W-:Y:S05]  /*2ec0*/  @!P0 BRA `(.L_x_7466) ;  /* 0x0000000000048947 */ /* 0x000fea0003800000 */
[----:B------:R-:W-:Y:S01]  /*2ed0*/  BPT.TRAP 0x1 ;  /* 0x000000040000795c */ /* 0x000fe20000300000 */
.L_x_7466:
[----:B-1----:R-:W-:Y:S05]  /*2ee0*/  @P2 BRA `(.L_x_7467) ;  /* 0x0000000000082947 */ /* 0x002fea0003800000 */
[----:B------:R-:W1:Y:S02]  /*2ef0*/  SYNCS.PHASECHK.TRANS64.TRYWAIT P2, [R5+URZ+0x22850], R10 ;  /* 0x0228500a050075a7 */ /* 0x000e64000804017f */
[----:B-1----:R-:W-:Y:S05]  /*2f00*/  @!P2 BRA `(.L_x_7468) ;  /* 0x0000009c0014a947 */ /* 0x002fea0003800000 */
.L_x_7467:
[----:B------:R-:W-:Y:S01]  /*2f10*/  R2UR UR6, R6 ;  /* 0x00000000060672ca */ /* 0x000fe200000e0000 */
[----:B------:R3:W-:Y:S01]  /*2f20*/  BAR.SYNC.DEFER_BLOCKING R8, 0x100 ;  /* 0x000400080000751d */ /* 0x0007e20000010000 */
[----:B------:R-:W-:Y:S01]  /*2f30*/  UISETP.GE.AND UP0, UPT, UR43, 0x61, UPT ;  /* 0x000000612b00788c */ /* 0x000fe2000bf06270 */
[----:B012---:R-:W-:-:S04]  /*2f40*/  @!P1 VIADD R5, R5, 0x22860 ;  /* 0x0002286005059836 */ /* 0x007fc80000000000 */
[----:B------:R-:W-:Y:S01]  /*2f50*/  UMOV UR7, 0x40000040 ;  /* 0x4000004000077882 */ /* 0x000fe20000000000 */
[----:B------:R-:W-:Y:S02]  /*2f60*/  PLOP3.LUT P2, PT, PT, PT, UP0, 0x80, 0x0 ;  /* 0x000000000000781c */ /* 0x000fe40003f4f008 */
[----:B------:R-:W-:-:S03]  /*2f70*/  @!P1 PRMT R5, RZ, 0x654, R5 ;  /* 0x00000654ff059816 */ /* 0x000fc60000000005 */
[----:B------:R-:W-:-:S04]  /*2f80*/  UIADD3 UR6, UR6, 0x400, URZ ;  /* 0x0000040006067890 */ /* 0x000fc8000fffe03f */
[----:B------:R-:W-:-:S04]  /*2f90*/  USHF.R.U32.HI UR6, URZ, 0x4, UR6 ;  /* 0x000000043f067899 */ /* 0x000fc80008011606 */
[----:B------:R-:W-:-:S04]  /*2fa0*/  ULOP3.LUT UR6, UR6, 0x3fff, URZ, 0xc0, !UPT ;  /* 0x00003fff06067892 */ /* 0x000fc8000f8ec03f */
[----:B------:R-:W-:Y:S01]  /*2fb0*/  ULOP3.LUT UR21, UR6, 0x3000000, URZ, 0xfc, !UPT ;  /* 0x0300000006157892 */ /* 0x000fe2000f8efc3f */
[----:B------:R-:W-:-:S03]  /*2fc0*/  WARPGROUP.ARRIVE ;  /* 0x00000000000079c5 */ /* 0x000fc60000000000 */
[----:B------:R-:W-:-:S07]  /*2fd0*/  UIMAD UR11, UR37, 0xc00, UR21 ;  /* 0x00000c00250b78a4 */ /* 0x000fce000f8e0215 */
        /* <DEDUP_REMOVED lines=39> */
.L_x_7478:
        /* <DEDUP_REMOVED lines=8> */
[----:B0-----:R-:W-:Y:S11]  /*32d0*/  @!P0 BRA `(.L_x_7470) ;  /* 0x0000000000048947 */ /* 0x001ff60003800000 */
[----:B------:R-:W-:Y:S01]  /*32e0*/  BPT.TRAP 0x1 ;  /* 0x000000040000795c */ /* 0x000fe20000300000 */
.L_x_7470:
[----:B------:R-:W0:Y:S01]  /*32f0*/  S2UR UR7, SR_CgaCtaId ;  /* 0x00000000000779c3 */ /* 0x000e220000008800 */
[----:B------:R-:W-:Y:S01]  /*3300*/  UMOV UR6, 0x400 ;  /* 0x0000040000067882 */ /* 0x000fe20000000000 */
[----:B---3--:R-:W-:-:S05]  /*3310*/  IMAD.U32 R5, RZ, RZ, UR38 ;  /* 0x00000026ff057e24 */ /* 0x008fca000f8e00ff */
[----:B------:R-:W-:Y:S01]  /*3320*/  SHF.L.U32 R5, R5, 0x1f, RZ ;  /* 0x0000001f05057819 */ /* 0x000fe200000006ff */
[----:B0-----:R-:W-:-:S04]  /*3330*/  ULEA UR6, UR7, UR6, 0x18 ;  /* 0x0000000607067291 */ /* 0x001fc8000f8ec03f */
[----:B------:R-:W-:-:S09]  /*3340*/  ULEA UR23, UR37, UR6, 0x3 ;  /* 0x0000000625177291 */ /* 0x000fd2000f8e183f */
[----:B------:R0:W1:Y:S01]  /*3350*/  SYNCS.PHASECHK.TRANS64.TRYWAIT P3, [UR23+0x22830], R5 ;  /* 0x02283005ff0075a7 */ /* 0x0000620008060157 */
[----:B------:R-:W-:Y:S05]  /*3360*/  @!P0 BRA `(.L_x_7471) ;  /* 0x0000000000048947 */ /* 0x000fea0003800000 */
[----:B------:R-:W-:Y:S01]  /*3370*/  BPT.TRAP 0x1 ;  /* 0x000000040000795c */ /* 0x000fe20000300000 */
.L_x_7471:
[----:B-1----:R-:W-:Y:S05]  /*3380*/  @P3 BRA `(.L_x_7472) ;  /* 0x0000000000083947 */ /* 0x002fea0003800000 */
[----:B------:R-:W1:Y:S02]  /*3390*/  SYNCS.PHASECHK.TRANS64.TRYWAIT P3, [UR23+0x22830], R5 ;  /* 0x02283005ff0075a7 */ /* 0x000e640008060157 */
[----:B-1----:R-:W-:Y:S05]  /*33a0*/  @!P3 BRA `(.L_x_7473) ;  /* 0x000000980000b947 */ /* 0x002fea0003800000 */
.L_x_7472:
        /* <DEDUP_REMOVED lines=12> */
[----:B------:R-:W-:Y:S01]  /*3470*/  HGMMA.64x96x16.F32.BF16 R152, gdesc[UR8], R152, gsb0 ;  /* 0x01600000089879f0 */ /* 0x000fe20008001898 */
[----:B------:R-:W-:Y:S02]  /*3480*/  UMOV UR10, UR22 ;  /* 0x00000016000a7c82 */ /* 0x000fe40008000000 */
[----:B------:R-:W-:Y:S02]  /*3490*/  WARPGROUP.DEPBAR.LE gsb0, 0x0 ;  /* 0x00008000000079c5 */ /* 0x000fe40000010000 */
[----:B------:R-:W-:-:S06]  /*34a0*/  WARPGROUP.ARRIVE ;  /* 0x00000000000079c5 */ /* 0x000fcc0000000000 */
[----:B------:R-:W-:Y:S03]  /*34b0*/  HGMMA.64x96x16.F32.BF16 R152, gdesc[UR12], R152, gsb0 ;  /* 0x016000000c9879f0 */ /* 0x000fe60008001898 */
[----:B------:R-:W-:Y:S02]  /*34c0*/  WARPGROUP.DEPBAR.LE gsb0, 0x0 ;  /* 0x00008000000079c5 */ /* 0x000fe40000010000 */
[----:B------:R-:W-:-:S06]  /*34d0*/  WARPGROUP.ARRIVE ;  /* 0x00000000000079c5 */ /* 0x000fcc0000000000 */
[----:B------:R-:W-:Y:S03]  /*34e0*/  HGMMA.64x96x16.F32.BF16 R152, gdesc[UR16], R152, gsb0 ;  /* 0x01600000109879f0 */ /* 0x000fe60008001898 */
[----:B------:R-:W-:Y:S02]  /*34f0*/  WARPGROUP.DEPBAR.LE gsb0, 0x0 ;  /* 0x00008000000079c5 */ /* 0x000fe40000010000 */
[----:B-1----:R-:W-:Y:S02]  /*3500*/  FMNMX.FTZ R0, R152, R9, !PT ;  /* 0x0000000998007209 */ /* 0x002fe40007810000 */
[----:B------:R-:W-:Y:S02]  /*3510*/  FMNMX.FTZ R8, R154, R204, !PT ;  /* 0x000000cc9a087209 */ /* 0x000fe40007810000 */
        /* <DEDUP_REMOVED lines=42> */
[----:B------:R-:W-:Y:S01]  /*37c0*/  FMUL.FTZ R6, R6, UR10 ;  /* 0x0000000a06067c20 */ /* 0x000fe20008410000 */
[----:B------:R-:W-:Y:S01]  /*37d0*/  FMNMX.FTZ R12, R170, R7, !PT ;  /* 0x00000007aa0c7209 */ /* 0x000fe20007810000 */
[--C-:B------:R-:W-:Y:S01]  /*37e0*/  FFMA.FTZ R172, R172, UR10, -R205.reuse ;  /* 0x0000000aacac7c23 */ /* 0x100fe200080108cd */
[--C-:B------:R-:W-:Y:S01]  /*37f0*/  FFMA.FTZ R11, R157, UR10, -R205.reuse ;  /* 0x0000000a9d0b7c23 */ /* 0x100fe200080108cd */
[--C-:B------:R-:W-:Y:S01]  /*3800*/  FFMA.FTZ R156, R156, UR10, -R205.reuse ;  /* 0x0000000a9c9c7c23 */ /* 0x100fe200080108cd */
[----:B------:R-:W-:Y:S01]  /*3810*/  FMNMX.FTZ R7, R171, R12, !PT ;  /* 0x0000000cab077209 */ /* 0x000fe20007810000 */
[--C-:B------:R-:W-:Y:S01]  /*3820*/  FFMA.FTZ R157, R177, UR10, -R205.reuse ;  /* 0x0000000ab19d7c23 */ /* 0x100fe200080108cd */
[----:B------:R-:W2:Y:S01]  /*3830*/  MUFU.EX2 R6, R6 ;  /* 0x0000000600067308 */ /* 0x000ea20000000800 */
[--C-:B-1----:R-:W-:Y:S01]  /*3840*/  FFMA.FTZ R153, R173, UR10, -R205.reuse ;  /* 0x0000000aad997c23 */ /* 0x102fe200080108cd */
[----:B------:R-:W-:Y:S01]  /*3850*/  FMNMX.FTZ R14, R174, R7, !PT ;  /* 0x00000007ae0e7209 */ /* 0x000fe20007810000 */
[--C-:B------:R-:W-:Y:S01]  /*3860*/  FFMA.FTZ R173, R192, UR10, -R205.reuse ;  /* 0x0000000ac0ad7c23 */ /* 0x100fe200080108cd */
[--C-:B------:R-:W-:Y:S01]  /*3870*/  FFMA.FTZ R177, R196, UR10, -R205.reuse ;  /* 0x0000000ac4b17c23 */ /* 0x100fe200080108cd */
[--C-:B------:R-:W-:Y:S01]  /*3880*/  FFMA.FTZ R160, R160, UR10, -R205.reuse ;  /* 0x0000000aa0a07c23 */ /* 0x100fe200080108cd */
[----:B------:R-:W-:Y:S01]  /*3890*/  FMNMX.FTZ R7, R175, R14, !PT ;  /* 0x0000000eaf077209 */ /* 0x000fe20007810000 */
[--C-:B------:R-:W-:Y:S01]  /*38a0*/  FFMA.FTZ R15, R165, UR10, -R205.reuse ;  /* 0x0000000aa50f7c23 */ /* 0x100fe200080108cd */
[----:B------:R-:W1:Y:S01]  /*38b0*/  MUFU.EX2 R9, R9 ;  /* 0x0000000900097308 */ /* 0x000e620000000800 */
[--C-:B------:R-:W-:Y:S01]  /*38c0*/  FFMA.FTZ R21, R169, UR10, -R205.reuse ;  /* 0x0000000aa9157c23 */ /* 0x100fe200080108cd */
[----:B------:R-:W-:Y:S01]  /*38d0*/  FMNMX.FTZ R14, R178, R7, !PT ;  /* 0x00000007b20e7209 */ /* 0x000fe20007810000 */
[--C-:B------:R-:W-:Y:S01]  /*38e0*/  FFMA.FTZ R165, R184, UR10, -R205.reuse ;  /* 0x0000000ab8a57c23 */ /* 0x100fe200080108cd */
[--C-:B------:R-:W-:Y:S01]  /*38f0*/  FFMA.FTZ R184, R193, UR10, -R205.reuse ;  /* 0x0000000ac1b87c23 */ /* 0x100fe200080108cd */
[--C-:B------:R-:W-:Y:S01]  /*3900*/  FFMA.FTZ R169, R188, UR10, -R205.reuse ;  /* 0x0000000abca97c23 */ /* 0x100fe200080108cd */
[----:B------:R-:W-:Y:S01]  /*3910*/  FMNMX.FTZ R7, R179, R14, !PT ;  /* 0x0000000eb3077209 */ /* 0x000fe20007810000 */
[----:B------:R-:W-:Y:S01]  /*3920*/  FFMA.FTZ R188, R197, UR10, -R205 ;  /* 0x0000000ac5bc7c23 */ /* 0x000fe200080108cd */
[----:B------:R-:W-:Y:S01]  /*3930*/  MUFU.EX2 R14, R164 ;  /* 0x000000a4000e7308 */ /* 0x000fe20000000800 */
[-C--:B--2---:R-:W-:Y:S01]  /*3940*/  FMUL.FTZ R24, R24, R6.reuse ;  /* 0x0000000618187220 */ /* 0x084fe20000410000 */
[----:B------:R-:W-:Y:S01]  /*3950*/  FMNMX.FTZ R20, R182, R7, !PT ;  /* 0x00000007b6147209 */ /* 0x000fe20007810000 */
[-C--:B------:R-:W-:Y:S01]  /*3960*/  FMUL.FTZ R25, R25, R6.reuse ;  /* 0x0000000619197220 */ /* 0x080fe20000410000 */
[-C--:B------:R-:W-:Y:S01]  /*3970*/  FMUL.FTZ R28, R28, R6.reuse ;  /* 0x000000061c1c7220 */ /* 0x080fe20000410000 */
[----:B------:R-:W-:Y:S01]  /*3980*/  FMUL.FTZ R29, R29, R6 ;  /* 0x000000061d1d7220 */ /* 0x000fe20000410000 */
[----:B------:R-:W-:Y:S01]  /*3990*/  FMNMX.FTZ R7, R183, R20, !PT ;  /* 0x00000014b7077209 */ /* 0x000fe20007810000 */
[-C--:B------:R-:W-:Y:S01]  /*39a0*/  FMUL.FTZ R32, R32, R6.reuse ;  /* 0x0000000620207220 */ /* 0x080fe20000410000 */
[----:B------:R2:W-:Y:S01]  /*39b0*/  MUFU.EX2 R10, R156 ;  /* 0x0000009c000a7308 */ /* 0x0005e20000000800 */
[----:B-1----:R-:W-:Y:S01]  /*39c0*/  FFMA.FTZ R3, R6, R3, R9 ;  /* 0x0000000306037223 */ /* 0x002fe20000010009 */
[----:B------:R-:W-:Y:S01]  /*39d0*/  FMNMX.FTZ R20, R186, R7, !PT ;  /* 0x00000007ba147209 */ /* 0x000fe20007810000 */
[-C--:B------:R-:W-:Y:S01]  /*39e0*/  FMUL.FTZ R33, R33, R6.reuse ;  /* 0x0000000621217220 */ /* 0x080fe20000410000 */
[----:B------:R-:W-:Y:S01]  /*39f0*/  FMUL.FTZ R36, R36, R6 ;  /* 0x0000000624247220 */ /* 0x000fe20000410000 */
[----:B------:R-:W-:Y:S01]  /*3a00*/  FADD.FTZ R3, R8, R3 ;  /* 0x0000000308037221 */ /* 0x000fe20000010000 */
[----:B------:R-:W-:Y:S01]  /*3a10*/  FMNMX.FTZ R7, R187, R20, !PT ;  /* 0x00000014bb077209 */ /* 0x000fe20007810000 */
[-C--:B------:R-:W-:Y:S01]  /*3a20*/  FMUL.FTZ R37, R37, R6.reuse ;  /* 0x0000000625257220 */ /* 0x080fe20000410000 */
[----:B------:R-:W-:Y:S01]  /*3a30*/  MUFU.EX2 R11, R11 ;  /* 0x0000000b000b7308 */ /* 0x000fe20000000800 */
[--C-:B--2---:R-:W-:Y:S01]  /*3a40*/  FFMA.FTZ R156, R176, UR10, -R205.reuse ;  /* 0x0000000ab09c7c23 */ /* 0x104fe200080108cd */
[----:B------:R-:W-:Y:S01]  /*3a50*/  FMNMX.FTZ R20, R190, R7, !PT ;  /* 0x00000007be147209 */ /* 0x000fe20007810000 */
[-C--:B------:R-:W-:Y:S01]  /*3a60*/  FMUL.FTZ R40, R40, R6.reuse ;  /* 0x0000000628287220 */ /* 0x080fe20000410000 */
[----:B------:R-:W-:Y:S01]  /*3a70*/  IADD3 R176, -R22, 0xb, RZ ;  /* 0x0000000b16b07810 */ /* 0x000fe20007ffe1ff */
[----:B------:R-:W-:Y:S01]  /*3a80*/  FMUL.FTZ R41, R41, R6 ;  /* 0x0000000629297220 */ /* 0x000fe20000410000 */
[----:B------:R-:W-:Y:S01]  /*3a90*/  FMNMX.FTZ R7, R191, R20, !PT ;  /* 0x00000014bf077209 */ /* 0x000fe20007810000 */
[-C--:B------:R-:W-:Y:S01]  /*3aa0*/  FMUL.FTZ R44, R44, R6.reuse ;  /* 0x000000062c2c7220 */ /* 0x080fe20000410000 */
[----:B------:R1:W-:Y:S01]  /*3ab0*/  MUFU.EX2 R12, R160 ;  /* 0x000000a0000c7308 */ /* 0x0003e20000000800 */
[-C--:B------:R-:W-:Y:S01]  /*3ac0*/  FMUL.FTZ R45, R45, R6.reuse ;  /* 0x000000062d2d7220 */ /* 0x080fe20000410000 */
[----:B------:R-:W-:Y:S01]  /*3ad0*/  FMNMX.FTZ R20, R194, R7, !PT ;  /* 0x00000007c2147209 */ /* 0x000fe20007810000 */
[-C--:B------:R-:W-:Y:S01]  /*3ae0*/  FMUL.FTZ R48, R48, R6.reuse ;  /* 0x0000000630307220 */ /* 0x080fe20000410000 */
[-C--:B------:R-:W-:Y:S01]  /*3af0*/  FMUL.FTZ R49, R49, R6.reuse ;  /* 0x0000000631317220 */ /* 0x080fe20000410000 */
[----:B------:R-:W-:Y:S01]  /*3b00*/  FMUL.FTZ R52, R52, R6 ;  /* 0x0000000634347220 */ /* 0x000fe20000410000 */
[----:B------:R-:W-:Y:S01]  /*3b10*/  FMNMX.FTZ R7, R195, R20, !PT ;  /* 0x00000014c3077209 */ /* 0x000fe20007810000 */
[-C--:B------:R-:W-:Y:S01]  /*3b20*/  FMUL.FTZ R53, R53, R6.reuse ;  /* 0x0000000635357220 */ /* 0x080fe20000410000 */
[----:B------:R2:W-:Y:S01]  /*3b30*/  MUFU.EX2 R20, R172 ;  /* 0x000000ac00147308 */ /* 0x0005e20000000800 */
[--C-:B-1----:R-:W-:Y:S01]  /*3b40*/  FFMA.FTZ R160, R168, UR10, -R205.reuse ;  /* 0x0000000aa8a07c23 */ /* 0x102fe200080108cd */
[----:B------:R-:W-:Y:S01]  /*3b50*/  FMNMX.FTZ R152, R198, R7, !PT ;  /* 0x00000007c6987209 */ /* 0x000fe20007810000 */
[-C--:B------:R-:W-:Y:S01]  /*3b60*/  FMUL.FTZ R56, R56, R6.reuse ;  /* 0x0000000638387220 */ /* 0x080fe20000410000 */
[----:B------:R-:W-:Y:S01]  /*3b70*/  F2FP.BF16.F32.PACK_AB R168, R8, R9 ;  /* 0x0000000908a8723e */ /* 0x000fe200000010ff */
[----:B------:R-:W-:Y:S01]  /*3b80*/  FMUL.FTZ R57, R57, R6 ;  /* 0x0000000639397220 */ /* 0x000fe20000410000 */
[----:B------:R-:W-:Y:S01]  /*3b90*/  FMNMX.FTZ R7, R199, R152, !PT ;  /* 0x00000098c7077209 */ /* 0x000fe20007810000 */
[--C-:B------:R-:W-:Y:S01]  /*3ba0*/  FFMA.FTZ R152, R180, UR10, -R205.reuse ;  /* 0x0000000ab4987c23 */ /* 0x100fe200080108cd */
[----:B------:R-:W-:Y:S01]  /*3bb0*/  MUFU.EX2 R13, R13 ;  /* 0x0000000d000d7308 */ /* 0x000fe20000000800 */
[--C-:B--2---:R-:W-:Y:S01]  /*3bc0*/  FFMA.FTZ R172, R185, UR10, -R205.reuse ;  /* 0x0000000ab9ac7c23 */ /* 0x104fe200080108cd */
[----:B------:R-:W-:Y:S01]  /*3bd0*/  FFMA.FTZ R180, R189, UR10, -R205 ;  /* 0x0000000abdb47c23 */ /* 0x000fe200080108cd */
[----:B------:R-:W1:Y:S01]  /*3be0*/  SHFL.BFLY PT, R164, R7, 0x2, 0x1f ;  /* 0x0c401f0007a47f89 */ /* 0x000e6200000e0000 */
        /* <DEDUP_REMOVED lines=55> */
[----:B------:R-:W-:-:S02]  /*3f60*/  FMUL.FTZ R149, R149, R6 ;  /* 0x0000000695957220 */ /* 0x000fc40000410000 */
[----:B------:R-:W-:-:S04]  /*3f70*/  FADD.FTZ R164, -R7, R204 ;  /* 0x000000cc07a47221 */ /* 0x000fc80000010100 */
[----:B------:R-:W-:Y:S01]  /*3f80*/  FMUL.FTZ R181, R164, UR10 ;  /* 0x0000000aa4b57c20 */ /* 0x000fe20008410000 */
[----:B------:R-:W-:Y:S01]  /*3f90*/  FMUL.FTZ R164, R7, UR10 ;  /* 0x0000000a07a47c20 */ /* 0x000fe20008410000 */
[----:B------:R-:W-:Y:S03]  /*3fa0*/  MUFU.EX2 R161, R161 ;  /* 0x000000a100a17308 */ /* 0x000fe60000000800 */
        /* <DEDUP_REMOVED lines=12> */
[----:B------:R-:W-:Y:S01]  /*4070*/  IMAD.U32 R186, RZ, RZ, UR23 ;  /* 0x00000017ffba7e24 */ /* 0x000fe2000f8e00ff */
[----:B------:R-:W1:Y:S01]  /*4080*/  MUFU.EX2 R192, R192 ;  /* 0x000000c000c07308 */ /* 0x000e620000000800 */
[--C-:B------:R-:W-:Y:S01]  /*4090*/  FFMA.FTZ R204, R163, UR10, -R164.reuse ;  /* 0x0000000aa3cc7c23 */ /* 0x100fe200080108a4 */
[----:B------:R-:W-:Y:S01]  /*40a0*/  FFMA.FTZ R163, R166, UR10, -R164 ;  /* 0x0000000aa6a37c23 */ /* 0x000fe200080108a4 */
[----:B------:R-:W-:-:S02]  /*40b0*/  @!P1 VIADD R154, R186, 0x22840 ;  /* 0x00022840ba9a9836 */ /* 0x000fc40000000000 */
[--C-:B------:R-:W-:Y:S01]  /*40c0*/  FFMA.FTZ R206, R167, UR10, -R164.reuse ;  /* 0x0000000aa7ce7c23 */ /* 0x100fe200080108a4 */
[--C-:B------:R-:W-:Y:S01]  /*40d0*/  FFMA.FTZ R189, R170, UR10, -R164.reuse ;  /* 0x0000000aaabd7c23 */ /* 0x100fe200080108a4 */
[--C-:B------:R-:W-:Y:S01]  /*40e0*/  FFMA.FTZ R208, R171, UR10, -R164.reuse ;  /* 0x0000000aabd07c23 */ /* 0x100fe200080108a4 */
[----:B------:R-:W-:Y:S01]  /*40f0*/  FFMA.FTZ R193, R174, UR10, -R164 ;  /* 0x0000000aaec17c23 */ /* 0x000fe200080108a4 */
[----:B------:R-:W2:Y:S01]  /*4100*/  MUFU.EX2 R155, R155 ;  /* 0x0000009b009b7308 */ /* 0x000ea20000000800 */
[----:B------:R-:W-:Y:S01]  /*4110*/  @!P1 PRMT R154, RZ, 0x654, R154 ;  /* 0x00000654ff9a9816 */ /* 0x000fe2000000009a */
[----:B------:R3:W-:Y:S06]  /*4120*/  BAR.ARV R176, 0x100 ;  /* 0x000400b00000751d */ /* 0x0007ec0000002000 */
[----:B------:R-:W4:Y:S01]  /*4130*/  MUFU.EX2 R185, R185 ;  /* 0x000000b900b97308 */ /* 0x000f220000000800 */
[----:B-1----:R-:W-:Y:S01]  /*4140*/  FFMA.FTZ R4, R181, R4, R192 ;  /* 0x00000004b5047223 */ /* 0x002fe200000100c0 */
[----:B------:R1:W-:Y:S01]  /*4150*/  @!P1 SYNCS.ARRIVE.TRANS64.RED.A1T0 RZ, [R154+URZ], RZ ;  /* 0x000000ff9aff99a7 */ /* 0x0003e2000810043f */
[--C-:B------:R-:W-:Y:S01]  /*4160*/  FFMA.FTZ R212, R187, UR10, -R164.reuse ;  /* 0x0000000abbd47c23 */ /* 0x100fe200080108a4 */
[--C-:B------:R-:W-:Y:S01]  /*4170*/  FFMA.FTZ R187, R190, UR10, -R164.reuse ;  /* 0x0000000abebb7c23 */ /* 0x100fe200080108a4 */
[--C-:B------:R-:W-:Y:S01]  /*4180*/  FFMA.FTZ R190, R191, UR10, -R164.reuse ;  /* 0x0000000abfbe7c23 */ /* 0x100fe200080108a4 */
[--C-:B------:R-:W-:Y:S01]  /*4190*/  FFMA.FTZ R191, R194, UR10, -R164.reuse ;  /* 0x0000000ac2bf7c23 */ /* 0x100fe200080108a4 */
[----:B------:R-:W-:Y:S01]  /*41a0*/  FFMA.FTZ R195, R195, UR10, -R164 ;  /* 0x0000000ac3c37c23 */ /* 0x000fe200080108a4 */
[----:B------:R-:W5:Y:S01]  /*41b0*/  MUFU.EX2 R196, R196 ;  /* 0x000000c400c47308 */ /* 0x000f620000000800 */
[----:B--2---:R-:W-:Y:S01]  /*41c0*/  FADD.FTZ R4, R155, R4 ;  /* 0x000000049b047221 */ /* 0x004fe20000010000 */
[----:B-1----:R-:W-:Y:S01]  /*41d0*/  FADD.FTZ R154, R10, R3 ;  /* 0x000000030a9a7221 */ /* 0x002fe20000010000 */
[--C-:B------:R-:W-:Y:S01]  /*41e0*/  FFMA.FTZ R198, R198, UR10, -R164.reuse ;  /* 0x0000000ac6c67c23 */ /* 0x100fe200080108a4 */
[----:B------:R-:W-:Y:S01]  /*41f0*/  FFMA.FTZ R199, R199, UR10, -R164 ;  /* 0x0000000ac7c77c23 */ /* 0x000fe200080108a4 */
[----:B------:R-:W-:Y:S01]  /*4200*/  F2FP.BF16.F32.PACK_AB R158, R161, R152 ;  /* 0x00000098a19e723e */ /* 0x000fe200000010ff */
[----:B------:R-:W-:Y:S01]  /*4210*/  FADD.FTZ R3, R11, R154 ;  /* 0x0000009a0b037221 */ /* 0x000fe20000010000 */
[----:B------:R-:W-:Y:S01]  /*4220*/  F2FP.BF16.F32.PACK_AB R162, R153, R20 ;  /* 0x0000001499a2723e */ /* 0x000fe200000010ff */
[----:B------:R-:W1:Y:S01]  /*4230*/  MUFU.EX2 R159, R159 ;  /* 0x0000009f009f7308 */ /* 0x000e620000000800 */
[----:B----4-:R-:W-:Y:S01]  /*4240*/  FADD.FTZ R9, R185, R4 ;  /* 0x00000004b9097221 */ /* 0x010fe20000010000 */
[----:B------:R-:W-:Y:S01]  /*4250*/  FADD.FTZ R154, R12, R3 ;  /* 0x000000030c9a7221 */ /* 0x000fe20000010000 */
[----:B------:R-:W-:Y:S01]  /*4260*/  F2FP.BF16.F32.PACK_AB R170, R11, R10 ;  /* 0x0000000a0baa723e */ /* 0x000fe200000010ff */
[-C--:B------:R-:W-:Y:S01]  /*4270*/  FMUL.FTZ R26, R26, R181.reuse ;  /* 0x000000b51a1a7220 */ /* 0x080fe20000410000 */
[C---:B------:R-:W-:Y:S01]  /*4280*/  F2FP.BF16.F32.PACK_AB R164, R13.reuse, R12 ;  /* 0x0000000c0da4723e */ /* 0x040fe200000010ff */
[----:B------:R-:W-:Y:S01]  /*4290*/  FADD.FTZ R3, R13, R154 ;  /* 0x0000009a0d037221 */ /* 0x000fe20000010000 */
[----:B------:R-:W-:Y:S01]  /*42a0*/  F2FP.BF16.F32.PACK_AB R166, R15, R14 ;  /* 0x0000000e0fa6723e */ /* 0x000fe200000010ff */
        /* <DEDUP_REMOVED lines=8> */
[----:B------:R-:W4:Y:S01]  /*4330*/  MUFU.EX2 R163, R163 ;  /* 0x000000a300a37308 */ /* 0x000f220000000800 */
[----:B-1----:R-:W-:Y:S01]  /*4340*/  FADD.FTZ R9, R159, R4 ;  /* 0x000000049f097221 */ /* 0x002fe20000010000 */
        /* <DEDUP_REMOVED lines=17> */
[----:B------:R-:W-:Y:S01]  /*4460*/  F2FP.BF16.F32.PACK_AB R156, R157, R156 ;  /* 0x0000009c9d9c723e */ /* 0x000fe200000010ff */
[-C--:B------:R-:W-:Y:S01]  /*4470*/  FMUL.FTZ R50, R50, R181.reuse ;  /* 0x000000b532327220 */ /* 0x080fe20000410000 */
[-C--:B------:R-:W-:Y:S01]  /*4480*/  FMUL.FTZ R51, R51, R181.reuse ;  /* 0x000000b533337220 */ /* 0x080fe20000410000 */
[----:B------:R-:W-:Y:S01]  /*4490*/  FADD.FTZ R3, R157, R154 ;  /* 0x0000009a9d037221 */ /* 0x000fe20000010000 */
[----:B------:R-:W-:Y:S01]  /*44a0*/  FMUL.FTZ R54, R54, R181 ;  /* 0x000000b536367220 */ /* 0x000fe20000410000 */
        /* <DEDUP_REMOVED lines=71> */
[----:B------:R-:W-:Y:S01]  /*4920*/  F2FP.BF16.F32.PACK_AB R171, R196, R185 ;  /* 0x000000b9c4ab723e */ /* 0x000fe200000010ff */
[----:B------:R-:W4:Y:S01]  /*4930*/  MUFU.EX2 R172, R172 ;  /* 0x000000ac00ac7308 */ /* 0x000f220000000800 */
[----:B-1----:R-:W-:Y:S01]  /*4940*/  FADD.FTZ R3, R165, R154 ;  /* 0x0000009aa5037221 */ /* 0x002fe20000010000 */
[----:B------:R-:W-:-:S02]  /*4950*/  F2FP.BF16.F32.PACK_AB R161, R208, R189 ;  /* 0x000000bdd0a1723e */ /* 0x000fc400000010ff */
[----:B------:R-:W-:-:S04]  /*4960*/  F2FP.BF16.F32.PACK_AB R163, R210, R193 ;  /* 0x000000c1d2a3723e */ /* 0x000fc800000010ff */
[----:B------:R-:W1:Y:S01]  /*4970*/  MUFU.EX2 R212, R212 ;  /* 0x000000d400d47308 */ /* 0x000e620000000800 */
[----:B--2---:R-:W-:-:S07]  /*4980*/  FADD.FTZ R9, R183, R4 ;  /* 0x00000004b7097221 */ /* 0x004fce0000010000 */
[----:B------:R-:W2:Y:S01]  /*4990*/  MUFU.EX2 R169, R169 ;  /* 0x000000a900a97308 */ /* 0x000ea20000000800 */
[C---:B----4-:R-:W-:Y:S01]  /*49a0*/  FADD.FTZ R154, R172.reuse, R3 ;  /* 0x00000003ac9a7221 */ /* 0x050fe20000010000 */
[----:B------:R-:W-:Y:S02]  /*49b0*/  F2FP.BF16.F32.PACK_AB R152, R172, R165 ;  /* 0x000000a5ac98723e */ /* 0x000fe400000010ff */
[----:B------:R-:W-:Y:S02]  /*49c0*/  F2FP.BF16.F32.PACK_AB R165, R204, R159 ;  /* 0x0000009fcca5723e */ /* 0x000fe400000010ff */
[----:B------:R-:W-:Y:S02]  /*49d0*/  F2FP.BF16.F32.PACK_AB R159, R182, R179 ;  /* 0x000000b3b69f723e */ /* 0x000fe400000010ff */
[----:B------:R-:W4:Y:S01]  /*49e0*/  MUFU.EX2 R187, R187 ;  /* 0x000000bb00bb7308 */ /* 0x000f220000000800 */
[C---:B-1----:R-:W-:Y:S01]  /*49f0*/  FADD.FTZ R4, R212.reuse, R9 ;  /* 0x00000009d4047221 */ /* 0x042fe20000010000 */
[----:B------:R-:W-:-:S06]  /*4a00*/  F2FP.BF16.F32.PACK_AB R153, R212, R183 ;  /* 0x000000b7d499723e */ /* 0x000fcc00000010ff */
[----:B------:R-:W1:Y:S01]  /*4a10*/  MUFU.EX2 R180, R180 ;  /* 0x000000b400b47308 */ /* 0x000e620000000800 */
[----:B--2---:R-:W-:-:S07]  /*4a20*/  FADD.FTZ R3, R169, R154 ;  /* 0x0000009aa9037221 */ /* 0x004fce0000010000 */
[----:B------:R-:W2:Y:S01]  /*4a30*/  MUFU.EX2 R190, R190 ;  /* 0x000000be00be7308 */ /* 0x000ea20000000800 */
[----:B----4-:R-:W-:-:S07]  /*4a40*/  FADD.FTZ R9, R187, R4 ;  /* 0x00000004bb097221 */ /* 0x010fce0000010000 */
[----:B------:R-:W4:Y:S01]  /*4a50*/  MUFU.EX2 R173, R173 ;  /* 0x000000ad00ad7308 */ /* 0x000f220000000800 */
[C---:B-1----:R-:W-:Y:S01]  /*4a60*/  FADD.FTZ R8, R180.reuse, R3 ;  /* 0x00000003b4087221 */ /* 0x042fe20000010000 */
[----:B------:R-:W-:Y:S02]  /*4a70*/  F2FP.BF16.F32.PACK_AB R154, R180, R169 ;  /* 0x000000a9b49a723e */ /* 0x000fe400000010ff */
[----:B------:R-:W-:-:S04]  /*4a80*/  F2FP.BF16.F32.PACK_AB R169, R155, R192 ;  /* 0x000000c09ba9723e */ /* 0x000fc800000010ff */
[----:B------:R-:W1:Y:S01]  /*4a90*/  MUFU.EX2 R191, R191 ;  /* 0x000000bf00bf7308 */ /* 0x000e620000000800 */
[C---:B--2---:R-:W-:Y:S01]  /*4aa0*/  FADD.FTZ R4, R190.reuse, R9 ;  /* 0x00000009be047221 */ /* 0x044fe20000010000 */
[----:B------:R-:W-:-:S06]  /*4ab0*/  F2FP.BF16.F32.PACK_AB R155, R190, R187 ;  /* 0x000000bbbe9b723e */ /* 0x000fcc00000010ff */
[----:B------:R-:W2:Y:S01]  /*4ac0*/  MUFU.EX2 R184, R184 ;  /* 0x000000b800b87308 */ /* 0x000ea20000000800 */
[----:B----4-:R-:W-:-:S07]  /*4ad0*/  FADD.FTZ R3, R173, R8 ;  /* 0x00000008ad037221 */ /* 0x010fce0000010000 */
[----:B------:R-:W4:Y:S01]  /*4ae0*/  MUFU.EX2 R6, R195 ;  /* 0x000000c300067308 */ /* 0x000f220000000800 */
[----:B-1----:R-:W-:-:S07]  /*4af0*/  FADD.FTZ R9, R191, R4 ;  /* 0x00000004bf097221 */ /* 0x002fce0000010000 */
[----:B------:R-:W1:Y:S01]  /*4b00*/  MUFU.EX2 R177, R177 ;  /* 0x000000b100b17308 */ /* 0x000e620000000800 */
[C---:B--2---:R-:W-:Y:S01]  /*4b10*/  FADD.FTZ R8, R184.reuse, R3 ;  /* 0x00000003b8087221 */ /* 0x044fe20000010000 */
[----:B------:R-:W-:-:S06]  /*4b20*/  F2FP.BF16.F32.PACK_AB R172, R184, R173 ;  /* 0x000000adb8ac723e */ /* 0x000fcc00000010ff */
[----:B------:R-:W2:Y:S01]  /*4b30*/  MUFU.EX2 R198, R198 ;  /* 0x000000c600c67308 */ /* 0x000ea20000000800 */
[C---:B----4-:R-:W-:Y:S01]  /*4b40*/  FADD.FTZ R9, R6.reuse, R9 ;  /* 0x0000000906097221 */ /* 0x050fe20000010000 */
[----:B------:R-:W-:-:S06]  /*4b50*/  F2FP.BF16.F32.PACK_AB R173, R6, R191 ;  /* 0x000000bf06ad723e */ /* 0x000fcc00000010ff */
[----:B------:R-:W4:Y:S01]  /*4b60*/  MUFU.EX2 R188, R188 ;  /* 0x000000bc00bc7308 */ /* 0x000f220000000800 */
[----:B-1----:R-:W-:-:S07]  /*4b70*/  FADD.FTZ R3, R177, R8 ;  /* 0x00000008b1037221 */ /* 0x002fce0000010000 */
[----:B------:R-:W1:Y:S01]  /*4b80*/  MUFU.EX2 R199, R199 ;  /* 0x000000c700c77308 */ /* 0x000e620000000800 */
[----:B--2---:R-:W-:Y:S01]  /*4b90*/  FADD.FTZ R4, R198, R9 ;  /* 0x00000009c6047221 */ /* 0x004fe20000010000 */
[C---:B----4-:R-:W-:Y:S01]  /*4ba0*/  FADD.FTZ R3, R188.reuse, R3 ;  /* 0x00000003bc037221 */ /* 0x050fe20000010000 */
[----:B------:R-:W-:Y:S02]  /*4bb0*/  F2FP.BF16.F32.PACK_AB R174, R188, R177 ;  /* 0x000000b1bcae723e */ /* 0x000fe400000010ff */
[C---:B-1----:R-:W-:Y:S01]  /*4bc0*/  FADD.FTZ R4, R199.reuse, R4 ;  /* 0x00000004c7047221 */ /* 0x042fe20000010000 */
[----:B------:R-:W-:Y:S01]  /*4bd0*/  F2FP.BF16.F32.PACK_AB R175, R199, R198 ;  /* 0x000000c6c7af723e */ /* 0x000fe200000010ff */
[----:B---3--:R-:W-:Y:S06]  /*4be0*/  @!P0 BRA `(.L_x_7474) ;  /* 0x0000000000048947 */ /* 0x008fec0003800000 */
[----:B------:R-:W-:Y:S01]  /*4bf0*/  BPT.TRAP 0x1 ;  /* 0x000000040000795c */ /* 0x000fe20000300000 */
.L_x_7474:
[----:B------:R1:W2:Y:S01]  /*4c00*/  SYNCS.PHASECHK.TRANS64.TRYWAIT P3, [UR23+0x22850], R5 ;  /* 0x02285005ff0075a7 */ /* 0x0002a20008060157 */
[----:B------:R-:W-:Y:S05]  /*4c10*/  @!P0 BRA `(.L_x_7475) ;  /* 0x0000000000048947 */ /* 0x000fea0003800000 */
[----:B------:R-:W-:Y:S01]  /*4c20*/  BPT.TRAP 0x1 ;  /* 0x000000040000795c */ /* 0x000fe20000300000 */
.L_x_7475:
[----:B--2---:R-:W-:Y:S05]  /*4c30*/  @P3 BRA `(.L_x_7476) ;  /* 0x0000000000083947 */ /* 0x004fea0003800000 */
[----:B------:R-:W2:Y:S02]  /*4c40*/  SYNCS.PHASECHK.TRANS64.TRYWAIT P3, [UR23+0x22850], R5 ;  /* 0x02285005ff0075a7 */ /* 0x000ea40008060157 */
[----:B--2---:R-:W-:Y:S05]  /*4c50*/  @!P3 BRA `(.L_x_7477) ;  /* 0x0000007c00ecb947 */ /* 0x004fea0003800000 */
.L_x_7476:
[----:B012---:R-:W-:Y:S01]  /*4c60*/  VIADD R5, R22, 0x8 ;  /* 0x0000000816057836 */ /* 0x007fe20000000000 */
[----:B------:R-:W-:Y:S01]  /*4c70*/  UIMAD UR11, UR37, 0xc00, UR21 ;  /* 0x00000c00250b78a4 */ /* 0x000fe2000f8e0215 */
[----:B------:R-:W-:Y:S01]  /*4c80*/  @!P1 VIADD R186, R186, 0x22860 ;  /* 0x00022860baba9836 */ /* 0x000fe20000000000 */
[----:B------:R-:W-:Y:S01]  /*4c90*/  UMOV UR7, 0x40000040 ;  /* 0x4000004000077882 */ /* 0x000fe20000000000 */
[----:B------:R-:W-:Y:S01]  /*4ca0*/  IMAD.MOV.U32 R204, RZ, RZ, R7 ;  /* 0x000000ffffcc7224 */ /* 0x000fe200078e0007 */
        /* <DEDUP_REMOVED lines=39> */
.L_x_7469:
[----:B------:R-:W1:Y:S01]  /*4f20*/  SHFL.BFLY PT, R6, R3, 0x2, 0x1f ;  /* 0x0c401f0003067f89 */ /* 0x000e6200000e0000 */
[----:B------:R-:W-:Y:S01]  /*4f30*/  CS2R R20, SRZ ;  /* 0x0000000000147805 */ /* 0x000fe2000001ff00 */
[----:B------:R-:W-:Y:S01]  /*4f40*/  UIADD3 UR37, UR37, 0x1, URZ ;  /* 0x0000000125257890 */ /* 0x000fe2000fffe03f */
[----:B------:R2:W-:Y:S06]  /*4f50*/  BAR.ARV R176, 0x100 ;  /* 0x000400b00000751d */ /* 0x0005ec0000002000 */
[----:B------:R-:W-:Y:S02]  /*4f60*/  UISETP.NE.AND UP0, UPT, UR37, 0x2, UPT ;  /* 0x000000022500788c */ /* 0x000fe4000bf05270 */
[----:B------:R-:W-:Y:S06]  /*4f70*/  BAR.ARV 0x8, 0x120 ;  /* 0x0204800000007b1d */ /* 0x000fec0000002000 */
[----:B------:R-:W-:Y:S01]  /*4f80*/  USEL UR4, URZ, 0x1, UP0 ;  /* 0x000000013f047887 */ /* 0x000fe20008000000 */
[----:B------:R-:W-:Y:S01]  /*4f90*/  PLOP3.LUT P0, PT, PT, PT, PT, 0x8, 0x0 ;  /* 0x000000000000781c */ /* 0x000fe20003f0e170 */
[----:B------:R-:W4:Y:S01]  /*4fa0*/  SHFL.BFLY PT, R9, R4, 0x2, 0x1f ;  /* 0x0c401f0004097f89 */ /* 0x000f2200000e0000 */
[----:B------:R-:W-:-:S02]  /*4fb0*/  UIADD3 UR39, UR39, 0x1, URZ ;  /* 0x0000000127277890 */ /* 0x000fc4000fffe03f */
[----:B------:R-:W-:Y:S01]  /*4fc0*/  USEL UR37, UR37, URZ, UP0 ;  /* 0x0000003f25257287 */ /* 0x000fe20008000000 */
[----:B-1----:R-:W-:Y:S01]  /*4fd0*/  FADD.FTZ R6, R6, R3 ;  /* 0x0000000306067221 */ /* 0x002fe20000010000 */
[----:B------:R-:W-:-:S04]  /*4fe0*/  ULOP3.LUT UR38, UR38, UR4, URZ, 0x3c, !UPT ;  /* 0x0000000426267292 */ /* 0x000fc8000f8e3c3f */
[----:B0--3--:R-:W0:Y:S01]  /*4ff0*/  SHFL.BFLY PT, R5, R6, 0x1, 0x1f ;  /* 0x0c201f0006057f89 */ /* 0x009e2200000e0000 */
[----:B----4-:R-:W-:-:S05]  /*5000*/  FADD.FTZ R9, R9, R4 ;  /* 0x0000000409097221 */ /* 0x010fca0000010000 */
[----:B------:R-:W1:Y:S01]  /*5010*/  SHFL.BFLY PT, R8, R9, 0x1, 0x1f ;  /* 0x0c201f0009087f89 */ /* 0x000e6200000e0000 */
[----:B0-----:R-:W-:-:S05]  /*5020*/  FADD.FTZ R152, R6, R5 ;  /* 0x0000000506987221 */ /* 0x001fca0000010000 */
[----:B------:R-:W-:-:S13]  /*5030*/  FSETP.NE.FTZ.AND P1, PT, R152, RZ, PT ;  /* 0x000000ff9800720b */ /* 0x000fda0003f35000 */
[----:B------:R-:W0:Y:S01]  /*5040*/  @P1 MUFU.RCP R21, R152 ;  /* 0x0000009800151308 */ /* 0x000e220000001000 */
[----:B-1----:R-:W-:-:S05]  /*5050*/  FADD.FTZ R153, R9, R8 ;  /* 0x0000000809997221 */ /* 0x002fca0000010000 */
[----:B------:R-:W-:Y:S01]  /*5060*/  FSETP.NE.FTZ.AND P2, PT, R153, RZ, PT ;  /* 0x000000ff9900720b */ /* 0x000fe20003f55000 */
[-C--:B0-----:R-:W-:Y:S01]  /*5070*/  FMUL.FTZ R9, R40, R21.reuse ;  /* 0x0000001528097220 */ /* 0x081fe20000410000 */
[-C--:B------:R-:W-:Y:S01]  /*5080*/  FMUL.FTZ R8, R41, R21.reuse ;  /* 0x0000001529087220 */ /* 0x080fe20000410000 */
[----:B------:R-:W-:Y:S01]  /*5090*/  @P1 MUFU.LG2 R40, R152 ;  /* 0x0000009800281308 */ /* 0x000fe20000000c00 */
[-C--:B------:R-:W-:Y:S01]  /*50a0*/  FMUL.FTZ R5, R24, R21.reuse ;  /* 0x0000001518057220 */ /* 0x080fe20000410000 */
[-C--:B------:R-:W-:Y:S01]  /*50b0*/  FMUL.FTZ R6, R28, R21.reuse ;  /* 0x000000151c067220 */ /* 0x080fe20000410000 */
[-C--:B------:R-:W-:Y:S01]  /*50c0*/  FMUL.FTZ R4, R25, R21.reuse ;  /* 0x0000001519047220 */ /* 0x080fe20000410000 */
[-C--:B------:R-:W-:Y:S01]  /*50d0*/  FMUL.FTZ R29, R29, R21.reuse ;  /* 0x000000151d1d7220 */ /* 0x080fe20000410000 */
[-C--:B------:R-:W-:Y:S01]  /*50e0*/  FMUL.FTZ R32, R32, R21.reuse ;  /* 0x0000001520207220 */ /* 0x080fe20000410000 */
[-C--:B------:R-:W-:Y:S01]  /*50f0*/  FMUL.FTZ R33, R33, R21.reuse ;  /* 0x0000001521217220 */ /* 0x080fe20000410000 */
[----:B------:R-:W-:-:S03]  /*5100*/  FMUL.FTZ R36, R36, R21 ;  /* 0x0000001524247220 */ /* 0x000fc60000410000 */
[----:B------:R-:W0:Y:S01]  /*5110*/  @P2 MUFU.RCP R20, R153 ;  /* 0x0000009900142308 */ /* 0x000e220000001000 */
[-C--:B------:R-:W-:Y:S01]  /*5120*/  FMUL.FTZ R37, R37, R21.reuse ;  /* 0x0000001525257220 */ /* 0x080fe20000410000 */
[-C--:B------:R-:W-:Y:S01]  /*5130*/  FMUL.FTZ R11, R44, R21.reuse ;  /* 0x000000152c0b7220 */ /* 0x080fe20000410000 */
[-C--:B------:R-:W-:Y:S01]  /*5140*/  FMUL.FTZ R10, R45, R21.reuse ;  /* 0x000000152d0a7220 */ /* 0x080fe20000410000 */
[-C--:B------:R-:W-:Y:S01]  /*5150*/  FMUL.FTZ R13, R48, R21.reuse ;  /* 0x00000015300d7220 */ /* 0x080fe20000410000 */
[-C--:B------:R-:W-:Y:S01]  /*5160*/  FMUL.FTZ R12, R49, R21.reuse ;  /* 0x00000015310c7220 */ /* 0x080fe20000410000 */
[-C--:B------:R-:W-:Y:S01]  /*5170*/  FMUL.FTZ R15, R52, R21.reuse ;  /* 0x00000015340f7220 */ /* 0x080fe20000410000 */
[-C--:B------:R-:W-:Y:S01]  /*5180*/  FMUL.FTZ R14, R53, R21.reuse ;  /* 0x00000015350e7220 */ /* 0x080fe20000410000 */
[----:B------:R-:W1:Y:S01]  /*5190*/  @P2 MUFU.LG2 R41, R153 ;  /* 0x0000009900292308 */ /* 0x000e620000000c00 */
        /* <DEDUP_REMOVED lines=48> */
[----:B------:R-:W-:-:S02]  /*54a0*/  IMAD.U32 R21, RZ, RZ, UR10 ;  /* 0x0000000aff157e24 */ /* 0x000fc4000f8e00ff */
[-C--:B0-----:R-:W-:Y:S01]  /*54b0*/  FMUL.FTZ R174, R26, R20.reuse ;  /* 0x000000141aae7220 */ /* 0x081fe20000410000 */
[----:B------:R-:W-:Y:S02]  /*54c0*/  IMAD.U32 R49, RZ, RZ, UR10 ;  /* 0x0000000aff317e24 */ /* 0x000fe4000f8e00ff */
[-C--:B------:R-:W-:Y:S01]  /*54d0*/  FMUL.FTZ R26, R30, R20.reuse ;  /* 0x000000141e1a7220 */ /* 0x080fe20000410000 */
[----:B------:R-:W-:Y:S01]  /*54e0*/  @P1 FMUL.FTZ R21, R21, 0.69314718246459960938 ;  /* 0x3f31721815151820 */ /* 0x000fe20000410000 */
[----:B------:R-:W-:Y:S01]  /*54f0*/  @P1 FMUL.FTZ R40, R40, 0.69314718246459960938 ;  /* 0x3f31721828281820 */ /* 0x000fe20000410000 */
[----:B------:R-:W-:Y:S01]  /*5500*/  @P2 FMUL.FTZ R49, R49, 0.69314718246459960938 ;  /* 0x3f31721831312820 */ /* 0x000fe20000410000 */
[----:B-1----:R-:W-:Y:S01]  /*5510*/  @P2 FMUL.FTZ R30, R41, 0.69314718246459960938 ;  /* 0x3f317218291e2820 */ /* 0x002fe20000410000 */
[-C--:B------:R-:W-:Y:S01]  /*5520*/  FMUL.FTZ R161, R83, R20.reuse ;  /* 0x0000001453a17220 */ /* 0x080fe20000410000 */
[----:B------:R-:W-:Y:S01]  /*5530*/  FMUL.FTZ R160, R87, R20 ;  /* 0x0000001457a07220 */ /* 0x000fe20000410000 */
[----:B------:R-:W-:-:S02]  /*5540*/  IMAD.MOV.U32 R44, RZ, RZ, -0x800000 ;  /* 0xff800000ff2c7424 */ /* 0x000fc400078e00ff */
[-C--:B------:R-:W-:Y:S01]  /*5550*/  FMUL.FTZ R83, R86, R20.reuse ;  /* 0x0000001456537220 */ /* 0x080fe20000410000 */
[----:B------:R-:W-:Y:S02]  /*5560*/  IMAD.MOV.U32 R45, RZ, RZ, -0x800000 ;  /* 0xff800000ff2d7424 */ /* 0x000fe400078e00ff */
[-C--:B------:R-:W-:Y:S01]  /*5570*/  FMUL.FTZ R87, R91, R20.reuse ;  /* 0x000000145b577220 */ /* 0x080fe20000410000 */
[-C--:B------:R-:W-:Y:S01]  /*5580*/  FMUL.FTZ R179, R27, R20.reuse ;  /* 0x000000141bb37220 */ /* 0x080fe20000410000 */
[-C--:B------:R-:W-:Y:S01]  /*5590*/  FMUL.FTZ R177, R31, R20.reuse ;  /* 0x000000141fb17220 */ /* 0x080fe20000410000 */
[-C--:B------:R-:W-:Y:S01]  /*55a0*/  FMUL.FTZ R173, R34, R20.reuse ;  /* 0x0000001422ad7220 */ /* 0x080fe20000410000 */
        /* <DEDUP_REMOVED lines=56> */
[----:B------:R-:W-:-:S07]  /*5930*/  @P2 FFMA.FTZ R45, R49, R7, R30 ;  /* 0x00000007312d2223 */ /* 0x000fce000001001e */
.L_x_7458:
        /* <DEDUP_REMOVED lines=11> */
[----:B------:R-:W-:Y:S01]  /*59f0*/  USHF.L.U32 UR8, UR46, 0x2, URZ ;  /* 0x000000022e087899 */ /* 0x000fe2000800063f */
[----:B------:R-:W-:Y:S01]  /*5a00*/  F2FP.BF16.F32.PACK_AB R4, R4, R5 ;  /* 0x000000050404723e */ /* 0x000fe200000010ff */
[----:B------:R-:W-:Y:S01]  /*5a10*/  BAR.SYNC.DEFER_BLOCKING 0x1, 0x100 ;  /* 0x0044000000007b1d */ /* 0x000fe20000010000 */
[----:B------:R-:W-:Y:S01]  /*5a20*/  F2FP.BF16.F32.PACK_AB R5, R179, R174 ;  /* 0x000000aeb305723e */ /* 0x000fe200000010ff */
[----:B------:R-:W-:Y:S01]  /*5a30*/  USHF.L.U64.HI UR9, UR46, 0x2, UR45 ;  /* 0x000000022e097899 */ /* 0x000fe2000801022d */
[----:B------:R-:W-:Y:S02]  /*5a40*/  F2FP.BF16.F32.PACK_AB R8, R8, R9 ;  /* 0x000000090808723e */ /* 0x000fe400000010ff */
[----:B------:R-:W-:Y:S01]  /*5a50*/  F2FP.BF16.F32.PACK_AB R10, R10, R11 ;  /* 0x0000000b0a0a723e */ /* 0x000fe200000010ff */
[----:B------:R-:W-:Y:S01]  /*5a60*/  ULDC.64 UR6, c[0x0][0xbd8] ;  /* 0x0002f60000067ab9 */ /* 0x000fe20000000a00 */
[----:B------:R-:W-:Y:S01]  /*5a70*/  F2FP.BF16.F32.PACK_AB R9, R170, R159 ;  /* 0x0000009faa09723e */ /* 0x000fe200000010ff */
[----:B------:R-:W-:Y:S01]  /*5a80*/  UIADD3 UR4, UP1, UR8, UR6, URZ ;  /* 0x0000000608047290 */ /* 0x000fe2000ff3e03f */
[----:B------:R-:W-:Y:S01]  /*5a90*/  F2FP.BF16.F32.PACK_AB R11, R171, R158 ;  /* 0x0000009eab0b723e */ /* 0x000fe200000010ff */
[----:B------:R-:W-:Y:S01]  /*5aa0*/  UISETP.NE.U32.AND UP0, UPT, UR6, URZ, UPT ;  /* 0x0000003f0600728c */ /* 0x000fe2000bf05070 */
[----:B------:R-:W-:Y:S01]  /*5ab0*/  F2FP.BF16.F32.PACK_AB R12, R12, R13 ;  /* 0x0000000d0c0c723e */ /* 0x000fe200000010ff */
[----:B------:R-:W-:Y:S01]  /*5ac0*/  UIADD3.X UR6, UR9, UR7, URZ, UP1, !UPT ;  /* 0x0000000709067290 */ /* 0x000fe20008ffe43f */
[----:B------:R-:W-:Y:S01]  /*5ad0*/  F2FP.BF16.F32.PACK_AB R14, R14, R15 ;  /* 0x0000000f0e0e723e */ /* 0x000fe200000010ff */
[----:B------:R-:W-:Y:S01]  /*5ae0*/  UISETP.NE.AND.EX UP0, UPT, UR7, URZ, UPT, UP0 ;  /* 0x0000003f0700728c */ /* 0x000fe2000bf05300 */
        /* <DEDUP_REMOVED lines=8> */
[----:B0-----:R-:W-:Y:S02]  /*5b70*/  MOV R21, R7 ;  /* 0x0000000700157202 */ /* 0x001fe40000000f00 */
[----:B------:R-:W-:Y:S02]  /*5b80*/  F2FP.BF16.F32.PACK_AB R73, R165, R152 ;  /* 0x00000098a549723e */ /* 0x000fe400000010ff */
[----:B------:R-:W-:Y:S01]  /*5b90*/  F2FP.BF16.F32.PACK_AB R81, R161, R82 ;  /* 0x00000052a151723e */ /* 0x000fe200000010ff */
[----:B------:R-:W-:Y:S01]  /*5ba0*/  IMAD.WIDE R78, R202, 0x2, R20 ;  /* 0x00000002ca4e7825 */ /* 0x000fe200078e0214 */
[----:B------:R-:W-:Y:S02]  /*5bb0*/  F2FP.BF16.F32.PACK_AB R88, R89, R88 ;  /* 0x000000585958723e */ /* 0x000fe400000010ff */
[----:B------:R-:W-:-:S02]  /*5bc0*/  F2FP.BF16.F32.PACK_AB R82, R85, R84 ;  /* 0x000000545552723e */ /* 0x000fc400000010ff */
[C---:B------:R-:W-:Y:S02]  /*5bd0*/  IADD3 R30, P1, R78.reuse, 0x20, RZ ;  /* 0x000000204e1e7810 */ /* 0x040fe40007f3e0ff */
[C---:B------:R-:W-:Y:S02]  /*5be0*/  LOP3.LUT R7, R78.reuse, 0x380, RZ, 0xc0, !PT ;  /* 0x000003804e077812 */ /* 0x040fe400078ec0ff */
        /* <DEDUP_REMOVED lines=45> */
[----:B------:R-:W-:Y:S02]  /*5ec0*/  LOP3.LUT R40, R191, 0x380, RZ, 0xc0, !PT ;  /* 0x00000380bf287812 */ /* 0x000fe400078ec0ff */
[----:B------:R-:W-:Y:S02]  /*5ed0*/  SHF.R.U64 R7, R7, 0x3, RZ ;  /* 0x0000000307077819 */ /* 0x000fe400000012ff */
[----:B------:R-:W-:Y:S02]  /*5ee0*/  SHF.R.U64 R42, R42, 0x3, RZ ;  /* 0x000000032a2a7819 */ /* 0x000fe400000012ff */
[----:B------:R-:W-:Y:S02]  /*5ef0*/  SHF.R.U64 R40, R40, 0x3, RZ ;  /* 0x0000000328287819 */ /* 0x000fe400000012ff */
[----:B------:R-:W-:Y:S02]  /*5f00*/  LOP3.LUT R58, R7, R58, RZ, 0x3c, !PT ;  /* 0x0000003a073a7212 */ /* 0x000fe400078e3cff */
[----:B------:R-:W-:-:S02]  /*5f10*/  LOP3.LUT R34, R95, 0x380, RZ, 0xc0, !PT ;  /* 0x000003805f227812 */ /* 0x000fc400078ec0ff */
[----:B------:R-:W-:Y:S02]  /*5f20*/  LOP3.LUT R64, R42, R193, RZ, 0x3c, !PT ;  /* 0x000000c12a407212 */ /* 0x000fe400078e3cff */
[----:B------:R-:W-:Y:S02]  /*5f30*/  LOP3.LUT R7, R70, 0x380, RZ, 0xc0, !PT ;  /* 0x0000038046077812 */ /* 0x000fe400078ec0ff */
[----:B------:R-:W-:Y:S02]  /*5f40*/  LOP3.LUT R38, R181, 0x380, RZ, 0xc0, !PT ;  /* 0x00000380b5267812 */ /* 0x000fe400078ec0ff */
[----:B------:R-:W-:Y:S02]  /*5f50*/  LOP3.LUT R62, R40, R191, RZ, 0x3c, !PT ;  /* 0x000000bf283e7212 */ /* 0x000fe400078e3cff */
[----:B------:R-:W-:Y:S02]  /*5f60*/  LOP3.LUT R42, R199, 0x380, RZ, 0xc0, !PT ;  /* 0x00000380c72a7812 */ /* 0x000fe400078ec0ff */
[----:B------:R-:W-:-:S02]  /*5f70*/  LOP3.LUT R40, R197, 0x380, RZ, 0xc0, !PT ;  /* 0x00000380c5287812 */ /* 0x000fc400078ec0ff */
[----:B------:R-:W-:Y:S02]  /*5f80*/  SHF.R.U64 R34, R34, 0x3, RZ ;  /* 0x0000000322227819 */ /* 0x000fe400000012ff */
[----:B------:R-:W-:Y:S02]  /*5f90*/  SHF.R.U64 R29, R7, 0x3, RZ ;  /* 0x00000003071d7819 */ /* 0x000fe400000012ff */
[----:B------:R-:W-:Y:S02]  /*5fa0*/  SHF.R.U64 R38, R38, 0x3, RZ ;  /* 0x0000000326267819 */ /* 0x000fe400000012ff */
[----:B------:R-:W-:Y:S02]  /*5fb0*/  LOP3.LUT R52, R187, 0x380, RZ, 0xc0, !PT ;  /* 0x00000380bb347812 */ /* 0x000fe400078ec0ff */
[----:B------:R-:W-:Y:S02]  /*5fc0*/  MOV R78, R78 ;  /* 0x0000004e004e7202 */ /* 0x000fe40000000f00 */
[----:B------:R-:W-:-:S02]  /*5fd0*/  SHF.R.U64 R42, R42, 0x3, RZ ;  /* 0x000000032a2a7819 */ /* 0x000fc400000012ff */
[----:B------:R-:W-:Y:S02]  /*5fe0*/  F2FP.BF16.F32.PACK_AB R7, R177, R26 ;  /* 0x0000001ab107723e */ /* 0x000fe400000010ff */
[----:B------:R-:W-:Y:S02]  /*5ff0*/  LOP3.LUT R54, R189, 0x380, RZ, 0xc0, !PT ;  /* 0x00000380bd367812 */ /* 0x000fe400078ec0ff */
[----:B------:R-:W-:Y:S01]  /*6000*/  SHF.R.U64 R40, R40, 0x3, RZ ;  /* 0x0000000328287819 */ /* 0x000fe200000012ff */
[----:B------:R0:W-:Y:S01]  /*6010*/  STSM.16.M88.4 [R78], R4 ;  /* 0x000000044e007844 */ /* 0x0001e20000000200 */
[----:B------:R-:W-:Y:S02]  /*6020*/  LOP3.LUT R34, R34, R95, RZ, 0x3c, !PT ;  /* 0x0000005f22227212 */ /* 0x000fe400078e3cff */
[----:B------:R-:W-:Y:S02]  /*6030*/  LOP3.LUT R38, R38, R181, RZ, 0x3c, !PT ;  /* 0x000000b526267212 */ /* 0x000fe400078e3cff */
[----:B------:R-:W-:-:S02]  /*6040*/  SHF.R.U64 R52, R52, 0x3, RZ ;  /* 0x0000000334347819 */ /* 0x000fc400000012ff */
[----:B------:R-:W-:Y:S02]  /*6050*/  LOP3.LUT R26, R42, R199, RZ, 0x3c, !PT ;  /* 0x000000c72a1a7212 */ /* 0x000fe400078e3cff */
[----:B------:R-:W-:Y:S02]  /*6060*/  SHF.R.U64 R54, R54, 0x3, RZ ;  /* 0x0000000336367819 */ /* 0x000fe400000012ff */
[----:B------:R-:W-:Y:S02]  /*6070*/  LOP3.LUT R66, R195, 0x380, RZ, 0xc0, !PT ;  /* 0x00000380c3427812 */ /* 0x000fe400078ec0ff */
[----:B------:R-:W-:Y:S02]  /*6080*/  LOP3.LUT R74, R40, R197, RZ, 0x3c, !PT ;  /* 0x000000c5284a7212 */ /* 0x000fe400078e3cff */
[----:B------:R-:W-:Y:S02]  /*6090*/  MOV R40, R30 ;  /* 0x0000001e00287202 */ /* 0x000fe40000000f00 */
[----:B0-----:R-:W-:-:S02]  /*60a0*/  F2FP.BF16.F32.PACK_AB R4, R33, R32 ;  /* 0x000000202104723e */ /* 0x001fc400000010ff */
[----:B------:R-:W-:Y:S02]  /*60b0*/  F2FP.BF16.F32.PACK_AB R5, R176, R173 ;  /* 0x000000adb005723e */ /* 0x000fe400000010ff */
[----:B------:R-:W-:Y:S02]  /*60c0*/  F2FP.BF16.F32.PACK_AB R6, R37, R36 ;  /* 0x000000242506723e */ /* 0x000fe400000010ff */
[----:B------:R-:W-:Y:S02]  /*60d0*/  F2FP.BF16.F32.PACK_AB R7, R175, R172 ;  /* 0x000000acaf07723e */ /* 0x000fe400000010ff */
[----:B------:R-:W-:Y:S02]  /*60e0*/  MOV R35, R34 ;  /* 0x0000002200237202 */ /* 0x000fe40000000f00 */
[----:B------:R-:W-:Y:S01]  /*60f0*/  LOP3.LUT R52, R52, R187, RZ, 0x3c, !PT ;  /* 0x000000bb34347212 */ /* 0x000fe200078e3cff */
[----:B------:R0:W-:Y:S01]  /*6100*/  STSM.16.M88.4 [R40], R4 ;  /* 0x0000000428007844 */ /* 0x0001e20000000200 */
[----:B------:R-:W-:-:S02]  /*6110*/  MOV R38, R38 ;  /* 0x0000002600267202 */ /* 0x000fc40000000f00 */
[----:B------:R-:W-:Y:S01]  /*6120*/  MOV R32, R26 ;  /* 0x0000001a00207202 */ /* 0x000fe20000000f00 */
[----:B------:R-:W-:Y:S01]  /*6130*/  STSM.16.M88.4 [R35], R8 ;  /* 0x0000000823007844 */ /* 0x000fe20000000200 */
[----:B------:R-:W-:Y:S02]  /*6140*/  LOP3.LUT R54, R54, R189, RZ, 0x3c, !PT ;  /* 0x000000bd36367212 */ /* 0x000fe400078e3cff */
[----:B------:R-:W-:Y:S01]  /*6150*/  SHF.R.U64 R66, R66, 0x3, RZ ;  /* 0x0000000342427819 */ /* 0x000fe200000012ff */
[----:B------:R-:W-:Y:S01]  /*6160*/  STSM.16.M88.4 [R38], R12 ;  /* 0x0000000c26007844 */ /* 0x000fe20000000200 */
[----:B------:R-:W-:Y:S02]  /*6170*/  LOP3.LUT R70, R29, R70, RZ, 0x3c, !PT ;  /* 0x000000461d467212 */ /* 0x000fe400078e3cff */
[----:B------:R-:W-:Y:S02]  /*6180*/  MOV R46, R46 ;  /* 0x0000002e002e7202 */ /* 0x000fe40000000f00 */
[----:B------:R-:W-:-:S02]  /*6190*/  F2FP.BF16.F32.PACK_AB R26, R61, R60 ;  /* 0x0000003c3d1a723e */ /* 0x000fc400000010ff */
[----:B------:R-:W-:Y:S01]  /*61a0*/  F2FP.BF16.F32.PACK_AB R27, R164, R155 ;  /* 0x0000009ba41b723e */ /* 0x000fe200000010ff */
[----:B0-----:R-:W-:Y:S01]  /*61b0*/  IMAD.U32 R5, RZ, RZ, UR6 ;  /* 0x00000006ff057e24 */ /* 0x001fe2000f8e00ff */
[----:B------:R-:W-:Y:S01]  /*61c0*/  MOV R48, R48 ;  /* 0x0000003000307202 */ /* 0x000fe20000000f00 */
[----:B------:R-:W-:Y:S01]  /*61d0*/  ULDC.64 UR6, c[0x0][0xbe0] ;  /* 0x0002f80000067ab9 */ /* 0x000fe20000000a00 */
[----:B------:R-:W-:Y:S01]  /*61e0*/  MOV R34, R74 ;  /* 0x0000004a00227202 */ /* 0x000fe20000000f00 */
[----:B------:R-:W-:Y:S01]  /*61f0*/  STSM.16.M88.4 [R46], R24 ;  /* 0x000000182e007844 */ /* 0x000fe20000000200 */
[----:B------:R-:W-:Y:S01]  /*6200*/  F2FP.BF16.F32.PACK_AB R29, R167, R154 ;  /* 0x0000009aa71d723e */ /* 0x000fe200000010ff */
[----:B------:R-:W-:Y:S01]  /*6210*/  IMAD.U32 R4, RZ, RZ, UR4 ;  /* 0x00000004ff047e24 */ /* 0x000fe2000f8e00ff */
[----:B------:R-:W-:Y:S02]  /*6220*/  F2FP.BF16.F32.PACK_AB R30, R69, R68 ;  /* 0x00000044451e723e */ /* 0x000fe400000010ff */
[----:B------:R-:W-:-:S02]  /*6230*/  F2FP.BF16.F32.PACK_AB R31, R162, R153 ;  /* 0x00000099a21f723e */ /* 0x000fc400000010ff */
[----:B------:R-:W-:Y:S02]  /*6240*/  MOV R50, R50 ;  /* 0x0000003200327202 */ /* 0x000fe40000000f00 */
[----:B------:R-:W-:Y:S01]  /*6250*/  F2FP.BF16.F32.PACK_AB R74, R77, R76 ;  /* 0x0000004c4d4a723e */ /* 0x000fe200000010ff */
[----:B------:R-:W-:Y:S01]  /*6260*/  STSM.16.M88.4 [R48], R28 ;  /* 0x0000001c30007844 */ /* 0x000fe20000000200 */
[----:B------:R-:W-:Y:S02]  /*6270*/  F2FP.BF16.F32.PACK_AB R75, R163, R56 ;  /* 0x00000038a34b723e */ /* 0x000fe400000010ff */
[----:B------:R-:W-:Y:S02]  /*6280*/  MOV R52, R52 ;  /* 0x0000003400347202 */ /* 0x000fe40000000f00 */
[----:B------:R-:W-:Y:S01]  /*6290*/  F2FP.BF16.F32.PACK_AB R83, R160, R83 ;  /* 0x00000053a053723e */ /* 0x000fe200000010ff */
[----:B------:R-:W-:Y:S01]  /*62a0*/  STSM.16.M88.4 [R50], R72 ;  /* 0x0000004832007844 */ /* 0x000fe20000000200 */
[----:B------:R-:W-:-:S02]  /*62b0*/  F2FP.BF16.F32.PACK_AB R89, R87, R90 ;  /* 0x0000005a5759723e */ /* 0x000fc400000010ff */
[----:B------:R-:W-:Y:S01]  /*62c0*/  F2FP.BF16.F32.PACK_AB R96, R97, R96 ;  /* 0x000000606160723e */ /* 0x000fe200000010ff */
[----:B------:R0:W-:Y:S01]  /*62d0*/  STSM.16.M88.4 [R52], R80 ;  /* 0x0000005034007844 */ /* 0x0001e20000000200 */
[----:B------:R-:W-:Y:S02]  /*62e0*/  LOP3.LUT R66, R66, R195, RZ, 0x3c, !PT ;  /* 0x000000c342427212 */ /* 0x000fe400078e3cff */
        /* <DEDUP_REMOVED lines=49> */
[----:B------:R-:W-:Y:S01]  /*6600*/  @UP1 UIADD3 UR6, UP2, UR8, UR6, URZ ;  /* 0x0000000608061290 */ /* 0x000fe2000ff5e03f */
[----:B------:R-:W-:-:S03]  /*6610*/  IMAD R7, R16, 0x40, R2 ;  /* 0x0000004010077824 */ /* 0x000fc600078e0202 */
[----:B------:R-:W-:Y:S01]  /*6620*/  @UP1 UIADD3.X UR7, UR9, UR7, URZ, UP2, !UPT ;  /* 0x0000000709071290 */ /* 0x000fe200097fe43f */
[----:B------:R-:W-:-:S04]  /*6630*/  IMAD.WIDE R20, R7, 0x2, R20 ;  /* 0x0000000207147825 */ /* 0x000fc800078e0214 */
[----:B------:R-:W-:Y:S01]  /*6640*/  IMAD.U32 R6, RZ, RZ, UR6 ;  /* 0x00000006ff067e24 */ /* 0x000fe2000f8e00ff */
[----:B------:R-:W2:Y:S01]  /*6650*/  @P1 LDG.E R3, desc[UR40][R4.64] ;  /* 0x0000002804031981 */ /* 0x000ea2000c1e1900 */
[----:B------:R-:W-:Y:S01]  /*6660*/  IMAD.U32 R7, RZ, RZ, UR7 ;  /* 0x00000007ff077e24 */ /* 0x000fe2000f8e00ff */
[----:B------:R-:W-:Y:S01]  /*6670*/  UMOV UR4, URZ ;  /* 0x0000003f00047c82 */ /* 0x000fe20008000000 */
[----:B------:R-:W-:-:S03]  /*6680*/  IADD3 R13, P0, R20, 0x1000, RZ ;  /* 0x00001000140d7810 */ /* 0x000fc60007f1e0ff */
[----:B0-----:R1:W5:Y:S01]  /*6690*/  @P2 LDG.E R81, desc[UR40][R6.64] ;  /* 0x0000002806512981 */ /* 0x001362000c1e1900 */
[----:B--2---:R-:W-:Y:S01]  /*66a0*/  @P1 R2UR UR4, R3 ;  /* 0x00000000030412ca */ /* 0x004fe200000e0000 */
[----:B-1----:R-:W-:-:S14]  /*66b0*/  @P2 BRA `(.L_x_7481) ;  /* 0x0000000000102947 */ /* 0x002fdc0003800000 */
[----:B------:R-:W-:Y:S05]  /*66c0*/  @!P1 BRA `(.L_x_7481) ;  /* 0x00000000000c9947 */ /* 0x000fea0003800000 */
[----:B------:R-:W2:Y:S04]  /*66d0*/  LDG.E R6, desc[UR40][R4.64] ;  /* 0x0000002804067981 */ /* 0x000ea8000c1e1900 */
[----:B-----5:R-:W2:Y:S02]  /*66e0*/  LDG.E R81, desc[UR40][R4.64+0x4] ;  /* 0x0000042804517981 */ /* 0x020ea4000c1e1900 */
[----:B--2---:R-:W-:-:S07]  /*66f0*/  IMAD.IADD R81, R81, 0x1, -R6 ;  /* 0x0000000151517824 */ /* 0x004fce00078e0a06 */
.L_x_7481:
[----:B------:R-:W-:Y:S01]  /*6700*/  USHF.R.S32.HI UR11, URZ, 0x1f, UR44 ;  /* 0x0000001f3f0b7899 */ /* 0x000fe2000801142c */
[----:B------:R-:W-:Y:S01]  /*6710*/  IADD3 R5, P2, R20, 0x3000, RZ ;  /* 0x0000300014057810 */ /* 0x000fe20007f5e0ff */
[----:B------:R-:W-:Y:S01]  /*6720*/  ULDC.64 UR12, c[0x0][0xb70] ;  /* 0x0002dc00000c7ab9 */ /* 0x000fe20000000a00 */
[----:B------:R-:W-:Y:S01]  /*6730*/  USHF.R.S32.HI UR9, URZ, 0x1f, UR4 ;  /* 0x0000001f3f097899 */ /* 0x000fe20008011404 */
[----:B------:R-:W-:Y:S01]  /*6740*/  IMAD R10, R18, 0x80, R201 ;  /* 0x00000080120a7824 */ /* 0x000fe200078e02c9 */
[----:B------:R-:W-:Y:S01]  /*6750*/  UIMAD UR10, UR11, UR12, URZ ;  /* 0x0000000c0b0a72a4 */ /* 0x000fe2000f8e023f */
[----:B------:R-:W-:Y:S01]  /*6760*/  LOP3.LUT R4, R5, 0x380, RZ, 0xc0, !PT ;  /* 0x0000038005047812 */ /* 0x000fe200078ec0ff */
[----:B------:R-:W-:Y:S01]  /*6770*/  UMOV UR8, UR4 ;  /* 0x0000000400087c82 */ /* 0x000fe20008000000 */
[----:B------:R-:W-:Y:S01]  /*6780*/  USEL UR45, UR45, URZ, !UP0 ;  /* 0x0000003f2d2d7287 */ /* 0x000fe2000c000000 */
[----:B------:R-:W-:Y:S01]  /*6790*/  LOP3.LUT R12, R13, 0x380, RZ, 0xc0, !PT ;  /* 0x000003800d0c7812 */ /* 0x000fe200078ec0ff */
[----:B------:R-:W-:Y:S01]  /*67a0*/  UIMAD.WIDE.U32 UR6, UR44, UR12, UR8 ;  /* 0x0000000c2c0672a5 */ /* 0x000fe2000f8e0008 */
[----:B------:R-:W-:Y:S01]  /*67b0*/  SHF.R.U64 R4, R4, 0x3, RZ ;  /* 0x0000000304047819 */ /* 0x000fe200000012ff */
[----:B------:R-:W-:Y:S01]  /*67c0*/  UIMAD UR10, UR44, UR13, UR10 ;  /* 0x0000000d2c0a72a4 */ /* 0x000fe2000f8e020a */
[----:B------:R-:W-:Y:S01]  /*67d0*/  IADD3 R9, P1, R20, 0x2000, RZ ;  /* 0x0000200014097810 */ /* 0x000fe20007f3e0ff */
[----:B------:R-:W-:Y:S01]  /*67e0*/  USEL UR46, UR46, URZ, !UP0 ;  /* 0x0000003f2e2e7287 */ /* 0x000fe2000c000000 */
[----:B------:R-:W-:Y:S01]  /*67f0*/  LOP3.LUT R4, R4, R5, RZ, 0x3c, !PT ;  /* 0x0000000504047212 */ /* 0x000fe200078e3cff */
[----:B------:R-:W-:Y:S01]  /*6800*/  ULDC.64 UR12, c[0x0][0xb78] ;  /* 0x0002de00000c7ab9 */ /* 0x000fe20000000a00 */
[----:B------:R-:W-:Y:S01]  /*6810*/  UIADD3 UR7, UR7, UR10, URZ ;  /* 0x0000000a07077290 */ /* 0x000fe2000fffe03f */
[----:B------:R-:W-:Y:S01]  /*6820*/  SHF.R.S32.HI R3, RZ, 0x1f, R10 ;  /* 0x0000001fff037819 */ /* 0x000fe2000001140a */
[----:B------:R-:W-:Y:S01]  /*6830*/  UIMAD UR8, UR45, UR12, URZ ;  /* 0x0000000c2d0872a4 */ /* 0x000fe2000f8e023f */
[----:B------:R-:W-:Y:S01]  /*6840*/  SHF.R.U64 R12, R12, 0x3, RZ ;  /* 0x000000030c0c7819 */ /* 0x000fe200000012ff */
[----:B------:R-:W-:Y:S01]  /*6850*/  UIMAD.WIDE.U32 UR6, UR46, UR12, UR6 ;  /* 0x0000000c2e0672a5 */ /* 0x000fe2000f8e0006 */
[----:B------:R-:W-:Y:S01]  /*6860*/  LOP3.LUT R8, R9, 0x380, RZ, 0xc0, !PT ;  /* 0x0000038009087812 */ /* 0x000fe200078ec0ff */
[----:B------:R-:W-:Y:S01]  /*6870*/  UIMAD UR8, UR46, UR13, UR8 ;  /* 0x0000000d2e0872a4 */ /* 0x000fe2000f8e0208 */
[----:B------:R-:W-:Y:S01]  /*6880*/  LOP3.LUT R12, R12, R13, RZ, 0x3c, !PT ;  /* 0x0000000d0c0c7212 */ /* 0x000fe200078e3cff */
[----:B------:R-:W-:Y:S01]  /*6890*/  IMAD.X R13, RZ, RZ, R21, P0 ;  /* 0x000000ffff0d7224 */ /* 0x000fe200000e0615 */
[----:B------:R-:W-:Y:S01]  /*68a0*/  SHF.R.U64 R8, R8, 0x3, RZ ;  /* 0x0000000308087819 */ /* 0x000fe200000012ff */
[----:B------:R-:W-:Y:S01]  /*68b0*/  ULDC.64 UR12, c[0x0][0xaa0] ;  /* 0x0002a800000c7ab9 */ /* 0x000fe20000000a00 */
[----:B------:R-:W-:Y:S01]  /*68c0*/  IADD3 R5, P3, R10, UR6, RZ ;  /* 0x000000060a057c10 */ /* 0x000fe2000ff7e0ff */
[----:B------:R-:W-:Y:S01]  /*68d0*/  IMAD.U32 R6, RZ, RZ, UR8 ;  /* 0x00000008ff067e24 */ /* 0x000fe2000f8e00ff */
[----:B------:R-:W-:-:S02]  /*68e0*/  IADD3 R73, P0, R20, 0x8000, RZ ;  /* 0x0000800014497810 */ /* 0x000fc40007f1e0ff */
[----:B------:R-:W-:Y:S01]  /*68f0*/  LOP3.LUT R8, R8, R9, RZ, 0x3c, !PT ;  /* 0x0000000908087212 */ /* 0x000fe200078e3cff */
[--C-:B------:R-:W-:Y:S01]  /*6900*/  IMAD.X R9, RZ, RZ, R21.reuse, P1 ;  /* 0x000000ffff097224 */ /* 0x100fe200008e0615 */
[----:B------:R-:W-:Y:S01]  /*6910*/  IADD3.X R6, R3, UR7, R6, P3, !PT ;  /* 0x0000000703067c10 */ /* 0x000fe20009ffe406 */
[----:B------:R-:W-:Y:S01]  /*6920*/  ULDC.64 UR6, c[0x0][0xb40] ;  /* 0x0002d00000067ab9 */ /* 0x000fe20000000a00 */
[C---:B------:R-:W-:Y:S02]  /*6930*/  IADD3 R61, P1, R20.reuse, 0x9000, RZ ;  /* 0x00009000143d7810 */ /* 0x040fe40007f3e0ff */
[----:B------:R-:W-:Y:S02]  /*6940*/  LEA R38, P3, R5, UR6, 0x2 ;  /* 0x0000000605267c11 */ /* 0x000fe4000f8610ff */
[----:B------:R-:W-:Y:S02]  /*6950*/  LOP3.LUT R72, R73, 0x380, RZ, 0xc0, !PT ;  /* 0x0000038049487812 */ /* 0x000fe400078ec0ff */
[----:B------:R-:W-:Y:S01]  /*6960*/  LEA.HI.X R39, R5, UR7, R6, 0x2, P3 ;  /* 0x0000000705277c11 */ /* 0x000fe200098f1406 */
[----:B------:R-:W-:Y:S01]  /*6970*/  IMAD.X R5, RZ, RZ, R21, P2 ;  /* 0x000000ffff057224 */ /* 0x000fe200010e0615 */
[----:B------:R-:W-:Y:S01]  /*6980*/  IADD3 R65, P6, R20, 0x4000, RZ ;  /* 0x0000400014417810 */ /* 0x000fe20007fde0ff */
[----:B------:R-:W-:Y:S01]  /*6990*/  VIADD R6, R10, 0x8 ;  /* 0x000000080a067836 */ /* 0x000fe20000000000 */
[----:B------:R-:W-:-:S02]  /*69a0*/  IADD3 R53, P5, R20, 0x5000, RZ ;  /* 0x0000500014357810 */ /* 0x000fc40007fbe0ff */
[C---:B------:R-:W-:Y:S02]  /*69b0*/  IADD3 R33, P4, R20.reuse, 0x6000, RZ ;  /* 0x0000600014217810 */ /* 0x040fe40007f9e0ff */
[C---:B------:R-:W-:Y:S02]  /*69c0*/  IADD3 R25, P3, R20.reuse, 0x7000, RZ ;  /* 0x0000700014197810 */ /* 0x040fe40007f7e0ff */
[----:B------:R-:W-:Y:S02]  /*69d0*/  IADD3 R49, P2, R20, 0xa000, RZ ;  /* 0x0000a00014317810 */ /* 0x000fe40007f5e0ff */
[----:B------:R-:W-:Y:S02]  /*69e0*/  LOP3.LUT R60, R61, 0x380, RZ, 0xc0, !PT ;  /* 0x000003803d3c7812 */ /* 0x000fe400078ec0ff */
[----:B------:R-:W-:Y:S02]  /*69f0*/  SHF.R.U64 R72, R72, 0x3, RZ ;  /* 0x0000000348487819 */ /* 0x000fe400000012ff */
[----:B------:R-:W-:-:S02]  /*6a00*/  LOP3.LUT R64, R65, 0x380, RZ, 0xc0, !PT ;  /* 0x0000038041407812 */ /* 0x000fc400078ec0ff */
[----:B------:R-:W-:Y:S02]  /*6a10*/  LOP3.LUT R52, R53, 0x380, RZ, 0xc0, !PT ;  /* 0x0000038035347812 */ /* 0x000fe400078ec0ff */
[----:B------:R-:W-:Y:S02]  /*6a20*/  LOP3.LUT R32, R33, 0x380, RZ, 0xc0, !PT ;  /* 0x0000038021207812 */ /* 0x000fe400078ec0ff */
[----:B------:R-:W-:Y:S02]  /*6a30*/  LOP3.LUT R24, R25, 0x380, RZ, 0xc0, !PT ;  /* 0x0000038019187812 */ /* 0x000fe400078ec0ff */
[----:B------:R-:W-:Y:S02]  /*6a40*/  LOP3.LUT R48, R49, 0x380, RZ, 0xc0, !PT ;  /* 0x0000038031307812 */ /* 0x000fe400078ec0ff */
[----:B------:R-:W-:Y:S02]  /*6a50*/  SHF.R.U64 R60, R60, 0x3, RZ ;  /* 0x000000033c3c7819 */ /* 0x000fe400000012ff */
[----:B------:R-:W-:Y:S01]  /*6a60*/  LOP3.LUT R72, R72, R73, RZ, 0x3c, !PT ;  /* 0x0000004948487212 */ /* 0x000fe200078e3cff */
[----:B------:R-:W-:Y:S01]  /*6a70*/  IMAD.X R73, RZ, RZ, R21, P0 ;  /* 0x000000ffff497224 */ /* 0x000fe200000e0615 */
[----:B------:R-:W-:-:S02]  /*6a80*/  SHF.R.U64 R64, R64, 0x3, RZ ;  /* 0x0000000340407819 */ /* 0x000fc400000012ff */
[----:B------:R-:W-:Y:S02]  /*6a90*/  SHF.R.U64 R52, R52, 0x3, RZ ;  /* 0x0000000334347819 */ /* 0x000fe400000012ff */
[----:B------:R-:W-:Y:S02]  /*6aa0*/  SHF.R.U64 R32, R32, 0x3, RZ ;  /* 0x0000000320207819 */ /* 0x000fe400000012ff */
[----:B------:R-:W-:Y:S02]  /*6ab0*/  SHF.R.U64 R24, R24, 0x3, RZ ;  /* 0x0000000318187819 */ /* 0x000fe400000012ff */
[----:B------:R-:W-:Y:S02]  /*6ac0*/  SHF.R.U64 R48, R48, 0x3, RZ ;  /* 0x0000000330307819 */ /* 0x000fe400000012ff */
[----:B------:R-:W-:Y:S02]  /*6ad0*/  LOP3.LUT P0, RZ, R19, 0x3, RZ, 0xc0, !PT ;  /* 0x0000000313ff7812 */ /* 0x000fe4000780c0ff */
        /* <DEDUP_REMOVED lines=12> */
[----:B-----5:R-:W-:-:S02]  /*6ba0*/  ISETP.GE.OR P1, PT, R10, R81, P0 ;  /* 0x000000510a00720c */ /* 0x020fc40000726670 */
[----:B------:R-:W-:Y:S02]  /*6bb0*/  ISETP.GE.OR P0, PT, R6, R81, P0 ;  /* 0x000000510600720c */ /* 0x000fe40000706670 */
[C---:B------:R-:W-:Y:S02]  /*6bc0*/  IADD3 R37, P6, R20.reuse, 0xb000, RZ ;  /* 0x0000b00014257810 */ /* 0x040fe40007fde0ff */
[C---:B------:R-:W-:Y:S02]  /*6bd0*/  IADD3 R77, P5, R20.reuse, 0xc000, RZ ;  /* 0x0000c000144d7810 */ /* 0x040fe40007fbe0ff */
[C---:B------:R-:W-:Y:S02]  /*6be0*/  IADD3 R69, P4, R20.reuse, 0xd000, RZ ;  /* 0x0000d00014457810 */ /* 0x040fe40007f9e0ff */
[C---:B------:R-:W-:Y:S02]  /*6bf0*/  IADD3 R57, P3, R20.reuse, 0xe000, RZ ;  /* 0x0000e00014397810 */ /* 0x040fe40007f7e0ff */
[C---:B------:R-:W-:Y:S01]  /*6c00*/  LOP3.LUT R7, R20.reuse, 0x380, RZ, 0xc0, !PT ;  /* 0x0000038014077812 */ /* 0x040fe200078ec0ff */
[----:B------:R-:W-:Y:S01]  /*6c10*/  @!P1 STG.E desc[UR40][R38.64], R44 ;  /* 0x0000002c26009986 */ /* 0x000fe2000c101928 */
[----:B------:R-:W-:-:S02]  /*6c20*/  IADD3 R10, P2, R20, 0xf000, RZ ;  /* 0x0000f000140a7810 */ /* 0x000fc40007f5e0ff */
[----:B------:R-:W-:Y:S01]  /*6c30*/  LOP3.LUT R36, R37, 0x380, RZ, 0xc0, !PT ;  /* 0x0000038025247812 */ /* 0x000fe200078ec0ff */
[----:B------:R0:W-:Y:S01]  /*6c40*/  @!P0 STG.E desc[UR40][R38.64+0x20], R45 ;  /* 0x0000202d26008986 */ /* 0x0001e2000c101928 */
[----:B------:R-:W-:Y:S01]  /*6c50*/  LOP3.LUT R76, R77, 0x380, RZ, 0xc0, !PT ;  /* 0x000003804d4c7812 */ /* 0x000fe200078ec0ff */
[----:B------:R-:W-:Y:S01]  /*6c60*/  UIMAD UR6, UR9, UR12, URZ ;  /* 0x0000000c090672a4 */ /* 0x000fe2000f8e023f */
[----:B------:R-:W-:Y:S01]  /*6c70*/  LOP3.LUT R68, R69, 0x380, RZ, 0xc0, !PT ;  /* 0x0000038045447812 */ /* 0x000fe200078ec0ff */
[----:B------:R-:W-:Y:S01]  /*6c80*/  IMAD.X R47, RZ, RZ, R21, P2 ;  /* 0x000000ffff2f7224 */ /* 0x000fe200010e0615 */
[----:B------:R-:W-:Y:S01]  /*6c90*/  LOP3.LUT R56, R57, 0x380, RZ, 0xc0, !PT ;  /* 0x0000038039387812 */ /* 0x000fe200078ec0ff */
[----:B------:R-:W5:Y:S01]  /*6ca0*/  LD.E.128 R12, desc[UR40][R12.64] ;  /* 0x000000280c0c7980 */ /* 0x000f62000c101d00 */
[----:B------:R-:W-:Y:S02]  /*6cb0*/  SHF.R.U64 R7, R7, 0x3, RZ ;  /* 0x0000000307077819 */ /* 0x000fe400000012ff */
[----:B------:R-:W-:Y:S01]  /*6cc0*/  LOP3.LUT R3, R10, 0x380, RZ, 0xc0, !PT ;  /* 0x000003800a037812 */ /* 0x000fe200078ec0ff */
[----:B------:R-:W5:Y:S01]  /*6cd0*/  LD.E.128 R64, desc[UR40][R64.64] ;  /* 0x0000002840407980 */ /* 0x000f62000c101d00 */
[----:B------:R-:W-:-:S02]  /*6ce0*/  SHF.R.U64 R36, R36, 0x3, RZ ;  /* 0x0000000324247819 */ /* 0x000fc400000012ff */
[----:B------:R-:W-:Y:S01]  /*6cf0*/  SHF.R.U64 R76, R76, 0x3, RZ ;  /* 0x000000034c4c7819 */ /* 0x000fe200000012ff */
[----:B------:R-:W5:Y:S01]  /*6d00*/  LD.E.128 R52, desc[UR40][R52.64] ;  /* 0x0000002834347980 */ /* 0x000f62000c101d00 */
[----:B------:R-:W-:Y:S02]  /*6d10*/  SHF.R.U64 R68, R68, 0x3, RZ ;  /* 0x0000000344447819 */ /* 0x000fe400000012ff */
[----:B------:R-:W-:Y:S01]  /*6d20*/  SHF.R.U64 R56, R56, 0x3, RZ ;  /* 0x0000000338387819 */ /* 0x000fe200000012ff */
[----:B------:R-:W5:Y:S01]  /*6d30*/  LD.E.128 R32, desc[UR40][R32.64] ;  /* 0x0000002820207980 */ /* 0x000f62000c101d00 */
[----:B------:R-:W-:Y:S02]  /*6d40*/  LOP3.LUT R20, R7, R20, RZ, 0x3c, !PT ;  /* 0x0000001407147212 */ /* 0x000fe400078e3cff */
[----:B------:R-:W-:Y:S01]  /*6d50*/  SHF.R.U64 R3, R3, 0x3, RZ ;  /* 0x0000000303037819 */ /* 0x000fe200000012ff */
[----:B------:R-:W-:Y:S01]  /*6d60*/  UIMAD UR6, UR4, UR13, UR6 ;  /* 0x0000000d040672a4 */ /* 0x000fe2000f8e0206 */
        /* <DEDUP_REMOVED lines=9> */
[----:B------:R1:W5:Y:S01]  /*6e00*/  LD.E.128 R28, desc[UR40][R20.64] ;  /* 0x00000028141c7980 */ /* 0x000362000c101d00 */
[----:B------:R-:W-:-:S03]  /*6e10*/  SHF.R.S32.HI R3, RZ, 0x1f, R2 ;  /* 0x0000001fff037819 */ /* 0x000fc60000011402 */
[----:B------:R-:W5:Y:S04]  /*6e20*/  LD.E.128 R8, desc[UR40][R8.64] ;  /* 0x0000002808087980 */ /* 0x000f68000c101d00 */
[----:B------:R-:W5:Y:S01]  /*6e30*/  LD.E.128 R4, desc[UR40][R4.64] ;  /* 0x0000002804047980 */ /* 0x000f62000c101d00 */
[----:B-1----:R-:W-:-:S03]  /*6e40*/  IMAD.U32 R21, RZ, RZ, UR12 ;  /* 0x0000000cff157e24 */ /* 0x002fc6000f8e00ff */
[----:B------:R-:W5:Y:S01]  /*6e50*/  LD.E.128 R24, desc[UR40][R24.64] ;  /* 0x0000002818187980 */ /* 0x000f62000c101d00 */
[----:B------:R-:W-:-:S03]  /*6e60*/  IMAD.WIDE.U32 R20, R21, UR4, R2 ;  /* 0x0000000415147c25 */ /* 0x000fc6000f8e0002 */
[----:B------:R-:W5:Y:S01]  /*6e70*/  LD.E.128 R72, desc[UR40][R72.64] ;  /* 0x0000002848487980 */ /* 0x000f62000c101d00 */
[----:B------:R-:W-:Y:S01]  /*6e80*/  VIADD R21, R21, UR6 ;  /* 0x0000000615157c36 */ /* 0x000fe20008000000 */
[----:B------:R-:W-:Y:S02]  /*6e90*/  ULDC.64 UR6, c[0x0][0xae0] ;  /* 0x0002b80000067ab9 */ /* 0x000fe40000000a00 */
[----:B------:R-:W5:Y:S04]  /*6ea0*/  LD.E.128 R60, desc[UR40][R60.64] ;  /* 0x000000283c3c7980 */ /* 0x000f68000c101d00 */
[----:B------:R-:W5:Y:S04]  /*6eb0*/  LD.E.128 R48, desc[UR40][R48.64] ;  /* 0x0000002830307980 */ /* 0x000f68000c101d00 */
[----:B0-----:R-:W5:Y:S04]  /*6ec0*/  LD.E.128 R36, desc[UR40][R36.64] ;  /* 0x0000002824247980 */ /* 0x001f68000c101d00 */
        /* <DEDUP_REMOVED lines=10> */
[----:B0-----:R-:W0:Y:S01]  /*6f70*/  FENCE.VIEW.ASYNC.S ;  /* 0x00000000000073c6 */ /* 0x001e220000000000 */
[----:B------:R-:W-:-:S02]  /*6f80*/  IMAD R40, R18, -0x80, R81 ;  /* 0xffffff8012287824 */ /* 0x000fc400078e0251 */
[----:B------:R-:W-:Y:S01]  /*6f90*/  IMAD.U32 R81, RZ, RZ, UR6 ;  /* 0x00000006ff517e24 */ /* 0x000fe2000f8e00ff */
[----:B------:R-:W-:-:S03]  /*6fa0*/  UIMAD UR4, UR44, UR7, UR4 ;  /* 0x000000072c0472a4 */ /* 0x000fc6000f8e0204 */
[----:B------:R-:W-:Y:S01]  /*6fb0*/  IMAD.WIDE.U32 R20, R81, UR44, R20 ;  /* 0x0000002c51147c25 */ /* 0x000fe2000f8e0014 */
[----:B------:R-:W-:Y:S01]  /*6fc0*/  ISETP.GE.AND P3, PT, R16, R40, PT ;  /* 0x000000281000720c */ /* 0x000fe20003f66270 */
[----:B------:R-:W-:Y:S02]  /*6fd0*/  ULDC.64 UR6, c[0x0][0xae8] ;  /* 0x0002ba0000067ab9 */ /* 0x000fe40000000a00 */
[----:B------:R-:W-:Y:S01]  /*6fe0*/  VIADD R21, R21, UR4 ;  /* 0x0000000415157c36 */ /* 0x000fe20008000000 */
[----:B------:R-:W-:Y:S01]  /*6ff0*/  UIMAD UR4, UR45, UR6, URZ ;  /* 0x000000062d0472a4 */ /* 0x000fe2000f8e023f */
[----:B------:R-:W-:Y:S02]  /*7000*/  VIADD R0, R0, 0x22820 ;  /* 0x0002282000007836 */ /* 0x000fe40000000000 */
[C---:B------:R-:W-:Y:S02]  /*7010*/  VIADD R3, R16.reuse, 0x20 ;  /* 0x0000002010037836 */ /* 0x040fe40000000000 */
[----:B------:R-:W-:-:S02]  /*7020*/  VIADD R17, R16, 0x60 ;  /* 0x0000006010117836 */ /* 0x000fc40000000000 */
[----:B------:R-:W-:Y:S01]  /*7030*/  IMAD.U32 R83, RZ, RZ, UR6 ;  /* 0x00000006ff537e24 */ /* 0x000fe2000f8e00ff */
[----:B------:R-:W-:Y:S01]  /*7040*/  UIMAD UR4, UR46, UR7, UR4 ;  /* 0x000000072e0472a4 */ /* 0x000fe2000f8e0204 */
[----:B------:R-:W-:Y:S02]  /*7050*/  PRMT R0, RZ, 0x654, R0 ;  /* 0x00000654ff007816 */ /* 0x000fe40000000000 */
[----:B------:R-:W-:Y:S01]  /*7060*/  IMAD.WIDE.U32 R82, R83, UR46, R20 ;  /* 0x0000002e53527c25 */ /* 0x000fe2000f8e0014 */
[-C--:B------:R-:W-:Y:S01]  /*7070*/  ISETP.GE.AND P0, PT, R3, R40.reuse, PT ;  /* 0x000000280300720c */ /* 0x080fe20003f06270 */
[----:B0-----:R0:W-:Y:S01]  /*7080*/  SYNCS.ARRIVE.TRANS64.RED.A1T0 RZ, [R0+URZ], RZ ;  /* 0x000000ff00ff79a7 */ /* 0x0011e2000810043f */
[-C--:B------:R-:W-:Y:S01]  /*7090*/  ISETP.GE.AND P2, PT, R17, R40.reuse, PT ;  /* 0x000000281100720c */ /* 0x080fe20003f46270 */
[----:B------:R-:W-:Y:S01]  /*70a0*/  VIADD R3, R16, 0x40 ;  /* 0x0000004010037836 */ /* 0x000fe20000000000 */
[--C-:B------:R-:W-:Y:S01]  /*70b0*/  SHF.R.S32.HI R17, RZ, 0x1f, R16.reuse ;  /* 0x0000001fff117819 */ /* 0x100fe20000011410 */
[----:B------:R-:W-:Y:S01]  /*70c0*/  VIADD R87, R83, UR4 ;  /* 0x0000000453577c36 */ /* 0x000fe20008000000 */
[----:B------:R-:W-:Y:S02]  /*70d0*/  BSSY B1, `(.L_x_7482) ;  /* 0x000001a000017945 */ /* 0x000fe40003800000 */
[----:B------:R-:W-:Y:S01]  /*70e0*/  ISETP.GE.AND P1, PT, R3, R40, PT ;  /* 0x000000280300720c */ /* 0x000fe20003f26270 */
[----:B------:R-:W-:Y:S01]  /*70f0*/  IMAD.WIDE R80, R18, 0x80, R16 ;  /* 0x0000008012507825 */ /* 0x000fe200078e0210 */
[----:B0-----:R-:W-:Y:S11]  /*7100*/  @P3 BRA `(.L_x_7483) ;  /* 0x0000000000583947 */ /* 0x001ff60003800000 */
[----:B------:R-:W-:Y:S01]  /*7110*/  ULDC.64 UR6, c[0x0][0xad8] ;  /* 0x0002b60000067ab9 */ /* 0x000fe20000000a00 */
[----:B------:R-:W-:Y:S01]  /*7120*/  IMAD.MOV.U32 R20, RZ, RZ, R82 ;  /* 0x000000ffff147224 */ /* 0x000fe200078e0052 */
[----:B------:R-:W-:Y:S01]  /*7130*/  ULDC UR4, c[0x0][0xa8c] ;  /* 0x0002a30000047ab9 */ /* 0x000fe20000000800 */
[----:B------:R-:W-:Y:S01]  /*7140*/  IMAD R3, R81, UR6, RZ ;  /* 0x0000000651037c24 */ /* 0x000fe2000f8e02ff */
[C---:B------:R-:W-:Y:S01]  /*7150*/  ISETP.GE.AND P4, PT, R2.reuse, UR4, PT ;  /* 0x0000000402007c0c */ /* 0x040fe2000bf86270 */
[----:B------:R-:W-:Y:S02]  /*7160*/  IMAD.MOV.U32 R21, RZ, RZ, R87 ;  /* 0x000000ffff157224 */ /* 0x000fe400078e0057 */
[----:B------:R-:W-:Y:S02]  /*7170*/  VIADD R0, R2, 0x40 ;  /* 0x0000004002007836 */ /* 0x000fe40000000000 */
[----:B------:R-:W-:-:S03]  /*7180*/  IMAD.WIDE.U32 R20, R80, UR6, R20 ;  /* 0x0000000650147c25 */ /* 0x000fc6000f8e0014 */
[----:B------:R-:W-:Y:S01]  /*7190*/  ISETP.GE.AND P3, PT, R0, UR4, PT ;  /* 0x0000000400007c0c */ /* 0x000fe2000bf66270 */
[----:B------:R-:W-:Y:S01]  /*71a0*/  IMAD R3, R80, UR7, R3 ;  /* 0x0000000750037c24 */ /* 0x000fe2000f8e0203 */
[----:B------:R-:W-:Y:S01]  /*71b0*/  ULDC.64 UR6, c[0x0][0xa80] ;  /* 0x0002a00000067ab9 */ /* 0x000fe20000000a00 */
[----:B------:R-:W-:Y:S01]  /*71c0*/  VIADD R0, R2, 0x80 ;  /* 0x0000008002007836 */ /* 0x000fe20000000000 */
[----:B------:R-:W-:Y:S01]  /*71d0*/  LEA R84, P6, R20, UR6, 0x1 ;  /* 0x0000000614547c11 */ /* 0x000fe2000f8c08ff */
[----:B------:R-:W-:Y:S02]  /*71e0*/  IMAD.IADD R3, R21, 0x1, R3 ;  /* 0x0000000115037824 */ /* 0x000fe400078e0203 */
[----:B------:R-:W-:Y:S01]  /*71f0*/  VIADD R18, R2, 0xc0 ;  /* 0x000000c002127836 */ /* 0x000fe20000000000 */
[----:B------:R-:W-:Y:S02]  /*7200*/  ISETP.GE.AND P5, PT, R0, UR4, PT ;  /* 0x0000000400007c0c */ /* 0x000fe4000bfa6270 */
[----:B------:R-:W-:-:S02]  /*7210*/  LEA.HI.X R85, R20, UR7, R3, 0x1, P6 ;  /* 0x0000000714557c11 */ /* 0x000fc4000b0f0c03 */
[----:B------:R-:W-:-:S03]  /*7220*/  ISETP.GE.AND P6, PT, R18, UR4, PT ;  /* 0x0000000412007c0c */ /* 0x000fc6000bfc6270 */
[----:B-----5:R0:W-:Y:S04]  /*7230*/  @!P4 STG.E.128 desc[UR40][R84.64], R28 ;  /* 0x0000001c5400c986 */ /* 0x0201e8000c101d28 */
[----:B------:R0:W-:Y:S04]  /*7240*/  @!P3 STG.E.128 desc[UR40][R84.64+0x80], R64 ;  /* 0x000080405400b986 */ /* 0x0001e8000c101d28 */
[----:B------:R0:W-:Y:S04]  /*7250*/  @!P5 STG.E.128 desc[UR40][R84.64+0x100], R72 ;  /* 0x000100485400d986 */ /* 0x0001e8000c101d28 */
[----:B------:R0:W-:Y:S02]  /*7260*/  @!P6 STG.E.128 desc[UR40][R84.64+0x180], R76 ;  /* 0x0001804c5400e986 */ /* 0x0001e4000c101d28 */
.L_x_7483:
[----:B------:R-:W-:Y:S05]  /*7270*/  BSYNC B1 ;  /* 0x0000000000017941 */ /* 0x000fea0003800000 */
.L_x_7482:
[----:B------:R-:W-:Y:S04]  /*7280*/  BSSY B1, `(.L_x_7484) ;  /* 0x000001a000017945 */ /* 0x000fe80003800000 */
[----:B------:R-:W-:Y:S05]  /*7290*/  @P0 BRA `(.L_x_7485) ;  /* 0x0000000000600947 */ /* 0x000fea0003800000 */
[----:B------:R-:W-:Y:S01]  /*72a0*/  IADD3 R3, P0, R80, 0x20, RZ ;  /* 0x0000002050037810 */ /* 0x000fe20007f1e0ff */
[C---:B------:R-:W-:Y:S01]  /*72b0*/  VIADD R20, R2.reuse, 0x80 ;  /* 0x0000008002147836 */ /* 0x040fe20000000000 */
[----:B------:R-:W-:Y:S01]  /*72c0*/  ULDC UR4, c[0x0][0xa8c] ;  /* 0x0002a30000047ab9 */ /* 0x000fe20000000800 */
[----:B------:R-:W-:Y:S01]  /*72d0*/  VIADD R18, R2, 0x40 ;  /* 0x0000004002127836 */ /* 0x000fe20000000000 */
[----:B------:R-:W-:Y:S01]  /*72e0*/  ULDC.64 UR6, c[0x0][0xad8] ;  /* 0x0002b60000067ab9 */ /* 0x000fe20000000a00 */
[----:B------:R-:W-:Y:S01]  /*72f0*/  IMAD.X R0, RZ, RZ, R81, P0 ;  /* 0x000000ffff007224 */ /* 0x000fe200000e0651 */
[----:B------:R-:W-:Y:S01]  /*7300*/  ISETP.GE.AND P5, PT, R20, UR4, PT ;  /* 0x0000000414007c0c */ /* 0x000fe2000bfa6270 */
[----:B------:R-:W-:Y:S01]  /*7310*/  IMAD.MOV.U32 R20, RZ, RZ, R82 ;  /* 0x000000ffff147224 */ /* 0x000fe200078e0052 */
[----:B------:R-:W-:Y:S01]  /*7320*/  ISETP.GE.AND P4, PT, R18, UR4, PT ;  /* 0x0000000412007c0c */ /* 0x000fe2000bf86270 */
[----:B------:R-:W-:Y:S01]  /*7330*/  IMAD.MOV.U32 R21, RZ, RZ, R87 ;  /* 0x000000ffff157224 */ /* 0x000fe200078e0057 */
[----:B------:R-:W-:Y:S01]  /*7340*/  ISETP.GE.AND P3, PT, R2, UR4, PT ;  /* 0x0000000402007c0c */ /* 0x000fe2000bf66270 */
[----:B------:R-:W-:-:S02]  /*7350*/  IMAD R0, R0, UR6, RZ ;  /* 0x0000000600007c24 */ /* 0x000fc4000f8e02ff */
[----:B------:R-:W-:Y:S02]  /*7360*/  VIADD R18, R2, 0xc0 ;  /* 0x000000c002127836 */ /* 0x000fe40000000000 */
[----:B------:R-:W-:-:S03]  /*7370*/  IMAD.WIDE.U32 R20, R3, UR6, R20 ;  /* 0x0000000603147c25 */ /* 0x000fc6000f8e0014 */
[----:B------:R-:W-:Y:S01]  /*7380*/  ISETP.GE.AND P6, PT, R18, UR4, PT ;  /* 0x0000000412007c0c */ /* 0x000fe2000bfc6270 */
[----:B------:R-:W-:Y:S01]  /*7390*/  IMAD R3, R3, UR7, R0 ;  /* 0x0000000703037c24 */ /* 0x000fe2000f8e0200 */
[----:B------:R-:W-:Y:S02]  /*73a0*/  ULDC.64 UR6, c[0x0][0xa80] ;  /* 0x0002a00000067ab9 */ /* 0x000fe40000000a00 */
[----:B0----5:R-:W-:Y:S01]  /*73b0*/  LEA R28, P0, R20, UR6, 0x1 ;  /* 0x00000006141c7c11 */ /* 0x021fe2000f8008ff */
[----:B------:R-:W-:-:S05]  /*73c0*/  IMAD.IADD R3, R21, 0x1, R3 ;  /* 0x0000000115037824 */ /* 0x000fca00078e0203 */
[----:B------:R-:W-:-:S05]  /*73d0*/  LEA.HI.X R29, R20, UR7, R3, 0x1, P0 ;  /* 0x00000007141d7c11 */ /* 0x000fca00080f0c03 */
[----:B------:R1:W-:Y:S04]  /*73e0*/  @!P3 STG.E.128 desc[UR40][R28.64], R12 ;  /* 0x0000000c1c00b986 */ /* 0x0003e8000c101d28 */
[----:B------:R1:W-:Y:S04]  /*73f0*/  @!P4 STG.E.128 desc[UR40][R28.64+0x80], R52 ;  /* 0x000080341c00c986 */ /* 0x0003e8000c101d28 */
[----:B------:R1:W-:Y:S04]  /*7400*/  @!P5 STG.E.128 desc[UR40][R28.64+0x100], R60 ;  /* 0x0001003c1c00d986 */ /* 0x0003e8000c101d28 */
[----:B------:R1:W-:Y:S02]  /*7410*/  @!P6 STG.E.128 desc[UR40][R28.64+0x180], R68 ;  /* 0x000180441c00e986 */ /* 0x0003e4000c101d28 */
.L_x_7485:
[----:B------:R-:W-:Y:S05]  /*7420*/  BSYNC B1 ;  /* 0x0000000000017941 */ /* 0x000fea0003800000 */
.L_x_7484:
[----:B------:R-:W-:Y:S04]  /*7430*/  BSSY B1, `(.L_x_7486) ;  /* 0x000001a000017945 */ /* 0x000fe80003800000 */
[----:B------:R-:W-:Y:S05]  /*7440*/  @P1 BRA `(.L_x_7487) ;  /* 0x0000000000601947 */ /* 0x000fea0003800000 */
[----:B------:R-:W-:Y:S01]  /*7450*/  IADD3 R3, P0, R80, 0x40, RZ ;  /* 0x0000004050037810 */ /* 0x000fe20007f1e0ff */
[C---:B-1---5:R-:W-:Y:S01]  /*7460*/  VIADD R12, R2.reuse, 0x40 ;  /* 0x00000040020c7836 */ /* 0x062fe20000000000 */
        /* <DEDUP_REMOVED lines=15> */
[----:B------:R-:W-:Y:S01]  /*7560*/  LEA R14, P0, R12, UR6, 0x1 ;  /* 0x000000060c0e7c11 */ /* 0x000fe2000f8008ff */
[----:B------:R-:W-:-:S05]  /*7570*/  IMAD.IADD R3, R13, 0x1, R3 ;  /* 0x000000010d037824 */ /* 0x000fca00078e0203 */
[----:B------:R-:W-:-:S05]  /*7580*/  LEA.HI.X R15, R12, UR7, R3, 0x1, P0 ;  /* 0x000000070c0f7c11 */ /* 0x000fca00080f0c03 */
[----:B------:R2:W-:Y:S04]  /*7590*/  @!P1 STG.E.128 desc[UR40][R14.64], R8 ;  /* 0x000000080e009986 */ /* 0x0005e8000c101d28 */
[----:B------:R2:W-:Y:S04]  /*75a0*/  @!P3 STG.E.128 desc[UR40][R14.64+0x80], R32 ;  /* 0x000080200e00b986 */ /* 0x0005e8000c101d28 */
[----:B------:R2:W-:Y:S04]  /*75b0*/  @!P4 STG.E.128 desc[UR40][R14.64+0x100], R48 ;  /* 0x000100300e00c986 */ /* 0x0005e8000c101d28 */
[----:B------:R2:W-:Y:S02]  /*75c0*/  @!P5 STG.E.128 desc[UR40][R14.64+0x180], R56 ;  /* 0x000180380e00d986 */ /* 0x0005e4000c101d28 */
.L_x_7487:
[----:B------:R-:W-:Y:S05]  /*75d0*/  BSYNC B1 ;  /* 0x0000000000017941 */ /* 0x000fea0003800000 */
.L_x_7486:
[----:B------:R-:W-:Y:S05]  /*75e0*/  @P2 BRA `(.L_x_7488) ;  /* 0x0000000c006c2947 */ /* 0x000fea0003800000 */
[----:B------:R-:W-:Y:S01]  /*75f0*/  IADD3 R3, P0, R80, 0x60, RZ ;  /* 0x0000006050037810 */ /* 0x000fe20007f1e0ff */
[C---:B------:R-:W-:Y:S01]  /*7600*/  VIADD R0, R2.reuse, 0x40 ;  /* 0x0000004002007836 */ /* 0x040fe20000000000 */
[----:B------:R-:W-:Y:S01]  /*7610*/  ULDC UR4, c[0x0][0xa8c] ;  /* 0x0002a30000047ab9 */ /* 0x000fe20000000800 */
[----:B------:R-:W-:Y:S01]  /*7620*/  ULDC.64 UR6, c[0x0][0xad8] ;  /* 0x0002b60000067ab9 */ /* 0x000fe20000000a00 */
[----:B--2--5:R-:W-:Y:S01]  /*7630*/  IMAD.MOV.U32 R8, RZ, RZ, R82 ;  /* 0x000000ffff087224 */ /* 0x024fe200078e0052 */
[----:B------:R-:W-:Y:S01]  /*7640*/  ISETP.GE.AND P1, PT, R2, UR4, PT ;  /* 0x0000000402007c0c */ /* 0x000fe2000bf26270 */
[----:B------:R-:W-:Y:S01]  /*7650*/  IMAD.X R80, RZ, RZ, R81, P0 ;  /* 0x000000ffff507224 */ /* 0x000fe200000e0651 */
[----:B------:R-:W-:Y:S01]  /*7660*/  ISETP.GE.AND P2, PT, R0, UR4, PT ;  /* 0x0000000400007c0c */ /* 0x000fe2000bf46270 */
[----:B------:R-:W-:Y:S02]  /*7670*/  IMAD.MOV.U32 R9, RZ, RZ, R87 ;  /* 0x000000ffff097224 */ /* 0x000fe400078e0057 */
[----:B------:R-:W-:-:S02]  /*7680*/  IMAD R80, R80, UR6, RZ ;  /* 0x0000000650507c24 */ /* 0x000fc4000f8e02ff */
[----:B------:R-:W-:Y:S02]  /*7690*/  VIADD R0, R2, 0x80 ;  /* 0x0000008002007836 */ /* 0x000fe40000000000 */
[----:B------:R-:W-:-:S03]  /*76a0*/  IMAD.WIDE.U32 R8, R3, UR6, R8 ;  /* 0x0000000603087c25 */ /* 0x000fc6000f8e0008 */
[----:B------:R-:W-:Y:S01]  /*76b0*/  ISETP.GE.AND P3, PT, R0, UR4, PT ;  /* 0x0000000400007c0c */ /* 0x000fe2000bf66270 */
[----:B------:R-:W-:Y:S01]  /*76c0*/  IMAD R3, R3, UR7, R80 ;  /* 0x0000000703037c24 */ /* 0x000fe2000f8e0250 */
[----:B------:R-:W-:Y:S01]  /*76d0*/  ULDC.64 UR6, c[0x0][0xa80] ;  /* 0x0002a00000067ab9 */ /* 0x000fe20000000a00 */
[----:B------:R-:W-:Y:S01]  /*76e0*/  VIADD R0, R2, 0xc0 ;  /* 0x000000c002007836 */ /* 0x000fe20000000000 */
[----:B------:R-:W-:Y:S01]  /*76f0*/  LEA R10, P0, R8, UR6, 0x1 ;  /* 0x00000006080a7c11 */ /* 0x000fe2000f8008ff */
[----:B------:R-:W-:-:S05]  /*7700*/  IMAD.IADD R3, R9, 0x1, R3 ;  /* 0x0000000109037824 */ /* 0x000fca00078e0203 */
[----:B------:R-:W-:Y:S02]  /*7710*/  LEA.HI.X R11, R8, UR7, R3, 0x1, P0 ;  /* 0x00000007080b7c11 */ /* 0x000fe400080f0c03 */
[----:B------:R-:W-:-:S03]  /*7720*/  ISETP.GE.AND P0, PT, R0, UR4, PT ;  /* 0x0000000400007c0c */ /* 0x000fc6000bf06270 */
[----:B------:R4:W-:Y:S04]  /*7730*/  @!P1 STG.E.128 desc[UR40][R10.64], R4 ;  /* 0x000000040a009986 */ /* 0x0009e8000c101d28 */
[----:B------:R4:W-:Y:S04]  /*7740*/  @!P2 STG.E.128 desc[UR40][R10.64+0x80], R24 ;  /* 0x000080180a00a986 */ /* 0x0009e8000c101d28 */
[----:B------:R4:W-:Y:S02]  /*7750*/  @!P3 STG.E.128 desc[UR40][R10.64+0x100], R36 ;  /* 0x000100240a00b986 */ /* 0x0009e4000c101d28 */
[----:B------:R-:W-:Y:S05]  /*7760*/  @P0 BRA `(.L_x_7488) ;  /* 0x0000000c000c0947 */ /* 0x000fea0003800000 */
[----:B------:R2:W-:Y:S01]  /*7770*/  STG.E.128 desc[UR40][R10.64+0x180], R44 ;  /* 0x0001802c0a007986 */ /* 0x0005e2000c101d28 */
[----:B------:R-:W-:Y:S05]  /*7780*/  BRA `(.L_x_7488) ;  /* 0x0000000c00047947 */ /* 0x000fea0003800000 */
.L_x_7480:
        /* <DEDUP_REMOVED lines=9> */
[----:B------:R-:W-:-:S02]  /*7820*/  IMAD.U32 R4, RZ, RZ, UR4 ;  /* 0x00000004ff047e24 */ /* 0x000fc4000f8e00ff */
[----:B------:R-:W-:Y:S01]  /*7830*/  IMAD.U32 R5, RZ, RZ, UR6 ;  /* 0x00000006ff057e24 */ /* 0x000fe2000f8e00ff */
[----:B------:R-:W-:Y:S01]  /*7840*/  ULDC.64 UR6, c[0x0][0xbe0] ;  /* 0x0002f80000067ab9 */ /* 0x000fe20000000a00 */
[----:B------:R-:W-:Y:S01]  /*7850*/  PLOP3.LUT P1, PT, PT, PT, UP0, 0x80, 0x0 ;  /* 0x000000000000781c */ /* 0x000fe20003f2f008 */
[----:B------:R-:W-:-:S04]  /*7860*/  UISETP.NE.U32.AND UP1, UPT, UR6, URZ, UPT ;  /* 0x0000003f0600728c */ /* 0x000fc8000bf25070 */
[----:B------:R-:W-:-:S06]  /*7870*/  UISETP.NE.AND.EX UP1, UPT, UR7, URZ, UPT, UP1 ;  /* 0x0000003f0700728c */ /* 0x000fcc000bf25310 */
[----:B------:R-:W-:Y:S02]  /*7880*/  PLOP3.LUT P2, PT, PT, PT, UP1, 0x80, 0x0 ;  /* 0x000000000000781c */ /* 0x000fe40003f4f018 */
[----:B------:R1:W5:Y:S03]  /*7890*/  @P1 LDG.E R11, desc[UR40][R4.64] ;  /* 0x00000028040b1981 */ /* 0x000366000c1e1900 */
[----:B------:R-:W-:-:S04]  /*78a0*/  @UP1 UIADD3 UR6, UP2, UR8, UR6, URZ ;  /* 0x0000000608061290 */ /* 0x000fc8000ff5e03f */
[----:B------:R-:W-:Y:S02]  /*78b0*/  @UP1 UIADD3.X UR7, UR9, UR7, URZ, UP2, !UPT ;  /* 0x0000000709071290 */ /* 0x000fe400097fe43f */
[----:B------:R-:W-:-:S04]  /*78c0*/  IMAD.U32 R6, RZ, RZ, UR6 ;  /* 0x00000006ff067e24 */ /* 0x000fc8000f8e00ff */
[----:B------:R-:W-:-:S05]  /*78d0*/  IMAD.U32 R7, RZ, RZ, UR7 ;  /* 0x00000007ff077e24 */ /* 0x000fca000f8e00ff */
[----:B0-----:R1:W5:Y:S01]  /*78e0*/  @P2 LDG.E R9, desc[UR40][R6.64] ;  /* 0x0000002806092981 */ /* 0x001362000c1e1900 */
[----:B------:R-:W-:Y:S01]  /*78f0*/  ISETP.GE.AND P0, PT, R203, 0x80, PT ;  /* 0x00000080cb00780c */ /* 0x000fe20003f06270 */
[----:B------:R-:W-:-:S12]  /*7900*/  @P2 BRA `(.L_x_7489) ;  /* 0x0000000000102947 */ /* 0x000fd80003800000 */
[----:B------:R-:W-:Y:S05]  /*7910*/  @!P1 BRA `(.L_x_7489) ;  /* 0x00000000000c9947 */ /* 0x000fea0003800000 */
[----:B------:R-:W2:Y:S04]  /*7920*/  LDG.E R0, desc[UR40][R4.64] ;  /* 0x0000002804007981 */ /* 0x000ea8000c1e1900 */
[----:B-----5:R-:W2:Y:S02]  /*7930*/  LDG.E R9, desc[UR40][R4.64+0x4] ;  /* 0x0000042804097981 */ /* 0x020ea4000c1e1900 */
[----:B--2---:R-:W-:-:S07]  /*7940*/  IMAD.IADD R9, R9, 0x1, -R0 ;  /* 0x0000000109097824 */ /* 0x004fce00078e0a00 */
.L_x_7489:
[----:B------:R-:W-:Y:S01]  /*7950*/  USHF.R.S32.HI UR7, URZ, 0x1f, UR44 ;  /* 0x0000001f3f077899 */ /* 0x000fe2000801142c */
[----:B------:R-:W-:Y:S01]  /*7960*/  BSSY B1, `(.L_x_7490) ;  /* 0x000001e000017945 */ /* 0x000fe20003800000 */
[----:B------:R-:W-:Y:S01]  /*7970*/  USEL UR46, UR46, URZ, !UP0 ;  /* 0x0000003f2e2e7287 */ /* 0x000fe2000c000000 */
[----:B------:R-:W-:Y:S01]  /*7980*/  SHF.R.S32.HI R13, RZ, 0x1f, R2 ;  /* 0x0000001fff0d7819 */ /* 0x000fe20000011402 */
[----:B------:R-:W-:Y:S01]  /*7990*/  USEL UR45, UR45, URZ, !UP0 ;  /* 0x0000003f2d2d7287 */ /* 0x000fe2000c000000 */
[----:B-----5:R-:W-:Y:S01]  /*79a0*/  SHF.R.S32.HI R8, RZ, 0x1f, R11 ;  /* 0x0000001fff087819 */ /* 0x020fe2000001140b */
[----:B------:R-:W-:Y:S10]  /*79b0*/  @P0 BRA `(.L_x_7491) ;  /* 0x0000000000600947 */ /* 0x000ff40003800000 */
[----:B------:R-:W0:Y:S02]  /*79c0*/  S2R R0, SR_TID.X ;  /* 0x0000000000007919 */ /* 0x000e240000002100 */
[----:B0-----:R-:W-:-:S04]  /*79d0*/  IMAD R0, R18, 0x80, R0 ;  /* 0x0000008012007824 */ /* 0x001fc800078e0200 */
[----:B------:R-:W-:-:S05]  /*79e0*/  VIADD R0, R0, 0xffffff80 ;  /* 0xffffff8000007836 */ /* 0x000fca0000000000 */
[----:B------:R-:W-:-:S13]  /*79f0*/  ISETP.GE.AND P0, PT, R0, R9, PT ;  /* 0x000000090000720c */ /* 0x000fda0003f06270 */
[----:B------:R-:W-:Y:S05]  /*7a00*/  @P0 BRA `(.L_x_7491) ;  /* 0x00000000004c0947 */ /* 0x000fea0003800000 */
[C---:B-1----:R-:W-:Y:S01]  /*7a10*/  IADD3 R4, P0, R0.reuse, R11, RZ ;  /* 0x0000000b00047210 */ /* 0x042fe20007f1e0ff */
        /* <DEDUP_REMOVED lines=18> */
.L_x_7491:
[----:B------:R-:W-:Y:S05]  /*7b40*/  BSYNC B1 ;  /* 0x0000000000017941 */ /* 0x000fea0003800000 */
.L_x_7490:
[----:B------:R-:W-:Y:S01]  /*7b50*/  ULDC.64 UR8, c[0x0][0xaa0] ;  /* 0x0002a80000087ab9 */ /* 0x000fe20000000a00 */
[----:B0-----:R-:W-:Y:S01]  /*7b60*/  IMAD.MOV.U32 R3, RZ, RZ, R13 ;  /* 0x000000ffff037224 */ /* 0x001fe200078e000d */
[----:B------:R-:W-:Y:S01]  /*7b70*/  BSSY B1, `(.L_x_7492) ;  /* 0x0000032000017945 */ /* 0x000fe20003800000 */
[----:B------:R-:W-:Y:S02]  /*7b80*/  IMAD R0, R8, UR8, RZ ;  /* 0x0000000808007c24 */ /* 0x000fe4000f8e02ff */
[----:B-1----:R-:W-:-:S04]  /*7b90*/  IMAD.WIDE.U32 R4, R11, UR8, R2 ;  /* 0x000000080b047c25 */ /* 0x002fc8000f8e0002 */
[----:B------:R-:W-:Y:S01]  /*7ba0*/  IMAD R11, R11, UR9, R0 ;  /* 0x000000090b0b7c24 */ /* 0x000fe2000f8e0200 */
[----:B------:R-:W-:Y:S01]  /*7bb0*/  ULDC.64 UR8, c[0x0][0xae0] ;  /* 0x0002b80000087ab9 */ /* 0x000fe20000000a00 */
[----:B------:R-:W-:Y:S01]  /*7bc0*/  VIADD R6, R16, 0x40 ;  /* 0x0000004010067836 */ /* 0x000fe20000000000 */
[----:B------:R-:W-:Y:S01]  /*7bd0*/  UIMAD UR4, UR7, UR8, URZ ;  /* 0x00000008070472a4 */ /* 0x000fe2000f8e023f */
[----:B------:R-:W-:Y:S02]  /*7be0*/  IMAD.IADD R5, R5, 0x1, R11 ;  /* 0x0000000105057824 */ /* 0x000fe400078e020b */
[----:B------:R-:W-:Y:S01]  /*7bf0*/  IMAD.U32 R3, RZ, RZ, UR8 ;  /* 0x00000008ff037e24 */ /* 0x000fe2000f8e00ff */
[----:B------:R-:W-:Y:S01]  /*7c00*/  UIMAD UR4, UR44, UR9, UR4 ;  /* 0x000000092c0472a4 */ /* 0x000fe2000f8e0204 */
[----:B------:R-:W-:Y:S01]  /*7c10*/  IMAD R11, R18, -0x80, R9 ;  /* 0xffffff80120b7824 */ /* 0x000fe200078e0209 */
[----:B------:R-:W-:Y:S01]  /*7c20*/  ULDC.64 UR6, c[0x0][0xae8] ;  /* 0x0002ba0000067ab9 */ /* 0x000fe20000000a00 */
[----:B------:R-:W-:Y:S01]  /*7c30*/  IMAD.WIDE.U32 R4, R3, UR44, R4 ;  /* 0x0000002c03047c25 */ /* 0x000fe2000f8e0004 */
[----:B------:R-:W-:-:S02]  /*7c40*/  SHF.R.S32.HI R9, RZ, 0x1f, R16 ;  /* 0x0000001fff097819 */ /* 0x000fc40000011410 */
[-C--:B------:R-:W-:Y:S01]  /*7c50*/  ISETP.GE.AND P2, PT, R16, R11.reuse, PT ;  /* 0x0000000b1000720c */ /* 0x080fe20003f46270 */
[----:B------:R-:W-:Y:S01]  /*7c60*/  VIADD R5, R5, UR4 ;  /* 0x0000000405057c36 */ /* 0x000fe20008000000 */
[----:B------:R-:W-:Y:S02]  /*7c70*/  UIMAD UR4, UR45, UR6, URZ ;  /* 0x000000062d0472a4 */ /* 0x000fe4000f8e023f */
[----:B------:R-:W-:Y:S01]  /*7c80*/  IMAD.U32 R7, RZ, RZ, UR6 ;  /* 0x00000006ff077e24 */ /* 0x000fe2000f8e00ff */
[-C--:B------:R-:W-:Y:S01]  /*7c90*/  ISETP.GE.AND P0, PT, R6, R11.reuse, PT ;  /* 0x0000000b0600720c */ /* 0x080fe20003f06270 */
[----:B------:R-:W-:Y:S01]  /*7ca0*/  VIADD R0, R16, 0x20 ;  /* 0x0000002010007836 */ /* 0x000fe20000000000 */
[----:B------:R-:W-:Y:S02]  /*7cb0*/  UIMAD UR4, UR46, UR7, UR4 ;  /* 0x000000072e0472a4 */ /* 0x000fe4000f8e0204 */
[----:B------:R-:W-:Y:S02]  /*7cc0*/  IMAD.WIDE.U32 R6, R7, UR46, R4 ;  /* 0x0000002e07067c25 */ /* 0x000fe4000f8e0004 */
[----:B------:R-:W-:-:S02]  /*7cd0*/  ISETP.GE.AND P1, PT, R0, R11, PT ;  /* 0x0000000b0000720c */ /* 0x000fc40003f26270 */
[----:B------:R-:W-:Y:S02]  /*7ce0*/  IMAD.MOV.U32 R8, RZ, RZ, R16 ;  /* 0x000000ffff087224 */ /* 0x000fe400078e0010 */
[----:B------:R-:W-:Y:S02]  /*7cf0*/  VIADD R13, R7, UR4 ;  /* 0x00000004070d7c36 */ /* 0x000fe40008000000 */
[----:B------:R-:W-:-:S04]  /*7d00*/  IMAD.WIDE R8, R18, 0x80, R8 ;  /* 0x0000008012087825 */ /* 0x000fc800078e0208 */
[----:B------:R-:W-:Y:S01]  /*7d10*/  VIADD R0, R16, 0x60 ;  /* 0x0000006010007836 */ /* 0x000fe20000000000 */
[----:B------:R-:W-:Y:S06]  /*7d20*/  @P2 BRA `(.L_x_7493) ;  /* 0x0000000000582947 */ /* 0x000fec0003800000 */
[C---:B------:R-:W-:Y:S01]  /*7d30*/  VIADD R3, R2.reuse, 0x40 ;  /* 0x0000004002037836 */ /* 0x040fe20000000000 */
[----:B------:R-:W-:Y:S01]  /*7d40*/  ULDC UR4, c[0x0][0xa8c] ;  /* 0x0002a30000047ab9 */ /* 0x000fe20000000800 */
[C---:B------:R-:W-:Y:S01]  /*7d50*/  VIADD R4, R2.reuse, 0x80 ;  /* 0x0000008002047836 */ /* 0x040fe20000000000 */
[----:B------:R-:W-:Y:S01]  /*7d60*/  ULDC.64 UR6, c[0x0][0xad8] ;  /* 0x0002b60000067ab9 */ /* 0x000fe20000000a00 */
[----:B------:R-:W-:Y:S01]  /*7d70*/  VIADD R10, R2, 0xc0 ;  /* 0x000000c0020a7836 */ /* 0x000fe20000000000 */
[----:B------:R-:W-:Y:S01]  /*7d80*/  ISETP.GE.AND P4, PT, R3, UR4, PT ;  /* 0x0000000403007c0c */ /* 0x000fe2000bf86270 */
[----:B------:R-:W-:Y:S01]  /*7d90*/  IMAD R3, R9, UR6, RZ ;  /* 0x0000000609037c24 */ /* 0x000fe2000f8e02ff */
[----:B------:R-:W-:Y:S01]  /*7da0*/  ISETP.GE.AND P5, PT, R4, UR4, PT ;  /* 0x0000000404007c0c */ /* 0x000fe2000bfa6270 */
[----:B------:R-:W-:Y:S01]  /*7db0*/  IMAD.MOV.U32 R4, RZ, RZ, R6 ;  /* 0x000000ffff047224 */ /* 0x000fe200078e0006 */
[----:B------:R-:W-:Y:S01]  /*7dc0*/  ISETP.GE.AND P3, PT, R2, UR4, PT ;  /* 0x0000000402007c0c */ /* 0x000fe2000bf66270 */
[----:B------:R-:W-:Y:S01]  /*7dd0*/  IMAD.MOV.U32 R5, RZ, RZ, R13 ;  /* 0x000000ffff057224 */ /* 0x000fe200078e000d */
[----:B------:R-:W-:Y:S01]  /*7de0*/  ISETP.GE.AND P6, PT, R10, UR4, PT ;  /* 0x000000040a007c0c */ /* 0x000fe2000bfc6270 */
[----:B------:R-:W-:-:S02]  /*7df0*/  IMAD R3, R8, UR7, R3 ;  /* 0x0000000708037c24 */ /* 0x000fc4000f8e0203 */
[----:B------:R-:W-:Y:S01]  /*7e00*/  IMAD.WIDE.U32 R4, R8, UR6, R4 ;  /* 0x0000000608047c25 */ /* 0x000fe2000f8e0004 */
[----:B------:R-:W-:-:S03]  /*7e10*/  ULDC.64 UR6, c[0x0][0xa80] ;  /* 0x0002a00000067ab9 */ /* 0x000fc60000000a00 */
[----:B------:R-:W-:Y:S01]  /*7e20*/  IMAD.IADD R3, R5, 0x1, R3 ;  /* 0x0000000105037824 */ /* 0x000fe200078e0203 */
[----:B------:R-:W-:-:S04]  /*7e30*/  LEA R14, P2, R4, UR6, 0x1 ;  /* 0x00000006040e7c11 */ /* 0x000fc8000f8408ff */
[----:B------:R-:W-:-:S05]  /*7e40*/  LEA.HI.X R15, R4, UR7, R3, 0x1, P2 ;  /* 0x00000007040f7c11 */ /* 0x000fca00090f0c03 */
[----:B------:R0:W-:Y:S04]  /*7e50*/  @!P3 STG.E.128 desc[UR40][R14.64], RZ ;  /* 0x000000ff0e00b986 */ /* 0x0001e8000c101d28 */
[----:B------:R0:W-:Y:S04]  /*7e60*/  @!P4 STG.E.128 desc[UR40][R14.64+0x80], RZ ;  /* 0x000080ff0e00c986 */ /* 0x0001e8000c101d28 */
[----:B------:R0:W-:Y:S04]  /*7e70*/  @!P5 STG.E.128 desc[UR40][R14.64+0x100], RZ ;  /* 0x000100ff0e00d986 */ /* 0x0001e8000c101d28 */
[----:B------:R0:W-:Y:S02]  /*7e80*/  @!P6 STG.E.128 desc[UR40][R14.64+0x180], RZ ;  /* 0x000180ff0e00e986 */ /* 0x0001e4000c101d28 */
.L_x_7493:
[----:B------:R-:W-:Y:S05]  /*7e90*/  BSYNC B1 ;  /* 0x0000000000017941 */ /* 0x000fea0003800000 */
.L_x_7492:
[----:B------:R-:W-:Y:S01]  /*7ea0*/  BSSY B1, `(.L_x_7494) ;  /* 0x000001b000017945 */ /* 0x000fe20003800000 */
[----:B------:R-:W-:-:S03]  /*7eb0*/  ISETP.GE.AND P2, PT, R0, R11, PT ;  /* 0x0000000b0000720c */ /* 0x000fc60003f46270 */
[----:B------:R-:W-:Y:S10]  /*7ec0*/  @P1 BRA `(.L_x_7495) ;  /* 0x0000000000601947 */ /* 0x000ff40003800000 */
        /* <DEDUP_REMOVED lines=20> */
[----:B------:R1:W-:Y:S04]  /*8010*/  @!P3 STG.E.128 desc[UR40][R10.64], RZ ;  /* 0x000000ff0a00b986 */ /* 0x0003e8000c101d28 */
[----:B------:R1:W-:Y:S04]  /*8020*/  @!P4 STG.E.128 desc[UR40][R10.64+0x80], RZ ;  /* 0x000080ff0a00c986 */ /* 0x0003e8000c101d28 */
[----:B------:R1:W-:Y:S04]  /*8030*/  @!P5 STG.E.128 desc[UR40][R10.64+0x100], RZ ;  /* 0x000100ff0a00d986 */ /* 0x0003e8000c101d28 */
[----:B------:R1:W-:Y:S02]  /*8040*/  @!P6 STG.E.128 desc[UR40][R10.64+0x180], RZ ;  /* 0x000180ff0a00e986 */ /* 0x0003e4000c101d28 */
.L_x_7495:
[----:B------:R-:W-:Y:S05]  /*8050*/  BSYNC B1 ;  /* 0x0000000000017941 */ /* 0x000fea0003800000 */
.L_x_7494:
        /* <DEDUP_REMOVED lines=14> */
[----:B-1----:R-:W-:Y:S02]  /*8140*/  VIADD R10, R2, 0xc0 ;  /* 0x000000c0020a7836 */ /* 0x002fe40000000000 */
        /* <DEDUP_REMOVED lines=11> */
.L_x_7497:
[----:B------:R-:W-:Y:S05]  /*8200*/  BSYNC B1 ;  /* 0x0000000000017941 */ /* 0x000fea0003800000 */
.L_x_7496:
[----:B------:R-:W-:Y:S05]  /*8210*/  @P2 BRA `(.L_x_7488) ;  /* 0x0000000000602947 */ /* 0x000fea0003800000 */
[----:B------:R-:W-:Y:S01]  /*8220*/  IADD3 R3, P0, R8, 0x60, RZ ;  /* 0x0000006008037810 */ /* 0x000fe20007f1e0ff */
[C---:B------:R-:W-:Y:S01]  /*8230*/  VIADD R0, R2.reuse, 0x40 ;  /* 0x0000004002007836 */ /* 0x040fe20000000000 */
[----:B------:R-:W-:Y:S01]  /*8240*/  ULDC UR4, c[0x0][0xa8c] ;  /* 0x0002a30000047ab9 */ /* 0x000fe20000000800 */
[----:B------:R-:W-:Y:S01]  /*8250*/  ULDC.64 UR6, c[0x0][0xad8] ;  /* 0x0002b60000067ab9 */ /* 0x000fe20000000a00 */
[----:B------:R-:W-:Y:S01]  /*8260*/  IMAD.MOV.U32 R4, RZ, RZ, R6 ;  /* 0x000000ffff047224 */ /* 0x000fe200078e0006 */
[----:B------:R-:W-:Y:S01]  /*8270*/  ISETP.GE.AND P1, PT, R2, UR4, PT ;  /* 0x0000000402007c0c */ /* 0x000fe2000bf26270 */
[----:B------:R-:W-:Y:S01]  /*8280*/  IMAD.X R8, RZ, RZ, R9, P0 ;  /* 0x000000ffff087224 */ /* 0x000fe200000e0609 */
[----:B------:R-:W-:Y:S01]  /*8290*/  ISETP.GE.AND P2, PT, R0, UR4, PT ;  /* 0x0000000400007c0c */ /* 0x000fe2000bf46270 */
[----:B------:R-:W-:Y:S02]  /*82a0*/  IMAD.MOV.U32 R5, RZ, RZ, R13 ;  /* 0x000000ffff057224 */ /* 0x000fe400078e000d */
[----:B------:R-:W-:-:S02]  /*82b0*/  VIADD R6, R2, 0x80 ;  /* 0x0000008002067836 */ /* 0x000fc40000000000 */
[----:B------:R-:W-:Y:S02]  /*82c0*/  IMAD R8, R8, UR6, RZ ;  /* 0x0000000608087c24 */ /* 0x000fe4000f8e02ff */
[----:B------:R-:W-:Y:S01]  /*82d0*/  VIADD R0, R2, 0xc0 ;  /* 0x000000c002007836 */ /* 0x000fe20000000000 */
[----:B------:R-:W-:Y:S01]  /*82e0*/  ISETP.GE.AND P3, PT, R6, UR4, PT ;  /* 0x0000000406007c0c */ /* 0x000fe2000bf66270 */
        /* <DEDUP_REMOVED lines=11> */
.L_x_7488:
[----:B------:R-:W-:Y:S05]  /*83a0*/  BSYNC B0 ;  /* 0x0000000000007941 */ /* 0x000fea0003800000 */
.L_x_7479:
[----:B------:R-:W-:Y:S02]  /*83b0*/  ULDC UR4, c[0x0][0xc14] ;  /* 0x0003050000047ab9 */ /* 0x000fe40000000800 */
[----:B------:R-:W-:-:S13]  /*83c0*/  ISETP.GE.AND P0, PT, R43, UR4, PT ;  /* 0x000000042b007c0c */ /* 0x000fda000bf06270 */
[----:B------:R-:W-:Y:S05]  /*83d0*/  @!P0 BRA `(.L_x_7498) ;  /* 0xffffff8800648947 */ /* 0x000fea000383ffff */
[----:B------:R-:W-:Y:S05]  /*83e0*/  EXIT ;  /* 0x000000000000794d */ /* 0x000fea0003800000 */
.L_x_7455:
        /* <DEDUP_REMOVED lines=61> */
.L_x_7503:
        /* <DEDUP_REMOVED lines=16> */
.L_x_7502:
[----:B------:R-:W-:Y:S05]  /*88c0*/  BSYNC B0 ;  /* 0x0000000000007941 */ /* 0x000fea0003800000 */
.L_x_7501:
        /* <DEDUP_REMOVED lines=26> */
.L_x_7499:
        /* <DEDUP_REMOVED lines=16> */
.L_x_7504:
        /* <DEDUP_REMOVED lines=25> */
.L_x_7500:
[----:B------:R-:W-:Y:S02]  /*8d00*/  IMAD.MOV.U32 R17, RZ, RZ, RZ ;  /* 0x000000ffff117224 */ /* 0x000fe400078e00ff */
[----:B------:R-:W-:Y:S02]  /*8d10*/  IMAD.U32 R16, RZ, RZ, UR6 ;  /* 0x00000006ff107e24 */ /* 0x000fe4000f8e00ff */
[----:B------:R-:W-:-:S07]  /*8d20*/  IMAD.MOV.U32 R18, RZ, RZ, RZ ;  /* 0x000000ffff127224 */ /* 0x000fce00078e00ff */
.L_x_7505:
        /* <DEDUP_REMOVED lines=20> */
.L_x_7569:
        /* <DEDUP_REMOVED lines=50> */
[----:B--2---:R-:W-:-:S07]  /*9190*/  IMAD.IADD R6, R6, 0x1, -R5 ;  /* 0x0000000106067824 */ /* 0x004fce00078e0a05 */
.L_x_7507:
[--C-:B-1---5:R-:W-:Y:S01]  /*91a0*/  IMAD.IADD R2, R6, 0x1, -R0.reuse ;  /* 0x0000000106027824 */ /* 0x122fe200078e0a00 */
[----:B------:R-:W-:Y:S01]  /*91b0*/  BSSY B6, `(.L_x_7508) ;  /* 0x00002b6000067945 */ /* 0x000fe20003800000 */
[----:B------:R-:W-:Y:S02]  /*91c0*/  IMAD.IADD R3, R7, 0x1, R0 ;  /* 0x0000000107037824 */ /* 0x000fe400078e0200 */
[C---:B------:R-:W-:Y:S01]  /*91d0*/  VIADD R0, R2.reuse, 0x5f ;  /* 0x0000005f02007836 */ /* 0x040fe20000000000 */
[----:B------:R-:W-:Y:S01]  /*91e0*/  STL [R1+0x20], R2 ;  /* 0x0000200201007387 */ /* 0x000fe20000100800 */
[----:B------:R-:W-:Y:S02]  /*91f0*/  ISETP.GT.AND P0, PT, R2, RZ, PT ;  /* 0x000000ff0200720c */ /* 0x000fe40003f04270 */
[----:B------:R-:W-:Y:S01]  /*9200*/  IMAD.HI R0, R0, 0x2aaaaaab, RZ ;  /* 0x2aaaaaab00007827 */ /* 0x000fe200078e02ff */
[----:B------:R0:W-:Y:S04]  /*9210*/  STL [R1+0x8], R3 ;  /* 0x0000080301007387 */ /* 0x0001e80000100800 */
[----:B0-----:R-:W-:-:S04]  /*9220*/  SHF.R.U32.HI R3, RZ, 0x1f, R0 ;  /* 0x0000001fff037819 */ /* 0x001fc80000011600 */
[----:B------:R-:W-:-:S05]  /*9230*/  LEA.HI.SX32 R0, R0, R3, 0x1c ;  /* 0x0000000300007211 */ /* 0x000fca00078fe2ff */
        /* <DEDUP_REMOVED lines=19> */
.L_x_7509:
        /* <DEDUP_REMOVED lines=23> */
.L_x_7511:
        /* <DEDUP_REMOVED lines=20> */
.L_x_7513:
        /* <DEDUP_REMOVED lines=16> */
.L_x_7512:
        /* <DEDUP_REMOVED lines=31> */
.L_x_7514:
        /* <DEDUP_REMOVED lines=17> */
.L_x_7585:
[----:B------:R-:W2:Y:S01]  /*9a20*/  LDL R8, [R1+0x14] ;  /* 0x0000140001087983 */ /* 0x000ea20000100800 */
[----:B------:R-:W-:Y:S01]  /*9a30*/  UMOV UR4, 0xffffffff ;  /* 0xffffffff00047882 */ /* 0x000fe20000000000 */
[----:B------:R-:W-:Y:S01]  /*9a40*/  SHF.R.S32.HI R5, RZ, 0x1f, R0 ;  /* 0x0000001fff057819 */ /* 0x000fe20000011400 */
[----:B--2---:R-:W-:Y:S01]  /*9a50*/  VIADD R9, R8, 0xffffffff ;  /* 0xffffffff08097836 */ /* 0x004fe20000000000 */
[----:B------:R-:W-:Y:S06]  /*9a60*/  BRA.DIV UR4, `(.L_x_7516) ;  /* 0x0000003204b07947 */ /* 0x000fec000b800000 */
[----:B------:R-:W-:-:S13]  /*9a70*/  ELECT P6, URZ, PT ;  /* 0x00000000003f782f */ /* 0x000fda00038c0000 */
.L_x_7588:
        /* <DEDUP_REMOVED lines=24> */
.L_x_7518:
        /* <DEDUP_REMOVED lines=9> */
.L_x_7589:
        /* <DEDUP_REMOVED lines=11> */
.L_x_7520:
        /* <DEDUP_REMOVED lines=19> */
[----:B------:R-:W-:-:S03]  /*9e70*/  UIMAD UR11, UR11, 0x60, UR4 ;  /* 0x000000600b0b78a4 */ /* 0x000fc6000f8e0204 */
[----:B------:R-:W-:-:S06]  /*9e80*/  UMOV UR4, 0x0 ;  /* 0x0000000000047882 */ /* 0x000fcc0000000000 */
[----:B------:R0:W-:Y:S02]  /*9e90*/  UTMALDG.4D [UR8], [UR6], desc[UR4] ;  /* 0x00000408060075b4 */ /* 0x0001e40008019000 */
[----:B0-----:R-:W-:Y:S01]  /*9ea0*/  NOP ;  /* 0x0000000000007918 */ /* 0x001fe20000000000 */
.L_x_7517:
        /* <DEDUP_REMOVED lines=30> */
.L_x_7590:
[----:B------:R-:W-:Y:S05]  /*a090*/  BSYNC B0 ;  /* 0x0000000000007941 */ /* 0x000fea0003800000 */
.L_x_7521:
        /* <DEDUP_REMOVED lines=11> */
.L_x_7591:
        /* <DEDUP_REMOVED lines=11> */
.L_x_7526:
[----:B0-----:R-:W2:Y:S01]  /*a200*/  LDL R6, [R1] ;  /* 0x0000000001067983 */ /* 0x001ea20000100800 */
[----:B------:R-:W-:-:S03]  /*a210*/  MOV R12, 0x400 ;  /* 0x00000400000c7802 */ /* 0x000fc60000000f00 */
[----:B------:R-:W3:Y:S04]  /*a220*/  LDL R11, [R1+0x28] ;  /* 0x00002800010b7983 */ /* 0x000ee80000100800 */
        /* <DEDUP_REMOVED lines=17> */
[----:B------:R-:W-:Y:S02]  /*a340*/  UIMAD UR11, UR11, 0x60, UR5 ;  /* 0x000000600b0b78a4 */ /* 0x000fe4000f8e0205 */
[----:B------:R-:W-:Y:S02]  /*a350*/  UIADD3.X UR5, URZ, UR39, URZ, UP0, !UPT ;  /* 0x000000273f057290 */ /* 0x000fe400087fe43f */
[----:B------:R-:W-:Y:S02]  /*a360*/  UIADD3 UR15, UR14, 0x3400, URZ ;  /* 0x000034000e0f7890 */ /* 0x000fe4000fffe03f */
[----:B------:R-:W-:Y:S02]  /*a370*/  UIADD3 UR17, UR14, 0x6400, URZ ;  /* 0x000064000e117890 */ /* 0x000fe4000fffe03f */
[----:B------:R-:W-:-:S03]  /*a380*/  UIADD3 UR18, UR14, 0x9400, URZ ;  /* 0x000094000e127890 */ /* 0x000fc6000fffe03f */
        /* <DEDUP_REMOVED lines=13> */
.L_x_7524:
[----:B------:R-:W-:Y:S05]  /*a460*/  BSYNC B0 ;  /* 0x0000000000007941 */ /* 0x000fea0003800000 */
.L_x_7523:
        /* <DEDUP_REMOVED lines=46> */
.L_x_7533:
[----:B-1----:R-:W1:Y:S01]  /*a750*/  S2R R3, SR_CgaCtaId ;  /* 0x0000000000037919 */ /* 0x002e620000008800 */
[----:B------:R-:W-:Y:S02]  /*a760*/  MOV R2, 0x400 ;  /* 0x0000040000027802 */ /* 0x000fe40000000f00 */
[----:B------:R-:W-:Y:S02]  /*a770*/  SHF.L.U32 R6, R14, 0x1f, RZ ;  /* 0x0000001f0e067819 */ /* 0x000fe400000006ff */
[----:B-1----:R-:W-:-:S05]  /*a780*/  LEA R2, R3, R2, 0x18 ;  /* 0x0000000203027211 */ /* 0x002fca00078ec0ff */
[----:B------:R-:W-:-:S04]  /*a790*/  IMAD R3, R15, 0x8, R2 ;  /* 0x000000080f037824 */ /* 0x000fc800078e0202 */
[----:B------:R-:W1:Y:S02]  /*a7a0*/  SYNCS.PHASECHK.TRANS64.TRYWAIT P0, [R3+URZ+0x22840], R6 ;  /* 0x02284006030075a7 */ /* 0x000e64000800017f */
[----:B-1----:R-:W-:Y:S05]  /*a7b0*/  @!P0 BRA `(.L_x_7534) ;  /* 0x0000002400c48947 */ /* 0x002fea0003800000 */
.L_x_7592:
        /* <DEDUP_REMOVED lines=11> */
.L_x_7535:
        /* <DEDUP_REMOVED lines=22> */
.L_x_7593:
        /* <DEDUP_REMOVED lines=8> */
.L_x_7537:
        /* <DEDUP_REMOVED lines=34> */
.L_x_7532:
[----:B------:R-:W-:Y:S05]  /*ac70*/  BSYNC B2 ;  /* 0x0000000000027941 */ /* 0x000fea0003800000 */
.L_x_7531:
[----:B------:R-:W2:Y:S02]  /*ac80*/  LDL.LU R2, [R1+0x14] ;  /* 0x0000140001027983 */ /* 0x000ea40000300800 */
[----:B--2---:R-:W-:-:S07]  /*ac90*/  VIADD R8, R2, 0xfffffffd ;  /* 0xfffffffd02087836 */ /* 0x004fce0000000000 */
.L_x_7530:
[----:B------:R-:W-:Y:S05]  /*aca0*/  BSYNC B1 ;  /* 0x0000000000017941 */ /* 0x000fea0003800000 */
.L_x_7529:
[----:B------:R-:W-:-:S05]  /*acb0*/  IMAD.MOV R2, RZ, RZ, -R11 ;  /* 0x000000ffff027224 */ /* 0x000fca00078e0a0b */
[----:B------:R-:W-:-:S13]  /*acc0*/  ISETP.NE.AND P0, PT, R9, R2, PT ;  /* 0x000000020900720c */ /* 0x000fda0003f05270 */
[----:B------:R-:W-:Y:S05]  /*acd0*/  @!P0 BRA `(.L_x_7528) ;  /* 0x0000000c009c8947 */ /* 0x000fea0003800000 */
.L_x_7552:
        /* <DEDUP_REMOVED lines=32> */
.L_x_7540:
[----:B------:R-:W2:Y:S01]  /*aee0*/  S2R R3, SR_CgaCtaId ;  /* 0x0000000000037919 */ /* 0x000ea20000008800 */
[----:B------:R-:W-:-:S04]  /*aef0*/  MOV R2, 0x400 ;  /* 0x0000040000027802 */ /* 0x000fc80000000f00 */
[----:B--2---:R-:W-:Y:S02]  /*af00*/  LEA R2, R3, R2, 0x18 ;  /* 0x0000000203027211 */ /* 0x004fe400078ec0ff */
[----:B------:R-:W-:-:S03]  /*af10*/  SHF.L.U32 R3, R10, 0x1f, RZ ;  /* 0x0000001f0a037819 */ /* 0x000fc600000006ff */
[----:B------:R-:W-:-:S04]  /*af20*/  IMAD R2, R9, 0x8, R2 ;  /* 0x0000000809027824 */ /* 0x000fc800078e0202 */
[----:B------:R-:W2:Y:S02]  /*af30*/  SYNCS.PHASECHK.TRANS64.TRYWAIT P0, [R2+URZ+0x22840], R3 ;  /* 0x02284003020075a7 */ /* 0x000ea4000800017f */
[----:B--2---:R-:W-:Y:S05]  /*af40*/  @!P0 BRA `(.L_x_7541) ;  /* 0x0000002000088947 */ /* 0x004fea0003800000 */
.L_x_7594:
        /* <DEDUP_REMOVED lines=11> */
.L_x_7542:
        /* <DEDUP_REMOVED lines=21> */
.L_x_7595:
        /* <DEDUP_REMOVED lines=8> */
.L_x_7544:
        /* <DEDUP_REMOVED lines=33> */
.L_x_7539:
[----:B------:R-:W-:Y:S05]  /*b3e0*/  BSYNC B1 ;  /* 0x0000000000017941 */ /* 0x000fea0003800000 */
.L_x_7538:
        /* <DEDUP_REMOVED lines=31> */
.L_x_7547:
[----:B------:R-:W3:Y:S01]  /*b5e0*/  S2R R3, SR_CgaCtaId ;  /* 0x0000000000037919 */ /* 0x000ee20000008800 */
[----:B------:R-:W-:-:S04]  /*b5f0*/  MOV R2, 0x400 ;  /* 0x0000040000027802 */ /* 0x000fc80000000f00 */
[----:B---3--:R-:W-:Y:S02]  /*b600*/  LEA R2, R3, R2, 0x18 ;  /* 0x0000000203027211 */ /* 0x008fe400078ec0ff */
[----:B------:R-:W-:-:S03]  /*b610*/  SHF.L.U32 R3, R11, 0x1f, RZ ;  /* 0x0000001f0b037819 */ /* 0x000fc600000006ff */
[----:B------:R-:W-:-:S04]  /*b620*/  IMAD R2, R12, 0x8, R2 ;  /* 0x000000080c027824 */ /* 0x000fc800078e0202 */
[----:B------:R-:W3:Y:S02]  /*b630*/  SYNCS.PHASECHK.TRANS64.TRYWAIT P0, [R2+URZ+0x22840], R3 ;  /* 0x02284003020075a7 */ /* 0x000ee4000800017f */
[----:B---3--:R-:W-:Y:S05]  /*b640*/  @!P0 BRA `(.L_x_7548) ;  /* 0x0000001800708947 */ /* 0x008fea0003800000 */
.L_x_7596:
        /* <DEDUP_REMOVED lines=11> */
.L_x_7549:
        /* <DEDUP_REMOVED lines=22> */
.L_x_7597:
        /* <DEDUP_REMOVED lines=8> */
.L_x_7551:
        /* <DEDUP_REMOVED lines=34> */
.L_x_7546:
[----:B------:R-:W-:Y:S05]  /*bb00*/  BSYNC B1 ;  /* 0x0000000000017941 */ /* 0x000fea0003800000 */
.L_x_7545:
[C---:B------:R-:W-:Y:S01]  /*bb10*/  ISETP.GT.AND P0, PT, R8.reuse, 0x1, PT ;  /* 0x000000010800780c */ /* 0x040fe20003f04270 */
[----:B------:R-:W-:-:S04]  /*bb20*/  VIADD R2, R8, 0xfffffffe ;  /* 0xfffffffe08027836 */ /* 0x000fc80000000000 */
[----:B------:R-:W-:-:S08]  /*bb30*/  IMAD.MOV.U32 R8, RZ, RZ, R2 ;  /* 0x000000ffff087224 */ /* 0x000fd000078e0002 */
[----:B------:R-:W-:Y:S05]  /*bb40*/  @P0 BRA `(.L_x_7552) ;  /* 0xfffffff000640947 */ /* 0x000fea000383ffff */
.L_x_7528:
[----:B------:R-:W-:Y:S05]  /*bb50*/  BSYNC B0 ;  /* 0x0000000000007941 */ /* 0x000fea0003800000 */
.L_x_7527:
        /* <DEDUP_REMOVED lines=23> */
.L_x_7554:
[----:B------:R-:W-:Y:S05]  /*bcd0*/  BSYNC B0 ;  /* 0x0000000000007941 */ /* 0x000fea0003800000 */
.L_x_7553:
[----:B--2---:R-:W2:Y:S02]  /*bce0*/  LDL.LU R2, [R1+0x4] ;  /* 0x0000040001027983 */ /* 0x004ea40000300800 */
[----:B--2---:R-:W-:-:S05]  /*bcf0*/  LOP3.LUT R2, R2, R0, RZ, 0x3c, !PT ;  /* 0x0000000002027212 */ /* 0x004fca00078e3cff */
[----:B------:R2:W-:Y:S02]  /*bd00*/  STL [R1+0x4], R2 ;  /* 0x0000040201007387 */ /* 0x0005e40000100800 */
.L_x_7510:
[----:B------:R-:W-:Y:S05]  /*bd10*/  BSYNC B6 ;  /* 0x0000000000067941 */ /* 0x000fea0003800000 */
.L_x_7508:
[----:B------:R-:W-:-:S03]  /*bd20*/  UMOV UR4, 0xffffffff ;  /* 0xffffffff00047882 */ /* 0x000fc60000000000 */
[----:B------:R-:W-:Y:S05]  /*bd30*/  BRA.DIV UR4, `(.L_x_7555) ;  /* 0x0000001204dc7947 */ /* 0x000fea000b800000 */
[----:B------:R3:W4:Y:S04]  /*bd40*/  SHFL.IDX PT, R4, R16, RZ, 0x1f ;  /* 0x00001fff10047589 */ /* 0x00072800000e0000 */
[----:B------:R3:W0:Y:S02]  /*bd50*/  SHFL.IDX PT, R5, R16, 0x1, 0x1f ;  /* 0x00201f0010057f89 */ /* 0x00062400000e0000 */
.L_x_7601:
        /* <DEDUP_REMOVED lines=13> */
.L_x_7557:
[----:B------:R-:W-:Y:S05]  /*be30*/  BSYNC B0 ;  /* 0x0000000000007941 */ /* 0x000fea0003800000 */
.L_x_7556:
        /* <DEDUP_REMOVED lines=23> */
.L_x_7609:
[----:B------:R-:W-:Y:S02]  /*bfb0*/  ULDC UR4, c[0x0][0xc10] ;  /* 0x0003040000047ab9 */ /* 0x000fe40000000800 */
[----:B---3--:R-:W-:-:S04]  /*bfc0*/  IMAD.U32 R16, RZ, RZ, UR4 ;  /* 0x00000004ff107e24 */ /* 0x008fc8000f8e00ff */
[----:B--2---:R-:W-:-:S04]  /*bfd0*/  IMAD R6, R14, R16, RZ ;  /* 0x000000100e067224 */ /* 0x004fc800078e02ff */
[----:B------:R-:W-:-:S05]  /*bfe0*/  IMAD.IADD R5, R5, 0x1, R6 ;  /* 0x0000000105057824 */ /* 0x000fca00078e0206 */
[----:B----4-:R-:W-:-:S13]  /*bff0*/  ISETP.GT.AND P0, PT, R5, R4, PT ;  /* 0x000000040500720c */ /* 0x010fda0003f04270 */
[----:B------:R-:W-:Y:S05]  /*c000*/  @P0 BRA `(.L_x_7559) ;  /* 0x0000000000b40947 */ /* 0x000fea0003800000 */
[----:B------:R-:W2:Y:S02]  /*c010*/  LDC R0, c[0x0][0xc14] ;  /* 0x00030500ff007b82 */ /* 0x000ea40000000800 */
.L_x_7564:
        /* <DEDUP_REMOVED lines=14> */
.L_x_7562:
[----:B------:R-:W-:Y:S05]  /*c100*/  BSYNC B0 ;  /* 0x0000000000007941 */ /* 0x000fea0003800000 */
.L_x_7561:
        /* <DEDUP_REMOVED lines=23> */
.L_x_7617:
[----:B------:R-:W-:Y:S02]  /*c280*/  ULDC UR4, c[0x0][0xc10] ;  /* 0x0003040000047ab9 */ /* 0x000fe40000000800 */
[----:B------:R-:W-:-:S04]  /*c290*/  IMAD.U32 R16, RZ, RZ, UR4 ;  /* 0x00000004ff107e24 */ /* 0x000fc8000f8e00ff */
[----:B--2---:R-:W-:-:S04]  /*c2a0*/  IMAD R6, R14, R16, RZ ;  /* 0x000000100e067224 */ /* 0x004fc800078e02ff */
[----:B------:R-:W-:-:S05]  /*c2b0*/  IMAD.IADD R5, R6, 0x1, R5 ;  /* 0x0000000106057824 */ /* 0x000fca00078e0205 */
[----:B------:R-:W-:-:S13]  /*c2c0*/  ISETP.GT.AND P0, PT, R5, R4, PT ;  /* 0x000000040500720c */ /* 0x000fda0003f04270 */
[----:B------:R-:W-:Y:S05]  /*c2d0*/  @!P0 BRA `(.L_x_7564) ;  /* 0xfffffffc00508947 */ /* 0x000fea000383ffff */
.L_x_7559:
        /* <DEDUP_REMOVED lines=8> */
.L_x_7621:
[----:B------:R-:W-:Y:S01]  /*c360*/  ISETP.NE.AND P0, PT, R7, RZ, PT ;  /* 0x000000ff0700720c */ /* 0x000fe20003f05270 */
[----:B------:R-:W-:-:S12]  /*c370*/  IMAD.MOV.U32 R14, RZ, RZ, RZ ;  /* 0x000000ffff0e7224 */ /* 0x000fd800078e00ff */
[----:B------:R-:W-:Y:S05]  /*c380*/  @!P0 BRA `(.L_x_7566) ;  /* 0x0000000000108947 */ /* 0x000fea0003800000 */
[----:B------:R-:W-:Y:S01]  /*c390*/  UMOV UR4, 0xffffffff ;  /* 0xffffffff00047882 */ /* 0x000fe20000000000 */
[----:B-1----:R-:W-:Y:S02]  /*c3a0*/  VIADD R12, R5, 0xffffffff ;  /* 0xffffffff050c7836 */ /* 0x002fe40000000000 */
[----:B------:R-:W-:Y:S05]  /*c3b0*/  BRA.DIV UR4, `(.L_x_7567) ;  /* 0x0000001604707947 */ /* 0x000fea000b800000 */
[----:B------:R4:W1:Y:S02]  /*c3c0*/  SHFL.IDX PT, R14, R2, R12, 0x1f ;  /* 0x00001f0c020e7589 */ /* 0x00086400000e0000 */
.L_x_7566:
        /* <DEDUP_REMOVED lines=31> */
.L_x_7560:
[----:B------:R-:W-:Y:S01]  /*c5c0*/  UMOV UR4, URZ ;  /* 0x0000003f00047c82 */ /* 0x000fe20008000000 */
[----:B------:R-:W-:Y:S01]  /*c5d0*/  UMOV UR5, URZ ;  /* 0x0000003f00057c82 */ /* 0x000fe20008000000 */
[----:B------:R-:W-:Y:S01]  /*c5e0*/  ULDC UR6, c[0x0][0xc14] ;  /* 0x0003050000067ab9 */ /* 0x000fe20000000800 */
[----:B------:R-:W-:Y:S02]  /*c5f0*/  IMAD.MOV.U32 R16, RZ, RZ, R4 ;  /* 0x000000ffff107224 */ /* 0x000fe400078e0004 */
[----:B------:R-:W-:Y:S02]  /*c600*/  IMAD.U32 R17, RZ, RZ, UR4 ;  /* 0x00000004ff117e24 */ /* 0x000fe4000f8e00ff */
[----:B------:R-:W-:Y:S02]  /*c610*/  IMAD.U32 R18, RZ, RZ, UR5 ;  /* 0x00000005ff127e24 */ /* 0x000fe4000f8e00ff */
[----:B------:R-:W-:-:S07]  /*c620*/  IMAD.U32 R19, RZ, RZ, UR6 ;  /* 0x00000006ff137e24 */ /* 0x000fce000f8e00ff */
.L_x_7568:
        /* <DEDUP_REMOVED lines=12> */
.L_x_7506:
        /* <DEDUP_REMOVED lines=12> */
.L_x_7624:
[----:B------:R-:W-:Y:S05]  /*c7b0*/  BSYNC B0 ;  /* 0x0000000000007941 */ /* 0x000fea0003800000 */
.L_x_7570:
[----:B------:R-:W-:-:S03]  /*c7c0*/  UMOV UR4, 0xffffffff ;  /* 0xffffffff00047882 */ /* 0x000fc60000000000 */
[----:B------:R-:W-:Y:S05]  /*c7d0*/  BRA.DIV UR4, `(.L_x_7572) ;  /* 0x0000001204a07947 */ /* 0x000fea000b800000 */
[----:B------:R-:W2:Y:S02]  /*c7e0*/  S2R R2, SR_TID.X ;  /* 0x0000000000027919 */ /* 0x000ea40000002100 */
[----:B--2---:R-:W-:-:S04]  /*c7f0*/  SHF.R.U32.HI R2, RZ, 0x5, R2 ;  /* 0x00000005ff027819 */ /* 0x004fc80000011602 */
[----:B------:R-:W-:-:S05]  /*c800*/  LOP3.LUT R2, R2, 0x3, RZ, 0xc0, !PT ;  /* 0x0000000302027812 */ /* 0x000fca00078ec0ff */
[----:B------:R2:W3:Y:S02]  /*c810*/  SHFL.IDX PT, R14, R2, RZ, 0x1f ;  /* 0x00001fff020e7589 */ /* 0x0004e400000e0000 */
.L_x_7627:
[----:B---3--:R-:W-:Y:S01]  /*c820*/  ISETP.NE.AND P0, PT, R14, RZ, PT ;  /* 0x000000ff0e00720c */ /* 0x008fe20003f05270 */
[----:B------:R-:W-:-:S12]  /*c830*/  BSSY B0, `(.L_x_7573) ;  /* 0x0000027000007945 */ /* 0x000fd80003800000 */
[----:B------:R-:W-:Y:S05]  /*c840*/  @P0 BRA `(.L_x_7574) ;  /* 0x0000000000940947 */ /* 0x000fea0003800000 */
[----:B------:R-:W-:-:S03]  /*c850*/  UMOV UR4, 0xffffffff ;  /* 0xffffffff00047882 */ /* 0x000fc60000000000 */
[----:B------:R-:W-:Y:S05]  /*c860*/  BRA.DIV UR4, `(.L_x_7575) ;  /* 0x0000001204b07947 */ /* 0x000fea000b800000 */
[----:B------:R-:W-:-:S13]  /*c870*/  ELECT P6, URZ, PT ;  /* 0x00000000003f782f */ /* 0x000fda00038c0000 */
.L_x_7630:
[----:B------:R-:W-:Y:S05]  /*c880*/  @!P6 BRA `(.L_x_7574) ;  /* 0x000000000084e947 */ /* 0x000fea0003800000 */
[----:B------:R-:W-:-:S06]  /*c890*/  ULOP3.LUT UR4, UR36, 0x2, URZ, 0xfc, !UPT ;  /* 0x0000000224047892 */ /* 0x000fcc000f8efc3f */
[----:B--2---:R-:W-:-:S05]  /*c8a0*/  IMAD.U32 R2, RZ, RZ, UR4 ;  /* 0x00000004ff027e24 */ /* 0x004fca000f8e00ff */
[----:B------:R-:W-:-:S13]  /*c8b0*/  ISETP.NE.AND P2, PT, R2, 0x3, PT ;  /* 0x000000030200780c */ /* 0x000fda0003f45270 */
[----:B------:R-:W-:Y:S05]  /*c8c0*/  @!P2 BRA `(.L_x_7576) ;  /* 0x000000000004a947 */ /* 0x000fea0003800000 */
[----:B------:R-:W-:Y:S01]  /*c8d0*/  BPT.TRAP 0x1 ;  /* 0x000000040000795c */ /* 0x000fe20000300000 */
.L_x_7576:
        /* <DEDUP_REMOVED lines=14> */
.L_x_7631:
[----:B------:R-:W2:Y:S02]  /*c9c0*/  SYNCS.PHASECHK.TRANS64.TRYWAIT P0, [R7+URZ], R2 ;  /* 0x00000002070075a7 */ /* 0x000ea4000800017f */
[----:B--2---:R-:W-:Y:S05]  /*c9d0*/  @!P0 BRA `(.L_x_7578) ;  /* 0x0000001000888947 */ /* 0x004fea0003800000 */
.L_x_7632:
[----:B------:R-:W-:Y:S05]  /*c9e0*/  @!P2 BRA `(.L_x_7579) ;  /* 0x000000000004a947 */ /* 0x000fea0003800000 */
[----:B------:R-:W-:Y:S01]  /*c9f0*/  BPT.TRAP 0x1 ;  /* 0x000000040000795c */ /* 0x000fe20000300000 */
.L_x_7579:
[----:B------:R-:W3:Y:S01]  /*ca00*/  LDL.LU R4, [R1] ;  /* 0x0000000001047983 */ /* 0x000ee20000300800 */
[----:B------:R-:W-:-:S04]  /*ca10*/  VIADD R0, R0, 0x22860 ;  /* 0x0002286000007836 */ /* 0x000fc80000000000 */
[----:B---3--:R-:W-:-:S04]  /*ca20*/  IMAD R4, R4, 0x8, R0 ;  /* 0x0000000804047824 */ /* 0x008fc800078e0200 */
[----:B------:R-:W3:Y:S02]  /*ca30*/  SYNCS.PHASECHK.TRANS64.TRYWAIT P0, [R4+URZ], R5 ;  /* 0x00000005040075a7 */ /* 0x000ee4000800017f */
[----:B---3--:R-:W-:Y:S05]  /*ca40*/  @!P0 BRA `(.L_x_7580) ;  /* 0x0000001000808947 */ /* 0x008fea0003800000 */
.L_x_7633:
[----:B------:R-:W-:-:S07]  /*ca50*/  IMAD R3, R3, 0x8, R0 ;  /* 0x0000000803037824 */ /* 0x000fce00078e0200 */
.L_x_7581:
[----:B----4-:R4:W0:Y:S02]  /*ca60*/  SYNCS.PHASECHK.TRANS64.TRYWAIT P0, [R3+URZ], R2 ;  /* 0x00000002030075a7 */ /* 0x010824000800017f */
[----:B0-----:R-:W-:Y:S05]  /*ca70*/  @!P0 NANOSLEEP.SYNCS 0x989680 ;  /* 0x009896800000895d */ /* 0x001fea0003900000 */
[----:B------:R-:W0:Y:S02]  /*ca80*/  @!P0 SYNCS.PHASECHK.TRANS64 P0, [R3+URZ], R2 ;  /* 0x00000002030085a7 */ /* 0x000e24000800007f */
[----:B0-----:R-:W-:Y:S05]  /*ca90*/  @!P0 BRA `(.L_x_7581) ;  /* 0xfffffffc00f08947 */ /* 0x001fea000383ffff */
.L_x_7574:
[----:B------:R-:W-:Y:S05]  /*caa0*/  BSYNC B0 ;  /* 0x0000000000007941 */ /* 0x000fea0003800000 */
.L_x_7573:
[----:B------:R-:W-:Y:S05]  /*cab0*/  EXIT ;  /* 0x000000000000794d */ /* 0x000fea0003800000 */
.L_x_7460:
[----:B0-----:R0:W1:Y:S02]  /*cac0*/  SYNCS.PHASECHK.TRANS64.TRYWAIT P0, [R6+URZ+0x22800], R3 ;  /* 0x02280003060075a7 */ /* 0x001064000800017f */
[----:B-1----:R-:W-:Y:S05]  /*cad0*/  @!P0 NANOSLEEP.SYNCS 0x989680 ;  /* 0x009896800000895d */ /* 0x002fea0003900000 */
[----:B------:R-:W1:Y:S02]  /*cae0*/  @!P0 SYNCS.PHASECHK.TRANS64 P0, [R6+URZ+0x22800], R3 ;  /* 0x02280003060085a7 */ /* 0x000e64000800007f */
[----:B-1----:R-:W-:Y:S05]  /*caf0*/  @!P0 BRA `(.L_x_7460) ;  /* 0xfffffffc00f08947 */ /* 0x002fea000383ffff */
[----:B------:R-:W-:Y:S05]  /*cb00*/  BRA `(.L_x_7582) ;  /* 0xffffff4c003c7947 */ /* 0x000fea000383ffff */
.L_x_7464:
[----:B--2---:R2:W3:Y:S02]  /*cb10*/  SYNCS.PHASECHK.TRANS64.TRYWAIT P1, [R5+URZ+0x22830], R10 ;  /* 0x0228300a050075a7 */ /* 0x0044e4000802017f */
[----:B---3--:R-:W-:Y:S05]  /*cb20*/  @!P1 NANOSLEEP.SYNCS 0x989680 ;  /* 0x009896800000995d */ /* 0x008fea0003900000 */
[----:B------:R-:W3:Y:S02]  /*cb30*/  @!P1 SYNCS.PHASECHK.TRANS64 P1, [R5+URZ+0x22830], R10 ;  /* 0x0228300a050095a7 */ /* 0x000ee4000802007f */
[----:B---3--:R-:W-:Y:S05]  /*cb40*/  @!P1 BRA `(.L_x_7464) ;  /* 0xfffffffc00f09947 */ /* 0x008fea000383ffff */
[----:B------:R-:W-:Y:S05]  /*cb50*/  BRA `(.L_x_7463) ;  /* 0xffffff4c00687947 */ /* 0x000fea000383ffff */
.L_x_7468:
[----:B-1----:R1:W3:Y:S02]  /*cb60*/  SYNCS.PHASECHK.TRANS64.TRYWAIT P2, [R5+URZ+0x22850], R10 ;  /* 0x0228500a050075a7 */ /* 0x0022e4000804017f */
[----:B---3--:R-:W-:Y:S05]  /*cb70*/  @!P2 NANOSLEEP.SYNCS 0x989680 ;  /* 0x009896800000a95d */ /* 0x008fea0003900000 */
[----:B------:R-:W3:Y:S02]  /*cb80*/  @!P2 SYNCS.PHASECHK.TRANS64 P2, [R5+URZ+0x22850], R10 ;  /* 0x0228500a0500a5a7 */ /* 0x000ee4000804007f */
[----:B---3--:R-:W-:Y:S05]  /*cb90*/  @!P2 BRA `(.L_x_7468) ;  /* 0xfffffffc00f0a947 */ /* 0x008fea000383ffff */
[----:B------:R-:W-:Y:S05]  /*cba0*/  BRA `(.L_x_7467) ;  /* 0xffffff6000d87947 */ /* 0x000fea000383ffff */
.L_x_7473:
[----:B-1----:R-:W-:-:S04]  /*cbb0*/  IMAD.U32 R0, RZ, RZ, UR23 ;  /* 0x00000017ff007e24 */ /* 0x002fc8000f8e00ff */
[----:B------:R1:W2:Y:S03]  /*cbc0*/  SYNCS.PHASECHK.TRANS64.TRYWAIT P3, [R0+URZ+0x22830], R5 ;  /* 0x02283005000075a7 */ /* 0x0002a6000806017f */
[----:B--2---:R-:W-:Y:S05]  /*cbd0*/  @!P3 NANOSLEEP.SYNCS 0x989680 ;  /* 0x009896800000b95d */ /* 0x004fea0003900000 */
[----:B------:R-:W2:Y:S02]  /*cbe0*/  @!P3 SYNCS.PHASECHK.TRANS64 P3, [R0+URZ+0x22830], R5 ;  /* 0x022830050000b5a7 */ /* 0x000ea4000806007f */
[----:B--2---:R-:W-:Y:S05]  /*cbf0*/  @!P3 BRA `(.L_x_7473) ;  /* 0xfffffffc00ecb947 */ /* 0x004fea000383ffff */
[----:B------:R-:W-:Y:S05]  /*cc00*/  BRA `(.L_x_7472) ;  /* 0xffffff6400e87947 */ /* 0x000fea000383ffff */
.L_x_7477:
[----:B--2---:R2:W3:Y:S02]  /*cc10*/  SYNCS.PHASECHK.TRANS64.TRYWAIT P3, [R186+URZ+0x22850], R5 ;  /* 0x02285005ba0075a7 */ /* 0x0044e4000806017f */
[----:B---3--:R-:W-:Y:S05]  /*cc20*/  @!P3 NANOSLEEP.SYNCS 0x989680 ;  /* 0x009896800000b95d */ /* 0x008fea0003900000 */
[----:B------:R-:W3:Y:S02]  /*cc30*/  @!P3 SYNCS.PHASECHK.TRANS64 P3, [R186+URZ+0x22850], R5 ;  /* 0x02285005ba00b5a7 */ /* 0x000ee4000806007f */
[----:B---3--:R-:W-:Y:S05]  /*cc40*/  @!P3 BRA `(.L_x_7477) ;  /* 0xfffffffc00f0b947 */ /* 0x008fea000383ffff */
[----:B------:R-:W-:Y:S05]  /*cc50*/  BRA `(.L_x_7476) ;  /* 0xffffff8000007947 */ /* 0x000fea000383ffff */
.L_x_7515:
        /* <DEDUP_REMOVED lines=11> */
.L_x_7584:
[----:B------:R-:W-:Y:S05]  /*cd10*/  BSYNC B0 ;  /* 0x0000000000007941 */ /* 0x000fea0003800000 */
.L_x_7583:
[----:B------:R-:W-:Y:S05]  /*cd20*/  BRA `(.L_x_7585) ;  /* 0xffffffcc003c7947 */ /* 0x000fea000383ffff */
.L_x_7516:
[----:B------:R-:W-:Y:S01]  /*cd30*/  BSSY B0, `(.L_x_7586) ;  /* 0x0000006000007945 */ /* 0x000fe20003800000 */
[----:B------:R-:W-:-:S07]  /*cd40*/  IMAD.MOV.U32 R15, RZ, RZ, -0x1 ;  /* 0xffffffffff0f7424 */ /* 0x000fce00078e00ff */
[----:B------:R-:W-:Y:S05]  /*cd50*/  WARPSYNC.COLLECTIVE R15, `(.L_x_7587) ;  /* 0x000000000f0c7348 */ /* 0x000fea0003c00000 */
[----:B------:R-:W-:Y:S02]  /*cd60*/  ELECT P6, UR62, PT ;  /* 0x00000000003e782f */ /* 0x000fe400038c0000 */
[----:B------:R-:W-:Y:S01]  /*cd70*/  MOV R14, UR62 ;  /* 0x0000003e000e7c02 */ /* 0x000fe20008000f00 */
[----:B------:R-:W-:Y:S10]  /*cd80*/  ENDCOLLECTIVE ;  /* 0x000000000000791b */ /* 0x000ff40003800000 */
.L_x_7587:
[----:B------:R-:W-:Y:S05]  /*cd90*/  BSYNC B0 ;  /* 0x0000000000007941 */ /* 0x000fea0003800000 */
.L_x_7586:
[----:B------:R-:W-:Y:S05]  /*cda0*/  BRA `(.L_x_7588) ;  /* 0xffffffcc00347947 */ /* 0x000fea000383ffff */
.L_x_7519:
[----:B0-----:R0:W1:Y:S02]  /*cdb0*/  SYNCS.PHASECHK.TRANS64.TRYWAIT P0, [R8+URZ+0x22840], R10 ;  /* 0x0228400a080075a7 */ /* 0x001064000800017f */
[----:B-1----:R-:W-:Y:S05]  /*cdc0*/  @!P0 NANOSLEEP.SYNCS 0x989680 ;  /* 0x009896800000895d */ /* 0x002fea0003900000 */
[----:B------:R-:W1:Y:S02]  /*cdd0*/  @!P0 SYNCS.PHASECHK.TRANS64 P0, [R8+URZ+0x22840], R10 ;  /* 0x0228400a080085a7 */ /* 0x000e64000800007f */
[----:B-1----:R-:W-:Y:S05]  /*cde0*/  @!P0 BRA `(.L_x_7519) ;  /* 0xfffffffc00f08947 */ /* 0x002fea000383ffff */
[----:B------:R-:W-:Y:S05]  /*cdf0*/  BRA `(.L_x_7589) ;  /* 0xffffffcc00a47947 */ /* 0x000fea000383ffff */
.L_x_7522:
        /* <DEDUP_REMOVED lines=8> */
.L_x_7525:
[----:B0-----:R0:W1:Y:S02]  /*ce80*/  SYNCS.PHASECHK.TRANS64.TRYWAIT P0, [R8+URZ+0x22860], R6 ;  /* 0x02286006080075a7 */ /* 0x001064000800017f */
[----:B-1----:R-:W-:Y:S05]  /*ce90*/  @!P0 NANOSLEEP.SYNCS 0x989680 ;  /* 0x009896800000895d */ /* 0x002fea0003900000 */
[----:B------:R-:W1:Y:S02]  /*cea0*/  @!P0 SYNCS.PHASECHK.TRANS64 P0, [R8+URZ+0x22860], R6 ;  /* 0x02286006080085a7 */ /* 0x000e64000800007f */
[----:B-1----:R-:W-:Y:S05]  /*ceb0*/  @!P0 BRA `(.L_x_7525) ;  /* 0xfffffffc00f08947 */ /* 0x002fea000383ffff */
[----:B------:R-:W-:Y:S05]  /*cec0*/  BRA `(.L_x_7591) ;  /* 0xffffffd000a07947 */ /* 0x000fea000383ffff */
.L_x_7534:
[----:B-1----:R1:W2:Y:S02]  /*ced0*/  SYNCS.PHASECHK.TRANS64.TRYWAIT P0, [R3+URZ+0x22840], R6 ;  /* 0x02284006030075a7 */ /* 0x0022a4000800017f */
[----:B--2---:R-:W-:Y:S05]  /*cee0*/  @!P0 NANOSLEEP.SYNCS 0x989680 ;  /* 0x009896800000895d */ /* 0x004fea0003900000 */
[----:B------:R-:W2:Y:S02]  /*cef0*/  @!P0 SYNCS.PHASECHK.TRANS64 P0, [R3+URZ+0x22840], R6 ;  /* 0x02284006030085a7 */ /* 0x000ea4000800007f */
[----:B--2---:R-:W-:Y:S05]  /*cf00*/  @!P0 BRA `(.L_x_7534) ;  /* 0xfffffffc00f08947 */ /* 0x004fea000383ffff */
[----:B------:R-:W-:Y:S05]  /*cf10*/  BRA `(.L_x_7592) ;  /* 0xffffffd800287947 */ /* 0x000fea000383ffff */
.L_x_7536:
[----:B--2---:R2:W3:Y:S02]  /*cf20*/  SYNCS.PHASECHK.TRANS64.TRYWAIT P0, [R3+URZ+0x22860], R6 ;  /* 0x02286006030075a7 */ /* 0x0044e4000800017f */
[----:B---3--:R-:W-:Y:S05]  /*cf30*/  @!P0 NANOSLEEP.SYNCS 0x989680 ;  /* 0x009896800000895d */ /* 0x008fea0003900000 */
[----:B------:R-:W3:Y:S02]  /*cf40*/  @!P0 SYNCS.PHASECHK.TRANS64 P0, [R3+URZ+0x22860], R6 ;  /* 0x02286006030085a7 */ /* 0x000ee4000800007f */
[----:B---3--:R-:W-:Y:S05]  /*cf50*/  @!P0 BRA `(.L_x_7536) ;  /* 0xfffffffc00f08947 */ /* 0x008fea000383ffff */
[----:B------:R-:W-:Y:S05]  /*cf60*/  BRA `(.L_x_7593) ;  /* 0xffffffd800987947 */ /* 0x000fea000383ffff */
.L_x_7541:
[----:B--2---:R2:W3:Y:S02]  /*cf70*/  SYNCS.PHASECHK.TRANS64.TRYWAIT P0, [R2+URZ+0x22840], R3 ;  /* 0x02284003020075a7 */ /* 0x0044e4000800017f */
[----:B---3--:R-:W-:Y:S05]  /*cf80*/  @!P0 NANOSLEEP.SYNCS 0x989680 ;  /* 0x009896800000895d */ /* 0x008fea0003900000 */
[----:B------:R-:W3:Y:S02]  /*cf90*/  @!P0 SYNCS.PHASECHK.TRANS64 P0, [R2+URZ+0x22840], R3 ;  /* 0x02284003020085a7 */ /* 0x000ee4000800007f */
[----:B---3--:R-:W-:Y:S05]  /*cfa0*/  @!P0 BRA `(.L_x_7541) ;  /* 0xfffffffc00f08947 */ /* 0x008fea000383ffff */
[----:B------:R-:W-:Y:S05]  /*cfb0*/  BRA `(.L_x_7594) ;  /* 0xffffffdc00e47947 */ /* 0x000fea000383ffff */
.L_x_7543:
[----:B-1----:R1:W3:Y:S02]  /*cfc0*/  SYNCS.PHASECHK.TRANS64.TRYWAIT P1, [R2+URZ+0x22860], R3 ;  /* 0x02286003020075a7 */ /* 0x0022e4000802017f */
[----:B---3--:R-:W-:Y:S05]  /*cfd0*/  @!P1 NANOSLEEP.SYNCS 0x989680 ;  /* 0x009896800000995d */ /* 0x008fea0003900000 */
[----:B------:R-:W3:Y:S02]  /*cfe0*/  @!P1 SYNCS.PHASECHK.TRANS64 P1, [R2+URZ+0x22860], R3 ;  /* 0x02286003020095a7 */ /* 0x000ee4000802007f */
[----:B---3--:R-:W-:Y:S05]  /*cff0*/  @!P1 BRA `(.L_x_7543) ;  /* 0xfffffffc00f09947 */ /* 0x008fea000383ffff */
[----:B------:R-:W-:Y:S05]  /*d000*/  BRA `(.L_x_7595) ;  /* 0xffffffe000507947 */ /* 0x000fea000383ffff */
.L_x_7548:
[----:B---3--:R3:W4:Y:S02]  /*d010*/  SYNCS.PHASECHK.TRANS64.TRYWAIT P0, [R2+URZ+0x22840], R3 ;  /* 0x02284003020075a7 */ /* 0x008724000800017f */
[----:B----4-:R-:W-:Y:S05]  /*d020*/  @!P0 NANOSLEEP.SYNCS 0x989680 ;  /* 0x009896800000895d */ /* 0x010fea0003900000 */
[----:B------:R-:W4:Y:S02]  /*d030*/  @!P0 SYNCS.PHASECHK.TRANS64 P0, [R2+URZ+0x22840], R3 ;  /* 0x02284003020085a7 */ /* 0x000f24000800007f */
[----:B----4-:R-:W-:Y:S05]  /*d040*/  @!P0 BRA `(.L_x_7548) ;  /* 0xfffffffc00f08947 */ /* 0x010fea000383ffff */
[----:B------:R-:W-:Y:S05]  /*d050*/  BRA `(.L_x_7596) ;  /* 0xffffffe4007c7947 */ /* 0x000fea000383ffff */
.L_x_7550:
[----:B-1----:R1:W2:Y:S02]  /*d060*/  SYNCS.PHASECHK.TRANS64.TRYWAIT P1, [R2+URZ+0x22860], R3 ;  /* 0x02286003020075a7 */ /* 0x0022a4000802017f */
[----:B--2---:R-:W-:Y:S05]  /*d070*/  @!P1 NANOSLEEP.SYNCS 0x989680 ;  /* 0x009896800000995d */ /* 0x004fea0003900000 */
[----:B------:R-:W2:Y:S02]  /*d080*/  @!P1 SYNCS.PHASECHK.TRANS64 P1, [R2+URZ+0x22860], R3 ;  /* 0x02286003020095a7 */ /* 0x000ea4000802007f */
[----:B--2---:R-:W-:Y:S05]  /*d090*/  @!P1 BRA `(.L_x_7550) ;  /* 0xfffffffc00f09947 */ /* 0x004fea000383ffff */
[----:B------:R-:W-:Y:S05]  /*d0a0*/  BRA `(.L_x_7597) ;  /* 0xffffffe400ec7947 */ /* 0x000fea000383ffff */
.L_x_7555:
        /* <DEDUP_REMOVED lines=8> */
.L_x_7599:
[----:B------:R-:W-:Y:S05]  /*d130*/  BSYNC B0 ;  /* 0x0000000000007941 */ /* 0x000fea0003800000 */
.L_x_7598:
        /* <DEDUP_REMOVED lines=8> */
.L_x_7600:
[----:B------:R-:W-:Y:S01]  /*d1c0*/  IMAD.MOV.U32 R5, RZ, RZ, R14 ;  /* 0x000000ffff057224 */ /* 0x000fe200078e000e */
[----:B------:R-:W-:Y:S06]  /*d1d0*/  BRA `(.L_x_7601) ;  /* 0xffffffe800e07947 */ /* 0x000fec000383ffff */
.L_x_7558:
        /* <DEDUP_REMOVED lines=8> */
.L_x_7603:
[----:B------:R-:W-:Y:S05]  /*d260*/  BSYNC B0 ;  /* 0x0000000000007941 */ /* 0x000fea0003800000 */
.L_x_7602:
        /* <DEDUP_REMOVED lines=10> */
.L_x_7604:
        /* <DEDUP_REMOVED lines=8> */
.L_x_7605:
        /* <DEDUP_REMOVED lines=8> */
.L_x_7606:
        /* <DEDUP_REMOVED lines=8> */
.L_x_7607:
        /* <DEDUP_REMOVED lines=8> */
.L_x_7608:
[----:B------:R-:W-:Y:S05]  /*d510*/  BRA `(.L_x_7609) ;  /* 0xffffffe800a47947 */ /* 0x000fea000383ffff */
.L_x_7563:
        /* <DEDUP_REMOVED lines=8> */
.L_x_7611:
[----:B------:R-:W-:Y:S05]  /*d5a0*/  BSYNC B0 ;  /* 0x0000000000007941 */ /* 0x000fea0003800000 */
.L_x_7610:
        /* <DEDUP_REMOVED lines=10> */
.L_x_7612:
        /* <DEDUP_REMOVED lines=8> */
.L_x_7613:
        /* <DEDUP_REMOVED lines=8> */
.L_x_7614:
        /* <DEDUP_REMOVED lines=8> */
.L_x_7615:
        /* <DEDUP_REMOVED lines=8> */
.L_x_7616:
[----:B------:R-:W-:Y:S05]  /*d850*/  BRA `(.L_x_7617) ;  /* 0xffffffe800887947 */ /* 0x000fea000383ffff */
.L_x_7565:
[----:B------:R-:W-:Y:S01]  /*d860*/  BSSY B0, `(.L_x_7618) ;  /* 0x0000006000007945 */ /* 0x000fe20003800000 */
[----:B------:R-:W-:Y:S01]  /*d870*/  PLOP3.LUT P6, PT, P6, PT, PT, 0x8, 0x0 ;  /* 0x000000000000781c */ /* 0x000fe200037ce170 */
[----:B------:R-:W-:-:S12]  /*d880*/  IMAD.MOV.U32 R15, RZ, RZ, -0x1 ;  /* 0xffffffffff0f7424 */ /* 0x000fd800078e00ff */
[----:B01----:R-:W-:Y:S05]  /*d890*/  WARPSYNC.COLLECTIVE R15, `(.L_x_7619) ;  /* 0x000000000f087348 */ /* 0x003fea0003c00000 */
[----:B------:R-:W-:Y:S01]  /*d8a0*/  VOTE.ANY R14, PT, P6 ;  /* 0x00000000000e7806 */ /* 0x000fe200030e0100 */
[----:B01----:R-:W-:Y:S06]  /*d8b0*/  ENDCOLLECTIVE ;  /* 0x000000000000791b */ /* 0x003fec0003800000 */
.L_x_7619:
[----:B------:R-:W-:Y:S05]  /*d8c0*/  BSYNC B0 ;  /* 0x0000000000007941 */ /* 0x000fea0003800000 */
.L_x_7618:
        /* <DEDUP_REMOVED lines=9> */
.L_x_7620:
[----:B------:R-:W-:Y:S01]  /*d960*/  IMAD.MOV.U32 R17, RZ, RZ, R14 ;  /* 0x000000ffff117224 */ /* 0x000fe200078e000e */
[----:B------:R-:W-:Y:S06]  /*d970*/  BRA `(.L_x_7621) ;  /* 0xffffffe800787947 */ /* 0x000fec000383ffff */
.L_x_7567:
[----:B------:R-:W-:Y:S01]  /*d980*/  BSSY B0, `(.L_x_7622) ;  /* 0x0000007000007945 */ /* 0x000fe20003800000 */
[----:B------:R-:W-:Y:S02]  /*d990*/  IMAD.MOV.U32 R13, RZ, RZ, R2 ;  /* 0x000000ffff0d7224 */ /* 0x000fe400078e0002 */
[----:B------:R-:W-:Y:S02]  /*d9a0*/  IMAD.MOV.U32 R11, RZ, RZ, 0x1f ;  /* 0x0000001fff0b7424 */ /* 0x000fe400078e00ff */
[----:B------:R-:W-:-:S07]  /*d9b0*/  IMAD.MOV.U32 R15, RZ, RZ, -0x1 ;  /* 0xffffffffff0f7424 */ /* 0x000fce00078e00ff */
[----:B0-23--:R-:W-:Y:S05]  /*d9c0*/  WARPSYNC.COLLECTIVE R15, `(.L_x_7623) ;  /* 0x000000000f087348 */ /* 0x00dfea0003c00000 */
[----:B------:R1:W4:Y:S02]  /*d9d0*/  SHFL.IDX P6, R14, R13, R12, R11 ;  /* 0x0000000c0d0e7389 */ /* 0x00032400000c000b */
[----:B01234-:R-:W-:Y:S01]  /*d9e0*/  ENDCOLLECTIVE ;  /* 0x000000000000791b */ /* 0x01ffe20003800000 */
.L_x_7623:
[----:B------:R-:W-:Y:S05]  /*d9f0*/  BSYNC B0 ;  /* 0x0000000000007941 */ /* 0x000fea0003800000 */
.L_x_7622:
[----:B------:R-:W-:Y:S05]  /*da00*/  BRA `(.L_x_7566) ;  /* 0xffffffe800707947 */ /* 0x000fea000383ffff */
.L_x_7571:
[----:B0-----:R0:W2:Y:S02]  /*da10*/  SYNCS.PHASECHK.TRANS64.TRYWAIT P0, [R0+URZ+0x22820], R3 ;  /* 0x02282003000075a7 */ /* 0x0010a4000800017f */
[----:B--2---:R-:W-:Y:S05]  /*da20*/  @!P0 NANOSLEEP.SYNCS 0x989680 ;  /* 0x009896800000895d */ /* 0x004fea0003900000 */
[----:B------:R-:W2:Y:S02]  /*da30*/  @!P0 SYNCS.PHASECHK.TRANS64 P0, [R0+URZ+0x22820], R3 ;  /* 0x02282003000085a7 */ /* 0x000ea4000800007f */
[----:B--2---:R-:W-:Y:S05]  /*da40*/  @!P0 BRA `(.L_x_7571) ;  /* 0xfffffffc00f08947 */ /* 0x004fea000383ffff */
[----:B------:R-:W-:Y:S05]  /*da50*/  BRA `(.L_x_7624) ;  /* 0xffffffec00547947 */ /* 0x000fea000383ffff */
.L_x_7572:
        /* <DEDUP_REMOVED lines=11> */
.L_x_7626:
[----:B------:R-:W-:Y:S05]  /*db10*/  BSYNC B0 ;  /* 0x0000000000007941 */ /* 0x000fea0003800000 */
.L_x_7625:
[----:B------:R-:W-:Y:S05]  /*db20*/  BRA `(.L_x_7627) ;  /* 0xffffffec003c7947 */ /* 0x000fea000383ffff */
.L_x_7575:
[----:B------:R-:W-:Y:S01]  /*db30*/  BSSY B1, `(.L_x_7628) ;  /* 0x0000006000017945 */ /* 0x000fe20003800000 */
[----:B------:R-:W-:-:S07]  /*db40*/  IMAD.MOV.U32 R15, RZ, RZ, -0x1 ;  /* 0xffffffffff0f7424 */ /* 0x000fce00078e00ff */
[----:B012---:R-:W-:Y:S05]  /*db50*/  WARPSYNC.COLLECTIVE R15, `(.L_x_7629) ;  /* 0x000000000f0c7348 */ /* 0x007fea0003c00000 */
[----:B------:R-:W-:Y:S02]  /*db60*/  ELECT P6, UR62, PT ;  /* 0x00000000003e782f */ /* 0x000fe400038c0000 */
[----:B------:R-:W-:Y:S01]  /*db70*/  MOV R14, UR62 ;  /* 0x0000003e000e7c02 */ /* 0x000fe20008000f00 */
[----:B012---:R-:W-:Y:S10]  /*db80*/  ENDCOLLECTIVE ;  /* 0x000000000000791b */ /* 0x007ff40003800000 */
.L_x_7629:
[----:B------:R-:W-:Y:S05]  /*db90*/  BSYNC B1 ;  /* 0x0000000000017941 */ /* 0x000fea0003800000 */
.L_x_7628:
[----:B------:R-:W-:Y:S05]  /*dba0*/  BRA `(.L_x_7630) ;  /* 0xffffffec00347947 */ /* 0x000fea000383ffff */
.L_x_7577:
[----:B0-----:R0:W2:Y:S02]  /*dbb0*/  SYNCS.PHASECHK.TRANS64.TRYWAIT P0, [R6+URZ], R5 ;  /* 0x00000005060075a7 */ /* 0x0010a4000800017f */
[----:B--2---:R-:W-:Y:S05]  /*dbc0*/  @!P0 NANOSLEEP.SYNCS 0x989680 ;  /* 0x009896800000895d */ /* 0x004fea0003900000 */
[----:B------:R-:W2:Y:S02]  /*dbd0*/  @!P0 SYNCS.PHASECHK.TRANS64 P0, [R6+URZ], R5 ;  /* 0x00000005060085a7 */ /* 0x000ea4000800007f */
[----:B--2---:R-:W-:Y:S05]  /*dbe0*/  @!P0 BRA `(.L_x_7577) ;  /* 0xfffffffc00f08947 */ /* 0x004fea000383ffff */
[----:B------:R-:W-:Y:S05]  /*dbf0*/  BRA `(.L_x_7631) ;  /* 0xffffffec00707947 */ /* 0x000fea000383ffff */
.L_x_7578:
[----:B--2---:R2:W3:Y:S02]  /*dc00*/  SYNCS.PHASECHK.TRANS64.TRYWAIT P0, [R7+URZ], R2 ;  /* 0x00000002070075a7 */ /* 0x0044e4000800017f */
[----:B---3--:R-:W-:Y:S05]  /*dc10*/  @!P0 NANOSLEEP.SYNCS 0x989680 ;  /* 0x009896800000895d */ /* 0x008fea0003900000 */
[----:B------:R-:W3:Y:S02]  /*dc20*/  @!P0 SYNCS.PHASECHK.TRANS64 P0, [R7+URZ], R2 ;  /* 0x00000002070085a7 */ /* 0x000ee4000800007f */
[----:B---3--:R-:W-:Y:S05]  /*dc30*/  @!P0 BRA `(.L_x_7578) ;  /* 0xfffffffc00f08947 */ /* 0x008fea000383ffff */
[----:B------:R-:W-:Y:S05]  /*dc40*/  BRA `(.L_x_7632) ;  /* 0xffffffec00647947 */ /* 0x000fea000383ffff */
.L_x_7580:
[----:B---3--:R3:W4:Y:S02]  /*dc50*/  SYNCS.PHASECHK.TRANS64.TRYWAIT P0, [R4+URZ], R5 ;  /* 0x00000005040075a7 */ /* 0x008724000800017f */
[----:B----4-:R-:W-:Y:S05]  /*dc60*/  @!P0 NANOSLEEP.SYNCS 0x989680 ;  /* 0x009896800000895d */ /* 0x010fea0003900000 */
[----:B------:R-:W4:Y:S02]  /*dc70*/  @!P0 SYNCS.PHASECHK.TRANS64 P0, [R4+URZ], R5 ;  /* 0x00000005040085a7 */ /* 0x000f24000800007f */
[----:B----4-:R-:W-:Y:S05]  /*dc80*/  @!P0 BRA `(.L_x_7580) ;  /* 0xfffffffc00f08947 */ /* 0x010fea000383ffff */
[----:B------:R-:W-:Y:S05]  /*dc90*/  BRA `(.L_x_7633) ;  /* 0xffffffec006c7947 */ /* 0x000fea000383ffff */
.L_x_7634:
        /* <DEDUP_REMOVED lines=14> */
.L_x_11960:


//--------------------- .text._ZN7cutlass13device_kernelIN5flash11enable_sm90INS1_16FlashAttnFwdSm90INS1_25CollectiveMainloopFwdSm90ILi2EN4cute5tupleIJNS5_1CILi1EEES8_S8_EEENS6_IJNS7_ILi128EEENS7_ILi96EEENS7_ILi64EEEEEELi256ENS_10bfloat16_tEfNS_4arch4Sm90ELb0ELb0ELb0ELb1ELb0ELb1ELb0ELb1ELb0ELb0ELb0ELb0EEENS1_21CollectiveEpilogueFwdINS6_IJSA_NS7_ILi256EEESB_EEES9_SE_SG_Li256ELb1ELb0ELb0ELb0EEENS1_36VarlenDynamicPersistentTileSchedulerILi128ELi96ELi256ELi32ELb0ELb0ELb1ELb0ELb1ELb1EEEEEEEEEvNT_6ParamsE --------------------------
	.section	.text._ZN7cutlass13device_kernelIN5flash11enable_sm90INS1_16FlashAttnFwdSm90INS1_25CollectiveMainloopFwdSm90ILi2EN4cute5tupleIJNS5_1CILi1EEES8_S8_EEENS6_IJNS7_ILi128EEENS7_ILi96EEENS7_ILi64EEEEEELi256ENS_10bfloat16_tEfNS_4arch4Sm90ELb0ELb0ELb0ELb1ELb0ELb1ELb0ELb1ELb0ELb0ELb0ELb0EEENS1_21CollectiveEpilogueFwdINS6_IJSA_NS7_ILi256EEESB_EEES9_SE_SG_Li256ELb1ELb0ELb0ELb0EEENS1_36VarlenDynamicPersistentTileSchedulerILi128ELi96ELi256ELi32ELb0ELb0ELb1ELb0ELb1ELb1EEEEEEEEEvNT_6ParamsE,"ax",@progbits
	.align	128
.text._ZN7cutlass13device_kernelIN5flash11enable_sm90INS1_16FlashAttnFwdSm90INS1_25CollectiveMainloopFwdSm90ILi2EN4cute5tupleIJNS5_1CILi1EEES8_S8_EEENS6_IJNS7_ILi128EEENS7_ILi96EEENS7_ILi64EEEEEELi256ENS_10bfloat16_tEfNS_4arch4Sm90ELb0ELb0ELb0ELb1ELb0ELb1ELb0ELb1ELb0ELb0ELb0ELb0EEENS1_21CollectiveEpilogueFwdINS6_IJSA_NS7_ILi256EEESB_EEES9_SE_SG_Li256ELb1ELb0ELb0ELb0EEENS1_36VarlenDynamicPersistentTileSchedulerILi128ELi96ELi256ELi32ELb0ELb0ELb1ELb0ELb1ELb1EEEEEEEEEvNT_6ParamsE:
        .type           _ZN7cutlass13device_kernelIN5flash11enable_sm90INS1_16FlashAttnFwdSm90INS1_25CollectiveMainloopFwdSm90ILi2EN4cute5tupleIJNS5_1CILi1EEES8_S8_EEENS6_IJNS7_ILi128EEENS7_ILi96EEENS7_ILi64EEEEEELi256ENS_10bfloat16_tEfNS_4arch4Sm90ELb0ELb0ELb0ELb1ELb0ELb1ELb0ELb1ELb0ELb0ELb0ELb0EEENS1_21CollectiveEpilogueFwdINS6_IJSA_NS7_ILi256EEESB_EEES9_SE_SG_Li256ELb1ELb0ELb0ELb0EEENS1_36VarlenDynamicPersistentTileSchedulerILi128ELi96ELi256ELi32ELb0ELb0ELb1ELb0ELb1ELb1EEEEEEEEEvNT_6ParamsE,@function
        .size           _ZN7cutlass13device_kernelIN5flash11enable_sm90INS1_16FlashAttnFwdSm90INS1_25CollectiveMainloopFwdSm90ILi2EN4cute5tupleIJNS5_1CILi1EEES8_S8_EEENS6_IJNS7_ILi128EEENS7_ILi96EEENS7_ILi64EEEEEELi256ENS_10bfloat16_tEfNS_4arch4Sm90ELb0ELb0ELb0ELb1ELb0ELb1ELb0ELb1ELb0ELb0ELb0ELb0EEENS1_21CollectiveEpilogueFwdINS6_IJSA_NS7_ILi256EEESB_EEES9_SE_SG_Li256ELb1ELb0ELb0ELb0EEENS1_36VarlenDynamicPersistentTileSchedulerILi128ELi96ELi256ELi32ELb0ELb0ELb1ELb0ELb1ELb1EEEEEEEEEvNT_6ParamsE,(.L_x_11961 - _ZN7cutlass13device_kernelIN5flash11enable_sm90INS1_16FlashAttnFwdSm90INS1_25CollectiveMainloopFwdSm90ILi2EN4cute5tupleIJNS5_1CILi1EEES8_S8_EEENS6_IJNS7_ILi128EEENS7_ILi96EEENS7_ILi64EEEEEELi256ENS_10bfloat16_tEfNS_4arch4Sm90ELb0ELb0ELb0ELb1ELb0ELb1ELb0ELb1ELb0ELb0ELb0ELb0EEENS1_21CollectiveEpilogueFwdINS6_IJSA_NS7_ILi256EEESB_EEES9_SE_SG_Li256ELb1ELb0ELb0ELb0EEENS1_36VarlenDynamicPersistentTileSchedulerILi128ELi96ELi256ELi32ELb0ELb0ELb1ELb0ELb1ELb1EEEEEEEEEvNT_6ParamsE)
        .other          _ZN7cutlass13device_kernelIN5flash11enable_sm90INS1_16FlashAttnFwdSm90INS1_25CollectiveMainloopFwdSm90ILi2EN4cute5tupleIJNS5_1CILi1EEES8_S8_EEENS6_IJNS7_ILi128EEENS7_ILi96EEENS7_ILi64EEEEEELi256ENS_10bfloat16_tEfNS_4arch4Sm90ELb0ELb0ELb0ELb1ELb0ELb1ELb0ELb1ELb0ELb0ELb0ELb0EEENS1_21CollectiveEpilogueFwdINS6_IJSA_NS7_ILi256EEESB_EEES9_SE_SG_Li256ELb1ELb0ELb0ELb0EEENS1_36VarlenDynamicPersistentTileSchedulerILi128ELi96ELi256ELi32ELb0ELb0ELb1ELb0ELb1ELb1EEEEEEEEEvNT_6ParamsE,@"STO_CUDA_ENTRY STV_DEFAULT"
_ZN7cutlass13device_kernelIN5flash11enable_sm90INS1_16FlashAttnFwdSm90INS1_25CollectiveMainloopFwdSm90ILi2EN4cute5tupleIJNS5_1CILi1EEES8_S8_EEENS6_IJNS7_ILi128EEENS7_ILi96EEENS7_ILi64EEEEEELi256ENS_10bfloat16_tEfNS_4arch4Sm90ELb0ELb0ELb0ELb1ELb0ELb1ELb0ELb1ELb0ELb0ELb0ELb0EEENS1_21CollectiveEpilogueFwdINS6_IJSA_NS7_ILi256EEESB_EEES9_SE_SG_Li256ELb1ELb0ELb0ELb0EEENS1_36VarlenDynamicPersistentTileSchedulerILi128ELi96ELi256ELi32ELb0ELb0ELb1ELb0ELb1ELb1EEEEEEEEEvNT_6ParamsE:
        /* <DEDUP_REMOVED lines=27> */
.L_x_7636:
[----:B------:R-:W-:Y:S05]  /*01b0*/  BSYNC B0 ;  /* 0x0000000000007941 */ /* 0x000fea0003800000 */
.L_x_7635:
        /* <DEDUP_REMOVED lines=41> */
.L_x_7637:
        /* <DEDUP_REMOVED lines=22> */
.L_x_7638:
        /* <DEDUP_REMOVED lines=18> */
.L_x_7639:
        /* <DEDUP_REMOVED lines=22> */
.L_x_7640:
        /* <DEDUP_REMOVED lines=22> */
.L_x_7641:
        /* <DEDUP_REMOVED lines=8> */
.L_x_7644:
[----:B------:R-:W-:-:S08]  /*0a10*/  NOP ;  /* 0x0000000000007918 */ /* 0x000fd00000000000 */
[----:B------:R-:W0:Y:S02]  /*0a20*/  USETMAXREG.TRY_ALLOC.CTAPOOL UP0, 0xf0 ;  /* 0x000000f0000079c8 */ /* 0x000e240008000600 */
[----:B0-----:R-:W-:-:S13]  /*0a30*/  PLOP3.LUT P0, PT, PT, PT, UP0, 0x80, 0x0 ;  /* 0x000000000000781c */ /* 0x001fda0003f0f008 */
[----:B------:R-:W-:Y:S05]  /*0a40*/  @!P0 BRA `(.L_x_7644) ;  /* 0xfffffffc00f08947 */ /* 0x000fea000383ffff */
[----:B------:R-:W0:Y:S01]  /*0a50*/  S2R R0, SR_TID.X ;  /* 0x0000000000007919 */ /* 0x000e220000002100 */
[----:B------:R-:W1:Y:S01]  /*0a60*/  S2UR UR5, SR_CgaCtaId ;  /* 0x00000000000579c3 */ /* 0x000e620000008800 */
[----:B------:R-:W-:-:S07]  /*0a70*/  UMOV UR4, 0x400 ;  /* 0x0000040000047882 */ /* 0x000fce0000000000 */
[----:B------:R-:W-:Y:S06]  /*0a80*/  BAR.ARV 0x8, 0x120 ;  /* 0x0204800000007b1d */ /* 0x000fec0000002000 */
[----:B-1----:R-:W-:-:S06]  /*0a90*/  ULEA UR4, UR5, UR4, 0x18 ;  /* 0x0000000405047291 */ /* 0x002fcc000f8ec03f */
[----:B------:R-:W-:Y:S01]  /*0aa0*/  IMAD.U32 R18, RZ, RZ, UR4 ;  /* 0x00000004ff127e24 */ /* 0x000fe2000f8e00ff */
[----:B0-----:R-:W-:Y:S01]  /*0ab0*/  SHF.R.U32.HI R0, RZ, 0x7, R0 ;  /* 0x00000007ff007819 */ /* 0x001fe20000011600 */
[----:B------:R-:W-:-:S03]  /*0ac0*/  ULDC UR4, c[0x0][0xc14] ;  /* 0x0003050000047ab9 */ /* 0x000fc60000000800 */
[----:B------:R-:W-:-:S13]  /*0ad0*/  ISETP.NE.AND P0, PT, R0, 0x1, PT ;  /* 0x000000010000780c */ /* 0x000fda0003f05270 */
[----:B------:R-:W-:Y:S08]  /*0ae0*/  @!P0 BAR.ARV 0x9, 0x100 ;  /* 0x0244000000008b1d */ /* 0x000ff00000002000 */
[----:B------:R-:W-:Y:S06]  /*0af0*/  BAR.SYNC.DEFER_BLOCKING 0x5, 0x120 ;  /* 0x0144800000007b1d */ /* 0x000fec0000010000 */
[----:B------:R-:W0:Y:S02]  /*0b00*/  LDS.128 R84, [R18+0x228d0] ;  /* 0x0228d00012547984 */ /* 0x000e240000000c00 */
[----:B------:R-:W-:Y:S06]  /*0b10*/  BAR.ARV 0x4, 0x120 ;  /* 0x0104800000007b1d */ /* 0x000fec0000002000 */
[----:B0-----:R-:W-:-:S13]  /*0b20*/  ISETP.GE.AND P0, PT, R87, UR4, PT ;  /* 0x0000000457007c0c */ /* 0x001fda000bf06270 */
[----:B------:R-:W-:Y:S05]  /*0b30*/  @P0 BRA `(.L_x_7645) ;  /* 0x0000013800a40947 */ /* 0x000fea0003800000 */
[----:B------:R-:W0:Y:S01]  /*0b40*/  S2R R2, SR_TID.X ;  /* 0x0000000000027919 */ /* 0x000e220000002100 */
[----:B------:R-:W-:Y:S01]  /*0b50*/  IMAD.MOV.U32 R212, RZ, RZ, RZ ;  /* 0x000000ffffd47224 */ /* 0x000fe200078e00ff */
[----:B------:R-:W-:Y:S01]  /*0b60*/  CS2R R22, SRZ ;  /* 0x0000000000167805 */ /* 0x000fe2000001ff00 */
[----:B------:R-:W-:Y:S01]  /*0b70*/  IMAD.MOV.U32 R200, RZ, RZ, RZ ;  /* 0x000000ffffc87224 */ /* 0x000fe200078e00ff */
[----:B------:R-:W-:Y:S01]  /*0b80*/  ULOP3.LUT UR44, UR36, 0x1, URZ, 0xfc, !UPT ;  /* 0x00000001242c7892 */ /* 0x000fe2000f8efc3f */
[----:B0-----:R-:W-:-:S05]  /*0b90*/  VIADD R235, R2, 0xffffff80 ;  /* 0xffffff8002eb7836 */ /* 0x001fca0000000000 */
[----:B------:R-:W-:-:S04]  /*0ba0*/  SHF.R.S32.HI R0, RZ, 0x1f, R235 ;  /* 0x0000001fff007819 */ /* 0x000fc800000114eb */
[CC--:B------:R-:W-:Y:S02]  /*0bb0*/  LEA.HI R3, R0.reuse, R235.reuse, RZ, 0x7 ;  /* 0x000000eb00037211 */ /* 0x0c0fe400078f38ff */
[----:B------:R-:W-:Y:S02]  /*0bc0*/  LEA.HI R205, R0, R235, RZ, 0x5 ;  /* 0x000000eb00cd7211 */ /* 0x000fe400078f28ff */
[----:B------:R-:W-:Y:S02]  /*0bd0*/  LOP3.LUT R2, R3, 0xffffff80, RZ, 0xc0, !PT ;  /* 0xffffff8003027812 */ /* 0x000fe400078ec0ff */
[----:B------:R-:W-:Y:S02]  /*0be0*/  SHF.R.S32.HI R230, RZ, 0x7, R3 ;  /* 0x00000007ffe67819 */ /* 0x000fe40000011403 */
[----:B------:R-:W-:Y:S01]  /*0bf0*/  SHF.R.S32.HI R205, RZ, 0x5, R205 ;  /* 0x00000005ffcd7819 */ /* 0x000fe200000114cd */
[----:B------:R-:W-:Y:S01]  /*0c00*/  IMAD.IADD R227, R235, 0x1, -R2 ;  /* 0x00000001ebe37824 */ /* 0x000fe200078e0a02 */
[----:B------:R-:W-:-:S02]  /*0c10*/  LEA.HI R3, R3, R230, RZ, 0x1 ;  /* 0x000000e603037211 */ /* 0x000fc400078f08ff */
[----:B------:R-:W-:Y:S02]  /*0c20*/  LEA.HI R2, R0, R235, RZ, 0x4 ;  /* 0x000000eb00027211 */ /* 0x000fe400078f20ff */
        /* <DEDUP_REMOVED lines=9> */
[----:B------:R-:W-:Y:S02]  /*0cc0*/  LOP3.LUT R9, R5, 0xfffffff8, RZ, 0xc0, !PT ;  /* 0xfffffff805097812 */ /* 0x000fe400078ec0ff */
[----:B------:R-:W-:-:S03]  /*0cd0*/  SHF.R.S32.HI R5, RZ, 0x4, R2 ;  /* 0x00000004ff057819 */ /* 0x000fc60000011402 */
[----:B------:R-:W-:Y:S01]  /*0ce0*/  IMAD.IADD R9, R4, 0x1, -R9 ;  /* 0x0000000104097824 */ /* 0x000fe200078e0a09 */
[C---:B------:R-:W-:Y:S02]  /*0cf0*/  LOP3.LUT R4, R2.reuse, 0x3fffff0, RZ, 0xc0, !PT ;  /* 0x03fffff002047812 */ /* 0x040fe400078ec0ff */
[----:B------:R-:W-:Y:S01]  /*0d00*/  LEA.HI R2, R2, R5, RZ, 0x1 ;  /* 0x0000000502027211 */ /* 0x000fe200078f08ff */
[----:B------:R-:W-:Y:S02]  /*0d10*/  IMAD R6, R6, 0x10, R9 ;  /* 0x0000001006067824 */ /* 0x000fe400078e0209 */
[----:B------:R-:W-:Y:S01]  /*0d20*/  IMAD.IADD R4, R235, 0x1, -R4 ;  /* 0x00000001eb047824 */ /* 0x000fe200078e0a04 */
[----:B------:R-:W-:Y:S01]  /*0d30*/  LOP3.LUT R2, R2, 0x1ffffffe, RZ, 0xc0, !PT ;  /* 0x1ffffffe02027812 */ /* 0x000fe200078ec0ff */
[----:B------:R-:W-:Y:S01]  /*0d40*/  IMAD R232, R3, 0x40, R6 ;  /* 0x0000004003e87824 */ /* 0x000fe200078e0206 */
[CC--:B------:R-:W-:Y:S02]  /*0d50*/  LEA.HI R3, R0.reuse, R235.reuse, RZ, 0x2 ;  /* 0x000000eb00037211 */ /* 0x0c0fe400078f10ff */
[----:B------:R-:W-:Y:S01]  /*0d60*/  LEA.HI R0, R0, R235, RZ, 0x3 ;  /* 0x000000eb00007211 */ /* 0x000fe200078f18ff */
[----:B------:R-:W-:Y:S01]  /*0d70*/  IMAD.IADD R2, R5, 0x1, -R2 ;  /* 0x0000000105027824 */ /* 0x000fe200078e0a02 */
[----:B------:R-:W-:Y:S01]  /*0d80*/  SHF.R.S32.HI R19, RZ, 0x2, R3 ;  /* 0x00000002ff137819 */ /* 0x000fe20000011403 */
[----:B------:R-:W-:Y:S01]  /*0d90*/  IMAD R5, R205, 0x10, R4 ;  /* 0x00000010cd057824 */ /* 0x000fe200078e0204 */
[----:B------:R-:W-:-:S02]  /*0da0*/  LOP3.LUT R4, R3, 0xfffffffc, RZ, 0xc0, !PT ;  /* 0xfffffffc03047812 */ /* 0x000fc400078ec0ff */
[----:B------:R-:W-:Y:S01]  /*0db0*/  SHF.R.S32.HI R202, RZ, 0x3, R0 ;  /* 0x00000003ffca7819 */ /* 0x000fe20000011400 */
[----:B------:R-:W-:Y:S01]  /*0dc0*/  VIADD R211, R19, 0x40 ;  /* 0x0000004013d37836 */ /* 0x000fe20000000000 */
[----:B------:R-:W-:Y:S01]  /*0dd0*/  LOP3.LUT R0, R0, 0x1ffffff8, RZ, 0xc0, !PT ;  /* 0x1ffffff800007812 */ /* 0x000fe200078ec0ff */
[----:B------:R-:W-:Y:S01]  /*0de0*/  IMAD.IADD R219, R235, 0x1, -R4 ;  /* 0x00000001ebdb7824 */ /* 0x000fe200078e0a04 */
[----:B------:R-:W-:Y:S01]  /*0df0*/  SHF.R.S32.HI R6, RZ, 0x1f, R3 ;  /* 0x0000001fff067819 */ /* 0x000fe20000011403 */
[----:B------:R-:W-:Y:S01]  /*0e00*/  IMAD.SHL.U32 R204, R211, 0x40, RZ ;  /* 0x00000040d3cc7824 */ /* 0x000fe200078e00ff */
[----:B------:R-:W-:Y:S01]  /*0e10*/  SHF.R.S32.HI R8, RZ, 0x1f, R211 ;  /* 0x0000001fff087819 */ /* 0x000fe200000114d3 */
[----:B------:R-:W-:Y:S01]  /*0e20*/  IMAD.SHL.U32 R16, R219, 0x8, RZ ;  /* 0x00000008db107824 */ /* 0x000fe200078e00ff */
[----:B------:R-:W-:Y:S01]  /*0e30*/  LEA.HI R6, R6, R19, RZ, 0x3 ;  /* 0x0000001306067211 */ /* 0x000fe200078f18ff */
[----:B------:R-:W-:Y:S01]  /*0e40*/  IMAD.IADD R0, R235, 0x1, -R0 ;  /* 0x00000001eb007824 */ /* 0x000fe200078e0a00 */
[----:B------:R-:W-:Y:S01]  /*0e50*/  LEA.HI R8, R8, R211, RZ, 0x3 ;  /* 0x000000d308087211 */ /* 0x000fe200078f18ff */
[----:B------:R-:W-:Y:S01]  /*0e60*/  IMAD R5, R5, 0x8, R2 ;  /* 0x0000000805057824 */ /* 0x000fe200078e0202 */
[----:B------:R-:W-:Y:S01]  /*0e70*/  LOP3.LUT R204, R204, 0x1c0, RZ, 0xc0, !PT ;  /* 0x000001c0cccc7812 */ /* 0x000fe200078ec0ff */
[----:B------:R-:W-:Y:S01]  /*0e80*/  IMAD.SHL.U32 R201, R0, 0x8, RZ ;  /* 0x0000000800c97824 */ /* 0x000fe200078e00ff */
[----:B------:R-:W-:Y:S01]  /*0e90*/  LOP3.LUT R6, R6, 0xfffffff8, RZ, 0xc0, !PT ;  /* 0xfffffff806067812 */ /* 0x000fe200078ec0ff */
[----:B------:R-:W-:Y:S01]  /*0ea0*/  IMAD.SHL.U32 R8, R8, 0x40, RZ ;  /* 0x0000004008087824 */ /* 0x000fe200078e00ff */
[----:B------:R-:W-:Y:S01]  /*0eb0*/  SHF.R.U32.HI R234, RZ, 0x3, R204 ;  /* 0x00000003ffea7819 */ /* 0x000fe200000116cc */
[----:B------:R-:W-:Y:S01]  /*0ec0*/  IMAD.MOV.U32 R2, RZ, RZ, RZ ;  /* 0x000000ffff027224 */ /* 0x000fe200078e00ff */
[----:B------:R-:W-:Y:S01]  /*0ed0*/  LOP3.LUT R3, R204, 0x38, R16, 0xf8, !PT ;  /* 0x00000038cc037812 */ /* 0x000fe200078ef810 */
[----:B------:R-:W-:Y:S01]  /*0ee0*/  IMAD.IADD R220, R19, 0x1, -R6 ;  /* 0x0000000113dc7824 */ /* 0x000fe200078e0a06 */
[----:B------:R-:W-:Y:S01]  /*0ef0*/  LOP3.LUT R206, R8, 0xfffffe00, RZ, 0xc0, !PT ;  /* 0xfffffe0008ce7812 */ /* 0x000fe200078ec0ff */
[----:B------:R-:W-:Y:S01]  /*0f00*/  IMAD.SHL.U32 R233, R5, 0x8, RZ ;  /* 0x0000000805e97824 */ /* 0x000fe200078e00ff */
[----:B------:R-:W-:-:S02]  /*0f10*/  LOP3.LUT R0, R7, 0x7ffffffc, RZ, 0xc0, !PT ;  /* 0x7ffffffc07007812 */ /* 0x000fc400078ec0ff */
[----:B------:R-:W-:Y:S02]  /*0f20*/  LOP3.LUT R3, R206, R3, R234, 0xf6, !PT ;  /* 0x00000003ce037212 */ /* 0x000fe400078ef6ea */
[----:B------:R-:W-:Y:S01]  /*0f30*/  SHF.R.S32.HI R218, RZ, 0x1f, R19 ;  /* 0x0000001fffda7819 */ /* 0x000fe20000011413 */
[----:B------:R-:W-:Y:S01]  /*0f40*/  IMAD.IADD R231, R227, 0x1, -R0 ;  /* 0x00000001e3e77824 */ /* 0x000fe200078e0a00 */
[----:B------:R-:W-:Y:S01]  /*0f50*/  SHF.R.S32.HI R17, RZ, 0x1f, R16 ;  /* 0x0000001fff117819 */ /* 0x000fe20000011410 */
[----:B------:R-:W-:-:S07]  /*0f60*/  IMAD R229, R3, 0x2, R18 ;  /* 0x0000000203e57824 */ /* 0x000fce00078e0212 */
.L_x_7778:
[----:B0--3-5:R-:W0:Y:S02]  /*0f70*/  LDC.64 R4, c[0x0][0xc60] ;  /* 0x00031800ff047b82 */ /* 0x029e240000000a00 */
[----:B0-----:R-:W-:-:S05]  /*0f80*/  IMAD.WIDE R4, R87, 0x4, R4 ;  /* 0x0000000457047825 */ /* 0x001fca00078e0204 */
[----:B--2---:R-:W2:Y:S01]  /*0f90*/  LDG.E R210, desc[UR40][R4.64] ;  /* 0x0000002804d27981 */ /* 0x004ea2000c1e1900 */
[----:B------:R-:W-:Y:S05]  /*0fa0*/  YIELD ;  /* 0x0000000000007946 */ /* 0x000fea0003800000 */
[----:B------:R-:W-:Y:S01]  /*0fb0*/  ULDC.64 UR4, c[0x0][0xa28] ;  /* 0x00028a0000047ab9 */ /* 0x000fe20000000a00 */
[----:B------:R-:W-:Y:S01]  /*0fc0*/  ULDC.64 UR8, c[0x0][0xa18] ;  /* 0x0002860000087ab9 */ /* 0x000fe20000000a00 */
[----:B------:R-:W-:Y:S01]  /*0fd0*/  ISETP.NE.U32.AND P1, PT, RZ, UR4, PT ;  /* 0x00000004ff007c0c */ /* 0x000fe2000bf25070 */
[----:B------:R-:W-:Y:S01]  /*0fe0*/  ULDC.64 UR6, c[0x0][0xa08] ;  /* 0x0002820000067ab9 */ /* 0x000fe20000000a00 */
[----:B------:R-:W-:Y:S01]  /*0ff0*/  IMAD.MOV.U32 R3, RZ, RZ, RZ ;  /* 0x000000ffff037224 */ /* 0x000fe200078e00ff */
[----:B------:R-:W-:Y:S01]  /*1000*/  ISETP.NE.U32.AND P0, PT, RZ, UR6, PT ;  /* 0x00000006ff007c0c */ /* 0x000fe2000bf05070 */
[----:B------:R-:W-:Y:S01]  /*1010*/  IMAD.MOV.U32 R27, RZ, RZ, RZ ;  /* 0x000000ffff1b7224 */ /* 0x000fe200078e00ff */
[----:B------:R-:W-:-:S02]  /*1020*/  ISETP.NE.AND.EX P1, PT, RZ, UR5, PT, P1 ;  /* 0x00000005ff007c0c */ /* 0x000fc4000bf25310 */
[----:B------:R-:W-:Y:S02]  /*1030*/  ISETP.NE.AND.EX P0, PT, RZ, UR7, PT, P0 ;  /* 0x00000007ff007c0c */ /* 0x000fe4000bf05300 */
[----:B--2---:R-:W-:Y:S01]  /*1040*/  SHF.R.S32.HI R221, RZ, 0x1f, R210 ;  /* 0x0000001fffdd7819 */ /* 0x004fe200000114d2 */
[----:B------:R-:W-:-:S08]  /*1050*/  IMAD.SHL.U32 R208, R210, 0x4, RZ ;  /* 0x00000004d2d07824 */ /* 0x000fd000078e00ff */
[C---:B----4-:R-:W-:Y:S02]  /*1060*/  @P1 LEA R6, P2, R210.reuse, UR4, 0x2 ;  /* 0x00000004d2061c11 */ /* 0x050fe4000f8410ff */
[C-C-:B------:R-:W-:Y:S02]  /*1070*/  SHF.L.U64.HI R209, R210.reuse, 0x2, R221.reuse ;  /* 0x00000002d2d17819 */ /* 0x140fe400000102dd */
[----:B------:R-:W-:Y:S02]  /*1080*/  @P1 LEA.HI.X R7, R210, UR5, R221, 0x2, P2 ;  /* 0x00000005d2071c11 */ /* 0x000fe400090f14dd */
[----:B------:R-:W-:Y:S01]  /*1090*/  ISETP.NE.U32.AND P2, PT, RZ, UR8, PT ;  /* 0x00000008ff007c0c */ /* 0x000fe2000bf45070 */
[----:B------:R-:W-:Y:S01]  /*10a0*/  ULDC UR4, c[0x0][0x288] ;  /* 0x0000a20000047ab9 */ /* 0x000fe20000000800 */
[----:B------:R-:W-:Y:S01]  /*10b0*/  IADD3 R8, P3, R208, UR6, RZ ;  /* 0x00000006d0087c10 */ /* 0x000fe2000ff7e0ff */
[----:B------:R0:W5:Y:S01]  /*10c0*/  @P1 LDG.E R3, desc[UR40][R6.64] ;  /* 0x0000002806031981 */ /* 0x000162000c1e1900 */
[----:B------:R-:W-:Y:S01]  /*10d0*/  ISETP.NE.AND.EX P2, PT, RZ, UR9, PT, P2 ;  /* 0x00000009ff007c0c */ /* 0x000fe2000bf45320 */
[----:B------:R-:W-:Y:S01]  /*10e0*/  IMAD.U32 R30, RZ, RZ, UR4 ;  /* 0x00000004ff1e7e24 */ /* 0x000fe2000f8e00ff */
[----:B------:R-:W-:Y:S01]  /*10f0*/  IADD3.X R9, R209, UR7, RZ, P3, !PT ;  /* 0x00000007d1097c10 */ /* 0x000fe20009ffe4ff */
[----:B------:R-:W-:-:S04]  /*1100*/  ULDC.64 UR4, c[0x0][0x3f8] ;  /* 0x0000fe0000047ab9 */ /* 0x000fc80000000a00 */
[----:B------:R0:W5:Y:S06]  /*1110*/  @P0 LDG.E R27, desc[UR40][R8.64] ;  /* 0x00000028081b0981 */ /* 0x00016c000c1e1900 */
[----:B------:R-:W-:-:S04]  /*1120*/  @P2 IADD3 R4, P1, R208, UR8, RZ ;  /* 0x00000008d0042c10 */ /* 0x000fc8000ff3e0ff */
[----:B------:R-:W-:-:S05]  /*1130*/  @P2 IADD3.X R5, R209, UR9, RZ, P1, !PT ;  /* 0x00000009d1052c10 */ /* 0x000fca0008ffe4ff */
[----:B------:R0:W5:Y:S01]  /*1140*/  @P2 LDG.E R30, desc[UR40][R4.64] ;  /* 0x00000028041e2981 */ /* 0x000162000c1e1900 */
[----:B------:R-:W-:-:S03]  /*1150*/  UISETP.NE.U32.AND UP0, UPT, UR4, URZ, UPT ;  /* 0x0000003f0400728c */ /* 0x000fc6000bf05070 */
[----:B------:R-:W-:Y:S01]  /*1160*/  ULDC UR4, c[0x0][0x404] ;  /* 0x0001010000047ab9 */ /* 0x000fe20000000800 */
[----:B------:R-:W-:-:S03]  /*1170*/  UISETP.NE.AND.EX UP0, UPT, UR5, URZ, UPT, UP0 ;  /* 0x0000003f0500728c */ /* 0x000fc6000bf05300 */
[----:B------:R-:W-:Y:S01]  /*1180*/  ULDC UR5, c[0x0][0x2e0] ;  /* 0x0000b80000057ab9 */ /* 0x000fe20000000800 */
[----:B------:R-:W-:-:S04]  /*1190*/  USEL UR4, UR4, 0x1, UP0 ;  /* 0x0000000104047887 */ /* 0x000fc80008000000 */
[----:B------:R-:W-:-:S03]  /*11a0*/  UIMAD UR4, UR4, UR5, URZ ;  /* 0x00000005040472a4 */ /* 0x000fc6000f8e023f */
[----:B------:R-:W-:Y:S02]  /*11b0*/  ULDC UR5, c[0x0][0x338] ;  /* 0x0000ce0000057ab9 */ /* 0x000fe40000000800 */
[----:B------:R-:W-:Y:S02]  /*11c0*/  IMAD.U32 R62, RZ, RZ, UR5 ;  /* 0x00000005ff3e7e24 */ /* 0x000fe4000f8e00ff */
[----:B------:R-:W-:Y:S02]  /*11d0*/  IMAD.U32 R24, RZ, RZ, UR4 ;  /* 0x00000004ff187e24 */ /* 0x000fe4000f8e00ff */
        /* <DEDUP_REMOVED lines=11> */
.L_x_7646:
[----:B------:R-:W-:Y:S01]  /*1290*/  ULDC.64 UR4, c[0x0][0xa20] ;  /* 0x0002880000047ab9 */ /* 0x000fe20000000a00 */
[----:B------:R-:W-:Y:S01]  /*12a0*/  IMAD.MOV.U32 R213, RZ, RZ, R85 ;  /* 0x000000ffffd57224 */ /* 0x000fe200078e0055 */
[----:B------:R-:W-:Y:S01]  /*12b0*/  ISETP.NE.U32.AND P1, PT, RZ, UR4, PT ;  /* 0x00000004ff007c0c */ /* 0x000fe2000bf25070 */
[----:B------:R-:W-:-:S03]  /*12c0*/  IMAD.MOV.U32 R207, RZ, RZ, R86 ;  /* 0x000000ffffcf7224 */ /* 0x000fc600078e0056 */
[----:B------:R-:W-:-:S13]  /*12d0*/  ISETP.NE.AND.EX P1, PT, RZ, UR5, PT, P1 ;  /* 0x00000005ff007c0c */ /* 0x000fda000bf25310 */
[----:B------:R-:W-:Y:S05]  /*12e0*/  @!P1 BRA `(.L_x_7647) ;  /* 0x0000000000109947 */ /* 0x000fea0003800000 */
[----:B------:R-:W-:-:S04]  /*12f0*/  IADD3 R4, P0, R208, UR4, RZ ;  /* 0x00000004d0047c10 */ /* 0x000fc8000ff1e0ff */
[----:B------:R-:W-:-:S05]  /*1300*/  IADD3.X R5, R209, UR5, RZ, P0, !PT ;  /* 0x00000005d1057c10 */ /* 0x000fca00087fe4ff */
[----:B------:R0:W5:Y:S01]  /*1310*/  LDG.E R24, desc[UR40][R4.64] ;  /* 0x0000002804187981 */ /* 0x000162000c1e1900 */
[----:B------:R-:W-:Y:S05]  /*1320*/  BRA `(.L_x_7648) ;  /* 0x0000000000107947 */ /* 0x000fea0003800000 */
.L_x_7647:
[----:B------:R-:W-:Y:S05]  /*1330*/  @!P0 BRA `(.L_x_7648) ;  /* 0x00000000000c8947 */ /* 0x000fea0003800000 */
[----:B------:R-:W2:Y:S04]  /*1340*/  LDG.E R5, desc[UR40][R8.64] ;  /* 0x0000002808057981 */ /* 0x000ea8000c1e1900 */
[----:B------:R-:W2:Y:S02]  /*1350*/  LDG.E R24, desc[UR40][R8.64+0x4] ;  /* 0x0000042808187981 */ /* 0x000ea4000c1e1900 */
[----:B--2---:R-:W-:-:S07]  /*1360*/  IMAD.IADD R24, R24, 0x1, -R5 ;  /* 0x0000000118187824 */ /* 0x004fce00078e0a05 */
.L_x_7648:
        /* <DEDUP_REMOVED lines=19> */
[----:B------:R-:W-:-:S04]  /*14a0*/  VIADD R0, R176, 0x5f ;  /* 0x0000005fb0007836 */ /* 0x000fc80000000000 */
[----:B------:R-:W-:-:S05]  /*14b0*/  IMAD.HI R0, R0, 0x2aaaaaab, RZ ;  /* 0x2aaaaaab00007827 */ /* 0x000fca00078e02ff */
[----:B------:R-:W-:-:S04]  /*14c0*/  SHF.R.U32.HI R177, RZ, 0x1f, R0 ;  /* 0x0000001fffb17819 */ /* 0x000fc80000011600 */
[----:B------:R-:W-:-:S05]  /*14d0*/  LEA.HI.SX32 R177, R0, R177, 0x1c ;  /* 0x000000b100b17211 */ /* 0x000fca00078fe2ff */
[----:B------:R-:W-:-:S05]  /*14e0*/  IMAD R3, R177, 0x60, -R3 ;  /* 0x00000060b1037824 */ /* 0x000fca00078e0a03 */
[----:B------:R-:W-:-:S04]  /*14f0*/  VIMNMX R3, R3, R62, PT ;  /* 0x0000003e03037248 */ /* 0x000fc80003fe0100 */
[----:B------:R-:W-:Y:S01]  /*1500*/  ISETP.GT.AND P0, PT, R3, R60, PT ;  /* 0x0000003c0300720c */ /* 0x000fe20003f04270 */
[----:B------:R-:W-:-:S05]  /*1510*/  IMAD.WIDE.U32 R60, R60, -0x55555555, RZ ;  /* 0xaaaaaaab3c3c7825 */ /* 0x000fca00078e00ff */
[----:B------:R-:W-:-:S05]  /*1520*/  SHF.R.U32.HI R60, RZ, 0x6, R61 ;  /* 0x00000006ff3c7819 */ /* 0x000fca000001163d */
[----:B------:R-:W-:Y:S02]  /*1530*/  IMAD.MOV.U32 R59, RZ, RZ, R60 ;  /* 0x000000ffff3b7224 */ /* 0x000fe400078e003c */
[----:B------:R-:W-:-:S04]  /*1540*/  @P0 VIADD R0, R3, 0x5f ;  /* 0x0000005f03000836 */ /* 0x000fc80000000000 */
[----:B------:R-:W-:-:S05]  /*1550*/  @P0 IMAD.HI R0, R0, 0x2aaaaaab, RZ ;  /* 0x2aaaaaab00000827 */ /* 0x000fca00078e02ff */
[----:B------:R-:W-:-:S04]  /*1560*/  @P0 SHF.R.U32.HI R3, RZ, 0x1f, R0 ;  /* 0x0000001fff030819 */ /* 0x000fc80000011600 */
[----:B------:R-:W-:Y:S02]  /*1570*/  @P0 LEA.HI.SX32 R59, R0, R3, 0x1c ;  /* 0x00000003003b0211 */ /* 0x000fe400078fe2ff */
        /* <DEDUP_REMOVED lines=23> */
.L_x_7651:
[----:B------:R-:W-:Y:S05]  /*16f0*/  BSYNC B6 ;  /* 0x0000000000067941 */ /* 0x000fea0003800000 */
.L_x_7650:
        /* <DEDUP_REMOVED lines=20> */
.L_x_7653:
[----:B------:R-:W-:Y:S05]  /*1840*/  BSYNC B6 ;  /* 0x0000000000067941 */ /* 0x000fea0003800000 */
.L_x_7652:
[----:B------:R-:W-:Y:S01]  /*1850*/  ULDC.64 UR4, c[0x0][0x9f8] ;  /* 0x00027e0000047ab9 */ /* 0x000fe20000000a00 */
[----:B------:R-:W0:Y:S01]  /*1860*/  LDC R0, c[0x0][0x428] ;  /* 0x00010a00ff007b82 */ /* 0x000e220000000800 */
[----:B------:R-:W-:-:S07]  /*1870*/  ISETP.NE.U32.AND P0, PT, RZ, UR4, PT ;  /* 0x00000004ff007c0c */ /* 0x000fce000bf05070 */
[----:B------:R-:W1:Y:S01]  /*1880*/  LDC.64 R42, c[0x0][0x2f0] ;  /* 0x0000bc00ff2a7b82 */ /* 0x000e620000000a00 */
[----:B------:R-:W-:Y:S01]  /*1890*/  ISETP.NE.AND.EX P0, PT, RZ, UR5, PT, P0 ;  /* 0x00000005ff007c0c */ /* 0x000fe2000bf05300 */
[----:B------:R-:W2:Y:S01]  /*18a0*/  S2R R20, SR_TID.X ;  /* 0x0000000000147919 */ /* 0x000ea20000002100 */
[----:B------:R-:W-:Y:S01]  /*18b0*/  IMAD.IADD R56, R27, 0x1, R24 ;  /* 0x000000011b387824 */ /* 0x000fe200078e0218 */
[----:B------:R-:W-:Y:S01]  /*18c0*/  ULDC.64 UR6, c[0x0][0xa08] ;  /* 0x0002820000067ab9 */ /* 0x000fe20000000a00 */
[C---:B------:R-:W-:Y:S02]  /*18d0*/  VIADD R99, R16.reuse, 0x20 ;  /* 0x0000002010637836 */ /* 0x040fe40000000000 */
[----:B------:R-:W-:Y:S01]  /*18e0*/  VIADD R98, R16, 0x40 ;  /* 0x0000004010627836 */ /* 0x000fe20000000000 */
[----:B------:R-:W3:Y:S06]  /*18f0*/  LDC.64 R54, c[0x0][0x3d8] ;  /* 0x0000f600ff367b82 */ /* 0x000eec0000000a00 */
[----:B------:R-:W-:-:S02]  /*1900*/  @P0 IADD3 R4, P1, R208, UR4, RZ ;  /* 0x00000004d0040c10 */ /* 0x000fc4000ff3e0ff */
[----:B------:R-:W4:Y:S02]  /*1910*/  LDC R27, c[0x0][0x3d4] ;  /* 0x0000f500ff1b7b82 */ /* 0x000f240000000800 */
[----:B------:R-:W-:Y:S01]  /*1920*/  @P0 IADD3.X R5, R209, UR5, RZ, P1, !PT ;  /* 0x00000005d1050c10 */ /* 0x000fe20008ffe4ff */
[----:B------:R-:W-:-:S04]  /*1930*/  ULDC.64 UR4, c[0x0][0x2f8] ;  /* 0x0000be0000047ab9 */ /* 0x000fc80000000a00 */
[----:B------:R2:W4:Y:S01]  /*1940*/  @P0 LDG.E R25, desc[UR40][R4.64] ;  /* 0x0000002804190981 */ /* 0x000522000c1e1900 */
[----:B0-----:R-:W-:Y:S01]  /*1950*/  ISETP.NE.AND P0, PT, R0, 0x1, PT ;  /* 0x000000010000780c */ /* 0x001fe20003f05270 */
[C---:B------:R-:W-:Y:S01]  /*1960*/  VIADD R96, R16.reuse, 0x60 ;  /* 0x0000006010607836 */ /* 0x040fe20000000000 */
[----:B------:R-:W-:Y:S01]  /*1970*/  SHF.R.S32.HI R33, RZ, 0x1f, R56 ;  /* 0x0000001fff217819 */ /* 0x000fe20000011438 */
[C---:B------:R-:W-:Y:S01]  /*1980*/  VIADD R94, R16.reuse, 0x80 ;  /* 0x00000080105e7836 */ /* 0x040fe20000000000 */
[----:B------:R-:W0:Y:S01]  /*1990*/  LDC.64 R48, c[0x0][0x3e8] ;  /* 0x0000fa00ff307b82 */ /* 0x000e220000000a00 */
[----:B------:R-:W-:Y:S01]  /*19a0*/  VIADD R92, R16, 0xa0 ;  /* 0x000000a0105c7836 */ /* 0x000fe20000000000 */
[----:B-1----:R-:W-:Y:S01]  /*19b0*/  SHF.L.U64.HI R88, R42, 0x6, R43 ;  /* 0x000000062a587819 */ /* 0x002fe2000001022b */
[-C--:B------:R-:W-:Y:S01]  /*19c0*/  IMAD R6, R33, R42.reuse, RZ ;  /* 0x0000002a21067224 */ /* 0x080fe200078e02ff */
[----:B---3--:R-:W-:Y:S01]  /*19d0*/  SHF.L.U64.HI R84, R54, 0x6, R55 ;  /* 0x0000000636547819 */ /* 0x008fe20000010237 */
[----:B--2---:R-:W-:Y:S01]  /*19e0*/  IMAD.WIDE.U32 R4, R56, R42, RZ ;  /* 0x0000002a38047225 */ /* 0x004fe200078e00ff */
[----:B------:R-:W-:-:S02]  /*19f0*/  SHF.R.U32.HI R26, RZ, 0x7, R20 ;  /* 0x00000007ff1a7819 */ /* 0x000fc40000011614 */
[----:B------:R-:W-:Y:S01]  /*1a00*/  SHF.R.S32.HI R81, RZ, 0x1f, R211 ;  /* 0x0000001fff517819 */ /* 0x000fe200000114d3 */
[----:B------:R-:W1:Y:S01]  /*1a10*/  @P0 LDC R3, c[0x0][0x42c] ;  /* 0x00010b00ff030b82 */ /* 0x000e620000000800 */
[----:B------:R-:W-:Y:S01]  /*1a20*/  ISETP.NE.AND P6, PT, R26, 0x1, PT ;  /* 0x000000011a00780c */ /* 0x000fe20003fc5270 */
[----:B------:R-:W-:Y:S02]  /*1a30*/  IMAD.SHL.U32 R28, R219, 0x4, RZ ;  /* 0x00000004db1c7824 */ /* 0x000fe400078e00ff */
[----:B------:R-:W-:Y:S02]  /*1a40*/  IMAD.SHL.U32 R87, R220, 0x40, RZ ;  /* 0x00000040dc577824 */ /* 0x000fe400078e00ff */
[----:B------:R-:W-:Y:S01]  /*1a50*/  IMAD.MOV.U32 R80, RZ, RZ, 0x20 ;  /* 0x00000020ff507424 */ /* 0x000fe200078e00ff */
[----:B------:R-:W-:Y:S01]  /*1a60*/  SHF.R.S32.HI R29, RZ, 0x1f, R28 ;  /* 0x0000001fff1d7819 */ /* 0x000fe2000001141c */
[----:B------:R-:W2:Y:S01]  /*1a70*/  @P0 LDC R7, c[0x0][0x430] ;  /* 0x00010c00ff070b82 */ /* 0x000ea20000000800 */
[----:B------:R-:W-:Y:S01]  /*1a80*/  LOP3.LUT R87, R87, 0x1c0, RZ, 0xc0, !PT ;  /* 0x000001c057577812 */ /* 0x000fe200078ec0ff */
[----:B------:R-:W-:-:S02]  /*1a90*/  IMAD.SHL.U32 R83, R54, 0x40, RZ ;  /* 0x0000004036537824 */ /* 0x000fc400078e00ff */
[----:B------:R-:W-:Y:S01]  /*1aa0*/  VIADD R79, R26, 0x8 ;  /* 0x000000081a4f7836 */ /* 0x000fe20000000000 */
[----:B------:R-:W-:Y:S01]  /*1ab0*/  SHF.R.U32.HI R82, RZ, 0x3, R87 ;  /* 0x00000003ff527819 */ /* 0x000fe20000011657 */
[----:B----4-:R-:W-:Y:S01]  /*1ac0*/  IMAD.SHL.U32 R78, R27, 0x2, RZ ;  /* 0x000000021b4e7824 */ /* 0x010fe200078e00ff */
[----:B0-----:R-:W-:Y:S01]  /*1ad0*/  SHF.L.U64.HI R91, R48, 0x6, R49 ;  /* 0x00000006305b7819 */ /* 0x001fe20000010231 */
[----:B------:R-:W-:-:S04]  /*1ae0*/  IMAD.WIDE.U32 R10, R19, R48, R16 ;  /* 0x00000030130a7225 */ /* 0x000fc800078e0010 */
[----:B------:R-:W-:Y:S02]  /*1af0*/  IMAD R75, R49, 0x60, RZ ;  /* 0x00000060314b7824 */ /* 0x000fe400078e02ff */
[----:B------:R-:W-:Y:S02]  /*1b00*/  IMAD.SHL.U32 R89, R48, 0x40, RZ ;  /* 0x0000004030597824 */ /* 0x000fe400078e00ff */
[----:B-1----:R-:W-:-:S04]  /*1b10*/  @P0 IMAD.HI.U32 R0, R86, R3, RZ ;  /* 0x0000000356000227 */ /* 0x002fc800078e00ff */
[----:B------:R-:W-:Y:S02]  /*1b20*/  IMAD R3, R56, R43, R6 ;  /* 0x0000002b38037224 */ /* 0x000fe400078e0206 */
[----:B------:R-:W-:Y:S01]  /*1b30*/  IMAD R6, R218, R42, RZ ;  /* 0x0000002ada067224 */ /* 0x000fe200078e02ff */
[----:B--2---:R-:W-:Y:S01]  /*1b40*/  @P0 SHF.R.U32.HI R86, RZ, R7, R0 ;  /* 0x00000007ff560219 */ /* 0x004fe20000011600 */
[----:B------:R-:W-:Y:S01]  /*1b50*/  IMAD.IADD R5, R5, 0x1, R3 ;  /* 0x0000000105057824 */ /* 0x000fe200078e0203 */
[----:B------:R-:W-:Y:S01]  /*1b60*/  ISETP.NE.U32.AND P0, PT, RZ, UR6, PT ;  /* 0x00000006ff007c0c */ /* 0x000fe2000bf05070 */
[----:B------:R-:W-:Y:S01]  /*1b70*/  IMAD R6, R19, R43, R6 ;  /* 0x0000002b13067224 */ /* 0x000fe200078e0206 */
[----:B------:R-:W-:Y:S01]  /*1b80*/  SHF.R.S32.HI R7, RZ, 0x1f, R86 ;  /* 0x0000001fff077819 */ /* 0x000fe20000011456 */
[----:B------:R-:W-:Y:S01]  /*1b90*/  IMAD.WIDE.U32 R4, R86, UR4, R4 ;  /* 0x0000000456047c25 */ /* 0x000fe2000f8e0004 */
[----:B------:R-:W-:-:S03]  /*1ba0*/  ISETP.NE.AND.EX P0, PT, RZ, UR7, PT, P0 ;  /* 0x00000007ff007c0c */ /* 0x000fc6000bf05300 */
[----:B------:R-:W-:-:S04]  /*1bb0*/  IMAD R3, R7, UR4, RZ ;  /* 0x0000000407037c24 */ /* 0x000fc8000f8e02ff */
[----:B------:R-:W-:Y:S01]  /*1bc0*/  IMAD R3, R86, UR5, R3 ;  /* 0x0000000556037c24 */ /* 0x000fe2000f8e0203 */
[----:B------:R-:W-:-:S03]  /*1bd0*/  ULDC.64 UR4, c[0x0][0x300] ;  /* 0x0000c00000047ab9 */ /* 0x000fc60000000a00 */
[----:B------:R-:W-:Y:S01]  /*1be0*/  IMAD.IADD R5, R5, 0x1, R3 ;  /* 0x0000000105057824 */ /* 0x000fe200078e0203 */
[----:B------:R-:W-:Y:S02]  /*1bf0*/  SHF.R.S32.HI R0, RZ, 0x1f, R25 ;  /* 0x0000001fff007819 */ /* 0x000fe40000011419 */
[----:B------:R-:W-:Y:S02]  /*1c00*/  SEL R41, R25, RZ, !P0 ;  /* 0x000000ff19297207 */ /* 0x000fe40004000000 */
[----:B------:R-:W-:-:S03]  /*1c10*/  SEL R8, R0, RZ, !P0 ;  /* 0x000000ff00087207 */ /* 0x000fc60004000000 */
[----:B------:R-:W-:-:S04]  /*1c20*/  IMAD.WIDE.U32 R20, R41, UR4, R4 ;  /* 0x0000000429147c25 */ /* 0x000fc8000f8e0004 */
[----:B------:R-:W-:Y:S02]  /*1c30*/  IMAD R0, R8, UR4, RZ ;  /* 0x0000000408007c24 */ /* 0x000fe4000f8e02ff */
[----:B------:R-:W-:-:S04]  /*1c40*/  IMAD.WIDE.U32 R4, R19, R42, R16 ;  /* 0x0000002a13047225 */ /* 0x000fc800078e0010 */
[----:B------:R-:W-:Y:S01]  /*1c50*/  IMAD R97, R41, UR5, R0 ;  /* 0x0000000529617c24 */ /* 0x000fe2000f8e0200 */
[----:B------:R-:W-:Y:S05]  /*1c60*/  @!P6 WARPSYNC.ALL ;  /* 0x000000000000e948 */ /* 0x000fea0003800000 */
[----:B------:R-:W-:Y:S01]  /*1c70*/  ULDC UR4, c[0x0][0x310] ;  /* 0x0000c40000047ab9 */ /* 0x000fe20000000800 */
[----:B------:R-:W-:Y:S01]  /*1c80*/  IMAD.IADD R97, R21, 0x1, R97 ;  /* 0x0000000115617824 */ /* 0x000fe200078e0261 */
[----:B------:R-:W-:Y:S01]  /*1c90*/  @!P6 BAR.SYNC.DEFER_BLOCKING 0x9, 0x100 ;  /* 0x024400000000eb1d */ /* 0x000fe20000010000 */
[----:B------:R-:W-:Y:S02]  /*1ca0*/  ISETP.GE.AND P1, PT, R99, UR4, PT ;  /* 0x0000000463007c0c */ /* 0x000fe4000bf26270 */
[----:B------:R-:W-:Y:S01]  /*1cb0*/  IADD3 R95, P0, R20, R4, RZ ;  /* 0x00000004145f7210 */ /* 0x000fe20007f1e0ff */
[C---:B------:R-:W-:Y:S01]  /*1cc0*/  VIADD R4, R16.reuse, 0xc0 ;  /* 0x000000c010047836 */ /* 0x040fe20000000000 */
[----:B------:R-:W-:Y:S01]  /*1cd0*/  SEL R3, RZ, 0xffffffff, P1 ;  /* 0xffffffffff037807 */ /* 0x000fe20000800000 */
[----:B------:R-:W-:Y:S01]  /*1ce0*/  ULDC.64 UR6, c[0x0][0x320] ;  /* 0x0000c80000067ab9 */ /* 0x000fe20000000a00 */
[----:B------:R-:W-:Y:S01]  /*1cf0*/  IADD3.X R93, R97, R5, R6, P0, !PT ;  /* 0x00000005615d7210 */ /* 0x000fe200007fe406 */
[C---:B------:R-:W-:Y:S01]  /*1d00*/  VIADD R6, R16.reuse, 0xe0 ;  /* 0x000000e010067836 */ /* 0x040fe20000000000 */
[----:B------:R-:W-:Y:S01]  /*1d10*/  ISETP.GE.AND P0, PT, R16, UR4, PT ;  /* 0x0000000410007c0c */ /* 0x000fe2000bf06270 */
[----:B------:R-:W-:Y:S01]  /*1d20*/  IMAD.SHL.U32 R5, R3, 0x2, RZ ;  /* 0x0000000203057824 */ /* 0x000fe200078e00ff */
[----:B------:R-:W-:Y:S01]  /*1d30*/  ISETP.GE.AND P1, PT, R96, UR4, PT ;  /* 0x0000000460007c0c */ /* 0x000fe2000bf26270 */
[----:B------:R-:W-:Y:S01]  /*1d40*/  IMAD R3, R7, UR6, RZ ;  /* 0x0000000607037c24 */ /* 0x000fe2000f8e02ff */
[----:B------:R-:W-:-:S02]  /*1d50*/  SEL R0, RZ, 0x1, P0 ;  /* 0x00000001ff007807 */ /* 0x000fc40000000000 */
[----:B------:R-:W-:Y:S01]  /*1d60*/  ISETP.GE.AND P0, PT, R98, UR4, PT ;  /* 0x0000000462007c0c */ /* 0x000fe2000bf06270 */
[----:B------:R-:W-:Y:S01]  /*1d70*/  IMAD R7, R86, UR7, R3 ;  /* 0x0000000756077c24 */ /* 0x000fe2000f8e0203 */
[----:B------:R-:W-:Y:S02]  /*1d80*/  ISETP.GE.AND P3, PT, R6, UR4, PT ;  /* 0x0000000406007c0c */ /* 0x000fe4000bf66270 */
[----:B------:R-:W-:Y:S02]  /*1d90*/  LOP3.LUT R0, R5, 0x2, R0, 0xe2, !PT ;  /* 0x0000000205007812 */ /* 0x000fe400078ee200 */
[----:B------:R-:W-:Y:S02]  /*1da0*/  SEL R3, RZ, 0x4, P0 ;  /* 0x00000004ff037807 */ /* 0x000fe40000000000 */
[----:B------:R-:W-:Y:S02]  /*1db0*/  SEL R6, RZ, 0x8, P1 ;  /* 0x00000008ff067807 */ /* 0x000fe40000800000 */
[----:B------:R-:W-:-:S02]  /*1dc0*/  ISETP.GE.AND P0, PT, R94, UR4, PT ;  /* 0x000000045e007c0c */ /* 0x000fc4000bf06270 */
[----:B------:R-:W-:Y:S02]  /*1dd0*/  ISETP.GE.AND P1, PT, R92, UR4, PT ;  /* 0x000000045c007c0c */ /* 0x000fe4000bf26270 */
[----:B------:R-:W-:Y:S02]  /*1de0*/  LOP3.LUT R0, R6, R0, R3, 0xfe, !PT ;  /* 0x0000000006007212 */ /* 0x000fe400078efe03 */
[----:B------:R-:W-:Y:S01]  /*1df0*/  ISETP.GE.AND P2, PT, R4, UR4, PT ;  /* 0x0000000404007c0c */ /* 0x000fe2000bf46270 */
[----:B------:R-:W-:Y:S01]  /*1e00*/  IMAD.WIDE.U32 R4, R86, UR6, R16 ;  /* 0x0000000656047c25 */ /* 0x000fe2000f8e0010 */
[----:B------:R-:W-:Y:S01]  /*1e10*/  SEL R3, RZ, 0x10, P0 ;  /* 0x00000010ff037807 */ /* 0x000fe20000000000 */
[----:B------:R-:W-:Y:S01]  /*1e20*/  ULDC.64 UR4, c[0x0][0x328] ;  /* 0x0000ca0000047ab9 */ /* 0x000fe20000000a00 */
[----:B------:R-:W-:Y:S01]  /*1e30*/  SEL R6, RZ, 0x20, P1 ;  /* 0x00000020ff067807 */ /* 0x000fe20000800000 */
[----:B------:R-:W-:Y:S01]  /*1e40*/  IMAD.IADD R5, R5, 0x1, R7 ;  /* 0x0000000105057824 */ /* 0x000fe200078e0207 */
[----:B------:R-:W-:Y:S01]  /*1e50*/  ISETP.GE.AND P0, PT, R16, R27, PT ;  /* 0x0000001b1000720c */ /* 0x000fe20003f06270 */
[----:B------:R-:W-:Y:S01]  /*1e60*/  IMAD R7, R8, UR4, RZ ;  /* 0x0000000408077c24 */ /* 0x000fe2000f8e02ff */
[----:B------:R-:W-:Y:S01]  /*1e70*/  LOP3.LUT R3, R6, R0, R3, 0xfe, !PT ;  /* 0x0000000006037212 */ /* 0x000fe200078efe03 */
[----:B------:R-:W-:Y:S01]  /*1e80*/  IMAD.WIDE.U32 R8, R19, R54, R16 ;  /* 0x0000003613087225 */ /* 0x000fe200078e0010 */
[----:B------:R-:W-:-:S02]  /*1e90*/  SEL R0, RZ, 0x40, P2 ;  /* 0x00000040ff007807 */ /* 0x000fc40001000000 */
[----:B------:R-:W-:Y:S01]  /*1ea0*/  LOP3.LUT P1, RZ, R220, 0x4, RZ, 0xc0, !PT ;  /* 0x00000004dcff7812 */ /* 0x000fe2000782c0ff */
[----:B------:R-:W-:Y:S01]  /*1eb0*/  IMAD R63, R41, UR5, R7 ;  /* 0x00000005293f7c24 */ /* 0x000fe2000f8e0207 */
[----:B------:R-:W-:Y:S01]  /*1ec0*/  LOP3.LUT R0, R3, R0, RZ, 0xfc, !PT ;  /* 0x0000000003007212 */ /* 0x000fe200078efcff */
[----:B------:R-:W-:Y:S01]  /*1ed0*/  IMAD.WIDE.U32 R40, R41, UR4, R4 ;  /* 0x0000000429287c25 */ /* 0x000fe2000f8e0004 */
[----:B------:R-:W-:Y:S01]  /*1ee0*/  SEL R3, R27, RZ, P0 ;  /* 0x000000ff1b037207 */ /* 0x000fe20000000000 */
[----:B------:R-:W-:Y:S01]  /*1ef0*/  ULDC UR4, c[0x0][0x2e4] ;  /* 0x0000b90000047ab9 */ /* 0x000fe20000000800 */
[C---:B------:R-:W-:Y:S01]  /*1f00*/  IADD3 R56, P2, R19.reuse, R56, RZ ;  /* 0x0000003813387210 */ /* 0x040fe20007f5e0ff */
[----:B------:R-:W-:Y:S01]  /*1f10*/  IMAD R4, R218, R54, RZ ;  /* 0x00000036da047224 */ /* 0x000fe200078e02ff */
[----:B------:R-:W-:Y:S01]  /*1f20*/  SEL R80, R80, 0xffffffe0, !P1 ;  /* 0xffffffe050507807 */ /* 0x000fe20004800000 */
[C---:B------:R-:W-:Y:S01]  /*1f30*/  IMAD.IADD R3, R16.reuse, 0x1, R3 ;  /* 0x0000000110037824 */ /* 0x040fe200078e0203 */
[----:B------:R-:W-:Y:S01]  /*1f40*/  ISETP.GE.AND P1, PT, R16, UR4, PT ;  /* 0x0000000410007c0c */ /* 0x000fe2000bf26270 */
[----:B------:R-:W-:-:S02]  /*1f50*/  IMAD R13, R19, R55, R4 ;  /* 0x00000037130d7224 */ /* 0x000fc400078e0204 */
[----:B------:R-:W-:Y:S01]  /*1f60*/  IMAD.WIDE.U32 R4, R19, R54, R28 ;  /* 0x0000003613047225 */ /* 0x000fe200078e001c */
[----:B------:R-:W-:-:S03]  /*1f70*/  SHF.R.S32.HI R12, RZ, 0x1f, R3 ;  /* 0x0000001fff0c7819 */ /* 0x000fc60000011403 */
[----:B------:R-:W-:Y:S01]  /*1f80*/  IMAD.IADD R9, R13, 0x1, R9 ;  /* 0x000000010d097824 */ /* 0x000fe200078e0209 */
[----:B------:R-:W-:Y:S01]  /*1f90*/  LEA.HI R12, R12, R3, RZ, 0x3 ;  /* 0x000000030c0c7211 */ /* 0x000fe200078f18ff */
[----:B------:R-:W-:Y:S01]  /*1fa0*/  IMAD.IADD R5, R5, 0x1, R13 ;  /* 0x0000000105057824 */ /* 0x000fe200078e020d */
[----:B-----5:R-:W-:Y:S01]  /*1fb0*/  SHF.R.S32.HI R13, RZ, 0x1f, R31 ;  /* 0x0000001fff0d7819 */ /* 0x020fe2000001141f */
[----:B------:R-:W-:Y:S01]  /*1fc0*/  IMAD R6, R218, R48, RZ ;  /* 0x00000030da067224 */ /* 0x000fe200078e02ff */
[----:B------:R-:W-:Y:S01]  /*1fd0*/  LOP3.LUT R3, R87, 0x18, R16, 0xf8, !PT ;  /* 0x0000001857037812 */ /* 0x000fe200078ef810 */
[----:B------:R-:W-:Y:S01]  /*1fe0*/  IMAD.WIDE.U32 R52, R31, R54, R4 ;  /* 0x000000361f347225 */ /* 0x000fe200078e0004 */
[----:B------:R-:W-:Y:S02]  /*1ff0*/  LOP3.LUT R5, R204, 0x38, R12, 0xf8, !PT ;  /* 0x00000038cc057812 */ /* 0x000fe400078ef80c */
[----:B------:R-:W-:Y:S01]  /*2000*/  LOP3.LUT R4, R3, R82, RZ, 0x3c, !PT ;  /* 0x0000005203047212 */ /* 0x000fe200078e3cff */
[----:B------:R-:W-:Y:S01]  /*2010*/  IMAD R15, R19, R49, R6 ;  /* 0x00000031130f7224 */ /* 0x000fe200078e0206 */
[----:B------:R-:W-:Y:S01]  /*2020*/  LOP3.LUT R3, R87, 0x38, R12, 0xf8, !PT ;  /* 0x0000003857037812 */ /* 0x000fe200078ef80c */
[----:B------:R-:W-:Y:S01]  /*2030*/  IMAD.WIDE.U32 R6, R19, R48, R28 ;  /* 0x0000003013067225 */ /* 0x000fe200078e001c */
[----:B------:R-:W-:-:S02]  /*2040*/  LOP3.LUT R5, R5, R234, RZ, 0x3c, !PT ;  /* 0x000000ea05057212 */ /* 0x000fc400078e3cff */
[----:B------:R-:W-:Y:S01]  /*2050*/  LOP3.LUT R69, R12, 0xfffffff8, RZ, 0xc0, !PT ;  /* 0xfffffff80c457812 */ /* 0x000fe200078ec0ff */
[----:B------:R-:W-:Y:S01]  /*2060*/  IMAD R14, R13, R48, RZ ;  /* 0x000000300d0e7224 */ /* 0x000fe200078e02ff */
[----:B------:R-:W-:Y:S01]  /*2070*/  SHF.R.S32.HI R70, RZ, 0x3, R12 ;  /* 0x00000003ff467819 */ /* 0x000fe2000001140c */
[----:B------:R-:W-:Y:S01]  /*2080*/  IMAD.IADD R11, R15, 0x1, R11 ;  /* 0x000000010f0b7824 */ /* 0x000fe200078e020b */
[----:B------:R-:W-:Y:S01]  /*2090*/  SHF.R.S32.HI R64, RZ, 0x1f, R69 ;  /* 0x0000001fff407819 */ /* 0x000fe20000011445 */
[----:B------:R-:W-:Y:S02]  /*20a0*/  IMAD.IADD R7, R7, 0x1, R15 ;  /* 0x0000000107077824 */ /* 0x000fe400078e020f */
[----:B------:R-:W-:Y:S02]  /*20b0*/  IMAD R25, R31, R49, R14 ;  /* 0x000000311f197224 */ /* 0x000fe400078e020e */
[----:B------:R-:W-:Y:S02]  /*20c0*/  IMAD R14, R13, R54, RZ ;  /* 0x000000360d0e7224 */ /* 0x000fe400078e02ff */
[----:B------:R-:W-:Y:S01]  /*20d0*/  IMAD R77, R205, 0x200, R4 ;  /* 0x00000200cd4d7824 */ /* 0x000fe200078e0204 */
[----:B------:R-:W-:Y:S01]  /*20e0*/  LOP3.LUT R4, R3, R82, RZ, 0x3c, !PT ;  /* 0x0000005203047212 */ /* 0x000fe200078e3cff */
[----:B------:R-:W-:Y:S01]  /*20f0*/  IMAD.WIDE.U32 R44, R31, R48, R10 ;  /* 0x000000301f2c7225 */ /* 0x000fe200078e000a */
[----:B------:R-:W-:-:S03]  /*2100*/  SEL R3, RZ, 0xffffff80, P3 ;  /* 0xffffff80ff037807 */ /* 0x000fc60001800000 */
[----:B------:R-:W-:Y:S01]  /*2110*/  IMAD.WIDE.U32 R46, R31, R48, R6 ;  /* 0x000000301f2e7225 */ /* 0x000fe200078e0006 */
[C---:B------:R-:W-:Y:S02]  /*2120*/  LOP3.LUT R3, R0.reuse, 0x80, R3, 0xc8, !PT ;  /* 0x0000008000037812 */ /* 0x040fe400078ec803 */
[----:B------:R-:W-:Y:S01]  /*2130*/  LOP3.LUT R0, R0, 0x40, RZ, 0xc0, !PT ;  /* 0x0000004000007812 */ /* 0x000fe200078ec0ff */
[----:B------:R-:W-:Y:S02]  /*2140*/  IMAD R15, R43, 0x60, RZ ;  /* 0x000000602b0f7824 */ /* 0x000fe400078e02ff */
[----:B------:R-:W-:Y:S02]  /*2150*/  IMAD.SHL.U32 R86, R42, 0x40, RZ ;  /* 0x000000402a567824 */ /* 0x000fe400078e00ff */
[----:B------:R-:W-:Y:S02]  /*2160*/  IMAD R7, R31, R55, R14 ;  /* 0x000000371f077224 */ /* 0x000fe400078e020e */
[----:B------:R-:W-:-:S02]  /*2170*/  IMAD R11, R55, 0x60, RZ ;  /* 0x00000060370b7824 */ /* 0x000fc400078e02ff */
[----:B------:R-:W-:-:S04]  /*2180*/  IMAD.WIDE.U32 R50, R31, R54, R8 ;  /* 0x000000361f327225 */ /* 0x000fc800078e0008 */
[----:B------:R-:W-:-:S04]  /*2190*/  IMAD.WIDE.U32 R42, R42, 0x60, RZ ;  /* 0x000000602a2a7825 */ /* 0x000fc800078e00ff */
[----:B------:R-:W-:-:S04]  /*21a0*/  IMAD.WIDE.U32 R48, R48, 0x60, RZ ;  /* 0x0000006030307825 */ /* 0x000fc800078e00ff */
[----:B------:R-:W-:-:S04]  /*21b0*/  IMAD.WIDE.U32 R54, R54, 0x60, RZ ;  /* 0x0000006036367825 */ /* 0x000fc800078e00ff */
[----:B------:R-:W-:Y:S01]  /*21c0*/  IMAD.X R57, R218, 0x1, R33, P2 ;  /* 0x00000001da397824 */ /* 0x000fe200010e0621 */
[----:B------:R-:W-:Y:S01]  /*21d0*/  ISETP.GE.AND P2, PT, R99, UR4, PT ;  /* 0x0000000463007c0c */ /* 0x000fe2000bf46270 */
[----:B------:R-:W-:Y:S02]  /*21e0*/  IMAD.IADD R76, R43, 0x1, R15 ;  /* 0x000000012b4c7824 */ /* 0x000fe400078e020f */
[----:B------:R-:W-:Y:S02]  /*21f0*/  IMAD.IADD R75, R49, 0x1, R75 ;  /* 0x00000001314b7824 */ /* 0x000fe400078e024b */
[----:B------:R-:W-:Y:S02]  /*2200*/  IMAD.IADD R74, R55, 0x1, R11 ;  /* 0x00000001374a7824 */ /* 0x000fe400078e020b */
[----:B------:R-:W-:Y:S02]  /*2210*/  IMAD.IADD R73, R80, 0x1, R77 ;  /* 0x0000000150497824 */ /* 0x000fe400078e024d */
[----:B------:R-:W-:-:S02]  /*2220*/  IMAD.IADD R72, R25, 0x1, R45 ;  /* 0x0000000119487824 */ /* 0x000fc400078e022d */
[----:B------:R-:W-:Y:S02]  /*2230*/  IMAD.IADD R71, R7, 0x1, R51 ;  /* 0x0000000107477824 */ /* 0x000fe400078e0233 */
[----:B------:R-:W-:Y:S02]  /*2240*/  IMAD.IADD R68, R47, 0x1, R25 ;  /* 0x000000012f447824 */ /* 0x000fe400078e0219 */
[----:B------:R-:W-:Y:S02]  /*2250*/  IMAD.IADD R66, R53, 0x1, R7 ;  /* 0x0000000135427824 */ /* 0x000fe400078e0207 */
[----:B------:R-:W-:Y:S02]  /*2260*/  IMAD R67, R205, 0x200, R4 ;  /* 0x00000200cd437824 */ /* 0x000fe400078e0204 */
[----:B------:R-:W-:Y:S02]  /*2270*/  IMAD.IADD R65, R206, 0x1, R5 ;  /* 0x00000001ce417824 */ /* 0x000fe400078e0205 */
[----:B------:R-:W-:-:S07]  /*2280*/  IMAD.IADD R63, R41, 0x1, R63 ;  /* 0x00000001293f7824 */ /* 0x000fce00078e023f */
.L_x_7701:
[----:B------:R-:W0:Y:S01]  /*2290*/  LDC.64 R102, c[0x0][0x2d8] ;  /* 0x0000b600ff667b82 */ /* 0x000e220000000a00 */
[----:B------:R-:W-:Y:S01]  /*22a0*/  VIADD R59, R59, 0xffffffff ;  /* 0xffffffff3b3b7836 */ /* 0x000fe20000000000 */
[----:B------:R-:W-:Y:S05]  /*22b0*/  YIELD ;  /* 0x0000000000007946 */ /* 0x000fea0003800000 */
[----:B------:R-:W-:Y:S01]  /*22c0*/  SHF.R.S32.HI R11, RZ, 0x1f, R59 ;  /* 0x0000001fff0b7819 */ /* 0x000fe2000001143b */
[----:B------:R-:W1:Y:S01]  /*22d0*/  LDC R105, c[0x0][0x3d4] ;  /* 0x0000f500ff697b82 */ /* 0x000e620000000800 */
[-C--:B------:R-:W-:Y:S01]  /*22e0*/  IMAD R5, R76, R59.reuse, RZ ;  /* 0x0000003b4c057224 */ /* 0x080fe200078e02ff */
[----:B------:R-:W-:Y:S01]  /*22f0*/  BSSY B0, `(.L_x_7654) ;  /* 0x00002d3000007945 */ /* 0x000fe20003800000 */
[----:B------:R-:W-:-:S04]  /*2300*/  IMAD.WIDE.U32 R108, R42, R59, RZ ;  /* 0x0000003b2a6c7225 */ /* 0x000fc800078e00ff */
[----:B------:R-:W-:Y:S01]  /*2310*/  IMAD R5, R11, R42, R5 ;  /* 0x0000002a0b057224 */ /* 0x000fe200078e0205 */
[CC--:B------:R-:W-:Y:S01]  /*2320*/  IADD3 R4, P3, P4, R95.reuse, R108.reuse, R86 ;  /* 0x0000006c5f047210 */ /* 0x0c0fe20007c7e056 */
[----:B------:R-:W-:Y:S01]  /*2330*/  IMAD R107, R2, 0x1800, R77 ;  /* 0x00001800026b7824 */ /* 0x000fe200078e024d */
[----:B------:R-:W-:Y:S01]  /*2340*/  IADD3 R6, P5, R95, R108, RZ ;  /* 0x0000006c5f067210 */ /* 0x000fe20007fbe0ff */
[----:B------:R-:W-:Y:S02]  /*2350*/  IMAD.IADD R38, R109, 0x1, R5 ;  /* 0x000000016d267824 */ /* 0x000fe400078e0205 */
[----:B------:R-:W-:Y:S02]  /*2360*/  IMAD R107, R107, 0x2, R58 ;  /* 0x000000026b6b7824 */ /* 0x000fe400078e023a */
[----:B------:R-:W-:Y:S01]  /*2370*/  IMAD.X R7, R38, 0x1, R93, P5 ;  /* 0x0000000126077824 */ /* 0x000fe200028e065d */
[----:B------:R-:W-:Y:S02]  /*2380*/  IADD3.X R5, R93, R38, R88, P3, P4 ;  /* 0x000000265d057210 */ /* 0x000fe40001fe8458 */
[----:B0-----:R-:W-:-:S02]  /*2390*/  LEA R12, P3, R4, R102, 0x1 ;  /* 0x00000066040c7211 */ /* 0x001fc400078608ff */
[----:B------:R-:W-:Y:S02]  /*23a0*/  LEA R14, P5, R6, R102, 0x1 ;  /* 0x00000066060e7211 */ /* 0x000fe400078a08ff */
[-C--:B------:R-:W-:Y:S01]  /*23b0*/  LEA.HI.X R13, R4, R103.reuse, R5, 0x1, P3 ;  /* 0x00000067040d7211 */ /* 0x080fe200018f0c05 */
[----:B------:R-:W-:Y:S01]  /*23c0*/  IMAD R5, R2, 0x1800, R73 ;  /* 0x0000180002057824 */ /* 0x000fe200078e0249 */
[----:B-1----:R-:W-:Y:S02]  /*23d0*/  ISETP.GE.AND P3, PT, R105, 0x1, PT ;  /* 0x000000016900780c */ /* 0x002fe40003f66270 */
[----:B------:R-:W-:Y:S01]  /*23e0*/  ISETP.GT.AND P4, PT, R59, R60, PT ;  /* 0x0000003c3b00720c */ /* 0x000fe20003f84270 */
[----:B------:R-:W-:Y:S01]  /*23f0*/  IMAD R106, R5, 0x2, R58 ;  /* 0x00000002056a7824 */ /* 0x000fe200078e023a */
[----:B------:R-:W-:Y:S02]  /*2400*/  LEA.HI.X R15, R6, R103, R7, 0x1, P5 ;  /* 0x00000067060f7211 */ /* 0x000fe400028f0c07 */
[----:B------:R-:W-:-:S07]  /*2410*/  P2R R100, PR, RZ, 0x10 ;  /* 0x00000010ff647803 */ /* 0x000fce0000000000 */
[----:B--234-:R-:W-:Y:S05]  /*2420*/  @!P3 BRA `(.L_x_7655) ;  /* 0x000000280094b947 */ /* 0x01cfea0003800000 */
        /* <DEDUP_REMOVED lines=19> */
[----:B------:R-:W-:-:S03]  /*2560*/  CS2R R36, SRZ ;  /* 0x0000000000247805 */ /* 0x000fc6000001ff00 */
[----:B------:R-:W-:Y:S05]  /*2570*/  @P4 BRA `(.L_x_7658) ;  /* 0x0000000000544947 */ /* 0x000fea0003800000 */
[----:B------:R-:W-:Y:S01]  /*2580*/  IADD3 R9, P3, R52, R6, RZ ;  /* 0x0000000634097210 */ /* 0x000fe20007f7e0ff */
[----:B------:R-:W-:Y:S01]  /*2590*/  ULDC.64 UR4, c[0x0][0x3c8] ;  /* 0x0000f20000047ab9 */ /* 0x000fe20000000a00 */
[----:B------:R-:W-:Y:S02]  /*25a0*/  CS2R R38, SRZ ;  /* 0x0000000000267805 */ /* 0x000fe4000001ff00 */
[----:B------:R-:W-:Y:S01]  /*25b0*/  CS2R R36, SRZ ;  /* 0x0000000000247805 */ /* 0x000fe2000001ff00 */
[----:B------:R-:W-:Y:S01]  /*25c0*/  IMAD.X R24, R101, 0x1, R66, P3 ;  /* 0x0000000165187824 */ /* 0x000fe200018e0642 */
[----:B------:R-:W-:-:S04]  /*25d0*/  LEA R8, P3, R9, UR4, 0x1 ;  /* 0x0000000409087c11 */ /* 0x000fc8000f8608ff */
[----:B------:R-:W-:Y:S01]  /*25e0*/  LEA.HI.X R9, R9, UR5, R24, 0x1, P3 ;  /* 0x0000000509097c11 */ /* 0x000fe200098f0c18 */
[----:B------:R-:W-:Y:S01]  /*25f0*/  ULDC.64 UR4, c[0x0][0x3e0] ;  /* 0x0000f80000047ab9 */ /* 0x000fe20000000a00 */
[----:B------:R-:W-:-:S05]  /*2600*/  IADD3 R25, P3, R46, R4, RZ ;  /* 0x000000042e197210 */ /* 0x000fca0007f7e0ff */
[----:B------:R-:W-:Y:S01]  /*2610*/  IMAD.X R26, R111, 0x1, R68, P3 ;  /* 0x000000016f1a7824 */ /* 0x000fe200018e0644 */
        /* <DEDUP_REMOVED lines=8> */
[----:B------:R-:W-:-:S13]  /*26a0*/  ISETP.GE.AND P3, PT, R26, R105, PT ;  /* 0x000000691a00720c */ /* 0x000fda0003f66270 */
[----:B------:R0:W5:Y:S04]  /*26b0*/  @!P3 LDG.E.64 R32, desc[UR40][R8.64+0x20] ;  /* 0x000020280820b981 */ /* 0x000168000c1e1b00 */
[----:B------:R0:W5:Y:S02]  /*26c0*/  @!P3 LDG.E.64 R34, desc[UR40][R24.64+0x20] ;  /* 0x000020281822b981 */ /* 0x000164000c1e1b00 */
.L_x_7658:
[----:B------:R-:W-:Y:S05]  /*26d0*/  BSYNC B1 ;  /* 0x0000000000017941 */ /* 0x000fea0003800000 */
.L_x_7657:
[----:B------:R-:W-:Y:S01]  /*26e0*/  ISETP.GE.AND P5, PT, R211, R104, PT ;  /* 0x00000068d300720c */ /* 0x000fe20003fa6270 */
[----:B------:R-:W-:Y:S01]  /*26f0*/  BSSY B1, `(.L_x_7659) ;  /* 0x000001c000017945 */ /* 0x000fe20003800000 */
[----:B------:R-:W-:Y:S02]  /*2700*/  CS2R R26, SRZ ;  /* 0x00000000001a7805 */ /* 0x000fe4000001ff00 */
[----:B0-----:R-:W-:Y:S01]  /*2710*/  CS2R R8, SRZ ;  /* 0x0000000000087805 */ /* 0x001fe2000001ff00 */
[----:B-----5:R-:W-:Y:S01]  /*2720*/  IMAD.MOV.U32 R102, RZ, RZ, R32 ;  /* 0x000000ffff667224 */ /* 0x020fe200078e0020 */
[----:B------:R-:W-:Y:S01]  /*2730*/  CS2R R24, SRZ ;  /* 0x0000000000187805 */ /* 0x000fe2000001ff00 */
[----:B------:R-:W-:-:S06]  /*2740*/  IMAD.MOV.U32 R103, RZ, RZ, R33 ;  /* 0x000000ffff677224 */ /* 0x000fcc00078e0021 */
[----:B------:R-:W-:Y:S05]  /*2750*/  @P5 BRA `(.L_x_7660) ;  /* 0x0000000000545947 */ /* 0x000fea0003800000 */
[----:B------:R-:W-:Y:S01]  /*2760*/  IADD3 R6, P3, P6, R52, R6, R83 ;  /* 0x0000000634067210 */ /* 0x000fe20007e7e053 */
[----:B------:R-:W-:Y:S01]  /*2770*/  ULDC.64 UR4, c[0x0][0x3c8] ;  /* 0x0000f20000047ab9 */ /* 0x000fe20000000a00 */
[----:B------:R-:W-:Y:S02]  /*2780*/  CS2R R26, SRZ ;  /* 0x00000000001a7805 */ /* 0x000fe4000001ff00 */
[----:B------:R-:W-:Y:S02]  /*2790*/  CS2R R24, SRZ ;  /* 0x0000000000187805 */ /* 0x000fe4000001ff00 */
[----:B------:R-:W-:Y:S02]  /*27a0*/  IADD3.X R5, R66, R101, R84, P3, P6 ;  /* 0x0000006542057210 */ /* 0x000fe40001fec454 */
[----:B------:R-:W-:-:S04]  /*27b0*/  IADD3 R7, P3, P6, R46, R4, R89 ;  /* 0x000000042e077210 */ /* 0x000fc80007e7e059 */
[----:B------:R-:W-:Y:S02]  /*27c0*/  IADD3.X R8, R68, R111, R91, P3, P6 ;  /* 0x0000006f44087210 */ /* 0x000fe40001fec45b */
[----:B------:R-:W-:-:S04]  /*27d0*/  LEA R4, P3, R6, UR4, 0x1 ;  /* 0x0000000406047c11 */ /* 0x000fc8000f8608ff */
[----:B------:R-:W-:Y:S01]  /*27e0*/  LEA.HI.X R5, R6, UR5, R5, 0x1, P3 ;  /* 0x0000000506057c11 */ /* 0x000fe200098f0c05 */
[----:B------:R-:W-:Y:S02]  /*27f0*/  ULDC.64 UR4, c[0x0][0x3e0] ;  /* 0x0000f80000047ab9 */ /* 0x000fe40000000a00 */
[----:B------:R-:W-:-:S04]  /*2800*/  LEA R6, P3, R7, UR4, 0x1 ;  /* 0x0000000407067c11 */ /* 0x000fc8000f8608ff */
[----:B------:R-:W-:Y:S02]  /*2810*/  LEA.HI.X R7, R7, UR5, R8, 0x1, P3 ;  /* 0x0000000507077c11 */ /* 0x000fe400098f0c08 */
[C---:B------:R-:W-:Y:S01]  /*2820*/  ISETP.GE.AND P3, PT, R28.reuse, R105, PT ;  /* 0x000000691c00720c */ /* 0x040fe20003f66270 */
        /* <DEDUP_REMOVED lines=8> */
.L_x_7660:
[----:B------:R-:W-:Y:S05]  /*28b0*/  BSYNC B1 ;  /* 0x0000000000017941 */ /* 0x000fea0003800000 */
.L_x_7659:
[----:B0-----:R-:W-:Y:S01]  /*28c0*/  IMAD.MOV.U32 R4, RZ, RZ, R38 ;  /* 0x000000ffff047224 */ /* 0x001fe200078e0026 */
        /* <DEDUP_REMOVED lines=8> */
[----:B------:R-:W-:Y:S01]  /*2950*/  PLOP3.LUT P3, PT, PT, PT, UP0, 0x80, 0x0 ;  /* 0x000000000000781c */ /* 0x000fe20003f6f008 */
        /* <DEDUP_REMOVED lines=18> */
[----:B------:R-:W-:Y:S02]  /*2a80*/  PRMT R108, R4, 0x7610, R108 ;  /* 0x00007610046c7816 */ /* 0x000fe4000000006c */
[----:B------:R-:W-:-:S02]  /*2a90*/  PRMT R109, R5, 0x7610, R109 ;  /* 0x00007610056d7816 */ /* 0x000fc4000000006d */
[----:B------:R-:W-:Y:S02]  /*2aa0*/  PRMT R111, R6, 0x7610, R111 ;  /* 0x00007610066f7816 */ /* 0x000fe4000000006f */
[----:B------:R-:W-:Y:S01]  /*2ab0*/  PRMT R110, R7, 0x7610, R110 ;  /* 0x00007610076e7816 */ /* 0x000fe2000000006e */
[----:B------:R-:W-:Y:S06]  /*2ac0*/  @!P3 BRA `(.L_x_7661) ;  /* 0x000000000004b947 */ /* 0x000fec0003800000 */
[----:B------:R-:W-:Y:S01]  /*2ad0*/  BPT.TRAP 0x1 ;  /* 0x000000040000795c */ /* 0x000fe20000300000 */
.L_x_7661:
[----:B------:R-:W-:Y:S01]  /*2ae0*/  IMAD R90, R2, 0x8, R18 ;  /* 0x00000008025a7824 */ /* 0x000fe200078e0212 */
[----:B------:R-:W-:Y:S01]  /*2af0*/  SHF.L.U32 R101, R23, 0x1f, RZ ;  /* 0x0000001f17657819 */ /* 0x000fe200000006ff */
[----:B------:R-:W-:Y:S03]  /*2b00*/  BSSY B1, `(.L_x_7662) ;  /* 0x0000003000017945 */ /* 0x000fe60003800000 */
[----:B------:R-:W0:Y:S02]  /*2b10*/  SYNCS.PHASECHK.TRANS64.TRYWAIT P6, [R90+URZ+0x22890], R101 ;  /* 0x022890655a0075a7 */ /* 0x000e2400080c017f */
[----:B0-----:R-:W-:Y:S05]  /*2b20*/  @!P6 BRA `(.L_x_7663) ;  /* 0x0000011800b0e947 */ /* 0x001fea0003800000 */
.L_x_7879:
[----:B------:R-:W-:Y:S05]  /*2b30*/  BSYNC B1 ;  /* 0x0000000000017941 */ /* 0x000fea0003800000 */
.L_x_7662:
[----:B------:R-:W-:Y:S04]  /*2b40*/  BSSY B1, `(.L_x_7664) ;  /* 0x000006f000017945 */ /* 0x000fe80003800000 */
[----:B------:R-:W-:Y:S05]  /*2b50*/  @P4 BRA `(.L_x_7665) ;  /* 0x0000000400b44947 */ /* 0x000fea0003800000 */
[----:B------:R-:W-:Y:S04]  /*2b60*/  BSSY B2, `(.L_x_7666) ;  /* 0x0000036000027945 */ /* 0x000fe80003800000 */
[----:B------:R-:W-:Y:S05]  /*2b70*/  @P1 BRA `(.L_x_7667) ;  /* 0x0000000000d01947 */ /* 0x000fea0003800000 */
[----:B------:R1:W2:Y:S01]  /*2b80*/  LDS.128 R4, [R107] ;  /* 0x000000006b047984 */ /* 0x0002a20000000c00 */
        /* <DEDUP_REMOVED lines=49> */
.L_x_7669:
[----:B------:R-:W-:Y:S05]  /*2ea0*/  BSYNC B3 ;  /* 0x0000000000037941 */ /* 0x000fea0003800000 */
.L_x_7668:
[----:B--2---:R1:W-:Y:S02]  /*2eb0*/  STG.E.128 desc[UR40][R14.64], R4 ;  /* 0x000000040e007986 */ /* 0x0043e4000c101d28 */
.L_x_7667:
[----:B------:R-:W-:Y:S05]  /*2ec0*/  BSYNC B2 ;  /* 0x0000000000027941 */ /* 0x000fea0003800000 */
.L_x_7666:
[----:B------:R-:W-:Y:S05]  /*2ed0*/  @P2 BRA `(.L_x_7665) ;  /* 0x0000000000d42947 */ /* 0x000fea0003800000 */
[----:B-1----:R1:W2:Y:S01]  /*2ee0*/  LDS.128 R4, [R106] ;  /* 0x000000006a047984 */ /* 0x0022a20000000c00 */
[----:B------:R-:W-:Y:S01]  /*2ef0*/  VIADD R36, R28, 0x10 ;  /* 0x000000101c247836 */ /* 0x000fe20000000000 */
[----:B------:R-:W-:Y:S04]  /*2f00*/  BSSY B2, `(.L_x_7670) ;  /* 0x0000031000027945 */ /* 0x000fe80003800000 */
[----:B------:R-:W-:-:S13]  /*2f10*/  ISETP.GE.AND P4, PT, R36, R105, PT ;  /* 0x000000692400720c */ /* 0x000fda0003f86270 */
        /* <DEDUP_REMOVED lines=47> */
.L_x_7671:
[----:B------:R-:W-:Y:S05]  /*3210*/  BSYNC B2 ;  /* 0x0000000000027941 */ /* 0x000fea0003800000 */
.L_x_7670:
[----:B--2---:R2:W-:Y:S02]  /*3220*/  STG.E.128 desc[UR40][R14.64+0x40], R4 ;  /* 0x000040040e007986 */ /* 0x0045e4000c101d28 */
.L_x_7665:
[----:B------:R-:W-:Y:S05]  /*3230*/  BSYNC B1 ;  /* 0x0000000000017941 */ /* 0x000fea0003800000 */
.L_x_7664:
[----:B------:R-:W-:Y:S05]  /*3240*/  @P5 BRA `(.L_x_7672) ;  /* 0x0000001c00745947 */ /* 0x000fea0003800000 */
[----:B------:R-:W-:Y:S04]  /*3250*/  BSSY B1, `(.L_x_7673) ;  /* 0x0000036000017945 */ /* 0x000fe80003800000 */
[----:B------:R-:W-:Y:S05]  /*3260*/  @P1 BRA `(.L_x_7674) ;  /* 0x0000000000d01947 */ /* 0x000fea0003800000 */
[----:B-12---:R1:W2:Y:S01]  /*3270*/  LDS.128 R4, [R107+0x2000] ;  /* 0x002000006b047984 */ /* 0x0062a20000000c00 */
        /* <DEDUP_REMOVED lines=49> */
.L_x_7676:
[----:B------:R-:W-:Y:S05]  /*3590*/  BSYNC B2 ;  /* 0x0000000000027941 */ /* 0x000fea0003800000 */
.L_x_7675:
[----:B--2---:R3:W-:Y:S02]  /*35a0*/  STG.E.128 desc[UR40][R12.64], R4 ;  /* 0x000000040c007986 */ /* 0x0047e4000c101d28 */
.L_x_7674:
[----:B------:R-:W-:Y:S05]  /*35b0*/  BSYNC B1 ;  /* 0x0000000000017941 */ /* 0x000fea0003800000 */
.L_x_7673:
[----:B------:R-:W-:Y:S05]  /*35c0*/  @P2 BRA `(.L_x_7672) ;  /* 0x0000001800942947 */ /* 0x000fea0003800000 */
[----:B-123--:R1:W2:Y:S01]  /*35d0*/  LDS.128 R4, [R106+0x2000] ;  /* 0x002000006a047984 */ /* 0x00e2a20000000c00 */
        /* <DEDUP_REMOVED lines=50> */
.L_x_7678:
[----:B------:R-:W-:Y:S05]  /*3900*/  BSYNC B1 ;  /* 0x0000000000017941 */ /* 0x000fea0003800000 */
.L_x_7677:
[----:B--2---:R1:W-:Y:S01]  /*3910*/  STG.E.128 desc[UR40][R12.64+0x40], R4 ;  /* 0x000040040c007986 */ /* 0x0043e2000c101d28 */
[----:B------:R-:W-:Y:S05]  /*3920*/  BRA `(.L_x_7672) ;  /* 0x0000001400bc7947 */ /* 0x000fea0003800000 */
.L_x_7656:
[----:B------:R-:W-:Y:S02]  /*3930*/  ISETP.GE.AND P3, PT, R211, R104, PT ;  /* 0x00000068d300720c */ /* 0x000fe40003f66270 */
[----:B------:R-:W-:Y:S02]  /*3940*/  CS2R R14, SRZ ;  /* 0x00000000000e7805 */ /* 0x000fe4000001ff00 */
[----:B------:R-:W-:Y:S02]  /*3950*/  CS2R R12, SRZ ;  /* 0x00000000000c7805 */ /* 0x000fe4000001ff00 */
[----:B------:R-:W-:-:S13]  /*3960*/  ISETP.GE.OR P3, PT, R16, R105, P3 ;  /* 0x000000691000720c */ /* 0x000fda0001f66670 */
[----:B------:R-:W-:Y:S01]  /*3970*/  @!P3 IADD3 R5, P4, P5, R50, R6, R83 ;  /* 0x000000063205b210 */ /* 0x000fe20007d9e053 */
[----:B------:R-:W0:Y:S03]  /*3980*/  @!P3 LDC.64 R34, c[0x0][0x3c8] ;  /* 0x0000f200ff22bb82 */ /* 0x000e260000000a00 */
[----:B------:R-:W-:Y:S02]  /*3990*/  @!P3 IADD3.X R36, R71, R101, R84, P4, P5 ;  /* 0x000000654724b210 */ /* 0x000fe400027ea454 */
[----:B------:R-:W-:-:S03]  /*39a0*/  @!P3 IADD3 R10, P4, P5, R44, R4, R89 ;  /* 0x000000042c0ab210 */ /* 0x000fc60007d9e059 */
[----:B------:R-:W1:Y:S01]  /*39b0*/  @!P3 LDC.64 R106, c[0x0][0x3e0] ;  /* 0x0000f800ff6abb82 */ /* 0x000e620000000a00 */
[----:B------:R-:W-:Y:S02]  /*39c0*/  @!P3 IADD3.X R11, R72, R111, R91, P4, P5 ;  /* 0x0000006f480bb210 */ /* 0x000fe400027ea45b */
[----:B------:R-:W-:-:S04]  /*39d0*/  ISETP.GE.AND P4, PT, R19, R104, PT ;  /* 0x000000681300720c */ /* 0x000fc80003f86270 */
[----:B------:R-:W-:-:S13]  /*39e0*/  ISETP.GE.OR P4, PT, R16, R105, P4 ;  /* 0x000000691000720c */ /* 0x000fda0002786670 */
[----:B------:R-:W2:Y:S01]  /*39f0*/  @!P4 LDC.64 R8, c[0x0][0x3c8] ;  /* 0x0000f200ff08cb82 */ /* 0x000ea20000000a00 */
[----:B------:R-:W-:-:S05]  /*3a00*/  @!P4 IADD3 R6, P5, R50, R6, RZ ;  /* 0x000000063206c210 */ /* 0x000fca0007fbe0ff */
[----:B------:R-:W-:Y:S02]  /*3a10*/  @!P4 IMAD.X R7, R101, 0x1, R71, P5 ;  /* 0x000000016507c824 */ /* 0x000fe400028e0647 */
[----:B------:R-:W3:Y:S01]  /*3a20*/  @!P4 LDC.64 R32, c[0x0][0x3e0] ;  /* 0x0000f800ff20cb82 */ /* 0x000ee20000000a00 */
[----:B------:R-:W-:Y:S02]  /*3a30*/  CS2R R26, SRZ ;  /* 0x00000000001a7805 */ /* 0x000fe4000001ff00 */
[----:B------:R-:W-:Y:S02]  /*3a40*/  CS2R R24, SRZ ;  /* 0x0000000000187805 */ /* 0x000fe4000001ff00 */
[----:B--2---:R-:W-:-:S04]  /*3a50*/  @!P4 LEA R8, P5, R6, R8, 0x1 ;  /* 0x000000080608c211 */ /* 0x004fc800078a08ff */
[----:B------:R-:W-:Y:S02]  /*3a60*/  @!P4 LEA.HI.X R9, R6, R9, R7, 0x1, P5 ;  /* 0x000000090609c211 */ /* 0x000fe400028f0c07 */
[----:B------:R-:W-:-:S03]  /*3a70*/  @!P4 IADD3 R4, P5, R44, R4, RZ ;  /* 0x000000042c04c210 */ /* 0x000fc60007fbe0ff */
[----:B------:R2:W4:Y:S02]  /*3a80*/  @!P4 LDG.E.128 R12, desc[UR40][R8.64] ;  /* 0x00000028080cc981 */ /* 0x000524000c1e1d00 */
[----:B------:R-:W-:Y:S01]  /*3a90*/  @!P4 IMAD.X R6, R111, 0x1, R72, P5 ;  /* 0x000000016f06c824 */ /* 0x000fe200028e0648 */
[----:B---3--:R-:W-:-:S04]  /*3aa0*/  @!P4 LEA R32, P5, R4, R32, 0x1 ;  /* 0x000000200420c211 */ /* 0x008fc800078a08ff */
[----:B------:R-:W-:-:S05]  /*3ab0*/  @!P4 LEA.HI.X R33, R4, R33, R6, 0x1, P5 ;  /* 0x000000210421c211 */ /* 0x000fca00028f0c06 */
[----:B------:R4:W3:Y:S01]  /*3ac0*/  @!P4 LDG.E.128 R24, desc[UR40][R32.64] ;  /* 0x000000282018c981 */ /* 0x0008e2000c1e1d00 */
[C---:B0-----:R-:W-:Y:S02]  /*3ad0*/  @!P3 LEA R34, P4, R5.reuse, R34, 0x1 ;  /* 0x000000220522b211 */ /* 0x041fe400078808ff */
[----:B------:R-:W-:Y:S02]  /*3ae0*/  CS2R R6, SRZ ;  /* 0x0000000000067805 */ /* 0x000fe4000001ff00 */
[----:B------:R-:W-:Y:S02]  /*3af0*/  @!P3 LEA.HI.X R35, R5, R35, R36, 0x1, P4 ;  /* 0x000000230523b211 */ /* 0x000fe400020f0c24 */
[----:B------:R-:W-:Y:S02]  /*3b00*/  CS2R R4, SRZ ;  /* 0x0000000000047805 */ /* 0x000fe4000001ff00 */
[----:B-1----:R-:W-:Y:S02]  /*3b10*/  @!P3 LEA R36, P4, R10, R106, 0x1 ;  /* 0x0000006a0a24b211 */ /* 0x002fe400078808ff */
[----:B--2---:R-:W-:-:S02]  /*3b20*/  CS2R R8, SRZ ;  /* 0x0000000000087805 */ /* 0x004fc4000001ff00 */
[----:B------:R-:W-:Y:S01]  /*3b30*/  @!P3 LEA.HI.X R37, R10, R107, R11, 0x1, P4 ;  /* 0x0000006b0a25b211 */ /* 0x000fe200020f0c0b */
[----:B------:R0:W2:Y:S01]  /*3b40*/  @!P3 LDG.E.128 R4, desc[UR40][R34.64] ;  /* 0x000000282204b981 */ /* 0x0000a2000c1e1d00 */
[----:B------:R-:W-:-:S06]  /*3b50*/  CS2R R10, SRZ ;  /* 0x00000000000a7805 */ /* 0x000fcc000001ff00 */
[----:B------:R-:W5:Y:S01]  /*3b60*/  @!P3 LDG.E.128 R8, desc[UR40][R36.64] ;  /* 0x000000282408b981 */ /* 0x000f62000c1e1d00 */
[----:B------:R-:W-:-:S06]  /*3b70*/  UISETP.NE.AND UP0, UPT, UR44, 0x3, UPT ;  /* 0x000000032c00788c */ /* 0x000fcc000bf05270 */
[----:B------:R-:W-:Y:S02]  /*3b80*/  PLOP3.LUT P3, PT, PT, PT, UP0, 0x80, 0x0 ;  /* 0x000000000000781c */ /* 0x000fe40003f6f008 */
[----:B------:R-:W-:Y:S01]  /*3b90*/  ISETP.GE.AND P4, PT, R16, R105, PT ;  /* 0x000000691000720c */ /* 0x000fe20003f86270 */
[----:B----4-:R-:W-:Y:S02]  /*3ba0*/  IMAD.MOV.U32 R32, RZ, RZ, R14 ;  /* 0x000000ffff207224 */ /* 0x010fe400078e000e */
[----:B------:R-:W-:-:S03]  /*3bb0*/  IMAD.MOV.U32 R33, RZ, RZ, R15 ;  /* 0x000000ffff217224 */ /* 0x000fc600078e000f */
[----:B------:R-:W-:Y:S02]  /*3bc0*/  PRMT R128, R32, 0x7610, R128 ;  /* 0x0000761020807816 */ /* 0x000fe40000000080 */
[----:B------:R-:W-:Y:S01]  /*3bd0*/  PRMT R135, R33, 0x7610, R135 ;  /* 0x0000761021877816 */ /* 0x000fe20000000087 */
[----:B------:R-:W-:Y:S02]  /*3be0*/  IMAD.MOV.U32 R90, RZ, RZ, R13 ;  /* 0x000000ffff5a7224 */ /* 0x000fe400078e000d */
[----:B---3--:R-:W-:Y:S02]  /*3bf0*/  IMAD.MOV.U32 R32, RZ, RZ, R26 ;  /* 0x000000ffff207224 */ /* 0x008fe400078e001a */
[----:B------:R-:W-:Y:S02]  /*3c00*/  IMAD.MOV.U32 R33, RZ, RZ, R27 ;  /* 0x000000ffff217224 */ /* 0x000fe400078e001b */
[----:B0-----:R-:W-:Y:S02]  /*3c10*/  IMAD.MOV.U32 R34, RZ, RZ, R24 ;  /* 0x000000ffff227224 */ /* 0x001fe400078e0018 */
[----:B------:R-:W-:Y:S01]  /*3c20*/  IMAD.MOV.U32 R35, RZ, RZ, R25 ;  /* 0x000000ffff237224 */ /* 0x000fe200078e0019 */
[----:B------:R-:W-:-:S02]  /*3c30*/  PRMT R136, R32, 0x7610, R136 ;  /* 0x0000761020887816 */ /* 0x000fc40000000088 */
[----:B------:R-:W-:Y:S02]  /*3c40*/  PRMT R114, R114, 0x5410, R33 ;  /* 0x0000541072727816 */ /* 0x000fe40000000021 */
[----:B------:R-:W-:Y:S01]  /*3c50*/  PRMT R115, R115, 0x5410, R34 ;  /* 0x0000541073737816 */ /* 0x000fe20000000022 */
[----:B--2---:R-:W-:Y:S01]  /*3c60*/  IMAD.MOV.U32 R32, RZ, RZ, R6 ;  /* 0x000000ffff207224 */ /* 0x004fe200078e0006 */
        /* <DEDUP_REMOVED lines=12> */
[----:B------:R-:W-:-:S02]  /*3d30*/  IMAD.MOV.U32 R34, RZ, RZ, R8 ;  /* 0x000000ffff227224 */ /* 0x000fc400078e0008 */
[----:B------:R-:W-:Y:S01]  /*3d40*/  IMAD.MOV.U32 R35, RZ, RZ, R9 ;  /* 0x000000ffff237224 */ /* 0x000fe200078e0009 */
[----:B------:R-:W-:Y:S02]  /*3d50*/  PRMT R132, R39, 0x7610, R132 ;  /* 0x0000761027847816 */ /* 0x000fe40000000084 */
[----:B------:R-:W-:Y:S02]  /*3d60*/  PRMT R117, R32, 0x7610, R117 ;  /* 0x0000761020757816 */ /* 0x000fe40000000075 */
[----:B------:R-:W-:Y:S02]  /*3d70*/  PRMT R118, R33, 0x7610, R118 ;  /* 0x0000761021767816 */ /* 0x000fe40000000076 */
[----:B------:R-:W-:Y:S02]  /*3d80*/  PRMT R119, R34, 0x7610, R119 ;  /* 0x0000761022777816 */ /* 0x000fe40000000077 */
[----:B------:R-:W-:Y:S01]  /*3d90*/  PRMT R120, R35, 0x7610, R120 ;  /* 0x0000761023787816 */ /* 0x000fe20000000078 */
[----:B------:R-:W-:Y:S06]  /*3da0*/  @!P3 BRA `(.L_x_7679) ;  /* 0x000000000004b947 */ /* 0x000fec0003800000 */
[----:B------:R-:W-:Y:S01]  /*3db0*/  BPT.TRAP 0x1 ;  /* 0x000000040000795c */ /* 0x000fe20000300000 */
.L_x_7679:
[----:B------:R-:W-:Y:S01]  /*3dc0*/  IMAD R90, R2, 0x8, R18 ;  /* 0x00000008025a7824 */ /* 0x000fe200078e0212 */
[----:B------:R-:W-:Y:S01]  /*3dd0*/  SHF.L.U32 R101, R23, 0x1f, RZ ;  /* 0x0000001f17657819 */ /* 0x000fe200000006ff */
[----:B------:R-:W0:Y:S01]  /*3de0*/  LDC R105, c[0x0][0x2e4] ;  /* 0x0000b900ff697b82 */ /* 0x000e220000000800 */
[----:B------:R-:W-:Y:S01]  /*3df0*/  BSSY B1, `(.L_x_7680) ;  /* 0x0000006000017945 */ /* 0x000fe20003800000 */
[----:B------:R-:W-:Y:S01]  /*3e00*/  IMAD.MOV.U32 R109, RZ, RZ, R38 ;  /* 0x000000ffff6d7224 */ /* 0x000fe200078e0026 */
[----:B------:R-:W1:Y:S05]  /*3e10*/  SYNCS.PHASECHK.TRANS64.TRYWAIT P5, [R90+URZ+0x22890], R101 ;  /* 0x022890655a0075a7 */ /* 0x000e6a00080a017f */
[----:B------:R-:W2:Y:S01]  /*3e20*/  LDC.64 R106, c[0x0][0x2f0] ;  /* 0x0000bc00ff6a7b82 */ /* 0x000ea20000000a00 */
[----:B0-----:R-:W-:Y:S01]  /*3e30*/  IMAD.IADD R113, R105, 0x1, -R78 ;  /* 0x0000000169717824 */ /* 0x001fe200078e0a4e */
[----:B-1----:R-:W-:Y:S06]  /*3e40*/  @!P5 BRA `(.L_x_7681) ;  /* 0x0000010400fcd947 */ /* 0x002fec0003800000 */
.L_x_7880:
[----:B------:R-:W-:Y:S05]  /*3e50*/  BSYNC B1 ;  /* 0x0000000000017941 */ /* 0x000fea0003800000 */
.L_x_7680:
[----:B------:R-:W-:Y:S01]  /*3e60*/  ISETP.GE.OR P5, PT, R19, R104, P1 ;  /* 0x000000681300720c */ /* 0x000fe20000fa6670 */
[----:B------:R-:W-:-:S12]  /*3e70*/  BSSY B1, `(.L_x_7682) ;  /* 0x0000080000017945 */ /* 0x000fd80003800000 */
[----:B------:R-:W-:Y:S05]  /*3e80*/  @P5 BRA `(.L_x_7683) ;  /* 0x0000000400f85947 */ /* 0x000fea0003800000 */
[-C--:B--2---:R-:W-:Y:S01]  /*3e90*/  IMAD R32, R218, R106.reuse, RZ ;  /* 0x0000006ada207224 */ /* 0x084fe200078e02ff */
[----:B------:R-:W-:Y:S01]  /*3ea0*/  BSSY B2, `(.L_x_7684) ;  /* 0x0000070000027945 */ /* 0x000fe20003800000 */
[----:B------:R-:W-:-:S04]  /*3eb0*/  IMAD.WIDE.U32 R110, R19, R106, R108 ;  /* 0x0000006a136e7225 */ /* 0x000fc800078e006c */
[----:B------:R-:W-:Y:S01]  /*3ec0*/  IMAD R33, R19, R107, R32 ;  /* 0x0000006b13217224 */ /* 0x000fe200078e0220 */
[----:B------:R-:W-:Y:S02]  /*3ed0*/  SEL R32, R78, R113, !P0 ;  /* 0x000000714e207207 */ /* 0x000fe40004000000 */
[----:B------:R-:W-:Y:S01]  /*3ee0*/  IADD3 R121, P5, P6, R20, R110, R69 ;  /* 0x0000006e14797210 */ /* 0x000fe20007ebe045 */
[----:B------:R-:W-:Y:S01]  /*3ef0*/  IMAD.IADD R124, R33, 0x1, R111 ;  /* 0x00000001217c7824 */ /* 0x000fe200078e026f */
[----:B------:R-:W-:-:S04]  /*3f00*/  SHF.R.S32.HI R33, RZ, 0x1f, R32 ;  /* 0x0000001fff217819 */ /* 0x000fc80000011420 */
[----:B------:R-:W-:Y:S02]  /*3f10*/  LEA.HI R33, R33, R32, RZ, 0x4 ;  /* 0x0000002021217211 */ /* 0x000fe400078f20ff */
[----:B------:R-:W-:Y:S02]  /*3f20*/  IADD3.X R122, R97, R124, R64, P5, P6 ;  /* 0x0000007c617a7210 */ /* 0x000fe40002fec440 */
[----:B------:R-:W-:-:S05]  /*3f30*/  LEA.HI.SX32 R33, R33, R70, 0x1c ;  /* 0x0000004621217211 */ /* 0x000fca00078fe2ff */
[----:B------:R-:W-:-:S05]  /*3f40*/  IMAD.SHL.U32 R123, R33, 0x8, RZ ;  /* 0x00000008217b7824 */ /* 0x000fca00078e00ff */
[----:B------:R-:W-:-:S04]  /*3f50*/  LOP3.LUT R33, R87, 0x38, R123, 0xf8, !PT ;  /* 0x0000003857217812 */ /* 0x000fc800078ef87b */
[----:B------:R-:W-:Y:S01]  /*3f60*/  LOP3.LUT R32, R33, R82, RZ, 0x3c, !PT ;  /* 0x0000005221207212 */ /* 0x000fe200078e3cff */
[----:B------:R-:W-:-:S04]  /*3f70*/  IMAD R33, R2, 0x1800, R67 ;  /* 0x0000180002217824 */ /* 0x000fc800078e0243 */
[----:B------:R-:W-:Y:S02]  /*3f80*/  IMAD R35, R205, 0x200, R32 ;  /* 0x00000200cd237824 */ /* 0x000fe400078e0220 */
[----:B------:R-:W-:Y:S02]  /*3f90*/  IMAD R33, R33, 0x2, R18 ;  /* 0x0000000221217824 */ /* 0x000fe400078e0212 */
        /* <DEDUP_REMOVED lines=11> */
[----:B------:R-:W-:Y:S02]  /*4050*/  PRMT R126, R112, 0x5432, R126 ;  /* 0x00005432707e7816 */ /* 0x000fe4000000007e */
[----:B------:R-:W-:-:S02]  /*4060*/  PRMT R131, R137, 0x5410, R131 ;  /* 0x0000541089837816 */ /* 0x000fc40000000083 */
        /* <DEDUP_REMOVED lines=20> */
[----:B------:R-:W-:Y:S01]  /*41b0*/  PRMT R134, R114, 0x5432, R134 ;  /* 0x0000543272867816 */ /* 0x000fe20000000086 */
[----:B------:R-:W-:Y:S01]  /*41c0*/  FMUL.FTZ R135, R33, R131 ;  /* 0x0000008321877220 */ /* 0x000fe20000410000 */
[----:B------:R-:W-:Y:S01]  /*41d0*/  LOP3.LUT R126, R126, 0xffff0000, RZ, 0xc0, !PT ;  /* 0xffff00007e7e7812 */ /* 0x000fe200078ec0ff */
[----:B------:R-:W-:Y:S01]  /*41e0*/  IMAD.U32 R13, R129, 0x10000, RZ ;  /* 0x00010000810d7824 */ /* 0x000fe200078e00ff */
[----:B------:R-:W-:Y:S01]  /*41f0*/  SHF.R.U64 R130, R24, 0x10, R25 ;  /* 0x0000001018827819 */ /* 0x000fe20000001219 */
[----:B------:R-:W-:Y:S01]  /*4200*/  IMAD.U32 R27, R134, 0x10000, RZ ;  /* 0x00010000861b7824 */ /* 0x000fe200078e00ff */
[----:B------:R-:W-:Y:S01]  /*4210*/  LOP3.LUT R39, R39, 0xffff0000, RZ, 0xc0, !PT ;  /* 0xffff000027277812 */ /* 0x000fe200078ec0ff */
[-C--:B------:R-:W-:Y:S01]  /*4220*/  FMUL.FTZ R33, R33, R126.reuse ;  /* 0x0000007e21217220 */ /* 0x080fe20000410000 */
[----:B------:R-:W-:Y:S01]  /*4230*/  FFMA.FTZ R135, R14, R126, -R135 ;  /* 0x0000007e0e877223 */ /* 0x000fe20000010887 */
[----:B------:R-:W-:Y:S01]  /*4240*/  IMAD.U32 R24, R35, 0x10000, RZ ;  /* 0x0001000023187824 */ /* 0x000fe200078e00ff */
[----:B------:R-:W-:Y:S01]  /*4250*/  PRMT R130, R115, 0x5432, R130 ;  /* 0x0000543273827816 */ /* 0x000fe20000000082 */
        /* <DEDUP_REMOVED lines=52> */
.L_x_7685:
[----:B------:R-:W-:Y:S05]  /*45a0*/  BSYNC B2 ;  /* 0x0000000000027941 */ /* 0x000fea0003800000 */
.L_x_7684:
[----:B------:R-:W-:Y:S02]  /*45b0*/  ISETP.GE.AND P5, PT, R123, R105, PT ;  /* 0x000000697b00720c */ /* 0x000fe40003fa6270 */
[----:B------:R-:W-:-:S11]  /*45c0*/  P2R R13, PR, RZ, 0x1 ;  /* 0x00000001ff0d7803 */ /* 0x000fd60000000000 */
[--C-:B------:R-:W-:Y:S02]  /*45d0*/  @!P5 SHF.R.S32.HI R12, RZ, 0x1f, R123.reuse ;  /* 0x0000001fff0cd819 */ /* 0x100fe4000001147b */
[----:B------:R-:W-:-:S04]  /*45e0*/  @!P5 IADD3 R110, P0, P6, R20, R110, R123 ;  /* 0x0000006e146ed210 */ /* 0x000fc80007e1e07b */
[----:B------:R-:W-:Y:S02]  /*45f0*/  @!P5 IADD3.X R124, R97, R124, R12, P0, P6 ;  /* 0x0000007c617cd210 */ /* 0x000fe400007ec40c */
[-C--:B------:R-:W-:Y:S02]  /*4600*/  LEA R12, P6, R121, R102.reuse, 0x1 ;  /* 0x00000066790c7211 */ /* 0x080fe400078c08ff */
[----:B------:R-:W-:Y:S02]  /*4610*/  ISETP.NE.AND P0, PT, R13, RZ, PT ;  /* 0x000000ff0d00720c */ /* 0x000fe40003f05270 */
[----:B------:R-:W-:Y:S02]  /*4620*/  LEA.HI.X R13, R121, R103, R122, 0x1, P6 ;  /* 0x00000067790d7211 */ /* 0x000fe400030f0c7a */
[----:B------:R-:W-:-:S03]  /*4630*/  @!P5 LEA R14, P6, R110, R102, 0x1 ;  /* 0x000000666e0ed211 */ /* 0x000fc600078c08ff */
[----:B-1----:R1:W-:Y:S01]  /*4640*/  STG.E.128 desc[UR40][R12.64], R32 ;  /* 0x000000200c007986 */ /* 0x0023e2000c101d28 */
[----:B------:R-:W-:-:S05]  /*4650*/  @!P5 LEA.HI.X R15, R110, R103, R124, 0x1, P6 ;  /* 0x000000676e0fd211 */ /* 0x000fca00030f0c7c */
[----:B--2---:R1:W-:Y:S04]  /*4660*/  @!P5 STG.E.128 desc[UR40][R14.64], R36 ;  /* 0x000000240e00d986 */ /* 0x0043e8000c101d28 */
.L_x_7683:
[----:B------:R-:W-:Y:S05]  /*4670*/  BSYNC B1 ;  /* 0x0000000000017941 */ /* 0x000fea0003800000 */
.L_x_7682:
[----:B------:R-:W-:Y:S01]  /*4680*/  ISETP.GE.OR P5, PT, R211, R104, P1 ;  /* 0x00000068d300720c */ /* 0x000fe20000fa6670 */
[-C--:B-12---:R-:W-:Y:S02]  /*4690*/  IMAD R12, R81, R106.reuse, RZ ;  /* 0x0000006a510c7224 */ /* 0x086fe400078e02ff */
[----:B------:R-:W-:-:S04]  /*46a0*/  IMAD.WIDE.U32 R108, R211, R106, R108 ;  /* 0x0000006ad36c7225 */ /* 0x000fc800078e006c */
[----:B------:R-:W-:-:S06]  /*46b0*/  IMAD R107, R211, R107, R12 ;  /* 0x0000006bd36b7224 */ /* 0x000fcc00078e020c */
[----:B------:R-:W-:Y:S05]  /*46c0*/  @P5 BRA `(.L_x_7672) ;  /* 0x0000000800545947 */ /* 0x000fea0003800000 */
[----:B------:R-:W-:Y:S01]  /*46d0*/  IMAD.IADD R34, R109, 0x1, R107 ;  /* 0x000000016d227824 */ /* 0x000fe200078e026b */
[----:B------:R-:W-:Y:S01]  /*46e0*/  IADD3 R12, P5, P6, R20, R108, R69 ;  /* 0x0000006c140c7210 */ /* 0x000fe20007ebe045 */
[----:B------:R-:W-:Y:S01]  /*46f0*/  BSSY B1, `(.L_x_7686) ;  /* 0x000006e000017945 */ /* 0x000fe20003800000 */
[----:B------:R-:W-:Y:S02]  /*4700*/  SEL R113, R78, R113, !P0 ;  /* 0x000000714e717207 */ /* 0x000fe40004000000 */
[----:B------:R-:W-:Y:S02]  /*4710*/  IADD3.X R13, R97, R34, R64, P5, P6 ;  /* 0x00000022610d7210 */ /* 0x000fe40002fec440 */
[----:B------:R-:W-:-:S04]  /*4720*/  LEA R32, P5, R12, R102, 0x1 ;  /* 0x000000660c207211 */ /* 0x000fc800078a08ff */
[----:B------:R-:W-:Y:S02]  /*4730*/  LEA.HI.X R33, R12, R103, R13, 0x1, P5 ;  /* 0x000000670c217211 */ /* 0x000fe400028f0c0d */
[----:B------:R-:W-:-:S04]  /*4740*/  SHF.R.S32.HI R12, RZ, 0x1f, R113 ;  /* 0x0000001fff0c7819 */ /* 0x000fc80000011471 */
[----:B------:R-:W-:-:S04]  /*4750*/  LEA.HI R113, R12, R113, RZ, 0x4 ;  /* 0x000000710c717211 */ /* 0x000fc800078f20ff */
[----:B------:R-:W-:-:S05]  /*4760*/  LEA.HI.SX32 R35, R113, R70, 0x1c ;  /* 0x0000004671237211 */ /* 0x000fca00078fe2ff */
[----:B------:R-:W-:-:S05]  /*4770*/  IMAD.SHL.U32 R35, R35, 0x8, RZ ;  /* 0x0000000823237824 */ /* 0x000fca00078e00ff */
[----:B------:R-:W-:-:S04]  /*4780*/  LOP3.LUT R13, R204, 0x38, R35, 0xf8, !PT ;  /* 0x00000038cc0d7812 */ /* 0x000fc800078ef823 */
[----:B------:R-:W-:-:S05]  /*4790*/  LOP3.LUT R13, R13, R234, RZ, 0x3c, !PT ;  /* 0x000000ea0d0d7212 */ /* 0x000fca00078e3cff */
[----:B------:R-:W-:Y:S02]  /*47a0*/  IMAD.IADD R15, R206, 0x1, R13 ;  /* 0x00000001ce0f7824 */ /* 0x000fe400078e020d */
[C---:B------:R-:W-:Y:S02]  /*47b0*/  IMAD R13, R2.reuse, 0x1800, R65 ;  /* 0x00001800020d7824 */ /* 0x040fe400078e0241 */
[----:B------:R-:W-:Y:S02]  /*47c0*/  IMAD R15, R2, 0x1800, R15 ;  /* 0x00001800020f7824 */ /* 0x000fe400078e020f */
        /* <DEDUP_REMOVED lines=22> */
[----:B------:R-:W-:Y:S02]  /*4930*/  SHF.R.U32.HI R107, RZ, 0x10, R7 ;  /* 0x00000010ff6b7819 */ /* 0x000fe40000011607 */
[----:B------:R-:W-:Y:S01]  /*4940*/  PRMT R117, R117, 0x5410, R106 ;  /* 0x0000541075757816 */ /* 0x000fe2000000006a */
[C---:B------:R-:W-:Y:S01]  /*4950*/  FMUL.FTZ R106, R11.reuse, R38 ;  /* 0x000000260b6a7220 */ /* 0x040fe20000410000 */
[----:B------:R-:W-:Y:S01]  /*4960*/  PRMT R114, R114, 0x5410, R107 ;  /* 0x0000541072727816 */ /* 0x000fe2000000006b */
[-C--:B------:R-:W-:Y:S01]  /*4970*/  FMUL.FTZ R110, R11, R36.reuse ;  /* 0x000000240b6e7220 */ /* 0x080fe20000410000 */
[----:B------:R-:W-:Y:S01]  /*4980*/  PRMT R118, R118, 0x5410, R37 ;  /* 0x0000541076767816 */ /* 0x000fe20000000025 */
[C---:B------:R-:W-:Y:S01]  /*4990*/  FFMA.FTZ R106, R5.reuse, R36, -R106 ;  /* 0x00000024056a7223 */ /* 0x040fe2000001086a */
[----:B------:R-:W-:Y:S01]  /*49a0*/  SHF.R.U64 R111, R6, 0x10, R7 ;  /* 0x00000010066f7819 */ /* 0x000fe20000001207 */
[----:B------:R-:W-:Y:S01]  /*49b0*/  FFMA.FTZ R110, R5, R38, R110 ;  /* 0x00000026056e7223 */ /* 0x000fe2000001006e */
[----:B------:R-:W-:Y:S01]  /*49c0*/  LOP3.LUT R6, R13, 0xffff0000, RZ, 0xc0, !PT ;  /* 0xffff00000d067812 */ /* 0x000fe200078ec0ff */
[----:B------:R-:W-:Y:S01]  /*49d0*/  IMAD.U32 R5, R114, 0x10000, RZ ;  /* 0x0001000072057824 */ /* 0x000fe200078e00ff */
[----:B------:R-:W-:Y:S01]  /*49e0*/  LOP3.LUT R13, R25, 0xffff0000, RZ, 0xc0, !PT ;  /* 0xffff0000190d7812 */ /* 0x000fe200078ec0ff */
[----:B------:R-:W-:Y:S01]  /*49f0*/  IMAD.U32 R25, R27, 0x10000, RZ ;  /* 0x000100001b197824 */ /* 0x000fe200078e00ff */
[----:B------:R-:W-:Y:S01]  /*4a00*/  LOP3.LUT R120, R120, 0xffff0000, RZ, 0xc0, !PT ;  /* 0xffff000078787812 */ /* 0x000fe200078ec0ff */
[----:B------:R-:W-:Y:S01]  /*4a10*/  IMAD.U32 R11, R118, 0x10000, RZ ;  /* 0x00010000760b7824 */ /* 0x000fe200078e00ff */
[----:B------:R-:W-:Y:S01]  /*4a20*/  LOP3.LUT R116, R116, 0xffff0000, RZ, 0xc0, !PT ;  /* 0xffff000074747812 */ /* 0x000fe200078ec0ff */
[----:B------:R-:W-:Y:S01]  /*4a30*/  FMUL.FTZ R36, R25, R5 ;  /* 0x0000000519247220 */ /* 0x000fe20000410000 */
[----:B------:R-:W-:Y:S01]  /*4a40*/  LOP3.LUT R27, R27, 0xffff0000, RZ, 0xc0, !PT ;  /* 0xffff00001b1b7812 */ /* 0x000fe200078ec0ff */
[-C--:B------:R-:W-:Y:S01]  /*4a50*/  FMUL.FTZ R39, R25, R11.reuse ;  /* 0x0000000b19277220 */ /* 0x080fe20000410000 */
[C---:B------:R-:W-:Y:S01]  /*4a60*/  FMUL.FTZ R37, R13.reuse, R120 ;  /* 0x000000780d257220 */ /* 0x040fe20000410000 */
[----:B------:R-:W-:Y:S01]  /*4a70*/  FMUL.FTZ R13, R13, R116 ;  /* 0x000000740d0d7220 */ /* 0x000fe20000410000 */
[----:B------:R-:W-:Y:S01]  /*4a80*/  LOP3.LUT R118, R118, 0xffff0000, RZ, 0xc0, !PT ;  /* 0xffff000076767812 */ /* 0x000fe200078ec0ff */
[C---:B------:R-:W-:Y:S01]  /*4a90*/  FFMA.FTZ R36, R8.reuse, R11, R36 ;  /* 0x0000000b08247223 */ /* 0x040fe20000010024 */
[----:B------:R-:W-:Y:S01]  /*4aa0*/  FFMA.FTZ R39, R8, R5, -R39 ;  /* 0x0000000508277223 */ /* 0x000fe20000010827 */
[----:B------:R-:W-:Y:S01]  /*4ab0*/  LOP3.LUT R114, R114, 0xffff0000, RZ, 0xc0, !PT ;  /* 0xffff000072727812 */ /* 0x000fe200078ec0ff */
[----:B------:R-:W-:Y:S01]  /*4ac0*/  IMAD.U32 R11, R119, 0x10000, RZ ;  /* 0x00010000770b7824 */ /* 0x000fe200078e00ff */
[----:B------:R-:W-:Y:S01]  /*4ad0*/  LOP3.LUT R9, R15, 0xffff0000, RZ, 0xc0, !PT ;  /* 0xffff00000f097812 */ /* 0x000fe200078ec0ff */
[----:B------:R-:W-:-:S02]  /*4ae0*/  IMAD.U32 R5, R115, 0x10000, RZ ;  /* 0x0001000073057824 */ /* 0x000fc400078e00ff */
[C---:B------:R-:W-:Y:S01]  /*4af0*/  FFMA.FTZ R37, R6.reuse, R116, -R37 ;  /* 0x0000007406257223 */ /* 0x040fe20000010825 */
        /* <DEDUP_REMOVED lines=8> */
[C---:B------:R-:W-:Y:S01]  /*4b80*/  FFMA.FTZ R114, R9.reuse, R114, -R6 ;  /* 0x0000007209727223 */ /* 0x040fe20000010806 */
[----:B------:R-:W-:Y:S01]  /*4b90*/  PRMT R112, R112, 0x5410, R111 ;  /* 0x0000541070707816 */ /* 0x000fe2000000006f */
[----:B------:R-:W-:Y:S01]  /*4ba0*/  IMAD.U32 R15, R26, 0x10000, RZ ;  /* 0x000100001a0f7824 */ /* 0x000fe200078e00ff */
[----:B------:R-:W-:Y:S01]  /*4bb0*/  LOP3.LUT R12, R12, 0xffff0000, RZ, 0xc0, !PT ;  /* 0xffff00000c0c7812 */ /* 0x000fe200078ec0ff */
[----:B------:R-:W-:Y:S01]  /*4bc0*/  FFMA.FTZ R27, R9, R118, R8 ;  /* 0x00000076091b7223 */ /* 0x000fe20000010008 */
[----:B------:R-:W-:Y:S01]  /*4bd0*/  FFMA.FTZ R10, R4, R11, R10 ;  /* 0x0000000b040a7223 */ /* 0x000fe2000001000a */
[C---:B------:R-:W-:Y:S01]  /*4be0*/  IMAD.U32 R6, R117.reuse, 0x10000, RZ ;  /* 0x0001000075067824 */ /* 0x040fe200078e00ff */
[----:B------:R-:W-:Y:S01]  /*4bf0*/  LOP3.LUT R26, R26, 0xffff0000, RZ, 0xc0, !PT ;  /* 0xffff00001a1a7812 */ /* 0x000fe200078ec0ff */
[----:B------:R-:W-:Y:S01]  /*4c00*/  FMUL.FTZ R9, R24, R119 ;  /* 0x0000007718097220 */ /* 0x000fe20000410000 */
[----:B------:R-:W-:Y:S01]  /*4c10*/  FFMA.FTZ R13, R4, R5, -R13 ;  /* 0x00000005040d7223 */ /* 0x000fe2000001080d */
[----:B------:R-:W-:Y:S01]  /*4c20*/  FMUL.FTZ R11, R24, R115 ;  /* 0x00000073180b7220 */ /* 0x000fe20000410000 */
[----:B------:R-:W-:Y:S01]  /*4c30*/  LOP3.LUT R117, R117, 0xffff0000, RZ, 0xc0, !PT ;  /* 0xffff000075757812 */ /* 0x000fe200078ec0ff */
[C---:B------:R-:W-:Y:S01]  /*4c40*/  IMAD.U32 R4, R112.reuse, 0x10000, RZ ;  /* 0x0001000070047824 */ /* 0x040fe200078e00ff */
[----:B------:R-:W-:Y:S01]  /*4c50*/  LOP3.LUT R5, R112, 0xffff0000, RZ, 0xc0, !PT ;  /* 0xffff000070057812 */ /* 0x000fe200078ec0ff */
[----:B------:R-:W-:-:S02]  /*4c60*/  IMAD.U32 R7, R14, 0x10000, RZ ;  /* 0x000100000e077824 */ /* 0x000fc400078e00ff */
[C---:B------:R-:W-:Y:S01]  /*4c70*/  FFMA.FTZ R8, R12.reuse, R115, -R9 ;  /* 0x000000730c087223 */ /* 0x040fe20000010809 */
        /* <DEDUP_REMOVED lines=20> */
[----:B------:R-:W-:-:S07]  /*4dc0*/  F2FP.BF16.F32.PACK_AB R24, R11, R10 ;  /* 0x0000000a0b18723e */ /* 0x000fce00000010ff */
.L_x_7687:
[----:B------:R-:W-:Y:S05]  /*4dd0*/  BSYNC B1 ;  /* 0x0000000000017941 */ /* 0x000fea0003800000 */
.L_x_7686:
        /* <DEDUP_REMOVED lines=10> */
.L_x_7655:
[----:B------:R-:W-:-:S06]  /*4e80*/  UISETP.NE.AND UP0, UPT, UR44, 0x3, UPT ;  /* 0x000000032c00788c */ /* 0x000fcc000bf05270 */
[----:B------:R-:W-:-:S13]  /*4e90*/  PLOP3.LUT P3, PT, PT, PT, UP0, 0x80, 0x0 ;  /* 0x000000000000781c */ /* 0x000fda0003f6f008 */
[----:B------:R-:W-:Y:S05]  /*4ea0*/  @!P3 BRA `(.L_x_7688) ;  /* 0x000000000004b947 */ /* 0x000fea0003800000 */
[----:B------:R-:W-:Y:S01]  /*4eb0*/  BPT.TRAP 0x1 ;  /* 0x000000040000795c */ /* 0x000fe20000300000 */
.L_x_7688:
[----:B------:R-:W-:Y:S01]  /*4ec0*/  IMAD R90, R2, 0x8, R18 ;  /* 0x00000008025a7824 */ /* 0x000fe200078e0212 */
[----:B------:R-:W-:Y:S01]  /*4ed0*/  SHF.L.U32 R101, R23, 0x1f, RZ ;  /* 0x0000001f17657819 */ /* 0x000fe200000006ff */
[----:B------:R-:W-:Y:S01]  /*4ee0*/  IMAD R104, R59, -0x60, R62 ;  /* 0xffffffa03b687824 */ /* 0x000fe200078e023e */
[----:B------:R-:W-:Y:S02]  /*4ef0*/  BSSY B1, `(.L_x_7689) ;  /* 0x0000004000017945 */ /* 0x000fe40003800000 */
[----:B------:R-:W0:Y:S02]  /*4f00*/  SYNCS.PHASECHK.TRANS64.TRYWAIT P4, [R90+URZ+0x22890], R101 ;  /* 0x022890655a0075a7 */ /* 0x000e24000808017f */
[----:B------:R-:W-:Y:S01]  /*4f10*/  VIMNMX R104, R104, 0x60, PT ;  /* 0x0000006068687848 */ /* 0x000fe20003fe0100 */
[----:B0-----:R-:W-:Y:S06]  /*4f20*/  @!P4 BRA `(.L_x_7690) ;  /* 0x000000f400d8c947 */ /* 0x001fec0003800000 */
.L_x_7881:
[----:B------:R-:W-:Y:S05]  /*4f30*/  BSYNC B1 ;  /* 0x0000000000017941 */ /* 0x000fea0003800000 */
.L_x_7689:
[-C--:B------:R-:W-:Y:S01]  /*4f40*/  ISETP.GE.AND P5, PT, R19, R104.reuse, PT ;  /* 0x000000681300720c */ /* 0x080fe20003fa6270 */
[----:B------:R-:W-:Y:S01]  /*4f50*/  BSSY B1, `(.L_x_7691) ;  /* 0x0000007000017945 */ /* 0x000fe20003800000 */
[----:B------:R-:W-:-:S11]  /*4f60*/  ISETP.GE.AND P4, PT, R211, R104, PT ;  /* 0x00000068d300720c */ /* 0x000fd60003f86270 */
[----:B------:R-:W-:Y:S05]  /*4f70*/  @P5 BRA `(.L_x_7692) ;  /* 0x0000000000105947 */ /* 0x000fea0003800000 */
[----:B------:R-:W1:Y:S04]  /*4f80*/  @!P1 LDS.128 R4, [R107] ;  /* 0x000000006b049984 */ /* 0x000e680000000c00 */
[----:B------:R-:W2:Y:S04]  /*4f90*/  @!P2 LDS.128 R8, [R106] ;  /* 0x000000006a08a984 */ /* 0x000ea80000000c00 */
[----:B-1----:R1:W-:Y:S04]  /*4fa0*/  @!P1 STG.E.128 desc[UR40][R14.64], R4 ;  /* 0x000000040e009986 */ /* 0x0023e8000c101d28 */
[----:B--2---:R1:W-:Y:S02]  /*4fb0*/  @!P2 STG.E.128 desc[UR40][R14.64+0x40], R8 ;  /* 0x000040080e00a986 */ /* 0x0043e4000c101d28 */
.L_x_7692:
[----:B------:R-:W-:Y:S05]  /*4fc0*/  BSYNC B1 ;  /* 0x0000000000017941 */ /* 0x000fea0003800000 */
.L_x_7691:
[----:B------:R-:W-:Y:S05]  /*4fd0*/  @P4 BRA `(.L_x_7672) ;  /* 0x0000000000104947 */ /* 0x000fea0003800000 */
[----:B-1----:R-:W1:Y:S04]  /*4fe0*/  @!P1 LDS.128 R4, [R107+0x2000] ;  /* 0x002000006b049984 */ /* 0x002e680000000c00 */
[----:B------:R-:W2:Y:S04]  /*4ff0*/  @!P2 LDS.128 R8, [R106+0x2000] ;  /* 0x002000006a08a984 */ /* 0x000ea80000000c00 */
[----:B-1----:R3:W-:Y:S04]  /*5000*/  @!P1 STG.E.128 desc[UR40][R12.64], R4 ;  /* 0x000000040c009986 */ /* 0x0027e8000c101d28 */
[----:B--2---:R3:W-:Y:S02]  /*5010*/  @!P2 STG.E.128 desc[UR40][R12.64+0x40], R8 ;  /* 0x000040080c00a986 */ /* 0x0047e4000c101d28 */
.L_x_7672:
[----:B------:R-:W-:Y:S05]  /*5020*/  BSYNC B0 ;  /* 0x0000000000007941 */ /* 0x000fea0003800000 */
.L_x_7654:
[----:B-123--:R-:W1:Y:S01]  /*5030*/  S2R R4, SR_TID.X ;  /* 0x0000000000047919 */ /* 0x00ee620000002100 */
        /* <DEDUP_REMOVED lines=16> */
.L_x_7694:
[----:B------:R-:W-:Y:S05]  /*5140*/  BSYNC B0 ;  /* 0x0000000000007941 */ /* 0x000fea0003800000 */
.L_x_7693:
[----:B------:R-:W2:Y:S01]  /*5150*/  SYNCS.PHASECHK.TRANS64.TRYWAIT P3, [R90+URZ+0x228b0], R101 ;  /* 0x0228b0655a0075a7 */ /* 0x000ea2000806017f */
[----:B------:R-:W-:Y:S01]  /*5160*/  ULDC UR45, c[0x0][0x310] ;  /* 0x0000c400002d7ab9 */ /* 0x000fe20000000800 */
[----:B------:R-:W-:Y:S01]  /*5170*/  ULDC.64 UR42, c[0x0][0x318] ;  /* 0x0000c600002a7ab9 */ /* 0x000fe20000000a00 */
[----:B------:R-:W-:Y:S01]  /*5180*/  ULDC.64 UR38, c[0x0][0x308] ;  /* 0x0000c20000267ab9 */ /* 0x000fe20000000a00 */
[----:B------:R-:W-:Y:S01]  /*5190*/  BSSY B0, `(.L_x_7695) ;  /* 0x0000003000007945 */ /* 0x000fe20003800000 */
[----:B-1----:R-:W-:-:S03]  /*51a0*/  IMAD R4, R2, 0x6000, R77 ;  /* 0x0000600002047824 */ /* 0x002fc600078e024d */
[----:B--2---:R-:W-:Y:S05]  /*51b0*/  @!P3 BRA `(.L_x_7696) ;  /* 0x000000f40048b947 */ /* 0x004fea0003800000 */
.L_x_7882:
[----:B------:R-:W-:Y:S05]  /*51c0*/  BSYNC B0 ;  /* 0x0000000000007941 */ /* 0x000fea0003800000 */
.L_x_7695:
[----:B------:R-:W-:Y:S01]  /*51d0*/  ISETP.GE.AND P3, PT, R19, R104, PT ;  /* 0x000000681300720c */ /* 0x000fe20003f66270 */
[----:B------:R-:W-:Y:S01]  /*51e0*/  IMAD.IADD R6, R80, 0x1, R4 ;  /* 0x0000000150067824 */ /* 0x000fe200078e0204 */
[----:B------:R-:W-:Y:S01]  /*51f0*/  BSSY B0, `(.L_x_7697) ;  /* 0x0000025000007945 */ /* 0x000fe20003800000 */
[----:B------:R-:W-:Y:S02]  /*5200*/  IMAD R36, R4, 0x2, R61 ;  /* 0x0000000204247824 */ /* 0x000fe400078e023d */
[----:B----4-:R-:W-:-:S04]  /*5210*/  IMAD.WIDE R32, R59, 0x60, R56 ;  /* 0x000000603b207825 */ /* 0x010fc800078e0238 */
[----:B------:R-:W-:-:S04]  /*5220*/  IMAD R37, R6, 0x2, R61 ;  /* 0x0000000206257824 */ /* 0x000fc800078e023d */
[----:B------:R-:W-:Y:S05]  /*5230*/  @P3 BRA `(.L_x_7698) ;  /* 0x0000000000803947 */ /* 0x000fea0003800000 */
[----:B------:R-:W-:Y:S02]  /*5240*/  IMAD R7, R33, UR42, RZ ;  /* 0x0000002a21077c24 */ /* 0x000fe4000f8e02ff */
[----:B------:R-:W-:Y:S02]  /*5250*/  IMAD.MOV.U32 R4, RZ, RZ, R40 ;  /* 0x000000ffff047224 */ /* 0x000fe400078e0028 */
[----:B------:R-:W-:Y:S02]  /*5260*/  IMAD.MOV.U32 R5, RZ, RZ, R63 ;  /* 0x000000ffff057224 */ /* 0x000fe400078e003f */
[C---:B------:R-:W-:Y:S02]  /*5270*/  IMAD R7, R32.reuse, UR43, R7 ;  /* 0x0000002b20077c24 */ /* 0x040fe4000f8e0207 */
[----:B------:R-:W-:-:S04]  /*5280*/  IMAD.WIDE.U32 R4, R32, UR42, R4 ;  /* 0x0000002a20047c25 */ /* 0x000fc8000f8e0004 */
[----:B------:R-:W-:Y:S01]  /*5290*/  IMAD.IADD R5, R5, 0x1, R7 ;  /* 0x0000000105057824 */ /* 0x000fe200078e0207 */
[----:B------:R-:W-:-:S04]  /*52a0*/  LEA R34, P3, R4, UR38, 0x1 ;  /* 0x0000002604227c11 */ /* 0x000fc8000f8608ff */
[----:B------:R-:W-:Y:S02]  /*52b0*/  LEA.HI.X R35, R4, UR39, R5, 0x1, P3 ;  /* 0x0000002704237c11 */ /* 0x000fe400098f0c05 */
[----:B------:R-:W-:-:S13]  /*52c0*/  ISETP.GE.AND P3, PT, R16, UR45, PT ;  /* 0x0000002d10007c0c */ /* 0x000fda000bf66270 */
[----:B------:R-:W2:Y:S04]  /*52d0*/  @!P3 LDS.128 R4, [R36] ;  /* 0x000000002404b984 */ /* 0x000ea80000000c00 */
[----:B--2---:R-:W-:Y:S01]  /*52e0*/  @!P3 STG.E.128 desc[UR40][R34.64], R4 ;  /* 0x000000042200b986 */ /* 0x004fe2000c101d28 */
[----:B------:R-:W-:-:S13]  /*52f0*/  ISETP.GE.AND P3, PT, R99, UR45, PT ;  /* 0x0000002d63007c0c */ /* 0x000fda000bf66270 */
[----:B------:R-:W2:Y:S04]  /*5300*/  @!P3 LDS.128 R8, [R37] ;  /* 0x000000002508b984 */ /* 0x000ea80000000c00 */
[----:B--2---:R-:W-:Y:S01]  /*5310*/  @!P3 STG.E.128 desc[UR40][R34.64+0x40], R8 ;  /* 0x000040082200b986 */ /* 0x004fe2000c101d28 */
[----:B------:R-:W-:-:S13]  /*5320*/  ISETP.GE.AND P3, PT, R98, UR45, PT ;  /* 0x0000002d62007c0c */ /* 0x000fda000bf66270 */
[----:B------:R-:W2:Y:S04]  /*5330*/  @!P3 LDS.128 R12, [R36+0x3000] ;  /* 0x00300000240cb984 */ /* 0x000ea80000000c00 */
        /* <DEDUP_REMOVED lines=10> */
[----:B------:R-:W-:-:S13]  /*53e0*/  ISETP.NE.AND P3, PT, R0, RZ, PT ;  /* 0x000000ff0000720c */ /* 0x000fda0003f65270 */
[----:B------:R-:W2:Y:S04]  /*53f0*/  @P3 LDS.128 R12, [R36+0x9000] ;  /* 0x00900000240c3984 */ /* 0x000ea80000000c00 */
[----:B--2---:R-:W-:Y:S01]  /*5400*/  @P3 STG.E.128 desc[UR40][R34.64+0x180], R12 ;  /* 0x0001800c22003986 */ /* 0x004fe2000c101d28 */
[----:B------:R-:W-:-:S13]  /*5410*/  ISETP.NE.AND P3, PT, R3, RZ, PT ;  /* 0x000000ff0300720c */ /* 0x000fda0003f65270 */
[----:B------:R-:W2:Y:S04]  /*5420*/  @P3 LDS.128 R24, [R37+0x9000] ;  /* 0x0090000025183984 */ /* 0x000ea80000000c00 */
[----:B--2---:R2:W-:Y:S02]  /*5430*/  @P3 STG.E.128 desc[UR40][R34.64+0x1c0], R24 ;  /* 0x0001c01822003986 */ /* 0x0045e4000c101d28 */
.L_x_7698:
[----:B------:R-:W-:Y:S05]  /*5440*/  BSYNC B0 ;  /* 0x0000000000007941 */ /* 0x000fea0003800000 */
.L_x_7697:
[----:B------:R-:W-:Y:S01]  /*5450*/  ISETP.GE.AND P3, PT, R211, R104, PT ;  /* 0x00000068d300720c */ /* 0x000fe20003f66270 */
[----:B------:R-:W-:-:S12]  /*5460*/  BSSY B0, `(.L_x_7699) ;  /* 0x0000024000007945 */ /* 0x000fd80003800000 */
[----:B------:R-:W-:Y:S05]  /*5470*/  @P3 BRA `(.L_x_7700) ;  /* 0x0000000000883947 */ /* 0x000fea0003800000 */
[----:B------:R-:W-:Y:S01]  /*5480*/  IADD3 R7, P3, R32, 0x40, RZ ;  /* 0x0000004020077810 */ /* 0x000fe20007f7e0ff */
[----:B------:R-:W-:Y:S02]  /*5490*/  IMAD.MOV.U32 R4, RZ, RZ, R40 ;  /* 0x000000ffff047224 */ /* 0x000fe400078e0028 */
[----:B------:R-:W-:Y:S02]  /*54a0*/  IMAD.MOV.U32 R5, RZ, RZ, R63 ;  /* 0x000000ffff057224 */ /* 0x000fe400078e003f */
[----:B------:R-:W-:Y:S02]  /*54b0*/  IMAD.X R32, RZ, RZ, R33, P3 ;  /* 0x000000ffff207224 */ /* 0x000fe400018e0621 */
[----:B------:R-:W-:-:S04]  /*54c0*/  IMAD.WIDE.U32 R4, R7, UR42, R4 ;  /* 0x0000002a07047c25 */ /* 0x000fc8000f8e0004 */
[----:B------:R-:W-:-:S04]  /*54d0*/  IMAD R32, R32, UR42, RZ ;  /* 0x0000002a20207c24 */ /* 0x000fc8000f8e02ff */
[----:B------:R-:W-:Y:S01]  /*54e0*/  IMAD R7, R7, UR43, R32 ;  /* 0x0000002b07077c24 */ /* 0x000fe2000f8e0220 */
[----:B------:R-:W-:-:S03]  /*54f0*/  LEA R32, P3, R4, UR38, 0x1 ;  /* 0x0000002604207c11 */ /* 0x000fc6000f8608ff */
[----:B------:R-:W-:-:S05]  /*5500*/  IMAD.IADD R5, R5, 0x1, R7 ;  /* 0x0000000105057824 */ /* 0x000fca00078e0207 */
[----:B------:R-:W-:Y:S02]  /*5510*/  LEA.HI.X R33, R4, UR39, R5, 0x1, P3 ;  /* 0x0000002704217c11 */ /* 0x000fe400098f0c05 */
[----:B------:R-:W-:-:S13]  /*5520*/  ISETP.GE.AND P3, PT, R16, UR45, PT ;  /* 0x0000002d10007c0c */ /* 0x000fda000bf66270 */
[----:B------:R-:W3:Y:S04]  /*5530*/  @!P3 LDS.128 R4, [R36+0x2000] ;  /* 0x002000002404b984 */ /* 0x000ee80000000c00 */
[----:B---3--:R-:W-:Y:S01]  /*5540*/  @!P3 STG.E.128 desc[UR40][R32.64], R4 ;  /* 0x000000042000b986 */ /* 0x008fe2000c101d28 */
[----:B------:R-:W-:-:S13]  /*5550*/  ISETP.GE.AND P3, PT, R98, UR45, PT ;  /* 0x0000002d62007c0c */ /* 0x000fda000bf66270 */
[----:B------:R-:W3:Y:S04]  /*5560*/  @!P3 LDS.128 R8, [R36+0x5000] ;  /* 0x005000002408b984 */ /* 0x000ee80000000c00 */
[----:B---3--:R-:W-:Y:S01]  /*5570*/  @!P3 STG.E.128 desc[UR40][R32.64+0x80], R8 ;  /* 0x000080082000b986 */ /* 0x008fe2000c101d28 */
[----:B------:R-:W-:-:S13]  /*5580*/  ISETP.GE.AND P3, PT, R94, UR45, PT ;  /* 0x0000002d5e007c0c */ /* 0x000fda000bf66270 */
[----:B------:R-:W3:Y:S04]  /*5590*/  @!P3 LDS.128 R12, [R36+0x8000] ;  /* 0x00800000240cb984 */ /* 0x000ee80000000c00 */
[----:B---3--:R-:W-:Y:S01]  /*55a0*/  @!P3 STG.E.128 desc[UR40][R32.64+0x100], R12 ;  /* 0x0001000c2000b986 */ /* 0x008fe2000c101d28 */
[----:B------:R-:W-:-:S13]  /*55b0*/  ISETP.NE.AND P3, PT, R0, RZ, PT ;  /* 0x000000ff0000720c */ /* 0x000fda0003f65270 */
[----:B--2---:R-:W2:Y:S04]  /*55c0*/  @P3 LDS.128 R24, [R36+0xb000] ;  /* 0x00b0000024183984 */ /* 0x004ea80000000c00 */
[----:B--2---:R-:W-:Y:S01]  /*55d0*/  @P3 STG.E.128 desc[UR40][R32.64+0x180], R24 ;  /* 0x0001801820003986 */ /* 0x004fe2000c101d28 */
        /* <DEDUP_REMOVED lines=11> */
[----:B--2---:R3:W-:Y:S02]  /*5690*/  @P3 STG.E.128 desc[UR40][R32.64+0x1c0], R24 ;  /* 0x0001c01820003986 */ /* 0x0047e4000c101d28 */
.L_x_7700:
[----:B------:R-:W-:Y:S05]  /*56a0*/  BSYNC B0 ;  /* 0x0000000000007941 */ /* 0x000fea0003800000 */
.L_x_7699:
[----:B------:R-:W-:Y:S01]  /*56b0*/  @!PT LDS RZ, [RZ] ;  /* 0x00000000fffff984 */ /* 0x000fe20000000800 */
[----:B------:R-:W-:Y:S01]  /*56c0*/  @!PT LDS RZ, [RZ] ;  /* 0x00000000fffff984 */ /* 0x000fe20000000800 */
[----:B------:R-:W-:Y:S01]  /*56d0*/  @!PT LDS RZ, [RZ] ;  /* 0x00000000fffff984 */ /* 0x000fe20000000800 */
[----:B------:R-:W-:Y:S01]  /*56e0*/  @!PT LDS RZ, [RZ] ;  /* 0x00000000fffff984 */ /* 0x000fe20000000800 */
[----:B------:R4:W-:Y:S06]  /*56f0*/  MEMBAR.ALL.CTA ;  /* 0x0000000000007992 */ /* 0x0009ec0000008000 */
[----:B----4-:R-:W4:Y:S02]  /*5700*/  FENCE.VIEW.ASYNC.S ;  /* 0x00000000000073c6 */ /* 0x010f240000000000 */
[----:B----4-:R4:W-:Y:S01]  /*5710*/  BAR.SYNC.DEFER_BLOCKING R79, 0x80 ;  /* 0x0002004f0000751d */ /* 0x0109e20000010000 */
[----:B------:R-:W-:Y:S01]  /*5720*/  ISETP.NE.AND P5, PT, R100, RZ, PT ;  /* 0x000000ff6400720c */ /* 0x000fe20003fa5270 */
[----:B------:R-:W-:-:S02]  /*5730*/  VIADD R2, R2, 0x1 ;  /* 0x0000000102027836 */ /* 0x000fc40000000000 */
[----:B01----:R-:W-:-:S03]  /*5740*/  @!P4 VIADD R90, R90, 0x228c0 ;  /* 0x000228c05a5ac836 */ /* 0x003fc60000000000 */
[C---:B------:R-:W-:Y:S02]  /*5750*/  ISETP.NE.AND P3, PT, R2.reuse, 0x2, PT ;  /* 0x000000020200780c */ /* 0x040fe40003f65270 */
[----:B------:R-:W-:Y:S02]  /*5760*/  @!P4 PRMT R90, RZ, 0x654, R90 ;  /* 0x00000654ff5ac816 */ /* 0x000fe4000000005a */
[----:B------:R-:W-:Y:S02]  /*5770*/  SEL R4, RZ, 0x1, P3 ;  /* 0x00000001ff047807 */ /* 0x000fe40001800000 */
[----:B------:R-:W-:Y:S02]  /*5780*/  SEL R2, R2, RZ, P3 ;  /* 0x000000ff02027207 */ /* 0x000fe40001800000 */
[----:B------:R-:W-:Y:S01]  /*5790*/  LOP3.LUT R23, R23, R4, RZ, 0x3c, !PT ;  /* 0x0000000417177212 */ /* 0x000fe200078e3cff */
[----:B------:R4:W-:Y:S01]  /*57a0*/  @!P4 SYNCS.ARRIVE.TRANS64.RED.A1T0 RZ, [R90+URZ], RZ ;  /* 0x000000ff5affc9a7 */ /* 0x0009e2000810043f */
[----:B------:R-:W-:Y:S05]  /*57b0*/  @P5 BRA `(.L_x_7701) ;  /* 0xffffffc800b45947 */ /* 0x000fea000383ffff */
[----:B------:R-:W0:Y:S01]  /*57c0*/  S2R R5, SR_TID.X ;  /* 0x0000000000057919 */ /* 0x000e220000002100 */
[----:B------:R-:W-:Y:S02]  /*57d0*/  PLOP3.LUT P0, PT, PT, PT, PT, 0x8, 0x0 ;  /* 0x000000000000781c */ /* 0x000fe40003f0e170 */
[----:B0-----:R-:W-:-:S04]  /*57e0*/  SHF.R.U32.HI R5, RZ, 0x7, R5 ;  /* 0x00000007ff057819 */ /* 0x001fc80000011605 */
[----:B------:R-:W-:-:S13]  /*57f0*/  ISETP.NE.AND P5, PT, R5, 0x1, PT ;  /* 0x000000010500780c */ /* 0x000fda0003fa5270 */
[----:B------:R-:W-:Y:S06]  /*5800*/  @!P5 BAR.ARV 0x9, 0x100 ;  /* 0x024400000000db1d */ /* 0x000fec0000002000 */
.L_x_7649:
[----:B------:R-:W-:Y:S02]  /*5810*/  ISETP.GE.AND P2, PT, R176, 0x1, PT ;  /* 0x00000001b000780c */ /* 0x000fe40003f46270 */
[----:B------:R-:W-:Y:S02]  /*5820*/  CS2R R4, SRZ ;  /* 0x0000000000047805 */ /* 0x000fe4000001ff00 */
[----:B------:R-:W-:Y:S02]  /*5830*/  PLOP3.LUT P1, PT, PT, PT, PT, 0x80, 0x0 ;  /* 0x000000000000781c */ /* 0x000fe40003f2f070 */
        /* <DEDUP_REMOVED lines=42> */
[----:B----4-:R-:W-:Y:S02]  /*5ae0*/  CS2R R78, SRZ ;  /* 0x00000000004e7805 */ /* 0x010fe4000001ff00 */
        /* <DEDUP_REMOVED lines=17> */
[----:B--2---:R-:W-:Y:S02]  /*5c00*/  CS2R R34, SRZ ;  /* 0x0000000000227805 */ /* 0x004fe4000001ff00 */
[----:B------:R-:W-:-:S02]  /*5c10*/  CS2R R36, SRZ ;  /* 0x0000000000247805 */ /* 0x000fc4000001ff00 */
[----:B---3--:R-:W-:Y:S02]  /*5c20*/  CS2R R32, SRZ ;  /* 0x0000000000207805 */ /* 0x008fe4000001ff00 */
[----:B------:R-:W-:Y:S02]  /*5c30*/  CS2R R26, SRZ ;  /* 0x00000000001a7805 */ /* 0x000fe4000001ff00 */
[----:B------:R-:W-:Y:S01]  /*5c40*/  CS2R R28, SRZ ;  /* 0x00000000001c7805 */ /* 0x000fe2000001ff00 */
[----:B------:R-:W-:Y:S06]  /*5c50*/  @P0 BRA `(.L_x_7702) ;  /* 0x00000000000c0947 */ /* 0x000fec0003800000 */
[----:B------:R-:W0:Y:S01]  /*5c60*/  FENCE.VIEW.ASYNC.G ;  /* 0x00000000000073c6 */ /* 0x000e220000000100 */
[----:B------:R-:W-:Y:S05]  /*5c70*/  WARPSYNC.ALL ;  /* 0x0000000000007948 */ /* 0x000fea0003800000 */
[----:B0-----:R-:W-:Y:S06]  /*5c80*/  BAR.ARV 0xc, 0x120 ;  /* 0x0304800000007b1d */ /* 0x001fec0000002000 */
.L_x_7702:
[----:B------:R-:W-:Y:S01]  /*5c90*/  CS2R R24, SRZ ;  /* 0x0000000000187805 */ /* 0x000fe2000001ff00 */
[----:B------:R-:W-:Y:S06]  /*5ca0*/  @!P2 BRA `(.L_x_7703) ;  /* 0x000000680070a947 */ /* 0x000fec0003800000 */
[----:B------:R-:W-:-:S03]  /*5cb0*/  UMOV UR4, 0xffffffff ;  /* 0xffffffff00047882 */ /* 0x000fc60000000000 */
[----:B------:R-:W-:Y:S05]  /*5cc0*/  BRA.DIV UR4, `(.L_x_7704) ;  /* 0x000000ea04987947 */ /* 0x000fea000b800000 */
[----:B------:R0:W1:Y:S02]  /*5cd0*/  SHFL.IDX PT, R14, R230, RZ, 0x1f ;  /* 0x00001fffe60e7589 */ /* 0x00006400000e0000 */
.L_x_7885:
[----:B-1----:R-:W-:Y:S01]  /*5ce0*/  LEA.HI R0, R14, R14, RZ, 0x1 ;  /* 0x0000000e0e007211 */ /* 0x002fe200078f08ff */
[----:B------:R-:W-:Y:S01]  /*5cf0*/  VIADD R24, R18, 0x18400 ;  /* 0x0001840012187836 */ /* 0x000fe20000000000 */
[----:B------:R-:W-:Y:S02]  /*5d00*/  BSSY B6, `(.L_x_7705) ;  /* 0x0000018000067945 */ /* 0x000fe40003800000 */
[----:B------:R-:W-:Y:S02]  /*5d10*/  LOP3.LUT R3, R0, 0x1e, RZ, 0xc0, !PT ;  /* 0x0000001e00037812 */ /* 0x000fe400078ec0ff */
[----:B------:R-:W-:-:S03]  /*5d20*/  LOP3.LUT P0, RZ, R24, 0x1bf, RZ, 0xc0, !PT ;  /* 0x000001bf18ff7812 */ /* 0x000fc6000780c0ff */
        /* <DEDUP_REMOVED lines=20> */
[----:B0-2--5:R-:W-:Y:S05]  /*5e70*/  CALL.ABS.NOINC R14 ;  /* 0x000000000e007343 */ /* 0x025fea0003c00000 */
.L_x_7706:
[----:B------:R-:W-:Y:S05]  /*5e80*/  BSYNC B6 ;  /* 0x0000000000067941 */ /* 0x000fea0003800000 */
.L_x_7705:
[----:B------:R-:W-:Y:S02]  /*5e90*/  ULDC UR4, c[0x0][0x3d4] ;  /* 0x0000f50000047ab9 */ /* 0x000fe40000000800 */
[----:B------:R-:W-:-:S13]  /*5ea0*/  ISETP.LT.AND P0, PT, RZ, UR4, PT ;  /* 0x00000004ff007c0c */ /* 0x000fda000bf01270 */
[----:B------:R-:W-:Y:S05]  /*5eb0*/  @P0 BRA `(.L_x_7707) ;  /* 0x00000000003c0947 */ /* 0x000fea0003800000 */
[----:B------:R-:W-:-:S04]  /*5ec0*/  LEA.HI R0, R212, R212, RZ, 0x1 ;  /* 0x000000d4d4007211 */ /* 0x000fc800078f08ff */
[----:B------:R-:W-:-:S05]  /*5ed0*/  LOP3.LUT R3, R0, 0xfffffffe, RZ, 0xc0, !PT ;  /* 0xfffffffe00037812 */ /* 0x000fca00078ec0ff */
[----:B------:R-:W-:-:S05]  /*5ee0*/  IMAD.IADD R3, R212, 0x1, -R3 ;  /* 0x00000001d4037824 */ /* 0x000fca00078e0a03 */
[----:B------:R-:W-:-:S04]  /*5ef0*/  SHF.L.U32 R3, R3, 0x1f, RZ ;  /* 0x0000001f03037819 */ /* 0x000fc800000006ff */
[----:B------:R1:W2:Y:S03]  /*5f00*/  SYNCS.PHASECHK.TRANS64.TRYWAIT P0, [R18+URZ+0x22800], R3 ;  /* 0x02280003120075a7 */ /* 0x0002a6000800017f */
[----:B--2---:R-:W-:Y:S05]  /*5f10*/  @!P0 NANOSLEEP.SYNCS 0x989680 ;  /* 0x009896800000895d */ /* 0x004fea0003900000 */
[----:B------:R-:W2:Y:S01]  /*5f20*/  @!P0 SYNCS.PHASECHK.TRANS64 P0, [R18+URZ+0x22800], R3 ;  /* 0x02280003120085a7 */ /* 0x000ea2000800007f */
[----:B------:R-:W-:Y:S04]  /*5f30*/  BSSY B0, `(.L_x_7708) ;  /* 0x0000006000007945 */ /* 0x000fe80003800000 */
[----:B--2---:R-:W-:Y:S05]  /*5f40*/  @P0 BRA `(.L_x_7709) ;  /* 0x0000000000100947 */ /* 0x004fea0003800000 */
.L_x_7710:
[----:B--2---:R2:W3:Y:S02]  /*5f50*/  SYNCS.PHASECHK.TRANS64.TRYWAIT P0, [R18+URZ+0x22800], R3 ;  /* 0x02280003120075a7 */ /* 0x0044e4000800017f */
[----:B---3--:R-:W-:Y:S05]  /*5f60*/  @!P0 NANOSLEEP.SYNCS 0x989680 ;  /* 0x009896800000895d */ /* 0x008fea0003900000 */
[----:B------:R-:W3:Y:S02]  /*5f70*/  @!P0 SYNCS.PHASECHK.TRANS64 P0, [R18+URZ+0x22800], R3 ;  /* 0x02280003120085a7 */ /* 0x000ee4000800007f */
[----:B---3--:R-:W-:Y:S05]  /*5f80*/  @!P0 BRA `(.L_x_7710) ;  /* 0xfffffffc00f08947 */ /* 0x008fea000383ffff */
.L_x_7709:
[----:B------:R-:W-:Y:S05]  /*5f90*/  BSYNC B0 ;  /* 0x0000000000007941 */ /* 0x000fea0003800000 */
.L_x_7708:
[----:B------:R-:W-:Y:S05]  /*5fa0*/  BRA `(.L_x_7711) ;  /* 0x00000020006c7947 */ /* 0x000fea0003800000 */
.L_x_7707:
[----:B-----5:R-:W-:Y:S01]  /*5fb0*/  SHF.R.S32.HI R0, RZ, 0x1f, R31 ;  /* 0x0000001fff007819 */ /* 0x020fe2000001141f */
[----:B------:R-:W-:Y:S01]  /*5fc0*/  ULDC.64 UR4, c[0x0][0x3d8] ;  /* 0x0000f60000047ab9 */ /* 0x000fe20000000a00 */
[----:B------:R-:W-:Y:S01]  /*5fd0*/  ULDC.64 UR6, c[0x0][0x3e8] ;  /* 0x0000fa0000067ab9 */ /* 0x000fe20000000a00 */
[----:B------:R-:W-:Y:S01]  /*5fe0*/  IMAD.WIDE.U32 R4, R31, UR4, RZ ;  /* 0x000000041f047c25 */ /* 0x000fe2000f8e00ff */
[----:B------:R-:W-:Y:S01]  /*5ff0*/  LOP3.LUT P0, RZ, R24, 0x3ff, RZ, 0xc0, !PT ;  /* 0x000003ff18ff7812 */ /* 0x000fe2000780c0ff */
[----:B------:R-:W-:Y:S02]  /*6000*/  BSSY B6, `(.L_x_7712) ;  /* 0x0000031000067945 */ /* 0x000fe40003800000 */
[C---:B------:R-:W-:Y:S02]  /*6010*/  IMAD R6, R0.reuse, UR4, RZ ;  /* 0x0000000400067c24 */ /* 0x040fe4000f8e02ff */
[----:B------:R-:W-:Y:S02]  /*6020*/  IMAD R0, R0, UR6, RZ ;  /* 0x0000000600007c24 */ /* 0x000fe4000f8e02ff */
[----:B------:R-:W-:-:S02]  /*6030*/  IMAD.SHL.U32 R29, R219, 0x4, RZ ;  /* 0x00000004db1d7824 */ /* 0x000fc400078e00ff */
[C---:B------:R-:W-:Y:S01]  /*6040*/  IMAD R9, R31.reuse, UR5, R6 ;  /* 0x000000051f097c24 */ /* 0x040fe2000f8e0206 */
[----:B------:R-:W-:Y:S01]  /*6050*/  ULDC.64 UR4, c[0x0][0x3c8] ;  /* 0x0000f20000047ab9 */ /* 0x000fe20000000a00 */
[----:B------:R-:W-:Y:S01]  /*6060*/  IMAD R27, R31, UR7, R0 ;  /* 0x000000071f1b7c24 */ /* 0x000fe2000f8e0200 */
[-C--:B------:R-:W-:Y:S01]  /*6070*/  IADD3 R0, P3, R29, R4.reuse, RZ ;  /* 0x000000041d007210 */ /* 0x080fe20007f7e0ff */
[----:B------:R-:W-:Y:S01]  /*6080*/  IMAD.IADD R9, R9, 0x1, R5 ;  /* 0x0000000109097824 */ /* 0x000fe200078e0205 */
[----:B------:R-:W-:Y:S01]  /*6090*/  SHF.R.S32.HI R10, RZ, 0x1f, R29 ;  /* 0x0000001fff0a7819 */ /* 0x000fe2000001141d */
[----:B------:R-:W-:Y:S01]  /*60a0*/  IMAD.WIDE.U32 R6, R31, UR6, RZ ;  /* 0x000000061f067c25 */ /* 0x000fe2000f8e00ff */
[----:B------:R-:W-:Y:S01]  /*60b0*/  LEA R24, P2, R4, UR4, 0x1 ;  /* 0x0000000404187c11 */ /* 0x000fe2000f8408ff */
[----:B------:R-:W-:Y:S01]  /*60c0*/  ULDC.64 UR6, c[0x0][0x3e0] ;  /* 0x0000f80000067ab9 */ /* 0x000fe20000000a00 */
[----:B------:R-:W-:Y:S01]  /*60d0*/  IADD3 R5, P1, R16, R4, RZ ;  /* 0x0000000410057210 */ /* 0x000fe20007f3e0ff */
[--C-:B------:R-:W-:Y:S01]  /*60e0*/  IMAD.X R3, R10, 0x1, R9.reuse, P3 ;  /* 0x000000010a037824 */ /* 0x100fe200018e0609 */
[----:B------:R-:W-:Y:S01]  /*60f0*/  LEA.HI.X R25, R4, UR5, R9, 0x1, P2 ;  /* 0x0000000504197c11 */ /* 0x000fe200090f0c09 */
[----:B------:R-:W-:Y:S01]  /*6100*/  IMAD.IADD R27, R27, 0x1, R7 ;  /* 0x000000011b1b7824 */ /* 0x000fe200078e0207 */
[----:B------:R-:W-:Y:S01]  /*6110*/  LEA R32, P2, R0, UR4, 0x1 ;  /* 0x0000000400207c11 */ /* 0x000fe2000f8408ff */
[----:B------:R-:W-:Y:S01]  /*6120*/  IMAD.X R4, R17, 0x1, R9, P1 ;  /* 0x0000000111047824 */ /* 0x000fe200008e0609 */
[----:B------:R-:W-:-:S02]  /*6130*/  IADD3 R8, P4, R29, R6, RZ ;  /* 0x000000061d087210 */ /* 0x000fc40007f9e0ff */
[----:B------:R-:W-:Y:S02]  /*6140*/  LEA.HI.X R33, R0, UR5, R3, 0x1, P2 ;  /* 0x0000000500217c11 */ /* 0x000fe400090f0c03 */
[----:B------:R-:W-:Y:S01]  /*6150*/  IADD3 R0, P3, R16, R6, RZ ;  /* 0x0000000610007210 */ /* 0x000fe20007f7e0ff */
[--C-:B------:R-:W-:Y:S01]  /*6160*/  IMAD.X R7, R10, 0x1, R27.reuse, P4 ;  /* 0x000000010a077824 */ /* 0x100fe200020e061b */
[----:B------:R-:W-:Y:S02]  /*6170*/  LEA R26, P2, R6, UR6, 0x1 ;  /* 0x00000006061a7c11 */ /* 0x000fe4000f8408ff */
[----:B------:R-:W-:Y:S01]  /*6180*/  LEA R34, P5, R8, UR6, 0x1 ;  /* 0x0000000608227c11 */ /* 0x000fe2000f8a08ff */
[----:B------:R-:W-:Y:S01]  /*6190*/  IMAD.X R3, R17, 0x1, R27, P3 ;  /* 0x0000000111037824 */ /* 0x000fe200018e061b */
[----:B------:R-:W-:Y:S02]  /*61a0*/  LEA R36, P4, R5, UR4, 0x1 ;  /* 0x0000000405247c11 */ /* 0x000fe4000f8808ff */
[----:B------:R-:W-:-:S02]  /*61b0*/  LEA R38, P1, R0, UR6, 0x1 ;  /* 0x0000000600267c11 */ /* 0x000fc4000f8208ff */
        /* <DEDUP_REMOVED lines=20> */
[----:B0-2---:R-:W-:Y:S05]  /*6300*/  CALL.ABS.NOINC R14 ;  /* 0x000000000e007343 */ /* 0x005fea0003c00000 */
.L_x_7713:
[----:B------:R-:W-:Y:S05]  /*6310*/  BSYNC B6 ;  /* 0x0000000000067941 */ /* 0x000fea0003800000 */
.L_x_7712:
        /* <DEDUP_REMOVED lines=28> */
.L_x_7717:
[----:B------:R-:W-:Y:S05]  /*64e0*/  BSYNC B1 ;  /* 0x0000000000017941 */ /* 0x000fea0003800000 */
.L_x_7716:
[----:B------:R-:W-:Y:S01]  /*64f0*/  UMOV UR4, 0xffffffff ;  /* 0xffffffff00047882 */ /* 0x000fe20000000000 */
[----:B-1---5:R-:W-:Y:S01]  /*6500*/  IMAD.MOV.U32 R33, RZ, RZ, R6 ;  /* 0x000000ffff217224 */ /* 0x022fe200078e0006 */
[--C-:B------:R-:W-:Y:S01]  /*6510*/  SHF.R.U64 R37, R6, 0x10, R7.reuse ;  /* 0x0000001006257819 */ /* 0x100fe20000001207 */
[--C-:B------:R-:W-:Y:S01]  /*6520*/  IMAD.MOV.U32 R34, RZ, RZ, R7.reuse ;  /* 0x000000ffff227224 */ /* 0x100fe200078e0007 */
[----:B------:R-:W-:Y:S02]  /*6530*/  SHF.R.U32.HI R38, RZ, 0x10, R7 ;  /* 0x00000010ff267819 */ /* 0x000fe40000011607 */
[----:B------:R-:W-:Y:S01]  /*6540*/  LEA.HI R0, R212, R212, RZ, 0x1 ;  /* 0x000000d4d4007211 */ /* 0x000fe200078f08ff */
[----:B------:R-:W-:Y:S06]  /*6550*/  BRA.DIV UR4, `(.L_x_7718) ;  /* 0x000000e2049c7947 */ /* 0x000fec000b800000 */
.L_x_7888:
[----:B------:R-:W-:Y:S01]  /*6560*/  UMOV UR4, 0xffffffff ;  /* 0xffffffff00047882 */ /* 0x000fe20000000000 */
[----:B------:R-:W-:Y:S02]  /*6570*/  LOP3.LUT R3, R0, 0xfffffffe, RZ, 0xc0, !PT ;  /* 0xfffffffe00037812 */ /* 0x000fe400078ec0ff */
[----:B------:R-:W-:Y:S05]  /*6580*/  BRA.DIV UR4, `(.L_x_7719) ;  /* 0x000000e204b87947 */ /* 0x000fea000b800000 */
.L_x_7891:
[----:B------:R-:W-:Y:S01]  /*6590*/  UMOV UR4, 0xffffffff ;  /* 0xffffffff00047882 */ /* 0x000fe20000000000 */
[----:B------:R-:W-:Y:S02]  /*65a0*/  IMAD.IADD R3, R212, 0x1, -R3 ;  /* 0x00000001d4037824 */ /* 0x000fe400078e0a03 */
[----:B------:R-:W-:Y:S05]  /*65b0*/  BRA.DIV UR4, `(.L_x_7720) ;  /* 0x000000e204d47947 */ /* 0x000fea000b800000 */
.L_x_7894:
[----:B------:R-:W-:Y:S01]  /*65c0*/  UMOV UR4, 0xffffffff ;  /* 0xffffffff00047882 */ /* 0x000fe20000000000 */
[----:B------:R-:W-:Y:S02]  /*65d0*/  SHF.L.U32 R7, R3, 0x1f, RZ ;  /* 0x0000001f03077819 */ /* 0x000fe400000006ff */
[----:B------:R-:W-:Y:S05]  /*65e0*/  BRA.DIV UR4, `(.L_x_7721) ;  /* 0x000000e204f07947 */ /* 0x000fea000b800000 */
.L_x_7897:
[----:B------:R-:W1:Y:S01]  /*65f0*/  SYNCS.PHASECHK.TRANS64.TRYWAIT P1, [R18+URZ+0x22800], R7 ;  /* 0x02280007120075a7 */ /* 0x000e62000802017f */
[----:B------:R-:W-:Y:S01]  /*6600*/  LOP3.LUT P2, RZ, R220, 0x4, RZ, 0xc0, !PT ;  /* 0x00000004dcff7812 */ /* 0x000fe2000784c0ff */
[----:B------:R-:W-:Y:S01]  /*6610*/  IMAD R3, R205, 0x200, R10 ;  /* 0x00000200cd037824 */ /* 0x000fe200078e020a */
[--C-:B------:R-:W-:Y:S01]  /*6620*/  SHF.R.U64 R10, R4, 0x10, R5.reuse ;  /* 0x00000010040a7819 */ /* 0x100fe20000001205 */
[--C-:B------:R-:W-:Y:S01]  /*6630*/  IMAD.MOV.U32 R32, RZ, RZ, R5.reuse ;  /* 0x000000ffff207224 */ /* 0x100fe200078e0005 */
[----:B------:R-:W-:Y:S01]  /*6640*/  SHF.R.U32.HI R11, RZ, 0x10, R5 ;  /* 0x00000010ff0b7819 */ /* 0x000fe20000011605 */
[----:B------:R-:W-:Y:S01]  /*6650*/  IMAD R3, R3, 0x2, R18 ;  /* 0x0000000203037824 */ /* 0x000fe200078e0212 */
[----:B------:R-:W-:Y:S01]  /*6660*/  SHF.R.U64 R12, R20, 0x10, R21 ;  /* 0x00000010140c7819 */ /* 0x000fe20000001215 */
[----:B------:R-:W-:Y:S01]  /*6670*/  IMAD.MOV.U32 R35, RZ, RZ, R8 ;  /* 0x000000ffff237224 */ /* 0x000fe200078e0008 */
[----:B------:R-:W-:Y:S01]  /*6680*/  SHF.R.U64 R8, R8, 0x10, R9 ;  /* 0x0000001008087819 */ /* 0x000fe20000001209 */
[----:B------:R-:W-:Y:S01]  /*6690*/  IMAD.MOV.U32 R31, RZ, RZ, R4 ;  /* 0x000000ffff1f7224 */ /* 0x000fe200078e0004 */
[--C-:B------:R-:W-:Y:S01]  /*66a0*/  SHF.R.U32.HI R13, RZ, 0x10, R21.reuse ;  /* 0x00000010ff0d7819 */ /* 0x100fe20000011615 */
[----:B------:R-:W-:Y:S01]  /*66b0*/  IMAD.MOV.U32 R5, RZ, RZ, R20 ;  /* 0x000000ffff057224 */ /* 0x000fe200078e0014 */
[----:B------:R-:W-:Y:S01]  /*66c0*/  BSSY B1, `(.L_x_7722) ;  /* 0x0000010000017945 */ /* 0x000fe20003800000 */
[----:B------:R-:W-:Y:S01]  /*66d0*/  IMAD.MOV.U32 R6, RZ, RZ, R21 ;  /* 0x000000ffff067224 */ /* 0x000fe200078e0015 */
[----:B------:R-:W-:Y:S01]  /*66e0*/  PRMT R25, R33, 0x5410, R37 ;  /* 0x0000541021197816 */ /* 0x000fe20000000025 */
[--C-:B------:R-:W-:Y:S01]  /*66f0*/  IMAD.MOV.U32 R36, RZ, RZ, R9.reuse ;  /* 0x000000ffff247224 */ /* 0x100fe200078e0009 */
[----:B------:R-:W-:Y:S01]  /*6700*/  SHF.R.U32.HI R9, RZ, 0x10, R9 ;  /* 0x00000010ff097819 */ /* 0x000fe20000011609 */
[C---:B------:R-:W-:Y:S01]  /*6710*/  VIADD R4, R3.reuse, 0x18400 ;  /* 0x0001840003047836 */ /* 0x040fe20000000000 */
[----:B------:R-:W-:Y:S01]  /*6720*/  PRMT R27, R34, 0x5410, R38 ;  /* 0x00005410221b7816 */ /* 0x000fe20000000026 */
[----:B------:R-:W-:Y:S01]  /*6730*/  VIADD R0, R3, 0x18440 ;  /* 0x0001844003007836 */ /* 0x000fe20000000000 */
[----:B------:R-:W-:Y:S01]  /*6740*/  PRMT R31, R31, 0x5410, R10 ;  /* 0x000054101f1f7816 */ /* 0x000fe2000000000a */
[----:B------:R-:W-:Y:S01]  /*6750*/  @P2 VIADD R0, R4, 0xffffffc0 ;  /* 0xffffffc004002836 */ /* 0x000fe20000000000 */
[----:B------:R-:W-:-:S02]  /*6760*/  PRMT R32, R32, 0x5410, R11 ;  /* 0x0000541020207816 */ /* 0x000fc4000000000b */
[----:B------:R-:W-:Y:S02]  /*6770*/  PRMT R33, R5, 0x5410, R12 ;  /* 0x0000541005217816 */ /* 0x000fe4000000000c */
[----:B------:R-:W-:Y:S02]  /*6780*/  PRMT R34, R6, 0x5410, R13 ;  /* 0x0000541006227816 */ /* 0x000fe4000000000d */
[----:B------:R-:W-:Y:S02]  /*6790*/  PRMT R35, R35, 0x5410, R8 ;  /* 0x0000541023237816 */ /* 0x000fe40000000008 */
[----:B------:R-:W-:Y:S01]  /*67a0*/  PRMT R36, R36, 0x5410, R9 ;  /* 0x0000541024247816 */ /* 0x000fe20000000009 */
[----:B-1----:R-:W-:Y:S06]  /*67b0*/  @!P1 BRA `(.L_x_7723) ;  /* 0x000000e000a49947 */ /* 0x002fec0003800000 */
.L_x_7898:
[----:B------:R-:W-:Y:S05]  /*67c0*/  BSYNC B1 ;  /* 0x0000000000017941 */ /* 0x000fea0003800000 */
.L_x_7722:
[----:B------:R-:W-:Y:S04]  /*67d0*/  BSSY B1, `(.L_x_7724) ;  /* 0x0000056000017945 */ /* 0x000fe80003800000 */
[----:B------:R-:W-:Y:S05]  /*67e0*/  @P0 BRA `(.L_x_7725) ;  /* 0x0000000400500947 */ /* 0x000fea0003800000 */
[----:B------:R-:W2:Y:S01]  /*67f0*/  LDC R4, c[0x0][0x3d4] ;  /* 0x0000f500ff047b82 */ /* 0x000ea20000000800 */
[C---:B------:R-:W-:Y:S01]  /*6800*/  VIADD R5, R29.reuse, 0x10 ;  /* 0x000000101d057836 */ /* 0x040fe20000000000 */
[----:B------:R-:W-:Y:S01]  /*6810*/  BSSY B2, `(.L_x_7726) ;  /* 0x000002a000027945 */ /* 0x000fe20003800000 */
[----:B--2---:R-:W-:-:S03]  /*6820*/  ISETP.GE.AND P0, PT, R29, R4, PT ;  /* 0x000000041d00720c */ /* 0x004fc60003f06270 */
[----:B------:R-:W-:-:S10]  /*6830*/  ISETP.GE.AND P1, PT, R5, R4, PT ;  /* 0x000000040500720c */ /* 0x000fd40003f26270 */
[----:B------:R-:W-:Y:S05]  /*6840*/  @P0 BRA `(.L_x_7727) ;  /* 0x0000000000980947 */ /* 0x000fea0003800000 */
[----:B-1----:R-:W1:Y:S01]  /*6850*/  LDS.128 R4, [R3+0x18400] ;  /* 0x0184000003047984 */ /* 0x002e620000000c00 */
        /* <DEDUP_REMOVED lines=10> */
[C---:B------:R-:W-:Y:S01]  /*6900*/  FMUL.FTZ R21, R4.reuse, R15 ;  /* 0x0000000f04157220 */ /* 0x040fe20000410000 */
[-C--:B------:R-:W-:Y:S01]  /*6910*/  FMUL.FTZ R4, R4, R13.reuse ;  /* 0x0000000d04047220 */ /* 0x080fe20000410000 */
[C---:B------:R-:W-:Y:S01]  /*6920*/  IMAD.U32 R11, R7.reuse, 0x10000, RZ ;  /* 0x00010000070b7824 */ /* 0x040fe200078e00ff */
[----:B------:R-:W-:Y:S01]  /*6930*/  LOP3.LUT R7, R7, 0xffff0000, RZ, 0xc0, !PT ;  /* 0xffff000007077812 */ /* 0x000fe200078ec0ff */
[C---:B------:R-:W-:Y:S01]  /*6940*/  FFMA.FTZ R21, R8.reuse, R13, -R21 ;  /* 0x0000000d08157223 */ /* 0x040fe20000010815 */
[----:B------:R-:W-:Y:S01]  /*6950*/  FFMA.FTZ R20, R8, R15, R4 ;  /* 0x0000000f08147223 */ /* 0x000fe20000010004 */
[C---:B------:R-:W-:Y:S01]  /*6960*/  FMUL.FTZ R24, R5.reuse, R14 ;  /* 0x0000000e05187220 */ /* 0x040fe20000410000 */
[C---:B------:R-:W-:Y:S01]  /*6970*/  LOP3.LUT R8, R34.reuse, 0xffff0000, RZ, 0xc0, !PT ;  /* 0xffff000022087812 */ /* 0x040fe200078ec0ff */
[----:B------:R-:W-:Y:S01]  /*6980*/  FMUL.FTZ R26, R5, R12 ;  /* 0x0000000c051a7220 */ /* 0x000fe20000410000 */
[----:B------:R-:W-:Y:S01]  /*6990*/  IMAD.U32 R13, R34, 0x10000, RZ ;  /* 0x00010000220d7824 */ /* 0x000fe200078e00ff */
[C---:B------:R-:W-:Y:S01]  /*69a0*/  LOP3.LUT R4, R27.reuse, 0xffff0000, RZ, 0xc0, !PT ;  /* 0xffff00001b047812 */ /* 0x040fe200078ec0ff */
[----:B------:R-:W-:-:S02]  /*69b0*/  IMAD.U32 R5, R27, 0x10000, RZ ;  /* 0x000100001b057824 */ /* 0x000fc400078e00ff */
[----:B------:R-:W-:Y:S01]  /*69c0*/  FFMA.FTZ R24, R9, R12, -R24 ;  /* 0x0000000c09187223 */ /* 0x000fe20000010818 */
[C---:B------:R-:W-:Y:S01]  /*69d0*/  FMUL.FTZ R15, R6.reuse, R13 ;  /* 0x0000000d060f7220 */ /* 0x040fe20000410000 */
[C---:B------:R-:W-:Y:S01]  /*69e0*/  FMUL.FTZ R12, R7.reuse, R8 ;  /* 0x00000008070c7220 */ /* 0x040fe20000410000 */
[-C--:B------:R-:W-:Y:S01]  /*69f0*/  FMUL.FTZ R6, R6, R5.reuse ;  /* 0x0000000506067220 */ /* 0x080fe20000410000 */
[----:B------:R-:W-:Y:S01]  /*6a00*/  FMUL.FTZ R7, R7, R4 ;  /* 0x0000000407077220 */ /* 0x000fe20000410000 */
        /* <DEDUP_REMOVED lines=10> */
.L_x_7727:
[----:B------:R-:W-:Y:S05]  /*6ab0*/  BSYNC B2 ;  /* 0x0000000000027941 */ /* 0x000fea0003800000 */
.L_x_7726:
[----:B------:R-:W-:Y:S05]  /*6ac0*/  @P1 BRA `(.L_x_7725) ;  /* 0x0000000000981947 */ /* 0x000fea0003800000 */
[----:B-12---:R-:W1:Y:S01]  /*6ad0*/  LDS.128 R4, [R0] ;  /* 0x0000000000047984 */ /* 0x006e620000000c00 */
        /* <DEDUP_REMOVED lines=37> */
.L_x_7725:
[----:B------:R-:W-:Y:S05]  /*6d30*/  BSYNC B1 ;  /* 0x0000000000017941 */ /* 0x000fea0003800000 */
.L_x_7724:
[----:B------:R-:W-:-:S13]  /*6d40*/  ISETP.GE.AND P0, PT, R211, R30, PT ;  /* 0x0000001ed300720c */ /* 0x000fda0003f06270 */
[----:B------:R-:W-:Y:S05]  /*6d50*/  @P0 BRA `(.L_x_7728) ;  /* 0x0000001000dc0947 */ /* 0x000fea0003800000 */
[----:B--23--:R-:W2:Y:S01]  /*6d60*/  LDC R4, c[0x0][0x3d4] ;  /* 0x0000f500ff047b82 */ /* 0x00cea20000000800 */
        /* <DEDUP_REMOVED lines=43> */
.L_x_7730:
[----:B------:R-:W-:Y:S05]  /*7020*/  BSYNC B1 ;  /* 0x0000000000017941 */ /* 0x000fea0003800000 */
.L_x_7729:
[----:B------:R-:W-:Y:S05]  /*7030*/  @P1 BRA `(.L_x_7728) ;  /* 0x0000001000241947 */ /* 0x000fea0003800000 */
[----:B-1----:R-:W2:Y:S01]  /*7040*/  LDS.128 R4, [R0+0x2000] ;  /* 0x0020000000047984 */ /* 0x002ea20000000c00 */
[C---:B------:R-:W-:Y:S01]  /*7050*/  IMAD.U32 R15, R35.reuse, 0x10000, RZ ;  /* 0x00010000230f7824 */ /* 0x040fe200078e00ff */
[----:B------:R-:W-:Y:S01]  /*7060*/  LOP3.LUT R20, R35, 0xffff0000, RZ, 0xc0, !PT ;  /* 0xffff000023147812 */ /* 0x000fe200078ec0ff */
[C---:B------:R-:W-:Y:S01]  /*7070*/  IMAD.U32 R13, R31.reuse, 0x10000, RZ ;  /* 0x000100001f0d7824 */ /* 0x040fe200078e00ff */
[----:B------:R-:W-:Y:S01]  /*7080*/  LOP3.LUT R14, R31, 0xffff0000, RZ, 0xc0, !PT ;  /* 0xffff00001f0e7812 */ /* 0x000fe200078ec0ff */
[C---:B--2---:R-:W-:Y:S01]  /*7090*/  IMAD.U32 R3, R4.reuse, 0x10000, RZ ;  /* 0x0001000004037824 */ /* 0x044fe200078e00ff */
        /* <DEDUP_REMOVED lines=33> */
.L_x_7715:
[----:B------:R-:W1:Y:S01]  /*72b0*/  LDC R45, c[0x0][0x3d4] ;  /* 0x0000f500ff2d7b82 */ /* 0x000e620000000800 */
[----:B------:R-:W-:Y:S01]  /*72c0*/  IMAD R30, R85, -0x80, R30 ;  /* 0xffffff80551e7824 */ /* 0x000fe200078e021e */
[----:B------:R-:W-:Y:S02]  /*72d0*/  CS2R R32, SRZ ;  /* 0x0000000000207805 */ /* 0x000fe4000001ff00 */
[----:B------:R-:W-:Y:S02]  /*72e0*/  CS2R R34, SRZ ;  /* 0x0000000000227805 */ /* 0x000fe4000001ff00 */
[----:B------:R-:W-:Y:S02]  /*72f0*/  CS2R R4, SRZ ;  /* 0x0000000000047805 */ /* 0x000fe4000001ff00 */
[----:B------:R-:W-:Y:S02]  /*7300*/  CS2R R6, SRZ ;  /* 0x0000000000067805 */ /* 0x000fe4000001ff00 */
[----:B------:R-:W-:-:S02]  /*7310*/  VIMNMX R30, R30, 0x80, PT ;  /* 0x000000801e1e7848 */ /* 0x000fc40003fe0100 */
[----:B-1----:R-:W-:-:S04]  /*7320*/  ISETP.GE.AND P0, PT, R16, R45, PT ;  /* 0x0000002d1000720c */ /* 0x002fc80003f06270 */
[----:B------:R-:W-:-:S13]  /*7330*/  ISETP.GE.OR P1, PT, R19, R30, P0 ;  /* 0x0000001e1300720c */ /* 0x000fda0000726670 */
[----:B------:R1:W5:Y:S04]  /*7340*/  @!P1 LDG.E.128 R32, desc[UR40][R36.64] ;  /* 0x0000002824209981 */ /* 0x000368000c1e1d00 */
[----:B------:R1:W5:Y:S01]  /*7350*/  @!P1 LDG.E.128 R4, desc[UR40][R38.64] ;  /* 0x0000002826049981 */ /* 0x000362000c1e1d00 */
[----:B------:R-:W-:Y:S01]  /*7360*/  UMOV UR4, 0xffffffff ;  /* 0xffffffff00047882 */ /* 0x000fe20000000000 */
[----:B------:R-:W-:Y:S02]  /*7370*/  LEA.HI R0, R212, R212, RZ, 0x1 ;  /* 0x000000d4d4007211 */ /* 0x000fe400078f08ff */
[----:B------:R-:W-:Y:S05]  /*7380*/  BRA.DIV UR4, `(.L_x_7731) ;  /* 0x000000d604c47947 */ /* 0x000fea000b800000 */
.L_x_7901:
[----:B------:R-:W-:Y:S01]  /*7390*/  UMOV UR4, 0xffffffff ;  /* 0xffffffff00047882 */ /* 0x000fe20000000000 */
[----:B------:R-:W-:Y:S02]  /*73a0*/  LOP3.LUT R3, R0, 0xfffffffe, RZ, 0xc0, !PT ;  /* 0xfffffffe00037812 */ /* 0x000fe400078ec0ff */
[----:B------:R-:W-:Y:S05]  /*73b0*/  BRA.DIV UR4, `(.L_x_7732) ;  /* 0x000000d604e07947 */ /* 0x000fea000b800000 */
.L_x_7904:
[----:B------:R-:W-:Y:S01]  /*73c0*/  UMOV UR4, 0xffffffff ;  /* 0xffffffff00047882 */ /* 0x000fe20000000000 */
[----:B------:R-:W-:Y:S02]  /*73d0*/  IMAD.IADD R3, R212, 0x1, -R3 ;  /* 0x00000001d4037824 */ /* 0x000fe400078e0a03 */
[----:B------:R-:W-:Y:S05]  /*73e0*/  BRA.DIV UR4, `(.L_x_7733) ;  /* 0x000000d604fc7947 */ /* 0x000fea000b800000 */
.L_x_7907:
[----:B------:R-:W-:Y:S01]  /*73f0*/  UMOV UR4, 0xffffffff ;  /* 0xffffffff00047882 */ /* 0x000fe20000000000 */
[----:B------:R-:W-:Y:S02]  /*7400*/  SHF.L.U32 R3, R3, 0x1f, RZ ;  /* 0x0000001f03037819 */ /* 0x000fe400000006ff */
[----:B------:R-:W-:Y:S05]  /*7410*/  BRA.DIV UR4, `(.L_x_7734) ;  /* 0x000000da04187947 */ /* 0x000fea000b800000 */
.L_x_7910:
[----:B------:R-:W2:Y:S01]  /*7420*/  SYNCS.PHASECHK.TRANS64.TRYWAIT P1, [R18+URZ+0x22800], R3 ;  /* 0x02280003120075a7 */ /* 0x000ea2000802017f */
[----:B-1---5:R-:W-:Y:S01]  /*7430*/  IMAD.MOV.U32 R37, RZ, RZ, R32 ;  /* 0x000000ffff257224 */ /* 0x022fe200078e0020 */
        /* <DEDUP_REMOVED lines=26> */
[----:B--2---:R-:W-:Y:S06]  /*75e0*/  @!P1 BRA `(.L_x_7736) ;  /* 0x000000d400cc9947 */ /* 0x004fec0003800000 */
.L_x_7911:
[----:B------:R-:W-:Y:S05]  /*75f0*/  BSYNC B1 ;  /* 0x0000000000017941 */ /* 0x000fea0003800000 */
.L_x_7735:
[----:B------:R-:W-:Y:S04]  /*7600*/  BSSY B1, `(.L_x_7737) ;  /* 0x000005a000017945 */ /* 0x000fe80003800000 */
[----:B------:R-:W-:Y:S05]  /*7610*/  @P2 BRA `(.L_x_7738) ;  /* 0x0000000400602947 */ /* 0x000fea0003800000 */
[----:B------:R-:W-:Y:S01]  /*7620*/  IMAD.SHL.U32 R0, R220, 0x40, RZ ;  /* 0x00000040dc007824 */ /* 0x000fe200078e00ff */
[C---:B------:R-:W-:Y:S01]  /*7630*/  LOP3.LUT R24, R41.reuse, 0xffff0000, RZ, 0xc0, !PT ;  /* 0xffff000029187812 */ /* 0x040fe200078ec0ff */
[----:B-1----:R-:W-:Y:S02]  /*7640*/  IMAD.IADD R3, R16, 0x1, R45 ;  /* 0x0000000110037824 */ /* 0x002fe400078e022d */
        /* <DEDUP_REMOVED lines=11> */
[----:B------:R-:W1:Y:S01]  /*7700*/  LDS.128 R8, [R34+0x18400] ;  /* 0x0184000022087984 */ /* 0x000e620000000c00 */
[----:B------:R-:W-:-:S05]  /*7710*/  IMAD R36, R3, 0x2, R18 ;  /* 0x0000000203247824 */ /* 0x000fca00078e0212 */
[----:B------:R-:W2:Y:S01]  /*7720*/  LDS.128 R4, [R36+0x18400] ;  /* 0x0184000024047984 */ /* 0x000ea20000000c00 */
[C---:B-1----:R-:W-:Y:S01]  /*7730*/  IMAD.U32 R0, R8.reuse, 0x10000, RZ ;  /* 0x0001000008007824 */ /* 0x042fe200078e00ff */
[----:B------:R-:W-:Y:S01]  /*7740*/  LOP3.LUT R3, R8, 0xffff0000, RZ, 0xc0, !PT ;  /* 0xffff000008037812 */ /* 0x000fe200078ec0ff */
        /* <DEDUP_REMOVED lines=17> */
[C---:B------:R-:W-:Y:S01]  /*7860*/  FMUL.FTZ R35, R20.reuse, R29 ;  /* 0x0000001d14237220 */ /* 0x040fe20000410000 */
[----:B------:R-:W-:Y:S01]  /*7870*/  LOP3.LUT R27, R43, 0xffff0000, RZ, 0xc0, !PT ;  /* 0xffff00002b1b7812 */ /* 0x000fe200078ec0ff */
[-C--:B------:R-:W-:Y:S01]  /*7880*/  FMUL.FTZ R20, R20, R25.reuse ;  /* 0x0000001914147220 */ /* 0x080fe20000410000 */
[C---:B------:R-:W-:Y:S01]  /*7890*/  FFMA.FTZ R33, R3.reuse, R14, -R30 ;  /* 0x0000000e03217223 */ /* 0x040fe2000001081e */
[----:B------:R-:W-:Y:S01]  /*78a0*/  FFMA.FTZ R24, R3, R24, R4 ;  /* 0x0000001803187223 */ /* 0x000fe20000010004 */
[C---:B------:R-:W-:Y:S01]  /*78b0*/  FFMA.FTZ R35, R12.reuse, R25, -R35 ;  /* 0x000000190c237223 */ /* 0x040fe20000010823 */
[----:B------:R-:W-:Y:S01]  /*78c0*/  LOP3.LUT R3, R39, 0xffff0000, RZ, 0xc0, !PT ;  /* 0xffff000027037812 */ /* 0x000fe200078ec0ff */
[----:B------:R-:W-:Y:S01]  /*78d0*/  FFMA.FTZ R20, R12, R29, R20 ;  /* 0x0000001d0c147223 */ /* 0x000fe20000010014 */
[----:B------:R-:W-:Y:S01]  /*78e0*/  FMUL.FTZ R25, R6, R27 ;  /* 0x0000001b06197220 */ /* 0x000fe20000410000 */
[C---:B------:R-:W-:Y:S01]  /*78f0*/  IMAD.U32 R15, R5.reuse, 0x10000, RZ ;  /* 0x00010000050f7824 */ /* 0x040fe200078e00ff */
[----:B------:R-:W-:Y:S01]  /*7900*/  LOP3.LUT R5, R5, 0xffff0000, RZ, 0xc0, !PT ;  /* 0xffff000005057812 */ /* 0x000fe200078ec0ff */
[----:B------:R-:W-:-:S02]  /*7910*/  IMAD.U32 R12, R42, 0x10000, RZ ;  /* 0x000100002a0c7824 */ /* 0x000fc400078e00ff */
[-C--:B------:R-:W-:Y:S01]  /*7920*/  FMUL.FTZ R29, R6, R3.reuse ;  /* 0x00000003061d7220 */ /* 0x080fe20000410000 */
[----:B------:R-:W-:Y:S02]  /*7930*/  IMAD.U32 R21, R7, 0x10000, RZ ;  /* 0x0001000007157824 */ /* 0x000fe400078e00ff */
[----:B------:R-:W-:Y:S01]  /*7940*/  FFMA.FTZ R30, R10, R3, -R25 ;  /* 0x000000030a1e7223 */ /* 0x000fe20000010819 */
[----:B------:R-:W-:Y:S02]  /*7950*/  IMAD.U32 R0, R38, 0x10000, RZ ;  /* 0x0001000026007824 */ /* 0x000fe400078e00ff */
[----:B------:R-:W-:Y:S01]  /*7960*/  FMUL.FTZ R3, R15, R12 ;  /* 0x0000000c0f037220 */ /* 0x000fe20000410000 */
[----:B------:R-:W-:Y:S02]  /*7970*/  IMAD.U32 R14, R44, 0x10000, RZ ;  /* 0x000100002c0e7824 */ /* 0x000fe400078e00ff */
[----:B------:R-:W-:Y:S01]  /*7980*/  FFMA.FTZ R29, R10, R27, R29 ;  /* 0x0000001b0a1d7223 */ /* 0x000fe2000001001d */
[----:B------:R-:W-:-:S02]  /*7990*/  IMAD.U32 R4, R40, 0x10000, RZ ;  /* 0x0001000028047824 */ /* 0x000fc400078e00ff */
[----:B------:R-:W-:Y:S01]  /*79a0*/  FMUL.FTZ R15, R15, R0 ;  /* 0x000000000f0f7220 */ /* 0x000fe20000410000 */
[----:B------:R-:W-:Y:S02]  /*79b0*/  IMAD.U32 R13, R11, 0x10000, RZ ;  /* 0x000100000b0d7824 */ /* 0x000fe400078e00ff */
[C---:B------:R-:W-:Y:S01]  /*79c0*/  FMUL.FTZ R6, R21.reuse, R14 ;  /* 0x0000000e15067220 */ /* 0x040fe20000410000 */
        /* <DEDUP_REMOVED lines=15> */
[----:B------:R-:W-:Y:S01]  /*7ac0*/  FMUL.FTZ R7, R7, R4 ;  /* 0x0000000407077220 */ /* 0x000fe20000410000 */
[----:B------:R-:W-:Y:S01]  /*7ad0*/  F2FP.BF16.F32.PACK_AB R10, R29, R20 ;  /* 0x000000141d0a723e */ /* 0x000fe200000010ff */
        /* <DEDUP_REMOVED lines=12> */
.L_x_7738:
[----:B------:R-:W-:Y:S05]  /*7ba0*/  BSYNC B1 ;  /* 0x0000000000017941 */ /* 0x000fea0003800000 */
.L_x_7737:
[----:B------:R-:W-:Y:S05]  /*7bb0*/  @P0 BRA `(.L_x_7728) ;  /* 0x0000000400440947 */ /* 0x000fea0003800000 */
[----:B-1----:R-:W-:Y:S01]  /*7bc0*/  IMAD.IADD R3, R16, 0x1, R45 ;  /* 0x0000000110037824 */ /* 0x002fe200078e022d */
[----:B--2---:R-:W1:Y:S01]  /*7bd0*/  LDS.128 R8, [R229+0x18400] ;  /* 0x01840000e5087984 */ /* 0x004e620000000c00 */
[C---:B------:R-:W-:Y:S01]  /*7be0*/  IMAD.U32 R30, R41.reuse, 0x10000, RZ ;  /* 0x00010000291e7824 */ /* 0x040fe200078e00ff */
[----:B------:R-:W-:Y:S01]  /*7bf0*/  LOP3.LUT R32, R41, 0xffff0000, RZ, 0xc0, !PT ;  /* 0xffff000029207812 */ /* 0x000fe200078ec0ff */
[----:B------:R-:W-:Y:S01]  /*7c00*/  IMAD.U32 R26, R37, 0x10000, RZ ;  /* 0x00010000251a7824 */ /* 0x000fe200078e00ff */
[----:B------:R-:W-:Y:S01]  /*7c10*/  LOP3.LUT R3, R204, 0x38, R3, 0xf8, !PT ;  /* 0x00000038cc037812 */ /* 0x000fe200078ef803 */
[----:B------:R-:W-:Y:S01]  /*7c20*/  IMAD.U32 R34, R42, 0x10000, RZ ;  /* 0x000100002a227824 */ /* 0x000fe200078e00ff */
[----:B------:R-:W-:Y:S01]  /*7c30*/  LOP3.LUT R41, R44, 0xffff0000, RZ, 0xc0, !PT ;  /* 0xffff00002c297812 */ /* 0x000fe200078ec0ff */
[----:B------:R-:W-:Y:S01]  /*7c40*/  IMAD.U32 R33, R43, 0x10000, RZ ;  /* 0x000100002b217824 */ /* 0x000fe200078e00ff */
[----:B------:R-:W-:Y:S02]  /*7c50*/  LOP3.LUT R3, R3, R234, RZ, 0x3c, !PT ;  /* 0x000000ea03037212 */ /* 0x000fe400078e3cff */
[----:B------:R-:W-:-:S03]  /*7c60*/  LOP3.LUT R35, R38, 0xffff0000, RZ, 0xc0, !PT ;  /* 0xffff000026237812 */ /* 0x000fc600078ec0ff */
[----:B------:R-:W-:-:S04]  /*7c70*/  IMAD.IADD R3, R206, 0x1, R3 ;  /* 0x00000001ce037824 */ /* 0x000fc800078e0203 */
        /* <DEDUP_REMOVED lines=19> */
[----:B------:R-:W-:Y:S01]  /*7db0*/  LOP3.LUT R26, R37, 0xffff0000, RZ, 0xc0, !PT ;  /* 0xffff0000251a7812 */ /* 0x000fe200078ec0ff */
[----:B------:R-:W-:Y:S01]  /*7dc0*/  FFMA.FTZ R15, R30, R0, R15 ;  /* 0x000000001e0f7223 */ /* 0x000fe2000001000f */
[----:B------:R-:W-:Y:S01]  /*7dd0*/  IMAD.U32 R30, R38, 0x10000, RZ ;  /* 0x00010000261e7824 */ /* 0x000fe200078e00ff */
[----:B------:R-:W-:Y:S01]  /*7de0*/  LOP3.LUT R6, R6, 0xffff0000, RZ, 0xc0, !PT ;  /* 0xffff000006067812 */ /* 0x000fe200078ec0ff */
[----:B------:R-:W-:Y:S02]  /*7df0*/  IMAD.U32 R24, R7, 0x10000, RZ ;  /* 0x0001000007187824 */ /* 0x000fe400078e00ff */
[C---:B------:R-:W-:Y:S01]  /*7e00*/  FMUL.FTZ R29, R26.reuse, R4 ;  /* 0x000000041a1d7220 */ /* 0x040fe20000410000 */
[----:B------:R-:W-:Y:S01]  /*7e10*/  FFMA.FTZ R0, R26, R8, -R27 ;  /* 0x000000081a007223 */ /* 0x000fe2000001081b */
[-C--:B------:R-:W-:Y:S01]  /*7e20*/  FMUL.FTZ R27, R34, R20.reuse ;  /* 0x00000014221b7220 */ /* 0x080fe20000410000 */
[----:B------:R-:W-:Y:S01]  /*7e30*/  FMUL.FTZ R31, R30, R20 ;  /* 0x000000141e1f7220 */ /* 0x000fe20000410000 */
[----:B------:R-:W-:Y:S01]  /*7e40*/  FFMA.FTZ R8, R32, R8, R29 ;  /* 0x0000000820087223 */ /* 0x000fe2000001001d */
[----:B------:R-:W-:-:S02]  /*7e50*/  IMAD.U32 R29, R39, 0x10000, RZ ;  /* 0x00010000271d7824 */ /* 0x000fc400078e00ff */
[-C--:B------:R-:W-:Y:S01]  /*7e60*/  FMUL.FTZ R4, R33, R21.reuse ;  /* 0x0000001521047220 */ /* 0x080fe20000410000 */
[-C--:B------:R-:W-:Y:S01]  /*7e70*/  FFMA.FTZ R27, R30, R12.reuse, -R27 ;  /* 0x0000000c1e1b7223 */ /* 0x080fe2000001081b */
[----:B------:R-:W-:Y:S01]  /*7e80*/  FFMA.FTZ R31, R34, R12, R31 ;  /* 0x0000000c221f7223 */ /* 0x000fe2000001001f */
[----:B------:R-:W-:Y:S01]  /*7e90*/  FMUL.FTZ R20, R29, R21 ;  /* 0x000000151d147220 */ /* 0x000fe20000410000 */
[----:B------:R-:W-:Y:S01]  /*7ea0*/  LOP3.LUT R26, R39, 0xffff0000, RZ, 0xc0, !PT ;  /* 0xffff0000271a7812 */ /* 0x000fe200078ec0ff */
[----:B------:R-:W-:Y:S01]  /*7eb0*/  IMAD.U32 R32, R44, 0x10000, RZ ;  /* 0x000100002c207824 */ /* 0x000fe200078e00ff */
[----:B------:R-:W-:Y:S01]  /*7ec0*/  LOP3.LUT R30, R43, 0xffff0000, RZ, 0xc0, !PT ;  /* 0xffff00002b1e7812 */ /* 0x000fe200078ec0ff */
[-C--:B------:R-:W-:Y:S01]  /*7ed0*/  FFMA.FTZ R12, R29, R13.reuse, -R4 ;  /* 0x0000000d1d0c7223 */ /* 0x080fe20000010804 */
[----:B------:R-:W-:Y:S02]  /*7ee0*/  IMAD.U32 R4, R40, 0x10000, RZ ;  /* 0x0001000028047824 */ /* 0x000fe400078e00ff */
[----:B------:R-:W-:Y:S01]  /*7ef0*/  FFMA.FTZ R20, R33, R13, R20 ;  /* 0x0000000d21147223 */ /* 0x000fe20000010014 */
[----:B------:R-:W-:Y:S01]  /*7f00*/  FMUL.FTZ R13, R32, R24 ;  /* 0x00000018200d7220 */ /* 0x000fe20000410000 */
[----:B------:R-:W-:Y:S01]  /*7f10*/  LOP3.LUT R39, R42, 0xffff0000, RZ, 0xc0, !PT ;  /* 0xffff00002a277812 */ /* 0x000fe200078ec0ff */
[-C--:B------:R-:W-:Y:S01]  /*7f20*/  FMUL.FTZ R21, R30, R6.reuse ;  /* 0x000000061e157220 */ /* 0x080fe20000410000 */
[----:B------:R-:W-:Y:S01]  /*7f30*/  LOP3.LUT R7, R7, 0xffff0000, RZ, 0xc0, !PT ;  /* 0xffff000007077812 */ /* 0x000fe200078ec0ff */
[----:B------:R-:W-:Y:S01]  /*7f40*/  FMUL.FTZ R29, R26, R6 ;  /* 0x000000061a1d7220 */ /* 0x000fe20000410000 */
[----:B------:R-:W-:Y:S01]  /*7f50*/  FMUL.FTZ R33, R4, R24 ;  /* 0x0000001804217220 */ /* 0x000fe20000410000 */
[----:B------:R-:W-:Y:S01]  /*7f60*/  LOP3.LUT R37, R40, 0xffff0000, RZ, 0xc0, !PT ;  /* 0xffff000028257812 */ /* 0x000fe200078ec0ff */
[----:B------:R-:W-:Y:S01]  /*7f70*/  FFMA.FTZ R13, R4, R14, -R13 ;  /* 0x0000000e040d7223 */ /* 0x000fe2000001080d */
[-C--:B------:R-:W-:Y:S01]  /*7f80*/  FFMA.FTZ R21, R26, R10.reuse, -R21 ;  /* 0x0000000a1a157223 */ /* 0x080fe20000010815 */
[----:B------:R-:W-:Y:S01]  /*7f90*/  FFMA.FTZ R29, R30, R10, R29 ;  /* 0x0000000a1e1d7223 */ /* 0x000fe2000001001d */
        /* <DEDUP_REMOVED lines=19> */
.L_x_7728:
[----:B------:R-:W-:Y:S05]  /*80d0*/  BSYNC B0 ;  /* 0x0000000000007941 */ /* 0x000fea0003800000 */
.L_x_7714:
        /* <DEDUP_REMOVED lines=8> */
.L_x_7711:
[----:B---34-:R-:W3:Y:S01]  /*8160*/  S2R R0, SR_TID.X ;  /* 0x0000000000007919 */ /* 0x018ee20000002100 */
[----:B------:R-:W-:Y:S05]  /*8170*/  WARPSYNC.ALL ;  /* 0x0000000000007948 */ /* 0x000fea0003800000 */
[----:B---3--:R-:W-:-:S05]  /*8180*/  SHF.R.U32.HI R0, RZ, 0x7, R0 ;  /* 0x00000007ff007819 */ /* 0x008fca0000011600 */
[----:B------:R-:W-:Y:S02]  /*8190*/  VIADD R178, R0, 0x8 ;  /* 0x0000000800b27836 */ /* 0x000fe40000000000 */
[----:B------:R-:W-:-:S03]  /*81a0*/  IMAD.U32 R0, RZ, RZ, UR44 ;  /* 0x0000002cff007e24 */ /* 0x000fc6000f8e00ff */
[----:B------:R3:W-:Y:S02]  /*81b0*/  BAR.SYNC.DEFER_BLOCKING R178, 0x100 ;  /* 0x000400b20000751d */ /* 0x0007e40000010000 */
[----:B------:R-:W-:-:S13]  /*81c0*/  ISETP.NE.AND P0, PT, R0, 0x3, PT ;  /* 0x000000030000780c */ /* 0x000fda0003f05270 */
[----:B---3--:R-:W-:Y:S05]  /*81d0*/  @!P0 BRA `(.L_x_7739) ;  /* 0x0000000000048947 */ /* 0x008fea0003800000 */
[----:B------:R-:W-:Y:S01]  /*81e0*/  BPT.TRAP 0x1 ;  /* 0x000000040000795c */ /* 0x000fe20000300000 */
.L_x_7739:
[----:B------:R-:W-:Y:S01]  /*81f0*/  IMAD R13, R22, 0x8, R18 ;  /* 0x00000008160d7824 */ /* 0x000fe200078e0212 */
[----:B------:R-:W-:-:S04]  /*8200*/  SHF.L.U32 R14, R200, 0x1f, RZ ;  /* 0x0000001fc80e7819 */ /* 0x000fc800000006ff */
[----:B------:R3:W4:Y:S01]  /*8210*/  SYNCS.PHASECHK.TRANS64.TRYWAIT P1, [R13+URZ+0x22830], R14 ;  /* 0x0228300e0d0075a7 */ /* 0x000722000802017f */
[----:B------:R-:W-:Y:S05]  /*8220*/  @!P0 BRA `(.L_x_7740) ;  /* 0x0000000000048947 */ /* 0x000fea0003800000 */
[----:B------:R-:W-:Y:S01]  /*8230*/  BPT.TRAP 0x1 ;  /* 0x000000040000795c */ /* 0x000fe20000300000 */
.L_x_7740:
[----:B------:R-:W-:Y:S01]  /*8240*/  VIADD R0, R18, 0x1c400 ;  /* 0x0001c40012007836 */ /* 0x000fe20000000000 */
[----:B--2---:R-:W-:Y:S01]  /*8250*/  LOP3.LUT R4, R28, 0x10000, RZ, 0xfc, !PT ;  /* 0x000100001c047812 */ /* 0x004fe200078efcff */
[----:B------:R-:W-:-:S03]  /*8260*/  IMAD.MOV.U32 R5, RZ, RZ, 0x40000040 ;  /* 0x40000040ff057424 */ /* 0x000fc600078e00ff */
[----:B------:R-:W-:-:S04]  /*8270*/  SHF.R.U32.HI R0, RZ, 0x4, R0 ;  /* 0x00000004ff007819 */ /* 0x000fc80000011600 */
[----:B------:R-:W-:-:S04]  /*8280*/  LOP3.LUT R0, R0, 0x3fff, RZ, 0xc0, !PT ;  /* 0x00003fff00007812 */ /* 0x000fc800078ec0ff */
[----:B------:R-:W-:Y:S01]  /*8290*/  LOP3.LUT R0, R0, 0x10000, RZ, 0xfc, !PT ;  /* 0x0001000000007812 */ /* 0x000fe200078efcff */
[----:B----4-:R-:W-:Y:S06]  /*82a0*/  @P1 BRA `(.L_x_7741) ;  /* 0x0000000000081947 */ /* 0x010fec0003800000 */
[----:B------:R-:W2:Y:S02]  /*82b0*/  SYNCS.PHASECHK.TRANS64.TRYWAIT P1, [R13+URZ+0x22830], R14 ;  /* 0x0228300e0d0075a7 */ /* 0x000ea4000802017f */
[----:B--2---:R-:W-:Y:S05]  /*82c0*/  @!P1 BRA `(.L_x_7742) ;  /* 0x000000c800a89947 */ /* 0x004fea0003800000 */
.L_x_7741:
[----:B------:R-:W-:Y:S01]  /*82d0*/  IMAD R20, R22, 0x300, R0 ;  /* 0x0000030016147824 */ /* 0x000fe200078e0200 */
[----:B------:R-:W-:Y:S05]  /*82e0*/  WARPSYNC.ALL ;  /* 0x0000000000007948 */ /* 0x000fea0003800000 */
[----:B------:R-:W-:Y:S01]  /*82f0*/  IMAD.MOV.U32 R21, RZ, RZ, 0x40000040 ;  /* 0x40000040ff157424 */ /* 0x000fe200078e00ff */
[C---:B------:R-:W-:Y:S01]  /*8300*/  R2UR UR4, R4.reuse ;  /* 0x00000000040472ca */ /* 0x040fe200000e0000 */
[----:B-1---5:R-:W-:Y:S01]  /*8310*/  WARPGROUP.ARRIVE ;  /* 0x00000000000079c5 */ /* 0x022fe20000000000 */
[----:B------:R-:W-:Y:S01]  /*8320*/  R2UR UR5, R5 ;  /* 0x00000000050572ca */ /* 0x000fe200000e0000 */
[----:B------:R-:W-:Y:S01]  /*8330*/  VIADD R10, R4, 0x2 ;  /* 0x00000002040a7836 */ /* 0x000fe20000000000 */
[C---:B------:R-:W-:Y:S01]  /*8340*/  R2UR UR6, R20.reuse ;  /* 0x00000000140672ca */ /* 0x040fe200000e0000 */
[----:B------:R-:W-:Y:S01]  /*8350*/  VIADD R6, R20, 0x2 ;  /* 0x0000000214067836 */ /* 0x000fe20000000000 */
[----:B------:R-:W-:Y:S01]  /*8360*/  R2UR UR7, R21 ;  /* 0x00000000150772ca */ /* 0x000fe200000e0000 */
[----:B------:R-:W-:Y:S01]  /*8370*/  IMAD.MOV.U32 R11, RZ, RZ, 0x40000040 ;  /* 0x40000040ff0b7424 */ /* 0x000fe200078e00ff */
[----:B------:R-:W1:Y:S01]  /*8380*/  S2R R73, SR_TID.X ;  /* 0x0000000000497919 */ /* 0x000e620000002100 */
[----:B------:R-:W-:-:S02]  /*8390*/  IMAD.MOV.U32 R7, RZ, RZ, 0x40000040 ;  /* 0x40000040ff077424 */ /* 0x000fc400078e00ff */
[----:B------:R-:W-:Y:S02]  /*83a0*/  VIADD R8, R4, 0x4 ;  /* 0x0000000404087836 */ /* 0x000fe40000000000 */
[----:B------:R-:W-:Y:S02]  /*83b0*/  IMAD.MOV.U32 R9, RZ, RZ, 0x40000040 ;  /* 0x40000040ff097424 */ /* 0x000fe400078e00ff */
[----:B------:R-:W-:Y:S02]  /*83c0*/  IMAD.MOV.U32 R21, RZ, RZ, 0x40000040 ;  /* 0x40000040ff157424 */ /* 0x000fe400078e00ff */
[----:B------:R-:W-:Y:S02]  /*83d0*/  IMAD R3, R177, -0x60, R176 ;  /* 0xffffffa0b1037824 */ /* 0x000fe400078e02b0 */
[----:B------:R-:W-:Y:S01]  /*83e0*/  HGMMA.64x96x16.F32.BF16 R24, gdesc[UR4], RZ, !UPT, gsb0 ;  /* 0x01600000041879f0 */ /* 0x000fe2000c0018ff */
[----:B------:R-:W-:Y:S01]  /*83f0*/  R2UR UR4, R10 ;  /* 0x000000000a0472ca */ /* 0x000fe200000e0000 */
[----:B------:R-:W-:Y:S01]  /*8400*/  VIADD R12, R3, 0x60 ;  /* 0x00000060030c7836 */ /* 0x000fe20000000000 */
[----:B------:R-:W-:-:S02]  /*8410*/  R2UR UR5, R11 ;  /* 0x000000000b0572ca */ /* 0x000fc400000e0000 */
[----:B------:R-:W-:Y:S01]  /*8420*/  R2UR UR6, R6 ;  /* 0x00000000060672ca */ /* 0x000fe200000e0000 */
[C---:B------:R-:W-:Y:S01]  /*8430*/  VIADD R6, R20.reuse, 0x4 ;  /* 0x0000000414067836 */ /* 0x040fe20000000000 */
[----:B------:R-:W-:Y:S01]  /*8440*/  R2UR UR7, R7 ;  /* 0x00000000070772ca */ /* 0x000fe200000e0000 */
[----:B------:R-:W-:Y:S02]  /*8450*/  IMAD.MOV.U32 R7, RZ, RZ, 0x40000040 ;  /* 0x40000040ff077424 */ /* 0x000fe400078e00ff */
[----:B------:R-:W-:Y:S02]  /*8460*/  VIADD R20, R20, 0x6 ;  /* 0x0000000614147836 */ /* 0x000fe40000000000 */
[----:B------:R-:W-:-:S05]  /*8470*/  IMAD R12, R231, -0x2, R12 ;  /* 0xfffffffee70c7824 */ /* 0x000fca00078e020c */
[C---:B------:R-:W-:Y:S02]  /*8480*/  ISETP.GT.AND P2, PT, R12.reuse, RZ, PT ;  /* 0x000000ff0c00720c */ /* 0x040fe40003f44270 */
[C---:B------:R-:W-:Y:S02]  /*8490*/  ISETP.GT.AND P3, PT, R12.reuse, 0x1, PT ;  /* 0x000000010c00780c */ /* 0x040fe40003f64270 */
[C---:B------:R-:W-:Y:S02]  /*84a0*/  ISETP.GT.AND P4, PT, R12.reuse, 0x8, PT ;  /* 0x000000080c00780c */ /* 0x040fe40003f84270 */
[C---:B------:R-:W-:Y:S02]  /*84b0*/  ISETP.GT.AND P5, PT, R12.reuse, 0x9, PT ;  /* 0x000000090c00780c */ /* 0x040fe40003fa4270 */
[----:B------:R-:W-:Y:S02]  /*84c0*/  ISETP.GT.AND P1, PT, R12, 0x10, PT ;  /* 0x000000100c00780c */ /* 0x000fe40003f24270 */
[----:B-1----:R-:W-:Y:S01]  /*84d0*/  LOP3.LUT R73, R73, 0x7f, RZ, 0xc0, !PT ;  /* 0x0000007f49497812 */ /* 0x002fe200078ec0ff */
[----:B------:R-:W-:-:S02]  /*84e0*/  WARPGROUP.DEPBAR.LE gsb0, 0x0 ;  /* 0x00008000000079c5 */ /* 0x000fc40000010000 */
[----:B------:R-:W-:-:S06]  /*84f0*/  WARPGROUP.ARRIVE ;  /* 0x00000000000079c5 */ /* 0x000fcc0000000000 */
[----:B------:R-:W-:Y:S01]  /*8500*/  HGMMA.64x96x16.F32.BF16 R24, gdesc[UR4], R24, gsb0 ;  /* 0x01600000041879f0 */ /* 0x000fe20008001818 */
        /* <DEDUP_REMOVED lines=8> */
[----:B------:R-:W-:Y:S01]  /*8590*/  HGMMA.64x96x16.F32.BF16 R24, gdesc[UR4], R24, gsb0 ;  /* 0x01600000041879f0 */ /* 0x000fe20008001818 */
[----:B------:R-:W-:Y:S02]  /*85a0*/  R2UR UR4, R6 ;  /* 0x00000000060472ca */ /* 0x000fe400000e0000 */
[----:B------:R-:W-:Y:S02]  /*85b0*/  R2UR UR5, R7 ;  /* 0x00000000070572ca */ /* 0x000fe400000e0000 */
[----:B------:R-:W-:Y:S02]  /*85c0*/  R2UR UR6, R20 ;  /* 0x00000000140672ca */ /* 0x000fe400000e0000 */
[----:B------:R-:W-:Y:S01]  /*85d0*/  R2UR UR7, R21 ;  /* 0x00000000150772ca */ /* 0x000fe200000e0000 */
[----:B------:R-:W-:Y:S02]  /*85e0*/  WARPGROUP.DEPBAR.LE gsb0, 0x0 ;  /* 0x00008000000079c5 */ /* 0x000fe40000010000 */
[----:B------:R-:W-:-:S10]  /*85f0*/  WARPGROUP.ARRIVE ;  /* 0x00000000000079c5 */ /* 0x000fd40000000000 */
[----:B------:R-:W-:Y:S01]  /*8600*/  HGMMA.64x96x16.F32.BF16 R24, gdesc[UR4], R24, gsb0 ;  /* 0x01600000041879f0 */ /* 0x000fe20008001818 */
        /* <DEDUP_REMOVED lines=86> */
[----:B------:R-:W-:Y:S02]  /*8b70*/  FSEL R64, R63, -INF , P1 ;  /* 0xff8000003f407808 */ /* 0x000fe40000800000 */
[----:B------:R-:W-:Y:S01]  /*8b80*/  FMNMX.FTZ R21, R110, R3, !PT ;  /* 0x000000036e157209 */ /* 0x000fe20007810000 */
[----:B------:R-:W-:Y:S01]  /*8b90*/  IMAD.U32 R3, RZ, RZ, UR4 ;  /* 0x00000004ff037e24 */ /* 0x000fe2000f8e00ff */
[----:B------:R-:W-:Y:S02]  /*8ba0*/  FSEL R66, R66, -INF , P2 ;  /* 0xff80000042427808 */ /* 0x000fe40001000000 */
[----:B------:R-:W-:Y:S01]  /*8bb0*/  FSEL R68, R67, -INF , P3 ;  /* 0xff80000043447808 */ /* 0x000fe20001800000 */
[----:B------:R-:W1:Y:S01]  /*8bc0*/  SHFL.BFLY PT, R12, R21, 0x2, 0x1f ;  /* 0x0c401f00150c7f89 */ /* 0x000e6200000e0000 */
[----:B------:R-:W-:-:S02]  /*8bd0*/  FSEL R70, R70, -INF , P4 ;  /* 0xff80000046467808 */ /* 0x000fc40002000000 */
[----:B-1----:R-:W-:-:S05]  /*8be0*/  FMNMX.FTZ R29, R21, R12, !PT ;  /* 0x0000000c151d7209 */ /* 0x002fca0007810000 */
[----:B------:R-:W1:Y:S02]  /*8bf0*/  SHFL.BFLY PT, R12, R29, 0x1, 0x1f ;  /* 0x0c201f001d0c7f89 */ /* 0x000e6400000e0000 */
[----:B-1----:R-:W-:-:S04]  /*8c00*/  FMNMX.FTZ R12, R29, R12, !PT ;  /* 0x0000000c1d0c7209 */ /* 0x002fc80007810000 */
[C---:B------:R-:W-:Y:S01]  /*8c10*/  FSETP.NEU.FTZ.AND P6, PT, R12.reuse, -INF , PT ;  /* 0xff8000000c00780b */ /* 0x040fe20003fdd000 */
[----:B------:R-:W-:-:S05]  /*8c20*/  FMUL.FTZ R15, R12, R3 ;  /* 0x000000030c0f7220 */ /* 0x000fca0000410000 */
[----:B------:R-:W-:Y:S02]  /*8c30*/  FSEL R31, R15, RZ, P6 ;  /* 0x000000ff0f1f7208 */ /* 0x000fe40003000000 */
[----:B------:R-:W-:-:S03]  /*8c40*/  FMNMX.FTZ R15, R26, R27, !PT ;  /* 0x0000001b1a0f7209 */ /* 0x000fc60007810000 */
[--C-:B------:R-:W-:Y:S01]  /*8c50*/  FFMA.FTZ R29, R25, R3, -R31.reuse ;  /* 0x00000003191d7223 */ /* 0x100fe2000001081f */
        /* <DEDUP_REMOVED lines=32> */
[----:B------:R-:W-:Y:S01]  /*8e60*/  FMNMX.FTZ R25, R46, R25, !PT ;  /* 0x000000192e197209 */ /* 0x000fe20007810000 */
[----:B-1----:R-:W-:Y:S01]  /*8e70*/  FADD.FTZ R49, R152, R15 ;  /* 0x0000000f98317221 */ /* 0x002fe20000010000 */
[----:B------:R-:W-:Y:S01]  /*8e80*/  F2FP.BF16.F32.PACK_AB R152, R15, R152 ;  /* 0x000000980f98723e */ /* 0x000fe200000010ff */
[--C-:B------:R-:W-:Y:S01]  /*8e90*/  FFMA.FTZ R104, R104, R3, -R31.reuse ;  /* 0x0000000368687223 */ /* 0x100fe2000001081f */
[----:B------:R-:W-:Y:S01]  /*8ea0*/  FMNMX.FTZ R25, R48, R25, !PT ;  /* 0x0000001930197209 */ /* 0x000fe20007810000 */
[-CC-:B------:R-:W-:Y:S01]  /*8eb0*/  FFMA.FTZ R106, R106, R3.reuse, -R31.reuse ;  /* 0x000000036a6a7223 */ /* 0x180fe2000001081f */
[--C-:B------:R-:W-:Y:S01]  /*8ec0*/  FFMA.FTZ R108, R108, R3, -R31.reuse ;  /* 0x000000036c6c7223 */ /* 0x100fe2000001081f */
[----:B------:R-:W-:Y:S01]  /*8ed0*/  MUFU.EX2 R156, R156 ;  /* 0x0000009c009c7308 */ /* 0x000fe20000000800 */
[----:B------:R-:W-:Y:S01]  /*8ee0*/  FMNMX.FTZ R25, R50, R25, !PT ;  /* 0x0000001932197209 */ /* 0x000fe20007810000 */
[----:B------:R-:W-:-:S03]  /*8ef0*/  FFMA.FTZ R31, R110, R3, -R31 ;  /* 0x000000036e1f7223 */ /* 0x000fc6000001081f */
[----:B------:R-:W-:-:S03]  /*8f00*/  FMNMX.FTZ R29, R52, R25, !PT ;  /* 0x00000019341d7209 */ /* 0x000fc60007810000 */
[----:B------:R-:W-:Y:S01]  /*8f10*/  MUFU.EX2 R25, R80 ;  /* 0x0000005000197308 */ /* 0x000fe20000000800 */
[----:B------:R-:W-:-:S04]  /*8f20*/  FMNMX.FTZ R29, R54, R29, !PT ;  /* 0x0000001d361d7209 */ /* 0x000fc80007810000 */
[----:B------:R-:W-:-:S03]  /*8f30*/  FMNMX.FTZ R29, R36, R29, !PT ;  /* 0x0000001d241d7209 */ /* 0x000fc60007810000 */
[----:B------:R-:W-:Y:S01]  /*8f40*/  MUFU.EX2 R82, R82 ;  /* 0x0000005200527308 */ /* 0x000fe20000000800 */
[----:B------:R-:W-:-:S04]  /*8f50*/  FMNMX.FTZ R29, R58, R29, !PT ;  /* 0x0000001d3a1d7209 */ /* 0x000fc80007810000 */
[----:B------:R-:W-:-:S03]  /*8f60*/  FMNMX.FTZ R29, R40, R29, !PT ;  /* 0x0000001d281d7209 */ /* 0x000fc60007810000 */
[----:B------:R-:W1:Y:S01]  /*8f70*/  MUFU.EX2 R33, R84 ;  /* 0x0000005400217308 */ /* 0x000e620000000800 */
[----:B------:R-:W-:-:S04]  /*8f80*/  FMNMX.FTZ R29, R62, R29, !PT ;  /* 0x0000001d3e1d7209 */ /* 0x000fc80007810000 */
[----:B------:R-:W-:-:S03]  /*8f90*/  FMNMX.FTZ R29, R64, R29, !PT ;  /* 0x0000001d401d7209 */ /* 0x000fc60007810000 */
[----:B------:R-:W-:Y:S01]  /*8fa0*/  MUFU.EX2 R86, R86 ;  /* 0x0000005600567308 */ /* 0x000fe20000000800 */
[----:B------:R-:W-:-:S04]  /*8fb0*/  FMNMX.FTZ R29, R66, R29, !PT ;  /* 0x0000001d421d7209 */ /* 0x000fc80007810000 */
[----:B------:R-:W-:-:S03]  /*8fc0*/  FMNMX.FTZ R29, R68, R29, !PT ;  /* 0x0000001d441d7209 */ /* 0x000fc60007810000 */
[----:B------:R-:W4:Y:S01]  /*8fd0*/  MUFU.EX2 R35, R88 ;  /* 0x0000005800237308 */ /* 0x000f220000000800 */
[----:B------:R-:W-:Y:S02]  /*8fe0*/  FMNMX.FTZ R29, R70, R29, !PT ;  /* 0x0000001d461d7209 */ /* 0x000fe40007810000 */
[----:B-1----:R-:W-:Y:S02]  /*8ff0*/  F2FP.BF16.F32.PACK_AB R158, R33, R82 ;  /* 0x00000052219e723e */ /* 0x002fe400000010ff */
[----:B------:R-:W-:-:S03]  /*9000*/  FMNMX.FTZ R29, R72, R29, !PT ;  /* 0x0000001d481d7209 */ /* 0x000fc60007810000 */
[----:B------:R-:W-:Y:S02]  /*9010*/  MUFU.EX2 R37, R37 ;  /* 0x0000002500257308 */ /* 0x000fe40000000800 */
[----:B------:R-:W1:Y:S06]  /*9020*/  SHFL.BFLY PT, R44, R29, 0x2, 0x1f ;  /* 0x0c401f001d2c7f89 */ /* 0x000e6c00000e0000 */
[----:B------:R-:W0:Y:S01]  /*9030*/  MUFU.EX2 R90, R90 ;  /* 0x0000005a005a7308 */ /* 0x000e220000000800 */
[----:B----4-:R-:W-:-:S07]  /*9040*/  F2FP.BF16.F32.PACK_AB R160, R35, R86 ;  /* 0x0000005623a0723e */ /* 0x010fce00000010ff */
[----:B------:R-:W-:Y:S08]  /*9050*/  MUFU.EX2 R92, R92 ;  /* 0x0000005c005c7308 */ /* 0x000ff00000000800 */
[----:B------:R-:W4:Y:S01]  /*9060*/  MUFU.EX2 R39, R94 ;  /* 0x0000005e00277308 */ /* 0x000f220000000800 */
[----:B0-----:R-:W-:Y:S02]  /*9070*/  F2FP.BF16.F32.PACK_AB R162, R90, R37 ;  /* 0x000000255aa2723e */ /* 0x001fe400000010ff */
[----:B-1----:R-:W-:-:S05]  /*9080*/  FMNMX.FTZ R44, R29, R44, !PT ;  /* 0x0000002c1d2c7209 */ /* 0x002fca0007810000 */
[----:B------:R-:W0:Y:S01]  /*9090*/  SHFL.BFLY PT, R29, R44, 0x1, 0x1f ;  /* 0x0c201f002c1d7f89 */ /* 0x000e2200000e0000 */
[----:B------:R-:W-:Y:S08]  /*90a0*/  MUFU.EX2 R96, R96 ;  /* 0x0000006000607308 */ /* 0x000ff00000000800 */
[----:B------:R-:W1:Y:S01]  /*90b0*/  MUFU.EX2 R41, R98 ;  /* 0x0000006200297308 */ /* 0x000e620000000800 */
[----:B----4-:R-:W-:-:S07]  /*90c0*/  F2FP.BF16.F32.PACK_AB R164, R39, R92 ;  /* 0x0000005c27a4723e */ /* 0x010fce00000010ff */
[----:B------:R-:W-:Y:S01]  /*90d0*/  MUFU.EX2 R56, R56 ;  /* 0x0000003800387308 */ /* 0x000fe20000000800 */
[----:B0-----:R-:W-:-:S07]  /*90e0*/  FMNMX.FTZ R180, R44, R29, !PT ;  /* 0x0000001d2cb47209 */ /* 0x001fce0007810000 */
[----:B------:R-:W0:Y:S01]  /*90f0*/  MUFU.EX2 R43, R100 ;  /* 0x00000064002b7308 */ /* 0x000e220000000800 */
[----:B-1----:R-:W-:Y:S02]  /*9100*/  F2FP.BF16.F32.PACK_AB R166, R41, R96 ;  /* 0x0000006029a6723e */ /* 0x002fe400000010ff */
[C---:B------:R-:W-:Y:S01]  /*9110*/  FSETP.NEU.FTZ.AND P1, PT, R180.reuse, -INF , PT ;  /* 0xff800000b400780b */ /* 0x040fe20003f3d000 */
[----:B------:R-:W-:-:S04]  /*9120*/  FMUL.FTZ R44, R180, R3 ;  /* 0x00000003b42c7220 */ /* 0x000fc80000410000 */
[----:B------:R-:W-:Y:S01]  /*9130*/  MUFU.EX2 R60, R60 ;  /* 0x0000003c003c7308 */ /* 0x000fe20000000800 */
[----:B------:R-:W-:Y:S02]  /*9140*/  FSEL R47, R44, RZ, P1 ;  /* 0x000000ff2c2f7208 */ /* 0x000fe40000800000 */
[----:B------:R-:W-:Y:S02]  /*9150*/  ISETP.NE.AND P1, PT, R73, RZ, PT ;  /* 0x000000ff4900720c */ /* 0x000fe40003f25270 */
[----:B------:R-:W1:Y:S01]  /*9160*/  S2R R73, SR_TID.X ;  /* 0x0000000000497919 */ /* 0x000e620000002100 */
        /* <DEDUP_REMOVED lines=26> */
[----:B------:R-:W-:Y:S01]  /*9310*/  FFMA.FTZ R47, R72, R3, -R47 ;  /* 0x00000003482f7223 */ /* 0x000fe2000001082f */
[----:B0-----:R-:W-:-:S03]  /*9320*/  F2FP.BF16.F32.PACK_AB R168, R43, R56 ;  /* 0x000000382ba8723e */ /* 0x001fc600000010ff */
[----:B------:R0:W3:Y:S01]  /*9330*/  MUFU.EX2 R155, R20 ;  /* 0x00000014009b7308 */ /* 0x0000e20000000800 */
[----:B-1----:R-:W-:Y:S02]  /*9340*/  SHF.R.U32.HI R73, RZ, 0x7, R73 ;  /* 0x00000007ff497819 */ /* 0x002fe40000011649 */
[----:B----4-:R-:W-:Y:S02]  /*9350*/  F2FP.BF16.F32.PACK_AB R153, R27, R26 ;  /* 0x0000001a1b99723e */ /* 0x010fe400000010ff */
[----:B------:R-:W-:-:S03]  /*9360*/  IADD3 R181, -R73, 0xb, RZ ;  /* 0x0000000b49b57810 */ /* 0x000fc60007ffe1ff */
[----:B------:R-:W1:Y:S01]  /*9370*/  MUFU.EX2 R34, R34 ;  /* 0x0000002200227308 */ /* 0x000e620000000800 */
[----:B0-----:R-:W-:Y:S01]  /*9380*/  FADD.FTZ R20, R154, R49 ;  /* 0x000000319a147221 */ /* 0x001fe20000010000 */
[----:B------:R-:W-:-:S03]  /*9390*/  F2FP.BF16.F32.PACK_AB R154, R21, R154 ;  /* 0x0000009a159a723e */ /* 0x000fc600000010ff */
[----:B------:R-:W-:-:S03]  /*93a0*/  FADD.FTZ R49, R21, R20 ;  /* 0x0000001415317221 */ /* 0x000fc60000010000 */
[----:B------:R0:W4:Y:S01]  /*93b0*/  MUFU.EX2 R157, R24 ;  /* 0x00000018009d7308 */ /* 0x0001220000000800 */
[----:B------:R-:W-:Y:S01]  /*93c0*/  FADD.FTZ R20, R156, R49 ;  /* 0x000000319c147221 */ /* 0x000fe20000010000 */
[----:B------:R-:W-:Y:S01]  /*93d0*/  FADD.FTZ R49, R26, R27 ;  /* 0x0000001b1a317221 */ /* 0x000fe20000010000 */
[C---:B------:R-:W-:Y:S02]  /*93e0*/  F2FP.BF16.F32.PACK_AB R156, R25.reuse, R156 ;  /* 0x0000009c199c723e */ /* 0x040fe400000010ff */
[----:B------:R-:W-:Y:S01]  /*93f0*/  FADD.FTZ R51, R25, R20 ;  /* 0x0000001419337221 */ /* 0x000fe20000010000 */
[----:B--2---:R-:W-:Y:S02]  /*9400*/  FADD.FTZ R20, R30, R49 ;  /* 0x000000311e147221 */ /* 0x004fe40000010000 */
[----:B------:R-:W2:Y:S01]  /*9410*/  MUFU.EX2 R38, R38 ;  /* 0x0000002600267308 */ /* 0x000ea20000000800 */
[----:B0-----:R-:W-:Y:S01]  /*9420*/  FADD.FTZ R24, R82, R51 ;  /* 0x0000003352187221 */ /* 0x001fe20000010000 */
[----:B---3--:R-:W-:Y:S01]  /*9430*/  FADD.FTZ R49, R155, R20 ;  /* 0x000000149b317221 */ /* 0x008fe20000010000 */
[----:B------:R-:W-:Y:S01]  /*9440*/  @!P1 VIADD R20, R13, 0x22840 ;  /* 0x000228400d149836 */ /* 0x000fe20000000000 */
[----:B------:R-:W-:Y:S01]  /*9450*/  F2FP.BF16.F32.PACK_AB R155, R155, R30 ;  /* 0x0000001e9b9b723e */ /* 0x000fe200000010ff */
[----:B------:R-:W-:Y:S01]  /*9460*/  FADD.FTZ R51, R33, R24 ;  /* 0x0000001821337221 */ /* 0x000fe20000010000 */
[----:B-1----:R-:W-:-:S02]  /*9470*/  FADD.FTZ R24, R34, R49 ;  /* 0x0000003122187221 */ /* 0x002fc40000010000 */
[----:B------:R0:W1:Y:S01]  /*9480*/  MUFU.EX2 R159, R28 ;  /* 0x0000001c009f7308 */ /* 0x0000620000000800 */
[----:B------:R-:W-:Y:S01]  /*9490*/  @!P1 PRMT R20, RZ, 0x654, R20 ;  /* 0x00000654ff149816 */ /* 0x000fe20000000014 */
[C---:B----4-:R-:W-:Y:S01]  /*94a0*/  FADD.FTZ R49, R157.reuse, R24 ;  /* 0x000000189d317221 */ /* 0x050fe20000010000 */
[----:B------:R3:W-:Y:S06]  /*94b0*/  BAR.ARV R181, 0x100 ;  /* 0x000400b50000751d */ /* 0x0007ec0000002000 */
[----:B------:R-:W4:Y:S01]  /*94c0*/  MUFU.EX2 R42, R42 ;  /* 0x0000002a002a7308 */ /* 0x000f220000000800 */
[----:B--2---:R-:W-:Y:S01]  /*94d0*/  FADD.FTZ R24, R38, R49 ;  /* 0x0000003126187221 */ /* 0x004fe20000010000 */
[----:B------:R4:W-:Y:S01]  /*94e0*/  @!P1 SYNCS.ARRIVE.TRANS64.RED.A1T0 RZ, [R20+URZ], RZ ;  /* 0x000000ff14ff99a7 */ /* 0x0009e2000810043f */
[----:B0-----:R-:W-:Y:S01]  /*94f0*/  FADD.FTZ R28, R86, R51 ;  /* 0x00000033561c7221 */ /* 0x001fe20000010000 */
[----:B------:R-:W-:-:S03]  /*9500*/  F2FP.BF16.F32.PACK_AB R157, R157, R34 ;  /* 0x000000229d9d723e */ /* 0x000fc600000010ff */
[----:B------:R-:W-:Y:S01]  /*9510*/  FADD.FTZ R28, R35, R28 ;  /* 0x0000001c231c7221 */ /* 0x000fe20000010000 */
[----:B------:R-:W0:Y:S01]  /*9520*/  MUFU.EX2 R161, R32 ;  /* 0x0000002000a17308 */ /* 0x000e220000000800 */
[C---:B-1----:R-:W-:Y:S01]  /*9530*/  FADD.FTZ R49, R159.reuse, R24 ;  /* 0x000000189f317221 */ /* 0x042fe20000010000 */
[----:B------:R-:W-:Y:S01]  /*9540*/  F2FP.BF16.F32.PACK_AB R159, R159, R38 ;  /* 0x000000269f9f723e */ /* 0x000fe200000010ff */
[----:B------:R-:W-:-:S04]  /*9550*/  FADD.FTZ R51, R37, R28 ;  /* 0x0000001c25337221 */ /* 0x000fc80000010000 */
[----:B------:R-:W-:Y:S01]  /*9560*/  FADD.FTZ R51, R90, R51 ;  /* 0x000000335a337221 */ /* 0x000fe20000010000 */
[----:B------:R-:W1:Y:S01]  /*9570*/  MUFU.EX2 R46, R46 ;  /* 0x0000002e002e7308 */ /* 0x000e620000000800 */
[----:B----4-:R-:W-:Y:S02]  /*9580*/  FADD.FTZ R20, R42, R49 ;  /* 0x000000312a147221 */ /* 0x010fe40000010000 */
[----:B------:R-:W-:-:S04]  /*9590*/  FADD.FTZ R24, R92, R51 ;  /* 0x000000335c187221 */ /* 0x000fc80000010000 */
[----:B------:R-:W-:Y:S01]  /*95a0*/  FADD.FTZ R51, R39, R24 ;  /* 0x0000001827337221 */ /* 0x000fe20000010000 */
[----:B------:R-:W2:Y:S01]  /*95b0*/  MUFU.EX2 R163, R48 ;  /* 0x0000003000a37308 */ /* 0x000ea20000000800 */
[C---:B0-----:R-:W-:Y:S01]  /*95c0*/  FADD.FTZ R49, R161.reuse, R20 ;  /* 0x00000014a1317221 */ /* 0x041fe20000010000 */
[----:B------:R-:W-:Y:S01]  /*95d0*/  F2FP.BF16.F32.PACK_AB R161, R161, R42 ;  /* 0x0000002aa1a1723e */ /* 0x000fe200000010ff */
[----:B------:R-:W-:-:S04]  /*95e0*/  FADD.FTZ R24, R96, R51 ;  /* 0x0000003360187221 */ /* 0x000fc80000010000 */
[----:B------:R-:W-:Y:S01]  /*95f0*/  FADD.FTZ R51, R41, R24 ;  /* 0x0000001829337221 */ /* 0x000fe20000010000 */
[----:B------:R-:W0:Y:S01]  /*9600*/  MUFU.EX2 R50, R50 ;  /* 0x0000003200327308 */ /* 0x000e220000000800 */
[----:B-1----:R-:W-:Y:S02]  /*9610*/  FADD.FTZ R20, R46, R49 ;  /* 0x000000312e147221 */ /* 0x002fe40000010000 */
[----:B------:R-:W-:-:S04]  /*9620*/  FADD.FTZ R24, R56, R51 ;  /* 0x0000003338187221 */ /* 0x000fc80000010000 */
[----:B------:R-:W-:Y:S01]  /*9630*/  FADD.FTZ R21, R43, R24 ;  /* 0x000000182b157221 */ /* 0x000fe20000010000 */
[----:B------:R-:W1:Y:S01]  /*9640*/  MUFU.EX2 R165, R52 ;  /* 0x0000003400a57308 */ /* 0x000e620000000800 */
[C---:B--2---:R-:W-:Y:S01]  /*9650*/  FADD.FTZ R49, R163.reuse, R20 ;  /* 0x00000014a3317221 */ /* 0x044fe20000010000 */
[----:B------:R-:W-:Y:S01]  /*9660*/  F2FP.BF16.F32.PACK_AB R163, R163, R46 ;  /* 0x0000002ea3a3723e */ /* 0x000fe200000010ff */
[----:B------:R-:W-:-:S05]  /*9670*/  FADD.FTZ R24, R60, R21 ;  /* 0x000000153c187221 */ /* 0x000fca0000010000 */
        /* <DEDUP_REMOVED lines=38> */
[----:B------:R-:W-:Y:S02]  /*98e0*/  F2FP.BF16.F32.PACK_AB R174, R31, R108 ;  /* 0x0000006c1fae723e */ /* 0x000fe400000010ff */
[C---:B-1----:R-:W-:Y:S01]  /*98f0*/  FADD.FTZ R20, R47.reuse, R20 ;  /* 0x000000142f147221 */ /* 0x042fe20000010000 */
[----:B------:R-:W-:Y:S01]  /*9900*/  F2FP.BF16.F32.PACK_AB R175, R47, R70 ;  /* 0x000000462faf723e */ /* 0x000fe200000010ff */
[----:B---3--:R-:W-:Y:S06]  /*9910*/  @!P0 BRA `(.L_x_7743) ;  /* 0x0000000000048947 */ /* 0x008fec0003800000 */
[----:B------:R-:W-:Y:S01]  /*9920*/  BPT.TRAP 0x1 ;  /* 0x000000040000795c */ /* 0x000fe20000300000 */
.L_x_7743:
[----:B------:R0:W1:Y:S01]  /*9930*/  SYNCS.PHASECHK.TRANS64.TRYWAIT P2, [R13+URZ+0x22850], R14 ;  /* 0x0228500e0d0075a7 */ /* 0x000062000804017f */
[----:B------:R-:W-:Y:S05]  /*9940*/  @!P0 BRA `(.L_x_7744) ;  /* 0x0000000000048947 */ /* 0x000fea0003800000 */
[----:B------:R-:W-:Y:S01]  /*9950*/  BPT.TRAP 0x1 ;  /* 0x000000040000795c */ /* 0x000fe20000300000 */
.L_x_7744:
[----:B------:R-:W-:Y:S04]  /*9960*/  BSSY B0, `(.L_x_7745) ;  /* 0x0000004000007945 */ /* 0x000fe80003800000 */
[----:B-1----:R-:W-:Y:S05]  /*9970*/  @P2 BRA `(.L_x_7746) ;  /* 0x0000000000082947 */ /* 0x002fea0003800000 */
[----:B------:R-:W1:Y:S02]  /*9980*/  SYNCS.PHASECHK.TRANS64.TRYWAIT P2, [R13+URZ+0x22850], R14 ;  /* 0x0228500e0d0075a7 */ /* 0x000e64000804017f */
[----:B-1----:R-:W-:Y:S05]  /*9990*/  @!P2 BRA `(.L_x_7747) ;  /* 0x000000b40008a947 */ /* 0x002fea0003800000 */
.L_x_7746:
[----:B------:R-:W-:Y:S05]  /*99a0*/  BSYNC B0 ;  /* 0x0000000000007941 */ /* 0x000fea0003800000 */
.L_x_7745:
[----:B------:R-:W-:Y:S05]  /*99b0*/  WARPSYNC.ALL ;  /* 0x0000000000007948 */ /* 0x000fea0003800000 */
[----:B------:R-:W-:Y:S01]  /*99c0*/  R2UR UR4, R18 ;  /* 0x00000000120472ca */ /* 0x000fe200000e0000 */
[----:B------:R2:W-:Y:S01]  /*99d0*/  BAR.SYNC.DEFER_BLOCKING R178, 0x100 ;  /* 0x000400b20000751d */ /* 0x0005e20000010000 */
[----:B------:R-:W-:Y:S01]  /*99e0*/  IMAD.MOV.U32 R15, RZ, RZ, 0xc00 ;  /* 0x00000c00ff0f7424 */ /* 0x000fe200078e00ff */
[----:B------:R-:W-:Y:S01]  /*99f0*/  ISETP.GE.AND P2, PT, R176, 0x61, PT ;  /* 0x00000061b000780c */ /* 0x000fe20003f46270 */
[----:B01----:R-:W-:-:S03]  /*9a00*/  @!P1 VIADD R13, R13, 0x22860 ;  /* 0x000228600d0d9836 */ /* 0x003fc60000000000 */
[----:B------:R-:W-:Y:S02]  /*9a10*/  ULDC UR46, c[0x0][0x988] ;  /* 0x00026200002e7ab9 */ /* 0x000fe40000000800 */
[----:B------:R-:W-:-:S04]  /*9a20*/  @!P1 PRMT R13, RZ, 0x654, R13 ;  /* 0x00000654ff0d9816 */ /* 0x000fc8000000000d */
[----:B------:R-:W-:-:S04]  /*9a30*/  UIADD3 UR4, UR4, 0x400, URZ ;  /* 0x0000040004047890 */ /* 0x000fc8000fffe03f */
[----:B------:R-:W-:-:S04]  /*9a40*/  USHF.R.U32.HI UR4, URZ, 0x4, UR4 ;  /* 0x000000043f047899 */ /* 0x000fc80008011604 */
[----:B------:R-:W-:-:S04]  /*9a50*/  ULOP3.LUT UR4, UR4, 0x3fff, URZ, 0xc0, !UPT ;  /* 0x00003fff04047892 */ /* 0x000fc8000f8ec03f */
[----:B------:R-:W-:Y:S01]  /*9a60*/  ULOP3.LUT UR37, UR4, 0x3000000, URZ, 0xfc, !UPT ;  /* 0x0300000004257892 */ /* 0x000fe2000f8efc3f */
[----:B------:R-:W-:-:S05]  /*9a70*/  WARPGROUP.ARRIVE ;  /* 0x00000000000079c5 */ /* 0x000fca0000000000 */
[----:B------:R-:W-:Y:S02]  /*9a80*/  IMAD R14, R22, R15, UR37 ;  /* 0x00000025160e7e24 */ /* 0x000fe4000f8e020f */
[----:B------:R-:W-:-:S03]  /*9a90*/  IMAD.MOV.U32 R15, RZ, RZ, 0x40000040 ;  /* 0x40000040ff0f7424 */ /* 0x000fc600078e00ff */
[----:B------:R-:W-:Y:S02]  /*9aa0*/  R2UR UR6, R14 ;  /* 0x000000000e0672ca */ /* 0x000fe400000e0000 */
[----:B------:R-:W-:Y:S01]  /*9ab0*/  R2UR UR7, R15 ;  /* 0x000000000f0772ca */ /* 0x000fe200000e0000 */
[----:B------:R-:W-:-:S12]  /*9ac0*/  IMAD.MOV.U32 R15, RZ, RZ, 0x40000040 ;  /* 0x40000040ff0f7424 */ /* 0x000fd800078e00ff */
[----:B------:R-:W-:Y:S03]  /*9ad0*/  HGMMA.64x256x16.F32.BF16 R24, R152, gdesc[UR4].tnspB, RZ, !UPT, gsb0 ;  /* 0x43e0000498187df0 */ /* 0x000fe6000c0018ff */
[----:B------:R-:W-:Y:S02]  /*9ae0*/  WARPGROUP.DEPBAR.LE gsb0, 0x0 ;  /* 0x00008000000079c5 */ /* 0x000fe40000010000 */
[----:B------:R-:W-:Y:S01]  /*9af0*/  VIADD R152, R14, 0x80 ;  /* 0x000000800e987836 */ /* 0x000fe20000000000 */
        /* <DEDUP_REMOVED lines=16> */
[C---:B------:R-:W-:Y:S01]  /*9c00*/  VIADD R152, R14.reuse, 0x200 ;  /* 0x000002000e987836 */ /* 0x040fe20000000000 */
[----:B------:R-:W-:Y:S01]  /*9c10*/  R2UR UR7, R153 ;  /* 0x00000000990772ca */ /* 0x000fe200000e0000 */
[----:B------:R-:W-:Y:S02]  /*9c20*/  IMAD.MOV.U32 R153, RZ, RZ, 0x40000040 ;  /* 0x40000040ff997424 */ /* 0x000fe400078e00ff */
[----:B------:R-:W-:Y:S01]  /*9c30*/  VIADD R14, R14, 0x280 ;  /* 0x000002800e0e7836 */ /* 0x000fe20000000000 */
[----:B------:R-:W-:Y:S02]  /*9c40*/  WARPGROUP.DEPBAR.LE gsb0, 0x0 ;  /* 0x00008000000079c5 */ /* 0x000fe40000010000 */
[----:B------:R-:W-:-:S15]  /*9c50*/  WARPGROUP.ARRIVE ;  /* 0x00000000000079c5 */ /* 0x000fde0000000000 */
[----:B------:R-:W-:-:S04]  /*9c60*/  NOP ;  /* 0x0000000000007918 */ /* 0x000fc80000000000 */
        /* <DEDUP_REMOVED lines=14> */
[----:B------:R2:W-:Y:S01]  /*9d50*/  @!P1 SYNCS.ARRIVE.TRANS64.RED.A1T0 RZ, [R13+URZ], RZ ;  /* 0x000000ff0dff99a7 */ /* 0x0005e2000810043f */
[----:B------:R-:W-:Y:S05]  /*9d60*/  @!P2 BRA `(.L_x_7748) ;  /* 0x0000001c00b8a947 */ /* 0x000fea0003800000 */
[----:B------:R-:W-:Y:S02]  /*9d70*/  VIADD R15, R177, 0xfffffffe ;  /* 0xfffffffeb10f7836 */ /* 0x000fe40000000000 */
[----:B------:R-:W-:Y:S02]  /*9d80*/  IMAD.MOV.U32 R222, RZ, RZ, R180 ;  /* 0x000000ffffde7224 */ /* 0x000fe400078e00b4 */
[----:B------:R-:W-:-:S07]  /*9d90*/  IMAD.MOV.U32 R223, RZ, RZ, R12 ;  /* 0x000000ffffdf7224 */ /* 0x000fce00078e000c */
.L_x_7758:
[----:B------:R-:W-:Y:S01]  /*9da0*/  VIADD R22, R22, 0x1 ;  /* 0x0000000116167836 */ /* 0x000fe20000000000 */
[----:B------:R-:W-:Y:S05]  /*9db0*/  YIELD ;  /* 0x0000000000007946 */ /* 0x000fea0003800000 */
[----:B------:R-:W-:Y:S02]  /*9dc0*/  ISETP.NE.AND P3, PT, R22, 0x2, PT ;  /* 0x000000021600780c */ /* 0x000fe40003f65270 */
[C---:B------:R-:W-:Y:S01]  /*9dd0*/  ISETP.GT.AND P2, PT, R15.reuse, RZ, PT ;  /* 0x000000ff0f00720c */ /* 0x040fe20003f44270 */
[----:B------:R-:W-:Y:S01]  /*9de0*/  VIADD R15, R15, 0xffffffff ;  /* 0xffffffff0f0f7836 */ /* 0x000fe20000000000 */
[----:B------:R-:W-:-:S02]  /*9df0*/  SEL R3, RZ, 0x1, P3 ;  /* 0x00000001ff037807 */ /* 0x000fc40001800000 */
[----:B------:R-:W-:Y:S02]  /*9e00*/  SEL R22, R22, RZ, P3 ;  /* 0x000000ff16167207 */ /* 0x000fe40001800000 */
[----:B------:R-:W-:Y:S01]  /*9e10*/  LOP3.LUT R200, R200, R3, RZ, 0x3c, !PT ;  /* 0x00000003c8c87212 */ /* 0x000fe200078e3cff */
[----:B0-----:R-:W-:Y:S06]  /*9e20*/  @!P0 BRA `(.L_x_7749) ;  /* 0x0000000000048947 */ /* 0x001fec0003800000 */
[----:B------:R-:W-:Y:S01]  /*9e30*/  BPT.TRAP 0x1 ;  /* 0x000000040000795c */ /* 0x000fe20000300000 */
.L_x_7749:
[----:B------:R-:W-:Y:S01]  /*9e40*/  IMAD R14, R22, 0x8, R18 ;  /* 0x00000008160e7824 */ /* 0x000fe200078e0212 */
[----:B--2---:R-:W-:-:S04]  /*9e50*/  SHF.L.U32 R13, R200, 0x1f, RZ ;  /* 0x0000001fc80d7819 */ /* 0x004fc800000006ff */
[----:B------:R0:W1:Y:S01]  /*9e60*/  SYNCS.PHASECHK.TRANS64.TRYWAIT P3, [R14+URZ+0x22830], R13 ;  /* 0x0228300d0e0075a7 */ /* 0x000062000806017f */
[----:B------:R-:W-:Y:S05]  /*9e70*/  @!P0 BRA `(.L_x_7750) ;  /* 0x0000000000048947 */ /* 0x000fea0003800000 */
[----:B------:R-:W-:Y:S01]  /*9e80*/  BPT.TRAP 0x1 ;  /* 0x000000040000795c */ /* 0x000fe20000300000 */
.L_x_7750:
[----:B------:R-:W-:Y:S02]  /*9e90*/  IMAD R214, R22, 0x300, R0 ;  /* 0x0000030016d67824 */ /* 0x000fe400078e0200 */
[----:B------:R-:W-:Y:S01]  /*9ea0*/  IMAD.MOV.U32 R215, RZ, RZ, 0x40000040 ;  /* 0x40000040ffd77424 */ /* 0x000fe200078e00ff */
[----:B-1----:R-:W-:Y:S06]  /*9eb0*/  @P3 BRA `(.L_x_7751) ;  /* 0x0000000000083947 */ /* 0x002fec0003800000 */
[----:B------:R-:W1:Y:S02]  /*9ec0*/  SYNCS.PHASECHK.TRANS64.TRYWAIT P3, [R14+URZ+0x22830], R13 ;  /* 0x0228300d0e0075a7 */ /* 0x000e64000806017f */
[----:B-1----:R-:W-:Y:S05]  /*9ed0*/  @!P3 BRA `(.L_x_7752) ;  /* 0x000000ac00ccb947 */ /* 0x002fea0003800000 */
.L_x_7751:
[----:B------:R-:W-:Y:S05]  /*9ee0*/  WARPSYNC.ALL ;  /* 0x0000000000007948 */ /* 0x000fea0003800000 */
        /* <DEDUP_REMOVED lines=8> */
[----:B------:R-:W2:Y:S11]  /*9f70*/  S2R R226, SR_TID.X ;  /* 0x0000000000e27919 */ /* 0x000eb60000002100 */
[----:B------:R-:W-:Y:S01]  /*9f80*/  HGMMA.64x96x16.F32.BF16 R152, gdesc[UR4], RZ, !UPT, gsb0 ;  /* 0x01600000049879f0 */ /* 0x000fe2000c0018ff */
[----:B------:R-:W-:Y:S01]  /*9f90*/  R2UR UR6, R216 ;  /* 0x00000000d80672ca */ /* 0x000fe200000e0000 */
[----:B------:R-:W-:Y:S01]  /*9fa0*/  VIADD R216, R214, 0x4 ;  /* 0x00000004d6d87836 */ /* 0x000fe20000000000 */
[----:B------:R-:W-:Y:S01]  /*9fb0*/  R2UR UR7, R217 ;  /* 0x00000000d90772ca */ /* 0x000fe200000e0000 */
[----:B------:R-:W-:Y:S01]  /*9fc0*/  IMAD.MOV.U32 R217, RZ, RZ, 0x40000040 ;  /* 0x40000040ffd97424 */ /* 0x000fe200078e00ff */
[----:B------:R-:W-:Y:S01]  /*9fd0*/  R2UR UR4, R10 ;  /* 0x000000000a0472ca */ /* 0x000fe200000e0000 */
[----:B------:R-:W-:Y:S01]  /*9fe0*/  VIADD R214, R214, 0x6 ;  /* 0x00000006d6d67836 */ /* 0x000fe20000000000 */
[----:B------:R-:W-:Y:S01]  /*9ff0*/  R2UR UR5, R11 ;  /* 0x000000000b0572ca */ /* 0x000fe200000e0000 */
[----:B------:R-:W-:-:S02]  /*a000*/  WARPGROUP.DEPBAR.LE gsb0, 0x0 ;  /* 0x00008000000079c5 */ /* 0x000fc40000010000 */
[----:B------:R-:W-:-:S10]  /*a010*/  WARPGROUP.ARRIVE ;  /* 0x00000000000079c5 */ /* 0x000fd40000000000 */
        /* <DEDUP_REMOVED lines=14> */
[----:B------:R-:W-:Y:S03]  /*a100*/  HGMMA.64x96x16.F32.BF16 R152, gdesc[UR4], R152, gsb0 ;  /* 0x01600000049879f0 */ /* 0x000fe60008001898 */
[----:B------:R-:W-:Y:S02]  /*a110*/  WARPGROUP.DEPBAR.LE gsb0, 0x0 ;  /* 0x00008000000079c5 */ /* 0x000fe40000010000 */
[----:B------:R-:W-:Y:S02]  /*a120*/  FMNMX.FTZ R12, R152, R223, !PT ;  /* 0x000000df980c7209 */ /* 0x000fe40007810000 */
        /* <DEDUP_REMOVED lines=23> */
[----:B------:R-:W-:-:S03]  /*a2a0*/  IMAD.U32 R3, RZ, RZ, UR46 ;  /* 0x0000002eff037e24 */ /* 0x000fc6000f8e00ff */
[----:B------:R-:W-:-:S05]  /*a2b0*/  FMNMX.FTZ R215, R197, R12, !PT ;  /* 0x0000000cc5d77209 */ /* 0x000fca0007810000 */
[----:B------:R-:W3:Y:S02]  /*a2c0*/  SHFL.BFLY PT, R12, R215, 0x2, 0x1f ;  /* 0x0c401f00d70c7f89 */ /* 0x000ee400000e0000 */
[----:B---3--:R-:W-:Y:S02]  /*a2d0*/  FMNMX.FTZ R217, R215, R12, !PT ;  /* 0x0000000cd7d97209 */ /* 0x008fe40007810000 */
[----:B------:R-:W-:-:S03]  /*a2e0*/  FMNMX.FTZ R215, R155, R224, !PT ;  /* 0x000000e09bd77209 */ /* 0x000fc60007810000 */
[----:B------:R-:W3:Y:S01]  /*a2f0*/  SHFL.BFLY PT, R12, R217, 0x1, 0x1f ;  /* 0x0c201f00d90c7f89 */ /* 0x000ee200000e0000 */
[----:B------:R-:W-:-:S04]  /*a300*/  FMNMX.FTZ R224, R158, R215, !PT ;  /* 0x000000d79ee07209 */ /* 0x000fc80007810000 */
[----:B------:R-:W-:-:S04]  /*a310*/  FMNMX.FTZ R215, R159, R224, !PT ;  /* 0x000000e09fd77209 */ /* 0x000fc80007810000 */
[----:B------:R-:W-:-:S04]  /*a320*/  FMNMX.FTZ R224, R162, R215, !PT ;  /* 0x000000d7a2e07209 */ /* 0x000fc80007810000 */
[----:B------:R-:W-:-:S04]  /*a330*/  FMNMX.FTZ R215, R163, R224, !PT ;  /* 0x000000e0a3d77209 */ /* 0x000fc80007810000 */
[----:B------:R-:W-:-:S04]  /*a340*/  FMNMX.FTZ R224, R166, R215, !PT ;  /* 0x000000d7a6e07209 */ /* 0x000fc80007810000 */
[----:B------:R-:W-:Y:S02]  /*a350*/  FMNMX.FTZ R215, R167, R224, !PT ;  /* 0x000000e0a7d77209 */ /* 0x000fe40007810000 */
[----:B---3--:R-:W-:Y:S02]  /*a360*/  FMNMX.FTZ R12, R217, R12, !PT ;  /* 0x0000000cd90c7209 */ /* 0x008fe40007810000 */
[----:B------:R-:W-:-:S03]  /*a370*/  FMNMX.FTZ R224, R170, R215, !PT ;  /* 0x000000d7aae07209 */ /* 0x000fc60007810000 */
[C---:B------:R-:W-:Y:S01]  /*a380*/  FADD.FTZ R214, -R12.reuse, R223 ;  /* 0x000000df0cd67221 */ /* 0x040fe20000010100 */
[----:B------:R-:W-:Y:S01]  /*a390*/  FMNMX.FTZ R215, R171, R224, !PT ;  /* 0x000000e0abd77209 */ /* 0x000fe20007810000 */
[-C--:B------:R-:W-:Y:S02]  /*a3a0*/  FMUL.FTZ R216, R12, R3.reuse ;  /* 0x000000030cd87220 */ /* 0x080fe40000410000 */
[----:B------:R-:W-:Y:S01]  /*a3b0*/  FMUL.FTZ R214, R214, R3 ;  /* 0x00000003d6d67220 */ /* 0x000fe20000410000 */
        /* <DEDUP_REMOVED lines=29> */
[----:B------:R-:W-:Y:S01]  /*a590*/  FFMA.FTZ R196, R196, R3, -R216 ;  /* 0x00000003c4c47223 */ /* 0x000fe200000108d8 */
[----:B------:R-:W3:Y:S02]  /*a5a0*/  MUFU.EX2 R214, R214 ;  /* 0x000000d600d67308 */ /* 0x000ee40000000800 */
[----:B------:R-:W-:-:S04]  /*a5b0*/  FMNMX.FTZ R224, R190, R215, !PT ;  /* 0x000000d7bee07209 */ /* 0x000fc80007810000 */
[----:B------:R-:W-:Y:S02]  /*a5c0*/  FMNMX.FTZ R215, R191, R224, !PT ;  /* 0x000000e0bfd77209 */ /* 0x000fe40007810000 */
[----:B------:R-:W4:Y:S02]  /*a5d0*/  MUFU.EX2 R152, R152 ;  /* 0x0000009800987308 */ /* 0x000f240000000800 */
[----:B------:R-:W-:-:S04]  /*a5e0*/  FMNMX.FTZ R224, R194, R215, !PT ;  /* 0x000000d7c2e07209 */ /* 0x000fc80007810000 */
[----:B------:R-:W-:Y:S02]  /*a5f0*/  FMNMX.FTZ R215, R195, R224, !PT ;  /* 0x000000e0c3d77209 */ /* 0x000fe40007810000 */
[----:B------:R-:W5:Y:S01]  /*a600*/  MUFU.EX2 R153, R153 ;  /* 0x0000009900997308 */ /* 0x000f620000000800 */
[-C--:B---3--:R-:W-:Y:S01]  /*a610*/  FMUL.FTZ R24, R24, R214.reuse ;  /* 0x000000d618187220 */ /* 0x088fe20000410000 */
[----:B------:R-:W-:Y:S01]  /*a620*/  FMNMX.FTZ R224, R198, R215, !PT ;  /* 0x000000d7c6e07209 */ /* 0x000fe20007810000 */
[-CC-:B------:R-:W-:Y:S01]  /*a630*/  FFMA.FTZ R215, R180, R3.reuse, -R216.reuse ;  /* 0x00000003b4d77223 */ /* 0x180fe200000108d8 */
[-C--:B------:R-:W-:Y:S01]  /*a640*/  FFMA.FTZ R216, R197, R3.reuse, -R216 ;  /* 0x00000003c5d87223 */ /* 0x080fe200000108d8 */
[----:B------:R-:W-:Y:S01]  /*a650*/  FMUL.FTZ R25, R25, R214 ;  /* 0x000000d619197220 */ /* 0x000fe20000410000 */
[----:B------:R-:W-:Y:S01]  /*a660*/  FMNMX.FTZ R223, R199, R224, !PT ;  /* 0x000000e0c7df7209 */ /* 0x000fe20007810000 */
[-C--:B------:R-:W-:Y:S01]  /*a670*/  FMUL.FTZ R28, R28, R214.reuse ;  /* 0x000000d61c1c7220 */ /* 0x080fe20000410000 */
        /* <DEDUP_REMOVED lines=27> */
[----:B---3--:R-:W-:Y:S01]  /*a830*/  FMNMX.FTZ R181, R223, R224, !PT ;  /* 0x000000e0dfb57209 */ /* 0x008fe20007810000 */
[-C--:B------:R-:W-:Y:S01]  /*a840*/  FMUL.FTZ R73, R73, R214.reuse ;  /* 0x000000d649497220 */ /* 0x080fe20000410000 */
[-C--:B------:R-:W-:Y:S01]  /*a850*/  FMUL.FTZ R76, R76, R214.reuse ;  /* 0x000000d64c4c7220 */ /* 0x080fe20000410000 */
[-C--:B------:R-:W-:Y:S01]  /*a860*/  FMUL.FTZ R77, R77, R214.reuse ;  /* 0x000000d64d4d7220 */ /* 0x080fe20000410000 */
[-C--:B------:R-:W-:Y:S01]  /*a870*/  FMUL.FTZ R80, R80, R214.reuse ;  /* 0x000000d650507220 */ /* 0x080fe20000410000 */
[----:B------:R-:W3:Y:S01]  /*a880*/  SHFL.BFLY PT, R180, R181, 0x1, 0x1f ;  /* 0x0c201f00b5b47f89 */ /* 0x000ee200000e0000 */
        /* <DEDUP_REMOVED lines=25> */
[----:B--2---:R-:W-:Y:S01]  /*aa20*/  SHF.R.U32.HI R181, RZ, 0x7, R226 ;  /* 0x00000007ffb57819 */ /* 0x004fe200000116e2 */
[-C--:B------:R-:W-:Y:S01]  /*aa30*/  FMUL.FTZ R121, R121, R214.reuse ;  /* 0x000000d679797220 */ /* 0x080fe20000410000 */
[-C--:B------:R-:W-:Y:S01]  /*aa40*/  FMUL.FTZ R124, R124, R214.reuse ;  /* 0x000000d67c7c7220 */ /* 0x080fe20000410000 */
[C---:B------:R-:W-:Y:S01]  /*aa50*/  FADD.FTZ R222, -R180.reuse, R222 ;  /* 0x000000deb4de7221 */ /* 0x040fe20000010100 */
[-C--:B------:R-:W-:Y:S01]  /*aa60*/  FMUL.FTZ R228, R180, R3.reuse ;  /* 0x00000003b4e47220 */ /* 0x080fe20000410000 */
[----:B------:R-:W-:Y:S01]  /*aa70*/  IADD3 R181, -R181, 0xb, RZ ;  /* 0x0000000bb5b57810 */ /* 0x000fe20007ffe1ff */
        /* <DEDUP_REMOVED lines=8> */
[-CC-:B------:R-:W-:Y:S01]  /*ab00*/  FFMA.FTZ R163, R163, R3.reuse, -R228.reuse ;  /* 0x00000003a3a37223 */ /* 0x180fe200000108e4 */
[----:B------:R-:W-:Y:S01]  /*ab10*/  FFMA.FTZ R162, R182, R3, -R228 ;  /* 0x00000003b6a27223 */ /* 0x000fe200000108e4 */
[----:B----4-:R-:W-:Y:S01]  /*ab20*/  FFMA.FTZ R182, R214, R21, R152 ;  /* 0x00000015d6b67223 */ /* 0x010fe20000010098 */
[-CC-:B------:R-:W-:Y:S01]  /*ab30*/  FFMA.FTZ R225, R166, R3.reuse, -R228.reuse ;  /* 0x00000003a6e17223 */ /* 0x180fe200000108e4 */
[-CC-:B------:R-:W-:Y:S01]  /*ab40*/  FFMA.FTZ R166, R175, R3.reuse, -R228.reuse ;  /* 0x00000003afa67223 */ /* 0x180fe200000108e4 */
[-C--:B------:R-:W-:Y:S01]  /*ab50*/  FFMA.FTZ R167, R167, R3.reuse, -R228 ;  /* 0x00000003a7a77223 */ /* 0x080fe200000108e4 */
[C---:B-----5:R-:W-:Y:S01]  /*ab60*/  FADD.FTZ R21, R153.reuse, R182 ;  /* 0x000000b699157221 */ /* 0x060fe20000010000 */
[----:B------:R-:W2:Y:S01]  /*ab70*/  MUFU.EX2 R222, R222 ;  /* 0x000000de00de7308 */ /* 0x000ea20000000800 */
[-CC-:B------:R-:W-:Y:S01]  /*ab80*/  FFMA.FTZ R236, R170, R3.reuse, -R228.reuse ;  /* 0x00000003aaec7223 */ /* 0x180fe200000108e4 */
[-CC-:B------:R-:W-:Y:S01]  /*ab90*/  FFMA.FTZ R170, R178, R3.reuse, -R228.reuse ;  /* 0x00000003b2aa7223 */ /* 0x180fe200000108e4 */
[----:B------:R-:W-:Y:S01]  /*aba0*/  F2FP.BF16.F32.PACK_AB R152, R153, R152 ;  /* 0x000000989998723e */ /* 0x000fe200000010ff */
[----:B------:R-:W-:Y:S01]  /*abb0*/  FFMA.FTZ R226, R171, R3, -R228 ;  /* 0x00000003abe27223 */ /* 0x000fe200000108e4 */
[----:B------:R-:W-:-:S02]  /*abc0*/  @!P1 VIADD R154, R14, 0x22840 ;  /* 0x000228400e9a9836 */ /* 0x000fc40000000000 */
[-CC-:B------:R-:W-:Y:S01]  /*abd0*/  FFMA.FTZ R174, R174, R3.reuse, -R228.reuse ;  /* 0x00000003aeae7223 */ /* 0x180fe200000108e4 */
[-C--:B------:R-:W-:Y:S01]  /*abe0*/  FFMA.FTZ R158, R183, R3.reuse, -R228 ;  /* 0x00000003b79e7223 */ /* 0x080fe200000108e4 */
[----:B------:R-:W3:Y:S01]  /*abf0*/  MUFU.EX2 R155, R155 ;  /* 0x0000009b009b7308 */ /* 0x000ee20000000800 */
[----:B------:R-:W-:Y:S01]  /*ac00*/  FMUL.FTZ R128, R128, R214 ;  /* 0x000000d680807220 */ /* 0x000fe20000410000 */
[----:B------:R-:W-:Y:S01]  /*ac10*/  @!P1 PRMT R154, RZ, 0x654, R154 ;  /* 0x00000654ff9a9816 */ /* 0x000fe2000000009a */
[----:B------:R4:W-:Y:S06]  /*ac20*/  BAR.ARV R181, 0x100 ;  /* 0x000400b50000751d */ /* 0x0009ec0000002000 */
[----:B------:R-:W5:Y:S01]  /*ac30*/  MUFU.EX2 R223, R223 ;  /* 0x000000df00df7308 */ /* 0x000f620000000800 */
[----:B--2---:R-:W-:Y:S01]  /*ac40*/  FFMA.FTZ R20, R197, R20, R222 ;  /* 0x00000014c5147223 */ /* 0x004fe200000100de */
[----:B------:R2:W-:Y:S01]  /*ac50*/  @!P1 SYNCS.ARRIVE.TRANS64.RED.A1T0 RZ, [R154+URZ], RZ ;  /* 0x000000ff9aff99a7 */ /* 0x0005e2000810043f */
[-C--:B------:R-:W-:Y:S01]  /*ac60*/  FMUL.FTZ R129, R129, R214.reuse ;  /* 0x000000d681817220 */ /* 0x080fe20000410000 */
[-C--:B------:R-:W-:Y:S01]  /*ac70*/  FMUL.FTZ R132, R132, R214.reuse ;  /* 0x000000d684847220 */ /* 0x080fe20000410000 */
[-C--:B------:R-:W-:Y:S01]  /*ac80*/  FMUL.FTZ R133, R133, R214.reuse ;  /* 0x000000d685857220 */ /* 0x080fe20000410000 */
[-C--:B------:R-:W-:Y:S01]  /*ac90*/  FMUL.FTZ R136, R136, R214.reuse ;  /* 0x000000d688887220 */ /* 0x080fe20000410000 */
[-C--:B------:R-:W-:Y:S01]  /*aca0*/  FMUL.FTZ R137, R137, R214.reuse ;  /* 0x000000d689897220 */ /* 0x080fe20000410000 */
[----:B------:R-:W0:Y:S01]  /*acb0*/  MUFU.EX2 R159, R159 ;  /* 0x0000009f009f7308 */ /* 0x000e220000000800 */
[----:B---3--:R-:W-:Y:S01]  /*acc0*/  FADD.FTZ R20, R155, R20 ;  /* 0x000000149b147221 */ /* 0x008fe20000010000 */
[-C--:B--2---:R-:W-:Y:S01]  /*acd0*/  FFMA.FTZ R154, R179, R3.reuse, -R228 ;  /* 0x00000003b39a7223 */ /* 0x084fe200000108e4 */
[-C--:B------:R-:W-:Y:S01]  /*ace0*/  FMUL.FTZ R140, R140, R214.reuse ;  /* 0x000000d68c8c7220 */ /* 0x080fe20000410000 */
[-C--:B------:R-:W-:Y:S01]  /*acf0*/  FMUL.FTZ R141, R141, R214.reuse ;  /* 0x000000d68d8d7220 */ /* 0x080fe20000410000 */
[-C--:B------:R-:W-:Y:S01]  /*ad00*/  FMUL.FTZ R144, R144, R214.reuse ;  /* 0x000000d690907220 */ /* 0x080fe20000410000 */
[-C--:B------:R-:W-:Y:S01]  /*ad10*/  FMUL.FTZ R145, R145, R214.reuse ;  /* 0x000000d691917220 */ /* 0x080fe20000410000 */
[-C--:B------:R-:W-:Y:S01]  /*ad20*/  FMUL.FTZ R148, R148, R214.reuse ;  /* 0x000000d694947220 */ /* 0x080fe20000410000 */
[----:B------:R-:W2:Y:S01]  /*ad30*/  MUFU.EX2 R224, R224 ;  /* 0x000000e000e07308 */ /* 0x000ea20000000800 */
[----:B-----5:R-:W-:Y:S01]  /*ad40*/  FADD.FTZ R20, R223, R20 ;  /* 0x00000014df147221 */ /* 0x020fe20000010000 */
[----:B------:R-:W-:Y:S01]  /*ad50*/  FMUL.FTZ R149, R149, R214 ;  /* 0x000000d695957220 */ /* 0x000fe20000410000 */
[-CC-:B------:R-:W-:Y:S01]  /*ad60*/  FFMA.FTZ R186, R186, R3.reuse, -R228.reuse ;  /* 0x00000003baba7223 */ /* 0x180fe200000108e4 */
[-CC-:B------:R-:W-:Y:S01]  /*ad70*/  FFMA.FTZ R187, R187, R3.reuse, -R228.reuse ;  /* 0x00000003bbbb7223 */ /* 0x180fe200000108e4 */
[-CC-:B------:R-:W-:Y:S01]  /*ad80*/  FFMA.FTZ R190, R190, R3.reuse, -R228.reuse ;  /* 0x00000003bebe7223 */ /* 0x180fe200000108e4 */
[-CC-:B------:R-:W-:Y:S01]  /*ad90*/  FFMA.FTZ R191, R191, R3.reuse, -R228.reuse ;  /* 0x00000003bfbf7223 */ /* 0x180fe200000108e4 */
[-C--:B------:R-:W-:Y:S01]  /*ada0*/  FFMA.FTZ R194, R194, R3.reuse, -R228 ;  /* 0x00000003c2c27223 */ /* 0x080fe200000108e4 */
[----:B------:R-:W3:Y:S01]  /*adb0*/  MUFU.EX2 R163, R163 ;  /* 0x000000a300a37308 */ /* 0x000ee20000000800 */
[----:B0-----:R-:W-:Y:S01]  /*adc0*/  FADD.FTZ R153, R159, R20 ;  /* 0x000000149f997221 */ /* 0x001fe20000010000 */
[-CC-:B------:R-:W-:Y:S01]  /*add0*/  FFMA.FTZ R195, R195, R3.reuse, -R228.reuse ;  /* 0x00000003c3c37223 */ /* 0x180fe200000108e4 */
[-CC-:B------:R-:W-:Y:S01]  /*ade0*/  FFMA.FTZ R198, R198, R3.reuse, -R228.reuse ;  /* 0x00000003c6c67223 */ /* 0x180fe200000108e4 */
[----:B------:R-:W-:Y:S01]  /*adf0*/  FFMA.FTZ R199, R199, R3, -R228 ;  /* 0x00000003c7c77223 */ /* 0x000fe200000108e4 */
        /* <DEDUP_REMOVED lines=21> */
[----:B0-----:R-:W-:Y:S01]  /*af50*/  FADD.FTZ R20, R225, R20 ;  /* 0x00000014e1147221 */ /* 0x001fe20000010000 */
[-C--:B------:R-:W-:Y:S01]  /*af60*/  FMUL.FTZ R55, R55, R197.reuse ;  /* 0x000000c537377220 */ /* 0x080fe20000410000 */
[-C--:B------:R-:W-:Y:S01]  /*af70*/  FMUL.FTZ R58, R58, R197.reuse ;  /* 0x000000c53a3a7220 */ /* 0x080fe20000410000 */
[----:B------:R-:W-:Y:S01]  /*af80*/  FADD.FTZ R21, R157, R166 ;  /* 0x000000a69d157221 */ /* 0x000fe20000010000 */
[-C--:B------:R-:W-:Y:S01]  /*af90*/  FMUL.FTZ R59, R59, R197.reuse ;  /* 0x000000c53b3b7220 */ /* 0x080fe20000410000 */
[-C--:B------:R-:W-:Y:S01]  /*afa0*/  FMUL.FTZ R62, R62, R197.reuse ;  /* 0x000000c53e3e7220 */ /* 0x080fe20000410000 */
[----:B------:R-:W0:Y:S01]  /*afb0*/  MUFU.EX2 R171, R236 ;  /* 0x000000ec00ab7308 */ /* 0x000e220000000800 */
[----:B------:R-:W-:Y:S01]  /*afc0*/  FADD.FTZ R166, R160, R21 ;  /* 0x00000015a0a67221 */ /* 0x000fe20000010000 */
[-C--:B------:R-:W-:Y:S01]  /*afd0*/  FMUL.FTZ R63, R63, R197.reuse ;  /* 0x000000c53f3f7220 */ /* 0x080fe20000410000 */
[-C--:B------:R-:W-:Y:S01]  /*afe0*/  FMUL.FTZ R66, R66, R197.reuse ;  /* 0x000000c542427220 */ /* 0x080fe20000410000 */
[-C--:B------:R-:W-:Y:S01]  /*aff0*/  FMUL.FTZ R67, R67, R197.reuse ;  /* 0x000000c543437220 */ /* 0x080fe20000410000 */
[----:B------:R-:W-:Y:S01]  /*b000*/  FADD.FTZ R21, R161, R166 ;  /* 0x000000a6a1157221 */ /* 0x000fe20000010000 */
[-C--:B------:R-:W-:Y:S01]  /*b010*/  FMUL.FTZ R70, R70, R197.reuse ;  /* 0x000000c546467220 */ /* 0x080fe20000410000 */
[-C--:B------:R-:W-:Y:S01]  /*b020*/  FMUL.FTZ R71, R71, R197.reuse ;  /* 0x000000c547477220 */ /* 0x080fe20000410000 */
[----:B------:R-:W2:Y:S01]  /*b030*/  MUFU.EX2 R226, R226 ;  /* 0x000000e200e27308 */ /* 0x000ea20000000800 */
[----:B------:R-:W-:Y:S01]  /*b040*/  FADD.FTZ R166, R164, R21 ;  /* 0x00000015a4a67221 */ /* 0x000fe20000010000 */
[----:B---3--:R-:W-:Y:S01]  /*b050*/  FADD.FTZ R20, R167, R20 ;  /* 0x00000014a7147221 */ /* 0x008fe20000010000 */
[-C--:B------:R-:W-:Y:S01]  /*b060*/  FMUL.FTZ R74, R74, R197.reuse ;  /* 0x000000c54a4a7220 */ /* 0x080fe20000410000 */
[-C--:B------:R-:W-:Y:S01]  /*b070*/  FMUL.FTZ R75, R75, R197.reuse ;  /* 0x000000c54b4b7220 */ /* 0x080fe20000410000 */
[----:B------:R-:W-:Y:S01]  /*b080*/  FADD.FTZ R21, R165, R166 ;  /* 0x000000a6a5157221 */ /* 0x000fe20000010000 */
        /* <DEDUP_REMOVED lines=31> */
[----:B------:R-:W-:Y:S01]  /*b280*/  FADD.FTZ R20, R178, R153 ;  /* 0x00000099b2147221 */ /* 0x000fe20000010000 */
[-C--:B------:R-:W-:Y:S01]  /*b290*/  FMUL.FTZ R126, R126, R197.reuse ;  /* 0x000000c57e7e7220 */ /* 0x080fe20000410000 */
[-C--:B------:R-:W-:Y:S01]  /*b2a0*/  FMUL.FTZ R127, R127, R197.reuse ;  /* 0x000000c57f7f7220 */ /* 0x080fe20000410000 */
[----:B------:R-:W-:Y:S01]  /*b2b0*/  MUFU.EX2 R176, R176 ;  /* 0x000000b000b07308 */ /* 0x000fe20000000800 */
[----:B--2---:R-:W-:Y:S01]  /*b2c0*/  F2FP.BF16.F32.PACK_AB R154, R157, R156 ;  /* 0x0000009c9d9a723e */ /* 0x004fe200000010ff */
[----:B------:R-:W-:Y:S01]  /*b2d0*/  FMUL.FTZ R130, R130, R197 ;  /* 0x000000c582827220 */ /* 0x000fe20000410000 */
[----:B------:R-:W-:Y:S01]  /*b2e0*/  F2FP.BF16.F32.PACK_AB R156, R161, R160 ;  /* 0x000000a0a19c723e */ /* 0x000fe200000010ff */
[----:B------:R-:W-:Y:S01]  /*b2f0*/  FADD.FTZ R160, R168, R21 ;  /* 0x00000015a8a07221 */ /* 0x000fe20000010000 */
[----:B------:R-:W-:Y:S01]  /*b300*/  F2FP.BF16.F32.PACK_AB R161, R226, R171 ;  /* 0x000000abe2a1723e */ /* 0x000fe200000010ff */
[-C--:B------:R-:W-:Y:S01]  /*b310*/  FMUL.FTZ R131, R131, R197.reuse ;  /* 0x000000c583837220 */ /* 0x080fe20000410000 */
[----:B------:R-:W-:Y:S01]  /*b320*/  F2FP.BF16.F32.PACK_AB R157, R163, R224 ;  /* 0x000000e0a39d723e */ /* 0x000fe200000010ff */
[----:B------:R-:W0:Y:S01]  /*b330*/  MUFU.EX2 R179, R170 ;  /* 0x000000aa00b37308 */ /* 0x000e220000000800 */
[C---:B------:R-:W-:Y:S01]  /*b340*/  FADD.FTZ R21, R169.reuse, R160 ;  /* 0x000000a0a9157221 */ /* 0x040fe20000010000 */
[----:B------:R-:W-:Y:S01]  /*b350*/  F2FP.BF16.F32.PACK_AB R160, R169, R168 ;  /* 0x000000a8a9a0723e */ /* 0x000fe200000010ff */
[----:B------:R-:W-:Y:S01]  /*b360*/  FMUL.FTZ R134, R134, R197 ;  /* 0x000000c586867220 */ /* 0x000fe20000410000 */
[----:B------:R-:W-:Y:S01]  /*b370*/  F2FP.BF16.F32.PACK_AB R163, R178, R175 ;  /* 0x000000afb2a3723e */ /* 0x000fe200000010ff */
        /* <DEDUP_REMOVED lines=9> */
[----:B------:R-:W-:-:S02]  /*b410*/  FMUL.FTZ R151, R151, R197 ;  /* 0x000000c597977220 */ /* 0x000fc40000410000 */
[----:B------:R3:W-:Y:S01]  /*b420*/  MUFU.EX2 R214, R158 ;  /* 0x0000009e00d67308 */ /* 0x0007e20000000800 */
[----:B0-----:R-:W-:-:S04]  /*b430*/  FADD.FTZ R153, R179, R20 ;  /* 0x00000014b3997221 */ /* 0x001fc80000010000 */
[----:B------:R-:W-:-:S03]  /*b440*/  FADD.FTZ R20, R182, R153 ;  /* 0x00000099b6147221 */ /* 0x000fc60000010000 */
[----:B------:R-:W0:Y:S01]  /*b450*/  MUFU.EX2 R215, R215 ;  /* 0x000000d700d77308 */ /* 0x000e220000000800 */
[----:B---3--:R-:W-:Y:S01]  /*b460*/  F2FP.BF16.F32.PACK_AB R158, R165, R164 ;  /* 0x000000a4a59e723e */ /* 0x008fe200000010ff */
[----:B------:R-:W-:-:S04]  /*b470*/  FADD.FTZ R164, R172, R21 ;  /* 0x00000015aca47221 */ /* 0x000fc80000010000 */
[----:B------:R-:W-:Y:S02]  /*b480*/  FADD.FTZ R21, R173, R164 ;  /* 0x000000a4ad157221 */ /* 0x000fe40000010000 */
[----:B------:R3:W5:Y:S02]  /*b490*/  MUFU.EX2 R183, R162 ;  /* 0x000000a200b77308 */ /* 0x0007640000000800 */
[----:B------:R-:W-:-:S04]  /*b4a0*/  FADD.FTZ R164, R176, R21 ;  /* 0x00000015b0a47221 */ /* 0x000fc80000010000 */
[----:B--2---:R-:W-:Y:S02]  /*b4b0*/  FADD.FTZ R164, R177, R164 ;  /* 0x000000a4b1a47221 */ /* 0x004fe40000010000 */
[----:B------:R-:W2:Y:S01]  /*b4c0*/  MUFU.EX2 R217, R217 ;  /* 0x000000d900d97308 */ /* 0x000ea20000000800 */
[----:B---3--:R-:W-:Y:S01]  /*b4d0*/  F2FP.BF16.F32.PACK_AB R162, R173, R172 ;  /* 0x000000acada2723e */ /* 0x008fe200000010ff */
[----:B0-----:R-:W-:Y:S01]  /*b4e0*/  FADD.FTZ R166, R215, R164 ;  /* 0x000000a4d7a67221 */ /* 0x001fe20000010000 */
[----:B------:R-:W-:-:S05]  /*b4f0*/  F2FP.BF16.F32.PACK_AB R164, R177, R176 ;  /* 0x000000b0b1a4723e */ /* 0x000fca00000010ff */
[----:B------:R-:W0:Y:S01]  /*b500*/  MUFU.EX2 R184, R184 ;  /* 0x000000b800b87308 */ /* 0x000e220000000800 */
[----:B-----5:R-:W-:-:S04]  /*b510*/  FADD.FTZ R153, R183, R20 ;  /* 0x00000014b7997221 */ /* 0x020fc80000010000 */
[----:B------:R-:W-:-:S03]  /*b520*/  FADD.FTZ R153, R214, R153 ;  /* 0x00000099d6997221 */ /* 0x000fc60000010000 */
[----:B------:R-:W3:Y:S01]  /*b530*/  MUFU.EX2 R186, R186 ;  /* 0x000000ba00ba7308 */ /* 0x000ee20000000800 */
[C---:B--2---:R-:W-:Y:S01]  /*b540*/  FADD.FTZ R21, R217.reuse, R166 ;  /* 0x000000a6d9157221 */ /* 0x044fe20000010000 */
[----:B------:R-:W-:-:S06]  /*b550*/  F2FP.BF16.F32.PACK_AB R166, R217, R215 ;  /* 0x000000d7d9a6723e */ /* 0x000fcc00000010ff */
[----:B------:R-:W2:Y:S01]  /*b560*/  MUFU.EX2 R185, R185 ;  /* 0x000000b900b97308 */ /* 0x000ea20000000800 */
[----:B0-----:R-:W-:-:S07]  /*b570*/  FADD.FTZ R168, R184, R21 ;  /* 0x00000015b8a87221 */ /* 0x001fce0000010000 */
[----:B------:R-:W0:Y:S01]  /*b580*/  MUFU.EX2 R169, R187 ;  /* 0x000000bb00a97308 */ /* 0x000e220000000800 */
[----:B---3--:R-:W-:-:S07]  /*b590*/  FADD.FTZ R20, R186, R153 ;  /* 0x00000099ba147221 */ /* 0x008fce0000010000 */
[----:B------:R-:W3:Y:S01]  /*b5a0*/  MUFU.EX2 R188, R188 ;  /* 0x000000bc00bc7308 */ /* 0x000ee20000000800 */
[C---:B--2---:R-:W-:Y:S01]  /*b5b0*/  FADD.FTZ R21, R185.reuse, R168 ;  /* 0x000000a8b9157221 */ /* 0x044fe20000010000 */
[----:B------:R-:W-:-:S06]  /*b5c0*/  F2FP.BF16.F32.PACK_AB R168, R185, R184 ;  /* 0x000000b8b9a8723e */ /* 0x000fcc00000010ff */
[----:B------:R-:W2:Y:S01]  /*b5d0*/  MUFU.EX2 R190, R190 ;  /* 0x000000be00be7308 */ /* 0x000ea20000000800 */
[C---:B0-----:R-:W-:Y:S01]  /*b5e0*/  FADD.FTZ R153, R169.reuse, R20 ;  /* 0x00000014a9997221 */ /* 0x041fe20000010000 */
[----:B------:R-:W-:-:S06]  /*b5f0*/  F2FP.BF16.F32.PACK_AB R169, R169, R186 ;  /* 0x000000baa9a9723e */ /* 0x000fcc00000010ff */
[----:B------:R-:W0:Y:S01]  /*b600*/  MUFU.EX2 R189, R189 ;  /* 0x000000bd00bd7308 */ /* 0x000e220000000800 */
[----:B---3--:R-:W-:-:S07]  /*b610*/  FADD.FTZ R170, R188, R21 ;  /* 0x00000015bcaa7221 */ /* 0x008fce0000010000 */
[----:B------:R-:W3:Y:S01]  /*b620*/  MUFU.EX2 R191, R191 ;  /* 0x000000bf00bf7308 */ /* 0x000ee20000000800 */
[----:B--2---:R-:W-:Y:S01]  /*b630*/  FADD.FTZ R20, R190, R153 ;  /* 0x00000099be147221 */ /* 0x004fe20000010000 */
[----:B------:R-:W-:Y:S02]  /*b640*/  F2FP.BF16.F32.PACK_AB R153, R155, R222 ;  /* 0x000000de9b99723e */ /* 0x000fe400000010ff */
[----:B------:R-:W-:Y:S02]  /*b650*/  F2FP.BF16.F32.PACK_AB R155, R159, R223 ;  /* 0x000000df9f9b723e */ /* 0x000fe400000010ff */
[----:B------:R-:W-:Y:S02]  /*b660*/  F2FP.BF16.F32.PACK_AB R159, R167, R225 ;  /* 0x000000e1a79f723e */ /* 0x000fe400000010ff */
[----:B------:R-:W2:Y:S01]  /*b670*/  MUFU.EX2 R192, R192 ;  /* 0x000000c000c07308 */ /* 0x000ea20000000800 */
[C---:B0-----:R-:W-:Y:S01]  /*b680*/  FADD.FTZ R21, R189.reuse, R170 ;  /* 0x000000aabd157221 */ /* 0x041fe20000010000 */
[----:B------:R-:W-:-:S02]  /*b690*/  F2FP.BF16.F32.PACK_AB R170, R189, R188 ;  /* 0x000000bcbdaa723e */ /* 0x000fc400000010ff */
[----:B------:R-:W-:-:S04]  /*b6a0*/  F2FP.BF16.F32.PACK_AB R167, R214, R183 ;  /* 0x000000b7d6a7723e */ /* 0x000fc800000010ff */
[----:B------:R-:W0:Y:S01]  /*b6b0*/  MUFU.EX2 R173, R194 ;  /* 0x000000c200ad7308 */ /* 0x000e220000000800 */
[----:B---3--:R-:W-:-:S07]  /*b6c0*/  FADD.FTZ R20, R191, R20 ;  /* 0x00000014bf147221 */ /* 0x008fce0000010000 */
[----:B------:R-:W3:Y:S01]  /*b6d0*/  MUFU.EX2 R193, R193 ;  /* 0x000000c100c17308 */ /* 0x000ee20000000800 */
[----:B--2---:R-:W-:-:S07]  /*b6e0*/  FADD.FTZ R172, R192, R21 ;  /* 0x00000015c0ac7221 */ /* 0x004fce0000010000 */
[----:B------:R-:W2:Y:S01]  /*b6f0*/  MUFU.EX2 R176, R195 ;  /* 0x000000c300b07308 */ /* 0x000ea20000000800 */
[----:B0-----:R-:W-:-:S07]  /*b700*/  FADD.FTZ R165, R173, R20 ;  /* 0x00000014ada57221 */ /* 0x001fce0000010000 */
[----:B------:R-:W0:Y:S01]  /*b710*/  MUFU.EX2 R196, R196 ;  /* 0x000000c400c47308 */ /* 0x000e220000000800 */
[C---:B---3--:R-:W-:Y:S01]  /*b720*/  FADD.FTZ R21, R193.reuse, R172 ;  /* 0x000000acc1157221 */ /* 0x048fe20000010000 */
[----:B------:R-:W-:-:S06]  /*b730*/  F2FP.BF16.F32.PACK_AB R172, R193, R192 ;  /* 0x000000c0c1ac723e */ /* 0x000fcc00000010ff */
[----:B------:R-:W3:Y:S01]  /*b740*/  MUFU.EX2 R198, R198 ;  /* 0x000000c600c67308 */ /* 0x000ee20000000800 */
[----:B--2---:R-:W-:Y:S01]  /*b750*/  FADD.FTZ R171, R176, R165 ;  /* 0x000000a5b0ab7221 */ /* 0x004fe20000010000 */
[----:B------:R-:W-:Y:S02]  /*b760*/  F2FP.BF16.F32.PACK_AB R165, R182, R179 ;  /* 0x000000b3b6a5723e */ /* 0x000fe400000010ff */
[----:B------:R-:W-:-:S04]  /*b770*/  F2FP.BF16.F32.PACK_AB R173, R176, R173 ;  /* 0x000000adb0ad723e */ /* 0x000fc800000010ff */
[----:B------:R-:W2:Y:S01]  /*b780*/  MUFU.EX2 R216, R216 ;  /* 0x000000d800d87308 */ /* 0x000ea20000000800 */
[----:B0-----:R-:W-:-:S07]  /*b790*/  FADD.FTZ R21, R196, R21 ;  /* 0x00000015c4157221 */ /* 0x001fce0000010000 */
[----:B------:R-:W0:Y:S01]  /*b7a0*/  MUFU.EX2 R199, R199 ;  /* 0x000000c700c77308 */ /* 0x000e220000000800 */
[----:B---3--:R-:W-:Y:S01]  /*b7b0*/  FADD.FTZ R20, R198, R171 ;  /* 0x000000abc6147221 */ /* 0x008fe20000010000 */
[----:B------:R-:W-:Y:S01]  /*b7c0*/  F2FP.BF16.F32.PACK_AB R171, R191, R190 ;  /* 0x000000bebfab723e */ /* 0x000fe200000010ff */
[C---:B--2---:R-:W-:Y:S01]  /*b7d0*/  FADD.FTZ R21, R216.reuse, R21 ;  /* 0x00000015d8157221 */ /* 0x044fe20000010000 */
[----:B------:R-:W-:Y:S01]  /*b7e0*/  F2FP.BF16.F32.PACK_AB R174, R216, R196 ;  /* 0x000000c4d8ae723e */ /* 0x000fe200000010ff */
[C---:B0-----:R-:W-:Y:S01]  /*b7f0*/  FADD.FTZ R20, R199.reuse, R20 ;  /* 0x00000014c7147221 */ /* 0x041fe20000010000 */
[----:B------:R-:W-:Y:S01]  /*b800*/  F2FP.BF16.F32.PACK_AB R175, R199, R198 ;  /* 0x000000c6c7af723e */ /* 0x000fe200000010ff */
[----:B----4-:R-:W-:Y:S06]  /*b810*/  @!P0 BRA `(.L_x_7753) ;  /* 0x0000000000048947 */ /* 0x010fec0003800000 */
[----:B------:R-:W-:Y:S01]  /*b820*/  BPT.TRAP 0x1 ;  /* 0x000000040000795c */ /* 0x000fe20000300000 */
.L_x_7753:
[----:B------:R0:W2:Y:S01]  /*b830*/  SYNCS.PHASECHK.TRANS64.TRYWAIT P3, [R14+URZ+0x22850], R13 ;  /* 0x0228500d0e0075a7 */ /* 0x0000a2000806017f */
[----:B------:R-:W-:Y:S05]  /*b840*/  @!P0 BRA `(.L_x_7754) ;  /* 0x0000000000048947 */ /* 0x000fea0003800000 */
[----:B------:R-:W-:Y:S01]  /*b850*/  BPT.TRAP 0x1 ;  /* 0x000000040000795c */ /* 0x000fe20000300000 */
.L_x_7754:
[----:B------:R-:W-:Y:S04]  /*b860*/  BSSY B0, `(.L_x_7755) ;  /* 0x0000004000007945 */ /* 0x000fe80003800000 */
[----:B--2---:R-:W-:Y:S05]  /*b870*/  @P3 BRA `(.L_x_7756) ;  /* 0x0000000000083947 */ /* 0x004fea0003800000 */
[----:B------:R-:W2:Y:S02]  /*b880*/  SYNCS.PHASECHK.TRANS64.TRYWAIT P3, [R14+URZ+0x22850], R13 ;  /* 0x0228500d0e0075a7 */ /* 0x000ea4000806017f */
[----:B--2---:R-:W-:Y:S05]  /*b890*/  @!P3 BRA `(.L_x_7757) ;  /* 0x000000940070b947 */ /* 0x004fea0003800000 */
.L_x_7756:
[----:B------:R-:W-:Y:S05]  /*b8a0*/  BSYNC B0 ;  /* 0x0000000000007941 */ /* 0x000fea0003800000 */
.L_x_7755:
[----:B------:R-:W3:Y:S01]  /*b8b0*/  S2R R178, SR_TID.X ;  /* 0x0000000000b27919 */ /* 0x000ee20000002100 */
[----:B------:R-:W-:Y:S05]  /*b8c0*/  WARPSYNC.ALL ;  /* 0x0000000000007948 */ /* 0x000fea0003800000 */
[----:B------:R-:W-:Y:S02]  /*b8d0*/  IMAD.MOV.U32 R177, RZ, RZ, 0xc00 ;  /* 0x00000c00ffb17424 */ /* 0x000fe400078e00ff */
[----:B012---:R-:W-:Y:S02]  /*b8e0*/  @!P1 VIADD R14, R14, 0x22860 ;  /* 0x000228600e0e9836 */ /* 0x007fe40000000000 */
[----:B------:R-:W-:-:S02]  /*b8f0*/  IMAD R176, R22, R177, UR37 ;  /* 0x0000002516b07e24 */ /* 0x000fc4000f8e02b1 */
[----:B------:R-:W-:Y:S01]  /*b900*/  IMAD.MOV.U32 R177, RZ, RZ, 0x40000040 ;  /* 0x40000040ffb17424 */ /* 0x000fe200078e00ff */
[----:B------:R-:W-:Y:S01]  /*b910*/  @!P1 PRMT R14, RZ, 0x654, R14 ;  /* 0x00000654ff0e9816 */ /* 0x000fe2000000000e */
[----:B------:R-:W-:Y:S01]  /*b920*/  IMAD.MOV.U32 R222, RZ, RZ, R180 ;  /* 0x000000ffffde7224 */ /* 0x000fe200078e00b4 */
[----:B------:R-:W-:Y:S01]  /*b930*/  R2UR UR6, R176 ;  /* 0x00000000b00672ca */ /* 0x000fe200000e0000 */
[----:B------:R-:W-:Y:S01]  /*b940*/  IMAD.MOV.U32 R223, RZ, RZ, R12 ;  /* 0x000000ffffdf7224 */ /* 0x000fe200078e000c */
[----:B------:R-:W-:Y:S01]  /*b950*/  R2UR UR7, R177 ;  /* 0x00000000b10772ca */ /* 0x000fe200000e0000 */
[----:B------:R-:W-:Y:S01]  /*b960*/  IMAD.MOV.U32 R177, RZ, RZ, 0x40000040 ;  /* 0x40000040ffb17424 */ /* 0x000fe200078e00ff */
[----:B---3--:R-:W-:-:S05]  /*b970*/  SHF.R.U32.HI R178, RZ, 0x7, R178 ;  /* 0x00000007ffb27819 */ /* 0x008fca00000116b2 */
[----:B------:R-:W-:-:S05]  /*b980*/  VIADD R13, R178, 0x8 ;  /* 0x00000008b20d7836 */ /* 0x000fca0000000000 */
[----:B------:R0:W-:Y:S06]  /*b990*/  BAR.SYNC.DEFER_BLOCKING R13, 0x100 ;  /* 0x0004000d0000751d */ /* 0x0001ec0000010000 */
[----:B------:R-:W-:-:S06]  /*b9a0*/  WARPGROUP.ARRIVE ;  /* 0x00000000000079c5 */ /* 0x000fcc0000000000 */
[----:B------:R-:W-:Y:S03]  /*b9b0*/  HGMMA.64x256x16.F32.BF16 R24, R152, gdesc[UR4].tnspB, R24, gsb0 ;  /* 0x43e0000498187df0 */ /* 0x000fe60008001818 */
        /* <DEDUP_REMOVED lines=40> */
[----:B------:R-:W-:Y:S05]  /*bc40*/  @P2 BRA `(.L_x_7758) ;  /* 0xffffffe000542947 */ /* 0x000fea000383ffff */
.L_x_7748:
[----:B------:R-:W-:Y:S05]  /*bc50*/  WARPSYNC.ALL ;  /* 0x0000000000007948 */ /* 0x000fea0003800000 */
[----:B------:R-:W1:Y:S01]  /*bc60*/  SHFL.BFLY PT, R0, R21, 0x2, 0x1f ;  /* 0x0c401f0015007f89 */ /* 0x000e6200000e0000 */
[----:B------:R-:W-:Y:S01]  /*bc70*/  VIADD R22, R22, 0x1 ;  /* 0x0000000116167836 */ /* 0x000fe20000000000 */
[----:B------:R3:W-:Y:S08]  /*bc80*/  BAR.ARV R181, 0x100 ;  /* 0x000400b50000751d */ /* 0x0007f00000002000 */
[----:B------:R-:W-:Y:S06]  /*bc90*/  BAR.ARV 0x8, 0x120 ;  /* 0x0204800000007b1d */ /* 0x000fec0000002000 */
[----:B------:R-:W-:Y:S01]  /*bca0*/  ISETP.NE.AND P0, PT, R22, 0x2, PT ;  /* 0x000000021600780c */ /* 0x000fe20003f05270 */
[----:B------:R-:W-:Y:S01]  /*bcb0*/  IMAD.MOV.U32 R6, RZ, RZ, -0x800000 ;  /* 0xff800000ff067424 */ /* 0x000fe200078e00ff */
[----:B------:R-:W4:Y:S01]  /*bcc0*/  SHFL.BFLY PT, R7, R20, 0x2, 0x1f ;  /* 0x0c401f0014077f89 */ /* 0x000f2200000e0000 */
[----:B------:R-:W-:Y:S01]  /*bcd0*/  PLOP3.LUT P1, PT, PT, PT, PT, 0x8, 0x0 ;  /* 0x000000000000781c */ /* 0x000fe20003f2e170 */
[----:B------:R-:W-:Y:S01]  /*bce0*/  VIADD R212, R212, 0x1 ;  /* 0x00000001d4d47836 */ /* 0x000fe20000000000 */
[----:B------:R-:W-:Y:S01]  /*bcf0*/  SEL R9, RZ, 0x1, P0 ;  /* 0x00000001ff097807 */ /* 0x000fe20000000000 */
[----:B-1----:R-:W-:Y:S01]  /*bd00*/  FADD.FTZ R0, R0, R21 ;  /* 0x0000001500007221 */ /* 0x002fe20000010000 */
[----:B------:R-:W-:-:S02]  /*bd10*/  SEL R22, R22, RZ, P0 ;  /* 0x000000ff16167207 */ /* 0x000fc40000000000 */
[----:B------:R-:W-:Y:S02]  /*bd20*/  LOP3.LUT R200, R200, R9, RZ, 0x3c, !PT ;  /* 0x00000009c8c87212 */ /* 0x000fe400078e3cff */
[----:B------:R-:W1:Y:S01]  /*bd30*/  SHFL.BFLY PT, R5, R0, 0x1, 0x1f ;  /* 0x0c201f0000057f89 */ /* 0x000e6200000e0000 */
[----:B----4-:R-:W-:-:S05]  /*bd40*/  FADD.FTZ R4, R7, R20 ;  /* 0x0000001407047221 */ /* 0x010fca0000010000 */
[----:B------:R-:W4:Y:S01]  /*bd50*/  SHFL.BFLY PT, R7, R4, 0x1, 0x1f ;  /* 0x0c201f0004077f89 */ /* 0x000f2200000e0000 */
[----:B-1----:R-:W-:Y:S01]  /*bd60*/  FADD.FTZ R8, R0, R5 ;  /* 0x0000000500087221 */ /* 0x002fe20000010000 */
[----:B------:R-:W-:Y:S02]  /*bd70*/  IMAD.MOV.U32 R5, RZ, RZ, RZ ;  /* 0x000000ffff057224 */ /* 0x000fe400078e00ff */
[----:B------:R-:W-:Y:S02]  /*bd80*/  IMAD.MOV.U32 R0, RZ, RZ, RZ ;  /* 0x000000ffff007224 */ /* 0x000fe400078e00ff */
[----:B------:R-:W-:-:S13]  /*bd90*/  FSETP.NE.FTZ.AND P2, PT, R8, RZ, PT ;  /* 0x000000ff0800720b */ /* 0x000fda0003f55000 */
[----:B------:R-:W1:Y:S01]  /*bda0*/  @P2 MUFU.LG2 R10, R8 ;  /* 0x00000008000a2308 */ /* 0x000e620000000c00 */
[----:B------:R-:W-:Y:S01]  /*bdb0*/  @P2 FMUL.FTZ R11, R3, 0.69314718246459960938 ;  /* 0x3f317218030b2820 */ /* 0x000fe20000410000 */
[----:B----4-:R-:W-:-:S05]  /*bdc0*/  FADD.FTZ R7, R4, R7 ;  /* 0x0000000704077221 */ /* 0x010fca0000010000 */
[----:B------:R-:W-:Y:S01]  /*bdd0*/  FSETP.NE.FTZ.AND P3, PT, R7, RZ, PT ;  /* 0x000000ff0700720b */ /* 0x000fe20003f75000 */
[----:B------:R-:W4:Y:S01]  /*bde0*/  @P2 MUFU.RCP R5, R8 ;  /* 0x0000000800052308 */ /* 0x000f220000001000 */
[----:B-1----:R-:W-:-:S11]  /*bdf0*/  @P2 FMUL.FTZ R10, R10, 0.69314718246459960938 ;  /* 0x3f3172180a0a2820 */ /* 0x002fd60000410000 */
[----:B0-----:R-:W0:Y:S01]  /*be00*/  @P3 MUFU.LG2 R14, R7 ;  /* 0x00000007000e3308 */ /* 0x001e220000000c00 */
[----:B--2---:R-:W-:Y:S01]  /*be10*/  @P3 FMUL.FTZ R13, R3, 0.69314718246459960938 ;  /* 0x3f317218030d3820 */ /* 0x004fe20000410000 */
[----:B------:R-:W-:Y:S01]  /*be20*/  @P2 FFMA.FTZ R6, R11, R12, R10 ;  /* 0x0000000c0b062223 */ /* 0x000fe2000001000a */
[-C--:B----4-:R-:W-:Y:S01]  /*be30*/  FMUL.FTZ R164, R80, R5.reuse ;  /* 0x0000000550a47220 */ /* 0x090fe20000410000 */
[-C--:B------:R-:W-:Y:S01]  /*be40*/  FMUL.FTZ R167, R92, R5.reuse ;  /* 0x000000055ca77220 */ /* 0x080fe20000410000 */
[----:B------:R-:W-:-:S03]  /*be50*/  FMUL.FTZ R24, R24, R5 ;  /* 0x0000000518187220 */ /* 0x000fc60000410000 */
[----:B------:R-:W1:Y:S01]  /*be60*/  @P3 MUFU.RCP R0, R7 ;  /* 0x0000000700003308 */ /* 0x000e620000001000 */
        /* <DEDUP_REMOVED lines=127> */
[----:B---3--:R-:W-:-:S07]  /*c660*/  @P3 FFMA.FTZ R5, R13, R180, R14 ;  /* 0x000000b40d053223 */ /* 0x008fce000001000e */
.L_x_7703:
[----:B------:R-:W-:Y:S05]  /*c670*/  WARPSYNC.ALL ;  /* 0x0000000000007948 */ /* 0x000fea0003800000 */
        /* <DEDUP_REMOVED lines=10> */
[----:B------:R-:W-:Y:S05]  /*c720*/  WARPSYNC.ALL ;  /* 0x0000000000007948 */ /* 0x000fea0003800000 */
[----:B------:R-:W-:Y:S01]  /*c730*/  BAR.SYNC.DEFER_BLOCKING 0x1, 0x100 ;  /* 0x0044000000007b1d */ /* 0x000fe20000010000 */
[----:B------:R-:W-:Y:S02]  /*c740*/  F2FP.BF16.F32.PACK_AB R24, R25, R24 ;  /* 0x000000181918723e */ /* 0x000fe400000010ff */
[----:B------:R-:W-:Y:S02]  /*c750*/  F2FP.BF16.F32.PACK_AB R25, R92, R26 ;  /* 0x0000001a5c19723e */ /* 0x000fe400000010ff */
        /* <DEDUP_REMOVED lines=12> */
[----:B------:R-:W-:Y:S02]  /*c820*/  MOV R10, R18 ;  /* 0x00000012000a7202 */ /* 0x000fe40000000f00 */
[----:B--2---:R-:W-:Y:S02]  /*c830*/  MOV R11, R13 ;  /* 0x0000000d000b7202 */ /* 0x004fe40000000f00 */
        /* <DEDUP_REMOVED lines=9> */
[----:B------:R-:W-:Y:S01]  /*c8d0*/  IADD3 R183, P4, R130, 0x4000, RZ ;  /* 0x0000400082b77810 */ /* 0x000fe20007f9e0ff */
[--C-:B------:R-:W-:Y:S01]  /*c8e0*/  IMAD.X R39, RZ, RZ, R131.reuse, P3 ;  /* 0x000000ffff277224 */ /* 0x100fe200018e0683 */
[----:B------:R-:W-:Y:S01]  /*c8f0*/  LOP3.LUT R20, R177, 0x380, RZ, 0xc0, !PT ;  /* 0x00000380b1147812 */ /* 0x000fe200078ec0ff */
[--C-:B-----5:R-:W-:Y:S01]  /*c900*/  IMAD.X R31, RZ, RZ, R131.reuse, P2 ;  /* 0x000000ffff1f7224 */ /* 0x120fe200010e0683 */
[----:B------:R-:W-:Y:S01]  /*c910*/  LOP3.LUT R38, R181, 0x380, RZ, 0xc0, !PT ;  /* 0x00000380b5267812 */ /* 0x000fe200078ec0ff */
[----:B------:R-:W-:Y:S01]  /*c920*/  IMAD.X R91, RZ, RZ, R131, P4 ;  /* 0x000000ffff5b7224 */ /* 0x000fe200020e0683 */
[----:B------:R-:W-:-:S02]  /*c930*/  SHF.R.U64 R20, R20, 0x3, RZ ;  /* 0x0000000314147819 */ /* 0x000fc400000012ff */
[----:B------:R-:W-:Y:S02]  /*c940*/  IADD3 R106, P2, R130, 0x8000, RZ ;  /* 0x00008000826a7810 */ /* 0x000fe40007f5e0ff */
[----:B------:R-:W-:Y:S02]  /*c950*/  SHF.R.U64 R38, R38, 0x3, RZ ;  /* 0x0000000326267819 */ /* 0x000fe400000012ff */
[C---:B------:R-:W-:Y:S01]  /*c960*/  IADD3 R114, P4, R130.reuse, 0x8040, RZ ;  /* 0x0000804082727810 */ /* 0x040fe20007f9e0ff */
[--C-:B------:R-:W-:Y:S01]  /*c970*/  IMAD.X R107, RZ, RZ, R131.reuse, P2 ;  /* 0x000000ffff6b7224 */ /* 0x100fe200010e0683 */
[----:B------:R-:W-:Y:S02]  /*c980*/  IADD3 R187, P0, R130, 0x4040, RZ ;  /* 0x0000404082bb7810 */ /* 0x000fe40007f1e0ff */
[----:B------:R-:W-:Y:S01]  /*c990*/  LOP3.LUT R20, R20, R177, RZ, 0x3c, !PT ;  /* 0x000000b114147212 */ /* 0x000fe200078e3cff */
[--C-:B------:R-:W-:Y:S01]  /*c9a0*/  IMAD.X R115, RZ, RZ, R131.reuse, P4 ;  /* 0x000000ffff737224 */ /* 0x100fe200020e0683 */
[----:B------:R-:W-:Y:S01]  /*c9b0*/  IADD3 R110, P3, R130, 0x8020, RZ ;  /* 0x00008020826e7810 */ /* 0x000fe20007f7e0ff */
[----:B------:R-:W-:Y:S01]  /*c9c0*/  IMAD.X R99, RZ, RZ, R131, P0 ;  /* 0x000000ffff637224 */ /* 0x000fe200000e0683 */
[----:B------:R-:W-:-:S02]  /*c9d0*/  LOP3.LUT R38, R38, R181, RZ, 0x3c, !PT ;  /* 0x000000b526267212 */ /* 0x000fc400078e3cff */
[----:B------:R-:W-:Y:S01]  /*c9e0*/  LOP3.LUT R177, R106, 0x380, RZ, 0xc0, !PT ;  /* 0x000003806ab17812 */ /* 0x000fe200078ec0ff */
[----:B------:R-:W-:Y:S01]  /*c9f0*/  IMAD.X R111, RZ, RZ, R131, P3 ;  /* 0x000000ffff6f7224 */ /* 0x000fe200018e0683 */
[----:B------:R-:W-:Y:S02]  /*ca00*/  LOP3.LUT R181, R114, 0x380, RZ, 0xc0, !PT ;  /* 0x0000038072b57812 */ /* 0x000fe400078ec0ff */
[----:B------:R-:W-:Y:S02]  /*ca10*/  LOP3.LUT R30, R179, 0x380, RZ, 0xc0, !PT ;  /* 0x00000380b31e7812 */ /* 0x000fe400078ec0ff */
[C---:B------:R-:W-:Y:S02]  /*ca20*/  LOP3.LUT R15, R130.reuse, 0x380, RZ, 0xc0, !PT ;  /* 0x00000380820f7812 */ /* 0x040fe400078ec0ff */
[----:B------:R-:W-:Y:S02]  /*ca30*/  SHF.R.U64 R177, R177, 0x3, RZ ;  /* 0x00000003b1b17819 */ /* 0x000fe400000012ff */
[----:B------:R-:W-:-:S02]  /*ca40*/  IADD3 R185, P5, R130, 0x4020, RZ ;  /* 0x0000402082b97810 */ /* 0x000fc40007fbe0ff */
[C---:B------:R-:W-:Y:S02]  /*ca50*/  IADD3 R189, P1, R130.reuse, 0x4060, RZ ;  /* 0x0000406082bd7810 */ /* 0x040fe40007f3e0ff */
[C---:B------:R-:W-:Y:S01]  /*ca60*/  IADD3 R12, P0, R130.reuse, 0xc000, RZ ;  /* 0x0000c000820c7810 */ /* 0x040fe20007f1e0ff */
[--C-:B------:R-:W-:Y:S01]  /*ca70*/  IMAD.X R95, RZ, RZ, R131.reuse, P5 ;  /* 0x000000ffff5f7224 */ /* 0x100fe200028e0683 */
[----:B------:R-:W-:Y:S01]  /*ca80*/  SHF.R.U64 R181, R181, 0x3, RZ ;  /* 0x00000003b5b57819 */ /* 0x000fe200000012ff */
[--C-:B------:R-:W-:Y:S01]  /*ca90*/  IMAD.X R103, RZ, RZ, R131.reuse, P1 ;  /* 0x000000ffff677224 */ /* 0x100fe200008e0683 */
[C---:B------:R-:W-:Y:S01]  /*caa0*/  IADD3 R151, P2, R130.reuse, 0xc040, RZ ;  /* 0x0000c04082977810 */ /* 0x040fe20007f5e0ff */
[--C-:B------:R-:W-:Y:S01]  /*cab0*/  IMAD.X R123, RZ, RZ, R131.reuse, P0 ;  /* 0x000000ffff7b7224 */ /* 0x100fe200000e0683 */
[----:B------:R-:W-:Y:S02]  /*cac0*/  IADD3 R14, P3, R130, 0xc060, RZ ;  /* 0x0000c060820e7810 */ /* 0x000fe40007f7e0ff */
[----:B------:R-:W-:Y:S01]  /*cad0*/  SHF.R.U64 R30, R30, 0x3, RZ ;  /* 0x000000031e1e7819 */ /* 0x000fe200000012ff */
[----:B------:R-:W-:Y:S01]  /*cae0*/  IMAD.X R13, RZ, RZ, R131, P2 ;  /* 0x000000ffff0d7224 */ /* 0x000fe200010e0683 */
[----:B------:R-:W-:-:S02]  /*caf0*/  SHF.R.U64 R15, R15, 0x3, RZ ;  /* 0x000000030f0f7819 */ /* 0x000fc400000012ff */
[----:B------:R-:W-:Y:S02]  /*cb00*/  LOP3.LUT R90, R183, 0x380, RZ, 0xc0, !PT ;  /* 0x00000380b75a7812 */ /* 0x000fe400078ec0ff */
[----:B------:R-:W-:Y:S02]  /*cb10*/  LOP3.LUT R106, R177, R106, RZ, 0x3c, !PT ;  /* 0x0000006ab16a7212 */ /* 0x000fe400078e3cff */
[----:B------:R-:W-:Y:S02]  /*cb20*/  LOP3.LUT R94, R185, 0x380, RZ, 0xc0, !PT ;  /* 0x00000380b95e7812 */ /* 0x000fe400078ec0ff */
[----:B------:R-:W-:Y:S02]  /*cb30*/  LOP3.LUT R114, R181, R114, RZ, 0x3c, !PT ;  /* 0x00000072b5727212 */ /* 0x000fe400078e3cff */
[----:B------:R-:W-:Y:S02]  /*cb40*/  LOP3.LUT R177, R12, 0x380, RZ, 0xc0, !PT ;  /* 0x000003800cb17812 */ /* 0x000fe400078ec0ff */
[----:B------:R-:W-:-:S02]  /*cb50*/  LOP3.LUT R30, R30, R179, RZ, 0x3c, !PT ;  /* 0x000000b31e1e7212 */ /* 0x000fc400078e3cff */
[----:B------:R-:W-:Y:S02]  /*cb60*/  LOP3.LUT R98, R187, 0x380, RZ, 0xc0, !PT ;  /* 0x00000380bb627812 */ /* 0x000fe400078ec0ff */
[----:B------:R-:W-:Y:S02]  /*cb70*/  LOP3.LUT R176, R151, 0x380, RZ, 0xc0, !PT ;  /* 0x0000038097b07812 */ /* 0x000fe400078ec0ff */
[----:B------:R-:W-:Y:S02]  /*cb80*/  LOP3.LUT R181, R14, 0x380, RZ, 0xc0, !PT ;  /* 0x000003800eb57812 */ /* 0x000fe400078ec0ff */
[C---:B------:R-:W-:Y:S02]  /*cb90*/  IADD3 R118, P5, R130.reuse, 0x8060, RZ ;  /* 0x0000806082767810 */ /* 0x040fe40007fbe0ff */
[----:B-1----:R-:W-:Y:S02]  /*cba0*/  IADD3 R84, P1, R130, 0xc020, RZ ;  /* 0x0000c02082547810 */ /* 0x002fe40007f3e0ff */
[----:B------:R-:W-:Y:S01]  /*cbb0*/  LOP3.LUT R102, R189, 0x380, RZ, 0xc0, !PT ;  /* 0x00000380bd667812 */ /* 0x000fe200078ec0ff */
[--C-:B------:R-:W-:Y:S01]  /*cbc0*/  IMAD.X R119, RZ, RZ, R131.reuse, P5 ;  /* 0x000000ffff777224 */ /* 0x100fe200028e0683 */
[----:B------:R-:W-:Y:S01]  /*cbd0*/  LOP3.LUT R179, R110, 0x380, RZ, 0xc0, !PT ;  /* 0x000003806eb37812 */ /* 0x000fe200078ec0ff */
[--C-:B------:R-:W-:Y:S01]  /*cbe0*/  IMAD.X R127, RZ, RZ, R131.reuse, P1 ;  /* 0x000000ffff7f7224 */ /* 0x100fe200008e0683 */
[----:B------:R-:W-:Y:S01]  /*cbf0*/  LOP3.LUT R130, R15, R130, RZ, 0x3c, !PT ;  /* 0x000000820f827212 */ /* 0x000fe200078e3cff */
[----:B------:R-:W-:Y:S01]  /*cc00*/  IMAD.X R15, RZ, RZ, R131, P3 ;  /* 0x000000ffff0f7224 */ /* 0x000fe200018e0683 */
[----:B------:R-:W-:-:S02]  /*cc10*/  SHF.R.U64 R90, R90, 0x3, RZ ;  /* 0x000000035a5a7819 */ /* 0x000fc400000012ff */
        /* <DEDUP_REMOVED lines=8> */
[----:B------:R-:W-:Y:S02]  /*cca0*/  MOV R130, R130 ;  /* 0x0000008200827202 */ /* 0x000fe40000000f00 */
[----:B------:R-:W-:Y:S02]  /*ccb0*/  LOP3.LUT R94, R94, R185, RZ, 0x3c, !PT ;  /* 0x000000b95e5e7212 */ /* 0x000fe400078e3cff */
[----:B------:R-:W-:Y:S01]  /*ccc0*/  LOP3.LUT R122, R177, R12, RZ, 0x3c, !PT ;  /* 0x0000000cb17a7212 */ /* 0x000fe200078e3cff */
[----:B------:R1:W-:Y:S01]  /*ccd0*/  STSM.16.M88.4 [R130], R24 ;  /* 0x0000001882007844 */ /* 0x0003e20000000200 */
[----:B------:R-:W-:-:S02]  /*cce0*/  MOV R28, R20 ;  /* 0x00000014001c7202 */ /* 0x000fc40000000f00 */
[----:B------:R-:W-:Y:S02]  /*ccf0*/  LOP3.LUT R98, R98, R187, RZ, 0x3c, !PT ;  /* 0x000000bb62627212 */ /* 0x000fe400078e3cff */
[----:B------:R-:W-:Y:S01]  /*cd00*/  LOP3.LUT R183, R118, 0x380, RZ, 0xc0, !PT ;  /* 0x0000038076b77812 */ /* 0x000fe200078ec0ff */
[----:B------:R2:W-:Y:S01]  /*cd10*/  STSM.16.M88.4 [R28], R32 ;  /* 0x000000201c007844 */ /* 0x0005e20000000200 */
[----:B------:R-:W-:Y:S02]  /*cd20*/  LOP3.LUT R12, R176, R151, RZ, 0x3c, !PT ;  /* 0x00000097b00c7212 */ /* 0x000fe400078e3cff */
[----:B------:R-:W-:Y:S02]  /*cd30*/  LOP3.LUT R14, R181, R14, RZ, 0x3c, !PT ;  /* 0x0000000eb50e7212 */ /* 0x000fe400078e3cff */
[----:B------:R-:W-:Y:S02]  /*cd40*/  MOV R30, R30 ;  /* 0x0000001e001e7202 */ /* 0x000fe40000000f00 */
[----:B------:R-:W-:-:S02]  /*cd50*/  LOP3.LUT R102, R102, R189, RZ, 0x3c, !PT ;  /* 0x000000bd66667212 */ /* 0x000fc400078e3cff */
[----:B------:R-:W-:Y:S01]  /*cd60*/  LOP3.LUT R110, R179, R110, RZ, 0x3c, !PT ;  /* 0x0000006eb36e7212 */ /* 0x000fe200078e3cff */
[----:B------:R3:W-:Y:S01]  /*cd70*/  STSM.16.M88.4 [R30], R40 ;  /* 0x000000281e007844 */ /* 0x0007e20000000200 */
[----:B------:R-:W-:Y:S02]  /*cd80*/  MOV R38, R38 ;  /* 0x0000002600267202 */ /* 0x000fe40000000f00 */
[----:B------:R-:W-:Y:S02]  /*cd90*/  F2FP.BF16.F32.PACK_AB R57, R7, R58 ;  /* 0x0000003a0739723e */ /* 0x000fe400000010ff */
[----:B------:R-:W-:Y:S01]  /*cda0*/  F2FP.BF16.F32.PACK_AB R64, R65, R64 ;  /* 0x000000404140723e */ /* 0x000fe200000010ff */
[----:B------:R-:W-:Y:S01]  /*cdb0*/  STSM.16.M88.4 [R38], R48 ;  /* 0x0000003026007844 */ /* 0x000fe20000000200 */
[----:B------:R-:W-:Y:S02]  /*cdc0*/  LOP3.LUT R179, R84, 0x380, RZ, 0xc0, !PT ;  /* 0x0000038054b37812 */ /* 0x000fe400078ec0ff */
[----:B------:R-:W-:-:S02]  /*cdd0*/  MOV R90, R90 ;  /* 0x0000005a005a7202 */ /* 0x000fc40000000f00 */
[----:B------:R-:W-:Y:S02]  /*cde0*/  F2FP.BF16.F32.PACK_AB R58, R61, R60 ;  /* 0x0000003c3d3a723e */ /* 0x000fe400000010ff */
[----:B------:R-:W-:Y:S02]  /*cdf0*/  F2FP.BF16.F32.PACK_AB R59, R63, R59 ;  /* 0x0000003b3f3b723e */ /* 0x000fe400000010ff */
[----:B------:R-:W-:Y:S01]  /*ce00*/  F2FP.BF16.F32.PACK_AB R65, R3, R66 ;  /* 0x000000420341723e */ /* 0x000fe200000010ff */
[----:B------:R-:W-:Y:S01]  /*ce10*/  IMAD.MOV.U32 R3, RZ, RZ, RZ ;  /* 0x000000ffff037224 */ /* 0x000fe200078e00ff */
[----:B------:R-:W-:Y:S01]  /*ce20*/  F2FP.BF16.F32.PACK_AB R72, R73, R72 ;  /* 0x000000484948723e */ /* 0x000fe200000010ff */
[----:B------:R-:W-:Y:S01]  /*ce30*/  STSM.16.M88.4 [R90], R56 ;  /* 0x000000385a007844 */ /* 0x000fe20000000200 */
[----:B------:R-:W-:Y:S02]  /*ce40*/  MOV R94, R94 ;  /* 0x0000005e005e7202 */ /* 0x000fe40000000f00 */
[----:B------:R-:W-:-:S02]  /*ce50*/  F2FP.BF16.F32.PACK_AB R66, R69, R68 ;  /* 0x000000444542723e */ /* 0x000fc400000010ff */
[----:B------:R-:W-:Y:S02]  /*ce60*/  F2FP.BF16.F32.PACK_AB R67, R67, R70 ;  /* 0x000000464343723e */ /* 0x000fe400000010ff */
[----:B------:R-:W-:Y:S02]  /*ce70*/  F2FP.BF16.F32.PACK_AB R73, R75, R74 ;  /* 0x0000004a4b49723e */ /* 0x000fe400000010ff */
[----:B------:R-:W-:Y:S01]  /*ce80*/  SHF.R.U64 R183, R183, 0x3, RZ ;  /* 0x00000003b7b77819 */ /* 0x000fe200000012ff */
[----:B------:R-:W-:Y:S01]  /*ce90*/  STSM.16.M88.4 [R94], R64 ;  /* 0x000000405e007844 */ /* 0x000fe20000000200 */
[----:B------:R-:W-:Y:S02]  /*cea0*/  MOV R98, R98 ;  /* 0x0000006200627202 */ /* 0x000fe40000000f00 */
[----:B------:R-:W-:Y:S02]  /*ceb0*/  MOV R21, R12 ;  /* 0x0000000c00157202 */ /* 0x000fe40000000f00 */
[----:B------:R-:W-:-:S02]  /*cec0*/  MOV R20, R14 ;  /* 0x0000000e00147202 */ /* 0x000fc40000000f00 */
[----:B------:R-:W-:Y:S02]  /*ced0*/  F2FP.BF16.F32.PACK_AB R74, R77, R163 ;  /* 0x000000a34d4a723e */ /* 0x000fe400000010ff */
[----:B------:R-:W-:Y:S02]  /*cee0*/  F2FP.BF16.F32.PACK_AB R75, R79, R78 ;  /* 0x0000004e4f4b723e */ /* 0x000fe400000010ff */
[----:B------:R-:W-:Y:S02]  /*cef0*/  MOV R102, R102 ;  /* 0x0000006600667202 */ /* 0x000fe40000000f00 */
[----:B------:R-:W-:Y:S01]  /*cf00*/  F2FP.BF16.F32.PACK_AB R12, R81, R164 ;  /* 0x000000a4510c723e */ /* 0x000fe200000010ff */
[----:B------:R-:W-:Y:S01]  /*cf10*/  STSM.16.M88.4 [R98], R72 ;  /* 0x0000004862007844 */ /* 0x000fe20000000200 */
[----:B------:R-:W-:Y:S02]  /*cf20*/  F2FP.BF16.F32.PACK_AB R13, R83, R82 ;  /* 0x00000052530d723e */ /* 0x000fe400000010ff */
[----:B------:R-:W-:-:S02]  /*cf30*/  F2FP.BF16.F32.PACK_AB R14, R4, R165 ;  /* 0x000000a5040e723e */ /* 0x000fc400000010ff */
[----:B------:R-:W-:Y:S02]  /*cf40*/  F2FP.BF16.F32.PACK_AB R15, R54, R46 ;  /* 0x0000002e360f723e */ /* 0x000fe400000010ff */
[----:B------:R-:W-:Y:S02]  /*cf50*/  SHF.R.U64 R179, R179, 0x3, RZ ;  /* 0x00000003b3b37819 */ /* 0x000fe400000012ff */
[----:B------:R-:W-:Y:S01]  /*cf60*/  LOP3.LUT R118, R183, R118, RZ, 0x3c, !PT ;  /* 0x00000076b7767212 */ /* 0x000fe200078e3cff */
[----:B------:R4:W-:Y:S01]  /*cf70*/  STSM.16.M88.4 [R102], R12 ;  /* 0x0000000c66007844 */ /* 0x0009e20000000200 */
[----:B------:R-:W-:Y:S02]  /*cf80*/  MOV R106, R106 ;  /* 0x0000006a006a7202 */ /* 0x000fe40000000f00 */
[----:B-1----:R-:W-:Y:S02]  /*cf90*/  F2FP.BF16.F32.PACK_AB R24, R89, R166 ;  /* 0x000000a65918723e */ /* 0x002fe400000010ff */
[----:B------:R-:W-:-:S02]  /*cfa0*/  F2FP.BF16.F32.PACK_AB R25, R71, R62 ;  /* 0x0000003e4719723e */ /* 0x000fc400000010ff */
[----:B------:R-:W-:Y:S02]  /*cfb0*/  F2FP.BF16.F32.PACK_AB R26, R93, R167 ;  /* 0x000000a75d1a723e */ /* 0x000fe400000010ff */
[----:B------:R-:W-:Y:S02]  /*cfc0*/  F2FP.BF16.F32.PACK_AB R27, R100, R96 ;  /* 0x00000060641b723e */ /* 0x000fe400000010ff */
[----:B------:R-:W-:Y:S02]  /*cfd0*/  LOP3.LUT R126, R179, R84, RZ, 0x3c, !PT ;  /* 0x00000054b37e7212 */ /* 0x000fe400078e3cff */
[----:B------:R-:W-:Y:S01]  /*cfe0*/  MOV R110, R110 ;  /* 0x0000006e006e7202 */ /* 0x000fe20000000f00 */
[----:B------:R-:W-:Y:S01]  /*cff0*/  STSM.16.M88.4 [R106], R24 ;  /* 0x000000186a007844 */ /* 0x000fe20000000200 */
[----:B--2---:R-:W-:Y:S02]  /*d000*/  F2FP.BF16.F32.PACK_AB R28, R97, R168 ;  /* 0x000000a8611c723e */ /* 0x004fe400000010ff */
[----:B------:R-:W-:-:S02]  /*d010*/  F2FP.BF16.F32.PACK_AB R29, R108, R104 ;  /* 0x000000686c1d723e */ /* 0x000fc400000010ff */
[----:B---3--:R-:W-:Y:S02]  /*d020*/  F2FP.BF16.F32.PACK_AB R30, R101, R169 ;  /* 0x000000a9651e723e */ /* 0x008fe400000010ff */
[----:B------:R-:W-:Y:S02]  /*d030*/  F2FP.BF16.F32.PACK_AB R31, R116, R112 ;  /* 0x00000070741f723e */ /* 0x000fe400000010ff */
[----:B------:R-:W-:Y:S02]  /*d040*/  MOV R114, R114 ;  /* 0x0000007200727202 */ /* 0x000fe40000000f00 */
[----:B----4-:R-:W-:Y:S01]  /*d050*/  F2FP.BF16.F32.PACK_AB R12, R105, R170 ;  /* 0x000000aa690c723e */ /* 0x010fe200000010ff */
[----:B------:R-:W-:Y:S01]  /*d060*/  STSM.16.M88.4 [R110], R28 ;  /* 0x0000001c6e007844 */ /* 0x000fe20000000200 */
[----:B------:R-:W-:Y:S02]  /*d070*/  F2FP.BF16.F32.PACK_AB R13, R124, R120 ;  /* 0x000000787c0d723e */ /* 0x000fe400000010ff */
[----:B------:R-:W-:-:S02]  /*d080*/  F2FP.BF16.F32.PACK_AB R14, R109, R171 ;  /* 0x000000ab6d0e723e */ /* 0x000fc400000010ff */
[----:B------:R-:W-:Y:S02]  /*d090*/  F2FP.BF16.F32.PACK_AB R15, R152, R128 ;  /* 0x00000080980f723e */ /* 0x000fe400000010ff */
[----:B------:R-:W-:Y:S02]  /*d0a0*/  F2FP.BF16.F32.PACK_AB R153, R154, R153 ;  /* 0x000000999a99723e */ /* 0x000fe400000010ff */
[----:B------:R-:W-:Y:S01]  /*d0b0*/  MOV R118, R118 ;  /* 0x0000007600767202 */ /* 0x000fe20000000f00 */
[----:B------:R1:W-:Y:S01]  /*d0c0*/  STSM.16.M88.4 [R114], R12 ;  /* 0x0000000c72007844 */ /* 0x0003e20000000200 */
        /* <DEDUP_REMOVED lines=12> */
[----:B------:R-:W-:Y:S02]  /*d190*/  ISETP.NE.U32.AND P0, PT, RZ, UR4, PT ;  /* 0x00000004ff007c0c */ /* 0x000fe4000bf05070 */
[----:B------:R-:W-:Y:S02]  /*d1a0*/  IADD3 R8, P1, R208, UR4, RZ ;  /* 0x00000004d0087c10 */ /* 0x000fe4000ff3e0ff */
        /* <DEDUP_REMOVED lines=25> */
[----:B------:R-:W-:-:S03]  /*d340*/  IMAD R7, R202, 0x40, R201 ;  /* 0x00000040ca077824 */ /* 0x000fc600078e02c9 */
[----:B------:R2:W5:Y:S01]  /*d350*/  @P1 LDG.E R0, desc[UR40][R208.64] ;  /* 0x00000028d0001981 */ /* 0x000562000c1e1900 */
[----:B------:R-:W-:-:S03]  /*d360*/  IMAD.WIDE R10, R7, 0x2, R10 ;  /* 0x00000002070a7825 */ /* 0x000fc600078e020a */
[----:B-1----:R-:W-:Y:S01]  /*d370*/  IADD3 R13, P4, R10, 0x1000, RZ ;  /* 0x000010000a0d7810 */ /* 0x002fe20007f9e0ff */
[----:B------:R-:W-:-:S12]  /*d380*/  @P1 BRA `(.L_x_7761) ;  /* 0x0000000000101947 */ /* 0x000fd80003800000 */
[----:B------:R-:W-:Y:S05]  /*d390*/  @!P0 BRA `(.L_x_7761) ;  /* 0x00000000000c8947 */ /* 0x000fea0003800000 */
[----:B------:R-:W3:Y:S04]  /*d3a0*/  LDG.E R7, desc[UR40][R8.64] ;  /* 0x0000002808077981 */ /* 0x000ee8000c1e1900 */
[----:B-----5:R-:W3:Y:S02]  /*d3b0*/  LDG.E R0, desc[UR40][R8.64+0x4] ;  /* 0x0000042808007981 */ /* 0x020ee4000c1e1900 */
[----:B---3--:R-:W-:-:S07]  /*d3c0*/  IMAD.IADD R0, R0, 0x1, -R7 ;  /* 0x0000000100007824 */ /* 0x008fce00078e0a07 */
.L_x_7761:
[----:B------:R-:W-:Y:S01]  /*d3d0*/  SHF.R.S32.HI R81, RZ, 0x1f, R207 ;  /* 0x0000001fff517819 */ /* 0x000fe200000114cf */
[----:B------:R-:W-:Y:S01]  /*d3e0*/  ULDC.64 UR4, c[0x0][0xb70] ;  /* 0x0002dc0000047ab9 */ /* 0x000fe20000000a00 */
[--C-:B--2--5:R-:W-:Y:S01]  /*d3f0*/  SHF.R.S32.HI R21, RZ, 0x1f, R3.reuse ;  /* 0x0000001fff157819 */ /* 0x124fe20000011403 */
[----:B------:R-:W-:Y:S01]  /*d400*/  IMAD.MOV.U32 R20, RZ, RZ, R3 ;  /* 0x000000ffff147224 */ /* 0x000fe200078e0003 */
[----:B------:R-:W-:Y:S01]  /*d410*/  LOP3.LUT R12, R13, 0x380, RZ, 0xc0, !PT ;  /* 0x000003800d0c7812 */ /* 0x000fe200078ec0ff */
[----:B------:R-:W-:Y:S01]  /*d420*/  IMAD R4, R81, UR4, RZ ;  /* 0x0000000451047c24 */ /* 0x000fe2000f8e02ff */
[----:B------:R-:W-:Y:S01]  /*d430*/  SEL R221, R221, RZ, !P0 ;  /* 0x000000ffdddd7207 */ /* 0x000fe20004000000 */
[C---:B------:R-:W-:Y:S01]  /*d440*/  IMAD.WIDE.U32 R8, R207.reuse, UR4, R20 ;  /* 0x00000004cf087c25 */ /* 0x040fe2000f8e0014 */
[----:B------:R-:W-:Y:S02]  /*d450*/  SEL R83, R210, RZ, !P0 ;  /* 0x000000ffd2537207 */ /* 0x000fe40004000000 */
[----:B------:R-:W-:Y:S01]  /*d460*/  SHF.R.U64 R12, R12, 0x3, RZ ;  /* 0x000000030c0c7819 */ /* 0x000fe200000012ff */
[----:B------:R-:W-:Y:S01]  /*d470*/  IMAD R7, R207, UR5, R4 ;  /* 0x00000005cf077c24 */ /* 0x000fe2000f8e0204 */
[----:B------:R-:W-:Y:S01]  /*d480*/  ULDC.64 UR4, c[0x0][0xb78] ;  /* 0x0002de0000047ab9 */ /* 0x000fe20000000a00 */
[C---:B------:R-:W-:Y:S01]  /*d490*/  IADD3 R29, P0, R10.reuse, 0x3000, RZ ;  /* 0x000030000a1d7810 */ /* 0x040fe20007f1e0ff */
[----:B------:R-:W-:Y:S01]  /*d4a0*/  IMAD R4, R221, UR4, RZ ;  /* 0x00000004dd047c24 */ /* 0x000fe2000f8e02ff */
[C---:B------:R-:W-:Y:S01]  /*d4b0*/  IADD3 R25, P5, R10.reuse, 0x2000, RZ ;  /* 0x000020000a197810 */ /* 0x040fe20007fbe0ff */
[----:B------:R-:W-:Y:S01]  /*d4c0*/  IMAD.IADD R9, R9, 0x1, R7 ;  /* 0x0000000109097824 */ /* 0x000fe200078e0207 */
[----:B------:R-:W-:Y:S01]  /*d4d0*/  IADD3 R37, P2, R10, 0x5000, RZ ;  /* 0x000050000a257810 */ /* 0x000fe20007f5e0ff */
[----:B------:R-:W-:Y:S01]  /*d4e0*/  IMAD R15, R213, 0x80, R232 ;  /* 0x00000080d50f7824 */ /* 0x000fe200078e02e8 */
[----:B------:R-:W-:Y:S01]  /*d4f0*/  LOP3.LUT R12, R12, R13, RZ, 0x3c, !PT ;  /* 0x0000000d0c0c7212 */ /* 0x000fe200078e3cff */
[----:B------:R-:W-:Y:S01]  /*d500*/  IMAD.WIDE.U32 R8, R83, UR4, R8 ;  /* 0x0000000453087c25 */ /* 0x000fe2000f8e0008 */
[----:B------:R-:W-:-:S02]  /*d510*/  IADD3 R33, P1, R10, 0x4000, RZ ;  /* 0x000040000a217810 */ /* 0x000fc40007f3e0ff */
[----:B------:R-:W-:Y:S01]  /*d520*/  LOP3.LUT R28, R29, 0x380, RZ, 0xc0, !PT ;  /* 0x000003801d1c7812 */ /* 0x000fe200078ec0ff */
[----:B------:R-:W-:Y:S01]  /*d530*/  IMAD R13, R83, UR5, R4 ;  /* 0x00000005530d7c24 */ /* 0x000fe2000f8e0204 */
[----:B------:R-:W-:Y:S01]  /*d540*/  LOP3.LUT R24, R25, 0x380, RZ, 0xc0, !PT ;  /* 0x0000038019187812 */ /* 0x000fe200078ec0ff */
[----:B------:R-:W-:Y:S01]  /*d550*/  ULDC.64 UR4, c[0x0][0xb40] ;  /* 0x0002d00000047ab9 */ /* 0x000fe20000000a00 */
[----:B------:R-:W-:Y:S02]  /*d560*/  SHF.R.S32.HI R7, RZ, 0x1f, R15 ;  /* 0x0000001fff077819 */ /* 0x000fe4000001140f */
[----:B------:R-:W-:Y:S02]  /*d570*/  IADD3 R4, P3, R15, R8, RZ ;  /* 0x000000080f047210 */ /* 0x000fe40007f7e0ff */
[----:B------:R-:W-:Y:S02]  /*d580*/  LOP3.LUT R36, R37, 0x380, RZ, 0xc0, !PT ;  /* 0x0000038025247812 */ /* 0x000fe400078ec0ff */
[----:B------:R-:W-:-:S02]  /*d590*/  LOP3.LUT R32, R33, 0x380, RZ, 0xc0, !PT ;  /* 0x0000038021207812 */ /* 0x000fc400078ec0ff */
[----:B------:R-:W-:Y:S02]  /*d5a0*/  SHF.R.U64 R28, R28, 0x3, RZ ;  /* 0x000000031c1c7819 */ /* 0x000fe400000012ff */
[----:B------:R-:W-:Y:S02]  /*d5b0*/  SHF.R.U64 R24, R24, 0x3, RZ ;  /* 0x0000000318187819 */ /* 0x000fe400000012ff */
[----:B------:R-:W-:Y:S01]  /*d5c0*/  IADD3.X R7, R7, R9, R13, P3, !PT ;  /* 0x0000000907077210 */ /* 0x000fe20001ffe40d */
[----:B------:R-:W-:Y:S01]  /*d5d0*/  IMAD.X R13, RZ, RZ, R11, P4 ;  /* 0x000000ffff0d7224 */ /* 0x000fe200020e060b */
[----:B------:R-:W-:Y:S02]  /*d5e0*/  SHF.R.U64 R36, R36, 0x3, RZ ;  /* 0x0000000324247819 */ /* 0x000fe400000012ff */
[----:B------:R-:W-:Y:S02]  /*d5f0*/  LEA R58, P3, R4, UR4, 0x2 ;  /* 0x00000004043a7c11 */ /* 0x000fe4000f8610ff */
[----:B------:R-:W-:-:S02]  /*d600*/  SHF.R.U64 R32, R32, 0x3, RZ ;  /* 0x0000000320207819 */ /* 0x000fc400000012ff */
[----:B------:R-:W-:Y:S01]  /*d610*/  LOP3.LUT R28, R28, R29, RZ, 0x3c, !PT ;  /* 0x0000001d1c1c7212 */ /* 0x000fe200078e3cff */
[--C-:B------:R-:W-:Y:S01]  /*d620*/  IMAD.X R29, RZ, RZ, R11.reuse, P0 ;  /* 0x000000ffff1d7224 */ /* 0x100fe200000e060b */
[----:B------:R-:W-:Y:S01]  /*d630*/  LOP3.LUT R24, R24, R25, RZ, 0x3c, !PT ;  /* 0x0000001918187212 */ /* 0x000fe200078e3cff */
[--C-:B------:R-:W-:Y:S01]  /*d640*/  IMAD.X R25, RZ, RZ, R11.reuse, P5 ;  /* 0x000000ffff197224 */ /* 0x100fe200028e060b */
[----:B------:R-:W-:Y:S02]  /*d650*/  IADD3 R53, P0, R10, 0x9000, RZ ;  /* 0x000090000a357810 */ /* 0x000fe40007f1e0ff */
[----:B------:R-:W-:Y:S01]  /*d660*/  LOP3.LUT R36, R36, R37, RZ, 0x3c, !PT ;  /* 0x0000002524247212 */ /* 0x000fe200078e3cff */
[----:B------:R-:W-:Y:S01]  /*d670*/  IMAD.X R37, RZ, RZ, R11, P2 ;  /* 0x000000ffff257224 */ /* 0x000fe200010e060b */
[----:B------:R-:W-:Y:S01]  /*d680*/  LEA.HI.X R59, R4, UR5, R7, 0x2, P3 ;  /* 0x00000005043b7c11 */ /* 0x000fe200098f1407 */
[----:B------:R-:W-:Y:S01]  /*d690*/  VIADD R7, R15, 0x8 ;  /* 0x000000080f077836 */ /* 0x000fe20000000000 */
[----:B------:R-:W-:Y:S01]  /*d6a0*/  LOP3.LUT R32, R32, R33, RZ, 0x3c, !PT ;  /* 0x0000002120207212 */ /* 0x000fe200078e3cff */
[----:B------:R-:W-:Y:S01]  /*d6b0*/  IMAD.X R33, RZ, RZ, R11, P1 ;  /* 0x000000ffff217224 */ /* 0x000fe200008e060b */
[C---:B------:R-:W-:Y:S01]  /*d6c0*/  IADD3 R41, P3, R10.reuse, 0x6000, RZ ;  /* 0x000060000a297810 */ /* 0x040fe20007f7e0ff */
[----:B------:R-:W-:Y:S01]  /*d6d0*/  ULDC.64 UR4, c[0x0][0xaa0] ;  /* 0x0002a80000047ab9 */ /* 0x000fe20000000a00 */
[----:B------:R-:W-:-:S02]  /*d6e0*/  IADD3 R45, P4, R10, 0x7000, RZ ;  /* 0x000070000a2d7810 */ /* 0x000fc40007f9e0ff */
[C---:B------:R-:W-:Y:S02]  /*d6f0*/  IADD3 R49, P5, R10.reuse, 0x8000, RZ ;  /* 0x000080000a317810 */ /* 0x040fe40007fbe0ff */
[C---:B------:R-:W-:Y:S02]  /*d700*/  IADD3 R57, P2, R10.reuse, 0xb000, RZ ;  /* 0x0000b0000a397810 */ /* 0x040fe40007f5e0ff */
[----:B------:R-:W-:Y:S02]  /*d710*/  LOP3.LUT R52, R53, 0x380, RZ, 0xc0, !PT ;  /* 0x0000038035347812 */ /* 0x000fe400078ec0ff */
[----:B------:R-:W-:Y:S02]  /*d720*/  IADD3 R77, P1, R10, 0xa000, RZ ;  /* 0x0000a0000a4d7810 */ /* 0x000fe40007f3e0ff */
[----:B------:R-:W-:Y:S02]  /*d730*/  LOP3.LUT R40, R41, 0x380, RZ, 0xc0, !PT ;  /* 0x0000038029287812 */ /* 0x000fe400078ec0ff */
[----:B------:R-:W-:-:S02]  /*d740*/  LOP3.LUT R44, R45, 0x380, RZ, 0xc0, !PT ;  /* 0x000003802d2c7812 */ /* 0x000fc400078ec0ff */
[----:B------:R-:W-:Y:S02]  /*d750*/  LOP3.LUT R48, R49, 0x380, RZ, 0xc0, !PT ;  /* 0x0000038031307812 */ /* 0x000fe400078ec0ff */
[----:B------:R-:W-:Y:S02]  /*d760*/  LOP3.LUT R56, R57, 0x380, RZ, 0xc0, !PT ;  /* 0x0000038039387812 */ /* 0x000fe400078ec0ff */
[----:B------:R-:W-:Y:S02]  /*d770*/  SHF.R.U64 R52, R52, 0x3, RZ ;  /* 0x0000000334347819 */ /* 0x000fe400000012ff */
[----:B------:R-:W-:Y:S02]  /*d780*/  LOP3.LUT R76, R77, 0x380, RZ, 0xc0, !PT ;  /* 0x000003804d4c7812 */ /* 0x000fe400078ec0ff */
[----:B------:R-:W-:Y:S02]  /*d790*/  SHF.R.U64 R40, R40, 0x3, RZ ;  /* 0x0000000328287819 */ /* 0x000fe400000012ff */
[----:B------:R-:W-:-:S02]  /*d7a0*/  SHF.R.U64 R44, R44, 0x3, RZ ;  /* 0x000000032c2c7819 */ /* 0x000fc400000012ff */
[----:B------:R-:W-:Y:S02]  /*d7b0*/  SHF.R.U64 R48, R48, 0x3, RZ ;  /* 0x0000000330307819 */ /* 0x000fe400000012ff */
[----:B------:R-:W-:Y:S02]  /*d7c0*/  SHF.R.U64 R56, R56, 0x3, RZ ;  /* 0x0000000338387819 */ /* 0x000fe400000012ff */
[----:B------:R-:W-:Y:S01]  /*d7d0*/  LOP3.LUT R52, R52, R53, RZ, 0x3c, !PT ;  /* 0x0000003534347212 */ /* 0x000fe200078e3cff */
[--C-:B------:R-:W-:Y:S01]  /*d7e0*/  IMAD.X R53, RZ, RZ, R11.reuse, P0 ;  /* 0x000000ffff357224 */ /* 0x100fe200000e060b */
[----:B------:R-:W-:Y:S02]  /*d7f0*/  SHF.R.U64 R76, R76, 0x3, RZ ;  /* 0x000000034c4c7819 */ /* 0x000fe400000012ff */
[----:B------:R-:W-:Y:S01]  /*d800*/  LOP3.LUT R40, R40, R41, RZ, 0x3c, !PT ;  /* 0x0000002928287212 */ /* 0x000fe200078e3cff */
[--C-:B------:R-:W-:Y:S01]  /*d810*/  IMAD.X R41, RZ, RZ, R11.reuse, P3 ;  /* 0x000000ffff297224 */ /* 0x100fe200018e060b */
[----:B------:R-:W-:Y:S01]  /*d820*/  LOP3.LUT R44, R44, R45, RZ, 0x3c, !PT ;  /* 0x0000002d2c2c7212 */ /* 0x000fe200078e3cff */
[--C-:B------:R-:W-:Y:S01]  /*d830*/  IMAD.X R45, RZ, RZ, R11.reuse, P4 ;  /* 0x000000ffff2d7224 */ /* 0x100fe200020e060b */
[----:B------:R-:W-:Y:S01]  /*d840*/  LOP3.LUT R48, R48, R49, RZ, 0x3c, !PT ;  /* 0x0000003130307212 */ /* 0x000fe200078e3cff */
[----:B------:R-:W-:Y:S01]  /*d850*/  IMAD.X R49, RZ, RZ, R11, P5 ;  /* 0x000000ffff317224 */ /* 0x000fe200028e060b */
[----:B------:R-:W-:-:S02]  /*d860*/  LOP3.LUT P0, RZ, R227, 0x3, RZ, 0xc0, !PT ;  /* 0x00000003e3ff7812 */ /* 0x000fc4000780c0ff */
[----:B------:R-:W-:Y:S01]  /*d870*/  LOP3.LUT R56, R56, R57, RZ, 0x3c, !PT ;  /* 0x0000003938387212 */ /* 0x000fe200078e3cff */
[--C-:B------:R-:W-:Y:S01]  /*d880*/  IMAD.X R57, RZ, RZ, R11.reuse, P2 ;  /* 0x000000ffff397224 */ /* 0x100fe200010e060b */
[C---:B------:R-:W-:Y:S02]  /*d890*/  IADD3 R73, P3, R10.reuse, 0xc000, RZ ;  /* 0x0000c0000a497810 */ /* 0x040fe40007f7e0ff */
[----:B------:R-:W-:Y:S02]  /*d8a0*/  IADD3 R69, P4, R10, 0xd000, RZ ;  /* 0x0000d0000a457810 */ /* 0x000fe40007f9e0ff */
[----:B------:R-:W-:Y:S01]  /*d8b0*/  LOP3.LUT R76, R76, R77, RZ, 0x3c, !PT ;  /* 0x0000004d4c4c7212 */ /* 0x000fe200078e3cff */
[----:B------:R-:W-:Y:S01]  /*d8c0*/  IMAD.X R77, RZ, RZ, R11, P1 ;  /* 0x000000ffff4d7224 */ /* 0x000fe200008e060b */
[C---:B------:R-:W-:Y:S02]  /*d8d0*/  IADD3 R65, P5, R10.reuse, 0xe000, RZ ;  /* 0x0000e0000a417810 */ /* 0x040fe40007fbe0ff */
[----:B------:R-:W-:-:S02]  /*d8e0*/  LOP3.LUT R4, R10, 0x380, RZ, 0xc0, !PT ;  /* 0x000003800a047812 */ /* 0x000fc400078ec0ff */
[----:B------:R-:W-:Y:S02]  /*d8f0*/  IADD3 R9, P2, R10, 0xf000, RZ ;  /* 0x0000f0000a097810 */ /* 0x000fe40007f5e0ff */
[-C--:B------:R-:W-:Y:S02]  /*d900*/  ISETP.GE.OR P1, PT, R15, R0.reuse, P0 ;  /* 0x000000000f00720c */ /* 0x080fe40000726670 */
[----:B------:R-:W-:Y:S01]  /*d910*/  ISETP.GE.OR P0, PT, R7, R0, P0 ;  /* 0x000000000700720c */ /* 0x000fe20000706670 */
[----:B------:R-:W-:Y:S01]  /*d920*/  IMAD.X R61, RZ, RZ, R11, P2 ;  /* 0x000000ffff3d7224 */ /* 0x000fe200010e060b */
[----:B------:R-:W-:Y:S02]  /*d930*/  LOP3.LUT R72, R73, 0x380, RZ, 0xc0, !PT ;  /* 0x0000038049487812 */ /* 0x000fe400078ec0ff */
[----:B------:R-:W-:Y:S02]  /*d940*/  LOP3.LUT R68, R69, 0x380, RZ, 0xc0, !PT ;  /* 0x0000038045447812 */ /* 0x000fe400078ec0ff */
[----:B------:R-:W-:-:S02]  /*d950*/  LOP3.LUT R64, R65, 0x380, RZ, 0xc0, !PT ;  /* 0x0000038041407812 */ /* 0x000fc400078ec0ff */
[----:B------:R-:W-:Y:S02]  /*d960*/  SHF.R.U64 R7, R4, 0x3, RZ ;  /* 0x0000000304077819 */ /* 0x000fe400000012ff */
[----:B------:R-:W-:Y:S01]  /*d970*/  LOP3.LUT R4, R9, 0x380, RZ, 0xc0, !PT ;  /* 0x0000038009047812 */ /* 0x000fe200078ec0ff */
[----:B------:R-:W-:Y:S01]  /*d980*/  @!P1 STG.E desc[UR40][R58.64], R6 ;  /* 0x000000063a009986 */ /* 0x000fe2000c101928 */
[----:B------:R-:W-:Y:S02]  /*d990*/  SHF.R.U64 R72, R72, 0x3, RZ ;  /* 0x0000000348487819 */ /* 0x000fe400000012ff */
[----:B------:R-:W-:Y:S01]  /*d9a0*/  SHF.R.U64 R68, R68, 0x3, RZ ;  /* 0x0000000344447819 */ /* 0x000fe200000012ff */
[----:B------:R1:W-:Y:S01]  /*d9b0*/  @!P0 STG.E desc[UR40][R58.64+0x20], R5 ;  /* 0x000020053a008986 */ /* 0x0003e2000c101928 */
[----:B------:R-:W-:Y:S02]  /*d9c0*/  SHF.R.U64 R64, R64, 0x3, RZ ;  /* 0x0000000340407819 */ /* 0x000fe400000012ff */
[----:B------:R-:W-:Y:S01]  /*d9d0*/  SHF.R.U64 R4, R4, 0x3, RZ ;  /* 0x0000000304047819 */ /* 0x000fe200000012ff */
[----:B------:R-:W5:Y:S01]  /*d9e0*/  LD.E.128 R12, desc[UR40][R12.64] ;  /* 0x000000280c0c7980 */ /* 0x000f62000c101d00 */
        /* <DEDUP_REMOVED lines=19> */
[----:B-1----:R1:W5:Y:S04]  /*db20*/  LD.E.128 R4, desc[UR40][R76.64] ;  /* 0x000000284c047980 */ /* 0x002368000c101d00 */
[----:B------:R-:W5:Y:S04]  /*db30*/  LD.E.128 R56, desc[UR40][R56.64] ;  /* 0x0000002838387980 */ /* 0x000f68000c101d00 */
        /* <DEDUP_REMOVED lines=21> */
[C---:B-1----:R-:W-:Y:S02]  /*dc90*/  IMAD R77, R207.reuse, UR5, R78 ;  /* 0x00000005cf4d7c24 */ /* 0x042fe4000f8e024e */
        /* <DEDUP_REMOVED lines=16> */
[----:B-1----:R-:W-:Y:S06]  /*dda0*/  @P3 BRA `(.L_x_7763) ;  /* 0x0000000000583947 */ /* 0x002fec0003800000 */
[----:B------:R-:W-:Y:S01]  /*ddb0*/  ULDC.64 UR4, c[0x0][0xad8] ;  /* 0x0002b60000047ab9 */ /* 0x000fe20000000a00 */
[----:B------:R-:W-:Y:S01]  /*ddc0*/  IMAD.MOV.U32 R20, RZ, RZ, R78 ;  /* 0x000000ffff147224 */ /* 0x000fe200078e004e */
[----:B------:R-:W-:Y:S01]  /*ddd0*/  ULDC.64 UR6, c[0x0][0xa80] ;  /* 0x0002a00000067ab9 */ /* 0x000fe20000000a00 */
[----:B------:R-:W-:Y:S02]  /*dde0*/  IMAD.MOV.U32 R21, RZ, RZ, R83 ;  /* 0x000000ffff157224 */ /* 0x000fe400078e0053 */
[----:B------:R-:W-:Y:S02]  /*ddf0*/  IMAD R3, R77, UR4, RZ ;  /* 0x000000044d037c24 */ /* 0x000fe4000f8e02ff */
[C---:B------:R-:W-:Y:S01]  /*de00*/  IMAD.WIDE.U32 R20, R76.reuse, UR4, R20 ;  /* 0x000000044c147c25 */ /* 0x040fe2000f8e0014 */
[----:B------:R-:W-:Y:S02]  /*de10*/  ULDC UR4, c[0x0][0xa8c] ;  /* 0x0002a30000047ab9 */ /* 0x000fe40000000800 */
[C---:B------:R-:W-:Y:S01]  /*de20*/  ISETP.GE.AND P5, PT, R201.reuse, UR4, PT ;  /* 0x00000004c9007c0c */ /* 0x040fe2000bfa6270 */
[----:B------:R-:W-:Y:S01]  /*de30*/  IMAD R3, R76, UR5, R3 ;  /* 0x000000054c037c24 */ /* 0x000fe2000f8e0203 */
[----:B------:R-:W-:Y:S01]  /*de40*/  LEA R80, P3, R20, UR6, 0x1 ;  /* 0x0000000614507c11 */ /* 0x000fe2000f8608ff */
[----:B------:R-:W-:-:S02]  /*de50*/  VIADD R0, R201, 0x40 ;  /* 0x00000040c9007836 */ /* 0x000fc40000000000 */
[----:B------:R-:W-:-:S03]  /*de60*/  IMAD.IADD R3, R21, 0x1, R3 ;  /* 0x0000000115037824 */ /* 0x000fc600078e0203 */
[----:B------:R-:W-:Y:S01]  /*de70*/  ISETP.GE.AND P4, PT, R0, UR4, PT ;  /* 0x0000000400007c0c */ /* 0x000fe2000bf86270 */
[C---:B------:R-:W-:Y:S01]  /*de80*/  VIADD R0, R201.reuse, 0xc0 ;  /* 0x000000c0c9007836 */ /* 0x040fe20000000000 */
[----:B------:R-:W-:Y:S01]  /*de90*/  LEA.HI.X R81, R20, UR7, R3, 0x1, P3 ;  /* 0x0000000714517c11 */ /* 0x000fe200098f0c03 */
[----:B------:R-:W-:-:S04]  /*dea0*/  VIADD R3, R201, 0x80 ;  /* 0x00000080c9037836 */ /* 0x000fc80000000000 */
[----:B-----5:R1:W-:Y:S01]  /*deb0*/  @!P5 STG.E.128 desc[UR40][R80.64], R8 ;  /* 0x000000085000d986 */ /* 0x0203e2000c101d28 */
[----:B------:R-:W-:Y:S02]  /*dec0*/  ISETP.GE.AND P3, PT, R3, UR4, PT ;  /* 0x0000000403007c0c */ /* 0x000fe4000bf66270 */
[----:B------:R-:W-:-:S03]  /*ded0*/  ISETP.GE.AND P5, PT, R0, UR4, PT ;  /* 0x0000000400007c0c */ /* 0x000fc6000bfa6270 */
[----:B------:R1:W-:Y:S08]  /*dee0*/  @!P4 STG.E.128 desc[UR40][R80.64+0x80], R32 ;  /* 0x000080205000c986 */ /* 0x0003f0000c101d28 */
[----:B------:R1:W-:Y:S04]  /*def0*/  @!P3 STG.E.128 desc[UR40][R80.64+0x100], R48 ;  /* 0x000100305000b986 */ /* 0x0003e8000c101d28 */
[----:B------:R1:W-:Y:S02]  /*df00*/  @!P5 STG.E.128 desc[UR40][R80.64+0x180], R72 ;  /* 0x000180485000d986 */ /* 0x0003e4000c101d28 */
.L_x_7763:
[----:B------:R-:W-:Y:S05]  /*df10*/  BSYNC B1 ;  /* 0x0000000000017941 */ /* 0x000fea0003800000 */
.L_x_7762:
[----:B------:R-:W-:Y:S04]  /*df20*/  BSSY B1, `(.L_x_7764) ;  /* 0x000001a000017945 */ /* 0x000fe80003800000 */
[----:B------:R-:W-:Y:S05]  /*df30*/  @P2 BRA `(.L_x_7765) ;  /* 0x0000000000602947 */ /* 0x000fea0003800000 */
[----:B------:R-:W-:Y:S01]  /*df40*/  IADD3 R3, P2, R76, 0x20, RZ ;  /* 0x000000204c037810 */ /* 0x000fe20007f5e0ff */
[----:B------:R-:W-:Y:S01]  /*df50*/  ULDC.64 UR6, c[0x0][0xad8] ;  /* 0x0002b60000067ab9 */ /* 0x000fe20000000a00 */
[----:B-1---5:R-:W-:Y:S01]  /*df60*/  IMAD.MOV.U32 R8, RZ, RZ, R78 ;  /* 0x000000ffff087224 */ /* 0x022fe200078e004e */
        /* <DEDUP_REMOVED lines=9> */
[----:B------:R-:W-:Y:S01]  /*e000*/  ULDC.64 UR6, c[0x0][0xa80] ;  /* 0x0002a00000067ab9 */ /* 0x000fe20000000a00 */
[----:B------:R-:W-:Y:S01]  /*e010*/  VIADD R0, R201, 0x80 ;  /* 0x00000080c9007836 */ /* 0x000fe20000000000 */
[----:B------:R-:W-:Y:S01]  /*e020*/  LEA R10, P5, R8, UR6, 0x1 ;  /* 0x00000006080a7c11 */ /* 0x000fe2000f8a08ff */
[----:B------:R-:W-:Y:S02]  /*e030*/  IMAD.IADD R3, R9, 0x1, R3 ;  /* 0x0000000109037824 */ /* 0x000fe400078e0203 */
[----:B------:R-:W-:Y:S01]  /*e040*/  VIADD R9, R201, 0xc0 ;  /* 0x000000c0c9097836 */ /* 0x000fe20000000000 */
[----:B------:R-:W-:Y:S02]  /*e050*/  ISETP.GE.AND P2, PT, R0, UR4, PT ;  /* 0x0000000400007c0c */ /* 0x000fe4000bf46270 */
[----:B------:R-:W-:Y:S02]  /*e060*/  LEA.HI.X R11, R8, UR7, R3, 0x1, P5 ;  /* 0x00000007080b7c11 */ /* 0x000fe4000a8f0c03 */
[----:B------:R-:W-:-:S03]  /*e070*/  ISETP.GE.AND P5, PT, R9, UR4, PT ;  /* 0x0000000409007c0c */ /* 0x000fc6000bfa6270 */
[----:B------:R2:W-:Y:S04]  /*e080*/  @!P4 STG.E.128 desc[UR40][R10.64], R12 ;  /* 0x0000000c0a00c986 */ /* 0x0005e8000c101d28 */
[----:B------:R2:W-:Y:S04]  /*e090*/  @!P3 STG.E.128 desc[UR40][R10.64+0x80], R36 ;  /* 0x000080240a00b986 */ /* 0x0005e8000c101d28 */
[----:B------:R2:W-:Y:S04]  /*e0a0*/  @!P2 STG.E.128 desc[UR40][R10.64+0x100], R52 ;  /* 0x000100340a00a986 */ /* 0x0005e8000c101d28 */
[----:B------:R2:W-:Y:S02]  /*e0b0*/  @!P5 STG.E.128 desc[UR40][R10.64+0x180], R68 ;  /* 0x000180440a00d986 */ /* 0x0005e4000c101d28 */
.L_x_7765:
[----:B------:R-:W-:Y:S05]  /*e0c0*/  BSYNC B1 ;  /* 0x0000000000017941 */ /* 0x000fea0003800000 */
.L_x_7764:
        /* <DEDUP_REMOVED lines=14> */
[----:B--2---:R-:W-:Y:S02]  /*e1b0*/  VIADD R10, R201, 0xc0 ;  /* 0x000000c0c90a7836 */ /* 0x004fe40000000000 */
        /* <DEDUP_REMOVED lines=11> */
.L_x_7767:
[----:B------:R-:W-:Y:S05]  /*e270*/  BSYNC B1 ;  /* 0x0000000000017941 */ /* 0x000fea0003800000 */
.L_x_7766:
[----:B------:R-:W-:Y:S05]  /*e280*/  @P1 BRA `(.L_x_7768) ;  /* 0x0000000c00441947 */ /* 0x000fea0003800000 */
[----:B------:R-:W-:Y:S01]  /*e290*/  IADD3 R3, P0, R76, 0x60, RZ ;  /* 0x000000604c037810 */ /* 0x000fe20007f1e0ff */
[C---:B------:R-:W-:Y:S01]  /*e2a0*/  VIADD R0, R201.reuse, 0x40 ;  /* 0x00000040c9007836 */ /* 0x040fe20000000000 */
[----:B------:R-:W-:Y:S01]  /*e2b0*/  ULDC UR4, c[0x0][0xa8c] ;  /* 0x0002a30000047ab9 */ /* 0x000fe20000000800 */
[----:B------:R-:W-:Y:S01]  /*e2c0*/  ULDC.64 UR6, c[0x0][0xad8] ;  /* 0x0002b60000067ab9 */ /* 0x000fe20000000a00 */
[----:B---3-5:R-:W-:Y:S01]  /*e2d0*/  IMAD.MOV.U32 R4, RZ, RZ, R78 ;  /* 0x000000ffff047224 */ /* 0x028fe200078e004e */
        /* <DEDUP_REMOVED lines=21> */
.L_x_7760:
        /* <DEDUP_REMOVED lines=21> */
.L_x_7769:
        /* <DEDUP_REMOVED lines=29> */
.L_x_7771:
[----:B------:R-:W-:Y:S05]  /*e750*/  BSYNC B1 ;  /* 0x0000000000017941 */ /* 0x000fea0003800000 */
.L_x_7770:
        /* <DEDUP_REMOVED lines=8> */
[----:B------:R-:W-:Y:S02]  /*e7e0*/  IMAD R11, R213, -0x80, R0 ;  /* 0xffffff80d50b7824 */ /* 0x000fe400078e0200 */
[----:B------:R-:W-:Y:S01]  /*e7f0*/  IMAD R6, R9, UR4, RZ ;  /* 0x0000000409067c24 */ /* 0x000fe2000f8e02ff */
[----:B------:R-:W-:Y:S01]  /*e800*/  SHF.R.S32.HI R9, RZ, 0x1f, R202 ;  /* 0x0000001fff097819 */ /* 0x000fe200000114ca */
[----:B------:R-:W-:Y:S01]  /*e810*/  IMAD.IADD R5, R5, 0x1, R3 ;  /* 0x0000000105057824 */ /* 0x000fe200078e0203 */
[C---:B------:R-:W-:Y:S01]  /*e820*/  ISETP.GE.AND P1, PT, R202.reuse, R11, PT ;  /* 0x0000000bca00720c */ /* 0x040fe20003f26270 */
[----:B------:R-:W-:Y:S02]  /*e830*/  VIADD R0, R202, 0x20 ;  /* 0x00000020ca007836 */ /* 0x000fe40000000000 */
[----:B------:R-:W-:-:S02]  /*e840*/  IMAD R3, R207, UR5, R6 ;  /* 0x00000005cf037c24 */ /* 0x000fc4000f8e0206 */
[----:B------:R-:W-:Y:S01]  /*e850*/  IMAD.WIDE.U32 R4, R207, UR4, R4 ;  /* 0x00000004cf047c25 */ /* 0x000fe2000f8e0004 */
[----:B------:R-:W-:Y:S01]  /*e860*/  ULDC.64 UR4, c[0x0][0xae8] ;  /* 0x0002ba0000047ab9 */ /* 0x000fe20000000a00 */
[----:B------:R-:W-:Y:S02]  /*e870*/  ISETP.GE.AND P0, PT, R0, R11, PT ;  /* 0x0000000b0000720c */ /* 0x000fe40003f06270 */
[----:B------:R-:W-:Y:S02]  /*e880*/  IMAD.IADD R5, R5, 0x1, R3 ;  /* 0x0000000105057824 */ /* 0x000fe400078e0203 */
[----:B------:R-:W-:Y:S02]  /*e890*/  IMAD R0, R221, UR4, RZ ;  /* 0x00000004dd007c24 */ /* 0x000fe4000f8e02ff */
[----:B------:R-:W-:-:S04]  /*e8a0*/  IMAD.WIDE.U32 R6, R13, UR4, R4 ;  /* 0x000000040d067c25 */ /* 0x000fc8000f8e0004 */
[----:B------:R-:W-:Y:S02]  /*e8b0*/  IMAD R3, R13, UR5, R0 ;  /* 0x000000050d037c24 */ /* 0x000fe4000f8e0200 */
[----:B------:R-:W-:Y:S02]  /*e8c0*/  IMAD.MOV.U32 R8, RZ, RZ, R202 ;  /* 0x000000ffff087224 */ /* 0x000fe400078e00ca */
[----:B------:R-:W-:Y:S02]  /*e8d0*/  VIADD R0, R202, 0x40 ;  /* 0x00000040ca007836 */ /* 0x000fe40000000000 */
[----:B------:R-:W-:-:S04]  /*e8e0*/  IMAD.WIDE R8, R213, 0x80, R8 ;  /* 0x00000080d5087825 */ /* 0x000fc800078e0208 */
[----:B------:R-:W-:Y:S01]  /*e8f0*/  IMAD.IADD R13, R7, 0x1, R3 ;  /* 0x00000001070d7824 */ /* 0x000fe200078e0203 */
        /* <DEDUP_REMOVED lines=23> */
.L_x_7773:
[----:B------:R-:W-:Y:S05]  /*ea70*/  BSYNC B1 ;  /* 0x0000000000017941 */ /* 0x000fea0003800000 */
.L_x_7772:
[----:B------:R-:W-:Y:S01]  /*ea80*/  BSSY B1, `(.L_x_7774) ;  /* 0x000001c000017945 */ /* 0x000fe20003800000 */
[----:B------:R-:W-:Y:S01]  /*ea90*/  ISETP.GE.AND P1, PT, R0, R11, PT ;  /* 0x0000000b0000720c */ /* 0x000fe20003f26270 */
[----:B------:R-:W-:Y:S02]  /*eaa0*/  VIADD R10, R202, 0x60 ;  /* 0x00000060ca0a7836 */ /* 0x000fe40000000000 */
        /* <DEDUP_REMOVED lines=18> */
[----:B--2---:R-:W-:Y:S01]  /*ebd0*/  LEA R14, P0, R4, UR6, 0x1 ;  /* 0x00000006040e7c11 */ /* 0x004fe2000f8008ff */
[----:B------:R-:W-:-:S05]  /*ebe0*/  IMAD.IADD R3, R5, 0x1, R3 ;  /* 0x0000000105037824 */ /* 0x000fca00078e0203 */
[----:B------:R-:W-:-:S05]  /*ebf0*/  LEA.HI.X R15, R4, UR7, R3, 0x1, P0 ;  /* 0x00000007040f7c11 */ /* 0x000fca00080f0c03 */
[----:B------:R3:W-:Y:S04]  /*ec00*/  @!P2 STG.E.128 desc[UR40][R14.64], RZ ;  /* 0x000000ff0e00a986 */ /* 0x0007e8000c101d28 */
[----:B------:R3:W-:Y:S04]  /*ec10*/  @!P3 STG.E.128 desc[UR40][R14.64+0x80], RZ ;  /* 0x000080ff0e00b986 */ /* 0x0007e8000c101d28 */
[----:B------:R3:W-:Y:S04]  /*ec20*/  @!P4 STG.E.128 desc[UR40][R14.64+0x100], RZ ;  /* 0x000100ff0e00c986 */ /* 0x0007e8000c101d28 */
[----:B------:R3:W-:Y:S02]  /*ec30*/  @!P5 STG.E.128 desc[UR40][R14.64+0x180], RZ ;  /* 0x000180ff0e00d986 */ /* 0x0007e4000c101d28 */
.L_x_7775:
[----:B------:R-:W-:Y:S05]  /*ec40*/  BSYNC B1 ;  /* 0x0000000000017941 */ /* 0x000fea0003800000 */
.L_x_7774:
        /* <DEDUP_REMOVED lines=27> */
.L_x_7777:
[----:B------:R-:W-:Y:S05]  /*ee00*/  BSYNC B1 ;  /* 0x0000000000017941 */ /* 0x000fea0003800000 */
.L_x_7776:
[----:B------:R-:W-:Y:S05]  /*ee10*/  @P0 BRA `(.L_x_7768) ;  /* 0x0000000000600947 */ /* 0x000fea0003800000 */
[----:B------:R-:W-:Y:S01]  /*ee20*/  IADD3 R3, P0, R8, 0x60, RZ ;  /* 0x0000006008037810 */ /* 0x000fe20007f1e0ff */
[C---:B------:R-:W-:Y:S01]  /*ee30*/  VIADD R0, R201.reuse, 0x40 ;  /* 0x00000040c9007836 */ /* 0x040fe20000000000 */
[----:B------:R-:W-:Y:S01]  /*ee40*/  ULDC UR4, c[0x0][0xa8c] ;  /* 0x0002a30000047ab9 */ /* 0x000fe20000000800 */
[----:B------:R-:W-:Y:S01]  /*ee50*/  ULDC.64 UR6, c[0x0][0xad8] ;  /* 0x0002b60000067ab9 */ /* 0x000fe20000000a00 */
[----:B------:R-:W-:Y:S01]  /*ee60*/  IMAD.MOV.U32 R4, RZ, RZ, R6 ;  /* 0x000000ffff047224 */ /* 0x000fe200078e0006 */
[C---:B------:R-:W-:Y:S01]  /*ee70*/  ISETP.GE.AND P1, PT, R201.reuse, UR4, PT ;  /* 0x00000004c9007c0c */ /* 0x040fe2000bf26270 */
        /* <DEDUP_REMOVED lines=18> */
.L_x_7768:
[----:B------:R-:W-:Y:S05]  /*efa0*/  BSYNC B0 ;  /* 0x0000000000007941 */ /* 0x000fea0003800000 */
.L_x_7759:
[----:B------:R-:W-:Y:S02]  /*efb0*/  ULDC UR4, c[0x0][0xc14] ;  /* 0x0003050000047ab9 */ /* 0x000fe40000000800 */
[----:B-1----:R-:W-:-:S13]  /*efc0*/  ISETP.GE.AND P0, PT, R87, UR4, PT ;  /* 0x0000000457007c0c */ /* 0x002fda000bf06270 */
[----:B------:R-:W-:Y:S05]  /*efd0*/  @!P0 BRA `(.L_x_7778) ;  /* 0xffffff1c00e48947 */ /* 0x000fea000383ffff */
[----:B------:R-:W-:Y:S05]  /*efe0*/  BRA `(.L_x_7645) ;  /* 0x0000005400787947 */ /* 0x000fea0003800000 */
.L_x_7643:
        /* <DEDUP_REMOVED lines=61> */
.L_x_7783:
        /* <DEDUP_REMOVED lines=16> */
.L_x_7782:
[----:B------:R-:W-:Y:S05]  /*f4c0*/  BSYNC B0 ;  /* 0x0000000000007941 */ /* 0x000fea0003800000 */
.L_x_7781:
        /* <DEDUP_REMOVED lines=26> */
.L_x_7779:
        /* <DEDUP_REMOVED lines=16> */
.L_x_7784:
        /* <DEDUP_REMOVED lines=25> */
.L_x_7780:
[----:B------:R-:W-:Y:S02]  /*f900*/  IMAD.MOV.U32 R17, RZ, RZ, RZ ;  /* 0x000000ffff117224 */ /* 0x000fe400078e00ff */
[----:B------:R-:W-:Y:S02]  /*f910*/  IMAD.U32 R16, RZ, RZ, UR6 ;  /* 0x00000006ff107e24 */ /* 0x000fe4000f8e00ff */
[----:B------:R-:W-:-:S07]  /*f920*/  IMAD.MOV.U32 R18, RZ, RZ, RZ ;  /* 0x000000ffff127224 */ /* 0x000fce00078e00ff */
.L_x_7785:
        /* <DEDUP_REMOVED lines=22> */
.L_x_7868:
        /* <DEDUP_REMOVED lines=29> */
[----:B------:R0:W-:Y:S03]  /*fc60*/  STL [R1+0x20], R4 ;  /* 0x0000200401007387 */ /* 0x0001e60000100800 */
        /* <DEDUP_REMOVED lines=8> */
[----:B0-----:R-:W-:Y:S01]  /*fcf0*/  IADD3 R4, P0, R4, UR6, RZ ;  /* 0x0000000604047c10 */ /* 0x001fe2000ff1e0ff */
        /* <DEDUP_REMOVED lines=8> */
[----:B------:R-:W-:-:S06]  /*fd80*/  IMAD.U32 R7, RZ, RZ, UR4 ;  /* 0x00000004ff077e24 */ /* 0x000fcc000f8e00ff */
[----:B------:R0:W5:Y:S01]  /*fd90*/  @P1 LDG.E R7, desc[UR40][R8.64] ;  /* 0x0000002808071981 */ /* 0x000162000c1e1900 */
[----:B------:R-:W-:Y:S01]  /*fda0*/  ISETP.NE.U32.AND P0, PT, RZ, UR6, PT ;  /* 0x00000006ff007c0c */ /* 0x000fe2000bf05070 */
[----:B------:R-:W-:Y:S02]  /*fdb0*/  ULDC UR4, c[0x0][0x338] ;  /* 0x0000ce0000047ab9 */ /* 0x000fe40000000800 */
[----:B-1----:R-:W-:Y:S01]  /*fdc0*/  IMAD.U32 R0, RZ, RZ, UR4 ;  /* 0x00000004ff007e24 */ /* 0x002fe2000f8e00ff */
[----:B------:R-:W-:Y:S01]  /*fdd0*/  ISETP.NE.AND.EX P0, PT, RZ, UR7, PT, P0 ;  /* 0x00000007ff007c0c */ /* 0x000fe2000bf05300 */
[----:B------:R-:W-:-:S12]  /*fde0*/  @P1 BRA `(.L_x_7787) ;  /* 0x0000000000101947 */ /* 0x000fd80003800000 */
[----:B------:R-:W-:Y:S05]  /*fdf0*/  @!P2 BRA `(.L_x_7787) ;  /* 0x00000000000ca947 */ /* 0x000fea0003800000 */
[----:B-----5:R-:W2:Y:S04]  /*fe00*/  LDG.E R7, desc[UR40][R2.64] ;  /* 0x0000002802077981 */ /* 0x020ea8000c1e1900 */
[----:B0-----:R-:W2:Y:S02]  /*fe10*/  LDG.E R2, desc[UR40][R2.64+0x4] ;  /* 0x0000042802027981 */ /* 0x001ea4000c1e1900 */
[----:B--2---:R-:W-:-:S07]  /*fe20*/  IMAD.IADD R7, R2, 0x1, -R7 ;  /* 0x0000000102077824 */ /* 0x004fce00078e0a07 */
.L_x_7787:
[----:B0-----:R-:W2:Y:S04]  /*fe30*/  @P0 LDG.E R2, desc[UR40][R4.64] ;  /* 0x0000002804020981 */ /* 0x001ea8000c1e1900 */
[----:B------:R-:W2:Y:S01]  /*fe40*/  @P0 LDG.E R3, desc[UR40][R4.64+0x4] ;  /* 0x0000042804030981 */ /* 0x000ea2000c1e1900 */
[----:B-----5:R-:W-:Y:S02]  /*fe50*/  IMAD.IADD R7, R7, 0x1, -R6 ;  /* 0x0000000107077824 */ /* 0x020fe400078e0a06 */
[----:B--2---:R-:W-:-:S04]  /*fe60*/  @P0 IMAD.IADD R0, R3, 0x1, -R2 ;  /* 0x0000000103000824 */ /* 0x004fc800078e0a02 */
[----:B------:R-:W-:-:S04]  /*fe70*/  IMAD.IADD R8, R7, 0x1, R0 ;  /* 0x0000000107087824 */ /* 0x000fc800078e0200 */
[----:B------:R-:W-:Y:S01]  /*fe80*/  VIADD R2, R8, 0x5f ;  /* 0x0000005f08027836 */ /* 0x000fe20000000000 */
[----:B------:R0:W-:Y:S03]  /*fe90*/  STL [R1+0x2c], R8 ;  /* 0x00002c0801007387 */ /* 0x0001e60000100800 */
[----:B------:R-:W-:-:S05]  /*fea0*/  IMAD.HI R2, R2, 0x2aaaaaab, RZ ;  /* 0x2aaaaaab02027827 */ /* 0x000fca00078e02ff */
[----:B------:R-:W-:-:S04]  /*feb0*/  SHF.R.U32.HI R3, RZ, 0x1f, R2 ;  /* 0x0000001fff037819 */ /* 0x000fc80000011602 */
[----:B0-----:R-:W-:-:S05]  /*fec0*/  LEA.HI.SX32 R8, R2, R3, 0x1c ;  /* 0x0000000302087211 */ /* 0x001fca00078fe2ff */
[--C-:B------:R-:W-:Y:S01]  /*fed0*/  IMAD R2, R8, 0x60, -R7.reuse ;  /* 0x0000006008027824 */ /* 0x100fe200078e0a07 */
[----:B------:R0:W-:Y:S01]  /*fee0*/  STL [R1+0x1c], R8 ;  /* 0x00001c0801007387 */ /* 0x0001e20000100800 */
[----:B------:R-:W-:-:S03]  /*fef0*/  IMAD.MOV R7, RZ, RZ, -R7 ;  /* 0x000000ffff077224 */ /* 0x000fc600078e0a07 */
[----:B------:R-:W-:Y:S02]  /*ff00*/  VIMNMX R0, R2, R0, PT ;  /* 0x0000000002007248 */ /* 0x000fe40003fe0100 */
[----:B------:R-:W-:-:S04]  /*ff10*/  VIMNMX R2, RZ, R7, !PT ;  /* 0x00000007ff027248 */ /* 0x000fc80007fe0100 */
[----:B------:R-:W-:Y:S01]  /*ff20*/  ISETP.GT.AND P1, PT, R0, R2, PT ;  /* 0x000000020000720c */ /* 0x000fe20003f24270 */
[----:B0-----:R-:W-:-:S05]  /*ff30*/  IMAD.WIDE.U32 R8, R2, -0x55555555, RZ ;  /* 0xaaaaaaab02087825 */ /* 0x001fca00078e00ff */
[----:B------:R-:W-:-:S07]  /*ff40*/  SHF.R.U32.HI R2, RZ, 0x6, R9 ;  /* 0x00000006ff027819 */ /* 0x000fce0000011609 */
[----:B------:R-:W-:Y:S02]  /*ff50*/  @P1 VIADD R3, R0, 0x5f ;  /* 0x0000005f00031836 */ /* 0x000fe40000000000 */
[----:B------:R-:W-:Y:S02]  /*ff60*/  IMAD.MOV.U32 R0, RZ, RZ, R2 ;  /* 0x000000ffff007224 */ /* 0x000fe400078e0002 */
[----:B------:R-:W-:-:S05]  /*ff70*/  @P1 IMAD.HI R3, R3, 0x2aaaaaab, RZ ;  /* 0x2aaaaaab03031827 */ /* 0x000fca00078e02ff */
[----:B------:R-:W-:-:S04]  /*ff80*/  @P1 SHF.R.U32.HI R7, RZ, 0x1f, R3 ;  /* 0x0000001fff071819 */ /* 0x000fc80000011603 */
[----:B------:R-:W-:Y:S01]  /*ff90*/  @P1 LEA.HI.SX32 R0, R3, R7, 0x1c ;  /* 0x0000000703001211 */ /* 0x000fe200078fe2ff */
[----:B------:R-:W-:-:S06]  /*ffa0*/  IMAD.MOV.U32 R7, RZ, RZ, RZ ;  /* 0x000000ffff077224 */ /* 0x000fcc00078e00ff */
[----:B------:R0:W5:Y:S01]  /*ffb0*/  @P0 LDG.E R7, desc[UR40][R4.64] ;  /* 0x0000002804070981 */ /* 0x000162000c1e1900 */
[----:B------:R-:W-:Y:S01]  /*ffc0*/  IMAD.IADD R3, R10, 0x1, R6 ;  /* 0x000000010a037824 */ /* 0x000fe200078e0206 */
[----:B------:R-:W-:Y:S01]  /*ffd0*/  ISETP.GT.AND P1, PT, R0, R2, PT ;  /* 0x000000020000720c */ /* 0x000fe20003f24270 */
[----:B------:R-:W-:Y:S01]  /*ffe0*/  BSSY B0, `(.L_x_7788) ;  /* 0x00000d6000007945 */ /* 0x000fe20003800000 */
[----:B------:R-:W-:Y:S02]  /*fff0*/  PLOP3.LUT P2, PT, PT, PT, PT, 0x80, 0x0 ;  /* 0x000000000000781c */ /* 0x000fe40003f4f070 */
[----:B------:R0:W-:Y:S09]  /*10000*/  STL [R1+0x10], R3 ;  /* 0x0000100301007387 */ /* 0x0001f20000100800 */
        /* <DEDUP_REMOVED lines=11> */
.L_x_7914:
[----:B------:R-:W-:-:S03]  /*100c0*/  UMOV UR4, 0xffffffff ;  /* 0xffffffff00047882 */ /* 0x000fc60000000000 */
[----:B------:R-:W-:Y:S05]  /*100d0*/  BRA.DIV UR4, `(.L_x_7791) ;  /* 0x0000004e04a87947 */ /* 0x000fea000b800000 */
[----:B------:R-:W-:-:S13]  /*100e0*/  ELECT P6, URZ, PT ;  /* 0x00000000003f782f */ /* 0x000fda00038c0000 */
.L_x_7917:
        /* <DEDUP_REMOVED lines=12> */
.L_x_7918:
[----:B------:R-:W-:Y:S05]  /*101b0*/  BSYNC B1 ;  /* 0x0000000000017941 */ /* 0x000fea0003800000 */
.L_x_7792:
        /* <DEDUP_REMOVED lines=8> */
.L_x_7919:
        /* <DEDUP_REMOVED lines=11> */
.L_x_7797:
        /* <DEDUP_REMOVED lines=19> */
.L_x_7920:
        /* <DEDUP_REMOVED lines=8> */
.L_x_7799:
        /* <DEDUP_REMOVED lines=31> */
.L_x_7795:
[----:B------:R-:W-:Y:S05]  /*10690*/  BSYNC B1 ;  /* 0x0000000000017941 */ /* 0x000fea0003800000 */
.L_x_7794:
        /* <DEDUP_REMOVED lines=16> */
.L_x_7806:
        /* <DEDUP_REMOVED lines=9> */
.L_x_7921:
        /* <DEDUP_REMOVED lines=11> */
.L_x_7803:
        /* <DEDUP_REMOVED lines=17> */
.L_x_7922:
        /* <DEDUP_REMOVED lines=8> */
.L_x_7805:
        /* <DEDUP_REMOVED lines=21> */
[----:B------:R-:W-:Y:S01]  /*10bc0*/  UMOV UR15, 0x80 ;  /* 0x00000080000f7882 */ /* 0x000fe20000000000 */
        /* <DEDUP_REMOVED lines=8> */
[----:B0-----:R-:W-:Y:S01]  /*10c50*/  NOP ;  /* 0x0000000000007918 */ /* 0x001fe20000000000 */
.L_x_7801:
[----:B------:R-:W-:Y:S05]  /*10c60*/  BSYNC B1 ;  /* 0x0000000000017941 */ /* 0x000fea0003800000 */
.L_x_7800:
        /* <DEDUP_REMOVED lines=13> */
.L_x_7789:
[----:B------:R-:W-:Y:S05]  /*10d40*/  BSYNC B0 ;  /* 0x0000000000007941 */ /* 0x000fea0003800000 */
.L_x_7788:
        /* <DEDUP_REMOVED lines=23> */
.L_x_7808:
        /* <DEDUP_REMOVED lines=18> */
[----:B-1----:R-:W-:Y:S02]  /*10fe0*/  IMAD.MOV.U32 R8, RZ, RZ, 0x70 ;  /* 0x00000070ff087424 */ /* 0x002fe400078e00ff */
[----:B------:R-:W-:Y:S02]  /*10ff0*/  IMAD.MOV.U32 R12, RZ, RZ, 0x1 ;  /* 0x00000001ff0c7424 */ /* 0x000fe400078e00ff */
[----:B------:R-:W-:-:S07]  /*11000*/  IMAD.MOV.U32 R13, RZ, RZ, RZ ;  /* 0x000000ffff0d7224 */ /* 0x000fce00078e00ff */
[----:B------:R-:W-:-:S07]  /*11010*/  LEPC R20, `(.L_x_7810) ;  /* 0x000000001014794e */ /* 0x000fce0000000000 */
[----:B0-----:R-:W-:Y:S05]  /*11020*/  CALL.ABS.NOINC R2 ;  /* 0x0000000002007343 */ /* 0x001fea0003c00000 */
.L_x_7810:
        /* <DEDUP_REMOVED lines=20> */
.L_x_7812:
        /* <DEDUP_REMOVED lines=16> */
.L_x_7811:
        /* <DEDUP_REMOVED lines=25> */
[----:B--2---:R-:W2:Y:S01]  /*11400*/  @P0 LDC R2, c[0x0][0x430] ;  /* 0x00010c00ff020b82 */ /* 0x004ea20000000800 */
[----:B0-----:R-:W-:-:S05]  /*11410*/  @P0 IMAD.HI.U32 R3, R18, R5, RZ ;  /* 0x0000000512030227 */ /* 0x001fca00078e00ff */
[----:B--2---:R-:W-:Y:S02]  /*11420*/  @P0 SHF.R.U32.HI R4, RZ, R2, R3 ;  /* 0x00000002ff040219 */ /* 0x004fe40000011603 */
[----:B------:R-:W-:-:S04]  /*11430*/  ISETP.NE.U32.AND P0, PT, RZ, UR4, PT ;  /* 0x00000004ff007c0c */ /* 0x000fc8000bf05070 */
[----:B------:R-:W-:-:S04]  /*11440*/  ISETP.NE.AND.EX P0, PT, RZ, UR5, PT, P0 ;  /* 0x00000005ff007c0c */ /* 0x000fc8000bf05300 */
[----:B------:R-:W-:-:S09]  /*11450*/  SEL R2, R6, RZ, !P0 ;  /* 0x000000ff06027207 */ /* 0x000fd20004000000 */
.L_x_7813:
        /* <DEDUP_REMOVED lines=17> */
.L_x_7925:
[----:B------:R-:W2:Y:S01]  /*11570*/  LDL R3, [R1+0x1c] ;  /* 0x00001c0001037983 */ /* 0x000ea20000100800 */
[----:B------:R-:W-:Y:S01]  /*11580*/  UMOV UR4, 0xffffffff ;  /* 0xffffffff00047882 */ /* 0x000fe20000000000 */
[----:B-1----:R-:W-:Y:S01]  /*11590*/  SHF.R.S32.HI R8, RZ, 0x1f, R0 ;  /* 0x0000001fff087819 */ /* 0x002fe20000011400 */
[----:B--2---:R-:W-:Y:S01]  /*115a0*/  VIADD R3, R3, 0xffffffff ;  /* 0xffffffff03037836 */ /* 0x004fe20000000000 */
[----:B------:R-:W-:Y:S06]  /*115b0*/  BRA.DIV UR4, `(.L_x_7815) ;  /* 0x0000003e04287947 */ /* 0x000fec000b800000 */
[----:B------:R-:W-:-:S13]  /*115c0*/  ELECT P6, URZ, PT ;  /* 0x00000000003f782f */ /* 0x000fda00038c0000 */
.L_x_7928:
        /* <DEDUP_REMOVED lines=24> */
.L_x_7817:
        /* <DEDUP_REMOVED lines=9> */
.L_x_7929:
        /* <DEDUP_REMOVED lines=11> */
.L_x_7819:
        /* <DEDUP_REMOVED lines=23> */
.L_x_7816:
        /* <DEDUP_REMOVED lines=30> */
.L_x_7930:
[----:B------:R-:W-:Y:S05]  /*11be0*/  BSYNC B0 ;  /* 0x0000000000007941 */ /* 0x000fea0003800000 */
.L_x_7820:
        /* <DEDUP_REMOVED lines=11> */
.L_x_7931:
        /* <DEDUP_REMOVED lines=11> */
.L_x_7825:
        /* <DEDUP_REMOVED lines=38> */
.L_x_7823:
[----:B------:R-:W-:Y:S05]  /*11fb0*/  BSYNC B0 ;  /* 0x0000000000007941 */ /* 0x000fea0003800000 */
.L_x_7822:
        /* <DEDUP_REMOVED lines=46> */
.L_x_7832:
[----:B------:R-:W2:Y:S01]  /*122a0*/  S2R R7, SR_CgaCtaId ;  /* 0x0000000000077919 */ /* 0x000ea20000008800 */
[----:B------:R-:W-:-:S04]  /*122b0*/  MOV R2, 0x400 ;  /* 0x0000040000027802 */ /* 0x000fc80000000f00 */
[----:B--2---:R-:W-:Y:S02]  /*122c0*/  LEA R2, R7, R2, 0x18 ;  /* 0x0000000207027211 */ /* 0x004fe400078ec0ff */
[----:B------:R-:W-:-:S03]  /*122d0*/  SHF.L.U32 R7, R12, 0x1f, RZ ;  /* 0x0000001f0c077819 */ /* 0x000fc600000006ff */
[----:B------:R-:W-:-:S04]  /*122e0*/  IMAD R2, R13, 0x8, R2 ;  /* 0x000000080d027824 */ /* 0x000fc800078e0202 */
[----:B------:R-:W2:Y:S02]  /*122f0*/  SYNCS.PHASECHK.TRANS64.TRYWAIT P0, [R2+URZ+0x22840], R7 ;  /* 0x02284007020075a7 */ /* 0x000ea4000800017f */
[----:B--2---:R-:W-:Y:S05]  /*12300*/  @!P0 BRA `(.L_x_7833) ;  /* 0x00000030003c8947 */ /* 0x004fea0003800000 */
.L_x_7932:
        /* <DEDUP_REMOVED lines=11> */
.L_x_7834:
        /* <DEDUP_REMOVED lines=22> */
.L_x_7933:
        /* <DEDUP_REMOVED lines=8> */
.L_x_7836:
        /* <DEDUP_REMOVED lines=34> */
.L_x_7831:
[----:B------:R-:W-:Y:S05]  /*127c0*/  BSYNC B2 ;  /* 0x0000000000027941 */ /* 0x000fea0003800000 */
.L_x_7830:
[----:B------:R-:W2:Y:S02]  /*127d0*/  LDL.LU R2, [R1+0x1c] ;  /* 0x00001c0001027983 */ /* 0x000ea40000300800 */
[----:B--2---:R-:W-:-:S07]  /*127e0*/  VIADD R5, R2, 0xfffffffd ;  /* 0xfffffffd02057836 */ /* 0x004fce0000000000 */
.L_x_7829:
[----:B------:R-:W-:Y:S05]  /*127f0*/  BSYNC B1 ;  /* 0x0000000000017941 */ /* 0x000fea0003800000 */
.L_x_7828:
[----:B------:R-:W-:-:S05]  /*12800*/  IMAD.MOV R2, RZ, RZ, -R9 ;  /* 0x000000ffff027224 */ /* 0x000fca00078e0a09 */
[----:B------:R-:W-:-:S13]  /*12810*/  ISETP.NE.AND P0, PT, R3, R2, PT ;  /* 0x000000020300720c */ /* 0x000fda0003f05270 */
[----:B------:R-:W-:Y:S05]  /*12820*/  @!P0 BRA `(.L_x_7827) ;  /* 0x0000000c00988947 */ /* 0x000fea0003800000 */
.L_x_7851:
        /* <DEDUP_REMOVED lines=32> */
.L_x_7839:
[----:B------:R-:W3:Y:S01]  /*12a30*/  S2R R3, SR_CgaCtaId ;  /* 0x0000000000037919 */ /* 0x000ee20000008800 */
[----:B------:R-:W-:Y:S02]  /*12a40*/  MOV R2, 0x400 ;  /* 0x0000040000027802 */ /* 0x000fe40000000f00 */
[----:B--2---:R-:W-:Y:S02]  /*12a50*/  SHF.L.U32 R7, R10, 0x1f, RZ ;  /* 0x0000001f0a077819 */ /* 0x004fe400000006ff */
[----:B---3--:R-:W-:-:S05]  /*12a60*/  LEA R2, R3, R2, 0x18 ;  /* 0x0000000203027211 */ /* 0x008fca00078ec0ff */
[----:B------:R-:W-:-:S04]  /*12a70*/  IMAD R3, R9, 0x8, R2 ;  /* 0x0000000809037824 */ /* 0x000fc800078e0202 */
[----:B------:R-:W2:Y:S02]  /*12a80*/  SYNCS.PHASECHK.TRANS64.TRYWAIT P0, [R3+URZ+0x22840], R7 ;  /* 0x02284007030075a7 */ /* 0x000ea4000800017f */
[----:B--2---:R-:W-:Y:S05]  /*12a90*/  @!P0 BRA `(.L_x_7840) ;  /* 0x0000002800808947 */ /* 0x004fea0003800000 */
.L_x_7934:
        /* <DEDUP_REMOVED lines=11> */
.L_x_7841:
[----:B0-----:R-:W4:Y:S01]  /*12b50*/  LDL R12, [R1+0x10] ;  /* 0x00001000010c7983 */ /* 0x001f220000100800 */
[----:B---3--:R-:W-:Y:S01]  /*12b60*/  MOV R2, 0x400 ;  /* 0x0000040000027802 */ /* 0x008fe20000000f00 */
        /* <DEDUP_REMOVED lines=17> */
[----:B------:R-:W3:Y:S02]  /*12c80*/  SYNCS.PHASECHK.TRANS64.TRYWAIT P1, [R3+URZ+0x22860], R7 ;  /* 0x02286007030075a7 */ /* 0x000ee4000802017f */
[----:B0--3--:R-:W-:Y:S05]  /*12c90*/  @!P1 BRA `(.L_x_7842) ;  /* 0x0000002800149947 */ /* 0x009fea0003800000 */
.L_x_7935:
        /* <DEDUP_REMOVED lines=8> */
.L_x_7843:
        /* <DEDUP_REMOVED lines=11> */
[----:B------:R-:W-:-:S07]  /*12dd0*/  UMOV UR17, 0x40 ;  /* 0x0000004000117882 */ /* 0x000fce0000000000 */
        /* <DEDUP_REMOVED lines=21> */
.L_x_7838:
[----:B------:R-:W-:Y:S05]  /*12f30*/  BSYNC B1 ;  /* 0x0000000000017941 */ /* 0x000fea0003800000 */
.L_x_7837:
        /* <DEDUP_REMOVED lines=31> */
.L_x_7846:
[----:B------:R-:W4:Y:S01]  /*13130*/  S2R R3, SR_CgaCtaId ;  /* 0x0000000000037919 */ /* 0x000f220000008800 */
[----:B------:R-:W-:Y:S02]  /*13140*/  MOV R2, 0x400 ;  /* 0x0000040000027802 */ /* 0x000fe40000000f00 */
[----:B---3--:R-:W-:Y:S02]  /*13150*/  SHF.L.U32 R7, R10, 0x1f, RZ ;  /* 0x0000001f0a077819 */ /* 0x008fe400000006ff */
[----:B----4-:R-:W-:-:S05]  /*13160*/  LEA R2, R3, R2, 0x18 ;  /* 0x0000000203027211 */ /* 0x010fca00078ec0ff */
[----:B------:R-:W-:-:S04]  /*13170*/  IMAD R3, R11, 0x8, R2 ;  /* 0x000000080b037824 */ /* 0x000fc800078e0202 */
[----:B------:R-:W3:Y:S02]  /*13180*/  SYNCS.PHASECHK.TRANS64.TRYWAIT P0, [R3+URZ+0x22840], R7 ;  /* 0x02284007030075a7 */ /* 0x000ee4000800017f */
[----:B---3--:R-:W-:Y:S05]  /*13190*/  @!P0 BRA `(.L_x_7847) ;  /* 0x0000002000e88947 */ /* 0x008fea0003800000 */
.L_x_7936:
[----:B------:R-:W4:Y:S02]  /*131a0*/  S2R R2, SR_TID.X ;  /* 0x0000000000027919 */ /* 0x000f240000002100 */
[----:B----4-:R-:W-:-:S04]  /*131b0*/  LOP3.LUT R2, R2, 0x7f, RZ, 0xc0, !PT ;  /* 0x0000007f02027812 */ /* 0x010fc800078ec0ff */
[----:B------:R-:W-:-:S13]  /*131c0*/  ISETP.NE.AND P0, PT, R2, RZ, PT ;  /* 0x000000ff0200720c */ /* 0x000fda0003f05270 */
[----:B------:R-:W-:Y:S05]  /*131d0*/  @P0 BRA `(.L_x_7848) ;  /* 0x00000000001c0947 */ /* 0x000fea0003800000 */
[----:B------:R-:W4:Y:S02]  /*131e0*/  S2R R2, SR_TID.X ;  /* 0x0000000000027919 */ /* 0x000f240000002100 */
[----:B----4-:R-:W-:-:S04]  /*131f0*/  LOP3.LUT R2, R2, 0x1f, RZ, 0xc0, !PT ;  /* 0x0000001f02027812 */ /* 0x010fc800078ec0ff */
[----:B------:R-:W-:Y:S01]  /*13200*/  ISETP.NE.AND P1, PT, R2, RZ, PT ;  /* 0x000000ff0200720c */ /* 0x000fe20003f25270 */
[----:B------:R-:W-:-:S04]  /*13210*/  IMAD.MOV.U32 R2, RZ, RZ, 0x3000 ;  /* 0x00003000ff027424 */ /* 0x000fc800078e00ff */
[----:B------:R4:W-:Y:S08]  /*13220*/  SYNCS.ARRIVE.TRANS64 RZ, [R3+URZ+0x22830], R2 ;  /* 0x0228300203ff79a7 */ /* 0x0009f0000800003f */
[----:B------:R-:W-:Y:S05]  /*13230*/  @!P1 BRA `(.L_x_7848) ;  /* 0x0000000000049947 */ /* 0x000fea0003800000 */
[----:B------:R-:W-:Y:S01]  /*13240*/  BPT.TRAP 0x1 ;  /* 0x000000040000795c */ /* 0x000fe20000300000 */
.L_x_7848:
[----:B----4-:R-:W4:Y:S01]  /*13250*/  LDL R2, [R1] ;  /* 0x0000000001027983 */ /* 0x010f220000100800 */
        /* <DEDUP_REMOVED lines=13> */
[----:B----4-:R-:W-:-:S05]  /*13330*/  IMAD R2, R2, 0x3000, R11 ;  /* 0x0000300002027824 */ /* 0x010fca00078e020b */
[----:B------:R-:W-:Y:S01]  /*13340*/  R2UR UR8, R2 ;  /* 0x00000000020872ca */ /* 0x000fe200000e0000 */
[----:B--2---:R-:W-:-:S05]  /*13350*/  IMAD R9, R9, 0x60, R10 ;  /* 0x0000006009097824 */ /* 0x004fca00078e020a */
[----:B------:R-:W-:-:S07]  /*13360*/  R2UR UR11, R9 ;  /* 0x00000000090b72ca */ /* 0x000fce00000e0000 */
[----:B------:R-:W-:-:S09]  /*13370*/  UIADD3 UR8, UR8, 0x1c400, URZ ;  /* 0x0001c40008087890 */ /* 0x000fd2000fffe03f */
[----:B------:R0:W-:Y:S01]  /*13380*/  UTMALDG.4D [UR8], [UR4], desc[UR6] ;  /* 0x00000608040075b4 */ /* 0x0001e20008019000 */
[----:B------:R-:W2:Y:S02]  /*13390*/  SYNCS.PHASECHK.TRANS64.TRYWAIT P1, [R3+URZ+0x22860], R7 ;  /* 0x02286007030075a7 */ /* 0x000ea4000802017f */
[----:B0-2---:R-:W-:Y:S05]  /*133a0*/  @!P1 BRA `(.L_x_7849) ;  /* 0x0000002000789947 */ /* 0x005fea0003800000 */
.L_x_7937:
        /* <DEDUP_REMOVED lines=8> */
.L_x_7850:
[----:B--2---:R-:W2:Y:S01]  /*13430*/  LDL R2, [R1] ;  /* 0x0000000001027983 */ /* 0x004ea20000100800 */
[----:B0--3--:R-:W-:Y:S01]  /*13440*/  MOV R7, 0x400 ;  /* 0x0000040000077802 */ /* 0x009fe20000000f00 */
        /* <DEDUP_REMOVED lines=32> */
.L_x_7845:
[----:B------:R-:W-:Y:S05]  /*13650*/  BSYNC B1 ;  /* 0x0000000000017941 */ /* 0x000fea0003800000 */
.L_x_7844:
[C---:B------:R-:W-:Y:S01]  /*13660*/  ISETP.GT.AND P0, PT, R5.reuse, 0x1, PT ;  /* 0x000000010500780c */ /* 0x040fe20003f04270 */
[----:B------:R-:W-:-:S12]  /*13670*/  VIADD R5, R5, 0xfffffffe ;  /* 0xfffffffe05057836 */ /* 0x000fd80000000000 */
[----:B------:R-:W-:Y:S05]  /*13680*/  @P0 BRA `(.L_x_7851) ;  /* 0xfffffff000680947 */ /* 0x000fea000383ffff */
.L_x_7827:
[----:B------:R-:W-:Y:S05]  /*13690*/  BSYNC B0 ;  /* 0x0000000000007941 */ /* 0x000fea0003800000 */
.L_x_7826:
        /* <DEDUP_REMOVED lines=23> */
.L_x_7853:
[----:B------:R-:W-:Y:S05]  /*13810*/  BSYNC B0 ;  /* 0x0000000000007941 */ /* 0x000fea0003800000 */
.L_x_7852:
[----:B---3--:R-:W3:Y:S02]  /*13820*/  LDL.LU R2, [R1+0x8] ;  /* 0x0000080001027983 */ /* 0x008ee40000300800 */
[----:B---3--:R-:W-:-:S05]  /*13830*/  LOP3.LUT R2, R2, R0, RZ, 0x3c, !PT ;  /* 0x0000000002027212 */ /* 0x008fca00078e3cff */
[----:B------:R3:W-:Y:S02]  /*13840*/  STL [R1+0x8], R2 ;  /* 0x0000080201007387 */ /* 0x0007e40000100800 */
.L_x_7809:
[----:B------:R-:W-:Y:S05]  /*13850*/  BSYNC B6 ;  /* 0x0000000000067941 */ /* 0x000fea0003800000 */
.L_x_7807:
[----:B------:R-:W-:-:S03]  /*13860*/  UMOV UR4, 0xffffffff ;  /* 0xffffffff00047882 */ /* 0x000fc60000000000 */
[----:B------:R-:W-:Y:S05]  /*13870*/  BRA.DIV UR4, `(.L_x_7854) ;  /* 0x0000001e04587947 */ /* 0x000fea000b800000 */
[----:B0-----:R0:W4:Y:S04]  /*13880*/  SHFL.IDX PT, R4, R16, RZ, 0x1f ;  /* 0x00001fff10047589 */ /* 0x00112800000e0000 */
[----:B------:R0:W0:Y:S02]  /*13890*/  SHFL.IDX PT, R6, R16, 0x1, 0x1f ;  /* 0x00201f0010067f89 */ /* 0x00002400000e0000 */
.L_x_7941:
        /* <DEDUP_REMOVED lines=10> */
[----:B---3--:R-:W1:Y:S02]  /*13940*/  LDC.64 R2, c[0x0][0xc58] ;  /* 0x00031600ff027b82 */ /* 0x008e640000000a00 */
[----:B-1----:R-:W-:-:S05]  /*13950*/  IMAD.WIDE R2, R5, 0x4, R2 ;  /* 0x0000000405027825 */ /* 0x002fca00078e0202 */
[----:B------:R1:W5:Y:S02]  /*13960*/  LDG.E R17, desc[UR40][R2.64] ;  /* 0x0000002802117981 */ /* 0x000364000c1e1900 */
.L_x_7856:
[----:B------:R-:W-:Y:S05]  /*13970*/  BSYNC B0 ;  /* 0x0000000000007941 */ /* 0x000fea0003800000 */
.L_x_7855:
        /* <DEDUP_REMOVED lines=19> */
[----:B------:R-:W3:Y:S02]  /*13ab0*/  SHFL.UP PT, R14, R7, 0x10, RZ ;  /* 0x06000000070e7989 */ /* 0x000ee400000e00ff */
[----:B---3--:R-:W-:-:S05]  /*13ac0*/  SEL R2, R14, RZ, P0 ;  /* 0x000000ff0e027207 */ /* 0x008fca0000000000 */
[----:B------:R-:W-:-:S05]  /*13ad0*/  IMAD.IADD R2, R7, 0x1, R2 ;  /* 0x0000000107027824 */ /* 0x000fca00078e0202 */
[----:B------:R0:W1:Y:S02]  /*13ae0*/  SHFL.IDX PT, R14, R2, 0x1f, 0x1f ;  /* 0x03e01f00020e7f89 */ /* 0x00006400000e0000 */
.L_x_7949:
[----:B------:R-:W-:Y:S02]  /*13af0*/  ULDC UR4, c[0x0][0xc10] ;  /* 0x0003040000047ab9 */ /* 0x000fe40000000800 */
[----:B------:R-:W-:-:S04]  /*13b00*/  IMAD.U32 R16, RZ, RZ, UR4 ;  /* 0x00000004ff107e24 */ /* 0x000fc8000f8e00ff */
[----:B-1----:R-:W-:-:S04]  /*13b10*/  IMAD R3, R14, R16, RZ ;  /* 0x000000100e037224 */ /* 0x002fc800078e02ff */
[----:B------:R-:W-:-:S05]  /*13b20*/  IMAD.IADD R6, R6, 0x1, R3 ;  /* 0x0000000106067824 */ /* 0x000fca00078e0203 */
[----:B----4-:R-:W-:-:S13]  /*13b30*/  ISETP.GT.AND P0, PT, R6, R4, PT ;  /* 0x000000040600720c */ /* 0x010fda0003f04270 */
[----:B------:R-:W-:Y:S05]  /*13b40*/  @P0 BRA `(.L_x_7858) ;  /* 0x0000000000b40947 */ /* 0x000fea0003800000 */
[----:B------:R-:W1:Y:S02]  /*13b50*/  LDC R0, c[0x0][0xc14] ;  /* 0x00030500ff007b82 */ /* 0x000e640000000800 */
.L_x_7863:
        /* <DEDUP_REMOVED lines=14> */
.L_x_7861:
[----:B------:R-:W-:Y:S05]  /*13c40*/  BSYNC B0 ;  /* 0x0000000000007941 */ /* 0x000fea0003800000 */
.L_x_7860:
        /* <DEDUP_REMOVED lines=23> */
.L_x_7957:
[----:B------:R-:W-:Y:S02]  /*13dc0*/  ULDC UR4, c[0x0][0xc10] ;  /* 0x0003040000047ab9 */ /* 0x000fe40000000800 */
[----:B------:R-:W-:-:S04]  /*13dd0*/  IMAD.U32 R16, RZ, RZ, UR4 ;  /* 0x00000004ff107e24 */ /* 0x000fc8000f8e00ff */
[----:B-1----:R-:W-:-:S04]  /*13de0*/  IMAD R3, R14, R16, RZ ;  /* 0x000000100e037224 */ /* 0x002fc800078e02ff */
[----:B------:R-:W-:-:S05]  /*13df0*/  IMAD.IADD R6, R3, 0x1, R6 ;  /* 0x0000000103067824 */ /* 0x000fca00078e0206 */
[----:B------:R-:W-:-:S13]  /*13e00*/  ISETP.GT.AND P0, PT, R6, R4, PT ;  /* 0x000000040600720c */ /* 0x000fda0003f04270 */
[----:B------:R-:W-:Y:S05]  /*13e10*/  @!P0 BRA `(.L_x_7863) ;  /* 0xfffffffc00508947 */ /* 0x000fea000383ffff */
.L_x_7858:
        /* <DEDUP_REMOVED lines=8> */
.L_x_7961:
[----:B------:R-:W-:Y:S01]  /*13ea0*/  ISETP.NE.AND P0, PT, R3, RZ, PT ;  /* 0x000000ff0300720c */ /* 0x000fe20003f05270 */
[----:B------:R-:W-:-:S12]  /*13eb0*/  IMAD.MOV.U32 R14, RZ, RZ, RZ ;  /* 0x000000ffff0e7224 */ /* 0x000fd800078e00ff */
[----:B------:R-:W-:Y:S05]  /*13ec0*/  @!P0 BRA `(.L_x_7865) ;  /* 0x0000000000108947 */ /* 0x000fea0003800000 */
[----:B------:R-:W-:Y:S01]  /*13ed0*/  UMOV UR4, 0xffffffff ;  /* 0xffffffff00047882 */ /* 0x000fe20000000000 */
[----:B------:R-:W-:Y:S02]  /*13ee0*/  VIADD R12, R5, 0xffffffff ;  /* 0xffffffff050c7836 */ /* 0x000fe40000000000 */
[----:B------:R-:W-:Y:S05]  /*13ef0*/  BRA.DIV UR4, `(.L_x_7866) ;  /* 0x0000001e04ec7947 */ /* 0x000fea000b800000 */
[----:B------:R4:W0:Y:S02]  /*13f00*/  SHFL.IDX PT, R14, R2, R12, 0x1f ;  /* 0x00001f0c020e7589 */ /* 0x00082400000e0000 */
.L_x_7865:
[----:B0-----:R-:W-:Y:S01]  /*13f10*/  IMAD R16, R14, R16, R6 ;  /* 0x000000100e107224 */ /* 0x001fe200078e0206 */
[----:B---3--:R-:W-:Y:S01]  /*13f20*/  IABS R6, R17 ;  /* 0x0000001100067213 */ /* 0x008fe20000000000 */
[----:B----4-:R-:W-:Y:S02]  /*13f30*/  IMAD.MOV.U32 R2, RZ, RZ, RZ ;  /* 0x000000ffff027224 */ /* 0x010fe400078e00ff */
[----:B------:R-:W-:Y:S01]  /*13f40*/  IMAD.IADD R19, R5, 0x1, R19 ;  /* 0x0000000105137824 */ /* 0x000fe200078e0213 */
[----:B------:R-:W0:Y:S08]  /*13f50*/  I2F.RP R7, R6 ;  /* 0x0000000600077306 */ /* 0x000e300000209400 */
[----:B0-----:R-:W0:Y:S02]  /*13f60*/  MUFU.RCP R7, R7 ;  /* 0x0000000700077308 */ /* 0x001e240000001000 */
[----:B0-----:R-:W-:-:S06]  /*13f70*/  VIADD R8, R7, 0xffffffe ;  /* 0x0ffffffe07087836 */ /* 0x001fcc0000000000 */
        /* <DEDUP_REMOVED lines=24> */
.L_x_7859:
[----:B------:R-:W-:Y:S01]  /*14100*/  UMOV UR4, URZ ;  /* 0x0000003f00047c82 */ /* 0x000fe20008000000 */
[----:B------:R-:W-:Y:S01]  /*14110*/  UMOV UR5, URZ ;  /* 0x0000003f00057c82 */ /* 0x000fe20008000000 */
[----:B------:R-:W-:Y:S01]  /*14120*/  ULDC UR6, c[0x0][0xc14] ;  /* 0x0003050000067ab9 */ /* 0x000fe20000000800 */
[----:B------:R-:W-:Y:S02]  /*14130*/  IMAD.MOV.U32 R16, RZ, RZ, R4 ;  /* 0x000000ffff107224 */ /* 0x000fe400078e0004 */
[----:B------:R-:W-:Y:S02]  /*14140*/  IMAD.U32 R17, RZ, RZ, UR4 ;  /* 0x00000004ff117e24 */ /* 0x000fe4000f8e00ff */
[----:B------:R-:W-:Y:S02]  /*14150*/  IMAD.U32 R18, RZ, RZ, UR5 ;  /* 0x00000005ff127e24 */ /* 0x000fe4000f8e00ff */
[----:B------:R-:W-:-:S07]  /*14160*/  IMAD.U32 R19, RZ, RZ, UR6 ;  /* 0x00000006ff137e24 */ /* 0x000fce000f8e00ff */
.L_x_7867:
        /* <DEDUP_REMOVED lines=12> */
.L_x_7786:
        /* <DEDUP_REMOVED lines=12> */
.L_x_7964:
[----:B------:R-:W-:Y:S05]  /*142f0*/  BSYNC B0 ;  /* 0x0000000000007941 */ /* 0x000fea0003800000 */
.L_x_7869:
[----:B------:R-:W-:-:S03]  /*14300*/  UMOV UR4, 0xffffffff ;  /* 0xffffffff00047882 */ /* 0x000fc60000000000 */
[----:B------:R-:W-:Y:S05]  /*14310*/  BRA.DIV UR4, `(.L_x_7871) ;  /* 0x0000001e041c7947 */ /* 0x000fea000b800000 */
[----:B------:R-:W1:Y:S02]  /*14320*/  S2R R2, SR_TID.X ;  /* 0x0000000000027919 */ /* 0x000e640000002100 */
[----:B-1----:R-:W-:-:S04]  /*14330*/  SHF.R.U32.HI R2, RZ, 0x5, R2 ;  /* 0x00000005ff027819 */ /* 0x002fc80000011602 */
[----:B------:R-:W-:-:S05]  /*14340*/  LOP3.LUT R2, R2, 0x3, RZ, 0xc0, !PT ;  /* 0x0000000302027812 */ /* 0x000fca00078ec0ff */
[----:B------:R1:W3:Y:S02]  /*14350*/  SHFL.IDX PT, R14, R2, RZ, 0x1f ;  /* 0x00001fff020e7589 */ /* 0x0002e400000e0000 */
.L_x_7967:
[----:B---3--:R-:W-:-:S13]  /*14360*/  ISETP.NE.AND P0, PT, R14, RZ, PT ;  /* 0x000000ff0e00720c */ /* 0x008fda0003f05270 */
[----:B------:R-:W-:Y:S05]  /*14370*/  @P0 BRA `(.L_x_7645) ;  /* 0x0000000000940947 */ /* 0x000fea0003800000 */
[----:B------:R-:W-:-:S03]  /*14380*/  UMOV UR4, 0xffffffff ;  /* 0xffffffff00047882 */ /* 0x000fc60000000000 */
[----:B------:R-:W-:Y:S05]  /*14390*/  BRA.DIV UR4, `(.L_x_7872) ;  /* 0x0000001e04307947 */ /* 0x000fea000b800000 */
[----:B------:R-:W-:-:S13]  /*143a0*/  ELECT P6, URZ, PT ;  /* 0x00000000003f782f */ /* 0x000fda00038c0000 */
.L_x_7970:
[----:B------:R-:W-:Y:S05]  /*143b0*/  @!P6 BRA `(.L_x_7645) ;  /* 0x000000000084e947 */ /* 0x000fea0003800000 */
[----:B------:R-:W-:-:S06]  /*143c0*/  ULOP3.LUT UR4, UR36, 0x2, URZ, 0xfc, !UPT ;  /* 0x0000000224047892 */ /* 0x000fcc000f8efc3f */
[----:B-1----:R-:W-:-:S05]  /*143d0*/  IMAD.U32 R2, RZ, RZ, UR4 ;  /* 0x00000004ff027e24 */ /* 0x002fca000f8e00ff */
[----:B------:R-:W-:-:S13]  /*143e0*/  ISETP.NE.AND P2, PT, R2, 0x3, PT ;  /* 0x000000030200780c */ /* 0x000fda0003f45270 */
[----:B------:R-:W-:Y:S05]  /*143f0*/  @!P2 BRA `(.L_x_7873) ;  /* 0x000000000004a947 */ /* 0x000fea0003800000 */
[----:B------:R-:W-:Y:S01]  /*14400*/  BPT.TRAP 0x1 ;  /* 0x000000040000795c */ /* 0x000fe20000300000 */
.L_x_7873:
[----:B0-----:R-:W3:Y:S04]  /*14410*/  LDL R3, [R1] ;  /* 0x0000000001037983 */ /* 0x001ee80000100800 */
[----:B------:R-:W4:Y:S01]  /*14420*/  LDL.LU R7, [R1+0x8] ;  /* 0x0000080001077983 */ /* 0x000f220000300800 */
[----:B------:R-:W-:-:S04]  /*14430*/  VIADD R2, R0, 0x22840 ;  /* 0x0002284000027836 */ /* 0x000fc80000000000 */
        /* <DEDUP_REMOVED lines=11> */
.L_x_7971:
[----:B------:R-:W1:Y:S02]  /*144f0*/  SYNCS.PHASECHK.TRANS64.TRYWAIT P0, [R7+URZ], R2 ;  /* 0x00000002070075a7 */ /* 0x000e64000800017f */
[----:B-1----:R-:W-:Y:S05]  /*14500*/  @!P0 BRA `(.L_x_7875) ;  /* 0x0000001c00088947 */ /* 0x002fea0003800000 */
.L_x_7972:
[----:B------:R-:W-:Y:S05]  /*14510*/  @!P2 BRA `(.L_x_7876) ;  /* 0x000000000004a947 */ /* 0x000fea0003800000 */
[----:B------:R-:W-:Y:S01]  /*14520*/  BPT.TRAP 0x1 ;  /* 0x000000040000795c */ /* 0x000fe20000300000 */
.L_x_7876:
[----:B------:R-:W3:Y:S01]  /*14530*/  LDL.LU R4, [R1] ;  /* 0x0000000001047983 */ /* 0x000ee20000300800 */
[----:B------:R-:W-:-:S04]  /*14540*/  VIADD R0, R0, 0x22860 ;  /* 0x0002286000007836 */ /* 0x000fc80000000000 */
[----:B---3--:R-:W-:-:S04]  /*14550*/  IMAD R4, R4, 0x8, R0 ;  /* 0x0000000804047824 */ /* 0x008fc800078e0200 */
[----:B------:R-:W3:Y:S02]  /*14560*/  SYNCS.PHASECHK.TRANS64.TRYWAIT P0, [R4+URZ], R5 ;  /* 0x00000005040075a7 */ /* 0x000ee4000800017f */
[----:B---3--:R-:W-:Y:S05]  /*14570*/  @!P0 BRA `(.L_x_7877) ;  /* 0x0000001c00008947 */ /* 0x008fea0003800000 */
.L_x_7973:
[----:B------:R-:W-:-:S07]  /*14580*/  IMAD R3, R3, 0x8, R0 ;  /* 0x0000000803037824 */ /* 0x000fce00078e0200 */
.L_x_7878:
[----:B----4-:R4:W0:Y:S02]  /*14590*/  SYNCS.PHASECHK.TRANS64.TRYWAIT P0, [R3+URZ], R2 ;  /* 0x00000002030075a7 */ /* 0x010824000800017f */
[----:B0-----:R-:W-:Y:S05]  /*145a0*/  @!P0 NANOSLEEP.SYNCS 0x989680 ;  /* 0x009896800000895d */ /* 0x001fea0003900000 */
[----:B------:R-:W0:Y:S02]  /*145b0*/  @!P0 SYNCS.PHASECHK.TRANS64 P0, [R3+URZ], R2 ;  /* 0x00000002030085a7 */ /* 0x000e24000800007f */
[----:B0-----:R-:W-:Y:S05]  /*145c0*/  @!P0 BRA `(.L_x_7878) ;  /* 0xfffffffc00f08947 */ /* 0x001fea000383ffff */
.L_x_7645:
[----:B------:R-:W-:Y:S05]  /*145d0*/  BSYNC B7 ;  /* 0x0000000000077941 */ /* 0x000fea0003800000 */
.L_x_7642:
[----:B------:R-:W-:Y:S05]  /*145e0*/  EXIT ;  /* 0x000000000000794d */ /* 0x000fea0003800000 */
.L_x_7663:
[----:B0-----:R0:W1:Y:S02]  /*145f0*/  SYNCS.PHASECHK.TRANS64.TRYWAIT P6, [R90+URZ+0x22890], R101 ;  /* 0x022890655a0075a7 */ /* 0x00106400080c017f */
[----:B-1----:R-:W-:Y:S05]  /*14600*/  @!P6 NANOSLEEP.SYNCS 0x989680 ;  /* 0x009896800000e95d */ /* 0x002fea0003900000 */
[----:B------:R-:W1:Y:S02]  /*14610*/  @!P6 SYNCS.PHASECHK.TRANS64 P6, [R90+URZ+0x22890], R101 ;  /* 0x022890655a00e5a7 */ /* 0x000e6400080c007f */
[----:B-1----:R-:W-:Y:S05]  /*14620*/  @!P6 BRA `(.L_x_7663) ;  /* 0xfffffffc00f0e947 */ /* 0x002fea000383ffff */
[----:B------:R-:W-:Y:S05]  /*14630*/  BRA `(.L_x_7879) ;  /* 0xfffffee4003c7947 */ /* 0x000fea000383ffff */
.L_x_7681:
[----:B0-----:R0:W1:Y:S02]  /*14640*/  SYNCS.PHASECHK.TRANS64.TRYWAIT P5, [R90+URZ+0x22890], R101 ;  /* 0x022890655a0075a7 */ /* 0x00106400080a017f */
[----:B-1----:R-:W-:Y:S05]  /*14650*/  @!P5 NANOSLEEP.SYNCS 0x989680 ;  /* 0x009896800000d95d */ /* 0x002fea0003900000 */
[----:B------:R-:W1:Y:S02]  /*14660*/  @!P5 SYNCS.PHASECHK.TRANS64 P5, [R90+URZ+0x22890], R101 ;  /* 0x022890655a00d5a7 */ /* 0x000e6400080a007f */
[----:B-1----:R-:W-:Y:S05]  /*14670*/  @!P5 BRA `(.L_x_7681) ;  /* 0xfffffffc00f0d947 */ /* 0x002fea000383ffff */
[----:B------:R-:W-:Y:S05]  /*14680*/  BRA `(.L_x_7880) ;  /* 0xfffffef400f07947 */ /* 0x000fea000383ffff */
.L_x_7690:
[----:B0-----:R0:W1:Y:S02]  /*14690*/  SYNCS.PHASECHK.TRANS64.TRYWAIT P4, [R90+URZ+0x22890], R101 ;  /* 0x022890655a0075a7 */ /* 0x001064000808017f */
[----:B-1----:R-:W-:Y:S05]  /*146a0*/  @!P4 NANOSLEEP.SYNCS 0x989680 ;  /* 0x009896800000c95d */ /* 0x002fea0003900000 */
[----:B------:R-:W1:Y:S02]  /*146b0*/  @!P4 SYNCS.PHASECHK.TRANS64 P4, [R90+URZ+0x22890], R101 ;  /* 0x022890655a00c5a7 */ /* 0x000e64000808007f */
[----:B-1----:R-:W-:Y:S05]  /*146c0*/  @!P4 BRA `(.L_x_7690) ;  /* 0xfffffffc00f0c947 */ /* 0x002fea000383ffff */
[----:B------:R-:W-:Y:S05]  /*146d0*/  BRA `(.L_x_7881) ;  /* 0xffffff0800147947 */ /* 0x000fea000383ffff */
.L_x_7696:
[----:B-1----:R1:W2:Y:S02]  /*146e0*/  SYNCS.PHASECHK.TRANS64.TRYWAIT P3, [R90+URZ+0x228b0], R101 ;  /* 0x0228b0655a0075a7 */ /* 0x0022a4000806017f */
[----:B--2---:R-:W-:Y:S05]  /*146f0*/  @!P3 NANOSLEEP.SYNCS 0x989680 ;  /* 0x009896800000b95d */ /* 0x004fea0003900000 */
[----:B------:R-:W2:Y:S02]  /*14700*/  @!P3 SYNCS.PHASECHK.TRANS64 P3, [R90+URZ+0x228b0], R101 ;  /* 0x0228b0655a00b5a7 */ /* 0x000ea4000806007f */
[----:B--2---:R-:W-:Y:S05]  /*14710*/  @!P3 BRA `(.L_x_7696) ;  /* 0xfffffffc00f0b947 */ /* 0x004fea000383ffff */
[----:B------:R-:W-:Y:S05]  /*14720*/  BRA `(.L_x_7882) ;  /* 0xffffff0800a47947 */ /* 0x000fea000383ffff */
.L_x_7704:
        /* <DEDUP_REMOVED lines=8> */
.L_x_7884:
[----:B------:R-:W-:Y:S05]  /*147b0*/  BSYNC B0 ;  /* 0x0000000000007941 */ /* 0x000fea0003800000 */
.L_x_7883:
[----:B------:R-:W-:Y:S05]  /*147c0*/  BRA `(.L_x_7885) ;  /* 0xffffff1400447947 */ /* 0x000fea000383ffff */
.L_x_7718:
        /* <DEDUP_REMOVED lines=8> */
.L_x_7887:
[----:B------:R-:W-:Y:S05]  /*14850*/  BSYNC B1 ;  /* 0x0000000000017941 */ /* 0x000fea0003800000 */
.L_x_7886:
[----:B------:R-:W-:Y:S05]  /*14860*/  BRA `(.L_x_7888) ;  /* 0xffffff1c003c7947 */ /* 0x000fea000383ffff */
.L_x_7719:
        /* <DEDUP_REMOVED lines=8> */
.L_x_7890:
[----:B------:R-:W-:Y:S05]  /*148f0*/  BSYNC B1 ;  /* 0x0000000000017941 */ /* 0x000fea0003800000 */
.L_x_7889:
[----:B------:R-:W-:Y:S05]  /*14900*/  BRA `(.L_x_7891) ;  /* 0xffffff1c00207947 */ /* 0x000fea000383ffff */
.L_x_7720:
        /* <DEDUP_REMOVED lines=8> */
.L_x_7893:
[----:B------:R-:W-:Y:S05]  /*14990*/  BSYNC B1 ;  /* 0x0000000000017941 */ /* 0x000fea0003800000 */
.L_x_7892:
[----:B------:R-:W-:Y:S05]  /*149a0*/  BRA `(.L_x_7894) ;  /* 0xffffff1c00047947 */ /* 0x000fea000383ffff */
.L_x_7721:
        /* <DEDUP_REMOVED lines=8> */
.L_x_7896:
[----:B------:R-:W-:Y:S05]  /*14a30*/  BSYNC B1 ;  /* 0x0000000000017941 */ /* 0x000fea0003800000 */
.L_x_7895:
[----:B------:R-:W-:Y:S05]  /*14a40*/  BRA `(.L_x_7897) ;  /* 0xffffff1800e87947 */ /* 0x000fea000383ffff */
.L_x_7723:
[----:B-1----:R1:W2:Y:S02]  /*14a50*/  SYNCS.PHASECHK.TRANS64.TRYWAIT P1, [R18+URZ+0x22800], R7 ;  /* 0x02280007120075a7 */ /* 0x0022a4000802017f */
[----:B--2---:R-:W-:Y:S05]  /*14a60*/  @!P1 NANOSLEEP.SYNCS 0x989680 ;  /* 0x009896800000995d */ /* 0x004fea0003900000 */
[----:B------:R-:W2:Y:S02]  /*14a70*/  @!P1 SYNCS.PHASECHK.TRANS64 P1, [R18+URZ+0x22800], R7 ;  /* 0x02280007120095a7 */ /* 0x000ea4000802007f */
[----:B--2---:R-:W-:Y:S05]  /*14a80*/  @!P1 BRA `(.L_x_7723) ;  /* 0xfffffffc00f09947 */ /* 0x004fea000383ffff */
[----:B------:R-:W-:Y:S05]  /*14a90*/  BRA `(.L_x_7898) ;  /* 0xffffff1c00487947 */ /* 0x000fea000383ffff */
.L_x_7731:
[----:B------:R-:W-:Y:S01]  /*14aa0*/  BSSY B1, `(.L_x_7899) ;  /* 0x0000008000017945 */ /* 0x000fe20003800000 */
[----:B------:R-:W-:Y:S02]  /*14ab0*/  IMAD.MOV.U32 R13, RZ, RZ, R25 ;  /* 0x000000ffff0d7224 */ /* 0x000fe400078e0019 */
[----:B------:R-:W-:Y:S02]  /*14ac0*/  IMAD.MOV.U32 R12, RZ, RZ, RZ ;  /* 0x000000ffff0c7224 */ /* 0x000fe400078e00ff */
[----:B------:R-:W-:Y:S02]  /*14ad0*/  IMAD.MOV.U32 R11, RZ, RZ, 0x1c1f ;  /* 0x00001c1fff0b7424 */ /* 0x000fe400078e00ff */
[----:B------:R-:W-:-:S07]  /*14ae0*/  IMAD.MOV.U32 R15, RZ, RZ, -0x1 ;  /* 0xffffffffff0f7424 */ /* 0x000fce00078e00ff */
[----:B01---5:R-:W-:Y:S05]  /*14af0*/  WARPSYNC.COLLECTIVE R15, `(.L_x_7900) ;  /* 0x000000000f087348 */ /* 0x023fea0003c00000 */
[----:B------:R2:W3:Y:S02]  /*14b00*/  SHFL.IDX P6, R14, R13, R12, R11 ;  /* 0x0000000c0d0e7389 */ /* 0x0004e400000c000b */
[----:B0123-5:R-:W-:Y:S01]  /*14b10*/  ENDCOLLECTIVE ;  /* 0x000000000000791b */ /* 0x02ffe20003800000 */
.L_x_7900:
[----:B------:R-:W-:Y:S05]  /*14b20*/  BSYNC B1 ;  /* 0x0000000000017941 */ /* 0x000fea0003800000 */
.L_x_7899:
[----:B------:R-:W-:Y:S05]  /*14b30*/  BRA `(.L_x_7901) ;  /* 0xffffff2800147947 */ /* 0x000fea000383ffff */
.L_x_7732:
        /* <DEDUP_REMOVED lines=8> */
.L_x_7903:
[----:B------:R-:W-:Y:S05]  /*14bc0*/  BSYNC B1 ;  /* 0x0000000000017941 */ /* 0x000fea0003800000 */
.L_x_7902:
[----:B------:R-:W-:Y:S05]  /*14bd0*/  BRA `(.L_x_7904) ;  /* 0xffffff2400f87947 */ /* 0x000fea000383ffff */
.L_x_7733:
        /* <DEDUP_REMOVED lines=8> */
.L_x_7906:
[----:B------:R-:W-:Y:S05]  /*14c60*/  BSYNC B1 ;  /* 0x0000000000017941 */ /* 0x000fea0003800000 */
.L_x_7905:
[----:B------:R-:W-:Y:S05]  /*14c70*/  BRA `(.L_x_7907) ;  /* 0xffffff2400dc7947 */ /* 0x000fea000383ffff */
.L_x_7734:
        /* <DEDUP_REMOVED lines=8> */
.L_x_7909:
[----:B------:R-:W-:Y:S05]  /*14d00*/  BSYNC B1 ;  /* 0x0000000000017941 */ /* 0x000fea0003800000 */
.L_x_7908:
[----:B------:R-:W-:Y:S05]  /*14d10*/  BRA `(.L_x_7910) ;  /* 0xffffff2400c07947 */ /* 0x000fea000383ffff */
.L_x_7736:
[----:B-1----:R1:W2:Y:S02]  /*14d20*/  SYNCS.PHASECHK.TRANS64.TRYWAIT P1, [R18+URZ+0x22800], R3 ;  /* 0x02280003120075a7 */ /* 0x0022a4000802017f */
[----:B--2---:R-:W-:Y:S05]  /*14d30*/  @!P1 NANOSLEEP.SYNCS 0x989680 ;  /* 0x009896800000995d */ /* 0x004fea0003900000 */
[----:B------:R-:W2:Y:S02]  /*14d40*/  @!P1 SYNCS.PHASECHK.TRANS64 P1, [R18+URZ+0x22800], R3 ;  /* 0x02280003120095a7 */ /* 0x000ea4000802007f */
[----:B--2---:R-:W-:Y:S05]  /*14d50*/  @!P1 BRA `(.L_x_7736) ;  /* 0xfffffffc00f09947 */ /* 0x004fea000383ffff */
[----:B------:R-:W-:Y:S05]  /*14d60*/  BRA `(.L_x_7911) ;  /* 0xffffff2800207947 */ /* 0x000fea000383ffff */
.L_x_7742:
[----:B--2---:R2:W4:Y:S02]  /*14d70*/  SYNCS.PHASECHK.TRANS64.TRYWAIT P1, [R13+URZ+0x22830], R14 ;  /* 0x0228300e0d0075a7 */ /* 0x004524000802017f */
[----:B----4-:R-:W-:Y:S05]  /*14d80*/  @!P1 NANOSLEEP.SYNCS 0x989680 ;  /* 0x009896800000995d */ /* 0x010fea0003900000 */
[----:B------:R-:W4:Y:S02]  /*14d90*/  @!P1 SYNCS.PHASECHK.TRANS64 P1, [R13+URZ+0x22830], R14 ;  /* 0x0228300e0d0095a7 */ /* 0x000f24000802007f */
[----:B----4-:R-:W-:Y:S05]  /*14da0*/  @!P1 BRA `(.L_x_7742) ;  /* 0xfffffffc00f09947 */ /* 0x010fea000383ffff */
[----:B------:R-:W-:Y:S05]  /*14db0*/  BRA `(.L_x_7741) ;  /* 0xffffff3400447947 */ /* 0x000fea000383ffff */
.L_x_7747:
[----:B-1----:R1:W2:Y:S02]  /*14dc0*/  SYNCS.PHASECHK.TRANS64.TRYWAIT P2, [R13+URZ+0x22850], R14 ;  /* 0x0228500e0d0075a7 */ /* 0x0022a4000804017f */
[----:B--2---:R-:W-:Y:S05]  /*14dd0*/  @!P2 NANOSLEEP.SYNCS 0x989680 ;  /* 0x009896800000a95d */ /* 0x004fea0003900000 */
[----:B------:R-:W2:Y:S02]  /*14de0*/  @!P2 SYNCS.PHASECHK.TRANS64 P2, [R13+URZ+0x22850], R14 ;  /* 0x0228500e0d00a5a7 */ /* 0x000ea4000804007f */
[----:B--2---:R-:W-:Y:S05]  /*14df0*/  @!P2 BRA `(.L_x_7747) ;  /* 0xfffffffc00f0a947 */ /* 0x004fea000383ffff */
[----:B------:R-:W-:Y:S05]  /*14e00*/  BRA `(.L_x_7746) ;  /* 0xffffff4800e47947 */ /* 0x000fea000383ffff */
.L_x_7752:
[----:B-1----:R1:W2:Y:S02]  /*14e10*/  SYNCS.PHASECHK.TRANS64.TRYWAIT P3, [R14+URZ+0x22830], R13 ;  /* 0x0228300d0e0075a7 */ /* 0x0022a4000806017f */
[----:B--2---:R-:W-:Y:S05]  /*14e20*/  @!P3 NANOSLEEP.SYNCS 0x989680 ;  /* 0x009896800000b95d */ /* 0x004fea0003900000 */
[----:B------:R-:W2:Y:S02]  /*14e30*/  @!P3 SYNCS.PHASECHK.TRANS64 P3, [R14+URZ+0x22830], R13 ;  /* 0x0228300d0e00b5a7 */ /* 0x000ea4000806007f */
[----:B--2---:R-:W-:Y:S05]  /*14e40*/  @!P3 BRA `(.L_x_7752) ;  /* 0xfffffffc00f0b947 */ /* 0x004fea000383ffff */
[----:B------:R-:W-:Y:S05]  /*14e50*/  BRA `(.L_x_7751) ;  /* 0xffffff5000207947 */ /* 0x000fea000383ffff */
.L_x_7757:
[----:B--2---:R2:W3:Y:S02]  /*14e60*/  SYNCS.PHASECHK.TRANS64.TRYWAIT P3, [R14+URZ+0x22850], R13 ;  /* 0x0228500d0e0075a7 */ /* 0x0044e4000806017f */
[----:B---3--:R-:W-:Y:S05]  /*14e70*/  @!P3 NANOSLEEP.SYNCS 0x989680 ;  /* 0x009896800000b95d */ /* 0x008fea0003900000 */
[----:B------:R-:W3:Y:S02]  /*14e80*/  @!P3 SYNCS.PHASECHK.TRANS64 P3, [R14+URZ+0x22850], R13 ;  /* 0x0228500d0e00b5a7 */ /* 0x000ee4000806007f */
[----:B---3--:R-:W-:Y:S05]  /*14e90*/  @!P3 BRA `(.L_x_7757) ;  /* 0xfffffffc00f0b947 */ /* 0x008fea000383ffff */
[----:B------:R-:W-:Y:S05]  /*14ea0*/  BRA `(.L_x_7756) ;  /* 0xffffff68007c7947 */ /* 0x000fea000383ffff */
.L_x_7790:
[----:B------:R-:W0:Y:S01]  /*14eb0*/  S2R R11, SR_TID.X ;  /* 0x00000000000b7919 */ /* 0x000e220000002100 */
[----:B------:R-:W-:Y:S01]  /*14ec0*/  BSSY B1, `(.L_x_7912) ;  /* 0x000000a000017945 */ /* 0x000fe20003800000 */
[----:B------:R-:W-:Y:S02]  /*14ed0*/  IMAD.MOV.U32 R12, RZ, RZ, RZ ;  /* 0x000000ffff0c7224 */ /* 0x000fe400078e00ff */
[----:B------:R-:W-:Y:S01]  /*14ee0*/  IMAD.MOV.U32 R15, RZ, RZ, -0x1 ;  /* 0xffffffffff0f7424 */ /* 0x000fe200078e00ff */
[----:B0-----:R-:W-:-:S04]  /*14ef0*/  SHF.R.U32.HI R11, RZ, 0x5, R11 ;  /* 0x00000005ff0b7819 */ /* 0x001fc8000001160b */
[----:B------:R-:W-:-:S05]  /*14f00*/  LOP3.LUT R11, R11, 0x3, RZ, 0xc0, !PT ;  /* 0x000000030b0b7812 */ /* 0x000fca00078ec0ff */
[----:B------:R-:W-:Y:S02]  /*14f10*/  IMAD.MOV.U32 R13, RZ, RZ, R11 ;  /* 0x000000ffff0d7224 */ /* 0x000fe400078e000b */
[----:B------:R-:W-:-:S07]  /*14f20*/  IMAD.MOV.U32 R11, RZ, RZ, 0x1f ;  /* 0x0000001fff0b7424 */ /* 0x000fce00078e00ff */
[----:B-----5:R-:W-:Y:S05]  /*14f30*/  WARPSYNC.COLLECTIVE R15, `(.L_x_7913) ;  /* 0x000000000f087348 */ /* 0x020fea0003c00000 */
[----:B------:R0:W1:Y:S02]  /*14f40*/  SHFL.IDX P6, R14, R13, R12, R11 ;  /* 0x0000000c0d0e7389 */ /* 0x00006400000c000b */
[----:B01---5:R-:W-:Y:S01]  /*14f50*/  ENDCOLLECTIVE ;  /* 0x000000000000791b */ /* 0x023fe20003800000 */
.L_x_7913:
[----:B------:R-:W-:Y:S05]  /*14f60*/  BSYNC B1 ;  /* 0x0000000000017941 */ /* 0x000fea0003800000 */
.L_x_7912:
[----:B------:R-:W-:Y:S05]  /*14f70*/  BRA `(.L_x_7914) ;  /* 0xffffffb000507947 */ /* 0x000fea000383ffff */
.L_x_7791:
[----:B------:R-:W-:Y:S01]  /*14f80*/  BSSY B1, `(.L_x_7915) ;  /* 0x0000006000017945 */ /* 0x000fe20003800000 */
[----:B------:R-:W-:-:S07]  /*14f90*/  IMAD.MOV.U32 R15, RZ, RZ, -0x1 ;  /* 0xffffffffff0f7424 */ /* 0x000fce00078e00ff */
[----:B-----5:R-:W-:Y:S05]  /*14fa0*/  WARPSYNC.COLLECTIVE R15, `(.L_x_7916) ;  /* 0x000000000f0c7348 */ /* 0x020fea0003c00000 */
[----:B------:R-:W-:Y:S02]  /*14fb0*/  ELECT P6, UR62, PT ;  /* 0x00000000003e782f */ /* 0x000fe400038c0000 */
[----:B------:R-:W-:Y:S01]  /*14fc0*/  MOV R14, UR62 ;  /* 0x0000003e000e7c02 */ /* 0x000fe20008000f00 */
[----:B-----5:R-:W-:Y:S10]  /*14fd0*/  ENDCOLLECTIVE ;  /* 0x000000000000791b */ /* 0x020ff40003800000 */
.L_x_7916:
[----:B------:R-:W-:Y:S05]  /*14fe0*/  BSYNC B1 ;  /* 0x0000000000017941 */ /* 0x000fea0003800000 */
.L_x_7915:
[----:B------:R-:W-:Y:S05]  /*14ff0*/  BRA `(.L_x_7917) ;  /* 0xffffffb0003c7947 */ /* 0x000fea000383ffff */
.L_x_7793:
[----:B0-----:R0:W1:Y:S02]  /*15000*/  SYNCS.PHASECHK.TRANS64.TRYWAIT P0, [R5+URZ+0x22820], R6 ;  /* 0x02282006050075a7 */ /* 0x001064000800017f */
[----:B-1----:R-:W-:Y:S05]  /*15010*/  @!P0 NANOSLEEP.SYNCS 0x989680 ;  /* 0x009896800000895d */ /* 0x002fea0003900000 */
[----:B------:R-:W1:Y:S02]  /*15020*/  @!P0 SYNCS.PHASECHK.TRANS64 P0, [R5+URZ+0x22820], R6 ;  /* 0x02282006050085a7 */ /* 0x000e64000800007f */
[----:B-1----:R-:W-:Y:S05]  /*15030*/  @!P0 BRA `(.L_x_7793) ;  /* 0xfffffffc00f08947 */ /* 0x002fea000383ffff */
[----:B------:R-:W-:Y:S05]  /*15040*/  BRA `(.L_x_7918) ;  /* 0xffffffb000587947 */ /* 0x000fea000383ffff */
.L_x_7796:
[----:B0-----:R0:W1:Y:S02]  /*15050*/  SYNCS.PHASECHK.TRANS64.TRYWAIT P0, [R6+URZ+0x228a0], R9 ;  /* 0x0228a009060075a7 */ /* 0x001064000800017f */
[----:B-1----:R-:W-:Y:S05]  /*15060*/  @!P0 NANOSLEEP.SYNCS 0x989680 ;  /* 0x009896800000895d */ /* 0x002fea0003900000 */
[----:B------:R-:W1:Y:S02]  /*15070*/  @!P0 SYNCS.PHASECHK.TRANS64 P0, [R6+URZ+0x228a0], R9 ;  /* 0x0228a009060085a7 */ /* 0x000e64000800007f */
[----:B-1----:R-:W-:Y:S05]  /*15080*/  @!P0 BRA `(.L_x_7796) ;  /* 0xfffffffc00f08947 */ /* 0x002fea000383ffff */
[----:B------:R-:W-:Y:S05]  /*15090*/  BRA `(.L_x_7919) ;  /* 0xffffffb000687947 */ /* 0x000fea000383ffff */
.L_x_7798:
[----:B-1----:R1:W2:Y:S02]  /*150a0*/  SYNCS.PHASECHK.TRANS64.TRYWAIT P0, [R6+URZ+0x228c0], R9 ;  /* 0x0228c009060075a7 */ /* 0x0022a4000800017f */
[----:B--2---:R-:W-:Y:S05]  /*150b0*/  @!P0 NANOSLEEP.SYNCS 0x989680 ;  /* 0x009896800000895d */ /* 0x004fea0003900000 */
[----:B------:R-:W2:Y:S02]  /*150c0*/  @!P0 SYNCS.PHASECHK.TRANS64 P0, [R6+URZ+0x228c0], R9 ;  /* 0x0228c009060085a7 */ /* 0x000ea4000800007f */
[----:B--2---:R-:W-:Y:S05]  /*150d0*/  @!P0 BRA `(.L_x_7798) ;  /* 0xfffffffc00f08947 */ /* 0x004fea000383ffff */
[----:B------:R-:W-:Y:S05]  /*150e0*/  BRA `(.L_x_7920) ;  /* 0xffffffb000cc7947 */ /* 0x000fea000383ffff */
.L_x_7802:
[----:B0-----:R0:W1:Y:S02]  /*150f0*/  SYNCS.PHASECHK.TRANS64.TRYWAIT P0, [R7+URZ+0x228a0], R8 ;  /* 0x0228a008070075a7 */ /* 0x001064000800017f */
[----:B-1----:R-:W-:Y:S05]  /*15100*/  @!P0 NANOSLEEP.SYNCS 0x989680 ;  /* 0x009896800000895d */ /* 0x002fea0003900000 */
[----:B------:R-:W1:Y:S02]  /*15110*/  @!P0 SYNCS.PHASECHK.TRANS64 P0, [R7+URZ+0x228a0], R8 ;  /* 0x0228a008070085a7 */ /* 0x000e64000800007f */
[----:B-1----:R-:W-:Y:S05]  /*15120*/  @!P0 BRA `(.L_x_7802) ;  /* 0xfffffffc00f08947 */ /* 0x002fea000383ffff */
[----:B------:R-:W-:Y:S05]  /*15130*/  BRA `(.L_x_7921) ;  /* 0xffffffb400bc7947 */ /* 0x000fea000383ffff */
.L_x_7804:
[----:B-1----:R1:W2:Y:S02]  /*15140*/  SYNCS.PHASECHK.TRANS64.TRYWAIT P1, [R7+URZ+0x228c0], R8 ;  /* 0x0228c008070075a7 */ /* 0x0022a4000802017f */
[----:B--2---:R-:W-:Y:S05]  /*15150*/  @!P1 NANOSLEEP.SYNCS 0x989680 ;  /* 0x009896800000995d */ /* 0x004fea0003900000 */
[----:B------:R-:W2:Y:S02]  /*15160*/  @!P1 SYNCS.PHASECHK.TRANS64 P1, [R7+URZ+0x228c0], R8 ;  /* 0x0228c008070095a7 */ /* 0x000ea4000802007f */
[----:B--2---:R-:W-:Y:S05]  /*15170*/  @!P1 BRA `(.L_x_7804) ;  /* 0xfffffffc00f09947 */ /* 0x004fea000383ffff */
[----:B------:R-:W-:Y:S05]  /*15180*/  BRA `(.L_x_7922) ;  /* 0xffffffb800187947 */ /* 0x000fea000383ffff */
.L_x_7814:
        /* <DEDUP_REMOVED lines=11> */
.L_x_7924:
[----:B------:R-:W-:Y:S05]  /*15240*/  BSYNC B0 ;  /* 0x0000000000007941 */ /* 0x000fea0003800000 */
.L_x_7923:
[----:B------:R-:W-:Y:S05]  /*15250*/  BRA `(.L_x_7925) ;  /* 0xffffffc000c47947 */ /* 0x000fea000383ffff */
.L_x_7815:
[----:B------:R-:W-:Y:S01]  /*15260*/  BSSY B0, `(.L_x_7926) ;  /* 0x0000006000007945 */ /* 0x000fe20003800000 */
[----:B------:R-:W-:-:S07]  /*15270*/  IMAD.MOV.U32 R15, RZ, RZ, -0x1 ;  /* 0xffffffffff0f7424 */ /* 0x000fce00078e00ff */
[----:B------:R-:W-:Y:S05]  /*15280*/  WARPSYNC.COLLECTIVE R15, `(.L_x_7927) ;  /* 0x000000000f0c7348 */ /* 0x000fea0003c00000 */
[----:B------:R-:W-:Y:S02]  /*15290*/  ELECT P6, UR62, PT ;  /* 0x00000000003e782f */ /* 0x000fe400038c0000 */
[----:B------:R-:W-:Y:S01]  /*152a0*/  MOV R14, UR62 ;  /* 0x0000003e000e7c02 */ /* 0x000fe20008000f00 */
[----:B------:R-:W-:Y:S10]  /*152b0*/  ENDCOLLECTIVE ;  /* 0x000000000000791b */ /* 0x000ff40003800000 */
.L_x_7927:
[----:B------:R-:W-:Y:S05]  /*152c0*/  BSYNC B0 ;  /* 0x0000000000007941 */ /* 0x000fea0003800000 */
.L_x_7926:
[----:B------:R-:W-:Y:S05]  /*152d0*/  BRA `(.L_x_7928) ;  /* 0xffffffc000bc7947 */ /* 0x000fea000383ffff */
.L_x_7818:
[----:B0-----:R0:W1:Y:S02]  /*152e0*/  SYNCS.PHASECHK.TRANS64.TRYWAIT P0, [R5+URZ+0x22840], R7 ;  /* 0x02284007050075a7 */ /* 0x001064000800017f */
[----:B-1----:R-:W-:Y:S05]  /*152f0*/  @!P0 NANOSLEEP.SYNCS 0x989680 ;  /* 0x009896800000895d */ /* 0x002fea0003900000 */
[----:B------:R-:W1:Y:S02]  /*15300*/  @!P0 SYNCS.PHASECHK.TRANS64 P0, [R5+URZ+0x22840], R7 ;  /* 0x02284007050085a7 */ /* 0x000e64000800007f */
[----:B-1----:R-:W-:Y:S05]  /*15310*/  @!P0 BRA `(.L_x_7818) ;  /* 0xfffffffc00f08947 */ /* 0x002fea000383ffff */
[----:B------:R-:W-:Y:S05]  /*15320*/  BRA `(.L_x_7929) ;  /* 0xffffffc4002c7947 */ /* 0x000fea000383ffff */
.L_x_7821:
        /* <DEDUP_REMOVED lines=8> */
.L_x_7824:
[----:B0-----:R0:W1:Y:S02]  /*153b0*/  SYNCS.PHASECHK.TRANS64.TRYWAIT P0, [R2+URZ+0x22860], R5 ;  /* 0x02286005020075a7 */ /* 0x001064000800017f */
[----:B-1----:R-:W-:Y:S05]  /*153c0*/  @!P0 NANOSLEEP.SYNCS 0x989680 ;  /* 0x009896800000895d */ /* 0x002fea0003900000 */
[----:B------:R-:W1:Y:S02]  /*153d0*/  @!P0 SYNCS.PHASECHK.TRANS64 P0, [R2+URZ+0x22860], R5 ;  /* 0x02286005020085a7 */ /* 0x000e64000800007f */
[----:B-1----:R-:W-:Y:S05]  /*153e0*/  @!P0 BRA `(.L_x_7824) ;  /* 0xfffffffc00f08947 */ /* 0x002fea000383ffff */
[----:B------:R-:W-:Y:S05]  /*153f0*/  BRA `(.L_x_7931) ;  /* 0xffffffc800287947 */ /* 0x000fea000383ffff */
.L_x_7833:
[----:B--2---:R2:W3:Y:S02]  /*15400*/  SYNCS.PHASECHK.TRANS64.TRYWAIT P0, [R2+URZ+0x22840], R7 ;  /* 0x02284007020075a7 */ /* 0x0044e4000800017f */
[----:B---3--:R-:W-:Y:S05]  /*15410*/  @!P0 NANOSLEEP.SYNCS 0x989680 ;  /* 0x009896800000895d */ /* 0x008fea0003900000 */
[----:B------:R-:W3:Y:S02]  /*15420*/  @!P0 SYNCS.PHASECHK.TRANS64 P0, [R2+URZ+0x22840], R7 ;  /* 0x02284007020085a7 */ /* 0x000ee4000800007f */
[----:B---3--:R-:W-:Y:S05]  /*15430*/  @!P0 BRA `(.L_x_7833) ;  /* 0xfffffffc00f08947 */ /* 0x008fea000383ffff */
[----:B------:R-:W-:Y:S05]  /*15440*/  BRA `(.L_x_7932) ;  /* 0xffffffcc00b07947 */ /* 0x000fea000383ffff */
.L_x_7835:
[----:B0-----:R0:W3:Y:S02]  /*15450*/  SYNCS.PHASECHK.TRANS64.TRYWAIT P0, [R2+URZ+0x22860], R7 ;  /* 0x02286007020075a7 */ /* 0x0010e4000800017f */
[----:B---3--:R-:W-:Y:S05]  /*15460*/  @!P0 NANOSLEEP.SYNCS 0x989680 ;  /* 0x009896800000895d */ /* 0x008fea0003900000 */
[----:B------:R-:W3:Y:S02]  /*15470*/  @!P0 SYNCS.PHASECHK.TRANS64 P0, [R2+URZ+0x22860], R7 ;  /* 0x02286007020085a7 */ /* 0x000ee4000800007f */
[----:B---3--:R-:W-:Y:S05]  /*15480*/  @!P0 BRA `(.L_x_7835) ;  /* 0xfffffffc00f08947 */ /* 0x008fea000383ffff */
[----:B------:R-:W-:Y:S05]  /*15490*/  BRA `(.L_x_7933) ;  /* 0xffffffd000207947 */ /* 0x000fea000383ffff */
.L_x_7840:
[----:B--2---:R2:W3:Y:S02]  /*154a0*/  SYNCS.PHASECHK.TRANS64.TRYWAIT P0, [R3+URZ+0x22840], R7 ;  /* 0x02284007030075a7 */ /* 0x0044e4000800017f */
[----:B---3--:R-:W-:Y:S05]  /*154b0*/  @!P0 NANOSLEEP.SYNCS 0x989680 ;  /* 0x009896800000895d */ /* 0x008fea0003900000 */
[----:B------:R-:W3:Y:S02]  /*154c0*/  @!P0 SYNCS.PHASECHK.TRANS64 P0, [R3+URZ+0x22840], R7 ;  /* 0x02284007030085a7 */ /* 0x000ee4000800007f */
[----:B---3--:R-:W-:Y:S05]  /*154d0*/  @!P0 BRA `(.L_x_7840) ;  /* 0xfffffffc00f08947 */ /* 0x008fea000383ffff */
[----:B------:R-:W-:Y:S05]  /*154e0*/  BRA `(.L_x_7934) ;  /* 0xffffffd4006c7947 */ /* 0x000fea000383ffff */
.L_x_7842:
[----:B0-----:R0:W3:Y:S02]  /*154f0*/  SYNCS.PHASECHK.TRANS64.TRYWAIT P1, [R3+URZ+0x22860], R7 ;  /* 0x02286007030075a7 */ /* 0x0010e4000802017f */
[----:B---3--:R-:W-:Y:S05]  /*15500*/  @!P1 NANOSLEEP.SYNCS 0x989680 ;  /* 0x009896800000995d */ /* 0x008fea0003900000 */
[----:B------:R-:W3:Y:S02]  /*15510*/  @!P1 SYNCS.PHASECHK.TRANS64 P1, [R3+URZ+0x22860], R7 ;  /* 0x02286007030095a7 */ /* 0x000ee4000802007f */
[----:B---3--:R-:W-:Y:S05]  /*15520*/  @!P1 BRA `(.L_x_7842) ;  /* 0xfffffffc00f09947 */ /* 0x008fea000383ffff */
[----:B------:R-:W-:Y:S05]  /*15530*/  BRA `(.L_x_7935) ;  /* 0xffffffd400d87947 */ /* 0x000fea000383ffff */
.L_x_7847:
[----:B---3--:R3:W4:Y:S02]  /*15540*/  SYNCS.PHASECHK.TRANS64.TRYWAIT P0, [R3+URZ+0x22840], R7 ;  /* 0x02284007030075a7 */ /* 0x008724000800017f */
[----:B----4-:R-:W-:Y:S05]  /*15550*/  @!P0 NANOSLEEP.SYNCS 0x989680 ;  /* 0x009896800000895d */ /* 0x010fea0003900000 */
[----:B------:R-:W4:Y:S02]  /*15560*/  @!P0 SYNCS.PHASECHK.TRANS64 P0, [R3+URZ+0x22840], R7 ;  /* 0x02284007030085a7 */ /* 0x000f24000800007f */
[----:B----4-:R-:W-:Y:S05]  /*15570*/  @!P0 BRA `(.L_x_7847) ;  /* 0xfffffffc00f08947 */ /* 0x010fea000383ffff */
[----:B------:R-:W-:Y:S05]  /*15580*/  BRA `(.L_x_7936) ;  /* 0xffffffdc00047947 */ /* 0x000fea000383ffff */
.L_x_7849:
[----:B0-----:R0:W2:Y:S02]  /*15590*/  SYNCS.PHASECHK.TRANS64.TRYWAIT P1, [R3+URZ+0x22860], R7 ;  /* 0x02286007030075a7 */ /* 0x0010a4000802017f */
[----:B--2---:R-:W-:Y:S05]  /*155a0*/  @!P1 NANOSLEEP.SYNCS 0x989680 ;  /* 0x009896800000995d */ /* 0x004fea0003900000 */
[----:B------:R-:W2:Y:S02]  /*155b0*/  @!P1 SYNCS.PHASECHK.TRANS64 P1, [R3+URZ+0x22860], R7 ;  /* 0x02286007030095a7 */ /* 0x000ea4000802007f */
[----:B--2---:R-:W-:Y:S05]  /*155c0*/  @!P1 BRA `(.L_x_7849) ;  /* 0xfffffffc00f09947 */ /* 0x004fea000383ffff */
[----:B------:R-:W-:Y:S05]  /*155d0*/  BRA `(.L_x_7937) ;  /* 0xffffffdc00747947 */ /* 0x000fea000383ffff */
.L_x_7854:
        /* <DEDUP_REMOVED lines=8> */
.L_x_7939:
[----:B------:R-:W-:Y:S05]  /*15660*/  BSYNC B0 ;  /* 0x0000000000007941 */ /* 0x000fea0003800000 */
.L_x_7938:
        /* <DEDUP_REMOVED lines=8> */
.L_x_7940:
[----:B------:R-:W-:Y:S01]  /*156f0*/  IMAD.MOV.U32 R6, RZ, RZ, R14 ;  /* 0x000000ffff067224 */ /* 0x000fe200078e000e */
[----:B------:R-:W-:Y:S06]  /*15700*/  BRA `(.L_x_7941) ;  /* 0xffffffe000647947 */ /* 0x000fec000383ffff */
.L_x_7857:
[----:B------:R-:W-:Y:S01]  /*15710*/  BSSY B0, `(.L_x_7942) ;  /* 0x0000008000007945 */ /* 0x000fe20003800000 */
[----:B-----5:R-:W-:Y:S02]  /*15720*/  IMAD.MOV.U32 R13, RZ, RZ, R17 ;  /* 0x000000ffff0d7224 */ /* 0x020fe400078e0011 */
[----:B------:R-:W-:Y:S02]  /*15730*/  IMAD.MOV.U32 R12, RZ, RZ, 0x1 ;  /* 0x00000001ff0c7424 */ /* 0x000fe400078e00ff */
[----:B--2---:R-:W-:Y:S02]  /*15740*/  IMAD.MOV.U32 R11, RZ, RZ, RZ ;  /* 0x000000ffff0b7224 */ /* 0x004fe400078e00ff */
[----:B------:R-:W-:-:S07]  /*15750*/  IMAD.MOV.U32 R15, RZ, RZ, -0x1 ;  /* 0xffffffffff0f7424 */ /* 0x000fce00078e00ff */
[----:B01-34-:R-:W-:Y:S05]  /*15760*/  WARPSYNC.COLLECTIVE R15, `(.L_x_7943) ;  /* 0x000000000f087348 */ /* 0x01bfea0003c00000 */
[----:B------:R2:W0:Y:S02]  /*15770*/  SHFL.UP P6, R14, R13, R12, R11 ;  /* 0x0400000c0d0e7389 */ /* 0x00042400000c000b */
[----:B01234-:R-:W-:Y:S01]  /*15780*/  ENDCOLLECTIVE ;  /* 0x000000000000791b */ /* 0x01ffe20003800000 */
.L_x_7943:
[----:B------:R-:W-:Y:S05]  /*15790*/  BSYNC B0 ;  /* 0x0000000000007941 */ /* 0x000fea0003800000 */
.L_x_7942:
        /* <DEDUP_REMOVED lines=10> */
.L_x_7944:
        /* <DEDUP_REMOVED lines=8> */
.L_x_7945:
        /* <DEDUP_REMOVED lines=8> */
.L_x_7946:
        /* <DEDUP_REMOVED lines=8> */
.L_x_7947:
        /* <DEDUP_REMOVED lines=8> */
.L_x_7948:
[----:B------:R-:W-:Y:S05]  /*15a40*/  BRA `(.L_x_7949) ;  /* 0xffffffe000287947 */ /* 0x000fea000383ffff */
.L_x_7862:
[----:B------:R-:W-:Y:S01]  /*15a50*/  BSSY B0, `(.L_x_7950) ;  /* 0x0000008000007945 */ /* 0x000fe20003800000 */
[----:B-----5:R-:W-:Y:S02]  /*15a60*/  IMAD.MOV.U32 R13, RZ, RZ, R17 ;  /* 0x000000ffff0d7224 */ /* 0x020fe400078e0011 */
[----:B------:R-:W-:Y:S02]  /*15a70*/  IMAD.MOV.U32 R12, RZ, RZ, 0x1 ;  /* 0x00000001ff0c7424 */ /* 0x000fe400078e00ff */
[----:B--2---:R-:W-:Y:S02]  /*15a80*/  IMAD.MOV.U32 R11, RZ, RZ, RZ ;  /* 0x000000ffff0b7224 */ /* 0x004fe400078e00ff */
[----:B------:R-:W-:-:S07]  /*15a90*/  IMAD.MOV.U32 R15, RZ, RZ, -0x1 ;  /* 0xffffffffff0f7424 */ /* 0x000fce00078e00ff */
[----:B0-----:R-:W-:Y:S05]  /*15aa0*/  WARPSYNC.COLLECTIVE R15, `(.L_x_7951) ;  /* 0x000000000f087348 */ /* 0x001fea0003c00000 */
[----:B------:R1:W2:Y:S02]  /*15ab0*/  SHFL.UP P6, R14, R13, R12, R11 ;  /* 0x0400000c0d0e7389 */ /* 0x0002a400000c000b */
[----:B012---:R-:W-:Y:S01]  /*15ac0*/  ENDCOLLECTIVE ;  /* 0x000000000000791b */ /* 0x007fe20003800000 */
.L_x_7951:
[----:B------:R-:W-:Y:S05]  /*15ad0*/  BSYNC B0 ;  /* 0x0000000000007941 */ /* 0x000fea0003800000 */
.L_x_7950:
        /* <DEDUP_REMOVED lines=10> */
.L_x_7952:
        /* <DEDUP_REMOVED lines=8> */
.L_x_7953:
        /* <DEDUP_REMOVED lines=8> */
.L_x_7954:
        /* <DEDUP_REMOVED lines=8> */
.L_x_7955:
        /* <DEDUP_REMOVED lines=8> */
.L_x_7956:
[----:B------:R-:W-:Y:S05]  /*15d80*/  BRA `(.L_x_7957) ;  /* 0xffffffe0000c7947 */ /* 0x000fea000383ffff */
.L_x_7864:
[----:B------:R-:W-:Y:S01]  /*15d90*/  BSSY B0, `(.L_x_7958) ;  /* 0x0000006000007945 */ /* 0x000fe20003800000 */
[----:B------:R-:W-:Y:S01]  /*15da0*/  PLOP3.LUT P6, PT, P6, PT, PT, 0x8, 0x0 ;  /* 0x000000000000781c */ /* 0x000fe200037ce170 */
[----:B------:R-:W-:-:S12]  /*15db0*/  IMAD.MOV.U32 R15, RZ, RZ, -0x1 ;  /* 0xffffffffff0f7424 */ /* 0x000fd800078e00ff */
[----:B0-2---:R-:W-:Y:S05]  /*15dc0*/  WARPSYNC.COLLECTIVE R15, `(.L_x_7959) ;  /* 0x000000000f087348 */ /* 0x005fea0003c00000 */
[----:B------:R-:W-:Y:S01]  /*15dd0*/  VOTE.ANY R14, PT, P6 ;  /* 0x00000000000e7806 */ /* 0x000fe200030e0100 */
[----:B0-2---:R-:W-:Y:S06]  /*15de0*/  ENDCOLLECTIVE ;  /* 0x000000000000791b */ /* 0x005fec0003800000 */
.L_x_7959:
[----:B------:R-:W-:Y:S05]  /*15df0*/  BSYNC B0 ;  /* 0x0000000000007941 */ /* 0x000fea0003800000 */
.L_x_7958:
        /* <DEDUP_REMOVED lines=9> */
.L_x_7960:
[----:B------:R-:W-:Y:S01]  /*15e90*/  IMAD.MOV.U32 R17, RZ, RZ, R14 ;  /* 0x000000ffff117224 */ /* 0x000fe200078e000e */
[----:B------:R-:W-:Y:S06]  /*15ea0*/  BRA `(.L_x_7961) ;  /* 0xffffffdc00fc7947 */ /* 0x000fec000383ffff */
.L_x_7866:
[----:B------:R-:W-:Y:S01]  /*15eb0*/  BSSY B0, `(.L_x_7962) ;  /* 0x0000007000007945 */ /* 0x000fe20003800000 */
[----:B------:R-:W-:Y:S02]  /*15ec0*/  IMAD.MOV.U32 R13, RZ, RZ, R2 ;  /* 0x000000ffff0d7224 */ /* 0x000fe400078e0002 */
[----:B--2---:R-:W-:Y:S02]  /*15ed0*/  IMAD.MOV.U32 R11, RZ, RZ, 0x1f ;  /* 0x0000001fff0b7424 */ /* 0x004fe400078e00ff */
[----:B------:R-:W-:-:S07]  /*15ee0*/  IMAD.MOV.U32 R15, RZ, RZ, -0x1 ;  /* 0xffffffffff0f7424 */ /* 0x000fce00078e00ff */
[----:B01-3--:R-:W-:Y:S05]  /*15ef0*/  WARPSYNC.COLLECTIVE R15, `(.L_x_7963) ;  /* 0x000000000f087348 */ /* 0x00bfea0003c00000 */
[----:B------:R2:W4:Y:S02]  /*15f00*/  SHFL.IDX P6, R14, R13, R12, R11 ;  /* 0x0000000c0d0e7389 */ /* 0x00052400000c000b */
[----:B01234-:R-:W-:Y:S01]  /*15f10*/  ENDCOLLECTIVE ;  /* 0x000000000000791b */ /* 0x01ffe20003800000 */
.L_x_7963:
[----:B------:R-:W-:Y:S05]  /*15f20*/  BSYNC B0 ;  /* 0x0000000000007941 */ /* 0x000fea0003800000 */
.L_x_7962:
[----:B------:R-:W-:Y:S05]  /*15f30*/  BRA `(.L_x_7865) ;  /* 0xffffffdc00f47947 */ /* 0x000fea000383ffff */
.L_x_7870:
[----:B0-----:R0:W1:Y:S02]  /*15f40*/  SYNCS.PHASECHK.TRANS64.TRYWAIT P0, [R0+URZ+0x22820], R3 ;  /* 0x02282003000075a7 */ /* 0x001064000800017f */
[----:B-1----:R-:W-:Y:S05]  /*15f50*/  @!P0 NANOSLEEP.SYNCS 0x989680 ;  /* 0x009896800000895d */ /* 0x002fea0003900000 */
[----:B------:R-:W1:Y:S02]  /*15f60*/  @!P0 SYNCS.PHASECHK.TRANS64 P0, [R0+URZ+0x22820], R3 ;  /* 0x02282003000085a7 */ /* 0x000e64000800007f */
[----:B-1----:R-:W-:Y:S05]  /*15f70*/  @!P0 BRA `(.L_x_7870) ;  /* 0xfffffffc00f08947 */ /* 0x002fea000383ffff */
[----:B------:R-:W-:Y:S05]  /*15f80*/  BRA `(.L_x_7964) ;  /* 0xffffffe000d87947 */ /* 0x000fea000383ffff */
.L_x_7871:
        /* <DEDUP_REMOVED lines=11> */
.L_x_7966:
[----:B------:R-:W-:Y:S05]  /*16040*/  BSYNC B0 ;  /* 0x0000000000007941 */ /* 0x000fea0003800000 */
.L_x_7965:
[----:B------:R-:W-:Y:S05]  /*16050*/  BRA `(.L_x_7967) ;  /* 0xffffffe000c07947 */ /* 0x000fea000383ffff */
.L_x_7872:
[----:B------:R-:W-:Y:S01]  /*16060*/  BSSY B0, `(.L_x_7968) ;  /* 0x0000006000007945 */ /* 0x000fe20003800000 */
[----:B------:R-:W-:-:S07]  /*16070*/  IMAD.MOV.U32 R15, RZ, RZ, -0x1 ;  /* 0xffffffffff0f7424 */ /* 0x000fce00078e00ff */
[----:B012---:R-:W-:Y:S05]  /*16080*/  WARPSYNC.COLLECTIVE R15, `(.L_x_7969) ;  /* 0x000000000f0c7348 */ /* 0x007fea0003c00000 */
[----:B------:R-:W-:Y:S02]  /*16090*/  ELECT P6, UR62, PT ;  /* 0x00000000003e782f */ /* 0x000fe400038c0000 */
[----:B------:R-:W-:Y:S01]  /*160a0*/  MOV R14, UR62 ;  /* 0x0000003e000e7c02 */ /* 0x000fe20008000f00 */
[----:B012---:R-:W-:Y:S10]  /*160b0*/  ENDCOLLECTIVE ;  /* 0x000000000000791b */ /* 0x007ff40003800000 */
.L_x_7969:
[----:B------:R-:W-:Y:S05]  /*160c0*/  BSYNC B0 ;  /* 0x0000000000007941 */ /* 0x000fea0003800000 */
.L_x_7968:
[----:B------:R-:W-:Y:S05]  /*160d0*/  BRA `(.L_x_7970) ;  /* 0xffffffe000b47947 */ /* 0x000fea000383ffff */
.L_x_7874:
[----:B0-----:R0:W1:Y:S02]  /*160e0*/  SYNCS.PHASECHK.TRANS64.TRYWAIT P0, [R6+URZ], R5 ;  /* 0x00000005060075a7 */ /* 0x001064000800017f */
[----:B-1----:R-:W-:Y:S05]  /*160f0*/  @!P0 NANOSLEEP.SYNCS 0x989680 ;  /* 0x009896800000895d */ /* 0x002fea0003900000 */
[----:B------:R-:W1:Y:S02]  /*16100*/  @!P0 SYNCS.PHASECHK.TRANS64 P0, [R6+URZ], R5 ;  /* 0x00000005060085a7 */ /* 0x000e64000800007f */
[----:B-1----:R-:W-:Y:S05]  /*16110*/  @!P0 BRA `(.L_x_7874) ;  /* 0xfffffffc00f08947 */ /* 0x002fea000383ffff */
[----:B------:R-:W-:Y:S05]  /*16120*/  BRA `(.L_x_7971) ;  /* 0xffffffe000f07947 */ /* 0x000fea000383ffff */
.L_x_7875:
[----:B-1----:R1:W3:Y:S02]  /*16130*/  SYNCS.PHASECHK.TRANS64.TRYWAIT P0, [R7+URZ], R2 ;  /* 0x00000002070075a7 */ /* 0x0022e4000800017f */
[----:B---3--:R-:W-:Y:S05]  /*16140*/  @!P0 NANOSLEEP.SYNCS 0x989680 ;  /* 0x009896800000895d */ /* 0x008fea0003900000 */
[----:B------:R-:W3:Y:S02]  /*16150*/  @!P0 SYNCS.PHASECHK.TRANS64 P0, [R7+URZ], R2 ;  /* 0x00000002070085a7 */ /* 0x000ee4000800007f */
[----:B---3--:R-:W-:Y:S05]  /*16160*/  @!P0 BRA `(.L_x_7875) ;  /* 0xfffffffc00f08947 */ /* 0x008fea000383ffff */
[----:B------:R-:W-:Y:S05]  /*16170*/  BRA `(.L_x_7972) ;  /* 0xffffffe000e47947 */ /* 0x000fea000383ffff */
.L_x_7877:
[----:B---3--:R3:W4:Y:S02]  /*16180*/  SYNCS.PHASECHK.TRANS64.TRYWAIT P0, [R4+URZ], R5 ;  /* 0x00000005040075a7 */ /* 0x008724000800017f */
[----:B----4-:R-:W-:Y:S05]  /*16190*/  @!P0 NANOSLEEP.SYNCS 0x989680 ;  /* 0x009896800000895d */ /* 0x010fea0003900000 */
[----:B------:R-:W4:Y:S02]  /*161a0*/  @!P0 SYNCS.PHASECHK.TRANS64 P0, [R4+URZ], R5 ;  /* 0x00000005040085a7 */ /* 0x000f24000800007f */
[----:B----4-:R-:W-:Y:S05]  /*161b0*/  @!P0 BRA `(.L_x_7877) ;  /* 0xfffffffc00f08947 */ /* 0x010fea000383ffff */
[----:B------:R-:W-:Y:S05]  /*161c0*/  BRA `(.L_x_7973) ;  /* 0xffffffe000ec7947 */ /* 0x000fea000383ffff */
.L_x_7974:
        /* <DEDUP_REMOVED lines=11> */
.L_x_11961:


//--------------------- .text._ZN7cutlass13device_kernelIN5flash11enable_sm90INS1_16FlashAttnFwdSm90INS1_25CollectiveMainloopFwdSm90ILi2EN4cute5tupleIJNS5_1CILi1EEES8_S8_EEENS6_IJNS7_ILi128EEENS7_ILi96EEENS7_ILi64EEEEEELi256ENS_10bfloat16_tEfNS_4arch4Sm90ELb0ELb0ELb0ELb1ELb0ELb0ELb1ELb1ELb0ELb0ELb0ELb0EEENS1_21CollectiveEpilogueFwdINS6_IJSA_NS7_ILi256EEESB_EEES9_SE_SG_Li256ELb1ELb0ELb0ELb0EEENS1_36VarlenDynamicPersistentTileSchedulerILi128ELi96ELi256ELi32ELb0ELb0ELb1ELb0ELb1ELb1EEEEEEEEEvNT_6ParamsE --------------------------
	.section	.text._ZN7cutlass13device_kernelIN5flash11enable_sm90INS1_16FlashAttnFwdSm90INS1_25CollectiveMainloopFwdSm90ILi2EN4cute5tupleIJNS5_1CILi1EEES8_S8_EEENS6_IJNS7_ILi128EEENS7_ILi96EEENS7_ILi64EEEEEELi256ENS_10bfloat16_tEfNS_4arch4Sm90ELb0ELb0ELb0ELb1ELb0ELb0ELb1ELb1ELb0ELb0ELb0ELb0EEENS1_21CollectiveEpilogueFwdINS6_IJSA_NS7_ILi256EEESB_EEES9_SE_SG_Li256ELb1ELb0ELb0ELb0EEENS1_36VarlenDynamicPersistentTileSchedulerILi128ELi96ELi256ELi32ELb0ELb0ELb1ELb0ELb1ELb1EEEEEEEEEvNT_6ParamsE,"ax",@progbits
	.align	128
.text._ZN7cutlass13device_kernelIN5flash11enable_sm90INS1_16FlashAttnFwdSm90INS1_25CollectiveMainloopFwdSm90ILi2EN4cute5tupleIJNS5_1CILi1EEES8_S8_EEENS6_IJNS7_ILi128EEENS7_ILi96EEENS7_ILi64EEEEEELi256ENS_10bfloat16_tEfNS_4arch4Sm90ELb0ELb0ELb0ELb1ELb0ELb0ELb1ELb1ELb0ELb0ELb0ELb0EEENS1_21CollectiveEpilogueFwdINS6_IJSA_NS7_ILi256EEESB_EEES9_SE_SG_Li256ELb1ELb0ELb0ELb0EEENS1_36VarlenDynamicPersistentTileSchedulerILi128ELi96ELi256ELi32ELb0ELb0ELb1ELb0ELb1ELb1EEEEEEEEEvNT_6ParamsE:
        .type           _ZN7cutlass13device_kernelIN5flash11enable_sm90INS1_16FlashAttnFwdSm90INS1_25CollectiveMainloopFwdSm90ILi2EN4cute5tupleIJNS5_1CILi1EEES8_S8_EEENS6_IJNS7_ILi128EEENS7_ILi96EEENS7_ILi64EEEEEELi256ENS_10bfloat16_tEfNS_4arch4Sm90ELb0ELb0ELb0ELb1ELb0ELb0ELb1ELb1ELb0ELb0ELb0ELb0EEENS1_21CollectiveEpilogueFwdINS6_IJSA_NS7_ILi256EEESB_EEES9_SE_SG_Li256ELb1ELb0ELb0ELb0EEENS1_36VarlenDynamicPersistentTileSchedulerILi128ELi96ELi256ELi32ELb0ELb0ELb1ELb0ELb1ELb1EEEEEEEEEvNT_6ParamsE,@function
        .size           _ZN7cutlass13device_kernelIN5flash11enable_sm90INS1_16FlashAttnFwdSm90INS1_25CollectiveMainloopFwdSm90ILi2EN4cute5tupleIJNS5_1CILi1EEES8_S8_EEENS6_IJNS7_ILi128EEENS7_ILi96EEENS7_ILi64EEEEEELi256ENS_10bfloat16_tEfNS_4arch4Sm90ELb0ELb0ELb0ELb1ELb0ELb0ELb1ELb1ELb0ELb0ELb0ELb0EEENS1_21CollectiveEpilogueFwdINS6_IJSA_NS7_ILi256EEESB_EEES9_SE_SG_Li256ELb1ELb0ELb0ELb0EEENS1_36VarlenDynamicPersistentTileSchedulerILi128ELi96ELi256ELi32ELb0ELb0ELb1ELb0ELb1ELb1EEEEEEEEEvNT_6ParamsE,(.L_x_11962 - _ZN7cutlass13device_kernelIN5flash11enable_sm90INS1_16FlashAttnFwdSm90INS1_25CollectiveMainloopFwdSm90ILi2EN4cute5tupleIJNS5_1CILi1EEES8_S8_EEENS6_IJNS7_ILi128EEENS7_ILi96EEENS7_ILi64EEEEEELi256ENS_10bfloat16_tEfNS_4arch4Sm90ELb0ELb0ELb0ELb1ELb0ELb0ELb1ELb1ELb0ELb0ELb0ELb0EEENS1_21CollectiveEpilogueFwdINS6_IJSA_NS7_ILi256EEESB_EEES9_SE_SG_Li256ELb1ELb0ELb0ELb0EEENS1_36VarlenDynamicPersistentTileSchedulerILi128ELi96ELi256ELi32ELb0ELb0ELb1ELb0ELb1ELb1EEEEEEEEEvNT_6ParamsE)
        .other          _ZN7cutlass13device_kernelIN5flash11enable_sm90INS1_16FlashAttnFwdSm90INS1_25CollectiveMainloopFwdSm90ILi2EN4cute5tupleIJNS5_1CILi1EEES8_S8_EEENS6_IJNS7_ILi128EEENS7_ILi96EEENS7_ILi64EEEEEELi256ENS_10bfloat16_tEfNS_4arch4Sm90ELb0ELb0ELb0ELb1ELb0ELb0ELb1ELb1ELb0ELb0ELb0ELb0EEENS1_21CollectiveEpilogueFwdINS6_IJSA_NS7_ILi256EEESB_EEES9_SE_SG_Li256ELb1ELb0ELb0ELb0EEENS1_36VarlenDynamicPersistentTileSchedulerILi128ELi96ELi256ELi32ELb0ELb0ELb1ELb0ELb1ELb1EEEEEEEEEvNT_6ParamsE,@"STO_CUDA_ENTRY STV_DEFAULT"
_ZN7cutlass13device_kernelIN5flash11enable_sm90INS1_16FlashAttnFwdSm90INS1_25CollectiveMainloopFwdSm90ILi2EN4cute5tupleIJNS5_1CILi1EEES8_S8_EEENS6_IJNS7_ILi128EEENS7_ILi96EEENS7_ILi64EEEEEELi256ENS_10bfloat16_tEfNS_4arch4Sm90ELb0ELb0ELb0ELb1ELb0ELb0ELb1ELb1ELb0ELb0ELb0ELb0EEENS1_21CollectiveEpilogueFwdINS6_IJSA_NS7_ILi256EEESB_EEES9_SE_SG_Li256ELb1ELb0ELb0ELb0EEENS1_36VarlenDynamicPersistentTileSchedulerILi128ELi96ELi256ELi32ELb0ELb0ELb1ELb0ELb1ELb1EEEEEEEEEvNT_6ParamsE:
        /* <DEDUP_REMOVED lines=24> */
.L_x_7976:
[----:B------:R-:W-:Y:S05]  /*0180*/  BSYNC B0 ;  /* 0x0000000000007941 */ /* 0x000fea0003800000 */
.L_x_7975:
        /* <DEDUP_REMOVED lines=43> */
.L_x_7977:
        /* <DEDUP_REMOVED lines=22> */
.L_x_7978:
        /* <DEDUP_REMOVED lines=18> */
.L_x_7979:
        /* <DEDUP_REMOVED lines=22> */
.L_x_7980:
        /* <DEDUP_REMOVED lines=22> */
.L_x_7981:
[----:B0-----:R-:W-:Y:S01]  /*0980*/  UMOV UR4, 0x1 ;  /* 0x0000000100047882 */ /* 0x001fe20000000000 */
[----:B------:R-:W-:Y:S01]  /*0990*/  PLOP3.LUT P0, PT, PT, PT, UP0, 0x80, 0x0 ;  /* 0x000000000000781c */ /* 0x000fe20003f0f008 */
[----:B------:R-:W-:Y:S01]  /*09a0*/  USEL UR4, UR4, 0x2, !UP0 ;  /* 0x0000000204047887 */ /* 0x000fe2000c000000 */
[----:B------:R-:W-:Y:S01]  /*09b0*/  NOP ;  /* 0x0000000000007918 */ /* 0x000fe20000000000 */
[----:B------:R-:W-:-:S04]  /*09c0*/  ULDC.64 UR60, c[0x0][0x208] ;  /* 0x00008200003c7ab9 */ /* 0x000fc80000000a00 */
[----:B------:R-:W-:-:S05]  /*09d0*/  IMAD.U32 R2, RZ, RZ, UR4 ;  /* 0x00000004ff027e24 */ /* 0x000fca000f8e00ff */
[----:B------:R0:W-:Y:S01]  /*09e0*/  STL [R1+0x2c], R2 ;  /* 0x00002c0201007387 */ /* 0x0001e20000100800 */
[----:B-123--:R-:W-:Y:S06]  /*09f0*/  BAR.SYNC.DEFER_BLOCKING 0x0 ;  /* 0x0000000000007b1d */ /* 0x00efec0000010000 */
[----:B------:R-:W-:Y:S05]  /*0a00*/  @!P0 BRA `(.L_x_7982) ;  /* 0x0000008800e48947 */ /* 0x000fea0003800000 */
.L_x_7983:
[----:B------:R-:W-:-:S08]  /*0a10*/  NOP ;  /* 0x0000000000007918 */ /* 0x000fd00000000000 */
[----:B------:R-:W1:Y:S02]  /*0a20*/  USETMAXREG.TRY_ALLOC.CTAPOOL UP0, 0xf0 ;  /* 0x000000f0000079c8 */ /* 0x000e640008000600 */
[----:B-1----:R-:W-:-:S13]  /*0a30*/  PLOP3.LUT P0, PT, PT, PT, UP0, 0x80, 0x0 ;  /* 0x000000000000781c */ /* 0x002fda0003f0f008 */
[----:B------:R-:W-:Y:S05]  /*0a40*/  @!P0 BRA `(.L_x_7983) ;  /* 0xfffffffc00f08947 */ /* 0x000fea000383ffff */
[----:B------:R-:W1:Y:S01]  /*0a50*/  S2R R0, SR_TID.X ;  /* 0x0000000000007919 */ /* 0x000e620000002100 */
[----:B------:R-:W2:Y:S01]  /*0a60*/  S2UR UR5, SR_CgaCtaId ;  /* 0x00000000000579c3 */ /* 0x000ea20000008800 */
[----:B------:R-:W-:-:S07]  /*0a70*/  UMOV UR4, 0x400 ;  /* 0x0000040000047882 */ /* 0x000fce0000000000 */
[----:B------:R-:W-:Y:S06]  /*0a80*/  BAR.ARV 0x8, 0x120 ;  /* 0x0204800000007b1d */ /* 0x000fec0000002000 */
[----:B--2---:R-:W-:Y:S01]  /*0a90*/  ULEA UR4, UR5, UR4, 0x18 ;  /* 0x0000000405047291 */ /* 0x004fe2000f8ec03f */
[----:B-1----:R-:W-:-:S04]  /*0aa0*/  SHF.R.U32.HI R0, RZ, 0x7, R0 ;  /* 0x00000007ff007819 */ /* 0x002fc80000011600 */
[----:B------:R-:W-:-:S13]  /*0ab0*/  ISETP.NE.AND P0, PT, R0, 0x1, PT ;  /* 0x000000010000780c */ /* 0x000fda0003f05270 */
[----:B------:R-:W-:Y:S08]  /*0ac0*/  @!P0 BAR.ARV 0x9, 0x100 ;  /* 0x0244000000008b1d */ /* 0x000ff00000002000 */
[----:B------:R-:W-:Y:S06]  /*0ad0*/  BAR.SYNC.DEFER_BLOCKING 0x5, 0x120 ;  /* 0x0144800000007b1d */ /* 0x000fec0000010000 */
        /* <DEDUP_REMOVED lines=9> */
[----:B------:R-:W0:Y:S02]  /*0b70*/  S2R R0, SR_TID.X ;  /* 0x0000000000007919 */ /* 0x000e240000002100 */
[----:B0-----:R-:W-:-:S05]  /*0b80*/  VIADD R223, R0, 0xffffff80 ;  /* 0xffffff8000df7836 */ /* 0x001fca0000000000 */
[----:B------:R-:W-:-:S04]  /*0b90*/  SHF.R.S32.HI R0, RZ, 0x1f, R223 ;  /* 0x0000001fff007819 */ /* 0x000fc800000114df */
[CC--:B------:R-:W-:Y:S02]  /*0ba0*/  LEA.HI R3, R0.reuse, R223.reuse, RZ, 0x7 ;  /* 0x000000df00037211 */ /* 0x0c0fe400078f38ff */
[----:B------:R-:W-:Y:S02]  /*0bb0*/  LEA.HI R4, R0, R223, RZ, 0x5 ;  /* 0x000000df00047211 */ /* 0x000fe400078f28ff */
[----:B------:R-:W-:-:S03]  /*0bc0*/  SHF.R.S32.HI R218, RZ, 0x7, R3 ;  /* 0x00000007ffda7819 */ /* 0x000fc60000011403 */
[----:B------:R-:W-:Y:S01]  /*0bd0*/  IMAD.SHL.U32 R6, R4, 0x20, RZ ;  /* 0x0000002004067824 */ /* 0x000fe200078e00ff */
        /* <DEDUP_REMOVED lines=17> */
[----:B------:R-:W-:Y:S02]  /*0cf0*/  LEA.HI R2, R0, R223, RZ, 0x4 ;  /* 0x000000df00027211 */ /* 0x000fe400078f20ff */
[----:B------:R-:W-:Y:S02]  /*0d00*/  LOP3.LUT R10, R5, 0xfffffff8, RZ, 0xc0, !PT ;  /* 0xfffffff8050a7812 */ /* 0x000fe400078ec0ff */
[----:B------:R-:W-:Y:S02]  /*0d10*/  SHF.R.S32.HI R5, RZ, 0x4, R2 ;  /* 0x00000004ff057819 */ /* 0x000fe40000011402 */
[C---:B------:R-:W-:Y:S01]  /*0d20*/  LOP3.LUT R4, R2.reuse, 0x3fffff0, RZ, 0xc0, !PT ;  /* 0x03fffff002047812 */ /* 0x040fe200078ec0ff */
[----:B------:R-:W-:Y:S01]  /*0d30*/  IMAD.IADD R11, R7, 0x1, -R10 ;  /* 0x00000001070b7824 */ /* 0x000fe200078e0a0a */
[----:B------:R-:W-:-:S02]  /*0d40*/  LEA.HI R2, R2, R5, RZ, 0x1 ;  /* 0x0000000502027211 */ /* 0x000fc400078f08ff */
[----:B------:R-:W-:Y:S01]  /*0d50*/  LOP3.LUT R7, R6, 0xfffffc00, RZ, 0xc0, !PT ;  /* 0xfffffc0006077812 */ /* 0x000fe200078ec0ff */
[----:B------:R-:W-:Y:S01]  /*0d60*/  IMAD.IADD R4, R223, 0x1, -R4 ;  /* 0x00000001df047824 */ /* 0x000fe200078e0a04 */
[----:B------:R-:W-:Y:S01]  /*0d70*/  LOP3.LUT R2, R2, 0x1ffffffe, RZ, 0xc0, !PT ;  /* 0x1ffffffe02027812 */ /* 0x000fe200078ec0ff */
[----:B------:R-:W-:Y:S01]  /*0d80*/  IMAD R8, R8, 0x10, R11 ;  /* 0x0000001008087824 */ /* 0x000fe200078e020b */
[----:B------:R-:W-:Y:S01]  /*0d90*/  LEA.HI R0, R0, R223, RZ, 0x3 ;  /* 0x000000df00007211 */ /* 0x000fe200078f18ff */
[----:B------:R-:W-:Y:S01]  /*0da0*/  IMAD R7, R4, 0x40, R7 ;  /* 0x0000004004077824 */ /* 0x000fe200078e0207 */
[----:B------:R-:W-:Y:S01]  /*0db0*/  LOP3.LUT R4, R9, 0x7ffffffc, RZ, 0xc0, !PT ;  /* 0x7ffffffc09047812 */ /* 0x000fe200078ec0ff */
[----:B------:R-:W-:Y:S01]  /*0dc0*/  IMAD.IADD R2, R5, 0x1, -R2 ;  /* 0x0000000105027824 */ /* 0x000fe200078e0a02 */
[----:B------:R-:W-:Y:S01]  /*0dd0*/  SHF.R.S32.HI R22, RZ, 0x3, R0 ;  /* 0x00000003ff167819 */ /* 0x000fe20000011400 */
[----:B------:R-:W-:Y:S02]  /*0de0*/  IMAD R220, R3, 0x40, R8 ;  /* 0x0000004003dc7824 */ /* 0x000fe400078e0208 */
[----:B------:R-:W-:Y:S01]  /*0df0*/  IMAD R221, R2, 0x8, R7 ;  /* 0x0000000802dd7824 */ /* 0x000fe200078e0207 */
[----:B------:R-:W-:Y:S01]  /*0e00*/  LOP3.LUT R2, R0, 0x1ffffff8, RZ, 0xc0, !PT ;  /* 0x1ffffff800027812 */ /* 0x000fe200078ec0ff */
[----:B------:R-:W-:-:S02]  /*0e10*/  IMAD.MOV.U32 R5, RZ, RZ, R13 ;  /* 0x000000ffff057224 */ /* 0x000fc400078e000d */
[----:B------:R-:W-:Y:S02]  /*0e20*/  IMAD.MOV.U32 R7, RZ, RZ, R15 ;  /* 0x000000ffff077224 */ /* 0x000fe400078e000f */
[----:B------:R-:W-:Y:S02]  /*0e30*/  IMAD.IADD R2, R223, 0x1, -R2 ;  /* 0x00000001df027824 */ /* 0x000fe400078e0a02 */
[----:B------:R-:W-:Y:S02]  /*0e40*/  IMAD.IADD R219, R205, 0x1, -R4 ;  /* 0x00000001cddb7824 */ /* 0x000fe400078e0a04 */
[----:B------:R-:W-:-:S07]  /*0e50*/  IMAD.SHL.U32 R2, R2, 0x8, RZ ;  /* 0x0000000802027824 */ /* 0x000fce00078e00ff */
.L_x_8026:
[----:B01---5:R-:W0:Y:S01]  /*0e60*/  LDC.64 R8, c[0x0][0xd60] ;  /* 0x00035800ff087b82 */ /* 0x023e220000000a00 */
        /* <DEDUP_REMOVED lines=13> */
[----:B------:R-:W-:Y:S02]  /*0f40*/  @UP0 ULEA UR6, UP2, UR4, UR6, 0x2 ;  /* 0x0000000604060291 */ /* 0x000fe4000f84103f */
[----:B------:R-:W-:Y:S02]  /*0f50*/  @UP1 ULEA UR8, UP3, UR4, UR8, 0x2 ;  /* 0x0000000804081291 */ /* 0x000fe4000f86103f */
[----:B------:R-:W-:Y:S02]  /*0f60*/  @UP0 ULEA.HI.X UR7, UR4, UR7, UR10, 0x2, UP2 ;  /* 0x0000000704070291 */ /* 0x000fe400090f140a */
[----:B------:R-:W-:Y:S01]  /*0f70*/  IMAD.U32 R203, RZ, RZ, UR10 ;  /* 0x0000000affcb7e24 */ /* 0x000fe2000f8e00ff */
[----:B------:R-:W-:Y:S01]  /*0f80*/  @UP1 ULEA.HI.X UR9, UR4, UR9, UR10, 0x2, UP3 ;  /* 0x0000000904091291 */ /* 0x000fe200098f140a */
[----:B------:R-:W-:-:S02]  /*0f90*/  IMAD.U32 R6, RZ, RZ, UR6 ;  /* 0x00000006ff067e24 */ /* 0x000fc4000f8e00ff */
[----:B------:R-:W-:Y:S01]  /*0fa0*/  IMAD.U32 R8, RZ, RZ, UR8 ;  /* 0x00000008ff087e24 */ /* 0x000fe2000f8e00ff */
[----:B------:R-:W-:Y:S01]  /*0fb0*/  ULDC UR4, c[0x0][0x404] ;  /* 0x0001010000047ab9 */ /* 0x000fe20000000800 */
[----:B------:R-:W-:Y:S01]  /*0fc0*/  IMAD.U32 R7, RZ, RZ, UR7 ;  /* 0x00000007ff077e24 */ /* 0x000fe2000f8e00ff */
[----:B------:R-:W-:Y:S01]  /*0fd0*/  ULDC.64 UR6, c[0x0][0x3f8] ;  /* 0x0000fe0000067ab9 */ /* 0x000fe20000000a00 */
[----:B------:R-:W-:-:S03]  /*0fe0*/  IMAD.U32 R9, RZ, RZ, UR9 ;  /* 0x00000009ff097e24 */ /* 0x000fc6000f8e00ff */
[----:B------:R-:W2:Y:S04]  /*0ff0*/  @P0 LDG.E R6, desc[UR60][R6.64] ;  /* 0x0000003c06060981 */ /* 0x000ea8000c1e1900 */
[----:B---3--:R-:W3:Y:S01]  /*1000*/  @P1 LDG.E R8, desc[UR60][R8.64] ;  /* 0x0000003c08081981 */ /* 0x008ee2000c1e1900 */
[----:B------:R-:W-:Y:S01]  /*1010*/  UISETP.NE.U32.AND UP0, UPT, UR6, URZ, UPT ;  /* 0x0000003f0600728c */ /* 0x000fe2000bf05070 */
[----:B------:R-:W-:Y:S01]  /*1020*/  IMAD.MOV.U32 R200, RZ, RZ, R5 ;  /* 0x000000ffffc87224 */ /* 0x000fe200078e0005 */
[----:B------:R-:W-:Y:S01]  /*1030*/  UMOV UR52, URZ ;  /* 0x0000003f00347c82 */ /* 0x000fe20008000000 */
[----:B------:R-:W-:Y:S01]  /*1040*/  ULDC UR6, c[0x0][0x2e0] ;  /* 0x0000b80000067ab9 */ /* 0x000fe20000000800 */
[----:B------:R-:W-:Y:S01]  /*1050*/  UISETP.NE.AND.EX UP0, UPT, UR7, URZ, UPT, UP0 ;  /* 0x0000003f0700728c */ /* 0x000fe2000bf05300 */
[----:B------:R-:W-:Y:S01]  /*1060*/  IMAD.MOV.U32 R3, RZ, RZ, RZ ;  /* 0x000000ffff037224 */ /* 0x000fe200078e00ff */
[----:B------:R-:W-:Y:S01]  /*1070*/  CS2R R148, SRZ ;  /* 0x0000000000947805 */ /* 0x000fe2000001ff00 */
[----:B------:R-:W-:Y:S01]  /*1080*/  IMAD.MOV.U32 R150, RZ, RZ, RZ ;  /* 0x000000ffff967224 */ /* 0x000fe200078e00ff */
        /* <DEDUP_REMOVED lines=28> */
[----:B------:R-:W-:Y:S01]  /*1250*/  IMAD.MOV.U32 R167, RZ, RZ, RZ ;  /* 0x000000ffffa77224 */ /* 0x000fe200078e00ff */
        /* <DEDUP_REMOVED lines=17> */
[----:B----4-:R-:W-:-:S02]  /*1370*/  CS2R R58, SRZ ;  /* 0x00000000003a7805 */ /* 0x010fc4000001ff00 */
        /* <DEDUP_REMOVED lines=9> */
[----:B------:R-:W-:Y:S02]  /*1410*/  IMAD.MOV.U32 R41, RZ, RZ, RZ ;  /* 0x000000ffff297224 */ /* 0x000fe400078e00ff */
[----:B------:R-:W-:Y:S01]  /*1420*/  IMAD.U32 R201, RZ, RZ, UR5 ;  /* 0x00000005ffc97e24 */ /* 0x000fe2000f8e00ff */
[----:B--2---:R-:W-:Y:S02]  /*1430*/  @P0 R2UR UR52, R6 ;  /* 0x00000000063402ca */ /* 0x004fe400000e0000 */
[----:B------:R-:W-:-:S02]  /*1440*/  PLOP3.LUT P0, PT, PT, PT, PT, 0x80, 0x0 ;  /* 0x000000000000781c */ /* 0x000fc40003f0f070 */
[----:B---3--:R-:W-:Y:S02]  /*1450*/  @P1 R2UR UR4, R8 ;  /* 0x00000000080412ca */ /* 0x008fe400000e0000 */
[----:B------:R-:W-:Y:S01]  /*1460*/  CS2R R8, SRZ ;  /* 0x0000000000087805 */ /* 0x000fe2000001ff00 */
[----:B------:R-:W-:-:S12]  /*1470*/  @P1 BRA `(.L_x_7984) ;  /* 0x0000000000381947 */ /* 0x000fd80003800000 */
[----:B------:R-:W-:Y:S02]  /*1480*/  ULDC.64 UR6, c[0x0][0xb00] ;  /* 0x0002c00000067ab9 */ /* 0x000fe40000000a00 */
[----:B------:R-:W-:-:S04]  /*1490*/  ISETP.NE.U32.AND P1, PT, RZ, UR6, PT ;  /* 0x00000006ff007c0c */ /* 0x000fc8000bf25070 */
[----:B------:R-:W-:-:S13]  /*14a0*/  ISETP.NE.AND.EX P1, PT, RZ, UR7, PT, P1 ;  /* 0x00000007ff007c0c */ /* 0x000fda000bf25310 */
[----:B------:R-:W-:Y:S05]  /*14b0*/  @!P1 BRA `(.L_x_7984) ;  /* 0x0000000000289947 */ /* 0x000fea0003800000 */
[----:B------:R-:W-:Y:S01]  /*14c0*/  R2UR UR6, R202 ;  /* 0x00000000ca0672ca */ /* 0x000fe200000e0000 */
[----:B------:R-:W-:-:S12]  /*14d0*/  ULDC.64 UR4, c[0x0][0xb00] ;  /* 0x0002c00000047ab9 */ /* 0x000fd80000000a00 */
        /* <DEDUP_REMOVED lines=8> */
.L_x_7984:
[----:B------:R-:W-:Y:S01]  /*1560*/  UIADD3 UR52, -UR52, UR4, URZ ;  /* 0x0000000434347290 */ /* 0x000fe2000fffe13f */
[----:B------:R-:W-:Y:S01]  /*1570*/  IMAD.MOV.U32 R40, RZ, RZ, RZ ;  /* 0x000000ffff287224 */ /* 0x000fe200078e00ff */
[----:B------:R-:W-:Y:S02]  /*1580*/  CS2R R164, SRZ ;  /* 0x0000000000a47805 */ /* 0x000fe4000001ff00 */
[----:B------:R-:W-:Y:S01]  /*1590*/  CS2R R34, SRZ ;  /* 0x0000000000227805 */ /* 0x000fe2000001ff00 */
[----:B------:R-:W-:Y:S01]  /*15a0*/  UISETP.GE.AND UP0, UPT, UR52, 0x1, UPT ;  /* 0x000000013400788c */ /* 0x000fe2000bf06270 */
[----:B------:R-:W-:Y:S01]  /*15b0*/  CS2R R36, SRZ ;  /* 0x0000000000247805 */ /* 0x000fe2000001ff00 */
[----:B------:R-:W-:Y:S01]  /*15c0*/  UIADD3 UR4, UR52, 0x5f, URZ ;  /* 0x0000005f34047890 */ /* 0x000fe2000fffe03f */
[----:B------:R-:W-:Y:S01]  /*15d0*/  CS2R R32, SRZ ;  /* 0x0000000000207805 */ /* 0x000fe2000001ff00 */
[----:B------:R-:W-:Y:S01]  /*15e0*/  IMAD.MOV.U32 R12, RZ, RZ, RZ ;  /* 0x000000ffff0c7224 */ /* 0x000fe200078e00ff */
[----:B------:R-:W-:-:S02]  /*15f0*/  CS2R R26, SRZ ;  /* 0x00000000001a7805 */ /* 0x000fc4000001ff00 */
[----:B------:R-:W-:Y:S01]  /*1600*/  PLOP3.LUT P1, PT, PT, PT, UP0, 0x80, 0x0 ;  /* 0x000000000000781c */ /* 0x000fe20003f2f008 */
[----:B------:R-:W-:Y:S01]  /*1610*/  UIMAD.WIDE UR4, UR4, 0x2aaaaaab, URZ ;  /* 0x2aaaaaab040478a5 */ /* 0x000fe2000f8e023f */
[----:B------:R-:W-:Y:S01]  /*1620*/  CS2R R28, SRZ ;  /* 0x00000000001c7805 */ /* 0x000fe2000001ff00 */
[----:B------:R-:W-:Y:S01]  /*1630*/  IMAD.MOV.U32 R166, RZ, RZ, RZ ;  /* 0x000000ffffa67224 */ /* 0x000fe200078e00ff */
[----:B------:R-:W-:Y:S01]  /*1640*/  CS2R R24, SRZ ;  /* 0x0000000000187805 */ /* 0x000fe2000001ff00 */
[----:B------:R-:W-:-:S04]  /*1650*/  USHF.R.U32.HI UR53, URZ, 0x1f, UR5 ;  /* 0x0000001f3f357899 */ /* 0x000fc80008011605 */
[----:B------:R-:W-:-:S04]  /*1660*/  ULEA.HI.SX32 UR53, UR5, UR53, 0x1c ;  /* 0x0000003505357291 */ /* 0x000fc8000f8fe23f */
[----:B------:R-:W-:Y:S08]  /*1670*/  @!P1 BRA `(.L_x_7985) ;  /* 0x0000005000ec9947 */ /* 0x000ff00003800000 */
[----:B------:R-:W0:Y:S01]  /*1680*/  S2R R4, SR_CgaCtaId ;  /* 0x0000000000047919 */ /* 0x000e220000008800 */
[----:B------:R-:W-:Y:S01]  /*1690*/  MOV R3, 0x400 ;  /* 0x0000040000037802 */ /* 0x000fe20000000f00 */
[----:B------:R-:W1:Y:S03]  /*16a0*/  SHFL.IDX PT, R0, R218, RZ, 0x1f ;  /* 0x00001fffda007589 */ /* 0x000e6600000e0000 */
[----:B0-----:R-:W-:Y:S02]  /*16b0*/  LEA R4, R4, R3, 0x18 ;  /* 0x0000000304047211 */ /* 0x001fe400078ec0ff */
[----:B-1----:R-:W-:-:S03]  /*16c0*/  LEA.HI R3, R0, R0, RZ, 0x1 ;  /* 0x0000000000037211 */ /* 0x002fc600078f08ff */
[----:B------:R-:W-:Y:S01]  /*16d0*/  VIADD R4, R4, 0x18400 ;  /* 0x0001840004047836 */ /* 0x000fe20000000000 */
[----:B------:R-:W-:-:S04]  /*16e0*/  LOP3.LUT R3, R3, 0xffffe, RZ, 0xc0, !PT ;  /* 0x000ffffe03037812 */ /* 0x000fc800078ec0ff */
[----:B------:R-:W-:Y:S01]  /*16f0*/  LOP3.LUT P0, RZ, R4, 0x1bf, RZ, 0xc0, !PT ;  /* 0x000001bf04ff7812 */ /* 0x000fe2000780c0ff */
[----:B------:R-:W-:-:S12]  /*1700*/  IMAD.IADD R16, R0, 0x1, -R3 ;  /* 0x0000000100107824 */ /* 0x000fd800078e0a03 */
        /* <DEDUP_REMOVED lines=17> */
.L_x_7986:
[----:B------:R-:W0:Y:S01]  /*1820*/  S2R R3, SR_CgaCtaId ;  /* 0x0000000000037919 */ /* 0x000e220000008800 */
[----:B------:R-:W-:Y:S02]  /*1830*/  R2UR UR5, R204 ;  /* 0x00000000cc0572ca */ /* 0x000fe400000e0000 */
[----:B------:R-:W-:Y:S01]  /*1840*/  MOV R0, 0x400 ;  /* 0x0000040000007802 */ /* 0x000fe20000000f00 */
[----:B------:R-:W1:Y:S10]  /*1850*/  S2R R17, SR_TID.X ;  /* 0x0000000000117919 */ /* 0x000e740000002100 */
[----:B------:R-:W-:-:S04]  /*1860*/  ULEA.HI UR4, UR5, UR5, URZ, 0x1 ;  /* 0x0000000505047291 */ /* 0x000fc8000f8f083f */
[----:B------:R-:W-:-:S04]  /*1870*/  ULOP3.LUT UR4, UR4, 0xfffffffe, URZ, 0xc0, !UPT ;  /* 0xfffffffe04047892 */ /* 0x000fc8000f8ec03f */
[----:B------:R-:W-:-:S06]  /*1880*/  UIADD3 UR4, UR5, -UR4, URZ ;  /* 0x8000000405047290 */ /* 0x000fcc000fffe03f */
[----:B------:R-:W-:Y:S01]  /*1890*/  IMAD.U32 R4, RZ, RZ, UR4 ;  /* 0x00000004ff047e24 */ /* 0x000fe2000f8e00ff */
[----:B0-----:R-:W-:-:S04]  /*18a0*/  LEA R5, R3, R0, 0x18 ;  /* 0x0000000003057211 */ /* 0x001fc800078ec0ff */
[----:B------:R-:W-:Y:S02]  /*18b0*/  SHF.L.U32 R0, R4, 0x1f, RZ ;  /* 0x0000001f04007819 */ /* 0x000fe400000006ff */
[----:B-1----:R-:W-:Y:S02]  /*18c0*/  SHF.R.U32.HI R17, RZ, 0x7, R17 ;  /* 0x00000007ff117819 */ /* 0x002fe40000011611 */
[----:B------:R-:W0:Y:S03]  /*18d0*/  SYNCS.PHASECHK.TRANS64.TRYWAIT P0, [R5+URZ+0x32400], R0 ;  /* 0x03240000050075a7 */ /* 0x000e26000800017f */
[----:B------:R-:W-:Y:S01]  /*18e0*/  VIADD R214, R17, 0x8 ;  /* 0x0000000811d67836 */ /* 0x000fe20000000000 */
[----:B0-----:R-:W-:Y:S06]  /*18f0*/  @!P0 BRA `(.L_x_7987) ;  /* 0x000000c4005c8947 */ /* 0x001fec0003800000 */
.L_x_8110:
[----:B------:R-:W-:Y:S05]  /*1900*/  WARPSYNC.ALL ;  /* 0x0000000000007948 */ /* 0x000fea0003800000 */
[----:B------:R-:W-:Y:S01]  /*1910*/  R2UR UR4, R222 ;  /* 0x00000000de0472ca */ /* 0x000fe200000e0000 */
[----:B------:R1:W-:-:S12]  /*1920*/  BAR.SYNC.DEFER_BLOCKING R214, 0x100 ;  /* 0x000400d60000751d */ /* 0x0003d80000010000 */
[----:B------:R-:W-:-:S05]  /*1930*/  IMAD.U32 R3, RZ, RZ, UR4 ;  /* 0x00000004ff037e24 */ /* 0x000fca000f8e00ff */
[----:B------:R-:W-:-:S13]  /*1940*/  ISETP.NE.AND P0, PT, R3, 0x3, PT ;  /* 0x000000030300780c */ /* 0x000fda0003f05270 */
[----:B-1----:R-:W-:Y:S05]  /*1950*/  @!P0 BRA `(.L_x_7988) ;  /* 0x0000000000048947 */ /* 0x002fea0003800000 */
[----:B------:R-:W-:Y:S01]  /*1960*/  BPT.TRAP 0x1 ;  /* 0x000000040000795c */ /* 0x000fe20000300000 */
.L_x_7988:
[----:B------:R-:W-:Y:S02]  /*1970*/  IMAD.U32 R4, RZ, RZ, UR36 ;  /* 0x00000024ff047e24 */ /* 0x000fe4000f8e00ff */
[----:B------:R-:W-:Y:S02]  /*1980*/  IMAD.U32 R6, RZ, RZ, UR37 ;  /* 0x00000025ff067e24 */ /* 0x000fe4000f8e00ff */
[----:B------:R-:W-:-:S03]  /*1990*/  IMAD R3, R4, 0x8, R5 ;  /* 0x0000000804037824 */ /* 0x000fc600078e0205 */
[----:B------:R-:W-:-:S04]  /*19a0*/  SHF.L.U32 R4, R6, 0x1f, RZ ;  /* 0x0000001f06047819 */ /* 0x000fc800000006ff */
[----:B------:R1:W2:Y:S01]  /*19b0*/  SYNCS.PHASECHK.TRANS64.TRYWAIT P1, [R3+URZ+0x32430], R4 ;  /* 0x03243004030075a7 */ /* 0x0002a2000802017f */
[----:B------:R-:W-:Y:S05]  /*19c0*/  @!P0 BRA `(.L_x_7989) ;  /* 0x0000000000048947 */ /* 0x000fea0003800000 */
[----:B------:R-:W-:Y:S01]  /*19d0*/  BPT.TRAP 0x1 ;  /* 0x000000040000795c */ /* 0x000fe20000300000 */
.L_x_7989:
[----:B------:R-:W-:Y:S01]  /*19e0*/  IMAD R16, R16, 0x2000, R5 ;  /* 0x0000200010107824 */ /* 0x000fe200078e0205 */
[----:B--2---:R-:W-:Y:S06]  /*19f0*/  @P1 BRA `(.L_x_7990) ;  /* 0x0000000000081947 */ /* 0x004fec0003800000 */
[----:B------:R-:W2:Y:S02]  /*1a00*/  SYNCS.PHASECHK.TRANS64.TRYWAIT P1, [R3+URZ+0x32430], R4 ;  /* 0x03243004030075a7 */ /* 0x000ea4000802017f */
[----:B--2---:R-:W-:Y:S05]  /*1a10*/  @!P1 BRA `(.L_x_7991) ;  /* 0x000000c400289947 */ /* 0x004fea0003800000 */
.L_x_7990:
[----:B------:R-:W-:Y:S01]  /*1a20*/  R2UR UR4, R5 ;  /* 0x00000000050472ca */ /* 0x000fe200000e0000 */
[----:B------:R-:W-:Y:S01]  /*1a30*/  WARPGROUP.ARRIVE ;  /* 0x00000000000079c5 */ /* 0x000fe20000000000 */
[----:B------:R-:W-:Y:S01]  /*1a40*/  R2UR UR5, R16 ;  /* 0x00000000100572ca */ /* 0x000fe200000e0000 */
[----:B------:R-:W-:Y:S01]  /*1a50*/  UMOV UR13, 0x40000040 ;  /* 0x40000040000d7882 */ /* 0x000fe20000000000 */
[----:B------:R-:W-:Y:S01]  /*1a60*/  UMOV UR15, 0x40000040 ;  /* 0x40000040000f7882 */ /* 0x000fe20000000000 */
[----:B------:R-:W-:-:S08]  /*1a70*/  IMAD.U32 R21, RZ, RZ, UR13 ;  /* 0x0000000dff157e24 */ /* 0x000fd0000f8e00ff */
[----:B------:R-:W-:Y:S02]  /*1a80*/  UIADD3 UR4, UR4, 0x1c400, URZ ;  /* 0x0001c40004047890 */ /* 0x000fe4000fffe03f */
[----:B------:R-:W-:Y:S02]  /*1a90*/  UIADD3 UR6, UR5, 0x18400, URZ ;  /* 0x0001840005067890 */ /* 0x000fe4000fffe03f */
[----:B------:R-:W-:Y:S02]  /*1aa0*/  USHF.R.U32.HI UR4, URZ, 0x4, UR4 ;  /* 0x000000043f047899 */ /* 0x000fe40008011604 */
[----:B------:R-:W-:Y:S02]  /*1ab0*/  USHF.R.U32.HI UR6, URZ, 0x4, UR6 ;  /* 0x000000043f067899 */ /* 0x000fe40008011606 */
[----:B------:R-:W-:Y:S02]  /*1ac0*/  ULOP3.LUT UR4, UR4, 0x3fff, URZ, 0xc0, !UPT ;  /* 0x00003fff04047892 */ /* 0x000fe4000f8ec03f */
[----:B------:R-:W-:-:S02]  /*1ad0*/  ULOP3.LUT UR6, UR6, 0x3fff, URZ, 0xc0, !UPT ;  /* 0x00003fff06067892 */ /* 0x000fc4000f8ec03f */
[----:B------:R-:W-:Y:S02]  /*1ae0*/  ULOP3.LUT UR39, UR4, 0x10000, URZ, 0xfc, !UPT ;  /* 0x0001000004277892 */ /* 0x000fe4000f8efc3f */
[----:B------:R-:W-:Y:S02]  /*1af0*/  ULOP3.LUT UR8, UR6, 0x10000, URZ, 0xfc, !UPT ;  /* 0x0001000006087892 */ /* 0x000fe4000f8efc3f */
[----:B------:R-:W-:Y:S02]  /*1b00*/  UIMAD UR4, UR36, 0x300, UR39 ;  /* 0x00000300240478a4 */ /* 0x000fe4000f8e0227 */
[----:B------:R-:W-:Y:S02]  /*1b10*/  UIADD3 UR6, UR8, 0x2, URZ ;  /* 0x0000000208067890 */ /* 0x000fe4000fffe03f */
[----:B------:R-:W-:Y:S01]  /*1b20*/  UIADD3 UR7, UR4, 0x2, URZ ;  /* 0x0000000204077890 */ /* 0x000fe2000fffe03f */
[----:B------:R-:W-:Y:S02]  /*1b30*/  UMOV UR12, UR8 ;  /* 0x00000008000c7c82 */ /* 0x000fe40008000000 */
[----:B------:R-:W-:Y:S01]  /*1b40*/  UMOV UR14, UR4 ;  /* 0x00000004000e7c82 */ /* 0x000fe20008000000 */
[----:B------:R-:W-:Y:S01]  /*1b50*/  IMAD.U32 R20, RZ, RZ, UR12 ;  /* 0x0000000cff147e24 */ /* 0x000fe2000f8e00ff */
[----:B------:R-:W-:Y:S01]  /*1b60*/  HGMMA.64x96x16.F32.BF16 R24, gdesc[UR12], RZ, !UPT, gsb0 ;  /* 0x016000000c1879f0 */ /* 0x000fe2000c0018ff */
[----:B------:R-:W-:Y:S01]  /*1b70*/  UMOV UR12, UR6 ;  /* 0x00000006000c7c82 */ /* 0x000fe20008000000 */
[----:B------:R-:W-:Y:S01]  /*1b80*/  UMOV UR13, 0x40000040 ;  /* 0x40000040000d7882 */ /* 0x000fe20000000000 */
[----:B------:R-:W-:Y:S01]  /*1b90*/  UMOV UR14, UR7 ;  /* 0x00000007000e7c82 */ /* 0x000fe20008000000 */
[----:B------:R-:W-:Y:S01]  /*1ba0*/  UMOV UR15, 0x40000040 ;  /* 0x40000040000f7882 */ /* 0x000fe20000000000 */
[----:B------:R-:W-:Y:S01]  /*1bb0*/  UIADD3 UR6, UR8, 0x4, URZ ;  /* 0x0000000408067890 */ /* 0x000fe2000fffe03f */
[----:B------:R-:W-:Y:S01]  /*1bc0*/  IMAD.U32 R18, RZ, RZ, UR12 ;  /* 0x0000000cff127e24 */ /* 0x000fe2000f8e00ff */
[----:B------:R-:W-:Y:S01]  /*1bd0*/  UIADD3 UR7, UR4, 0x4, URZ ;  /* 0x0000000404077890 */ /* 0x000fe2000fffe03f */
[----:B------:R-:W-:Y:S01]  /*1be0*/  IMAD.U32 R19, RZ, RZ, UR13 ;  /* 0x0000000dff137e24 */ /* 0x000fe2000f8e00ff */
[----:B------:R-:W-:Y:S01]  /*1bf0*/  UIADD3 UR4, UR4, 0x6, URZ ;  /* 0x0000000604047890 */ /* 0x000fe2000fffe03f */
[----:B------:R-:W-:-:S02]  /*1c00*/  WARPGROUP.DEPBAR.LE gsb0, 0x0 ;  /* 0x00008000000079c5 */ /* 0x000fc40000010000 */
[----:B------:R-:W-:-:S06]  /*1c10*/  WARPGROUP.ARRIVE ;  /* 0x00000000000079c5 */ /* 0x000fcc0000000000 */
[----:B------:R-:W-:Y:S01]  /*1c20*/  HGMMA.64x96x16.F32.BF16 R24, gdesc[UR12], R24, gsb0 ;  /* 0x016000000c1879f0 */ /* 0x000fe20008001818 */
[----:B------:R-:W-:Y:S01]  /*1c30*/  UMOV UR12, UR6 ;  /* 0x00000006000c7c82 */ /* 0x000fe20008000000 */
[----:B------:R-:W-:Y:S01]  /*1c40*/  UMOV UR13, 0x40000040 ;  /* 0x40000040000d7882 */ /* 0x000fe20000000000 */
[----:B------:R-:W-:Y:S01]  /*1c50*/  UMOV UR14, UR7 ;  /* 0x00000007000e7c82 */ /* 0x000fe20008000000 */
[----:B------:R-:W-:Y:S01]  /*1c60*/  UMOV UR15, 0x40000040 ;  /* 0x40000040000f7882 */ /* 0x000fe20000000000 */
[----:B------:R-:W-:Y:S01]  /*1c70*/  UIADD3 UR6, UR8, 0x6, URZ ;  /* 0x0000000608067890 */ /* 0x000fe2000fffe03f */
[----:B------:R-:W-:Y:S02]  /*1c80*/  IMAD.U32 R16, RZ, RZ, UR12 ;  /* 0x0000000cff107e24 */ /* 0x000fe4000f8e00ff */
[----:B------:R-:W-:Y:S01]  /*1c90*/  IMAD.U32 R17, RZ, RZ, UR13 ;  /* 0x0000000dff117e24 */ /* 0x000fe2000f8e00ff */
[----:B------:R-:W-:Y:S02]  /*1ca0*/  WARPGROUP.DEPBAR.LE gsb0, 0x0 ;  /* 0x00008000000079c5 */ /* 0x000fe40000010000 */
[----:B------:R-:W-:-:S06]  /*1cb0*/  WARPGROUP.ARRIVE ;  /* 0x00000000000079c5 */ /* 0x000fcc0000000000 */
[----:B------:R-:W-:Y:S01]  /*1cc0*/  HGMMA.64x96x16.F32.BF16 R24, gdesc[UR12], R24, gsb0 ;  /* 0x016000000c1879f0 */ /* 0x000fe20008001818 */
[----:B------:R-:W-:Y:S01]  /*1cd0*/  UMOV UR12, UR6 ;  /* 0x00000006000c7c82 */ /* 0x000fe20008000000 */
[----:B------:R-:W-:Y:S01]  /*1ce0*/  UMOV UR13, 0x40000040 ;  /* 0x40000040000d7882 */ /* 0x000fe20000000000 */
[----:B------:R-:W-:Y:S01]  /*1cf0*/  UMOV UR14, UR4 ;  /* 0x00000004000e7c82 */ /* 0x000fe20008000000 */
[----:B------:R-:W-:Y:S01]  /*1d00*/  UMOV UR15, 0x40000040 ;  /* 0x40000040000f7882 */ /* 0x000fe20000000000 */
[----:B------:R-:W-:Y:S02]  /*1d10*/  IMAD.U32 R14, RZ, RZ, UR12 ;  /* 0x0000000cff0e7e24 */ /* 0x000fe4000f8e00ff */
[----:B------:R-:W-:Y:S01]  /*1d20*/  IMAD.U32 R15, RZ, RZ, UR13 ;  /* 0x0000000dff0f7e24 */ /* 0x000fe2000f8e00ff */
[----:B------:R-:W-:Y:S02]  /*1d30*/  WARPGROUP.DEPBAR.LE gsb0, 0x0 ;  /* 0x00008000000079c5 */ /* 0x000fe40000010000 */
[----:B------:R-:W-:-:S06]  /*1d40*/  WARPGROUP.ARRIVE ;  /* 0x00000000000079c5 */ /* 0x000fcc0000000000 */
[----:B------:R-:W-:Y:S03]  /*1d50*/  HGMMA.64x96x16.F32.BF16 R24, gdesc[UR12], R24, gsb0 ;  /* 0x016000000c1879f0 */ /* 0x000fe60008001818 */
[----:B------:R-:W-:Y:S02]  /*1d60*/  WARPGROUP.DEPBAR.LE gsb0, 0x0 ;  /* 0x00008000000079c5 */ /* 0x000fe40000010000 */
[----:B------:R-:W3:Y:S02]  /*1d70*/  SYNCS.PHASECHK.TRANS64.TRYWAIT P1, [R5+URZ+0x32410], R0 ;  /* 0x03241000050075a7 */ /* 0x000ee4000802017f */
[----:B---3--:R-:W-:Y:S05]  /*1d80*/  @!P1 BRA `(.L_x_7992) ;  /* 0x000000c000609947 */ /* 0x008fea0003800000 */
.L_x_8111:
[----:B------:R-:W-:Y:S05]  /*1d90*/  @!P0 BRA `(.L_x_7993) ;  /* 0x0000000000048947 */ /* 0x000fea0003800000 */
[----:B------:R-:W-:Y:S01]  /*1da0*/  BPT.TRAP 0x1 ;  /* 0x000000040000795c */ /* 0x000fe20000300000 */
.L_x_7993:
[----:B------:R4:W0:Y:S01]  /*1db0*/  SYNCS.PHASECHK.TRANS64.TRYWAIT P1, [R3+URZ+0x32450], R4 ;  /* 0x03245004030075a7 */ /* 0x000822000802017f */
[----:B------:R-:W-:Y:S05]  /*1dc0*/  @!P0 BRA `(.L_x_7994) ;  /* 0x0000000000048947 */ /* 0x000fea0003800000 */
[----:B------:R-:W-:Y:S01]  /*1dd0*/  BPT.TRAP 0x1 ;  /* 0x000000040000795c */ /* 0x000fe20000300000 */
.L_x_7994:
[----:B0-----:R-:W-:Y:S05]  /*1de0*/  @P1 BRA `(.L_x_7995) ;  /* 0x0000000000081947 */ /* 0x001fea0003800000 */
[----:B------:R-:W0:Y:S02]  /*1df0*/  SYNCS.PHASECHK.TRANS64.TRYWAIT P1, [R3+URZ+0x32450], R4 ;  /* 0x03245004030075a7 */ /* 0x000e24000802017f */
[----:B0-----:R-:W-:Y:S05]  /*1e00*/  @!P1 BRA `(.L_x_7996) ;  /* 0x000000c000549947 */ /* 0x001fea0003800000 */
.L_x_7995:
[----:B------:R-:W-:Y:S01]  /*1e10*/  R2UR UR4, R5 ;  /* 0x00000000050472ca */ /* 0x000fe200000e0000 */
[----:B------:R-:W-:Y:S01]  /*1e20*/  UIADD3 UR5, UR5, 0x22400, URZ ;  /* 0x0002240005057890 */ /* 0x000fe2000fffe03f */
[----:B------:R-:W-:Y:S01]  /*1e30*/  WARPGROUP.ARRIVE ;  /* 0x00000000000079c5 */ /* 0x000fe20000000000 */
[----:B------:R-:W-:Y:S01]  /*1e40*/  UMOV UR9, 0x40000040 ;  /* 0x4000004000097882 */ /* 0x000fe20000000000 */
[----:B------:R-:W-:Y:S01]  /*1e50*/  UMOV UR11, 0x40000040 ;  /* 0x40000040000b7882 */ /* 0x000fe20000000000 */
[----:B------:R-:W-:Y:S01]  /*1e60*/  USHF.R.U32.HI UR5, URZ, 0x4, UR5 ;  /* 0x000000043f057899 */ /* 0x000fe20008011605 */
[----:B---3--:R-:W-:Y:S01]  /*1e70*/  IMAD.U32 R5, RZ, RZ, UR9 ;  /* 0x00000009ff057e24 */ /* 0x008fe2000f8e00ff */
[----:B------:R-:W-:Y:S01]  /*1e80*/  UMOV UR13, 0x40000040 ;  /* 0x40000040000d7882 */ /* 0x000fe20000000000 */
[----:B------:R-:W-:Y:S01]  /*1e90*/  UMOV UR15, 0x40000040 ;  /* 0x40000040000f7882 */ /* 0x000fe20000000000 */
[----:B------:R-:W-:Y:S01]  /*1ea0*/  IMAD.U32 R7, RZ, RZ, UR13 ;  /* 0x0000000dff077e24 */ /* 0x000fe2000f8e00ff */
[----:B------:R-:W-:Y:S01]  /*1eb0*/  UMOV UR17, 0x40000040 ;  /* 0x4000004000117882 */ /* 0x000fe20000000000 */
[----:B------:R-:W-:Y:S01]  /*1ec0*/  UMOV UR19, 0x40000040 ;  /* 0x4000004000137882 */ /* 0x000fe20000000000 */
[----:B------:R-:W-:Y:S01]  /*1ed0*/  UMOV UR21, 0x40000040 ;  /* 0x4000004000157882 */ /* 0x000fe20000000000 */
[----:B------:R-:W-:Y:S01]  /*1ee0*/  UIADD3 UR4, UR4, 0x400, URZ ;  /* 0x0000040004047890 */ /* 0x000fe2000fffe03f */
[----:B------:R-:W0:Y:S01]  /*1ef0*/  S2R R72, SR_TID.X ;  /* 0x0000000000487919 */ /* 0x000e220000002100 */
[----:B------:R-:W-:Y:S01]  /*1f00*/  UMOV UR23, 0x40000040 ;  /* 0x4000004000177882 */ /* 0x000fe20000000000 */
[----:B------:R-:W-:Y:S01]  /*1f10*/  UMOV UR25, 0x40000040 ;  /* 0x4000004000197882 */ /* 0x000fe20000000000 */
[----:B------:R-:W-:Y:S01]  /*1f20*/  USHF.R.U32.HI UR4, URZ, 0x4, UR4 ;  /* 0x000000043f047899 */ /* 0x000fe20008011604 */
[----:B------:R-:W-:Y:S01]  /*1f30*/  UMOV UR27, 0x40000040 ;  /* 0x40000040001b7882 */ /* 0x000fe20000000000 */
[----:B------:R-:W-:-:S02]  /*1f40*/  UMOV UR29, 0x40000040 ;  /* 0x40000040001d7882 */ /* 0x000fc40000000000 */
[----:B------:R-:W-:Y:S02]  /*1f50*/  ULOP3.LUT UR7, UR4, 0x3fff, URZ, 0xc0, !UPT ;  /* 0x00003fff04077892 */ /* 0x000fe4000f8ec03f */
[----:B------:R-:W-:Y:S02]  /*1f60*/  ULOP3.LUT UR4, UR5, 0x3fff, URZ, 0xc0, !UPT ;  /* 0x00003fff05047892 */ /* 0x000fe4000f8ec03f */
[----:B------:R-:W-:Y:S02]  /*1f70*/  ULOP3.LUT UR38, UR7, 0x10000, URZ, 0xfc, !UPT ;  /* 0x0001000007267892 */ /* 0x000fe4000f8efc3f */
[----:B------:R-:W-:Y:S02]  /*1f80*/  ULOP3.LUT UR4, UR4, 0x10000, URZ, 0xfc, !UPT ;  /* 0x0001000004047892 */ /* 0x000fe4000f8efc3f */
[----:B------:R-:W-:Y:S02]  /*1f90*/  UIMAD UR5, UR36, 0xc00, UR38 ;  /* 0x00000c00240578a4 */ /* 0x000fe4000f8e0226 */
[----:B------:R-:W-:-:S02]  /*1fa0*/  UIADD3 UR6, UR4, 0x2, URZ ;  /* 0x0000000204067890 */ /* 0x000fc4000fffe03f */
[----:B------:R-:W-:Y:S02]  /*1fb0*/  UIADD3 UR16, UR4, 0x406, URZ ;  /* 0x0000040604107890 */ /* 0x000fe4000fffe03f */
[----:B------:R-:W-:Y:S01]  /*1fc0*/  UMOV UR8, UR4 ;  /* 0x0000000400087c82 */ /* 0x000fe20008000000 */
[----:B------:R-:W-:Y:S01]  /*1fd0*/  UMOV UR10, UR5 ;  /* 0x00000005000a7c82 */ /* 0x000fe20008000000 */
[----:B-12-4-:R-:W-:Y:S01]  /*1fe0*/  IMAD.U32 R4, RZ, RZ, UR8 ;  /* 0x00000008ff047e24 */ /* 0x016fe2000f8e00ff */
[----:B------:R-:W-:Y:S01]  /*1ff0*/  HGMMA.64x96x16.F32.BF16 R24, gdesc[UR8], R24, gsb0 ;  /* 0x01600000081879f0 */ /* 0x000fe20008001818 */
[----:B------:R-:W-:Y:S01]  /*2000*/  UIADD3 UR8, UR5, 0x2, URZ ;  /* 0x0000000205087890 */ /* 0x000fe2000fffe03f */
[----:B------:R-:W-:Y:S01]  /*2010*/  UMOV UR12, UR6 ;  /* 0x00000006000c7c82 */ /* 0x000fe20008000000 */
[----:B------:R-:W-:Y:S01]  /*2020*/  UIADD3 UR6, UR4, 0x4, URZ ;  /* 0x0000000404067890 */ /* 0x000fe2000fffe03f */
[----:B------:R-:W-:Y:S01]  /*2030*/  IMAD.U32 R6, RZ, RZ, UR12 ;  /* 0x0000000cff067e24 */ /* 0x000fe2000f8e00ff */
[----:B------:R-:W-:-:S03]  /*2040*/  UIADD3 UR10, UR5, 0x302, URZ ;  /* 0x00000302050a7890 */ /* 0x000fc6000fffe03f */
[----:B------:R-:W-:Y:S01]  /*2050*/  UMOV UR14, UR8 ;  /* 0x00000008000e7c82 */ /* 0x000fe20008000000 */
[----:B------:R-:W-:Y:S01]  /*2060*/  UIADD3 UR8, UR5, 0x4, URZ ;  /* 0x0000000405087890 */ /* 0x000fe2000fffe03f */
[----:B------:R-:W-:Y:S01]  /*2070*/  UMOV UR9, 0x40000040 ;  /* 0x4000004000097882 */ /* 0x000fe20000000000 */
[----:B------:R-:W-:Y:S01]  /*2080*/  UMOV UR11, 0x40000040 ;  /* 0x40000040000b7882 */ /* 0x000fe20000000000 */
[----:B------:R-:W-:Y:S02]  /*2090*/  UIADD3 UR18, UR5, 0x306, URZ ;  /* 0x0000030605127890 */ /* 0x000fe4000fffe03f */
[----:B------:R-:W-:Y:S02]  /*20a0*/  UIADD3 UR20, UR4, 0x800, URZ ;  /* 0x0000080004147890 */ /* 0x000fe4000fffe03f */
[----:B------:R-:W-:Y:S02]  /*20b0*/  UIADD3 UR22, UR5, 0x600, URZ ;  /* 0x0000060005167890 */ /* 0x000fe4000fffe03f */
[----:B------:R-:W-:-:S02]  /*20c0*/  UIADD3 UR24, UR4, 0x802, URZ ;  /* 0x0000080204187890 */ /* 0x000fc4000fffe03f */
[----:B------:R-:W-:Y:S02]  /*20d0*/  UIADD3 UR26, UR5, 0x602, URZ ;  /* 0x00000602051a7890 */ /* 0x000fe4000fffe03f */
[----:B------:R-:W-:Y:S02]  /*20e0*/  UIADD3 UR28, UR4, 0x804, URZ ;  /* 0x00000804041c7890 */ /* 0x000fe4000fffe03f */
[----:B------:R-:W-:Y:S01]  /*20f0*/  UIADD3 UR30, UR5, 0x604, URZ ;  /* 0x00000604051e7890 */ /* 0x000fe2000fffe03f */
        /* <DEDUP_REMOVED lines=21> */
[----:B------:R-:W-:Y:S02]  /*2250*/  ULOP3.LUT UR7, UR7, 0x3000000, URZ, 0xfc, !UPT ;  /* 0x0300000007077892 */ /* 0x000fe4000f8efc3f */
[----:B------:R-:W-:Y:S01]  /*2260*/  UISETP.GE.AND UP0, UPT, UR52, 0x61, UPT ;  /* 0x000000613400788c */ /* 0x000fe2000bf06270 */
[----:B------:R-:W-:Y:S02]  /*2270*/  WARPGROUP.DEPBAR.LE gsb0, 0x0 ;  /* 0x00008000000079c5 */ /* 0x000fe40000010000 */
[----:B------:R-:W-:-:S06]  /*2280*/  WARPGROUP.ARRIVE ;  /* 0x00000000000079c5 */ /* 0x000fcc0000000000 */
[----:B------:R-:W-:Y:S01]  /*2290*/  HGMMA.64x96x16.F32.BF16 R24, gdesc[UR12], R24, gsb0 ;  /* 0x016000000c1879f0 */ /* 0x000fe20008001818 */
        /* <DEDUP_REMOVED lines=28> */
[----:B------:R-:W-:Y:S01]  /*2460*/  ULDC UR6, c[0x0][0xa80] ;  /* 0x0002a00000067ab9 */ /* 0x000fe20000000800 */
[----:B------:R-:W-:Y:S01]  /*2470*/  IMAD.U32 R13, RZ, RZ, UR13 ;  /* 0x0000000dff0d7e24 */ /* 0x000fe2000f8e00ff */
[----:B------:R-:W-:Y:S02]  /*2480*/  WARPGROUP.DEPBAR.LE gsb0, 0x0 ;  /* 0x00008000000079c5 */ /* 0x000fe40000010000 */
[----:B------:R-:W-:-:S06]  /*2490*/  WARPGROUP.ARRIVE ;  /* 0x00000000000079c5 */ /* 0x000fcc0000000000 */
[----:B------:R-:W-:Y:S01]  /*24a0*/  HGMMA.64x96x16.F32.BF16 R24, gdesc[UR12], R24, gsb0 ;  /* 0x016000000c1879f0 */ /* 0x000fe20008001818 */
[----:B------:R-:W-:Y:S02]  /*24b0*/  UIADD3 UR12, UR4, 0x404, URZ ;  /* 0x00000404040c7890 */ /* 0x000fe4000fffe03f */
[----:B------:R-:W-:Y:S01]  /*24c0*/  UIADD3 UR14, UR5, 0x304, URZ ;  /* 0x00000304050e7890 */ /* 0x000fe2000fffe03f */
[----:B------:R-:W-:Y:S01]  /*24d0*/  UMOV UR13, 0x40000040 ;  /* 0x40000040000d7882 */ /* 0x000fe20000000000 */
[----:B------:R-:W-:Y:S01]  /*24e0*/  UMOV UR15, 0x40000040 ;  /* 0x40000040000f7882 */ /* 0x000fe20000000000 */
[----:B------:R-:W-:-:S04]  /*24f0*/  UIMAD UR4, UR53, -0x60, UR52 ;  /* 0xffffffa0350478a4 */ /* 0x000fc8000f8e0234 */
[----:B------:R-:W-:-:S06]  /*2500*/  UIADD3 UR4, UR4, 0x60, URZ ;  /* 0x0000006004047890 */ /* 0x000fcc000fffe03f */
[----:B------:R-:W-:Y:S01]  /*2510*/  IMAD.U32 R0, RZ, RZ, UR4 ;  /* 0x00000004ff007e24 */ /* 0x000fe2000f8e00ff */
[----:B------:R-:W-:-:S03]  /*2520*/  UIMAD UR4, UR36, 0xc00, UR7 ;  /* 0x00000c00240478a4 */ /* 0x000fc6000f8e0207 */
        /* <DEDUP_REMOVED lines=10> */
[----:B------:R-:W-:Y:S01]  /*25d0*/  UMOV UR10, UR4 ;  /* 0x00000004000a7c82 */ /* 0x000fe20008000000 */
        /* <DEDUP_REMOVED lines=35> */
[----:B------:R-:W-:-:S02]  /*2810*/  FSEL R25, R30, -INF , P6 ;  /* 0xff8000001e197808 */ /* 0x000fc40003000000 */
[----:B------:R-:W-:Y:S02]  /*2820*/  FSEL R30, R29, -INF , P5 ;  /* 0xff8000001d1e7808 */ /* 0x000fe40002800000 */
[----:B------:R-:W-:Y:S02]  /*2830*/  FSEL R28, R28, -INF , P6 ;  /* 0xff8000001c1c7808 */ /* 0x000fe40003000000 */
[----:B------:R-:W-:Y:S02]  /*2840*/  FMNMX.FTZ R29, R24, R26, !PT ;  /* 0x0000001a181d7209 */ /* 0x000fe40007810000 */
[----:B------:R-:W-:Y:S02]  /*2850*/  FSEL R159, R32, -INF , P4 ;  /* 0xff800000209f7808 */ /* 0x000fe40002000000 */
[----:B------:R-:W-:Y:S02]  /*2860*/  FMNMX.FTZ R29, R28, R29, !PT ;  /* 0x0000001d1c1d7209 */ /* 0x000fe40007810000 */
[----:B------:R-:W-:-:S02]  /*2870*/  FSEL R161, R33, -INF , P3 ;  /* 0xff80000021a17808 */ /* 0x000fc40001800000 */
[----:B------:R-:W-:Y:S02]  /*2880*/  FMNMX.FTZ R32, R30, R29, !PT ;  /* 0x0000001d1e207209 */ /* 0x000fe40007810000 */
[----:B------:R-:W-:Y:S02]  /*2890*/  FSEL R27, R27, -INF , P1 ;  /* 0xff8000001b1b7808 */ /* 0x000fe40000800000 */
[----:B------:R-:W-:Y:S02]  /*28a0*/  FMNMX.FTZ R32, R159, R32, !PT ;  /* 0x000000209f207209 */ /* 0x000fe40007810000 */
[----:B------:R-:W-:Y:S02]  /*28b0*/  ISETP.GT.AND P2, PT, R0, 0x18, PT ;  /* 0x000000180000780c */ /* 0x000fe40003f44270 */
[----:B------:R-:W-:Y:S02]  /*28c0*/  FMNMX.FTZ R29, R161, R32, !PT ;  /* 0x00000020a11d7209 */ /* 0x000fe40007810000 */
[----:B------:R-:W-:-:S02]  /*28d0*/  FMNMX.FTZ R32, R73, R27, !PT ;  /* 0x0000001b49207209 */ /* 0x000fc40007810000 */
[----:B------:R-:W-:Y:S02]  /*28e0*/  ISETP.GT.AND P1, PT, R0, 0x19, PT ;  /* 0x000000190000780c */ /* 0x000fe40003f24270 */
[----:B------:R-:W-:Y:S02]  /*28f0*/  FSEL R164, R36, -INF , P2 ;  /* 0xff80000024a47808 */ /* 0x000fe40001000000 */
[----:B------:R-:W-:Y:S02]  /*2900*/  FSEL R31, R31, -INF , P5 ;  /* 0xff8000001f1f7808 */ /* 0x000fe40002800000 */
[----:B------:R-:W-:Y:S02]  /*2910*/  FMNMX.FTZ R32, R25, R32, !PT ;  /* 0x0000002019207209 */ /* 0x000fe40007810000 */
[----:B------:R-:W-:Y:S02]  /*2920*/  FSEL R168, R37, -INF , P1 ;  /* 0xff80000025a87808 */ /* 0x000fe40000800000 */
[----:B------:R-:W-:-:S02]  /*2930*/  FMNMX.FTZ R29, R164, R29, !PT ;  /* 0x0000001da41d7209 */ /* 0x000fc40007810000 */
[----:B------:R-:W-:Y:S02]  /*2940*/  FSEL R157, R34, -INF , P4 ;  /* 0xff800000229d7808 */ /* 0x000fe40002000000 */
[----:B------:R-:W-:Y:S02]  /*2950*/  FMNMX.FTZ R32, R31, R32, !PT ;  /* 0x000000201f207209 */ /* 0x000fe40007810000 */
        /* <DEDUP_REMOVED lines=104> */
[--C-:B------:R-:W-:Y:S01]  /*2fe0*/  FFMA.FTZ R194, R28, UR6, -R211.reuse ;  /* 0x000000061cc27c23 */ /* 0x100fe200080108d3 */
[----:B------:R-:W-:Y:S01]  /*2ff0*/  FSEL R212, R212, RZ, P1 ;  /* 0x000000ffd4d47208 */ /* 0x000fe20000800000 */
[--C-:B------:R-:W-:Y:S01]  /*3000*/  FFMA.FTZ R195, R30, UR6, -R211.reuse ;  /* 0x000000061ec37c23 */ /* 0x100fe200080108d3 */
[----:B0-----:R-:W-:Y:S01]  /*3010*/  LOP3.LUT P1, RZ, R72, 0x7f, RZ, 0xc0, !PT ;  /* 0x0000007f48ff7812 */ /* 0x001fe2000782c0ff */
[----:B------:R-:W-:Y:S01]  /*3020*/  MUFU.EX2 R192, R192 ;  /* 0x000000c000c07308 */ /* 0x000fe20000000800 */
[----:B------:R-:W-:Y:S01]  /*3030*/  SHF.R.U32.HI R72, RZ, 0x7, R72 ;  /* 0x00000007ff487819 */ /* 0x000fe20000011648 */
[--C-:B------:R-:W-:Y:S01]  /*3040*/  FFMA.FTZ R196, R73, UR6, -R212.reuse ;  /* 0x0000000649c47c23 */ /* 0x100fe200080108d4 */
[--C-:B------:R-:W-:Y:S01]  /*3050*/  FFMA.FTZ R197, R27, UR6, -R212.reuse ;  /* 0x000000061bc57c23 */ /* 0x100fe200080108d4 */
[--C-:B------:R-:W-:Y:S01]  /*3060*/  FFMA.FTZ R198, R25, UR6, -R212.reuse ;  /* 0x0000000619c67c23 */ /* 0x100fe200080108d4 */
[----:B------:R-:W-:Y:S01]  /*3070*/  IADD3 R158, -R72, 0xb, RZ ;  /* 0x0000000b489e7810 */ /* 0x000fe20007ffe1ff */
[----:B------:R-:W-:Y:S01]  /*3080*/  FFMA.FTZ R199, R31, UR6, -R212 ;  /* 0x000000061fc77c23 */ /* 0x000fe200080108d4 */
[--C-:B------:R-:W-:Y:S01]  /*3090*/  FFMA.FTZ R159, R159, UR6, -R211.reuse ;  /* 0x000000069f9f7c23 */ /* 0x100fe200080108d3 */
[----:B------:R-:W0:Y:S01]  /*30a0*/  MUFU.EX2 R193, R193 ;  /* 0x000000c100c17308 */ /* 0x000e220000000800 */
[--C-:B------:R-:W-:Y:S01]  /*30b0*/  FFMA.FTZ R161, R161, UR6, -R211.reuse ;  /* 0x00000006a1a17c23 */ /* 0x100fe200080108d3 */
[--C-:B------:R-:W-:Y:S01]  /*30c0*/  FFMA.FTZ R164, R164, UR6, -R211.reuse ;  /* 0x00000006a4a47c23 */ /* 0x100fe200080108d3 */
[----:B------:R-:W-:Y:S01]  /*30d0*/  FFMA.FTZ R168, R168, UR6, -R211 ;  /* 0x00000006a8a87c23 */ /* 0x000fe200080108d3 */
[----:B------:R-:W-:-:S02]  /*30e0*/  @!P1 VIADD R24, R3, 0x32440 ;  /* 0x0003244003189836 */ /* 0x000fc40000000000 */
[--C-:B------:R-:W-:Y:S01]  /*30f0*/  FFMA.FTZ R157, R157, UR6, -R212.reuse ;  /* 0x000000069d9d7c23 */ /* 0x100fe200080108d4 */
[--C-:B------:R-:W-:Y:S01]  /*3100*/  FFMA.FTZ R160, R160, UR6, -R212.reuse ;  /* 0x00000006a0a07c23 */ /* 0x100fe200080108d4 */
[----:B------:R-:W-:Y:S01]  /*3110*/  FFMA.FTZ R162, R162, UR6, -R212 ;  /* 0x00000006a2a27c23 */ /* 0x000fe200080108d4 */
[----:B------:R-:W-:Y:S01]  /*3120*/  MUFU.EX2 R194, R194 ;  /* 0x000000c200c27308 */ /* 0x000fe20000000800 */
[----:B------:R-:W-:Y:S01]  /*3130*/  @!P1 PRMT R24, RZ, 0x654, R24 ;  /* 0x00000654ff189816 */ /* 0x000fe20000000018 */
[----:B------:R1:W-:Y:S06]  /*3140*/  BAR.ARV R158, 0x100 ;  /* 0x0004009e0000751d */ /* 0x0003ec0000002000 */
[----:B------:R2:W-:Y:S01]  /*3150*/  @!P1 SYNCS.ARRIVE.TRANS64.RED.A1T0 RZ, [R24+URZ], RZ ;  /* 0x000000ff18ff99a7 */ /* 0x0005e2000810043f */
[----:B------:R-:W3:Y:S01]  /*3160*/  MUFU.EX2 R195, R195 ;  /* 0x000000c300c37308 */ /* 0x000ee20000000800 */
[----:B------:R4:W-:Y:S01]  /*3170*/  BAR.SYNC.DEFER_BLOCKING R214, 0x100 ;  /* 0x000400d60000751d */ /* 0x0009e20000010000 */
[----:B0-----:R-:W-:Y:S01]  /*3180*/  F2FP.BF16.F32.PACK_AB R152, R193, R192 ;  /* 0x000000c0c198723e */ /* 0x001fe200000010ff */
[--C-:B------:R-:W-:Y:S01]  /*3190*/  FFMA.FTZ R166, R166, UR6, -R212.reuse ;  /* 0x00000006a6a67c23 */ /* 0x100fe200080108d4 */
[--C-:B------:R-:W-:Y:S01]  /*31a0*/  FFMA.FTZ R165, R165, UR6, -R211.reuse ;  /* 0x00000006a5a57c23 */ /* 0x100fe200080108d3 */
[--C-:B------:R-:W-:Y:S01]  /*31b0*/  FFMA.FTZ R163, R163, UR6, -R212.reuse ;  /* 0x00000006a3a37c23 */ /* 0x100fe200080108d4 */
[--C-:B------:R-:W-:Y:S01]  /*31c0*/  FFMA.FTZ R224, R175, UR6, -R212.reuse ;  /* 0x00000006afe07c23 */ /* 0x100fe200080108d4 */
[--C-:B------:R-:W-:Y:S01]  /*31d0*/  FFMA.FTZ R173, R173, UR6, -R211.reuse ;  /* 0x00000006adad7c23 */ /* 0x100fe200080108d3 */
[----:B------:R-:W-:Y:S01]  /*31e0*/  MUFU.EX2 R196, R196 ;  /* 0x000000c400c47308 */ /* 0x000fe20000000800 */
[--C-:B----4-:R-:W-:Y:S01]  /*31f0*/  FFMA.FTZ R214, R169, UR6, -R211.reuse ;  /* 0x00000006a9d67c23 */ /* 0x110fe200080108d3 */
[--C-:B------:R-:W-:Y:S01]  /*3200*/  FFMA.FTZ R169, R172, UR6, -R211.reuse ;  /* 0x00000006aca97c23 */ /* 0x100fe200080108d3 */
[--C-:B------:R-:W-:Y:S01]  /*3210*/  FFMA.FTZ R172, R176, UR6, -R211.reuse ;  /* 0x00000006b0ac7c23 */ /* 0x100fe200080108d3 */
[--C-:B------:R-:W-:Y:S01]  /*3220*/  FFMA.FTZ R176, R167, UR6, -R212.reuse ;  /* 0x00000006a7b07c23 */ /* 0x100fe200080108d4 */
[--C-:B------:R-:W-:Y:S01]  /*3230*/  FFMA.FTZ R167, R170, UR6, -R212.reuse ;  /* 0x00000006aaa77c23 */ /* 0x100fe200080108d4 */
[--C-:B------:R-:W-:Y:S01]  /*3240*/  FFMA.FTZ R170, R174, UR6, -R212.reuse ;  /* 0x00000006aeaa7c23 */ /* 0x100fe200080108d4 */
[--C-:B------:R-:W-:Y:S01]  /*3250*/  FFMA.FTZ R174, R177, UR6, -R211.reuse ;  /* 0x00000006b1ae7c23 */ /* 0x100fe200080108d3 */
[----:B------:R-:W0:Y:S01]  /*3260*/  MUFU.EX2 R197, R197 ;  /* 0x000000c500c57308 */ /* 0x000e220000000800 */
[----:B---3--:R-:W-:Y:S01]  /*3270*/  F2FP.BF16.F32.PACK_AB R154, R195, R194 ;  /* 0x000000c2c39a723e */ /* 0x008fe200000010ff */
        /* <DEDUP_REMOVED lines=14> */
[----:B------:R-:W3:Y:S01]  /*3360*/  MUFU.EX2 R199, R199 ;  /* 0x000000c700c77308 */ /* 0x000ee20000000800 */
[----:B0-----:R-:W-:Y:S01]  /*3370*/  F2FP.BF16.F32.PACK_AB R153, R197, R196 ;  /* 0x000000c4c599723e */ /* 0x001fe200000010ff */
[--C-:B------:R-:W-:Y:S01]  /*3380*/  FFMA.FTZ R187, R186, UR6, -R211.reuse ;  /* 0x00000006babb7c23 */ /* 0x100fe200080108d3 */
[--C-:B------:R-:W-:Y:S01]  /*3390*/  FFMA.FTZ R186, R189, UR6, -R211.reuse ;  /* 0x00000006bdba7c23 */ /* 0x100fe200080108d3 */
[--C-:B------:R-:W-:Y:S01]  /*33a0*/  FFMA.FTZ R189, R190, UR6, -R211.reuse ;  /* 0x00000006bebd7c23 */ /* 0x100fe200080108d3 */
[--C-:B------:R-:W-:Y:S01]  /*33b0*/  FFMA.FTZ R190, R206, UR6, -R212.reuse ;  /* 0x00000006cebe7c23 */ /* 0x100fe200080108d4 */
[----:B------:R-:W-:Y:S01]  /*33c0*/  FFMA.FTZ R180, R180, UR6, -R211 ;  /* 0x00000006b4b47c23 */ /* 0x000fe200080108d3 */
[--C-:B------:R-:W-:Y:S01]  /*33d0*/  FFMA.FTZ R191, R208, UR6, -R212.reuse ;  /* 0x00000006d0bf7c23 */ /* 0x100fe200080108d4 */
[----:B------:R-:W0:Y:S01]  /*33e0*/  MUFU.EX2 R159, R159 ;  /* 0x0000009f009f7308 */ /* 0x000e220000000800 */
[--C-:B------:R-:W-:Y:S01]  /*33f0*/  FFMA.FTZ R206, R209, UR6, -R212.reuse ;  /* 0x00000006d1ce7c23 */ /* 0x100fe200080108d4 */
[----:B------:R-:W-:Y:S01]  /*3400*/  FFMA.FTZ R207, R213, UR6, -R212 ;  /* 0x00000006d5cf7c23 */ /* 0x000fe200080108d4 */
[----:B------:R-:W-:Y:S01]  /*3410*/  FADD.FTZ R193, R192, R193 ;  /* 0x000000c1c0c17221 */ /* 0x000fe20000010000 */
[----:B------:R-:W-:Y:S01]  /*3420*/  FADD.FTZ R197, R196, R197 ;  /* 0x000000c5c4c57221 */ /* 0x000fe20000010000 */
[----:B------:R-:W-:-:S02]  /*3430*/  @!P1 VIADD R3, R3, 0x32460 ;  /* 0x0003246003039836 */ /* 0x000fc40000000000 */
[----:B------:R-:W-:Y:S01]  /*3440*/  FADD.FTZ R194, R194, R193 ;  /* 0x000000c1c2c27221 */ /* 0x000fe20000010000 */
[----:B------:R-:W4:Y:S01]  /*3450*/  MUFU.EX2 R161, R161 ;  /* 0x000000a100a17308 */ /* 0x000f220000000800 */
[----:B---3--:R-:W-:Y:S01]  /*3460*/  F2FP.BF16.F32.PACK_AB R155, R199, R198 ;  /* 0x000000c6c79b723e */ /* 0x008fe200000010ff */
[----:B------:R-:W-:Y:S01]  /*3470*/  FADD.FTZ R198, R198, R197 ;  /* 0x000000c5c6c67221 */ /* 0x000fe20000010000 */
[----:B------:R-:W-:Y:S01]  /*3480*/  FADD.FTZ R194, R195, R194 ;  /* 0x000000c2c3c27221 */ /* 0x000fe20000010000 */
[----:B------:R-:W-:Y:S01]  /*3490*/  @!P1 PRMT R3, RZ, 0x654, R3 ;  /* 0x00000654ff039816 */ /* 0x000fe20000000003 */
[----:B--2---:R-:W-:Y:S01]  /*34a0*/  WARPGROUP.ARRIVE ;  /* 0x00000000000079c5 */ /* 0x004fe20000000000 */
[----:B------:R-:W-:Y:S02]  /*34b0*/  FADD.FTZ R198, R199, R198 ;  /* 0x000000c6c7c67221 */ /* 0x000fe40000010000 */
[----:B------:R-:W-:Y:S01]  /*34c0*/  MUFU.EX2 R164, R164 ;  /* 0x000000a400a47308 */ /* 0x000fe20000000800 */
[----:B0-----:R-:W-:-:S02]  /*34d0*/  FADD.FTZ R194, R159, R194 ;  /* 0x000000c29fc27221 */ /* 0x001fc40000010000 */
[----:B------:R-:W-:Y:S01]  /*34e0*/  HGMMA.64x256x16.F32.BF16 R24, R152, gdesc[UR8].tnspB, RZ, !UPT, gsb0 ;  /* 0x43e0000898187df0 */ /* 0x000fe2000c0018ff */
[----:B------:R-:W-:Y:S01]  /*34f0*/  UIADD3 UR10, UR4, 0x80, URZ ;  /* 0x00000080040a7890 */ /* 0x000fe2000fffe03f */
[----:B------:R-:W-:-:S03]  /*3500*/  UMOV UR11, 0x40000040 ;  /* 0x40000040000b7882 */ /* 0x000fc60000000000 */
[----:B------:R-:W-:Y:S08]  /*3510*/  MUFU.EX2 R168, R168 ;  /* 0x000000a800a87308 */ /* 0x000ff00000000800 */
[----:B------:R-:W-:Y:S08]  /*3520*/  MUFU.EX2 R157, R157 ;  /* 0x0000009d009d7308 */ /* 0x000ff00000000800 */
[----:B------:R-:W0:Y:S08]  /*3530*/  MUFU.EX2 R160, R160 ;  /* 0x000000a000a07308 */ /* 0x000e300000000800 */
[----:B------:R-:W-:Y:S08]  /*3540*/  MUFU.EX2 R162, R162 ;  /* 0x000000a200a27308 */ /* 0x000ff00000000800 */
[----:B------:R-:W2:Y:S08]  /*3550*/  MUFU.EX2 R166, R166 ;  /* 0x000000a600a67308 */ /* 0x000eb00000000800 */
[----:B------:R-:W-:Y:S08]  /*3560*/  MUFU.EX2 R165, R165 ;  /* 0x000000a500a57308 */ /* 0x000ff00000000800 */
[----:B------:R-:W3:Y:S08]  /*3570*/  MUFU.EX2 R214, R214 ;  /* 0x000000d600d67308 */ /* 0x000ef00000000800 */
[----:B------:R-:W-:Y:S08]  /*3580*/  MUFU.EX2 R169, R169 ;  /* 0x000000a900a97308 */ /* 0x000ff00000000800 */
[----:B------:R-:W-:Y:S08]  /*3590*/  MUFU.EX2 R172, R172 ;  /* 0x000000ac00ac7308 */ /* 0x000ff00000000800 */
[----:B------:R-:W-:Y:S08]  /*35a0*/  MUFU.EX2 R163, R163 ;  /* 0x000000a300a37308 */ /* 0x000ff00000000800 */
[----:B------:R-:W5:Y:S08]  /*35b0*/  MUFU.EX2 R176, R176 ;  /* 0x000000b000b07308 */ /* 0x000f700000000800 */
[----:B------:R-:W-:Y:S08]  /*35c0*/  MUFU.EX2 R167, R167 ;  /* 0x000000a700a77308 */ /* 0x000ff00000000800 */
[----:B------:R-:W1:Y:S08]  /*35d0*/  MUFU.EX2 R170, R170 ;  /* 0x000000aa00aa7308 */ /* 0x000e700000000800 */
[----:B------:R-:W-:Y:S08]  /*35e0*/  MUFU.EX2 R173, R173 ;  /* 0x000000ad00ad7308 */ /* 0x000ff00000000800 */
[----:B------:R-:W1:Y:S08]  /*35f0*/  MUFU.EX2 R174, R174 ;  /* 0x000000ae00ae7308 */ /* 0x000e700000000800 */
[----:B------:R-:W-:Y:S08]  /*3600*/  MUFU.EX2 R177, R177 ;  /* 0x000000b100b17308 */ /* 0x000ff00000000800 */
[----:B------:R-:W-:Y:S08]  /*3610*/  MUFU.EX2 R216, R216 ;  /* 0x000000d800d87308 */ /* 0x000ff00000000800 */
[----:B------:R-:W-:Y:S08]  /*3620*/  MUFU.EX2 R171, R171 ;  /* 0x000000ab00ab7308 */ /* 0x000ff00000000800 */
[----:B------:R-:W1:Y:S08]  /*3630*/  MUFU.EX2 R224, R224 ;  /* 0x000000e000e07308 */ /* 0x000e700000000800 */
        /* <DEDUP_REMOVED lines=14> */
[----:B------:R-:W-:Y:S01]  /*3720*/  MUFU.EX2 R190, R190 ;  /* 0x000000be00be7308 */ /* 0x000fe20000000800 */
[----:B------:R-:W-:-:S02]  /*3730*/  WARPGROUP.DEPBAR.LE gsb0, 0x0 ;  /* 0x00008000000079c5 */ /* 0x000fc40000010000 */
[C---:B----4-:R-:W-:Y:S01]  /*3740*/  F2FP.BF16.F32.PACK_AB R152, R161.reuse, R159 ;  /* 0x0000009fa198723e */ /* 0x050fe200000010ff */
[----:B------:R-:W-:Y:S01]  /*3750*/  FADD.FTZ R161, R161, R194 ;  /* 0x000000c2a1a17221 */ /* 0x000fe20000010000 */
[----:B0-----:R-:W-:Y:S01]  /*3760*/  F2FP.BF16.F32.PACK_AB R153, R160, R157 ;  /* 0x0000009da099723e */ /* 0x001fe200000010ff */
[----:B------:R-:W-:Y:S01]  /*3770*/  FADD.FTZ R157, R157, R198 ;  /* 0x000000c69d9d7221 */ /* 0x000fe20000010000 */
[----:B------:R-:W-:Y:S01]  /*3780*/  F2FP.BF16.F32.PACK_AB R154, R168, R164 ;  /* 0x000000a4a89a723e */ /* 0x000fe200000010ff */
[----:B------:R-:W0:Y:S01]  /*3790*/  MUFU.EX2 R191, R191 ;  /* 0x000000bf00bf7308 */ /* 0x000e220000000800 */
[----:B--2---:R-:W-:Y:S01]  /*37a0*/  F2FP.BF16.F32.PACK_AB R155, R166, R162 ;  /* 0x000000a2a69b723e */ /* 0x004fe200000010ff */
        /* <DEDUP_REMOVED lines=9> */
[----:B------:R-:W-:-:S03]  /*3840*/  UMOV UR11, 0x40000040 ;  /* 0x40000040000b7882 */ /* 0x000fc60000000000 */
[----:B------:R-:W2:Y:S01]  /*3850*/  MUFU.EX2 R207, R207 ;  /* 0x000000cf00cf7308 */ /* 0x000ea20000000800 */
[----:B------:R-:W-:Y:S02]  /*3860*/  WARPGROUP.DEPBAR.LE gsb0, 0x0 ;  /* 0x00008000000079c5 */ /* 0x000fe40000010000 */
[----:B---3--:R-:W-:Y:S01]  /*3870*/  F2FP.BF16.F32.PACK_AB R152, R214, R165 ;  /* 0x000000a5d698723e */ /* 0x008fe200000010ff */
[----:B------:R-:W-:Y:S01]  /*3880*/  FADD.FTZ R165, R165, R168 ;  /* 0x000000a8a5a57221 */ /* 0x000fe20000010000 */
[----:B-----5:R-:W-:Y:S01]  /*3890*/  F2FP.BF16.F32.PACK_AB R153, R176, R163 ;  /* 0x000000a3b099723e */ /* 0x020fe200000010ff */
[----:B------:R-:W-:Y:S01]  /*38a0*/  FADD.FTZ R163, R163, R166 ;  /* 0x000000a6a3a37221 */ /* 0x000fe20000010000 */
[----:B------:R-:W-:Y:S01]  /*38b0*/  F2FP.BF16.F32.PACK_AB R154, R172, R169 ;  /* 0x000000a9ac9a723e */ /* 0x000fe200000010ff */
[----:B------:R-:W-:Y:S01]  /*38c0*/  FADD.FTZ R214, R214, R165 ;  /* 0x000000a5d6d67221 */ /* 0x000fe20000010000 */
[----:B-1----:R-:W-:Y:S01]  /*38d0*/  F2FP.BF16.F32.PACK_AB R155, R170, R167 ;  /* 0x000000a7aa9b723e */ /* 0x002fe200000010ff */
        /* <DEDUP_REMOVED lines=46> */
[----:B0-----:R-:W-:Y:S01]  /*3bc0*/  F2FP.BF16.F32.PACK_AB R153, R191, R190 ;  /* 0x000000bebf99723e */ /* 0x001fe200000010ff */
[----:B------:R-:W-:Y:S01]  /*3bd0*/  FADD.FTZ R190, R190, R185 ;  /* 0x000000b9bebe7221 */ /* 0x000fe20000010000 */
[----:B------:R-:W-:Y:S01]  /*3be0*/  F2FP.BF16.F32.PACK_AB R154, R189, R186 ;  /* 0x000000babd9a723e */ /* 0x000fe200000010ff */
[----:B------:R-:W-:Y:S01]  /*3bf0*/  FADD.FTZ R187, R187, R180 ;  /* 0x000000b4bbbb7221 */ /* 0x000fe20000010000 */
[----:B--2---:R-:W-:Y:S01]  /*3c00*/  F2FP.BF16.F32.PACK_AB R155, R207, R206 ;  /* 0x000000cecf9b723e */ /* 0x004fe200000010ff */
[----:B------:R-:W-:-:S02]  /*3c10*/  FADD.FTZ R191, R191, R190 ;  /* 0x000000bebfbf7221 */ /* 0x000fc40000010000 */
[----:B------:R-:W-:Y:S01]  /*3c20*/  FADD.FTZ R186, R186, R187 ;  /* 0x000000bbbaba7221 */ /* 0x000fe20000010000 */
[----:B------:R-:W-:Y:S01]  /*3c30*/  WARPGROUP.ARRIVE ;  /* 0x00000000000079c5 */ /* 0x000fe20000000000 */
[----:B------:R-:W-:-:S04]  /*3c40*/  FADD.FTZ R206, R206, R191 ;  /* 0x000000bfcece7221 */ /* 0x000fc80000010000 */
[----:B------:R-:W-:-:S08]  /*3c50*/  FADD.FTZ R207, R207, R206 ;  /* 0x000000cecfcf7221 */ /* 0x000fd00000010000 */
[----:B------:R-:W-:Y:S03]  /*3c60*/  HGMMA.64x256x16.F32.BF16 R24, R152, gdesc[UR8].tnspB, R24, gsb0 ;  /* 0x43e0000898187df0 */ /* 0x000fe60008001818 */
[----:B------:R-:W-:Y:S02]  /*3c70*/  WARPGROUP.DEPBAR.LE gsb0, 0x0 ;  /* 0x00008000000079c5 */ /* 0x000fe40000010000 */
[----:B------:R0:W-:Y:S02]  /*3c80*/  @!P1 SYNCS.ARRIVE.TRANS64.RED.A1T0 RZ, [R3+URZ], RZ ;  /* 0x000000ff03ff99a7 */ /* 0x0001e4000810043f */
[----:B0-----:R-:W-:Y:S01]  /*3c90*/  FADD.FTZ R3, R189, R186 ;  /* 0x000000babd037221 */ /* 0x001fe20000010000 */
[----:B------:R-:W-:Y:S06]  /*3ca0*/  @!P2 BRA `(.L_x_7997) ;  /* 0x0000002000cca947 */ /* 0x000fec0003800000 */
[----:B------:R-:W-:Y:S01]  /*3cb0*/  IMAD.MOV.U32 R213, RZ, RZ, R156 ;  /* 0x000000ffffd57224 */ /* 0x000fe200078e009c */
[----:B------:R-:W-:Y:S01]  /*3cc0*/  UIADD3 UR4, UR53, -0x2, URZ ;  /* 0xfffffffe35047890 */ /* 0x000fe2000fffe03f */
[----:B------:R-:W-:-:S11]  /*3cd0*/  IMAD.MOV.U32 R209, RZ, RZ, R0 ;  /* 0x000000ffffd17224 */ /* 0x000fd600078e0000 */
.L_x_8006:
        /* <DEDUP_REMOVED lines=10> */
.L_x_7998:
[----:B------:R-:W0:Y:S01]  /*3d80*/  S2UR UR6, SR_CgaCtaId ;  /* 0x00000000000679c3 */ /* 0x000e220000008800 */
[----:B------:R-:W-:Y:S01]  /*3d90*/  UMOV UR5, 0x400 ;  /* 0x0000040000057882 */ /* 0x000fe20000000000 */
[----:B------:R-:W-:-:S05]  /*3da0*/  IMAD.U32 R0, RZ, RZ, UR37 ;  /* 0x00000025ff007e24 */ /* 0x000fca000f8e00ff */
[----:B------:R-:W-:Y:S01]  /*3db0*/  SHF.L.U32 R0, R0, 0x1f, RZ ;  /* 0x0000001f00007819 */ /* 0x000fe200000006ff */
[----:B0-----:R-:W-:-:S04]  /*3dc0*/  ULEA UR5, UR6, UR5, 0x18 ;  /* 0x0000000506057291 */ /* 0x001fc8000f8ec03f */
[----:B------:R-:W-:-:S09]  /*3dd0*/  ULEA UR5, UR36, UR5, 0x3 ;  /* 0x0000000524057291 */ /* 0x000fd2000f8e183f */
[----:B------:R0:W1:Y:S01]  /*3de0*/  SYNCS.PHASECHK.TRANS64.TRYWAIT P3, [UR5+0x32430], R0 ;  /* 0x03243000ff0075a7 */ /* 0x0000620008060145 */
[----:B------:R-:W-:Y:S05]  /*3df0*/  @!P0 BRA `(.L_x_7999) ;  /* 0x0000000000048947 */ /* 0x000fea0003800000 */
[----:B------:R-:W-:Y:S01]  /*3e00*/  BPT.TRAP 0x1 ;  /* 0x000000040000795c */ /* 0x000fe20000300000 */
.L_x_7999:
[----:B-1----:R-:W-:Y:S05]  /*3e10*/  @P3 BRA `(.L_x_8000) ;  /* 0x0000000000083947 */ /* 0x002fea0003800000 */
[----:B------:R-:W1:Y:S02]  /*3e20*/  SYNCS.PHASECHK.TRANS64.TRYWAIT P3, [UR5+0x32430], R0 ;  /* 0x03243000ff0075a7 */ /* 0x000e640008060145 */
[----:B-1----:R-:W-:Y:S05]  /*3e30*/  @!P3 BRA `(.L_x_8001) ;  /* 0x000000a0005cb947 */ /* 0x002fea0003800000 */
.L_x_8000:
[----:B------:R-:W-:Y:S01]  /*3e40*/  R2UR UR52, R20 ;  /* 0x00000000143472ca */ /* 0x000fe200000e0000 */
[----:B------:R-:W-:Y:S01]  /*3e50*/  UIMAD UR6, UR36, 0x300, UR39 ;  /* 0x00000300240678a4 */ /* 0x000fe2000f8e0227 */
[----:B------:R-:W-:Y:S01]  /*3e60*/  R2UR UR53, R21 ;  /* 0x00000000153572ca */ /* 0x000fe200000e0000 */
[----:B-1----:R-:W-:Y:S01]  /*3e70*/  WARPGROUP.ARRIVE ;  /* 0x00000000000079c5 */ /* 0x002fe20000000000 */
[----:B------:R-:W-:-:S04]  /*3e80*/  UMOV UR55, 0x40000040 ;  /* 0x4000004000377882 */ /* 0x000fc80000000000 */
[----:B------:R-:W-:-:S07]  /*3e90*/  UMOV UR54, UR6 ;  /* 0x0000000600367c82 */ /* 0x000fce0008000000 */
[----:B------:R-:W-:Y:S01]  /*3ea0*/  HGMMA.64x96x16.F32.BF16 R152, gdesc[UR52], RZ, !UPT, gsb0 ;  /* 0x01600000349879f0 */ /* 0x000fe2000c0018ff */
[----:B------:R-:W-:Y:S01]  /*3eb0*/  R2UR UR52, R18 ;  /* 0x00000000123472ca */ /* 0x000fe200000e0000 */
[----:B------:R-:W-:Y:S01]  /*3ec0*/  UIADD3 UR54, UR6, 0x2, URZ ;  /* 0x0000000206367890 */ /* 0x000fe2000fffe03f */
[----:B------:R-:W-:Y:S01]  /*3ed0*/  R2UR UR53, R19 ;  /* 0x00000000133572ca */ /* 0x000fe200000e0000 */
[----:B------:R-:W-:Y:S01]  /*3ee0*/  UMOV UR55, 0x40000040 ;  /* 0x4000004000377882 */ /* 0x000fe20000000000 */
[----:B------:R-:W-:Y:S02]  /*3ef0*/  WARPGROUP.DEPBAR.LE gsb0, 0x0 ;  /* 0x00008000000079c5 */ /* 0x000fe40000010000 */
[----:B------:R-:W-:-:S09]  /*3f00*/  WARPGROUP.ARRIVE ;  /* 0x00000000000079c5 */ /* 0x000fd20000000000 */
[----:B------:R-:W-:Y:S01]  /*3f10*/  HGMMA.64x96x16.F32.BF16 R152, gdesc[UR52], R152, gsb0 ;  /* 0x01600000349879f0 */ /* 0x000fe20008001898 */
        /* <DEDUP_REMOVED lines=13> */
[----:B------:R-:W-:Y:S03]  /*3ff0*/  HGMMA.64x96x16.F32.BF16 R152, gdesc[UR52], R152, gsb0 ;  /* 0x01600000349879f0 */ /* 0x000fe60008001898 */
[----:B------:R-:W-:Y:S02]  /*4000*/  WARPGROUP.DEPBAR.LE gsb0, 0x0 ;  /* 0x00008000000079c5 */ /* 0x000fe40000010000 */
[----:B------:R-:W-:Y:S05]  /*4010*/  @!P0 BRA `(.L_x_8002) ;  /* 0x0000000000048947 */ /* 0x000fea0003800000 */
[----:B------:R-:W-:Y:S01]  /*4020*/  BPT.TRAP 0x1 ;  /* 0x000000040000795c */ /* 0x000fe20000300000 */
.L_x_8002:
[----:B------:R1:W2:Y:S01]  /*4030*/  SYNCS.PHASECHK.TRANS64.TRYWAIT P3, [UR5+0x32450], R0 ;  /* 0x03245000ff0075a7 */ /* 0x0002a20008060145 */
[----:B------:R-:W-:Y:S05]  /*4040*/  @!P0 BRA `(.L_x_8003) ;  /* 0x0000000000048947 */ /* 0x000fea0003800000 */
[----:B------:R-:W-:Y:S01]  /*4050*/  BPT.TRAP 0x1 ;  /* 0x000000040000795c */ /* 0x000fe20000300000 */
.L_x_8003:
[----:B--2---:R-:W-:Y:S05]  /*4060*/  @P3 BRA `(.L_x_8004) ;  /* 0x0000000000083947 */ /* 0x004fea0003800000 */
[----:B------:R-:W2:Y:S02]  /*4070*/  SYNCS.PHASECHK.TRANS64.TRYWAIT P3, [UR5+0x32450], R0 ;  /* 0x03245000ff0075a7 */ /* 0x000ea40008060145 */
[----:B--2---:R-:W-:Y:S05]  /*4080*/  @!P3 BRA `(.L_x_8005) ;  /* 0x0000009c00e0b947 */ /* 0x004fea0003800000 */
.L_x_8004:
[----:B------:R-:W-:Y:S01]  /*4090*/  R2UR UR52, R4 ;  /* 0x00000000043472ca */ /* 0x000fe200000e0000 */
[----:B------:R-:W-:Y:S01]  /*40a0*/  UIMAD UR6, UR36, 0xc00, UR38 ;  /* 0x00000c00240678a4 */ /* 0x000fe2000f8e0226 */
[----:B------:R-:W-:Y:S01]  /*40b0*/  R2UR UR53, R5 ;  /* 0x00000000053572ca */ /* 0x000fe200000e0000 */
[----:B------:R-:W-:Y:S01]  /*40c0*/  WARPGROUP.ARRIVE ;  /* 0x00000000000079c5 */ /* 0x000fe20000000000 */
[----:B------:R-:W-:Y:S01]  /*40d0*/  UMOV UR55, 0x40000040 ;  /* 0x4000004000377882 */ /* 0x000fe20000000000 */
[----:B------:R-:W-:-:S04]  /*40e0*/  UIADD3 UR10, UR6, 0x302, URZ ;  /* 0x00000302060a7890 */ /* 0x000fc8000fffe03f */
[----:B------:R-:W3:Y:S01]  /*40f0*/  S2R R216, SR_TID.X ;  /* 0x0000000000d87919 */ /* 0x000ee20000002100 */
[----:B------:R-:W-:Y:S01]  /*4100*/  UMOV UR11, 0x40000040 ;  /* 0x40000040000b7882 */ /* 0x000fe20000000000 */
[----:B------:R-:W-:Y:S01]  /*4110*/  UMOV UR54, UR6 ;  /* 0x0000000600367c82 */ /* 0x000fe20008000000 */
[----:B------:R-:W-:Y:S01]  /*4120*/  UIADD3 UR14, UR6, 0x304, URZ ;  /* 0x00000304060e7890 */ /* 0x000fe2000fffe03f */
[----:B------:R-:W-:Y:S01]  /*4130*/  UMOV UR15, 0x40000040 ;  /* 0x40000040000f7882 */ /* 0x000fe20000000000 */
[----:B------:R-:W-:Y:S01]  /*4140*/  UIADD3 UR18, UR6, 0x306, URZ ;  /* 0x0000030606127890 */ /* 0x000fe2000fffe03f */
[----:B------:R-:W-:Y:S01]  /*4150*/  UMOV UR19, 0x40000040 ;  /* 0x4000004000137882 */ /* 0x000fe20000000000 */
[----:B------:R-:W-:Y:S01]  /*4160*/  HGMMA.64x96x16.F32.BF16 R152, gdesc[UR52], R152, gsb0 ;  /* 0x01600000349879f0 */ /* 0x000fe20008001898 */
[----:B------:R-:W-:Y:S01]  /*4170*/  R2UR UR52, R6 ;  /* 0x00000000063472ca */ /* 0x000fe200000e0000 */
[----:B------:R-:W-:Y:S01]  /*4180*/  UIADD3 UR54, UR6, 0x2, URZ ;  /* 0x0000000206367890 */ /* 0x000fe2000fffe03f */
[----:B------:R-:W-:Y:S01]  /*4190*/  R2UR UR53, R7 ;  /* 0x00000000073572ca */ /* 0x000fe200000e0000 */
[----:B------:R-:W-:Y:S01]  /*41a0*/  UMOV UR55, 0x40000040 ;  /* 0x4000004000377882 */ /* 0x000fe20000000000 */
[----:B------:R-:W-:Y:S01]  /*41b0*/  UIADD3 UR22, UR6, 0x600, URZ ;  /* 0x0000060006167890 */ /* 0x000fe2000fffe03f */
        /* <DEDUP_REMOVED lines=12> */
[----:B---3--:R-:W-:Y:S01]  /*4280*/  SHF.R.U32.HI R224, RZ, 0x7, R216 ;  /* 0x00000007ffe07819 */ /* 0x008fe200000116d8 */
[----:B------:R-:W-:Y:S01]  /*4290*/  UMOV UR51, 0x40000040 ;  /* 0x4000004000337882 */ /* 0x000fe20000000000 */
        /* <DEDUP_REMOVED lines=24> */
[----:B------:R-:W-:Y:S01]  /*4420*/  UIADD3 UR54, UR6, 0x906, URZ ;  /* 0x0000090606367890 */ /* 0x000fe2000fffe03f */
[----:B------:R-:W-:Y:S01]  /*4430*/  UMOV UR52, UR56 ;  /* 0x0000003800347c82 */ /* 0x000fe20008000000 */
[----:B------:R-:W-:Y:S01]  /*4440*/  UMOV UR53, UR57 ;  /* 0x0000003900357c82 */ /* 0x000fe20008000000 */
[----:B------:R-:W-:Y:S01]  /*4450*/  UMOV UR55, 0x40000040 ;  /* 0x4000004000377882 */ /* 0x000fe20000000000 */
[----:B------:R-:W-:Y:S01]  /*4460*/  ULDC UR6, c[0x0][0xa80] ;  /* 0x0002a00000067ab9 */ /* 0x000fe20000000800 */
[----:B------:R-:W-:Y:S02]  /*4470*/  WARPGROUP.DEPBAR.LE gsb0, 0x0 ;  /* 0x00008000000079c5 */ /* 0x000fe40000010000 */
[----:B------:R-:W-:-:S06]  /*4480*/  WARPGROUP.ARRIVE ;  /* 0x00000000000079c5 */ /* 0x000fcc0000000000 */
[----:B------:R-:W-:Y:S01]  /*4490*/  HGMMA.64x96x16.F32.BF16 R152, gdesc[UR8], R152, gsb0 ;  /* 0x01600000089879f0 */ /* 0x000fe20008001898 */
[----:B------:R-:W-:Y:S02]  /*44a0*/  UMOV UR11, 0x40000040 ;  /* 0x40000040000b7882 */ /* 0x000fe40000000000 */
        /* <DEDUP_REMOVED lines=31> */
[----:B012---:R-:W-:-:S04]  /*46a0*/  FMNMX.FTZ R0, R152, R209, !PT ;  /* 0x000000d198007209 */ /* 0x007fc80007810000 */
        /* <DEDUP_REMOVED lines=42> */
[----:B------:R-:W0:Y:S01]  /*4950*/  SHFL.BFLY PT, R215, R206, 0x2, 0x1f ;  /* 0x0c401f00ced77f89 */ /* 0x000e2200000e0000 */
[----:B------:R-:W-:-:S04]  /*4960*/  FMNMX.FTZ R211, R191, R0, !PT ;  /* 0x00000000bfd37209 */ /* 0x000fc80007810000 */
[----:B------:R-:W-:-:S04]  /*4970*/  FMNMX.FTZ R0, R194, R211, !PT ;  /* 0x000000d3c2007209 */ /* 0x000fc80007810000 */
[----:B------:R-:W-:-:S04]  /*4980*/  FMNMX.FTZ R211, R195, R0, !PT ;  /* 0x00000000c3d37209 */ /* 0x000fc80007810000 */
[----:B------:R-:W-:-:S04]  /*4990*/  FMNMX.FTZ R0, R198, R211, !PT ;  /* 0x000000d3c6007209 */ /* 0x000fc80007810000 */
[----:B------:R-:W-:-:S05]  /*49a0*/  FMNMX.FTZ R208, R199, R0, !PT ;  /* 0x00000000c7d07209 */ /* 0x000fca0007810000 */
[----:B------:R-:W1:Y:S01]  /*49b0*/  SHFL.BFLY PT, R211, R208, 0x2, 0x1f ;  /* 0x0c401f00d0d37f89 */ /* 0x000e6200000e0000 */
[----:B0-----:R-:W-:-:S05]  /*49c0*/  FMNMX.FTZ R215, R206, R215, !PT ;  /* 0x000000d7ced77209 */ /* 0x001fca0007810000 */
[----:B------:R-:W0:Y:S01]  /*49d0*/  SHFL.BFLY PT, R0, R215, 0x1, 0x1f ;  /* 0x0c201f00d7007f89 */ /* 0x000e2200000e0000 */
[----:B-1----:R-:W-:-:S05]  /*49e0*/  FMNMX.FTZ R210, R208, R211, !PT ;  /* 0x000000d3d0d27209 */ /* 0x002fca0007810000 */
[----:B------:R-:W1:Y:S01]  /*49f0*/  SHFL.BFLY PT, R217, R210, 0x1, 0x1f ;  /* 0x0c201f00d2d97f89 */ /* 0x000e6200000e0000 */
[----:B0-----:R-:W-:-:S05]  /*4a00*/  FMNMX.FTZ R0, R215, R0, !PT ;  /* 0x00000000d7007209 */ /* 0x001fca0007810000 */
[C---:B------:R-:W-:Y:S01]  /*4a10*/  FMUL.FTZ R211, R0.reuse, UR6 ;  /* 0x0000000600d37c20 */ /* 0x040fe20008410000 */
[----:B------:R-:W-:-:S03]  /*4a20*/  FADD.FTZ R206, -R0, R209 ;  /* 0x000000d100ce7221 */ /* 0x000fc60000010100 */
[--C-:B------:R-:W-:Y:S01]  /*4a30*/  FFMA.FTZ R209, R153, UR6, -R211.reuse ;  /* 0x0000000699d17c23 */ /* 0x100fe200080108d3 */
[--C-:B------:R-:W-:Y:S01]  /*4a40*/  FFMA.FTZ R153, R156, UR6, -R211.reuse ;  /* 0x000000069c997c23 */ /* 0x100fe200080108d3 */
[--C-:B------:R-:W-:Y:S01]  /*4a50*/  FFMA.FTZ R214, R152, UR6, -R211.reuse ;  /* 0x0000000698d67c23 */ /* 0x100fe200080108d3 */
        /* <DEDUP_REMOVED lines=10> */
[----:B-1----:R-:W-:Y:S01]  /*4b00*/  FMNMX.FTZ R156, R210, R217, !PT ;  /* 0x000000d9d29c7209 */ /* 0x002fe20007810000 */
[----:B------:R-:W1:Y:S01]  /*4b10*/  MUFU.EX2 R206, R206 ;  /* 0x000000ce00ce7308 */ /* 0x000e620000000800 */
[----:B0-----:R-:W-:Y:S01]  /*4b20*/  IMAD.U32 R214, RZ, RZ, UR5 ;  /* 0x00000005ffd67e24 */ /* 0x001fe2000f8e00ff */
[----:B------:R-:W-:Y:S01]  /*4b30*/  UIMAD UR5, UR36, 0xc00, UR7 ;  /* 0x00000c00240578a4 */ /* 0x000fe2000f8e0207 */
[----:B------:R-:W-:Y:S01]  /*4b40*/  FFMA.FTZ R173, R173, UR6, -R211 ;  /* 0x00000006adad7c23 */ /* 0x000fe200080108d3 */
[C---:B------:R-:W-:Y:S01]  /*4b50*/  FADD.FTZ R152, -R156.reuse, R213 ;  /* 0x000000d59c987221 */ /* 0x040fe20000010100 */
[----:B------:R-:W-:Y:S01]  /*4b60*/  FMUL.FTZ R217, R156, UR6 ;  /* 0x000000069cd97c20 */ /* 0x000fe20008410000 */
[--C-:B------:R-:W-:Y:S01]  /*4b70*/  FFMA.FTZ R176, R176, UR6, -R211.reuse ;  /* 0x00000006b0b07c23 */ /* 0x100fe200080108d3 */
[----:B------:R-:W-:Y:S01]  /*4b80*/  FFMA.FTZ R177, R177, UR6, -R211 ;  /* 0x00000006b1b17c23 */ /* 0x000fe200080108d3 */
[----:B------:R-:W-:Y:S01]  /*4b90*/  FMUL.FTZ R212, R152, UR6 ;  /* 0x0000000698d47c20 */ /* 0x000fe20008410000 */
[----:B------:R-:W-:-:S02]  /*4ba0*/  @!P1 VIADD R152, R214, 0x32440 ;  /* 0x00032440d6989836 */ /* 0x000fc40000000000 */
[--C-:B------:R-:W-:Y:S01]  /*4bb0*/  FFMA.FTZ R216, R158, UR6, -R217.reuse ;  /* 0x000000069ed87c23 */ /* 0x100fe200080108d9 */
[----:B------:R-:W-:Y:S01]  /*4bc0*/  IADD3 R158, -R224, 0xb, RZ ;  /* 0x0000000be09e7810 */ /* 0x000fe20007ffe1ff */
[----:B------:R0:W-:Y:S01]  /*4bd0*/  MUFU.EX2 R210, R153 ;  /* 0x0000009900d27308 */ /* 0x0001e20000000800 */
[--C-:B------:R-:W-:Y:S01]  /*4be0*/  FFMA.FTZ R213, R154, UR6, -R217.reuse ;  /* 0x000000069ad57c23 */ /* 0x100fe200080108d9 */
[----:B------:R-:W-:Y:S01]  /*4bf0*/  @!P1 PRMT R152, RZ, 0x654, R152 ;  /* 0x00000654ff989816 */ /* 0x000fe20000000098 */
[--C-:B------:R-:W-:Y:S01]  /*4c00*/  FFMA.FTZ R215, R155, UR6, -R217.reuse ;  /* 0x000000069bd77c23 */ /* 0x100fe200080108d9 */
[--C-:B------:R-:W-:Y:S01]  /*4c10*/  FFMA.FTZ R159, R159, UR6, -R217.reuse ;  /* 0x000000069f9f7c23 */ /* 0x100fe200080108d9 */
[----:B------:R2:W-:Y:S06]  /*4c20*/  BAR.ARV R158, 0x100 ;  /* 0x0004009e0000751d */ /* 0x0005ec0000002000 */
[----:B0-----:R-:W-:Y:S01]  /*4c30*/  VIADD R153, R224, 0x8 ;  /* 0x00000008e0997836 */ /* 0x001fe20000000000 */
[----:B------:R0:W-:Y:S01]  /*4c40*/  @!P1 SYNCS.ARRIVE.TRANS64.RED.A1T0 RZ, [R152+URZ], RZ ;  /* 0x000000ff98ff99a7 */ /* 0x0001e2000810043f */
[----:B------:R-:W3:Y:S01]  /*4c50*/  MUFU.EX2 R212, R212 ;  /* 0x000000d400d47308 */ /* 0x000ee20000000800 */
[-C--:B-1----:R-:W-:Y:S01]  /*4c60*/  FMUL.FTZ R24, R24, R206.reuse ;  /* 0x000000ce18187220 */ /* 0x082fe20000410000 */
        /* <DEDUP_REMOVED lines=31> */
[----:B------:R4:W-:Y:S01]  /*4e60*/  BAR.SYNC.DEFER_BLOCKING R153, 0x100 ;  /* 0x000400990000751d */ /* 0x0009e20000010000 */
        /* <DEDUP_REMOVED lines=102> */
[----:B0-----:R-:W-:Y:S01]  /*54d0*/  F2FP.BF16.F32.PACK_AB R152, R209, R208 ;  /* 0x000000d0d198723e */ /* 0x001fe200000010ff */
[----:B------:R-:W-:Y:S01]  /*54e0*/  UMOV UR10, UR5 ;  /* 0x00000005000a7c82 */ /* 0x000fe20008000000 */
[----:B-1----:R-:W-:Y:S01]  /*54f0*/  F2FP.BF16.F32.PACK_AB R154, R157, R210 ;  /* 0x000000d29d9a723e */ /* 0x002fe200000010ff */
[--C-:B------:R-:W-:Y:S01]  /*5500*/  FFMA.FTZ R162, R162, UR6, -R217.reuse ;  /* 0x00000006a2a27c23 */ /* 0x100fe200080108d9 */
[----:B----4-:R-:W-:Y:S01]  /*5510*/  F2FP.BF16.F32.PACK_AB R153, R215, R213 ;  /* 0x000000d5d799723e */ /* 0x010fe200000010ff */
[--C-:B------:R-:W-:Y:S01]  /*5520*/  FFMA.FTZ R163, R163, UR6, -R217.reuse ;  /* 0x00000006a3a37c23 */ /* 0x100fe200080108d9 */
[----:B-----5:R-:W-:Y:S01]  /*5530*/  F2FP.BF16.F32.PACK_AB R155, R159, R216 ;  /* 0x000000d89f9b723e */ /* 0x020fe200000010ff */
[--C-:B------:R-:W-:Y:S01]  /*5540*/  FFMA.FTZ R166, R166, UR6, -R217.reuse ;  /* 0x00000006a6a67c23 */ /* 0x100fe200080108d9 */
[--C-:B------:R-:W-:Y:S01]  /*5550*/  FFMA.FTZ R167, R167, UR6, -R217.reuse ;  /* 0x00000006a7a77c23 */ /* 0x100fe200080108d9 */
[----:B------:R-:W-:Y:S01]  /*5560*/  MUFU.EX2 R160, R160 ;  /* 0x000000a000a07308 */ /* 0x000fe20000000800 */
[----:B------:R-:W-:Y:S01]  /*5570*/  WARPGROUP.ARRIVE ;  /* 0x00000000000079c5 */ /* 0x000fe20000000000 */
[--C-:B------:R-:W-:Y:S01]  /*5580*/  FFMA.FTZ R170, R170, UR6, -R217.reuse ;  /* 0x00000006aaaa7c23 */ /* 0x100fe200080108d9 */
[--C-:B------:R-:W-:Y:S01]  /*5590*/  FFMA.FTZ R171, R171, UR6, -R217.reuse ;  /* 0x00000006abab7c23 */ /* 0x100fe200080108d9 */
[--C-:B------:R-:W-:Y:S01]  /*55a0*/  FFMA.FTZ R174, R174, UR6, -R217.reuse ;  /* 0x00000006aeae7c23 */ /* 0x100fe200080108d9 */
[----:B------:R-:W-:Y:S01]  /*55b0*/  FFMA.FTZ R175, R175, UR6, -R217 ;  /* 0x00000006afaf7c23 */ /* 0x000fe200080108d9 */
[--C-:B------:R-:W-:Y:S01]  /*55c0*/  FFMA.FTZ R180, R180, UR6, -R211.reuse ;  /* 0x00000006b4b47c23 */ /* 0x100fe200080108d3 */
[----:B------:R-:W-:Y:S01]  /*55d0*/  HGMMA.64x256x16.F32.BF16 R24, R152, gdesc[UR8].tnspB, R24, gsb0 ;  /* 0x43e0000898187df0 */ /* 0x000fe20008001818 */
[----:B------:R-:W0:Y:S01]  /*55e0*/  MUFU.EX2 R161, R161 ;  /* 0x000000a100a17308 */ /* 0x000e220000000800 */
[----:B------:R-:W-:Y:S01]  /*55f0*/  UIADD3 UR10, UR5, 0x80, URZ ;  /* 0x00000080050a7890 */ /* 0x000fe2000fffe03f */
[----:B------:R-:W-:Y:S01]  /*5600*/  FFMA.FTZ R181, R181, UR6, -R211 ;  /* 0x00000006b5b57c23 */ /* 0x000fe200080108d3 */
[----:B------:R-:W-:Y:S01]  /*5610*/  UMOV UR11, 0x40000040 ;  /* 0x40000040000b7882 */ /* 0x000fe20000000000 */
[--C-:B------:R-:W-:Y:S01]  /*5620*/  FFMA.FTZ R178, R178, UR6, -R217.reuse ;  /* 0x00000006b2b27c23 */ /* 0x100fe200080108d9 */
[--C-:B------:R-:W-:Y:S01]  /*5630*/  FFMA.FTZ R179, R179, UR6, -R217.reuse ;  /* 0x00000006b3b37c23 */ /* 0x100fe200080108d9 */
[--C-:B------:R-:W-:Y:S01]  /*5640*/  FFMA.FTZ R182, R182, UR6, -R217.reuse ;  /* 0x00000006b6b67c23 */ /* 0x100fe200080108d9 */
[----:B------:R-:W-:Y:S01]  /*5650*/  FFMA.FTZ R183, R183, UR6, -R217 ;  /* 0x00000006b7b77c23 */ /* 0x000fe200080108d9 */
[----:B------:R-:W-:Y:S01]  /*5660*/  MUFU.EX2 R164, R164 ;  /* 0x000000a400a47308 */ /* 0x000fe20000000800 */
[--C-:B------:R-:W-:Y:S01]  /*5670*/  FFMA.FTZ R184, R184, UR6, -R211.reuse ;  /* 0x00000006b8b87c23 */ /* 0x100fe200080108d3 */
[--C-:B------:R-:W-:Y:S01]  /*5680*/  FFMA.FTZ R185, R185, UR6, -R211.reuse ;  /* 0x00000006b9b97c23 */ /* 0x100fe200080108d3 */
[--C-:B------:R-:W-:Y:S01]  /*5690*/  FFMA.FTZ R188, R188, UR6, -R211.reuse ;  /* 0x00000006bcbc7c23 */ /* 0x100fe200080108d3 */
[----:B------:R-:W-:Y:S01]  /*56a0*/  FFMA.FTZ R189, R189, UR6, -R211 ;  /* 0x00000006bdbd7c23 */ /* 0x000fe200080108d3 */
[--C-:B------:R-:W-:Y:S01]  /*56b0*/  FFMA.FTZ R186, R186, UR6, -R217.reuse ;  /* 0x00000006baba7c23 */ /* 0x100fe200080108d9 */
[--C-:B------:R-:W-:Y:S01]  /*56c0*/  FFMA.FTZ R187, R187, UR6, -R217.reuse ;  /* 0x00000006bbbb7c23 */ /* 0x100fe200080108d9 */
[--C-:B------:R-:W-:Y:S01]  /*56d0*/  FFMA.FTZ R190, R190, UR6, -R217.reuse ;  /* 0x00000006bebe7c23 */ /* 0x100fe200080108d9 */
[----:B------:R-:W1:Y:S01]  /*56e0*/  MUFU.EX2 R165, R165 ;  /* 0x000000a500a57308 */ /* 0x000e620000000800 */
        /* <DEDUP_REMOVED lines=10> */
[----:B------:R-:W-:Y:S01]  /*5790*/  FFMA.FTZ R206, R206, R3, R208 ;  /* 0x00000003cece7223 */ /* 0x000fe200000100d0 */
[----:B------:R-:W-:Y:S01]  /*57a0*/  FFMA.FTZ R212, R212, R207, R213 ;  /* 0x000000cfd4d47223 */ /* 0x000fe200000100d5 */
[----:B------:R-:W-:-:S02]  /*57b0*/  @!P1 VIADD R214, R214, 0x32460 ;  /* 0x00032460d6d69836 */ /* 0x000fc40000000000 */
[----:B------:R-:W-:Y:S01]  /*57c0*/  FADD.FTZ R209, R209, R206 ;  /* 0x000000ced1d17221 */ /* 0x000fe20000010000 */
[----:B------:R-:W3:Y:S01]  /*57d0*/  MUFU.EX2 R163, R163 ;  /* 0x000000a300a37308 */ /* 0x000ee20000000800 */
[----:B------:R-:W-:Y:S01]  /*57e0*/  FADD.FTZ R215, R215, R212 ;  /* 0x000000d4d7d77221 */ /* 0x000fe20000010000 */
[----:B------:R-:W-:Y:S01]  /*57f0*/  @!P1 PRMT R214, RZ, 0x654, R214 ;  /* 0x00000654ffd69816 */ /* 0x000fe200000000d6 */
[----:B------:R-:W-:Y:S01]  /*5800*/  FADD.FTZ R210, R210, R209 ;  /* 0x000000d1d2d27221 */ /* 0x000fe20000010000 */
[----:B------:R-:W-:Y:S02]  /*5810*/  IMAD.MOV.U32 R213, RZ, RZ, R156 ;  /* 0x000000ffffd57224 */ /* 0x000fe400078e009c */
[----:B------:R-:W-:Y:S01]  /*5820*/  FADD.FTZ R216, R216, R215 ;  /* 0x000000d7d8d87221 */ /* 0x000fe20000010000 */
[----:B------:R-:W-:Y:S02]  /*5830*/  IMAD.MOV.U32 R209, RZ, RZ, R0 ;  /* 0x000000ffffd17224 */ /* 0x000fe400078e0000 */
[----:B------:R-:W-:Y:S01]  /*5840*/  FADD.FTZ R157, R157, R210 ;  /* 0x000000d29d9d7221 */ /* 0x000fe20000010000 */
[----:B------:R-:W-:Y:S01]  /*5850*/  MUFU.EX2 R166, R166 ;  /* 0x000000a600a67308 */ /* 0x000fe20000000800 */
[----:B------:R-:W-:-:S07]  /*5860*/  FADD.FTZ R159, R159, R216 ;  /* 0x000000d89f9f7221 */ /* 0x000fce0000010000 */
[----:B------:R-:W4:Y:S08]  /*5870*/  MUFU.EX2 R167, R167 ;  /* 0x000000a700a77308 */ /* 0x000f300000000800 */
[----:B------:R-:W-:Y:S08]  /*5880*/  MUFU.EX2 R168, R168 ;  /* 0x000000a800a87308 */ /* 0x000ff00000000800 */
[----:B------:R-:W5:Y:S08]  /*5890*/  MUFU.EX2 R169, R169 ;  /* 0x000000a900a97308 */ /* 0x000f700000000800 */
[----:B------:R-:W-:Y:S08]  /*58a0*/  MUFU.EX2 R172, R172 ;  /* 0x000000ac00ac7308 */ /* 0x000ff00000000800 */
[----:B------:R-:W2:Y:S08]  /*58b0*/  MUFU.EX2 R173, R173 ;  /* 0x000000ad00ad7308 */ /* 0x000eb00000000800 */
        /* <DEDUP_REMOVED lines=22> */
[----:B------:R-:W-:Y:S01]  /*5a20*/  MUFU.EX2 R196, R196 ;  /* 0x000000c400c47308 */ /* 0x000fe20000000800 */
[----:B------:R-:W-:-:S02]  /*5a30*/  WARPGROUP.DEPBAR.LE gsb0, 0x0 ;  /* 0x00008000000079c5 */ /* 0x000fc40000010000 */
[----:B0-----:R-:W-:-:S05]  /*5a40*/  F2FP.BF16.F32.PACK_AB R152, R161, R160 ;  /* 0x000000a0a198723e */ /* 0x001fca00000010ff */
[----:B------:R-:W0:Y:S01]  /*5a50*/  MUFU.EX2 R197, R197 ;  /* 0x000000c500c57308 */ /* 0x000e220000000800 */
[----:B-1----:R-:W-:Y:S01]  /*5a60*/  F2FP.BF16.F32.PACK_AB R154, R165, R164 ;  /* 0x000000a4a59a723e */ /* 0x002fe200000010ff */
[----:B------:R-:W-:Y:S01]  /*5a70*/  FADD.FTZ R160, R160, R157 ;  /* 0x0000009da0a07221 */ /* 0x000fe20000010000 */
[----:B---3--:R-:W-:Y:S01]  /*5a80*/  F2FP.BF16.F32.PACK_AB R153, R163, R162 ;  /* 0x000000a2a399723e */ /* 0x008fe200000010ff */
[----:B------:R-:W-:Y:S01]  /*5a90*/  FADD.FTZ R162, R162, R159 ;  /* 0x0000009fa2a27221 */ /* 0x000fe20000010000 */
[----:B----4-:R-:W-:Y:S01]  /*5aa0*/  F2FP.BF16.F32.PACK_AB R155, R167, R166 ;  /* 0x000000a6a79b723e */ /* 0x010fe200000010ff */
[----:B------:R-:W-:Y:S02]  /*5ab0*/  FADD.FTZ R161, R161, R160 ;  /* 0x000000a0a1a17221 */ /* 0x000fe40000010000 */
[----:B------:R-:W-:Y:S01]  /*5ac0*/  MUFU.EX2 R194, R194 ;  /* 0x000000c200c27308 */ /* 0x000fe20000000800 */
[----:B------:R-:W-:Y:S01]  /*5ad0*/  WARPGROUP.ARRIVE ;  /* 0x00000000000079c5 */ /* 0x000fe20000000000 */
[----:B------:R-:W-:Y:S01]  /*5ae0*/  FADD.FTZ R163, R163, R162 ;  /* 0x000000a2a3a37221 */ /* 0x000fe20000010000 */
[----:B------:R-:W-:-:S03]  /*5af0*/  FADD.FTZ R164, R164, R161 ;  /* 0x000000a1a4a47221 */ /* 0x000fc60000010000 */
[----:B------:R-:W-:Y:S01]  /*5b00*/  FADD.FTZ R166, R166, R163 ;  /* 0x000000a3a6a67221 */ /* 0x000fe20000010000 */
[----:B------:R-:W-:Y:S01]  /*5b10*/  HGMMA.64x256x16.F32.BF16 R24, R152, gdesc[UR8].tnspB, R24, gsb0 ;  /* 0x43e0000898187df0 */ /* 0x000fe20008001818 */
[----:B------:R-:W-:Y:S01]  /*5b20*/  UIADD3 UR10, UR5, 0x100, URZ ;  /* 0x00000100050a7890 */ /* 0x000fe2000fffe03f */
[----:B------:R-:W1:Y:S01]  /*5b30*/  MUFU.EX2 R195, R195 ;  /* 0x000000c300c37308 */ /* 0x000e620000000800 */
[----:B------:R-:W-:Y:S01]  /*5b40*/  UMOV UR11, 0x40000040 ;  /* 0x40000040000b7882 */ /* 0x000fe20000000000 */
[----:B------:R-:W-:Y:S01]  /*5b50*/  FADD.FTZ R165, R165, R164 ;  /* 0x000000a4a5a57221 */ /* 0x000fe20000010000 */
[----:B------:R-:W-:-:S05]  /*5b60*/  FADD.FTZ R167, R167, R166 ;  /* 0x000000a6a7a77221 */ /* 0x000fca0000010000 */
[----:B------:R-:W-:Y:S08]  /*5b70*/  MUFU.EX2 R198, R198 ;  /* 0x000000c600c67308 */ /* 0x000ff00000000800 */
[----:B------:R-:W3:Y:S01]  /*5b80*/  MUFU.EX2 R199, R199 ;  /* 0x000000c700c77308 */ /* 0x000ee20000000800 */
[----:B------:R-:W-:Y:S02]  /*5b90*/  WARPGROUP.DEPBAR.LE gsb0, 0x0 ;  /* 0x00008000000079c5 */ /* 0x000fe40000010000 */
[----:B-----5:R-:W-:Y:S01]  /*5ba0*/  F2FP.BF16.F32.PACK_AB R152, R169, R168 ;  /* 0x000000a8a998723e */ /* 0x020fe200000010ff */
[----:B------:R-:W-:Y:S01]  /*5bb0*/  FADD.FTZ R168, R168, R165 ;  /* 0x000000a5a8a87221 */ /* 0x000fe20000010000 */
[----:B--2---:R-:W-:-:S02]  /*5bc0*/  F2FP.BF16.F32.PACK_AB R154, R173, R172 ;  /* 0x000000acad9a723e */ /* 0x004fc400000010ff */
[----:B------:R-:W-:Y:S01]  /*5bd0*/  F2FP.BF16.F32.PACK_AB R153, R171, R170 ;  /* 0x000000aaab99723e */ /* 0x000fe200000010ff */
[----:B------:R-:W-:Y:S01]  /*5be0*/  FADD.FTZ R170, R170, R167 ;  /* 0x000000a7aaaa7221 */ /* 0x000fe20000010000 */
[----:B------:R-:W-:Y:S01]  /*5bf0*/  F2FP.BF16.F32.PACK_AB R155, R175, R174 ;  /* 0x000000aeaf9b723e */ /* 0x000fe200000010ff */
[----:B------:R-:W-:Y:S02]  /*5c00*/  FADD.FTZ R169, R169, R168 ;  /* 0x000000a8a9a97221 */ /* 0x000fe40000010000 */
[----:B------:R-:W-:Y:S01]  /*5c10*/  FADD.FTZ R171, R171, R170 ;  /* 0x000000aaabab7221 */ /* 0x000fe20000010000 */
[----:B------:R-:W-:Y:S01]  /*5c20*/  WARPGROUP.ARRIVE ;  /* 0x00000000000079c5 */ /* 0x000fe20000000000 */
[----:B------:R-:W-:Y:S02]  /*5c30*/  FADD.FTZ R172, R172, R169 ;  /* 0x000000a9acac7221 */ /* 0x000fe40000010000 */
[----:B------:R-:W-:Y:S02]  /*5c40*/  FADD.FTZ R174, R174, R171 ;  /* 0x000000abaeae7221 */ /* 0x000fe40000010000 */
[----:B------:R-:W-:Y:S01]  /*5c50*/  FADD.FTZ R173, R173, R172 ;  /* 0x000000acadad7221 */ /* 0x000fe20000010000 */
[----:B------:R-:W-:Y:S01]  /*5c60*/  HGMMA.64x256x16.F32.BF16 R24, R152, gdesc[UR8].tnspB, R24, gsb0 ;  /* 0x43e0000898187df0 */ /* 0x000fe20008001818 */
[----:B------:R-:W-:Y:S01]  /*5c70*/  UIADD3 UR10, UR5, 0x180, URZ ;  /* 0x00000180050a7890 */ /* 0x000fe2000fffe03f */
[----:B------:R-:W-:Y:S01]  /*5c80*/  FADD.FTZ R175, R175, R174 ;  /* 0x000000aeafaf7221 */ /* 0x000fe20000010000 */
[----:B------:R-:W-:Y:S01]  /*5c90*/  UMOV UR11, 0x40000040 ;  /* 0x40000040000b7882 */ /* 0x000fe20000000000 */
[----:B------:R-:W-:-:S02]  /*5ca0*/  WARPGROUP.DEPBAR.LE gsb0, 0x0 ;  /* 0x00008000000079c5 */ /* 0x000fc40000010000 */
[----:B------:R-:W-:Y:S01]  /*5cb0*/  F2FP.BF16.F32.PACK_AB R152, R177, R176 ;  /* 0x000000b0b198723e */ /* 0x000fe200000010ff */
[----:B------:R-:W-:Y:S01]  /*5cc0*/  FADD.FTZ R176, R176, R173 ;  /* 0x000000adb0b07221 */ /* 0x000fe20000010000 */
[----:B------:R-:W-:Y:S02]  /*5cd0*/  F2FP.BF16.F32.PACK_AB R154, R181, R180 ;  /* 0x000000b4b59a723e */ /* 0x000fe400000010ff */
        /* <DEDUP_REMOVED lines=8> */
[----:B------:R-:W-:-:S07]  /*5d60*/  FADD.FTZ R181, R181, R180 ;  /* 0x000000b4b5b57221 */ /* 0x000fce0000010000 */
[----:B------:R-:W-:Y:S01]  /*5d70*/  HGMMA.64x256x16.F32.BF16 R24, R152, gdesc[UR8].tnspB, R24, gsb0 ;  /* 0x43e0000898187df0 */ /* 0x000fe20008001818 */
[----:B------:R-:W-:Y:S01]  /*5d80*/  UIADD3 UR10, UR5, 0x200, URZ ;  /* 0x00000200050a7890 */ /* 0x000fe2000fffe03f */
[----:B------:R-:W-:Y:S01]  /*5d90*/  FADD.FTZ R183, R183, R182 ;  /* 0x000000b6b7b77221 */ /* 0x000fe20000010000 */
[----:B------:R-:W-:Y:S01]  /*5da0*/  UMOV UR11, 0x40000040 ;  /* 0x40000040000b7882 */ /* 0x000fe20000000000 */
[----:B------:R-:W-:Y:S02]  /*5db0*/  WARPGROUP.DEPBAR.LE gsb0, 0x0 ;  /* 0x00008000000079c5 */ /* 0x000fe40000010000 */
[----:B------:R-:W-:Y:S01]  /*5dc0*/  F2FP.BF16.F32.PACK_AB R152, R185, R184 ;  /* 0x000000b8b998723e */ /* 0x000fe200000010ff */
[----:B------:R-:W-:Y:S01]  /*5dd0*/  FADD.FTZ R184, R184, R181 ;  /* 0x000000b5b8b87221 */ /* 0x000fe20000010000 */
[----:B------:R-:W-:Y:S02]  /*5de0*/  F2FP.BF16.F32.PACK_AB R154, R189, R188 ;  /* 0x000000bcbd9a723e */ /* 0x000fe400000010ff */
        /* <DEDUP_REMOVED lines=16> */
[----:B0-----:R-:W-:Y:S02]  /*5ef0*/  F2FP.BF16.F32.PACK_AB R154, R197, R196 ;  /* 0x000000c4c59a723e */ /* 0x001fe400000010ff */
[----:B-1----:R-:W-:Y:S01]  /*5f00*/  F2FP.BF16.F32.PACK_AB R153, R195, R194 ;  /* 0x000000c2c399723e */ /* 0x002fe200000010ff */
[----:B------:R-:W-:Y:S01]  /*5f10*/  FADD.FTZ R194, R194, R191 ;  /* 0x000000bfc2c27221 */ /* 0x000fe20000010000 */
[----:B---3--:R-:W-:Y:S01]  /*5f20*/  F2FP.BF16.F32.PACK_AB R155, R199, R198 ;  /* 0x000000c6c79b723e */ /* 0x008fe200000010ff */
[----:B------:R-:W-:-:S02]  /*5f30*/  FADD.FTZ R193, R193, R192 ;  /* 0x000000c0c1c17221 */ /* 0x000fc40000010000 */
[----:B------:R-:W-:Y:S01]  /*5f40*/  FADD.FTZ R195, R195, R194 ;  /* 0x000000c2c3c37221 */ /* 0x000fe20000010000 */
[----:B------:R-:W-:Y:S01]  /*5f50*/  WARPGROUP.ARRIVE ;  /* 0x00000000000079c5 */ /* 0x000fe20000000000 */
[----:B------:R-:W-:Y:S02]  /*5f60*/  FADD.FTZ R196, R196, R193 ;  /* 0x000000c1c4c47221 */ /* 0x000fe40000010000 */
[----:B------:R-:W-:Y:S02]  /*5f70*/  FADD.FTZ R198, R198, R195 ;  /* 0x000000c3c6c67221 */ /* 0x000fe40000010000 */
[----:B------:R-:W-:-:S07]  /*5f80*/  FADD.FTZ R3, R197, R196 ;  /* 0x000000c4c5037221 */ /* 0x000fce0000010000 */
[----:B------:R-:W-:Y:S01]  /*5f90*/  HGMMA.64x256x16.F32.BF16 R24, R152, gdesc[UR8].tnspB, R24, gsb0 ;  /* 0x43e0000898187df0 */ /* 0x000fe20008001818 */
[----:B------:R-:W-:Y:S02]  /*5fa0*/  FADD.FTZ R207, R199, R198 ;  /* 0x000000c6c7cf7221 */ /* 0x000fe40000010000 */
[----:B------:R-:W-:Y:S02]  /*5fb0*/  WARPGROUP.DEPBAR.LE gsb0, 0x0 ;  /* 0x00008000000079c5 */ /* 0x000fe40000010000 */
[----:B------:R0:W-:Y:S01]  /*5fc0*/  @!P1 SYNCS.ARRIVE.TRANS64.RED.A1T0 RZ, [R214+URZ], RZ ;  /* 0x000000ffd6ff99a7 */ /* 0x0001e2000810043f */
[----:B------:R-:W-:Y:S05]  /*5fd0*/  @P2 BRA `(.L_x_8006) ;  /* 0xffffffdc00402947 */ /* 0x000fea000383ffff */
.L_x_7997:
[----:B------:R-:W1:Y:S01]  /*5fe0*/  SHFL.BFLY PT, R4, R3, 0x2, 0x1f ;  /* 0x0c401f0003047f89 */ /* 0x000e6200000e0000 */
[----:B------:R-:W-:Y:S01]  /*5ff0*/  IMAD.MOV.U32 R7, RZ, RZ, RZ ;  /* 0x000000ffff077224 */ /* 0x000fe200078e00ff */
[----:B------:R-:W-:Y:S01]  /*6000*/  R2UR UR4, R204 ;  /* 0x00000000cc0472ca */ /* 0x000fe200000e0000 */
[----:B------:R-:W-:Y:S01]  /*6010*/  UIADD3 UR36, UR36, 0x1, URZ ;  /* 0x0000000124247890 */ /* 0x000fe2000fffe03f */
[----:B------:R-:W2:Y:S01]  /*6020*/  SHFL.BFLY PT, R6, R207, 0x2, 0x1f ;  /* 0x0c401f00cf067f89 */ /* 0x000ea200000e0000 */
[----:B------:R-:W-:Y:S01]  /*6030*/  IMAD.U32 R14, RZ, RZ, UR6 ;  /* 0x00000006ff0e7e24 */ /* 0x000fe2000f8e00ff */
[----:B------:R3:W-:Y:S06]  /*6040*/  BAR.ARV R158, 0x100 ;  /* 0x0004009e0000751d */ /* 0x0007ec0000002000 */
[----:B------:R-:W-:Y:S01]  /*6050*/  UISETP.NE.AND UP0, UPT, UR36, 0x2, UPT ;  /* 0x000000022400788c */ /* 0x000fe2000bf05270 */
[----:B------:R-:W-:Y:S01]  /*6060*/  IMAD.MOV.U32 R9, RZ, RZ, -0x800000 ;  /* 0xff800000ff097424 */ /* 0x000fe200078e00ff */
[----:B------:R-:W-:Y:S06]  /*6070*/  BAR.ARV 0x8, 0x120 ;  /* 0x0204800000007b1d */ /* 0x000fec0000002000 */
[----:B------:R-:W-:Y:S01]  /*6080*/  UIADD3 UR4, UR4, 0x1, URZ ;  /* 0x0000000104047890 */ /* 0x000fe2000fffe03f */
[----:B------:R-:W-:-:S02]  /*6090*/  IMAD.MOV.U32 R8, RZ, RZ, -0x800000 ;  /* 0xff800000ff087424 */ /* 0x000fc400078e00ff */
[----:B-1----:R-:W-:Y:S01]  /*60a0*/  FADD.FTZ R4, R4, R3 ;  /* 0x0000000304047221 */ /* 0x002fe20000010000 */
[----:B------:R-:W-:Y:S01]  /*60b0*/  IMAD.MOV.U32 R3, RZ, RZ, RZ ;  /* 0x000000ffff037224 */ /* 0x000fe200078e00ff */
[----:B------:R-:W-:Y:S01]  /*60c0*/  PLOP3.LUT P0, PT, PT, PT, PT, 0x8, 0x0 ;  /* 0x000000000000781c */ /* 0x000fe20003f0e170 */
[----:B------:R-:W-:Y:S01]  /*60d0*/  USEL UR36, UR36, URZ, UP0 ;  /* 0x0000003f24247287 */ /* 0x000fe20008000000 */
[----:B--2---:R-:W-:Y:S01]  /*60e0*/  FADD.FTZ R6, R6, R207 ;  /* 0x000000cf06067221 */ /* 0x004fe20000010000 */
[----:B------:R-:W1:Y:S01]  /*60f0*/  SHFL.BFLY PT, R5, R4, 0x1, 0x1f ;  /* 0x0c201f0004057f89 */ /* 0x000e6200000e0000 */
[----:B------:R-:W-:Y:S01]  /*6100*/  IMAD.U32 R204, RZ, RZ, UR4 ;  /* 0x00000004ffcc7e24 */ /* 0x000fe2000f8e00ff */
[----:B------:R-:W-:-:S04]  /*6110*/  USEL UR4, URZ, 0x1, UP0 ;  /* 0x000000013f047887 */ /* 0x000fc80008000000 */
[----:B------:R-:W-:Y:S01]  /*6120*/  ULOP3.LUT UR37, UR37, UR4, URZ, 0x3c, !UPT ;  /* 0x0000000425257292 */ /* 0x000fe2000f8e3c3f */
[----:B-1----:R-:W-:Y:S02]  /*6130*/  FADD.FTZ R10, R4, R5 ;  /* 0x00000005040a7221 */ /* 0x002fe40000010000 */
[----:B------:R-:W1:Y:S03]  /*6140*/  SHFL.BFLY PT, R5, R6, 0x1, 0x1f ;  /* 0x0c201f0006057f89 */ /* 0x000e6600000e0000 */
[----:B------:R-:W-:-:S13]  /*6150*/  FSETP.NE.FTZ.AND P1, PT, R10, RZ, PT ;  /* 0x000000ff0a00720b */ /* 0x000fda0003f35000 */
[----:B------:R-:W2:Y:S01]  /*6160*/  @P1 MUFU.RCP R7, R10 ;  /* 0x0000000a00071308 */ /* 0x000ea20000001000 */
[----:B-1----:R-:W-:-:S07]  /*6170*/  FADD.FTZ R11, R6, R5 ;  /* 0x00000005060b7221 */ /* 0x002fce0000010000 */
[----:B------:R-:W1:Y:S01]  /*6180*/  @P1 MUFU.LG2 R4, R10 ;  /* 0x0000000a00041308 */ /* 0x000e620000000c00 */
[----:B------:R-:W-:Y:S01]  /*6190*/  IMAD.U32 R5, RZ, RZ, UR6 ;  /* 0x00000006ff057e24 */ /* 0x000fe2000f8e00ff */
[----:B------:R-:W-:-:S03]  /*61a0*/  FSETP.NE.FTZ.AND P2, PT, R11, RZ, PT ;  /* 0x000000ff0b00720b */ /* 0x000fc60003f55000 */
[----:B------:R-:W-:Y:S01]  /*61b0*/  @P1 FMUL.FTZ R5, R5, 0.69314718246459960938 ;  /* 0x3f31721805051820 */ /* 0x000fe20000410000 */
        /* <DEDUP_REMOVED lines=9> */
[----:B------:R-:W2:Y:S01]  /*6250*/  @P2 MUFU.LG2 R6, R11 ;  /* 0x0000000b00062308 */ /* 0x000ea20000000c00 */
[-C--:B------:R-:W-:Y:S01]  /*6260*/  FMUL.FTZ R41, R41, R7.reuse ;  /* 0x0000000729297220 */ /* 0x080fe20000410000 */
[-C--:B------:R-:W-:Y:S01]  /*6270*/  FMUL.FTZ R44, R44, R7.reuse ;  /* 0x000000072c2c7220 */ /* 0x080fe20000410000 */
[-C--:B------:R-:W-:Y:S01]  /*6280*/  FMUL.FTZ R45, R45, R7.reuse ;  /* 0x000000072d2d7220 */ /* 0x080fe20000410000 */
[-C--:B------:R-:W-:Y:S01]  /*6290*/  FMUL.FTZ R48, R48, R7.reuse ;  /* 0x0000000730307220 */ /* 0x080fe20000410000 */
[-C--:B------:R-:W-:Y:S01]  /*62a0*/  FMUL.FTZ R49, R49, R7.reuse ;  /* 0x0000000731317220 */ /* 0x080fe20000410000 */
[-C--:B------:R-:W-:Y:S01]  /*62b0*/  FMUL.FTZ R52, R52, R7.reuse ;  /* 0x0000000734347220 */ /* 0x080fe20000410000 */
[-C--:B------:R-:W-:Y:S01]  /*62c0*/  FMUL.FTZ R53, R53, R7.reuse ;  /* 0x0000000735357220 */ /* 0x080fe20000410000 */
[----:B------:R-:W4:Y:S01]  /*62d0*/  @P2 MUFU.RCP R3, R11 ;  /* 0x0000000b00032308 */ /* 0x000f220000001000 */
        /* <DEDUP_REMOVED lines=48> */
[----:B------:R-:W-:Y:S01]  /*65e0*/  @P2 FMUL.FTZ R14, R14, 0.69314718246459960938 ;  /* 0x3f3172180e0e2820 */ /* 0x000fe20000410000 */
[----:B-1----:R-:W-:Y:S01]  /*65f0*/  @P1 FMUL.FTZ R4, R4, 0.69314718246459960938 ;  /* 0x3f31721804041820 */ /* 0x002fe20000410000 */
[----:B--2---:R-:W-:Y:S01]  /*6600*/  @P2 FMUL.FTZ R7, R6, 0.69314718246459960938 ;  /* 0x3f31721806072820 */ /* 0x004fe20000410000 */
        /* <DEDUP_REMOVED lines=66> */
.L_x_7985:
[----:B------:R-:W1:Y:S01]  /*6a30*/  S2R R5, SR_CgaCtaId ;  /* 0x0000000000057919 */ /* 0x000e620000008800 */
[----:B------:R-:W-:Y:S01]  /*6a40*/  MOV R0, 0x400 ;  /* 0x0000040000007802 */ /* 0x000fe20000000f00 */
[----:B------:R-:W-:Y:S01]  /*6a50*/  BSSY B0, `(.L_x_8007) ;  /* 0x00002b0000007945 */ /* 0x000fe20003800000 */
[----:B------:R-:W-:Y:S02]  /*6a60*/  BAR.SYNC.DEFER_BLOCKING 0x5, 0x120 ;  /* 0x0144800000007b1d */ /* 0x000fe40000010000 */
[----:B-1----:R-:W-:-:S05]  /*6a70*/  LEA R0, R5, R0, 0x18 ;  /* 0x0000000005007211 */ /* 0x002fca00078ec0ff */
[----:B------:R-:W1:Y:S02]  /*6a80*/  LDS.128 R4, [R0+0x324d0] ;  /* 0x0324d00000047984 */ /* 0x000e640000000c00 */
[----:B-1----:R-:W-:Y:S01]  /*6a90*/  R2UR UR5, R6 ;  /* 0x00000000060572ca */ /* 0x002fe200000e0000 */
[----:B------:R-:W-:Y:S06]  /*6aa0*/  BAR.ARV 0x4, 0x120 ;  /* 0x0104800000007b1d */ /* 0x000fec0000002000 */
[----:B------:R-:W-:Y:S08]  /*6ab0*/  @P0 BRA `(.L_x_8008) ;  /* 0x0000001c00840947 */ /* 0x000ff00003800000 */
[----:B------:R-:W1:Y:S01]  /*6ac0*/  S2R R13, SR_SWINHI ;  /* 0x00000000000d7919 */ /* 0x000e620000002f00 */
[----:B------:R-:W-:Y:S02]  /*6ad0*/  R2UR UR4, R202 ;  /* 0x00000000ca0472ca */ /* 0x000fe400000e0000 */
[----:B------:R-:W-:Y:S01]  /*6ae0*/  R2UR UR6, R203 ;  /* 0x00000000cb0672ca */ /* 0x000fe200000e0000 */
[----:B------:R-:W-:Y:S01]  /*6af0*/  BAR.SYNC.DEFER_BLOCKING 0x1, 0x100 ;  /* 0x0044000000007b1d */ /* 0x000fe20000010000 */
[----:B------:R-:W-:Y:S02]  /*6b00*/  F2FP.BF16.F32.PACK_AB R24, R25, R24 ;  /* 0x000000181918723e */ /* 0x000fe400000010ff */
[----:B------:R-:W-:Y:S02]  /*6b10*/  F2FP.BF16.F32.PACK_AB R25, R166, R26 ;  /* 0x0000001aa619723e */ /* 0x000fe400000010ff */
[----:B------:R-:W-:Y:S02]  /*6b20*/  F2FP.BF16.F32.PACK_AB R26, R29, R28 ;  /* 0x0000001c1d1a723e */ /* 0x000fe400000010ff */
[----:B------:R-:W-:-:S02]  /*6b30*/  F2FP.BF16.F32.PACK_AB R32, R33, R32 ;  /* 0x000000202120723e */ /* 0x000fc400000010ff */
[----:B------:R-:W-:Y:S01]  /*6b40*/  F2FP.BF16.F32.PACK_AB R27, R12, R27 ;  /* 0x0000001b0c1b723e */ /* 0x000fe200000010ff */
[----:B------:R-:W-:Y:S01]  /*6b50*/  USHF.L.U32 UR8, UR4, 0x2, URZ ;  /* 0x0000000204087899 */ /* 0x000fe2000800063f */
        /* <DEDUP_REMOVED lines=15> */
[----:B------:R-:W-:Y:S02]  /*6c50*/  MOV R10, R0 ;  /* 0x00000000000a7202 */ /* 0x000fe40000000f00 */
[----:B-1----:R-:W-:Y:S02]  /*6c60*/  MOV R11, R13 ;  /* 0x0000000d000b7202 */ /* 0x002fe40000000f00 */
[----:B------:R-:W-:Y:S02]  /*6c70*/  F2FP.BF16.F32.PACK_AB R56, R57, R56 ;  /* 0x000000383938723e */ /* 0x000fe400000010ff */
[----:B------:R-:W-:Y:S01]  /*6c80*/  F2FP.BF16.F32.PACK_AB R50, R53, R52 ;  /* 0x000000343532723e */ /* 0x000fe200000010ff */
[----:B------:R-:W-:Y:S01]  /*6c90*/  IMAD.WIDE R106, R221, 0x2, R10 ;  /* 0x00000002dd6a7825 */ /* 0x000fe200078e020a */
[----:B------:R-:W-:-:S02]  /*6ca0*/  F2FP.BF16.F32.PACK_AB R51, R160, R51 ;  /* 0x00000033a033723e */ /* 0x000fc400000010ff */
[----:B------:R-:W-:Y:S02]  /*6cb0*/  F2FP.BF16.F32.PACK_AB R57, R159, R58 ;  /* 0x0000003a9f39723e */ /* 0x000fe400000010ff */
[C---:B------:R-:W-:Y:S02]  /*6cc0*/  IADD3 R151, P1, R106.reuse, 0x20, RZ ;  /* 0x000000206a977810 */ /* 0x040fe40007f3e0ff */
[C---:B------:R-:W-:Y:S02]  /*6cd0*/  IADD3 R175, P0, R106.reuse, 0x40, RZ ;  /* 0x000000406aaf7810 */ /* 0x040fe40007f1e0ff */
[C---:B------:R-:W-:Y:S01]  /*6ce0*/  IADD3 R183, P5, R106.reuse, 0x4040, RZ ;  /* 0x000040406ab77810 */ /* 0x040fe20007fbe0ff */
[--C-:B------:R-:W-:Y:S01]  /*6cf0*/  IMAD.X R15, RZ, RZ, R107.reuse, P1 ;  /* 0x000000ffff0f7224 */ /* 0x100fe200008e066b */
[C---:B------:R-:W-:Y:S01]  /*6d00*/  IADD3 R177, P4, R106.reuse, 0x60, RZ ;  /* 0x000000606ab17810 */ /* 0x040fe20007f9e0ff */
[--C-:B------:R-:W-:Y:S01]  /*6d10*/  IMAD.X R17, RZ, RZ, R107.reuse, P0 ;  /* 0x000000ffff117224 */ /* 0x100fe200000e066b */
[C---:B------:R-:W-:Y:S01]  /*6d20*/  LOP3.LUT R13, R106.reuse, 0x380, RZ, 0xc0, !PT ;  /* 0x000003806a0d7812 */ /* 0x040fe200078ec0ff */
        /* <DEDUP_REMOVED lines=8> */
[----:B------:R-:W-:Y:S01]  /*6db0*/  LOP3.LUT R14, R151, 0x380, RZ, 0xc0, !PT ;  /* 0x00000380970e7812 */ /* 0x000fe200078ec0ff */
[--C-:B------:R-:W-:Y:S01]  /*6dc0*/  IMAD.X R47, RZ, RZ, R107.reuse, P2 ;  /* 0x000000ffff2f7224 */ /* 0x100fe200010e066b */
[----:B------:R-:W-:Y:S01]  /*6dd0*/  LOP3.LUT R16, R175, 0x380, RZ, 0xc0, !PT ;  /* 0x00000380af107812 */ /* 0x000fe200078ec0ff */
[----:B------:R-:W-:Y:S01]  /*6de0*/  IMAD.X R55, RZ, RZ, R107, P1 ;  /* 0x000000ffff377224 */ /* 0x000fe200008e066b */
[----:B------:R-:W-:Y:S02]  /*6df0*/  LOP3.LUT R18, R177, 0x380, RZ, 0xc0, !PT ;  /* 0x00000380b1127812 */ /* 0x000fe400078ec0ff */
[----:B------:R-:W-:-:S02]  /*6e00*/  IADD3 R4, P5, R106, 0xc020, RZ ;  /* 0x0000c0206a047810 */ /* 0x000fc40007fbe0ff */
[----:B------:R-:W-:Y:S02]  /*6e10*/  SHF.R.U64 R13, R13, 0x3, RZ ;  /* 0x000000030d0d7819 */ /* 0x000fe400000012ff */
[----:B------:R-:W-:Y:S01]  /*6e20*/  LOP3.LUT R20, R179, 0x380, RZ, 0xc0, !PT ;  /* 0x00000380b3147812 */ /* 0x000fe200078ec0ff */
[--C-:B------:R-:W-:Y:S01]  /*6e30*/  IMAD.X R99, RZ, RZ, R107.reuse, P5 ;  /* 0x000000ffff637224 */ /* 0x100fe200028e066b */
[----:B------:R-:W-:Y:S02]  /*6e40*/  IADD3 R189, P0, R106, 0x8020, RZ ;  /* 0x000080206abd7810 */ /* 0x000fe40007f1e0ff */
[----:B------:R-:W-:Y:S02]  /*6e50*/  SHF.R.U64 R14, R14, 0x3, RZ ;  /* 0x000000030e0e7819 */ /* 0x000fe400000012ff */
[----:B------:R-:W-:Y:S01]  /*6e60*/  LOP3.LUT R30, R181, 0x380, RZ, 0xc0, !PT ;  /* 0x00000380b51e7812 */ /* 0x000fe200078ec0ff */
[----:B------:R-:W-:Y:S01]  /*6e70*/  IMAD.X R63, RZ, RZ, R107, P0 ;  /* 0x000000ffff3f7224 */ /* 0x000fe200000e066b */
[----:B------:R-:W-:-:S02]  /*6e80*/  IADD3 R191, P4, R106, 0x8040, RZ ;  /* 0x000080406abf7810 */ /* 0x000fc40007f9e0ff */
[----:B------:R-:W-:Y:S02]  /*6e90*/  SHF.R.U64 R16, R16, 0x3, RZ ;  /* 0x0000000310107819 */ /* 0x000fe400000012ff */
[----:B------:R-:W-:Y:S01]  /*6ea0*/  LOP3.LUT R38, R183, 0x380, RZ, 0xc0, !PT ;  /* 0x00000380b7267812 */ /* 0x000fe200078ec0ff */
[--C-:B------:R-:W-:Y:S01]  /*6eb0*/  IMAD.X R71, RZ, RZ, R107.reuse, P4 ;  /* 0x000000ffff477224 */ /* 0x100fe200020e066b */
[C---:B------:R-:W-:Y:S02]  /*6ec0*/  IADD3 R193, P3, R106.reuse, 0x8060, RZ ;  /* 0x000080606ac17810 */ /* 0x040fe40007f7e0ff */
[C---:B------:R-:W-:Y:S02]  /*6ed0*/  IADD3 R195, P6, R106.reuse, 0xc000, RZ ;  /* 0x0000c0006ac37810 */ /* 0x040fe40007fde0ff */
[C---:B------:R-:W-:Y:S01]  /*6ee0*/  IADD3 R102, P2, R106.reuse, 0xc040, RZ ;  /* 0x0000c0406a667810 */ /* 0x040fe20007f5e0ff */
[--C-:B------:R-:W-:Y:S01]  /*6ef0*/  IMAD.X R79, RZ, RZ, R107.reuse, P3 ;  /* 0x000000ffff4f7224 */ /* 0x100fe200018e066b */
[----:B------:R-:W-:Y:S01]  /*6f00*/  IADD3 R6, P1, R106, 0xc060, RZ ;  /* 0x0000c0606a067810 */ /* 0x000fe20007f3e0ff */
[--C-:B------:R-:W-:Y:S01]  /*6f10*/  IMAD.X R95, RZ, RZ, R107.reuse, P6 ;  /* 0x000000ffff5f7224 */ /* 0x100fe200030e066b */
[----:B------:R-:W-:Y:S01]  /*6f20*/  SHF.R.U64 R18, R18, 0x3, RZ ;  /* 0x0000000312127819 */ /* 0x000fe200000012ff */
[----:B------:R-:W-:Y:S01]  /*6f30*/  IMAD.X R103, RZ, RZ, R107, P2 ;  /* 0x000000ffff677224 */ /* 0x000fe200010e066b */
[----:B------:R-:W-:-:S02]  /*6f40*/  LOP3.LUT R46, R185, 0x380, RZ, 0xc0, !PT ;  /* 0x00000380b92e7812 */ /* 0x000fc400078ec0ff */
[----:B------:R-:W-:Y:S01]  /*6f50*/  LOP3.LUT R106, R13, R106, RZ, 0x3c, !PT ;  /* 0x0000006a0d6a7212 */ /* 0x000fe200078e3cff */
[----:B------:R-:W-:Y:S01]  /*6f60*/  IMAD.X R13, RZ, RZ, R107, P1 ;  /* 0x000000ffff0d7224 */ /* 0x000fe200008e066b */
[----:B------:R-:W-:Y:S02]  /*6f70*/  SHF.R.U64 R20, R20, 0x3, RZ ;  /* 0x0000000314147819 */ /* 0x000fe400000012ff */
[----:B------:R-:W-:Y:S02]  /*6f80*/  LOP3.LUT R54, R187, 0x380, RZ, 0xc0, !PT ;  /* 0x00000380bb367812 */ /* 0x000fe400078ec0ff */
[----:B------:R-:W-:Y:S02]  /*6f90*/  LOP3.LUT R98, R4, 0x380, RZ, 0xc0, !PT ;  /* 0x0000038004627812 */ /* 0x000fe400078ec0ff */
[----:B------:R-:W-:Y:S02]  /*6fa0*/  LOP3.LUT R14, R14, R151, RZ, 0x3c, !PT ;  /* 0x000000970e0e7212 */ /* 0x000fe400078e3cff */
[----:B------:R-:W-:-:S02]  /*6fb0*/  SHF.R.U64 R30, R30, 0x3, RZ ;  /* 0x000000031e1e7819 */ /* 0x000fc400000012ff */
[----:B------:R-:W-:Y:S02]  /*6fc0*/  LOP3.LUT R62, R189, 0x380, RZ, 0xc0, !PT ;  /* 0x00000380bd3e7812 */ /* 0x000fe400078ec0ff */
        /* <DEDUP_REMOVED lines=9> */
[----:B------:R-:W-:Y:S02]  /*7060*/  LOP3.LUT R94, R195, 0x380, RZ, 0xc0, !PT ;  /* 0x00000380c35e7812 */ /* 0x000fe400078ec0ff */
[----:B------:R-:W-:-:S02]  /*7070*/  MOV R106, R106 ;  /* 0x0000006a006a7202 */ /* 0x000fc40000000f00 */
[----:B------:R-:W-:Y:S02]  /*7080*/  SHF.R.U64 R29, R98, 0x3, RZ ;  /* 0x00000003621d7819 */ /* 0x000fe400000012ff */
[----:B------:R-:W-:Y:S01]  /*7090*/  LOP3.LUT R30, R30, R181, RZ, 0x3c, !PT ;  /* 0x000000b51e1e7212 */ /* 0x000fe200078e3cff */
[----:B------:R1:W-:Y:S01]  /*70a0*/  STSM.16.M88.4 [R106], R24 ;  /* 0x000000186a007844 */ /* 0x0003e20000000200 */
[----:B------:R-:W-:Y:S02]  /*70b0*/  SHF.R.U64 R62, R62, 0x3, RZ ;  /* 0x000000033e3e7819 */ /* 0x000fe400000012ff */
[----:B------:R-:W-:Y:S02]  /*70c0*/  LOP3.LUT R107, R102, 0x380, RZ, 0xc0, !PT ;  /* 0x00000380666b7812 */ /* 0x000fe400078ec0ff */
[----:B------:R-:W-:Y:S02]  /*70d0*/  MOV R14, R14 ;  /* 0x0000000e000e7202 */ /* 0x000fe40000000f00 */
[----:B------:R-:W-:-:S02]  /*70e0*/  LOP3.LUT R38, R38, R183, RZ, 0x3c, !PT ;  /* 0x000000b726267212 */ /* 0x000fc400078e3cff */
[----:B------:R-:W-:Y:S01]  /*70f0*/  SHF.R.U64 R70, R70, 0x3, RZ ;  /* 0x0000000346467819 */ /* 0x000fe200000012ff */
[----:B------:R2:W-:Y:S01]  /*7100*/  STSM.16.M88.4 [R14], R32 ;  /* 0x000000200e007844 */ /* 0x0005e20000000200 */
[----:B------:R-:W-:Y:S02]  /*7110*/  MOV R16, R16 ;  /* 0x0000001000107202 */ /* 0x000fe40000000f00 */
[----:B------:R-:W-:Y:S02]  /*7120*/  LOP3.LUT R46, R46, R185, RZ, 0x3c, !PT ;  /* 0x000000b92e2e7212 */ /* 0x000fe400078e3cff */
[----:B------:R-:W-:Y:S01]  /*7130*/  SHF.R.U64 R78, R78, 0x3, RZ ;  /* 0x000000034e4e7819 */ /* 0x000fe200000012ff */
[----:B------:R3:W-:Y:S01]  /*7140*/  STSM.16.M88.4 [R16], R40 ;  /* 0x0000002810007844 */ /* 0x0007e20000000200 */
[----:B------:R-:W-:Y:S02]  /*7150*/  SHF.R.U64 R151, R151, 0x3, RZ ;  /* 0x0000000397977819 */ /* 0x000fe400000012ff */
[----:B------:R-:W-:-:S02]  /*7160*/  MOV R18, R18 ;  /* 0x0000001200127202 */ /* 0x000fc40000000f00 */
[----:B------:R-:W-:Y:S02]  /*7170*/  F2FP.BF16.F32.PACK_AB R64, R65, R64 ;  /* 0x000000404140723e */ /* 0x000fe400000010ff */
[----:B------:R-:W-:Y:S01]  /*7180*/  LOP3.LUT R54, R54, R187, RZ, 0x3c, !PT ;  /* 0x000000bb36367212 */ /* 0x000fe200078e3cff */
[----:B------:R3:W-:Y:S01]  /*7190*/  STSM.16.M88.4 [R18], R48 ;  /* 0x0000003012007844 */ /* 0x0007e20000000200 */
[----:B------:R-:W-:Y:S02]  /*71a0*/  SHF.R.U64 R94, R94, 0x3, RZ ;  /* 0x000000035e5e7819 */ /* 0x000fe400000012ff */
[----:B------:R-:W-:Y:S02]  /*71b0*/  LOP3.LUT R98, R29, R4, RZ, 0x3c, !PT ;  /* 0x000000041d627212 */ /* 0x000fe400078e3cff */
[----:B------:R-:W-:Y:S02]  /*71c0*/  MOV R20, R20 ;  /* 0x0000001400147202 */ /* 0x000fe40000000f00 */
[----:B------:R-:W-:-:S02]  /*71d0*/  F2FP.BF16.F32.PACK_AB R58, R61, R60 ;  /* 0x0000003c3d3a723e */ /* 0x000fc400000010ff */
[----:B------:R-:W-:Y:S02]  /*71e0*/  F2FP.BF16.F32.PACK_AB R59, R158, R59 ;  /* 0x0000003b9e3b723e */ /* 0x000fe400000010ff */
[----:B------:R-:W-:Y:S02]  /*71f0*/  F2FP.BF16.F32.PACK_AB R65, R157, R66 ;  /* 0x000000429d41723e */ /* 0x000fe400000010ff */
[----:B------:R-:W-:Y:S01]  /*7200*/  F2FP.BF16.F32.PACK_AB R72, R73, R72 ;  /* 0x000000484948723e */ /* 0x000fe200000010ff */
[----:B------:R3:W-:Y:S01]  /*7210*/  STSM.16.M88.4 [R20], R56 ;  /* 0x0000003814007844 */ /* 0x0007e20000000200 */
        /* <DEDUP_REMOVED lines=13> */
[----:B------:R-:W-:Y:S01]  /*72f0*/  LOP3.LUT R78, R78, R193, RZ, 0x3c, !PT ;  /* 0x000000c14e4e7212 */ /* 0x000fe200078e3cff */
[----:B------:R3:W-:Y:S01]  /*7300*/  STSM.16.M88.4 [R38], R72 ;  /* 0x0000004826007844 */ /* 0x0007e20000000200 */
[----:B------:R-:W-:Y:S02]  /*7310*/  LOP3.LUT R12, R151, R6, RZ, 0x3c, !PT ;  /* 0x00000006970c7212 */ /* 0x000fe400078e3cff */
[----:B------:R-:W-:-:S02]  /*7320*/  MOV R46, R46 ;  /* 0x0000002e002e7202 */ /* 0x000fc40000000f00 */
[----:B------:R-:W-:Y:S02]  /*7330*/  F2FP.BF16.F32.PACK_AB R82, R85, R84 ;  /* 0x000000545552723e */ /* 0x000fe400000010ff */
[----:B------:R-:W-:Y:S02]  /*7340*/  F2FP.BF16.F32.PACK_AB R83, R83, R86 ;  /* 0x000000565353723e */ /* 0x000fe400000010ff */
[----:B------:R-:W-:Y:S02]  /*7350*/  LOP3.LUT R94, R94, R195, RZ, 0x3c, !PT ;  /* 0x000000c35e5e7212 */ /* 0x000fe400078e3cff */
[----:B------:R-:W-:Y:S01]  /*7360*/  MOV R54, R54 ;  /* 0x0000003600367202 */ /* 0x000fe20000000f00 */
[----:B------:R3:W-:Y:S01]  /*7370*/  STSM.16.M88.4 [R46], R80 ;  /* 0x000000502e007844 */ /* 0x0007e20000000200 */
[----:B------:R-:W-:Y:S02]  /*7380*/  MOV R6, R98 ;  /* 0x0000006200067202 */ /* 0x000fe40000000f00 */
[----:B------:R-:W-:-:S02]  /*7390*/  F2FP.BF16.F32.PACK_AB R84, R89, R88 ;  /* 0x000000585954723e */ /* 0x000fc400000010ff */
        /* <DEDUP_REMOVED lines=15> */
[----:B-1----:R-:W-:Y:S02]  /*7490*/  F2FP.BF16.F32.PACK_AB R106, R109, R108 ;  /* 0x0000006c6d6a723e */ /* 0x002fe400000010ff */
        /* <DEDUP_REMOVED lines=25> */
[----:B------:R-:W-:Y:S01]  /*7630*/  MOV R4, R12 ;  /* 0x0000000c00047202 */ /* 0x000fe20000000f00 */
[----:B------:R-:W-:Y:S01]  /*7640*/  IMAD.U32 R13, RZ, RZ, UR6 ;  /* 0x00000006ff0d7e24 */ /* 0x000fe2000f8e00ff */
[----:B------:R-:W-:Y:S01]  /*7650*/  F2FP.BF16.F32.PACK_AB R146, R149, R148 ;  /* 0x000000949592723e */ /* 0x000fe200000010ff */
[----:B------:R3:W-:Y:S01]  /*7660*/  STSM.16.M88.4 [R102], R136 ;  /* 0x0000008866007844 */ /* 0x0007e20000000200 */
[----:B------:R-:W-:Y:S01]  /*7670*/  F2FP.BF16.F32.PACK_AB R147, R3, R150 ;  /* 0x000000960393723e */ /* 0x000fe200000010ff */
[----:B------:R-:W-:Y:S01]  /*7680*/  ULDC.64 UR6, c[0x0][0xce0] ;  /* 0x0003380000067ab9 */ /* 0x000fe20000000a00 */
[----:B------:R-:W1:Y:S01]  /*7690*/  LDC R77, c[0x0][0xb88] ;  /* 0x0002e200ff4d7b82 */ /* 0x000e620000000800 */
[----:B------:R-:W-:Y:S01]  /*76a0*/  UISETP.NE.U32.AND UP1, UPT, UR6, URZ, UPT ;  /* 0x0000003f0600728c */ /* 0x000fe2000bf25070 */
[----:B------:R-:W-:Y:S01]  /*76b0*/  PLOP3.LUT P1, PT, PT, PT, UP0, 0x80, 0x0 ;  /* 0x000000000000781c */ /* 0x000fe20003f2f008 */
[----:B------:R3:W-:Y:S01]  /*76c0*/  STSM.16.M88.4 [R4], R144 ;  /* 0x0000009004007844 */ /* 0x0007e20000000200 */
[----:B------:R-:W-:-:S04]  /*76d0*/  IMAD.U32 R12, RZ, RZ, UR4 ;  /* 0x00000004ff0c7e24 */ /* 0x000fc8000f8e00ff */
[----:B------:R-:W-:Y:S01]  /*76e0*/  BAR.SYNC.DEFER_BLOCKING 0x1, 0x100 ;  /* 0x0044000000007b1d */ /* 0x000fe20000010000 */
[----:B------:R-:W-:Y:S01]  /*76f0*/  UISETP.NE.AND.EX UP1, UPT, UR7, URZ, UPT, UP1 ;  /* 0x0000003f0700728c */ /* 0x000fe2000bf25310 */
[----:B------:R-:W-:-:S05]  /*7700*/  IMAD R15, R22, 0x40, R2 ;  /* 0x00000040160f7824 */ /* 0x000fca00078e0202 */
[----:B------:R-:W-:-:S05]  /*7710*/  PLOP3.LUT P2, PT, PT, PT, UP1, 0x80, 0x0 ;  /* 0x000000000000781c */ /* 0x000fca0003f4f018 */
[----:B------:R-:W-:-:S04]  /*7720*/  @UP1 UIADD3 UR6, UP2, UR8, UR6, URZ ;  /* 0x0000000608061290 */ /* 0x000fc8000ff5e03f */
[----:B------:R-:W-:Y:S01]  /*7730*/  @UP1 UIADD3.X UR7, UR9, UR7, URZ, UP2, !UPT ;  /* 0x0000000709071290 */ /* 0x000fe200097fe43f */
[----:B------:R-:W-:-:S04]  /*7740*/  IMAD.WIDE R10, R15, 0x2, R10 ;  /* 0x000000020f0a7825 */ /* 0x000fc800078e020a */
[----:B--2---:R-:W-:Y:S01]  /*7750*/  IMAD.U32 R14, RZ, RZ, UR6 ;  /* 0x00000006ff0e7e24 */ /* 0x004fe2000f8e00ff */
[----:B------:R-:W2:Y:S01]  /*7760*/  @P1 LDG.E R3, desc[UR60][R12.64] ;  /* 0x0000003c0c031981 */ /* 0x000ea2000c1e1900 */
[----:B------:R-:W-:Y:S01]  /*7770*/  IMAD.U32 R15, RZ, RZ, UR7 ;  /* 0x00000007ff0f7e24 */ /* 0x000fe2000f8e00ff */
[----:B------:R-:W-:Y:S01]  /*7780*/  UMOV UR4, URZ ;  /* 0x0000003f00047c82 */ /* 0x000fe20008000000 */
[----:B------:R-:W-:-:S03]  /*7790*/  IADD3 R25, P0, R10, 0x1000, RZ ;  /* 0x000010000a197810 */ /* 0x000fc60007f1e0ff */
[----:B-1----:R3:W5:Y:S01]  /*77a0*/  @P2 LDG.E R77, desc[UR60][R14.64] ;  /* 0x0000003c0e4d2981 */ /* 0x002762000c1e1900 */
[----:B--2---:R-:W-:Y:S01]  /*77b0*/  @P1 R2UR UR4, R3 ;  /* 0x00000000030412ca */ /* 0x004fe200000e0000 */
[----:B---3--:R-:W-:-:S14]  /*77c0*/  @P2 BRA `(.L_x_8009) ;  /* 0x0000000000102947 */ /* 0x008fdc0003800000 */
[----:B------:R-:W-:Y:S05]  /*77d0*/  @!P1 BRA `(.L_x_8009) ;  /* 0x00000000000c9947 */ /* 0x000fea0003800000 */
[----:B------:R-:W2:Y:S04]  /*77e0*/  LDG.E R4, desc[UR60][R12.64] ;  /* 0x0000003c0c047981 */ /* 0x000ea8000c1e1900 */
[----:B-----5:R-:W2:Y:S02]  /*77f0*/  LDG.E R77, desc[UR60][R12.64+0x4] ;  /* 0x0000043c0c4d7981 */ /* 0x020ea4000c1e1900 */
[----:B--2---:R-:W-:-:S07]  /*7800*/  IMAD.IADD R77, R77, 0x1, -R4 ;  /* 0x000000014d4d7824 */ /* 0x004fce00078e0a04 */
.L_x_8009:
[----:B------:R-:W-:Y:S01]  /*7810*/  R2UR UR16, R201 ;  /* 0x00000000c91072ca */ /* 0x000fe200000e0000 */
[----:B------:R-:W-:Y:S01]  /*7820*/  ULDC.64 UR12, c[0x0][0xc70] ;  /* 0x00031c00000c7ab9 */ /* 0x000fe20000000a00 */
[----:B------:R-:W-:Y:S01]  /*7830*/  R2UR UR15, R203 ;  /* 0x00000000cb0f72ca */ /* 0x000fe200000e0000 */
[----:B------:R-:W-:Y:S01]  /*7840*/  USHF.R.S32.HI UR9, URZ, 0x1f, UR4 ;  /* 0x0000001f3f097899 */ /* 0x000fe20008011404 */
[----:B------:R-:W-:Y:S01]  /*7850*/  R2UR UR14, R202 ;  /* 0x00000000ca0e72ca */ /* 0x000fe200000e0000 */
[----:B------:R-:W-:Y:S01]  /*7860*/  UMOV UR8, UR4 ;  /* 0x0000000400087c82 */ /* 0x000fe20008000000 */
[----:B------:R-:W-:Y:S01]  /*7870*/  LOP3.LUT R24, R25, 0x380, RZ, 0xc0, !PT ;  /* 0x0000038019187812 */ /* 0x000fe200078ec0ff */
[----:B------:R-:W-:Y:S01]  /*7880*/  IMAD R6, R200, 0x80, R220 ;  /* 0x00000080c8067824 */ /* 0x000fe200078e02dc */
[C---:B------:R-:W-:Y:S02]  /*7890*/  IADD3 R17, P1, R10.reuse, 0x2000, RZ ;  /* 0x000020000a117810 */ /* 0x040fe40007f3e0ff */
[----:B------:R-:W-:-:S02]  /*78a0*/  IADD3 R13, P2, R10, 0x3000, RZ ;  /* 0x000030000a0d7810 */ /* 0x000fc40007f5e0ff */
[----:B------:R-:W-:Y:S01]  /*78b0*/  SHF.R.U64 R24, R24, 0x3, RZ ;  /* 0x0000000318187819 */ /* 0x000fe200000012ff */
[----:B------:R-:W-:Y:S01]  /*78c0*/  USHF.R.S32.HI UR11, URZ, 0x1f, UR16 ;  /* 0x0000001f3f0b7899 */ /* 0x000fe20008011410 */
[----:B------:R-:W-:Y:S01]  /*78d0*/  LOP3.LUT R16, R17, 0x380, RZ, 0xc0, !PT ;  /* 0x0000038011107812 */ /* 0x000fe200078ec0ff */
[----:B------:R-:W-:Y:S01]  /*78e0*/  USEL UR15, UR15, URZ, !UP0 ;  /* 0x0000003f0f0f7287 */ /* 0x000fe2000c000000 */
[----:B------:R-:W-:Y:S01]  /*78f0*/  LOP3.LUT R12, R13, 0x380, RZ, 0xc0, !PT ;  /* 0x000003800d0c7812 */ /* 0x000fe200078ec0ff */
[----:B------:R-:W-:Y:S01]  /*7900*/  UIMAD UR10, UR11, UR12, URZ ;  /* 0x0000000c0b0a72a4 */ /* 0x000fe2000f8e023f */
[----:B------:R-:W-:Y:S01]  /*7910*/  SHF.R.S32.HI R3, RZ, 0x1f, R6 ;  /* 0x0000001fff037819 */ /* 0x000fe20000011406 */
[----:B------:R-:W-:Y:S01]  /*7920*/  UIMAD.WIDE.U32 UR6, UR16, UR12, UR8 ;  /* 0x0000000c100672a5 */ /* 0x000fe2000f8e0008 */
[----:B------:R-:W-:Y:S01]  /*7930*/  LOP3.LUT R24, R24, R25, RZ, 0x3c, !PT ;  /* 0x0000001918187212 */ /* 0x000fe200078e3cff */
[----:B------:R-:W-:Y:S01]  /*7940*/  UIMAD UR10, UR16, UR13, UR10 ;  /* 0x0000000d100a72a4 */ /* 0x000fe2000f8e020a */
[----:B------:R-:W-:Y:S01]  /*7950*/  SHF.R.U64 R16, R16, 0x3, RZ ;  /* 0x0000000310107819 */ /* 0x000fe200000012ff */
[----:B------:R-:W-:Y:S01]  /*7960*/  USEL UR14, UR14, URZ, !UP0 ;  /* 0x0000003f0e0e7287 */ /* 0x000fe2000c000000 */
[----:B------:R-:W-:Y:S01]  /*7970*/  SHF.R.U64 R12, R12, 0x3, RZ ;  /* 0x000000030c0c7819 */ /* 0x000fe200000012ff */
[----:B------:R-:W-:Y:S01]  /*7980*/  ULDC.64 UR12, c[0x0][0xc78] ;  /* 0x00031e00000c7ab9 */ /* 0x000fe20000000a00 */
[----:B------:R-:W-:Y:S01]  /*7990*/  UIADD3 UR7, UR7, UR10, URZ ;  /* 0x0000000a07077290 */ /* 0x000fe2000fffe03f */
[--C-:B------:R-:W-:Y:S01]  /*79a0*/  IMAD.X R25, RZ, RZ, R11.reuse, P0 ;  /* 0x000000ffff197224 */ /* 0x100fe200000e060b */
[----:B------:R-:W-:Y:S01]  /*79b0*/  UIMAD UR8, UR15, UR12, URZ ;  /* 0x0000000c0f0872a4 */ /* 0x000fe2000f8e023f */
[----:B------:R-:W-:Y:S01]  /*79c0*/  IADD3 R69, P0, R10, 0x8000, RZ ;  /* 0x000080000a457810 */ /* 0x000fe20007f1e0ff */
[----:B------:R-:W-:Y:S01]  /*79d0*/  UIMAD.WIDE.U32 UR6, UR14, UR12, UR6 ;  /* 0x0000000c0e0672a5 */ /* 0x000fe2000f8e0006 */
[----:B------:R-:W-:Y:S01]  /*79e0*/  LOP3.LUT R16, R16, R17, RZ, 0x3c, !PT ;  /* 0x0000001110107212 */ /* 0x000fe200078e3cff */
[----:B------:R-:W-:Y:S01]  /*79f0*/  UIMAD UR8, UR14, UR13, UR8 ;  /* 0x0000000d0e0872a4 */ /* 0x000fe2000f8e0208 */
[----:B------:R-:W-:Y:S01]  /*7a00*/  LOP3.LUT R12, R12, R13, RZ, 0x3c, !PT ;  /* 0x0000000d0c0c7212 */ /* 0x000fe200078e3cff */
[--C-:B------:R-:W-:Y:S01]  /*7a10*/  IMAD.X R17, RZ, RZ, R11.reuse, P1 ;  /* 0x000000ffff117224 */ /* 0x100fe200008e060b */
[----:B------:R-:W-:Y:S01]  /*7a20*/  IADD3 R45, P6, R10, 0x4000, RZ ;  /* 0x000040000a2d7810 */ /* 0x000fe20007fde0ff */
[----:B------:R-:W-:Y:S01]  /*7a30*/  IMAD.X R13, RZ, RZ, R11, P2 ;  /* 0x000000ffff0d7224 */ /* 0x000fe200010e060b */
[----:B------:R-:W-:Y:S01]  /*7a40*/  IADD3 R4, P3, R6, UR6, RZ ;  /* 0x0000000606047c10 */ /* 0x000fe2000ff7e0ff */
[----:B------:R-:W-:Y:S01]  /*7a50*/  IMAD.U32 R14, RZ, RZ, UR8 ;  /* 0x00000008ff0e7e24 */ /* 0x000fe2000f8e00ff */
[----:B------:R-:W-:Y:S01]  /*7a60*/  IADD3 R61, P1, R10, 0x9000, RZ ;  /* 0x000090000a3d7810 */ /* 0x000fe20007f3e0ff */
[----:B------:R-:W-:Y:S01]  /*7a70*/  ULDC.64 UR12, c[0x0][0xba0] ;  /* 0x0002e800000c7ab9 */ /* 0x000fe20000000a00 */
[----:B------:R-:W-:-:S02]  /*7a80*/  LOP3.LUT R68, R69, 0x380, RZ, 0xc0, !PT ;  /* 0x0000038045447812 */ /* 0x000fc400078ec0ff */
[----:B------:R-:W-:Y:S01]  /*7a90*/  IADD3.X R3, R3, UR7, R14, P3, !PT ;  /* 0x0000000703037c10 */ /* 0x000fe20009ffe40e */
[----:B------:R-:W-:Y:S01]  /*7aa0*/  ULDC.64 UR6, c[0x0][0xc40] ;  /* 0x0003100000067ab9 */ /* 0x000fe20000000a00 */
[----:B------:R-:W-:Y:S02]  /*7ab0*/  IADD3 R49, P2, R10, 0xa000, RZ ;  /* 0x0000a0000a317810 */ /* 0x000fe40007f5e0ff */
[----:B------:R-:W-:Y:S02]  /*7ac0*/  LEA R50, P3, R4, UR6, 0x2 ;  /* 0x0000000604327c11 */ /* 0x000fe4000f8610ff */
[----:B------:R-:W-:Y:S02]  /*7ad0*/  IADD3 R41, P5, R10, 0x5000, RZ ;  /* 0x000050000a297810 */ /* 0x000fe40007fbe0ff */
[----:B------:R-:W-:Y:S01]  /*7ae0*/  LEA.HI.X R51, R4, UR7, R3, 0x2, P3 ;  /* 0x0000000704337c11 */ /* 0x000fe200098f1403 */
[----:B------:R-:W-:Y:S01]  /*7af0*/  VIADD R4, R6, 0x8 ;  /* 0x0000000806047836 */ /* 0x000fe20000000000 */
[----:B------:R-:W-:-:S02]  /*7b00*/  IADD3 R37, P4, R10, 0x6000, RZ ;  /* 0x000060000a257810 */ /* 0x000fc40007f9e0ff */
[----:B------:R-:W-:Y:S02]  /*7b10*/  IADD3 R29, P3, R10, 0x7000, RZ ;  /* 0x000070000a1d7810 */ /* 0x000fe40007f7e0ff */
[----:B------:R-:W-:Y:S02]  /*7b20*/  LOP3.LUT R44, R45, 0x380, RZ, 0xc0, !PT ;  /* 0x000003802d2c7812 */ /* 0x000fe400078ec0ff */
[----:B------:R-:W-:Y:S02]  /*7b30*/  LOP3.LUT R60, R61, 0x380, RZ, 0xc0, !PT ;  /* 0x000003803d3c7812 */ /* 0x000fe400078ec0ff */
[----:B------:R-:W-:Y:S02]  /*7b40*/  SHF.R.U64 R68, R68, 0x3, RZ ;  /* 0x0000000344447819 */ /* 0x000fe400000012ff */
[----:B------:R-:W-:Y:S02]  /*7b50*/  LOP3.LUT R48, R49, 0x380, RZ, 0xc0, !PT ;  /* 0x0000038031307812 */ /* 0x000fe400078ec0ff */
[----:B------:R-:W-:-:S02]  /*7b60*/  LOP3.LUT R40, R41, 0x380, RZ, 0xc0, !PT ;  /* 0x0000038029287812 */ /* 0x000fc400078ec0ff */
[----:B------:R-:W-:Y:S02]  /*7b70*/  LOP3.LUT R36, R37, 0x380, RZ, 0xc0, !PT ;  /* 0x0000038025247812 */ /* 0x000fe400078ec0ff */
[----:B------:R-:W-:Y:S02]  /*7b80*/  LOP3.LUT R28, R29, 0x380, RZ, 0xc0, !PT ;  /* 0x000003801d1c7812 */ /* 0x000fe400078ec0ff */
[----:B------:R-:W-:Y:S02]  /*7b90*/  SHF.R.U64 R44, R44, 0x3, RZ ;  /* 0x000000032c2c7819 */ /* 0x000fe400000012ff */
[----:B------:R-:W-:Y:S02]  /*7ba0*/  SHF.R.U64 R60, R60, 0x3, RZ ;  /* 0x000000033c3c7819 */ /* 0x000fe400000012ff */
[----:B------:R-:W-:Y:S01]  /*7bb0*/  LOP3.LUT R68, R68, R69, RZ, 0x3c, !PT ;  /* 0x0000004544447212 */ /* 0x000fe200078e3cff */
[----:B------:R-:W-:Y:S01]  /*7bc0*/  IMAD.X R69, RZ, RZ, R11, P0 ;  /* 0x000000ffff457224 */ /* 0x000fe200000e060b */
[----:B------:R-:W-:-:S02]  /*7bd0*/  SHF.R.U64 R48, R48, 0x3, RZ ;  /* 0x0000000330307819 */ /* 0x000fc400000012ff */
[----:B------:R-:W-:Y:S02]  /*7be0*/  LOP3.LUT P0, RZ, R205, 0x3, RZ, 0xc0, !PT ;  /* 0x00000003cdff7812 */ /* 0x000fe4000780c0ff */
        /* <DEDUP_REMOVED lines=8> */
[----:B------:R-:W-:Y:S01]  /*7c70*/  IMAD.X R49, RZ, RZ, R11, P2 ;  /* 0x000000ffff317224 */ /* 0x000fe200010e060b */
[----:B------:R-:W-:-:S02]  /*7c80*/  IADD3 R21, P6, R10, 0xb000, RZ ;  /* 0x0000b0000a157810 */ /* 0x000fc40007fde0ff */
[----:B-----5:R-:W-:Y:S02]  /*7c90*/  ISETP.GE.OR P1, PT, R6, R77, P0 ;  /* 0x0000004d0600720c */ /* 0x020fe40000726670 */
        /* <DEDUP_REMOVED lines=9> */
[C---:B------:R-:W-:Y:S01]  /*7d30*/  LOP3.LUT R15, R10.reuse, 0x380, RZ, 0xc0, !PT ;  /* 0x000003800a0f7812 */ /* 0x040fe200078ec0ff */
[----:B------:R-:W-:Y:S01]  /*7d40*/  UIMAD UR6, UR9, UR12, URZ ;  /* 0x0000000c090672a4 */ /* 0x000fe2000f8e023f */
[----:B------:R-:W-:Y:S01]  /*7d50*/  IADD3 R57, P3, R10, 0xe000, RZ ;  /* 0x0000e0000a397810 */ /* 0x000fe20007f7e0ff */
[----:B------:R-:W-:Y:S01]  /*7d60*/  IMAD.U32 R23, RZ, RZ, UR12 ;  /* 0x0000000cff177e24 */ /* 0x000fe2000f8e00ff */
[----:B------:R-:W-:Y:S01]  /*7d70*/  ISETP.GE.OR P0, PT, R4, R77, P0 ;  /* 0x0000004d0400720c */ /* 0x000fe20000706670 */
[----:B------:R-:W-:Y:S01]  /*7d80*/  IMAD.X R53, RZ, RZ, R11, P2 ;  /* 0x000000ffff357224 */ /* 0x000fe200010e060b */
[----:B------:R-:W-:Y:S01]  /*7d90*/  LOP3.LUT R20, R21, 0x380, RZ, 0xc0, !PT ;  /* 0x0000038015147812 */ /* 0x000fe200078ec0ff */
[----:B------:R-:W-:Y:S01]  /*7da0*/  @!P1 STG.E desc[UR60][R50.64], R9 ;  /* 0x0000000932009986 */ /* 0x000fe2000c10193c */
[----:B------:R-:W-:-:S02]  /*7db0*/  LOP3.LUT R3, R6, 0x380, RZ, 0xc0, !PT ;  /* 0x0000038006037812 */ /* 0x000fc400078ec0ff */
[----:B------:R-:W-:Y:S02]  /*7dc0*/  LOP3.LUT R72, R73, 0x380, RZ, 0xc0, !PT ;  /* 0x0000038049487812 */ /* 0x000fe400078ec0ff */
[----:B------:R-:W-:Y:S02]  /*7dd0*/  LOP3.LUT R64, R65, 0x380, RZ, 0xc0, !PT ;  /* 0x0000038041407812 */ /* 0x000fe400078ec0ff */
[----:B------:R-:W-:Y:S02]  /*7de0*/  LOP3.LUT R56, R57, 0x380, RZ, 0xc0, !PT ;  /* 0x0000038039387812 */ /* 0x000fe400078ec0ff */
[----:B------:R-:W-:Y:S01]  /*7df0*/  SHF.R.U64 R20, R20, 0x3, RZ ;  /* 0x0000000314147819 */ /* 0x000fe200000012ff */
[----:B------:R1:W-:Y:S01]  /*7e00*/  @!P0 STG.E desc[UR60][R50.64+0x20], R8 ;  /* 0x0000200832008986 */ /* 0x0003e2000c10193c */
[----:B------:R-:W-:Y:S02]  /*7e10*/  SHF.R.U64 R15, R15, 0x3, RZ ;  /* 0x000000030f0f7819 */ /* 0x000fe400000012ff */
[----:B------:R-:W-:Y:S01]  /*7e20*/  SHF.R.U64 R3, R3, 0x3, RZ ;  /* 0x0000000303037819 */ /* 0x000fe200000012ff */
[----:B------:R-:W-:Y:S01]  /*7e30*/  UIMAD UR6, UR4, UR13, UR6 ;  /* 0x0000000d040672a4 */ /* 0x000fe2000f8e0206 */
[----:B------:R-:W-:Y:S01]  /*7e40*/  SHF.R.U64 R72, R72, 0x3, RZ ;  /* 0x0000000348487819 */ /* 0x000fe200000012ff */
[----:B------:R-:W5:Y:S01]  /*7e50*/  LD.E.128 R24, desc[UR60][R24.64] ;  /* 0x0000003c18187980 */ /* 0x000f62000c101d00 */
[----:B------:R-:W-:-:S02]  /*7e60*/  SHF.R.U64 R64, R64, 0x3, RZ ;  /* 0x0000000340407819 */ /* 0x000fc400000012ff */
[----:B------:R-:W-:Y:S01]  /*7e70*/  SHF.R.U64 R56, R56, 0x3, RZ ;  /* 0x0000000338387819 */ /* 0x000fe200000012ff */
[----:B------:R-:W5:Y:S01]  /*7e80*/  LD.E.128 R16, desc[UR60][R16.64] ;  /* 0x0000003c10107980 */ /* 0x000f62000c101d00 */
[----:B------:R-:W-:Y:S01]  /*7e90*/  LOP3.LUT R20, R20, R21, RZ, 0x3c, !PT ;  /* 0x0000001514147212 */ /* 0x000fe200078e3cff */
[--C-:B------:R-:W-:Y:S01]  /*7ea0*/  IMAD.X R21, RZ, RZ, R11.reuse, P6 ;  /* 0x000000ffff157224 */ /* 0x100fe200030e060b */
[----:B------:R-:W-:Y:S01]  /*7eb0*/  LOP3.LUT R10, R15, R10, RZ, 0x3c, !PT ;  /* 0x0000000a0f0a7212 */ /* 0x000fe200078e3cff */
[----:B------:R-:W5:Y:S01]  /*7ec0*/  LD.E.128 R44, desc[UR60][R44.64] ;  /* 0x0000003c2c2c7980 */ /* 0x000f62000c101d00 */
[----:B------:R-:W-:Y:S02]  /*7ed0*/  LOP3.LUT R52, R3, R6, RZ, 0x3c, !PT ;  /* 0x0000000603347212 */ /* 0x000fe400078e3cff */
[--C-:B------:R-:W-:Y:S01]  /*7ee0*/  SHF.R.S32.HI R3, RZ, 0x1f, R2.reuse ;  /* 0x0000001fff037819 */ /* 0x100fe20000011402 */
[----:B------:R-:W5:Y:S01]  /*7ef0*/  LD.E.128 R32, desc[UR60][R10.64] ;  /* 0x0000003c0a207980 */ /* 0x000f62000c101d00 */
[----:B------:R-:W-:Y:S01]  /*7f00*/  LOP3.LUT R72, R72, R73, RZ, 0x3c, !PT ;  /* 0x0000004948487212 */ /* 0x000fe200078e3cff */
[--C-:B------:R-:W-:Y:S01]  /*7f10*/  IMAD.X R73, RZ, RZ, R11.reuse, P5 ;  /* 0x000000ffff497224 */ /* 0x100fe200028e060b */
[----:B------:R-:W-:Y:S01]  /*7f20*/  LOP3.LUT R64, R64, R65, RZ, 0x3c, !PT ;  /* 0x0000004140407212 */ /* 0x000fe200078e3cff */
[--C-:B------:R-:W-:Y:S01]  /*7f30*/  IMAD.X R65, RZ, RZ, R11.reuse, P4 ;  /* 0x000000ffff417224 */ /* 0x100fe200020e060b */
[----:B------:R-:W-:Y:S01]  /*7f40*/  LOP3.LUT R56, R56, R57, RZ, 0x3c, !PT ;  /* 0x0000003938387212 */ /* 0x000fe200078e3cff */
[----:B------:R-:W-:Y:S01]  /*7f50*/  IMAD.X R57, RZ, RZ, R11, P3 ;  /* 0x000000ffff397224 */ /* 0x000fe200018e060b */
[----:B------:R-:W5:Y:S04]  /*7f60*/  LD.E.128 R12, desc[UR60][R12.64] ;  /* 0x0000003c0c0c7980 */ /* 0x000f68000c101d00 */
[----:B-1----:R1:W5:Y:S04]  /*7f70*/  LD.E.128 R8, desc[UR60][R20.64] ;  /* 0x0000003c14087980 */ /* 0x002368000c101d00 */
[----:B------:R-:W5:Y:S04]  /*7f80*/  LD.E.128 R40, desc[UR60][R40.64] ;  /* 0x0000003c28287980 */ /* 0x000f68000c101d00 */
[----:B------:R-:W5:Y:S01]  /*7f90*/  LD.E.128 R36, desc[UR60][R36.64] ;  /* 0x0000003c24247980 */ /* 0x000f62000c101d00 */
[----:B-1----:R-:W-:-:S03]  /*7fa0*/  IMAD.WIDE.U32 R20, R23, UR4, R2 ;  /* 0x0000000417147c25 */ /* 0x002fc6000f8e0002 */
        /* <DEDUP_REMOVED lines=22> */
[CC--:B------:R-:W-:Y:S01]  /*8110*/  ISETP.GE.AND P3, PT, R22.reuse, R77.reuse, PT ;  /* 0x0000004d1600720c */ /* 0x0c0fe20003f66270 */
[----:B------:R-:W-:Y:S01]  /*8120*/  VIADD R21, R21, UR4 ;  /* 0x0000000415157c36 */ /* 0x000fe20008000000 */
[----:B------:R-:W-:Y:S01]  /*8130*/  UIMAD UR4, UR15, UR6, URZ ;  /* 0x000000060f0472a4 */ /* 0x000fe2000f8e023f */
[----:B------:R-:W-:Y:S02]  /*8140*/  VIADD R3, R22, 0x20 ;  /* 0x0000002016037836 */ /* 0x000fe40000000000 */
[----:B------:R-:W-:Y:S02]  /*8150*/  VIADD R0, R0, 0x32420 ;  /* 0x0003242000007836 */ /* 0x000fe40000000000 */
[----:B------:R-:W-:Y:S01]  /*8160*/  IMAD.U32 R79, RZ, RZ, UR6 ;  /* 0x00000006ff4f7e24 */ /* 0x000fe2000f8e00ff */
[----:B------:R-:W-:Y:S01]  /*8170*/  UIMAD UR4, UR14, UR7, UR4 ;  /* 0x000000070e0472a4 */ /* 0x000fe2000f8e0204 */
[----:B------:R-:W-:Y:S01]  /*8180*/  ISETP.GE.AND P0, PT, R3, R77, PT ;  /* 0x0000004d0300720c */ /* 0x000fe20003f06270 */
[----:B------:R-:W-:Y:S01]  /*8190*/  VIADD R3, R22, 0x40 ;  /* 0x0000004016037836 */ /* 0x000fe20000000000 */
[----:B------:R-:W-:Y:S01]  /*81a0*/  PRMT R0, RZ, 0x654, R0 ;  /* 0x00000654ff007816 */ /* 0x000fe20000000000 */
[----:B------:R-:W-:Y:S01]  /*81b0*/  IMAD.WIDE.U32 R78, R79, UR14, R20 ;  /* 0x0000000e4f4e7c25 */ /* 0x000fe2000f8e0014 */
[----:B------:R-:W-:-:S03]  /*81c0*/  SHF.R.S32.HI R23, RZ, 0x1f, R22 ;  /* 0x0000001fff177819 */ /* 0x000fc60000011416 */
[----:B------:R-:W-:Y:S01]  /*81d0*/  VIADD R4, R22, 0x60 ;  /* 0x0000006016047836 */ /* 0x000fe20000000000 */
[----:B-1----:R1:W-:Y:S01]  /*81e0*/  SYNCS.ARRIVE.TRANS64.RED.A1T0 RZ, [R0+URZ], RZ ;  /* 0x000000ff00ff79a7 */ /* 0x0023e2000810043f */
[----:B------:R-:W-:Y:S01]  /*81f0*/  VIADD R83, R79, UR4 ;  /* 0x000000044f537c36 */ /* 0x000fe20008000000 */
[----:B------:R-:W-:Y:S01]  /*8200*/  BSSY B1, `(.L_x_8010) ;  /* 0x000001b000017945 */ /* 0x000fe20003800000 */
[-C--:B------:R-:W-:Y:S02]  /*8210*/  ISETP.GE.AND P1, PT, R3, R77.reuse, PT ;  /* 0x0000004d0300720c */ /* 0x080fe40003f26270 */
[----:B------:R-:W-:Y:S01]  /*8220*/  ISETP.GE.AND P2, PT, R4, R77, PT ;  /* 0x0000004d0400720c */ /* 0x000fe20003f46270 */
[----:B------:R-:W-:Y:S01]  /*8230*/  IMAD.WIDE R76, R200, 0x80, R22 ;  /* 0x00000080c84c7825 */ /* 0x000fe200078e0216 */
[----:B------:R-:W-:Y:S11]  /*8240*/  @P3 BRA `(.L_x_8011) ;  /* 0x0000000000583947 */ /* 0x000ff60003800000 */
[----:B------:R-:W-:Y:S01]  /*8250*/  ULDC.64 UR6, c[0x0][0xbd8] ;  /* 0x0002f60000067ab9 */ /* 0x000fe20000000a00 */
[----:B------:R-:W-:Y:S01]  /*8260*/  IMAD.MOV.U32 R20, RZ, RZ, R78 ;  /* 0x000000ffff147224 */ /* 0x000fe200078e004e */
[----:B------:R-:W-:Y:S01]  /*8270*/  ULDC UR4, c[0x0][0xb8c] ;  /* 0x0002e30000047ab9 */ /* 0x000fe20000000800 */
[----:B------:R-:W-:Y:S01]  /*8280*/  IMAD R3, R77, UR6, RZ ;  /* 0x000000064d037c24 */ /* 0x000fe2000f8e02ff */
[C---:B------:R-:W-:Y:S01]  /*8290*/  ISETP.GE.AND P4, PT, R2.reuse, UR4, PT ;  /* 0x0000000402007c0c */ /* 0x040fe2000bf86270 */
[----:B------:R-:W-:Y:S02]  /*82a0*/  IMAD.MOV.U32 R21, RZ, RZ, R83 ;  /* 0x000000ffff157224 */ /* 0x000fe400078e0053 */
[----:B-1----:R-:W-:Y:S02]  /*82b0*/  VIADD R0, R2, 0x40 ;  /* 0x0000004002007836 */ /* 0x002fe40000000000 */
        /* <DEDUP_REMOVED lines=15> */
.L_x_8011:
[----:B------:R-:W-:Y:S05]  /*83b0*/  BSYNC B1 ;  /* 0x0000000000017941 */ /* 0x000fea0003800000 */
.L_x_8010:
[----:B------:R-:W-:Y:S04]  /*83c0*/  BSSY B1, `(.L_x_8012) ;  /* 0x000001a000017945 */ /* 0x000fe80003800000 */
[----:B------:R-:W-:Y:S05]  /*83d0*/  @P0 BRA `(.L_x_8013) ;  /* 0x0000000000600947 */ /* 0x000fea0003800000 */
[----:B------:R-:W-:Y:S01]  /*83e0*/  IADD3 R3, P0, R76, 0x20, RZ ;  /* 0x000000204c037810 */ /* 0x000fe20007f1e0ff */
[C---:B------:R-:W-:Y:S01]  /*83f0*/  VIADD R4, R2.reuse, 0x40 ;  /* 0x0000004002047836 */ /* 0x040fe20000000000 */
[----:B------:R-:W-:Y:S01]  /*8400*/  ULDC UR4, c[0x0][0xb8c] ;  /* 0x0002e30000047ab9 */ /* 0x000fe20000000800 */
[----:B------:R-:W-:Y:S01]  /*8410*/  ULDC.64 UR6, c[0x0][0xbd8] ;  /* 0x0002f60000067ab9 */ /* 0x000fe20000000a00 */
[----:B------:R-:W-:Y:S01]  /*8420*/  IMAD.MOV.U32 R20, RZ, RZ, R78 ;  /* 0x000000ffff147224 */ /* 0x000fe200078e004e */
[----:B------:R-:W-:Y:S01]  /*8430*/  ISETP.GE.AND P3, PT, R2, UR4, PT ;  /* 0x0000000402007c0c */ /* 0x000fe2000bf66270 */
[----:B-1----:R-:W-:Y:S01]  /*8440*/  IMAD.X R0, RZ, RZ, R77, P0 ;  /* 0x000000ffff007224 */ /* 0x002fe200000e064d */
        /* <DEDUP_REMOVED lines=10> */
[----:B--2--5:R-:W-:Y:S01]  /*84f0*/  LEA R32, P0, R20, UR6, 0x1 ;  /* 0x0000000614207c11 */ /* 0x024fe2000f8008ff */
[----:B------:R-:W-:-:S05]  /*8500*/  IMAD.IADD R3, R21, 0x1, R3 ;  /* 0x0000000115037824 */ /* 0x000fca00078e0203 */
[----:B------:R-:W-:-:S05]  /*8510*/  LEA.HI.X R33, R20, UR7, R3, 0x1, P0 ;  /* 0x0000000714217c11 */ /* 0x000fca00080f0c03 */
[----:B------:R3:W-:Y:S04]  /*8520*/  @!P3 STG.E.128 desc[UR60][R32.64], R24 ;  /* 0x000000182000b986 */ /* 0x0007e8000c101d3c */
[----:B------:R3:W-:Y:S04]  /*8530*/  @!P4 STG.E.128 desc[UR60][R32.64+0x80], R40 ;  /* 0x000080282000c986 */ /* 0x0007e8000c101d3c */
[----:B------:R3:W-:Y:S04]  /*8540*/  @!P5 STG.E.128 desc[UR60][R32.64+0x100], R60 ;  /* 0x0001003c2000d986 */ /* 0x0007e8000c101d3c */
[----:B------:R3:W-:Y:S02]  /*8550*/  @!P6 STG.E.128 desc[UR60][R32.64+0x180], R64 ;  /* 0x000180402000e986 */ /* 0x0007e4000c101d3c */
.L_x_8013:
[----:B------:R-:W-:Y:S05]  /*8560*/  BSYNC B1 ;  /* 0x0000000000017941 */ /* 0x000fea0003800000 */
.L_x_8012:
        /* <DEDUP_REMOVED lines=19> */
[----:B---3-5:R-:W-:Y:S01]  /*86a0*/  LEA R24, P0, R20, UR6, 0x1 ;  /* 0x0000000614187c11 */ /* 0x028fe2000f8008ff */
[----:B------:R-:W-:-:S05]  /*86b0*/  IMAD.IADD R3, R21, 0x1, R3 ;  /* 0x0000000115037824 */ /* 0x000fca00078e0203 */
[----:B------:R-:W-:-:S05]  /*86c0*/  LEA.HI.X R25, R20, UR7, R3, 0x1, P0 ;  /* 0x0000000714197c11 */ /* 0x000fca00080f0c03 */
[----:B------:R4:W-:Y:S04]  /*86d0*/  @!P1 STG.E.128 desc[UR60][R24.64], R16 ;  /* 0x0000001018009986 */ /* 0x0009e8000c101d3c */
[----:B------:R4:W-:Y:S04]  /*86e0*/  @!P3 STG.E.128 desc[UR60][R24.64+0x80], R36 ;  /* 0x000080241800b986 */ /* 0x0009e8000c101d3c */
[----:B------:R4:W-:Y:S04]  /*86f0*/  @!P4 STG.E.128 desc[UR60][R24.64+0x100], R48 ;  /* 0x000100301800c986 */ /* 0x0009e8000c101d3c */
[----:B------:R4:W-:Y:S02]  /*8700*/  @!P5 STG.E.128 desc[UR60][R24.64+0x180], R56 ;  /* 0x000180381800d986 */ /* 0x0009e4000c101d3c */
.L_x_8015:
[----:B------:R-:W-:Y:S05]  /*8710*/  BSYNC B1 ;  /* 0x0000000000017941 */ /* 0x000fea0003800000 */
.L_x_8014:
[----:B------:R-:W-:Y:S05]  /*8720*/  @P2 BRA `(.L_x_8016) ;  /* 0x0000000c00882947 */ /* 0x000fea0003800000 */
[----:B------:R-:W-:Y:S01]  /*8730*/  IADD3 R3, P0, R76, 0x60, RZ ;  /* 0x000000604c037810 */ /* 0x000fe20007f1e0ff */
[C---:B-1----:R-:W-:Y:S01]  /*8740*/  VIADD R0, R2.reuse, 0x40 ;  /* 0x0000004002007836 */ /* 0x042fe20000000000 */
[----:B------:R-:W-:Y:S01]  /*8750*/  ULDC UR4, c[0x0][0xb8c] ;  /* 0x0002e30000047ab9 */ /* 0x000fe20000000800 */
[----:B------:R-:W-:Y:S01]  /*8760*/  ULDC.64 UR6, c[0x0][0xbd8] ;  /* 0x0002f60000067ab9 */ /* 0x000fe20000000a00 */
[----:B----45:R-:W-:Y:S01]  /*8770*/  IMAD.MOV.U32 R16, RZ, RZ, R78 ;  /* 0x000000ffff107224 */ /* 0x030fe200078e004e */
        /* <DEDUP_REMOVED lines=21> */
.L_x_8008:
[----:B------:R-:W-:Y:S01]  /*88d0*/  R2UR UR4, R202 ;  /* 0x00000000ca0472ca */ /* 0x000fe200000e0000 */
[----:B------:R-:W-:Y:S01]  /*88e0*/  ULDC.64 UR6, c[0x0][0xcd8] ;  /* 0x0003360000067ab9 */ /* 0x000fe20000000a00 */
[----:B------:R-:W-:Y:S01]  /*88f0*/  R2UR UR9, R203 ;  /* 0x00000000cb0972ca */ /* 0x000fe200000e0000 */
[----:B------:R-:W-:Y:S01]  /*8900*/  UISETP.NE.U32.AND UP0, UPT, UR6, URZ, UPT ;  /* 0x0000003f0600728c */ /* 0x000fe2000bf05070 */
[----:B------:R-:W-:-:S03]  /*8910*/  IMAD.MOV.U32 R15, RZ, RZ, RZ ;  /* 0x000000ffff0f7224 */ /* 0x000fc600078e00ff */
[----:B------:R-:W-:-:S06]  /*8920*/  UISETP.NE.AND.EX UP0, UPT, UR7, URZ, UPT, UP0 ;  /* 0x0000003f0700728c */ /* 0x000fcc000bf05300 */
[----:B------:R-:W-:Y:S01]  /*8930*/  USHF.L.U32 UR8, UR4, 0x2, URZ ;  /* 0x0000000204087899 */ /* 0x000fe2000800063f */
[----:B------:R-:W1:Y:S01]  /*8940*/  LDC R13, c[0x0][0xb88] ;  /* 0x0002e200ff0d7b82 */ /* 0x000e620000000800 */
[----:B------:R-:W-:Y:S01]  /*8950*/  USHF.L.U64.HI UR9, UR4, 0x2, UR9 ;  /* 0x0000000204097899 */ /* 0x000fe20008010209 */
[----:B------:R-:W-:Y:S01]  /*8960*/  PLOP3.LUT P1, PT, PT, PT, UP0, 0x80, 0x0 ;  /* 0x000000000000781c */ /* 0x000fe20003f2f008 */
[----:B------:R-:W-:-:S04]  /*8970*/  UIADD3 UR4, UP1, UR8, UR6, URZ ;  /* 0x0000000608047290 */ /* 0x000fc8000ff3e03f */
        /* <DEDUP_REMOVED lines=11> */
[----:B------:R-:W-:-:S05]  /*8a30*/  IMAD.U32 R11, RZ, RZ, UR7 ;  /* 0x00000007ff0b7e24 */ /* 0x000fca000f8e00ff */
[----:B-1----:R2:W5:Y:S01]  /*8a40*/  @P2 LDG.E R13, desc[UR60][R10.64] ;  /* 0x0000003c0a0d2981 */ /* 0x002562000c1e1900 */
[----:B------:R-:W-:Y:S01]  /*8a50*/  ISETP.GE.AND P0, PT, R223, 0x80, PT ;  /* 0x00000080df00780c */ /* 0x000fe20003f06270 */
[----:B------:R-:W-:-:S12]  /*8a60*/  @P2 BRA `(.L_x_8017) ;  /* 0x0000000000102947 */ /* 0x000fd80003800000 */
[----:B------:R-:W-:Y:S05]  /*8a70*/  @!P1 BRA `(.L_x_8017) ;  /* 0x00000000000c9947 */ /* 0x000fea0003800000 */
[----:B------:R-:W3:Y:S04]  /*8a80*/  LDG.E R0, desc[UR60][R8.64] ;  /* 0x0000003c08007981 */ /* 0x000ee8000c1e1900 */
[----:B-----5:R-:W3:Y:S02]  /*8a90*/  LDG.E R13, desc[UR60][R8.64+0x4] ;  /* 0x0000043c080d7981 */ /* 0x020ee4000c1e1900 */
[----:B---3--:R-:W-:-:S07]  /*8aa0*/  IMAD.IADD R13, R13, 0x1, -R0 ;  /* 0x000000010d0d7824 */ /* 0x008fce00078e0a00 */
.L_x_8017:
        /* <DEDUP_REMOVED lines=10> */
[----:B------:R-:W1:Y:S02]  /*8b50*/  S2R R0, SR_TID.X ;  /* 0x0000000000007919 */ /* 0x000e640000002100 */
[----:B-1----:R-:W-:-:S04]  /*8b60*/  IMAD R0, R200, 0x80, R0 ;  /* 0x00000080c8007824 */ /* 0x002fc800078e0200 */
[----:B------:R-:W-:-:S05]  /*8b70*/  VIADD R0, R0, 0xffffff80 ;  /* 0xffffff8000007836 */ /* 0x000fca0000000000 */
[----:B------:R-:W-:-:S13]  /*8b80*/  ISETP.GE.AND P0, PT, R0, R13, PT ;  /* 0x0000000d0000720c */ /* 0x000fda0003f06270 */
[----:B------:R-:W-:Y:S05]  /*8b90*/  @P0 BRA `(.L_x_8019) ;  /* 0x0000000000500947 */ /* 0x000fea0003800000 */
[----:B------:R-:W-:Y:S01]  /*8ba0*/  R2UR UR6, R201 ;  /* 0x00000000c90672ca */ /* 0x000fe200000e0000 */
[----:B------:R-:W-:Y:S01]  /*8bb0*/  ULDC.64 UR10, c[0x0][0xc70] ;  /* 0x00031c00000a7ab9 */ /* 0x000fe20000000a00 */
[C---:B--2---:R-:W-:Y:S01]  /*8bc0*/  IADD3 R8, P0, R0.reuse, R15, RZ ;  /* 0x0000000f00087210 */ /* 0x044fe20007f1e0ff */
[----:B------:R-:W-:Y:S02]  /*8bd0*/  UIMAD UR4, UR7, UR10, URZ ;  /* 0x0000000a070472a4 */ /* 0x000fe4000f8e023f */
[----:B------:R-:W-:Y:S01]  /*8be0*/  IMAD.U32 R3, RZ, RZ, UR10 ;  /* 0x0000000aff037e24 */ /* 0x000fe2000f8e00ff */
[----:B------:R-:W-:-:S07]  /*8bf0*/  LEA.HI.X.SX32 R9, R0, R4, 0x1, P0 ;  /* 0x0000000400097211 */ /* 0x000fce00000f0eff */
        /* <DEDUP_REMOVED lines=14> */
.L_x_8019:
[----:B------:R-:W-:Y:S05]  /*8ce0*/  BSYNC B1 ;  /* 0x0000000000017941 */ /* 0x000fea0003800000 */
.L_x_8018:
[----:B------:R-:W-:Y:S01]  /*8cf0*/  R2UR UR6, R201 ;  /* 0x00000000c90672ca */ /* 0x000fe200000e0000 */
[----:B------:R-:W-:Y:S01]  /*8d00*/  ULDC.64 UR10, c[0x0][0xba0] ;  /* 0x0002e800000a7ab9 */ /* 0x000fe20000000a00 */
[----:B-1----:R-:W-:Y:S01]  /*8d10*/  IMAD.MOV.U32 R3, RZ, RZ, R17 ;  /* 0x000000ffff037224 */ /* 0x002fe200078e0011 */
[----:B------:R-:W-:Y:S01]  /*8d20*/  BSSY B1, `(.L_x_8020) ;  /* 0x0000032000017945 */ /* 0x000fe20003800000 */
[----:B------:R-:W-:Y:S02]  /*8d30*/  IMAD R0, R4, UR10, RZ ;  /* 0x0000000a04007c24 */ /* 0x000fe4000f8e02ff */
[----:B--2---:R-:W-:-:S04]  /*8d40*/  IMAD.WIDE.U32 R8, R15, UR10, R2 ;  /* 0x0000000a0f087c25 */ /* 0x004fc8000f8e0002 */
        /* <DEDUP_REMOVED lines=8> */
[----:B------:R-:W-:Y:S01]  /*8dd0*/  SHF.R.S32.HI R13, RZ, 0x1f, R22 ;  /* 0x0000001fff0d7819 */ /* 0x000fe20000011416 */
[----:B------:R-:W-:Y:S01]  /*8de0*/  IMAD.WIDE.U32 R8, R3, UR6, R8 ;  /* 0x0000000603087c25 */ /* 0x000fe2000f8e0008 */
[----:B------:R-:W-:-:S02]  /*8df0*/  ULDC.64 UR6, c[0x0][0xbe8] ;  /* 0x0002fa0000067ab9 */ /* 0x000fc40000000a00 */
        /* <DEDUP_REMOVED lines=16> */
[----:B------:R-:W-:Y:S01]  /*8f00*/  VIADD R4, R2, 0x80 ;  /* 0x0000008002047836 */ /* 0x000fe20000000000 */
[----:B------:R-:W-:Y:S01]  /*8f10*/  ULDC.64 UR6, c[0x0][0xbd8] ;  /* 0x0002f60000067ab9 */ /* 0x000fe20000000a00 */
[----:B------:R-:W-:Y:S01]  /*8f20*/  IMAD.MOV.U32 R8, RZ, RZ, R10 ;  /* 0x000000ffff087224 */ /* 0x000fe200078e000a */
[----:B------:R-:W-:Y:S01]  /*8f30*/  ISETP.GE.AND P4, PT, R3, UR4, PT ;  /* 0x0000000403007c0c */ /* 0x000fe2000bf86270 */
[----:B------:R-:W-:Y:S01]  /*8f40*/  IMAD R3, R13, UR6, RZ ;  /* 0x000000060d037c24 */ /* 0x000fe2000f8e02ff */
[----:B------:R-:W-:Y:S01]  /*8f50*/  ISETP.GE.AND P5, PT, R4, UR4, PT ;  /* 0x0000000404007c0c */ /* 0x000fe2000bfa6270 */
[C---:B------:R-:W-:Y:S01]  /*8f60*/  VIADD R4, R2.reuse, 0xc0 ;  /* 0x000000c002047836 */ /* 0x040fe20000000000 */
[----:B------:R-:W-:Y:S01]  /*8f70*/  ISETP.GE.AND P3, PT, R2, UR4, PT ;  /* 0x0000000402007c0c */ /* 0x000fe2000bf66270 */
[----:B------:R-:W-:-:S02]  /*8f80*/  IMAD.MOV.U32 R9, RZ, RZ, R17 ;  /* 0x000000ffff097224 */ /* 0x000fc400078e0011 */
[----:B------:R-:W-:Y:S01]  /*8f90*/  IMAD R3, R12, UR7, R3 ;  /* 0x000000070c037c24 */ /* 0x000fe2000f8e0203 */
[----:B------:R-:W-:Y:S01]  /*8fa0*/  ISETP.GE.AND P6, PT, R4, UR4, PT ;  /* 0x0000000404007c0c */ /* 0x000fe2000bfc6270 */
        /* <DEDUP_REMOVED lines=9> */
.L_x_8021:
[----:B------:R-:W-:Y:S05]  /*9040*/  BSYNC B1 ;  /* 0x0000000000017941 */ /* 0x000fea0003800000 */
.L_x_8020:
[----:B------:R-:W-:Y:S01]  /*9050*/  BSSY B1, `(.L_x_8022) ;  /* 0x000001b000017945 */ /* 0x000fe20003800000 */
[----:B------:R-:W-:-:S03]  /*9060*/  ISETP.GE.AND P2, PT, R0, R15, PT ;  /* 0x0000000f0000720c */ /* 0x000fc60003f46270 */
[----:B------:R-:W-:Y:S10]  /*9070*/  @P1 BRA `(.L_x_8023) ;  /* 0x0000000000601947 */ /* 0x000ff40003800000 */
        /* <DEDUP_REMOVED lines=24> */
.L_x_8023:
[----:B------:R-:W-:Y:S05]  /*9200*/  BSYNC B1 ;  /* 0x0000000000017941 */ /* 0x000fea0003800000 */
.L_x_8022:
        /* <DEDUP_REMOVED lines=26> */
.L_x_8025:
[----:B------:R-:W-:Y:S05]  /*93b0*/  BSYNC B1 ;  /* 0x0000000000017941 */ /* 0x000fea0003800000 */
.L_x_8024:
        /* <DEDUP_REMOVED lines=25> */
.L_x_8016:
[----:B------:R-:W-:Y:S05]  /*9550*/  BSYNC B0 ;  /* 0x0000000000007941 */ /* 0x000fea0003800000 */
.L_x_8007:
[----:B------:R-:W-:Y:S02]  /*9560*/  ULDC UR4, c[0x0][0xd14] ;  /* 0x0003450000047ab9 */ /* 0x000fe40000000800 */
[----:B------:R-:W-:-:S13]  /*9570*/  ISETP.GE.AND P0, PT, R7, UR4, PT ;  /* 0x0000000407007c0c */ /* 0x000fda000bf06270 */
[----:B------:R-:W-:Y:S05]  /*9580*/  @!P0 BRA `(.L_x_8026) ;  /* 0xffffff7800348947 */ /* 0x000fea000383ffff */
[----:B------:R-:W-:Y:S05]  /*9590*/  EXIT ;  /* 0x000000000000794d */ /* 0x000fea0003800000 */
.L_x_7982:
        /* <DEDUP_REMOVED lines=61> */
.L_x_8031:
        /* <DEDUP_REMOVED lines=16> */
.L_x_8030:
[----:B------:R-:W-:Y:S05]  /*9a70*/  BSYNC B0 ;  /* 0x0000000000007941 */ /* 0x000fea0003800000 */
.L_x_8029:
        /* <DEDUP_REMOVED lines=26> */
.L_x_8027:
        /* <DEDUP_REMOVED lines=16> */
.L_x_8032:
        /* <DEDUP_REMOVED lines=25> */
.L_x_8028:
[----:B------:R-:W-:Y:S02]  /*9eb0*/  IMAD.MOV.U32 R17, RZ, RZ, RZ ;  /* 0x000000ffff117224 */ /* 0x000fe400078e00ff */
[----:B------:R-:W-:Y:S02]  /*9ec0*/  IMAD.U32 R16, RZ, RZ, UR6 ;  /* 0x00000006ff107e24 */ /* 0x000fe4000f8e00ff */
[----:B------:R-:W-:-:S07]  /*9ed0*/  IMAD.MOV.U32 R18, RZ, RZ, RZ ;  /* 0x000000ffff127224 */ /* 0x000fce00078e00ff */
.L_x_8033:
        /* <DEDUP_REMOVED lines=12> */
[----:B------:R0:W-:Y:S07]  /*9fa0*/  STL [R1+0x4], R0 ;  /* 0x0000040001007387 */ /* 0x0001ee0000100800 */
[----:B------:R-:W-:Y:S05]  /*9fb0*/  @P0 BRA `(.L_x_8034) ;  /* 0x0000003800b80947 */ /* 0x000fea0003800000 */
[----:B0-----:R-:W-:Y:S01]  /*9fc0*/  IMAD.MOV.U32 R0, RZ, RZ, 0x1 ;  /* 0x00000001ff007424 */ /* 0x001fe200078e00ff */
[----:B------:R0:W-:Y:S01]  /*9fd0*/  STL [R1], RZ ;  /* 0x000000ff01007387 */ /* 0x0001e20000100800 */
[----:B------:R-:W-:Y:S01]  /*9fe0*/  ULDC UR51, c[0x0][0xc] ;  /* 0x0000030000337ab9 */ /* 0x000fe20000000800 */
[----:B------:R-:W-:Y:S01]  /*9ff0*/  ULDC.64 UR48, c[0x0][0x198] ;  /* 0x0000660000307ab9 */ /* 0x000fe20000000a00 */
[----:B------:R-:W-:Y:S01]  /*a000*/  UMOV UR50, URZ ;  /* 0x0000003f00327c82 */ /* 0x000fe20008000000 */
[----:B------:R0:W-:Y:S04]  /*a010*/  STL [R1+0x4], R0 ;  /* 0x0000040001007387 */ /* 0x0001e80000100800 */
.L_x_8098:
        /* <DEDUP_REMOVED lines=51> */
.L_x_8035:
        /* <DEDUP_REMOVED lines=29> */
.L_x_8037:
        /* <DEDUP_REMOVED lines=23> */
.L_x_8039:
        /* <DEDUP_REMOVED lines=20> */
.L_x_8041:
        /* <DEDUP_REMOVED lines=16> */
.L_x_8040:
[----:B------:R-:W2:Y:S01]  /*a8d0*/  LDL.LU R2, [R1+0x18] ;  /* 0x0000180001027983 */ /* 0x000ea20000300800 */
[----:B------:R-:W-:Y:S01]  /*a8e0*/  ULDC.64 UR4, c[0x0][0xaf0] ;  /* 0x0002bc0000047ab9 */ /* 0x000fe20000000a00 */
[----:B------:R-:W0:Y:S02]  /*a8f0*/  LDC R4, c[0x0][0x428] ;  /* 0x00010a00ff047b82 */ /* 0x000e240000000800 */
        /* <DEDUP_REMOVED lines=22> */
[----:B------:R-:W2:Y:S01]  /*aa60*/  @P0 LDC R5, c[0x0][0x430] ;  /* 0x00010c00ff050b82 */ /* 0x000ea20000000800 */
[----:B0-----:R-:W-:-:S05]  /*aa70*/  @P0 IMAD.HI.U32 R6, R18, R7, RZ ;  /* 0x0000000712060227 */ /* 0x001fca00078e00ff */
[----:B--2---:R-:W-:Y:S02]  /*aa80*/  @P0 SHF.R.U32.HI R4, RZ, R5, R6 ;  /* 0x00000005ff040219 */ /* 0x004fe40000011606 */
[----:B------:R-:W-:-:S04]  /*aa90*/  ISETP.NE.U32.AND P0, PT, RZ, UR4, PT ;  /* 0x00000004ff007c0c */ /* 0x000fc8000bf05070 */
[----:B------:R-:W-:-:S04]  /*aaa0*/  ISETP.NE.AND.EX P0, PT, RZ, UR5, PT, P0 ;  /* 0x00000005ff007c0c */ /* 0x000fc8000bf05300 */
[----:B-1----:R-:W-:-:S09]  /*aab0*/  SEL R6, R9, RZ, !P0 ;  /* 0x000000ff09067207 */ /* 0x002fd20004000000 */
.L_x_8042:
        /* <DEDUP_REMOVED lines=17> */
.L_x_8114:
[----:B------:R-:W2:Y:S01]  /*abd0*/  LDL R8, [R1+0x14] ;  /* 0x0000140001087983 */ /* 0x000ea20000100800 */
[----:B------:R-:W-:Y:S01]  /*abe0*/  UMOV UR4, 0xffffffff ;  /* 0xffffffff00047882 */ /* 0x000fe20000000000 */
[----:B------:R-:W-:Y:S01]  /*abf0*/  SHF.R.S32.HI R5, RZ, 0x1f, R0 ;  /* 0x0000001fff057819 */ /* 0x000fe20000011400 */
[----:B--2---:R-:W-:Y:S01]  /*ac00*/  VIADD R9, R8, 0xffffffff ;  /* 0xffffffff08097836 */ /* 0x004fe20000000000 */
[----:B------:R-:W-:Y:S06]  /*ac10*/  BRA.DIV UR4, `(.L_x_8044) ;  /* 0x0000003604487947 */ /* 0x000fec000b800000 */
[----:B------:R-:W-:-:S13]  /*ac20*/  ELECT P6, URZ, PT ;  /* 0x00000000003f782f */ /* 0x000fda00038c0000 */
.L_x_8117:
        /* <DEDUP_REMOVED lines=24> */
.L_x_8046:
        /* <DEDUP_REMOVED lines=9> */
.L_x_8118:
        /* <DEDUP_REMOVED lines=11> */
.L_x_8048:
        /* <DEDUP_REMOVED lines=23> */
.L_x_8045:
        /* <DEDUP_REMOVED lines=16> */
[----:B------:R-:W-:Y:S01]  /*b160*/  IMAD.MOV.U32 R6, RZ, RZ, 0x4000 ;  /* 0x00004000ff067424 */ /* 0x000fe200078e00ff */
[----:B------:R-:W-:Y:S01]  /*b170*/  UMOV UR15, 0x12f00000 ;  /* 0x12f00000000f7882 */ /* 0x000fe20000000000 */
[----:B------:R-:W-:Y:S01]  /*b180*/  UMOV UR10, URZ ;  /* 0x0000003f000a7c82 */ /* 0x000fe20008000000 */
[----:B------:R-:W-:Y:S01]  /*b190*/  UIADD3.X UR7, URZ, UR49, URZ, UP0, !UPT ;  /* 0x000000313f077290 */ /* 0x000fe200087fe43f */
[----:B------:R0:W-:Y:S01]  /*b1a0*/  SYNCS.ARRIVE.TRANS64 RZ, [R8+URZ+0x32400], R6 ;  /* 0x0324000608ff79a7 */ /* 0x0001e2000800003f */
[----:B------:R-:W-:-:S02]  /*b1b0*/  UIADD3 UR8, UR16, 0x18400, URZ ;  /* 0x0001840010087890 */ /* 0x000fc4000fffe03f */
[----:B------:R-:W-:Y:S02]  /*b1c0*/  UIADD3 UR9, UR16, 0x32400, URZ ;  /* 0x0003240010097890 */ /* 0x000fe4000fffe03f */
[----:B------:R-:W-:Y:S02]  /*b1d0*/  UIADD3 UR40, UR16, 0x22400, URZ ;  /* 0x0002240010287890 */ /* 0x000fe4000fffe03f */
[----:B------:R-:W-:Y:S02]  /*b1e0*/  UIADD3 UR41, UR16, 0x32410, URZ ;  /* 0x0003241010297890 */ /* 0x000fe4000fffe03f */
[----:B------:R-:W-:Y:S01]  /*b1f0*/  UIADD3 UR32, UR16, 0x26400, URZ ;  /* 0x0002640010207890 */ /* 0x000fe2000fffe03f */
[----:B0-----:R-:W-:Y:S01]  /*b200*/  IMAD.MOV.U32 R6, RZ, RZ, 0x10000 ;  /* 0x00010000ff067424 */ /* 0x001fe200078e00ff */
[----:B------:R-:W-:Y:S01]  /*b210*/  UIADD3 UR24, UR16, 0x2a400, URZ ;  /* 0x0002a40010187890 */ /* 0x000fe2000fffe03f */
[----:B------:R0:W-:Y:S01]  /*b220*/  UTMALDG.4D [UR8], [UR4], desc[UR14] ;  /* 0x00000e08040075b4 */ /* 0x0001e20008019000 */
[----:B------:R-:W-:Y:S01]  /*b230*/  UIADD3 UR16, UR16, 0x2e400, URZ ;  /* 0x0002e40010107890 */ /* 0x000fe2000fffe03f */
[----:B------:R-:W-:Y:S01]  /*b240*/  UMOV UR43, UR11 ;  /* 0x0000000b002b7c82 */ /* 0x000fe20008000000 */
        /* <DEDUP_REMOVED lines=23> */
[----:B0-----:R-:W-:Y:S01]  /*b3c0*/  NOP ;  /* 0x0000000000007918 */ /* 0x001fe20000000000 */
.L_x_8050:
[----:B------:R-:W-:Y:S05]  /*b3d0*/  BSYNC B0 ;  /* 0x0000000000007941 */ /* 0x000fea0003800000 */
.L_x_8049:
        /* <DEDUP_REMOVED lines=8> */
.L_x_8119:
[----:B------:R-:W-:Y:S01]  /*b460*/  ULDC.64 UR38, c[0x0][0x3f8] ;  /* 0x0000fe0000267ab9 */ /* 0x000fe20000000a00 */
[----:B------:R-:W-:Y:S01]  /*b470*/  ULDC.64 UR46, c[0x0][0x408] ;  /* 0x00010200002e7ab9 */ /* 0x000fe20000000a00 */
        /* <DEDUP_REMOVED lines=11> */
.L_x_8120:
        /* <DEDUP_REMOVED lines=11> */
.L_x_8055:
        /* <DEDUP_REMOVED lines=38> */
.L_x_8053:
[----:B------:R-:W-:Y:S05]  /*b840*/  BSYNC B0 ;  /* 0x0000000000007941 */ /* 0x000fea0003800000 */
.L_x_8052:
        /* <DEDUP_REMOVED lines=46> */
.L_x_8062:
[----:B-1----:R-:W1:Y:S01]  /*bb30*/  S2R R3, SR_CgaCtaId ;  /* 0x0000000000037919 */ /* 0x002e620000008800 */
[----:B------:R-:W-:Y:S02]  /*bb40*/  MOV R2, 0x400 ;  /* 0x0000040000027802 */ /* 0x000fe40000000f00 */
[----:B------:R-:W-:Y:S02]  /*bb50*/  SHF.L.U32 R6, R14, 0x1f, RZ ;  /* 0x0000001f0e067819 */ /* 0x000fe400000006ff */
[----:B-1----:R-:W-:-:S05]  /*bb60*/  LEA R2, R3, R2, 0x18 ;  /* 0x0000000203027211 */ /* 0x002fca00078ec0ff */
[----:B------:R-:W-:-:S04]  /*bb70*/  IMAD R3, R15, 0x8, R2 ;  /* 0x000000080f037824 */ /* 0x000fc800078e0202 */
[----:B------:R-:W1:Y:S02]  /*bb80*/  SYNCS.PHASECHK.TRANS64.TRYWAIT P0, [R3+URZ+0x32440], R6 ;  /* 0x03244006030075a7 */ /* 0x000e64000800017f */
[----:B-1----:R-:W-:Y:S05]  /*bb90*/  @!P0 BRA `(.L_x_8063) ;  /* 0x0000002400d08947 */ /* 0x002fea0003800000 */
.L_x_8121:
        /* <DEDUP_REMOVED lines=11> */
.L_x_8064:
        /* <DEDUP_REMOVED lines=22> */
.L_x_8122:
        /* <DEDUP_REMOVED lines=8> */
.L_x_8066:
        /* <DEDUP_REMOVED lines=34> */
.L_x_8061:
[----:B------:R-:W-:Y:S05]  /*c050*/  BSYNC B2 ;  /* 0x0000000000027941 */ /* 0x000fea0003800000 */
.L_x_8060:
[----:B------:R-:W2:Y:S02]  /*c060*/  LDL.LU R2, [R1+0x14] ;  /* 0x0000140001027983 */ /* 0x000ea40000300800 */
[----:B--2---:R-:W-:-:S07]  /*c070*/  VIADD R8, R2, 0xfffffffd ;  /* 0xfffffffd02087836 */ /* 0x004fce0000000000 */
.L_x_8059:
[----:B------:R-:W-:Y:S05]  /*c080*/  BSYNC B1 ;  /* 0x0000000000017941 */ /* 0x000fea0003800000 */
.L_x_8058:
[----:B------:R-:W-:-:S05]  /*c090*/  IMAD.MOV R2, RZ, RZ, -R11 ;  /* 0x000000ffff027224 */ /* 0x000fca00078e0a0b */
[----:B------:R-:W-:-:S13]  /*c0a0*/  ISETP.NE.AND P0, PT, R9, R2, PT ;  /* 0x000000020900720c */ /* 0x000fda0003f05270 */
[----:B------:R-:W-:Y:S05]  /*c0b0*/  @!P0 BRA `(.L_x_8057) ;  /* 0x0000000c00908947 */ /* 0x000fea0003800000 */
.L_x_8081:
        /* <DEDUP_REMOVED lines=15> */
[----:B------:R-:W-:Y:S02]  /*c1b0*/  IMAD.MOV.U32 R11, RZ, RZ, R8 ;  /* 0x000000ffff0b7224 */ /* 0x000fe400078e0008 */
        /* <DEDUP_REMOVED lines=15> */
.L_x_8069:
[----:B------:R-:W2:Y:S01]  /*c2b0*/  S2R R3, SR_CgaCtaId ;  /* 0x0000000000037919 */ /* 0x000ea20000008800 */
[----:B------:R-:W-:-:S04]  /*c2c0*/  MOV R2, 0x400 ;  /* 0x0000040000027802 */ /* 0x000fc80000000f00 */
[----:B--2---:R-:W-:Y:S02]  /*c2d0*/  LEA R2, R3, R2, 0x18 ;  /* 0x0000000203027211 */ /* 0x004fe400078ec0ff */
[----:B------:R-:W-:-:S03]  /*c2e0*/  SHF.L.U32 R3, R10, 0x1f, RZ ;  /* 0x0000001f0a037819 */ /* 0x000fc600000006ff */
[----:B------:R-:W-:-:S04]  /*c2f0*/  IMAD R2, R9, 0x8, R2 ;  /* 0x0000000809027824 */ /* 0x000fc800078e0202 */
[----:B------:R-:W2:Y:S02]  /*c300*/  SYNCS.PHASECHK.TRANS64.TRYWAIT P0, [R2+URZ+0x32440], R3 ;  /* 0x03244003020075a7 */ /* 0x000ea4000800017f */
[----:B--2---:R-:W-:Y:S05]  /*c310*/  @!P0 BRA `(.L_x_8070) ;  /* 0x0000002000188947 */ /* 0x004fea0003800000 */
.L_x_8123:
        /* <DEDUP_REMOVED lines=11> */
.L_x_8071:
        /* <DEDUP_REMOVED lines=21> */
.L_x_8124:
        /* <DEDUP_REMOVED lines=8> */
.L_x_8073:
        /* <DEDUP_REMOVED lines=33> */
.L_x_8068:
[----:B------:R-:W-:Y:S05]  /*c7b0*/  BSYNC B1 ;  /* 0x0000000000017941 */ /* 0x000fea0003800000 */
.L_x_8067:
        /* <DEDUP_REMOVED lines=29> */
.L_x_8076:
[----:B------:R-:W3:Y:S01]  /*c990*/  S2R R3, SR_CgaCtaId ;  /* 0x0000000000037919 */ /* 0x000ee20000008800 */
[----:B------:R-:W-:-:S04]  /*c9a0*/  MOV R2, 0x400 ;  /* 0x0000040000027802 */ /* 0x000fc80000000f00 */
[----:B---3--:R-:W-:Y:S02]  /*c9b0*/  LEA R2, R3, R2, 0x18 ;  /* 0x0000000203027211 */ /* 0x008fe400078ec0ff */
[----:B------:R-:W-:-:S03]  /*c9c0*/  SHF.L.U32 R3, R11, 0x1f, RZ ;  /* 0x0000001f0b037819 */ /* 0x000fc600000006ff */
[----:B------:R-:W-:-:S04]  /*c9d0*/  IMAD R2, R12, 0x8, R2 ;  /* 0x000000080c027824 */ /* 0x000fc800078e0202 */
[----:B------:R-:W3:Y:S02]  /*c9e0*/  SYNCS.PHASECHK.TRANS64.TRYWAIT P0, [R2+URZ+0x32440], R3 ;  /* 0x03244003020075a7 */ /* 0x000ee4000800017f */
[----:B---3--:R-:W-:Y:S05]  /*c9f0*/  @!P0 BRA `(.L_x_8077) ;  /* 0x0000001800888947 */ /* 0x008fea0003800000 */
.L_x_8125:
        /* <DEDUP_REMOVED lines=11> */
.L_x_8078:
        /* <DEDUP_REMOVED lines=22> */
.L_x_8126:
        /* <DEDUP_REMOVED lines=8> */
.L_x_8080:
        /* <DEDUP_REMOVED lines=34> */
.L_x_8075:
[----:B------:R-:W-:Y:S05]  /*ceb0*/  BSYNC B1 ;  /* 0x0000000000017941 */ /* 0x000fea0003800000 */
.L_x_8074:
[C---:B------:R-:W-:Y:S01]  /*cec0*/  ISETP.GT.AND P0, PT, R8.reuse, 0x1, PT ;  /* 0x000000010800780c */ /* 0x040fe20003f04270 */
[----:B------:R-:W-:-:S04]  /*ced0*/  VIADD R2, R8, 0xfffffffe ;  /* 0xfffffffe08027836 */ /* 0x000fc80000000000 */
[----:B------:R-:W-:-:S08]  /*cee0*/  IMAD.MOV.U32 R8, RZ, RZ, R2 ;  /* 0x000000ffff087224 */ /* 0x000fd000078e0002 */
[----:B------:R-:W-:Y:S05]  /*cef0*/  @P0 BRA `(.L_x_8081) ;  /* 0xfffffff000700947 */ /* 0x000fea000383ffff */
.L_x_8057:
[----:B------:R-:W-:Y:S05]  /*cf00*/  BSYNC B0 ;  /* 0x0000000000007941 */ /* 0x000fea0003800000 */
.L_x_8056:
        /* <DEDUP_REMOVED lines=23> */
.L_x_8083:
[----:B------:R-:W-:Y:S05]  /*d080*/  BSYNC B0 ;  /* 0x0000000000007941 */ /* 0x000fea0003800000 */
.L_x_8082:
[----:B--2---:R-:W2:Y:S02]  /*d090*/  LDL.LU R2, [R1+0x4] ;  /* 0x0000040001027983 */ /* 0x004ea40000300800 */
[----:B--2---:R-:W-:-:S05]  /*d0a0*/  LOP3.LUT R2, R2, R0, RZ, 0x3c, !PT ;  /* 0x0000000002027212 */ /* 0x004fca00078e3cff */
[----:B------:R2:W-:Y:S02]  /*d0b0*/  STL [R1+0x4], R2 ;  /* 0x0000040201007387 */ /* 0x0005e40000100800 */
.L_x_8038:
[----:B------:R-:W-:Y:S05]  /*d0c0*/  BSYNC B6 ;  /* 0x0000000000067941 */ /* 0x000fea0003800000 */
.L_x_8036:
[----:B------:R-:W-:-:S03]  /*d0d0*/  UMOV UR4, 0xffffffff ;  /* 0xffffffff00047882 */ /* 0x000fc60000000000 */
[----:B------:R-:W-:Y:S05]  /*d0e0*/  BRA.DIV UR4, `(.L_x_8084) ;  /* 0x0000001204f47947 */ /* 0x000fea000b800000 */
[----:B------:R3:W4:Y:S04]  /*d0f0*/  SHFL.IDX PT, R4, R16, RZ, 0x1f ;  /* 0x00001fff10047589 */ /* 0x00072800000e0000 */
[----:B------:R3:W0:Y:S02]  /*d100*/  SHFL.IDX PT, R5, R16, 0x1, 0x1f ;  /* 0x00201f0010057f89 */ /* 0x00062400000e0000 */
.L_x_8130:
        /* <DEDUP_REMOVED lines=13> */
.L_x_8086:
[----:B------:R-:W-:Y:S05]  /*d1e0*/  BSYNC B0 ;  /* 0x0000000000007941 */ /* 0x000fea0003800000 */
.L_x_8085:
        /* <DEDUP_REMOVED lines=23> */
.L_x_8138:
[----:B------:R-:W-:Y:S02]  /*d360*/  ULDC UR4, c[0x0][0xd10] ;  /* 0x0003440000047ab9 */ /* 0x000fe40000000800 */
[----:B---3--:R-:W-:-:S04]  /*d370*/  IMAD.U32 R16, RZ, RZ, UR4 ;  /* 0x00000004ff107e24 */ /* 0x008fc8000f8e00ff */
[----:B--2---:R-:W-:-:S04]  /*d380*/  IMAD R6, R14, R16, RZ ;  /* 0x000000100e067224 */ /* 0x004fc800078e02ff */
[----:B------:R-:W-:-:S05]  /*d390*/  IMAD.IADD R5, R5, 0x1, R6 ;  /* 0x0000000105057824 */ /* 0x000fca00078e0206 */
[----:B----4-:R-:W-:-:S13]  /*d3a0*/  ISETP.GT.AND P0, PT, R5, R4, PT ;  /* 0x000000040500720c */ /* 0x010fda0003f04270 */
[----:B------:R-:W-:Y:S05]  /*d3b0*/  @P0 BRA `(.L_x_8088) ;  /* 0x0000000000b40947 */ /* 0x000fea0003800000 */
[----:B------:R-:W2:Y:S02]  /*d3c0*/  LDC R0, c[0x0][0xd14] ;  /* 0x00034500ff007b82 */ /* 0x000ea40000000800 */
.L_x_8093:
        /* <DEDUP_REMOVED lines=14> */
.L_x_8091:
[----:B------:R-:W-:Y:S05]  /*d4b0*/  BSYNC B0 ;  /* 0x0000000000007941 */ /* 0x000fea0003800000 */
.L_x_8090:
        /* <DEDUP_REMOVED lines=23> */
.L_x_8146:
[----:B------:R-:W-:Y:S02]  /*d630*/  ULDC UR4, c[0x0][0xd10] ;  /* 0x0003440000047ab9 */ /* 0x000fe40000000800 */
[----:B------:R-:W-:-:S04]  /*d640*/  IMAD.U32 R16, RZ, RZ, UR4 ;  /* 0x00000004ff107e24 */ /* 0x000fc8000f8e00ff */
[----:B--2---:R-:W-:-:S04]  /*d650*/  IMAD R6, R14, R16, RZ ;  /* 0x000000100e067224 */ /* 0x004fc800078e02ff */
[----:B------:R-:W-:-:S05]  /*d660*/  IMAD.IADD R5, R6, 0x1, R5 ;  /* 0x0000000106057824 */ /* 0x000fca00078e0205 */
[----:B------:R-:W-:-:S13]  /*d670*/  ISETP.GT.AND P0, PT, R5, R4, PT ;  /* 0x000000040500720c */ /* 0x000fda0003f04270 */
[----:B------:R-:W-:Y:S05]  /*d680*/  @!P0 BRA `(.L_x_8093) ;  /* 0xfffffffc00508947 */ /* 0x000fea000383ffff */
.L_x_8088:
        /* <DEDUP_REMOVED lines=8> */
.L_x_8150:
[----:B------:R-:W-:Y:S01]  /*d710*/  ISETP.NE.AND P0, PT, R7, RZ, PT ;  /* 0x000000ff0700720c */ /* 0x000fe20003f05270 */
[----:B------:R-:W-:-:S12]  /*d720*/  IMAD.MOV.U32 R14, RZ, RZ, RZ ;  /* 0x000000ffff0e7224 */ /* 0x000fd800078e00ff */
[----:B------:R-:W-:Y:S05]  /*d730*/  @!P0 BRA `(.L_x_8095) ;  /* 0x0000000000108947 */ /* 0x000fea0003800000 */
[----:B------:R-:W-:Y:S01]  /*d740*/  UMOV UR4, 0xffffffff ;  /* 0xffffffff00047882 */ /* 0x000fe20000000000 */
[----:B-1----:R-:W-:Y:S02]  /*d750*/  VIADD R12, R5, 0xffffffff ;  /* 0xffffffff050c7836 */ /* 0x002fe40000000000 */
[----:B------:R-:W-:Y:S05]  /*d760*/  BRA.DIV UR4, `(.L_x_8096) ;  /* 0x0000001604887947 */ /* 0x000fea000b800000 */
[----:B------:R4:W1:Y:S02]  /*d770*/  SHFL.IDX PT, R14, R2, R12, 0x1f ;  /* 0x00001f0c020e7589 */ /* 0x00086400000e0000 */
.L_x_8095:
        /* <DEDUP_REMOVED lines=31> */
.L_x_8089:
[----:B------:R-:W-:Y:S01]  /*d970*/  UMOV UR4, URZ ;  /* 0x0000003f00047c82 */ /* 0x000fe20008000000 */
[----:B------:R-:W-:Y:S01]  /*d980*/  UMOV UR5, URZ ;  /* 0x0000003f00057c82 */ /* 0x000fe20008000000 */
[----:B------:R-:W-:Y:S01]  /*d990*/  ULDC UR6, c[0x0][0xd14] ;  /* 0x0003450000067ab9 */ /* 0x000fe20000000800 */
[----:B------:R-:W-:Y:S02]  /*d9a0*/  IMAD.MOV.U32 R16, RZ, RZ, R4 ;  /* 0x000000ffff107224 */ /* 0x000fe400078e0004 */
[----:B------:R-:W-:Y:S02]  /*d9b0*/  IMAD.U32 R17, RZ, RZ, UR4 ;  /* 0x00000004ff117e24 */ /* 0x000fe4000f8e00ff */
[----:B------:R-:W-:Y:S02]  /*d9c0*/  IMAD.U32 R18, RZ, RZ, UR5 ;  /* 0x00000005ff127e24 */ /* 0x000fe4000f8e00ff */
[----:B------:R-:W-:-:S07]  /*d9d0*/  IMAD.U32 R19, RZ, RZ, UR6 ;  /* 0x00000006ff137e24 */ /* 0x000fce000f8e00ff */
.L_x_8097:
        /* <DEDUP_REMOVED lines=12> */
.L_x_8034:
[----:B------:R-:W3:Y:S01]  /*daa0*/  S2R R3, SR_CgaCtaId ;  /* 0x0000000000037919 */ /* 0x000ee20000008800 */
[----:B------:R-:W-:Y:S01]  /*dab0*/  UIADD3 UR4, UR50, 0x1, URZ ;  /* 0x0000000132047890 */ /* 0x000fe2000fffe03f */
[----:B0-----:R-:W-:-:S03]  /*dac0*/  MOV R0, 0x400 ;  /* 0x0000040000007802 */ /* 0x001fc60000000f00 */
[----:B------:R-:W-:-:S04]  /*dad0*/  ULEA.HI UR5, UR4, UR4, URZ, 0x1 ;  /* 0x0000000404057291 */ /* 0x000fc8000f8f083f */
[----:B------:R-:W-:-:S04]  /*dae0*/  ULOP3.LUT UR5, UR5, 0xfffffffe, URZ, 0xc0, !UPT ;  /* 0xfffffffe05057892 */ /* 0x000fc8000f8ec03f */
[----:B------:R-:W-:Y:S01]  /*daf0*/  UIADD3 UR5, UR4, -UR5, URZ ;  /* 0x8000000504057290 */ /* 0x000fe2000fffe03f */
[----:B---3--:R-:W-:-:S05]  /*db00*/  LEA R0, R3, R0, 0x18 ;  /* 0x0000000003007211 */ /* 0x008fca00078ec0ff */
[----:B------:R-:W-:-:S05]  /*db10*/  IMAD.U32 R3, RZ, RZ, UR5 ;  /* 0x00000005ff037e24 */ /* 0x000fca000f8e00ff */
[----:B------:R-:W-:-:S04]  /*db20*/  SHF.L.U32 R3, R3, 0x1f, RZ ;  /* 0x0000001f03037819 */ /* 0x000fc800000006ff */
[----:B------:R-:W0:Y:S02]  /*db30*/  SYNCS.PHASECHK.TRANS64.TRYWAIT P0, [R0+URZ+0x32420], R3 ;  /* 0x03242003000075a7 */ /* 0x000e24000800017f */
[----:B0-----:R-:W-:Y:S05]  /*db40*/  @!P0 BRA `(.L_x_8099) ;  /* 0x0000001000b48947 */ /* 0x001fea0003800000 */
.L_x_8153:
[----:B------:R-:W-:-:S03]  /*db50*/  UMOV UR4, 0xffffffff ;  /* 0xffffffff00047882 */ /* 0x000fc60000000000 */
[----:B------:R-:W-:Y:S05]  /*db60*/  BRA.DIV UR4, `(.L_x_8100) ;  /* 0x0000001204c07947 */ /* 0x000fea000b800000 */
[----:B--2---:R-:W2:Y:S02]  /*db70*/  S2R R2, SR_TID.X ;  /* 0x0000000000027919 */ /* 0x004ea40000002100 */
[----:B--2---:R-:W-:-:S04]  /*db80*/  SHF.R.U32.HI R2, RZ, 0x5, R2 ;  /* 0x00000005ff027819 */ /* 0x004fc80000011602 */
[----:B------:R-:W-:-:S05]  /*db90*/  LOP3.LUT R2, R2, 0x3, RZ, 0xc0, !PT ;  /* 0x0000000302027812 */ /* 0x000fca00078ec0ff */
[----:B------:R2:W3:Y:S02]  /*dba0*/  SHFL.IDX PT, R14, R2, RZ, 0x1f ;  /* 0x00001fff020e7589 */ /* 0x0004e400000e0000 */
.L_x_8156:
[----:B---3--:R-:W-:Y:S01]  /*dbb0*/  ISETP.NE.AND P0, PT, R14, RZ, PT ;  /* 0x000000ff0e00720c */ /* 0x008fe20003f05270 */
[----:B------:R-:W-:-:S12]  /*dbc0*/  BSSY B0, `(.L_x_8101) ;  /* 0x0000029000007945 */ /* 0x000fd80003800000 */
[----:B------:R-:W-:Y:S05]  /*dbd0*/  @P0 BRA `(.L_x_8102) ;  /* 0x00000000009c0947 */ /* 0x000fea0003800000 */
[----:B------:R-:W-:-:S03]  /*dbe0*/  UMOV UR4, 0xffffffff ;  /* 0xffffffff00047882 */ /* 0x000fc60000000000 */
[----:B------:R-:W-:Y:S05]  /*dbf0*/  BRA.DIV UR4, `(.L_x_8103) ;  /* 0x0000001204d07947 */ /* 0x000fea000b800000 */
[----:B------:R-:W-:-:S13]  /*dc00*/  ELECT P6, URZ, PT ;  /* 0x00000000003f782f */ /* 0x000fda00038c0000 */
.L_x_8159:
        /* <DEDUP_REMOVED lines=8> */
.L_x_8104:
        /* <DEDUP_REMOVED lines=14> */
.L_x_8160:
[----:B------:R-:W2:Y:S02]  /*dd70*/  SYNCS.PHASECHK.TRANS64.TRYWAIT P0, [R7+URZ], R2 ;  /* 0x00000002070075a7 */ /* 0x000ea4000800017f */
[----:B--2---:R-:W-:Y:S05]  /*dd80*/  @!P0 BRA `(.L_x_8106) ;  /* 0x0000001000a08947 */ /* 0x004fea0003800000 */
.L_x_8161:
[----:B------:R-:W-:Y:S05]  /*dd90*/  @!P2 BRA `(.L_x_8107) ;  /* 0x000000000004a947 */ /* 0x000fea0003800000 */
[----:B------:R-:W-:Y:S01]  /*dda0*/  BPT.TRAP 0x1 ;  /* 0x000000040000795c */ /* 0x000fe20000300000 */
.L_x_8107:
[----:B------:R-:W3:Y:S01]  /*ddb0*/  LDL.LU R4, [R1] ;  /* 0x0000000001047983 */ /* 0x000ee20000300800 */
[----:B------:R-:W-:-:S04]  /*ddc0*/  VIADD R0, R0, 0x32460 ;  /* 0x0003246000007836 */ /* 0x000fc80000000000 */
[----:B---3--:R-:W-:-:S04]  /*ddd0*/  IMAD R4, R4, 0x8, R0 ;  /* 0x0000000804047824 */ /* 0x008fc800078e0200 */
[----:B------:R-:W3:Y:S02]  /*dde0*/  SYNCS.PHASECHK.TRANS64.TRYWAIT P0, [R4+URZ], R5 ;  /* 0x00000005040075a7 */ /* 0x000ee4000800017f */
[----:B---3--:R-:W-:Y:S05]  /*ddf0*/  @!P0 BRA `(.L_x_8108) ;  /* 0x0000001000988947 */ /* 0x008fea0003800000 */
.L_x_8162:
[----:B------:R-:W-:-:S07]  /*de00*/  IMAD R3, R3, 0x8, R0 ;  /* 0x0000000803037824 */ /* 0x000fce00078e0200 */
.L_x_8109:
[----:B----4-:R4:W0:Y:S02]  /*de10*/  SYNCS.PHASECHK.TRANS64.TRYWAIT P0, [R3+URZ], R2 ;  /* 0x00000002030075a7 */ /* 0x010824000800017f */
[----:B0-----:R-:W-:Y:S05]  /*de20*/  @!P0 NANOSLEEP.SYNCS 0x989680 ;  /* 0x009896800000895d */ /* 0x001fea0003900000 */
[----:B------:R-:W0:Y:S02]  /*de30*/  @!P0 SYNCS.PHASECHK.TRANS64 P0, [R3+URZ], R2 ;  /* 0x00000002030085a7 */ /* 0x000e24000800007f */
[----:B0-----:R-:W-:Y:S05]  /*de40*/  @!P0 BRA `(.L_x_8109) ;  /* 0xfffffffc00f08947 */ /* 0x001fea000383ffff */
.L_x_8102:
[----:B------:R-:W-:Y:S05]  /*de50*/  BSYNC B0 ;  /* 0x0000000000007941 */ /* 0x000fea0003800000 */
.L_x_8101:
[----:B------:R-:W-:Y:S05]  /*de60*/  EXIT ;  /* 0x000000000000794d */ /* 0x000fea0003800000 */
.L_x_7987:
[----:B0-----:R0:W1:Y:S02]  /*de70*/  SYNCS.PHASECHK.TRANS64.TRYWAIT P0, [R5+URZ+0x32400], R0 ;  /* 0x03240000050075a7 */ /* 0x001064000800017f */
[----:B-1----:R-:W-:Y:S05]  /*de80*/  @!P0 NANOSLEEP.SYNCS 0x989680 ;  /* 0x009896800000895d */ /* 0x002fea0003900000 */
[----:B------:R-:W1:Y:S02]  /*de90*/  @!P0 SYNCS.PHASECHK.TRANS64 P0, [R5+URZ+0x32400], R0 ;  /* 0x03240000050085a7 */ /* 0x000e64000800007f */
[----:B-1----:R-:W-:Y:S05]  /*dea0*/  @!P0 BRA `(.L_x_7987) ;  /* 0xfffffffc00f08947 */ /* 0x002fea000383ffff */
[----:B------:R-:W-:Y:S05]  /*deb0*/  BRA `(.L_x_8110) ;  /* 0xffffff3800907947 */ /* 0x000fea000383ffff */
.L_x_7991:
[----:B--2---:R2:W3:Y:S02]  /*dec0*/  SYNCS.PHASECHK.TRANS64.TRYWAIT P1, [R3+URZ+0x32430], R4 ;  /* 0x03243004030075a7 */ /* 0x0044e4000802017f */
[----:B---3--:R-:W-:Y:S05]  /*ded0*/  @!P1 NANOSLEEP.SYNCS 0x989680 ;  /* 0x009896800000995d */ /* 0x008fea0003900000 */
[----:B------:R-:W3:Y:S02]  /*dee0*/  @!P1 SYNCS.PHASECHK.TRANS64 P1, [R3+URZ+0x32430], R4 ;  /* 0x03243004030095a7 */ /* 0x000ee4000802007f */
[----:B---3--:R-:W-:Y:S05]  /*def0*/  @!P1 BRA `(.L_x_7991) ;  /* 0xfffffffc00f09947 */ /* 0x008fea000383ffff */
[----:B------:R-:W-:Y:S05]  /*df00*/  BRA `(.L_x_7990) ;  /* 0xffffff3800c47947 */ /* 0x000fea000383ffff */
.L_x_7992:
[----:B---3--:R3:W4:Y:S02]  /*df10*/  SYNCS.PHASECHK.TRANS64.TRYWAIT P1, [R5+URZ+0x32410], R0 ;  /* 0x03241000050075a7 */ /* 0x008724000802017f */
[----:B----4-:R-:W-:Y:S05]  /*df20*/  @!P1 NANOSLEEP.SYNCS 0x989680 ;  /* 0x009896800000995d */ /* 0x010fea0003900000 */
[----:B------:R-:W4:Y:S02]  /*df30*/  @!P1 SYNCS.PHASECHK.TRANS64 P1, [R5+URZ+0x32410], R0 ;  /* 0x03241000050095a7 */ /* 0x000f24000802007f */
[----:B----4-:R-:W-:Y:S05]  /*df40*/  @!P1 BRA `(.L_x_7992) ;  /* 0xfffffffc00f09947 */ /* 0x010fea000383ffff */
[----:B------:R-:W-:Y:S05]  /*df50*/  BRA `(.L_x_8111) ;  /* 0xffffff3c008c7947 */ /* 0x000fea000383ffff */
.L_x_7996:
[----:B------:R0:W0:Y:S02]  /*df60*/  SYNCS.PHASECHK.TRANS64.TRYWAIT P1, [R3+URZ+0x32450], R4 ;  /* 0x03245004030075a7 */ /* 0x000024000802017f */
[----:B0-----:R-:W-:Y:S05]  /*df70*/  @!P1 NANOSLEEP.SYNCS 0x989680 ;  /* 0x009896800000995d */ /* 0x001fea0003900000 */
[----:B------:R-:W0:Y:S02]  /*df80*/  @!P1 SYNCS.PHASECHK.TRANS64 P1, [R3+URZ+0x32450], R4 ;  /* 0x03245004030095a7 */ /* 0x000e24000802007f */
[----:B0-----:R-:W-:Y:S05]  /*df90*/  @!P1 BRA `(.L_x_7996) ;  /* 0xfffffffc00f09947 */ /* 0x001fea000383ffff */
[----:B------:R-:W-:Y:S05]  /*dfa0*/  BRA `(.L_x_7995) ;  /* 0xffffff3c00987947 */ /* 0x000fea000383ffff */
.L_x_8001:
[----:B-1----:R-:W-:-:S04]  /*dfb0*/  IMAD.U32 R153, RZ, RZ, UR5 ;  /* 0x00000005ff997e24 */ /* 0x002fc8000f8e00ff */
[----:B------:R1:W2:Y:S03]  /*dfc0*/  SYNCS.PHASECHK.TRANS64.TRYWAIT P3, [R153+URZ+0x32430], R0 ;  /* 0x03243000990075a7 */ /* 0x0002a6000806017f */
[----:B--2---:R-:W-:Y:S05]  /*dfd0*/  @!P3 NANOSLEEP.SYNCS 0x989680 ;  /* 0x009896800000b95d */ /* 0x004fea0003900000 */
[----:B------:R-:W2:Y:S02]  /*dfe0*/  @!P3 SYNCS.PHASECHK.TRANS64 P3, [R153+URZ+0x32430], R0 ;  /* 0x032430009900b5a7 */ /* 0x000ea4000806007f */
[----:B--2---:R-:W-:Y:S05]  /*dff0*/  @!P3 BRA `(.L_x_8001) ;  /* 0xfffffffc00ecb947 */ /* 0x004fea000383ffff */
[----:B------:R-:W-:Y:S05]  /*e000*/  BRA `(.L_x_8000) ;  /* 0xffffff5c008c7947 */ /* 0x000fea000383ffff */
.L_x_8005:
[----:B--2---:R-:W-:-:S04]  /*e010*/  IMAD.U32 R211, RZ, RZ, UR5 ;  /* 0x00000005ffd37e24 */ /* 0x004fc8000f8e00ff */
[----:B------:R2:W3:Y:S03]  /*e020*/  SYNCS.PHASECHK.TRANS64.TRYWAIT P3, [R211+URZ+0x32450], R0 ;  /* 0x03245000d30075a7 */ /* 0x0004e6000806017f */
[----:B---3--:R-:W-:Y:S05]  /*e030*/  @!P3 NANOSLEEP.SYNCS 0x989680 ;  /* 0x009896800000b95d */ /* 0x008fea0003900000 */
[----:B------:R-:W3:Y:S02]  /*e040*/  @!P3 SYNCS.PHASECHK.TRANS64 P3, [R211+URZ+0x32450], R0 ;  /* 0x03245000d300b5a7 */ /* 0x000ee4000806007f */
[----:B---3--:R-:W-:Y:S05]  /*e050*/  @!P3 BRA `(.L_x_8005) ;  /* 0xfffffffc00ecb947 */ /* 0x008fea000383ffff */
[----:B------:R-:W-:Y:S05]  /*e060*/  BRA `(.L_x_8004) ;  /* 0xffffff6000087947 */ /* 0x000fea000383ffff */
.L_x_8043:
        /* <DEDUP_REMOVED lines=11> */
.L_x_8113:
[----:B------:R-:W-:Y:S05]  /*e120*/  BSYNC B0 ;  /* 0x0000000000007941 */ /* 0x000fea0003800000 */
.L_x_8112:
[----:B------:R-:W-:Y:S05]  /*e130*/  BRA `(.L_x_8114) ;  /* 0xffffffc800a47947 */ /* 0x000fea000383ffff */
.L_x_8044:
[----:B------:R-:W-:Y:S01]  /*e140*/  BSSY B0, `(.L_x_8115) ;  /* 0x0000006000007945 */ /* 0x000fe20003800000 */
[----:B------:R-:W-:-:S07]  /*e150*/  IMAD.MOV.U32 R15, RZ, RZ, -0x1 ;  /* 0xffffffffff0f7424 */ /* 0x000fce00078e00ff */
[----:B------:R-:W-:Y:S05]  /*e160*/  WARPSYNC.COLLECTIVE R15, `(.L_x_8116) ;  /* 0x000000000f0c7348 */ /* 0x000fea0003c00000 */
[----:B------:R-:W-:Y:S02]  /*e170*/  ELECT P6, UR62, PT ;  /* 0x00000000003e782f */ /* 0x000fe400038c0000 */
[----:B------:R-:W-:Y:S01]  /*e180*/  MOV R14, UR62 ;  /* 0x0000003e000e7c02 */ /* 0x000fe20008000f00 */
[----:B------:R-:W-:Y:S10]  /*e190*/  ENDCOLLECTIVE ;  /* 0x000000000000791b */ /* 0x000ff40003800000 */
.L_x_8116:
[----:B------:R-:W-:Y:S05]  /*e1a0*/  BSYNC B0 ;  /* 0x0000000000007941 */ /* 0x000fea0003800000 */
.L_x_8115:
[----:B------:R-:W-:Y:S05]  /*e1b0*/  BRA `(.L_x_8117) ;  /* 0xffffffc8009c7947 */ /* 0x000fea000383ffff */
.L_x_8047:
[----:B0-----:R0:W1:Y:S02]  /*e1c0*/  SYNCS.PHASECHK.TRANS64.TRYWAIT P0, [R8+URZ+0x32440], R10 ;  /* 0x0324400a080075a7 */ /* 0x001064000800017f */
[----:B-1----:R-:W-:Y:S05]  /*e1d0*/  @!P0 NANOSLEEP.SYNCS 0x989680 ;  /* 0x009896800000895d */ /* 0x002fea0003900000 */
[----:B------:R-:W1:Y:S02]  /*e1e0*/  @!P0 SYNCS.PHASECHK.TRANS64 P0, [R8+URZ+0x32440], R10 ;  /* 0x0324400a080085a7 */ /* 0x000e64000800007f */
[----:B-1----:R-:W-:Y:S05]  /*e1f0*/  @!P0 BRA `(.L_x_8047) ;  /* 0xfffffffc00f08947 */ /* 0x002fea000383ffff */
[----:B------:R-:W-:Y:S05]  /*e200*/  BRA `(.L_x_8118) ;  /* 0xffffffcc000c7947 */ /* 0x000fea000383ffff */
.L_x_8051:
        /* <DEDUP_REMOVED lines=8> */
.L_x_8054:
[----:B0-----:R0:W1:Y:S02]  /*e290*/  SYNCS.PHASECHK.TRANS64.TRYWAIT P0, [R8+URZ+0x32460], R6 ;  /* 0x03246006080075a7 */ /* 0x001064000800017f */
[----:B-1----:R-:W-:Y:S05]  /*e2a0*/  @!P0 NANOSLEEP.SYNCS 0x989680 ;  /* 0x009896800000895d */ /* 0x002fea0003900000 */
[----:B------:R-:W1:Y:S02]  /*e2b0*/  @!P0 SYNCS.PHASECHK.TRANS64 P0, [R8+URZ+0x32460], R6 ;  /* 0x03246006080085a7 */ /* 0x000e64000800007f */
[----:B-1----:R-:W-:Y:S05]  /*e2c0*/  @!P0 BRA `(.L_x_8054) ;  /* 0xfffffffc00f08947 */ /* 0x002fea000383ffff */
[----:B------:R-:W-:Y:S05]  /*e2d0*/  BRA `(.L_x_8120) ;  /* 0xffffffd000947947 */ /* 0x000fea000383ffff */
.L_x_8063:
[----:B-1----:R1:W2:Y:S02]  /*e2e0*/  SYNCS.PHASECHK.TRANS64.TRYWAIT P0, [R3+URZ+0x32440], R6 ;  /* 0x03244006030075a7 */ /* 0x0022a4000800017f */
[----:B--2---:R-:W-:Y:S05]  /*e2f0*/  @!P0 NANOSLEEP.SYNCS 0x989680 ;  /* 0x009896800000895d */ /* 0x004fea0003900000 */
[----:B------:R-:W2:Y:S02]  /*e300*/  @!P0 SYNCS.PHASECHK.TRANS64 P0, [R3+URZ+0x32440], R6 ;  /* 0x03244006030085a7 */ /* 0x000ea4000800007f */
[----:B--2---:R-:W-:Y:S05]  /*e310*/  @!P0 BRA `(.L_x_8063) ;  /* 0xfffffffc00f08947 */ /* 0x004fea000383ffff */
[----:B------:R-:W-:Y:S05]  /*e320*/  BRA `(.L_x_8121) ;  /* 0xffffffd8001c7947 */ /* 0x000fea000383ffff */
.L_x_8065:
[----:B--2---:R2:W3:Y:S02]  /*e330*/  SYNCS.PHASECHK.TRANS64.TRYWAIT P0, [R3+URZ+0x32460], R6 ;  /* 0x03246006030075a7 */ /* 0x0044e4000800017f */
[----:B---3--:R-:W-:Y:S05]  /*e340*/  @!P0 NANOSLEEP.SYNCS 0x989680 ;  /* 0x009896800000895d */ /* 0x008fea0003900000 */
[----:B------:R-:W3:Y:S02]  /*e350*/  @!P0 SYNCS.PHASECHK.TRANS64 P0, [R3+URZ+0x32460], R6 ;  /* 0x03246006030085a7 */ /* 0x000ee4000800007f */
[----:B---3--:R-:W-:Y:S05]  /*e360*/  @!P0 BRA `(.L_x_8065) ;  /* 0xfffffffc00f08947 */ /* 0x008fea000383ffff */
[----:B------:R-:W-:Y:S05]  /*e370*/  BRA `(.L_x_8122) ;  /* 0xffffffd8008c7947 */ /* 0x000fea000383ffff */
.L_x_8070:
[----:B--2---:R2:W3:Y:S02]  /*e380*/  SYNCS.PHASECHK.TRANS64.TRYWAIT P0, [R2+URZ+0x32440], R3 ;  /* 0x03244003020075a7 */ /* 0x0044e4000800017f */
[----:B---3--:R-:W-:Y:S05]  /*e390*/  @!P0 NANOSLEEP.SYNCS 0x989680 ;  /* 0x009896800000895d */ /* 0x008fea0003900000 */
[----:B------:R-:W3:Y:S02]  /*e3a0*/  @!P0 SYNCS.PHASECHK.TRANS64 P0, [R2+URZ+0x32440], R3 ;  /* 0x03244003020085a7 */ /* 0x000ee4000800007f */
[----:B---3--:R-:W-:Y:S05]  /*e3b0*/  @!P0 BRA `(.L_x_8070) ;  /* 0xfffffffc00f08947 */ /* 0x008fea000383ffff */
[----:B------:R-:W-:Y:S05]  /*e3c0*/  BRA `(.L_x_8123) ;  /* 0xffffffdc00d47947 */ /* 0x000fea000383ffff */
.L_x_8072:
[----:B-1----:R1:W3:Y:S02]  /*e3d0*/  SYNCS.PHASECHK.TRANS64.TRYWAIT P1, [R2+URZ+0x32460], R3 ;  /* 0x03246003020075a7 */ /* 0x0022e4000802017f */
[----:B---3--:R-:W-:Y:S05]  /*e3e0*/  @!P1 NANOSLEEP.SYNCS 0x989680 ;  /* 0x009896800000995d */ /* 0x008fea0003900000 */
[----:B------:R-:W3:Y:S02]  /*e3f0*/  @!P1 SYNCS.PHASECHK.TRANS64 P1, [R2+URZ+0x32460], R3 ;  /* 0x03246003020095a7 */ /* 0x000ee4000802007f */
[----:B---3--:R-:W-:Y:S05]  /*e400*/  @!P1 BRA `(.L_x_8072) ;  /* 0xfffffffc00f09947 */ /* 0x008fea000383ffff */
[----:B------:R-:W-:Y:S05]  /*e410*/  BRA `(.L_x_8124) ;  /* 0xffffffe000407947 */ /* 0x000fea000383ffff */
.L_x_8077:
[----:B---3--:R3:W4:Y:S02]  /*e420*/  SYNCS.PHASECHK.TRANS64.TRYWAIT P0, [R2+URZ+0x32440], R3 ;  /* 0x03244003020075a7 */ /* 0x008724000800017f */
[----:B----4-:R-:W-:Y:S05]  /*e430*/  @!P0 NANOSLEEP.SYNCS 0x989680 ;  /* 0x009896800000895d */ /* 0x010fea0003900000 */
[----:B------:R-:W4:Y:S02]  /*e440*/  @!P0 SYNCS.PHASECHK.TRANS64 P0, [R2+URZ+0x32440], R3 ;  /* 0x03244003020085a7 */ /* 0x000f24000800007f */
[----:B----4-:R-:W-:Y:S05]  /*e450*/  @!P0 BRA `(.L_x_8077) ;  /* 0xfffffffc00f08947 */ /* 0x010fea000383ffff */
[----:B------:R-:W-:Y:S05]  /*e460*/  BRA `(.L_x_8125) ;  /* 0xffffffe400647947 */ /* 0x000fea000383ffff */
.L_x_8079:
[----:B-1----:R1:W2:Y:S02]  /*e470*/  SYNCS.PHASECHK.TRANS64.TRYWAIT P1, [R2+URZ+0x32460], R3 ;  /* 0x03246003020075a7 */ /* 0x0022a4000802017f */
[----:B--2---:R-:W-:Y:S05]  /*e480*/  @!P1 NANOSLEEP.SYNCS 0x989680 ;  /* 0x009896800000995d */ /* 0x004fea0003900000 */
[----:B------:R-:W2:Y:S02]  /*e490*/  @!P1 SYNCS.PHASECHK.TRANS64 P1, [R2+URZ+0x32460], R3 ;  /* 0x03246003020095a7 */ /* 0x000ea4000802007f */
[----:B--2---:R-:W-:Y:S05]  /*e4a0*/  @!P1 BRA `(.L_x_8079) ;  /* 0xfffffffc00f09947 */ /* 0x004fea000383ffff */
[----:B------:R-:W-:Y:S05]  /*e4b0*/  BRA `(.L_x_8126) ;  /* 0xffffffe400d47947 */ /* 0x000fea000383ffff */
.L_x_8084:
        /* <DEDUP_REMOVED lines=8> */
.L_x_8128:
[----:B------:R-:W-:Y:S05]  /*e540*/  BSYNC B0 ;  /* 0x0000000000007941 */ /* 0x000fea0003800000 */
.L_x_8127:
        /* <DEDUP_REMOVED lines=8> */
.L_x_8129:
[----:B------:R-:W-:Y:S01]  /*e5d0*/  IMAD.MOV.U32 R5, RZ, RZ, R14 ;  /* 0x000000ffff057224 */ /* 0x000fe200078e000e */
[----:B------:R-:W-:Y:S06]  /*e5e0*/  BRA `(.L_x_8130) ;  /* 0xffffffe800c87947 */ /* 0x000fec000383ffff */
.L_x_8087:
        /* <DEDUP_REMOVED lines=8> */
.L_x_8132:
[----:B------:R-:W-:Y:S05]  /*e670*/  BSYNC B0 ;  /* 0x0000000000007941 */ /* 0x000fea0003800000 */
.L_x_8131:
        /* <DEDUP_REMOVED lines=10> */
.L_x_8133:
        /* <DEDUP_REMOVED lines=8> */
.L_x_8134:
        /* <DEDUP_REMOVED lines=8> */
.L_x_8135:
        /* <DEDUP_REMOVED lines=8> */
.L_x_8136:
        /* <DEDUP_REMOVED lines=8> */
.L_x_8137:
[----:B------:R-:W-:Y:S05]  /*e920*/  BRA `(.L_x_8138) ;  /* 0xffffffe8008c7947 */ /* 0x000fea000383ffff */
.L_x_8092:
        /* <DEDUP_REMOVED lines=8> */
.L_x_8140:
[----:B------:R-:W-:Y:S05]  /*e9b0*/  BSYNC B0 ;  /* 0x0000000000007941 */ /* 0x000fea0003800000 */
.L_x_8139:
        /* <DEDUP_REMOVED lines=10> */
.L_x_8141:
        /* <DEDUP_REMOVED lines=8> */
.L_x_8142:
        /* <DEDUP_REMOVED lines=8> */
.L_x_8143:
        /* <DEDUP_REMOVED lines=8> */
.L_x_8144:
        /* <DEDUP_REMOVED lines=8> */
.L_x_8145:
[----:B------:R-:W-:Y:S05]  /*ec60*/  BRA `(.L_x_8146) ;  /* 0xffffffe800707947 */ /* 0x000fea000383ffff */
.L_x_8094:
[----:B------:R-:W-:Y:S01]  /*ec70*/  BSSY B0, `(.L_x_8147) ;  /* 0x0000006000007945 */ /* 0x000fe20003800000 */
[----:B------:R-:W-:Y:S01]  /*ec80*/  PLOP3.LUT P6, PT, P6, PT, PT, 0x8, 0x0 ;  /* 0x000000000000781c */ /* 0x000fe200037ce170 */
[----:B------:R-:W-:-:S12]  /*ec90*/  IMAD.MOV.U32 R15, RZ, RZ, -0x1 ;  /* 0xffffffffff0f7424 */ /* 0x000fd800078e00ff */
[----:B01----:R-:W-:Y:S05]  /*eca0*/  WARPSYNC.COLLECTIVE R15, `(.L_x_8148) ;  /* 0x000000000f087348 */ /* 0x003fea0003c00000 */
[----:B------:R-:W-:Y:S01]  /*ecb0*/  VOTE.ANY R14, PT, P6 ;  /* 0x00000000000e7806 */ /* 0x000fe200030e0100 */
[----:B01----:R-:W-:Y:S06]  /*ecc0*/  ENDCOLLECTIVE ;  /* 0x000000000000791b */ /* 0x003fec0003800000 */
.L_x_8148:
[----:B------:R-:W-:Y:S05]  /*ecd0*/  BSYNC B0 ;  /* 0x0000000000007941 */ /* 0x000fea0003800000 */
.L_x_8147:
        /* <DEDUP_REMOVED lines=9> */
.L_x_8149:
[----:B------:R-:W-:Y:S01]  /*ed70*/  IMAD.MOV.U32 R17, RZ, RZ, R14 ;  /* 0x000000ffff117224 */ /* 0x000fe200078e000e */
[----:B------:R-:W-:Y:S06]  /*ed80*/  BRA `(.L_x_8150) ;  /* 0xffffffe800607947 */ /* 0x000fec000383ffff */
.L_x_8096:
[----:B------:R-:W-:Y:S01]  /*ed90*/  BSSY B0, `(.L_x_8151) ;  /* 0x0000007000007945 */ /* 0x000fe20003800000 */
[----:B------:R-:W-:Y:S02]  /*eda0*/  IMAD.MOV.U32 R13, RZ, RZ, R2 ;  /* 0x000000ffff0d7224 */ /* 0x000fe400078e0002 */
[----:B------:R-:W-:Y:S02]  /*edb0*/  IMAD.MOV.U32 R11, RZ, RZ, 0x1f ;  /* 0x0000001fff0b7424 */ /* 0x000fe400078e00ff */
[----:B------:R-:W-:-:S07]  /*edc0*/  IMAD.MOV.U32 R15, RZ, RZ, -0x1 ;  /* 0xffffffffff0f7424 */ /* 0x000fce00078e00ff */
[----:B0-23--:R-:W-:Y:S05]  /*edd0*/  WARPSYNC.COLLECTIVE R15, `(.L_x_8152) ;  /* 0x000000000f087348 */ /* 0x00dfea0003c00000 */
[----:B------:R1:W4:Y:S02]  /*ede0*/  SHFL.IDX P6, R14, R13, R12, R11 ;  /* 0x0000000c0d0e7389 */ /* 0x00032400000c000b */
[----:B01234-:R-:W-:Y:S01]  /*edf0*/  ENDCOLLECTIVE ;  /* 0x000000000000791b */ /* 0x01ffe20003800000 */
.L_x_8152:
[----:B------:R-:W-:Y:S05]  /*ee00*/  BSYNC B0 ;  /* 0x0000000000007941 */ /* 0x000fea0003800000 */
.L_x_8151:
[----:B------:R-:W-:Y:S05]  /*ee10*/  BRA `(.L_x_8095) ;  /* 0xffffffe800587947 */ /* 0x000fea000383ffff */
.L_x_8099:
[----:B0-----:R0:W3:Y:S02]  /*ee20*/  SYNCS.PHASECHK.TRANS64.TRYWAIT P0, [R0+URZ+0x32420], R3 ;  /* 0x03242003000075a7 */ /* 0x0010e4000800017f */
[----:B---3--:R-:W-:Y:S05]  /*ee30*/  @!P0 NANOSLEEP.SYNCS 0x989680 ;  /* 0x009896800000895d */ /* 0x008fea0003900000 */
[----:B------:R-:W3:Y:S02]  /*ee40*/  @!P0 SYNCS.PHASECHK.TRANS64 P0, [R0+URZ+0x32420], R3 ;  /* 0x03242003000085a7 */ /* 0x000ee4000800007f */
[----:B---3--:R-:W-:Y:S05]  /*ee50*/  @!P0 BRA `(.L_x_8099) ;  /* 0xfffffffc00f08947 */ /* 0x008fea000383ffff */
[----:B------:R-:W-:Y:S05]  /*ee60*/  BRA `(.L_x_8153) ;  /* 0xffffffec00387947 */ /* 0x000fea000383ffff */
.L_x_8100:
[----:B--2---:R-:W2:Y:S01]  /*ee70*/  S2R R2, SR_TID.X ;  /* 0x0000000000027919 */ /* 0x004ea20000002100 */
        /* <DEDUP_REMOVED lines=10> */
.L_x_8155:
[----:B------:R-:W-:Y:S05]  /*ef20*/  BSYNC B0 ;  /* 0x0000000000007941 */ /* 0x000fea0003800000 */
.L_x_8154:
[----:B------:R-:W-:Y:S05]  /*ef30*/  BRA `(.L_x_8156) ;  /* 0xffffffec001c7947 */ /* 0x000fea000383ffff */
.L_x_8103:
[----:B------:R-:W-:Y:S01]  /*ef40*/  BSSY B1, `(.L_x_8157) ;  /* 0x0000006000017945 */ /* 0x000fe20003800000 */
[----:B------:R-:W-:-:S07]  /*ef50*/  IMAD.MOV.U32 R15, RZ, RZ, -0x1 ;  /* 0xffffffffff0f7424 */ /* 0x000fce00078e00ff */
[----:B012---:R-:W-:Y:S05]  /*ef60*/  WARPSYNC.COLLECTIVE R15, `(.L_x_8158) ;  /* 0x000000000f0c7348 */ /* 0x007fea0003c00000 */
[----:B------:R-:W-:Y:S02]  /*ef70*/  ELECT P6, UR62, PT ;  /* 0x00000000003e782f */ /* 0x000fe400038c0000 */
[----:B------:R-:W-:Y:S01]  /*ef80*/  MOV R14, UR62 ;  /* 0x0000003e000e7c02 */ /* 0x000fe20008000f00 */
[----:B012---:R-:W-:Y:S10]  /*ef90*/  ENDCOLLECTIVE ;  /* 0x000000000000791b */ /* 0x007ff40003800000 */
.L_x_8158:
[----:B------:R-:W-:Y:S05]  /*efa0*/  BSYNC B1 ;  /* 0x0000000000017941 */ /* 0x000fea0003800000 */
.L_x_8157:
[----:B------:R-:W-:Y:S05]  /*efb0*/  BRA `(.L_x_8159) ;  /* 0xffffffec00147947 */ /* 0x000fea000383ffff */
.L_x_8105:
[----:B0-----:R0:W2:Y:S02]  /*efc0*/  SYNCS.PHASECHK.TRANS64.TRYWAIT P0, [R6+URZ], R5 ;  /* 0x00000005060075a7 */ /* 0x0010a4000800017f */
[----:B--2---:R-:W-:Y:S05]  /*efd0*/  @!P0 NANOSLEEP.SYNCS 0x989680 ;  /* 0x009896800000895d */ /* 0x004fea0003900000 */
[----:B------:R-:W2:Y:S02]  /*efe0*/  @!P0 SYNCS.PHASECHK.TRANS64 P0, [R6+URZ], R5 ;  /* 0x00000005060085a7 */ /* 0x000ea4000800007f */
[----:B--2---:R-:W-:Y:S05]  /*eff0*/  @!P0 BRA `(.L_x_8105) ;  /* 0xfffffffc00f08947 */ /* 0x004fea000383ffff */
[----:B------:R-:W-:Y:S05]  /*f000*/  BRA `(.L_x_8160) ;  /* 0xffffffec00587947 */ /* 0x000fea000383ffff */
.L_x_8106:
[----:B--2---:R2:W3:Y:S02]  /*f010*/  SYNCS.PHASECHK.TRANS64.TRYWAIT P0, [R7+URZ], R2 ;  /* 0x00000002070075a7 */ /* 0x0044e4000800017f */
[----:B---3--:R-:W-:Y:S05]  /*f020*/  @!P0 NANOSLEEP.SYNCS 0x989680 ;  /* 0x009896800000895d */ /* 0x008fea0003900000 */
[----:B------:R-:W3:Y:S02]  /*f030*/  @!P0 SYNCS.PHASECHK.TRANS64 P0, [R7+URZ], R2 ;  /* 0x00000002070085a7 */ /* 0x000ee4000800007f */
[----:B---3--:R-:W-:Y:S05]  /*f040*/  @!P0 BRA `(.L_x_8106) ;  /* 0xfffffffc00f08947 */ /* 0x008fea000383ffff */
[----:B------:R-:W-:Y:S05]  /*f050*/  BRA `(.L_x_8161) ;  /* 0xffffffec004c7947 */ /* 0x000fea000383ffff */
.L_x_8108:
[----:B---3--:R3:W4:Y:S02]  /*f060*/  SYNCS.PHASECHK.TRANS64.TRYWAIT P0, [R4+URZ], R5 ;  /* 0x00000005040075a7 */ /* 0x008724000800017f */
[----:B----4-:R-:W-:Y:S05]  /*f070*/  @!P0 NANOSLEEP.SYNCS 0x989680 ;  /* 0x009896800000895d */ /* 0x010fea0003900000 */
[----:B------:R-:W4:Y:S02]  /*f080*/  @!P0 SYNCS.PHASECHK.TRANS64 P0, [R4+URZ], R5 ;  /* 0x00000005040085a7 */ /* 0x000f24000800007f */
[----:B----4-:R-:W-:Y:S05]  /*f090*/  @!P0 BRA `(.L_x_8108) ;  /* 0xfffffffc00f08947 */ /* 0x010fea000383ffff */
[----:B------:R-:W-:Y:S05]  /*f0a0*/  BRA `(.L_x_8162) ;  /* 0xffffffec00547947 */ /* 0x000fea000383ffff */
.L_x_8163:
        /* <DEDUP_REMOVED lines=13> */
.L_x_11962:


//--------------------- .text._ZN7cutlass13device_kernelIN5flash11enable_sm90INS1_16FlashAttnFwdSm90INS1_25CollectiveMainloopFwdSm90ILi2EN4cute5tupleIJNS5_1CILi1EEES8_S8_EEENS6_IJNS7_ILi128EEENS7_ILi96EEENS7_ILi64EEEEEELi256ENS_10bfloat16_tEfNS_4arch4Sm90ELb0ELb0ELb0ELb1ELb0ELb1ELb1ELb1ELb0ELb0ELb0ELb0EEENS1_21CollectiveEpilogueFwdINS6_IJSA_NS7_ILi256EEESB_EEES9_SE_SG_Li256ELb1ELb0ELb0ELb0EEENS1_36VarlenDynamicPersistentTileSchedulerILi128ELi96ELi256ELi32ELb0ELb0ELb1ELb0ELb1ELb1EEEEEEEEEvNT_6ParamsE --------------------------
	.section	.text._ZN7cutlass13device_kernelIN5flash11enable_sm90INS1_16FlashAttnFwdSm90INS1_25CollectiveMainloopFwdSm90ILi2EN4cute5tupleIJNS5_1CILi1EEES8_S8_EEENS6_IJNS7_ILi128EEENS7_ILi96EEENS7_ILi64EEEEEELi256ENS_10bfloat16_tEfNS_4arch4Sm90ELb0ELb0ELb0ELb1ELb0ELb1ELb1ELb1ELb0ELb0ELb0ELb0EEENS1_21CollectiveEpilogueFwdINS6_IJSA_NS7_ILi256EEESB_EEES9_SE_SG_Li256ELb1ELb0ELb0ELb0EEENS1_36VarlenDynamicPersistentTileSchedulerILi128ELi96ELi256ELi32ELb0ELb0ELb1ELb0ELb1ELb1EEEEEEEEEvNT_6ParamsE,"ax",@progbits
	.align	128
.text._ZN7cutlass13device_kernelIN5flash11enable_sm90INS1_16FlashAttnFwdSm90INS1_25CollectiveMainloopFwdSm90ILi2EN4cute5tupleIJNS5_1CILi1EEES8_S8_EEENS6_IJNS7_ILi128EEENS7_ILi96EEENS7_ILi64EEEEEELi256ENS_10bfloat16_tEfNS_4arch4Sm90ELb0ELb0ELb0ELb1ELb0ELb1ELb1ELb1ELb0ELb0ELb0ELb0EEENS1_21CollectiveEpilogueFwdINS6_IJSA_NS7_ILi256EEESB_EEES9_SE_SG_Li256ELb1ELb0ELb0ELb0EEENS1_36VarlenDynamicPersistentTileSchedulerILi128ELi96ELi256ELi32ELb0ELb0ELb1ELb0ELb1ELb1EEEEEEEEEvNT_6ParamsE:
        .type           _ZN7cutlass13device_kernelIN5flash11enable_sm90INS1_16FlashAttnFwdSm90INS1_25CollectiveMainloopFwdSm90ILi2EN4cute5tupleIJNS5_1CILi1EEES8_S8_EEENS6_IJNS7_ILi128EEENS7_ILi96EEENS7_ILi64EEEEEELi256ENS_10bfloat16_tEfNS_4arch4Sm90ELb0ELb0ELb0ELb1ELb0ELb1ELb1ELb1ELb0ELb0ELb0ELb0EEENS1_21CollectiveEpilogueFwdINS6_IJSA_NS7_ILi256EEESB_EEES9_SE_SG_Li256ELb1ELb0ELb0ELb0EEENS1_36VarlenDynamicPersistentTileSchedulerILi128ELi96ELi256ELi32ELb0ELb0ELb1ELb0ELb1ELb1EEEEEEEEEvNT_6ParamsE,@function
        .size           _ZN7cutlass13device_kernelIN5flash11enable_sm90INS1_16FlashAttnFwdSm90INS1_25CollectiveMainloopFwdSm90ILi2EN4cute5tupleIJNS5_1CILi1EEES8_S8_EEENS6_IJNS7_ILi128EEENS7_ILi96EEENS7_ILi64EEEEEELi256ENS_10bfloat16_tEfNS_4arch4Sm90ELb0ELb0ELb0ELb1ELb0ELb1ELb1ELb1ELb0ELb0ELb0ELb0EEENS1_21CollectiveEpilogueFwdINS6_IJSA_NS7_ILi256EEESB_EEES9_SE_SG_Li256ELb1ELb0ELb0ELb0EEENS1_36VarlenDynamicPersistentTileSchedulerILi128ELi96ELi256ELi32ELb0ELb0ELb1ELb0ELb1ELb1EEEEEEEEEvNT_6ParamsE,(.L_x_11963 - _ZN7cutlass13device_kernelIN5flash11enable_sm90INS1_16FlashAttnFwdSm90INS1_25CollectiveMainloopFwdSm90ILi2EN4cute5tupleIJNS5_1CILi1EEES8_S8_EEENS6_IJNS7_ILi128EEENS7_ILi96EEENS7_ILi64EEEEEELi256ENS_10bfloat16_tEfNS_4arch4Sm90ELb0ELb0ELb0ELb1ELb0ELb1ELb1ELb1ELb0ELb0ELb0ELb0EEENS1_21CollectiveEpilogueFwdINS6_IJSA_NS7_ILi256EEESB_EEES9_SE_SG_Li256ELb1ELb0ELb0ELb0EEENS1_36VarlenDynamicPersistentTileSchedulerILi128ELi96ELi256ELi32ELb0ELb0ELb1ELb0ELb1ELb1EEEEEEEEEvNT_6ParamsE)
        .other          _ZN7cutlass13device_kernelIN5flash11enable_sm90INS1_16FlashAttnFwdSm90INS1_25CollectiveMainloopFwdSm90ILi2EN4cute5tupleIJNS5_1CILi1EEES8_S8_EEENS6_IJNS7_ILi128EEENS7_ILi96EEENS7_ILi64EEEEEELi256ENS_10bfloat16_tEfNS_4arch4Sm90ELb0ELb0ELb0ELb1ELb0ELb1ELb1ELb1ELb0ELb0ELb0ELb0EEENS1_21CollectiveEpilogueFwdINS6_IJSA_NS7_ILi256EEESB_EEES9_SE_SG_Li256ELb1ELb0ELb0ELb0EEENS1_36VarlenDynamicPersistentTileSchedulerILi128ELi96ELi256ELi32ELb0ELb0ELb1ELb0ELb1ELb1EEEEEEEEEvNT_6ParamsE,@"STO_CUDA_ENTRY STV_DEFAULT"
_ZN7cutlass13device_kernelIN5flash11enable_sm90INS1_16FlashAttnFwdSm90INS1_25CollectiveMainloopFwdSm90ILi2EN4cute5tupleIJNS5_1CILi1EEES8_S8_EEENS6_IJNS7_ILi128EEENS7_ILi96EEENS7_ILi64EEEEEELi256ENS_10bfloat16_tEfNS_4arch4Sm90ELb0ELb0ELb0ELb1ELb0ELb1ELb1ELb1ELb0ELb0ELb0ELb0EEENS1_21CollectiveEpilogueFwdINS6_IJSA_NS7_ILi256EEESB_EEES9_SE_SG_Li256ELb1ELb0ELb0ELb0EEENS1_36VarlenDynamicPersistentTileSchedulerILi128ELi96ELi256ELi32ELb0ELb0ELb1ELb0ELb1ELb1EEEEEEEEEvNT_6ParamsE:
        /* <DEDUP_REMOVED lines=30> */
.L_x_8165:
[----:B------:R-:W-:Y:S05]  /*01e0*/  BSYNC B0 ;  /* 0x0000000000007941 */ /* 0x000fea0003800000 */
.L_x_8164:
        /* <DEDUP_REMOVED lines=43> */
.L_x_8166:
        /* <DEDUP_REMOVED lines=22> */
.L_x_8167:
        /* <DEDUP_REMOVED lines=18> */
.L_x_8168:
        /* <DEDUP_REMOVED lines=22> */
.L_x_8169:
        /* <DEDUP_REMOVED lines=22> */
.L_x_8170:
        /* <DEDUP_REMOVED lines=10> */
.L_x_8173:
        /* <DEDUP_REMOVED lines=8> */
[----:B--2---:R-:W-:-:S06]  /*0b00*/  ULEA UR4, UR5, UR4, 0x18 ;  /* 0x0000000405047291 */ /* 0x004fcc000f8ec03f */
[----:B------:R-:W-:Y:S01]  /*0b10*/  IMAD.U32 R18, RZ, RZ, UR4 ;  /* 0x00000004ff127e24 */ /* 0x000fe2000f8e00ff */
[----:B-1----:R-:W-:Y:S01]  /*0b20*/  SHF.R.U32.HI R0, RZ, 0x7, R0 ;  /* 0x00000007ff007819 */ /* 0x002fe20000011600 */
[----:B------:R-:W-:-:S03]  /*0b30*/  ULDC UR4, c[0x0][0xd14] ;  /* 0x0003450000047ab9 */ /* 0x000fc60000000800 */
[----:B------:R-:W-:-:S13]  /*0b40*/  ISETP.NE.AND P0, PT, R0, 0x1, PT ;  /* 0x000000010000780c */ /* 0x000fda0003f05270 */
[----:B------:R-:W-:Y:S08]  /*0b50*/  @!P0 BAR.ARV 0x9, 0x100 ;  /* 0x0244000000008b1d */ /* 0x000ff00000002000 */
[----:B------:R-:W-:Y:S06]  /*0b60*/  BAR.SYNC.DEFER_BLOCKING 0x5, 0x120 ;  /* 0x0144800000007b1d */ /* 0x000fec0000010000 */
[----:B------:R-:W1:Y:S02]  /*0b70*/  LDS.128 R32, [R18+0x324d0] ;  /* 0x0324d00012207984 */ /* 0x000e640000000c00 */
[----:B------:R-:W-:Y:S06]  /*0b80*/  BAR.ARV 0x4, 0x120 ;  /* 0x0104800000007b1d */ /* 0x000fec0000002000 */
[----:B-1----:R-:W-:-:S13]  /*0b90*/  ISETP.GE.AND P0, PT, R35, UR4, PT ;  /* 0x0000000423007c0c */ /* 0x002fda000bf06270 */
[----:B------:R-:W-:Y:S05]  /*0ba0*/  @P0 BRA `(.L_x_8174) ;  /* 0x0000015400180947 */ /* 0x000fea0003800000 */
[----:B------:R-:W2:Y:S01]  /*0bb0*/  LDL R3, [R1+0x80] ;  /* 0x0000800001037983 */ /* 0x000ea20000100800 */
[----:B------:R-:W-:Y:S01]  /*0bc0*/  CS2R R22, SRZ ;  /* 0x0000000000167805 */ /* 0x000fe2000001ff00 */
[----:B------:R-:W-:Y:S01]  /*0bd0*/  IMAD.MOV.U32 R200, RZ, RZ, RZ ;  /* 0x000000ffffc87224 */ /* 0x000fe200078e00ff */
[----:B0-----:R-:W0:Y:S01]  /*0be0*/  S2R R2, SR_TID.X ;  /* 0x0000000000027919 */ /* 0x001e220000002100 */
[----:B------:R-:W-:Y:S02]  /*0bf0*/  IMAD.MOV.U32 R224, RZ, RZ, RZ ;  /* 0x000000ffffe07224 */ /* 0x000fe400078e00ff */
[----:B0-----:R-:W-:-:S05]  /*0c00*/  VIADD R237, R2, 0xffffff80 ;  /* 0xffffff8002ed7836 */ /* 0x001fca0000000000 */
[----:B------:R-:W-:-:S04]  /*0c10*/  SHF.R.S32.HI R0, RZ, 0x1f, R237 ;  /* 0x0000001fff007819 */ /* 0x000fc800000114ed */
[CC--:B------:R-:W-:Y:S02]  /*0c20*/  LEA.HI R2, R0.reuse, R237.reuse, RZ, 0x4 ;  /* 0x000000ed00027211 */ /* 0x0c0fe400078f20ff */
[----:B------:R-:W-:-:S04]  /*0c30*/  LEA.HI R217, R0, R237, RZ, 0x5 ;  /* 0x000000ed00d97211 */ /* 0x000fc800078f28ff */
[----:B------:R-:W-:Y:S02]  /*0c40*/  SHF.R.S32.HI R217, RZ, 0x5, R217 ;  /* 0x00000005ffd97819 */ /* 0x000fe400000114d9 */
[----:B--2---:R-:W-:Y:S02]  /*0c50*/  R2UR UR4, R3 ;  /* 0x00000000030472ca */ /* 0x004fe400000e0000 */
[----:B------:R-:W-:-:S04]  /*0c60*/  LEA.HI R3, R0, R237, RZ, 0x7 ;  /* 0x000000ed00037211 */ /* 0x000fc800078f38ff */
[----:B------:R-:W-:Y:S02]  /*0c70*/  LOP3.LUT R230, R3, 0xffffff80, RZ, 0xc0, !PT ;  /* 0xffffff8003e67812 */ /* 0x000fe400078ec0ff */
[----:B------:R-:W-:-:S03]  /*0c80*/  SHF.R.S32.HI R232, RZ, 0x7, R3 ;  /* 0x00000007ffe87819 */ /* 0x000fc60000011403 */
[----:B------:R-:W-:Y:S01]  /*0c90*/  IMAD.IADD R230, R237, 0x1, -R230 ;  /* 0x00000001ede67824 */ /* 0x000fe200078e0ae6 */
[----:B------:R-:W-:Y:S01]  /*0ca0*/  LEA.HI R3, R3, R232, RZ, 0x1 ;  /* 0x000000e803037211 */ /* 0x000fe200078f08ff */
[----:B------:R-:W-:-:S03]  /*0cb0*/  ULOP3.LUT UR4, UR4, 0x1, URZ, 0xfc, !UPT ;  /* 0x0000000104047892 */ /* 0x000fc6000f8efc3f */
        /* <DEDUP_REMOVED lines=9> */
[----:B------:R-:W-:Y:S02]  /*0d50*/  LOP3.LUT R233, R6, 0x7ffffffc, RZ, 0xc0, !PT ;  /* 0x7ffffffc06e97812 */ /* 0x000fe400078ec0ff */
[----:B------:R-:W-:Y:S02]  /*0d60*/  LOP3.LUT R9, R5, 0xfffffff8, RZ, 0xc0, !PT ;  /* 0xfffffff805097812 */ /* 0x000fe400078ec0ff */
[----:B------:R-:W-:Y:S01]  /*0d70*/  SHF.R.S32.HI R5, RZ, 0x4, R2 ;  /* 0x00000004ff057819 */ /* 0x000fe20000011402 */
[----:B------:R-:W-:Y:S02]  /*0d80*/  IMAD.IADD R233, R230, 0x1, -R233 ;  /* 0x00000001e6e97824 */ /* 0x000fe400078e0ae9 */
[----:B------:R-:W-:Y:S01]  /*0d90*/  IMAD.IADD R8, R4, 0x1, -R9 ;  /* 0x0000000104087824 */ /* 0x000fe200078e0a09 */
[----:B------:R-:W-:-:S02]  /*0da0*/  LOP3.LUT R4, R2, 0x3fffff0, RZ, 0xc0, !PT ;  /* 0x03fffff002047812 */ /* 0x000fc400078ec0ff */
        /* <DEDUP_REMOVED lines=8> */
[--C-:B------:R-:W-:Y:S01]  /*0e30*/  SHF.R.S32.HI R19, RZ, 0x2, R3.reuse ;  /* 0x00000002ff137819 */ /* 0x100fe20000011403 */
[----:B------:R-:W-:Y:S01]  /*0e40*/  IMAD R5, R217, 0x10, R4 ;  /* 0x00000010d9057824 */ /* 0x000fe200078e0204 */
[----:B------:R-:W-:Y:S01]  /*0e50*/  SHF.R.S32.HI R8, RZ, 0x1f, R3 ;  /* 0x0000001fff087819 */ /* 0x000fe20000011403 */
[----:B------:R-:W-:Y:S01]  /*0e60*/  IMAD.U32 R4, RZ, RZ, UR4 ;  /* 0x00000004ff047e24 */ /* 0x000fe2000f8e00ff */
[----:B------:R-:W-:Y:S01]  /*0e70*/  SHF.R.S32.HI R214, RZ, 0x3, R0 ;  /* 0x00000003ffd67819 */ /* 0x000fe20000011400 */
[----:B------:R-:W-:Y:S01]  /*0e80*/  VIADD R223, R19, 0x40 ;  /* 0x0000004013df7836 */ /* 0x000fe20000000000 */
[----:B------:R-:W-:Y:S01]  /*0e90*/  LOP3.LUT R0, R0, 0x1ffffff8, RZ, 0xc0, !PT ;  /* 0x1ffffff800007812 */ /* 0x000fe200078ec0ff */
[----:B------:R-:W-:Y:S01]  /*0ea0*/  IMAD R5, R5, 0x8, R2 ;  /* 0x0000000805057824 */ /* 0x000fe200078e0202 */
[----:B------:R0:W-:Y:S01]  /*0eb0*/  STL [R1+0x7c], R4 ;  /* 0x00007c0401007387 */ /* 0x0001e20000100800 */
[----:B------:R-:W-:Y:S01]  /*0ec0*/  IMAD.SHL.U32 R213, R223, 0x40, RZ ;  /* 0x00000040dfd57824 */ /* 0x000fe200078e00ff */
[----:B------:R-:W-:Y:S01]  /*0ed0*/  SHF.R.S32.HI R10, RZ, 0x1f, R223 ;  /* 0x0000001fff0a7819 */ /* 0x000fe200000114df */
[----:B------:R-:W-:Y:S01]  /*0ee0*/  IMAD.IADD R0, R237, 0x1, -R0 ;  /* 0x00000001ed007824 */ /* 0x000fe200078e0a00 */
[----:B------:R-:W-:Y:S01]  /*0ef0*/  LEA.HI R8, R8, R19, RZ, 0x3 ;  /* 0x0000001308087211 */ /* 0x000fe200078f18ff */
[----:B------:R-:W-:Y:S01]  /*0f00*/  IMAD.MOV.U32 R2, RZ, RZ, RZ ;  /* 0x000000ffff027224 */ /* 0x000fe200078e00ff */
[----:B------:R-:W-:Y:S01]  /*0f10*/  LEA.HI R10, R10, R223, RZ, 0x3 ;  /* 0x000000df0a0a7211 */ /* 0x000fe200078f18ff */
[----:B------:R-:W-:Y:S01]  /*0f20*/  IMAD.SHL.U32 R201, R0, 0x8, RZ ;  /* 0x0000000800c97824 */ /* 0x000fe200078e00ff */
[----:B------:R-:W-:Y:S01]  /*0f30*/  LOP3.LUT R213, R213, 0x1c0, RZ, 0xc0, !PT ;  /* 0x000001c0d5d57812 */ /* 0x000fe200078ec0ff */
[----:B------:R-:W-:Y:S01]  /*0f40*/  IMAD.SHL.U32 R235, R5, 0x8, RZ ;  /* 0x0000000805eb7824 */ /* 0x000fe200078e00ff */
[----:B0-----:R-:W-:Y:S01]  /*0f50*/  LOP3.LUT R4, R3, 0xfffffffc, RZ, 0xc0, !PT ;  /* 0xfffffffc03047812 */ /* 0x001fe200078ec0ff */
[----:B------:R-:W-:Y:S01]  /*0f60*/  IMAD.SHL.U32 R10, R10, 0x40, RZ ;  /* 0x000000400a0a7824 */ /* 0x000fe200078e00ff */
[----:B------:R-:W-:-:S02]  /*0f70*/  SHF.R.U32.HI R236, RZ, 0x3, R213 ;  /* 0x00000003ffec7819 */ /* 0x000fc400000116d5 */
[----:B------:R-:W-:Y:S01]  /*0f80*/  LOP3.LUT R8, R8, 0xfffffff8, RZ, 0xc0, !PT ;  /* 0xfffffff808087812 */ /* 0x000fe200078ec0ff */
[----:B------:R-:W-:Y:S01]  /*0f90*/  IMAD.IADD R227, R237, 0x1, -R4 ;  /* 0x00000001ede37824 */ /* 0x000fe200078e0a04 */
[----:B------:R-:W-:Y:S02]  /*0fa0*/  LOP3.LUT R218, R10, 0xfffffe00, RZ, 0xc0, !PT ;  /* 0xfffffe000ada7812 */ /* 0x000fe400078ec0ff */
[----:B------:R-:W-:Y:S01]  /*0fb0*/  SHF.R.S32.HI R226, RZ, 0x1f, R19 ;  /* 0x0000001fffe27819 */ /* 0x000fe20000011413 */
[----:B------:R-:W-:Y:S02]  /*0fc0*/  IMAD.SHL.U32 R16, R227, 0x8, RZ ;  /* 0x00000008e3107824 */ /* 0x000fe400078e00ff */
[----:B------:R-:W-:-:S03]  /*0fd0*/  IMAD.IADD R228, R19, 0x1, -R8 ;  /* 0x0000000113e47824 */ /* 0x000fc600078e0a08 */
[--C-:B------:R-:W-:Y:S02]  /*0fe0*/  LOP3.LUT R3, R213, 0x38, R16.reuse, 0xf8, !PT ;  /* 0x00000038d5037812 */ /* 0x100fe400078ef810 */
[----:B------:R-:W-:Y:S02]  /*0ff0*/  SHF.R.S32.HI R17, RZ, 0x1f, R16 ;  /* 0x0000001fff117819 */ /* 0x000fe40000011410 */
[----:B------:R-:W-:-:S05]  /*1000*/  LOP3.LUT R3, R218, R3, R236, 0xf6, !PT ;  /* 0x00000003da037212 */ /* 0x000fca00078ef6ec */
[----:B------:R-:W-:-:S07]  /*1010*/  IMAD R231, R3, 0x2, R18 ;  /* 0x0000000203e77824 */ /* 0x000fce00078e0212 */
.L_x_8309:
[----:B0----5:R-:W0:Y:S02]  /*1020*/  LDC.64 R4, c[0x0][0xd60] ;  /* 0x00035800ff047b82 */ /* 0x021e240000000a00 */
        /* <DEDUP_REMOVED lines=14> */
[C---:B---3--:R-:W-:Y:S02]  /*1110*/  @P1 LEA R6, P2, R222.reuse, UR8, 0x2 ;  /* 0x00000008de061c11 */ /* 0x048fe4000f8410ff */
[C-C-:B------:R-:W-:Y:S02]  /*1120*/  SHF.L.U64.HI R221, R222.reuse, 0x2, R229.reuse ;  /* 0x00000002dedd7819 */ /* 0x140fe400000102e5 */
[----:B------:R-:W-:Y:S02]  /*1130*/  @P1 LEA.HI.X R7, R222, UR9, R229, 0x2, P2 ;  /* 0x00000009de071c11 */ /* 0x000fe400090f14e5 */
[----:B------:R-:W-:Y:S02]  /*1140*/  ISETP.NE.U32.AND P2, PT, RZ, UR4, PT ;  /* 0x00000004ff007c0c */ /* 0x000fe4000bf45070 */
[----:B------:R-:W-:Y:S01]  /*1150*/  IADD3 R8, P3, R220, UR6, RZ ;  /* 0x00000006dc087c10 */ /* 0x000fe2000ff7e0ff */
[----:B------:R0:W5:Y:S01]  /*1160*/  @P1 LDG.E R3, desc[UR60][R6.64] ;  /* 0x0000003c06031981 */ /* 0x000162000c1e1900 */
[----:B------:R-:W-:-:S02]  /*1170*/  ISETP.NE.AND.EX P2, PT, RZ, UR5, PT, P2 ;  /* 0x00000005ff007c0c */ /* 0x000fc4000bf45320 */
[----:B------:R-:W-:-:S05]  /*1180*/  IADD3.X R9, R221, UR7, RZ, P3, !PT ;  /* 0x00000007dd097c10 */ /* 0x000fca0009ffe4ff */
[----:B------:R0:W5:Y:S06]  /*1190*/  @P0 LDG.E R35, desc[UR60][R8.64] ;  /* 0x0000003c08230981 */ /* 0x00016c000c1e1900 */
[----:B------:R-:W-:Y:S01]  /*11a0*/  @P2 IADD3 R4, P1, R220, UR4, RZ ;  /* 0x00000004dc042c10 */ /* 0x000fe2000ff3e0ff */
[----:B------:R-:W-:Y:S02]  /*11b0*/  ULDC UR4, c[0x0][0x288] ;  /* 0x0000a20000047ab9 */ /* 0x000fe40000000800 */
[----:B------:R-:W-:Y:S01]  /*11c0*/  IMAD.U32 R99, RZ, RZ, UR4 ;  /* 0x00000004ff637e24 */ /* 0x000fe2000f8e00ff */
[----:B------:R-:W-:Y:S01]  /*11d0*/  @P2 IADD3.X R5, R221, UR5, RZ, P1, !PT ;  /* 0x00000005dd052c10 */ /* 0x000fe20008ffe4ff */
[----:B------:R-:W-:-:S04]  /*11e0*/  ULDC.64 UR4, c[0x0][0x3f8] ;  /* 0x0000fe0000047ab9 */ /* 0x000fc80000000a00 */
        /* <DEDUP_REMOVED lines=11> */
[----:B0---4-:R-:W-:Y:S06]  /*12a0*/  @P2 BRA `(.L_x_8175) ;  /* 0x0000000000242947 */ /* 0x011fec0003800000 */
        /* <DEDUP_REMOVED lines=9> */
.L_x_8175:
        /* <DEDUP_REMOVED lines=10> */
.L_x_8176:
[----:B------:R-:W-:Y:S05]  /*13e0*/  @!P0 BRA `(.L_x_8177) ;  /* 0x00000000000c8947 */ /* 0x000fea0003800000 */
[----:B------:R-:W2:Y:S04]  /*13f0*/  LDG.E R5, desc[UR60][R8.64] ;  /* 0x0000003c08057981 */ /* 0x000ea8000c1e1900 */
[----:B------:R-:W2:Y:S02]  /*1400*/  LDG.E R30, desc[UR60][R8.64+0x4] ;  /* 0x0000043c081e7981 */ /* 0x000ea4000c1e1900 */
[----:B--2---:R-:W-:-:S07]  /*1410*/  IMAD.IADD R30, R30, 0x1, -R5 ;  /* 0x000000011e1e7824 */ /* 0x004fce00078e0a05 */
.L_x_8177:
        /* <DEDUP_REMOVED lines=9> */
[----:B------:R-:W-:Y:S01]  /*14b0*/  ISETP.NE.U32.AND P1, PT, RZ, UR4, PT ;  /* 0x00000004ff007c0c */ /* 0x000fe2000bf25070 */
[----:B------:R-:W-:-:S03]  /*14c0*/  IMAD.MOV.U32 R28, RZ, RZ, R30 ;  /* 0x000000ffff1c7224 */ /* 0x000fc600078e001e */
[----:B------:R-:W-:Y:S01]  /*14d0*/  ISETP.NE.AND.EX P1, PT, RZ, UR5, PT, P1 ;  /* 0x00000005ff007c0c */ /* 0x000fe2000bf25310 */
[----:B0-----:R-:W-:-:S05]  /*14e0*/  IMAD.MOV R4, RZ, RZ, -R8 ;  /* 0x000000ffff047224 */ /* 0x001fca00078e0a08 */
[----:B------:R-:W-:-:S07]  /*14f0*/  VIMNMX R4, RZ, R4, !PT ;  /* 0x00000004ff047248 */ /* 0x000fce0007fe0100 */
        /* <DEDUP_REMOVED lines=42> */
.L_x_8180:
[----:B------:R-:W-:Y:S05]  /*17a0*/  BSYNC B6 ;  /* 0x0000000000067941 */ /* 0x000fea0003800000 */
.L_x_8179:
        /* <DEDUP_REMOVED lines=20> */
.L_x_8182:
[----:B------:R-:W-:Y:S05]  /*18f0*/  BSYNC B6 ;  /* 0x0000000000067941 */ /* 0x000fea0003800000 */
.L_x_8181:
[----:B------:R-:W-:Y:S01]  /*1900*/  ULDC.64 UR4, c[0x0][0xaf0] ;  /* 0x0002bc0000047ab9 */ /* 0x000fe20000000a00 */
[----:B------:R-:W0:Y:S01]  /*1910*/  LDC R0, c[0x0][0x428] ;  /* 0x00010a00ff007b82 */ /* 0x000e220000000800 */
[----:B------:R-:W-:-:S07]  /*1920*/  ISETP.NE.U32.AND P0, PT, RZ, UR4, PT ;  /* 0x00000004ff007c0c */ /* 0x000fce000bf05070 */
[----:B------:R-:W1:Y:S01]  /*1930*/  LDC.64 R12, c[0x0][0x2f0] ;  /* 0x0000bc00ff0c7b82 */ /* 0x000e620000000a00 */
[----:B------:R-:W-:Y:S01]  /*1940*/  ISETP.NE.AND.EX P0, PT, RZ, UR5, PT, P0 ;  /* 0x00000005ff007c0c */ /* 0x000fe2000bf05300 */
[----:B------:R-:W2:Y:S01]  /*1950*/  S2R R20, SR_TID.X ;  /* 0x0000000000147919 */ /* 0x000ea20000002100 */
[----:B------:R-:W-:Y:S01]  /*1960*/  IMAD.IADD R72, R35, 0x1, R30 ;  /* 0x0000000123487824 */ /* 0x000fe200078e021e */
[----:B------:R-:W-:-:S04]  /*1970*/  ULDC.64 UR6, c[0x0][0xb00] ;  /* 0x0002c00000067ab9 */ /* 0x000fc80000000a00 */
[----:B------:R-:W3:Y:S06]  /*1980*/  LDC R97, c[0x0][0x3d4] ;  /* 0x0000f500ff617b82 */ /* 0x000eec0000000800 */
[----:B------:R-:W-:Y:S02]  /*1990*/  @P0 IADD3 R4, P1, R220, UR4, RZ ;  /* 0x00000004dc040c10 */ /* 0x000fe4000ff3e0ff */
[----:B------:R-:W4:Y:S02]  /*19a0*/  LDC.64 R64, c[0x0][0x3e8] ;  /* 0x0000fa00ff407b82 */ /* 0x000f240000000a00 */
[----:B------:R-:W-:Y:S01]  /*19b0*/  @P0 IADD3.X R5, R221, UR5, RZ, P1, !PT ;  /* 0x00000005dd050c10 */ /* 0x000fe20008ffe4ff */
[----:B------:R-:W-:-:S04]  /*19c0*/  ULDC.64 UR4, c[0x0][0x2f8] ;  /* 0x0000be0000047ab9 */ /* 0x000fc80000000a00 */
[----:B------:R2:W3:Y:S01]  /*19d0*/  @P0 LDG.E R31, desc[UR60][R4.64] ;  /* 0x0000003c041f0981 */ /* 0x0004e2000c1e1900 */
[----:B0-----:R-:W-:Y:S01]  /*19e0*/  ISETP.NE.AND P0, PT, R0, 0x1, PT ;  /* 0x000000010000780c */ /* 0x001fe20003f05270 */
[----:B------:R-:W0:Y:S01]  /*19f0*/  LDC.64 R70, c[0x0][0x3d8] ;  /* 0x0000f600ff467b82 */ /* 0x000e220000000a00 */
[----:B------:R-:W-:Y:S01]  /*1a00*/  SHF.R.S32.HI R51, RZ, 0x1f, R72 ;  /* 0x0000001fff337819 */ /* 0x000fe20000011448 */
[C---:B------:R-:W-:Y:S01]  /*1a10*/  VIADD R10, R16.reuse, 0xc0 ;  /* 0x000000c0100a7836 */ /* 0x040fe20000000000 */
[----:B------:R-:W-:Y:S01]  /*1a20*/  SHF.R.S32.HI R98, RZ, 0x1f, R223 ;  /* 0x0000001fff627819 */ /* 0x000fe200000114df */
[----:B------:R-:W-:Y:S02]  /*1a30*/  VIADD R11, R16, 0xe0 ;  /* 0x000000e0100b7836 */ /* 0x000fe40000000000 */
[-C--:B-1----:R-:W-:Y:S02]  /*1a40*/  IMAD R6, R51, R12.reuse, RZ ;  /* 0x0000000c33067224 */ /* 0x082fe400078e02ff */
[----:B--2---:R-:W-:Y:S01]  /*1a50*/  IMAD.WIDE.U32 R4, R72, R12, RZ ;  /* 0x0000000c48047225 */ /* 0x004fe200078e00ff */
[----:B------:R-:W-:-:S03]  /*1a60*/  SHF.R.U32.HI R44, RZ, 0x7, R20 ;  /* 0x00000007ff2c7819 */ /* 0x000fc60000011614 */
[----:B------:R-:W1:Y:S01]  /*1a70*/  @P0 LDC R3, c[0x0][0x42c] ;  /* 0x00010b00ff030b82 */ /* 0x000e620000000800 */
[----:B------:R-:W-:Y:S01]  /*1a80*/  ISETP.NE.AND P6, PT, R44, 0x1, PT ;  /* 0x000000012c00780c */ /* 0x000fe20003fc5270 */
[----:B------:R-:W-:Y:S02]  /*1a90*/  IMAD R79, R13, 0x60, RZ ;  /* 0x000000600d4f7824 */ /* 0x000fe400078e02ff */
[----:B----4-:R-:W-:-:S04]  /*1aa0*/  IMAD.WIDE.U32 R38, R19, R64, R16 ;  /* 0x0000004013267225 */ /* 0x010fc800078e0010 */
[----:B------:R-:W2:Y:S01]  /*1ab0*/  @P0 LDC R7, c[0x0][0x430] ;  /* 0x00010c00ff070b82 */ /* 0x000ea20000000800 */
[----:B------:R-:W-:Y:S02]  /*1ac0*/  IMAD.MOV.U32 R40, RZ, RZ, R38 ;  /* 0x000000ffff287224 */ /* 0x000fe400078e0026 */
[----:B------:R-:W-:Y:S01]  /*1ad0*/  IMAD.MOV.U32 R77, RZ, RZ, 0x20 ;  /* 0x00000020ff4d7424 */ /* 0x000fe200078e00ff */
[----:B0-----:R-:W-:Y:S01]  /*1ae0*/  SHF.L.U64.HI R74, R70, 0x6, R71 ;  /* 0x00000006464a7819 */ /* 0x001fe20000010247 */
[----:B------:R-:W-:-:S04]  /*1af0*/  IMAD.WIDE.U32 R36, R19, R70, R16 ;  /* 0x0000004613247225 */ /* 0x000fc800078e0010 */
[----:B------:R-:W-:Y:S02]  /*1b00*/  IMAD.MOV.U32 R66, RZ, RZ, R36 ;  /* 0x000000ffff427224 */ /* 0x000fe400078e0024 */
[----:B------:R-:W-:Y:S02]  /*1b10*/  IMAD R49, R65, 0x60, RZ ;  /* 0x0000006041317824 */ /* 0x000fe400078e02ff */
        /* <DEDUP_REMOVED lines=12> */
[----:B------:R-:W-:Y:S02]  /*1be0*/  IMAD R3, R8, UR4, RZ ;  /* 0x0000000408037c24 */ /* 0x000fe4000f8e02ff */
[----:B------:R-:W-:Y:S02]  /*1bf0*/  VIADD R100, R44, 0x8 ;  /* 0x000000082c647836 */ /* 0x000fe40000000000 */
[----:B------:R-:W-:Y:S01]  /*1c00*/  IMAD R3, R34, UR5, R3 ;  /* 0x0000000522037c24 */ /* 0x000fe2000f8e0203 */
[----:B------:R-:W-:-:S03]  /*1c10*/  ULDC.64 UR4, c[0x0][0x300] ;  /* 0x0000c00000047ab9 */ /* 0x000fc60000000a00 */
[----:B------:R-:W-:Y:S01]  /*1c20*/  IMAD.IADD R5, R5, 0x1, R3 ;  /* 0x0000000105057824 */ /* 0x000fe200078e0203 */
[----:B---3--:R-:W-:Y:S02]  /*1c30*/  SHF.R.S32.HI R0, RZ, 0x1f, R31 ;  /* 0x0000001fff007819 */ /* 0x008fe4000001141f */
[----:B------:R-:W-:Y:S02]  /*1c40*/  SEL R35, R31, RZ, !P0 ;  /* 0x000000ff1f237207 */ /* 0x000fe40004000000 */
[----:B------:R-:W-:-:S03]  /*1c50*/  SEL R32, R0, RZ, !P0 ;  /* 0x000000ff00207207 */ /* 0x000fc60004000000 */
[----:B------:R-:W-:-:S04]  /*1c60*/  IMAD.WIDE.U32 R14, R35, UR4, R4 ;  /* 0x00000004230e7c25 */ /* 0x000fc8000f8e0004 */
[----:B------:R-:W-:Y:S02]  /*1c70*/  IMAD R0, R32, UR4, RZ ;  /* 0x0000000420007c24 */ /* 0x000fe4000f8e02ff */
[----:B------:R-:W-:-:S04]  /*1c80*/  IMAD.WIDE.U32 R4, R19, R12, R16 ;  /* 0x0000000c13047225 */ /* 0x000fc800078e0010 */
[----:B------:R-:W-:Y:S01]  /*1c90*/  IMAD R3, R35, UR5, R0 ;  /* 0x0000000523037c24 */ /* 0x000fe2000f8e0200 */
[----:B------:R-:W-:Y:S05]  /*1ca0*/  @!P6 WARPSYNC.ALL ;  /* 0x000000000000e948 */ /* 0x000fea0003800000 */
[----:B------:R-:W-:Y:S01]  /*1cb0*/  VIADD R0, R16, 0x20 ;  /* 0x0000002010007836 */ /* 0x000fe20000000000 */
[----:B------:R-:W-:Y:S01]  /*1cc0*/  ULDC UR6, c[0x0][0x310] ;  /* 0x0000c40000067ab9 */ /* 0x000fe20000000800 */
[----:B------:R-:W-:Y:S01]  /*1cd0*/  IMAD.IADD R3, R15, 0x1, R3 ;  /* 0x000000010f037824 */ /* 0x000fe200078e0203 */
[----:B------:R-:W-:Y:S01]  /*1ce0*/  @!P6 BAR.SYNC.DEFER_BLOCKING 0x9, 0x100 ;  /* 0x024400000000eb1d */ /* 0x000fe20000010000 */
[----:B------:R-:W-:-:S02]  /*1cf0*/  IADD3 R4, P0, R14, R4, RZ ;  /* 0x000000040e047210 */ /* 0x000fc40007f1e0ff */
[----:B------:R-:W-:Y:S02]  /*1d00*/  ISETP.GE.AND P1, PT, R0, UR6, PT ;  /* 0x0000000600007c0c */ /* 0x000fe4000bf26270 */
[----:B------:R-:W-:Y:S01]  /*1d10*/  IADD3.X R5, R3, R5, R6, P0, !PT ;  /* 0x0000000503057210 */ /* 0x000fe200007fe406 */
[----:B------:R-:W-:Y:S01]  /*1d20*/  ULDC.64 UR4, c[0x0][0x320] ;  /* 0x0000c80000047ab9 */ /* 0x000fe20000000a00 */
[----:B------:R-:W-:Y:S02]  /*1d30*/  SEL R7, RZ, 0xffffffff, P1 ;  /* 0xffffffffff077807 */ /* 0x000fe40000800000 */
[----:B------:R-:W-:Y:S02]  /*1d40*/  ISETP.GE.AND P0, PT, R16, UR6, PT ;  /* 0x0000000610007c0c */ /* 0x000fe4000bf06270 */
[----:B------:R-:W-:Y:S01]  /*1d50*/  ISETP.GE.AND P2, PT, R10, UR6, PT ;  /* 0x000000060a007c0c */ /* 0x000fe2000bf46270 */
[----:B------:R-:W-:Y:S01]  /*1d60*/  IMAD.SHL.U32 R9, R7, 0x2, RZ ;  /* 0x0000000207097824 */ /* 0x000fe200078e00ff */
[----:B------:R-:W-:Y:S01]  /*1d70*/  SEL R6, RZ, 0x1, P0 ;  /* 0x00000001ff067807 */ /* 0x000fe20000000000 */
[----:B------:R-:W-:Y:S01]  /*1d80*/  IMAD R7, R8, UR4, RZ ;  /* 0x0000000408077c24 */ /* 0x000fe2000f8e02ff */
[----:B------:R-:W-:Y:S01]  /*1d90*/  ISETP.GE.AND P3, PT, R11, UR6, PT ;  /* 0x000000060b007c0c */ /* 0x000fe2000bf66270 */
[----:B------:R-:W-:Y:S01]  /*1da0*/  VIADD R8, R16, 0x80 ;  /* 0x0000008010087836 */ /* 0x000fe20000000000 */
[----:B------:R-:W-:Y:S01]  /*1db0*/  LOP3.LUT R20, R9, 0x2, R6, 0xe2, !PT ;  /* 0x0000000209147812 */ /* 0x000fe200078ee206 */
[----:B------:R-:W-:Y:S01]  /*1dc0*/  IMAD R31, R34, UR5, R7 ;  /* 0x00000005221f7c24 */ /* 0x000fe2000f8e0207 */
[----:B------:R-:W-:Y:S01]  /*1dd0*/  SEL R93, RZ, 0xffffff80, P3 ;  /* 0xffffff80ff5d7807 */ /* 0x000fe20001800000 */
[----:B------:R-:W-:-:S02]  /*1de0*/  VIADD R6, R16, 0x40 ;  /* 0x0000004010067836 */ /* 0x000fc40000000000 */
[C---:B------:R-:W-:Y:S02]  /*1df0*/  VIADD R7, R16.reuse, 0x60 ;  /* 0x0000006010077836 */ /* 0x040fe40000000000 */
[----:B------:R-:W-:Y:S01]  /*1e00*/  VIADD R9, R16, 0xa0 ;  /* 0x000000a010097836 */ /* 0x000fe20000000000 */
[----:B------:R-:W-:Y:S01]  /*1e10*/  ISETP.GE.AND P0, PT, R6, UR6, PT ;  /* 0x0000000606007c0c */ /* 0x000fe2000bf06270 */
[----:B------:R-:W-:Y:S01]  /*1e20*/  IMAD.WIDE.U32 R10, R34, UR4, R16 ;  /* 0x00000004220a7c25 */ /* 0x000fe2000f8e0010 */
[----:B------:R-:W-:Y:S01]  /*1e30*/  ISETP.GE.AND P1, PT, R7, UR6, PT ;  /* 0x0000000607007c0c */ /* 0x000fe2000bf26270 */
[----:B------:R-:W-:Y:S01]  /*1e40*/  ULDC.64 UR4, c[0x0][0x328] ;  /* 0x0000ca0000047ab9 */ /* 0x000fe20000000a00 */
[----:B------:R-:W-:Y:S01]  /*1e50*/  SEL R21, RZ, 0x4, P0 ;  /* 0x00000004ff157807 */ /* 0x000fe20000000000 */
[----:B------:R-:W-:Y:S01]  /*1e60*/  IMAD.IADD R11, R11, 0x1, R31 ;  /* 0x000000010b0b7824 */ /* 0x000fe200078e021f */
[----:B------:R-:W-:Y:S01]  /*1e70*/  SEL R30, RZ, 0x8, P1 ;  /* 0x00000008ff1e7807 */ /* 0x000fe20000800000 */
[----:B------:R-:W-:Y:S01]  /*1e80*/  IMAD R31, R32, UR4, RZ ;  /* 0x00000004201f7c24 */ /* 0x000fe2000f8e02ff */
[----:B------:R-:W-:-:S02]  /*1e90*/  ISETP.GE.AND P0, PT, R8, UR6, PT ;  /* 0x0000000608007c0c */ /* 0x000fc4000bf06270 */
[----:B------:R-:W-:Y:S01]  /*1ea0*/  ISETP.GE.AND P1, PT, R9, UR6, PT ;  /* 0x0000000609007c0c */ /* 0x000fe2000bf26270 */
[----:B------:R-:W-:Y:S01]  /*1eb0*/  IMAD R47, R35, UR5, R31 ;  /* 0x00000005232f7c24 */ /* 0x000fe2000f8e021f */
[----:B------:R-:W-:Y:S02]  /*1ec0*/  LOP3.LUT R20, R30, R20, R21, 0xfe, !PT ;  /* 0x000000141e147212 */ /* 0x000fe400078efe15 */
[----:B------:R-:W-:Y:S02]  /*1ed0*/  SEL R21, RZ, 0x10, P0 ;  /* 0x00000010ff157807 */ /* 0x000fe40000000000 */
[----:B------:R-:W-:Y:S02]  /*1ee0*/  SEL R30, RZ, 0x20, P1 ;  /* 0x00000020ff1e7807 */ /* 0x000fe40000800000 */
[----:B------:R-:W-:Y:S02]  /*1ef0*/  ISETP.GE.AND P0, PT, R16, R97, PT ;  /* 0x000000611000720c */ /* 0x000fe40003f06270 */
[----:B------:R-:W-:Y:S01]  /*1f00*/  LOP3.LUT R32, R30, R20, R21, 0xfe, !PT ;  /* 0x000000141e207212 */ /* 0x000fe200078efe15 */
[----:B------:R-:W-:Y:S01]  /*1f10*/  IMAD.SHL.U32 R20, R227, 0x4, RZ ;  /* 0x00000004e3147824 */ /* 0x000fe200078e00ff */
[----:B------:R-:W-:Y:S01]  /*1f20*/  SEL R21, RZ, 0x40, P2 ;  /* 0x00000040ff157807 */ /* 0x000fe20001000000 */
[----:B------:R-:W-:Y:S01]  /*1f30*/  IMAD.WIDE.U32 R30, R35, UR4, R10 ;  /* 0x00000004231e7c25 */ /* 0x000fe2000f8e000a */
[----:B------:R-:W-:Y:S01]  /*1f40*/  SEL R43, R97, RZ, P0 ;  /* 0x000000ff612b7207 */ /* 0x000fe20000000000 */
[----:B------:R-:W-:Y:S01]  /*1f50*/  ULDC UR4, c[0x0][0x2e4] ;  /* 0x0000b90000047ab9 */ /* 0x000fe20000000800 */
[----:B------:R-:W-:Y:S01]  /*1f60*/  LOP3.LUT R94, R32, R21, RZ, 0xfc, !PT ;  /* 0x00000015205e7212 */ /* 0x000fe200078efcff */
[----:B------:R-:W-:Y:S01]  /*1f70*/  IMAD R32, R226, R64, RZ ;  /* 0x00000040e2207224 */ /* 0x000fe200078e02ff */
[----:B------:R-:W-:Y:S01]  /*1f80*/  SHF.R.S32.HI R21, RZ, 0x1f, R20 ;  /* 0x0000001fff157819 */ /* 0x000fe20000011414 */
[----:B------:R-:W-:Y:S01]  /*1f90*/  IMAD.IADD R43, R16, 0x1, R43 ;  /* 0x00000001102b7824 */ /* 0x000fe200078e022b */
[----:B------:R-:W-:Y:S01]  /*1fa0*/  LOP3.LUT P1, RZ, R228, 0x4, RZ, 0xc0, !PT ;  /* 0x00000004e4ff7812 */ /* 0x000fe2000782c0ff */
[----:B------:R-:W-:Y:S01]  /*1fb0*/  IMAD R10, R226, R70, RZ ;  /* 0x00000046e20a7224 */ /* 0x000fe200078e02ff */
[C---:B------:R-:W-:Y:S01]  /*1fc0*/  IADD3 R72, P2, R19.reuse, R72, RZ ;  /* 0x0000004813487210 */ /* 0x040fe20007f5e0ff */
[C---:B------:R-:W-:Y:S01]  /*1fd0*/  IMAD R45, R19.reuse, R65, R32 ;  /* 0x00000041132d7224 */ /* 0x040fe200078e0220 */
[----:B------:R-:W-:Y:S01]  /*1fe0*/  SHF.R.S32.HI R32, RZ, 0x1f, R43 ;  /* 0x0000001fff207819 */ /* 0x000fe2000001142b */
[----:B------:R-:W-:Y:S01]  /*1ff0*/  IMAD R69, R19, R71, R10 ;  /* 0x0000004713457224 */ /* 0x000fe200078e020a */
[----:B------:R-:W-:Y:S01]  /*2000*/  SEL R77, R77, 0xffffffe0, !P1 ;  /* 0xffffffe04d4d7807 */ /* 0x000fe20004800000 */
[----:B------:R-:W-:Y:S01]  /*2010*/  IMAD.WIDE.U32 R10, R19, R70, R20 ;  /* 0x00000046130a7225 */ /* 0x000fe200078e0014 */
[----:B------:R-:W-:-:S02]  /*2020*/  LEA.HI R43, R32, R43, RZ, 0x3 ;  /* 0x0000002b202b7211 */ /* 0x000fc400078f18ff */
[----:B------:R-:W-:Y:S01]  /*2030*/  LOP3.LUT R93, R94, 0x80, R93, 0xc8, !PT ;  /* 0x000000805e5d7812 */ /* 0x000fe200078ec85d */
[----:B------:R-:W-:Y:S01]  /*2040*/  IMAD.SHL.U32 R32, R228, 0x40, RZ ;  /* 0x00000040e4207824 */ /* 0x000fe200078e00ff */
[----:B------:R-:W-:Y:S01]  /*2050*/  SHF.R.S32.HI R85, RZ, 0x3, R43 ;  /* 0x00000003ff557819 */ /* 0x000fe2000001142b */
[----:B------:R-:W-:Y:S01]  /*2060*/  IMAD.IADD R67, R69, 0x1, R37 ;  /* 0x0000000145437824 */ /* 0x000fe200078e0225 */
[----:B-----5:R-:W-:Y:S01]  /*2070*/  SHF.R.S32.HI R37, RZ, 0x1f, R28 ;  /* 0x0000001fff257819 */ /* 0x020fe2000001141c */
[----:B------:R-:W-:Y:S01]  /*2080*/  IMAD.IADD R41, R45, 0x1, R39 ;  /* 0x000000012d297824 */ /* 0x000fe200078e0227 */
[----:B------:R-:W-:Y:S01]  /*2090*/  LOP3.LUT R32, R32, 0x1c0, RZ, 0xc0, !PT ;  /* 0x000001c020207812 */ /* 0x000fe200078ec0ff */
[----:B------:R-:W-:Y:S01]  /*20a0*/  IMAD.MOV.U32 R68, RZ, RZ, R10 ;  /* 0x000000ffff447224 */ /* 0x000fe200078e000a */
[----:B------:R-:W-:Y:S01]  /*20b0*/  SHF.L.U64.HI R10, R12, 0x6, R13 ;  /* 0x000000060c0a7819 */ /* 0x000fe2000001020d */
[C---:B------:R-:W-:Y:S01]  /*20c0*/  IMAD R13, R37.reuse, R64, RZ ;  /* 0x00000040250d7224 */ /* 0x040fe200078e02ff */
[----:B------:R-:W-:Y:S01]  /*20d0*/  SHF.R.U32.HI R76, RZ, 0x3, R32 ;  /* 0x00000003ff4c7819 */ /* 0x000fe20000011620 */
[----:B------:R-:W-:Y:S01]  /*20e0*/  IMAD R42, R37, R70, RZ ;  /* 0x00000046252a7224 */ /* 0x000fe200078e02ff */
[----:B------:R-:W-:Y:S01]  /*20f0*/  LOP3.LUT R86, R43, 0xfffffff8, RZ, 0xc0, !PT ;  /* 0xfffffff82b567812 */ /* 0x000fe200078ec0ff */
[----:B------:R-:W-:Y:S01]  /*2100*/  IMAD.WIDE.U32 R36, R28, R64, R40 ;  /* 0x000000401c247225 */ /* 0x000fe200078e0028 */
[----:B------:R-:W-:-:S02]  /*2110*/  LOP3.LUT R41, R32, 0x18, R16, 0xf8, !PT ;  /* 0x0000001820297812 */ /* 0x000fc400078ef810 */
[----:B------:R-:W-:Y:S01]  /*2120*/  SHF.R.S32.HI R89, RZ, 0x1f, R86 ;  /* 0x0000001fff597819 */ /* 0x000fe20000011456 */
[----:B------:R-:W-:Y:S01]  /*2130*/  IMAD.WIDE.U32 R34, R19, R64, R20 ;  /* 0x0000004013227225 */ /* 0x000fe200078e0014 */
[-C--:B------:R-:W-:Y:S02]  /*2140*/  LOP3.LUT R78, R41, R76.reuse, RZ, 0x3c, !PT ;  /* 0x0000004c294e7212 */ /* 0x080fe400078e3cff */
[----:B------:R-:W-:Y:S01]  /*2150*/  LOP3.LUT R41, R32, 0x38, R43, 0xf8, !PT ;  /* 0x0000003820297812 */ /* 0x000fe200078ef82b */
[----:B------:R-:W-:Y:S01]  /*2160*/  IMAD.IADD R39, R35, 0x1, R45 ;  /* 0x0000000123277824 */ /* 0x000fe200078e022d */
[----:B------:R-:W-:Y:S01]  /*2170*/  LOP3.LUT R43, R213, 0x38, R43, 0xf8, !PT ;  /* 0x00000038d52b7812 */ /* 0x000fe200078ef82b */
[----:B------:R-:W-:Y:S01]  /*2180*/  IMAD.IADD R69, R11, 0x1, R69 ;  /* 0x000000010b457824 */ /* 0x000fe200078e0245 */
[----:B------:R-:W-:Y:S01]  /*2190*/  LOP3.LUT R90, R41, R76, RZ, 0x3c, !PT ;  /* 0x0000004c295a7212 */ /* 0x000fe200078e3cff */
[----:B------:R-:W-:Y:S01]  /*21a0*/  IMAD.MOV.U32 R38, RZ, RZ, R34 ;  /* 0x000000ffff267224 */ /* 0x000fe200078e0022 */
[----:B------:R-:W-:Y:S01]  /*21b0*/  LOP3.LUT R43, R43, R236, RZ, 0x3c, !PT ;  /* 0x000000ec2b2b7212 */ /* 0x000fe200078e3cff */
[----:B------:R-:W-:Y:S01]  /*21c0*/  IMAD.SHL.U32 R11, R12, 0x40, RZ ;  /* 0x000000400c0b7824 */ /* 0x000fe200078e00ff */
[----:B------:R-:W-:Y:S01]  /*21d0*/  ISETP.GE.AND P1, PT, R16, UR4, PT ;  /* 0x0000000410007c0c */ /* 0x000fe2000bf26270 */
[----:B------:R-:W-:Y:S01]  /*21e0*/  IMAD.WIDE.U32 R34, R12, 0x60, RZ ;  /* 0x000000600c227825 */ /* 0x000fe200078e00ff */
[----:B------:R-:W-:-:S02]  /*21f0*/  SHF.L.U64.HI R12, R64, 0x6, R65 ;  /* 0x00000006400c7819 */ /* 0x000fc40000010241 */
[----:B------:R-:W-:Y:S01]  /*2200*/  LOP3.LUT R94, R94, 0x40, RZ, 0xc0, !PT ;  /* 0x000000405e5e7812 */ /* 0x000fe200078ec0ff */
[----:B------:R-:W-:Y:S02]  /*2210*/  IMAD R87, R28, R65, R13 ;  /* 0x000000411c577224 */ /* 0x000fe400078e020d */
[----:B------:R-:W-:Y:S02]  /*2220*/  IMAD.SHL.U32 R13, R64, 0x40, RZ ;  /* 0x00000040400d7824 */ /* 0x000fe400078e00ff */
[----:B------:R-:W-:-:S04]  /*2230*/  IMAD.WIDE.U32 R38, R28, R64, R38 ;  /* 0x000000401c267225 */ /* 0x000fc800078e0026 */
[C---:B------:R-:W-:Y:S02]  /*2240*/  IMAD R45, R28.reuse, R71, R42 ;  /* 0x000000471c2d7224 */ /* 0x040fe400078e022a */
[----:B------:R-:W-:-:S04]  /*2250*/  IMAD.WIDE.U32 R66, R28, R70, R66 ;  /* 0x000000461c427225 */ /* 0x000fc800078e0042 */
[----:B------:R-:W-:-:S04]  /*2260*/  IMAD.WIDE.U32 R68, R28, R70, R68 ;  /* 0x000000461c447225 */ /* 0x000fc800078e0044 */
[----:B------:R-:W-:-:S04]  /*2270*/  IMAD.WIDE.U32 R64, R64, 0x60, RZ ;  /* 0x0000006040407825 */ /* 0x000fc800078e00ff */
[----:B------:R-:W-:-:S04]  /*2280*/  IMAD.WIDE.U32 R70, R70, 0x60, RZ ;  /* 0x0000006046467825 */ /* 0x000fc800078e00ff */
[----:B------:R-:W-:Y:S02]  /*2290*/  IMAD R78, R217, 0x200, R78 ;  /* 0x00000200d94e7824 */ /* 0x000fe400078e024e */
[----:B------:R-:W-:Y:S01]  /*22a0*/  IMAD.X R73, R226, 0x1, R51, P2 ;  /* 0x00000001e2497824 */ /* 0x000fe200010e0633 */
[----:B------:R-:W-:Y:S01]  /*22b0*/  ISETP.GE.AND P2, PT, R0, UR4, PT ;  /* 0x0000000400007c0c */ /* 0x000fe2000bf46270 */
[----:B------:R-:W-:Y:S02]  /*22c0*/  IMAD.IADD R83, R87, 0x1, R37 ;  /* 0x0000000157537824 */ /* 0x000fe400078e0225 */
[----:B------:R-:W-:Y:S02]  /*22d0*/  IMAD.SHL.U32 R97, R97, 0x2, RZ ;  /* 0x0000000261617824 */ /* 0x000fe400078e00ff */
[----:B------:R-:W-:Y:S02]  /*22e0*/  IMAD.IADD R79, R35, 0x1, R79 ;  /* 0x00000001234f7824 */ /* 0x000fe400078e024f */
[----:B------:R-:W-:-:S02]  /*22f0*/  IMAD.IADD R80, R65, 0x1, R49 ;  /* 0x0000000141507824 */ /* 0x000fc400078e0231 */
[----:B------:R-:W-:Y:S02]  /*2300*/  IMAD.IADD R81, R71, 0x1, R81 ;  /* 0x0000000147517824 */ /* 0x000fe400078e0251 */
[----:B------:R-:W-:Y:S02]  /*2310*/  IMAD.IADD R82, R77, 0x1, R78 ;  /* 0x000000014d527824 */ /* 0x000fe400078e024e */
[----:B------:R-:W-:Y:S02]  /*2320*/  IMAD.IADD R84, R45, 0x1, R67 ;  /* 0x000000012d547824 */ /* 0x000fe400078e0243 */
[----:B------:R-:W-:Y:S02]  /*2330*/  IMAD.IADD R87, R39, 0x1, R87 ;  /* 0x0000000127577824 */ /* 0x000fe400078e0257 */
[----:B------:R-:W-:Y:S02]  /*2340*/  IMAD.IADD R88, R69, 0x1, R45 ;  /* 0x0000000145587824 */ /* 0x000fe400078e022d */
[----:B------:R-:W-:-:S02]  /*2350*/  IMAD R90, R217, 0x200, R90 ;  /* 0x00000200d95a7824 */ /* 0x000fc400078e025a */
[----:B------:R-:W-:Y:S02]  /*2360*/  IMAD.IADD R91, R218, 0x1, R43 ;  /* 0x00000001da5b7824 */ /* 0x000fe400078e022b */
[----:B------:R-:W-:-:S07]  /*2370*/  IMAD.IADD R92, R31, 0x1, R47 ;  /* 0x000000011f5c7824 */ /* 0x000fce00078e022f */
.L_x_8230:
        /* <DEDUP_REMOVED lines=9> */
[-C--:B------:R-:W-:Y:S01]  /*2410*/  IADD3 R26, P3, P4, R4, R104.reuse, R11 ;  /* 0x00000068041a7210 */ /* 0x080fe20007c7e00b */
[----:B------:R-:W-:Y:S01]  /*2420*/  IMAD R108, R2, 0x1800, R78 ;  /* 0x00001800026c7824 */ /* 0x000fe200078e024e */
[----:B------:R-:W-:Y:S01]  /*2430*/  IADD3 R41, P5, R4, R104, RZ ;  /* 0x0000006804297210 */ /* 0x000fe20007fbe0ff */
[----:B------:R-:W-:Y:S02]  /*2440*/  IMAD.IADD R58, R105, 0x1, R43 ;  /* 0x00000001693a7824 */ /* 0x000fe400078e022b */
[----:B------:R-:W-:Y:S02]  /*2450*/  IMAD R106, R2, 0x1800, R82 ;  /* 0x00001800026a7824 */ /* 0x000fe400078e0252 */
[----:B------:R-:W-:Y:S01]  /*2460*/  IMAD.X R42, R58, 0x1, R5, P5 ;  /* 0x000000013a2a7824 */ /* 0x000fe200028e0605 */
[----:B------:R-:W-:Y:S01]  /*2470*/  IADD3.X R40, R5, R58, R10, P3, P4 ;  /* 0x0000003a05287210 */ /* 0x000fe20001fe840a */
[--C-:B------:R-:W-:Y:S01]  /*2480*/  IMAD R108, R108, 0x2, R25.reuse ;  /* 0x000000026c6c7824 */ /* 0x100fe200078e0219 */
[-C--:B0-----:R-:W-:Y:S01]  /*2490*/  LEA R48, P3, R26, R102.reuse, 0x1 ;  /* 0x000000661a307211 */ /* 0x081fe200078608ff */
[----:B------:R-:W-:Y:S01]  /*24a0*/  IMAD R106, R106, 0x2, R25 ;  /* 0x000000026a6a7824 */ /* 0x000fe200078e0219 */
[----:B------:R-:W-:-:S02]  /*24b0*/  LEA R50, P5, R41, R102, 0x1 ;  /* 0x0000006629327211 */ /* 0x000fc400078a08ff */
[----:B------:R-:W-:Y:S01]  /*24c0*/  LEA.HI.X R49, R26, R103, R40, 0x1, P3 ;  /* 0x000000671a317211 */ /* 0x000fe200018f0c28 */
[----:B------:R-:W-:Y:S01]  /*24d0*/  IMAD.MOV.U32 R26, RZ, RZ, R53 ;  /* 0x000000ffff1a7224 */ /* 0x000fe200078e0035 */
[----:B-1----:R-:W-:Y:S02]  /*24e0*/  ISETP.GE.AND P3, PT, R107, 0x1, PT ;  /* 0x000000016b00780c */ /* 0x002fe40003f66270 */
[----:B------:R-:W-:Y:S02]  /*24f0*/  ISETP.GT.AND P4, PT, R53, R27, PT ;  /* 0x0000001b3500720c */ /* 0x000fe40003f84270 */
[----:B------:R-:W-:Y:S02]  /*2500*/  LEA.HI.X R51, R41, R103, R42, 0x1, P5 ;  /* 0x0000006729337211 */ /* 0x000fe400028f0c2a */
[----:B------:R-:W-:-:S07]  /*2510*/  P2R R96, PR, RZ, 0x10 ;  /* 0x00000010ff607803 */ /* 0x000fce0000000000 */
[----:B----4-:R-:W-:Y:S05]  /*2520*/  @!P3 BRA `(.L_x_8184) ;  /* 0x0000002800a0b947 */ /* 0x010fea0003800000 */
        /* <DEDUP_REMOVED lines=42> */
.L_x_8187:
[----:B------:R-:W-:Y:S05]  /*27d0*/  BSYNC B1 ;  /* 0x0000000000017941 */ /* 0x000fea0003800000 */
.L_x_8186:
[----:B------:R-:W-:Y:S01]  /*27e0*/  ISETP.GE.AND P5, PT, R223, R101, PT ;  /* 0x00000065df00720c */ /* 0x000fe20003fa6270 */
[----:B------:R-:W-:Y:S01]  /*27f0*/  BSSY B1, `(.L_x_8188) ;  /* 0x000001c000017945 */ /* 0x000fe20003800000 */
[----:B0-----:R-:W-:Y:S02]  /*2800*/  CS2R R52, SRZ ;  /* 0x0000000000347805 */ /* 0x001fe4000001ff00 */
[----:B------:R-:W-:Y:S01]  /*2810*/  CS2R R44, SRZ ;  /* 0x00000000002c7805 */ /* 0x000fe2000001ff00 */
        /* <DEDUP_REMOVED lines=25> */
.L_x_8189:
[----:B------:R-:W-:Y:S05]  /*29b0*/  BSYNC B1 ;  /* 0x0000000000017941 */ /* 0x000fea0003800000 */
.L_x_8188:
[----:B0-----:R-:W2:Y:S01]  /*29c0*/  LDL R40, [R1+0x7c] ;  /* 0x00007c0001287983 */ /* 0x001ea20000100800 */
        /* <DEDUP_REMOVED lines=24> */
[----:B------:R-:W-:Y:S01]  /*2b50*/  UISETP.NE.AND UP0, UPT, UR4, 0x3, UPT ;  /* 0x000000030400788c */ /* 0x000fe2000bf05270 */
[----:B------:R-:W-:Y:S02]  /*2b60*/  IMAD.MOV.U32 R40, RZ, RZ, R46 ;  /* 0x000000ffff287224 */ /* 0x000fe400078e002e */
[----:B------:R-:W-:Y:S01]  /*2b70*/  PRMT R109, R42, 0x7610, R109 ;  /* 0x000076102a6d7816 */ /* 0x000fe2000000006d */
[----:B------:R-:W-:Y:S02]  /*2b80*/  IMAD.MOV.U32 R42, RZ, RZ, R54 ;  /* 0x000000ffff2a7224 */ /* 0x000fe400078e0036 */
[----:B------:R-:W-:Y:S02]  /*2b90*/  PLOP3.LUT P3, PT, PT, PT, UP0, 0x80, 0x0 ;  /* 0x000000000000781c */ /* 0x000fe40003f6f008 */
[----:B------:R-:W-:Y:S01]  /*2ba0*/  PRMT R102, R40, 0x7610, R102 ;  /* 0x0000761028667816 */ /* 0x000fe20000000066 */
[----:B------:R-:W-:Y:S01]  /*2bb0*/  IMAD.MOV.U32 R40, RZ, RZ, R44 ;  /* 0x000000ffff287224 */ /* 0x000fe200078e002c */
[----:B------:R-:W-:-:S04]  /*2bc0*/  PRMT R112, R42, 0x7610, R112 ;  /* 0x000076102a707816 */ /* 0x000fc80000000070 */
[----:B------:R-:W-:-:S05]  /*2bd0*/  PRMT R104, R40, 0x7610, R104 ;  /* 0x0000761028687816 */ /* 0x000fca0000000068 */
[----:B------:R-:W-:Y:S05]  /*2be0*/  @!P3 BRA `(.L_x_8190) ;  /* 0x000000000004b947 */ /* 0x000fea0003800000 */
[----:B------:R-:W-:Y:S01]  /*2bf0*/  BPT.TRAP 0x1 ;  /* 0x000000040000795c */ /* 0x000fe20000300000 */
.L_x_8190:
[----:B------:R-:W-:Y:S01]  /*2c00*/  IMAD R95, R2, 0x8, R18 ;  /* 0x00000008025f7824 */ /* 0x000fe200078e0212 */
[----:B------:R-:W-:Y:S01]  /*2c10*/  SHF.L.U32 R110, R23, 0x1f, RZ ;  /* 0x0000001f176e7819 */ /* 0x000fe200000006ff */
[----:B------:R-:W-:Y:S03]  /*2c20*/  BSSY B1, `(.L_x_8191) ;  /* 0x0000003000017945 */ /* 0x000fe60003800000 */
[----:B------:R-:W0:Y:S02]  /*2c30*/  SYNCS.PHASECHK.TRANS64.TRYWAIT P6, [R95+URZ+0x32490], R110 ;  /* 0x0324906e5f0075a7 */ /* 0x000e2400080c017f */
[----:B0-----:R-:W-:Y:S05]  /*2c40*/  @!P6 BRA `(.L_x_8192) ;  /* 0x0000013000f8e947 */ /* 0x001fea0003800000 */
.L_x_8409:
[----:B------:R-:W-:Y:S05]  /*2c50*/  BSYNC B1 ;  /* 0x0000000000017941 */ /* 0x000fea0003800000 */
.L_x_8191:
        /* <DEDUP_REMOVED lines=54> */
.L_x_8198:
[----:B------:R-:W-:Y:S05]  /*2fc0*/  BSYNC B3 ;  /* 0x0000000000037941 */ /* 0x000fea0003800000 */
.L_x_8197:
[----:B--2---:R1:W-:Y:S02]  /*2fd0*/  STG.E.128 desc[UR60][R50.64], R40 ;  /* 0x0000002832007986 */ /* 0x0043e4000c101d3c */
.L_x_8196:
[----:B------:R-:W-:Y:S05]  /*2fe0*/  BSYNC B2 ;  /* 0x0000000000027941 */ /* 0x000fea0003800000 */
.L_x_8195:
        /* <DEDUP_REMOVED lines=52> */
.L_x_8200:
[----:B------:R-:W-:Y:S05]  /*3330*/  BSYNC B2 ;  /* 0x0000000000027941 */ /* 0x000fea0003800000 */
.L_x_8199:
[----:B--2---:R2:W-:Y:S02]  /*3340*/  STG.E.128 desc[UR60][R50.64+0x40], R40 ;  /* 0x0000402832007986 */ /* 0x0045e4000c101d3c */
.L_x_8194:
[----:B------:R-:W-:Y:S05]  /*3350*/  BSYNC B1 ;  /* 0x0000000000017941 */ /* 0x000fea0003800000 */
.L_x_8193:
[----:B------:R-:W-:Y:S05]  /*3360*/  @P5 BRA `(.L_x_8201) ;  /* 0x0000001c00805947 */ /* 0x000fea0003800000 */
[----:B------:R-:W-:Y:S04]  /*3370*/  BSSY B1, `(.L_x_8202) ;  /* 0x0000036000017945 */ /* 0x000fe80003800000 */
[----:B------:R-:W-:Y:S05]  /*3380*/  @P1 BRA `(.L_x_8203) ;  /* 0x0000000000d01947 */ /* 0x000fea0003800000 */
[----:B-12---:R1:W2:Y:S01]  /*3390*/  LDS.128 R40, [R108+0x2000] ;  /* 0x002000006c287984 */ /* 0x0062a20000000c00 */
        /* <DEDUP_REMOVED lines=37> */
[CC--:B------:R-:W-:Y:S01]  /*35f0*/  FMUL.FTZ R42, R40.reuse, R112.reuse ;  /* 0x00000070282a7220 */ /* 0x0c0fe20000410000 */
        /* <DEDUP_REMOVED lines=11> */
.L_x_8205:
[----:B------:R-:W-:Y:S05]  /*36b0*/  BSYNC B2 ;  /* 0x0000000000027941 */ /* 0x000fea0003800000 */
.L_x_8204:
[----:B--2---:R3:W-:Y:S02]  /*36c0*/  STG.E.128 desc[UR60][R48.64], R40 ;  /* 0x0000002830007986 */ /* 0x0047e4000c101d3c */
.L_x_8203:
[----:B------:R-:W-:Y:S05]  /*36d0*/  BSYNC B1 ;  /* 0x0000000000017941 */ /* 0x000fea0003800000 */
.L_x_8202:
        /* <DEDUP_REMOVED lines=52> */
.L_x_8207:
[----:B------:R-:W-:Y:S05]  /*3a20*/  BSYNC B1 ;  /* 0x0000000000017941 */ /* 0x000fea0003800000 */
.L_x_8206:
[----:B--2---:R1:W-:Y:S01]  /*3a30*/  STG.E.128 desc[UR60][R48.64+0x40], R40 ;  /* 0x0000402830007986 */ /* 0x0043e2000c101d3c */
[----:B------:R-:W-:Y:S05]  /*3a40*/  BRA `(.L_x_8201) ;  /* 0x0000001400c87947 */ /* 0x000fea0003800000 */
.L_x_8185:
[----:B------:R-:W2:Y:S01]  /*3a50*/  LDL R44, [R1+0x7c] ;  /* 0x00007c00012c7983 */ /* 0x000ea20000100800 */
[----:B------:R-:W-:-:S04]  /*3a60*/  ISETP.GE.AND P3, PT, R223, R101, PT ;  /* 0x00000065df00720c */ /* 0x000fc80003f66270 */
        /* <DEDUP_REMOVED lines=9> */
[----:B------:R-:W3:Y:S01]  /*3b00*/  @!P4 LDC.64 R48, c[0x0][0x3e0] ;  /* 0x0000f800ff30cb82 */ /* 0x000ee20000000a00 */
[----:B------:R-:W-:-:S05]  /*3b10*/  @!P4 IADD3 R40, P5, R66, R40, RZ ;  /* 0x000000284228c210 */ /* 0x000fca0007fbe0ff */
[----:B------:R-:W-:Y:S01]  /*3b20*/  @!P4 IMAD.X R41, R95, 0x1, R84, P5 ;  /* 0x000000015f29c824 */ /* 0x000fe200028e0654 */
[----:B------:R-:W-:Y:S02]  /*3b30*/  CS2R R46, SRZ ;  /* 0x00000000002e7805 */ /* 0x000fe4000001ff00 */
[----:B--2---:R-:W-:Y:S02]  /*3b40*/  R2UR UR4, R44 ;  /* 0x000000002c0472ca */ /* 0x004fe400000e0000 */
[----:B------:R-:W2:Y:S02]  /*3b50*/  @!P4 LDC.64 R44, c[0x0][0x3c8] ;  /* 0x0000f200ff2ccb82 */ /* 0x000ea40000000a00 */
[----:B--2---:R-:W-:-:S04]  /*3b60*/  @!P4 LEA R44, P5, R40, R44, 0x1 ;  /* 0x0000002c282cc211 */ /* 0x004fc800078a08ff */
[----:B------:R-:W-:Y:S02]  /*3b70*/  @!P4 LEA.HI.X R45, R40, R45, R41, 0x1, P5 ;  /* 0x0000002d282dc211 */ /* 0x000fe400028f0c29 */
[----:B------:R-:W-:-:S05]  /*3b80*/  @!P4 IADD3 R42, P5, R36, R42, RZ ;  /* 0x0000002a242ac210 */ /* 0x000fca0007fbe0ff */
[----:B------:R-:W-:Y:S01]  /*3b90*/  @!P4 IMAD.X R40, R110, 0x1, R83, P5 ;  /* 0x000000016e28c824 */ /* 0x000fe200028e0653 */
[----:B---3--:R-:W-:-:S04]  /*3ba0*/  @!P4 LEA R48, P5, R42, R48, 0x1 ;  /* 0x000000302a30c211 */ /* 0x008fc800078a08ff */
[----:B------:R-:W-:Y:S02]  /*3bb0*/  @!P4 LEA.HI.X R49, R42, R49, R40, 0x1, P5 ;  /* 0x000000312a31c211 */ /* 0x000fe400028f0c28 */
[----:B------:R-:W-:Y:S02]  /*3bc0*/  CS2R R42, SRZ ;  /* 0x00000000002a7805 */ /* 0x000fe4000001ff00 */
[----:B------:R-:W-:-:S06]  /*3bd0*/  CS2R R40, SRZ ;  /* 0x0000000000287805 */ /* 0x000fcc000001ff00 */
[----:B------:R2:W3:Y:S02]  /*3be0*/  @!P4 LDG.E.128 R40, desc[UR60][R44.64] ;  /* 0x0000003c2c28c981 */ /* 0x0004e4000c1e1d00 */
[----:B--2---:R-:W-:-:S06]  /*3bf0*/  CS2R R44, SRZ ;  /* 0x00000000002c7805 */ /* 0x004fcc000001ff00 */
[----:B------:R2:W4:Y:S01]  /*3c00*/  @!P4 LDG.E.128 R44, desc[UR60][R48.64] ;  /* 0x0000003c302cc981 */ /* 0x000522000c1e1d00 */
[----:B0-----:R-:W-:-:S04]  /*3c10*/  @!P3 LEA R52, P4, R50, R52, 0x1 ;  /* 0x000000343234b211 */ /* 0x001fc800078808ff */
[----:B------:R-:W-:Y:S02]  /*3c20*/  @!P3 LEA.HI.X R53, R50, R53, R51, 0x1, P4 ;  /* 0x000000353235b211 */ /* 0x000fe400020f0c33 */
[----:B------:R-:W-:Y:S02]  /*3c30*/  CS2R R50, SRZ ;  /* 0x0000000000327805 */ /* 0x000fe4000001ff00 */
[C---:B-1----:R-:W-:Y:S02]  /*3c40*/  @!P3 LEA R56, P4, R54.reuse, R56, 0x1 ;  /* 0x000000383638b211 */ /* 0x042fe400078808ff */
[----:B--2---:R-:W-:Y:S02]  /*3c50*/  CS2R R48, SRZ ;  /* 0x0000000000307805 */ /* 0x004fe4000001ff00 */
[----:B------:R-:W-:Y:S02]  /*3c60*/  @!P3 LEA.HI.X R57, R54, R57, R55, 0x1, P4 ;  /* 0x000000393639b211 */ /* 0x000fe400020f0c37 */
[----:B------:R-:W-:-:S02]  /*3c70*/  CS2R R54, SRZ ;  /* 0x0000000000367805 */ /* 0x000fc4000001ff00 */
[----:B------:R0:W2:Y:S02]  /*3c80*/  @!P3 LDG.E.128 R48, desc[UR60][R52.64] ;  /* 0x0000003c3430b981 */ /* 0x0000a4000c1e1d00 */
[----:B0-----:R-:W-:-:S06]  /*3c90*/  CS2R R52, SRZ ;  /* 0x0000000000347805 */ /* 0x001fcc000001ff00 */
[----:B------:R0:W5:Y:S01]  /*3ca0*/  @!P3 LDG.E.128 R52, desc[UR60][R56.64] ;  /* 0x0000003c3834b981 */ /* 0x000162000c1e1d00 */
[----:B------:R-:W-:Y:S01]  /*3cb0*/  UISETP.NE.AND UP0, UPT, UR4, 0x3, UPT ;  /* 0x000000030400788c */ /* 0x000fe2000bf05270 */
[----:B------:R-:W-:-:S05]  /*3cc0*/  ISETP.GE.AND P4, PT, R16, R107, PT ;  /* 0x0000006b1000720c */ /* 0x000fca0003f86270 */
[----:B------:R-:W-:Y:S01]  /*3cd0*/  PLOP3.LUT P3, PT, PT, PT, UP0, 0x80, 0x0 ;  /* 0x000000000000781c */ /* 0x000fe20003f6f008 */
[----:B---3--:R-:W-:Y:S02]  /*3ce0*/  IMAD.MOV.U32 R59, RZ, RZ, R42 ;  /* 0x000000ffff3b7224 */ /* 0x008fe400078e002a */
[----:B------:R-:W-:Y:S02]  /*3cf0*/  IMAD.MOV.U32 R60, RZ, RZ, R43 ;  /* 0x000000ffff3c7224 */ /* 0x000fe400078e002b */
[----:B------:R-:W-:Y:S01]  /*3d00*/  IMAD.MOV.U32 R61, RZ, RZ, R40 ;  /* 0x000000ffff3d7224 */ /* 0x000fe200078e0028 */
[----:B------:R-:W-:Y:S01]  /*3d10*/  PRMT R113, R113, 0x5410, R59 ;  /* 0x0000541071717816 */ /* 0x000fe2000000003b */
[----:B------:R-:W-:Y:S01]  /*3d20*/  IMAD.MOV.U32 R62, RZ, RZ, R41 ;  /* 0x000000ffff3e7224 */ /* 0x000fe200078e0029 */
[----:B------:R-:W-:Y:S02]  /*3d30*/  PRMT R135, R60, 0x7610, R135 ;  /* 0x000076103c877816 */ /* 0x000fe40000000087 */
[----:B------:R-:W-:-:S02]  /*3d40*/  PRMT R115, R115, 0x5410, R61 ;  /* 0x0000541073737816 */ /* 0x000fc4000000003d */
[----:B------:R-:W-:Y:S01]  /*3d50*/  PRMT R132, R62, 0x7610, R132 ;  /* 0x000076103e847816 */ /* 0x000fe20000000084 */
[----:B----4-:R-:W-:Y:S02]  /*3d60*/  IMAD.MOV.U32 R59, RZ, RZ, R46 ;  /* 0x000000ffff3b7224 */ /* 0x010fe400078e002e */
[----:B0-----:R-:W-:Y:S02]  /*3d70*/  IMAD.MOV.U32 R56, RZ, RZ, R47 ;  /* 0x000000ffff387224 */ /* 0x001fe400078e002f */
[----:B------:R-:W-:Y:S01]  /*3d80*/  IMAD.MOV.U32 R57, RZ, RZ, R44 ;  /* 0x000000ffff397224 */ /* 0x000fe200078e002c */
[----:B------:R-:W-:Y:S01]  /*3d90*/  PRMT R136, R59, 0x7610, R136 ;  /* 0x000076103b887816 */ /* 0x000fe20000000088 */
[----:B------:R-:W-:Y:S01]  /*3da0*/  IMAD.MOV.U32 R60, RZ, RZ, R45 ;  /* 0x000000ffff3c7224 */ /* 0x000fe200078e002d */
[----:B------:R-:W-:Y:S02]  /*3db0*/  PRMT R117, R117, 0x5410, R56 ;  /* 0x0000541075757816 */ /* 0x000fe40000000038 */
[----:B------:R-:W-:-:S02]  /*3dc0*/  PRMT R119, R119, 0x5410, R57 ;  /* 0x0000541077777816 */ /* 0x000fc40000000039 */
[----:B------:R-:W-:Y:S01]  /*3dd0*/  PRMT R137, R60, 0x7610, R137 ;  /* 0x000076103c897816 */ /* 0x000fe20000000089 */
[----:B--2---:R-:W-:Y:S02]  /*3de0*/  IMAD.MOV.U32 R56, RZ, RZ, R50 ;  /* 0x000000ffff387224 */ /* 0x004fe400078e0032 */
[----:B------:R-:W-:Y:S02]  /*3df0*/  IMAD.MOV.U32 R57, RZ, RZ, R51 ;  /* 0x000000ffff397224 */ /* 0x000fe400078e0033 */
[----:B------:R-:W-:Y:S01]  /*3e00*/  IMAD.MOV.U32 R59, RZ, RZ, R48 ;  /* 0x000000ffff3b7224 */ /* 0x000fe200078e0030 */
[----:B------:R-:W-:Y:S01]  /*3e10*/  PRMT R113, R56, 0x7610, R113 ;  /* 0x0000761038717816 */ /* 0x000fe20000000071 */
[----:B------:R-:W-:Y:S01]  /*3e20*/  IMAD.MOV.U32 R60, RZ, RZ, R49 ;  /* 0x000000ffff3c7224 */ /* 0x000fe200078e0031 */
[----:B------:R-:W-:Y:S02]  /*3e30*/  PRMT R115, R57, 0x7610, R115 ;  /* 0x0000761039737816 */ /* 0x000fe40000000073 */
[----:B------:R-:W-:-:S02]  /*3e40*/  PRMT R117, R59, 0x7610, R117 ;  /* 0x000076103b757816 */ /* 0x000fc40000000075 */
[----:B------:R-:W-:Y:S01]  /*3e50*/  PRMT R119, R60, 0x7610, R119 ;  /* 0x000076103c777816 */ /* 0x000fe20000000077 */
[----:B-----5:R-:W-:Y:S02]  /*3e60*/  IMAD.MOV.U32 R56, RZ, RZ, R54 ;  /* 0x000000ffff387224 */ /* 0x020fe400078e0036 */
[----:B------:R-:W-:Y:S02]  /*3e70*/  IMAD.MOV.U32 R57, RZ, RZ, R55 ;  /* 0x000000ffff397224 */ /* 0x000fe400078e0037 */
[----:B------:R-:W-:Y:S01]  /*3e80*/  IMAD.MOV.U32 R59, RZ, RZ, R52 ;  /* 0x000000ffff3b7224 */ /* 0x000fe200078e0034 */
[----:B------:R-:W-:Y:S01]  /*3e90*/  PRMT R120, R56, 0x7610, R120 ;  /* 0x0000761038787816 */ /* 0x000fe20000000078 */
[----:B------:R-:W-:Y:S01]  /*3ea0*/  IMAD.MOV.U32 R60, RZ, RZ, R53 ;  /* 0x000000ffff3c7224 */ /* 0x000fe200078e0035 */
[----:B------:R-:W-:Y:S02]  /*3eb0*/  PRMT R121, R57, 0x7610, R121 ;  /* 0x0000761039797816 */ /* 0x000fe40000000079 */
[----:B------:R-:W-:-:S02]  /*3ec0*/  PRMT R122, R59, 0x7610, R122 ;  /* 0x000076103b7a7816 */ /* 0x000fc4000000007a */
[----:B------:R-:W-:Y:S01]  /*3ed0*/  PRMT R123, R60, 0x7610, R123 ;  /* 0x000076103c7b7816 */ /* 0x000fe2000000007b */
[----:B------:R-:W-:Y:S06]  /*3ee0*/  @!P3 BRA `(.L_x_8208) ;  /* 0x000000000004b947 */ /* 0x000fec0003800000 */
[----:B------:R-:W-:Y:S01]  /*3ef0*/  BPT.TRAP 0x1 ;  /* 0x000000040000795c */ /* 0x000fe20000300000 */
.L_x_8208:
        /* <DEDUP_REMOVED lines=9> */
.L_x_8410:
[----:B------:R-:W-:Y:S05]  /*3f90*/  BSYNC B1 ;  /* 0x0000000000017941 */ /* 0x000fea0003800000 */
.L_x_8209:
        /* <DEDUP_REMOVED lines=27> */
[----:B------:R-:W-:Y:S02]  /*4150*/  PRMT R131, R137, 0x5410, R131 ;  /* 0x0000541089837816 */ /* 0x000fe40000000083 */
[----:B------:R-:W-:Y:S01]  /*4160*/  SHF.R.U64 R128, R42, 0x10, R43 ;  /* 0x000000102a807819 */ /* 0x000fe2000000122b */
[----:B--2---:R-:W-:Y:S01]  /*4170*/  IMAD.U32 R42, R62, 0x10000, RZ ;  /* 0x000100003e2a7824 */ /* 0x004fe200078e00ff */
[----:B------:R-:W-:Y:S01]  /*4180*/  PRMT R127, R132, 0x5410, R127 ;  /* 0x00005410847f7816 */ /* 0x000fe2000000007f */
[----:B------:R-:W-:Y:S01]  /*4190*/  IMAD.U32 R132, R131, 0x10000, RZ ;  /* 0x0001000083847824 */ /* 0x000fe200078e00ff */
[----:B------:R-:W-:Y:S01]  /*41a0*/  SHF.R.U64 R126, R40, 0x10, R41 ;  /* 0x00000010287e7819 */ /* 0x000fe20000001229 */
[----:B------:R-:W-:Y:S01]  /*41b0*/  IMAD.U32 R41, R61, 0x10000, RZ ;  /* 0x000100003d297824 */ /* 0x000fe200078e00ff */
[--C-:B------:R-:W-:Y:S01]  /*41c0*/  SHF.R.U64 R133, R46, 0x10, R47.reuse ;  /* 0x000000102e857819 */ /* 0x100fe2000000122f */
[----:B------:R-:W-:Y:S01]  /*41d0*/  IMAD.U32 R46, R60, 0x10000, RZ ;  /* 0x000100003c2e7824 */ /* 0x000fe200078e00ff */
[----:B------:R-:W-:Y:S01]  /*41e0*/  SHF.R.U32.HI R134, RZ, 0x10, R47 ;  /* 0x00000010ff867819 */ /* 0x000fe2000001162f */
[----:B-1----:R-:W-:Y:S01]  /*41f0*/  IMAD.U32 R40, R58, 0x10000, RZ ;  /* 0x000100003a287824 */ /* 0x002fe200078e00ff */
[----:B------:R-:W-:Y:S01]  /*4200*/  SHF.R.U32.HI R129, RZ, 0x10, R43 ;  /* 0x00000010ff817819 */ /* 0x000fe2000001162b */
[----:B------:R-:W-:Y:S01]  /*4210*/  IMAD.U32 R43, R57, 0x10000, RZ ;  /* 0x00010000392b7824 */ /* 0x000fe200078e00ff */
[----:B------:R-:W-:Y:S01]  /*4220*/  SHF.R.U64 R130, R44, 0x10, R45 ;  /* 0x000000102c827819 */ /* 0x000fe2000000122d */
[----:B------:R-:W-:Y:S01]  /*4230*/  IMAD.U32 R44, R56, 0x10000, RZ ;  /* 0x00010000382c7824 */ /* 0x000fe200078e00ff */
[----:B------:R-:W-:Y:S01]  /*4240*/  PRMT R45, R113, 0x5432, R128 ;  /* 0x00005432712d7816 */ /* 0x000fe20000000080 */
[----:B------:R-:W-:Y:S01]  /*4250*/  IMAD.U32 R128, R127, 0x10000, RZ ;  /* 0x000100007f807824 */ /* 0x000fe200078e00ff */
[----:B------:R-:W-:Y:S01]  /*4260*/  LOP3.LUT R124, R61, 0xffff0000, RZ, 0xc0, !PT ;  /* 0xffff00003d7c7812 */ /* 0x000fe200078ec0ff */
[----:B------:R-:W-:Y:S01]  /*4270*/  IMAD.U32 R61, R59, 0x10000, RZ ;  /* 0x000100003b3d7824 */ /* 0x000fe200078e00ff */
[----:B------:R-:W-:Y:S01]  /*4280*/  PRMT R133, R136, 0x5410, R133 ;  /* 0x0000541088857816 */ /* 0x000fe20000000085 */
[----:B------:R-:W-:Y:S01]  /*4290*/  FMUL.FTZ R136, R41, R132 ;  /* 0x0000008429887220 */ /* 0x000fe20000410000 */
[----:B------:R-:W-:Y:S01]  /*42a0*/  LOP3.LUT R131, R131, 0xffff0000, RZ, 0xc0, !PT ;  /* 0xffff000083837812 */ /* 0x000fe200078ec0ff */
[-C--:B------:R-:W-:Y:S01]  /*42b0*/  FMUL.FTZ R138, R41, R128.reuse ;  /* 0x00000080298a7220 */ /* 0x080fe20000410000 */
[----:B------:R-:W-:Y:S01]  /*42c0*/  PRMT R134, R117, 0x5432, R134 ;  /* 0x0000543275867816 */ /* 0x000fe20000000086 */
[----:B------:R-:W-:Y:S01]  /*42d0*/  FFMA.FTZ R41, R43, R128, -R136 ;  /* 0x000000802b297223 */ /* 0x000fe20000010888 */
[----:B------:R-:W-:Y:S01]  /*42e0*/  LOP3.LUT R127, R127, 0xffff0000, RZ, 0xc0, !PT ;  /* 0xffff00007f7f7812 */ /* 0x000fe200078ec0ff */
[----:B------:R-:W-:Y:S01]  /*42f0*/  FMUL.FTZ R140, R124, R131 ;  /* 0x000000837c8c7220 */ /* 0x000fe20000410000 */
[----:B------:R-:W-:Y:S01]  /*4300*/  PRMT R129, R135, 0x5410, R129 ;  /* 0x0000541087817816 */ /* 0x000fe20000000081 */
[----:B------:R-:W-:Y:S01]  /*4310*/  IMAD.U32 R136, R134, 0x10000, RZ ;  /* 0x0001000086887824 */ /* 0x000fe200078e00ff */
[----:B------:R-:W-:Y:S01]  /*4320*/  LOP3.LUT R57, R57, 0xffff0000, RZ, 0xc0, !PT ;  /* 0xffff000039397812 */ /* 0x000fe200078ec0ff */
[----:B------:R-:W-:Y:S01]  /*4330*/  FMUL.FTZ R124, R124, R127 ;  /* 0x0000007f7c7c7220 */ /* 0x000fe20000410000 */
[----:B------:R-:W-:Y:S01]  /*4340*/  LOP3.LUT R47, R59, 0xffff0000, RZ, 0xc0, !PT ;  /* 0xffff00003b2f7812 */ /* 0x000fe200078ec0ff */
[----:B------:R-:W-:-:S02]  /*4350*/  IMAD.U32 R59, R63, 0x10000, RZ ;  /* 0x000100003f3b7824 */ /* 0x000fc400078e00ff */
[----:B------:R-:W-:Y:S01]  /*4360*/  FFMA.FTZ R43, R43, R132, R138 ;  /* 0x000000842b2b7223 */ /* 0x000fe2000001008a */
[----:B------:R-:W-:Y:S02]  /*4370*/  IMAD.U32 R128, R129, 0x10000, RZ ;  /* 0x0001000081807824 */ /* 0x000fe400078e00ff */
[----:B------:R-:W-:Y:S01]  /*4380*/  FFMA.FTZ R132, R57, R131, R124 ;  /* 0x0000008339847223 */ /* 0x000fe2000001007c */
[----:B------:R-:W-:Y:S01]  /*4390*/  FMUL.FTZ R138, R59, R136 ;  /* 0x000000883b8a7220 */ /* 0x000fe20000410000 */
[----:B------:R-:W-:Y:S01]  /*43a0*/  LOP3.LUT R63, R63, 0xffff0000, RZ, 0xc0, !PT ;  /* 0xffff00003f3f7812 */ /* 0x000fe200078ec0ff */
[-C--:B------:R-:W-:Y:S01]  /*43b0*/  FMUL.FTZ R59, R59, R128.reuse ;  /* 0x000000803b3b7220 */ /* 0x080fe20000410000 */
[----:B------:R-:W-:Y:S01]  /*43c0*/  PRMT R130, R119, 0x5432, R130 ;  /* 0x0000543277827816 */ /* 0x000fe20000000082 */
[C---:B------:R-:W-:Y:S01]  /*43d0*/  FFMA.FTZ R138, R61.reuse, R128, -R138 ;  /* 0x000000803d8a7223 */ /* 0x040fe2000001088a */
[----:B------:R-:W-:Y:S01]  /*43e0*/  LOP3.LUT R134, R134, 0xffff0000, RZ, 0xc0, !PT ;  /* 0xffff000086867812 */ /* 0x000fe200078ec0ff */
[----:B------:R-:W-:Y:S01]  /*43f0*/  FFMA.FTZ R136, R61, R136, R59 ;  /* 0x000000883d887223 */ /* 0x000fe2000001003b */
[----:B------:R-:W-:Y:S01]  /*4400*/  LOP3.LUT R124, R129, 0xffff0000, RZ, 0xc0, !PT ;  /* 0xffff0000817c7812 */ /* 0x000fe200078ec0ff */
[----:B------:R-:W-:Y:S01]  /*4410*/  FFMA.FTZ R140, R57, R127, -R140 ;  /* 0x0000007f398c7223 */ /* 0x000fe2000001088c */
[----:B------:R-:W-:Y:S01]  /*4420*/  PRMT R126, R115, 0x5432, R126 ;  /* 0x00005432737e7816 */ /* 0x000fe2000000007e */
[----:B------:R-:W-:Y:S01]  /*4430*/  FMUL.FTZ R128, R63, R134 ;  /* 0x000000863f807220 */ /* 0x000fe20000410000 */
[----:B------:R-:W-:-:S02]  /*4440*/  IMAD.U32 R61, R130, 0x10000, RZ ;  /* 0x00010000823d7824 */ /* 0x000fc400078e00ff */
[-C--:B------:R-:W-:Y:S01]  /*4450*/  FMUL.FTZ R142, R63, R124.reuse ;  /* 0x0000007c3f8e7220 */ /* 0x080fe20000410000 */
[----:B------:R-:W-:Y:S01]  /*4460*/  LOP3.LUT R60, R60, 0xffff0000, RZ, 0xc0, !PT ;  /* 0xffff00003c3c7812 */ /* 0x000fe200078ec0ff */
[----:B------:R-:W-:Y:S01]  /*4470*/  IMAD.U32 R57, R126, 0x10000, RZ ;  /* 0x000100007e397824 */ /* 0x000fe200078e00ff */
[----:B------:R-:W-:Y:S01]  /*4480*/  LOP3.LUT R63, R130, 0xffff0000, RZ, 0xc0, !PT ;  /* 0xffff0000823f7812 */ /* 0x000fe200078ec0ff */
[----:B------:R-:W-:Y:S01]  /*4490*/  FMUL.FTZ R127, R46, R61 ;  /* 0x0000003d2e7f7220 */ /* 0x000fe20000410000 */
[----:B------:R-:W-:Y:S01]  /*44a0*/  LOP3.LUT R56, R56, 0xffff0000, RZ, 0xc0, !PT ;  /* 0xffff000038387812 */ /* 0x000fe200078ec0ff */
[C---:B------:R-:W-:Y:S01]  /*44b0*/  FFMA.FTZ R129, R47.reuse, R124, -R128 ;  /* 0x0000007c2f817223 */ /* 0x040fe20000010880 */
[----:B------:R-:W-:Y:S01]  /*44c0*/  LOP3.LUT R59, R126, 0xffff0000, RZ, 0xc0, !PT ;  /* 0xffff00007e3b7812 */ /* 0x000fe200078ec0ff */
[----:B------:R-:W-:Y:S01]  /*44d0*/  FMUL.FTZ R46, R46, R57 ;  /* 0x000000392e2e7220 */ /* 0x000fe20000410000 */
[----:B------:R-:W-:Y:S01]  /*44e0*/  FFMA.FTZ R131, R47, R134, R142 ;  /* 0x000000862f837223 */ /* 0x000fe2000001008e */
[----:B------:R-:W-:Y:S01]  /*44f0*/  FMUL.FTZ R47, R60, R63 ;  /* 0x0000003f3c2f7220 */ /* 0x000fe20000410000 */
[C---:B------:R-:W-:Y:S01]  /*4500*/  FFMA.FTZ R127, R44.reuse, R57, -R127 ;  /* 0x000000392c7f7223 */ /* 0x040fe2000001087f */
[----:B------:R-:W-:Y:S01]  /*4510*/  FFMA.FTZ R46, R44, R61, R46 ;  /* 0x0000003d2c2e7223 */ /* 0x000fe2000001002e */
[----:B------:R-:W-:-:S02]  /*4520*/  IMAD.U32 R57, R133, 0x10000, RZ ;  /* 0x0001000085397824 */ /* 0x000fc400078e00ff */
[-C--:B------:R-:W-:Y:S01]  /*4530*/  FFMA.FTZ R44, R56, R59.reuse, -R47 ;  /* 0x0000003b382c7223 */ /* 0x080fe2000001082f */
[----:B------:R-:W-:Y:S01]  /*4540*/  LOP3.LUT R62, R62, 0xffff0000, RZ, 0xc0, !PT ;  /* 0xffff00003e3e7812 */ /* 0x000fe200078ec0ff */
[----:B------:R-:W-:Y:S01]  /*4550*/  FMUL.FTZ R61, R60, R59 ;  /* 0x0000003b3c3d7220 */ /* 0x000fe20000410000 */
[----:B------:R-:W-:Y:S01]  /*4560*/  IMAD.U32 R47, R45, 0x10000, RZ ;  /* 0x000100002d2f7824 */ /* 0x000fe200078e00ff */
[----:B------:R-:W-:Y:S01]  /*4570*/  LOP3.LUT R133, R133, 0xffff0000, RZ, 0xc0, !PT ;  /* 0xffff000085857812 */ /* 0x000fe200078ec0ff */
[----:B------:R-:W-:Y:S01]  /*4580*/  FMUL.FTZ R59, R42, R57 ;  /* 0x000000392a3b7220 */ /* 0x000fe20000410000 */
[----:B------:R-:W-:Y:S01]  /*4590*/  LOP3.LUT R45, R45, 0xffff0000, RZ, 0xc0, !PT ;  /* 0xffff00002d2d7812 */ /* 0x000fe200078ec0ff */
[----:B------:R-:W-:Y:S01]  /*45a0*/  FFMA.FTZ R61, R56, R63, R61 ;  /* 0x0000003f383d7223 */ /* 0x000fe2000001003d */
[----:B------:R-:W-:Y:S01]  /*45b0*/  LOP3.LUT R58, R58, 0xffff0000, RZ, 0xc0, !PT ;  /* 0xffff00003a3a7812 */ /* 0x000fe200078ec0ff */
        /* <DEDUP_REMOVED lines=17> */
.L_x_8214:
[----:B------:R-:W-:Y:S05]  /*46d0*/  BSYNC B2 ;  /* 0x0000000000027941 */ /* 0x000fea0003800000 */
.L_x_8213:
        /* <DEDUP_REMOVED lines=12> */
.L_x_8212:
[----:B------:R-:W-:Y:S05]  /*47a0*/  BSYNC B1 ;  /* 0x0000000000017941 */ /* 0x000fea0003800000 */
.L_x_8211:
[C---:B------:R-:W-:Y:S01]  /*47b0*/  ISETP.GE.OR P5, PT, R223.reuse, R101, P1 ;  /* 0x00000065df00720c */ /* 0x040fe20000fa6670 */
        /* <DEDUP_REMOVED lines=27> */
[----:B------:R-:W-:Y:S02]  /*4970*/  PRMT R123, R123, 0x5410, R60 ;  /* 0x000054107b7b7816 */ /* 0x000fe4000000003c */
[----:B------:R-:W-:Y:S02]  /*4980*/  PRMT R119, R119, 0x5410, R114 ;  /* 0x0000541077777816 */ /* 0x000fe40000000072 */
[----:B------:R-:W-:Y:S01]  /*4990*/  SHF.R.U32.HI R62, RZ, 0x10, R51 ;  /* 0x00000010ff3e7819 */ /* 0x000fe20000011633 */
[----:B------:R-:W-:Y:S01]  /*49a0*/  IMAD.U32 R61, R123, 0x10000, RZ ;  /* 0x000100007b3d7824 */ /* 0x000fe200078e00ff */
[----:B------:R-:W-:Y:S01]  /*49b0*/  SHF.R.U64 R107, R52, 0x10, R53 ;  /* 0x00000010346b7819 */ /* 0x000fe20000001235 */
[----:B--2---:R-:W-:Y:S01]  /*49c0*/  IMAD.U32 R52, R45, 0x10000, RZ ;  /* 0x000100002d347824 */ /* 0x004fe200078e00ff */
[----:B------:R-:W-:Y:S01]  /*49d0*/  SHF.R.U32.HI R106, RZ, 0x10, R55 ;  /* 0x00000010ff6a7819 */ /* 0x000fe20000011637 */
[----:B------:R-:W-:Y:S01]  /*49e0*/  IMAD.U32 R60, R119, 0x10000, RZ ;  /* 0x00010000773c7824 */ /* 0x000fe200078e00ff */
[----:B------:R-:W-:Y:S01]  /*49f0*/  PRMT R115, R115, 0x5410, R62 ;  /* 0x0000541073737816 */ /* 0x000fe2000000003e */
[-C--:B------:R-:W-:Y:S01]  /*4a00*/  FMUL.FTZ R62, R52, R61.reuse ;  /* 0x0000003d343e7220 */ /* 0x080fe20000410000 */
[----:B------:R-:W-:Y:S01]  /*4a10*/  SHF.R.U64 R116, R48, 0x10, R49 ;  /* 0x0000001030747819 */ /* 0x000fe20000001231 */
[----:B-1----:R-:W-:Y:S01]  /*4a20*/  IMAD.U32 R49, R41, 0x10000, RZ ;  /* 0x0001000029317824 */ /* 0x002fe200078e00ff */
[----:B------:R-:W-:Y:S01]  /*4a30*/  SHF.R.U64 R63, R54, 0x10, R55 ;  /* 0x00000010363f7819 */ /* 0x000fe20000001237 */
[-C--:B------:R-:W-:Y:S01]  /*4a40*/  FMUL.FTZ R52, R52, R60.reuse ;  /* 0x0000003c34347220 */ /* 0x080fe20000410000 */
[----:B------:R-:W-:Y:S01]  /*4a50*/  LOP3.LUT R53, R45, 0xffff0000, RZ, 0xc0, !PT ;  /* 0xffff00002d357812 */ /* 0x000fe200078ec0ff */
[----:B------:R-:W-:Y:S01]  /*4a60*/  FFMA.FTZ R62, R49, R60, -R62 ;  /* 0x0000003c313e7223 */ /* 0x000fe2000001083e */
[----:B------:R-:W-:Y:S01]  /*4a70*/  PRMT R121, R121, 0x5410, R106 ;  /* 0x0000541079797816 */ /* 0x000fe2000000006a */
[----:B------:R-:W-:Y:S01]  /*4a80*/  FFMA.FTZ R61, R49, R61, R52 ;  /* 0x0000003d313d7223 */ /* 0x000fe20000010034 */
[----:B------:R-:W-:Y:S01]  /*4a90*/  LOP3.LUT R123, R123, 0xffff0000, RZ, 0xc0, !PT ;  /* 0xffff00007b7b7812 */ /* 0x000fe200078ec0ff */
[----:B------:R-:W-:Y:S01]  /*4aa0*/  IMAD.U32 R54, R47, 0x10000, RZ ;  /* 0x000100002f367824 */ /* 0x000fe200078e00ff */
[----:B------:R-:W-:Y:S01]  /*4ab0*/  LOP3.LUT R119, R119, 0xffff0000, RZ, 0xc0, !PT ;  /* 0xffff000077777812 */ /* 0x000fe200078ec0ff */
[----:B------:R-:W-:Y:S01]  /*4ac0*/  IMAD.U32 R49, R115, 0x10000, RZ ;  /* 0x0001000073317824 */ /* 0x000fe200078e00ff */
[----:B------:R-:W-:Y:S01]  /*4ad0*/  SHF.R.U64 R108, R50, 0x10, R51 ;  /* 0x00000010326c7819 */ /* 0x000fe20000001233 */
[----:B------:R-:W-:Y:S01]  /*4ae0*/  IMAD.U32 R45, R44, 0x10000, RZ ;  /* 0x000100002c2d7824 */ /* 0x000fe200078e00ff */
[----:B------:R-:W-:Y:S01]  /*4af0*/  PRMT R122, R122, 0x5410, R107 ;  /* 0x000054107a7a7816 */ /* 0x000fe2000000006b */
[----:B------:R-:W-:Y:S01]  /*4b00*/  FMUL.FTZ R107, R53, R123 ;  /* 0x0000007b356b7220 */ /* 0x000fe20000410000 */
[----:B------:R-:W-:Y:S01]  /*4b10*/  PRMT R120, R120, 0x5410, R63 ;  /* 0x0000541078787816 */ /* 0x000fe2000000003f */
[----:B------:R-:W-:Y:S01]  /*4b20*/  IMAD.U32 R63, R121, 0x10000, RZ ;  /* 0x00010000793f7824 */ /* 0x000fe200078e00ff */
[----:B------:R-:W-:Y:S01]  /*4b30*/  LOP3.LUT R50, R41, 0xffff0000, RZ, 0xc0, !PT ;  /* 0xffff000029327812 */ /* 0x000fe200078ec0ff */
[----:B------:R-:W-:Y:S01]  /*4b40*/  FMUL.FTZ R53, R53, R119 ;  /* 0x0000007735357220 */ /* 0x000fe20000410000 */
[----:B------:R-:W-:Y:S01]  /*4b50*/  LOP3.LUT R51, R44, 0xffff0000, RZ, 0xc0, !PT ;  /* 0xffff00002c337812 */ /* 0x000fe200078ec0ff */
[C---:B------:R-:W-:Y:S01]  /*4b60*/  FMUL.FTZ R109, R54.reuse, R63 ;  /* 0x0000003f366d7220 */ /* 0x040fe20000410000 */
[----:B------:R-:W-:Y:S01]  /*4b70*/  FMUL.FTZ R52, R54, R49 ;  /* 0x0000003136347220 */ /* 0x000fe20000410000 */
[----:B------:R-:W-:Y:S01]  /*4b80*/  IMAD.U32 R44, R43, 0x10000, RZ ;  /* 0x000100002b2c7824 */ /* 0x000fe200078e00ff */
[----:B------:R-:W-:Y:S01]  /*4b90*/  LOP3.LUT R55, R47, 0xffff0000, RZ, 0xc0, !PT ;  /* 0xffff00002f377812 */ /* 0x000fe200078ec0ff */
[C---:B------:R-:W-:Y:S01]  /*4ba0*/  FFMA.FTZ R107, R50.reuse, R119, -R107 ;  /* 0x00000077326b7223 */ /* 0x040fe2000001086b */
[----:B------:R-:W-:Y:S01]  /*4bb0*/  LOP3.LUT R60, R121, 0xffff0000, RZ, 0xc0, !PT ;  /* 0xffff0000793c7812 */ /* 0x000fe200078ec0ff */
[----:B------:R-:W-:Y:S01]  /*4bc0*/  FFMA.FTZ R54, R50, R123, R53 ;  /* 0x0000007b32367223 */ /* 0x000fe20000010035 */
[----:B------:R-:W-:Y:S01]  /*4bd0*/  LOP3.LUT R50, R115, 0xffff0000, RZ, 0xc0, !PT ;  /* 0xffff000073327812 */ /* 0x000fe200078ec0ff */
[----:B------:R-:W-:Y:S01]  /*4be0*/  FFMA.FTZ R63, R44, R63, R52 ;  /* 0x0000003f2c3f7223 */ /* 0x000fe20000010034 */
[----:B------:R-:W-:Y:S01]  /*4bf0*/  PRMT R117, R117, 0x5410, R116 ;  /* 0x0000541075757816 */ /* 0x000fe20000000074 */
[----:B------:R-:W-:Y:S01]  /*4c00*/  FMUL.FTZ R106, R55, R60 ;  /* 0x0000003c376a7220 */ /* 0x000fe20000410000 */
[----:B------:R-:W-:Y:S01]  /*4c10*/  LOP3.LUT R43, R43, 0xffff0000, RZ, 0xc0, !PT ;  /* 0xffff00002b2b7812 */ /* 0x000fe200078ec0ff */
[----:B------:R-:W-:Y:S01]  /*4c20*/  IMAD.U32 R52, R122, 0x10000, RZ ;  /* 0x000100007a347824 */ /* 0x000fe200078e00ff */
[----:B------:R-:W-:Y:S01]  /*4c30*/  PRMT R113, R113, 0x5410, R108 ;  /* 0x0000541071717816 */ /* 0x000fe2000000006c */
[----:B------:R-:W-:Y:S01]  /*4c40*/  FFMA.FTZ R109, R44, R49, -R109 ;  /* 0x000000312c6d7223 */ /* 0x000fe2000001086d */
[----:B------:R-:W-:Y:S01]  /*4c50*/  FMUL.FTZ R108, R55, R50 ;  /* 0x00000032376c7220 */ /* 0x000fe20000410000 */
[----:B------:R-:W-:Y:S01]  /*4c60*/  LOP3.LUT R122, R122, 0xffff0000, RZ, 0xc0, !PT ;  /* 0xffff00007a7a7812 */ /* 0x000fe200078ec0ff */
[----:B------:R-:W-:-:S02]  /*4c70*/  IMAD.U32 R44, R117, 0x10000, RZ ;  /* 0x00010000752c7824 */ /* 0x000fc400078e00ff */
[----:B------:R-:W-:Y:S01]  /*4c80*/  FFMA.FTZ R106, R43, R50, -R106 ;  /* 0x000000322b6a7223 */ /* 0x000fe2000001086a */
[----:B------:R-:W-:Y:S01]  /*4c90*/  LOP3.LUT R117, R117, 0xffff0000, RZ, 0xc0, !PT ;  /* 0xffff000075757812 */ /* 0x000fe200078ec0ff */
[----:B------:R-:W-:Y:S01]  /*4ca0*/  FMUL.FTZ R50, R45, R52 ;  /* 0x000000342d327220 */ /* 0x000fe20000410000 */
[C---:B------:R-:W-:Y:S01]  /*4cb0*/  LOP3.LUT R48, R40.reuse, 0xffff0000, RZ, 0xc0, !PT ;  /* 0xffff000028307812 */ /* 0x040fe200078ec0ff */
[----:B------:R-:W-:Y:S01]  /*4cc0*/  FFMA.FTZ R108, R43, R60, R108 ;  /* 0x0000003c2b6c7223 */ /* 0x000fe2000001006c */
[----:B------:R-:W-:Y:S02]  /*4cd0*/  IMAD.U32 R41, R40, 0x10000, RZ ;  /* 0x0001000028297824 */ /* 0x000fe400078e00ff */
[----:B------:R-:W-:Y:S01]  /*4ce0*/  FMUL.FTZ R45, R45, R44 ;  /* 0x0000002c2d2d7220 */ /* 0x000fe20000410000 */
[C---:B------:R-:W-:Y:S01]  /*4cf0*/  FMUL.FTZ R43, R51.reuse, R122 ;  /* 0x0000007a332b7220 */ /* 0x040fe20000410000 */
[----:B------:R-:W-:Y:S01]  /*4d00*/  FMUL.FTZ R51, R51, R117 ;  /* 0x0000007533337220 */ /* 0x000fe20000410000 */
[----:B------:R-:W-:-:S02]  /*4d10*/  IMAD.U32 R47, R46, 0x10000, RZ ;  /* 0x000100002e2f7824 */ /* 0x000fc400078e00ff */
[C---:B------:R-:W-:Y:S01]  /*4d20*/  FFMA.FTZ R50, R41.reuse, R44, -R50 ;  /* 0x0000002c29327223 */ /* 0x040fe20000010832 */
[----:B------:R-:W-:Y:S01]  /*4d30*/  FFMA.FTZ R52, R41, R52, R45 ;  /* 0x0000003429347223 */ /* 0x000fe2000001002d */
        /* <DEDUP_REMOVED lines=8> */
[----:B------:R-:W-:Y:S01]  /*4dc0*/  FMUL.FTZ R44, R47, R41 ;  /* 0x000000292f2c7220 */ /* 0x000fe20000410000 */
[----:B------:R-:W-:Y:S01]  /*4dd0*/  LOP3.LUT R42, R42, 0xffff0000, RZ, 0xc0, !PT ;  /* 0xffff00002a2a7812 */ /* 0x000fe200078ec0ff */
[----:B------:R-:W-:Y:S01]  /*4de0*/  FMUL.FTZ R47, R46, R45 ;  /* 0x0000002d2e2f7220 */ /* 0x000fe20000410000 */
[----:B------:R-:W-:Y:S01]  /*4df0*/  FFMA.FTZ R51, R48, R122, R51 ;  /* 0x0000007a30337223 */ /* 0x000fe20000010033 */
        /* <DEDUP_REMOVED lines=16> */
.L_x_8216:
[----:B------:R-:W-:Y:S05]  /*4f00*/  BSYNC B1 ;  /* 0x0000000000017941 */ /* 0x000fea0003800000 */
.L_x_8215:
[----:B-1----:R4:W-:Y:S01]  /*4f10*/  STG.E.128 desc[UR60][R56.64], R40 ;  /* 0x0000002838007986 */ /* 0x0029e2000c101d3c */
[----:B------:R-:W-:-:S13]  /*4f20*/  ISETP.GE.AND P4, PT, R59, R112, PT ;  /* 0x000000703b00720c */ /* 0x000fda0003f86270 */
[----:B------:R-:W-:Y:S05]  /*4f30*/  @P4 BRA `(.L_x_8201) ;  /* 0x00000000008c4947 */ /* 0x000fea0003800000 */
[--C-:B----4-:R-:W-:Y:S02]  /*4f40*/  SHF.R.S32.HI R40, RZ, 0x1f, R59.reuse ;  /* 0x0000001fff287819 */ /* 0x110fe4000001143b */
[----:B------:R-:W-:-:S04]  /*4f50*/  IADD3 R59, P4, P5, R14, R104, R59 ;  /* 0x000000680e3b7210 */ /* 0x000fc80007d9e03b */
[----:B------:R-:W-:Y:S02]  /*4f60*/  IADD3.X R58, R3, R58, R40, P4, P5 ;  /* 0x0000003a033a7210 */ /* 0x000fe400027ea428 */
[----:B------:R-:W-:-:S04]  /*4f70*/  LEA R102, P4, R59, R102, 0x1 ;  /* 0x000000663b667211 */ /* 0x000fc800078808ff */
[----:B------:R-:W-:-:S05]  /*4f80*/  LEA.HI.X R103, R59, R103, R58, 0x1, P4 ;  /* 0x000000673b677211 */ /* 0x000fca00020f0c3a */
[----:B--2---:R1:W-:Y:S01]  /*4f90*/  STG.E.128 desc[UR60][R102.64], R44 ;  /* 0x0000002c66007986 */ /* 0x0043e2000c101d3c */
[----:B------:R-:W-:Y:S05]  /*4fa0*/  BRA `(.L_x_8201) ;  /* 0x0000000000707947 */ /* 0x000fea0003800000 */
.L_x_8184:
[----:B------:R-:W2:Y:S02]  /*4fb0*/  LDL R40, [R1+0x7c] ;  /* 0x00007c0001287983 */ /* 0x000ea40000100800 */
[----:B--2---:R-:W-:-:S13]  /*4fc0*/  R2UR UR4, R40 ;  /* 0x00000000280472ca */ /* 0x004fda00000e0000 */
[----:B------:R-:W-:-:S06]  /*4fd0*/  UISETP.NE.AND UP0, UPT, UR4, 0x3, UPT ;  /* 0x000000030400788c */ /* 0x000fcc000bf05270 */
[----:B------:R-:W-:-:S13]  /*4fe0*/  PLOP3.LUT P3, PT, PT, PT, UP0, 0x80, 0x0 ;  /* 0x000000000000781c */ /* 0x000fda0003f6f008 */
[----:B------:R-:W-:Y:S05]  /*4ff0*/  @!P3 BRA `(.L_x_8217) ;  /* 0x000000000004b947 */ /* 0x000fea0003800000 */
[----:B------:R-:W-:Y:S01]  /*5000*/  BPT.TRAP 0x1 ;  /* 0x000000040000795c */ /* 0x000fe20000300000 */
.L_x_8217:
[----:B------:R-:W-:Y:S01]  /*5010*/  IMAD R95, R2, 0x8, R18 ;  /* 0x00000008025f7824 */ /* 0x000fe200078e0212 */
[----:B------:R-:W-:Y:S01]  /*5020*/  SHF.L.U32 R110, R23, 0x1f, RZ ;  /* 0x0000001f176e7819 */ /* 0x000fe200000006ff */
[----:B------:R-:W-:Y:S01]  /*5030*/  IMAD R101, R26, -0x60, R29 ;  /* 0xffffffa01a657824 */ /* 0x000fe200078e021d */
[----:B------:R-:W-:Y:S02]  /*5040*/  BSSY B1, `(.L_x_8218) ;  /* 0x0000004000017945 */ /* 0x000fe40003800000 */
[----:B------:R-:W0:Y:S02]  /*5050*/  SYNCS.PHASECHK.TRANS64.TRYWAIT P4, [R95+URZ+0x32490], R110 ;  /* 0x0324906e5f0075a7 */ /* 0x000e24000808017f */
[----:B------:R-:W-:Y:S01]  /*5060*/  VIMNMX R101, R101, 0x60, PT ;  /* 0x0000006065657848 */ /* 0x000fe20003fe0100 */
[----:B0-----:R-:W-:Y:S06]  /*5070*/  @!P4 BRA `(.L_x_8219) ;  /* 0x000001100014c947 */ /* 0x001fec0003800000 */
.L_x_8411:
[----:B------:R-:W-:Y:S05]  /*5080*/  BSYNC B1 ;  /* 0x0000000000017941 */ /* 0x000fea0003800000 */
.L_x_8218:
        /* <DEDUP_REMOVED lines=8> */
.L_x_8221:
[----:B------:R-:W-:Y:S05]  /*5110*/  BSYNC B1 ;  /* 0x0000000000017941 */ /* 0x000fea0003800000 */
.L_x_8220:
[----:B------:R-:W-:Y:S05]  /*5120*/  @P4 BRA `(.L_x_8201) ;  /* 0x0000000000104947 */ /* 0x000fea0003800000 */
[----:B-1----:R-:W1:Y:S04]  /*5130*/  @!P1 LDS.128 R40, [R108+0x2000] ;  /* 0x002000006c289984 */ /* 0x002e680000000c00 */
[----:B------:R-:W2:Y:S04]  /*5140*/  @!P2 LDS.128 R44, [R106+0x2000] ;  /* 0x002000006a2ca984 */ /* 0x000ea80000000c00 */
[----:B-1----:R3:W-:Y:S04]  /*5150*/  @!P1 STG.E.128 desc[UR60][R48.64], R40 ;  /* 0x0000002830009986 */ /* 0x0027e8000c101d3c */
[----:B--2---:R3:W-:Y:S02]  /*5160*/  @!P2 STG.E.128 desc[UR60][R48.64+0x40], R44 ;  /* 0x0000402c3000a986 */ /* 0x0047e4000c101d3c */
.L_x_8201:
[----:B------:R-:W-:Y:S05]  /*5170*/  BSYNC B0 ;  /* 0x0000000000007941 */ /* 0x000fea0003800000 */
.L_x_8183:
        /* <DEDUP_REMOVED lines=17> */
.L_x_8223:
[----:B------:R-:W-:Y:S05]  /*5290*/  BSYNC B0 ;  /* 0x0000000000007941 */ /* 0x000fea0003800000 */
.L_x_8222:
[----:B------:R-:W2:Y:S01]  /*52a0*/  SYNCS.PHASECHK.TRANS64.TRYWAIT P3, [R95+URZ+0x324b0], R110 ;  /* 0x0324b06e5f0075a7 */ /* 0x000ea2000806017f */
[----:B------:R-:W-:Y:S01]  /*52b0*/  ULDC.64 UR56, c[0x0][0x318] ;  /* 0x0000c60000387ab9 */ /* 0x000fe20000000a00 */
[----:B------:R-:W-:Y:S01]  /*52c0*/  ULDC.64 UR58, c[0x0][0x308] ;  /* 0x0000c200003a7ab9 */ /* 0x000fe20000000a00 */
[----:B------:R-:W-:Y:S01]  /*52d0*/  BSSY B0, `(.L_x_8224) ;  /* 0x0000003000007945 */ /* 0x000fe20003800000 */
[----:B-1----:R-:W-:-:S03]  /*52e0*/  IMAD R40, R2, 0x6000, R78 ;  /* 0x0000600002287824 */ /* 0x002fc600078e024e */
[----:B--2---:R-:W-:Y:S05]  /*52f0*/  @!P3 BRA `(.L_x_8225) ;  /* 0x0000010c0088b947 */ /* 0x004fea0003800000 */
.L_x_8412:
[----:B------:R-:W-:Y:S05]  /*5300*/  BSYNC B0 ;  /* 0x0000000000007941 */ /* 0x000fea0003800000 */
.L_x_8224:
[----:B------:R-:W-:Y:S01]  /*5310*/  ISETP.GE.AND P3, PT, R19, R101, PT ;  /* 0x000000651300720c */ /* 0x000fe20003f66270 */
[----:B------:R-:W-:Y:S01]  /*5320*/  IMAD.IADD R41, R77, 0x1, R40 ;  /* 0x000000014d297824 */ /* 0x000fe200078e0228 */
[----:B------:R-:W-:Y:S01]  /*5330*/  BSSY B0, `(.L_x_8226) ;  /* 0x0000026000007945 */ /* 0x000fe20003800000 */
[----:B------:R-:W-:Y:S02]  /*5340*/  IMAD R48, R40, 0x2, R24 ;  /* 0x0000000228307824 */ /* 0x000fe400078e0218 */
[----:B------:R-:W-:-:S04]  /*5350*/  IMAD.WIDE R44, R26, 0x60, R72 ;  /* 0x000000601a2c7825 */ /* 0x000fc800078e0248 */
[----:B------:R-:W-:-:S04]  /*5360*/  IMAD R49, R41, 0x2, R24 ;  /* 0x0000000229317824 */ /* 0x000fc800078e0218 */
[----:B------:R-:W-:Y:S05]  /*5370*/  @P3 BRA `(.L_x_8227) ;  /* 0x0000000000843947 */ /* 0x000fea0003800000 */
[----:B------:R-:W-:Y:S01]  /*5380*/  IMAD R43, R45, UR56, RZ ;  /* 0x000000382d2b7c24 */ /* 0x000fe2000f8e02ff */
[----:B------:R-:W-:Y:S01]  /*5390*/  ULDC UR4, c[0x0][0x310] ;  /* 0x0000c40000047ab9 */ /* 0x000fe20000000800 */
        /* <DEDUP_REMOVED lines=31> */
.L_x_8227:
[----:B------:R-:W-:Y:S05]  /*5590*/  BSYNC B0 ;  /* 0x0000000000007941 */ /* 0x000fea0003800000 */
.L_x_8226:
[----:B------:R-:W-:Y:S01]  /*55a0*/  ISETP.GE.AND P3, PT, R223, R101, PT ;  /* 0x00000065df00720c */ /* 0x000fe20003f66270 */
[----:B------:R-:W-:-:S12]  /*55b0*/  BSSY B0, `(.L_x_8228) ;  /* 0x0000025000007945 */ /* 0x000fd80003800000 */
[----:B------:R-:W-:Y:S05]  /*55c0*/  @P3 BRA `(.L_x_8229) ;  /* 0x00000000008c3947 */ /* 0x000fea0003800000 */
[----:B--2---:R-:W-:Y:S01]  /*55d0*/  IADD3 R43, P3, R44, 0x40, RZ ;  /* 0x000000402c2b7810 */ /* 0x004fe20007f7e0ff */
[----:B------:R-:W-:Y:S01]  /*55e0*/  IMAD.MOV.U32 R40, RZ, RZ, R30 ;  /* 0x000000ffff287224 */ /* 0x000fe200078e001e */
[----:B------:R-:W-:Y:S01]  /*55f0*/  ULDC UR4, c[0x0][0x310] ;  /* 0x0000c40000047ab9 */ /* 0x000fe20000000800 */
        /* <DEDUP_REMOVED lines=32> */
.L_x_8229:
[----:B------:R-:W-:Y:S05]  /*5800*/  BSYNC B0 ;  /* 0x0000000000007941 */ /* 0x000fea0003800000 */
.L_x_8228:
        /* <DEDUP_REMOVED lines=12> */
[----:B--23--:R-:W-:Y:S02]  /*58d0*/  SEL R40, RZ, 0x1, P3 ;  /* 0x00000001ff287807 */ /* 0x00cfe40001800000 */
        /* <DEDUP_REMOVED lines=9> */
.L_x_8178:
[----:B------:R-:W-:Y:S02]  /*5970*/  ISETP.GE.AND P2, PT, R199, 0x1, PT ;  /* 0x00000001c700780c */ /* 0x000fe40003f46270 */
[----:B------:R-:W-:Y:S02]  /*5980*/  CS2R R6, SRZ ;  /* 0x0000000000067805 */ /* 0x000fe4000001ff00 */
[----:B------:R-:W-:Y:S02]  /*5990*/  PLOP3.LUT P1, PT, PT, PT, PT, 0x80, 0x0 ;  /* 0x000000000000781c */ /* 0x000fe40003f2f070 */
        /* <DEDUP_REMOVED lines=36> */
[----:B----4-:R-:W-:Y:S02]  /*5be0*/  CS2R R94, SRZ ;  /* 0x00000000005e7805 */ /* 0x010fe4000001ff00 */
        /* <DEDUP_REMOVED lines=29> */
[----:B------:R-:W-:Y:S01]  /*5dc0*/  IMAD.MOV.U32 R9, RZ, RZ, RZ ;  /* 0x000000ffff097224 */ /* 0x000fe200078e00ff */
[----:B------:R-:W-:Y:S06]  /*5dd0*/  @P0 BRA `(.L_x_8231) ;  /* 0x00000000000c0947 */ /* 0x000fec0003800000 */
[----:B------:R-:W0:Y:S01]  /*5de0*/  FENCE.VIEW.ASYNC.G ;  /* 0x00000000000073c6 */ /* 0x000e220000000100 */
[----:B------:R-:W-:Y:S05]  /*5df0*/  WARPSYNC.ALL ;  /* 0x0000000000007948 */ /* 0x000fea0003800000 */
[----:B0-----:R-:W-:Y:S06]  /*5e00*/  BAR.ARV 0xc, 0x120 ;  /* 0x0304800000007b1d */ /* 0x001fec0000002000 */
.L_x_8231:
[----:B------:R-:W-:Y:S02]  /*5e10*/  IMAD.MOV.U32 R25, RZ, RZ, RZ ;  /* 0x000000ffff197224 */ /* 0x000fe400078e00ff */
[----:B------:R-:W-:Y:S01]  /*5e20*/  IMAD.MOV.U32 R8, RZ, RZ, RZ ;  /* 0x000000ffff087224 */ /* 0x000fe200078e00ff */
[----:B------:R-:W-:Y:S06]  /*5e30*/  @!P2 BRA `(.L_x_8232) ;  /* 0x000000800028a947 */ /* 0x000fec0003800000 */
[----:B------:R-:W-:-:S03]  /*5e40*/  UMOV UR4, 0xffffffff ;  /* 0xffffffff00047882 */ /* 0x000fc60000000000 */
[----:B------:R-:W-:Y:S05]  /*5e50*/  BRA.DIV UR4, `(.L_x_8233) ;  /* 0x0000010204c47947 */ /* 0x000fea000b800000 */
[----:B------:R0:W1:Y:S02]  /*5e60*/  SHFL.IDX PT, R14, R232, RZ, 0x1f ;  /* 0x00001fffe80e7589 */ /* 0x00006400000e0000 */
.L_x_8415:
[----:B------:R-:W-:Y:S01]  /*5e70*/  VIADD R24, R18, 0x18400 ;  /* 0x0001840012187836 */ /* 0x000fe20000000000 */
[----:B-1----:R-:W-:Y:S01]  /*5e80*/  LEA.HI R0, R14, R14, RZ, 0x1 ;  /* 0x0000000e0e007211 */ /* 0x002fe200078f08ff */
[----:B------:R-:W-:Y:S03]  /*5e90*/  BSSY B6, `(.L_x_8234) ;  /* 0x0000015000067945 */ /* 0x000fe60003800000 */
[----:B------:R-:W-:Y:S02]  /*5ea0*/  LOP3.LUT P0, RZ, R24, 0x1bf, RZ, 0xc0, !PT ;  /* 0x000001bf18ff7812 */ /* 0x000fe4000780c0ff */
[----:B------:R-:W-:-:S05]  /*5eb0*/  LOP3.LUT R35, R0, 0xffffe, RZ, 0xc0, !PT ;  /* 0x000ffffe00237812 */ /* 0x000fca00078ec0ff */
[----:B------:R-:W-:-:S06]  /*5ec0*/  IMAD.IADD R35, R14, 0x1, -R35 ;  /* 0x000000010e237824 */ /* 0x000fcc00078e0a23 */
[----:B------:R-:W-:Y:S05]  /*5ed0*/  @!P0 BRA `(.L_x_8235) ;  /* 0x0000000000408947 */ /* 0x000fea0003800000 */
        /* <DEDUP_REMOVED lines=16> */
.L_x_8235:
[----:B------:R-:W-:Y:S05]  /*5fe0*/  BSYNC B6 ;  /* 0x0000000000067941 */ /* 0x000fea0003800000 */
.L_x_8234:
        /* <DEDUP_REMOVED lines=12> */
.L_x_8239:
[----:B--2---:R2:W3:Y:S02]  /*60b0*/  SYNCS.PHASECHK.TRANS64.TRYWAIT P0, [R18+URZ+0x32400], R3 ;  /* 0x03240003120075a7 */ /* 0x0044e4000800017f */
[----:B---3--:R-:W-:Y:S05]  /*60c0*/  @!P0 NANOSLEEP.SYNCS 0x989680 ;  /* 0x009896800000895d */ /* 0x008fea0003900000 */
[----:B------:R-:W3:Y:S02]  /*60d0*/  @!P0 SYNCS.PHASECHK.TRANS64 P0, [R18+URZ+0x32400], R3 ;  /* 0x03240003120085a7 */ /* 0x000ee4000800007f */
[----:B---3--:R-:W-:Y:S05]  /*60e0*/  @!P0 BRA `(.L_x_8239) ;  /* 0xfffffffc00f08947 */ /* 0x008fea000383ffff */
.L_x_8238:
[----:B------:R-:W-:Y:S05]  /*60f0*/  BSYNC B0 ;  /* 0x0000000000007941 */ /* 0x000fea0003800000 */
.L_x_8237:
[----:B------:R-:W-:Y:S05]  /*6100*/  BRA `(.L_x_8240) ;  /* 0x0000002000707947 */ /* 0x000fea0003800000 */
.L_x_8236:
[----:B-----5:R-:W-:Y:S01]  /*6110*/  SHF.R.S32.HI R0, RZ, 0x1f, R28 ;  /* 0x0000001fff007819 */ /* 0x020fe2000001141c */
[----:B------:R-:W-:Y:S01]  /*6120*/  ULDC.64 UR4, c[0x0][0x3d8] ;  /* 0x0000f60000047ab9 */ /* 0x000fe20000000a00 */
[----:B------:R-:W-:Y:S01]  /*6130*/  ULDC.64 UR6, c[0x0][0x3e8] ;  /* 0x0000fa0000067ab9 */ /* 0x000fe20000000a00 */
[----:B------:R-:W-:Y:S01]  /*6140*/  LOP3.LUT P0, RZ, R24, 0x3ff, RZ, 0xc0, !PT ;  /* 0x000003ff18ff7812 */ /* 0x000fe2000780c0ff */
[----:B------:R-:W-:Y:S01]  /*6150*/  IMAD.WIDE.U32 R4, R28, UR4, RZ ;  /* 0x000000041c047c25 */ /* 0x000fe2000f8e00ff */
[----:B------:R-:W-:Y:S03]  /*6160*/  BSSY B6, `(.L_x_8241) ;  /* 0x0000031000067945 */ /* 0x000fe60003800000 */
[C---:B------:R-:W-:Y:S02]  /*6170*/  IMAD R3, R0.reuse, UR4, RZ ;  /* 0x0000000400037c24 */ /* 0x040fe4000f8e02ff */
[----:B------:R-:W-:-:S02]  /*6180*/  IMAD R7, R0, UR6, RZ ;  /* 0x0000000600077c24 */ /* 0x000fc4000f8e02ff */
[----:B------:R-:W-:Y:S02]  /*6190*/  IMAD.SHL.U32 R24, R227, 0x4, RZ ;  /* 0x00000004e3187824 */ /* 0x000fe400078e00ff */
[C---:B------:R-:W-:Y:S01]  /*61a0*/  IMAD R3, R28.reuse, UR5, R3 ;  /* 0x000000051c037c24 */ /* 0x040fe2000f8e0203 */
[----:B------:R-:W-:Y:S01]  /*61b0*/  ULDC.64 UR4, c[0x0][0x3c8] ;  /* 0x0000f20000047ab9 */ /* 0x000fe20000000a00 */
[----:B------:R-:W-:Y:S01]  /*61c0*/  IMAD R31, R28, UR7, R7 ;  /* 0x000000071c1f7c24 */ /* 0x000fe2000f8e0207 */
[-C--:B------:R-:W-:Y:S01]  /*61d0*/  IADD3 R0, P3, R24, R4.reuse, RZ ;  /* 0x0000000418007210 */ /* 0x080fe20007f7e0ff */
[----:B------:R-:W-:Y:S01]  /*61e0*/  IMAD.WIDE.U32 R6, R28, UR6, RZ ;  /* 0x000000061c067c25 */ /* 0x000fe2000f8e00ff */
[----:B------:R-:W-:Y:S01]  /*61f0*/  SHF.R.S32.HI R10, RZ, 0x1f, R24 ;  /* 0x0000001fff0a7819 */ /* 0x000fe20000011418 */
[----:B------:R-:W-:Y:S01]  /*6200*/  ULDC.64 UR6, c[0x0][0x3e0] ;  /* 0x0000f80000067ab9 */ /* 0x000fe20000000a00 */
[----:B------:R-:W-:Y:S01]  /*6210*/  LEA R28, P2, R4, UR4, 0x1 ;  /* 0x00000004041c7c11 */ /* 0x000fe2000f8408ff */
[----:B------:R-:W-:Y:S01]  /*6220*/  IMAD.IADD R9, R3, 0x1, R5 ;  /* 0x0000000103097824 */ /* 0x000fe200078e0205 */
[----:B------:R-:W-:Y:S01]  /*6230*/  IADD3 R5, P1, R16, R4, RZ ;  /* 0x0000000410057210 */ /* 0x000fe20007f3e0ff */
[----:B------:R-:W-:Y:S01]  /*6240*/  IMAD.IADD R31, R31, 0x1, R7 ;  /* 0x000000011f1f7824 */ /* 0x000fe200078e0207 */
[----:B------:R-:W-:Y:S01]  /*6250*/  IADD3 R8, P4, R24, R6, RZ ;  /* 0x0000000618087210 */ /* 0x000fe20007f9e0ff */
[--C-:B------:R-:W-:Y:S01]  /*6260*/  IMAD.X R3, R10, 0x1, R9.reuse, P3 ;  /* 0x000000010a037824 */ /* 0x100fe200018e0609 */
[--C-:B------:R-:W-:Y:S01]  /*6270*/  LEA.HI.X R29, R4, UR5, R9.reuse, 0x1, P2 ;  /* 0x00000005041d7c11 */ /* 0x100fe200090f0c09 */
[----:B------:R-:W-:Y:S01]  /*6280*/  IMAD.X R4, R17, 0x1, R9, P1 ;  /* 0x0000000111047824 */ /* 0x000fe200008e0609 */
[----:B------:R-:W-:Y:S01]  /*6290*/  LEA R40, P2, R0, UR4, 0x1 ;  /* 0x0000000400287c11 */ /* 0x000fe2000f8408ff */
[----:B------:R-:W-:Y:S01]  /*62a0*/  IMAD.X R7, R10, 0x1, R31, P4 ;  /* 0x000000010a077824 */ /* 0x000fe200020e061f */
[----:B------:R-:W-:-:S02]  /*62b0*/  LEA R42, P5, R8, UR6, 0x1 ;  /* 0x00000006082a7c11 */ /* 0x000fc4000f8a08ff */
[----:B------:R-:W-:Y:S02]  /*62c0*/  LEA.HI.X R41, R0, UR5, R3, 0x1, P2 ;  /* 0x0000000500297c11 */ /* 0x000fe400090f0c03 */
[----:B------:R-:W-:Y:S02]  /*62d0*/  IADD3 R0, P3, R16, R6, RZ ;  /* 0x0000000610007210 */ /* 0x000fe40007f7e0ff */
[----:B------:R-:W-:Y:S02]  /*62e0*/  LEA R30, P2, R6, UR6, 0x1 ;  /* 0x00000006061e7c11 */ /* 0x000fe4000f8408ff */
[----:B------:R-:W-:Y:S01]  /*62f0*/  LEA R36, P4, R5, UR4, 0x1 ;  /* 0x0000000405247c11 */ /* 0x000fe2000f8808ff */
[----:B------:R-:W-:Y:S01]  /*6300*/  IMAD.X R3, R17, 0x1, R31, P3 ;  /* 0x0000000111037824 */ /* 0x000fe200018e061f */
        /* <DEDUP_REMOVED lines=22> */
.L_x_8242:
[----:B------:R-:W-:Y:S05]  /*6470*/  BSYNC B6 ;  /* 0x0000000000067941 */ /* 0x000fea0003800000 */
.L_x_8241:
        /* <DEDUP_REMOVED lines=28> */
.L_x_8246:
[----:B------:R-:W-:Y:S05]  /*6640*/  BSYNC B1 ;  /* 0x0000000000017941 */ /* 0x000fea0003800000 */
.L_x_8245:
[----:B------:R-:W-:Y:S01]  /*6650*/  UMOV UR4, 0xffffffff ;  /* 0xffffffff00047882 */ /* 0x000fe20000000000 */
[----:B-----5:R-:W-:Y:S01]  /*6660*/  IMAD.MOV.U32 R10, RZ, RZ, R6 ;  /* 0x000000ffff0a7224 */ /* 0x020fe200078e0006 */
[--C-:B------:R-:W-:Y:S01]  /*6670*/  SHF.R.U64 R6, R6, 0x10, R7.reuse ;  /* 0x0000001006067819 */ /* 0x100fe20000001207 */
[--C-:B------:R-:W-:Y:S01]  /*6680*/  IMAD.MOV.U32 R25, RZ, RZ, R7.reuse ;  /* 0x000000ffff197224 */ /* 0x100fe200078e0007 */
[----:B------:R-:W-:Y:S02]  /*6690*/  SHF.R.U32.HI R39, RZ, 0x10, R7 ;  /* 0x00000010ff277819 */ /* 0x000fe40000011607 */
[----:B------:R-:W-:Y:S01]  /*66a0*/  LEA.HI R0, R224, R224, RZ, 0x1 ;  /* 0x000000e0e0007211 */ /* 0x000fe200078f08ff */
[----:B------:R-:W-:Y:S06]  /*66b0*/  BRA.DIV UR4, `(.L_x_8247) ;  /* 0x000000fa04d47947 */ /* 0x000fec000b800000 */
.L_x_8418:
[----:B------:R-:W-:Y:S01]  /*66c0*/  UMOV UR4, 0xffffffff ;  /* 0xffffffff00047882 */ /* 0x000fe20000000000 */
[----:B------:R-:W-:Y:S02]  /*66d0*/  LOP3.LUT R3, R0, 0xfffffffe, RZ, 0xc0, !PT ;  /* 0xfffffffe00037812 */ /* 0x000fe400078ec0ff */
[----:B------:R-:W-:Y:S05]  /*66e0*/  BRA.DIV UR4, `(.L_x_8248) ;  /* 0x000000fa04f07947 */ /* 0x000fea000b800000 */
.L_x_8421:
[----:B------:R-:W-:Y:S01]  /*66f0*/  UMOV UR4, 0xffffffff ;  /* 0xffffffff00047882 */ /* 0x000fe20000000000 */
[----:B------:R-:W-:Y:S02]  /*6700*/  IMAD.IADD R0, R224, 0x1, -R3 ;  /* 0x00000001e0007824 */ /* 0x000fe400078e0a03 */
[----:B------:R-:W-:Y:S05]  /*6710*/  BRA.DIV UR4, `(.L_x_8249) ;  /* 0x000000fe040c7947 */ /* 0x000fea000b800000 */
.L_x_8424:
[----:B------:R-:W-:Y:S01]  /*6720*/  UMOV UR4, 0xffffffff ;  /* 0xffffffff00047882 */ /* 0x000fe20000000000 */
[----:B------:R-:W-:Y:S02]  /*6730*/  SHF.L.U32 R7, R0, 0x1f, RZ ;  /* 0x0000001f00077819 */ /* 0x000fe400000006ff */
[----:B------:R-:W-:Y:S05]  /*6740*/  BRA.DIV UR4, `(.L_x_8250) ;  /* 0x000000fe04287947 */ /* 0x000fea000b800000 */
.L_x_8427:
[----:B------:R-:W2:Y:S01]  /*6750*/  SYNCS.PHASECHK.TRANS64.TRYWAIT P1, [R18+URZ+0x32400], R7 ;  /* 0x03240007120075a7 */ /* 0x000ea2000802017f */
[----:B------:R-:W-:Y:S01]  /*6760*/  LOP3.LUT P2, RZ, R228, 0x4, RZ, 0xc0, !PT ;  /* 0x00000004e4ff7812 */ /* 0x000fe2000784c0ff */
[----:B------:R-:W-:Y:S01]  /*6770*/  IMAD R9, R217, 0x200, R8 ;  /* 0x00000200d9097824 */ /* 0x000fe200078e0208 */
[----:B------:R-:W-:Y:S01]  /*6780*/  SHF.R.U64 R11, R4, 0x10, R5 ;  /* 0x00000010040b7819 */ /* 0x000fe20000001205 */
[----:B------:R-:W-:Y:S01]  /*6790*/  IMAD.MOV.U32 R33, RZ, RZ, R4 ;  /* 0x000000ffff217224 */ /* 0x000fe200078e0004 */
[--C-:B------:R-:W-:Y:S01]  /*67a0*/  SHF.R.U64 R12, R26, 0x10, R27.reuse ;  /* 0x000000101a0c7819 */ /* 0x100fe2000000121b */
[----:B------:R-:W-:Y:S01]  /*67b0*/  IMAD R9, R9, 0x2, R18 ;  /* 0x0000000209097824 */ /* 0x000fe200078e0212 */
[----:B------:R-:W-:Y:S01]  /*67c0*/  SHF.R.U32.HI R13, RZ, 0x10, R27 ;  /* 0x00000010ff0d7819 */ /* 0x000fe2000001161b */
[--C-:B------:R-:W-:Y:S01]  /*67d0*/  IMAD.MOV.U32 R8, RZ, RZ, R5.reuse ;  /* 0x000000ffff087224 */ /* 0x100fe200078e0005 */
[----:B------:R-:W-:Y:S01]  /*67e0*/  SHF.R.U32.HI R5, RZ, 0x10, R5 ;  /* 0x00000010ff057819 */ /* 0x000fe20000011605 */
        /* <DEDUP_REMOVED lines=8> */
[----:B------:R-:W-:Y:S01]  /*6870*/  VIADD R4, R9, 0x18400 ;  /* 0x0001840009047836 */ /* 0x000fe20000000000 */
        /* <DEDUP_REMOVED lines=9> */
[----:B--2---:R-:W-:Y:S06]  /*6910*/  @!P1 BRA `(.L_x_8252) ;  /* 0x000000f800dc9947 */ /* 0x004fec0003800000 */
.L_x_8428:
[----:B------:R-:W-:Y:S05]  /*6920*/  BSYNC B1 ;  /* 0x0000000000017941 */ /* 0x000fea0003800000 */
.L_x_8251:
[----:B------:R-:W-:Y:S04]  /*6930*/  BSSY B1, `(.L_x_8253) ;  /* 0x0000056000017945 */ /* 0x000fe80003800000 */
[----:B------:R-:W-:Y:S05]  /*6940*/  @P0 BRA `(.L_x_8254) ;  /* 0x0000000400500947 */ /* 0x000fea0003800000 */
[----:B------:R-:W3:Y:S01]  /*6950*/  LDC R5, c[0x0][0x3d4] ;  /* 0x0000f500ff057b82 */ /* 0x000ee20000000800 */
[C---:B------:R-:W-:Y:S01]  /*6960*/  VIADD R4, R24.reuse, 0x10 ;  /* 0x0000001018047836 */ /* 0x040fe20000000000 */
[----:B------:R-:W-:Y:S01]  /*6970*/  BSSY B2, `(.L_x_8255) ;  /* 0x000002a000027945 */ /* 0x000fe20003800000 */
[----:B---3--:R-:W-:-:S03]  /*6980*/  ISETP.GE.AND P0, PT, R24, R5, PT ;  /* 0x000000051800720c */ /* 0x008fc60003f06270 */
[----:B------:R-:W-:-:S10]  /*6990*/  ISETP.GE.AND P1, PT, R4, R5, PT ;  /* 0x000000050400720c */ /* 0x000fd40003f26270 */
[----:B------:R-:W-:Y:S05]  /*69a0*/  @P0 BRA `(.L_x_8256) ;  /* 0x0000000000980947 */ /* 0x000fea0003800000 */
[----:B--2---:R-:W2:Y:S01]  /*69b0*/  LDS.128 R4, [R9+0x18400] ;  /* 0x0184000009047984 */ /* 0x004ea20000000c00 */
        /* <DEDUP_REMOVED lines=37> */
.L_x_8256:
[----:B------:R-:W-:Y:S05]  /*6c10*/  BSYNC B2 ;  /* 0x0000000000027941 */ /* 0x000fea0003800000 */
.L_x_8255:
[----:B------:R-:W-:Y:S05]  /*6c20*/  @P1 BRA `(.L_x_8254) ;  /* 0x0000000000981947 */ /* 0x000fea0003800000 */
[----:B--23--:R-:W2:Y:S01]  /*6c30*/  LDS.128 R4, [R3] ;  /* 0x0000000003047984 */ /* 0x00cea20000000c00 */
        /* <DEDUP_REMOVED lines=37> */
.L_x_8254:
[----:B------:R-:W-:Y:S05]  /*6e90*/  BSYNC B1 ;  /* 0x0000000000017941 */ /* 0x000fea0003800000 */
.L_x_8253:
[----:B------:R-:W-:-:S13]  /*6ea0*/  ISETP.GE.AND P0, PT, R223, R32, PT ;  /* 0x00000020df00720c */ /* 0x000fda0003f06270 */
[----:B------:R-:W-:Y:S05]  /*6eb0*/  @P0 BRA `(.L_x_8257) ;  /* 0x0000001000e00947 */ /* 0x000fea0003800000 */
[----:B---34-:R-:W3:Y:S01]  /*6ec0*/  LDC R5, c[0x0][0x3d4] ;  /* 0x0000f500ff057b82 */ /* 0x018ee20000000800 */
        /* <DEDUP_REMOVED lines=22> */
[-C--:B------:R-:W-:Y:S01]  /*7030*/  FFMA.FTZ R21, R24, R10.reuse, R21 ;  /* 0x0000000a18157223 */ /* 0x080fe20000010015 */
[----:B------:R-:W-:Y:S01]  /*7040*/  FFMA.FTZ R4, R20, R10, -R15 ;  /* 0x0000000a14047223 */ /* 0x000fe2000001080f */
[----:B------:R-:W-:-:S02]  /*7050*/  IMAD.U32 R24, R31, 0x10000, RZ ;  /* 0x000100001f187824 */ /* 0x000fc400078e00ff */
[-C--:B------:R-:W-:Y:S01]  /*7060*/  FMUL.FTZ R14, R25, R5.reuse ;  /* 0x00000005190e7220 */ /* 0x080fe20000410000 */
[----:B------:R-:W-:Y:S01]  /*7070*/  FMUL.FTZ R10, R29, R5 ;  /* 0x000000051d0a7220 */ /* 0x000fe20000410000 */
[----:B------:R-:W-:Y:S01]  /*7080*/  LOP3.LUT R31, R31, 0xffff0000, RZ, 0xc0, !PT ;  /* 0xffff00001f1f7812 */ /* 0x000fe200078ec0ff */
[-C--:B------:R-:W-:Y:S01]  /*7090*/  FMUL.FTZ R15, R24, R6.reuse ;  /* 0x00000006180f7220 */ /* 0x080fe20000410000 */
[-C--:B------:R-:W-:Y:S01]  /*70a0*/  FFMA.FTZ R5, R29, R11.reuse, -R14 ;  /* 0x0000000b1d057223 */ /* 0x080fe2000001080e */
[----:B------:R-:W-:Y:S01]  /*70b0*/  FFMA.FTZ R10, R25, R11, R10 ;  /* 0x0000000b190a7223 */ /* 0x000fe2000001000a */
[C---:B------:R-:W-:Y:S01]  /*70c0*/  FMUL.FTZ R11, R26.reuse, R6 ;  /* 0x000000061a0b7220 */ /* 0x040fe20000410000 */
[-C--:B------:R-:W-:Y:S01]  /*70d0*/  FMUL.FTZ R14, R27, R7.reuse ;  /* 0x000000071b0e7220 */ /* 0x080fe20000410000 */
[C---:B------:R-:W-:Y:S01]  /*70e0*/  FMUL.FTZ R20, R31.reuse, R7 ;  /* 0x000000071f147220 */ /* 0x040fe20000410000 */
[-C--:B------:R-:W-:Y:S01]  /*70f0*/  FFMA.FTZ R15, R26, R12.reuse, R15 ;  /* 0x0000000c1a0f7223 */ /* 0x080fe2000001000f */
[----:B------:R-:W-:Y:S01]  /*7100*/  FFMA.FTZ R6, R24, R12, -R11 ;  /* 0x0000000c18067223 */ /* 0x000fe2000001080b */
[-C--:B------:R-:W-:Y:S01]  /*7110*/  FFMA.FTZ R7, R31, R13.reuse, -R14 ;  /* 0x0000000d1f077223 */ /* 0x080fe2000001080e */
[----:B------:R-:W-:Y:S01]  /*7120*/  FFMA.FTZ R20, R27, R13, R20 ;  /* 0x0000000d1b147223 */ /* 0x000fe20000010014 */
[----:B------:R-:W-:-:S02]  /*7130*/  F2FP.BF16.F32.PACK_AB R4, R21, R4 ;  /* 0x000000041504723e */ /* 0x000fc400000010ff */
[----:B------:R-:W-:Y:S02]  /*7140*/  F2FP.BF16.F32.PACK_AB R5, R10, R5 ;  /* 0x000000050a05723e */ /* 0x000fe400000010ff */
[----:B------:R-:W-:Y:S02]  /*7150*/  F2FP.BF16.F32.PACK_AB R6, R15, R6 ;  /* 0x000000060f06723e */ /* 0x000fe400000010ff */
[----:B------:R-:W-:-:S05]  /*7160*/  F2FP.BF16.F32.PACK_AB R7, R20, R7 ;  /* 0x000000071407723e */ /* 0x000fca00000010ff */
[----:B------:R3:W-:Y:S02]  /*7170*/  STS.128 [R9+0x1a400], R4 ;  /* 0x01a4000409007388 */ /* 0x0007e40000000c00 */
.L_x_8259:
[----:B------:R-:W-:Y:S05]  /*7180*/  BSYNC B1 ;  /* 0x0000000000017941 */ /* 0x000fea0003800000 */
.L_x_8258:
[----:B------:R-:W-:Y:S05]  /*7190*/  @P1 BRA `(.L_x_8257) ;  /* 0x0000001000281947 */ /* 0x000fea0003800000 */
[----:B--23--:R-:W2:Y:S01]  /*71a0*/  LDS.128 R4, [R3+0x2000] ;  /* 0x0020000003047984 */ /* 0x00cea20000000c00 */
        /* <DEDUP_REMOVED lines=17> */
[----:B------:R-:W-:Y:S01]  /*72c0*/  FMUL.FTZ R13, R26, R5 ;  /* 0x000000051a0d7220 */ /* 0x000fe20000410000 */
[----:B------:R-:W-:Y:S01]  /*72d0*/  FFMA.FTZ R9, R21, R9, R20 ;  /* 0x0000000915097223 */ /* 0x000fe20000010014 */
[----:B------:R-:W-:Y:S01]  /*72e0*/  FMUL.FTZ R15, R24, R5 ;  /* 0x00000005180f7220 */ /* 0x000fe20000410000 */
[C---:B------:R-:W-:Y:S01]  /*72f0*/  LOP3.LUT R20, R8.reuse, 0xffff0000, RZ, 0xc0, !PT ;  /* 0xffff000008147812 */ /* 0x040fe200078ec0ff */
[----:B------:R-:W-:-:S02]  /*7300*/  IMAD.U32 R21, R8, 0x10000, RZ ;  /* 0x0001000008157824 */ /* 0x000fc400078e00ff */
        /* <DEDUP_REMOVED lines=16> */
.L_x_8244:
        /* <DEDUP_REMOVED lines=14> */
.L_x_8431:
[----:B------:R-:W-:Y:S01]  /*74f0*/  UMOV UR4, 0xffffffff ;  /* 0xffffffff00047882 */ /* 0x000fe20000000000 */
[----:B------:R-:W-:Y:S02]  /*7500*/  LOP3.LUT R3, R0, 0xfffffffe, RZ, 0xc0, !PT ;  /* 0xfffffffe00037812 */ /* 0x000fe400078ec0ff */
[----:B------:R-:W-:Y:S05]  /*7510*/  BRA.DIV UR4, `(.L_x_8261) ;  /* 0x000000f204187947 */ /* 0x000fea000b800000 */
.L_x_8434:
[----:B------:R-:W-:Y:S01]  /*7520*/  UMOV UR4, 0xffffffff ;  /* 0xffffffff00047882 */ /* 0x000fe20000000000 */
[----:B------:R-:W-:Y:S02]  /*7530*/  IMAD.IADD R0, R224, 0x1, -R3 ;  /* 0x00000001e0007824 */ /* 0x000fe400078e0a03 */
[----:B------:R-:W-:Y:S05]  /*7540*/  BRA.DIV UR4, `(.L_x_8262) ;  /* 0x000000f204347947 */ /* 0x000fea000b800000 */
.L_x_8437:
[----:B------:R-:W-:Y:S01]  /*7550*/  UMOV UR4, 0xffffffff ;  /* 0xffffffff00047882 */ /* 0x000fe20000000000 */
[----:B------:R-:W-:Y:S02]  /*7560*/  SHF.L.U32 R3, R0, 0x1f, RZ ;  /* 0x0000001f00037819 */ /* 0x000fe400000006ff */
[----:B------:R-:W-:Y:S05]  /*7570*/  BRA.DIV UR4, `(.L_x_8263) ;  /* 0x000000f204507947 */ /* 0x000fea000b800000 */
.L_x_8440:
[----:B------:R-:W2:Y:S01]  /*7580*/  SYNCS.PHASECHK.TRANS64.TRYWAIT P1, [R18+URZ+0x32400], R3 ;  /* 0x03240003120075a7 */ /* 0x000ea2000802017f */
[----:B-----5:R-:W-:Y:S01]  /*7590*/  IMAD.MOV.U32 R42, RZ, RZ, R4 ;  /* 0x000000ffff2a7224 */ /* 0x020fe200078e0004 */
[----:B------:R-:W-:Y:S01]  /*75a0*/  SHF.R.U64 R4, R4, 0x10, R5 ;  /* 0x0000001004047819 */ /* 0x000fe20000001205 */
[----:B------:R-:W-:Y:S01]  /*75b0*/  IMAD.MOV.U32 R43, RZ, RZ, R6 ;  /* 0x000000ffff2b7224 */ /* 0x000fe200078e0006 */
[----:B------:R-:W-:Y:S01]  /*75c0*/  SHF.R.U64 R6, R6, 0x10, R7 ;  /* 0x0000001006067819 */ /* 0x000fe20000001207 */
[--C-:B------:R-:W-:Y:S01]  /*75d0*/  IMAD.MOV.U32 R13, RZ, RZ, R5.reuse ;  /* 0x000000ffff0d7224 */ /* 0x100fe200078e0005 */
[----:B------:R-:W-:Y:S01]  /*75e0*/  SHF.R.U32.HI R5, RZ, 0x10, R5 ;  /* 0x00000010ff057819 */ /* 0x000fe20000011605 */
[--C-:B------:R-:W-:Y:S01]  /*75f0*/  IMAD.MOV.U32 R12, RZ, RZ, R7.reuse ;  /* 0x000000ffff0c7224 */ /* 0x100fe200078e0007 */
[----:B------:R-:W-:Y:S01]  /*7600*/  SHF.R.U32.HI R7, RZ, 0x10, R7 ;  /* 0x00000010ff077819 */ /* 0x000fe20000011607 */
[----:B------:R-:W-:Y:S01]  /*7610*/  IMAD.MOV.U32 R44, RZ, RZ, R24 ;  /* 0x000000ffff2c7224 */ /* 0x000fe200078e0018 */
[-C--:B------:R-:W-:Y:S01]  /*7620*/  ISETP.GE.OR P2, PT, R19, R8.reuse, P0 ;  /* 0x000000081300720c */ /* 0x080fe20000746670 */
[----:B------:R-:W-:Y:S01]  /*7630*/  IMAD.MOV.U32 R14, RZ, RZ, R25 ;  /* 0x000000ffff0e7224 */ /* 0x000fe200078e0019 */
[----:B------:R-:W-:Y:S01]  /*7640*/  PRMT R42, R42, 0x5410, R4 ;  /* 0x000054102a2a7816 */ /* 0x000fe20000000004 */
[----:B------:R-:W-:Y:S01]  /*7650*/  IMAD.MOV.U32 R45, RZ, RZ, R26 ;  /* 0x000000ffff2d7224 */ /* 0x000fe200078e001a */
[----:B------:R-:W-:Y:S01]  /*7660*/  ISETP.GE.OR P0, PT, R223, R8, P0 ;  /* 0x00000008df00720c */ /* 0x000fe20000706670 */
[----:B------:R-:W-:Y:S01]  /*7670*/  IMAD.MOV.U32 R4, RZ, RZ, R27 ;  /* 0x000000ffff047224 */ /* 0x000fe200078e001b */
[----:B------:R-:W-:Y:S01]  /*7680*/  PRMT R13, R13, 0x5410, R5 ;  /* 0x000054100d0d7816 */ /* 0x000fe20000000005 */
[----:B------:R-:W-:Y:S01]  /*7690*/  BSSY B1, `(.L_x_8264) ;  /* 0x000000c000017945 */ /* 0x000fe20003800000 */
[----:B------:R-:W-:-:S02]  /*76a0*/  PRMT R43, R43, 0x5410, R6 ;  /* 0x000054102b2b7816 */ /* 0x000fc40000000006 */
[----:B------:R-:W-:Y:S02]  /*76b0*/  PRMT R12, R12, 0x5410, R7 ;  /* 0x000054100c0c7816 */ /* 0x000fe40000000007 */
[--C-:B------:R-:W-:Y:S02]  /*76c0*/  SHF.R.U64 R5, R24, 0x10, R25.reuse ;  /* 0x0000001018057819 */ /* 0x100fe40000001219 */
[----:B------:R-:W-:Y:S02]  /*76d0*/  SHF.R.U32.HI R6, RZ, 0x10, R25 ;  /* 0x00000010ff067819 */ /* 0x000fe40000011619 */
[--C-:B------:R-:W-:Y:S02]  /*76e0*/  SHF.R.U64 R7, R26, 0x10, R27.reuse ;  /* 0x000000101a077819 */ /* 0x100fe4000000121b */
[----:B------:R-:W-:Y:S02]  /*76f0*/  SHF.R.U32.HI R8, RZ, 0x10, R27 ;  /* 0x00000010ff087819 */ /* 0x000fe4000001161b */
[----:B------:R-:W-:-:S02]  /*7700*/  PRMT R44, R44, 0x5410, R5 ;  /* 0x000054102c2c7816 */ /* 0x000fc40000000005 */
[----:B------:R-:W-:Y:S02]  /*7710*/  PRMT R14, R14, 0x5410, R6 ;  /* 0x000054100e0e7816 */ /* 0x000fe40000000006 */
[----:B------:R-:W-:Y:S02]  /*7720*/  PRMT R45, R45, 0x5410, R7 ;  /* 0x000054102d2d7816 */ /* 0x000fe40000000007 */
[----:B------:R-:W-:Y:S01]  /*7730*/  PRMT R4, R4, 0x5410, R8 ;  /* 0x0000541004047816 */ /* 0x000fe20000000008 */
[----:B--2---:R-:W-:Y:S06]  /*7740*/  @!P1 BRA `(.L_x_8265) ;  /* 0x000000f000049947 */ /* 0x004fec0003800000 */
.L_x_8441:
[----:B------:R-:W-:Y:S05]  /*7750*/  BSYNC B1 ;  /* 0x0000000000017941 */ /* 0x000fea0003800000 */
.L_x_8264:
[----:B------:R-:W-:Y:S01]  /*7760*/  BSSY B1, `(.L_x_8266) ;  /* 0x000005b000017945 */ /* 0x000fe20003800000 */
[----:B--2---:R-:W-:-:S03]  /*7770*/  IMAD.MOV.U32 R3, RZ, RZ, R4 ;  /* 0x000000ffff037224 */ /* 0x004fc600078e0004 */
[----:B------:R-:W-:Y:S05]  /*7780*/  @P2 BRA `(.L_x_8267) ;  /* 0x0000000400602947 */ /* 0x000fea0003800000 */
[----:B------:R-:W-:Y:S01]  /*7790*/  IMAD.SHL.U32 R4, R228, 0x40, RZ ;  /* 0x00000040e4047824 */ /* 0x000fe200078e00ff */
[----:B------:R-:W-:Y:S01]  /*77a0*/  LOP3.LUT R29, R44, 0xffff0000, RZ, 0xc0, !PT ;  /* 0xffff00002c1d7812 */ /* 0x000fe200078ec0ff */
[----:B------:R-:W-:Y:S02]  /*77b0*/  IMAD.IADD R5, R16, 0x1, R47 ;  /* 0x0000000110057824 */ /* 0x000fe400078e022f */
        /* <DEDUP_REMOVED lines=8> */
[C---:B------:R-:W-:Y:S02]  /*7840*/  IMAD R5, R217.reuse, 0x200, R4 ;  /* 0x00000200d9057824 */ /* 0x040fe400078e0204 */
[----:B------:R-:W-:Y:S02]  /*7850*/  IMAD R9, R217, 0x200, R6 ;  /* 0x00000200d9097824 */ /* 0x000fe400078e0206 */
[--C-:B-1----:R-:W-:Y:S02]  /*7860*/  IMAD R38, R5, 0x2, R18.reuse ;  /* 0x0000000205267824 */ /* 0x102fe400078e0212 */
[----:B------:R-:W-:-:S03]  /*7870*/  IMAD R40, R9, 0x2, R18 ;  /* 0x0000000209287824 */ /* 0x000fc600078e0212 */
[----:B------:R-:W1:Y:S04]  /*7880*/  LDS.128 R4, [R38+0x18400] ;  /* 0x0184000026047984 */ /* 0x000e680000000c00 */
[----:B------:R-:W2:Y:S01]  /*7890*/  LDS.128 R8, [R40+0x18400] ;  /* 0x0184000028087984 */ /* 0x000ea20000000c00 */
[C---:B-1----:R-:W-:Y:S01]  /*78a0*/  IMAD.U32 R15, R4.reuse, 0x10000, RZ ;  /* 0x00010000040f7824 */ /* 0x042fe200078e00ff */
        /* <DEDUP_REMOVED lines=19> */
[-C--:B------:R-:W-:Y:S01]  /*79e0*/  FMUL.FTZ R27, R27, R30.reuse ;  /* 0x0000001e1b1b7220 */ /* 0x080fe20000410000 */
[----:B------:R-:W-:Y:S01]  /*79f0*/  LOP3.LUT R25, R43, 0xffff0000, RZ, 0xc0, !PT ;  /* 0xffff00002b197812 */ /* 0x000fe200078ec0ff */
[----:B------:R-:W-:Y:S01]  /*7a00*/  FFMA.FTZ R30, R21, R30, -R8 ;  /* 0x0000001e151e7223 */ /* 0x000fe20000010808 */
[----:B------:R-:W-:-:S02]  /*7a10*/  IMAD.U32 R26, R9, 0x10000, RZ ;  /* 0x00010000091a7824 */ /* 0x000fc400078e00ff */
[----:B------:R-:W-:Y:S01]  /*7a20*/  FFMA.FTZ R34, R21, R34, R27 ;  /* 0x0000002215227223 */ /* 0x000fe2000001001b */
[----:B------:R-:W-:Y:S01]  /*7a30*/  FMUL.FTZ R21, R10, R31 ;  /* 0x0000001f0a157220 */ /* 0x000fe20000410000 */
[----:B------:R-:W-:Y:S02]  /*7a40*/  IMAD.U32 R27, R14, 0x10000, RZ ;  /* 0x000100000e1b7824 */ /* 0x000fe400078e00ff */
[----:B------:R-:W-:Y:S01]  /*7a50*/  FFMA.FTZ R29, R4, R29, R15 ;  /* 0x0000001d041d7223 */ /* 0x000fe2000001000f */
[----:B------:R-:W-:Y:S02]  /*7a60*/  IMAD.U32 R20, R5, 0x10000, RZ ;  /* 0x0001000005147824 */ /* 0x000fe400078e00ff */
[-C--:B------:R-:W-:Y:S01]  /*7a70*/  FMUL.FTZ R41, R10, R25.reuse ;  /* 0x000000190a297220 */ /* 0x080fe20000410000 */
[----:B------:R-:W-:Y:S02]  /*7a80*/  IMAD.U32 R15, R13, 0x10000, RZ ;  /* 0x000100000d0f7824 */ /* 0x000fe400078e00ff */
[----:B------:R-:W-:Y:S01]  /*7a90*/  FFMA.FTZ R39, R6, R25, -R21 ;  /* 0x0000001906277223 */ /* 0x000fe20000010815 */
[----:B------:R-:W-:Y:S01]  /*7aa0*/  FMUL.FTZ R37, R26, R27 ;  /* 0x0000001b1a257220 */ /* 0x000fe20000410000 */
[----:B------:R-:W-:-:S02]  /*7ab0*/  IMAD.U32 R28, R11, 0x10000, RZ ;  /* 0x000100000b1c7824 */ /* 0x000fc400078e00ff */
[----:B------:R-:W-:Y:S01]  /*7ac0*/  FMUL.FTZ R26, R26, R15 ;  /* 0x0000000f1a1a7220 */ /* 0x000fe20000410000 */
[----:B------:R-:W-:Y:S02]  /*7ad0*/  IMAD.U32 R25, R3, 0x10000, RZ ;  /* 0x0001000003197824 */ /* 0x000fe400078e00ff */
[----:B------:R-:W-:Y:S01]  /*7ae0*/  FFMA.FTZ R41, R6, R31, R41 ;  /* 0x0000001f06297223 */ /* 0x000fe20000010029 */
[----:B------:R-:W-:Y:S02]  /*7af0*/  IMAD.U32 R21, R12, 0x10000, RZ ;  /* 0x000100000c157824 */ /* 0x000fe400078e00ff */
[----:B------:R-:W-:Y:S01]  /*7b00*/  FFMA.FTZ R37, R20, R15, -R37 ;  /* 0x0000000f14257223 */ /* 0x000fe20000010825 */
[----:B------:R-:W-:Y:S01]  /*7b10*/  IMAD.U32 R24, R7, 0x10000, RZ ;  /* 0x0001000007187824 */ /* 0x000fe200078e00ff */
[----:B------:R-:W-:Y:S01]  /*7b20*/  LOP3.LUT R9, R9, 0xffff0000, RZ, 0xc0, !PT ;  /* 0xffff000009097812 */ /* 0x000fe200078ec0ff */
[C---:B------:R-:W-:Y:S01]  /*7b30*/  FMUL.FTZ R31, R28.reuse, R25 ;  /* 0x000000191c1f7220 */ /* 0x040fe20000410000 */
[----:B------:R-:W-:Y:S01]  /*7b40*/  LOP3.LUT R11, R11, 0xffff0000, RZ, 0xc0, !PT ;  /* 0xffff00000b0b7812 */ /* 0x000fe200078ec0ff */
[----:B------:R-:W-:Y:S01]  /*7b50*/  FMUL.FTZ R15, R28, R21 ;  /* 0x000000151c0f7220 */ /* 0x000fe20000410000 */
[----:B------:R-:W-:Y:S01]  /*7b60*/  LOP3.LUT R8, R14, 0xffff0000, RZ, 0xc0, !PT ;  /* 0xffff00000e087812 */ /* 0x000fe200078ec0ff */
[----:B------:R-:W-:Y:S01]  /*7b70*/  FFMA.FTZ R26, R20, R27, R26 ;  /* 0x0000001b141a7223 */ /* 0x000fe2000001001a */
[----:B------:R-:W-:Y:S01]  /*7b80*/  LOP3.LUT R10, R3, 0xffff0000, RZ, 0xc0, !PT ;  /* 0xffff0000030a7812 */ /* 0x000fe200078ec0ff */
[C---:B------:R-:W-:Y:S01]  /*7b90*/  FFMA.FTZ R31, R24.reuse, R21, -R31 ;  /* 0x00000015181f7223 */ /* 0x040fe2000001081f */
        /* <DEDUP_REMOVED lines=8> */
[----:B------:R-:W-:Y:S01]  /*7c20*/  FMUL.FTZ R11, R11, R6 ;  /* 0x000000060b0b7220 */ /* 0x000fe20000410000 */
[----:B------:R-:W-:Y:S01]  /*7c30*/  FFMA.FTZ R20, R5, R4, -R20 ;  /* 0x0000000405147223 */ /* 0x000fe20000010814 */
        /* <DEDUP_REMOVED lines=13> */
.L_x_8267:
[----:B------:R-:W-:Y:S05]  /*7d10*/  BSYNC B1 ;  /* 0x0000000000017941 */ /* 0x000fea0003800000 */
.L_x_8266:
[----:B------:R-:W-:Y:S05]  /*7d20*/  @P0 BRA `(.L_x_8257) ;  /* 0x0000000400440947 */ /* 0x000fea0003800000 */
[----:B--2---:R-:W-:Y:S01]  /*7d30*/  IMAD.IADD R4, R16, 0x1, R47 ;  /* 0x0000000110047824 */ /* 0x004fe200078e022f */
[----:B-1----:R-:W-:Y:S01]  /*7d40*/  LOP3.LUT R36, R45, 0xffff0000, RZ, 0xc0, !PT ;  /* 0xffff00002d247812 */ /* 0x002fe200078ec0ff */
[C---:B------:R-:W-:Y:S01]  /*7d50*/  IMAD.U32 R32, R44.reuse, 0x10000, RZ ;  /* 0x000100002c207824 */ /* 0x040fe200078e00ff */
[----:B------:R-:W-:Y:S01]  /*7d60*/  LOP3.LUT R44, R44, 0xffff0000, RZ, 0xc0, !PT ;  /* 0xffff00002c2c7812 */ /* 0x000fe200078ec0ff */
[----:B------:R-:W-:Y:S01]  /*7d70*/  IMAD.U32 R30, R42, 0x10000, RZ ;  /* 0x000100002a1e7824 */ /* 0x000fe200078e00ff */
[----:B------:R-:W-:Y:S01]  /*7d80*/  LOP3.LUT R5, R213, 0x38, R4, 0xf8, !PT ;  /* 0x00000038d5057812 */ /* 0x000fe200078ef804 */
[----:B------:R-:W-:Y:S01]  /*7d90*/  IMAD.U32 R47, R14, 0x10000, RZ ;  /* 0x000100000e2f7824 */ /* 0x000fe200078e00ff */
[----:B------:R-:W-:Y:S01]  /*7da0*/  LOP3.LUT R42, R42, 0xffff0000, RZ, 0xc0, !PT ;  /* 0xffff00002a2a7812 */ /* 0x000fe200078ec0ff */
[----:B------:R-:W-:Y:S01]  /*7db0*/  IMAD.U32 R41, R13, 0x10000, RZ ;  /* 0x000100000d297824 */ /* 0x000fe200078e00ff */
[----:B------:R-:W-:Y:S01]  /*7dc0*/  LOP3.LUT R5, R5, R236, RZ, 0x3c, !PT ;  /* 0x000000ec05057212 */ /* 0x000fe200078e3cff */
[----:B------:R-:W-:Y:S01]  /*7dd0*/  IMAD.U32 R34, R45, 0x10000, RZ ;  /* 0x000100002d227824 */ /* 0x000fe200078e00ff */
[----:B------:R-:W-:-:S03]  /*7de0*/  LOP3.LUT R13, R13, 0xffff0000, RZ, 0xc0, !PT ;  /* 0xffff00000d0d7812 */ /* 0x000fc600078ec0ff */
[----:B------:R-:W-:Y:S02]  /*7df0*/  IMAD.IADD R9, R218, 0x1, R5 ;  /* 0x00000001da097824 */ /* 0x000fe400078e0205 */
[----:B------:R-:W1:Y:S02]  /*7e00*/  LDS.128 R4, [R231+0x18400] ;  /* 0x01840000e7047984 */ /* 0x000e640000000c00 */
        /* <DEDUP_REMOVED lines=19> */
[-C--:B------:R-:W-:Y:S01]  /*7f40*/  FMUL.FTZ R26, R47, R27.reuse ;  /* 0x0000001b2f1a7220 */ /* 0x080fe20000410000 */
[----:B------:R-:W-:Y:S01]  /*7f50*/  FMUL.FTZ R30, R41, R27 ;  /* 0x0000001b291e7220 */ /* 0x000fe20000410000 */
[----:B------:R-:W-:-:S02]  /*7f60*/  IMAD.U32 R28, R10, 0x10000, RZ ;  /* 0x000100000a1c7824 */ /* 0x000fc400078e00ff */
[----:B------:R-:W-:Y:S01]  /*7f70*/  FFMA.FTZ R33, R32, R20, R33 ;  /* 0x0000001420217223 */ /* 0x000fe20000010021 */
[-C--:B------:R-:W-:Y:S01]  /*7f80*/  FFMA.FTZ R8, R42, R4.reuse, -R37 ;  /* 0x000000042a087223 */ /* 0x080fe20000010825 */
[----:B------:R-:W-:Y:S01]  /*7f90*/  FFMA.FTZ R20, R44, R4, R39 ;  /* 0x000000042c147223 */ /* 0x000fe20000010027 */
[----:B------:R-:W-:Y:S01]  /*7fa0*/  LOP3.LUT R10, R10, 0xffff0000, RZ, 0xc0, !PT ;  /* 0xffff00000a0a7812 */ /* 0x000fe200078ec0ff */
[-C--:B------:R-:W-:Y:S01]  /*7fb0*/  FFMA.FTZ R26, R41, R21.reuse, -R26 ;  /* 0x00000015291a7223 */ /* 0x080fe2000001081a */
[----:B------:R-:W-:Y:S02]  /*7fc0*/  IMAD.U32 R4, R43, 0x10000, RZ ;  /* 0x000100002b047824 */ /* 0x000fe400078e00ff */
[----:B------:R-:W-:Y:S01]  /*7fd0*/  FFMA.FTZ R30, R47, R21, R30 ;  /* 0x000000152f1e7223 */ /* 0x000fe2000001001e */
[----:B------:R-:W-:Y:S01]  /*7fe0*/  LOP3.LUT R32, R43, 0xffff0000, RZ, 0xc0, !PT ;  /* 0xffff00002b207812 */ /* 0x000fe200078ec0ff */
[----:B------:R-:W-:Y:S01]  /*7ff0*/  FMUL.FTZ R21, R34, R28 ;  /* 0x0000001c22157220 */ /* 0x000fe20000410000 */
[----:B------:R-:W-:-:S02]  /*8000*/  IMAD.U32 R29, R11, 0x10000, RZ ;  /* 0x000100000b1d7824 */ /* 0x000fc400078e00ff */
[C---:B------:R-:W-:Y:S01]  /*8010*/  FMUL.FTZ R27, R4.reuse, R28 ;  /* 0x0000001c041b7220 */ /* 0x040fe20000410000 */
[----:B------:R-:W-:Y:S02]  /*8020*/  IMAD.U32 R43, R3, 0x10000, RZ ;  /* 0x00010000032b7824 */ /* 0x000fe400078e00ff */
[----:B------:R-:W-:Y:S01]  /*8030*/  FFMA.FTZ R21, R4, R24, -R21 ;  /* 0x0000001804157223 */ /* 0x000fe20000010815 */
[-C--:B------:R-:W-:Y:S01]  /*8040*/  FMUL.FTZ R37, R36, R10.reuse ;  /* 0x0000000a24257220 */ /* 0x080fe20000410000 */
[----:B------:R-:W-:Y:S01]  /*8050*/  FMUL.FTZ R39, R32, R10 ;  /* 0x0000000a20277220 */ /* 0x000fe20000410000 */
[----:B------:R-:W-:Y:S02]  /*8060*/  IMAD.U32 R41, R12, 0x10000, RZ ;  /* 0x000100000c297824 */ /* 0x000fe400078e00ff */
[-C--:B------:R-:W-:Y:S01]  /*8070*/  FMUL.FTZ R4, R43, R29.reuse ;  /* 0x0000001d2b047220 */ /* 0x080fe20000410000 */
[----:B------:R-:W-:Y:S01]  /*8080*/  FFMA.FTZ R10, R34, R24, R27 ;  /* 0x00000018220a7223 */ /* 0x000fe2000001001b */
[-C--:B------:R-:W-:Y:S01]  /*8090*/  FFMA.FTZ R24, R32, R6.reuse, -R37 ;  /* 0x0000000620187223 */ /* 0x080fe20000010825 */
[----:B------:R-:W-:Y:S01]  /*80a0*/  FFMA.FTZ R39, R36, R6, R39 ;  /* 0x0000000624277223 */ /* 0x000fe20000010027 */
[C---:B------:R-:W-:Y:S01]  /*80b0*/  FMUL.FTZ R6, R41.reuse, R29 ;  /* 0x0000001d29067220 */ /* 0x040fe20000410000 */
[----:B------:R-:W-:Y:S01]  /*80c0*/  FFMA.FTZ R27, R41, R25, -R4 ;  /* 0x00000019291b7223 */ /* 0x000fe20000010804 */
[----:B------:R-:W-:-:S02]  /*80d0*/  LOP3.LUT R11, R11, 0xffff0000, RZ, 0xc0, !PT ;  /* 0xffff00000b0b7812 */ /* 0x000fc400078ec0ff */
[----:B------:R-:W-:Y:S01]  /*80e0*/  LOP3.LUT R37, R14, 0xffff0000, RZ, 0xc0, !PT ;  /* 0xffff00000e257812 */ /* 0x000fe200078ec0ff */
[----:B------:R-:W-:Y:S01]  /*80f0*/  FFMA.FTZ R25, R43, R25, R6 ;  /* 0x000000192b197223 */ /* 0x000fe20000010006 */
[----:B------:R-:W-:Y:S01]  /*8100*/  LOP3.LUT R41, R3, 0xffff0000, RZ, 0xc0, !PT ;  /* 0xffff000003297812 */ /* 0x000fe200078ec0ff */
[-C--:B------:R-:W-:Y:S01]  /*8110*/  FMUL.FTZ R6, R13, R9.reuse ;  /* 0x000000090d067220 */ /* 0x080fe20000410000 */
[----:B------:R-:W-:Y:S01]  /*8120*/  LOP3.LUT R29, R12, 0xffff0000, RZ, 0xc0, !PT ;  /* 0xffff00000c1d7812 */ /* 0x000fe200078ec0ff */
[----:B------:R-:W-:Y:S01]  /*8130*/  FMUL.FTZ R4, R37, R9 ;  /* 0x0000000925047220 */ /* 0x000fe20000410000 */
[----:B------:R-:W-:Y:S01]  /*8140*/  F2FP.BF16.F32.PACK_AB R10, R39, R10 ;  /* 0x0000000a270a723e */ /* 0x000fe200000010ff */
[----:B------:R-:W-:Y:S01]  /*8150*/  FMUL.FTZ R12, R41, R11 ;  /* 0x0000000b290c7220 */ /* 0x000fe20000410000 */
[----:B------:R-:W-:Y:S01]  /*8160*/  FFMA.FTZ R9, R37, R5, R6 ;  /* 0x0000000525097223 */ /* 0x000fe20000010006 */
[----:B------:R-:W-:Y:S01]  /*8170*/  FMUL.FTZ R14, R29, R11 ;  /* 0x0000000b1d0e7220 */ /* 0x000fe20000410000 */
[----:B------:R-:W-:Y:S01]  /*8180*/  FFMA.FTZ R3, R13, R5, -R4 ;  /* 0x000000050d037223 */ /* 0x000fe20000010804 */
        /* <DEDUP_REMOVED lines=11> */
.L_x_8257:
[----:B------:R-:W-:Y:S05]  /*8240*/  BSYNC B0 ;  /* 0x0000000000007941 */ /* 0x000fea0003800000 */
.L_x_8243:
        /* <DEDUP_REMOVED lines=8> */
.L_x_8240:
[----:B-12-4-:R-:W2:Y:S01]  /*82d0*/  LDL R3, [R1+0x7c] ;  /* 0x00007c0001037983 */ /* 0x016ea20000100800 */
[----:B---3--:R-:W1:Y:S02]  /*82e0*/  S2R R4, SR_TID.X ;  /* 0x0000000000047919 */ /* 0x008e640000002100 */
[----:B-1----:R-:W-:-:S05]  /*82f0*/  SHF.R.U32.HI R4, RZ, 0x7, R4 ;  /* 0x00000007ff047819 */ /* 0x002fca0000011604 */
[----:B------:R-:W-:Y:S01]  /*8300*/  VIADD R170, R4, 0x8 ;  /* 0x0000000804aa7836 */ /* 0x000fe20000000000 */
[----:B--2---:R-:W-:-:S13]  /*8310*/  R2UR UR4, R3 ;  /* 0x00000000030472ca */ /* 0x004fda00000e0000 */
[----:B------:R-:W-:-:S05]  /*8320*/  IMAD.U32 R3, RZ, RZ, UR4 ;  /* 0x00000004ff037e24 */ /* 0x000fca000f8e00ff */
[----:B------:R-:W-:Y:S01]  /*8330*/  ISETP.NE.AND P0, PT, R3, 0x3, PT ;  /* 0x000000030300780c */ /* 0x000fe20003f05270 */
[----:B------:R-:W-:Y:S05]  /*8340*/  WARPSYNC.ALL ;  /* 0x0000000000007948 */ /* 0x000fea0003800000 */
[----:B------:R1:W-:Y:S07]  /*8350*/  BAR.SYNC.DEFER_BLOCKING R170, 0x100 ;  /* 0x000400aa0000751d */ /* 0x0003ee0000010000 */
[----:B-1----:R-:W-:Y:S05]  /*8360*/  @!P0 BRA `(.L_x_8268) ;  /* 0x0000000000048947 */ /* 0x002fea0003800000 */
[----:B------:R-:W-:Y:S01]  /*8370*/  BPT.TRAP 0x1 ;  /* 0x000000040000795c */ /* 0x000fe20000300000 */
.L_x_8268:
[----:B------:R-:W-:Y:S01]  /*8380*/  IMAD R3, R22, 0x8, R18 ;  /* 0x0000000816037824 */ /* 0x000fe200078e0212 */
[----:B------:R-:W-:-:S04]  /*8390*/  SHF.L.U32 R6, R200, 0x1f, RZ ;  /* 0x0000001fc8067819 */ /* 0x000fc800000006ff */
[----:B------:R1:W2:Y:S01]  /*83a0*/  SYNCS.PHASECHK.TRANS64.TRYWAIT P1, [R3+URZ+0x32430], R6 ;  /* 0x03243006030075a7 */ /* 0x0002a2000802017f */
[----:B------:R-:W-:Y:S05]  /*83b0*/  @!P0 BRA `(.L_x_8269) ;  /* 0x0000000000048947 */ /* 0x000fea0003800000 */
[----:B------:R-:W-:Y:S01]  /*83c0*/  BPT.TRAP 0x1 ;  /* 0x000000040000795c */ /* 0x000fe20000300000 */
.L_x_8269:
[----:B------:R-:W-:-:S05]  /*83d0*/  VIADD R4, R18, 0x1c400 ;  /* 0x0001c40012047836 */ /* 0x000fca0000000000 */
[----:B------:R-:W-:-:S04]  /*83e0*/  SHF.R.U32.HI R4, RZ, 0x4, R4 ;  /* 0x00000004ff047819 */ /* 0x000fc80000011604 */
[----:B------:R-:W-:Y:S01]  /*83f0*/  LOP3.LUT R4, R4, 0x3fff, RZ, 0xc0, !PT ;  /* 0x00003fff04047812 */ /* 0x000fe200078ec0ff */
[----:B--2---:R-:W-:Y:S06]  /*8400*/  @P1 BRA `(.L_x_8270) ;  /* 0x0000000000081947 */ /* 0x004fec0003800000 */
[----:B------:R-:W2:Y:S02]  /*8410*/  SYNCS.PHASECHK.TRANS64.TRYWAIT P1, [R3+URZ+0x32430], R6 ;  /* 0x03243006030075a7 */ /* 0x000ea4000802017f */
[----:B--2---:R-:W-:Y:S05]  /*8420*/  @!P1 BRA `(.L_x_8271) ;  /* 0x000000e000e09947 */ /* 0x004fea0003800000 */
.L_x_8270:
[----:B------:R-:W-:Y:S05]  /*8430*/  WARPSYNC.ALL ;  /* 0x0000000000007948 */ /* 0x000fea0003800000 */
[----:B------:R-:W-:Y:S01]  /*8440*/  LOP3.LUT R216, R4, 0x10000, RZ, 0xfc, !PT ;  /* 0x0001000004d87812 */ /* 0x000fe200078efcff */
[----:B------:R-:W-:Y:S01]  /*8450*/  IMAD R35, R35, 0x2000, R18 ;  /* 0x0000200023237824 */ /* 0x000fe200078e0212 */
[----:B------:R-:W-:-:S03]  /*8460*/  UMOV UR9, 0x40000040 ;  /* 0x4000004000097882 */ /* 0x000fc60000000000 */
[----:B------:R-:W-:Y:S01]  /*8470*/  IMAD R4, R22, 0x300, R216 ;  /* 0x0000030016047824 */ /* 0x000fe200078e02d8 */
[----:B------:R-:W-:Y:S01]  /*8480*/  BSSY B0, `(.L_x_8272) ;  /* 0x000003a000007945 */ /* 0x000fe20003800000 */
[----:B------:R-:W-:Y:S01]  /*8490*/  IMAD.MOV.U32 R5, RZ, RZ, 0x40000040 ;  /* 0x40000040ff057424 */ /* 0x000fe200078e00ff */
[----:B------:R-:W-:Y:S01]  /*84a0*/  R2UR UR4, R35 ;  /* 0x00000000230472ca */ /* 0x000fe200000e0000 */
[C---:B------:R-:W-:Y:S01]  /*84b0*/  VIADD R8, R4.reuse, 0x2 ;  /* 0x0000000204087836 */ /* 0x040fe20000000000 */
[----:B------:R-:W-:Y:S01]  /*84c0*/  R2UR UR10, R4 ;  /* 0x00000000040a72ca */ /* 0x000fe200000e0000 */
[----:B-----5:R-:W-:Y:S01]  /*84d0*/  WARPGROUP.ARRIVE ;  /* 0x00000000000079c5 */ /* 0x020fe20000000000 */
[----:B------:R-:W-:Y:S01]  /*84e0*/  R2UR UR11, R5 ;  /* 0x00000000050b72ca */ /* 0x000fe200000e0000 */
[----:B------:R-:W-:Y:S02]  /*84f0*/  IMAD.MOV.U32 R9, RZ, RZ, 0x40000040 ;  /* 0x40000040ff097424 */ /* 0x000fe400078e00ff */
[----:B------:R-:W-:-:S02]  /*8500*/  IMAD.U32 R11, RZ, RZ, UR9 ;  /* 0x00000009ff0b7e24 */ /* 0x000fc4000f8e00ff */
[----:B------:R-:W-:-:S04]  /*8510*/  IMAD.MOV.U32 R5, RZ, RZ, 0x40000040 ;  /* 0x40000040ff057424 */ /* 0x000fc800078e00ff */
[----:B------:R-:W-:-:S04]  /*8520*/  UIADD3 UR5, UR4, 0x18400, URZ ;  /* 0x0001840004057890 */ /* 0x000fc8000fffe03f */
[----:B------:R-:W-:-:S04]  /*8530*/  USHF.R.U32.HI UR5, URZ, 0x4, UR5 ;  /* 0x000000043f057899 */ /* 0x000fc80008011605 */
[----:B------:R-:W-:-:S04]  /*8540*/  ULOP3.LUT UR5, UR5, 0x3fff, URZ, 0xc0, !UPT ;  /* 0x00003fff05057892 */ /* 0x000fc8000f8ec03f */
[----:B------:R-:W-:-:S04]  /*8550*/  ULOP3.LUT UR6, UR5, 0x10000, URZ, 0xfc, !UPT ;  /* 0x0001000005067892 */ /* 0x000fc8000f8efc3f */
[----:B------:R-:W-:-:S03]  /*8560*/  UIADD3 UR5, UR6, 0x2, URZ ;  /* 0x0000000206057890 */ /* 0x000fc6000fffe03f */
[----:B------:R-:W-:Y:S02]  /*8570*/  UMOV UR8, UR6 ;  /* 0x0000000600087c82 */ /* 0x000fe40008000000 */
[----:B------:R-:W-:Y:S01]  /*8580*/  HGMMA.64x96x16.F32.BF16 R24, gdesc[UR8], RZ, !UPT, gsb0 ;  /* 0x01600000081879f0 */ /* 0x000fe2000c0018ff */
[----:B------:R-:W-:Y:S01]  /*8590*/  R2UR UR10, R8 ;  /* 0x00000000080a72ca */ /* 0x000fe200000e0000 */
[----:B------:R-:W-:Y:S01]  /*85a0*/  IMAD.U32 R10, RZ, RZ, UR8 ;  /* 0x00000008ff0a7e24 */ /* 0x000fe2000f8e00ff */
[----:B------:R-:W-:Y:S01]  /*85b0*/  R2UR UR11, R9 ;  /* 0x00000000090b72ca */ /* 0x000fe200000e0000 */
[----:B------:R-:W-:Y:S01]  /*85c0*/  UMOV UR8, UR5 ;  /* 0x0000000500087c82 */ /* 0x000fe20008000000 */
[----:B------:R-:W-:Y:S01]  /*85d0*/  UMOV UR9, 0x40000040 ;  /* 0x4000004000097882 */ /* 0x000fe20000000000 */
[C---:B------:R-:W-:Y:S01]  /*85e0*/  VIADD R8, R4.reuse, 0x4 ;  /* 0x0000000404087836 */ /* 0x040fe20000000000 */
[----:B------:R-:W-:Y:S01]  /*85f0*/  UIADD3 UR5, UR6, 0x4, URZ ;  /* 0x0000000406057890 */ /* 0x000fe2000fffe03f */
[----:B------:R-:W-:Y:S01]  /*8600*/  IMAD.MOV.U32 R9, RZ, RZ, 0x40000040 ;  /* 0x40000040ff097424 */ /* 0x000fe200078e00ff */
[----:B------:R3:W-:Y:S01]  /*8610*/  STL.64 [R1+0x70], R10 ;  /* 0x0000700a01007387 */ /* 0x0007e20000100a00 */
[----:B------:R-:W-:-:S02]  /*8620*/  VIADD R4, R4, 0x6 ;  /* 0x0000000604047836 */ /* 0x000fc40000000000 */
[----:B---3--:R-:W-:Y:S02]  /*8630*/  IMAD.U32 R10, RZ, RZ, UR8 ;  /* 0x00000008ff0a7e24 */ /* 0x008fe4000f8e00ff */
[----:B------:R-:W-:-:S05]  /*8640*/  IMAD.U32 R11, RZ, RZ, UR9 ;  /* 0x00000009ff0b7e24 */ /* 0x000fca000f8e00ff */
[----:B------:R-:W-:Y:S01]  /*8650*/  STL.64 [R1+0x68], R10 ;  /* 0x0000680a01007387 */ /* 0x000fe20000100a00 */
[----:B------:R-:W-:Y:S02]  /*8660*/  WARPGROUP.DEPBAR.LE gsb0, 0x0 ;  /* 0x00008000000079c5 */ /* 0x000fe40000010000 */
[----:B------:R-:W-:-:S06]  /*8670*/  WARPGROUP.ARRIVE ;  /* 0x00000000000079c5 */ /* 0x000fcc0000000000 */
[----:B------:R-:W-:Y:S01]  /*8680*/  HGMMA.64x96x16.F32.BF16 R24, gdesc[UR8], R24, gsb0 ;  /* 0x01600000081879f0 */ /* 0x000fe20008001818 */
[----:B------:R-:W-:Y:S01]  /*8690*/  R2UR UR10, R8 ;  /* 0x00000000080a72ca */ /* 0x000fe200000e0000 */
[----:B------:R-:W-:Y:S01]  /*86a0*/  UMOV UR8, UR5 ;  /* 0x0000000500087c82 */ /* 0x000fe20008000000 */
[----:B------:R-:W-:Y:S01]  /*86b0*/  R2UR UR11, R9 ;  /* 0x00000000090b72ca */ /* 0x000fe200000e0000 */
[----:B------:R-:W-:Y:S01]  /*86c0*/  UMOV UR9, 0x40000040 ;  /* 0x4000004000097882 */ /* 0x000fe20000000000 */
[----:B------:R-:W-:Y:S01]  /*86d0*/  UIADD3 UR5, UR6, 0x6, URZ ;  /* 0x0000000606057890 */ /* 0x000fe2000fffe03f */
[----:B------:R-:W-:Y:S02]  /*86e0*/  IMAD.U32 R8, RZ, RZ, UR8 ;  /* 0x00000008ff087e24 */ /* 0x000fe4000f8e00ff */
        /* <DEDUP_REMOVED lines=9> */
[----:B------:R-:W-:Y:S01]  /*8780*/  SHF.L.U32 R5, R0, 0x1f, RZ ;  /* 0x0000001f00057819 */ /* 0x000fe200000006ff */
[----:B---3--:R-:W-:Y:S02]  /*8790*/  IMAD.U32 R8, RZ, RZ, UR8 ;  /* 0x00000008ff087e24 */ /* 0x008fe4000f8e00ff */
[----:B------:R-:W-:-:S05]  /*87a0*/  IMAD.U32 R9, RZ, RZ, UR9 ;  /* 0x00000009ff097e24 */ /* 0x000fca000f8e00ff */
[----:B------:R3:W-:Y:S01]  /*87b0*/  STL.64 [R1+0x58], R8 ;  /* 0x0000580801007387 */ /* 0x0007e20000100a00 */
[----:B------:R-:W-:Y:S02]  /*87c0*/  WARPGROUP.DEPBAR.LE gsb0, 0x0 ;  /* 0x00008000000079c5 */ /* 0x000fe40000010000 */
[----:B------:R-:W-:-:S06]  /*87d0*/  WARPGROUP.ARRIVE ;  /* 0x00000000000079c5 */ /* 0x000fcc0000000000 */
[----:B------:R-:W-:Y:S03]  /*87e0*/  HGMMA.64x96x16.F32.BF16 R24, gdesc[UR8], R24, gsb0 ;  /* 0x01600000081879f0 */ /* 0x000fe60008001818 */
[----:B------:R-:W-:Y:S02]  /*87f0*/  WARPGROUP.DEPBAR.LE gsb0, 0x0 ;  /* 0x00008000000079c5 */ /* 0x000fe40000010000 */
[----:B------:R-:W4:Y:S02]  /*8800*/  SYNCS.PHASECHK.TRANS64.TRYWAIT P1, [R18+URZ+0x32410], R5 ;  /* 0x03241005120075a7 */ /* 0x000f24000802017f */
[----:B---34-:R-:W-:Y:S05]  /*8810*/  @!P1 BRA `(.L_x_8273) ;  /* 0x000000dc00f89947 */ /* 0x018fea0003800000 */
.L_x_8442:
[----:B------:R-:W-:Y:S05]  /*8820*/  BSYNC B0 ;  /* 0x0000000000007941 */ /* 0x000fea0003800000 */
.L_x_8272:
[----:B------:R-:W-:Y:S05]  /*8830*/  @!P0 BRA `(.L_x_8274) ;  /* 0x0000000000048947 */ /* 0x000fea0003800000 */
[----:B------:R-:W-:Y:S01]  /*8840*/  BPT.TRAP 0x1 ;  /* 0x000000040000795c */ /* 0x000fe20000300000 */
.L_x_8274:
[----:B------:R4:W0:Y:S01]  /*8850*/  SYNCS.PHASECHK.TRANS64.TRYWAIT P2, [R3+URZ+0x32450], R6 ;  /* 0x03245006030075a7 */ /* 0x000822000804017f */
[----:B------:R-:W-:Y:S05]  /*8860*/  @!P0 BRA `(.L_x_8275) ;  /* 0x0000000000048947 */ /* 0x000fea0003800000 */
[----:B------:R-:W-:Y:S01]  /*8870*/  BPT.TRAP 0x1 ;  /* 0x000000040000795c */ /* 0x000fe20000300000 */
.L_x_8275:
[----:B------:R-:W5:Y:S01]  /*8880*/  S2R R0, SR_TID.X ;  /* 0x0000000000007919 */ /* 0x000f620000002100 */
[----:B------:R-:W-:Y:S01]  /*8890*/  BSSY B0, `(.L_x_8276) ;  /* 0x0000006000007945 */ /* 0x000fe20003800000 */
[----:B-----5:R-:W-:-:S04]  /*88a0*/  LOP3.LUT R0, R0, 0x7f, RZ, 0xc0, !PT ;  /* 0x0000007f00007812 */ /* 0x020fc800078ec0ff */
[----:B------:R-:W-:Y:S01]  /*88b0*/  ISETP.NE.AND P1, PT, R0, RZ, PT ;  /* 0x000000ff0000720c */ /* 0x000fe20003f25270 */
[----:B0-----:R-:W-:-:S12]  /*88c0*/  @P2 BRA `(.L_x_8277) ;  /* 0x0000000000082947 */ /* 0x001fd80003800000 */
[----:B------:R-:W0:Y:S02]  /*88d0*/  SYNCS.PHASECHK.TRANS64.TRYWAIT P2, [R3+URZ+0x32450], R6 ;  /* 0x03245006030075a7 */ /* 0x000e24000804017f */
[----:B0-----:R-:W-:Y:S05]  /*88e0*/  @!P2 BRA `(.L_x_8278) ;  /* 0x000000dc00d8a947 */ /* 0x001fea0003800000 */
.L_x_8277:
[----:B------:R-:W-:Y:S05]  /*88f0*/  BSYNC B0 ;  /* 0x0000000000007941 */ /* 0x000fea0003800000 */
.L_x_8276:
[----:B------:R-:W-:Y:S05]  /*8900*/  WARPSYNC.ALL ;  /* 0x0000000000007948 */ /* 0x000fea0003800000 */
[----:B------:R-:W-:Y:S01]  /*8910*/  R2UR UR5, R18 ;  /* 0x00000000120572ca */ /* 0x000fe200000e0000 */
[----:B---3--:R-:W-:Y:S01]  /*8920*/  IMAD.MOV.U32 R5, RZ, RZ, 0xc00 ;  /* 0x00000c00ff057424 */ /* 0x008fe200078e00ff */
[----:B------:R-:W-:Y:S01]  /*8930*/  UIADD3 UR4, UR4, 0x22400, URZ ;  /* 0x0002240004047890 */ /* 0x000fe2000fffe03f */
[----:B------:R-:W-:Y:S01]  /*8940*/  WARPGROUP.ARRIVE ;  /* 0x00000000000079c5 */ /* 0x000fe20000000000 */
[----:B------:R-:W-:Y:S01]  /*8950*/  UMOV UR9, 0x40000040 ;  /* 0x4000004000097882 */ /* 0x000fe20000000000 */
[----:B------:R-:W-:Y:S01]  /*8960*/  IMAD.MOV.U32 R7, RZ, RZ, 0x40000040 ;  /* 0x40000040ff077424 */ /* 0x000fe200078e00ff */
[----:B------:R-:W-:Y:S01]  /*8970*/  USHF.R.U32.HI UR4, URZ, 0x4, UR4 ;  /* 0x000000043f047899 */ /* 0x000fe20008011604 */
[----:B------:R-:W-:Y:S01]  /*8980*/  IMAD.U32 R9, RZ, RZ, UR9 ;  /* 0x00000009ff097e24 */ /* 0x000fe2000f8e00ff */
[----:B------:R-:W-:Y:S01]  /*8990*/  UMOV UR53, 0x40000040 ;  /* 0x4000004000357882 */ /* 0x000fe20000000000 */
[----:B------:R-:W-:Y:S01]  /*89a0*/  UMOV UR49, 0x40000040 ;  /* 0x4000004000317882 */ /* 0x000fe20000000000 */
[----:B------:R-:W-:Y:S01]  /*89b0*/  ULOP3.LUT UR4, UR4, 0x3fff, URZ, 0xc0, !UPT ;  /* 0x00003fff04047892 */ /* 0x000fe2000f8ec03f */
[----:B------:R-:W0:Y:S01]  /*89c0*/  S2R R72, SR_TID.X ;  /* 0x0000000000487919 */ /* 0x000e220000002100 */
[----:B------:R-:W-:Y:S01]  /*89d0*/  UMOV UR45, 0x40000040 ;  /* 0x40000040002d7882 */ /* 0x000fe20000000000 */
[----:B------:R-:W-:-:S02]  /*89e0*/  UIADD3 UR5, UR5, 0x400, URZ ;  /* 0x0000040005057890 */ /* 0x000fc4000fffe03f */
[----:B------:R-:W-:Y:S02]  /*89f0*/  ULOP3.LUT UR4, UR4, 0x10000, URZ, 0xfc, !UPT ;  /* 0x0001000004047892 */ /* 0x000fe4000f8efc3f */
[----:B------:R-:W-:Y:S02]  /*8a00*/  USHF.R.U32.HI UR5, URZ, 0x4, UR5 ;  /* 0x000000043f057899 */ /* 0x000fe40008011605 */
[----:B------:R-:W-:Y:S02]  /*8a10*/  UIADD3 UR52, UR4, 0x806, URZ ;  /* 0x0000080604347890 */ /* 0x000fe4000fffe03f */
[----:B------:R-:W-:Y:S01]  /*8a20*/  ULOP3.LUT UR5, UR5, 0x3fff, URZ, 0xc0, !UPT ;  /* 0x00003fff05057892 */ /* 0x000fe2000f8ec03f */
[----:B------:R-:W-:Y:S01]  /*8a30*/  UMOV UR8, UR4 ;  /* 0x0000000400087c82 */ /* 0x000fe20008000000 */
[----:B------:R-:W-:Y:S01]  /*8a40*/  UIADD3 UR48, UR4, 0xc00, URZ ;  /* 0x00000c0004307890 */ /* 0x000fe2000fffe03f */
[----:B------:R-:W-:Y:S01]  /*8a50*/  IMAD.U32 R8, RZ, RZ, UR8 ;  /* 0x00000008ff087e24 */ /* 0x000fe2000f8e00ff */
[----:B------:R-:W-:-:S02]  /*8a60*/  ULOP3.LUT UR6, UR5, 0x10000, URZ, 0xfc, !UPT ;  /* 0x0001000005067892 */ /* 0x000fc4000f8efc3f */
[----:B------:R-:W-:Y:S02]  /*8a70*/  UIADD3 UR44, UR4, 0xc02, URZ ;  /* 0x00000c02042c7890 */ /* 0x000fe4000fffe03f */
[----:B------:R-:W-:Y:S02]  /*8a80*/  UIADD3 UR40, UR4, 0xc04, URZ ;  /* 0x00000c0404287890 */ /* 0x000fe4000fffe03f */
[----:B------:R-:W-:Y:S01]  /*8a90*/  IMAD R4, R22, R5, UR6 ;  /* 0x0000000616047e24 */ /* 0x000fe2000f8e0205 */
[----:B------:R-:W-:Y:S01]  /*8aa0*/  UMOV UR41, 0x40000040 ;  /* 0x4000004000297882 */ /* 0x000fe20000000000 */
[----:B------:R-:W-:Y:S01]  /*8ab0*/  IMAD.MOV.U32 R5, RZ, RZ, 0x40000040 ;  /* 0x40000040ff057424 */ /* 0x000fe200078e00ff */
[----:B------:R-:W-:Y:S01]  /*8ac0*/  UIADD3 UR36, UR4, 0xc06, URZ ;  /* 0x00000c0604247890 */ /* 0x000fe2000fffe03f */
[C---:B-12-4-:R-:W-:Y:S01]  /*8ad0*/  VIADD R6, R4.reuse, 0x2 ;  /* 0x0000000204067836 */ /* 0x056fe20000000000 */
[----:B------:R-:W-:Y:S01]  /*8ae0*/  R2UR UR10, R4 ;  /* 0x00000000040a72ca */ /* 0x000fe200000e0000 */
[----:B------:R-:W-:Y:S01]  /*8af0*/  IMAD.U32 R0, RZ, RZ, UR6 ;  /* 0x00000006ff007e24 */ /* 0x000fe2000f8e00ff */
[----:B------:R-:W-:Y:S01]  /*8b00*/  R2UR UR11, R5 ;  /* 0x00000000050b72ca */ /* 0x000fe200000e0000 */
[----:B------:R-:W-:Y:S01]  /*8b10*/  UIADD3 UR6, UR4, 0x2, URZ ;  /* 0x0000000204067890 */ /* 0x000fe2000fffe03f */
[----:B------:R-:W-:Y:S01]  /*8b20*/  IMAD.MOV.U32 R5, RZ, RZ, 0x40000040 ;  /* 0x40000040ff057424 */ /* 0x000fe200078e00ff */
[----:B------:R-:W-:Y:S01]  /*8b30*/  UMOV UR37, 0x40000040 ;  /* 0x4000004000257882 */ /* 0x000fe20000000000 */
[----:B------:R-:W-:Y:S01]  /*8b40*/  STL [R1+0x78], R0 ;  /* 0x0000780001007387 */ /* 0x000fe20000100800 */
[----:B0-----:R-:W-:-:S02]  /*8b50*/  SHF.R.U32.HI R72, RZ, 0x7, R72 ;  /* 0x00000007ff487819 */ /* 0x001fc40000011648 */
[----:B------:R-:W-:Y:S01]  /*8b60*/  R2UR UR39, R5 ;  /* 0x00000000052772ca */ /* 0x000fe200000e0000 */
[----:B------:R0:W-:Y:S05]  /*8b70*/  STL.64 [R1+0x50], R8 ;  /* 0x0000500801007387 */ /* 0x0001ea0000100a00 */
[----:B------:R-:W-:Y:S01]  /*8b80*/  HGMMA.64x96x16.F32.BF16 R24, gdesc[UR8], R24, gsb0 ;  /* 0x01600000081879f0 */ /* 0x000fe20008001818 */
[----:B------:R-:W-:Y:S01]  /*8b90*/  R2UR UR10, R6 ;  /* 0x00000000060a72ca */ /* 0x000fe200000e0000 */
[----:B------:R-:W-:Y:S01]  /*8ba0*/  UMOV UR8, UR6 ;  /* 0x0000000600087c82 */ /* 0x000fe20008000000 */
[----:B------:R-:W-:Y:S01]  /*8bb0*/  R2UR UR11, R7 ;  /* 0x00000000070b72ca */ /* 0x000fe200000e0000 */
[----:B------:R-:W-:Y:S01]  /*8bc0*/  UMOV UR9, 0x40000040 ;  /* 0x4000004000097882 */ /* 0x000fe20000000000 */
[----:B------:R-:W-:Y:S01]  /*8bd0*/  VIADD R6, R4, 0x4 ;  /* 0x0000000404067836 */ /* 0x000fe20000000000 */
[----:B------:R-:W-:Y:S01]  /*8be0*/  UIADD3 UR6, UR4, 0x4, URZ ;  /* 0x0000000404067890 */ /* 0x000fe2000fffe03f */
[----:B------:R-:W-:-:S02]  /*8bf0*/  IMAD.MOV.U32 R7, RZ, RZ, 0x40000040 ;  /* 0x40000040ff077424 */ /* 0x000fc400078e00ff */
[----:B0-----:R-:W-:Y:S02]  /*8c00*/  IMAD.U32 R8, RZ, RZ, UR8 ;  /* 0x00000008ff087e24 */ /* 0x001fe4000f8e00ff */
[----:B------:R-:W-:Y:S02]  /*8c10*/  IMAD.U32 R9, RZ, RZ, UR9 ;  /* 0x00000009ff097e24 */ /* 0x000fe4000f8e00ff */
[----:B------:R-:W-:-:S03]  /*8c20*/  IMAD R0, R202, -0x60, R199 ;  /* 0xffffffa0ca007824 */ /* 0x000fc600078e02c7 */
[----:B------:R0:W-:Y:S01]  /*8c30*/  STL.64 [R1+0x48], R8 ;  /* 0x0000480801007387 */ /* 0x0001e20000100a00 */
[----:B------:R-:W-:-:S04]  /*8c40*/  VIADD R0, R0, 0x60 ;  /* 0x0000006000007836 */ /* 0x000fc80000000000 */
[----:B------:R-:W-:-:S05]  /*8c50*/  IMAD R0, R233, -0x2, R0 ;  /* 0xfffffffee9007824 */ /* 0x000fca00078e0200 */
[C---:B------:R-:W-:Y:S02]  /*8c60*/  ISETP.GT.AND P3, PT, R0.reuse, RZ, PT ;  /* 0x000000ff0000720c */ /* 0x040fe40003f64270 */
[C---:B------:R-:W-:Y:S02]  /*8c70*/  ISETP.GT.AND P5, PT, R0.reuse, 0x1, PT ;  /* 0x000000010000780c */ /* 0x040fe40003fa4270 */
[C---:B------:R-:W-:Y:S02]  /*8c80*/  ISETP.GT.AND P4, PT, R0.reuse, 0x8, PT ;  /* 0x000000080000780c */ /* 0x040fe40003f84270 */
[----:B------:R-:W-:Y:S01]  /*8c90*/  ISETP.GT.AND P2, PT, R0, 0x9, PT ;  /* 0x000000090000780c */ /* 0x000fe20003f44270 */
        /* <DEDUP_REMOVED lines=148> */
[----:B------:R-:W-:Y:S02]  /*95e0*/  WARPGROUP.DEPBAR.LE gsb0, 0x0 ;  /* 0x00008000000079c5 */ /* 0x000fe40000010000 */
[----:B------:R-:W-:-:S06]  /*95f0*/  WARPGROUP.ARRIVE ;  /* 0x00000000000079c5 */ /* 0x000fcc0000000000 */
[----:B------:R-:W-:Y:S01]  /*9600*/  HGMMA.64x96x16.F32.BF16 R24, gdesc[UR36], R24, gsb0 ;  /* 0x01600000241879f0 */ /* 0x000fe20008001818 */
[----:B------:R-:W-:Y:S01]  /*9610*/  ULDC UR38, c[0x0][0xa80] ;  /* 0x0002a00000267ab9 */ /* 0x000fe20000000800 */
[----:B------:R-:W-:Y:S01]  /*9620*/  ULOP3.LUT UR39, UR5, 0x3000000, URZ, 0xfc, !UPT ;  /* 0x0300000005277892 */ /* 0x000fe2000f8efc3f */
[----:B------:R-:W-:Y:S02]  /*9630*/  WARPGROUP.DEPBAR.LE gsb0, 0x0 ;  /* 0x00008000000079c5 */ /* 0x000fe40000010000 */
[----:B------:R-:W-:Y:S02]  /*9640*/  FSEL R5, R24, -INF , P3 ;  /* 0xff80000018057808 */ /* 0x000fe40001800000 */
[----:B------:R-:W-:Y:S02]  /*9650*/  FSEL R25, R25, -INF , P5 ;  /* 0xff80000019197808 */ /* 0x000fe40002800000 */
        /* <DEDUP_REMOVED lines=16> */
[----:B0-----:R-:W-:Y:S02]  /*9760*/  FSEL R9, R36, -INF , P4 ;  /* 0xff80000024097808 */ /* 0x001fe40002000000 */
[----:B------:R-:W-:Y:S02]  /*9770*/  FMNMX.FTZ R20, R6, R13, !PT ;  /* 0x0000000d06147209 */ /* 0x000fe40007810000 */
[----:B------:R-:W-:Y:S02]  /*9780*/  FMNMX.FTZ R13, R26, R12, !PT ;  /* 0x0000000c1a0d7209 */ /* 0x000fe40007810000 */
[----:B------:R-:W-:-:S02]  /*9790*/  FSEL R171, R34, -INF , P3 ;  /* 0xff80000022ab7808 */ /* 0x000fc40001800000 */
[----:B------:R-:W-:Y:S02]  /*97a0*/  ISETP.GT.AND P3, PT, R0, 0x20, PT ;  /* 0x000000200000780c */ /* 0x000fe40003f64270 */
[----:B------:R-:W-:Y:S02]  /*97b0*/  FSEL R11, R37, -INF , P2 ;  /* 0xff800000250b7808 */ /* 0x000fe40001000000 */
[----:B------:R-:W-:Y:S02]  /*97c0*/  FMNMX.FTZ R28, R9, R20, !PT ;  /* 0x00000014091c7209 */ /* 0x000fe40007810000 */
[----:B------:R-:W-:Y:S02]  /*97d0*/  FMNMX.FTZ R13, R30, R13, !PT ;  /* 0x0000000d1e0d7209 */ /* 0x000fe40007810000 */
[----:B------:R-:W-:Y:S02]  /*97e0*/  FSEL R169, R35, -INF , P5 ;  /* 0xff80000023a97808 */ /* 0x000fe40002800000 */
[----:B------:R-:W-:-:S02]  /*97f0*/  ISETP.GT.AND P5, PT, R0, 0x21, PT ;  /* 0x000000210000780c */ /* 0x000fc40003fa4270 */
[----:B------:R-:W-:Y:S02]  /*9800*/  FSEL R173, R40, -INF , P3 ;  /* 0xff80000028ad7808 */ /* 0x000fe40001800000 */
[----:B------:R-:W-:Y:S02]  /*9810*/  FMNMX.FTZ R32, R11, R28, !PT ;  /* 0x0000001c0b207209 */ /* 0x000fe40007810000 */
[----:B------:R-:W-:Y:S02]  /*9820*/  FMNMX.FTZ R28, R24, R13, !PT ;  /* 0x0000000d181c7209 */ /* 0x000fe40007810000 */
[----:B------:R-:W-:Y:S02]  /*9830*/  FSEL R8, R38, -INF , P4 ;  /* 0xff80000026087808 */ /* 0x000fe40002000000 */
[----:B------:R-:W-:Y:S02]  /*9840*/  ISETP.GT.AND P4, PT, R0, 0x28, PT ;  /* 0x000000280000780c */ /* 0x000fe40003f84270 */
[----:B------:R-:W-:-:S02]  /*9850*/  FSEL R172, R41, -INF , P5 ;  /* 0xff80000029ac7808 */ /* 0x000fc40002800000 */
[----:B------:R-:W-:Y:S02]  /*9860*/  FMNMX.FTZ R13, R173, R32, !PT ;  /* 0x00000020ad0d7209 */ /* 0x000fe40007810000 */
[----:B------:R-:W-:Y:S02]  /*9870*/  FMNMX.FTZ R28, R171, R28, !PT ;  /* 0x0000001cab1c7209 */ /* 0x000fe40007810000 */
[----:B------:R-:W-:Y:S02]  /*9880*/  FSEL R10, R39, -INF , P2 ;  /* 0xff800000270a7808 */ /* 0x000fe40001000000 */
[----:B------:R-:W-:Y:S02]  /*9890*/  ISETP.GT.AND P2, PT, R0, 0x29, PT ;  /* 0x000000290000780c */ /* 0x000fe40003f44270 */
[----:B------:R-:W-:Y:S02]  /*98a0*/  FSEL R15, R44, -INF , P4 ;  /* 0xff8000002c0f7808 */ /* 0x000fe40002000000 */
[----:B------:R-:W-:-:S02]  /*98b0*/  FMNMX.FTZ R32, R172, R13, !PT ;  /* 0x0000000dac207209 */ /* 0x000fc40007810000 */
[----:B------:R-:W-:Y:S02]  /*98c0*/  FMNMX.FTZ R13, R169, R28, !PT ;  /* 0x0000001ca90d7209 */ /* 0x000fe40007810000 */
[----:B------:R-:W-:Y:S02]  /*98d0*/  FSEL R177, R42, -INF , P3 ;  /* 0xff8000002ab17808 */ /* 0x000fe40001800000 */
[----:B------:R-:W-:Y:S02]  /*98e0*/  ISETP.GT.AND P3, PT, R0, 0x30, PT ;  /* 0x000000300000780c */ /* 0x000fe40003f64270 */
[----:B------:R-:W-:Y:S02]  /*98f0*/  FSEL R21, R45, -INF , P2 ;  /* 0xff8000002d157808 */ /* 0x000fe40001000000 */
[----:B------:R-:W-:Y:S02]  /*9900*/  FMNMX.FTZ R32, R15, R32, !PT ;  /* 0x000000200f207209 */ /* 0x000fe40007810000 */
[----:B------:R-:W-:-:S02]  /*9910*/  FMNMX.FTZ R13, R8, R13, !PT ;  /* 0x0000000d080d7209 */ /* 0x000fc40007810000 */
[----:B------:R-:W-:Y:S02]  /*9920*/  FSEL R174, R43, -INF , P5 ;  /* 0xff8000002bae7808 */ /* 0x000fe40002800000 */
[----:B------:R-:W-:Y:S02]  /*9930*/  ISETP.GT.AND P5, PT, R0, 0x31, PT ;  /* 0x000000310000780c */ /* 0x000fe40003fa4270 */
[----:B------:R-:W-:Y:S02]  /*9940*/  FSEL R178, R48, -INF , P3 ;  /* 0xff80000030b27808 */ /* 0x000fe40001800000 */
        /* <DEDUP_REMOVED lines=18> */
[----:B------:R-:W-:Y:S02]  /*9a70*/  FSEL R185, R56, -INF , P3 ;  /* 0xff80000038b97808 */ /* 0x000fe40001800000 */
[----:B------:R-:W-:Y:S02]  /*9a80*/  FMNMX.FTZ R28, R157, R28, !PT ;  /* 0x0000001c9d1c7209 */ /* 0x000fe40007810000 */
[----:B------:R-:W-:-:S02]  /*9a90*/  ISETP.GT.AND P5, PT, R0, 0x41, PT ;  /* 0x000000410000780c */ /* 0x000fc40003fa4270 */
[----:B------:R-:W-:Y:S02]  /*9aa0*/  FMNMX.FTZ R13, R20, R13, !PT ;  /* 0x0000000d140d7209 */ /* 0x000fe40007810000 */
        /* <DEDUP_REMOVED lines=21> */
[----:B------:R-:W-:Y:S02]  /*9c00*/  FSEL R159, R63, -INF , P2 ;  /* 0xff8000003f9f7808 */ /* 0x000fe40001000000 */
[----:B------:R-:W-:-:S02]  /*9c10*/  ISETP.GT.AND P4, PT, R0, 0x58, PT ;  /* 0x000000580000780c */ /* 0x000fc40003f84270 */
[----:B------:R-:W-:Y:S02]  /*9c20*/  ISETP.GT.AND P2, PT, R0, 0x59, PT ;  /* 0x000000590000780c */ /* 0x000fe40003f44270 */
[----:B------:R-:W-:Y:S02]  /*9c30*/  FSEL R195, R65, -INF , P5 ;  /* 0xff80000041c37808 */ /* 0x000fe40002800000 */
[----:B------:R-:W-:Y:S02]  /*9c40*/  FMNMX.FTZ R28, R196, R27, !PT ;  /* 0x0000001bc41c7209 */ /* 0x000fe40007810000 */
[----:B------:R-:W-:Y:S02]  /*9c50*/  FMNMX.FTZ R0, R192, R13, !PT ;  /* 0x0000000dc0007209 */ /* 0x000fe40007810000 */
[----:B------:R-:W-:Y:S02]  /*9c60*/  FSEL R193, R68, -INF , P4 ;  /* 0xff80000044c17808 */ /* 0x000fe40002000000 */
[----:B------:R-:W-:-:S02]  /*9c70*/  FMNMX.FTZ R28, R195, R28, !PT ;  /* 0x0000001cc31c7209 */ /* 0x000fc40007810000 */
[----:B------:R-:W-:Y:S02]  /*9c80*/  FMNMX.FTZ R13, R191, R0, !PT ;  /* 0x00000000bf0d7209 */ /* 0x000fe40007810000 */
[----:B------:R-:W-:Y:S02]  /*9c90*/  FSEL R194, R69, -INF , P2 ;  /* 0xff80000045c27808 */ /* 0x000fe40001000000 */
[----:B------:R-:W-:Y:S02]  /*9ca0*/  FMNMX.FTZ R27, R193, R28, !PT ;  /* 0x0000001cc11b7209 */ /* 0x000fe40007810000 */
[----:B------:R-:W-:Y:S02]  /*9cb0*/  FMNMX.FTZ R0, R186, R13, !PT ;  /* 0x0000000dba007209 */ /* 0x000fe40007810000 */
[----:B------:R-:W-:Y:S02]  /*9cc0*/  FMNMX.FTZ R27, R194, R27, !PT ;  /* 0x0000001bc21b7209 */ /* 0x000fe40007810000 */
[----:B------:R-:W-:-:S02]  /*9cd0*/  FSEL R190, R66, -INF , P3 ;  /* 0xff80000042be7808 */ /* 0x000fc40001800000 */
[----:B------:R-:W-:Y:S01]  /*9ce0*/  FMNMX.FTZ R13, R159, R0, !PT ;  /* 0x000000009f0d7209 */ /* 0x000fe20007810000 */
[----:B------:R-:W0:Y:S01]  /*9cf0*/  SHFL.BFLY PT, R28, R27, 0x2, 0x1f ;  /* 0x0c401f001b1c7f89 */ /* 0x000e2200000e0000 */
[----:B------:R-:W-:Y:S02]  /*9d00*/  FSEL R189, R67, -INF , P5 ;  /* 0xff80000043bd7808 */ /* 0x000fe40002800000 */
[----:B------:R-:W-:Y:S02]  /*9d10*/  FMNMX.FTZ R0, R190, R13, !PT ;  /* 0x0000000dbe007209 */ /* 0x000fe40007810000 */
[----:B------:R-:W-:Y:S02]  /*9d20*/  FSEL R160, R70, -INF , P4 ;  /* 0xff80000046a07808 */ /* 0x000fe40002000000 */
[----:B------:R-:W-:Y:S02]  /*9d30*/  FMNMX.FTZ R13, R189, R0, !PT ;  /* 0x00000000bd0d7209 */ /* 0x000fe40007810000 */
[----:B------:R-:W-:-:S02]  /*9d40*/  FSEL R168, R71, -INF , P2 ;  /* 0xff80000047a87808 */ /* 0x000fc40001000000 */
[----:B------:R-:W-:-:S04]  /*9d50*/  FMNMX.FTZ R13, R160, R13, !PT ;  /* 0x0000000da00d7209 */ /* 0x000fc80007810000 */
[----:B------:R-:W-:-:S05]  /*9d60*/  FMNMX.FTZ R13, R168, R13, !PT ;  /* 0x0000000da80d7209 */ /* 0x000fca0007810000 */
[----:B------:R-:W1:Y:S01]  /*9d70*/  SHFL.BFLY PT, R0, R13, 0x2, 0x1f ;  /* 0x0c401f000d007f89 */ /* 0x000e6200000e0000 */
[----:B0-----:R-:W-:-:S05]  /*9d80*/  FMNMX.FTZ R28, R27, R28, !PT ;  /* 0x0000001c1b1c7209 */ /* 0x001fca0007810000 */
[----:B------:R-:W0:Y:S01]  /*9d90*/  SHFL.BFLY PT, R31, R28, 0x1, 0x1f ;  /* 0x0c201f001c1f7f89 */ /* 0x000e2200000e0000 */
[----:B-1----:R-:W-:Y:S01]  /*9da0*/  FMNMX.FTZ R27, R13, R0, !PT ;  /* 0x000000000d1b7209 */ /* 0x002fe20007810000 */
[----:B------:R-:W-:-:S04]  /*9db0*/  IMAD.MOV.U32 R13, RZ, RZ, 0xc00 ;  /* 0x00000c00ff0d7424 */ /* 0x000fc800078e00ff */
[----:B------:R-:W1:Y:S01]  /*9dc0*/  SHFL.BFLY PT, R32, R27, 0x1, 0x1f ;  /* 0x0c201f001b207f89 */ /* 0x000e6200000e0000 */
[----:B0-----:R-:W-:-:S04]  /*9dd0*/  FMNMX.FTZ R0, R28, R31, !PT ;  /* 0x0000001f1c007209 */ /* 0x001fc80007810000 */
[C---:B------:R-:W-:Y:S01]  /*9de0*/  FSETP.NEU.FTZ.AND P2, PT, R0.reuse, -INF , PT ;  /* 0xff8000000000780b */ /* 0x040fe20003f5d000 */
[----:B------:R-:W-:-:S05]  /*9df0*/  FMUL.FTZ R162, R0, UR38 ;  /* 0x0000002600a27c20 */ /* 0x000fca0008410000 */
[----:B------:R-:W-:-:S05]  /*9e00*/  FSEL R162, R162, RZ, P2 ;  /* 0x000000ffa2a27208 */ /* 0x000fca0001000000 */
[--C-:B------:R-:W-:Y:S01]  /*9e10*/  FFMA.FTZ R197, R5, UR38, -R162.reuse ;  /* 0x0000002605c57c23 */ /* 0x100fe200080108a2 */
[--C-:B------:R-:W-:Y:S01]  /*9e20*/  FFMA.FTZ R165, R7, UR38, -R162.reuse ;  /* 0x0000002607a57c23 */ /* 0x100fe200080108a2 */
[----:B------:R-:W-:Y:S01]  /*9e30*/  IADD3 R7, -R72, 0xb, RZ ;  /* 0x0000000b48077810 */ /* 0x000fe20007ffe1ff */
[--C-:B------:R-:W-:Y:S01]  /*9e40*/  FFMA.FTZ R188, R25, UR38, -R162.reuse ;  /* 0x0000002619bc7c23 */ /* 0x100fe200080108a2 */
[--C-:B------:R-:W-:Y:S01]  /*9e50*/  FFMA.FTZ R161, R29, UR38, -R162.reuse ;  /* 0x000000261da17c23 */ /* 0x100fe200080108a2 */
[----:B-1----:R-:W-:Y:S01]  /*9e60*/  FMNMX.FTZ R5, R27, R32, !PT ;  /* 0x000000201b057209 */ /* 0x002fe20007810000 */
[----:B------:R-:W-:Y:S01]  /*9e70*/  MUFU.EX2 R197, R197 ;  /* 0x000000c500c57308 */ /* 0x000fe20000000800 */
[--C-:B------:R-:W-:Y:S01]  /*9e80*/  FFMA.FTZ R4, R4, UR38, -R162.reuse ;  /* 0x0000002604047c23 */ /* 0x100fe200080108a2 */
[--C-:B------:R-:W-:Y:S01]  /*9e90*/  FFMA.FTZ R6, R6, UR38, -R162.reuse ;  /* 0x0000002606067c23 */ /* 0x100fe200080108a2 */
[C---:B------:R-:W-:Y:S01]  /*9ea0*/  FSETP.NEU.FTZ.AND P2, PT, R5.reuse, -INF , PT ;  /* 0xff8000000500780b */ /* 0x040fe20003f5d000 */
[----:B------:R-:W-:Y:S01]  /*9eb0*/  FMUL.FTZ R163, R5, UR38 ;  /* 0x0000002605a37c20 */ /* 0x000fe20008410000 */
[--C-:B------:R-:W-:Y:S01]  /*9ec0*/  FFMA.FTZ R175, R21, UR38, -R162.reuse ;  /* 0x0000002615af7c23 */ /* 0x100fe200080108a2 */
[--C-:B------:R-:W-:Y:S01]  /*9ed0*/  FFMA.FTZ R173, R173, UR38, -R162.reuse ;  /* 0x00000026adad7c23 */ /* 0x100fe200080108a2 */
[--C-:B------:R-:W-:Y:S01]  /*9ee0*/  FFMA.FTZ R172, R172, UR38, -R162.reuse ;  /* 0x00000026acac7c23 */ /* 0x100fe200080108a2 */
[----:B------:R-:W0:Y:S01]  /*9ef0*/  MUFU.EX2 R188, R188 ;  /* 0x000000bc00bc7308 */ /* 0x000e220000000800 */
[----:B------:R-:W-:Y:S01]  /*9f00*/  FSEL R163, R163, RZ, P2 ;  /* 0x000000ffa3a37208 */ /* 0x000fe20001000000 */
[--C-:B------:R-:W-:Y:S01]  /*9f10*/  FFMA.FTZ R15, R15, UR38, -R162.reuse ;  /* 0x000000260f0f7c23 */ /* 0x100fe200080108a2 */
[--C-:B------:R-:W-:Y:S01]  /*9f20*/  FFMA.FTZ R176, R176, UR38, -R162.reuse ;  /* 0x00000026b0b07c23 */ /* 0x100fe200080108a2 */
[--C-:B------:R-:W-:Y:S01]  /*9f30*/  FFMA.FTZ R156, R156, UR38, -R162.reuse ;  /* 0x000000269c9c7c23 */ /* 0x100fe200080108a2 */
[----:B------:R-:W-:Y:S01]  /*9f40*/  FFMA.FTZ R157, R157, UR38, -R162 ;  /* 0x000000269d9d7c23 */ /* 0x000fe200080108a2 */
        /* <DEDUP_REMOVED lines=11> */
[----:B------:R-:W-:Y:S01]  /*a000*/  IMAD R12, R22, R13, UR39 ;  /* 0x00000027160c7e24 */ /* 0x000fe2000f8e020d */
[----:B0-----:R-:W-:Y:S01]  /*a010*/  F2FP.BF16.F32.PACK_AB R152, R188, R197 ;  /* 0x000000c5bc98723e */ /* 0x001fe200000010ff */
[----:B------:R-:W-:-:S02]  /*a020*/  IMAD.MOV.U32 R13, RZ, RZ, 0x40000040 ;  /* 0x40000040ff0d7424 */ /* 0x000fc400078e00ff */
[--C-:B------:R-:W-:Y:S01]  /*a030*/  FFMA.FTZ R169, R169, UR38, -R163.reuse ;  /* 0x00000026a9a97c23 */ /* 0x100fe200080108a3 */
[--C-:B------:R-:W-:Y:S01]  /*a040*/  FFMA.FTZ R10, R10, UR38, -R163.reuse ;  /* 0x000000260a0a7c23 */ /* 0x100fe200080108a3 */
[----:B------:R-:W-:Y:S01]  /*a050*/  R2UR UR6, R12 ;  /* 0x000000000c0672ca */ /* 0x000fe200000e0000 */
[----:B------:R-:W-:Y:S01]  /*a060*/  MUFU.EX2 R166, R166 ;  /* 0x000000a600a67308 */ /* 0x000fe20000000800 */
[----:B------:R-:W-:Y:S01]  /*a070*/  R2UR UR7, R13 ;  /* 0x000000000d0772ca */ /* 0x000fe200000e0000 */
[--C-:B----4-:R-:W-:Y:S01]  /*a080*/  FFMA.FTZ R170, R11, UR38, -R162.reuse ;  /* 0x000000260baa7c23 */ /* 0x110fe200080108a2 */
[--C-:B------:R-:W-:Y:S01]  /*a090*/  FFMA.FTZ R11, R171, UR38, -R163.reuse ;  /* 0x00000026ab0b7c23 */ /* 0x100fe200080108a3 */
[----:B------:R-:W-:Y:S01]  /*a0a0*/  FFMA.FTZ R13, R9, UR38, -R162 ;  /* 0x00000026090d7c23 */ /* 0x000fe200080108a2 */
[--C-:B------:R-:W-:Y:S01]  /*a0b0*/  FFMA.FTZ R171, R8, UR38, -R163.reuse ;  /* 0x0000002608ab7c23 */ /* 0x100fe200080108a3 */
[----:B------:R-:W-:Y:S02]  /*a0c0*/  VIADD R8, R12, 0x80 ;  /* 0x000000800c087836 */ /* 0x000fe40000000000 */
[----:B------:R-:W-:Y:S01]  /*a0d0*/  FFMA.FTZ R21, R177, UR38, -R163 ;  /* 0x00000026b1157c23 */ /* 0x000fe200080108a3 */
[----:B------:R-:W0:Y:S01]  /*a0e0*/  MUFU.EX2 R167, R167 ;  /* 0x000000a700a77308 */ /* 0x000e220000000800 */
[----:B---3--:R-:W-:Y:S01]  /*a0f0*/  F2FP.BF16.F32.PACK_AB R154, R161, R165 ;  /* 0x000000a5a19a723e */ /* 0x008fe200000010ff */
[----:B------:R-:W-:-:S02]  /*a100*/  IMAD.MOV.U32 R9, RZ, RZ, 0x40000040 ;  /* 0x40000040ff097424 */ /* 0x000fc400078e00ff */
        /* <DEDUP_REMOVED lines=23> */
[----:B------:R-:W-:Y:S01]  /*a280*/  FFMA.FTZ R162, R194, UR38, -R162 ;  /* 0x00000026c2a27c23 */ /* 0x000fe200080108a2 */
[--C-:B------:R-:W-:Y:S01]  /*a290*/  FFMA.FTZ R190, R190, UR38, -R163.reuse ;  /* 0x00000026bebe7c23 */ /* 0x100fe200080108a3 */
[--C-:B------:R-:W-:Y:S01]  /*a2a0*/  FFMA.FTZ R189, R189, UR38, -R163.reuse ;  /* 0x00000026bdbd7c23 */ /* 0x100fe200080108a3 */
[--C-:B------:R-:W-:Y:S01]  /*a2b0*/  FFMA.FTZ R160, R160, UR38, -R163.reuse ;  /* 0x00000026a0a07c23 */ /* 0x100fe200080108a3 */
[----:B------:R-:W-:Y:S01]  /*a2c0*/  FFMA.FTZ R163, R168, UR38, -R163 ;  /* 0x00000026a8a37c23 */ /* 0x000fe200080108a3 */
[----:B------:R-:W-:Y:S01]  /*a2d0*/  FADD.FTZ R188, R197, R188 ;  /* 0x000000bcc5bc7221 */ /* 0x000fe20000010000 */
[----:B------:R-:W4:Y:S01]  /*a2e0*/  MUFU.EX2 R6, R6 ;  /* 0x0000000600067308 */ /* 0x000f220000000800 */
[----:B---3--:R-:W-:Y:S01]  /*a2f0*/  F2FP.BF16.F32.PACK_AB R155, R198, R164 ;  /* 0x000000a4c69b723e */ /* 0x008fe200000010ff */
[----:B------:R-:W-:Y:S01]  /*a300*/  FADD.FTZ R166, R166, R167 ;  /* 0x000000a7a6a67221 */ /* 0x000fe20000010000 */
[----:B------:R-:W-:Y:S01]  /*a310*/  FADD.FTZ R188, R165, R188 ;  /* 0x000000bca5bc7221 */ /* 0x000fe20000010000 */
[----:B------:R-:W-:Y:S01]  /*a320*/  ISETP.GE.AND P2, PT, R199, 0x61, PT ;  /* 0x00000061c700780c */ /* 0x000fe20003f46270 */
[----:B--2---:R-:W-:Y:S01]  /*a330*/  WARPGROUP.ARRIVE ;  /* 0x00000000000079c5 */ /* 0x004fe20000000000 */
[----:B------:R-:W-:Y:S01]  /*a340*/  FADD.FTZ R164, R164, R166 ;  /* 0x000000a6a4a47221 */ /* 0x000fe20000010000 */
[----:B------:R-:W-:Y:S01]  /*a350*/  FADD.FTZ R161, R161, R188 ;  /* 0x000000bca1a17221 */ /* 0x000fe20000010000 */
[----:B------:R-:W2:Y:S01]  /*a360*/  MUFU.EX2 R13, R13 ;  /* 0x0000000d000d7308 */ /* 0x000ea20000000800 */
[----:B------:R-:W-:-:S02]  /*a370*/  @!P1 VIADD R3, R3, 0x32460 ;  /* 0x0003246003039836 */ /* 0x000fc40000000000 */
[----:B------:R-:W-:Y:S01]  /*a380*/  FADD.FTZ R164, R198, R164 ;  /* 0x000000a4c6a47221 */ /* 0x000fe20000010000 */
[----:B------:R-:W-:Y:S01]  /*a390*/  HGMMA.64x256x16.F32.BF16 R24, R152, gdesc[UR4].tnspB, RZ, !UPT, gsb0 ;  /* 0x43e0000498187df0 */ /* 0x000fe2000c0018ff */
[----:B------:R-:W-:Y:S01]  /*a3a0*/  R2UR UR6, R8 ;  /* 0x00000000080672ca */ /* 0x000fe200000e0000 */
[----:B------:R-:W-:Y:S01]  /*a3b0*/  VIADD R8, R12, 0x100 ;  /* 0x000001000c087836 */ /* 0x000fe20000000000 */
[----:B------:R-:W-:Y:S01]  /*a3c0*/  R2UR UR7, R9 ;  /* 0x00000000090772ca */ /* 0x000fe200000e0000 */
[----:B------:R-:W-:Y:S01]  /*a3d0*/  IMAD.MOV.U32 R9, RZ, RZ, 0x40000040 ;  /* 0x40000040ff097424 */ /* 0x000fe200078e00ff */
[----:B------:R-:W3:Y:S01]  /*a3e0*/  MUFU.EX2 R170, R170 ;  /* 0x000000aa00aa7308 */ /* 0x000ee20000000800 */
[----:B0-----:R-:W-:Y:S01]  /*a3f0*/  FADD.FTZ R161, R4, R161 ;  /* 0x000000a104a17221 */ /* 0x001fe20000010000 */
[----:B------:R-:W-:-:S03]  /*a400*/  @!P1 PRMT R3, RZ, 0x654, R3 ;  /* 0x00000654ff039816 */ /* 0x000fc60000000003 */
[----:B----4-:R-:W-:-:S03]  /*a410*/  FADD.FTZ R161, R6, R161 ;  /* 0x000000a106a17221 */ /* 0x010fc60000010000 */
[----:B------:R-:W0:Y:S01]  /*a420*/  MUFU.EX2 R11, R11 ;  /* 0x0000000b000b7308 */ /* 0x000e220000000800 */
[----:B--2---:R-:W-:-:S07]  /*a430*/  FADD.FTZ R161, R13, R161 ;  /* 0x000000a10da17221 */ /* 0x004fce0000010000 */
[----:B------:R-:W2:Y:S01]  /*a440*/  MUFU.EX2 R169, R169 ;  /* 0x000000a900a97308 */ /* 0x000ea20000000800 */
[----:B---3--:R-:W-:-:S07]  /*a450*/  FADD.FTZ R161, R170, R161 ;  /* 0x000000a1aaa17221 */ /* 0x008fce0000010000 */
[----:B------:R-:W3:Y:S01]  /*a460*/  MUFU.EX2 R171, R171 ;  /* 0x000000ab00ab7308 */ /* 0x000ee20000000800 */
[----:B0-----:R-:W-:-:S07]  /*a470*/  FADD.FTZ R164, R11, R164 ;  /* 0x000000a40ba47221 */ /* 0x001fce0000010000 */
[----:B------:R-:W0:Y:S01]  /*a480*/  MUFU.EX2 R10, R10 ;  /* 0x0000000a000a7308 */ /* 0x000e220000000800 */
[----:B--2---:R-:W-:-:S07]  /*a490*/  FADD.FTZ R164, R169, R164 ;  /* 0x000000a4a9a47221 */ /* 0x004fce0000010000 */
[----:B------:R-:W2:Y:S01]  /*a4a0*/  MUFU.EX2 R173, R173 ;  /* 0x000000ad00ad7308 */ /* 0x000ea20000000800 */
[----:B---3--:R-:W-:-:S07]  /*a4b0*/  FADD.FTZ R164, R171, R164 ;  /* 0x000000a4aba47221 */ /* 0x008fce0000010000 */
[----:B------:R-:W3:Y:S01]  /*a4c0*/  MUFU.EX2 R172, R172 ;  /* 0x000000ac00ac7308 */ /* 0x000ee20000000800 */
[----:B0-----:R-:W-:-:S07]  /*a4d0*/  FADD.FTZ R164, R10, R164 ;  /* 0x000000a40aa47221 */ /* 0x001fce0000010000 */
[----:B------:R-:W-:Y:S01]  /*a4e0*/  MUFU.EX2 R15, R15 ;  /* 0x0000000f000f7308 */ /* 0x000fe20000000800 */
[----:B--2---:R-:W-:-:S07]  /*a4f0*/  FADD.FTZ R161, R173, R161 ;  /* 0x000000a1ada17221 */ /* 0x004fce0000010000 */
[----:B------:R-:W-:Y:S08]  /*a500*/  MUFU.EX2 R175, R175 ;  /* 0x000000af00af7308 */ /* 0x000ff00000000800 */
[----:B------:R-:W-:Y:S08]  /*a510*/  MUFU.EX2 R21, R21 ;  /* 0x0000001500157308 */ /* 0x000ff00000000800 */
[----:B------:R-:W0:Y:S08]  /*a520*/  MUFU.EX2 R174, R174 ;  /* 0x000000ae00ae7308 */ /* 0x000e300000000800 */
[----:B------:R-:W-:Y:S08]  /*a530*/  MUFU.EX2 R14, R14 ;  /* 0x0000000e000e7308 */ /* 0x000ff00000000800 */
[----:B------:R-:W2:Y:S08]  /*a540*/  MUFU.EX2 R20, R20 ;  /* 0x0000001400147308 */ /* 0x000eb00000000800 */
[----:B------:R-:W-:Y:S08]  /*a550*/  MUFU.EX2 R177, R177 ;  /* 0x000000b100b17308 */ /* 0x000ff00000000800 */
[----:B------:R-:W4:Y:S08]  /*a560*/  MUFU.EX2 R176, R176 ;  /* 0x000000b000b07308 */ /* 0x000f300000000800 */
        /* <DEDUP_REMOVED lines=20> */
[----:B------:R-:W-:Y:S02]  /*a6b0*/  F2FP.BF16.F32.PACK_AB R152, R6, R4 ;  /* 0x000000040698723e */ /* 0x000fe400000010ff */
[----:B------:R-:W-:Y:S02]  /*a6c0*/  F2FP.BF16.F32.PACK_AB R153, R169, R11 ;  /* 0x0000000ba999723e */ /* 0x000fe400000010ff */
[----:B------:R-:W-:Y:S01]  /*a6d0*/  F2FP.BF16.F32.PACK_AB R154, R170, R13 ;  /* 0x0000000daa9a723e */ /* 0x000fe200000010ff */
[----:B------:R-:W1:Y:S01]  /*a6e0*/  MUFU.EX2 R189, R189 ;  /* 0x000000bd00bd7308 */ /* 0x000e620000000800 */
[----:B------:R-:W-:-:S04]  /*a6f0*/  F2FP.BF16.F32.PACK_AB R155, R10, R171 ;  /* 0x000000ab0a9b723e */ /* 0x000fc800000010ff */
[----:B------:R-:W-:-:S03]  /*a700*/  WARPGROUP.ARRIVE ;  /* 0x00000000000079c5 */ /* 0x000fc60000000000 */
[----:B------:R-:W-:Y:S03]  /*a710*/  MUFU.EX2 R160, R160 ;  /* 0x000000a000a07308 */ /* 0x000fe60000000800 */
[----:B------:R-:W-:Y:S01]  /*a720*/  HGMMA.64x256x16.F32.BF16 R24, R152, gdesc[UR4].tnspB, R24, gsb0 ;  /* 0x43e0000498187df0 */ /* 0x000fe20008001818 */
[----:B------:R-:W-:Y:S01]  /*a730*/  R2UR UR6, R8 ;  /* 0x00000000080672ca */ /* 0x000fe200000e0000 */
[----:B------:R-:W-:Y:S01]  /*a740*/  VIADD R8, R12, 0x180 ;  /* 0x000001800c087836 */ /* 0x000fe20000000000 */
[----:B------:R-:W-:Y:S01]  /*a750*/  R2UR UR7, R9 ;  /* 0x00000000090772ca */ /* 0x000fe200000e0000 */
[----:B------:R-:W-:Y:S01]  /*a760*/  IMAD.MOV.U32 R9, RZ, RZ, 0x40000040 ;  /* 0x40000040ff097424 */ /* 0x000fe200078e00ff */
[----:B------:R-:W-:Y:S02]  /*a770*/  WARPGROUP.DEPBAR.LE gsb0, 0x0 ;  /* 0x00008000000079c5 */ /* 0x000fe40000010000 */
[C---:B---3--:R-:W-:Y:S01]  /*a780*/  F2FP.BF16.F32.PACK_AB R152, R172.reuse, R173 ;  /* 0x000000adac98723e */ /* 0x048fe200000010ff */
        /* <DEDUP_REMOVED lines=10> */
[----:B------:R-:W-:-:S06]  /*a830*/  FADD.FTZ R21, R20, R21 ;  /* 0x0000001514157221 */ /* 0x000fcc0000010000 */
[----:B------:R-:W-:Y:S01]  /*a840*/  HGMMA.64x256x16.F32.BF16 R24, R152, gdesc[UR4].tnspB, R24, gsb0 ;  /* 0x43e0000498187df0 */ /* 0x000fe20008001818 */
[----:B------:R-:W-:Y:S01]  /*a850*/  R2UR UR6, R8 ;  /* 0x00000000080672ca */ /* 0x000fe200000e0000 */
[----:B------:R-:W-:Y:S01]  /*a860*/  VIADD R8, R12, 0x200 ;  /* 0x000002000c087836 */ /* 0x000fe20000000000 */
[----:B------:R-:W-:Y:S01]  /*a870*/  R2UR UR7, R9 ;  /* 0x00000000090772ca */ /* 0x000fe200000e0000 */
[----:B------:R-:W-:Y:S01]  /*a880*/  IMAD.MOV.U32 R9, RZ, RZ, 0x40000040 ;  /* 0x40000040ff097424 */ /* 0x000fe200078e00ff */
[----:B------:R-:W-:Y:S02]  /*a890*/  WARPGROUP.DEPBAR.LE gsb0, 0x0 ;  /* 0x00008000000079c5 */ /* 0x000fe40000010000 */
[----:B----4-:R-:W-:Y:S01]  /*a8a0*/  F2FP.BF16.F32.PACK_AB R152, R176, R177 ;  /* 0x000000b1b098723e */ /* 0x010fe200000010ff */
        /* <DEDUP_REMOVED lines=11> */
[----:B------:R-:W-:-:S06]  /*a960*/  FADD.FTZ R181, R181, R180 ;  /* 0x000000b4b5b57221 */ /* 0x000fcc0000010000 */
[----:B------:R-:W-:Y:S01]  /*a970*/  HGMMA.64x256x16.F32.BF16 R24, R152, gdesc[UR4].tnspB, R24, gsb0 ;  /* 0x43e0000498187df0 */ /* 0x000fe20008001818 */
[----:B------:R-:W-:Y:S01]  /*a980*/  R2UR UR6, R8 ;  /* 0x00000000080672ca */ /* 0x000fe200000e0000 */
[----:B------:R-:W-:Y:S01]  /*a990*/  VIADD R8, R12, 0x280 ;  /* 0x000002800c087836 */ /* 0x000fe20000000000 */
[----:B------:R-:W-:Y:S01]  /*a9a0*/  R2UR UR7, R9 ;  /* 0x00000000090772ca */ /* 0x000fe200000e0000 */
[----:B------:R-:W0:Y:S01]  /*a9b0*/  MUFU.EX2 R12, R163 ;  /* 0x000000a3000c7308 */ /* 0x000e220000000800 */
[----:B------:R-:W-:Y:S01]  /*a9c0*/  IMAD.MOV.U32 R9, RZ, RZ, 0x40000040 ;  /* 0x40000040ff097424 */ /* 0x000fe200078e00ff */
        /* <DEDUP_REMOVED lines=15> */
[----:B------:R-:W-:Y:S02]  /*aac0*/  R2UR UR6, R8 ;  /* 0x00000000080672ca */ /* 0x000fe400000e0000 */
[----:B------:R-:W-:Y:S01]  /*aad0*/  R2UR UR7, R9 ;  /* 0x00000000090772ca */ /* 0x000fe200000e0000 */
[----:B------:R-:W-:Y:S02]  /*aae0*/  WARPGROUP.DEPBAR.LE gsb0, 0x0 ;  /* 0x00008000000079c5 */ /* 0x000fe40000010000 */
[----:B------:R-:W-:Y:S01]  /*aaf0*/  F2FP.BF16.F32.PACK_AB R152, R192, R191 ;  /* 0x000000bfc098723e */ /* 0x000fe200000010ff */
[----:B------:R-:W-:Y:S01]  /*ab00*/  FADD.FTZ R191, R191, R182 ;  /* 0x000000b6bfbf7221 */ /* 0x000fe20000010000 */
[C---:B------:R-:W-:Y:S01]  /*ab10*/  F2FP.BF16.F32.PACK_AB R153, R189.reuse, R190 ;  /* 0x000000bebd99723e */ /* 0x040fe200000010ff */
[----:B------:R-:W-:Y:S01]  /*ab20*/  FADD.FTZ R190, R190, R159 ;  /* 0x0000009fbebe7221 */ /* 0x000fe20000010000 */
[----:B------:R-:W-:Y:S01]  /*ab30*/  F2FP.BF16.F32.PACK_AB R154, R162, R193 ;  /* 0x000000c1a29a723e */ /* 0x000fe200000010ff */
[----:B------:R-:W-:Y:S01]  /*ab40*/  FADD.FTZ R192, R192, R191 ;  /* 0x000000bfc0c07221 */ /* 0x000fe20000010000 */
[----:B0-----:R-:W-:Y:S01]  /*ab50*/  F2FP.BF16.F32.PACK_AB R155, R12, R160 ;  /* 0x000000a00c9b723e */ /* 0x001fe200000010ff */
[----:B------:R-:W-:-:S02]  /*ab60*/  FADD.FTZ R189, R189, R190 ;  /* 0x000000bebdbd7221 */ /* 0x000fc40000010000 */
[----:B------:R-:W-:Y:S01]  /*ab70*/  FADD.FTZ R193, R193, R192 ;  /* 0x000000c0c1c17221 */ /* 0x000fe20000010000 */
[----:B------:R-:W-:Y:S01]  /*ab80*/  WARPGROUP.ARRIVE ;  /* 0x00000000000079c5 */ /* 0x000fe20000000000 */
[----:B------:R-:W-:Y:S02]  /*ab90*/  FADD.FTZ R189, R160, R189 ;  /* 0x000000bda0bd7221 */ /* 0x000fe40000010000 */
[----:B------:R-:W-:Y:S02]  /*aba0*/  FADD.FTZ R14, R162, R193 ;  /* 0x000000c1a20e7221 */ /* 0x000fe40000010000 */
[----:B------:R-:W-:-:S07]  /*abb0*/  FADD.FTZ R8, R12, R189 ;  /* 0x000000bd0c087221 */ /* 0x000fce0000010000 */
[----:B------:R-:W-:Y:S03]  /*abc0*/  HGMMA.64x256x16.F32.BF16 R24, R152, gdesc[UR4].tnspB, R24, gsb0 ;  /* 0x43e0000498187df0 */ /* 0x000fe60008001818 */
[----:B------:R-:W-:Y:S02]  /*abd0*/  WARPGROUP.DEPBAR.LE gsb0, 0x0 ;  /* 0x00008000000079c5 */ /* 0x000fe40000010000 */
[----:B------:R0:W-:Y:S01]  /*abe0*/  @!P1 SYNCS.ARRIVE.TRANS64.RED.A1T0 RZ, [R3+URZ], RZ ;  /* 0x000000ff03ff99a7 */ /* 0x0001e2000810043f */
[----:B------:R-:W-:Y:S05]  /*abf0*/  @!P2 BRA `(.L_x_8279) ;  /* 0x000000280028a947 */ /* 0x000fea0003800000 */
[----:B0-----:R-:W-:Y:S02]  /*ac00*/  VIADD R3, R202, 0xfffffffe ;  /* 0xfffffffeca037836 */ /* 0x001fe40000000000 */
[----:B------:R-:W-:Y:S02]  /*ac10*/  IMAD.MOV.U32 R11, RZ, RZ, R5 ;  /* 0x000000ffff0b7224 */ /* 0x000fe400078e0005 */
[----:B------:R-:W-:-:S07]  /*ac20*/  IMAD.MOV.U32 R9, RZ, RZ, R0 ;  /* 0x000000ffff097224 */ /* 0x000fce00078e0000 */
.L_x_8289:
        /* <DEDUP_REMOVED lines=8> */
[----:B-1----:R-:W-:Y:S06]  /*acb0*/  @!P0 BRA `(.L_x_8280) ;  /* 0x0000000000048947 */ /* 0x002fec0003800000 */
[----:B------:R-:W-:Y:S01]  /*acc0*/  BPT.TRAP 0x1 ;  /* 0x000000040000795c */ /* 0x000fe20000300000 */
.L_x_8280:
[----:B------:R-:W-:Y:S01]  /*acd0*/  IMAD R6, R22, 0x8, R18 ;  /* 0x0000000816067824 */ /* 0x000fe200078e0212 */
[----:B------:R-:W-:-:S04]  /*ace0*/  SHF.L.U32 R0, R200, 0x1f, RZ ;  /* 0x0000001fc8007819 */ /* 0x000fc800000006ff */
[----:B------:R0:W1:Y:S01]  /*acf0*/  SYNCS.PHASECHK.TRANS64.TRYWAIT P3, [R6+URZ+0x32430], R0 ;  /* 0x03243000060075a7 */ /* 0x000062000806017f */
[----:B------:R-:W-:Y:S05]  /*ad00*/  @!P0 BRA `(.L_x_8281) ;  /* 0x0000000000048947 */ /* 0x000fea0003800000 */
[----:B------:R-:W-:Y:S01]  /*ad10*/  BPT.TRAP 0x1 ;  /* 0x000000040000795c */ /* 0x000fe20000300000 */
.L_x_8281:
[----:B------:R-:W-:Y:S02]  /*ad20*/  IMAD R4, R22, 0x300, R216 ;  /* 0x0000030016047824 */ /* 0x000fe400078e02d8 */
[----:B------:R-:W-:Y:S01]  /*ad30*/  IMAD.MOV.U32 R5, RZ, RZ, 0x40000040 ;  /* 0x40000040ff057424 */ /* 0x000fe200078e00ff */
[----:B-1----:R-:W-:Y:S06]  /*ad40*/  @P3 BRA `(.L_x_8282) ;  /* 0x0000000000083947 */ /* 0x002fec0003800000 */
[----:B------:R-:W1:Y:S02]  /*ad50*/  SYNCS.PHASECHK.TRANS64.TRYWAIT P3, [R6+URZ+0x32430], R0 ;  /* 0x03243000060075a7 */ /* 0x000e64000806017f */
[----:B-1----:R-:W-:Y:S05]  /*ad60*/  @!P3 BRA `(.L_x_8283) ;  /* 0x000000b800ccb947 */ /* 0x002fea0003800000 */
.L_x_8282:
[----:B------:R-:W2:Y:S04]  /*ad70*/  LDL.64 R152, [R1+0x70] ;  /* 0x0000700001987983 */ /* 0x000ea80000100a00 */
[----:B------:R-:W3:Y:S04]  /*ad80*/  LDL.64 R204, [R1+0x68] ;  /* 0x0000680001cc7983 */ /* 0x000ee80000100a00 */
[----:B------:R-:W4:Y:S01]  /*ad90*/  LDL.64 R202, [R1+0x60] ;  /* 0x0000600001ca7983 */ /* 0x000f220000100a00 */
[----:B------:R-:W-:Y:S05]  /*ada0*/  WARPSYNC.ALL ;  /* 0x0000000000007948 */ /* 0x000fea0003800000 */
[----:B------:R-:W5:Y:S01]  /*adb0*/  LDL.64 R20, [R1+0x58] ;  /* 0x0000580001147983 */ /* 0x000f620000100a00 */
[C---:B------:R-:W-:Y:S01]  /*adc0*/  R2UR UR6, R4.reuse ;  /* 0x00000000040672ca */ /* 0x040fe200000e0000 */
[----:B------:R-:W-:Y:S01]  /*add0*/  VIADD R12, R4, 0x2 ;  /* 0x00000002040c7836 */ /* 0x000fe20000000000 */
[----:B------:R-:W-:Y:S01]  /*ade0*/  R2UR UR7, R5 ;  /* 0x00000000050772ca */ /* 0x000fe200000e0000 */
[----:B------:R-:W-:-:S02]  /*adf0*/  IMAD.MOV.U32 R13, RZ, RZ, 0x40000040 ;  /* 0x40000040ff0d7424 */ /* 0x000fc400078e00ff */
[----:B------:R-:W-:Y:S01]  /*ae00*/  IMAD.MOV.U32 R5, RZ, RZ, 0x40000040 ;  /* 0x40000040ff057424 */ /* 0x000fe200078e00ff */
[----:B--2---:R-:W-:Y:S02]  /*ae10*/  R2UR UR4, R152 ;  /* 0x00000000980472ca */ /* 0x004fe400000e0000 */
[----:B------:R-:W-:Y:S02]  /*ae20*/  R2UR UR5, R153 ;  /* 0x00000000990572ca */ /* 0x000fe400000e0000 */
[----:B------:R-:W-:-:S11]  /*ae30*/  WARPGROUP.ARRIVE ;  /* 0x00000000000079c5 */ /* 0x000fd60000000000 */
[----:B------:R-:W-:Y:S01]  /*ae40*/  HGMMA.64x96x16.F32.BF16 R152, gdesc[UR4], RZ, !UPT, gsb0 ;  /* 0x01600000049879f0 */ /* 0x000fe2000c0018ff */
[----:B------:R-:W-:Y:S01]  /*ae50*/  R2UR UR6, R12 ;  /* 0x000000000c0672ca */ /* 0x000fe200000e0000 */
[----:B------:R-:W-:Y:S01]  /*ae60*/  VIADD R12, R4, 0x4 ;  /* 0x00000004040c7836 */ /* 0x000fe20000000000 */
[----:B------:R-:W-:Y:S01]  /*ae70*/  R2UR UR7, R13 ;  /* 0x000000000d0772ca */ /* 0x000fe200000e0000 */
[----:B------:R-:W-:Y:S01]  /*ae80*/  IMAD.MOV.U32 R13, RZ, RZ, 0x40000040 ;  /* 0x40000040ff0d7424 */ /* 0x000fe200078e00ff */
[----:B---3--:R-:W-:Y:S01]  /*ae90*/  R2UR UR4, R204 ;  /* 0x00000000cc0472ca */ /* 0x008fe200000e0000 */
[----:B------:R-:W-:Y:S01]  /*aea0*/  VIADD R4, R4, 0x6 ;  /* 0x0000000604047836 */ /* 0x000fe20000000000 */
[----:B------:R-:W-:Y:S01]  /*aeb0*/  R2UR UR5, R205 ;  /* 0x00000000cd0572ca */ /* 0x000fe200000e0000 */
[----:B------:R-:W-:Y:S02]  /*aec0*/  WARPGROUP.DEPBAR.LE gsb0, 0x0 ;  /* 0x00008000000079c5 */ /* 0x000fe40000010000 */
[----:B------:R-:W-:-:S10]  /*aed0*/  WARPGROUP.ARRIVE ;  /* 0x00000000000079c5 */ /* 0x000fd40000000000 */
[----:B------:R-:W-:Y:S01]  /*aee0*/  HGMMA.64x96x16.F32.BF16 R152, gdesc[UR4], R152, gsb0 ;  /* 0x01600000049879f0 */ /* 0x000fe20008001898 */
[----:B------:R-:W-:Y:S02]  /*aef0*/  R2UR UR6, R12 ;  /* 0x000000000c0672ca */ /* 0x000fe400000e0000 */
[----:B------:R-:W-:Y:S02]  /*af00*/  R2UR UR7, R13 ;  /* 0x000000000d0772ca */ /* 0x000fe400000e0000 */
[----:B----4-:R-:W-:Y:S02]  /*af10*/  R2UR UR4, R202 ;  /* 0x00000000ca0472ca */ /* 0x010fe400000e0000 */
[----:B------:R-:W-:Y:S01]  /*af20*/  R2UR UR5, R203 ;  /* 0x00000000cb0572ca */ /* 0x000fe200000e0000 */
[----:B------:R-:W-:Y:S02]  /*af30*/  WARPGROUP.DEPBAR.LE gsb0, 0x0 ;  /* 0x00008000000079c5 */ /* 0x000fe40000010000 */
[----:B------:R-:W-:-:S10]  /*af40*/  WARPGROUP.ARRIVE ;  /* 0x00000000000079c5 */ /* 0x000fd40000000000 */
[----:B------:R-:W-:Y:S01]  /*af50*/  HGMMA.64x96x16.F32.BF16 R152, gdesc[UR4], R152, gsb0 ;  /* 0x01600000049879f0 */ /* 0x000fe20008001898 */
[----:B------:R-:W-:Y:S02]  /*af60*/  R2UR UR6, R4 ;  /* 0x00000000040672ca */ /* 0x000fe400000e0000 */
[----:B------:R-:W-:Y:S02]  /*af70*/  R2UR UR7, R5 ;  /* 0x00000000050772ca */ /* 0x000fe400000e0000 */
[----:B-----5:R-:W-:Y:S02]  /*af80*/  R2UR UR4, R20 ;  /* 0x00000000140472ca */ /* 0x020fe400000e0000 */
[----:B------:R-:W-:Y:S01]  /*af90*/  R2UR UR5, R21 ;  /* 0x00000000150572ca */ /* 0x000fe200000e0000 */
[----:B------:R-:W-:Y:S02]  /*afa0*/  WARPGROUP.DEPBAR.LE gsb0, 0x0 ;  /* 0x00008000000079c5 */ /* 0x000fe40000010000 */
[----:B------:R-:W-:-:S10]  /*afb0*/  WARPGROUP.ARRIVE ;  /* 0x00000000000079c5 */ /* 0x000fd40000000000 */
[----:B------:R-:W-:Y:S03]  /*afc0*/  HGMMA.64x96x16.F32.BF16 R152, gdesc[UR4], R152, gsb0 ;  /* 0x01600000049879f0 */ /* 0x000fe60008001898 */
[----:B------:R-:W-:Y:S02]  /*afd0*/  WARPGROUP.DEPBAR.LE gsb0, 0x0 ;  /* 0x00008000000079c5 */ /* 0x000fe40000010000 */
[----:B------:R-:W-:Y:S05]  /*afe0*/  @!P0 BRA `(.L_x_8284) ;  /* 0x0000000000048947 */ /* 0x000fea0003800000 */
[----:B------:R-:W-:Y:S01]  /*aff0*/  BPT.TRAP 0x1 ;  /* 0x000000040000795c */ /* 0x000fe20000300000 */
.L_x_8284:
[----:B------:R2:W3:Y:S01]  /*b000*/  SYNCS.PHASECHK.TRANS64.TRYWAIT P3, [R6+URZ+0x32450], R0 ;  /* 0x03245000060075a7 */ /* 0x0004e2000806017f */
[----:B------:R-:W-:Y:S05]  /*b010*/  @!P0 BRA `(.L_x_8285) ;  /* 0x0000000000048947 */ /* 0x000fea0003800000 */
[----:B------:R-:W-:Y:S01]  /*b020*/  BPT.TRAP 0x1 ;  /* 0x000000040000795c */ /* 0x000fe20000300000 */
.L_x_8285:
[----:B------:R-:W-:Y:S04]  /*b030*/  BSSY B0, `(.L_x_8286) ;  /* 0x0000004000007945 */ /* 0x000fe80003800000 */
[----:B---3--:R-:W-:Y:S05]  /*b040*/  @P3 BRA `(.L_x_8287) ;  /* 0x0000000000083947 */ /* 0x008fea0003800000 */
[----:B------:R-:W3:Y:S02]  /*b050*/  SYNCS.PHASECHK.TRANS64.TRYWAIT P3, [R6+URZ+0x32450], R0 ;  /* 0x03245000060075a7 */ /* 0x000ee4000806017f */
[----:B---3--:R-:W-:Y:S05]  /*b060*/  @!P3 BRA `(.L_x_8288) ;  /* 0x000000b80020b947 */ /* 0x008fea0003800000 */
.L_x_8287:
[----:B------:R-:W-:Y:S05]  /*b070*/  BSYNC B0 ;  /* 0x0000000000007941 */ /* 0x000fea0003800000 */
.L_x_8286:
[----:B------:R-:W-:Y:S05]  /*b080*/  WARPSYNC.ALL ;  /* 0x0000000000007948 */ /* 0x000fea0003800000 */
[----:B------:R-:W4:Y:S04]  /*b090*/  LDL R4, [R1+0x78] ;  /* 0x0000780001047983 */ /* 0x000f280000100800 */
[----:B------:R-:W5:Y:S04]  /*b0a0*/  LDL.64 R206, [R1+0x50] ;  /* 0x0000500001ce7983 */ /* 0x000f680000100a00 */
[----:B------:R-:W2:Y:S04]  /*b0b0*/  LDL.64 R204, [R1+0x48] ;  /* 0x0000480001cc7983 */ /* 0x000ea80000100a00 */
[----:B------:R-:W3:Y:S01]  /*b0c0*/  LDL.64 R202, [R1+0x40] ;  /* 0x0000400001ca7983 */ /* 0x000ee20000100a00 */
[----:B------:R-:W-:Y:S01]  /*b0d0*/  IMAD.MOV.U32 R5, RZ, RZ, 0x40000040 ;  /* 0x40000040ff057424 */ /* 0x000fe200078e00ff */
[----:B------:R-:W-:Y:S01]  /*b0e0*/  WARPGROUP.ARRIVE ;  /* 0x00000000000079c5 */ /* 0x000fe20000000000 */
[----:B------:R-:W-:Y:S01]  /*b0f0*/  IMAD.MOV.U32 R13, RZ, RZ, 0x40000040 ;  /* 0x40000040ff0d7424 */ /* 0x000fe200078e00ff */
[----:B------:R-:W3:Y:S02]  /*b100*/  LDL.64 R210, [R1+0x20] ;  /* 0x0000200001d27983 */ /* 0x000ee40000100a00 */
[----:B------:R-:W-:-:S02]  /*b110*/  R2UR UR7, R5 ;  /* 0x00000000050772ca */ /* 0x000fc400000e0000 */
[----:B------:R-:W3:Y:S01]  /*b120*/  LDL.64 R208, [R1+0x18] ;  /* 0x0000180001d07983 */ /* 0x000ee20000100a00 */
[----:B----4-:R-:W-:Y:S01]  /*b130*/  R2UR UR4, R4 ;  /* 0x00000000040472ca */ /* 0x010fe200000e0000 */
[----:B------:R-:W-:Y:S01]  /*b140*/  IMAD.MOV.U32 R4, RZ, RZ, 0xc00 ;  /* 0x00000c00ff047424 */ /* 0x000fe200078e00ff */
[----:B-----5:R-:W-:-:S11]  /*b150*/  R2UR UR5, R207 ;  /* 0x00000000cf0572ca */ /* 0x020fd600000e0000 */
[----:B------:R-:W-:Y:S01]  /*b160*/  IMAD R4, R22, R4, UR4 ;  /* 0x0000000416047e24 */ /* 0x000fe2000f8e0204 */
[----:B------:R-:W-:Y:S02]  /*b170*/  R2UR UR4, R206 ;  /* 0x00000000ce0472ca */ /* 0x000fe400000e0000 */
[----:B------:R-:W4:Y:S02]  /*b180*/  LDL.64 R206, [R1+0x38] ;  /* 0x0000380001ce7983 */ /* 0x000f240000100a00 */
[----:B------:R-:W-:-:S13]  /*b190*/  R2UR UR6, R4 ;  /* 0x00000000040672ca */ /* 0x000fda00000e0000 */
[----:B------:R-:W-:Y:S01]  /*b1a0*/  HGMMA.64x96x16.F32.BF16 R152, gdesc[UR4], R152, gsb0 ;  /* 0x01600000049879f0 */ /* 0x000fe20008001898 */
[----:B------:R-:W-:Y:S01]  /*b1b0*/  VIADD R12, R4, 0x2 ;  /* 0x00000002040c7836 */ /* 0x000fe20000000000 */
[----:B--2---:R-:W-:Y:S02]  /*b1c0*/  R2UR UR4, R204 ;  /* 0x00000000cc0472ca */ /* 0x004fe400000e0000 */
[----:B------:R-:W-:Y:S02]  /*b1d0*/  R2UR UR5, R205 ;  /* 0x00000000cd0572ca */ /* 0x000fe400000e0000 */
[----:B------:R-:W2:Y:S01]  /*b1e0*/  LDL.64 R204, [R1+0x30] ;  /* 0x0000300001cc7983 */ /* 0x000ea20000100a00 */
[----:B------:R-:W-:Y:S02]  /*b1f0*/  R2UR UR6, R12 ;  /* 0x000000000c0672ca */ /* 0x000fe400000e0000 */
[----:B------:R-:W-:Y:S01]  /*b200*/  R2UR UR7, R13 ;  /* 0x000000000d0772ca */ /* 0x000fe200000e0000 */
[----:B------:R-:W-:-:S02]  /*b210*/  VIADD R12, R4, 0x4 ;  /* 0x00000004040c7836 */ /* 0x000fc40000000000 */
[----:B------:R-:W-:Y:S01]  /*b220*/  IMAD.MOV.U32 R13, RZ, RZ, 0x40000040 ;  /* 0x40000040ff0d7424 */ /* 0x000fe200078e00ff */
[----:B------:R-:W-:Y:S02]  /*b230*/  WARPGROUP.DEPBAR.LE gsb0, 0x0 ;  /* 0x00008000000079c5 */ /* 0x000fe40000010000 */
[----:B------:R-:W-:-:S07]  /*b240*/  WARPGROUP.ARRIVE ;  /* 0x00000000000079c5 */ /* 0x000fce0000000000 */
[----:B------:R-:W-:Y:S01]  /*b250*/  HGMMA.64x96x16.F32.BF16 R152, gdesc[UR4], R152, gsb0 ;  /* 0x01600000049879f0 */ /* 0x000fe20008001898 */
[----:B---3--:R-:W-:Y:S02]  /*b260*/  R2UR UR4, R202 ;  /* 0x00000000ca0472ca */ /* 0x008fe400000e0000 */
[----:B------:R-:W-:Y:S02]  /*b270*/  R2UR UR5, R203 ;  /* 0x00000000cb0572ca */ /* 0x000fe400000e0000 */
[----:B------:R-:W3:Y:S01]  /*b280*/  LDL.64 R202, [R1+0x28] ;  /* 0x0000280001ca7983 */ /* 0x000ee20000100a00 */
        /* <DEDUP_REMOVED lines=11> */
[----:B------:R-:W-:Y:S02]  /*b340*/  WARPGROUP.DEPBAR.LE gsb0, 0x0 ;  /* 0x00008000000079c5 */ /* 0x000fe40000010000 */
[----:B------:R-:W-:Y:S01]  /*b350*/  WARPGROUP.ARRIVE ;  /* 0x00000000000079c5 */ /* 0x000fe20000000000 */
[----:B------:R-:W-:Y:S01]  /*b360*/  VIADD R12, R4, 0x300 ;  /* 0x00000300040c7836 */ /* 0x000fe20000000000 */
[----:B------:R-:W4:Y:S08]  /*b370*/  LDL.64 R206, [R1+0x10] ;  /* 0x0000100001ce7983 */ /* 0x000f300000100a00 */
[----:B------:R-:W-:Y:S01]  /*b380*/  HGMMA.64x96x16.F32.BF16 R152, gdesc[UR4], R152, gsb0 ;  /* 0x01600000049879f0 */ /* 0x000fe20008001898 */
[----:B------:R-:W-:Y:S01]  /*b390*/  IMAD.MOV.U32 R13, RZ, RZ, 0x40000040 ;  /* 0x40000040ff0d7424 */ /* 0x000fe200078e00ff */
[----:B------:R-:W-:-:S02]  /*b3a0*/  R2UR UR6, R12 ;  /* 0x000000000c0672ca */ /* 0x000fc400000e0000 */
[----:B--2---:R-:W-:Y:S02]  /*b3b0*/  R2UR UR4, R204 ;  /* 0x00000000cc0472ca */ /* 0x004fe400000e0000 */
[----:B------:R-:W-:Y:S02]  /*b3c0*/  R2UR UR7, R13 ;  /* 0x000000000d0772ca */ /* 0x000fe400000e0000 */
[----:B------:R-:W-:Y:S01]  /*b3d0*/  R2UR UR5, R205 ;  /* 0x00000000cd0572ca */ /* 0x000fe200000e0000 */
[----:B------:R-:W-:Y:S01]  /*b3e0*/  VIADD R12, R4, 0x302 ;  /* 0x00000302040c7836 */ /* 0x000fe20000000000 */
[----:B------:R-:W2:Y:S01]  /*b3f0*/  LDL.64 R204, [R1+0x8] ;  /* 0x0000080001cc7983 */ /* 0x000ea20000100a00 */
[----:B------:R-:W-:Y:S01]  /*b400*/  IMAD.MOV.U32 R13, RZ, RZ, 0x40000040 ;  /* 0x40000040ff0d7424 */ /* 0x000fe200078e00ff */
[----:B------:R-:W-:Y:S02]  /*b410*/  WARPGROUP.DEPBAR.LE gsb0, 0x0 ;  /* 0x00008000000079c5 */ /* 0x000fe40000010000 */
[----:B------:R-:W-:-:S07]  /*b420*/  WARPGROUP.ARRIVE ;  /* 0x00000000000079c5 */ /* 0x000fce0000000000 */
[----:B------:R-:W-:Y:S01]  /*b430*/  HGMMA.64x96x16.F32.BF16 R152, gdesc[UR4], R152, gsb0 ;  /* 0x01600000049879f0 */ /* 0x000fe20008001898 */
[----:B------:R-:W-:Y:S02]  /*b440*/  R2UR UR6, R12 ;  /* 0x000000000c0672ca */ /* 0x000fe400000e0000 */
[----:B------:R-:W-:Y:S02]  /*b450*/  R2UR UR7, R13 ;  /* 0x000000000d0772ca */ /* 0x000fe400000e0000 */
[----:B---3--:R-:W-:Y:S02]  /*b460*/  R2UR UR4, R202 ;  /* 0x00000000ca0472ca */ /* 0x008fe400000e0000 */
[----:B------:R-:W-:Y:S01]  /*b470*/  R2UR UR5, R203 ;  /* 0x00000000cb0572ca */ /* 0x000fe200000e0000 */
[----:B------:R-:W-:Y:S01]  /*b480*/  VIADD R12, R4, 0x304 ;  /* 0x00000304040c7836 */ /* 0x000fe20000000000 */
[----:B------:R-:W3:Y:S01]  /*b490*/  LDL.64 R202, [R1] ;  /* 0x0000000001ca7983 */ /* 0x000ee20000100a00 */
        /* <DEDUP_REMOVED lines=91> */
[----:B------:R-:W-:Y:S03]  /*ba50*/  HGMMA.64x96x16.F32.BF16 R152, gdesc[UR4], R152, gsb0 ;  /* 0x01600000049879f0 */ /* 0x000fe60008001898 */
[----:B------:R-:W-:Y:S02]  /*ba60*/  WARPGROUP.DEPBAR.LE gsb0, 0x0 ;  /* 0x00008000000079c5 */ /* 0x000fe40000010000 */
[----:B------:R-:W-:-:S04]  /*ba70*/  FMNMX.FTZ R5, R154, R11, !PT ;  /* 0x0000000b9a057209 */ /* 0x000fc80007810000 */
[----:B------:R-:W-:-:S04]  /*ba80*/  FMNMX.FTZ R5, R155, R5, !PT ;  /* 0x000000059b057209 */ /* 0x000fc80007810000 */
[----:B------:R-:W-:Y:S02]  /*ba90*/  FMNMX.FTZ R5, R158, R5, !PT ;  /* 0x000000059e057209 */ /* 0x000fe40007810000 */
[----:B01----:R-:W-:Y:S02]  /*baa0*/  FMNMX.FTZ R0, R152, R9, !PT ;  /* 0x0000000998007209 */ /* 0x003fe40007810000 */
        /* <DEDUP_REMOVED lines=44> */
[----:B------:R-:W-:-:S05]  /*bd70*/  FMNMX.FTZ R0, R197, R0, !PT ;  /* 0x00000000c5007209 */ /* 0x000fca0007810000 */
[----:B------:R-:W1:Y:S01]  /*bd80*/  SHFL.BFLY PT, R4, R0, 0x2, 0x1f ;  /* 0x0c401f0000047f89 */ /* 0x000e6200000e0000 */
[----:B------:R-:W2:Y:S01]  /*bd90*/  S2R R15, SR_TID.X ;  /* 0x00000000000f7919 */ /* 0x000ea20000002100 */
[----:B0-----:R-:W-:Y:S01]  /*bda0*/  FMNMX.FTZ R7, R7, R5, !PT ;  /* 0x0000000507077209 */ /* 0x001fe20007810000 */
[----:B------:R-:W-:-:S05]  /*bdb0*/  IMAD.MOV.U32 R5, RZ, RZ, 0x40000040 ;  /* 0x40000040ff057424 */ /* 0x000fca00078e00ff */
[----:B------:R-:W-:Y:S02]  /*bdc0*/  R2UR UR7, R5 ;  /* 0x00000000050772ca */ /* 0x000fe400000e0000 */
[----:B------:R-:W0:Y:S01]  /*bdd0*/  SHFL.BFLY PT, R5, R7, 0x1, 0x1f ;  /* 0x0c201f0007057f89 */ /* 0x000e2200000e0000 */
[----:B-1----:R-:W-:-:S05]  /*bde0*/  FMNMX.FTZ R0, R0, R4, !PT ;  /* 0x0000000400007209 */ /* 0x002fca0007810000 */
[----:B------:R-:W1:Y:S01]  /*bdf0*/  SHFL.BFLY PT, R10, R0, 0x1, 0x1f ;  /* 0x0c201f00000a7f89 */ /* 0x000e6200000e0000 */
[----:B------:R-:W-:Y:S01]  /*be00*/  UMOV UR38, UR42 ;  /* 0x0000002a00267c82 */ /* 0x000fe20008000000 */
[----:B------:R-:W-:Y:S01]  /*be10*/  @!P1 VIADD R13, R6, 0x32440 ;  /* 0x00032440060d9836 */ /* 0x000fe20000000000 */
[----:B--2---:R-:W-:Y:S02]  /*be20*/  SHF.R.U32.HI R15, RZ, 0x7, R15 ;  /* 0x00000007ff0f7819 */ /* 0x004fe4000001160f */
[----:B0-----:R-:W-:-:S05]  /*be30*/  FMNMX.FTZ R5, R7, R5, !PT ;  /* 0x0000000507057209 */ /* 0x001fca0007810000 */
[----:B------:R-:W-:-:S04]  /*be40*/  FADD.FTZ R7, -R5, R11 ;  /* 0x0000000b05077221 */ /* 0x000fc80000010100 */
[----:B------:R-:W-:Y:S01]  /*be50*/  FMUL.FTZ R7, R7, UR38 ;  /* 0x0000002607077c20 */ /* 0x000fe20008410000 */
[----:B-1----:R-:W-:-:S03]  /*be60*/  FMNMX.FTZ R0, R0, R10, !PT ;  /* 0x0000000a00007209 */ /* 0x002fc60007810000 */
[----:B------:R0:W-:Y:S01]  /*be70*/  MUFU.EX2 R12, R7 ;  /* 0x00000007000c7308 */ /* 0x0001e20000000800 */
[----:B------:R-:W-:Y:S01]  /*be80*/  @!P1 PRMT R13, RZ, 0x654, R13 ;  /* 0x00000654ff0d9816 */ /* 0x000fe2000000000d */
[C---:B------:R-:W-:Y:S01]  /*be90*/  FADD.FTZ R9, -R0.reuse, R9 ;  /* 0x0000000900097221 */ /* 0x040fe20000010100 */
[----:B------:R-:W-:Y:S01]  /*bea0*/  FMUL.FTZ R10, R0, UR38 ;  /* 0x00000026000a7c20 */ /* 0x000fe20008410000 */
[----:B------:R-:W-:Y:S01]  /*beb0*/  FMUL.FTZ R11, R5, UR38 ;  /* 0x00000026050b7c20 */ /* 0x000fe20008410000 */
[----:B0-----:R-:W-:Y:S01]  /*bec0*/  IADD3 R7, -R15, 0xb, RZ ;  /* 0x0000000b0f077810 */ /* 0x001fe20007ffe1ff */
[----:B------:R-:W-:-:S04]  /*bed0*/  FMUL.FTZ R9, R9, UR38 ;  /* 0x0000002609097c20 */ /* 0x000fc80008410000 */
[----:B------:R1:W-:Y:S06]  /*bee0*/  BAR.ARV R7, 0x100 ;  /* 0x000400070000751d */ /* 0x0003ec0000002000 */
[----:B------:R0:W-:Y:S01]  /*bef0*/  @!P1 SYNCS.ARRIVE.TRANS64.RED.A1T0 RZ, [R13+URZ], RZ ;  /* 0x000000ff0dff99a7 */ /* 0x0001e2000810043f */
[--C-:B------:R-:W-:Y:S01]  /*bf00*/  FFMA.FTZ R207, R152, UR38, -R10.reuse ;  /* 0x0000002698cf7c23 */ /* 0x100fe2000801080a */
[--C-:B------:R-:W-:Y:S01]  /*bf10*/  FFMA.FTZ R208, R153, UR38, -R10.reuse ;  /* 0x0000002699d07c23 */ /* 0x100fe2000801080a */
[--C-:B------:R-:W-:Y:S01]  /*bf20*/  FFMA.FTZ R211, R156, UR38, -R10.reuse ;  /* 0x000000269cd37c23 */ /* 0x100fe2000801080a */
[----:B------:R-:W-:Y:S01]  /*bf30*/  FFMA.FTZ R212, R157, UR38, -R10 ;  /* 0x000000269dd47c23 */ /* 0x000fe2000801080a */
[--C-:B------:R-:W-:Y:S01]  /*bf40*/  FFMA.FTZ R202, R154, UR38, -R11.reuse ;  /* 0x000000269aca7c23 */ /* 0x100fe2000801080b */
[----:B------:R-:W-:Y:S01]  /*bf50*/  FFMA.FTZ R206, R155, UR38, -R11 ;  /* 0x000000269bce7c23 */ /* 0x000fe2000801080b */
[----:B0-----:R-:W-:-:S02]  /*bf60*/  VIADD R13, R15, 0x8 ;  /* 0x000000080f0d7836 */ /* 0x001fc40000000000 */
[--C-:B------:R-:W-:Y:S01]  /*bf70*/  FFMA.FTZ R205, R158, UR38, -R11.reuse ;  /* 0x000000269ecd7c23 */ /* 0x100fe2000801080b */
[----:B------:R-:W-:Y:S01]  /*bf80*/  FFMA.FTZ R210, R159, UR38, -R11 ;  /* 0x000000269fd27c23 */ /* 0x000fe2000801080b */
[----:B------:R-:W0:Y:S01]  /*bf90*/  MUFU.EX2 R9, R9 ;  /* 0x0000000900097308 */ /* 0x000e220000000800 */
[----:B------:R2:W-:Y:S01]  /*bfa0*/  BAR.SYNC.DEFER_BLOCKING R13, 0x100 ;  /* 0x0004000d0000751d */ /* 0x0005e20000010000 */
[----:B------:R-:W-:-:S06]  /*bfb0*/  IMAD.MOV.U32 R4, RZ, RZ, 0xc00 ;  /* 0x00000c00ff047424 */ /* 0x000fcc00078e00ff */
[----:B------:R-:W-:Y:S08]  /*bfc0*/  MUFU.EX2 R207, R207 ;  /* 0x000000cf00cf7308 */ /* 0x000ff00000000800 */
[----:B------:R-:W3:Y:S08]  /*bfd0*/  MUFU.EX2 R208, R208 ;  /* 0x000000d000d07308 */ /* 0x000ef00000000800 */
[----:B------:R-:W-:Y:S08]  /*bfe0*/  MUFU.EX2 R211, R211 ;  /* 0x000000d300d37308 */ /* 0x000ff00000000800 */
[----:B------:R-:W4:Y:S08]  /*bff0*/  MUFU.EX2 R212, R212 ;  /* 0x000000d400d47308 */ /* 0x000f300000000800 */
[----:B------:R-:W-:Y:S08]  /*c000*/  MUFU.EX2 R202, R202 ;  /* 0x000000ca00ca7308 */ /* 0x000ff00000000800 */
[----:B------:R-:W5:Y:S08]  /*c010*/  MUFU.EX2 R206, R206 ;  /* 0x000000ce00ce7308 */ /* 0x000f700000000800 */
[----:B------:R-:W-:Y:S08]  /*c020*/  MUFU.EX2 R205, R205 ;  /* 0x000000cd00cd7308 */ /* 0x000ff00000000800 */
[----:B------:R-:W1:Y:S01]  /*c030*/  MUFU.EX2 R210, R210 ;  /* 0x000000d200d27308 */ /* 0x000e620000000800 */
[----:B------:R-:W-:-:S02]  /*c040*/  IMAD R4, R22, R4, UR39 ;  /* 0x0000002716047e24 */ /* 0x000fc4000f8e0204 */
[-C--:B0-----:R-:W-:Y:S01]  /*c050*/  FMUL.FTZ R24, R24, R9.reuse ;  /* 0x0000000918187220 */ /* 0x081fe20000410000 */
[-C--:B------:R-:W-:Y:S01]  /*c060*/  FMUL.FTZ R25, R25, R9.reuse ;  /* 0x0000000919197220 */ /* 0x080fe20000410000 */
[-C--:B------:R-:W-:Y:S01]  /*c070*/  FMUL.FTZ R28, R28, R9.reuse ;  /* 0x000000091c1c7220 */ /* 0x080fe20000410000 */
[-C--:B------:R-:W-:Y:S01]  /*c080*/  FMUL.FTZ R29, R29, R9.reuse ;  /* 0x000000091d1d7220 */ /* 0x080fe20000410000 */
[----:B------:R-:W-:Y:S01]  /*c090*/  R2UR UR6, R4 ;  /* 0x00000000040672ca */ /* 0x000fe200000e0000 */
        /* <DEDUP_REMOVED lines=124> */
[----:B---3--:R-:W-:-:S02]  /*c860*/  F2FP.BF16.F32.PACK_AB R152, R208, R207 ;  /* 0x000000cfd098723e */ /* 0x008fc400000010ff */
[----:B----4-:R-:W-:Y:S02]  /*c870*/  F2FP.BF16.F32.PACK_AB R154, R212, R211 ;  /* 0x000000d3d49a723e */ /* 0x010fe400000010ff */
[----:B-----5:R-:W-:Y:S02]  /*c880*/  F2FP.BF16.F32.PACK_AB R153, R206, R202 ;  /* 0x000000cace99723e */ /* 0x020fe400000010ff */
[----:B-1----:R-:W-:-:S04]  /*c890*/  F2FP.BF16.F32.PACK_AB R155, R210, R205 ;  /* 0x000000cdd29b723e */ /* 0x002fc800000010ff */
[----:B------:R-:W-:-:S06]  /*c8a0*/  WARPGROUP.ARRIVE ;  /* 0x00000000000079c5 */ /* 0x000fcc0000000000 */
[----:B------:R-:W-:Y:S01]  /*c8b0*/  HGMMA.64x256x16.F32.BF16 R24, R152, gdesc[UR4].tnspB, R24, gsb0 ;  /* 0x43e0000498187df0 */ /* 0x000fe20008001818 */
[--C-:B------:R-:W-:Y:S01]  /*c8c0*/  FFMA.FTZ R209, R164, UR38, -R10.reuse ;  /* 0x00000026a4d17c23 */ /* 0x100fe2000801080a */
[--C-:B------:R-:W-:Y:S01]  /*c8d0*/  FFMA.FTZ R204, R160, UR38, -R10.reuse ;  /* 0x00000026a0cc7c23 */ /* 0x100fe2000801080a */
[--C-:B------:R-:W-:Y:S01]  /*c8e0*/  FFMA.FTZ R203, R161, UR38, -R10.reuse ;  /* 0x00000026a1cb7c23 */ /* 0x100fe2000801080a */
[----:B------:R-:W-:Y:S01]  /*c8f0*/  FFMA.FTZ R164, R165, UR38, -R10 ;  /* 0x00000026a5a47c23 */ /* 0x000fe2000801080a */
[--C-:B------:R-:W-:Y:S01]  /*c900*/  FFMA.FTZ R156, R162, UR38, -R11.reuse ;  /* 0x00000026a29c7c23 */ /* 0x100fe2000801080b */
[--C-:B------:R-:W-:Y:S01]  /*c910*/  FFMA.FTZ R163, R163, UR38, -R11.reuse ;  /* 0x00000026a3a37c23 */ /* 0x100fe2000801080b */
[--C-:B--2---:R-:W-:Y:S01]  /*c920*/  FFMA.FTZ R13, R166, UR38, -R11.reuse ;  /* 0x00000026a60d7c23 */ /* 0x104fe2000801080b */
[----:B------:R-:W-:Y:S01]  /*c930*/  FFMA.FTZ R15, R167, UR38, -R11 ;  /* 0x00000026a70f7c23 */ /* 0x000fe2000801080b */
[----:B------:R-:W-:Y:S08]  /*c940*/  MUFU.EX2 R204, R204 ;  /* 0x000000cc00cc7308 */ /* 0x000ff00000000800 */
[----:B------:R-:W0:Y:S08]  /*c950*/  MUFU.EX2 R203, R203 ;  /* 0x000000cb00cb7308 */ /* 0x000e300000000800 */
[----:B------:R-:W-:Y:S08]  /*c960*/  MUFU.EX2 R209, R209 ;  /* 0x000000d100d17308 */ /* 0x000ff00000000800 */
[----:B------:R-:W-:Y:S08]  /*c970*/  MUFU.EX2 R164, R164 ;  /* 0x000000a400a47308 */ /* 0x000ff00000000800 */
[----:B------:R-:W-:Y:S08]  /*c980*/  MUFU.EX2 R156, R156 ;  /* 0x0000009c009c7308 */ /* 0x000ff00000000800 */
[----:B------:R-:W1:Y:S08]  /*c990*/  MUFU.EX2 R163, R163 ;  /* 0x000000a300a37308 */ /* 0x000e700000000800 */
[----:B------:R-:W-:Y:S08]  /*c9a0*/  MUFU.EX2 R13, R13 ;  /* 0x0000000d000d7308 */ /* 0x000ff00000000800 */
[----:B------:R-:W2:Y:S01]  /*c9b0*/  MUFU.EX2 R15, R15 ;  /* 0x0000000f000f7308 */ /* 0x000ea20000000800 */
[----:B------:R-:W-:-:S02]  /*c9c0*/  VIADD R20, R4, 0x80 ;  /* 0x0000008004147836 */ /* 0x000fc40000000000 */
[----:B------:R-:W-:-:S03]  /*c9d0*/  IMAD.MOV.U32 R21, RZ, RZ, 0x40000040 ;  /* 0x40000040ff157424 */ /* 0x000fc600078e00ff */
[----:B------:R-:W-:Y:S02]  /*c9e0*/  R2UR UR6, R20 ;  /* 0x00000000140672ca */ /* 0x000fe400000e0000 */
[----:B------:R-:W-:Y:S01]  /*c9f0*/  R2UR UR7, R21 ;  /* 0x00000000150772ca */ /* 0x000fe200000e0000 */
[--C-:B------:R-:W-:Y:S01]  /*ca00*/  FFMA.FTZ R20, R168, UR38, -R10.reuse ;  /* 0x00000026a8147c23 */ /* 0x100fe2000801080a */
[--C-:B------:R-:W-:Y:S01]  /*ca10*/  FFMA.FTZ R21, R169, UR38, -R10.reuse ;  /* 0x00000026a9157c23 */ /* 0x100fe2000801080a */
[--C-:B------:R-:W-:Y:S01]  /*ca20*/  FFMA.FTZ R157, R172, UR38, -R10.reuse ;  /* 0x00000026ac9d7c23 */ /* 0x100fe2000801080a */
[----:B------:R-:W-:Y:S01]  /*ca30*/  FFMA.FTZ R158, R173, UR38, -R10 ;  /* 0x00000026ad9e7c23 */ /* 0x000fe2000801080a */
[--C-:B------:R-:W-:Y:S01]  /*ca40*/  FFMA.FTZ R159, R170, UR38, -R11.reuse ;  /* 0x00000026aa9f7c23 */ /* 0x100fe2000801080b */
[--C-:B------:R-:W-:Y:S01]  /*ca50*/  FFMA.FTZ R160, R171, UR38, -R11.reuse ;  /* 0x00000026aba07c23 */ /* 0x100fe2000801080b */
[--C-:B------:R-:W-:Y:S01]  /*ca60*/  FFMA.FTZ R161, R174, UR38, -R11.reuse ;  /* 0x00000026aea17c23 */ /* 0x100fe2000801080b */
[----:B------:R-:W-:Y:S01]  /*ca70*/  FFMA.FTZ R162, R175, UR38, -R11 ;  /* 0x00000026afa27c23 */ /* 0x000fe2000801080b */
[----:B------:R-:W-:Y:S08]  /*ca80*/  MUFU.EX2 R20, R20 ;  /* 0x0000001400147308 */ /* 0x000ff00000000800 */
[----:B------:R-:W3:Y:S08]  /*ca90*/  MUFU.EX2 R21, R21 ;  /* 0x0000001500157308 */ /* 0x000ef00000000800 */
[----:B------:R-:W-:Y:S01]  /*caa0*/  MUFU.EX2 R157, R157 ;  /* 0x0000009d009d7308 */ /* 0x000fe20000000800 */
[----:B------:R-:W-:-:S02]  /*cab0*/  WARPGROUP.DEPBAR.LE gsb0, 0x0 ;  /* 0x00008000000079c5 */ /* 0x000fc40000010000 */
[----:B0-----:R-:W-:Y:S02]  /*cac0*/  F2FP.BF16.F32.PACK_AB R152, R203, R204 ;  /* 0x000000cccb98723e */ /* 0x001fe400000010ff */
[----:B-1----:R-:W-:Y:S02]  /*cad0*/  F2FP.BF16.F32.PACK_AB R153, R163, R156 ;  /* 0x0000009ca399723e */ /* 0x002fe400000010ff */
[----:B------:R-:W-:Y:S02]  /*cae0*/  F2FP.BF16.F32.PACK_AB R154, R164, R209 ;  /* 0x000000d1a49a723e */ /* 0x000fe400000010ff */
[----:B--2---:R-:W-:-:S04]  /*caf0*/  F2FP.BF16.F32.PACK_AB R155, R15, R13 ;  /* 0x0000000d0f9b723e */ /* 0x004fc800000010ff */
[----:B------:R-:W-:-:S06]  /*cb00*/  WARPGROUP.ARRIVE ;  /* 0x00000000000079c5 */ /* 0x000fcc0000000000 */
[----:B------:R-:W-:Y:S01]  /*cb10*/  HGMMA.64x256x16.F32.BF16 R24, R152, gdesc[UR4].tnspB, R24, gsb0 ;  /* 0x43e0000498187df0 */ /* 0x000fe20008001818 */
[----:B------:R-:W-:Y:S08]  /*cb20*/  MUFU.EX2 R158, R158 ;  /* 0x0000009e009e7308 */ /* 0x000ff00000000800 */
[----:B------:R-:W-:Y:S08]  /*cb30*/  MUFU.EX2 R159, R159 ;  /* 0x0000009f009f7308 */ /* 0x000ff00000000800 */
[----:B------:R-:W0:Y:S08]  /*cb40*/  MUFU.EX2 R160, R160 ;  /* 0x000000a000a07308 */ /* 0x000e300000000800 */
[----:B------:R-:W-:Y:S08]  /*cb50*/  MUFU.EX2 R161, R161 ;  /* 0x000000a100a17308 */ /* 0x000ff00000000800 */
[----:B------:R-:W1:Y:S01]  /*cb60*/  MUFU.EX2 R162, R162 ;  /* 0x000000a200a27308 */ /* 0x000e620000000800 */
[----:B------:R-:W-:Y:S01]  /*cb70*/  FFMA.FTZ R207, R9, R14, R207 ;  /* 0x0000000e09cf7223 */ /* 0x000fe200000100cf */
[----:B------:R-:W-:Y:S01]  /*cb80*/  FFMA.FTZ R202, R12, R8, R202 ;  /* 0x000000080cca7223 */ /* 0x000fe200000100ca */
[----:B------:R-:W-:-:S02]  /*cb90*/  VIADD R8, R4, 0x180 ;  /* 0x0000018004087836 */ /* 0x000fc40000000000 */
[----:B------:R-:W-:Y:S02]  /*cba0*/  IMAD.MOV.U32 R9, RZ, RZ, 0x40000040 ;  /* 0x40000040ff097424 */ /* 0x000fe400078e00ff */
[--C-:B------:R-:W-:Y:S01]  /*cbb0*/  FFMA.FTZ R12, R180, UR38, -R10.reuse ;  /* 0x00000026b40c7c23 */ /* 0x100fe2000801080a */
[----:B------:R-:W-:Y:S01]  /*cbc0*/  FFMA.FTZ R14, R181, UR38, -R10 ;  /* 0x00000026b50e7c23 */ /* 0x000fe2000801080a */
[--C-:B------:R-:W-:Y:S01]  /*cbd0*/  FFMA.FTZ R165, R178, UR38, -R11.reuse ;  /* 0x00000026b2a57c23 */ /* 0x100fe2000801080b */
[--C-:B------:R-:W-:Y:S01]  /*cbe0*/  FFMA.FTZ R166, R179, UR38, -R11.reuse ;  /* 0x00000026b3a67c23 */ /* 0x100fe2000801080b */
[--C-:B------:R-:W-:Y:S01]  /*cbf0*/  FFMA.FTZ R167, R182, UR38, -R11.reuse ;  /* 0x00000026b6a77c23 */ /* 0x100fe2000801080b */
[----:B------:R-:W-:Y:S01]  /*cc00*/  FFMA.FTZ R168, R183, UR38, -R11 ;  /* 0x00000026b7a87c23 */ /* 0x000fe2000801080b */
[----:B------:R-:W-:Y:S08]  /*cc10*/  MUFU.EX2 R12, R12 ;  /* 0x0000000c000c7308 */ /* 0x000ff00000000800 */
[----:B------:R-:W-:Y:S08]  /*cc20*/  MUFU.EX2 R14, R14 ;  /* 0x0000000e000e7308 */ /* 0x000ff00000000800 */
[----:B------:R-:W-:Y:S08]  /*cc30*/  MUFU.EX2 R165, R165 ;  /* 0x000000a500a57308 */ /* 0x000ff00000000800 */
[----:B------:R-:W-:Y:S08]  /*cc40*/  MUFU.EX2 R166, R166 ;  /* 0x000000a600a67308 */ /* 0x000ff00000000800 */
[----:B------:R-:W-:Y:S08]  /*cc50*/  MUFU.EX2 R167, R167 ;  /* 0x000000a700a77308 */ /* 0x000ff00000000800 */
[----:B------:R-:W-:Y:S01]  /*cc60*/  MUFU.EX2 R168, R168 ;  /* 0x000000a800a87308 */ /* 0x000fe20000000800 */
[----:B------:R-:W-:-:S02]  /*cc70*/  WARPGROUP.DEPBAR.LE gsb0, 0x0 ;  /* 0x00008000000079c5 */ /* 0x000fc40000010000 */
[----:B------:R-:W-:Y:S02]  /*cc80*/  VIADD R152, R4, 0x100 ;  /* 0x0000010004987836 */ /* 0x000fe40000000000 */
[----:B------:R-:W-:-:S03]  /*cc90*/  IMAD.MOV.U32 R153, RZ, RZ, 0x40000040 ;  /* 0x40000040ff997424 */ /* 0x000fc600078e00ff */
[----:B------:R-:W-:Y:S02]  /*cca0*/  R2UR UR6, R152 ;  /* 0x00000000980672ca */ /* 0x000fe400000e0000 */
[----:B------:R-:W-:Y:S02]  /*ccb0*/  R2UR UR7, R153 ;  /* 0x00000000990772ca */ /* 0x000fe400000e0000 */
[----:B---3--:R-:W-:Y:S02]  /*ccc0*/  F2FP.BF16.F32.PACK_AB R152, R21, R20 ;  /* 0x000000141598723e */ /* 0x008fe400000010ff */
[----:B0-----:R-:W-:Y:S02]  /*ccd0*/  F2FP.BF16.F32.PACK_AB R153, R160, R159 ;  /* 0x0000009fa099723e */ /* 0x001fe400000010ff */
[----:B------:R-:W-:Y:S02]  /*cce0*/  F2FP.BF16.F32.PACK_AB R154, R158, R157 ;  /* 0x0000009d9e9a723e */ /* 0x000fe400000010ff */
[----:B-1----:R-:W-:-:S04]  /*ccf0*/  F2FP.BF16.F32.PACK_AB R155, R162, R161 ;  /* 0x000000a1a29b723e */ /* 0x002fc800000010ff */
[----:B------:R-:W-:-:S06]  /*cd00*/  WARPGROUP.ARRIVE ;  /* 0x00000000000079c5 */ /* 0x000fcc0000000000 */
[----:B------:R-:W-:Y:S01]  /*cd10*/  HGMMA.64x256x16.F32.BF16 R24, R152, gdesc[UR4].tnspB, R24, gsb0 ;  /* 0x43e0000498187df0 */ /* 0x000fe20008001818 */
[----:B------:R-:W-:Y:S01]  /*cd20*/  R2UR UR6, R8 ;  /* 0x00000000080672ca */ /* 0x000fe200000e0000 */
[--C-:B------:R-:W-:Y:S01]  /*cd30*/  FFMA.FTZ R8, R176, UR38, -R10.reuse ;  /* 0x00000026b0087c23 */ /* 0x100fe2000801080a */
[----:B------:R-:W-:Y:S01]  /*cd40*/  R2UR UR7, R9 ;  /* 0x00000000090772ca */ /* 0x000fe200000e0000 */
[----:B------:R-:W-:-:S04]  /*cd50*/  FFMA.FTZ R9, R177, UR38, -R10 ;  /* 0x00000026b1097c23 */ /* 0x000fc8000801080a */
[----:B------:R-:W-:Y:S08]  /*cd60*/  MUFU.EX2 R8, R8 ;  /* 0x0000000800087308 */ /* 0x000ff00000000800 */
[----:B------:R-:W0:Y:S01]  /*cd70*/  MUFU.EX2 R9, R9 ;  /* 0x0000000900097308 */ /* 0x000e220000000800 */
        /* <DEDUP_REMOVED lines=9> */
[----:B------:R-:W1:Y:S08]  /*ce10*/  MUFU.EX2 R185, R185 ;  /* 0x000000b900b97308 */ /* 0x000e700000000800 */
[----:B------:R-:W-:Y:S08]  /*ce20*/  MUFU.EX2 R188, R188 ;  /* 0x000000bc00bc7308 */ /* 0x000ff00000000800 */
[----:B------:R-:W-:Y:S08]  /*ce30*/  MUFU.EX2 R189, R189 ;  /* 0x000000bd00bd7308 */ /* 0x000ff00000000800 */
[----:B------:R-:W-:Y:S08]  /*ce40*/  MUFU.EX2 R169, R169 ;  /* 0x000000a900a97308 */ /* 0x000ff00000000800 */
[----:B------:R-:W2:Y:S08]  /*ce50*/  MUFU.EX2 R170, R170 ;  /* 0x000000aa00aa7308 */ /* 0x000eb00000000800 */
[----:B------:R-:W-:Y:S08]  /*ce60*/  MUFU.EX2 R171, R171 ;  /* 0x000000ab00ab7308 */ /* 0x000ff00000000800 */
[----:B------:R-:W3:Y:S01]  /*ce70*/  MUFU.EX2 R172, R172 ;  /* 0x000000ac00ac7308 */ /* 0x000ee20000000800 */
[----:B------:R-:W-:-:S02]  /*ce80*/  WARPGROUP.DEPBAR.LE gsb0, 0x0 ;  /* 0x00008000000079c5 */ /* 0x000fc40000010000 */
[----:B0-----:R-:W-:Y:S02]  /*ce90*/  F2FP.BF16.F32.PACK_AB R152, R9, R8 ;  /* 0x000000080998723e */ /* 0x001fe400000010ff */
[----:B------:R-:W-:Y:S02]  /*cea0*/  F2FP.BF16.F32.PACK_AB R153, R166, R165 ;  /* 0x000000a5a699723e */ /* 0x000fe400000010ff */
[----:B------:R-:W-:Y:S02]  /*ceb0*/  F2FP.BF16.F32.PACK_AB R154, R14, R12 ;  /* 0x0000000c0e9a723e */ /* 0x000fe400000010ff */
[----:B------:R-:W-:-:S04]  /*cec0*/  F2FP.BF16.F32.PACK_AB R155, R168, R167 ;  /* 0x000000a7a89b723e */ /* 0x000fc800000010ff */
        /* <DEDUP_REMOVED lines=10> */
[----:B------:R0:W-:Y:S08]  /*cf70*/  MUFU.EX2 R173, R10 ;  /* 0x0000000a00ad7308 */ /* 0x0001f00000000800 */
[----:B------:R-:W-:Y:S01]  /*cf80*/  MUFU.EX2 R192, R192 ;  /* 0x000000c000c07308 */ /* 0x000fe20000000800 */
[----:B0-----:R-:W-:-:S07]  /*cf90*/  VIADD R10, R4, 0x280 ;  /* 0x00000280040a7836 */ /* 0x001fce0000000000 */
[----:B------:R-:W0:Y:S08]  /*cfa0*/  MUFU.EX2 R193, R193 ;  /* 0x000000c100c17308 */ /* 0x000e300000000800 */
[----:B------:R-:W-:Y:S08]  /*cfb0*/  MUFU.EX2 R196, R196 ;  /* 0x000000c400c47308 */ /* 0x000ff00000000800 */
[----:B------:R-:W-:Y:S08]  /*cfc0*/  MUFU.EX2 R194, R194 ;  /* 0x000000c200c27308 */ /* 0x000ff00000000800 */
[----:B------:R-:W4:Y:S08]  /*cfd0*/  MUFU.EX2 R195, R195 ;  /* 0x000000c300c37308 */ /* 0x000f300000000800 */
[----:B------:R-:W-:Y:S01]  /*cfe0*/  MUFU.EX2 R198, R198 ;  /* 0x000000c600c67308 */ /* 0x000fe20000000800 */
[----:B------:R-:W-:-:S02]  /*cff0*/  WARPGROUP.DEPBAR.LE gsb0, 0x0 ;  /* 0x00008000000079c5 */ /* 0x000fc40000010000 */
[----:B------:R-:W-:Y:S02]  /*d000*/  VIADD R152, R4, 0x200 ;  /* 0x0000020004987836 */ /* 0x000fe40000000000 */
[----:B------:R-:W-:-:S03]  /*d010*/  IMAD.MOV.U32 R153, RZ, RZ, 0x40000040 ;  /* 0x40000040ff997424 */ /* 0x000fc600078e00ff */
[----:B------:R-:W-:Y:S02]  /*d020*/  R2UR UR6, R152 ;  /* 0x00000000980672ca */ /* 0x000fe400000e0000 */
[----:B------:R-:W-:Y:S02]  /*d030*/  R2UR UR7, R153 ;  /* 0x00000000990772ca */ /* 0x000fe400000e0000 */
[----:B-1----:R-:W-:Y:S02]  /*d040*/  F2FP.BF16.F32.PACK_AB R152, R185, R184 ;  /* 0x000000b8b998723e */ /* 0x002fe400000010ff */
[----:B--2---:R-:W-:Y:S02]  /*d050*/  F2FP.BF16.F32.PACK_AB R153, R170, R169 ;  /* 0x000000a9aa99723e */ /* 0x004fe400000010ff */
[----:B------:R-:W-:Y:S02]  /*d060*/  F2FP.BF16.F32.PACK_AB R154, R189, R188 ;  /* 0x000000bcbd9a723e */ /* 0x000fe400000010ff */
[----:B---3--:R-:W-:-:S04]  /*d070*/  F2FP.BF16.F32.PACK_AB R155, R172, R171 ;  /* 0x000000abac9b723e */ /* 0x008fc800000010ff */
[----:B------:R-:W-:-:S06]  /*d080*/  WARPGROUP.ARRIVE ;  /* 0x00000000000079c5 */ /* 0x000fcc0000000000 */
[----:B------:R-:W-:Y:S01]  /*d090*/  HGMMA.64x256x16.F32.BF16 R24, R152, gdesc[UR4].tnspB, R24, gsb0 ;  /* 0x43e0000498187df0 */ /* 0x000fe20008001818 */
[----:B------:R1:W2:Y:S01]  /*d0a0*/  MUFU.EX2 R4, R11 ;  /* 0x0000000b00047308 */ /* 0x0002a20000000800 */
[----:B------:R-:W-:Y:S01]  /*d0b0*/  R2UR UR6, R10 ;  /* 0x000000000a0672ca */ /* 0x000fe200000e0000 */
[----:B-1----:R-:W-:-:S05]  /*d0c0*/  IMAD.MOV.U32 R11, RZ, RZ, 0x40000040 ;  /* 0x40000040ff0b7424 */ /* 0x002fca00078e00ff */
[----:B------:R-:W-:Y:S01]  /*d0d0*/  R2UR UR7, R11 ;  /* 0x000000000b0772ca */ /* 0x000fe200000e0000 */
        /* <DEDUP_REMOVED lines=38> */
[----:B------:R-:W-:-:S05]  /*d340*/  @!P1 VIADD R6, R6, 0x32460 ;  /* 0x0003246006069836 */ /* 0x000fca0000000000 */
[----:B------:R-:W-:Y:S01]  /*d350*/  @!P1 PRMT R6, RZ, 0x654, R6 ;  /* 0x00000654ff069816 */ /* 0x000fe20000000006 */
[----:B------:R-:W-:Y:S02]  /*d360*/  WARPGROUP.DEPBAR.LE gsb0, 0x0 ;  /* 0x00008000000079c5 */ /* 0x000fe40000010000 */
[----:B0-----:R-:W-:Y:S02]  /*d370*/  F2FP.BF16.F32.PACK_AB R152, R193, R192 ;  /* 0x000000c0c198723e */ /* 0x001fe400000010ff */
[----:B----4-:R-:W-:Y:S02]  /*d380*/  F2FP.BF16.F32.PACK_AB R153, R195, R194 ;  /* 0x000000c2c399723e */ /* 0x010fe400000010ff */
[----:B------:R-:W-:Y:S02]  /*d390*/  F2FP.BF16.F32.PACK_AB R154, R173, R196 ;  /* 0x000000c4ad9a723e */ /* 0x000fe400000010ff */
[----:B--2---:R-:W-:-:S04]  /*d3a0*/  F2FP.BF16.F32.PACK_AB R155, R4, R198 ;  /* 0x000000c6049b723e */ /* 0x004fc800000010ff */
[----:B------:R-:W-:-:S06]  /*d3b0*/  WARPGROUP.ARRIVE ;  /* 0x00000000000079c5 */ /* 0x000fcc0000000000 */
[----:B------:R-:W-:Y:S01]  /*d3c0*/  HGMMA.64x256x16.F32.BF16 R24, R152, gdesc[UR4].tnspB, R24, gsb0 ;  /* 0x43e0000498187df0 */ /* 0x000fe20008001818 */
        /* <DEDUP_REMOVED lines=10> */
[----:B------:R-:W-:Y:S02]  /*d470*/  WARPGROUP.DEPBAR.LE gsb0, 0x0 ;  /* 0x00008000000079c5 */ /* 0x000fe40000010000 */
[----:B------:R1:W-:Y:S01]  /*d480*/  @!P1 SYNCS.ARRIVE.TRANS64.RED.A1T0 RZ, [R6+URZ], RZ ;  /* 0x000000ff06ff99a7 */ /* 0x0003e2000810043f */
[----:B------:R-:W-:Y:S05]  /*d490*/  @P2 BRA `(.L_x_8289) ;  /* 0xffffffd400e42947 */ /* 0x000fea000383ffff */
.L_x_8279:
[----:B------:R-:W-:Y:S05]  /*d4a0*/  WARPSYNC.ALL ;  /* 0x0000000000007948 */ /* 0x000fea0003800000 */
[----:B0-----:R-:W0:Y:S01]  /*d4b0*/  SHFL.BFLY PT, R3, R14, 0x2, 0x1f ;  /* 0x0c401f000e037f89 */ /* 0x001e2200000e0000 */
[----:B-1----:R-:W-:Y:S01]  /*d4c0*/  IMAD.MOV.U32 R6, RZ, RZ, RZ ;  /* 0x000000ffff067224 */ /* 0x002fe200078e00ff */
[----:B------:R1:W-:Y:S06]  /*d4d0*/  BAR.ARV R7, 0x100 ;  /* 0x000400070000751d */ /* 0x0003ec0000002000 */
[----:B------:R-:W-:-:S02]  /*d4e0*/  VIADD R22, R22, 0x1 ;  /* 0x0000000116167836 */ /* 0x000fc40000000000 */
[----:B------:R-:W-:Y:S06]  /*d4f0*/  BAR.ARV 0x8, 0x120 ;  /* 0x0204800000007b1d */ /* 0x000fec0000002000 */
[----:B------:R-:W-:Y:S01]  /*d500*/  ISETP.NE.AND P0, PT, R22, 0x2, PT ;  /* 0x000000021600780c */ /* 0x000fe20003f05270 */
[----:B-1----:R-:W-:Y:S01]  /*d510*/  IMAD.MOV.U32 R7, RZ, RZ, -0x800000 ;  /* 0xff800000ff077424 */ /* 0x002fe200078e00ff */
[----:B------:R-:W1:Y:S01]  /*d520*/  SHFL.BFLY PT, R9, R8, 0x2, 0x1f ;  /* 0x0c401f0008097f89 */ /* 0x000e6200000e0000 */
[----:B------:R-:W-:Y:S01]  /*d530*/  PLOP3.LUT P1, PT, PT, PT, PT, 0x8, 0x0 ;  /* 0x000000000000781c */ /* 0x000fe20003f2e170 */
[----:B------:R-:W-:Y:S01]  /*d540*/  VIADD R224, R224, 0x1 ;  /* 0x00000001e0e07836 */ /* 0x000fe20000000000 */
[----:B------:R-:W-:Y:S01]  /*d550*/  SEL R22, R22, RZ, P0 ;  /* 0x000000ff16167207 */ /* 0x000fe20000000000 */
[----:B0-----:R-:W-:-:S05]  /*d560*/  FADD.FTZ R3, R3, R14 ;  /* 0x0000000e03037221 */ /* 0x001fca0000010000 */
[----:B------:R-:W0:Y:S01]  /*d570*/  SHFL.BFLY PT, R4, R3, 0x1, 0x1f ;  /* 0x0c201f0003047f89 */ /* 0x000e2200000e0000 */
[----:B-1----:R-:W-:-:S05]  /*d580*/  FADD.FTZ R10, R9, R8 ;  /* 0x00000008090a7221 */ /* 0x002fca0000010000 */
[----:B------:R-:W1:Y:S01]  /*d590*/  SHFL.BFLY PT, R11, R10, 0x1, 0x1f ;  /* 0x0c201f000a0b7f89 */ /* 0x000e6200000e0000 */
[----:B0-----:R-:W-:Y:S01]  /*d5a0*/  FADD.FTZ R9, R3, R4 ;  /* 0x0000000403097221 */ /* 0x001fe20000010000 */
[----:B------:R-:W-:Y:S01]  /*d5b0*/  IMAD.MOV.U32 R4, RZ, RZ, RZ ;  /* 0x000000ffff047224 */ /* 0x000fe200078e00ff */
[----:B------:R-:W-:-:S03]  /*d5c0*/  SEL R3, RZ, 0x1, P0 ;  /* 0x00000001ff037807 */ /* 0x000fc60000000000 */
[----:B------:R-:W-:Y:S02]  /*d5d0*/  FSETP.NE.FTZ.AND P2, PT, R9, RZ, PT ;  /* 0x000000ff0900720b */ /* 0x000fe40003f55000 */
[----:B------:R-:W-:-:S11]  /*d5e0*/  LOP3.LUT R200, R200, R3, RZ, 0x3c, !PT ;  /* 0x00000003c8c87212 */ /* 0x000fd600078e3cff */
[----:B------:R-:W0:Y:S01]  /*d5f0*/  @P2 MUFU.RCP R6, R9 ;  /* 0x0000000900062308 */ /* 0x000e220000001000 */
[----:B-1----:R-:W-:-:S05]  /*d600*/  FADD.FTZ R11, R10, R11 ;  /* 0x0000000b0a0b7221 */ /* 0x002fca0000010000 */
[----:B------:R-:W-:Y:S01]  /*d610*/  FSETP.NE.FTZ.AND P3, PT, R11, RZ, PT ;  /* 0x000000ff0b00720b */ /* 0x000fe20003f75000 */
[-C--:B0-----:R-:W-:Y:S01]  /*d620*/  FMUL.FTZ R10, R28, R6.reuse ;  /* 0x000000061c0a7220 */ /* 0x081fe20000410000 */
[-C--:B------:R-:W-:Y:S01]  /*d630*/  FMUL.FTZ R8, R24, R6.reuse ;  /* 0x0000000618087220 */ /* 0x080fe20000410000 */
[----:B------:R-:W0:Y:S01]  /*d640*/  @P2 MUFU.LG2 R28, R9 ;  /* 0x00000009001c2308 */ /* 0x000e220000000c00 */
[-C--:B------:R-:W-:Y:S01]  /*d650*/  FMUL.FTZ R24, R32, R6.reuse ;  /* 0x0000000620187220 */ /* 0x080fe20000410000 */
[-C--:B------:R-:W-:Y:S01]  /*d660*/  FMUL.FTZ R3, R33, R6.reuse ;  /* 0x0000000621037220 */ /* 0x080fe20000410000 */
[----:B------:R-:W-:Y:S02]  /*d670*/  IMAD.U32 R33, RZ, RZ, UR38 ;  /* 0x00000026ff217e24 */ /* 0x000fe4000f8e00ff */
[-C--:B------:R-:W-:Y:S01]  /*d680*/  FMUL.FTZ R161, R48, R6.reuse ;  /* 0x0000000630a17220 */ /* 0x080fe20000410000 */
[----:B------:R-:W-:Y:S02]  /*d690*/  IMAD.U32 R32, RZ, RZ, UR38 ;  /* 0x00000026ff207e24 */ /* 0x000fe4000f8e00ff */
[-C--:B------:R-:W-:Y:S01]  /*d6a0*/  FMUL.FTZ R165, R64, R6.reuse ;  /* 0x0000000640a57220 */ /* 0x080fe20000410000 */
[----:B------:R-:W-:Y:S01]  /*d6b0*/  @P2 FMUL.FTZ R33, R33, 0.69314718246459960938 ;  /* 0x3f31721821212820 */ /* 0x000fe20000410000 */
[----:B------:R-:W1:Y:S01]  /*d6c0*/  @P3 MUFU.RCP R4, R11 ;  /* 0x0000000b00043308 */ /* 0x000e620000001000 */
[----:B------:R-:W-:Y:S01]  /*d6d0*/  @P3 FMUL.FTZ R32, R32, 0.69314718246459960938 ;  /* 0x3f31721820203820 */ /* 0x000fe20000410000 */
[-C--:B------:R-:W-:Y:S01]  /*d6e0*/  FMUL.FTZ R170, R84, R6.reuse ;  /* 0x0000000654aa7220 */ /* 0x080fe20000410000 */
[-C--:B------:R-:W-:Y:S01]  /*d6f0*/  FMUL.FTZ R25, R25, R6.reuse ;  /* 0x0000000619197220 */ /* 0x080fe20000410000 */
[-C--:B------:R-:W-:Y:S01]  /*d700*/  FMUL.FTZ R29, R29, R6.reuse ;  /* 0x000000061d1d7220 */ /* 0x080fe20000410000 */
[-C--:B------:R-:W-:Y:S01]  /*d710*/  FMUL.FTZ R36, R36, R6.reuse ;  /* 0x0000000624247220 */ /* 0x080fe20000410000 */
[-C--:B------:R-:W-:Y:S01]  /*d720*/  FMUL.FTZ R37, R37, R6.reuse ;  /* 0x0000000625257220 */ /* 0x080fe20000410000 */
[-C--:B------:R-:W-:Y:S01]  /*d730*/  FMUL.FTZ R159, R40, R6.reuse ;  /* 0x00000006289f7220 */ /* 0x080fe20000410000 */
[----:B------:R-:W2:Y:S01]  /*d740*/  @P3 MUFU.LG2 R18, R11 ;  /* 0x0000000b00123308 */ /* 0x000ea20000000c00 */
[----:B0-----:R-:W-:Y:S01]  /*d750*/  @P2 FMUL.FTZ R28, R28, 0.69314718246459960938 ;  /* 0x3f3172181c1c2820 */ /* 0x001fe20000410000 */
[-C--:B------:R-:W-:Y:S01]  /*d760*/  FMUL.FTZ R41, R41, R6.reuse ;  /* 0x0000000629297220 */ /* 0x080fe20000410000 */
[-C--:B------:R-:W-:Y:S01]  /*d770*/  FMUL.FTZ R160, R44, R6.reuse ;  /* 0x000000062ca07220 */ /* 0x080fe20000410000 */
[-C--:B------:R-:W-:Y:S01]  /*d780*/  FMUL.FTZ R45, R45, R6.reuse ;  /* 0x000000062d2d7220 */ /* 0x080fe20000410000 */
[-C--:B------:R-:W-:Y:S01]  /*d790*/  FMUL.FTZ R49, R49, R6.reuse ;  /* 0x0000000631317220 */ /* 0x080fe20000410000 */
[-C--:B------:R-:W-:Y:S01]  /*d7a0*/  FMUL.FTZ R162, R52, R6.reuse ;  /* 0x0000000634a27220 */ /* 0x080fe20000410000 */
[-C--:B------:R-:W-:Y:S01]  /*d7b0*/  FMUL.FTZ R53, R53, R6.reuse ;  /* 0x0000000635357220 */ /* 0x080fe20000410000 */
[----:B------:R-:W-:Y:S01]  /*d7c0*/  FMUL.FTZ R163, R56, R6 ;  /* 0x0000000638a37220 */ /* 0x000fe20000410000 */
[----:B-1----:R-:W-:Y:S01]  /*d7d0*/  FMUL.FTZ R14, R35, R4 ;  /* 0x00000004230e7220 */ /* 0x002fe20000410000 */
        /* <DEDUP_REMOVED lines=112> */
.L_x_8232:
        /* <DEDUP_REMOVED lines=35> */
[C---:B-----5:R-:W-:Y:S02]  /*e110*/  IADD3 R28, P3, R126.reuse, 0x60, RZ ;  /* 0x000000607e1c7810 */ /* 0x060fe40007f7e0ff */
[----:B------:R-:W-:Y:S01]  /*e120*/  IADD3 R0, P1, R126, 0x20, RZ ;  /* 0x000000207e007810 */ /* 0x000fe20007f3e0ff */
[--C-:B------:R-:W-:Y:S01]  /*e130*/  IMAD.X R101, RZ, RZ, R127.reuse, P2 ;  /* 0x000000ffff657224 */ /* 0x100fe200010e067f */
[----:B------:R-:W-:Y:S01]  /*e140*/  LOP3.LUT R100, R26, 0x380, RZ, 0xc0, !PT ;  /* 0x000003801a647812 */ /* 0x000fe200078ec0ff */
[--C-:B------:R-:W-:Y:S01]  /*e150*/  IMAD.X R105, RZ, RZ, R127.reuse, P3 ;  /* 0x000000ffff697224 */ /* 0x100fe200018e067f */
[----:B------:R-:W-:Y:S01]  /*e160*/  LOP3.LUT R104, R28, 0x380, RZ, 0xc0, !PT ;  /* 0x000003801c687812 */ /* 0x000fe200078ec0ff */
[----:B------:R-:W-:Y:S01]  /*e170*/  IMAD.X R97, RZ, RZ, R127, P1 ;  /* 0x000000ffff617224 */ /* 0x000fe200008e067f */
[----:B------:R-:W-:-:S02]  /*e180*/  SHF.R.U64 R100, R100, 0x3, RZ ;  /* 0x0000000364647819 */ /* 0x000fc400000012ff */
[----:B------:R-:W-:Y:S02]  /*e190*/  IADD3 R92, P1, R126, 0x4060, RZ ;  /* 0x000040607e5c7810 */ /* 0x000fe40007f3e0ff */
[----:B------:R-:W-:Y:S02]  /*e1a0*/  SHF.R.U64 R104, R104, 0x3, RZ ;  /* 0x0000000368687819 */ /* 0x000fe400000012ff */
[C---:B------:R-:W-:Y:S01]  /*e1b0*/  IADD3 R30, P4, R126.reuse, 0x4000, RZ ;  /* 0x000040007e1e7810 */ /* 0x040fe20007f9e0ff */
[--C-:B------:R-:W-:Y:S01]  /*e1c0*/  IMAD.X R113, RZ, RZ, R127.reuse, P1 ;  /* 0x000000ffff717224 */ /* 0x100fe200008e067f */
[----:B-1----:R-:W-:Y:S02]  /*e1d0*/  IADD3 R32, P5, R126, 0x4020, RZ ;  /* 0x000040207e207810 */ /* 0x002fe40007fbe0ff */
[----:B------:R-:W-:Y:S01]  /*e1e0*/  LOP3.LUT R100, R100, R26, RZ, 0x3c, !PT ;  /* 0x0000001a64647212 */ /* 0x000fe200078e3cff */
[--C-:B------:R-:W-:Y:S01]  /*e1f0*/  IMAD.X R107, RZ, RZ, R127.reuse, P4 ;  /* 0x000000ffff6b7224 */ /* 0x100fe200020e067f */
[----:B------:R-:W-:Y:S01]  /*e200*/  LOP3.LUT R104, R104, R28, RZ, 0x3c, !PT ;  /* 0x0000001c68687212 */ /* 0x000fe200078e3cff */
[----:B------:R-:W-:Y:S01]  /*e210*/  IMAD.X R109, RZ, RZ, R127, P5 ;  /* 0x000000ffff6d7224 */ /* 0x000fe200028e067f */
[----:B------:R-:W-:-:S02]  /*e220*/  LOP3.LUT R26, R92, 0x380, RZ, 0xc0, !PT ;  /* 0x000003805c1a7812 */ /* 0x000fc400078ec0ff */
[----:B------:R-:W-:Y:S02]  /*e230*/  LOP3.LUT R28, R30, 0x380, RZ, 0xc0, !PT ;  /* 0x000003801e1c7812 */ /* 0x000fe400078ec0ff */
[----:B------:R-:W-:Y:S02]  /*e240*/  LOP3.LUT R96, R0, 0x380, RZ, 0xc0, !PT ;  /* 0x0000038000607812 */ /* 0x000fe400078ec0ff */
[----:B------:R-:W-:Y:S02]  /*e250*/  SHF.R.U64 R26, R26, 0x3, RZ ;  /* 0x000000031a1a7819 */ /* 0x000fe400000012ff */
[C---:B------:R-:W-:Y:S02]  /*e260*/  LOP3.LUT R93, R126.reuse, 0x380, RZ, 0xc0, !PT ;  /* 0x000003807e5d7812 */ /* 0x040fe400078ec0ff */
[----:B------:R-:W-:Y:S02]  /*e270*/  IADD3 R120, P5, R126, 0x8060, RZ ;  /* 0x000080607e787810 */ /* 0x000fe40007fbe0ff */
[----:B------:R-:W-:-:S02]  /*e280*/  SHF.R.U64 R28, R28, 0x3, RZ ;  /* 0x000000031c1c7819 */ /* 0x000fc400000012ff */
[C---:B------:R-:W-:Y:S01]  /*e290*/  IADD3 R88, P0, R126.reuse, 0x4040, RZ ;  /* 0x000040407e587810 */ /* 0x040fe20007f1e0ff */
[--C-:B------:R-:W-:Y:S01]  /*e2a0*/  IMAD.X R121, RZ, RZ, R127.reuse, P5 ;  /* 0x000000ffff797224 */ /* 0x100fe200028e067f */
[C---:B------:R-:W-:Y:S02]  /*e2b0*/  IADD3 R99, P2, R126.reuse, 0x8000, RZ ;  /* 0x000080007e637810 */ /* 0x040fe40007f5e0ff */
[----:B------:R-:W-:Y:S01]  /*e2c0*/  IADD3 R116, P3, R126, 0x8020, RZ ;  /* 0x000080207e747810 */ /* 0x000fe20007f7e0ff */
[--C-:B------:R-:W-:Y:S01]  /*e2d0*/  IMAD.X R111, RZ, RZ, R127.reuse, P0 ;  /* 0x000000ffff6f7224 */ /* 0x100fe200000e067f */
[----:B------:R-:W-:Y:S01]  /*e2e0*/  SHF.R.U64 R96, R96, 0x3, RZ ;  /* 0x0000000360607819 */ /* 0x000fe200000012ff */
[--C-:B------:R-:W-:Y:S01]  /*e2f0*/  IMAD.X R115, RZ, RZ, R127.reuse, P2 ;  /* 0x000000ffff737224 */ /* 0x100fe200010e067f */
[----:B------:R-:W-:Y:S01]  /*e300*/  LOP3.LUT R112, R26, R92, RZ, 0x3c, !PT ;  /* 0x0000005c1a707212 */ /* 0x000fe200078e3cff */
[----:B------:R-:W-:Y:S01]  /*e310*/  IMAD.X R117, RZ, RZ, R127, P3 ;  /* 0x000000ffff757224 */ /* 0x000fe200018e067f */
[----:B------:R-:W-:-:S02]  /*e320*/  SHF.R.U64 R93, R93, 0x3, RZ ;  /* 0x000000035d5d7819 */ /* 0x000fc400000012ff */
[----:B------:R-:W-:Y:S02]  /*e330*/  LOP3.LUT R106, R28, R30, RZ, 0x3c, !PT ;  /* 0x0000001e1c6a7212 */ /* 0x000fe400078e3cff */
[----:B------:R-:W-:Y:S02]  /*e340*/  LOP3.LUT R26, R120, 0x380, RZ, 0xc0, !PT ;  /* 0x00000380781a7812 */ /* 0x000fe400078ec0ff */
[----:B------:R-:W-:Y:S02]  /*e350*/  LOP3.LUT R28, R99, 0x380, RZ, 0xc0, !PT ;  /* 0x00000380631c7812 */ /* 0x000fe400078ec0ff */
[----:B------:R-:W-:Y:S02]  /*e360*/  LOP3.LUT R30, R116, 0x380, RZ, 0xc0, !PT ;  /* 0x00000380741e7812 */ /* 0x000fe400078ec0ff */
[C---:B------:R-:W-:Y:S02]  /*e370*/  IADD3 R118, P4, R126.reuse, 0x8040, RZ ;  /* 0x000080407e767810 */ /* 0x040fe40007f9e0ff */
[----:B------:R-:W-:-:S02]  /*e380*/  IADD3 R122, P0, R126, 0xc000, RZ ;  /* 0x0000c0007e7a7810 */ /* 0x000fc40007f1e0ff */
        /* <DEDUP_REMOVED lines=11> */
[----:B------:R-:W-:Y:S02]  /*e440*/  SHF.R.U64 R26, R26, 0x3, RZ ;  /* 0x000000031a1a7819 */ /* 0x000fe400000012ff */
[----:B------:R-:W-:Y:S02]  /*e450*/  SHF.R.U64 R28, R28, 0x3, RZ ;  /* 0x000000031c1c7819 */ /* 0x000fe400000012ff */
[----:B------:R-:W-:Y:S02]  /*e460*/  SHF.R.U64 R30, R30, 0x3, RZ ;  /* 0x000000031e1e7819 */ /* 0x000fe400000012ff */
[----:B------:R-:W-:Y:S02]  /*e470*/  LOP3.LUT R108, R32, 0x380, RZ, 0xc0, !PT ;  /* 0x00000380206c7812 */ /* 0x000fe400078ec0ff */
[----:B------:R-:W-:Y:S02]  /*e480*/  SHF.R.U64 R0, R0, 0x3, RZ ;  /* 0x0000000300007819 */ /* 0x000fe400000012ff */
[----:B------:R-:W-:-:S02]  /*e490*/  LOP3.LUT R120, R26, R120, RZ, 0x3c, !PT ;  /* 0x000000781a787212 */ /* 0x000fc400078e3cff */
[----:B------:R-:W-:Y:S02]  /*e4a0*/  MOV R126, R126 ;  /* 0x0000007e007e7202 */ /* 0x000fe40000000f00 */
[----:B------:R-:W-:Y:S02]  /*e4b0*/  LOP3.LUT R114, R28, R99, RZ, 0x3c, !PT ;  /* 0x000000631c727212 */ /* 0x000fe400078e3cff */
[----:B------:R-:W-:Y:S01]  /*e4c0*/  LOP3.LUT R116, R30, R116, RZ, 0x3c, !PT ;  /* 0x000000741e747212 */ /* 0x000fe200078e3cff */
[----:B------:R1:W-:Y:S01]  /*e4d0*/  STSM.16.M88.4 [R126], R8 ;  /* 0x000000087e007844 */ /* 0x0003e20000000200 */
[----:B------:R-:W-:Y:S02]  /*e4e0*/  LOP3.LUT R26, R182, 0x380, RZ, 0xc0, !PT ;  /* 0x00000380b61a7812 */ /* 0x000fe400078ec0ff */
[----:B------:R-:W-:Y:S02]  /*e4f0*/  LOP3.LUT R28, R122, 0x380, RZ, 0xc0, !PT ;  /* 0x000003807a1c7812 */ /* 0x000fe400078ec0ff */
[----:B------:R-:W-:-:S02]  /*e500*/  LOP3.LUT R30, R124, 0x380, RZ, 0xc0, !PT ;  /* 0x000003807c1e7812 */ /* 0x000fc400078ec0ff */
[----:B------:R-:W-:Y:S02]  /*e510*/  SHF.R.U64 R108, R108, 0x3, RZ ;  /* 0x000000036c6c7819 */ /* 0x000fe400000012ff */
[----:B------:R-:W-:Y:S02]  /*e520*/  LOP3.LUT R110, R0, R88, RZ, 0x3c, !PT ;  /* 0x00000058006e7212 */ /* 0x000fe400078e3cff */
[----:B------:R-:W-:Y:S02]  /*e530*/  LOP3.LUT R0, R118, 0x380, RZ, 0xc0, !PT ;  /* 0x0000038076007812 */ /* 0x000fe400078ec0ff */
[----:B------:R-:W-:Y:S02]  /*e540*/  SHF.R.U64 R26, R26, 0x3, RZ ;  /* 0x000000031a1a7819 */ /* 0x000fe400000012ff */
[----:B------:R-:W-:Y:S02]  /*e550*/  SHF.R.U64 R28, R28, 0x3, RZ ;  /* 0x000000031c1c7819 */ /* 0x000fe400000012ff */
[----:B------:R-:W-:-:S02]  /*e560*/  SHF.R.U64 R30, R30, 0x3, RZ ;  /* 0x000000031e1e7819 */ /* 0x000fc400000012ff */
[----:B------:R-:W-:Y:S02]  /*e570*/  MOV R96, R96 ;  /* 0x0000006000607202 */ /* 0x000fe40000000f00 */
[----:B-1----:R-:W-:Y:S02]  /*e580*/  F2FP.BF16.F32.PACK_AB R8, R3, R24 ;  /* 0x000000180308723e */ /* 0x002fe400000010ff */
[----:B------:R-:W-:Y:S02]  /*e590*/  F2FP.BF16.F32.PACK_AB R9, R14, R12 ;  /* 0x0000000c0e09723e */ /* 0x000fe400000010ff */
[----:B------:R-:W-:Y:S02]  /*e5a0*/  F2FP.BF16.F32.PACK_AB R10, R37, R36 ;  /* 0x00000024250a723e */ /* 0x000fe400000010ff */
[----:B------:R-:W-:Y:S02]  /*e5b0*/  F2FP.BF16.F32.PACK_AB R11, R39, R38 ;  /* 0x00000026270b723e */ /* 0x000fe400000010ff */
[----:B------:R-:W-:-:S02]  /*e5c0*/  LOP3.LUT R108, R108, R32, RZ, 0x3c, !PT ;  /* 0x000000206c6c7212 */ /* 0x000fc400078e3cff */
[----:B------:R-:W-:Y:S01]  /*e5d0*/  MOV R100, R100 ;  /* 0x0000006400647202 */ /* 0x000fe20000000f00 */
[----:B------:R1:W-:Y:S01]  /*e5e0*/  STSM.16.M88.4 [R96], R8 ;  /* 0x0000000860007844 */ /* 0x0003e20000000200 */
[----:B------:R-:W-:Y:S02]  /*e5f0*/  F2FP.BF16.F32.PACK_AB R12, R41, R159 ;  /* 0x0000009f290c723e */ /* 0x000fe400000010ff */
[----:B------:R-:W-:Y:S02]  /*e600*/  F2FP.BF16.F32.PACK_AB R14, R45, R160 ;  /* 0x000000a02d0e723e */ /* 0x000fe400000010ff */
[----:B------:R-:W-:Y:S02]  /*e610*/  SHF.R.U64 R0, R0, 0x3, RZ ;  /* 0x0000000300007819 */ /* 0x000fe400000012ff */
[----:B------:R-:W-:Y:S01]  /*e620*/  LOP3.LUT R92, R26, R182, RZ, 0x3c, !PT ;  /* 0x000000b61a5c7212 */ /* 0x000fe200078e3cff */
[----:B------:R2:W-:Y:S01]  /*e630*/  STSM.16.M88.4 [R100], R12 ;  /* 0x0000000c64007844 */ /* 0x0005e20000000200 */
[----:B------:R-:W-:-:S02]  /*e640*/  LOP3.LUT R122, R28, R122, RZ, 0x3c, !PT ;  /* 0x0000007a1c7a7212 */ /* 0x000fc400078e3cff */
[----:B------:R-:W-:Y:S02]  /*e650*/  LOP3.LUT R124, R30, R124, RZ, 0x3c, !PT ;  /* 0x0000007c1e7c7212 */ /* 0x000fe400078e3cff */
[----:B------:R-:W-:Y:S02]  /*e660*/  MOV R104, R104 ;  /* 0x0000006800687202 */ /* 0x000fe40000000f00 */
[----:B------:R-:W-:Y:S02]  /*e670*/  F2FP.BF16.F32.PACK_AB R24, R49, R161 ;  /* 0x000000a13118723e */ /* 0x000fe400000010ff */
[----:B------:R-:W-:Y:S02]  /*e680*/  F2FP.BF16.F32.PACK_AB R26, R53, R162 ;  /* 0x000000a2351a723e */ /* 0x000fe400000010ff */
[----:B------:R-:W-:Y:S02]  /*e690*/  MOV R106, R106 ;  /* 0x0000006a006a7202 */ /* 0x000fe40000000f00 */
[----:B------:R-:W-:Y:S01]  /*e6a0*/  F2FP.BF16.F32.PACK_AB R28, R57, R163 ;  /* 0x000000a3391c723e */ /* 0x000fe200000010ff */
[----:B------:R-:W-:Y:S01]  /*e6b0*/  STSM.16.M88.4 [R104], R24 ;  /* 0x0000001868007844 */ /* 0x000fe20000000200 */
[----:B------:R-:W-:-:S02]  /*e6c0*/  F2FP.BF16.F32.PACK_AB R30, R61, R164 ;  /* 0x000000a43d1e723e */ /* 0x000fc400000010ff */
[----:B------:R-:W-:Y:S02]  /*e6d0*/  MOV R108, R108 ;  /* 0x0000006c006c7202 */ /* 0x000fe40000000f00 */
[----:B-1----:R-:W-:Y:S01]  /*e6e0*/  F2FP.BF16.F32.PACK_AB R8, R65, R165 ;  /* 0x000000a54108723e */ /* 0x002fe200000010ff */
[----:B------:R-:W-:Y:S01]  /*e6f0*/  STSM.16.M88.4 [R106], R28 ;  /* 0x0000001c6a007844 */ /* 0x000fe20000000200 */
[----:B------:R-:W-:Y:S02]  /*e700*/  F2FP.BF16.F32.PACK_AB R9, R67, R66 ;  /* 0x000000424309723e */ /* 0x000fe400000010ff */
[----:B------:R-:W-:Y:S02]  /*e710*/  F2FP.BF16.F32.PACK_AB R10, R69, R166 ;  /* 0x000000a6450a723e */ /* 0x000fe400000010ff */
[----:B------:R-:W-:Y:S02]  /*e720*/  F2FP.BF16.F32.PACK_AB R11, R71, R70 ;  /* 0x00000046470b723e */ /* 0x000fe400000010ff */
[----:B------:R-:W-:-:S02]  /*e730*/  LOP3.LUT R118, R0, R118, RZ, 0x3c, !PT ;  /* 0x0000007600767212 */ /* 0x000fc400078e3cff */
[----:B------:R-:W-:Y:S01]  /*e740*/  LOP3.LUT R0, R181, 0x380, RZ, 0xc0, !PT ;  /* 0x00000380b5007812 */ /* 0x000fe200078ec0ff */
[----:B------:R1:W-:Y:S01]  /*e750*/  STSM.16.M88.4 [R108], R8 ;  /* 0x000000086c007844 */ /* 0x0003e20000000200 */
[----:B------:R-:W-:Y:S02]  /*e760*/  MOV R110, R110 ;  /* 0x0000006e006e7202 */ /* 0x000fe40000000f00 */
[----:B--2---:R-:W-:Y:S02]  /*e770*/  F2FP.BF16.F32.PACK_AB R12, R73, R167 ;  /* 0x000000a7490c723e */ /* 0x004fe400000010ff */
[----:B------:R-:W-:Y:S02]  /*e780*/  F2FP.BF16.F32.PACK_AB R13, R75, R74 ;  /* 0x0000004a4b0d723e */ /* 0x000fe400000010ff */
[----:B------:R-:W-:Y:S02]  /*e790*/  F2FP.BF16.F32.PACK_AB R14, R77, R168 ;  /* 0x000000a84d0e723e */ /* 0x000fe400000010ff */
[----:B------:R-:W-:-:S02]  /*e7a0*/  F2FP.BF16.F32.PACK_AB R15, R79, R78 ;  /* 0x0000004e4f0f723e */ /* 0x000fc400000010ff */
[----:B------:R-:W-:Y:S02]  /*e7b0*/  MOV R112, R112 ;  /* 0x0000007000707202 */ /* 0x000fe40000000f00 */
[----:B------:R-:W-:Y:S01]  /*e7c0*/  F2FP.BF16.F32.PACK_AB R36, R81, R169 ;  /* 0x000000a95124723e */ /* 0x000fe200000010ff */
[----:B------:R2:W-:Y:S01]  /*e7d0*/  STSM.16.M88.4 [R110], R12 ;  /* 0x0000000c6e007844 */ /* 0x0005e20000000200 */
[----:B------:R-:W-:Y:S02]  /*e7e0*/  F2FP.BF16.F32.PACK_AB R37, R83, R82 ;  /* 0x000000525325723e */ /* 0x000fe400000010ff */
[----:B------:R-:W-:Y:S02]  /*e7f0*/  F2FP.BF16.F32.PACK_AB R38, R85, R170 ;  /* 0x000000aa5526723e */ /* 0x000fe400000010ff */
[----:B------:R-:W-:Y:S02]  /*e800*/  F2FP.BF16.F32.PACK_AB R39, R87, R86 ;  /* 0x000000565727723e */ /* 0x000fe400000010ff */
[----:B------:R-:W-:-:S02]  /*e810*/  MOV R114, R114 ;  /* 0x0000007200727202 */ /* 0x000fc40000000f00 */
[----:B------:R-:W-:Y:S01]  /*e820*/  F2FP.BF16.F32.PACK_AB R49, R91, R90 ;  /* 0x0000005a5b31723e */ /* 0x000fe200000010ff */
[----:B------:R-:W-:Y:S01]  /*e830*/  STSM.16.M88.4 [R112], R36 ;  /* 0x0000002470007844 */ /* 0x000fe20000000200 */
[----:B------:R-:W-:Y:S02]  /*e840*/  MOV R116, R116 ;  /* 0x0000007400747202 */ /* 0x000fe40000000f00 */
[----:B------:R-:W-:Y:S01]  /*e850*/  F2FP.BF16.F32.PACK_AB R65, R20, R98 ;  /* 0x000000621441723e */ /* 0x000fe200000010ff */
[----:B------:R-:W-:Y:S01]  /*e860*/  STSM.16.M88.4 [R114], R48 ;  /* 0x0000003072007844 */ /* 0x000fe20000000200 */
[----:B------:R-:W-:Y:S01]  /*e870*/  F2FP.BF16.F32.PACK_AB R66, R152, R174 ;  /* 0x000000ae9842723e */ /* 0x000fe200000010ff */
[----:B------:R-:W-:Y:S01]  /*e880*/  IMAD.MOV.U32 R20, RZ, RZ, RZ ;  /* 0x000000ffff147224 */ /* 0x000fe200078e00ff */
[----:B------:R-:W-:Y:S02]  /*e890*/  F2FP.BF16.F32.PACK_AB R67, R103, R102 ;  /* 0x000000666743723e */ /* 0x000fe400000010ff */
[----:B------:R-:W-:-:S02]  /*e8a0*/  SHF.R.U64 R0, R0, 0x3, RZ ;  /* 0x0000000300007819 */ /* 0x000fc400000012ff */
[----:B------:R-:W-:Y:S01]  /*e8b0*/  MOV R118, R118 ;  /* 0x0000007600767202 */ /* 0x000fe20000000f00 */
[----:B------:R-:W-:Y:S01]  /*e8c0*/  STSM.16.M88.4 [R116], R64 ;  /* 0x0000004074007844 */ /* 0x000fe20000000200 */
[----:B-1----:R-:W-:Y:S02]  /*e8d0*/  F2FP.BF16.F32.PACK_AB R8, R153, R175 ;  /* 0x000000af9908723e */ /* 0x002fe400000010ff */
[----:B------:R-:W-:Y:S02]  /*e8e0*/  F2FP.BF16.F32.PACK_AB R9, R40, R21 ;  /* 0x000000152809723e */ /* 0x000fe400000010ff */
[----:B------:R-:W-:Y:S02]  /*e8f0*/  F2FP.BF16.F32.PACK_AB R10, R154, R176 ;  /* 0x000000b09a0a723e */ /* 0x000fe400000010ff */
[----:B------:R-:W-:Y:S02]  /*e900*/  F2FP.BF16.F32.PACK_AB R11, R44, R43 ;  /* 0x0000002b2c0b723e */ /* 0x000fe400000010ff */
[----:B------:R-:W-:-:S02]  /*e910*/  LOP3.LUT R88, R0, R181, RZ, 0x3c, !PT ;  /* 0x000000b500587212 */ /* 0x000fc400078e3cff */
[----:B------:R-:W-:Y:S01]  /*e920*/  MOV R120, R120 ;  /* 0x0000007800787202 */ /* 0x000fe20000000f00 */
[----:B------:R1:W-:Y:S01]  /*e930*/  STSM.16.M88.4 [R118], R8 ;  /* 0x0000000876007844 */ /* 0x0003e20000000200 */
[----:B--2---:R-:W-:Y:S02]  /*e940*/  F2FP.BF16.F32.PACK_AB R12, R155, R177 ;  /* 0x000000b19b0c723e */ /* 0x004fe400000010ff */
[----:B------:R-:W-:Y:S02]  /*e950*/  F2FP.BF16.F32.PACK_AB R13, R52, R47 ;  /* 0x0000002f340d723e */ /* 0x000fe400000010ff */
[----:B------:R-:W-:Y:S02]  /*e960*/  F2FP.BF16.F32.PACK_AB R14, R156, R178 ;  /* 0x000000b29c0e723e */ /* 0x000fe400000010ff */
[----:B------:R-:W-:Y:S02]  /*e970*/  F2FP.BF16.F32.PACK_AB R15, R60, R56 ;  /* 0x000000383c0f723e */ /* 0x000fe400000010ff */
[----:B------:R-:W-:-:S02]  /*e980*/  MOV R122, R122 ;  /* 0x0000007a007a7202 */ /* 0x000fc40000000f00 */
[----:B------:R-:W-:Y:S01]  /*e990*/  F2FP.BF16.F32.PACK_AB R24, R157, R179 ;  /* 0x000000b39d18723e */ /* 0x000fe200000010ff */
[----:B------:R2:W-:Y:S01]  /*e9a0*/  STSM.16.M88.4 [R120], R12 ;  /* 0x0000000c78007844 */ /* 0x0005e20000000200 */
[----:B------:R-:W-:Y:S02]  /*e9b0*/  F2FP.BF16.F32.PACK_AB R25, R72, R68 ;  /* 0x000000444819723e */ /* 0x000fe400000010ff */
[----:B------:R-:W-:Y:S02]  /*e9c0*/  F2FP.BF16.F32.PACK_AB R26, R158, R180 ;  /* 0x000000b49e1a723e */ /* 0x000fe400000010ff */
[----:B------:R-:W-:Y:S02]  /*e9d0*/  F2FP.BF16.F32.PACK_AB R27, R80, R76 ;  /* 0x0000004c501b723e */ /* 0x000fe400000010ff */
[----:B------:R-:W-:Y:S02]  /*e9e0*/  ISETP.NE.U32.AND P0, PT, RZ, UR4, PT ;  /* 0x00000004ff007c0c */ /* 0x000fe4000bf05070 */
[----:B-1----:R-:W-:Y:S01]  /*e9f0*/  IADD3 R8, P1, R220, UR4, RZ ;  /* 0x00000004dc087c10 */ /* 0x002fe2000ff3e0ff */
[----:B------:R1:W-:Y:S01]  /*ea00*/  STSM.16.M88.4 [R122], R24 ;  /* 0x000000187a007844 */ /* 0x0003e20000000200 */
[----:B------:R-:W-:-:S02]  /*ea10*/  MOV R124, R124 ;  /* 0x0000007c007c7202 */ /* 0x000fc40000000f00 */
[----:B------:R-:W-:Y:S02]  /*ea20*/  F2FP.BF16.F32.PACK_AB R28, R129, R128 ;  /* 0x00000080811c723e */ /* 0x000fe400000010ff */
[----:B------:R-:W-:Y:S02]  /*ea30*/  F2FP.BF16.F32.PACK_AB R29, R131, R130 ;  /* 0x00000082831d723e */ /* 0x000fe400000010ff */
[----:B------:R-:W-:Y:S02]  /*ea40*/  F2FP.BF16.F32.PACK_AB R30, R133, R132 ;  /* 0x00000084851e723e */ /* 0x000fe400000010ff */
[----:B------:R-:W-:Y:S02]  /*ea50*/  F2FP.BF16.F32.PACK_AB R31, R135, R134 ;  /* 0x00000086871f723e */ /* 0x000fe400000010ff */
[----:B------:R-:W-:Y:S02]  /*ea60*/  MOV R88, R88 ;  /* 0x0000005800587202 */ /* 0x000fe40000000f00 */
[----:B------:R-:W-:Y:S01]  /*ea70*/  F2FP.BF16.F32.PACK_AB R138, R141, R140 ;  /* 0x0000008c8d8a723e */ /* 0x000fe200000010ff */
[----:B------:R1:W-:Y:S01]  /*ea80*/  STSM.16.M88.4 [R124], R28 ;  /* 0x0000001c7c007844 */ /* 0x0003e20000000200 */
        /* <DEDUP_REMOVED lines=21> */
[----:B--2---:R-:W-:Y:S01]  /*ebe0*/  IADD3 R15, P4, R4, 0x1000, RZ ;  /* 0x00001000040f7810 */ /* 0x004fe20007f9e0ff */
[----:B------:R-:W-:-:S12]  /*ebf0*/  @P1 BRA `(.L_x_8292) ;  /* 0x0000000000101947 */ /* 0x000fd80003800000 */
[----:B------:R-:W-:Y:S05]  /*ec00*/  @!P0 BRA `(.L_x_8292) ;  /* 0x00000000000c8947 */ /* 0x000fea0003800000 */
[----:B------:R-:W2:Y:S04]  /*ec10*/  LDG.E R3, desc[UR60][R8.64] ;  /* 0x0000003c08037981 */ /* 0x000ea8000c1e1900 */
[----:B-----5:R-:W2:Y:S02]  /*ec20*/  LDG.E R0, desc[UR60][R8.64+0x4] ;  /* 0x0000043c08007981 */ /* 0x020ea4000c1e1900 */
[----:B--2---:R-:W-:-:S07]  /*ec30*/  IMAD.IADD R0, R0, 0x1, -R3 ;  /* 0x0000000100007824 */ /* 0x004fce00078e0a03 */
.L_x_8292:
[----:B------:R-:W-:Y:S01]  /*ec40*/  SHF.R.S32.HI R3, RZ, 0x1f, R219 ;  /* 0x0000001fff037819 */ /* 0x000fe200000114db */
[----:B------:R-:W-:Y:S01]  /*ec50*/  ULDC.64 UR4, c[0x0][0xc70] ;  /* 0x00031c0000047ab9 */ /* 0x000fe20000000a00 */
[----:B-----5:R-:W-:Y:S02]  /*ec60*/  SHF.R.S32.HI R21, RZ, 0x1f, R20 ;  /* 0x0000001fff157819 */ /* 0x020fe40000011414 */
[----:B------:R-:W-:Y:S01]  /*ec70*/  IADD3 R13, P5, R4, 0x2000, RZ ;  /* 0x00002000040d7810 */ /* 0x000fe20007fbe0ff */
[----:B------:R-:W-:Y:S01]  /*ec80*/  IMAD R10, R3, UR4, RZ ;  /* 0x00000004030a7c24 */ /* 0x000fe2000f8e02ff */
[----:B-1----:R-:W-:Y:S02]  /*ec90*/  LOP3.LUT R8, R15, 0x380, RZ, 0xc0, !PT ;  /* 0x000003800f087812 */ /* 0x002fe400078ec0ff */
[----:B------:R-:W-:Y:S01]  /*eca0*/  LOP3.LUT R12, R13, 0x380, RZ, 0xc0, !PT ;  /* 0x000003800d0c7812 */ /* 0x000fe200078ec0ff */
[C---:B------:R-:W-:Y:S01]  /*ecb0*/  IMAD R9, R219.reuse, UR5, R10 ;  /* 0x00000005db097c24 */ /* 0x040fe2000f8e020a */
[----:B------:R-:W-:Y:S01]  /*ecc0*/  SHF.R.U64 R8, R8, 0x3, RZ ;  /* 0x0000000308087819 */ /* 0x000fe200000012ff */
[----:B------:R-:W-:Y:S01]  /*ecd0*/  IMAD.WIDE.U32 R10, R219, UR4, R20 ;  /* 0x00000004db0a7c25 */ /* 0x000fe2000f8e0014 */
[----:B------:R-:W-:Y:S01]  /*ece0*/  SEL R229, R229, RZ, !P0 ;  /* 0x000000ffe5e57207 */ /* 0x000fe20004000000 */
[----:B------:R-:W-:Y:S01]  /*ecf0*/  ULDC.64 UR4, c[0x0][0xc78] ;  /* 0x00031e0000047ab9 */ /* 0x000fe20000000a00 */
[----:B------:R-:W-:Y:S01]  /*ed00*/  SEL R222, R222, RZ, !P0 ;  /* 0x000000ffdede7207 */ /* 0x000fe20004000000 */
[----:B------:R-:W-:Y:S01]  /*ed10*/  IMAD.IADD R11, R11, 0x1, R9 ;  /* 0x000000010b0b7824 */ /* 0x000fe200078e0209 */
[----:B------:R-:W-:Y:S01]  /*ed20*/  IADD3 R25, P0, R4, 0x3000, RZ ;  /* 0x0000300004197810 */ /* 0x000fe20007f1e0ff */
[----:B------:R-:W-:Y:S01]  /*ed30*/  IMAD R9, R229, UR4, RZ ;  /* 0x00000004e5097c24 */ /* 0x000fe2000f8e02ff */
[----:B------:R-:W-:Y:S01]  /*ed40*/  LOP3.LUT R8, R8, R15, RZ, 0x3c, !PT ;  /* 0x0000000f08087212 */ /* 0x000fe200078e3cff */
[----:B------:R-:W-:Y:S01]  /*ed50*/  IMAD R15, R225, 0x80, R234 ;  /* 0x00000080e10f7824 */ /* 0x000fe200078e02ea */
[----:B------:R-:W-:Y:S01]  /*ed60*/  SHF.R.U64 R12, R12, 0x3, RZ ;  /* 0x000000030c0c7819 */ /* 0x000fe200000012ff */
[----:B------:R-:W-:Y:S01]  /*ed70*/  IMAD.WIDE.U32 R10, R222, UR4, R10 ;  /* 0x00000004de0a7c25 */ /* 0x000fe2000f8e000a */
[----:B------:R-:W-:-:S02]  /*ed80*/  IADD3 R29, P1, R4, 0x4000, RZ ;  /* 0x00004000041d7810 */ /* 0x000fc40007f3e0ff */
[----:B------:R-:W-:Y:S02]  /*ed90*/  LOP3.LUT R24, R25, 0x380, RZ, 0xc0, !PT ;  /* 0x0000038019187812 */ /* 0x000fe400078ec0ff */
[----:B------:R-:W-:Y:S01]  /*eda0*/  LOP3.LUT R12, R12, R13, RZ, 0x3c, !PT ;  /* 0x0000000d0c0c7212 */ /* 0x000fe200078e3cff */
[----:B------:R-:W-:Y:S01]  /*edb0*/  IMAD R13, R222, UR5, R9 ;  /* 0x00000005de0d7c24 */ /* 0x000fe2000f8e0209 */
[----:B------:R-:W-:Y:S01]  /*edc0*/  IADD3 R37, P2, R4, 0x5000, RZ ;  /* 0x0000500004257810 */ /* 0x000fe20007f5e0ff */
[----:B------:R-:W-:Y:S01]  /*edd0*/  ULDC.64 UR4, c[0x0][0xc40] ;  /* 0x0003100000047ab9 */ /* 0x000fe20000000a00 */
[----:B------:R-:W-:Y:S02]  /*ede0*/  SHF.R.S32.HI R9, RZ, 0x1f, R15 ;  /* 0x0000001fff097819 */ /* 0x000fe4000001140f */
[----:B------:R-:W-:Y:S02]  /*edf0*/  IADD3 R10, P3, R15, R10, RZ ;  /* 0x0000000a0f0a7210 */ /* 0x000fe40007f7e0ff */
[----:B------:R-:W-:-:S02]  /*ee00*/  LOP3.LUT R28, R29, 0x380, RZ, 0xc0, !PT ;  /* 0x000003801d1c7812 */ /* 0x000fc400078ec0ff */
[----:B------:R-:W-:Y:S02]  /*ee10*/  SHF.R.U64 R24, R24, 0x3, RZ ;  /* 0x0000000318187819 */ /* 0x000fe400000012ff */
[----:B------:R-:W-:Y:S02]  /*ee20*/  LOP3.LUT R36, R37, 0x380, RZ, 0xc0, !PT ;  /* 0x0000038025247812 */ /* 0x000fe400078ec0ff */
[----:B------:R-:W-:Y:S01]  /*ee30*/  IADD3.X R9, R9, R11, R13, P3, !PT ;  /* 0x0000000b09097210 */ /* 0x000fe20001ffe40d */
[--C-:B------:R-:W-:Y:S01]  /*ee40*/  IMAD.X R13, RZ, RZ, R5.reuse, P5 ;  /* 0x000000ffff0d7224 */ /* 0x100fe200028e0605 */
[----:B------:R-:W-:Y:S01]  /*ee50*/  SHF.R.U64 R28, R28, 0x3, RZ ;  /* 0x000000031c1c7819 */ /* 0x000fe200000012ff */
[----:B------:R-:W-:Y:S01]  /*ee60*/  VIADD R11, R15, 0x8 ;  /* 0x000000080f0b7836 */ /* 0x000fe20000000000 */
[----:B------:R-:W-:Y:S02]  /*ee70*/  LEA R58, P3, R10, UR4, 0x2 ;  /* 0x000000040a3a7c11 */ /* 0x000fe4000f8610ff */
[----:B------:R-:W-:Y:S01]  /*ee80*/  LOP3.LUT R24, R24, R25, RZ, 0x3c, !PT ;  /* 0x0000001918187212 */ /* 0x000fe200078e3cff */
[----:B------:R-:W-:Y:S01]  /*ee90*/  IMAD.X R25, RZ, RZ, R5, P0 ;  /* 0x000000ffff197224 */ /* 0x000fe200000e0605 */
[----:B------:R-:W-:-:S02]  /*eea0*/  SHF.R.U64 R36, R36, 0x3, RZ ;  /* 0x0000000324247819 */ /* 0x000fc400000012ff */
[----:B------:R-:W-:Y:S02]  /*eeb0*/  IADD3 R53, P0, R4, 0x9000, RZ ;  /* 0x0000900004357810 */ /* 0x000fe40007f1e0ff */
[----:B------:R-:W-:Y:S01]  /*eec0*/  LOP3.LUT R28, R28, R29, RZ, 0x3c, !PT ;  /* 0x0000001d1c1c7212 */ /* 0x000fe200078e3cff */
[----:B------:R-:W-:Y:S01]  /*eed0*/  IMAD.X R29, RZ, RZ, R5, P1 ;  /* 0x000000ffff1d7224 */ /* 0x000fe200008e0605 */
[----:B------:R-:W-:Y:S01]  /*eee0*/  LEA.HI.X R59, R10, UR5, R9, 0x2, P3 ;  /* 0x000000050a3b7c11 */ /* 0x000fe200098f1409 */
[--C-:B------:R-:W-:Y:S01]  /*eef0*/  IMAD.X R9, RZ, RZ, R5.reuse, P4 ;  /* 0x000000ffff097224 */ /* 0x100fe200020e0605 */
[----:B------:R-:W-:Y:S01]  /*ef00*/  LOP3.LUT R36, R36, R37, RZ, 0x3c, !PT ;  /* 0x0000002524247212 */ /* 0x000fe200078e3cff */
[----:B------:R-:W-:Y:S01]  /*ef10*/  IMAD.X R37, RZ, RZ, R5, P2 ;  /* 0x000000ffff257224 */ /* 0x000fe200010e0605 */
[C---:B------:R-:W-:Y:S01]  /*ef20*/  IADD3 R41, P3, R4.reuse, 0x6000, RZ ;  /* 0x0000600004297810 */ /* 0x040fe20007f7e0ff */
[----:B------:R-:W-:Y:S01]  /*ef30*/  ULDC.64 UR4, c[0x0][0xba0] ;  /* 0x0002e80000047ab9 */ /* 0x000fe20000000a00 */
[----:B------:R-:W-:-:S02]  /*ef40*/  IADD3 R45, P4, R4, 0x7000, RZ ;  /* 0x00007000042d7810 */ /* 0x000fc40007f9e0ff */
[C---:B------:R-:W-:Y:S02]  /*ef50*/  IADD3 R49, P5, R4.reuse, 0x8000, RZ ;  /* 0x0000800004317810 */ /* 0x040fe40007fbe0ff */
[----:B------:R-:W-:Y:S02]  /*ef60*/  LOP3.LUT R52, R53, 0x380, RZ, 0xc0, !PT ;  /* 0x0000038035347812 */ /* 0x000fe400078ec0ff */
[C---:B------:R-:W-:Y:S02]  /*ef70*/  IADD3 R57, P1, R4.reuse, 0xa000, RZ ;  /* 0x0000a00004397810 */ /* 0x040fe40007f3e0ff */
[----:B------:R-:W-:Y:S02]  /*ef80*/  IADD3 R61, P2, R4, 0xb000, RZ ;  /* 0x0000b000043d7810 */ /* 0x000fe40007f5e0ff */
[----:B------:R-:W-:Y:S02]  /*ef90*/  LOP3.LUT R40, R41, 0x380, RZ, 0xc0, !PT ;  /* 0x0000038029287812 */ /* 0x000fe400078ec0ff */
[----:B------:R-:W-:-:S02]  /*efa0*/  LOP3.LUT R44, R45, 0x380, RZ, 0xc0, !PT ;  /* 0x000003802d2c7812 */ /* 0x000fc400078ec0ff */
[----:B------:R-:W-:Y:S02]  /*efb0*/  LOP3.LUT R48, R49, 0x380, RZ, 0xc0, !PT ;  /* 0x0000038031307812 */ /* 0x000fe400078ec0ff */
[----:B------:R-:W-:Y:S02]  /*efc0*/  SHF.R.U64 R52, R52, 0x3, RZ ;  /* 0x0000000334347819 */ /* 0x000fe400000012ff */
[----:B------:R-:W-:Y:S02]  /*efd0*/  LOP3.LUT R56, R57, 0x380, RZ, 0xc0, !PT ;  /* 0x0000038039387812 */ /* 0x000fe400078ec0ff */
[----:B------:R-:W-:Y:S02]  /*efe0*/  LOP3.LUT R60, R61, 0x380, RZ, 0xc0, !PT ;  /* 0x000003803d3c7812 */ /* 0x000fe400078ec0ff */
[----:B------:R-:W-:Y:S02]  /*eff0*/  SHF.R.U64 R40, R40, 0x3, RZ ;  /* 0x0000000328287819 */ /* 0x000fe400000012ff */
[----:B------:R-:W-:-:S02]  /*f000*/  SHF.R.U64 R44, R44, 0x3, RZ ;  /* 0x000000032c2c7819 */ /* 0x000fc400000012ff */
[----:B------:R-:W-:Y:S02]  /*f010*/  SHF.R.U64 R48, R48, 0x3, RZ ;  /* 0x0000000330307819 */ /* 0x000fe400000012ff */
[----:B------:R-:W-:Y:S01]  /*f020*/  LOP3.LUT R52, R52, R53, RZ, 0x3c, !PT ;  /* 0x0000003534347212 */ /* 0x000fe200078e3cff */
[--C-:B------:R-:W-:Y:S01]  /*f030*/  IMAD.X R53, RZ, RZ, R5.reuse, P0 ;  /* 0x000000ffff357224 */ /* 0x100fe200000e0605 */
        /* <DEDUP_REMOVED lines=16> */
[-C--:B------:R-:W-:Y:S02]  /*f140*/  ISETP.GE.OR P1, PT, R15, R0.reuse, P0 ;  /* 0x000000000f00720c */ /* 0x080fe40000726670 */
[C---:B------:R-:W-:Y:S02]  /*f150*/  LOP3.LUT R10, R4.reuse, 0x380, RZ, 0xc0, !PT ;  /* 0x00000380040a7812 */ /* 0x040fe400078ec0ff */
[----:B------:R-:W-:Y:S02]  /*f160*/  IADD3 R15, P2, R4, 0xf000, RZ ;  /* 0x0000f000040f7810 */ /* 0x000fe40007f5e0ff */
[----:B------:R-:W-:-:S02]  /*f170*/  ISETP.GE.OR P0, PT, R11, R0, P0 ;  /* 0x000000000b00720c */ /* 0x000fc40000706670 */
[----:B------:R-:W-:Y:S01]  /*f180*/  LOP3.LUT R64, R65, 0x380, RZ, 0xc0, !PT ;  /* 0x0000038041407812 */ /* 0x000fe200078ec0ff */
[----:B------:R-:W-:Y:S01]  /*f190*/  IMAD.X R77, RZ, RZ, R5, P2 ;  /* 0x000000ffff4d7224 */ /* 0x000fe200010e0605 */
[----:B------:R-:W-:Y:S02]  /*f1a0*/  LOP3.LUT R68, R69, 0x380, RZ, 0xc0, !PT ;  /* 0x0000038045447812 */ /* 0x000fe400078ec0ff */
[----:B------:R-:W-:Y:S01]  /*f1b0*/  LOP3.LUT R72, R73, 0x380, RZ, 0xc0, !PT ;  /* 0x0000038049487812 */ /* 0x000fe200078ec0ff */
[----:B------:R-:W-:Y:S01]  /*f1c0*/  @!P1 STG.E desc[UR60][R58.64], R7 ;  /* 0x000000073a009986 */ /* 0x000fe2000c10193c */
[----:B------:R-:W-:Y:S02]  /*f1d0*/  SHF.R.U64 R11, R10, 0x3, RZ ;  /* 0x000000030a0b7819 */ /* 0x000fe400000012ff */
[----:B------:R-:W-:Y:S02]  /*f1e0*/  LOP3.LUT R10, R15, 0x380, RZ, 0xc0, !PT ;  /* 0x000003800f0a7812 */ /* 0x000fe400078ec0ff */
[----:B------:R-:W-:Y:S01]  /*f1f0*/  SHF.R.U64 R64, R64, 0x3, RZ ;  /* 0x0000000340407819 */ /* 0x000fe200000012ff */
[----:B------:R1:W-:Y:S01]  /*f200*/  @!P0 STG.E desc[UR60][R58.64+0x20], R6 ;  /* 0x000020063a008986 */ /* 0x0003e2000c10193c */
[----:B------:R-:W-:-:S02]  /*f210*/  SHF.R.U64 R68, R68, 0x3, RZ ;  /* 0x0000000344447819 */ /* 0x000fc400000012ff */
[----:B------:R-:W-:Y:S01]  /*f220*/  SHF.R.U64 R72, R72, 0x3, RZ ;  /* 0x0000000348487819 */ /* 0x000fe200000012ff */
[----:B------:R-:W5:Y:S01]  /*f230*/  LD.E.128 R24, desc[UR60][R24.64] ;  /* 0x0000003c18187980 */ /* 0x000f62000c101d00 */
[----:B------:R-:W-:Y:S02]  /*f240*/  SHF.R.U64 R10, R10, 0x3, RZ ;  /* 0x000000030a0a7819 */ /* 0x000fe400000012ff */
        /* <DEDUP_REMOVED lines=11> */
[----:B-1----:R-:W5:Y:S04]  /*f300*/  LD.E.128 R4, desc[UR60][R4.64] ;  /* 0x0000003c04047980 */ /* 0x002f68000c101d00 */
        /* <DEDUP_REMOVED lines=18> */
[----:B-1----:R-:W1:Y:S01]  /*f430*/  FENCE.VIEW.ASYNC.S ;  /* 0x00000000000073c6 */ /* 0x002e620000000000 */
[----:B------:R-:W-:-:S02]  /*f440*/  IMAD.MOV.U32 R80, RZ, RZ, R201 ;  /* 0x000000ffff507224 */ /* 0x000fc400078e00c9 */
[C---:B------:R-:W-:Y:S02]  /*f450*/  IMAD R21, R20.reuse, UR5, R21 ;  /* 0x0000000514157c24 */ /* 0x040fe4000f8e0215 */
[----:B------:R-:W-:Y:S01]  /*f460*/  IMAD.WIDE.U32 R80, R20, UR4, R80 ;  /* 0x0000000414507c25 */ /* 0x000fe2000f8e0050 */
[----:B------:R-:W-:-:S03]  /*f470*/  ULDC.64 UR4, c[0x0][0xbe0] ;  /* 0x0002f80000047ab9 */ /* 0x000fc60000000a00 */
[----:B------:R-:W-:Y:S02]  /*f480*/  IMAD R85, R225, -0x80, R0 ;  /* 0xffffff80e1557824 */ /* 0x000fe400078e0200 */
[C---:B------:R-:W-:Y:S02]  /*f490*/  VIADD R0, R214.reuse, 0x40 ;  /* 0x00000040d6007836 */ /* 0x040fe40000000000 */
[----:B------:R-:W-:Y:S01]  /*f4a0*/  IMAD R20, R3, UR4, RZ ;  /* 0x0000000403147c24 */ /* 0x000fe2000f8e02ff */
[-C--:B------:R-:W-:Y:S01]  /*f4b0*/  ISETP.GE.AND P3, PT, R214, R85.reuse, PT ;  /* 0x00000055d600720c */ /* 0x080fe20003f66270 */
[----:B------:R-:W-:Y:S01]  /*f4c0*/  IMAD.IADD R81, R81, 0x1, R21 ;  /* 0x0000000151517824 */ /* 0x000fe200078e0215 */
[----:B------:R-:W-:Y:S01]  /*f4d0*/  ISETP.GE.AND P0, PT, R0, R85, PT ;  /* 0x000000550000720c */ /* 0x000fe20003f06270 */
[C---:B------:R-:W-:Y:S02]  /*f4e0*/  IMAD R83, R219.reuse, UR5, R20 ;  /* 0x00000005db537c24 */ /* 0x040fe4000f8e0214 */
[----:B------:R-:W-:Y:S01]  /*f4f0*/  IMAD.WIDE.U32 R20, R219, UR4, R80 ;  /* 0x00000004db147c25 */ /* 0x000fe2000f8e0050 */
[----:B------:R-:W-:-:S03]  /*f500*/  ULDC.64 UR4, c[0x0][0xbe8] ;  /* 0x0002fa0000047ab9 */ /* 0x000fc60000000a00 */
[----:B------:R-:W-:Y:S02]  /*f510*/  VIADD R0, R18, 0x32420 ;  /* 0x0003242012007836 */ /* 0x000fe40000000000 */
[----:B------:R-:W-:Y:S02]  /*f520*/  IMAD.IADD R21, R21, 0x1, R83 ;  /* 0x0000000115157824 */ /* 0x000fe400078e0253 */
[----:B------:R-:W-:Y:S01]  /*f530*/  IMAD R229, R229, UR4, RZ ;  /* 0x00000004e5e57c24 */ /* 0x000fe2000f8e02ff */
[----:B------:R-:W-:Y:S01]  /*f540*/  PRMT R0, RZ, 0x654, R0 ;  /* 0x00000654ff007816 */ /* 0x000fe20000000000 */
[C---:B------:R-:W-:Y:S01]  /*f550*/  VIADD R32, R214.reuse, 0x20 ;  /* 0x00000020d6207836 */ /* 0x040fe20000000000 */
[----:B------:R-:W-:Y:S01]  /*f560*/  SHF.R.S32.HI R215, RZ, 0x1f, R214 ;  /* 0x0000001fffd77819 */ /* 0x000fe200000114d6 */
[----:B------:R-:W-:Y:S01]  /*f570*/  VIADD R3, R214, 0x60 ;  /* 0x00000060d6037836 */ /* 0x000fe20000000000 */
[----:B-1----:R1:W-:Y:S01]  /*f580*/  SYNCS.ARRIVE.TRANS64.RED.A1T0 RZ, [R0+URZ], RZ ;  /* 0x000000ff00ff79a7 */ /* 0x0023e2000810043f */
[C---:B------:R-:W-:Y:S01]  /*f590*/  IMAD R229, R222.reuse, UR5, R229 ;  /* 0x00000005dee57c24 */ /* 0x040fe2000f8e02e5 */
[----:B------:R-:W-:Y:S01]  /*f5a0*/  BSSY B1, `(.L_x_8293) ;  /* 0x000001d000017945 */ /* 0x000fe20003800000 */
[----:B------:R-:W-:Y:S01]  /*f5b0*/  IMAD.WIDE.U32 R20, R222, UR4, R20 ;  /* 0x00000004de147c25 */ /* 0x000fe2000f8e0014 */
[----:B------:R-:W-:-:S02]  /*f5c0*/  ISETP.GE.AND P2, PT, R32, R85, PT ;  /* 0x000000552000720c */ /* 0x000fc40003f46270 */
[----:B------:R-:W-:Y:S01]  /*f5d0*/  ISETP.GE.AND P1, PT, R3, R85, PT ;  /* 0x000000550300720c */ /* 0x000fe20003f26270 */
[----:B------:R-:W-:-:S04]  /*f5e0*/  IMAD.WIDE R82, R225, 0x80, R214 ;  /* 0x00000080e1527825 */ /* 0x000fc800078e02d6 */
[----:B------:R-:W-:Y:S01]  /*f5f0*/  IMAD.IADD R229, R21, 0x1, R229 ;  /* 0x0000000115e57824 */ /* 0x000fe200078e02e5 */
[----:B-1----:R-:W-:Y:S07]  /*f600*/  @P3 BRA `(.L_x_8294) ;  /* 0x0000000000583947 */ /* 0x002fee0003800000 */
[----:B------:R-:W-:Y:S01]  /*f610*/  ULDC.64 UR4, c[0x0][0xbd8] ;  /* 0x0002f60000047ab9 */ /* 0x000fe20000000a00 */
[----:B------:R-:W-:Y:S01]  /*f620*/  IMAD.MOV.U32 R80, RZ, RZ, R20 ;  /* 0x000000ffff507224 */ /* 0x000fe200078e0014 */
[----:B------:R-:W-:Y:S01]  /*f630*/  ULDC UR6, c[0x0][0xb8c] ;  /* 0x0002e30000067ab9 */ /* 0x000fe20000000800 */
[----:B------:R-:W-:Y:S01]  /*f640*/  IMAD R3, R83, UR4, RZ ;  /* 0x0000000453037c24 */ /* 0x000fe2000f8e02ff */
[----:B------:R-:W-:Y:S01]  /*f650*/  ISETP.GE.AND P5, PT, R201, UR6, PT ;  /* 0x00000006c9007c0c */ /* 0x000fe2000bfa6270 */
[----:B------:R-:W-:Y:S02]  /*f660*/  IMAD.MOV.U32 R81, RZ, RZ, R229 ;  /* 0x000000ffff517224 */ /* 0x000fe400078e00e5 */
[C---:B------:R-:W-:Y:S02]  /*f670*/  IMAD R3, R82.reuse, UR5, R3 ;  /* 0x0000000552037c24 */ /* 0x040fe4000f8e0203 */
[----:B------:R-:W-:Y:S01]  /*f680*/  IMAD.WIDE.U32 R80, R82, UR4, R80 ;  /* 0x0000000452507c25 */ /* 0x000fe2000f8e0050 */
[----:B------:R-:W-:-:S03]  /*f690*/  ULDC.64 UR4, c[0x0][0xb80] ;  /* 0x0002e00000047ab9 */ /* 0x000fc60000000a00 */
[----:B------:R-:W-:Y:S01]  /*f6a0*/  IMAD.IADD R3, R81, 0x1, R3 ;  /* 0x0000000151037824 */ /* 0x000fe200078e0203 */
[----:B------:R-:W-:Y:S01]  /*f6b0*/  LEA R84, P3, R80, UR4, 0x1 ;  /* 0x0000000450547c11 */ /* 0x000fe2000f8608ff */
[----:B------:R-:W-:-:S03]  /*f6c0*/  VIADD R0, R201, 0x40 ;  /* 0x00000040c9007836 */ /* 0x000fc60000000000 */
[----:B------:R-:W-:Y:S01]  /*f6d0*/  LEA.HI.X R85, R80, UR5, R3, 0x1, P3 ;  /* 0x0000000550557c11 */ /* 0x000fe200098f0c03 */
[C---:B------:R-:W-:Y:S01]  /*f6e0*/  VIADD R3, R201.reuse, 0x80 ;  /* 0x00000080c9037836 */ /* 0x040fe20000000000 */
[----:B------:R-:W-:Y:S01]  /*f6f0*/  ISETP.GE.AND P4, PT, R0, UR6, PT ;  /* 0x0000000600007c0c */ /* 0x000fe2000bf86270 */
[----:B------:R-:W-:Y:S02]  /*f700*/  VIADD R0, R201, 0xc0 ;  /* 0x000000c0c9007836 */ /* 0x000fe40000000000 */
[----:B-----5:R1:W-:Y:S01]  /*f710*/  @!P5 STG.E.128 desc[UR60][R84.64], R4 ;  /* 0x000000045400d986 */ /* 0x0203e2000c101d3c */
[----:B------:R-:W-:Y:S02]  /*f720*/  ISETP.GE.AND P3, PT, R3, UR6, PT ;  /* 0x0000000603007c0c */ /* 0x000fe4000bf66270 */
[----:B------:R-:W-:-:S07]  /*f730*/  ISETP.GE.AND P5, PT, R0, UR6, PT ;  /* 0x0000000600007c0c */ /* 0x000fce000bfa6270 */
[----:B------:R1:W-:Y:S04]  /*f740*/  @!P4 STG.E.128 desc[UR60][R84.64+0x80], R28 ;  /* 0x0000801c5400c986 */ /* 0x0003e8000c101d3c */
[----:B------:R1:W-:Y:S04]  /*f750*/  @!P3 STG.E.128 desc[UR60][R84.64+0x100], R48 ;  /* 0x000100305400b986 */ /* 0x0003e8000c101d3c */
[----:B------:R1:W-:Y:S02]  /*f760*/  @!P5 STG.E.128 desc[UR60][R84.64+0x180], R64 ;  /* 0x000180405400d986 */ /* 0x0003e4000c101d3c */
.L_x_8294:
[----:B------:R-:W-:Y:S05]  /*f770*/  BSYNC B1 ;  /* 0x0000000000017941 */ /* 0x000fea0003800000 */
.L_x_8293:
        /* <DEDUP_REMOVED lines=26> */
.L_x_8296:
[----:B------:R-:W-:Y:S05]  /*f920*/  BSYNC B1 ;  /* 0x0000000000017941 */ /* 0x000fea0003800000 */
.L_x_8295:
        /* <DEDUP_REMOVED lines=26> */
.L_x_8298:
[----:B------:R-:W-:Y:S05]  /*fad0*/  BSYNC B1 ;  /* 0x0000000000017941 */ /* 0x000fea0003800000 */
.L_x_8297:
[----:B------:R-:W-:Y:S05]  /*fae0*/  @P1 BRA `(.L_x_8299) ;  /* 0x0000000c00441947 */ /* 0x000fea0003800000 */
[----:B------:R-:W-:Y:S01]  /*faf0*/  IADD3 R3, P0, R82, 0x60, RZ ;  /* 0x0000006052037810 */ /* 0x000fe20007f1e0ff */
[C---:B------:R-:W-:Y:S01]  /*fb00*/  VIADD R0, R201.reuse, 0x40 ;  /* 0x00000040c9007836 */ /* 0x040fe20000000000 */
[----:B------:R-:W-:Y:S01]  /*fb10*/  ULDC UR6, c[0x0][0xb8c] ;  /* 0x0002e30000067ab9 */ /* 0x000fe20000000800 */
[----:B------:R-:W-:Y:S01]  /*fb20*/  ULDC.64 UR4, c[0x0][0xbd8] ;  /* 0x0002f60000047ab9 */ /* 0x000fe20000000a00 */
[----:B-1---5:R-:W-:Y:S01]  /*fb30*/  IMAD.MOV.U32 R4, RZ, RZ, R20 ;  /* 0x000000ffff047224 */ /* 0x022fe200078e0014 */
        /* <DEDUP_REMOVED lines=11> */
[----:B--23--:R-:W-:Y:S01]  /*fbf0*/  LEA R6, P0, R4, UR4, 0x1 ;  /* 0x0000000404067c11 */ /* 0x00cfe2000f8008ff */
        /* <DEDUP_REMOVED lines=9> */
.L_x_8291:
        /* <DEDUP_REMOVED lines=21> */
.L_x_8300:
        /* <DEDUP_REMOVED lines=29> */
.L_x_8302:
[----:B------:R-:W-:Y:S05]  /*ffb0*/  BSYNC B1 ;  /* 0x0000000000017941 */ /* 0x000fea0003800000 */
.L_x_8301:
        /* <DEDUP_REMOVED lines=49> */
.L_x_8304:
[----:B------:R-:W-:Y:S05]  /*102d0*/  BSYNC B1 ;  /* 0x0000000000017941 */ /* 0x000fea0003800000 */
.L_x_8303:
        /* <DEDUP_REMOVED lines=28> */
.L_x_8306:
[----:B------:R-:W-:Y:S05]  /*104a0*/  BSYNC B1 ;  /* 0x0000000000017941 */ /* 0x000fea0003800000 */
.L_x_8305:
        /* <DEDUP_REMOVED lines=27> */
.L_x_8308:
[----:B------:R-:W-:Y:S05]  /*10660*/  BSYNC B1 ;  /* 0x0000000000017941 */ /* 0x000fea0003800000 */
.L_x_8307:
        /* <DEDUP_REMOVED lines=25> */
.L_x_8299:
[----:B------:R-:W-:Y:S05]  /*10800*/  BSYNC B0 ;  /* 0x0000000000007941 */ /* 0x000fea0003800000 */
.L_x_8290:
[----:B------:R-:W-:Y:S02]  /*10810*/  ULDC UR4, c[0x0][0xd14] ;  /* 0x0003450000047ab9 */ /* 0x000fe40000000800 */
[----:B-1----:R-:W-:-:S13]  /*10820*/  ISETP.GE.AND P0, PT, R35, UR4, PT ;  /* 0x0000000423007c0c */ /* 0x002fda000bf06270 */
[----:B------:R-:W-:Y:S05]  /*10830*/  @!P0 BRA `(.L_x_8309) ;  /* 0xffffff0400f88947 */ /* 0x000fea000383ffff */
[----:B------:R-:W-:Y:S05]  /*10840*/  BRA `(.L_x_8174) ;  /* 0x0000005400f07947 */ /* 0x000fea0003800000 */
.L_x_8172:
[----:B------:R-:W-:-:S08]  /*10850*/  NOP ;  /* 0x0000000000007918 */ /* 0x000fd00000000000 */
[----:B0-----:R-:W0:-:S00]  /*10860*/  USETMAXREG.DEALLOC.CTAPOOL 0x18 ;  /* 0x00000018000079c8 */ /* 0x001e0000080e0500 */
        /* <DEDUP_REMOVED lines=59> */
.L_x_8314:
        /* <DEDUP_REMOVED lines=16> */
.L_x_8313:
[----:B------:R-:W-:Y:S05]  /*10d20*/  BSYNC B0 ;  /* 0x0000000000007941 */ /* 0x000fea0003800000 */
.L_x_8312:
        /* <DEDUP_REMOVED lines=26> */
.L_x_8310:
        /* <DEDUP_REMOVED lines=16> */
.L_x_8315:
        /* <DEDUP_REMOVED lines=25> */
.L_x_8311:
[----:B------:R-:W-:Y:S02]  /*11160*/  IMAD.MOV.U32 R17, RZ, RZ, RZ ;  /* 0x000000ffff117224 */ /* 0x000fe400078e00ff */
[----:B------:R-:W-:Y:S02]  /*11170*/  IMAD.U32 R16, RZ, RZ, UR6 ;  /* 0x00000006ff107e24 */ /* 0x000fe4000f8e00ff */
[----:B------:R-:W-:-:S07]  /*11180*/  IMAD.MOV.U32 R18, RZ, RZ, RZ ;  /* 0x000000ffff127224 */ /* 0x000fce00078e00ff */
.L_x_8316:
        /* <DEDUP_REMOVED lines=15> */
[----:B------:R0:W-:Y:S01]  /*11280*/  STL [R1+0x4], RZ ;  /* 0x000004ff01007387 */ /* 0x0001e20000100800 */
[----:B------:R-:W-:Y:S01]  /*11290*/  ULDC.64 UR48, c[0x0][0x198] ;  /* 0x0000660000307ab9 */ /* 0x000fe20000000a00 */
[----:B------:R-:W-:Y:S01]  /*112a0*/  ULDC UR51, c[0x0][0xc] ;  /* 0x0000030000337ab9 */ /* 0x000fe20000000800 */
[----:B------:R-:W-:Y:S01]  /*112b0*/  UMOV UR50, URZ ;  /* 0x0000003f00327c82 */ /* 0x000fe20008000000 */
[----:B------:R0:W-:Y:S04]  /*112c0*/  STL [R1+0xc], R0 ;  /* 0x00000c0001007387 */ /* 0x0001e80000100800 */
[----:B------:R0:W-:Y:S04]  /*112d0*/  STL [R1], RZ ;  /* 0x000000ff01007387 */ /* 0x0001e80000100800 */
[----:B------:R0:W-:Y:S02]  /*112e0*/  STL [R1+0x8], R0 ;  /* 0x0000080001007387 */ /* 0x0001e40000100800 */
.L_x_8399:
        /* <DEDUP_REMOVED lines=47> */
[----:B-1----:R-:W-:-:S06]  /*115e0*/  IMAD.U32 R0, RZ, RZ, UR4 ;  /* 0x00000004ff007e24 */ /* 0x002fcc000f8e00ff */
[----:B------:R0:W5:Y:S01]  /*115f0*/  @P1 LDG.E R0, desc[UR60][R8.64] ;  /* 0x0000003c08001981 */ /* 0x000162000c1e1900 */
[----:B------:R-:W-:Y:S01]  /*11600*/  ISETP.NE.U32.AND P0, PT, RZ, UR6, PT ;  /* 0x00000006ff007c0c */ /* 0x000fe2000bf05070 */
[----:B------:R-:W-:Y:S02]  /*11610*/  ULDC UR4, c[0x0][0x338] ;  /* 0x0000ce0000047ab9 */ /* 0x000fe40000000800 */
[----:B------:R-:W-:Y:S01]  /*11620*/  IMAD.U32 R6, RZ, RZ, UR4 ;  /* 0x00000004ff067e24 */ /* 0x000fe2000f8e00ff */
[----:B------:R-:W-:Y:S01]  /*11630*/  ISETP.NE.AND.EX P0, PT, RZ, UR7, PT, P0 ;  /* 0x00000007ff007c0c */ /* 0x000fe2000bf05300 */
[----:B------:R-:W-:-:S12]  /*11640*/  @P1 BRA `(.L_x_8318) ;  /* 0x0000000000101947 */ /* 0x000fd80003800000 */
[----:B------:R-:W-:Y:S05]  /*11650*/  @!P2 BRA `(.L_x_8318) ;  /* 0x00000000000ca947 */ /* 0x000fea0003800000 */
[----:B-----5:R-:W2:Y:S04]  /*11660*/  LDG.E R0, desc[UR60][R2.64] ;  /* 0x0000003c02007981 */ /* 0x020ea8000c1e1900 */
[----:B0-----:R-:W2:Y:S02]  /*11670*/  LDG.E R2, desc[UR60][R2.64+0x4] ;  /* 0x0000043c02027981 */ /* 0x001ea4000c1e1900 */
[----:B--2---:R-:W-:-:S07]  /*11680*/  IMAD.IADD R0, R2, 0x1, -R0 ;  /* 0x0000000102007824 */ /* 0x004fce00078e0a00 */
.L_x_8318:
        /* <DEDUP_REMOVED lines=17> */
[----:B------:R-:W-:-:S05]  /*117a0*/  SHF.R.U32.HI R2, RZ, 0x6, R9 ;  /* 0x00000006ff027819 */ /* 0x000fca0000011609 */
[----:B------:R-:W-:Y:S02]  /*117b0*/  IMAD.MOV.U32 R0, RZ, RZ, R2 ;  /* 0x000000ffff007224 */ /* 0x000fe400078e0002 */
[----:B------:R-:W-:-:S04]  /*117c0*/  @P1 VIADD R3, R6, 0x5f ;  /* 0x0000005f06031836 */ /* 0x000fc80000000000 */
        /* <DEDUP_REMOVED lines=21> */
.L_x_8445:
[----:B------:R-:W-:-:S03]  /*11920*/  UMOV UR4, 0xffffffff ;  /* 0xffffffff00047882 */ /* 0x000fc60000000000 */
[----:B------:R-:W-:Y:S05]  /*11930*/  BRA.DIV UR4, `(.L_x_8322) ;  /* 0x0000005204347947 */ /* 0x000fea000b800000 */
[----:B------:R-:W-:-:S13]  /*11940*/  ELECT P6, URZ, PT ;  /* 0x00000000003f782f */ /* 0x000fda00038c0000 */
.L_x_8448:
[----:B------:R-:W0:Y:S01]  /*11950*/  S2R R5, SR_CgaCtaId ;  /* 0x0000000000057919 */ /* 0x000e220000008800 */
[----:B------:R-:W-:Y:S01]  /*11960*/  UIADD3 UR4, UR50, 0x1, URZ ;  /* 0x0000000132047890 */ /* 0x000fe2000fffe03f */
[----:B------:R-:W-:-:S03]  /*11970*/  MOV R7, 0x400 ;  /* 0x0000040000077802 */ /* 0x000fc60000000f00 */
[----:B------:R-:W-:-:S04]  /*11980*/  ULEA.HI UR5, UR4, UR4, URZ, 0x1 ;  /* 0x0000000404057291 */ /* 0x000fc8000f8f083f */
[----:B------:R-:W-:-:S04]  /*11990*/  ULOP3.LUT UR5, UR5, 0xfffffffe, URZ, 0xc0, !UPT ;  /* 0xfffffffe05057892 */ /* 0x000fc8000f8ec03f */
[----:B------:R-:W-:Y:S01]  /*119a0*/  UIADD3 UR5, UR4, -UR5, URZ ;  /* 0x8000000504057290 */ /* 0x000fe2000fffe03f */
[----:B0-----:R-:W-:-:S05]  /*119b0*/  LEA R5, R5, R7, 0x18 ;  /* 0x0000000705057211 */ /* 0x001fca00078ec0ff */
[----:B------:R-:W-:-:S05]  /*119c0*/  IMAD.U32 R7, RZ, RZ, UR5 ;  /* 0x00000005ff077e24 */ /* 0x000fca000f8e00ff */
[----:B------:R-:W-:-:S04]  /*119d0*/  SHF.L.U32 R7, R7, 0x1f, RZ ;  /* 0x0000001f07077819 */ /* 0x000fc800000006ff */
[----:B------:R-:W0:Y:S02]  /*119e0*/  SYNCS.PHASECHK.TRANS64.TRYWAIT P0, [R5+URZ+0x32420], R7 ;  /* 0x03242007050075a7 */ /* 0x000e24000800017f */
[----:B0-----:R-:W-:Y:S05]  /*119f0*/  @!P0 BRA `(.L_x_8323) ;  /* 0x0000005000248947 */ /* 0x001fea0003800000 */
.L_x_8449:
        /* <DEDUP_REMOVED lines=8> */
.L_x_8450:
        /* <DEDUP_REMOVED lines=11> */
.L_x_8327:
        /* <DEDUP_REMOVED lines=19> */
.L_x_8451:
        /* <DEDUP_REMOVED lines=8> */
.L_x_8329:
        /* <DEDUP_REMOVED lines=31> */
.L_x_8325:
[----:B------:R-:W-:Y:S05]  /*11ed0*/  BSYNC B1 ;  /* 0x0000000000017941 */ /* 0x000fea0003800000 */
.L_x_8324:
        /* <DEDUP_REMOVED lines=16> */
.L_x_8336:
        /* <DEDUP_REMOVED lines=9> */
.L_x_8452:
        /* <DEDUP_REMOVED lines=11> */
.L_x_8333:
        /* <DEDUP_REMOVED lines=17> */
.L_x_8453:
        /* <DEDUP_REMOVED lines=8> */
.L_x_8335:
        /* <DEDUP_REMOVED lines=31> */
.L_x_8331:
[----:B------:R-:W-:Y:S05]  /*124a0*/  BSYNC B1 ;  /* 0x0000000000017941 */ /* 0x000fea0003800000 */
.L_x_8330:
        /* <DEDUP_REMOVED lines=13> */
.L_x_8320:
[----:B------:R-:W-:Y:S05]  /*12580*/  BSYNC B0 ;  /* 0x0000000000007941 */ /* 0x000fea0003800000 */
.L_x_8319:
[----:B-1----:R-:W2:Y:S01]  /*12590*/  LDL R7, [R1+0x2c] ;  /* 0x00002c0001077983 */ /* 0x002ea20000100800 */
        /* <DEDUP_REMOVED lines=11> */
[----:B0-----:R-:W0:Y:S01]  /*12650*/  LDC.64 R2, c[0x0][0xd38] ;  /* 0x00034e00ff027b82 */ /* 0x001e220000000a00 */
[----:B------:R-:W1:Y:S08]  /*12660*/  FLO.U32 R0, UR4 ;  /* 0x0000000400007d00 */ /* 0x000e7000080e0000 */
[----:B------:R-:W0:Y:S01]  /*12670*/  POPC R5, UR4 ;  /* 0x0000000400057d09 */ /* 0x000e220008000000 */
        /* <DEDUP_REMOVED lines=8> */
.L_x_8338:
        /* <DEDUP_REMOVED lines=14> */
[----:B-----5:R-:W-:Y:S02]  /*127e0*/  IMAD.U32 R6, RZ, RZ, UR8 ;  /* 0x00000008ff067e24 */ /* 0x020fe4000f8e00ff */
        /* <DEDUP_REMOVED lines=8> */
.L_x_8340:
        /* <DEDUP_REMOVED lines=11> */
[----:B-----5:R-:W-:Y:S02]  /*12920*/  IMAD.U32 R6, RZ, RZ, UR8 ;  /* 0x00000008ff067e24 */ /* 0x020fe4000f8e00ff */
        /* <DEDUP_REMOVED lines=8> */
.L_x_8342:
        /* <DEDUP_REMOVED lines=16> */
.L_x_8341:
[----:B------:R-:W2:Y:S01]  /*12ab0*/  LDL.LU R2, [R1+0x24] ;  /* 0x0000240001027983 */ /* 0x000ea20000300800 */
[----:B------:R-:W-:-:S03]  /*12ac0*/  ULDC.64 UR4, c[0x0][0xaf0] ;  /* 0x0002bc0000047ab9 */ /* 0x000fc60000000a00 */
[----:B------:R-:W3:Y:S04]  /*12ad0*/  LDL.LU R0, [R1+0x28] ;  /* 0x0000280001007983 */ /* 0x000ee80000300800 */
[----:B------:R-:W4:Y:S04]  /*12ae0*/  LDL.LU R4, [R1+0x34] ;  /* 0x0000340001047983 */ /* 0x000f280000300800 */
[----:B-----5:R-:W4:Y:S01]  /*12af0*/  LDL.LU R6, [R1+0x1c] ;  /* 0x00001c0001067983 */ /* 0x020f220000300800 */
        /* <DEDUP_REMOVED lines=20> */
[----:B-1----:R-:W1:Y:S01]  /*12c40*/  @P0 LDC R2, c[0x0][0x430] ;  /* 0x00010c00ff020b82 */ /* 0x002e620000000800 */
[----:B0-----:R-:W-:-:S05]  /*12c50*/  @P0 IMAD.HI.U32 R3, R18, R5, RZ ;  /* 0x0000000512030227 */ /* 0x001fca00078e00ff */
[----:B-1----:R-:W-:Y:S02]  /*12c60*/  @P0 SHF.R.U32.HI R4, RZ, R2, R3 ;  /* 0x00000002ff040219 */ /* 0x002fe40000011603 */
[----:B------:R-:W-:-:S04]  /*12c70*/  ISETP.NE.U32.AND P0, PT, RZ, UR4, PT ;  /* 0x00000004ff007c0c */ /* 0x000fc8000bf05070 */
[----:B------:R-:W-:-:S04]  /*12c80*/  ISETP.NE.AND.EX P0, PT, RZ, UR5, PT, P0 ;  /* 0x00000005ff007c0c */ /* 0x000fc8000bf05300 */
[----:B------:R-:W-:-:S09]  /*12c90*/  SEL R2, R6, RZ, !P0 ;  /* 0x000000ff06027207 */ /* 0x000fd20004000000 */
.L_x_8343:
        /* <DEDUP_REMOVED lines=17> */
.L_x_8456:
[----:B------:R-:W2:Y:S01]  /*12db0*/  LDL R3, [R1+0x20] ;  /* 0x0000200001037983 */ /* 0x000ea20000100800 */
[----:B------:R-:W-:Y:S01]  /*12dc0*/  UMOV UR4, 0xffffffff ;  /* 0xffffffff00047882 */ /* 0x000fe20000000000 */
[----:B------:R-:W-:Y:S01]  /*12dd0*/  SHF.R.S32.HI R8, RZ, 0x1f, R0 ;  /* 0x0000001fff087819 */ /* 0x000fe20000011400 */
[----:B--2---:R-:W-:Y:S01]  /*12de0*/  VIADD R3, R3, 0xffffffff ;  /* 0xffffffff03037836 */ /* 0x004fe20000000000 */
[----:B------:R-:W-:Y:S06]  /*12df0*/  BRA.DIV UR4, `(.L_x_8345) ;  /* 0x0000003e04bc7947 */ /* 0x000fec000b800000 */
[----:B------:R-:W-:-:S13]  /*12e00*/  ELECT P6, URZ, PT ;  /* 0x00000000003f782f */ /* 0x000fda00038c0000 */
.L_x_8459:
        /* <DEDUP_REMOVED lines=24> */
.L_x_8347:
        /* <DEDUP_REMOVED lines=9> */
.L_x_8460:
        /* <DEDUP_REMOVED lines=11> */
.L_x_8349:
        /* <DEDUP_REMOVED lines=23> */
.L_x_8346:
        /* <DEDUP_REMOVED lines=55> */
.L_x_8351:
[----:B------:R-:W-:Y:S05]  /*135b0*/  BSYNC B0 ;  /* 0x0000000000007941 */ /* 0x000fea0003800000 */
.L_x_8350:
        /* <DEDUP_REMOVED lines=8> */
.L_x_8461:
        /* <DEDUP_REMOVED lines=13> */
.L_x_8462:
        /* <DEDUP_REMOVED lines=11> */
.L_x_8356:
        /* <DEDUP_REMOVED lines=38> */
.L_x_8354:
[----:B------:R-:W-:Y:S05]  /*13a20*/  BSYNC B0 ;  /* 0x0000000000007941 */ /* 0x000fea0003800000 */
.L_x_8353:
        /* <DEDUP_REMOVED lines=46> */
.L_x_8363:
[----:B------:R-:W2:Y:S01]  /*13d10*/  S2R R7, SR_CgaCtaId ;  /* 0x0000000000077919 */ /* 0x000ea20000008800 */
[----:B------:R-:W-:-:S04]  /*13d20*/  MOV R2, 0x400 ;  /* 0x0000040000027802 */ /* 0x000fc80000000f00 */
[----:B--2---:R-:W-:Y:S02]  /*13d30*/  LEA R2, R7, R2, 0x18 ;  /* 0x0000000207027211 */ /* 0x004fe400078ec0ff */
[----:B------:R-:W-:-:S03]  /*13d40*/  SHF.L.U32 R7, R12, 0x1f, RZ ;  /* 0x0000001f0c077819 */ /* 0x000fc600000006ff */
[----:B------:R-:W-:-:S04]  /*13d50*/  IMAD R2, R13, 0x8, R2 ;  /* 0x000000080d027824 */ /* 0x000fc800078e0202 */
[----:B------:R-:W2:Y:S02]  /*13d60*/  SYNCS.PHASECHK.TRANS64.TRYWAIT P0, [R2+URZ+0x32440], R7 ;  /* 0x03244007020075a7 */ /* 0x000ea4000800017f */
[----:B--2---:R-:W-:Y:S05]  /*13d70*/  @!P0 BRA `(.L_x_8364) ;  /* 0x0000003000448947 */ /* 0x004fea0003800000 */
.L_x_8463:
        /* <DEDUP_REMOVED lines=11> */
.L_x_8365:
        /* <DEDUP_REMOVED lines=22> */
.L_x_8464:
        /* <DEDUP_REMOVED lines=8> */
.L_x_8367:
        /* <DEDUP_REMOVED lines=34> */
.L_x_8362:
[----:B------:R-:W-:Y:S05]  /*14230*/  BSYNC B2 ;  /* 0x0000000000027941 */ /* 0x000fea0003800000 */
.L_x_8361:
[----:B------:R-:W2:Y:S02]  /*14240*/  LDL.LU R2, [R1+0x20] ;  /* 0x0000200001027983 */ /* 0x000ea40000300800 */
[----:B--2---:R-:W-:-:S07]  /*14250*/  VIADD R5, R2, 0xfffffffd ;  /* 0xfffffffd02057836 */ /* 0x004fce0000000000 */
.L_x_8360:
[----:B------:R-:W-:Y:S05]  /*14260*/  BSYNC B1 ;  /* 0x0000000000017941 */ /* 0x000fea0003800000 */
.L_x_8359:
[----:B------:R-:W-:-:S05]  /*14270*/  IMAD.MOV R2, RZ, RZ, -R9 ;  /* 0x000000ffff027224 */ /* 0x000fca00078e0a09 */
[----:B------:R-:W-:-:S13]  /*14280*/  ISETP.NE.AND P0, PT, R3, R2, PT ;  /* 0x000000020300720c */ /* 0x000fda0003f05270 */
[----:B------:R-:W-:Y:S05]  /*14290*/  @!P0 BRA `(.L_x_8358) ;  /* 0x0000000c008c8947 */ /* 0x000fea0003800000 */
.L_x_8382:
        /* <DEDUP_REMOVED lines=10> */
[----:B------:R-:W-:Y:S01]  /*14340*/  ISETP.NE.U32.AND P0, PT, RZ, UR38, PT ;  /* 0x00000026ff007c0c */ /* 0x000fe2000bf05070 */
[----:B------:R-:W-:-:S03]  /*14350*/  IMAD.MOV.U32 R11, RZ, RZ, R5 ;  /* 0x000000ffff0b7224 */ /* 0x000fc600078e0005 */
[----:B------:R-:W-:-:S13]  /*14360*/  ISETP.NE.AND.EX P0, PT, RZ, UR39, PT, P0 ;  /* 0x00000027ff007c0c */ /* 0x000fda000bf05300 */
[----:B------:R-:W-:Y:S05]  /*14370*/  @!P0 BRA `(.L_x_8370) ;  /* 0x0000000000408947 */ /* 0x000fea0003800000 */
[----:B------:R-:W2:Y:S02]  /*14380*/  LDC R6, c[0x0][0x41c] ;  /* 0x00010700ff067b82 */ /* 0x000ea40000000800 */
        /* <DEDUP_REMOVED lines=15> */
.L_x_8370:
[----:B------:R-:W3:Y:S01]  /*14480*/  S2R R3, SR_CgaCtaId ;  /* 0x0000000000037919 */ /* 0x000ee20000008800 */
[----:B------:R-:W-:Y:S02]  /*14490*/  MOV R2, 0x400 ;  /* 0x0000040000027802 */ /* 0x000fe40000000f00 */
[----:B--2---:R-:W-:Y:S02]  /*144a0*/  SHF.L.U32 R7, R10, 0x1f, RZ ;  /* 0x0000001f0a077819 */ /* 0x004fe400000006ff */
[----:B---3--:R-:W-:-:S05]  /*144b0*/  LEA R2, R3, R2, 0x18 ;  /* 0x0000000203027211 */ /* 0x008fca00078ec0ff */
[----:B------:R-:W-:-:S04]  /*144c0*/  IMAD R3, R9, 0x8, R2 ;  /* 0x0000000809037824 */ /* 0x000fc800078e0202 */
[----:B------:R-:W2:Y:S02]  /*144d0*/  SYNCS.PHASECHK.TRANS64.TRYWAIT P0, [R3+URZ+0x32440], R7 ;  /* 0x03244007030075a7 */ /* 0x000ea4000800017f */
[----:B--2---:R-:W-:Y:S05]  /*144e0*/  @!P0 BRA `(.L_x_8371) ;  /* 0x0000002800908947 */ /* 0x004fea0003800000 */
.L_x_8465:
        /* <DEDUP_REMOVED lines=11> */
.L_x_8372:
        /* <DEDUP_REMOVED lines=21> */
.L_x_8466:
        /* <DEDUP_REMOVED lines=8> */
.L_x_8374:
        /* <DEDUP_REMOVED lines=33> */
.L_x_8369:
[----:B------:R-:W-:Y:S05]  /*14980*/  BSYNC B1 ;  /* 0x0000000000017941 */ /* 0x000fea0003800000 */
.L_x_8368:
        /* <DEDUP_REMOVED lines=13> */
[----:B------:R-:W3:Y:S02]  /*14a60*/  LDC R6, c[0x0][0x41c] ;  /* 0x00010700ff067b82 */ /* 0x000ee40000000800 */
        /* <DEDUP_REMOVED lines=15> */
.L_x_8377:
[----:B------:R-:W4:Y:S01]  /*14b60*/  S2R R3, SR_CgaCtaId ;  /* 0x0000000000037919 */ /* 0x000f220000008800 */
[----:B------:R-:W-:Y:S02]  /*14b70*/  MOV R2, 0x400 ;  /* 0x0000040000027802 */ /* 0x000fe40000000f00 */
[----:B---3--:R-:W-:Y:S02]  /*14b80*/  SHF.L.U32 R7, R10, 0x1f, RZ ;  /* 0x0000001f0a077819 */ /* 0x008fe400000006ff */
[----:B----4-:R-:W-:-:S05]  /*14b90*/  LEA R2, R3, R2, 0x18 ;  /* 0x0000000203027211 */ /* 0x010fca00078ec0ff */
[----:B------:R-:W-:-:S04]  /*14ba0*/  IMAD R3, R11, 0x8, R2 ;  /* 0x000000080b037824 */ /* 0x000fc800078e0202 */
[----:B------:R-:W3:Y:S02]  /*14bb0*/  SYNCS.PHASECHK.TRANS64.TRYWAIT P0, [R3+URZ+0x32440], R7 ;  /* 0x03244007030075a7 */ /* 0x000ee4000800017f */
[----:B---3--:R-:W-:Y:S05]  /*14bc0*/  @!P0 BRA `(.L_x_8378) ;  /* 0x0000002400008947 */ /* 0x008fea0003800000 */
.L_x_8467:
        /* <DEDUP_REMOVED lines=11> */
.L_x_8379:
        /* <DEDUP_REMOVED lines=22> */
.L_x_8468:
        /* <DEDUP_REMOVED lines=8> */
.L_x_8381:
        /* <DEDUP_REMOVED lines=34> */
.L_x_8376:
[----:B------:R-:W-:Y:S05]  /*15080*/  BSYNC B1 ;  /* 0x0000000000017941 */ /* 0x000fea0003800000 */
.L_x_8375:
[C---:B------:R-:W-:Y:S01]  /*15090*/  ISETP.GT.AND P0, PT, R5.reuse, 0x1, PT ;  /* 0x000000010500780c */ /* 0x040fe20003f04270 */
[----:B------:R-:W-:-:S04]  /*150a0*/  VIADD R2, R5, 0xfffffffe ;  /* 0xfffffffe05027836 */ /* 0x000fc80000000000 */
[----:B------:R-:W-:-:S08]  /*150b0*/  IMAD.MOV.U32 R5, RZ, RZ, R2 ;  /* 0x000000ffff057224 */ /* 0x000fd000078e0002 */
[----:B------:R-:W-:Y:S05]  /*150c0*/  @P0 BRA `(.L_x_8382) ;  /* 0xfffffff000740947 */ /* 0x000fea000383ffff */
.L_x_8358:
[----:B------:R-:W-:Y:S05]  /*150d0*/  BSYNC B0 ;  /* 0x0000000000007941 */ /* 0x000fea0003800000 */
.L_x_8357:
        /* <DEDUP_REMOVED lines=23> */
.L_x_8384:
[----:B------:R-:W-:Y:S05]  /*15250*/  BSYNC B0 ;  /* 0x0000000000007941 */ /* 0x000fea0003800000 */
.L_x_8383:
[----:B---3--:R-:W3:Y:S02]  /*15260*/  LDL.LU R2, [R1+0x8] ;  /* 0x0000080001027983 */ /* 0x008ee40000300800 */
[----:B---3--:R-:W-:-:S05]  /*15270*/  LOP3.LUT R2, R2, R0, RZ, 0x3c, !PT ;  /* 0x0000000002027212 */ /* 0x008fca00078e3cff */
[----:B------:R3:W-:Y:S02]  /*15280*/  STL [R1+0x8], R2 ;  /* 0x0000080201007387 */ /* 0x0007e40000100800 */
.L_x_8339:
[----:B------:R-:W-:Y:S05]  /*15290*/  BSYNC B6 ;  /* 0x0000000000067941 */ /* 0x000fea0003800000 */
.L_x_8337:
[----:B------:R-:W-:-:S03]  /*152a0*/  UMOV UR4, 0xffffffff ;  /* 0xffffffff00047882 */ /* 0x000fc60000000000 */
[----:B------:R-:W-:Y:S05]  /*152b0*/  BRA.DIV UR4, `(.L_x_8385) ;  /* 0x0000001e046c7947 */ /* 0x000fea000b800000 */
[----:B0-----:R0:W4:Y:S04]  /*152c0*/  SHFL.IDX PT, R4, R16, RZ, 0x1f ;  /* 0x00001fff10047589 */ /* 0x00112800000e0000 */
[----:B------:R0:W0:Y:S02]  /*152d0*/  SHFL.IDX PT, R5, R16, 0x1, 0x1f ;  /* 0x00201f0010057f89 */ /* 0x00002400000e0000 */
.L_x_8472:
        /* <DEDUP_REMOVED lines=13> */
.L_x_8387:
[----:B------:R-:W-:Y:S05]  /*153b0*/  BSYNC B0 ;  /* 0x0000000000007941 */ /* 0x000fea0003800000 */
.L_x_8386:
        /* <DEDUP_REMOVED lines=9> */
[----:B-1-3--:R-:W-:Y:S02]  /*15450*/  SEL R2, R14, RZ, P1 ;  /* 0x000000ff0e027207 */ /* 0x00afe40000800000 */
        /* <DEDUP_REMOVED lines=13> */
.L_x_8480:
[----:B------:R-:W-:Y:S02]  /*15530*/  ULDC UR4, c[0x0][0xd10] ;  /* 0x0003440000047ab9 */ /* 0x000fe40000000800 */
[----:B------:R-:W-:-:S04]  /*15540*/  IMAD.U32 R16, RZ, RZ, UR4 ;  /* 0x00000004ff107e24 */ /* 0x000fc8000f8e00ff */
[----:B-1----:R-:W-:-:S04]  /*15550*/  IMAD R2, R14, R16, RZ ;  /* 0x000000100e027224 */ /* 0x002fc800078e02ff */
[----:B------:R-:W-:-:S05]  /*15560*/  IMAD.IADD R5, R5, 0x1, R2 ;  /* 0x0000000105057824 */ /* 0x000fca00078e0202 */
[----:B----4-:R-:W-:-:S13]  /*15570*/  ISETP.GT.AND P0, PT, R5, R4, PT ;  /* 0x000000040500720c */ /* 0x010fda0003f04270 */
[----:B------:R-:W-:Y:S05]  /*15580*/  @P0 BRA `(.L_x_8389) ;  /* 0x0000000000b40947 */ /* 0x000fea0003800000 */
[----:B------:R-:W1:Y:S02]  /*15590*/  LDC R0, c[0x0][0xd14] ;  /* 0x00034500ff007b82 */ /* 0x000e640000000800 */
.L_x_8394:
        /* <DEDUP_REMOVED lines=14> */
.L_x_8392:
[----:B------:R-:W-:Y:S05]  /*15680*/  BSYNC B0 ;  /* 0x0000000000007941 */ /* 0x000fea0003800000 */
.L_x_8391:
        /* <DEDUP_REMOVED lines=23> */
.L_x_8488:
[----:B------:R-:W-:Y:S02]  /*15800*/  ULDC UR4, c[0x0][0xd10] ;  /* 0x0003440000047ab9 */ /* 0x000fe40000000800 */
[----:B------:R-:W-:-:S04]  /*15810*/  IMAD.U32 R16, RZ, RZ, UR4 ;  /* 0x00000004ff107e24 */ /* 0x000fc8000f8e00ff */
[----:B-1----:R-:W-:-:S04]  /*15820*/  IMAD R2, R14, R16, RZ ;  /* 0x000000100e027224 */ /* 0x002fc800078e02ff */
[----:B------:R-:W-:-:S05]  /*15830*/  IMAD.IADD R5, R2, 0x1, R5 ;  /* 0x0000000102057824 */ /* 0x000fca00078e0205 */
[----:B------:R-:W-:-:S13]  /*15840*/  ISETP.GT.AND P0, PT, R5, R4, PT ;  /* 0x000000040500720c */ /* 0x000fda0003f04270 */
[----:B------:R-:W-:Y:S05]  /*15850*/  @!P0 BRA `(.L_x_8394) ;  /* 0xfffffffc00508947 */ /* 0x000fea000383ffff */
.L_x_8389:
        /* <DEDUP_REMOVED lines=8> */
.L_x_8492:
[----:B------:R-:W-:Y:S01]  /*158e0*/  ISETP.NE.AND P0, PT, R6, RZ, PT ;  /* 0x000000ff0600720c */ /* 0x000fe20003f05270 */
[----:B------:R-:W-:-:S12]  /*158f0*/  IMAD.MOV.U32 R14, RZ, RZ, RZ ;  /* 0x000000ffff0e7224 */ /* 0x000fd800078e00ff */
[----:B------:R-:W-:Y:S05]  /*15900*/  @!P0 BRA `(.L_x_8396) ;  /* 0x0000000000108947 */ /* 0x000fea0003800000 */
[----:B------:R-:W-:Y:S01]  /*15910*/  UMOV UR4, 0xffffffff ;  /* 0xffffffff00047882 */ /* 0x000fe20000000000 */
[----:B------:R-:W-:Y:S02]  /*15920*/  VIADD R12, R5, 0xffffffff ;  /* 0xffffffff050c7836 */ /* 0x000fe40000000000 */
[----:B------:R-:W-:Y:S05]  /*15930*/  BRA.DIV UR4, `(.L_x_8397) ;  /* 0x0000002204007947 */ /* 0x000fea000b800000 */
[----:B------:R4:W0:Y:S02]  /*15940*/  SHFL.IDX PT, R14, R3, R12, 0x1f ;  /* 0x00001f0c030e7589 */ /* 0x00082400000e0000 */
.L_x_8396:
[----:B---3--:R-:W-:Y:S01]  /*15950*/  IABS R6, R17 ;  /* 0x0000001100067213 */ /* 0x008fe20000000000 */
[----:B0-----:R-:W-:Y:S02]  /*15960*/  IMAD R16, R14, R16, R2 ;  /* 0x000000100e107224 */ /* 0x001fe400078e0202 */
[----:B------:R-:W-:Y:S01]  /*15970*/  IMAD.MOV.U32 R2, RZ, RZ, RZ ;  /* 0x000000ffff027224 */ /* 0x000fe200078e00ff */
[----:B------:R-:W0:Y:S01]  /*15980*/  I2F.RP R7, R6 ;  /* 0x0000000600077306 */ /* 0x000e220000209400 */
[----:B------:R-:W-:-:S07]  /*15990*/  IMAD.IADD R19, R5, 0x1, R19 ;  /* 0x0000000105137824 */ /* 0x000fce00078e0213 */
[----:B0-----:R-:W0:Y:S02]  /*159a0*/  MUFU.RCP R7, R7 ;  /* 0x0000000700077308 */ /* 0x001e240000001000 */
[----:B0-----:R-:W-:-:S06]  /*159b0*/  VIADD R8, R7, 0xffffffe ;  /* 0x0ffffffe07087836 */ /* 0x001fcc0000000000 */
[----:B----4-:R-:W0:Y:S02]  /*159c0*/  F2I.FTZ.U32.TRUNC.NTZ R3, R8 ;  /* 0x0000000800037305 */ /* 0x010e24000021f000 */
        /* <DEDUP_REMOVED lines=23> */
.L_x_8390:
[----:B------:R-:W-:Y:S01]  /*15b40*/  UMOV UR4, URZ ;  /* 0x0000003f00047c82 */ /* 0x000fe20008000000 */
[----:B------:R-:W-:Y:S01]  /*15b50*/  UMOV UR5, URZ ;  /* 0x0000003f00057c82 */ /* 0x000fe20008000000 */
[----:B------:R-:W-:Y:S01]  /*15b60*/  ULDC UR6, c[0x0][0xd14] ;  /* 0x0003450000067ab9 */ /* 0x000fe20000000800 */
[----:B------:R-:W-:Y:S02]  /*15b70*/  IMAD.MOV.U32 R16, RZ, RZ, R4 ;  /* 0x000000ffff107224 */ /* 0x000fe400078e0004 */
[----:B------:R-:W-:Y:S02]  /*15b80*/  IMAD.U32 R17, RZ, RZ, UR4 ;  /* 0x00000004ff117e24 */ /* 0x000fe4000f8e00ff */
[----:B------:R-:W-:Y:S02]  /*15b90*/  IMAD.U32 R18, RZ, RZ, UR5 ;  /* 0x00000005ff127e24 */ /* 0x000fe4000f8e00ff */
[----:B------:R-:W-:-:S07]  /*15ba0*/  IMAD.U32 R19, RZ, RZ, UR6 ;  /* 0x00000006ff137e24 */ /* 0x000fce000f8e00ff */
.L_x_8398:
        /* <DEDUP_REMOVED lines=12> */
.L_x_8317:
[----:B------:R-:W4:Y:S01]  /*15c70*/  S2R R3, SR_CgaCtaId ;  /* 0x0000000000037919 */ /* 0x000f220000008800 */
[----:B------:R-:W-:Y:S01]  /*15c80*/  UIADD3 UR4, UR50, 0x1, URZ ;  /* 0x0000000132047890 */ /* 0x000fe2000fffe03f */
[----:B0-----:R-:W-:-:S03]  /*15c90*/  MOV R0, 0x400 ;  /* 0x0000040000007802 */ /* 0x001fc60000000f00 */
[----:B------:R-:W-:-:S04]  /*15ca0*/  ULEA.HI UR5, UR4, UR4, URZ, 0x1 ;  /* 0x0000000404057291 */ /* 0x000fc8000f8f083f */
[----:B------:R-:W-:-:S04]  /*15cb0*/  ULOP3.LUT UR5, UR5, 0xfffffffe, URZ, 0xc0, !UPT ;  /* 0xfffffffe05057892 */ /* 0x000fc8000f8ec03f */
[----:B------:R-:W-:Y:S01]  /*15cc0*/  UIADD3 UR5, UR4, -UR5, URZ ;  /* 0x8000000504057290 */ /* 0x000fe2000fffe03f */
[----:B----4-:R-:W-:-:S05]  /*15cd0*/  LEA R0, R3, R0, 0x18 ;  /* 0x0000000003007211 */ /* 0x010fca00078ec0ff */
[----:B------:R-:W-:-:S05]  /*15ce0*/  IMAD.U32 R3, RZ, RZ, UR5 ;  /* 0x00000005ff037e24 */ /* 0x000fca000f8e00ff */
[----:B------:R-:W-:-:S04]  /*15cf0*/  SHF.L.U32 R3, R3, 0x1f, RZ ;  /* 0x0000001f03037819 */ /* 0x000fc800000006ff */
[----:B------:R-:W0:Y:S02]  /*15d00*/  SYNCS.PHASECHK.TRANS64.TRYWAIT P0, [R0+URZ+0x32420], R3 ;  /* 0x03242003000075a7 */ /* 0x000e24000800017f */
[----:B0-----:R-:W-:Y:S05]  /*15d10*/  @!P0 BRA `(.L_x_8400) ;  /* 0x0000001c002c8947 */ /* 0x001fea0003800000 */
.L_x_8495:
[----:B------:R-:W-:-:S03]  /*15d20*/  UMOV UR4, 0xffffffff ;  /* 0xffffffff00047882 */ /* 0x000fc60000000000 */
[----:B------:R-:W-:Y:S05]  /*15d30*/  BRA.DIV UR4, `(.L_x_8401) ;  /* 0x0000001e04387947 */ /* 0x000fea000b800000 */
[----:B---3--:R-:W3:Y:S02]  /*15d40*/  S2R R2, SR_TID.X ;  /* 0x0000000000027919 */ /* 0x008ee40000002100 */
[----:B---3--:R-:W-:-:S04]  /*15d50*/  SHF.R.U32.HI R2, RZ, 0x5, R2 ;  /* 0x00000005ff027819 */ /* 0x008fc80000011602 */
[----:B------:R-:W-:-:S05]  /*15d60*/  LOP3.LUT R2, R2, 0x3, RZ, 0xc0, !PT ;  /* 0x0000000302027812 */ /* 0x000fca00078ec0ff */
[----:B------:R3:W4:Y:S02]  /*15d70*/  SHFL.IDX PT, R14, R2, RZ, 0x1f ;  /* 0x00001fff020e7589 */ /* 0x00072400000e0000 */
.L_x_8498:
[----:B----4-:R-:W-:-:S13]  /*15d80*/  ISETP.NE.AND P0, PT, R14, RZ, PT ;  /* 0x000000ff0e00720c */ /* 0x010fda0003f05270 */
[----:B------:R-:W-:Y:S05]  /*15d90*/  @P0 BRA `(.L_x_8174) ;  /* 0x00000000009c0947 */ /* 0x000fea0003800000 */
[----:B------:R-:W-:-:S03]  /*15da0*/  UMOV UR4, 0xffffffff ;  /* 0xffffffff00047882 */ /* 0x000fc60000000000 */
[----:B------:R-:W-:Y:S05]  /*15db0*/  BRA.DIV UR4, `(.L_x_8402) ;  /* 0x0000001e044c7947 */ /* 0x000fea000b800000 */
[----:B------:R-:W-:-:S13]  /*15dc0*/  ELECT P6, URZ, PT ;  /* 0x00000000003f782f */ /* 0x000fda00038c0000 */
.L_x_8501:
[----:B------:R-:W-:Y:S05]  /*15dd0*/  @!P6 BRA `(.L_x_8174) ;  /* 0x00000000008ce947 */ /* 0x000fea0003800000 */
[----:B---3--:R-:W3:Y:S02]  /*15de0*/  LDL R2, [R1+0x80] ;  /* 0x0000800001027983 */ /* 0x008ee40000100800 */
[----:B---3--:R-:W-:-:S13]  /*15df0*/  R2UR UR4, R2 ;  /* 0x00000000020472ca */ /* 0x008fda00000e0000 */
[----:B------:R-:W-:-:S06]  /*15e00*/  ULOP3.LUT UR4, UR4, 0x2, URZ, 0xfc, !UPT ;  /* 0x0000000204047892 */ /* 0x000fcc000f8efc3f */
[----:B------:R-:W-:-:S05]  /*15e10*/  IMAD.U32 R2, RZ, RZ, UR4 ;  /* 0x00000004ff027e24 */ /* 0x000fca000f8e00ff */
[----:B------:R-:W-:-:S13]  /*15e20*/  ISETP.NE.AND P2, PT, R2, 0x3, PT ;  /* 0x000000030200780c */ /* 0x000fda0003f45270 */
[----:B------:R-:W-:Y:S05]  /*15e30*/  @!P2 BRA `(.L_x_8403) ;  /* 0x000000000004a947 */ /* 0x000fea0003800000 */
[----:B------:R-:W-:Y:S01]  /*15e40*/  BPT.TRAP 0x1 ;  /* 0x000000040000795c */ /* 0x000fe20000300000 */
.L_x_8403:
[----:B0-----:R-:W3:Y:S04]  /*15e50*/  LDL R3, [R1] ;  /* 0x0000000001037983 */ /* 0x001ee80000100800 */
[----:B------:R-:W1:Y:S01]  /*15e60*/  LDL.LU R7, [R1+0x8] ;  /* 0x0000080001077983 */ /* 0x000e620000300800 */
[----:B------:R-:W-:-:S04]  /*15e70*/  VIADD R2, R0, 0x32440 ;  /* 0x0003244000027836 */ /* 0x000fc80000000000 */
[C---:B---3--:R-:W-:Y:S02]  /*15e80*/  IMAD R6, R3.reuse, 0x8, R2 ;  /* 0x0000000803067824 */ /* 0x048fe400078e0202 */
[----:B------:R-:W-:Y:S01]  /*15e90*/  VIADD R3, R3, 0x1 ;  /* 0x0000000103037836 */ /* 0x000fe20000000000 */
[----:B-1----:R-:W-:-:S04]  /*15ea0*/  SHF.L.U32 R5, R7, 0x1f, RZ ;  /* 0x0000001f07057819 */ /* 0x002fc800000006ff */
        /* <DEDUP_REMOVED lines=8> */
.L_x_8502:
[----:B------:R-:W1:Y:S02]  /*15f30*/  SYNCS.PHASECHK.TRANS64.TRYWAIT P0, [R7+URZ], R2 ;  /* 0x00000002070075a7 */ /* 0x000e64000800017f */
[----:B-1----:R-:W-:Y:S05]  /*15f40*/  @!P0 BRA `(.L_x_8405) ;  /* 0x0000001c001c8947 */ /* 0x002fea0003800000 */
.L_x_8503:
[----:B------:R-:W-:Y:S05]  /*15f50*/  @!P2 BRA `(.L_x_8406) ;  /* 0x000000000004a947 */ /* 0x000fea0003800000 */
[----:B------:R-:W-:Y:S01]  /*15f60*/  BPT.TRAP 0x1 ;  /* 0x000000040000795c */ /* 0x000fe20000300000 */
.L_x_8406:
[----:B------:R-:W3:Y:S01]  /*15f70*/  LDL.LU R4, [R1] ;  /* 0x0000000001047983 */ /* 0x000ee20000300800 */
[----:B------:R-:W-:-:S04]  /*15f80*/  VIADD R0, R0, 0x32460 ;  /* 0x0003246000007836 */ /* 0x000fc80000000000 */
[----:B---3--:R-:W-:-:S04]  /*15f90*/  IMAD R4, R4, 0x8, R0 ;  /* 0x0000000804047824 */ /* 0x008fc800078e0200 */
[----:B------:R-:W3:Y:S02]  /*15fa0*/  SYNCS.PHASECHK.TRANS64.TRYWAIT P0, [R4+URZ], R5 ;  /* 0x00000005040075a7 */ /* 0x000ee4000800017f */
[----:B---3--:R-:W-:Y:S05]  /*15fb0*/  @!P0 BRA `(.L_x_8407) ;  /* 0x0000001c00148947 */ /* 0x008fea0003800000 */
.L_x_8504:
[----:B------:R-:W-:-:S07]  /*15fc0*/  IMAD R3, R3, 0x8, R0 ;  /* 0x0000000803037824 */ /* 0x000fce00078e0200 */
.L_x_8408:
[----:B----4-:R4:W0:Y:S02]  /*15fd0*/  SYNCS.PHASECHK.TRANS64.TRYWAIT P0, [R3+URZ], R2 ;  /* 0x00000002030075a7 */ /* 0x010824000800017f */
[----:B0-----:R-:W-:Y:S05]  /*15fe0*/  @!P0 NANOSLEEP.SYNCS 0x989680 ;  /* 0x009896800000895d */ /* 0x001fea0003900000 */
[----:B------:R-:W0:Y:S02]  /*15ff0*/  @!P0 SYNCS.PHASECHK.TRANS64 P0, [R3+URZ], R2 ;  /* 0x00000002030085a7 */ /* 0x000e24000800007f */
[----:B0-----:R-:W-:Y:S05]  /*16000*/  @!P0 BRA `(.L_x_8408) ;  /* 0xfffffffc00f08947 */ /* 0x001fea000383ffff */
.L_x_8174:
[----:B------:R-:W-:Y:S05]  /*16010*/  BSYNC B7 ;  /* 0x0000000000077941 */ /* 0x000fea0003800000 */
.L_x_8171:
[----:B------:R-:W-:Y:S05]  /*16020*/  EXIT ;  /* 0x000000000000794d */ /* 0x000fea0003800000 */
.L_x_8192:
[----:B0-----:R0:W1:Y:S02]  /*16030*/  SYNCS.PHASECHK.TRANS64.TRYWAIT P6, [R95+URZ+0x32490], R110 ;  /* 0x0324906e5f0075a7 */ /* 0x00106400080c017f */
[----:B-1----:R-:W-:Y:S05]  /*16040*/  @!P6 NANOSLEEP.SYNCS 0x989680 ;  /* 0x009896800000e95d */ /* 0x002fea0003900000 */
[----:B------:R-:W1:Y:S02]  /*16050*/  @!P6 SYNCS.PHASECHK.TRANS64 P6, [R95+URZ+0x32490], R110 ;  /* 0x0324906e5f00e5a7 */ /* 0x000e6400080c007f */
[----:B-1----:R-:W-:Y:S05]  /*16060*/  @!P6 BRA `(.L_x_8192) ;  /* 0xfffffffc00f0e947 */ /* 0x002fea000383ffff */
[----:B------:R-:W-:Y:S05]  /*16070*/  BRA `(.L_x_8409) ;  /* 0xfffffec800f47947 */ /* 0x000fea000383ffff */
.L_x_8210:
[----:B0-----:R0:W1:Y:S02]  /*16080*/  SYNCS.PHASECHK.TRANS64.TRYWAIT P5, [R95+URZ+0x32490], R110 ;  /* 0x0324906e5f0075a7 */ /* 0x00106400080a017f */
[----:B-1----:R-:W-:Y:S05]  /*16090*/  @!P5 NANOSLEEP.SYNCS 0x989680 ;  /* 0x009896800000d95d */ /* 0x002fea0003900000 */
[----:B------:R-:W1:Y:S02]  /*160a0*/  @!P5 SYNCS.PHASECHK.TRANS64 P5, [R95+URZ+0x32490], R110 ;  /* 0x0324906e5f00d5a7 */ /* 0x000e6400080a007f */
[----:B-1----:R-:W-:Y:S05]  /*160b0*/  @!P5 BRA `(.L_x_8210) ;  /* 0xfffffffc00f0d947 */ /* 0x002fea000383ffff */
[----:B------:R-:W-:Y:S05]  /*160c0*/  BRA `(.L_x_8410) ;  /* 0xfffffedc00b07947 */ /* 0x000fea000383ffff */
.L_x_8219:
[----:B0-----:R0:W1:Y:S02]  /*160d0*/  SYNCS.PHASECHK.TRANS64.TRYWAIT P4, [R95+URZ+0x32490], R110 ;  /* 0x0324906e5f0075a7 */ /* 0x001064000808017f */
[----:B-1----:R-:W-:Y:S05]  /*160e0*/  @!P4 NANOSLEEP.SYNCS 0x989680 ;  /* 0x009896800000c95d */ /* 0x002fea0003900000 */
[----:B------:R-:W1:Y:S02]  /*160f0*/  @!P4 SYNCS.PHASECHK.TRANS64 P4, [R95+URZ+0x32490], R110 ;  /* 0x0324906e5f00c5a7 */ /* 0x000e64000808007f */
[----:B-1----:R-:W-:Y:S05]  /*16100*/  @!P4 BRA `(.L_x_8219) ;  /* 0xfffffffc00f0c947 */ /* 0x002fea000383ffff */
[----:B------:R-:W-:Y:S05]  /*16110*/  BRA `(.L_x_8411) ;  /* 0xfffffeec00d87947 */ /* 0x000fea000383ffff */
.L_x_8225:
[----:B-1----:R1:W2:Y:S02]  /*16120*/  SYNCS.PHASECHK.TRANS64.TRYWAIT P3, [R95+URZ+0x324b0], R110 ;  /* 0x0324b06e5f0075a7 */ /* 0x0022a4000806017f */
[----:B--2---:R-:W-:Y:S05]  /*16130*/  @!P3 NANOSLEEP.SYNCS 0x989680 ;  /* 0x009896800000b95d */ /* 0x004fea0003900000 */
[----:B------:R-:W2:Y:S02]  /*16140*/  @!P3 SYNCS.PHASECHK.TRANS64 P3, [R95+URZ+0x324b0], R110 ;  /* 0x0324b06e5f00b5a7 */ /* 0x000ea4000806007f */
[----:B--2---:R-:W-:Y:S05]  /*16150*/  @!P3 BRA `(.L_x_8225) ;  /* 0xfffffffc00f0b947 */ /* 0x004fea000383ffff */
[----:B------:R-:W-:Y:S05]  /*16160*/  BRA `(.L_x_8412) ;  /* 0xfffffef000647947 */ /* 0x000fea000383ffff */
.L_x_8233:
        /* <DEDUP_REMOVED lines=8> */
.L_x_8414:
[----:B------:R-:W-:Y:S05]  /*161f0*/  BSYNC B0 ;  /* 0x0000000000007941 */ /* 0x000fea0003800000 */
.L_x_8413:
[----:B------:R-:W-:Y:S05]  /*16200*/  BRA `(.L_x_8415) ;  /* 0xfffffefc00187947 */ /* 0x000fea000383ffff */
.L_x_8247:
        /* <DEDUP_REMOVED lines=8> */
.L_x_8417:
[----:B------:R-:W-:Y:S05]  /*16290*/  BSYNC B1 ;  /* 0x0000000000017941 */ /* 0x000fea0003800000 */
.L_x_8416:
[----:B------:R-:W-:Y:S05]  /*162a0*/  BRA `(.L_x_8418) ;  /* 0xffffff0400047947 */ /* 0x000fea000383ffff */
.L_x_8248:
        /* <DEDUP_REMOVED lines=8> */
.L_x_8420:
[----:B------:R-:W-:Y:S05]  /*16330*/  BSYNC B1 ;  /* 0x0000000000017941 */ /* 0x000fea0003800000 */
.L_x_8419:
[----:B------:R-:W-:Y:S05]  /*16340*/  BRA `(.L_x_8421) ;  /* 0xffffff0000e87947 */ /* 0x000fea000383ffff */
.L_x_8249:
        /* <DEDUP_REMOVED lines=8> */
.L_x_8423:
[----:B------:R-:W-:Y:S05]  /*163d0*/  BSYNC B1 ;  /* 0x0000000000017941 */ /* 0x000fea0003800000 */
.L_x_8422:
[----:B------:R-:W-:Y:S05]  /*163e0*/  BRA `(.L_x_8424) ;  /* 0xffffff0000cc7947 */ /* 0x000fea000383ffff */
.L_x_8250:
        /* <DEDUP_REMOVED lines=8> */
.L_x_8426:
[----:B------:R-:W-:Y:S05]  /*16470*/  BSYNC B1 ;  /* 0x0000000000017941 */ /* 0x000fea0003800000 */
.L_x_8425:
[----:B------:R-:W-:Y:S05]  /*16480*/  BRA `(.L_x_8427) ;  /* 0xffffff0000b07947 */ /* 0x000fea000383ffff */
.L_x_8252:
[----:B--2---:R2:W3:Y:S02]  /*16490*/  SYNCS.PHASECHK.TRANS64.TRYWAIT P1, [R18+URZ+0x32400], R7 ;  /* 0x03240007120075a7 */ /* 0x0044e4000802017f */
[----:B---3--:R-:W-:Y:S05]  /*164a0*/  @!P1 NANOSLEEP.SYNCS 0x989680 ;  /* 0x009896800000995d */ /* 0x008fea0003900000 */
[----:B------:R-:W3:Y:S02]  /*164b0*/  @!P1 SYNCS.PHASECHK.TRANS64 P1, [R18+URZ+0x32400], R7 ;  /* 0x03240007120095a7 */ /* 0x000ee4000802007f */
[----:B---3--:R-:W-:Y:S05]  /*164c0*/  @!P1 BRA `(.L_x_8252) ;  /* 0xfffffffc00f09947 */ /* 0x008fea000383ffff */
[----:B------:R-:W-:Y:S05]  /*164d0*/  BRA `(.L_x_8428) ;  /* 0xffffff0400107947 */ /* 0x000fea000383ffff */
.L_x_8260:
        /* <DEDUP_REMOVED lines=8> */
.L_x_8430:
[----:B------:R-:W-:Y:S05]  /*16560*/  BSYNC B1 ;  /* 0x0000000000017941 */ /* 0x000fea0003800000 */
.L_x_8429:
[----:B------:R-:W-:Y:S05]  /*16570*/  BRA `(.L_x_8431) ;  /* 0xffffff0c00dc7947 */ /* 0x000fea000383ffff */
.L_x_8261:
        /* <DEDUP_REMOVED lines=8> */
.L_x_8433:
[----:B------:R-:W-:Y:S05]  /*16600*/  BSYNC B1 ;  /* 0x0000000000017941 */ /* 0x000fea0003800000 */
.L_x_8432:
[----:B------:R-:W-:Y:S05]  /*16610*/  BRA `(.L_x_8434) ;  /* 0xffffff0c00c07947 */ /* 0x000fea000383ffff */
.L_x_8262:
        /* <DEDUP_REMOVED lines=8> */
.L_x_8436:
[----:B------:R-:W-:Y:S05]  /*166a0*/  BSYNC B1 ;  /* 0x0000000000017941 */ /* 0x000fea0003800000 */
.L_x_8435:
[----:B------:R-:W-:Y:S05]  /*166b0*/  BRA `(.L_x_8437) ;  /* 0xffffff0c00a47947 */ /* 0x000fea000383ffff */
.L_x_8263:
        /* <DEDUP_REMOVED lines=8> */
.L_x_8439:
[----:B------:R-:W-:Y:S05]  /*16740*/  BSYNC B1 ;  /* 0x0000000000017941 */ /* 0x000fea0003800000 */
.L_x_8438:
[----:B------:R-:W-:Y:S05]  /*16750*/  BRA `(.L_x_8440) ;  /* 0xffffff0c00887947 */ /* 0x000fea000383ffff */
.L_x_8265:
[----:B--2---:R2:W3:Y:S02]  /*16760*/  SYNCS.PHASECHK.TRANS64.TRYWAIT P1, [R18+URZ+0x32400], R3 ;  /* 0x03240003120075a7 */ /* 0x0044e4000802017f */
[----:B---3--:R-:W-:Y:S05]  /*16770*/  @!P1 NANOSLEEP.SYNCS 0x989680 ;  /* 0x009896800000995d */ /* 0x008fea0003900000 */
[----:B------:R-:W3:Y:S02]  /*16780*/  @!P1 SYNCS.PHASECHK.TRANS64 P1, [R18+URZ+0x32400], R3 ;  /* 0x03240003120095a7 */ /* 0x000ee4000802007f */
[----:B---3--:R-:W-:Y:S05]  /*16790*/  @!P1 BRA `(.L_x_8265) ;  /* 0xfffffffc00f09947 */ /* 0x008fea000383ffff */
[----:B------:R-:W-:Y:S05]  /*167a0*/  BRA `(.L_x_8441) ;  /* 0xffffff0c00e87947 */ /* 0x000fea000383ffff */
.L_x_8271:
[----:B--2---:R2:W3:Y:S02]  /*167b0*/  SYNCS.PHASECHK.TRANS64.TRYWAIT P1, [R3+URZ+0x32430], R6 ;  /* 0x03243006030075a7 */ /* 0x0044e4000802017f */
[----:B---3--:R-:W-:Y:S05]  /*167c0*/  @!P1 NANOSLEEP.SYNCS 0x989680 ;  /* 0x009896800000995d */ /* 0x008fea0003900000 */
[----:B------:R-:W3:Y:S02]  /*167d0*/  @!P1 SYNCS.PHASECHK.TRANS64 P1, [R3+URZ+0x32430], R6 ;  /* 0x03243006030095a7 */ /* 0x000ee4000802007f */
[----:B---3--:R-:W-:Y:S05]  /*167e0*/  @!P1 BRA `(.L_x_8271) ;  /* 0xfffffffc00f09947 */ /* 0x008fea000383ffff */
[----:B------:R-:W-:Y:S05]  /*167f0*/  BRA `(.L_x_8270) ;  /* 0xffffff1c000c7947 */ /* 0x000fea000383ffff */
.L_x_8273:
[----:B---3--:R3:W4:Y:S02]  /*16800*/  SYNCS.PHASECHK.TRANS64.TRYWAIT P1, [R18+URZ+0x32410], R5 ;  /* 0x03241005120075a7 */ /* 0x008724000802017f */
[----:B----4-:R-:W-:Y:S05]  /*16810*/  @!P1 NANOSLEEP.SYNCS 0x989680 ;  /* 0x009896800000995d */ /* 0x010fea0003900000 */
[----:B------:R-:W4:Y:S02]  /*16820*/  @!P1 SYNCS.PHASECHK.TRANS64 P1, [R18+URZ+0x32410], R5 ;  /* 0x03241005120095a7 */ /* 0x000f24000802007f */
[----:B----4-:R-:W-:Y:S05]  /*16830*/  @!P1 BRA `(.L_x_8273) ;  /* 0xfffffffc00f09947 */ /* 0x010fea000383ffff */
[----:B------:R-:W-:Y:S05]  /*16840*/  BRA `(.L_x_8442) ;  /* 0xffffff1c00f47947 */ /* 0x000fea000383ffff */
.L_x_8278:
[----:B------:R0:W0:Y:S02]  /*16850*/  SYNCS.PHASECHK.TRANS64.TRYWAIT P2, [R3+URZ+0x32450], R6 ;  /* 0x03245006030075a7 */ /* 0x000024000804017f */
[----:B0-----:R-:W-:Y:S05]  /*16860*/  @!P2 NANOSLEEP.SYNCS 0x989680 ;  /* 0x009896800000a95d */ /* 0x001fea0003900000 */
[----:B------:R-:W0:Y:S02]  /*16870*/  @!P2 SYNCS.PHASECHK.TRANS64 P2, [R3+URZ+0x32450], R6 ;  /* 0x032450060300a5a7 */ /* 0x000e24000804007f */
[----:B0-----:R-:W-:Y:S05]  /*16880*/  @!P2 BRA `(.L_x_8278) ;  /* 0xfffffffc00f0a947 */ /* 0x001fea000383ffff */
[----:B------:R-:W-:Y:S05]  /*16890*/  BRA `(.L_x_8277) ;  /* 0xffffff2000147947 */ /* 0x000fea000383ffff */
.L_x_8283:
[----:B-1----:R1:W2:Y:S02]  /*168a0*/  SYNCS.PHASECHK.TRANS64.TRYWAIT P3, [R6+URZ+0x32430], R0 ;  /* 0x03243000060075a7 */ /* 0x0022a4000806017f */
[----:B--2---:R-:W-:Y:S05]  /*168b0*/  @!P3 NANOSLEEP.SYNCS 0x989680 ;  /* 0x009896800000b95d */ /* 0x004fea0003900000 */
[----:B------:R-:W2:Y:S02]  /*168c0*/  @!P3 SYNCS.PHASECHK.TRANS64 P3, [R6+URZ+0x32430], R0 ;  /* 0x032430000600b5a7 */ /* 0x000ea4000806007f */
[----:B--2---:R-:W-:Y:S05]  /*168d0*/  @!P3 BRA `(.L_x_8283) ;  /* 0xfffffffc00f0b947 */ /* 0x004fea000383ffff */
[----:B------:R-:W-:Y:S05]  /*168e0*/  BRA `(.L_x_8282) ;  /* 0xffffff4400207947 */ /* 0x000fea000383ffff */
.L_x_8288:
[----:B---3--:R3:W4:Y:S02]  /*168f0*/  SYNCS.PHASECHK.TRANS64.TRYWAIT P3, [R6+URZ+0x32450], R0 ;  /* 0x03245000060075a7 */ /* 0x008724000806017f */
[----:B----4-:R-:W-:Y:S05]  /*16900*/  @!P3 NANOSLEEP.SYNCS 0x989680 ;  /* 0x009896800000b95d */ /* 0x010fea0003900000 */
[----:B------:R-:W4:Y:S02]  /*16910*/  @!P3 SYNCS.PHASECHK.TRANS64 P3, [R6+URZ+0x32450], R0 ;  /* 0x032450000600b5a7 */ /* 0x000f24000806007f */
[----:B----4-:R-:W-:Y:S05]  /*16920*/  @!P3 BRA `(.L_x_8288) ;  /* 0xfffffffc00f0b947 */ /* 0x010fea000383ffff */
[----:B------:R-:W-:Y:S05]  /*16930*/  BRA `(.L_x_8287) ;  /* 0xffffff4400cc7947 */ /* 0x000fea000383ffff */
.L_x_8321:
        /* <DEDUP_REMOVED lines=11> */
.L_x_8444:
[----:B------:R-:W-:Y:S05]  /*169f0*/  BSYNC B1 ;  /* 0x0000000000017941 */ /* 0x000fea0003800000 */
.L_x_8443:
[----:B------:R-:W-:Y:S05]  /*16a00*/  BRA `(.L_x_8445) ;  /* 0xffffffac00c47947 */ /* 0x000fea000383ffff */
.L_x_8322:
[----:B------:R-:W-:Y:S01]  /*16a10*/  BSSY B1, `(.L_x_8446) ;  /* 0x0000006000017945 */ /* 0x000fe20003800000 */
[----:B------:R-:W-:-:S07]  /*16a20*/  IMAD.MOV.U32 R15, RZ, RZ, -0x1 ;  /* 0xffffffffff0f7424 */ /* 0x000fce00078e00ff */
[----:B-----5:R-:W-:Y:S05]  /*16a30*/  WARPSYNC.COLLECTIVE R15, `(.L_x_8447) ;  /* 0x000000000f0c7348 */ /* 0x020fea0003c00000 */
[----:B------:R-:W-:Y:S02]  /*16a40*/  ELECT P6, UR62, PT ;  /* 0x00000000003e782f */ /* 0x000fe400038c0000 */
[----:B------:R-:W-:Y:S01]  /*16a50*/  MOV R14, UR62 ;  /* 0x0000003e000e7c02 */ /* 0x000fe20008000f00 */
[----:B-----5:R-:W-:Y:S10]  /*16a60*/  ENDCOLLECTIVE ;  /* 0x000000000000791b */ /* 0x020ff40003800000 */
.L_x_8447:
[----:B------:R-:W-:Y:S05]  /*16a70*/  BSYNC B1 ;  /* 0x0000000000017941 */ /* 0x000fea0003800000 */
.L_x_8446:
[----:B------:R-:W-:Y:S05]  /*16a80*/  BRA `(.L_x_8448) ;  /* 0xffffffac00b07947 */ /* 0x000fea000383ffff */
.L_x_8323:
[----:B0-----:R0:W1:Y:S02]  /*16a90*/  SYNCS.PHASECHK.TRANS64.TRYWAIT P0, [R5+URZ+0x32420], R7 ;  /* 0x03242007050075a7 */ /* 0x001064000800017f */
[----:B-1----:R-:W-:Y:S05]  /*16aa0*/  @!P0 NANOSLEEP.SYNCS 0x989680 ;  /* 0x009896800000895d */ /* 0x002fea0003900000 */
[----:B------:R-:W1:Y:S02]  /*16ab0*/  @!P0 SYNCS.PHASECHK.TRANS64 P0, [R5+URZ+0x32420], R7 ;  /* 0x03242007050085a7 */ /* 0x000e64000800007f */
[----:B-1----:R-:W-:Y:S05]  /*16ac0*/  @!P0 BRA `(.L_x_8323) ;  /* 0xfffffffc00f08947 */ /* 0x002fea000383ffff */
[----:B------:R-:W-:Y:S05]  /*16ad0*/  BRA `(.L_x_8449) ;  /* 0xffffffac00c87947 */ /* 0x000fea000383ffff */
.L_x_8326:
[----:B0-----:R0:W1:Y:S02]  /*16ae0*/  SYNCS.PHASECHK.TRANS64.TRYWAIT P0, [R7+URZ+0x324a0], R9 ;  /* 0x0324a009070075a7 */ /* 0x001064000800017f */
[----:B-1----:R-:W-:Y:S05]  /*16af0*/  @!P0 NANOSLEEP.SYNCS 0x989680 ;  /* 0x009896800000895d */ /* 0x002fea0003900000 */
[----:B------:R-:W1:Y:S02]  /*16b00*/  @!P0 SYNCS.PHASECHK.TRANS64 P0, [R7+URZ+0x324a0], R9 ;  /* 0x0324a009070085a7 */ /* 0x000e64000800007f */
[----:B-1----:R-:W-:Y:S05]  /*16b10*/  @!P0 BRA `(.L_x_8326) ;  /* 0xfffffffc00f08947 */ /* 0x002fea000383ffff */
[----:B------:R-:W-:Y:S05]  /*16b20*/  BRA `(.L_x_8450) ;  /* 0xffffffac00d47947 */ /* 0x000fea000383ffff */
.L_x_8328:
[----:B-1----:R1:W2:Y:S02]  /*16b30*/  SYNCS.PHASECHK.TRANS64.TRYWAIT P0, [R7+URZ+0x324c0], R9 ;  /* 0x0324c009070075a7 */ /* 0x0022a4000800017f */
[----:B--2---:R-:W-:Y:S05]  /*16b40*/  @!P0 NANOSLEEP.SYNCS 0x989680 ;  /* 0x009896800000895d */ /* 0x004fea0003900000 */
[----:B------:R-:W2:Y:S02]  /*16b50*/  @!P0 SYNCS.PHASECHK.TRANS64 P0, [R7+URZ+0x324c0], R9 ;  /* 0x0324c009070085a7 */ /* 0x000ea4000800007f */
[----:B--2---:R-:W-:Y:S05]  /*16b60*/  @!P0 BRA `(.L_x_8328) ;  /* 0xfffffffc00f08947 */ /* 0x004fea000383ffff */
[----:B------:R-:W-:Y:S05]  /*16b70*/  BRA `(.L_x_8451) ;  /* 0xffffffb000387947 */ /* 0x000fea000383ffff */
.L_x_8332:
[----:B0-----:R0:W1:Y:S02]  /*16b80*/  SYNCS.PHASECHK.TRANS64.TRYWAIT P0, [R7+URZ+0x324a0], R8 ;  /* 0x0324a008070075a7 */ /* 0x001064000800017f */
[----:B-1----:R-:W-:Y:S05]  /*16b90*/  @!P0 NANOSLEEP.SYNCS 0x989680 ;  /* 0x009896800000895d */ /* 0x002fea0003900000 */
[----:B------:R-:W1:Y:S02]  /*16ba0*/  @!P0 SYNCS.PHASECHK.TRANS64 P0, [R7+URZ+0x324a0], R8 ;  /* 0x0324a008070085a7 */ /* 0x000e64000800007f */
[----:B-1----:R-:W-:Y:S05]  /*16bb0*/  @!P0 BRA `(.L_x_8332) ;  /* 0xfffffffc00f08947 */ /* 0x002fea000383ffff */
[----:B------:R-:W-:Y:S05]  /*16bc0*/  BRA `(.L_x_8452) ;  /* 0xffffffb400287947 */ /* 0x000fea000383ffff */
.L_x_8334:
[----:B-1----:R1:W2:Y:S02]  /*16bd0*/  SYNCS.PHASECHK.TRANS64.TRYWAIT P1, [R7+URZ+0x324c0], R8 ;  /* 0x0324c008070075a7 */ /* 0x0022a4000802017f */
[----:B--2---:R-:W-:Y:S05]  /*16be0*/  @!P1 NANOSLEEP.SYNCS 0x989680 ;  /* 0x009896800000995d */ /* 0x004fea0003900000 */
[----:B------:R-:W2:Y:S02]  /*16bf0*/  @!P1 SYNCS.PHASECHK.TRANS64 P1, [R7+URZ+0x324c0], R8 ;  /* 0x0324c008070095a7 */ /* 0x000ea4000802007f */
[----:B--2---:R-:W-:Y:S05]  /*16c00*/  @!P1 BRA `(.L_x_8334) ;  /* 0xfffffffc00f09947 */ /* 0x004fea000383ffff */
[----:B------:R-:W-:Y:S05]  /*16c10*/  BRA `(.L_x_8453) ;  /* 0xffffffb400847947 */ /* 0x000fea000383ffff */
.L_x_8344:
        /* <DEDUP_REMOVED lines=11> */
.L_x_8455:
[----:B------:R-:W-:Y:S05]  /*16cd0*/  BSYNC B0 ;  /* 0x0000000000007941 */ /* 0x000fea0003800000 */
.L_x_8454:
[----:B------:R-:W-:Y:S05]  /*16ce0*/  BRA `(.L_x_8456) ;  /* 0xffffffc000307947 */ /* 0x000fea000383ffff */
.L_x_8345:
[----:B------:R-:W-:Y:S01]  /*16cf0*/  BSSY B0, `(.L_x_8457) ;  /* 0x0000006000007945 */ /* 0x000fe20003800000 */
[----:B------:R-:W-:-:S07]  /*16d00*/  IMAD.MOV.U32 R15, RZ, RZ, -0x1 ;  /* 0xffffffffff0f7424 */ /* 0x000fce00078e00ff */
[----:B------:R-:W-:Y:S05]  /*16d10*/  WARPSYNC.COLLECTIVE R15, `(.L_x_8458) ;  /* 0x000000000f0c7348 */ /* 0x000fea0003c00000 */
[----:B------:R-:W-:Y:S02]  /*16d20*/  ELECT P6, UR62, PT ;  /* 0x00000000003e782f */ /* 0x000fe400038c0000 */
[----:B------:R-:W-:Y:S01]  /*16d30*/  MOV R14, UR62 ;  /* 0x0000003e000e7c02 */ /* 0x000fe20008000f00 */
[----:B------:R-:W-:Y:S10]  /*16d40*/  ENDCOLLECTIVE ;  /* 0x000000000000791b */ /* 0x000ff40003800000 */
.L_x_8458:
[----:B------:R-:W-:Y:S05]  /*16d50*/  BSYNC B0 ;  /* 0x0000000000007941 */ /* 0x000fea0003800000 */
.L_x_8457:
[----:B------:R-:W-:Y:S05]  /*16d60*/  BRA `(.L_x_8459) ;  /* 0xffffffc000287947 */ /* 0x000fea000383ffff */
.L_x_8348:
[----:B0-----:R0:W1:Y:S02]  /*16d70*/  SYNCS.PHASECHK.TRANS64.TRYWAIT P0, [R5+URZ+0x32440], R7 ;  /* 0x03244007050075a7 */ /* 0x001064000800017f */
[----:B-1----:R-:W-:Y:S05]  /*16d80*/  @!P0 NANOSLEEP.SYNCS 0x989680 ;  /* 0x009896800000895d */ /* 0x002fea0003900000 */
[----:B------:R-:W1:Y:S02]  /*16d90*/  @!P0 SYNCS.PHASECHK.TRANS64 P0, [R5+URZ+0x32440], R7 ;  /* 0x03244007050085a7 */ /* 0x000e64000800007f */
[----:B-1----:R-:W-:Y:S05]  /*16da0*/  @!P0 BRA `(.L_x_8348) ;  /* 0xfffffffc00f08947 */ /* 0x002fea000383ffff */
[----:B------:R-:W-:Y:S05]  /*16db0*/  BRA `(.L_x_8460) ;  /* 0xffffffc000987947 */ /* 0x000fea000383ffff */
.L_x_8352:
        /* <DEDUP_REMOVED lines=8> */
.L_x_8355:
[----:B0-----:R0:W1:Y:S02]  /*16e40*/  SYNCS.PHASECHK.TRANS64.TRYWAIT P0, [R2+URZ+0x32460], R5 ;  /* 0x03246005020075a7 */ /* 0x001064000800017f */
[----:B-1----:R-:W-:Y:S05]  /*16e50*/  @!P0 NANOSLEEP.SYNCS 0x989680 ;  /* 0x009896800000895d */ /* 0x002fea0003900000 */
[----:B------:R-:W1:Y:S02]  /*16e60*/  @!P0 SYNCS.PHASECHK.TRANS64 P0, [R2+URZ+0x32460], R5 ;  /* 0x03246005020085a7 */ /* 0x000e64000800007f */
[----:B-1----:R-:W-:Y:S05]  /*16e70*/  @!P0 BRA `(.L_x_8355) ;  /* 0xfffffffc00f08947 */ /* 0x002fea000383ffff */
[----:B------:R-:W-:Y:S05]  /*16e80*/  BRA `(.L_x_8462) ;  /* 0xffffffc800207947 */ /* 0x000fea000383ffff */
.L_x_8364:
[----:B--2---:R2:W3:Y:S02]  /*16e90*/  SYNCS.PHASECHK.TRANS64.TRYWAIT P0, [R2+URZ+0x32440], R7 ;  /* 0x03244007020075a7 */ /* 0x0044e4000800017f */
[----:B---3--:R-:W-:Y:S05]  /*16ea0*/  @!P0 NANOSLEEP.SYNCS 0x989680 ;  /* 0x009896800000895d */ /* 0x008fea0003900000 */
[----:B------:R-:W3:Y:S02]  /*16eb0*/  @!P0 SYNCS.PHASECHK.TRANS64 P0, [R2+URZ+0x32440], R7 ;  /* 0x03244007020085a7 */ /* 0x000ee4000800007f */
[----:B---3--:R-:W-:Y:S05]  /*16ec0*/  @!P0 BRA `(.L_x_8364) ;  /* 0xfffffffc00f08947 */ /* 0x008fea000383ffff */
[----:B------:R-:W-:Y:S05]  /*16ed0*/  BRA `(.L_x_8463) ;  /* 0xffffffcc00a87947 */ /* 0x000fea000383ffff */
.L_x_8366:
[----:B0-----:R0:W3:Y:S02]  /*16ee0*/  SYNCS.PHASECHK.TRANS64.TRYWAIT P0, [R2+URZ+0x32460], R7 ;  /* 0x03246007020075a7 */ /* 0x0010e4000800017f */
[----:B---3--:R-:W-:Y:S05]  /*16ef0*/  @!P0 NANOSLEEP.SYNCS 0x989680 ;  /* 0x009896800000895d */ /* 0x008fea0003900000 */
[----:B------:R-:W3:Y:S02]  /*16f00*/  @!P0 SYNCS.PHASECHK.TRANS64 P0, [R2+URZ+0x32460], R7 ;  /* 0x03246007020085a7 */ /* 0x000ee4000800007f */
[----:B---3--:R-:W-:Y:S05]  /*16f10*/  @!P0 BRA `(.L_x_8366) ;  /* 0xfffffffc00f08947 */ /* 0x008fea000383ffff */
[----:B------:R-:W-:Y:S05]  /*16f20*/  BRA `(.L_x_8464) ;  /* 0xffffffd000187947 */ /* 0x000fea000383ffff */
.L_x_8371:
[----:B--2---:R2:W3:Y:S02]  /*16f30*/  SYNCS.PHASECHK.TRANS64.TRYWAIT P0, [R3+URZ+0x32440], R7 ;  /* 0x03244007030075a7 */ /* 0x0044e4000800017f */
[----:B---3--:R-:W-:Y:S05]  /*16f40*/  @!P0 NANOSLEEP.SYNCS 0x989680 ;  /* 0x009896800000895d */ /* 0x008fea0003900000 */
[----:B------:R-:W3:Y:S02]  /*16f50*/  @!P0 SYNCS.PHASECHK.TRANS64 P0, [R3+URZ+0x32440], R7 ;  /* 0x03244007030085a7 */ /* 0x000ee4000800007f */
[----:B---3--:R-:W-:Y:S05]  /*16f60*/  @!P0 BRA `(.L_x_8371) ;  /* 0xfffffffc00f08947 */ /* 0x008fea000383ffff */
[----:B------:R-:W-:Y:S05]  /*16f70*/  BRA `(.L_x_8465) ;  /* 0xffffffd4005c7947 */ /* 0x000fea000383ffff */
.L_x_8373:
[----:B0-----:R0:W3:Y:S02]  /*16f80*/  SYNCS.PHASECHK.TRANS64.TRYWAIT P1, [R3+URZ+0x32460], R7 ;  /* 0x03246007030075a7 */ /* 0x0010e4000802017f */
[----:B---3--:R-:W-:Y:S05]  /*16f90*/  @!P1 NANOSLEEP.SYNCS 0x989680 ;  /* 0x009896800000995d */ /* 0x008fea0003900000 */
[----:B------:R-:W3:Y:S02]  /*16fa0*/  @!P1 SYNCS.PHASECHK.TRANS64 P1, [R3+URZ+0x32460], R7 ;  /* 0x03246007030095a7 */ /* 0x000ee4000802007f */
[----:B---3--:R-:W-:Y:S05]  /*16fb0*/  @!P1 BRA `(.L_x_8373) ;  /* 0xfffffffc00f09947 */ /* 0x008fea000383ffff */
[----:B------:R-:W-:Y:S05]  /*16fc0*/  BRA `(.L_x_8466) ;  /* 0xffffffd400c87947 */ /* 0x000fea000383ffff */
.L_x_8378:
[----:B---3--:R3:W4:Y:S02]  /*16fd0*/  SYNCS.PHASECHK.TRANS64.TRYWAIT P0, [R3+URZ+0x32440], R7 ;  /* 0x03244007030075a7 */ /* 0x008724000800017f */
[----:B----4-:R-:W-:Y:S05]  /*16fe0*/  @!P0 NANOSLEEP.SYNCS 0x989680 ;  /* 0x009896800000895d */ /* 0x010fea0003900000 */
[----:B------:R-:W4:Y:S02]  /*16ff0*/  @!P0 SYNCS.PHASECHK.TRANS64 P0, [R3+URZ+0x32440], R7 ;  /* 0x03244007030085a7 */ /* 0x000f24000800007f */
[----:B----4-:R-:W-:Y:S05]  /*17000*/  @!P0 BRA `(.L_x_8378) ;  /* 0xfffffffc00f08947 */ /* 0x010fea000383ffff */
[----:B------:R-:W-:Y:S05]  /*17010*/  BRA `(.L_x_8467) ;  /* 0xffffffd800ec7947 */ /* 0x000fea000383ffff */
.L_x_8380:
[----:B0-----:R0:W2:Y:S02]  /*17020*/  SYNCS.PHASECHK.TRANS64.TRYWAIT P1, [R3+URZ+0x32460], R7 ;  /* 0x03246007030075a7 */ /* 0x0010a4000802017f */
[----:B--2---:R-:W-:Y:S05]  /*17030*/  @!P1 NANOSLEEP.SYNCS 0x989680 ;  /* 0x009896800000995d */ /* 0x004fea0003900000 */
[----:B------:R-:W2:Y:S02]  /*17040*/  @!P1 SYNCS.PHASECHK.TRANS64 P1, [R3+URZ+0x32460], R7 ;  /* 0x03246007030095a7 */ /* 0x000ea4000802007f */
[----:B--2---:R-:W-:Y:S05]  /*17050*/  @!P1 BRA `(.L_x_8380) ;  /* 0xfffffffc00f09947 */ /* 0x004fea000383ffff */
[----:B------:R-:W-:Y:S05]  /*17060*/  BRA `(.L_x_8468) ;  /* 0xffffffdc005c7947 */ /* 0x000fea000383ffff */
.L_x_8385:
[----:B------:R-:W-:Y:S01]  /*17070*/  BSSY B0, `(.L_x_8469) ;  /* 0x0000008000007945 */ /* 0x000fe20003800000 */
[----:B0-----:R-:W-:Y:S02]  /*17080*/  IMAD.MOV.U32 R13, RZ, RZ, R16 ;  /* 0x000000ffff0d7224 */ /* 0x001fe400078e0010 */
[----:B------:R-:W-:Y:S02]  /*17090*/  IMAD.MOV.U32 R12, RZ, RZ, RZ ;  /* 0x000000ffff0c7224 */ /* 0x000fe400078e00ff */
[----:B--2---:R-:W-:Y:S02]  /*170a0*/  IMAD.MOV.U32 R11, RZ, RZ, 0x1f ;  /* 0x0000001fff0b7424 */ /* 0x004fe400078e00ff */
[----:B------:R-:W-:-:S07]  /*170b0*/  IMAD.MOV.U32 R15, RZ, RZ, -0x1 ;  /* 0xffffffffff0f7424 */ /* 0x000fce00078e00ff */
[----:B-1-3-5:R-:W-:Y:S05]  /*170c0*/  WARPSYNC.COLLECTIVE R15, `(.L_x_8470) ;  /* 0x000000000f087348 */ /* 0x02afea0003c00000 */
[----:B------:R0:W2:Y:S02]  /*170d0*/  SHFL.IDX P6, R14, R13, R12, R11 ;  /* 0x0000000c0d0e7389 */ /* 0x0000a400000c000b */
[----:B0123-5:R-:W-:Y:S01]  /*170e0*/  ENDCOLLECTIVE ;  /* 0x000000000000791b */ /* 0x02ffe20003800000 */
.L_x_8470:
[----:B------:R-:W-:Y:S05]  /*170f0*/  BSYNC B0 ;  /* 0x0000000000007941 */ /* 0x000fea0003800000 */
.L_x_8469:
        /* <DEDUP_REMOVED lines=8> */
.L_x_8471:
[----:B------:R-:W-:Y:S01]  /*17180*/  IMAD.MOV.U32 R5, RZ, RZ, R14 ;  /* 0x000000ffff057224 */ /* 0x000fe200078e000e */
[----:B------:R-:W-:Y:S06]  /*17190*/  BRA `(.L_x_8472) ;  /* 0xffffffe000507947 */ /* 0x000fec000383ffff */
.L_x_8388:
        /* <DEDUP_REMOVED lines=8> */
.L_x_8474:
[----:B------:R-:W-:Y:S05]  /*17220*/  BSYNC B0 ;  /* 0x0000000000007941 */ /* 0x000fea0003800000 */
.L_x_8473:
        /* <DEDUP_REMOVED lines=10> */
.L_x_8475:
        /* <DEDUP_REMOVED lines=8> */
.L_x_8476:
        /* <DEDUP_REMOVED lines=8> */
.L_x_8477:
        /* <DEDUP_REMOVED lines=8> */
.L_x_8478:
        /* <DEDUP_REMOVED lines=8> */
.L_x_8479:
[----:B------:R-:W-:Y:S05]  /*174d0*/  BRA `(.L_x_8480) ;  /* 0xffffffe000147947 */ /* 0x000fea000383ffff */
.L_x_8393:
[----:B------:R-:W-:Y:S01]  /*174e0*/  BSSY B0, `(.L_x_8481) ;  /* 0x0000008000007945 */ /* 0x000fe20003800000 */
[----:B-----5:R-:W-:Y:S02]  /*174f0*/  IMAD.MOV.U32 R13, RZ, RZ, R17 ;  /* 0x000000ffff0d7224 */ /* 0x020fe400078e0011 */
[----:B------:R-:W-:Y:S02]  /*17500*/  IMAD.MOV.U32 R12, RZ, RZ, 0x1 ;  /* 0x00000001ff0c7424 */ /* 0x000fe400078e00ff */
[----:B--2---:R-:W-:Y:S02]  /*17510*/  IMAD.MOV.U32 R11, RZ, RZ, RZ ;  /* 0x000000ffff0b7224 */ /* 0x004fe400078e00ff */
[----:B------:R-:W-:-:S07]  /*17520*/  IMAD.MOV.U32 R15, RZ, RZ, -0x1 ;  /* 0xffffffffff0f7424 */ /* 0x000fce00078e00ff */
[----:B01----:R-:W-:Y:S05]  /*17530*/  WARPSYNC.COLLECTIVE R15, `(.L_x_8482) ;  /* 0x000000000f087348 */ /* 0x003fea0003c00000 */
[----:B------:R2:W3:Y:S02]  /*17540*/  SHFL.UP P6, R14, R13, R12, R11 ;  /* 0x0400000c0d0e7389 */ /* 0x0004e400000c000b */
[----:B0123--:R-:W-:Y:S01]  /*17550*/  ENDCOLLECTIVE ;  /* 0x000000000000791b */ /* 0x00ffe20003800000 */
.L_x_8482:
[----:B------:R-:W-:Y:S05]  /*17560*/  BSYNC B0 ;  /* 0x0000000000007941 */ /* 0x000fea0003800000 */
.L_x_8481:
        /* <DEDUP_REMOVED lines=10> */
.L_x_8483:
        /* <DEDUP_REMOVED lines=8> */
.L_x_8484:
        /* <DEDUP_REMOVED lines=8> */
.L_x_8485:
        /* <DEDUP_REMOVED lines=8> */
.L_x_8486:
        /* <DEDUP_REMOVED lines=8> */
.L_x_8487:
[----:B------:R-:W-:Y:S05]  /*17810*/  BRA `(.L_x_8488) ;  /* 0xffffffdc00f87947 */ /* 0x000fea000383ffff */
.L_x_8395:
[----:B------:R-:W-:Y:S01]  /*17820*/  BSSY B0, `(.L_x_8489) ;  /* 0x0000006000007945 */ /* 0x000fe20003800000 */
[----:B------:R-:W-:Y:S01]  /*17830*/  PLOP3.LUT P6, PT, P6, PT, PT, 0x8, 0x0 ;  /* 0x000000000000781c */ /* 0x000fe200037ce170 */
[----:B------:R-:W-:-:S12]  /*17840*/  IMAD.MOV.U32 R15, RZ, RZ, -0x1 ;  /* 0xffffffffff0f7424 */ /* 0x000fd800078e00ff */
[----:B0-2---:R-:W-:Y:S05]  /*17850*/  WARPSYNC.COLLECTIVE R15, `(.L_x_8490) ;  /* 0x000000000f087348 */ /* 0x005fea0003c00000 */
[----:B------:R-:W-:Y:S01]  /*17860*/  VOTE.ANY R14, PT, P6 ;  /* 0x00000000000e7806 */ /* 0x000fe200030e0100 */
[----:B0-2---:R-:W-:Y:S06]  /*17870*/  ENDCOLLECTIVE ;  /* 0x000000000000791b */ /* 0x005fec0003800000 */
.L_x_8490:
[----:B------:R-:W-:Y:S05]  /*17880*/  BSYNC B0 ;  /* 0x0000000000007941 */ /* 0x000fea0003800000 */
.L_x_8489:
        /* <DEDUP_REMOVED lines=9> */
.L_x_8491:
[----:B------:R-:W-:Y:S01]  /*17920*/  IMAD.MOV.U32 R17, RZ, RZ, R14 ;  /* 0x000000ffff117224 */ /* 0x000fe200078e000e */
[----:B------:R-:W-:Y:S06]  /*17930*/  BRA `(.L_x_8492) ;  /* 0xffffffdc00e87947 */ /* 0x000fec000383ffff */
.L_x_8397:
[----:B------:R-:W-:Y:S01]  /*17940*/  BSSY B0, `(.L_x_8493) ;  /* 0x0000007000007945 */ /* 0x000fe20003800000 */
[----:B------:R-:W-:Y:S02]  /*17950*/  IMAD.MOV.U32 R13, RZ, RZ, R3 ;  /* 0x000000ffff0d7224 */ /* 0x000fe400078e0003 */
[----:B--2---:R-:W-:Y:S02]  /*17960*/  IMAD.MOV.U32 R11, RZ, RZ, 0x1f ;  /* 0x0000001fff0b7424 */ /* 0x004fe400078e00ff */
[----:B------:R-:W-:-:S07]  /*17970*/  IMAD.MOV.U32 R15, RZ, RZ, -0x1 ;  /* 0xffffffffff0f7424 */ /* 0x000fce00078e00ff */
[----:B01-3--:R-:W-:Y:S05]  /*17980*/  WARPSYNC.COLLECTIVE R15, `(.L_x_8494) ;  /* 0x000000000f087348 */ /* 0x00bfea0003c00000 */
[----:B------:R2:W4:Y:S02]  /*17990*/  SHFL.IDX P6, R14, R13, R12, R11 ;  /* 0x0000000c0d0e7389 */ /* 0x00052400000c000b */
[----:B01234-:R-:W-:Y:S01]  /*179a0*/  ENDCOLLECTIVE ;  /* 0x000000000000791b */ /* 0x01ffe20003800000 */
.L_x_8494:
[----:B------:R-:W-:Y:S05]  /*179b0*/  BSYNC B0 ;  /* 0x0000000000007941 */ /* 0x000fea0003800000 */
.L_x_8493:
[----:B------:R-:W-:Y:S05]  /*179c0*/  BRA `(.L_x_8396) ;  /* 0xffffffdc00e07947 */ /* 0x000fea000383ffff */
.L_x_8400:
[----:B0-----:R0:W4:Y:S02]  /*179d0*/  SYNCS.PHASECHK.TRANS64.TRYWAIT P0, [R0+URZ+0x32420], R3 ;  /* 0x03242003000075a7 */ /* 0x001124000800017f */
[----:B----4-:R-:W-:Y:S05]  /*179e0*/  @!P0 NANOSLEEP.SYNCS 0x989680 ;  /* 0x009896800000895d */ /* 0x010fea0003900000 */
[----:B------:R-:W4:Y:S02]  /*179f0*/  @!P0 SYNCS.PHASECHK.TRANS64 P0, [R0+URZ+0x32420], R3 ;  /* 0x03242003000085a7 */ /* 0x000f24000800007f */
[----:B----4-:R-:W-:Y:S05]  /*17a00*/  @!P0 BRA `(.L_x_8400) ;  /* 0xfffffffc00f08947 */ /* 0x010fea000383ffff */
[----:B------:R-:W-:Y:S05]  /*17a10*/  BRA `(.L_x_8495) ;  /* 0xffffffe000c07947 */ /* 0x000fea000383ffff */
.L_x_8401:
[----:B---3--:R-:W3:Y:S01]  /*17a20*/  S2R R2, SR_TID.X ;  /* 0x0000000000027919 */ /* 0x008ee20000002100 */
[----:B------:R-:W-:Y:S01]  /*17a30*/  BSSY B0, `(.L_x_8496) ;  /* 0x000000a000007945 */ /* 0x000fe20003800000 */
[----:B------:R-:W-:Y:S02]  /*17a40*/  IMAD.MOV.U32 R12, RZ, RZ, RZ ;  /* 0x000000ffff0c7224 */ /* 0x000fe400078e00ff */
[----:B--2---:R-:W-:Y:S02]  /*17a50*/  IMAD.MOV.U32 R11, RZ, RZ, 0x1f ;  /* 0x0000001fff0b7424 */ /* 0x004fe400078e00ff */
[----:B------:R-:W-:Y:S01]  /*17a60*/  IMAD.MOV.U32 R15, RZ, RZ, -0x1 ;  /* 0xffffffffff0f7424 */ /* 0x000fe200078e00ff */
[----:B---3--:R-:W-:-:S04]  /*17a70*/  SHF.R.U32.HI R2, RZ, 0x5, R2 ;  /* 0x00000005ff027819 */ /* 0x008fc80000011602 */
[----:B------:R-:W-:-:S05]  /*17a80*/  LOP3.LUT R2, R2, 0x3, RZ, 0xc0, !PT ;  /* 0x0000000302027812 */ /* 0x000fca00078ec0ff */
[----:B------:R-:W-:-:S07]  /*17a90*/  IMAD.MOV.U32 R13, RZ, RZ, R2 ;  /* 0x000000ffff0d7224 */ /* 0x000fce00078e0002 */
[----:B01----:R-:W-:Y:S05]  /*17aa0*/  WARPSYNC.COLLECTIVE R15, `(.L_x_8497) ;  /* 0x000000000f087348 */ /* 0x003fea0003c00000 */
[----:B------:R2:W3:Y:S02]  /*17ab0*/  SHFL.IDX P6, R14, R13, R12, R11 ;  /* 0x0000000c0d0e7389 */ /* 0x0004e400000c000b */
[----:B0123--:R-:W-:Y:S01]  /*17ac0*/  ENDCOLLECTIVE ;  /* 0x000000000000791b */ /* 0x00ffe20003800000 */
.L_x_8497:
[----:B------:R-:W-:Y:S05]  /*17ad0*/  BSYNC B0 ;  /* 0x0000000000007941 */ /* 0x000fea0003800000 */
.L_x_8496:
[----:B------:R-:W-:Y:S05]  /*17ae0*/  BRA `(.L_x_8498) ;  /* 0xffffffe000a47947 */ /* 0x000fea000383ffff */
.L_x_8402:
[----:B------:R-:W-:Y:S01]  /*17af0*/  BSSY B0, `(.L_x_8499) ;  /* 0x0000006000007945 */ /* 0x000fe20003800000 */
[----:B------:R-:W-:-:S07]  /*17b00*/  IMAD.MOV.U32 R15, RZ, RZ, -0x1 ;  /* 0xffffffffff0f7424 */ /* 0x000fce00078e00ff */
[----:B0123--:R-:W-:Y:S05]  /*17b10*/  WARPSYNC.COLLECTIVE R15, `(.L_x_8500) ;  /* 0x000000000f0c7348 */ /* 0x00ffea0003c00000 */
[----:B------:R-:W-:Y:S02]  /*17b20*/  ELECT P6, UR62, PT ;  /* 0x00000000003e782f */ /* 0x000fe400038c0000 */
[----:B------:R-:W-:Y:S01]  /*17b30*/  MOV R14, UR62 ;  /* 0x0000003e000e7c02 */ /* 0x000fe20008000f00 */
[----:B0123--:R-:W-:Y:S10]  /*17b40*/  ENDCOLLECTIVE ;  /* 0x000000000000791b */ /* 0x00fff40003800000 */
.L_x_8500:
[----:B------:R-:W-:Y:S05]  /*17b50*/  BSYNC B0 ;  /* 0x0000000000007941 */ /* 0x000fea0003800000 */
.L_x_8499:
[----:B------:R-:W-:Y:S05]  /*17b60*/  BRA `(.L_x_8501) ;  /* 0xffffffe000987947 */ /* 0x000fea000383ffff */
.L_x_8404:
[----:B0-----:R0:W1:Y:S02]  /*17b70*/  SYNCS.PHASECHK.TRANS64.TRYWAIT P0, [R6+URZ], R5 ;  /* 0x00000005060075a7 */ /* 0x001064000800017f */
[----:B-1----:R-:W-:Y:S05]  /*17b80*/  @!P0 NANOSLEEP.SYNCS 0x989680 ;  /* 0x009896800000895d */ /* 0x002fea0003900000 */
[----:B------:R-:W1:Y:S02]  /*17b90*/  @!P0 SYNCS.PHASECHK.TRANS64 P0, [R6+URZ], R5 ;  /* 0x00000005060085a7 */ /* 0x000e64000800007f */
[----:B-1----:R-:W-:Y:S05]  /*17ba0*/  @!P0 BRA `(.L_x_8404) ;  /* 0xfffffffc00f08947 */ /* 0x002fea000383ffff */
[----:B------:R-:W-:Y:S05]  /*17bb0*/  BRA `(.L_x_8502) ;  /* 0xffffffe000dc7947 */ /* 0x000fea000383ffff */
.L_x_8405:
[----:B-1----:R1:W3:Y:S02]  /*17bc0*/  SYNCS.PHASECHK.TRANS64.TRYWAIT P0, [R7+URZ], R2 ;  /* 0x00000002070075a7 */ /* 0x0022e4000800017f */
[----:B---3--:R-:W-:Y:S05]  /*17bd0*/  @!P0 NANOSLEEP.SYNCS 0x989680 ;  /* 0x009896800000895d */ /* 0x008fea0003900000 */
[----:B------:R-:W3:Y:S02]  /*17be0*/  @!P0 SYNCS.PHASECHK.TRANS64 P0, [R7+URZ], R2 ;  /* 0x00000002070085a7 */ /* 0x000ee4000800007f */
[----:B---3--:R-:W-:Y:S05]  /*17bf0*/  @!P0 BRA `(.L_x_8405) ;  /* 0xfffffffc00f08947 */ /* 0x008fea000383ffff */
[----:B------:R-:W-:Y:S05]  /*17c00*/  BRA `(.L_x_8503) ;  /* 0xffffffe000d07947 */ /* 0x000fea000383ffff */
.L_x_8407:
[----:B---3--:R3:W4:Y:S02]  /*17c10*/  SYNCS.PHASECHK.TRANS64.TRYWAIT P0, [R4+URZ], R5 ;  /* 0x00000005040075a7 */ /* 0x008724000800017f */
[----:B----4-:R-:W-:Y:S05]  /*17c20*/  @!P0 NANOSLEEP.SYNCS 0x989680 ;  /* 0x009896800000895d */ /* 0x010fea0003900000 */
[----:B------:R-:W4:Y:S02]  /*17c30*/  @!P0 SYNCS.PHASECHK.TRANS64 P0, [R4+URZ], R5 ;  /* 0x00000005040085a7 */ /* 0x000f24000800007f */
[----:B----4-:R-:W-:Y:S05]  /*17c40*/  @!P0 BRA `(.L_x_8407) ;  /* 0xfffffffc00f08947 */ /* 0x010fea000383ffff */
[----:B------:R-:W-:Y:S05]  /*17c50*/  BRA `(.L_x_8504) ;  /* 0xffffffe000d87947 */ /* 0x000fea000383ffff */
.L_x_8505:
        /* <DEDUP_REMOVED lines=10> */
.L_x_11963:


//--------------------- .text._ZN7cutlass13device_kernelIN5flash11enable_sm90INS1_16FlashAttnFwdSm90INS1_25CollectiveMainloopFwdSm90ILi2EN4cute5tupleIJNS5_1CILi1EEES8_S8_EEENS6_IJNS7_ILi128EEENS7_ILi96EEENS7_ILi64EEEEEELi256ENS_10bfloat16_tEfNS_4arch4Sm90ELb0ELb1ELb0ELb0ELb0ELb0ELb0ELb1ELb0ELb0ELb0ELb0EEENS1_21CollectiveEpilogueFwdINS6_IJSA_NS7_ILi256EEESB_EEES9_SE_SG_Li256ELb0ELb0ELb0ELb0EEENS1_30DynamicPersistentTileSchedulerILi256ELi32ELb0ELb0ELb1EEEEEEEEEvNT_6ParamsE --------------------------
	.section	.text._ZN7cutlass13device_kernelIN5flash11enable_sm90INS1_16FlashAttnFwdSm90INS1_25CollectiveMainloopFwdSm90ILi2EN4cute5tupleIJNS5_1CILi1EEES8_S8_EEENS6_IJNS7_ILi128EEENS7_ILi96EEENS7_ILi64EEEEEELi256ENS_10bfloat16_tEfNS_4arch4Sm90ELb0ELb1ELb0ELb0ELb0ELb0ELb0ELb1ELb0ELb0ELb0ELb0EEENS1_21CollectiveEpilogueFwdINS6_IJSA_NS7_ILi256EEESB_EEES9_SE_SG_Li256ELb0ELb0ELb0ELb0EEENS1_30DynamicPersistentTileSchedulerILi256ELi32ELb0ELb0ELb1EEEEEEEEEvNT_6ParamsE,"ax",@progbits
	.align	128
.text._ZN7cutlass13device_kernelIN5flash11enable_sm90INS1_16FlashAttnFwdSm90INS1_25CollectiveMainloopFwdSm90ILi2EN4cute5tupleIJNS5_1CILi1EEES8_S8_EEENS6_IJNS7_ILi128EEENS7_ILi96EEENS7_ILi64EEEEEELi256ENS_10bfloat16_tEfNS_4arch4Sm90ELb0ELb1ELb0ELb0ELb0ELb0ELb0ELb1ELb0ELb0ELb0ELb0EEENS1_21CollectiveEpilogueFwdINS6_IJSA_NS7_ILi256EEESB_EEES9_SE_SG_Li256ELb0ELb0ELb0ELb0EEENS1_30DynamicPersistentTileSchedulerILi256ELi32ELb0ELb0ELb1EEEEEEEEEvNT_6ParamsE:
        .type           _ZN7cutlass13device_kernelIN5flash11enable_sm90INS1_16FlashAttnFwdSm90INS1_25CollectiveMainloopFwdSm90ILi2EN4cute5tupleIJNS5_1CILi1EEES8_S8_EEENS6_IJNS7_ILi128EEENS7_ILi96EEENS7_ILi64EEEEEELi256ENS_10bfloat16_tEfNS_4arch4Sm90ELb0ELb1ELb0ELb0ELb0ELb0ELb0ELb1ELb0ELb0ELb0ELb0EEENS1_21CollectiveEpilogueFwdINS6_IJSA_NS7_ILi256EEESB_EEES9_SE_SG_Li256ELb0ELb0ELb0ELb0EEENS1_30DynamicPersistentTileSchedulerILi256ELi32ELb0ELb0ELb1EEEEEEEEEvNT_6ParamsE,@function
        .size           _ZN7cutlass13device_kernelIN5flash11enable_sm90INS1_16FlashAttnFwdSm90INS1_25CollectiveMainloopFwdSm90ILi2EN4cute5tupleIJNS5_1CILi1EEES8_S8_EEENS6_IJNS7_ILi128EEENS7_ILi96EEENS7_ILi64EEEEEELi256ENS_10bfloat16_tEfNS_4arch4Sm90ELb0ELb1ELb0ELb0ELb0ELb0ELb0ELb1ELb0ELb0ELb0ELb0EEENS1_21CollectiveEpilogueFwdINS6_IJSA_NS7_ILi256EEESB_EEES9_SE_SG_Li256ELb0ELb0ELb0ELb0EEENS1_30DynamicPersistentTileSchedulerILi256ELi32ELb0ELb0ELb1EEEEEEEEEvNT_6ParamsE,(.L_x_11964 - _ZN7cutlass13device_kernelIN5flash11enable_sm90INS1_16FlashAttnFwdSm90INS1_25CollectiveMainloopFwdSm90ILi2EN4cute5tupleIJNS5_1CILi1EEES8_S8_EEENS6_IJNS7_ILi128EEENS7_ILi96EEENS7_ILi64EEEEEELi256ENS_10bfloat16_tEfNS_4arch4Sm90ELb0ELb1ELb0ELb0ELb0ELb0ELb0ELb1ELb0ELb0ELb0ELb0EEENS1_21CollectiveEpilogueFwdINS6_IJSA_NS7_ILi256EEESB_EEES9_SE_SG_Li256ELb0ELb0ELb0ELb0EEENS1_30DynamicPersistentTileSchedulerILi256ELi32ELb0ELb0ELb1EEEEEEEEEvNT_6ParamsE)
        .other          _ZN7cutlass13device_kernelIN5flash11enable_sm90INS1_16FlashAttnFwdSm90INS1_25CollectiveMainloopFwdSm90ILi2EN4cute5tupleIJNS5_1CILi1EEES8_S8_EEENS6_IJNS7_ILi128EEENS7_ILi96EEENS7_ILi64EEEEEELi256ENS_10bfloat16_tEfNS_4arch4Sm90ELb0ELb1ELb0ELb0ELb0ELb0ELb0ELb1ELb0ELb0ELb0ELb0EEENS1_21CollectiveEpilogueFwdINS6_IJSA_NS7_ILi256EEESB_EEES9_SE_SG_Li256ELb0ELb0ELb0ELb0EEENS1_30DynamicPersistentTileSchedulerILi256ELi32ELb0ELb0ELb1EEEEEEEEEvNT_6ParamsE,@"STO_CUDA_ENTRY STV_DEFAULT"
_ZN7cutlass13device_kernelIN5flash11enable_sm90INS1_16FlashAttnFwdSm90INS1_25CollectiveMainloopFwdSm90ILi2EN4cute5tupleIJNS5_1CILi1EEES8_S8_EEENS6_IJNS7_ILi128EEENS7_ILi96EEENS7_ILi64EEEEEELi256ENS_10bfloat16_tEfNS_4arch4Sm90ELb0ELb1ELb0ELb0ELb0ELb0ELb0ELb1ELb0ELb0ELb0ELb0EEENS1_21CollectiveEpilogueFwdINS6_IJSA_NS7_ILi256EEESB_EEES9_SE_SG_Li256ELb0ELb0ELb0ELb0EEENS1_30DynamicPersistentTileSchedulerILi256ELi32ELb0ELb0ELb1EEEEEEEEEvNT_6ParamsE:
[----:B------:R-:W1:Y:S01]  /*0000*/  LDC R1, c[0x0][0x28] ;  /* 0x00000a00ff017b82 */ /* 0x000e620000000800 */
[----:B------:R-:W2:Y:S01]  /*0010*/  S2R R3, SR_TID.X ;  /* 0x0000000000037919 */ /* 0x000ea20000002100 */
[----:B------:R-:W-:Y:S01]  /*0020*/  ELECT P0, URZ, PT ;  /* 0x00000000003f782f */ /* 0x000fe20003800000 */
[----:B------:R-:W-:Y:S01]  /*0030*/  BSSY B0, `(.L_x_8506) ;  /* 0x0000014000007945 */ /* 0x000fe20003800000 */
[--C-:B--2---:R-:W-:Y:S02]  /*0040*/  SHF.R.U32.HI R0, RZ, 0x5, R3.reuse ;  /* 0x00000005ff007819 */ /* 0x104fe40000011603 */
[----:B------:R-:W-:-:S03]  /*0050*/  SHF.R.U32.HI R23, RZ, 0x7, R3 ;  /* 0x00000007ff177819 */ /* 0x000fc60000011603 */
[----:B------:R-:W2:Y:S02]  /*0060*/  SHFL.IDX PT, R2, R0, RZ, 0x1f ;  /* 0x00001fff00027589 */ /* 0x000ea400000e0000 */
[----:B--2---:R-:W-:-:S13]  /*0070*/  ISETP.EQ.AND P0, PT, R2, RZ, P0 ;  /* 0x000000ff0200720c */ /* 0x004fda0000702270 */
        /* <DEDUP_REMOVED lines=15> */
.L_x_8507:
[----:B------:R-:W-:Y:S05]  /*0170*/  BSYNC B0 ;  /* 0x0000000000007941 */ /* 0x000fea0003800000 */
.L_x_8506:
        /* <DEDUP_REMOVED lines=37> */
.L_x_8508:
        /* <DEDUP_REMOVED lines=22> */
.L_x_8509:
        /* <DEDUP_REMOVED lines=18> */
.L_x_8510:
        /* <DEDUP_REMOVED lines=22> */
.L_x_8511:
        /* <DEDUP_REMOVED lines=22> */
.L_x_8512:
[----:B------:R-:W-:Y:S01]  /*0910*/  PLOP3.LUT P0, PT, PT, PT, UP0, 0x80, 0x0 ;  /* 0x000000000000781c */ /* 0x000fe20003f0f008 */
[----:B------:R-:W-:Y:S01]  /*0920*/  UMOV UR36, 0x1 ;  /* 0x0000000100247882 */ /* 0x000fe20000000000 */
[----:B------:R-:W-:Y:S01]  /*0930*/  NOP ;  /* 0x0000000000007918 */ /* 0x000fe20000000000 */
[----:B------:R-:W-:Y:S01]  /*0940*/  USEL UR36, UR36, 0x2, !UP0 ;  /* 0x0000000224247887 */ /* 0x000fe2000c000000 */
[----:B------:R-:W-:Y:S01]  /*0950*/  ULDC.64 UR48, c[0x0][0x208] ;  /* 0x0000820000307ab9 */ /* 0x000fe20000000a00 */
[----:B-123--:R-:W-:Y:S08]  /*0960*/  BAR.SYNC.DEFER_BLOCKING 0x0 ;  /* 0x0000000000007b1d */ /* 0x00eff00000010000 */
[----:B------:R-:W-:Y:S05]  /*0970*/  @!P0 BRA `(.L_x_8513) ;  /* 0x000000dc003c8947 */ /* 0x000fea0003800000 */
.L_x_8514:
[----:B------:R-:W-:-:S08]  /*0980*/  NOP ;  /* 0x0000000000007918 */ /* 0x000fd00000000000 */
[----:B------:R-:W1:Y:S02]  /*0990*/  USETMAXREG.TRY_ALLOC.CTAPOOL UP0, 0xf0 ;  /* 0x000000f0000079c8 */ /* 0x000e640008000600 */
[----:B-1----:R-:W-:-:S13]  /*09a0*/  PLOP3.LUT P0, PT, PT, PT, UP0, 0x80, 0x0 ;  /* 0x000000000000781c */ /* 0x002fda0003f0f008 */
[----:B------:R-:W-:Y:S05]  /*09b0*/  @!P0 BRA `(.L_x_8514) ;  /* 0xfffffffc00f08947 */ /* 0x000fea000383ffff */
[----:B------:R-:W1:Y:S08]  /*09c0*/  S2UR UR7, SR_CTAID.X ;  /* 0x00000000000779c3 */ /* 0x000e700000002500 */
[----:B------:R-:W-:Y:S08]  /*09d0*/  BAR.ARV 0x4, 0x120 ;  /* 0x0104800000007b1d */ /* 0x000ff00000002000 */
[----:B------:R-:W-:Y:S08]  /*09e0*/  BAR.ARV 0x8, 0x120 ;  /* 0x0204800000007b1d */ /* 0x000ff00000002000 */
[----:B------:R-:W1:Y:S01]  /*09f0*/  LDC R0, c[0x0][0xda8] ;  /* 0x00036a00ff007b82 */ /* 0x000e620000000800 */
[----:B------:R-:W-:-:S13]  /*0a00*/  ISETP.NE.AND P0, PT, R23, 0x1, PT ;  /* 0x000000011700780c */ /* 0x000fda0003f05270 */
[----:B------:R-:W-:Y:S06]  /*0a10*/  @!P0 BAR.ARV 0x9, 0x100 ;  /* 0x0244000000008b1d */ /* 0x000fec0000002000 */
[----:B-1----:R-:W-:-:S13]  /*0a20*/  ISETP.LE.AND P0, PT, R0, UR7, PT ;  /* 0x0000000700007c0c */ /* 0x002fda000bf03270 */
[----:B------:R-:W-:Y:S05]  /*0a30*/  @P0 EXIT ;  /* 0x000000000000094d */ /* 0x000fea0003800000 */
[----:B------:R-:W1:Y:S01]  /*0a40*/  S2R R2, SR_TID.X ;  /* 0x0000000000027919 */ /* 0x000e620000002100 */
[----:B------:R-:W2:Y:S01]  /*0a50*/  S2UR UR4, SR_CgaCtaId ;  /* 0x00000000000479c3 */ /* 0x000ea20000008800 */
[----:B------:R-:W-:Y:S01]  /*0a60*/  UMOV UR46, 0x400 ;  /* 0x00000400002e7882 */ /* 0x000fe20000000000 */
[----:B------:R-:W-:Y:S01]  /*0a70*/  ULOP3.LUT UR47, UR36, 0x1, URZ, 0xfc, !UPT ;  /* 0x00000001242f7892 */ /* 0x000fe2000f8efc3f */
[----:B------:R-:W-:Y:S01]  /*0a80*/  ULDC.64 UR50, c[0x0][0x198] ;  /* 0x0000660000327ab9 */ /* 0x000fe20000000a00 */
[----:B------:R-:W-:Y:S01]  /*0a90*/  UMOV UR37, URZ ;  /* 0x0000003f00257c82 */ /* 0x000fe20008000000 */
[----:B------:R-:W-:Y:S01]  /*0aa0*/  UMOV UR38, URZ ;  /* 0x0000003f00267c82 */ /* 0x000fe20008000000 */
[----:B------:R-:W-:Y:S02]  /*0ab0*/  UMOV UR39, URZ ;  /* 0x0000003f00277c82 */ /* 0x000fe40008000000 */
[----:B------:R-:W3:Y:S01]  /*0ac0*/  S2UR UR6, SR_SWINHI ;  /* 0x00000000000679c3 */ /* 0x000ee20000002f00 */
[----:B--2---:R-:W-:Y:S01]  /*0ad0*/  ULEA UR46, UR4, UR46, 0x18 ;  /* 0x0000002e042e7291 */ /* 0x004fe2000f8ec03f */
[----:B-1----:R-:W-:-:S06]  /*0ae0*/  VIADD R202, R2, 0xffffff80 ;  /* 0xffffff8002ca7836 */ /* 0x002fcc0000000000 */
[----:B------:R-:W-:Y:S01]  /*0af0*/  UMOV UR4, UR46 ;  /* 0x0000002e00047c82 */ /* 0x000fe20008000000 */
[----:B---3--:R-:W-:Y:S01]  /*0b00*/  UMOV UR5, UR6 ;  /* 0x0000000600057c82 */ /* 0x008fe20008000000 */
[----:B------:R-:W-:Y:S01]  /*0b10*/  IMAD.U32 R18, RZ, RZ, UR4 ;  /* 0x00000004ff127e24 */ /* 0x000fe2000f8e00ff */
[----:B------:R-:W-:Y:S01]  /*0b20*/  UMOV UR4, UR7 ;  /* 0x0000000700047c82 */ /* 0x000fe20008000000 */
[----:B------:R-:W-:Y:S01]  /*0b30*/  SHF.R.S32.HI R3, RZ, 0x1f, R202 ;  /* 0x0000001fff037819 */ /* 0x000fe200000114ca */
[----:B------:R-:W-:-:S03]  /*0b40*/  IMAD.U32 R19, RZ, RZ, UR5 ;  /* 0x00000005ff137e24 */ /* 0x000fc6000f8e00ff */
[CC--:B------:R-:W-:Y:S02]  /*0b50*/  LEA.HI R0, R3.reuse, R202.reuse, RZ, 0x7 ;  /* 0x000000ca03007211 */ /* 0x0c0fe400078f38ff */
[CC--:B------:R-:W-:Y:S02]  /*0b60*/  LEA.HI R2, R3.reuse, R202.reuse, RZ, 0x4 ;  /* 0x000000ca03027211 */ /* 0x0c0fe400078f20ff */
[----:B------:R-:W-:Y:S02]  /*0b70*/  LOP3.LUT R5, R0, 0xffffff80, RZ, 0xc0, !PT ;  /* 0xffffff8000057812 */ /* 0x000fe400078ec0ff */
[----:B------:R-:W-:Y:S02]  /*0b80*/  LEA.HI R4, R3, R202, RZ, 0x5 ;  /* 0x000000ca03047211 */ /* 0x000fe400078f28ff */
[----:B------:R-:W-:Y:S01]  /*0b90*/  LOP3.LUT R3, R2, 0x3fffff0, RZ, 0xc0, !PT ;  /* 0x03fffff002037812 */ /* 0x000fe200078ec0ff */
[----:B------:R-:W-:Y:S01]  /*0ba0*/  IMAD.IADD R6, R202, 0x1, -R5 ;  /* 0x00000001ca067824 */ /* 0x000fe200078e0a05 */
[----:B------:R-:W-:-:S02]  /*0bb0*/  SHF.R.S32.HI R5, RZ, 0x4, R2 ;  /* 0x00000004ff057819 */ /* 0x000fc40000011402 */
[----:B------:R-:W-:Y:S01]  /*0bc0*/  SHF.R.S32.HI R4, RZ, 0x5, R4 ;  /* 0x00000005ff047819 */ /* 0x000fe20000011404 */
[----:B------:R-:W-:Y:S01]  /*0bd0*/  IMAD.IADD R3, R202, 0x1, -R3 ;  /* 0x00000001ca037824 */ /* 0x000fe200078e0a03 */
[----:B------:R-:W-:Y:S02]  /*0be0*/  SHF.R.S32.HI R7, RZ, 0x1f, R6 ;  /* 0x0000001fff077819 */ /* 0x000fe40000011406 */
[----:B------:R-:W-:Y:S01]  /*0bf0*/  LEA.HI R2, R2, R5, RZ, 0x1 ;  /* 0x0000000502027211 */ /* 0x000fe200078f08ff */
[----:B------:R-:W-:Y:S01]  /*0c00*/  IMAD R11, R4, 0x10, R3 ;  /* 0x00000010040b7824 */ /* 0x000fe200078e0203 */
[----:B------:R-:W-:Y:S02]  /*0c10*/  LEA.HI R8, R7, R6, RZ, 0x2 ;  /* 0x0000000607087211 */ /* 0x000fe400078f10ff */
[----:B------:R-:W-:Y:S02]  /*0c20*/  LOP3.LUT R2, R2, 0x1ffffffe, RZ, 0xc0, !PT ;  /* 0x1ffffffe02027812 */ /* 0x000fe400078ec0ff */
[----:B------:R-:W-:-:S02]  /*0c30*/  SHF.R.S32.HI R9, RZ, 0x2, R8 ;  /* 0x00000002ff097819 */ /* 0x000fc40000011408 */
[----:B------:R-:W-:Y:S01]  /*0c40*/  SHF.R.S32.HI R10, RZ, 0x1f, R8 ;  /* 0x0000001fff0a7819 */ /* 0x000fe20000011408 */
[----:B------:R-:W-:Y:S01]  /*0c50*/  IMAD.IADD R2, R5, 0x1, -R2 ;  /* 0x0000000105027824 */ /* 0x000fe200078e0a02 */
[----:B------:R-:W-:Y:S02]  /*0c60*/  SHF.R.S32.HI R3, RZ, 0x7, R0 ;  /* 0x00000007ff037819 */ /* 0x000fe40000011400 */
[----:B------:R-:W-:Y:S01]  /*0c70*/  LEA.HI R10, R10, R9, RZ, 0x3 ;  /* 0x000000090a0a7211 */ /* 0x000fe200078f18ff */
[----:B------:R-:W-:Y:S01]  /*0c80*/  IMAD R2, R11, 0x8, R2 ;  /* 0x000000080b027824 */ /* 0x000fe200078e0202 */
[----:B------:R-:W-:Y:S02]  /*0c90*/  LEA.HI R0, R0, R3, RZ, 0x1 ;  /* 0x0000000300007211 */ /* 0x000fe400078f08ff */
[----:B------:R-:W-:Y:S01]  /*0ca0*/  LOP3.LUT R10, R10, 0xfffffff8, RZ, 0xc0, !PT ;  /* 0xfffffff80a0a7812 */ /* 0x000fe200078ec0ff */
[----:B------:R-:W-:Y:S01]  /*0cb0*/  IMAD.SHL.U32 R5, R2, 0x8, RZ ;  /* 0x0000000802057824 */ /* 0x000fe200078e00ff */
[----:B------:R-:W-:-:S02]  /*0cc0*/  LEA.HI R7, R7, R6, RZ, 0x5 ;  /* 0x0000000607077211 */ /* 0x000fc400078f28ff */
[----:B------:R-:W-:Y:S01]  /*0cd0*/  LOP3.LUT R0, R0, 0x3fffffe, RZ, 0xc0, !PT ;  /* 0x03fffffe00007812 */ /* 0x000fe200078ec0ff */
[----:B------:R-:W-:Y:S01]  /*0ce0*/  IMAD.IADD R10, R9, 0x1, -R10 ;  /* 0x00000001090a7824 */ /* 0x000fe200078e0a0a */
[----:B------:R-:W-:Y:S01]  /*0cf0*/  SHF.R.S32.HI R7, RZ, 0x5, R7 ;  /* 0x00000005ff077819 */ /* 0x000fe20000011407 */
[----:B------:R-:W-:Y:S01]  /*0d00*/  IMAD.WIDE R18, R5, 0x2, R18 ;  /* 0x0000000205127825 */ /* 0x000fe200078e0212 */
[----:B------:R-:W-:-:S03]  /*0d10*/  LOP3.LUT R9, R8, 0x7ffffffc, RZ, 0xc0, !PT ;  /* 0x7ffffffc08097812 */ /* 0x000fc600078ec0ff */
[----:B------:R-:W-:Y:S02]  /*0d20*/  IMAD.IADD R0, R3, 0x1, -R0 ;  /* 0x0000000103007824 */ /* 0x000fe400078e0a00 */
[----:B------:R-:W-:Y:S02]  /*0d30*/  IMAD R7, R7, 0x10, R10 ;  /* 0x0000001007077824 */ /* 0x000fe400078e020a */
[----:B------:R-:W-:Y:S02]  /*0d40*/  IMAD.IADD R9, R6, 0x1, -R9 ;  /* 0x0000000106097824 */ /* 0x000fe400078e0a09 */
[----:B------:R-:W-:Y:S02]  /*0d50*/  IMAD R201, R0, 0x40, R7 ;  /* 0x0000004000c97824 */ /* 0x000fe400078e0207 */
[----:B------:R-:W-:-:S07]  /*0d60*/  IMAD.SHL.U32 R16, R9, 0x2, RZ ;  /* 0x0000000209107824 */ /* 0x000fce00078e00ff */
.L_x_8607:
        /* <DEDUP_REMOVED lines=20> */
.L_x_8515:
[----:B------:R-:W-:Y:S01]  /*0eb0*/  ULDC UR6, c[0x0][0xdc4] ;  /* 0x0003710000067ab9 */ /* 0x000fe20000000800 */
[----:B------:R-:W-:Y:S01]  /*0ec0*/  UMOV UR41, UR7 ;  /* 0x0000000700297c82 */ /* 0x000fe20008000000 */
[----:B------:R-:W-:-:S11]  /*0ed0*/  UISETP.NE.AND UP0, UPT, UR6, 0x1, UPT ;  /* 0x000000010600788c */ /* 0x000fd6000bf05270 */
[----:B------:R-:W-:Y:S02]  /*0ee0*/  @UP0 ULDC.64 UR10, c[0x0][0xdc8] ;  /* 0x00037200000a0ab9 */ /* 0x000fe40000000a00 */
[----:B------:R-:W-:-:S04]  /*0ef0*/  UIMAD.WIDE.U32 UR4, UR7, UR10, URZ ;  /* 0x0000000a070472a5 */ /* 0x000fc8000f8e003f */
[----:B------:R-:W-:-:S04]  /*0f00*/  @UP0 USHF.R.U32.HI UR41, URZ, UR11, UR5 ;  /* 0x0000000b3f290299 */ /* 0x000fc80008011605 */
[----:B------:R-:W-:-:S12]  /*0f10*/  UIMAD UR4, UR41, UR6, URZ ;  /* 0x00000006290472a4 */ /* 0x000fd8000f8e023f */
.L_x_8516:
[----:B------:R-:W1:Y:S01]  /*0f20*/  LDC.64 R8, c[0x0][0x9e0] ;  /* 0x00027800ff087b82 */ /* 0x000e620000000a00 */
[----:B------:R-:W-:Y:S01]  /*0f30*/  ULDC UR43, c[0x0][0xdb8] ;  /* 0x00036e00002b7ab9 */ /* 0x000fe20000000800 */
[----:B------:R-:W-:Y:S02]  /*0f40*/  ULOP3.LUT UR5, URZ, UR41, URZ, 0x33, !UPT ;  /* 0x000000293f057292 */ /* 0x000fe4000f8e333f */
[----:B------:R-:W-:Y:S01]  /*0f50*/  UISETP.NE.AND UP1, UPT, UR43, 0x1, UPT ;  /* 0x000000012b00788c */ /* 0x000fe2000bf25270 */
[----:B------:R-:W-:Y:S01]  /*0f60*/  ULDC UR42, c[0x0][0xdac] ;  /* 0x00036b00002a7ab9 */ /* 0x000fe20000000800 */
[----:B------:R-:W-:Y:S02]  /*0f70*/  ULDC.64 UR10, c[0x0][0x3f8] ;  /* 0x0000fe00000a7ab9 */ /* 0x000fe40000000a00 */
[----:B------:R-:W2:Y:S01]  /*0f80*/  LDC R7, c[0x0][0x288] ;  /* 0x0000a200ff077b82 */ /* 0x000ea20000000800 */
[----:B------:R-:W-:Y:S02]  /*0f90*/  UIADD3 UR4, UR7, -UR4, URZ ;  /* 0x8000000407047290 */ /* 0x000fe4000fffe03f */
[----:B------:R-:W-:-:S02]  /*0fa0*/  UIADD3 UR42, UR5, UR42, URZ ;  /* 0x0000002a052a7290 */ /* 0x000fc4000fffe03f */
[----:B------:R-:W-:Y:S01]  /*0fb0*/  UISETP.NE.U32.AND UP0, UPT, UR10, URZ, UPT ;  /* 0x0000003f0a00728c */ /* 0x000fe2000bf05070 */
[----:B------:R-:W-:Y:S02]  /*0fc0*/  ULDC UR7, c[0x0][0xdc4] ;  /* 0x0003710000077ab9 */ /* 0x000fe40000000800 */
[----:B------:R-:W3:Y:S01]  /*0fd0*/  LDC R5, c[0x0][0x2e0] ;  /* 0x0000b800ff057b82 */ /* 0x000ee20000000800 */
[----:B------:R-:W-:Y:S02]  /*0fe0*/  USHF.L.U32 UR42, UR42, 0x7, URZ ;  /* 0x000000072a2a7899 */ /* 0x000fe4000800063f */
[----:B------:R-:W-:Y:S02]  /*0ff0*/  UIMAD UR8, UR8, UR7, UR4 ;  /* 0x00000007080872a4 */ /* 0x000fe4000f8e0204 */
[----:B------:R-:W-:Y:S01]  /*1000*/  UISETP.NE.AND.EX UP0, UPT, UR11, URZ, UPT, UP0 ;  /* 0x0000003f0b00728c */ /* 0x000fe2000bf05300 */
[----:B------:R-:W-:Y:S01]  /*1010*/  @UP1 ULDC UR4, c[0x0][0xdbc] ;  /* 0x00036f0000041ab9 */ /* 0x000fe20000000800 */
[----:B------:R-:W-:Y:S01]  /*1020*/  ULDC UR6, c[0x0][0x404] ;  /* 0x0001010000067ab9 */ /* 0x000fe20000000800 */
[----:B------:R-:W-:Y:S01]  /*1030*/  UIMAD.WIDE.U32 UR4, UR8, UR4, URZ ;  /* 0x00000004080472a5 */ /* 0x000fe2000f8e003f */
[----:B-1----:R-:W-:Y:S01]  /*1040*/  ISETP.GE.AND P1, PT, R9, 0x1, PT ;  /* 0x000000010900780c */ /* 0x002fe20003f26270 */
[----:B------:R-:W-:Y:S01]  /*1050*/  USEL UR6, UR6, 0x1, UP0 ;  /* 0x0000000106067887 */ /* 0x000fe20008000000 */
[----:B------:R-:W-:Y:S01]  /*1060*/  IMAD.U32 R200, RZ, RZ, UR42 ;  /* 0x0000002affc87e24 */ /* 0x000fe2000f8e00ff */
[----:B------:R-:W-:Y:S01]  /*1070*/  @UP1 ULDC UR7, c[0x0][0xdc0] ;  /* 0x0003700000071ab9 */ /* 0x000fe20000000800 */
[----:B------:R-:W-:Y:S01]  /*1080*/  UMOV UR44, UR8 ;  /* 0x00000008002c7c82 */ /* 0x000fe20008000000 */
[----:B------:R-:W-:-:S02]  /*1090*/  @UP1 USHF.R.U32.HI UR44, URZ, UR7, UR5 ;  /* 0x000000073f2c1299 */ /* 0x000fc40008011605 */
[----:B--2---:R-:W-:Y:S02]  /*10a0*/  IADD3 R22, R200, 0x80, -R7 ;  /* 0x00000080c8167810 */ /* 0x004fe40007ffe807 */
[----:B------:R-:W-:-:S04]  /*10b0*/  UIADD3 UR4, -UR44, URZ, URZ ;  /* 0x0000003f2c047290 */ /* 0x000fc8000fffe13f */
[----:B------:R-:W-:Y:S01]  /*10c0*/  UIMAD UR43, UR43, UR4, UR8 ;  /* 0x000000042b2b72a4 */ /* 0x000fe2000f8e0208 */
[----:B---3--:R-:W-:-:S04]  /*10d0*/  IMAD R17, R5, UR6, RZ ;  /* 0x0000000605117c24 */ /* 0x008fc8000f8e02ff */
[----:B------:R-:W-:-:S04]  /*10e0*/  IMAD.IADD R22, R17, 0x1, R22 ;  /* 0x0000000111167824 */ /* 0x000fc800078e0216 */
        /* <DEDUP_REMOVED lines=12> */
.L_x_8518:
[----:B------:R-:W-:-:S13]  /*11b0*/  ISETP.NE.AND P0, PT, R9, 0x1, PT ;  /* 0x000000010900780c */ /* 0x000fda0003f05270 */
[----:B------:R-:W1:Y:S02]  /*11c0*/  @P0 LDC.64 R10, c[0x0][0x9e8] ;  /* 0x00027a00ff0a0b82 */ /* 0x000e640000000a00 */
[----:B-1----:R-:W-:-:S05]  /*11d0*/  @P0 IMAD.HI.U32 R4, R3, R10, RZ ;  /* 0x0000000a03040227 */ /* 0x002fca00078e00ff */
[----:B------:R-:W-:-:S07]  /*11e0*/  @P0 SHF.R.U32.HI R3, RZ, R11, R4 ;  /* 0x0000000bff030219 */ /* 0x000fce0000011604 */
.L_x_8519:
[----:B------:R-:W-:-:S05]  /*11f0*/  IMAD R3, R3, R9, R9 ;  /* 0x0000000903037224 */ /* 0x000fca00078e0209 */
[----:B------:R-:W-:-:S07]  /*1200*/  VIMNMX R0, R0, R3, PT ;  /* 0x0000000300007248 */ /* 0x000fce0003fe0100 */
.L_x_8517:
[----:B------:R-:W-:Y:S01]  /*1210*/  IADD3 R4, -R7, UR42, RZ ;  /* 0x0000002a07047c10 */ /* 0x000fe2000fffe1ff */
[----:B------:R-:W-:Y:S01]  /*1220*/  VIADD R3, R0, 0x5f ;  /* 0x0000005f00037836 */ /* 0x000fe20000000000 */
[----:B------:R-:W-:Y:S01]  /*1230*/  ULDC UR4, c[0x0][0x9dc] ;  /* 0x0002770000047ab9 */ /* 0x000fe20000000800 */
[----:B------:R-:W-:Y:S02]  /*1240*/  VIADD R0, R17, 0x5f ;  /* 0x0000005f11007836 */ /* 0x000fe40000000000 */
[----:B------:R-:W-:Y:S02]  /*1250*/  IMAD R6, R5, UR6, R4 ;  /* 0x0000000605067c24 */ /* 0x000fe4000f8e0204 */
[----:B------:R-:W-:-:S04]  /*1260*/  IMAD.HI R4, R3, 0x2aaaaaab, RZ ;  /* 0x2aaaaaab03047827 */ /* 0x000fc800078e02ff */
[----:B------:R-:W-:Y:S01]  /*1270*/  IMAD.HI R0, R0, 0x2aaaaaab, RZ ;  /* 0x2aaaaaab00007827 */ /* 0x000fe200078e02ff */
[----:B------:R-:W-:-:S03]  /*1280*/  SHF.R.U32.HI R5, RZ, 0x1f, R4 ;  /* 0x0000001fff057819 */ /* 0x000fc60000011604 */
[----:B------:R-:W-:Y:S01]  /*1290*/  VIADD R7, R6, -UR4 ;  /* 0x8000000406077c36 */ /* 0x000fe20008000000 */
[----:B------:R-:W-:Y:S02]  /*12a0*/  SHF.R.U32.HI R3, RZ, 0x1f, R0 ;  /* 0x0000001fff037819 */ /* 0x000fe40000011600 */
[----:B------:R-:W-:Y:S02]  /*12b0*/  LEA.HI.SX32 R176, R4, R5, 0x1c ;  /* 0x0000000504b07211 */ /* 0x000fe400078fe2ff */
[----:B------:R-:W-:Y:S02]  /*12c0*/  LEA.HI.SX32 R3, R0, R3, 0x1c ;  /* 0x0000000300037211 */ /* 0x000fe400078fe2ff */
[----:B------:R-:W-:Y:S02]  /*12d0*/  R2UR UR4, R7 ;  /* 0x00000000070472ca */ /* 0x000fe400000e0000 */
[----:B------:R-:W-:Y:S01]  /*12e0*/  VIMNMX R176, R3, R176, PT ;  /* 0x000000b003b07248 */ /* 0x000fe20003fe0100 */
[----:B------:R-:W-:-:S12]  /*12f0*/  @!P1 BRA `(.L_x_8520) ;  /* 0x0000000000449947 */ /* 0x000fd80003800000 */
        /* <DEDUP_REMOVED lines=9> */
.L_x_8521:
[----:B------:R-:W-:-:S13]  /*1390*/  ISETP.NE.AND P0, PT, R9, 0x1, PT ;  /* 0x000000010900780c */ /* 0x000fda0003f05270 */
[----:B------:R-:W1:Y:S02]  /*13a0*/  @P0 LDC.64 R4, c[0x0][0x9e8] ;  /* 0x00027a00ff040b82 */ /* 0x000e640000000a00 */
[----:B-1----:R-:W-:-:S05]  /*13b0*/  @P0 IMAD.HI.U32 R0, R6, R4, RZ ;  /* 0x0000000406000227 */ /* 0x002fca00078e00ff */
[----:B------:R-:W-:-:S07]  /*13c0*/  @P0 SHF.R.U32.HI R6, RZ, R5, R0 ;  /* 0x00000005ff060219 */ /* 0x000fce0000011600 */
.L_x_8522:
[----:B------:R-:W-:-:S05]  /*13d0*/  IMAD R6, R6, R9, RZ ;  /* 0x0000000906067224 */ /* 0x000fca00078e02ff */
[----:B------:R-:W-:-:S13]  /*13e0*/  R2UR UR5, R6 ;  /* 0x00000000060572ca */ /* 0x000fda00000e0000 */
[----:B------:R-:W-:-:S04]  /*13f0*/  UISETP.LT.AND UP0, UPT, UR4, UR5, UPT ;  /* 0x000000050400728c */ /* 0x000fc8000bf01270 */
[----:B------:R-:W-:-:S12]  /*1400*/  USEL UR4, UR4, UR5, !UP0 ;  /* 0x0000000504047287 */ /* 0x000fd8000c000000 */
.L_x_8520:
[----:B------:R-:W-:Y:S01]  /*1410*/  UIMAD.WIDE UR4, UR4, 0x2aaaaaab, URZ ;  /* 0x2aaaaaab040478a5 */ /* 0x000fe2000f8e023f */
[----:B------:R-:W-:Y:S02]  /*1420*/  PLOP3.LUT P0, PT, PT, PT, PT, 0x80, 0x0 ;  /* 0x000000000000781c */ /* 0x000fe40003f0f070 */
[----:B------:R-:W-:Y:S01]  /*1430*/  CS2R R20, SRZ ;  /* 0x0000000000147805 */ /* 0x000fe2000001ff00 */
[----:B------:R-:W-:Y:S01]  /*1440*/  IMAD.MOV.U32 R0, RZ, RZ, RZ ;  /* 0x000000ffff007224 */ /* 0x000fe200078e00ff */
[----:B------:R-:W-:Y:S01]  /*1450*/  USHF.R.U32.HI UR4, URZ, 0x1f, UR5 ;  /* 0x0000001f3f047899 */ /* 0x000fe20008011605 */
[----:B------:R-:W-:Y:S02]  /*1460*/  CS2R R150, SRZ ;  /* 0x0000000000967805 */ /* 0x000fe4000001ff00 */
[----:B------:R-:W-:Y:S02]  /*1470*/  CS2R R148, SRZ ;  /* 0x0000000000947805 */ /* 0x000fe4000001ff00 */
[----:B------:R-:W-:Y:S01]  /*1480*/  CS2R R146, SRZ ;  /* 0x0000000000927805 */ /* 0x000fe2000001ff00 */
[----:B------:R-:W-:Y:S01]  /*1490*/  ULEA.HI.SX32 UR4, UR5, UR4, 0x1c ;  /* 0x0000000405047291 */ /* 0x000fe2000f8fe23f */
        /* <DEDUP_REMOVED lines=65> */
[----:B------:R-:W-:Y:S01]  /*18b0*/  IMAD.MOV.U32 R172, RZ, RZ, RZ ;  /* 0x000000ffffac7224 */ /* 0x000fe200078e00ff */
[----:B------:R-:W-:Y:S06]  /*18c0*/  @!P1 BRA `(.L_x_8523) ;  /* 0x000000b000b89947 */ /* 0x000fec0003800000 */
[----:B------:R-:W-:Y:S01]  /*18d0*/  SHF.R.S32.HI R3, RZ, 0x1f, R202 ;  /* 0x0000001fff037819 */ /* 0x000fe200000114ca */
[----:B------:R-:W-:-:S03]  /*18e0*/  UIADD3 UR6, UR46, 0x18400, URZ ;  /* 0x000184002e067890 */ /* 0x000fc6000fffe03f */
[----:B------:R-:W-:Y:S01]  /*18f0*/  LEA.HI R3, R3, R202, RZ, 0x7 ;  /* 0x000000ca03037211 */ /* 0x000fe200078f38ff */
[----:B------:R-:W-:-:S03]  /*1900*/  ULOP3.LUT UP0, URZ, UR6, 0x1bf, URZ, 0xc0, !UPT ;  /* 0x000001bf063f7892 */ /* 0x000fc6000f80c03f */
[----:B------:R-:W-:-:S03]  /*1910*/  SHF.R.S32.HI R3, RZ, 0x7, R3 ;  /* 0x00000007ff037819 */ /* 0x000fc60000011403 */
[----:B------:R-:W-:-:S03]  /*1920*/  PLOP3.LUT P0, PT, PT, PT, UP0, 0x80, 0x0 ;  /* 0x000000000000781c */ /* 0x000fc60003f0f008 */
[----:B------:R-:W1:Y:S02]  /*1930*/  SHFL.IDX PT, R3, R3, RZ, 0x1f ;  /* 0x00001fff03037589 */ /* 0x000e6400000e0000 */
        /* <DEDUP_REMOVED lines=24> */
.L_x_8524:
[----:B------:R-:W-:Y:S01]  /*1ac0*/  ULEA.HI UR4, UR37, UR37, URZ, 0x1 ;  /* 0x0000002525047291 */ /* 0x000fe2000f8f083f */
[----:B------:R-:W-:-:S03]  /*1ad0*/  VIADD R9, R23, 0x8 ;  /* 0x0000000817097836 */ /* 0x000fc60000000000 */
[----:B------:R-:W-:-:S04]  /*1ae0*/  ULOP3.LUT UR4, UR4, 0xfffffffe, URZ, 0xc0, !UPT ;  /* 0xfffffffe04047892 */ /* 0x000fc8000f8ec03f */
[----:B------:R-:W-:-:S06]  /*1af0*/  UIADD3 UR4, UR37, -UR4, URZ ;  /* 0x8000000425047290 */ /* 0x000fcc000fffe03f */
[----:B------:R-:W-:-:S05]  /*1b00*/  IMAD.U32 R0, RZ, RZ, UR4 ;  /* 0x00000004ff007e24 */ /* 0x000fca000f8e00ff */
[----:B------:R-:W-:-:S04]  /*1b10*/  SHF.L.U32 R0, R0, 0x1f, RZ ;  /* 0x0000001f00007819 */ /* 0x000fc800000006ff */
[----:B------:R-:W1:Y:S02]  /*1b20*/  SYNCS.PHASECHK.TRANS64.TRYWAIT P0, [UR46+0x22800], R0 ;  /* 0x02280000ff0075a7 */ /* 0x000e64000800016e */
[----:B-1----:R-:W-:Y:S05]  /*1b30*/  @!P0 BRA `(.L_x_8525) ;  /* 0x000000f800b48947 */ /* 0x002fea0003800000 */
.L_x_8672:
[----:B-1----:R-:W-:Y:S01]  /*1b40*/  IMAD.U32 R0, RZ, RZ, UR47 ;  /* 0x0000002fff007e24 */ /* 0x002fe2000f8e00ff */
[----:B------:R-:W-:Y:S05]  /*1b50*/  WARPSYNC.ALL ;  /* 0x0000000000007948 */ /* 0x000fea0003800000 */
[----:B------:R1:W-:Y:S01]  /*1b60*/  BAR.SYNC.DEFER_BLOCKING R9, 0x100 ;  /* 0x000400090000751d */ /* 0x0003e20000010000 */
[----:B------:R-:W-:-:S13]  /*1b70*/  ISETP.NE.AND P0, PT, R0, 0x3, PT ;  /* 0x000000030000780c */ /* 0x000fda0003f05270 */
[----:B-1----:R-:W-:Y:S05]  /*1b80*/  @!P0 BRA `(.L_x_8526) ;  /* 0x0000000000048947 */ /* 0x002fea0003800000 */
[----:B------:R-:W-:Y:S01]  /*1b90*/  BPT.TRAP 0x1 ;  /* 0x000000040000795c */ /* 0x000fe20000300000 */
.L_x_8526:
[----:B------:R-:W-:Y:S01]  /*1ba0*/  ULEA UR21, UR39, UR46, 0x3 ;  /* 0x0000002e27157291 */ /* 0x000fe2000f8e183f */
[----:B------:R-:W-:-:S05]  /*1bb0*/  IMAD.U32 R11, RZ, RZ, UR38 ;  /* 0x00000026ff0b7e24 */ /* 0x000fca000f8e00ff */
[----:B------:R-:W-:-:S04]  /*1bc0*/  SHF.L.U32 R11, R11, 0x1f, RZ ;  /* 0x0000001f0b0b7819 */ /* 0x000fc800000006ff */
[----:B------:R1:W2:Y:S01]  /*1bd0*/  SYNCS.PHASECHK.TRANS64.TRYWAIT P1, [UR21+0x22830], R11 ;  /* 0x0228300bff0075a7 */ /* 0x0002a20008020155 */
[----:B------:R-:W-:Y:S05]  /*1be0*/  @!P0 BRA `(.L_x_8527) ;  /* 0x0000000000048947 */ /* 0x000fea0003800000 */
[----:B------:R-:W-:Y:S01]  /*1bf0*/  BPT.TRAP 0x1 ;  /* 0x000000040000795c */ /* 0x000fe20000300000 */
.L_x_8527:
[----:B--2---:R-:W-:Y:S05]  /*1c00*/  @P1 BRA `(.L_x_8528) ;  /* 0x0000000000081947 */ /* 0x004fea0003800000 */
[----:B------:R-:W2:Y:S02]  /*1c10*/  SYNCS.PHASECHK.TRANS64.TRYWAIT P1, [UR21+0x22830], R11 ;  /* 0x0228300bff0075a7 */ /* 0x000ea40008020155 */
[----:B--2---:R-:W-:Y:S05]  /*1c20*/  @!P1 BRA `(.L_x_8529) ;  /* 0x000000f800909947 */ /* 0x004fea0003800000 */
.L_x_8528:
[----:B------:R-:W-:Y:S01]  /*1c30*/  UIADD3 UR4, UR46, 0x1c400, URZ ;  /* 0x0001c4002e047890 */ /* 0x000fe2000fffe03f */
[----:B------:R-:W-:Y:S01]  /*1c40*/  WARPGROUP.ARRIVE ;  /* 0x00000000000079c5 */ /* 0x000fe20000000000 */
[----:B------:R-:W-:-:S05]  /*1c50*/  ULOP3.LUT UR16, UR45, 0x10000, URZ, 0xfc, !UPT ;  /* 0x000100002d107892 */ /* 0x000fca000f8efc3f */
[----:B--2---:R-:W2:Y:S01]  /*1c60*/  S2R R0, SR_TID.X ;  /* 0x0000000000007919 */ /* 0x004ea20000002100 */
[----:B------:R-:W-:Y:S01]  /*1c70*/  USHF.R.U32.HI UR4, URZ, 0x4, UR4 ;  /* 0x000000043f047899 */ /* 0x000fe20008011604 */
[----:B------:R-:W3:Y:S01]  /*1c80*/  LDC R12, c[0x0][0x288] ;  /* 0x0000a200ff0c7b82 */ /* 0x000ee20000000800 */
[----:B------:R-:W-:Y:S01]  /*1c90*/  UMOV UR17, 0x40000040 ;  /* 0x4000004000117882 */ /* 0x000fe20000000000 */
[----:B------:R-:W-:Y:S01]  /*1ca0*/  UMOV UR19, 0x40000040 ;  /* 0x4000004000137882 */ /* 0x000fe20000000000 */
[----:B------:R-:W-:Y:S01]  /*1cb0*/  ULOP3.LUT UR4, UR4, 0x3fff, URZ, 0xc0, !UPT ;  /* 0x00003fff04047892 */ /* 0x000fe2000f8ec03f */
[----:B------:R-:W-:Y:S01]  /*1cc0*/  IMAD.U32 R8, RZ, RZ, UR21 ;  /* 0x00000015ff087e24 */ /* 0x000fe2000f8e00ff */
[----:B------:R-:W-:Y:S01]  /*1cd0*/  UMOV UR5, 0x40000040 ;  /* 0x4000004000057882 */ /* 0x000fe20000000000 */
[----:B------:R-:W-:Y:S01]  /*1ce0*/  UMOV UR7, 0x40000040 ;  /* 0x4000004000077882 */ /* 0x000fe20000000000 */
[----:B------:R-:W-:Y:S01]  /*1cf0*/  ULOP3.LUT UR20, UR4, 0x10000, URZ, 0xfc, !UPT ;  /* 0x0001000004147892 */ /* 0x000fe2000f8efc3f */
[----:B------:R-:W-:Y:S01]  /*1d00*/  IMAD.MOV.U32 R3, RZ, RZ, -0x60 ;  /* 0xffffffa0ff037424 */ /* 0x000fe200078e00ff */
[----:B------:R-:W-:Y:S01]  /*1d10*/  UIADD3 UR4, UR16, 0x2, URZ ;  /* 0x0000000210047890 */ /* 0x000fe2000fffe03f */
[----:B------:R-:W-:Y:S01]  /*1d20*/  IADD3 R5, -R23, 0xb, RZ ;  /* 0x0000000b17057810 */ /* 0x000fe20007ffe1ff */
[----:B------:R-:W-:Y:S01]  /*1d30*/  UIMAD UR18, UR39, 0x300, UR20 ;  /* 0x00000300271278a4 */ /* 0x000fe2000f8e0214 */
[----:B------:R-:W-:Y:S01]  /*1d40*/  IMAD R6, R176, R3, 0x60 ;  /* 0x00000060b0067424 */ /* 0x000fe200078e0203 */
[----:B------:R-:W-:Y:S01]  /*1d50*/  UIADD3 UR8, UR16, 0x4, URZ ;  /* 0x0000000410087890 */ /* 0x000fe2000fffe03f */
[----:B------:R-:W-:Y:S01]  /*1d60*/  LOP3.LUT R2, R2, 0xfff7ffff, RZ, 0xc0, !PT ;  /* 0xfff7ffff02027812 */ /* 0x000fe200078ec0ff */
[----:B------:R-:W-:Y:S01]  /*1d70*/  UIADD3 UR6, UR18, 0x2, URZ ;  /* 0x0000000212067890 */ /* 0x000fe2000fffe03f */
[----:B------:R-:W-:Y:S01]  /*1d80*/  IMAD.IADD R3, R17, 0x1, R6 ;  /* 0x0000000111037824 */ /* 0x000fe200078e0206 */
[----:B------:R-:W-:Y:S01]  /*1d90*/  UIADD3 UR10, UR18, 0x4, URZ ;  /* 0x00000004120a7890 */ /* 0x000fe2000fffe03f */
[--C-:B------:R-:W-:Y:S01]  /*1da0*/  IMAD.IADD R15, R6, 0x1, -R16.reuse ;  /* 0x00000001060f7824 */ /* 0x100fe200078e0a10 */
[----:B------:R-:W-:Y:S01]  /*1db0*/  UMOV UR9, 0x40000040 ;  /* 0x4000004000097882 */ /* 0x000fe20000000000 */
[----:B------:R-:W-:Y:S01]  /*1dc0*/  HGMMA.64x96x16.F32.BF16 R24, gdesc[UR16], RZ, !UPT, gsb0 ;  /* 0x01600000101879f0 */ /* 0x000fe2000c0018ff */
[----:B------:R-:W-:Y:S01]  /*1dd0*/  UMOV UR11, 0x40000040 ;  /* 0x40000040000b7882 */ /* 0x000fe20000000000 */
[----:B------:R-:W-:Y:S01]  /*1de0*/  UIADD3 UR12, UR16, 0x6, URZ ;  /* 0x00000006100c7890 */ /* 0x000fe2000fffe03f */
[C---:B------:R-:W-:Y:S01]  /*1df0*/  IMAD.IADD R10, R3.reuse, 0x1, -R16 ;  /* 0x00000001030a7824 */ /* 0x040fe200078e0a10 */
[----:B------:R-:W-:Y:S01]  /*1e00*/  UIADD3 UR14, UR18, 0x6, URZ ;  /* 0x00000006120e7890 */ /* 0x000fe2000fffe03f */
[----:B---3--:R-:W-:Y:S01]  /*1e10*/  IADD3 R7, R3, 0x1, -R12 ;  /* 0x0000000103077810 */ /* 0x008fe20007ffe80c */
[----:B------:R-:W-:Y:S01]  /*1e20*/  UMOV UR13, 0x40000040 ;  /* 0x40000040000d7882 */ /* 0x000fe20000000000 */
[----:B------:R-:W-:Y:S01]  /*1e30*/  UMOV UR15, 0x40000040 ;  /* 0x40000040000f7882 */ /* 0x000fe20000000000 */
[----:B------:R-:W-:Y:S01]  /*1e40*/  ULDC UR22, c[0x0][0x9dc] ;  /* 0x0002770000167ab9 */ /* 0x000fe20000000800 */
[----:B--2---:R-:W-:-:S13]  /*1e50*/  LOP3.LUT P1, RZ, R0, 0x7f, RZ, 0xc0, !PT ;  /* 0x0000007f00ff7812 */ /* 0x004fda000782c0ff */
[----:B------:R-:W-:Y:S01]  /*1e60*/  @!P1 VIADD R0, R8, 0x22840 ;  /* 0x0002284008009836 */ /* 0x000fe20000000000 */
[----:B------:R-:W-:-:S04]  /*1e70*/  @P1 LOP3.LUT R2, R2, 0x80000, RZ, 0xfc, !PT ;  /* 0x0008000002021812 */ /* 0x000fc800078efcff */
[----:B------:R-:W-:Y:S01]  /*1e80*/  @!P1 PRMT R0, RZ, 0x654, R0 ;  /* 0x00000654ff009816 */ /* 0x000fe20000000000 */
[----:B------:R-:W-:Y:S02]  /*1e90*/  WARPGROUP.DEPBAR.LE gsb0, 0x0 ;  /* 0x00008000000079c5 */ /* 0x000fe40000010000 */
[----:B------:R-:W-:-:S06]  /*1ea0*/  WARPGROUP.ARRIVE ;  /* 0x00000000000079c5 */ /* 0x000fcc0000000000 */
[----:B------:R-:W-:Y:S01]  /*1eb0*/  HGMMA.64x96x16.F32.BF16 R24, gdesc[UR4], R24, gsb0 ;  /* 0x01600000041879f0 */ /* 0x000fe20008001818 */
[----:B------:R-:W-:Y:S02]  /*1ec0*/  ULOP3.LUT UR6, URZ, UR22, URZ, 0x33, !UPT ;  /* 0x000000163f067292 */ /* 0x000fe4000f8e333f */
[----:B------:R-:W-:Y:S02]  /*1ed0*/  WARPGROUP.DEPBAR.LE gsb0, 0x0 ;  /* 0x00008000000079c5 */ /* 0x000fe40000010000 */
[----:B------:R-:W-:-:S06]  /*1ee0*/  WARPGROUP.ARRIVE ;  /* 0x00000000000079c5 */ /* 0x000fcc0000000000 */
[----:B------:R-:W-:Y:S03]  /*1ef0*/  HGMMA.64x96x16.F32.BF16 R24, gdesc[UR8], R24, gsb0 ;  /* 0x01600000081879f0 */ /* 0x000fe60008001818 */
[----:B------:R-:W-:Y:S02]  /*1f00*/  WARPGROUP.DEPBAR.LE gsb0, 0x0 ;  /* 0x00008000000079c5 */ /* 0x000fe40000010000 */
[----:B------:R-:W-:-:S06]  /*1f10*/  WARPGROUP.ARRIVE ;  /* 0x00000000000079c5 */ /* 0x000fcc0000000000 */
[----:B------:R-:W-:Y:S01]  /*1f20*/  HGMMA.64x96x16.F32.BF16 R24, gdesc[UR12], R24, gsb0 ;  /* 0x016000000c1879f0 */ /* 0x000fe20008001818 */
[----:B------:R-:W-:Y:S02]  /*1f30*/  ULDC.64 UR14, c[0x0][0x9e0] ;  /* 0x00027800000e7ab9 */ /* 0x000fe40000000a00 */
[----:B------:R-:W-:Y:S01]  /*1f40*/  UISETP.GE.AND UP0, UPT, UR15, 0x1, UPT ;  /* 0x000000010f00788c */ /* 0x000fe2000bf06270 */
[----:B------:R-:W-:Y:S02]  /*1f50*/  WARPGROUP.DEPBAR.LE gsb0, 0x0 ;  /* 0x00008000000079c5 */ /* 0x000fe40000010000 */
[----:B------:R2:W-:Y:S06]  /*1f60*/  BAR.ARV R5, 0x100 ;  /* 0x000400050000751d */ /* 0x0005ec0000002000 */
[----:B------:R3:W-:Y:S01]  /*1f70*/  @!P1 SYNCS.ARRIVE.TRANS64.RED.A1T0 RZ, [R0+URZ], RZ ;  /* 0x000000ff00ff99a7 */ /* 0x0007e2000810043f */
[----:B------:R-:W-:Y:S01]  /*1f80*/  PLOP3.LUT P1, PT, PT, PT, UP0, 0x40, 0x0 ;  /* 0x000000000000781c */ /* 0x000fe20003f2e808 */
[----:B---3--:R-:W-:-:S02]  /*1f90*/  IMAD.IADD R0, R7, 0x1, -R16 ;  /* 0x0000000107007824 */ /* 0x008fc400078e0a10 */
[----:B------:R-:W-:Y:S02]  /*1fa0*/  VIADD R7, R201, UR42 ;  /* 0x0000002ac9077c36 */ /* 0x000fe40008000000 */
[C---:B------:R-:W-:Y:S02]  /*1fb0*/  VIADD R13, R0.reuse, UR14 ;  /* 0x0000000e000d7c36 */ /* 0x040fe40008000000 */
[----:B------:R-:W-:-:S03]  /*1fc0*/  VIADD R14, R0, UR6 ;  /* 0x00000006000e7c36 */ /* 0x000fc60008000000 */
[----:B------:R-:W-:Y:S01]  /*1fd0*/  VIADDMNMX R0, R7, R13, R10, PT ;  /* 0x0000000d07007246 */ /* 0x000fe2000380010a */
[----:B------:R-:W-:Y:S02]  /*1fe0*/  IMAD.IADD R3, R14, 0x1, R7 ;  /* 0x000000010e037824 */ /* 0x000fe400078e0207 */
[----:B--2---:R-:W-:Y:S05]  /*1ff0*/  @P1 BRA `(.L_x_8530) ;  /* 0x0000000000541947 */ /* 0x004fea0003800000 */
[----:B------:R-:W-:Y:S01]  /*2000*/  IADD3 R4, R7, -R12, R17 ;  /* 0x8000000c07047210 */ /* 0x000fe20007ffe011 */
        /* <DEDUP_REMOVED lines=11> */
.L_x_8532:
[----:B------:R-:W-:-:S06]  /*20c0*/  UISETP.NE.AND UP1, UPT, UR15, 0x1, UPT ;  /* 0x000000010f00788c */ /* 0x000fcc000bf25270 */
[----:B------:R-:W-:-:S05]  /*20d0*/  PLOP3.LUT P1, PT, PT, PT, UP1, 0x80, 0x0 ;  /* 0x000000000000781c */ /* 0x000fca0003f2f018 */
[----:B------:R-:W-:-:S08]  /*20e0*/  @UP1 ULDC.64 UR6, c[0x0][0x9e8] ;  /* 0x00027a0000061ab9 */ /* 0x000fd00000000a00 */
[----:B------:R-:W-:-:S05]  /*20f0*/  @P1 IMAD.HI.U32 R20, R4, UR6, RZ ;  /* 0x0000000604141c27 */ /* 0x000fca000f8e00ff */
[----:B------:R-:W-:-:S07]  /*2100*/  @P1 SHF.R.U32.HI R4, RZ, UR7, R20 ;  /* 0x00000007ff041c19 */ /* 0x000fce0008011614 */
.L_x_8533:
[----:B------:R-:W-:Y:S05]  /*2110*/  BSYNC B0 ;  /* 0x0000000000007941 */ /* 0x000fea0003800000 */
.L_x_8531:
[----:B------:R-:W-:-:S05]  /*2120*/  IMAD R4, R4, UR15, R15 ;  /* 0x0000000f04047c24 */ /* 0x000fca000f8e020f */
[----:B------:R-:W-:Y:S02]  /*2130*/  VIMNMX R3, R3, R4, !PT ;  /* 0x0000000403037248 */ /* 0x000fe40007fe0100 */
[----:B------:R-:W-:-:S07]  /*2140*/  VIADDMNMX R0, R4, UR15, R0, PT ;  /* 0x0000000f04007c46 */ /* 0x000fce000b800100 */
.L_x_8530:
[C---:B------:R-:W-:Y:S02]  /*2150*/  ISETP.GE.AND P1, PT, R6.reuse, 0x2, PT ;  /* 0x000000020600780c */ /* 0x040fe40003f26270 */
        /* <DEDUP_REMOVED lines=97> */
[C---:B------:R-:W-:Y:S02]  /*2770*/  ISETP.GE.AND P3, PT, R6.reuse, 0x52, PT ;  /* 0x000000520600780c */ /* 0x040fe40003f66270 */
[----:B------:R-:W-:Y:S02]  /*2780*/  ISETP.GE.AND P6, PT, R6, 0x1, PT ;  /* 0x000000010600780c */ /* 0x000fe40003fc6270 */
[----:B------:R-:W-:-:S04]  /*2790*/  ISETP.GT.AND P4, PT, R3, 0x51, !P3 ;  /* 0x000000510300780c */ /* 0x000fc80005f84270 */
[----:B------:R-:W-:-:S04]  /*27a0*/  ISETP.LT.OR P4, PT, R0, 0x52, P4 ;  /* 0x000000520000780c */ /* 0x000fc80002781670 */
        /* <DEDUP_REMOVED lines=8> */
[----:B------:R-:W-:Y:S01]  /*2830*/  ISETP.GE.AND P5, PT, R6, 0x5a, PT ;  /* 0x0000005a0600780c */ /* 0x000fe20003fa6270 */
[----:B------:R-:W-:-:S03]  /*2840*/  VIADD R6, R7, 0x8 ;  /* 0x0000000807067836 */ /* 0x000fc60000000000 */
[----:B------:R-:W-:Y:S01]  /*2850*/  P2R R24, PR, RZ, 0x20 ;  /* 0x00000020ff187803 */ /* 0x000fe20000000000 */
[----:B------:R-:W-:Y:S01]  /*2860*/  IMAD.IADD R4, R14, 0x1, R6 ;  /* 0x000000010e047824 */ /* 0x000fe200078e0206 */
[----:B------:R-:W-:-:S04]  /*2870*/  ISETP.GT.AND P5, PT, R3, 0x59, !P5 ;  /* 0x000000590300780c */ /* 0x000fc80006fa4270 */
[----:B------:R-:W-:Y:S02]  /*2880*/  ISETP.LT.OR P5, PT, R0, 0x5a, P5 ;  /* 0x0000005a0000780c */ /* 0x000fe40002fa1670 */
[----:B------:R-:W-:Y:S02]  /*2890*/  VIADDMNMX R0, R6, R13, R10, PT ;  /* 0x0000000d06007246 */ /* 0x000fe4000380010a */
[----:B------:R-:W-:Y:S02]  /*28a0*/  FSEL R94, R69, -INF , !P5 ;  /* 0xff800000455e7808 */ /* 0x000fe40006800000 */
[----:B------:R-:W-:-:S13]  /*28b0*/  PLOP3.LUT P5, PT, PT, PT, UP0, 0x40, 0x0 ;  /* 0x000000000000781c */ /* 0x000fda0003fae808 */
[----:B------:R-:W-:Y:S05]  /*28c0*/  @P5 BRA `(.L_x_8534) ;  /* 0x00000000005c5947 */ /* 0x000fea0003800000 */
        /* <DEDUP_REMOVED lines=13> */
.L_x_8536:
[----:B------:R-:W-:-:S06]  /*29a0*/  UISETP.NE.AND UP1, UPT, UR15, 0x1, UPT ;  /* 0x000000010f00788c */ /* 0x000fcc000bf25270 */
[----:B------:R-:W-:-:S05]  /*29b0*/  PLOP3.LUT P5, PT, PT, PT, UP1, 0x80, 0x0 ;  /* 0x000000000000781c */ /* 0x000fca0003faf018 */
[----:B------:R-:W-:-:S08]  /*29c0*/  @UP1 ULDC.64 UR6, c[0x0][0x9e8] ;  /* 0x00027a0000061ab9 */ /* 0x000fd00000000a00 */
[----:B------:R-:W-:Y:S01]  /*29d0*/  @P5 IMAD.HI.U32 R10, R3, UR6, RZ ;  /* 0x00000006030a5c27 */ /* 0x000fe2000f8e00ff */
[----:B------:R-:W-:-:S13]  /*29e0*/  PLOP3.LUT P5, PT, PT, PT, UP1, 0x80, 0x0 ;  /* 0x000000000000781c */ /* 0x000fda0003faf018 */
[----:B------:R-:W-:-:S07]  /*29f0*/  @P5 SHF.R.U32.HI R3, RZ, UR7, R10 ;  /* 0x00000007ff035c19 */ /* 0x000fce000801160a */
.L_x_8537:
[----:B------:R-:W-:Y:S05]  /*2a00*/  BSYNC B0 ;  /* 0x0000000000007941 */ /* 0x000fea0003800000 */
.L_x_8535:
[----:B------:R-:W-:-:S05]  /*2a10*/  IMAD R3, R3, UR15, R15 ;  /* 0x0000000f03037c24 */ /* 0x000fca000f8e020f */
[----:B------:R-:W-:Y:S02]  /*2a20*/  VIMNMX R4, R4, R3, !PT ;  /* 0x0000000304047248 */ /* 0x000fe40007fe0100 */
[----:B------:R-:W-:-:S07]  /*2a30*/  VIADDMNMX R0, R3, UR15, R0, PT ;  /* 0x0000000f03007c46 */ /* 0x000fce000b800100 */
.L_x_8534:
[C---:B------:R-:W-:Y:S01]  /*2a40*/  ISETP.GT.AND P1, PT, R4.reuse, 0x1, !P1 ;  /* 0x000000010400780c */ /* 0x040fe20004f24270 */
[----:B------:R-:W-:Y:S01]  /*2a50*/  ULDC UR10, c[0x0][0x988] ;  /* 0x00026200000a7ab9 */ /* 0x000fe20000000800 */
        /* <DEDUP_REMOVED lines=9> */
[----:B------:R-:W-:Y:S02]  /*2af0*/  FMNMX.FTZ R3, R20, R72, !PT ;  /* 0x0000004814037209 */ /* 0x000fe40007810000 */
[----:B------:R-:W-:-:S02]  /*2b00*/  FSEL R31, R31, -INF , !P1 ;  /* 0xff8000001f1f7808 */ /* 0x000fc40004800000 */
[----:B------:R-:W-:Y:S02]  /*2b10*/  ISETP.NE.AND P1, PT, R25, RZ, PT ;  /* 0x000000ff1900720c */ /* 0x000fe40003f25270 */
[----:B------:R-:W-:Y:S02]  /*2b20*/  ISETP.NE.AND P5, PT, R33, RZ, PT ;  /* 0x000000ff2100720c */ /* 0x000fe40003fa5270 */
        /* <DEDUP_REMOVED lines=53> */
[----:B------:R-:W-:Y:S01]  /*2e80*/  ISETP.NE.AND P2, PT, R53, RZ, PT ;  /* 0x000000ff3500720c */ /* 0x000fe20003f45270 */
[----:B------:R-:W2:Y:S01]  /*2e90*/  SHFL.BFLY PT, R3, R10, 0x2, 0x1f ;  /* 0x0c401f000a037f89 */ /* 0x000ea200000e0000 */
[----:B------:R-:W-:Y:S02]  /*2ea0*/  ISETP.LT.OR P1, PT, R0, 0x31, P1 ;  /* 0x000000310000780c */ /* 0x000fe40000f21670 */
[----:B------:R-:W-:Y:S02]  /*2eb0*/  ISETP.NE.AND P5, PT, R83, RZ, PT ;  /* 0x000000ff5300720c */ /* 0x000fe40003fa5270 */
[----:B------:R-:W-:Y:S02]  /*2ec0*/  FSEL R50, R50, -INF , !P1 ;  /* 0xff80000032327808 */ /* 0x000fe40004800000 */
[----:B------:R-:W-:-:S02]  /*2ed0*/  ISETP.NE.AND P1, PT, R79, RZ, PT ;  /* 0x000000ff4f00720c */ /* 0x000fc40003f25270 */
[C---:B------:R-:W-:Y:S02]  /*2ee0*/  ISETP.GT.AND P6, PT, R4.reuse, RZ, !P6 ;  /* 0x000000ff0400720c */ /* 0x040fe400077c4270 */
[----:B------:R-:W-:Y:S02]  /*2ef0*/  ISETP.GT.AND P1, PT, R4, 0x31, !P1 ;  /* 0x000000310400780c */ /* 0x000fe40004f24270 */
[C---:B------:R-:W-:Y:S02]  /*2f00*/  ISETP.LT.OR P6, PT, R0.reuse, 0x1, P6 ;  /* 0x000000010000780c */ /* 0x040fe400037c1670 */
[----:B------:R-:W-:Y:S02]  /*2f10*/  ISETP.LT.OR P1, PT, R0, 0x32, P1 ;  /* 0x000000320000780c */ /* 0x000fe40000f21670 */
[----:B------:R-:W-:Y:S02]  /*2f20*/  FSEL R26, R26, -INF , !P6 ;  /* 0xff8000001a1a7808 */ /* 0x000fe40007000000 */
[----:B------:R-:W-:-:S02]  /*2f30*/  FSEL R51, R51, -INF , !P1 ;  /* 0xff80000033337808 */ /* 0x000fc40004800000 */
[----:B------:R-:W-:Y:S02]  /*2f40*/  ISETP.NE.AND P1, PT, R49, RZ, PT ;  /* 0x000000ff3100720c */ /* 0x000fe40003f25270 */
[----:B------:R-:W-:Y:S02]  /*2f50*/  ISETP.NE.AND P6, PT, R85, RZ, PT ;  /* 0x000000ff5500720c */ /* 0x000fe40003fc5270 */
[----:B------:R-:W-:Y:S02]  /*2f60*/  ISETP.GT.AND P1, PT, R4, 0x38, !P1 ;  /* 0x000000380400780c */ /* 0x000fe40004f24270 */
[----:B--2---:R-:W-:Y:S02]  /*2f70*/  FMNMX.FTZ R14, R10, R3, !PT ;  /* 0x000000030a0e7209 */ /* 0x004fe40007810000 */
[----:B------:R-:W-:Y:S02]  /*2f80*/  ISETP.LT.OR P1, PT, R0, 0x39, P1 ;  /* 0x000000390000780c */ /* 0x000fe40000f21670 */
[----:B------:R-:W-:Y:S01]  /*2f90*/  ISETP.GT.AND P3, PT, R4, 0x51, !P3 ;  /* 0x000000510400780c */ /* 0x000fe20005f64270 */
[----:B------:R-:W2:Y:S01]  /*2fa0*/  SHFL.BFLY PT, R3, R14, 0x1, 0x1f ;  /* 0x0c201f000e037f89 */ /* 0x000ea200000e0000 */
[----:B------:R-:W-:-:S02]  /*2fb0*/  FSEL R54, R54, -INF , !P1 ;  /* 0xff80000036367808 */ /* 0x000fc40004800000 */
[----:B------:R-:W-:Y:S02]  /*2fc0*/  ISETP.NE.AND P1, PT, R81, RZ, PT ;  /* 0x000000ff5100720c */ /* 0x000fe40003f25270 */
[C---:B------:R-:W-:Y:S02]  /*2fd0*/  ISETP.GT.AND P4, PT, R4.reuse, 0x58, !P4 ;  /* 0x000000580400780c */ /* 0x040fe40006784270 */
[----:B------:R-:W-:Y:S02]  /*2fe0*/  ISETP.GT.AND P1, PT, R4, 0x39, !P1 ;  /* 0x000000390400780c */ /* 0x000fe40004f24270 */
[C---:B------:R-:W-:Y:S02]  /*2ff0*/  ISETP.LT.OR P3, PT, R0.reuse, 0x52, P3 ;  /* 0x000000520000780c */ /* 0x040fe40001f61670 */
[C---:B------:R-:W-:Y:S02]  /*3000*/  ISETP.LT.OR P1, PT, R0.reuse, 0x3a, P1 ;  /* 0x0000003a0000780c */ /* 0x040fe40000f21670 */
[----:B------:R-:W-:-:S02]  /*3010*/  ISETP.LT.OR P4, PT, R0, 0x59, P4 ;  /* 0x000000590000780c */ /* 0x000fc40002781670 */
[----:B------:R-:W-:Y:S02]  /*3020*/  FSEL R55, R55, -INF , !P1 ;  /* 0xff80000037377808 */ /* 0x000fe40004800000 */
[----:B------:R-:W-:Y:S02]  /*3030*/  ISETP.GT.AND P1, PT, R4, 0x40, !P2 ;  /* 0x000000400400780c */ /* 0x000fe40005724270 */
[----:B------:R-:W-:Y:S02]  /*3040*/  ISETP.NE.AND P2, PT, R61, RZ, PT ;  /* 0x000000ff3d00720c */ /* 0x000fe40003f45270 */
[----:B------:R-:W-:Y:S02]  /*3050*/  ISETP.LT.OR P1, PT, R0, 0x41, P1 ;  /* 0x000000410000780c */ /* 0x000fe40000f21670 */
[----:B------:R-:W-:Y:S02]  /*3060*/  ISETP.GT.AND P2, PT, R4, 0x50, !P2 ;  /* 0x000000500400780c */ /* 0x000fe40005744270 */
[----:B------:R-:W-:-:S02]  /*3070*/  FSEL R58, R58, -INF , !P1 ;  /* 0xff8000003a3a7808 */ /* 0x000fc40004800000 */
[----:B------:R-:W-:Y:S02]  /*3080*/  ISETP.GT.AND P1, PT, R4, 0x41, !P5 ;  /* 0x000000410400780c */ /* 0x000fe40006f24270 */
[----:B--2---:R-:W-:Y:S02]  /*3090*/  FMNMX.FTZ R3, R14, R3, !PT ;  /* 0x000000030e037209 */ /* 0x004fe40007810000 */
[----:B------:R-:W-:Y:S02]  /*30a0*/  ISETP.LT.OR P1, PT, R0, 0x42, P1 ;  /* 0x000000420000780c */ /* 0x000fe40000f21670 */
[----:B------:R-:W-:Y:S01]  /*30b0*/  ISETP.NE.AND P5, PT, R57, RZ, PT ;  /* 0x000000ff3900720c */ /* 0x000fe20003fa5270 */
[----:B------:R-:W-:Y:S01]  /*30c0*/  FMUL.FTZ R13, R3, UR10 ;  /* 0x0000000a030d7c20 */ /* 0x000fe20008410000 */
[----:B------:R-:W-:Y:S02]  /*30d0*/  FSEL R59, R59, -INF , !P1 ;  /* 0xff8000003b3b7808 */ /* 0x000fe40004800000 */
[----:B------:R-:W-:-:S02]  /*30e0*/  FSETP.NEU.FTZ.AND P1, PT, R3, -INF , PT ;  /* 0xff8000000300780b */ /* 0x000fc40003f3d000 */
[----:B------:R-:W-:Y:S02]  /*30f0*/  ISETP.LT.OR P2, PT, R0, 0x51, P2 ;  /* 0x000000510000780c */ /* 0x000fe40001741670 */
[----:B------:R-:W-:Y:S02]  /*3100*/  FSEL R15, R13, RZ, P1 ;  /* 0x000000ff0d0f7208 */ /* 0x000fe40000800000 */
[----:B------:R-:W-:Y:S02]  /*3110*/  FMNMX.FTZ R13, R26, R27, !PT ;  /* 0x0000001b1a0d7209 */ /* 0x000fe40007810000 */
[----:B------:R-:W-:Y:S01]  /*3120*/  ISETP.GT.AND P1, PT, R4, 0x48, !P5 ;  /* 0x000000480400780c */ /* 0x000fe20006f24270 */
        /* <DEDUP_REMOVED lines=8> */
[----:B------:R-:W-:Y:S01]  /*31b0*/  FFMA.FTZ R33, R78, UR10, -R15 ;  /* 0x0000000a4e217c23 */ /* 0x000fe2000801080f */
[----:B------:R-:W-:-:S02]  /*31c0*/  FMNMX.FTZ R10, R34, R13, !PT ;  /* 0x0000000d220a7209 */ /* 0x000fc40007810000 */
[----:B------:R-:W-:Y:S01]  /*31d0*/  ISETP.GT.AND P1, PT, R4, 0x49, !P6 ;  /* 0x000000490400780c */ /* 0x000fe20007724270 */
[----:B------:R-:W3:Y:S01]  /*31e0*/  MUFU.EX2 R20, R20 ;  /* 0x0000001400147308 */ /* 0x000ee20000000800 */
[----:B------:R-:W-:Y:S01]  /*31f0*/  FMNMX.FTZ R13, R35, R10, !PT ;  /* 0x0000000a230d7209 */ /* 0x000fe20007810000 */
[--C-:B--2---:R-:W-:Y:S01]  /*3200*/  FFMA.FTZ R14, R76, UR10, -R15.reuse ;  /* 0x0000000a4c0e7c23 */ /* 0x104fe2000801080f */
[----:B------:R-:W-:Y:S01]  /*3210*/  ISETP.NE.AND P5, PT, R24, RZ, PT ;  /* 0x000000ff1800720c */ /* 0x000fe20003fa5270 */
[--C-:B------:R-:W-:Y:S01]  /*3220*/  FFMA.FTZ R24, R28, UR10, -R15.reuse ;  /* 0x0000000a1c187c23 */ /* 0x100fe2000801080f */
[----:B------:R-:W-:Y:S01]  /*3230*/  FMNMX.FTZ R10, R38, R13, !PT ;  /* 0x0000000d260a7209 */ /* 0x000fe20007810000 */
[--C-:B------:R-:W-:Y:S01]  /*3240*/  FFMA.FTZ R28, R32, UR10, -R15.reuse ;  /* 0x0000000a201c7c23 */ /* 0x100fe2000801080f */
[----:B------:R-:W-:Y:S01]  /*3250*/  ISETP.LT.OR P1, PT, R0, 0x4a, P1 ;  /* 0x0000004a0000780c */ /* 0x000fe20000f21670 */
[----:B------:R2:W-:Y:S01]  /*3260*/  MUFU.EX2 R29, R14 ;  /* 0x0000000e001d7308 */ /* 0x0005e20000000800 */
[----:B------:R-:W-:Y:S01]  /*3270*/  FMNMX.FTZ R13, R39, R10, !PT ;  /* 0x0000000a270d7209 */ /* 0x000fe20007810000 */
[--C-:B------:R-:W-:Y:S01]  /*3280*/  FFMA.FTZ R32, R36, UR10, -R15.reuse ;  /* 0x0000000a24207c23 */ /* 0x100fe2000801080f */
[----:B------:R-:W-:Y:S01]  /*3290*/  ISETP.GT.AND P5, PT, R4, 0x59, !P5 ;  /* 0x000000590400780c */ /* 0x000fe20006fa4270 */
[--C-:B------:R-:W-:Y:S01]  /*32a0*/  FFMA.FTZ R36, R48, UR10, -R15.reuse ;  /* 0x0000000a30247c23 */ /* 0x100fe2000801080f */
[----:B------:R-:W-:Y:S01]  /*32b0*/  FMNMX.FTZ R10, R42, R13, !PT ;  /* 0x0000000d2a0a7209 */ /* 0x000fe20007810000 */
[--C-:B------:R-:W-:Y:S01]  /*32c0*/  FFMA.FTZ R48, R56, UR10, -R15.reuse ;  /* 0x0000000a38307c23 */ /* 0x100fe2000801080f */
[----:B------:R-:W-:Y:S01]  /*32d0*/  FSEL R63, R63, -INF , !P1 ;  /* 0xff8000003f3f7808 */ /* 0x000fe20004800000 */
[----:B------:R-:W-:Y:S01]  /*32e0*/  MUFU.EX2 R24, R24 ;  /* 0x0000001800187308 */ /* 0x000fe20000000800 */
[----:B------:R-:W-:Y:S01]  /*32f0*/  FMNMX.FTZ R13, R43, R10, !PT ;  /* 0x0000000a2b0d7209 */ /* 0x000fe20007810000 */
[--C-:B--2---:R-:W-:Y:S01]  /*3300*/  FFMA.FTZ R14, R80, UR10, -R15.reuse ;  /* 0x0000000a500e7c23 */ /* 0x104fe2000801080f */
[----:B------:R-:W-:Y:S01]  /*3310*/  FSEL R66, R66, -INF , !P2 ;  /* 0xff80000042427808 */ /* 0x000fe20005000000 */
[----:B------:R-:W-:Y:S01]  /*3320*/  FFMA.FTZ R56, R92, UR10, -R15 ;  /* 0x0000000a5c387c23 */ /* 0x000fe2000801080f */
[----:B------:R-:W-:-:S02]  /*3330*/  FMNMX.FTZ R10, R46, R13, !PT ;  /* 0x0000000d2e0a7209 */ /* 0x000fc40007810000 */
[----:B------:R-:W-:Y:S01]  /*3340*/  FSEL R67, R67, -INF , !P3 ;  /* 0xff80000043437808 */ /* 0x000fe20005800000 */
[----:B------:R2:W-:Y:S01]  /*3350*/  MUFU.EX2 R37, R14 ;  /* 0x0000000e00257308 */ /* 0x0005e20000000800 */
[----:B------:R-:W-:Y:S02]  /*3360*/  FMNMX.FTZ R13, R47, R10, !PT ;  /* 0x0000000a2f0d7209 */ /* 0x000fe40007810000 */
[----:B------:R-:W-:Y:S02]  /*3370*/  ISETP.LT.OR P5, PT, R0, 0x5a, P5 ;  /* 0x0000005a0000780c */ /* 0x000fe40002fa1670 */
[----:B------:R-:W-:Y:S02]  /*3380*/  FMNMX.FTZ R10, R50, R13, !PT ;  /* 0x0000000d320a7209 */ /* 0x000fe40007810000 */
[----:B------:R-:W-:Y:S01]  /*3390*/  FSEL R70, R70, -INF , !P4 ;  /* 0xff80000046467808 */ /* 0x000fe20006000000 */
[----:B------:R-:W4:Y:S01]  /*33a0*/  MUFU.EX2 R25, R25 ;  /* 0x0000001900197308 */ /* 0x000f220000000800 */
[----:B------:R-:W-:Y:S01]  /*33b0*/  FMNMX.FTZ R13, R51, R10, !PT ;  /* 0x0000000a330d7209 */ /* 0x000fe20007810000 */
[----:B--2---:R-:W-:Y:S01]  /*33c0*/  FFMA.FTZ R14, R84, UR10, -R15 ;  /* 0x0000000a540e7c23 */ /* 0x004fe2000801080f */
[----:B------:R-:W-:-:S02]  /*33d0*/  FSEL R71, R71, -INF , !P5 ;  /* 0xff80000047477808 */ /* 0x000fc40006800000 */
[----:B------:R-:W-:Y:S02]  /*33e0*/  FMNMX.FTZ R10, R54, R13, !PT ;  /* 0x0000000d360a7209 */ /* 0x000fe40007810000 */
[----:B---3--:R-:W-:Y:S01]  /*33f0*/  F2FP.BF16.F32.PACK_AB R152, R21, R20 ;  /* 0x000000141598723e */ /* 0x008fe200000010ff */
[----:B------:R2:W-:Y:S01]  /*3400*/  MUFU.EX2 R45, R14 ;  /* 0x0000000e002d7308 */ /* 0x0005e20000000800 */
[----:B------:R-:W-:-:S04]  /*3410*/  FMNMX.FTZ R13, R55, R10, !PT ;  /* 0x0000000a370d7209 */ /* 0x000fc80007810000 */
[----:B------:R-:W-:-:S03]  /*3420*/  FMNMX.FTZ R10, R58, R13, !PT ;  /* 0x0000000d3a0a7209 */ /* 0x000fc60007810000 */
[----:B------:R-:W3:Y:S01]  /*3430*/  MUFU.EX2 R28, R28 ;  /* 0x0000001c001c7308 */ /* 0x000ee20000000800 */
[----:B------:R-:W-:Y:S01]  /*3440*/  FMNMX.FTZ R13, R59, R10, !PT ;  /* 0x0000000a3b0d7209 */ /* 0x000fe20007810000 */
[--C-:B------:R-:W-:Y:S01]  /*3450*/  FFMA.FTZ R10, R40, UR10, -R15.reuse ;  /* 0x0000000a280a7c23 */ /* 0x100fe2000801080f */
[--C-:B------:R-:W-:Y:S01]  /*3460*/  FFMA.FTZ R40, R52, UR10, -R15.reuse ;  /* 0x0000000a34287c23 */ /* 0x100fe2000801080f */
[--C-:B--2---:R-:W-:Y:S01]  /*3470*/  FFMA.FTZ R14, R60, UR10, -R15.reuse ;  /* 0x0000000a3c0e7c23 */ /* 0x104fe2000801080f */
[----:B------:R-:W-:Y:S01]  /*3480*/  FMNMX.FTZ R4, R62, R13, !PT ;  /* 0x0000000d3e047209 */ /* 0x000fe20007810000 */
[----:B------:R-:W-:Y:S01]  /*3490*/  FFMA.FTZ R52, R90, UR10, -R15 ;  /* 0x0000000a5a347c23 */ /* 0x000fe2000801080f */
[----:B----4-:R-:W-:Y:S01]  /*34a0*/  F2FP.BF16.F32.PACK_AB R154, R25, R24 ;  /* 0x00000018199a723e */ /* 0x010fe200000010ff */
[----:B------:R2:W-:Y:S01]  /*34b0*/  MUFU.EX2 R160, R10 ;  /* 0x0000000a00a07308 */ /* 0x0005e20000000800 */
[----:B------:R-:W-:-:S04]  /*34c0*/  FMNMX.FTZ R13, R63, R4, !PT ;  /* 0x000000043f0d7209 */ /* 0x000fc80007810000 */
[----:B------:R-:W-:-:S03]  /*34d0*/  FMNMX.FTZ R4, R66, R13, !PT ;  /* 0x0000000d42047209 */ /* 0x000fc60007810000 */
[----:B------:R-:W-:Y:S01]  /*34e0*/  MUFU.EX2 R57, R52 ;  /* 0x0000003400397308 */ /* 0x000fe20000000800 */
[----:B------:R-:W-:Y:S01]  /*34f0*/  FMNMX.FTZ R13, R67, R4, !PT ;  /* 0x00000004430d7209 */ /* 0x000fe20007810000 */
[--C-:B--2---:R-:W-:Y:S01]  /*3500*/  FFMA.FTZ R10, R82, UR10, -R15.reuse ;  /* 0x0000000a520a7c23 */ /* 0x104fe2000801080f */
[--C-:B------:R-:W-:Y:S01]  /*3510*/  FFMA.FTZ R4, R44, UR10, -R15.reuse ;  /* 0x0000000a2c047c23 */ /* 0x100fe2000801080f */
[----:B------:R-:W-:Y:S01]  /*3520*/  FFMA.FTZ R44, R86, UR10, -R15 ;  /* 0x0000000a562c7c23 */ /* 0x000fe2000801080f */
[----:B------:R-:W-:Y:S02]  /*3530*/  FMNMX.FTZ R0, R70, R13, !PT ;  /* 0x0000000d46007209 */ /* 0x000fe40007810000 */
[----:B---3--:R-:W-:Y:S01]  /*3540*/  F2FP.BF16.F32.PACK_AB R156, R29, R28 ;  /* 0x0000001c1d9c723e */ /* 0x008fe200000010ff */
[----:B------:R-:W-:Y:S01]  /*3550*/  MUFU.EX2 R41, R10 ;  /* 0x0000000a00297308 */ /* 0x000fe20000000800 */
[----:B------:R-:W-:-:S05]  /*3560*/  FMNMX.FTZ R0, R71, R0, !PT ;  /* 0x0000000047007209 */ /* 0x000fca0007810000 */
[----:B------:R-:W2:Y:S02]  /*3570*/  SHFL.BFLY PT, R13, R0, 0x2, 0x1f ;  /* 0x0c401f00000d7f89 */ /* 0x000ea400000e0000 */
[----:B------:R3:W-:Y:S08]  /*3580*/  MUFU.EX2 R49, R44 ;  /* 0x0000002c00317308 */ /* 0x0007f00000000800 */
[----:B------:R-:W-:Y:S01]  /*3590*/  MUFU.EX2 R32, R32 ;  /* 0x0000002000207308 */ /* 0x000fe20000000800 */
[----:B---3--:R-:W-:-:S07]  /*35a0*/  FFMA.FTZ R44, R64, UR10, -R15 ;  /* 0x0000000a402c7c23 */ /* 0x008fce000801080f */
[----:B------:R-:W3:Y:S01]  /*35b0*/  MUFU.EX2 R33, R33 ;  /* 0x0000002100217308 */ /* 0x000ee20000000800 */
[----:B--2---:R-:W-:Y:S01]  /*35c0*/  FMNMX.FTZ R13, R0, R13, !PT ;  /* 0x0000000d000d7209 */ /* 0x004fe20007810000 */
[----:B------:R-:W-:-:S06]  /*35d0*/  FFMA.FTZ R0, R88, UR10, -R15 ;  /* 0x0000000a58007c23 */ /* 0x000fcc000801080f */
[----:B------:R-:W2:Y:S01]  /*35e0*/  MUFU.EX2 R4, R4 ;  /* 0x0000000400047308 */ /* 0x000ea20000000800 */
[----:B------:R-:W4:Y:S07]  /*35f0*/  SHFL.BFLY PT, R10, R13, 0x1, 0x1f ;  /* 0x0c201f000d0a7f89 */ /* 0x000f2e00000e0000 */
[----:B------:R5:W-:Y:S01]  /*3600*/  MUFU.EX2 R53, R0 ;  /* 0x0000000000357308 */ /* 0x000be20000000800 */
[----:B---3--:R-:W-:-:S07]  /*3610*/  F2FP.BF16.F32.PACK_AB R158, R33, R32 ;  /* 0x00000020219e723e */ /* 0x008fce00000010ff */
[----:B------:R-:W-:Y:S01]  /*3620*/  MUFU.EX2 R61, R56 ;  /* 0x00000038003d7308 */ /* 0x000fe20000000800 */
[----:B--2---:R-:W-:-:S07]  /*3630*/  F2FP.BF16.F32.PACK_AB R162, R41, R4 ;  /* 0x0000000429a2723e */ /* 0x004fce00000010ff */
[----:B------:R-:W-:Y:S01]  /*3640*/  MUFU.EX2 R36, R36 ;  /* 0x0000002400247308 */ /* 0x000fe20000000800 */
[----:B----4-:R-:W-:Y:S01]  /*3650*/  FMNMX.FTZ R10, R13, R10, !PT ;  /* 0x0000000a0d0a7209 */ /* 0x010fe20007810000 */
[--C-:B------:R-:W-:Y:S01]  /*3660*/  FFMA.FTZ R13, R68, UR10, -R15.reuse ;  /* 0x0000000a440d7c23 */ /* 0x100fe2000801080f */
[----:B------:R-:W-:Y:S02]  /*3670*/  FFMA.FTZ R15, R94, UR10, -R15 ;  /* 0x0000000a5e0f7c23 */ /* 0x000fe4000801080f */
[C---:B------:R-:W-:Y:S01]  /*3680*/  FSETP.NEU.FTZ.AND P1, PT, R10.reuse, -INF , PT ;  /* 0xff8000000a00780b */ /* 0x040fe20003f3d000 */
[----:B-----5:R-:W-:Y:S02]  /*3690*/  FMUL.FTZ R0, R10, UR10 ;  /* 0x0000000a0a007c20 */ /* 0x020fe40008410000 */
[----:B------:R2:W-:Y:S03]  /*36a0*/  MUFU.EX2 R174, R15 ;  /* 0x0000000f00ae7308 */ /* 0x0005e60000000800 */
[----:B------:R-:W-:-:S05]  /*36b0*/  FSEL R0, R0, RZ, P1 ;  /* 0x000000ff00007208 */ /* 0x000fca0000800000 */
[----:B------:R-:W-:Y:S01]  /*36c0*/  MUFU.EX2 R40, R40 ;  /* 0x0000002800287308 */ /* 0x000fe20000000800 */
[--C-:B------:R-:W-:Y:S01]  /*36d0*/  FFMA.FTZ R26, R26, UR10, -R0.reuse ;  /* 0x0000000a1a1a7c23 */ /* 0x100fe20008010800 */
[--C-:B------:R-:W-:Y:S01]  /*36e0*/  FFMA.FTZ R27, R27, UR10, -R0.reuse ;  /* 0x0000000a1b1b7c23 */ /* 0x100fe20008010800 */
[--C-:B------:R-:W-:Y:S01]  /*36f0*/  FFMA.FTZ R30, R30, UR10, -R0.reuse ;  /* 0x0000000a1e1e7c23 */ /* 0x100fe20008010800 */
[--C-:B------:R-:W-:Y:S01]  /*3700*/  FFMA.FTZ R31, R31, UR10, -R0.reuse ;  /* 0x0000000a1f1f7c23 */ /* 0x100fe20008010800 */
[----:B--2---:R-:W-:Y:S01]  /*3710*/  FADD.FTZ R15, R20, R21 ;  /* 0x00000015140f7221 */ /* 0x004fe20000010000 */
        /* <DEDUP_REMOVED lines=25> */
[--C-:B------:R-:W-:Y:S01]  /*38b0*/  FFMA.FTZ R66, R66, UR10, -R0.reuse ;  /* 0x0000000a42427c23 */ /* 0x100fe20008010800 */
[----:B------:R-:W4:Y:S01]  /*38c0*/  MUFU.EX2 R31, R31 ;  /* 0x0000001f001f7308 */ /* 0x000f220000000800 */
[----:B--2---:R-:W-:Y:S01]  /*38d0*/  FADD.FTZ R15, R26, R27 ;  /* 0x0000001b1a0f7221 */ /* 0x004fe20000010000 */
[----:B------:R-:W-:Y:S01]  /*38e0*/  FADD.FTZ R56, R160, R65 ;  /* 0x00000041a0387221 */ /* 0x000fe20000010000 */
[--C-:B------:R-:W-:Y:S01]  /*38f0*/  FFMA.FTZ R67, R67, UR10, -R0.reuse ;  /* 0x0000000a43437c23 */ /* 0x100fe20008010800 */
[--C-:B------:R-:W-:Y:S01]  /*3900*/  FFMA.FTZ R70, R70, UR10, -R0.reuse ;  /* 0x0000000a46467c23 */ /* 0x100fe20008010800 */
[----:B------:R-:W-:Y:S01]  /*3910*/  FFMA.FTZ R0, R71, UR10, -R0 ;  /* 0x0000000a47007c23 */ /* 0x000fe20008010800 */
[C---:B------:R-:W-:Y:S01]  /*3920*/  FADD.FTZ R65, R37.reuse, R56 ;  /* 0x0000003825417221 */ /* 0x040fe20000010000 */
        /* <DEDUP_REMOVED lines=9> */
[C---:B----4-:R-:W-:Y:S01]  /*39c0*/  FADD.FTZ R15, R31.reuse, R52 ;  /* 0x000000341f0f7221 */ /* 0x050fe20000010000 */
[----:B------:R-:W-:Y:S01]  /*39d0*/  FADD.FTZ R56, R36, R65 ;  /* 0x0000004124387221 */ /* 0x000fe20000010000 */
[----:B------:R-:W-:-:S03]  /*39e0*/  F2FP.BF16.F32.PACK_AB R155, R31, R30 ;  /* 0x0000001e1f9b723e */ /* 0x000fc600000010ff */
[----:B------:R-:W-:Y:S02]  /*39f0*/  FADD.FTZ R65, R45, R56 ;  /* 0x000000382d417221 */ /* 0x000fe40000010000 */
[----:B------:R-:W4:Y:S01]  /*3a00*/  MUFU.EX2 R38, R38 ;  /* 0x0000002600267308 */ /* 0x000f220000000800 */
[----:B--2---:R-:W-:Y:S01]  /*3a10*/  FADD.FTZ R52, R34, R15 ;  /* 0x0000000f22347221 */ /* 0x004fe20000010000 */
[----:B------:R-:W-:-:S04]  /*3a20*/  FADD.FTZ R56, R40, R65 ;  /* 0x0000004128387221 */ /* 0x000fc80000010000 */
[----:B------:R-:W-:Y:S02]  /*3a30*/  FADD.FTZ R65, R49, R56 ;  /* 0x0000003831417221 */ /* 0x000fe40000010000 */
[----:B------:R-:W2:Y:S01]  /*3a40*/  MUFU.EX2 R39, R39 ;  /* 0x0000002700277308 */ /* 0x000ea20000000800 */
[C---:B---3--:R-:W-:Y:S01]  /*3a50*/  FADD.FTZ R15, R35.reuse, R52 ;  /* 0x00000034230f7221 */ /* 0x048fe20000010000 */
[----:B------:R-:W-:-:S06]  /*3a60*/  F2FP.BF16.F32.PACK_AB R157, R35, R34 ;  /* 0x00000022239d723e */ /* 0x000fcc00000010ff */
[----:B------:R-:W3:Y:S01]  /*3a70*/  MUFU.EX2 R42, R42 ;  /* 0x0000002a002a7308 */ /* 0x000ee20000000800 */
[----:B----4-:R-:W-:-:S07]  /*3a80*/  FADD.FTZ R52, R38, R15 ;  /* 0x0000000f26347221 */ /* 0x010fce0000010000 */
[----:B------:R-:W4:Y:S01]  /*3a90*/  MUFU.EX2 R43, R43 ;  /* 0x0000002b002b7308 */ /* 0x000f220000000800 */
[C---:B--2---:R-:W-:Y:S01]  /*3aa0*/  FADD.FTZ R15, R39.reuse, R52 ;  /* 0x00000034270f7221 */ /* 0x044fe20000010000 */
[----:B------:R-:W-:-:S06]  /*3ab0*/  F2FP.BF16.F32.PACK_AB R159, R39, R38 ;  /* 0x00000026279f723e */ /* 0x000fcc00000010ff */
[----:B------:R-:W2:Y:S01]  /*3ac0*/  MUFU.EX2 R46, R46 ;  /* 0x0000002e002e7308 */ /* 0x000ea20000000800 */
[----:B---3--:R-:W-:-:S07]  /*3ad0*/  FADD.FTZ R52, R42, R15 ;  /* 0x0000000f2a347221 */ /* 0x008fce0000010000 */
[----:B------:R-:W3:Y:S01]  /*3ae0*/  MUFU.EX2 R47, R47 ;  /* 0x0000002f002f7308 */ /* 0x000ee20000000800 */
[C---:B----4-:R-:W-:Y:S01]  /*3af0*/  FADD.FTZ R15, R43.reuse, R52 ;  /* 0x000000342b0f7221 */ /* 0x050fe20000010000 */
[----:B------:R-:W-:-:S06]  /*3b00*/  F2FP.BF16.F32.PACK_AB R161, R43, R42 ;  /* 0x0000002a2ba1723e */ /* 0x000fcc00000010ff */
        /* <DEDUP_REMOVED lines=11> */
[----:B---3--:R-:W-:Y:S01]  /*3bc0*/  FADD.FTZ R52, R48, R65 ;  /* 0x0000004130347221 */ /* 0x008fe20000010000 */
[----:B------:R-:W-:-:S03]  /*3bd0*/  F2FP.BF16.F32.PACK_AB R168, R53, R48 ;  /* 0x0000003035a8723e */ /* 0x000fc600000010ff */
[----:B------:R-:W-:-:S03]  /*3be0*/  FADD.FTZ R21, R53, R52 ;  /* 0x0000003435157221 */ /* 0x000fc60000010000 */
        /* <DEDUP_REMOVED lines=24> */
[----:B---3--:R-:W-:-:S04]  /*3d70*/  FADD.FTZ R21, R13, R20 ;  /* 0x000000140d157221 */ /* 0x008fc80000010000 */
[C---:B------:R-:W-:Y:S01]  /*3d80*/  FADD.FTZ R4, R174.reuse, R21 ;  /* 0x00000015ae047221 */ /* 0x040fe20000010000 */
[----:B------:R-:W-:Y:S02]  /*3d90*/  F2FP.BF16.F32.PACK_AB R174, R174, R13 ;  /* 0x0000000daeae723e */ /* 0x000fe400000010ff */
[----:B------:R-:W3:Y:S01]  /*3da0*/  MUFU.EX2 R70, R70 ;  /* 0x0000004600467308 */ /* 0x000ee20000000800 */
[----:B----4-:R-:W-:-:S07]  /*3db0*/  FADD.FTZ R14, R66, R15 ;  /* 0x0000000f420e7221 */ /* 0x010fce0000010000 */
[----:B------:R3:W4:Y:S01]  /*3dc0*/  MUFU.EX2 R175, R0 ;  /* 0x0000000000af7308 */ /* 0x0007220000000800 */
[C---:B--2---:R-:W-:Y:S01]  /*3dd0*/  FADD.FTZ R13, R67.reuse, R14 ;  /* 0x0000000e430d7221 */ /* 0x044fe20000010000 */
[----:B------:R-:W-:-:S03]  /*3de0*/  F2FP.BF16.F32.PACK_AB R173, R67, R66 ;  /* 0x0000004243ad723e */ /* 0x000fc600000010ff */
[----:B---3--:R-:W-:-:S04]  /*3df0*/  FADD.FTZ R0, R70, R13 ;  /* 0x0000000d46007221 */ /* 0x008fc80000010000 */
[C---:B----4-:R-:W-:Y:S01]  /*3e00*/  FADD.FTZ R0, R175.reuse, R0 ;  /* 0x00000000af007221 */ /* 0x050fe20000010000 */
[----:B------:R-:W-:Y:S01]  /*3e10*/  F2FP.BF16.F32.PACK_AB R175, R175, R70 ;  /* 0x00000046afaf723e */ /* 0x000fe200000010ff */
[----:B------:R-:W-:Y:S06]  /*3e20*/  @!P0 BRA `(.L_x_8538) ;  /* 0x0000000000048947 */ /* 0x000fec0003800000 */
[----:B------:R-:W-:Y:S01]  /*3e30*/  BPT.TRAP 0x1 ;  /* 0x000000040000795c */ /* 0x000fe20000300000 */
.L_x_8538:
[----:B------:R2:W3:Y:S01]  /*3e40*/  SYNCS.PHASECHK.TRANS64.TRYWAIT P1, [UR21+0x22850], R11 ;  /* 0x0228500bff0075a7 */ /* 0x0004e20008020155 */
[----:B------:R-:W-:Y:S05]  /*3e50*/  @!P0 BRA `(.L_x_8539) ;  /* 0x0000000000048947 */ /* 0x000fea0003800000 */
[----:B------:R-:W-:Y:S01]  /*3e60*/  BPT.TRAP 0x1 ;  /* 0x000000040000795c */ /* 0x000fe20000300000 */
.L_x_8539:
[----:B---3--:R-:W-:Y:S05]  /*3e70*/  @P1 BRA `(.L_x_8540) ;  /* 0x0000000000081947 */ /* 0x008fea0003800000 */
[----:B------:R-:W3:Y:S02]  /*3e80*/  SYNCS.PHASECHK.TRANS64.TRYWAIT P1, [UR21+0x22850], R11 ;  /* 0x0228500bff0075a7 */ /* 0x000ee40008020155 */
[----:B---3--:R-:W-:Y:S05]  /*3e90*/  @!P1 BRA `(.L_x_8541) ;  /* 0x000000d8000c9947 */ /* 0x008fea0003800000 */
.L_x_8540:
[----:B------:R4:W-:Y:S01]  /*3ea0*/  BAR.SYNC.DEFER_BLOCKING R9, 0x100 ;  /* 0x000400090000751d */ /* 0x0009e20000010000 */
[----:B------:R-:W-:-:S04]  /*3eb0*/  UIADD3 UR6, UR46, 0x400, URZ ;  /* 0x000004002e067890 */ /* 0x000fc8000fffe03f */
[----:B------:R-:W-:Y:S01]  /*3ec0*/  USHF.R.U32.HI UR6, URZ, 0x4, UR6 ;  /* 0x000000043f067899 */ /* 0x000fe20008011606 */
[----:B------:R-:W-:Y:S01]  /*3ed0*/  UMOV UR7, 0x40000040 ;  /* 0x4000004000077882 */ /* 0x000fe20000000000 */
[----:B------:R-:W5:Y:S02]  /*3ee0*/  S2R R13, SR_TID.X ;  /* 0x00000000000d7919 */ /* 0x000f640000002100 */
[----:B------:R-:W-:Y:S01]  /*3ef0*/  ULOP3.LUT UR6, UR6, 0x3fff, URZ, 0xc0, !UPT ;  /* 0x00003fff06067892 */ /* 0x000fe2000f8ec03f */
[----:B----4-:R-:W-:-:S03]  /*3f00*/  IMAD.IADD R9, R17, 0x1, -R12 ;  /* 0x0000000111097824 */ /* 0x010fc600078e0a0c */
[----:B------:R-:W-:Y:S01]  /*3f10*/  ULOP3.LUT UR21, UR6, 0x3000000, URZ, 0xfc, !UPT ;  /* 0x0300000006157892 */ /* 0x000fe2000f8efc3f */
[----:B------:R-:W-:-:S03]  /*3f20*/  VIADD R12, R9, UR42 ;  /* 0x0000002a090c7c36 */ /* 0x000fc60008000000 */
[----:B------:R-:W-:Y:S01]  /*3f30*/  UIMAD UR11, UR39, 0xc00, UR21 ;  /* 0x00000c00270b78a4 */ /* 0x000fe2000f8e0215 */
[----:B------:R-:W-:-:S06]  /*3f40*/  WARPGROUP.ARRIVE ;  /* 0x00000000000079c5 */ /* 0x000fcc0000000000 */
[----:B------:R-:W-:Y:S02]  /*3f50*/  UMOV UR6, UR11 ;  /* 0x0000000b00067c82 */ /* 0x000fe40008000000 */
[----:B------:R-:W-:Y:S01]  /*3f60*/  HGMMA.64x256x16.F32.BF16 R24, R152, gdesc[UR4].tnspB, RZ, !UPT, gsb0 ;  /* 0x43e0000498187df0 */ /* 0x000fe2000c0018ff */
[----:B------:R-:W-:Y:S01]  /*3f70*/  UIADD3 UR6, UR11, 0x80, URZ ;  /* 0x000000800b067890 */ /* 0x000fe2000fffe03f */
[----:B------:R-:W-:Y:S01]  /*3f80*/  UMOV UR7, 0x40000040 ;  /* 0x4000004000077882 */ /* 0x000fe20000000000 */
[----:B-----5:R-:W-:-:S13]  /*3f90*/  LOP3.LUT P1, RZ, R13, 0x7f, RZ, 0xc0, !PT ;  /* 0x0000007f0dff7812 */ /* 0x020fda000782c0ff */
[----:B---3--:R-:W-:-:S05]  /*3fa0*/  @!P1 VIADD R8, R8, 0x22860 ;  /* 0x0002286008089836 */ /* 0x008fca0000000000 */
[----:B------:R-:W-:Y:S01]  /*3fb0*/  @!P1 PRMT R8, RZ, 0x654, R8 ;  /* 0x00000654ff089816 */ /* 0x000fe20000000008 */
[----:B------:R-:W-:Y:S02]  /*3fc0*/  WARPGROUP.DEPBAR.LE gsb0, 0x0 ;  /* 0x00008000000079c5 */ /* 0x000fe40000010000 */
        /* <DEDUP_REMOVED lines=26> */
[----:B------:R-:W-:-:S13]  /*4170*/  R2UR UR6, R12 ;  /* 0x000000000c0672ca */ /* 0x000fda00000e0000 */
[----:B------:R-:W-:Y:S01]  /*4180*/  UIADD3 UR14, UR6, UR14, URZ ;  /* 0x0000000e060e7290 */ /* 0x000fe2000fffe03f */
[----:B------:R-:W-:Y:S02]  /*4190*/  WARPGROUP.DEPBAR.LE gsb0, 0x0 ;  /* 0x00008000000079c5 */ /* 0x000fe40000010000 */
[----:B------:R3:W-:Y:S01]  /*41a0*/  @!P1 SYNCS.ARRIVE.TRANS64.RED.A1T0 RZ, [R8+URZ], RZ ;  /* 0x000000ff08ff99a7 */ /* 0x0007e2000810043f */
[----:B------:R-:W-:Y:S01]  /*41b0*/  PLOP3.LUT P1, PT, PT, PT, UP0, 0x40, 0x0 ;  /* 0x000000000000781c */ /* 0x000fe20003f2e808 */
[----:B---3--:R-:W-:-:S12]  /*41c0*/  VIADD R8, R176, 0xfffffffe ;  /* 0xfffffffeb0087836 */ /* 0x008fd80000000000 */
[----:B------:R-:W-:Y:S05]  /*41d0*/  @P1 BRA `(.L_x_8542) ;  /* 0x0000000000481947 */ /* 0x000fea0003800000 */
[C---:B------:R-:W-:Y:S01]  /*41e0*/  ISETP.GT.AND P1, PT, R12.reuse, RZ, PT ;  /* 0x000000ff0c00720c */ /* 0x040fe20003f24270 */
[----:B-12---:R-:W-:-:S05]  /*41f0*/  VIADD R11, R12, 0xffffffff ;  /* 0xffffffff0c0b7836 */ /* 0x006fca0000000000 */
        /* <DEDUP_REMOVED lines=9> */
.L_x_8543:
[----:B------:R-:W-:-:S11]  /*4290*/  UISETP.NE.AND UP1, UPT, UR15, 0x1, UPT ;  /* 0x000000010f00788c */ /* 0x000fd6000bf25270 */
[----:B------:R-:W-:Y:S02]  /*42a0*/  @UP1 ULDC.64 UR18, c[0x0][0x9e8] ;  /* 0x00027a0000121ab9 */ /* 0x000fe40000000a00 */
[----:B------:R-:W-:-:S04]  /*42b0*/  UIMAD.WIDE.U32 UR6, UR11, UR18, URZ ;  /* 0x000000120b0672a5 */ /* 0x000fc8000f8e003f */
[----:B------:R-:W-:-:S12]  /*42c0*/  @UP1 USHF.R.U32.HI UR11, URZ, UR19, UR7 ;  /* 0x000000133f0b1299 */ /* 0x000fd80008011607 */
.L_x_8544:
[----:B------:R-:W-:-:S04]  /*42d0*/  UIMAD UR11, UR11, UR15, UR15 ;  /* 0x0000000f0b0b72a4 */ /* 0x000fc8000f8e020f */
[----:B------:R-:W-:-:S04]  /*42e0*/  UISETP.LT.AND UP1, UPT, UR14, UR11, UPT ;  /* 0x0000000b0e00728c */ /* 0x000fc8000bf21270 */
[----:B------:R-:W-:-:S12]  /*42f0*/  USEL UR14, UR14, UR11, UP1 ;  /* 0x0000000b0e0e7287 */ /* 0x000fd80008800000 */
.L_x_8542:
[----:B------:R-:W-:-:S04]  /*4300*/  UIMAD.WIDE UR6, UR14, 0x2aaaaaab, URZ ;  /* 0x2aaaaaab0e0678a5 */ /* 0x000fc8000f8e023f */
[----:B------:R-:W-:-:S04]  /*4310*/  USHF.R.U32.HI UR6, URZ, 0x1f, UR7 ;  /* 0x0000001f3f067899 */ /* 0x000fc80008011607 */
[----:B------:R-:W-:-:S04]  /*4320*/  ULEA.HI.SX32 UR6, UR7, UR6, 0x1c ;  /* 0x0000000607067291 */ /* 0x000fc8000f8fe23f */
[----:B------:R-:W-:-:S04]  /*4330*/  UISETP.LT.AND UP1, UPT, UR40, UR6, UPT ;  /* 0x000000062800728c */ /* 0x000fc8000bf21270 */
[----:B------:R-:W-:-:S06]  /*4340*/  USEL UR23, UR40, UR6, !UP1 ;  /* 0x0000000628177287 */ /* 0x000fcc000c800000 */
[----:B------:R-:W-:-:S13]  /*4350*/  ISETP.GE.AND P1, PT, R8, UR23, PT ;  /* 0x0000001708007c0c */ /* 0x000fda000bf26270 */
[----:B------:R-:W-:Y:S05]  /*4360*/  @!P1 BRA `(.L_x_8545) ;  /* 0x0000002c00dc9947 */ /* 0x000fea0003800000 */
[----:B------:R-:W-:Y:S01]  /*4370*/  IMAD.IADD R13, R7, 0x1, R9 ;  /* 0x00000001070d7824 */ /* 0x000fe200078e0209 */
[----:B------:R-:W-:Y:S01]  /*4380*/  ULDC UR24, c[0x0][0x9e4] ;  /* 0x0002790000187ab9 */ /* 0x000fe20000000800 */
[----:B------:R-:W-:Y:S01]  /*4390*/  ULDC UR22, c[0x0][0x9dc] ;  /* 0x0002770000167ab9 */ /* 0x000fe20000000800 */
[----:B------:R-:W-:Y:S01]  /*43a0*/  ULDC UR26, c[0x0][0x988] ;  /* 0x00026200001a7ab9 */ /* 0x000fe20000000800 */
[----:B------:R-:W-:-:S05]  /*43b0*/  ULDC UR25, c[0x0][0x9e0] ;  /* 0x0002780000197ab9 */ /* 0x000fca0000000800 */
.L_x_8562:
[----:B------:R-:W-:-:S04]  /*43c0*/  UIADD3 UR39, UR39, 0x1, URZ ;  /* 0x0000000127277890 */ /* 0x000fc8000fffe03f */
[----:B------:R-:W-:-:S04]  /*43d0*/  UISETP.NE.AND UP1, UPT, UR39, 0x2, UPT ;  /* 0x000000022700788c */ /* 0x000fc8000bf25270 */
[----:B------:R-:W-:Y:S02]  /*43e0*/  USEL UR6, URZ, 0x1, UP1 ;  /* 0x000000013f067887 */ /* 0x000fe40008800000 */
[----:B------:R-:W-:Y:S02]  /*43f0*/  USEL UR39, UR39, URZ, UP1 ;  /* 0x0000003f27277287 */ /* 0x000fe40008800000 */
[----:B------:R-:W-:Y:S01]  /*4400*/  ULOP3.LUT UR38, UR38, UR6, URZ, 0x3c, !UPT ;  /* 0x0000000626267292 */ /* 0x000fe2000f8e3c3f */
[----:B-1----:R-:W-:Y:S11]  /*4410*/  @!P0 BRA `(.L_x_8546) ;  /* 0x0000000000048947 */ /* 0x002ff60003800000 */
[----:B------:R-:W-:Y:S01]  /*4420*/  BPT.TRAP 0x1 ;  /* 0x000000040000795c */ /* 0x000fe20000300000 */
.L_x_8546:
[----:B------:R-:W-:Y:S01]  /*4430*/  ULEA UR27, UR39, UR46, 0x3 ;  /* 0x0000002e271b7291 */ /* 0x000fe2000f8e183f */
[----:B------:R-:W-:-:S05]  /*4440*/  IMAD.U32 R12, RZ, RZ, UR38 ;  /* 0x00000026ff0c7e24 */ /* 0x000fca000f8e00ff */
[----:B------:R-:W-:-:S04]  /*4450*/  SHF.L.U32 R12, R12, 0x1f, RZ ;  /* 0x0000001f0c0c7819 */ /* 0x000fc800000006ff */
[----:B------:R3:W4:Y:S01]  /*4460*/  SYNCS.PHASECHK.TRANS64.TRYWAIT P1, [UR27+0x22830], R12 ;  /* 0x0228300cff0075a7 */ /* 0x000722000802015b */
[----:B------:R-:W-:Y:S05]  /*4470*/  @!P0 BRA `(.L_x_8547) ;  /* 0x0000000000048947 */ /* 0x000fea0003800000 */
[----:B------:R-:W-:Y:S01]  /*4480*/  BPT.TRAP 0x1 ;  /* 0x000000040000795c */ /* 0x000fe20000300000 */
.L_x_8547:
[----:B----4-:R-:W-:Y:S05]  /*4490*/  @P1 BRA `(.L_x_8548) ;  /* 0x0000000000081947 */ /* 0x010fea0003800000 */
[----:B------:R-:W4:Y:S02]  /*44a0*/  SYNCS.PHASECHK.TRANS64.TRYWAIT P1, [UR27+0x22830], R12 ;  /* 0x0228300cff0075a7 */ /* 0x000f24000802015b */
[----:B----4-:R-:W-:Y:S05]  /*44b0*/  @!P1 BRA `(.L_x_8549) ;  /* 0x000000d000989947 */ /* 0x010fea0003800000 */
.L_x_8548:
[----:B------:R-:W-:Y:S01]  /*44c0*/  UIMAD UR18, UR39, 0x300, UR20 ;  /* 0x00000300271278a4 */ /* 0x000fe2000f8e0214 */
[----:B------:R-:W-:Y:S01]  /*44d0*/  WARPGROUP.ARRIVE ;  /* 0x00000000000079c5 */ /* 0x000fe20000000000 */
[----:B------:R-:W-:Y:S01]  /*44e0*/  UMOV UR19, 0x40000040 ;  /* 0x4000004000137882 */ /* 0x000fe20000000000 */
[----:B------:R-:W-:Y:S01]  /*44f0*/  UMOV UR7, 0x40000040 ;  /* 0x4000004000077882 */ /* 0x000fe20000000000 */
[----:B------:R-:W-:-:S03]  /*4500*/  UIADD3 UR6, UR18, 0x2, URZ ;  /* 0x0000000212067890 */ /* 0x000fc6000fffe03f */
[----:B----4-:R-:W4:Y:S01]  /*4510*/  S2R R5, SR_TID.X ;  /* 0x0000000000057919 */ /* 0x010f220000002100 */
[----:B------:R-:W-:Y:S01]  /*4520*/  UIADD3 UR10, UR18, 0x4, URZ ;  /* 0x00000004120a7890 */ /* 0x000fe2000fffe03f */
[----:B------:R-:W5:Y:S01]  /*4530*/  LDC R20, c[0x0][0x288] ;  /* 0x0000a200ff147b82 */ /* 0x000f620000000800 */
[----:B------:R-:W-:Y:S01]  /*4540*/  UMOV UR11, 0x40000040 ;  /* 0x40000040000b7882 */ /* 0x000fe20000000000 */
[----:B------:R-:W-:Y:S01]  /*4550*/  HGMMA.64x96x16.F32.BF16 R152, gdesc[UR16], RZ, !UPT, gsb0 ;  /* 0x01600000109879f0 */ /* 0x000fe2000c0018ff */
[----:B------:R-:W-:Y:S01]  /*4560*/  UIADD3 UR14, UR18, 0x6, URZ ;  /* 0x00000006120e7890 */ /* 0x000fe2000fffe03f */
[----:B-12---:R-:W-:Y:S01]  /*4570*/  IMAD.U32 R11, RZ, RZ, UR27 ;  /* 0x0000001bff0b7e24 */ /* 0x006fe2000f8e00ff */
[----:B------:R-:W-:Y:S01]  /*4580*/  UMOV UR15, 0x40000040 ;  /* 0x40000040000f7882 */ /* 0x000fe20000000000 */
[----:B------:R-:W-:-:S05]  /*4590*/  IMAD R15, R8, -0x60, R17 ;  /* 0xffffffa0080f7824 */ /* 0x000fca00078e0211 */
[----:B-----5:R-:W-:-:S05]  /*45a0*/  IADD3 R15, R15, 0x1, -R20 ;  /* 0x000000010f0f7810 */ /* 0x020fca0007ffe814 */
[----:B------:R-:W-:Y:S01]  /*45b0*/  IMAD.IADD R15, R15, 0x1, -R16 ;  /* 0x000000010f0f7824 */ /* 0x000fe200078e0a10 */
[----:B----4-:R-:W-:Y:S02]  /*45c0*/  LOP3.LUT P1, RZ, R5, 0x7f, RZ, 0xc0, !PT ;  /* 0x0000007f05ff7812 */ /* 0x010fe4000782c0ff */
[----:B------:R-:W-:Y:S01]  /*45d0*/  IADD3 R5, -R23, 0xb, RZ ;  /* 0x0000000b17057810 */ /* 0x000fe20007ffe1ff */
[----:B------:R-:W-:-:S10]  /*45e0*/  VIADD R20, R15, UR25 ;  /* 0x000000190f147c36 */ /* 0x000fd40008000000 */
[----:B------:R-:W-:-:S05]  /*45f0*/  @!P1 VIADD R14, R11, 0x22840 ;  /* 0x000228400b0e9836 */ /* 0x000fca0000000000 */
        /* <DEDUP_REMOVED lines=10> */
[----:B------:R-:W-:Y:S03]  /*46a0*/  HGMMA.64x96x16.F32.BF16 R152, gdesc[UR12], R152, gsb0 ;  /* 0x016000000c9879f0 */ /* 0x000fe60008001898 */
[----:B------:R-:W-:Y:S02]  /*46b0*/  WARPGROUP.DEPBAR.LE gsb0, 0x0 ;  /* 0x00008000000079c5 */ /* 0x000fe40000010000 */
[----:B------:R1:W-:Y:S06]  /*46c0*/  BAR.ARV R5, 0x100 ;  /* 0x000400050000751d */ /* 0x0003ec0000002000 */
[----:B------:R2:W-:Y:S01]  /*46d0*/  @!P1 SYNCS.ARRIVE.TRANS64.RED.A1T0 RZ, [R14+URZ], RZ ;  /* 0x000000ff0eff99a7 */ /* 0x0005e2000810043f */
[----:B------:R-:W-:Y:S01]  /*46e0*/  PLOP3.LUT P1, PT, PT, PT, UP0, 0x40, 0x0 ;  /* 0x000000000000781c */ /* 0x000fe20003f2e808 */
[----:B--2---:R-:W-:-:S02]  /*46f0*/  VIADD R14, R15, UR6 ;  /* 0x000000060f0e7c36 */ /* 0x004fc40008000000 */
[C---:B------:R-:W-:Y:S02]  /*4700*/  IMAD.IADD R15, R7.reuse, 0x1, R20 ;  /* 0x00000001070f7824 */ /* 0x040fe400078e0214 */
[----:B------:R-:W-:-:S08]  /*4710*/  IMAD.IADD R21, R7, 0x1, R14 ;  /* 0x0000000107157824 */ /* 0x000fd000078e020e */
[----:B-1----:R-:W-:Y:S05]  /*4720*/  @P1 BRA `(.L_x_8550) ;  /* 0x00000000005c1947 */ /* 0x002fea0003800000 */
        /* <DEDUP_REMOVED lines=11> */
.L_x_8552:
[----:B------:R-:W-:-:S05]  /*47e0*/  IMAD.U32 R206, RZ, RZ, UR24 ;  /* 0x00000018ffce7e24 */ /* 0x000fca000f8e00ff */
[----:B------:R-:W-:-:S13]  /*47f0*/  ISETP.NE.AND P1, PT, R206, 0x1, PT ;  /* 0x00000001ce00780c */ /* 0x000fda0003f25270 */
[----:B------:R-:W1:Y:S01]  /*4800*/  @P1 LDC.64 R204, c[0x0][0x9e8] ;  /* 0x00027a00ffcc1b82 */ /* 0x000e620000000a00 */
[----:B------:R-:W-:-:S04]  /*4810*/  @P1 IMAD.IADD R203, R7, 0x1, R9 ;  /* 0x0000000107cb1824 */ /* 0x000fc800078e0209 */
[----:B-1----:R-:W-:-:S04]  /*4820*/  @P1 IMAD.HI.U32 R204, R203, R204, RZ ;  /* 0x000000cccbcc1227 */ /* 0x002fc800078e00ff */
[----:B------:R-:W-:Y:S01]  /*4830*/  IMAD.MOV.U32 R203, RZ, RZ, R13 ;  /* 0x000000ffffcb7224 */ /* 0x000fe200078e000d */
[----:B------:R-:W-:-:S07]  /*4840*/  @P1 SHF.R.U32.HI R203, RZ, R205, R204 ;  /* 0x000000cdffcb1219 */ /* 0x000fce00000116cc */
.L_x_8553:
[----:B------:R-:W-:Y:S05]  /*4850*/  BSYNC B0 ;  /* 0x0000000000007941 */ /* 0x000fea0003800000 */
.L_x_8551:
[----:B------:R-:W-:-:S04]  /*4860*/  IMAD R204, R8, -0x60, -R16 ;  /* 0xffffffa008cc7824 */ /* 0x000fc800078e0a10 */
[----:B------:R-:W-:-:S05]  /*4870*/  IMAD R204, R203, R206, R204 ;  /* 0x000000cecbcc7224 */ /* 0x000fca00078e02cc */
[----:B------:R-:W-:Y:S02]  /*4880*/  VIADDMNMX R15, R204, R206, R15, PT ;  /* 0x000000cecc0f7246 */ /* 0x000fe4000380010f */
[----:B------:R-:W-:-:S07]  /*4890*/  VIMNMX R21, R21, R204, !PT ;  /* 0x000000cc15157248 */ /* 0x000fce0007fe0100 */
.L_x_8550:
[----:B------:R-:W-:Y:S01]  /*48a0*/  IMAD R205, R8, -0x60, RZ ;  /* 0xffffffa008cd7824 */ /* 0x000fe200078e02ff */
[----:B------:R-:W-:Y:S01]  /*48b0*/  LOP3.LUT R2, R2, 0xfffbffff, RZ, 0xc0, !PT ;  /* 0xfffbffff02027812 */ /* 0x000fe200078ec0ff */
[C---:B------:R-:W-:Y:S02]  /*48c0*/  IMAD.IADD R20, R6.reuse, 0x1, R20 ;  /* 0x0000000106147824 */ /* 0x040fe400078e0214 */
[----:B------:R-:W-:Y:S01]  /*48d0*/  IMAD.IADD R203, R6, 0x1, R14 ;  /* 0x0000000106cb7824 */ /* 0x000fe200078e020e */
[C---:B------:R-:W-:Y:S02]  /*48e0*/  ISETP.GE.AND P1, PT, R205.reuse, 0x1, PT ;  /* 0x00000001cd00780c */ /* 0x040fe40003f26270 */
[----:B------:R-:W-:Y:S02]  /*48f0*/  ISETP.GE.AND P4, PT, R205, 0x9, PT ;  /* 0x00000009cd00780c */ /* 0x000fe40003f86270 */
[----:B------:R-:W-:-:S04]  /*4900*/  ISETP.GT.AND P2, PT, R21, RZ, !P1 ;  /* 0x000000ff1500720c */ /* 0x000fc80004f44270 */
[----:B------:R-:W-:-:S04]  /*4910*/  ISETP.LT.OR P2, PT, R15, 0x1, P2 ;  /* 0x000000010f00780c */ /* 0x000fc80001741670 */
[----:B------:R-:W-:Y:S02]  /*4920*/  FSEL R152, R152, -INF , !P2 ;  /* 0xff80000098987808 */ /* 0x000fe40005000000 */
[----:B------:R-:W-:Y:S02]  /*4930*/  @P1 LOP3.LUT R2, R2, 0x40000, RZ, 0xfc, !PT ;  /* 0x0004000002021812 */ /* 0x000fe400078efcff */
[----:B------:R-:W-:Y:S02]  /*4940*/  ISETP.GE.AND P1, PT, R205, 0x2, PT ;  /* 0x00000002cd00780c */ /* 0x000fe40003f26270 */
[----:B------:R-:W-:Y:S02]  /*4950*/  LOP3.LUT R2, R2, 0xfffffffd, RZ, 0xc0, !PT ;  /* 0xfffffffd02027812 */ /* 0x000fe400078ec0ff */
[----:B------:R-:W-:Y:S02]  /*4960*/  ISETP.GT.AND P3, PT, R21, 0x1, !P1 ;  /* 0x000000011500780c */ /* 0x000fe40004f64270 */
[----:B------:R-:W-:-:S02]  /*4970*/  @P4 LOP3.LUT R2, R2, 0x2, RZ, 0xfc, !PT ;  /* 0x0000000202024812 */ /* 0x000fc400078efcff */
[----:B------:R-:W-:Y:S02]  /*4980*/  ISETP.GT.AND P2, PT, R21, 0x8, !P4 ;  /* 0x000000081500780c */ /* 0x000fe40006744270 */
[----:B------:R-:W-:Y:S02]  /*4990*/  ISETP.GE.AND P4, PT, R205, 0xa, PT ;  /* 0x0000000acd00780c */ /* 0x000fe40003f86270 */
[C---:B------:R-:W-:Y:S02]  /*49a0*/  ISETP.LT.OR P3, PT, R15.reuse, 0x2, P3 ;  /* 0x000000020f00780c */ /* 0x040fe40001f61670 */
[----:B------:R-:W-:Y:S02]  /*49b0*/  ISETP.LT.OR P2, PT, R15, 0x9, P2 ;  /* 0x000000090f00780c */ /* 0x000fe40001741670 */
[----:B------:R-:W-:Y:S02]  /*49c0*/  FSEL R153, R153, -INF , !P3 ;  /* 0xff80000099997808 */ /* 0x000fe40005800000 */
[----:B------:R-:W-:-:S02]  /*49d0*/  ISETP.GE.AND P3, PT, R205, 0x11, PT ;  /* 0x00000011cd00780c */ /* 0x000fc40003f66270 */
[----:B------:R-:W-:Y:S02]  /*49e0*/  LOP3.LUT R2, R2, 0xfffffffb, RZ, 0xc0, !PT ;  /* 0xfffffffb02027812 */ /* 0x000fe400078ec0ff */
[----:B------:R-:W-:Y:S02]  /*49f0*/  FSEL R156, R156, -INF , !P2 ;  /* 0xff8000009c9c7808 */ /* 0x000fe40005000000 */
[----:B------:R-:W-:Y:S02]  /*4a00*/  ISETP.GT.AND P2, PT, R21, 0x9, !P4 ;  /* 0x000000091500780c */ /* 0x000fe40006744270 */
[----:B------:R-:W-:Y:S02]  /*4a10*/  @P4 LOP3.LUT R2, R2, 0x4, RZ, 0xfc, !PT ;  /* 0x0000000402024812 */ /* 0x000fe400078efcff */
[----:B------:R-:W-:Y:S02]  /*4a20*/  ISETP.LT.OR P2, PT, R15, 0xa, P2 ;  /* 0x0000000a0f00780c */ /* 0x000fe40001741670 */
[----:B------:R-:W-:-:S02]  /*4a30*/  LOP3.LUT R2, R2, 0xfffffff7, RZ, 0xc0, !PT ;  /* 0xfffffff702027812 */ /* 0x000fc400078ec0ff */
[----:B------:R-:W-:Y:S02]  /*4a40*/  FSEL R157, R157, -INF , !P2 ;  /* 0xff8000009d9d7808 */ /* 0x000fe40005000000 */
[----:B------:R-:W-:Y:S02]  /*4a50*/  @P3 LOP3.LUT R2, R2, 0x8, RZ, 0xfc, !PT ;  /* 0x0000000802023812 */ /* 0x000fe400078efcff */
[----:B------:R-:W-:Y:S02]  /*4a60*/  ISETP.GT.AND P2, PT, R21, 0x10, !P3 ;  /* 0x000000101500780c */ /* 0x000fe40005f44270 */
[----:B------:R-:W-:Y:S02]  /*4a70*/  ISETP.GE.AND P3, PT, R205, 0x12, PT ;  /* 0x00000012cd00780c */ /* 0x000fe40003f66270 */
[----:B------:R-:W-:Y:S02]  /*4a80*/  ISETP.LT.OR P2, PT, R15, 0x11, P2 ;  /* 0x000000110f00780c */ /* 0x000fe40001741670 */
[----:B------:R-:W-:-:S02]  /*4a90*/  LOP3.LUT R2, R2, 0xffffffef, RZ, 0xc0, !PT ;  /* 0xffffffef02027812 */ /* 0x000fc400078ec0ff */
[----:B------:R-:W-:Y:S02]  /*4aa0*/  FSEL R160, R160, -INF , !P2 ;  /* 0xff800000a0a07808 */ /* 0x000fe40005000000 */
[----:B------:R-:W-:-:S04]  /*4ab0*/  ISETP.GT.AND P2, PT, R21, 0x11, !P3 ;  /* 0x000000111500780c */ /* 0x000fc80005f44270 */
[----:B------:R-:W-:Y:S02]  /*4ac0*/  ISETP.LT.OR P2, PT, R15, 0x12, P2 ;  /* 0x000000120f00780c */ /* 0x000fe40001741670 */
[----:B------:R-:W-:Y:S02]  /*4ad0*/  @P3 LOP3.LUT R2, R2, 0x10, RZ, 0xfc, !PT ;  /* 0x0000001002023812 */ /* 0x000fe400078efcff */
[----:B------:R-:W-:Y:S02]  /*4ae0*/  ISETP.GE.AND P3, PT, R205, 0x19, PT ;  /* 0x00000019cd00780c */ /* 0x000fe40003f66270 */
[----:B------:R-:W-:Y:S02]  /*4af0*/  LOP3.LUT R2, R2, 0xfffdffff, RZ, 0xc0, !PT ;  /* 0xfffdffff02027812 */ /* 0x000fe400078ec0ff */
[----:B------:R-:W-:Y:S02]  /*4b00*/  FSEL R161, R161, -INF , !P2 ;  /* 0xff800000a1a17808 */ /* 0x000fe40005000000 */
[----:B------:R-:W-:-:S04]  /*4b10*/  ISETP.GT.AND P2, PT, R21, 0x18, !P3 ;  /* 0x000000181500780c */ /* 0x000fc80005f44270 */
[----:B------:R-:W-:-:S03]  /*4b20*/  ISETP.LT.OR P2, PT, R15, 0x19, P2 ;  /* 0x000000190f00780c */ /* 0x000fc60001741670 */
        /* <DEDUP_REMOVED lines=62> */
[----:B------:R-:W-:Y:S02]  /*4f10*/  FSEL R184, R184, -INF , !P2 ;  /* 0xff800000b8b87808 */ /* 0x000fe40005000000 */
[----:B------:R-:W-:Y:S02]  /*4f20*/  LOP3.LUT R2, R2, 0xffffffbf, RZ, 0xc0, !PT ;  /* 0xffffffbf02027812 */ /* 0x000fe400078ec0ff */
[----:B------:R-:W-:-:S04]  /*4f30*/  ISETP.GT.AND P2, PT, R21, 0x41, !P3 ;  /* 0x000000411500780c */ /* 0x000fc80005f44270 */
[----:B------:R-:W-:-:S03]  /*4f40*/  ISETP.LT.OR P2, PT, R15, 0x42, P2 ;  /* 0x000000420f00780c */ /* 0x000fc60001741670 */
[----:B------:R-:W-:Y:S02]  /*4f50*/  @P3 LOP3.LUT R2, R2, 0x40, RZ, 0xfc, !PT ;  /* 0x0000004002023812 */ /* 0x000fe400078efcff */
[----:B------:R-:W-:Y:S02]  /*4f60*/  ISETP.GE.AND P3, PT, R205, 0x49, PT ;  /* 0x00000049cd00780c */ /* 0x000fe40003f66270 */
[----:B------:R-:W-:Y:S02]  /*4f70*/  FSEL R185, R185, -INF , !P2 ;  /* 0xff800000b9b97808 */ /* 0x000fe40005000000 */
[----:B------:R-:W-:Y:S02]  /*4f80*/  ISETP.GT.AND P2, PT, R21, 0x48, !P3 ;  /* 0x000000481500780c */ /* 0x000fe40005f44270 */
[----:B------:R-:W-:Y:S02]  /*4f90*/  LOP3.LUT R2, R2, 0xffffffdf, RZ, 0xc0, !PT ;  /* 0xffffffdf02027812 */ /* 0x000fe400078ec0ff */
[----:B------:R-:W-:-:S04]  /*4fa0*/  ISETP.LT.OR P2, PT, R15, 0x49, P2 ;  /* 0x000000490f00780c */ /* 0x000fc80001741670 */
[----:B------:R-:W-:Y:S02]  /*4fb0*/  FSEL R188, R188, -INF , !P2 ;  /* 0xff800000bcbc7808 */ /* 0x000fe40005000000 */
[----:B------:R-:W-:Y:S02]  /*4fc0*/  ISETP.GE.AND P2, PT, R205, 0x4a, PT ;  /* 0x0000004acd00780c */ /* 0x000fe40003f46270 */
[----:B------:R-:W-:Y:S02]  /*4fd0*/  @P3 LOP3.LUT R2, R2, 0x20, RZ, 0xfc, !PT ;  /* 0x0000002002023812 */ /* 0x000fe400078efcff */
[----:B------:R-:W-:Y:S02]  /*4fe0*/  ISETP.GT.AND P3, PT, R21, 0x49, !P2 ;  /* 0x000000491500780c */ /* 0x000fe40005764270 */
[----:B------:R-:W-:Y:S02]  /*4ff0*/  LOP3.LUT R2, R2, 0xfffffffe, RZ, 0xc0, !PT ;  /* 0xfffffffe02027812 */ /* 0x000fe400078ec0ff */
        /* <DEDUP_REMOVED lines=14> */
[----:B------:R-:W-:-:S13]  /*50e0*/  ISETP.GE.AND P6, PT, R205, 0x5a, PT ;  /* 0x0000005acd00780c */ /* 0x000fda0003fc6270 */
[----:B------:R-:W-:Y:S02]  /*50f0*/  @P6 LOP3.LUT R2, R2, 0x1, RZ, 0xfc, !PT ;  /* 0x0000000102026812 */ /* 0x000fe400078efcff */
[----:B------:R-:W-:-:S04]  /*5100*/  ISETP.GT.AND P6, PT, R21, 0x59, !P6 ;  /* 0x000000591500780c */ /* 0x000fc800077c4270 */
[----:B------:R-:W-:-:S04]  /*5110*/  ISETP.LT.OR P6, PT, R15, 0x5a, P6 ;  /* 0x0000005a0f00780c */ /* 0x000fc800037c1670 */
[----:B------:R-:W-:Y:S02]  /*5120*/  FSEL R197, R197, -INF , !P6 ;  /* 0xff800000c5c57808 */ /* 0x000fe40007000000 */
[----:B------:R-:W-:-:S13]  /*5130*/  PLOP3.LUT P6, PT, PT, PT, UP0, 0x40, 0x0 ;  /* 0x000000000000781c */ /* 0x000fda0003fce808 */
[----:B------:R-:W-:Y:S05]  /*5140*/  @P6 BRA `(.L_x_8554) ;  /* 0x0000000000586947 */ /* 0x000fea0003800000 */
        /* <DEDUP_REMOVED lines=12> */
.L_x_8556:
[----:B------:R-:W-:-:S05]  /*5210*/  IMAD.U32 R207, RZ, RZ, UR24 ;  /* 0x00000018ffcf7e24 */ /* 0x000fca000f8e00ff */
[----:B------:R-:W-:-:S13]  /*5220*/  ISETP.NE.AND P6, PT, R207, 0x1, PT ;  /* 0x00000001cf00780c */ /* 0x000fda0003fc5270 */
[----:B------:R-:W1:Y:S02]  /*5230*/  @P6 LDC.64 R14, c[0x0][0x9e8] ;  /* 0x00027a00ff0e6b82 */ /* 0x000e640000000a00 */
[----:B-1----:R-:W-:-:S05]  /*5240*/  @P6 IMAD.HI.U32 R14, R21, R14, RZ ;  /* 0x0000000e150e6227 */ /* 0x002fca00078e00ff */
[----:B------:R-:W-:-:S07]  /*5250*/  @P6 SHF.R.U32.HI R21, RZ, R15, R14 ;  /* 0x0000000fff156219 */ /* 0x000fce000001160e */
.L_x_8557:
[----:B------:R-:W-:Y:S05]  /*5260*/  BSYNC B0 ;  /* 0x0000000000007941 */ /* 0x000fea0003800000 */
.L_x_8555:
[----:B------:R-:W-:-:S04]  /*5270*/  IMAD.IADD R14, R205, 0x1, -R16 ;  /* 0x00000001cd0e7824 */ /* 0x000fc800078e0a10 */
[----:B------:R-:W-:-:S05]  /*5280*/  IMAD R14, R21, R207, R14 ;  /* 0x000000cf150e7224 */ /* 0x000fca00078e020e */
[----:B------:R-:W-:Y:S02]  /*5290*/  VIADDMNMX R20, R14, R207, R20, PT ;  /* 0x000000cf0e147246 */ /* 0x000fe40003800114 */
[----:B------:R-:W-:-:S07]  /*52a0*/  VIMNMX R203, R203, R14, !PT ;  /* 0x0000000ecbcb7248 */ /* 0x000fce0007fe0100 */
.L_x_8554:
[----:B------:R-:W-:Y:S01]  /*52b0*/  ISETP.GT.AND P1, PT, R203, 0x1, !P1 ;  /* 0x00000001cb00780c */ /* 0x000fe20004f24270 */
[----:B------:R-:W-:Y:S01]  /*52c0*/  UMOV UR10, UR26 ;  /* 0x0000001a000a7c82 */ /* 0x000fe20008000000 */
[----:B------:R-:W-:Y:S02]  /*52d0*/  LOP3.LUT P6, RZ, R2, 0x10000, RZ, 0xc0, !PT ;  /* 0x0001000002ff7812 */ /* 0x000fe400078cc0ff */
[----:B------:R-:W-:Y:S02]  /*52e0*/  ISETP.LT.OR P1, PT, R20, 0x2, P1 ;  /* 0x000000021400780c */ /* 0x000fe40000f21670 */
[----:B------:R-:W-:Y:S02]  /*52f0*/  FMNMX.FTZ R14, R152, R3, !PT ;  /* 0x00000003980e7209 */ /* 0x000fe40007810000 */
[----:B------:R-:W-:Y:S02]  /*5300*/  FSEL R155, R155, -INF , !P1 ;  /* 0xff8000009b9b7808 */ /* 0x000fe40004800000 */
[----:B------:R-:W-:-:S02]  /*5310*/  LOP3.LUT P1, RZ, R2, 0x2, RZ, 0xc0, !PT ;  /* 0x0000000202ff7812 */ /* 0x000fc4000782c0ff */
[----:B------:R-:W-:Y:S02]  /*5320*/  FMNMX.FTZ R15, R153, R14, !PT ;  /* 0x0000000e990f7209 */ /* 0x000fe40007810000 */
[----:B------:R-:W-:Y:S02]  /*5330*/  ISETP.GT.AND P1, PT, R203, 0x8, !P1 ;  /* 0x00000008cb00780c */ /* 0x000fe40004f24270 */
[----:B------:R-:W-:Y:S02]  /*5340*/  FMNMX.FTZ R14, R156, R15, !PT ;  /* 0x0000000f9c0e7209 */ /* 0x000fe40007810000 */
[----:B------:R-:W-:Y:S02]  /*5350*/  ISETP.LT.OR P1, PT, R20, 0x9, P1 ;  /* 0x000000091400780c */ /* 0x000fe40000f21670 */
[----:B------:R-:W-:Y:S02]  /*5360*/  FMNMX.FTZ R15, R157, R14, !PT ;  /* 0x0000000e9d0f7209 */ /* 0x000fe40007810000 */
[----:B------:R-:W-:-:S02]  /*5370*/  FSEL R158, R158, -INF , !P1 ;  /* 0xff8000009e9e7808 */ /* 0x000fc40004800000 */
[----:B------:R-:W-:Y:S02]  /*5380*/  LOP3.LUT P1, RZ, R2, 0x4, RZ, 0xc0, !PT ;  /* 0x0000000402ff7812 */ /* 0x000fe4000782c0ff */
[----:B------:R-:W-:Y:S02]  /*5390*/  FMNMX.FTZ R14, R160, R15, !PT ;  /* 0x0000000fa00e7209 */ /* 0x000fe40007810000 */
[----:B------:R-:W-:Y:S02]  /*53a0*/  ISETP.GT.AND P1, PT, R203, 0x9, !P1 ;  /* 0x00000009cb00780c */ /* 0x000fe40004f24270 */
[----:B------:R-:W-:Y:S02]  /*53b0*/  FMNMX.FTZ R15, R161, R14, !PT ;  /* 0x0000000ea10f7209 */ /* 0x000fe40007810000 */
[----:B------:R-:W-:Y:S02]  /*53c0*/  ISETP.LT.OR P1, PT, R20, 0xa, P1 ;  /* 0x0000000a1400780c */ /* 0x000fe40000f21670 */
[----:B------:R-:W-:-:S02]  /*53d0*/  FMNMX.FTZ R14, R164, R15, !PT ;  /* 0x0000000fa40e7209 */ /* 0x000fc40007810000 */
[----:B------:R-:W-:Y:S02]  /*53e0*/  FSEL R159, R159, -INF , !P1 ;  /* 0xff8000009f9f7808 */ /* 0x000fe40004800000 */
[----:B------:R-:W-:Y:S02]  /*53f0*/  LOP3.LUT P1, RZ, R2, 0x8, RZ, 0xc0, !PT ;  /* 0x0000000802ff7812 */ /* 0x000fe4000782c0ff */
[----:B------:R-:W-:Y:S02]  /*5400*/  FMNMX.FTZ R15, R165, R14, !PT ;  /* 0x0000000ea50f7209 */ /* 0x000fe40007810000 */
[----:B------:R-:W-:Y:S02]  /*5410*/  ISETP.GT.AND P1, PT, R203, 0x10, !P1 ;  /* 0x00000010cb00780c */ /* 0x000fe40004f24270 */
[----:B------:R-:W-:Y:S02]  /*5420*/  FMNMX.FTZ R14, R168, R15, !PT ;  /* 0x0000000fa80e7209 */ /* 0x000fe40007810000 */
[----:B------:R-:W-:-:S02]  /*5430*/  ISETP.LT.OR P1, PT, R20, 0x11, P1 ;  /* 0x000000111400780c */ /* 0x000fc40000f21670 */
[----:B------:R-:W-:Y:S02]  /*5440*/  FMNMX.FTZ R15, R169, R14, !PT ;  /* 0x0000000ea90f7209 */ /* 0x000fe40007810000 */
[----:B------:R-:W-:Y:S02]  /*5450*/  FSEL R162, R162, -INF , !P1 ;  /* 0xff800000a2a27808 */ /* 0x000fe40004800000 */
[----:B------:R-:W-:Y:S02]  /*5460*/  LOP3.LUT P1, RZ, R2, 0x10, RZ, 0xc0, !PT ;  /* 0x0000001002ff7812 */ /* 0x000fe4000782c0ff */
[----:B------:R-:W-:Y:S02]  /*5470*/  FMNMX.FTZ R14, R172, R15, !PT ;  /* 0x0000000fac0e7209 */ /* 0x000fe40007810000 */
[----:B------:R-:W-:Y:S02]  /*5480*/  ISETP.GT.AND P1, PT, R203, 0x11, !P1 ;  /* 0x00000011cb00780c */ /* 0x000fe40004f24270 */
[----:B------:R-:W-:-:S02]  /*5490*/  FMNMX.FTZ R15, R173, R14, !PT ;  /* 0x0000000ead0f7209 */ /* 0x000fc40007810000 */
[----:B------:R-:W-:Y:S02]  /*54a0*/  ISETP.LT.OR P1, PT, R20, 0x12, P1 ;  /* 0x000000121400780c */ /* 0x000fe40000f21670 */
[----:B------:R-:W-:Y:S02]  /*54b0*/  FMNMX.FTZ R14, R176, R15, !PT ;  /* 0x0000000fb00e7209 */ /* 0x000fe40007810000 */
[----:B------:R-:W-:Y:S02]  /*54c0*/  FSEL R163, R163, -INF , !P1 ;  /* 0xff800000a3a37808 */ /* 0x000fe40004800000 */
[----:B------:R-:W-:Y:S02]  /*54d0*/  LOP3.LUT P1, RZ, R2, 0x20000, RZ, 0xc0, !PT ;  /* 0x0002000002ff7812 */ /* 0x000fe4000782c0ff */
        /* <DEDUP_REMOVED lines=18> */
[----:B------:R-:W-:Y:S02]  /*5600*/  LOP3.LUT P1, RZ, R2, 0x4000, RZ, 0xc0, !PT ;  /* 0x0000400002ff7812 */ /* 0x000fe4000782c0ff */
[----:B------:R-:W-:-:S02]  /*5610*/  FMNMX.FTZ R15, R193, R14, !PT ;  /* 0x0000000ec10f7209 */ /* 0x000fc40007810000 */
[----:B------:R-:W-:Y:S02]  /*5620*/  ISETP.GT.AND P1, PT, R203, 0x21, !P1 ;  /* 0x00000021cb00780c */ /* 0x000fe40004f24270 */
[----:B------:R-:W-:Y:S02]  /*5630*/  FMNMX.FTZ R14, R196, R15, !PT ;  /* 0x0000000fc40e7209 */ /* 0x000fe40007810000 */
[----:B------:R-:W-:Y:S02]  /*5640*/  ISETP.LT.OR P1, PT, R20, 0x22, P1 ;  /* 0x000000221400780c */ /* 0x000fe40000f21670 */
[----:B------:R-:W-:Y:S02]  /*5650*/  FMNMX.FTZ R15, R197, R14, !PT ;  /* 0x0000000ec50f7209 */ /* 0x000fe40007810000 */
[----:B------:R-:W-:Y:S02]  /*5660*/  FSEL R171, R171, -INF , !P1 ;  /* 0xff800000abab7808 */ /* 0x000fe40004800000 */
[C---:B------:R-:W-:Y:S01]  /*5670*/  LOP3.LUT P1, RZ, R2.reuse, 0x2000, RZ, 0xc0, !PT ;  /* 0x0000200002ff7812 */ /* 0x040fe2000782c0ff */
[----:B------:R-:W1:Y:S01]  /*5680*/  SHFL.BFLY PT, R14, R15, 0x2, 0x1f ;  /* 0x0c401f000f0e7f89 */ /* 0x000e6200000e0000 */
[----:B------:R-:W-:-:S02]  /*5690*/  LOP3.LUT P6, RZ, R2, 0x20, RZ, 0xc0, !PT ;  /* 0x0000002002ff7812 */ /* 0x000fc400078cc0ff */
[C---:B------:R-:W-:Y:S02]  /*56a0*/  ISETP.GT.AND P1, PT, R203.reuse, 0x28, !P1 ;  /* 0x00000028cb00780c */ /* 0x040fe40004f24270 */
[----:B------:R-:W-:Y:S02]  /*56b0*/  ISETP.GT.AND P2, PT, R203, 0x49, !P2 ;  /* 0x00000049cb00780c */ /* 0x000fe40005744270 */
[C---:B------:R-:W-:Y:S02]  /*56c0*/  ISETP.LT.OR P1, PT, R20.reuse, 0x29, P1 ;  /* 0x000000291400780c */ /* 0x040fe40000f21670 */
[----:B------:R-:W-:Y:S02]  /*56d0*/  ISETP.LT.OR P2, PT, R20, 0x4a, P2 ;  /* 0x0000004a1400780c */ /* 0x000fe40001741670 */
[----:B------:R-:W-:Y:S02]  /*56e0*/  FSEL R174, R174, -INF , !P1 ;  /* 0xff800000aeae7808 */ /* 0x000fe40004800000 */
[----:B------:R-:W-:-:S02]  /*56f0*/  LOP3.LUT P1, RZ, R2, 0x1000, RZ, 0xc0, !PT ;  /* 0x0000100002ff7812 */ /* 0x000fc4000782c0ff */
[C---:B------:R-:W-:Y:S02]  /*5700*/  ISETP.GT.AND P3, PT, R203.reuse, 0x50, !P3 ;  /* 0x00000050cb00780c */ /* 0x040fe40005f64270 */
[----:B------:R-:W-:Y:S02]  /*5710*/  ISETP.GT.AND P1, PT, R203, 0x29, !P1 ;  /* 0x00000029cb00780c */ /* 0x000fe40004f24270 */
[----:B------:R-:W-:Y:S02]  /*5720*/  FSEL R191, R191, -INF , !P2 ;  /* 0xff800000bfbf7808 */ /* 0x000fe40005000000 */
[----:B------:R-:W-:Y:S02]  /*5730*/  ISETP.LT.OR P1, PT, R20, 0x2a, P1 ;  /* 0x0000002a1400780c */ /* 0x000fe40000f21670 */
[----:B------:R-:W-:Y:S02]  /*5740*/  ISETP.GT.AND P4, PT, R203, 0x51, !P4 ;  /* 0x00000051cb00780c */ /* 0x000fe40006784270 */
[----:B------:R-:W-:-:S02]  /*5750*/  FSEL R175, R175, -INF , !P1 ;  /* 0xff800000afaf7808 */ /* 0x000fc40004800000 */
[----:B------:R-:W-:Y:S02]  /*5760*/  LOP3.LUT P1, RZ, R2, 0x800, RZ, 0xc0, !PT ;  /* 0x0000080002ff7812 */ /* 0x000fe4000782c0ff */
[----:B-1----:R-:W-:Y:S02]  /*5770*/  FMNMX.FTZ R21, R15, R14, !PT ;  /* 0x0000000e0f157209 */ /* 0x002fe40007810000 */
[C---:B------:R-:W-:Y:S02]  /*5780*/  ISETP.GT.AND P1, PT, R203.reuse, 0x30, !P1 ;  /* 0x00000030cb00780c */ /* 0x040fe40004f24270 */
[C---:B------:R-:W-:Y:S01]  /*5790*/  ISETP.LT.OR P3, PT, R20.reuse, 0x51, P3 ;  /* 0x000000511400780c */ /* 0x040fe20001f61670 */
[----:B------:R-:W1:Y:S01]  /*57a0*/  SHFL.BFLY PT, R14, R21, 0x1, 0x1f ;  /* 0x0c201f00150e7f89 */ /* 0x000e6200000e0000 */
[----:B------:R-:W-:Y:S02]  /*57b0*/  ISETP.LT.OR P1, PT, R20, 0x31, P1 ;  /* 0x000000311400780c */ /* 0x000fe40000f21670 */
[----:B------:R-:W-:-:S02]  /*57c0*/  ISETP.GT.AND P5, PT, R203, 0x58, !P5 ;  /* 0x00000058cb00780c */ /* 0x000fc40006fa4270 */
[----:B------:R-:W-:Y:S02]  /*57d0*/  FSEL R178, R178, -INF , !P1 ;  /* 0xff800000b2b27808 */ /* 0x000fe40004800000 */
[----:B------:R-:W-:Y:S02]  /*57e0*/  LOP3.LUT P1, RZ, R2, 0x400, RZ, 0xc0, !PT ;  /* 0x0000040002ff7812 */ /* 0x000fe4000782c0ff */
[----:B------:R-:W-:Y:S02]  /*57f0*/  ISETP.LT.OR P4, PT, R20, 0x52, P4 ;  /* 0x000000521400780c */ /* 0x000fe40002781670 */
[----:B------:R-:W-:Y:S02]  /*5800*/  ISETP.GT.AND P1, PT, R203, 0x31, !P1 ;  /* 0x00000031cb00780c */ /* 0x000fe40004f24270 */
[----:B------:R-:W-:Y:S02]  /*5810*/  FSEL R194, R194, -INF , !P3 ;  /* 0xff800000c2c27808 */ /* 0x000fe40005800000 */
[----:B------:R-:W-:-:S02]  /*5820*/  ISETP.LT.OR P1, PT, R20, 0x32, P1 ;  /* 0x000000321400780c */ /* 0x000fc40000f21670 */
[----:B------:R-:W-:Y:S02]  /*5830*/  ISETP.LT.OR P5, PT, R20, 0x59, P5 ;  /* 0x000000591400780c */ /* 0x000fe40002fa1670 */
[----:B------:R-:W-:Y:S02]  /*5840*/  FSEL R179, R179, -INF , !P1 ;  /* 0xff800000b3b37808 */ /* 0x000fe40004800000 */
[----:B------:R-:W-:Y:S02]  /*5850*/  LOP3.LUT P1, RZ, R2, 0x200, RZ, 0xc0, !PT ;  /* 0x0000020002ff7812 */ /* 0x000fe4000782c0ff */
[----:B------:R-:W-:Y:S02]  /*5860*/  FSEL R195, R195, -INF , !P4 ;  /* 0xff800000c3c37808 */ /* 0x000fe40006000000 */
[----:B------:R-:W-:Y:S02]  /*5870*/  ISETP.GT.AND P1, PT, R203, 0x38, !P1 ;  /* 0x00000038cb00780c */ /* 0x000fe40004f24270 */
[----:B-1----:R-:W-:-:S02]  /*5880*/  FMNMX.FTZ R14, R21, R14, !PT ;  /* 0x0000000e150e7209 */ /* 0x002fc40007810000 */
[----:B------:R-:W-:Y:S02]  /*5890*/  ISETP.LT.OR P1, PT, R20, 0x39, P1 ;  /* 0x000000391400780c */ /* 0x000fe40000f21670 */
[----:B------:R-:W-:Y:S01]  /*58a0*/  FSEL R198, R198, -INF , !P5 ;  /* 0xff800000c6c67808 */ /* 0x000fe20006800000 */
[----:B------:R-:W-:Y:S01]  /*58b0*/  FMUL.FTZ R204, R14, UR10 ;  /* 0x0000000a0ecc7c20 */ /* 0x000fe20008410000 */
[----:B------:R-:W-:Y:S02]  /*58c0*/  FSEL R182, R182, -INF , !P1 ;  /* 0xff800000b6b67808 */ /* 0x000fe40004800000 */
[----:B------:R-:W-:-:S04]  /*58d0*/  LOP3.LUT P1, RZ, R2, 0x100, RZ, 0xc0, !PT ;  /* 0x0000010002ff7812 */ /* 0x000fc8000782c0ff */
[----:B------:R-:W-:-:S04]  /*58e0*/  ISETP.GT.AND P1, PT, R203, 0x39, !P1 ;  /* 0x00000039cb00780c */ /* 0x000fc80004f24270 */
[----:B------:R-:W-:-:S04]  /*58f0*/  ISETP.LT.OR P1, PT, R20, 0x3a, P1 ;  /* 0x0000003a1400780c */ /* 0x000fc80000f21670 */
        /* <DEDUP_REMOVED lines=9> */
[----:B------:R-:W-:Y:S02]  /*5990*/  ISETP.GT.AND P1, PT, R203, 0x48, !P6 ;  /* 0x00000048cb00780c */ /* 0x000fe40007724270 */
[----:B------:R-:W-:Y:S02]  /*59a0*/  LOP3.LUT P6, RZ, R2, 0x40000, RZ, 0xc0, !PT ;  /* 0x0004000002ff7812 */ /* 0x000fe400078cc0ff */
[----:B------:R-:W-:-:S04]  /*59b0*/  ISETP.LT.OR P1, PT, R20, 0x49, P1 ;  /* 0x000000491400780c */ /* 0x000fc80000f21670 */
[----:B------:R-:W-:Y:S02]  /*59c0*/  FSEL R190, R190, -INF , !P1 ;  /* 0xff800000bebe7808 */ /* 0x000fe40004800000 */
[C---:B------:R-:W-:Y:S02]  /*59d0*/  ISETP.GT.AND P1, PT, R203.reuse, RZ, !P6 ;  /* 0x000000ffcb00720c */ /* 0x040fe40007724270 */
[----:B------:R-:W-:Y:S02]  /*59e0*/  LOP3.LUT P6, RZ, R2, 0x1, RZ, 0xc0, !PT ;  /* 0x0000000102ff7812 */ /* 0x000fe400078cc0ff */
[----:B------:R-:W-:Y:S02]  /*59f0*/  ISETP.LT.OR P1, PT, R20, 0x1, P1 ;  /* 0x000000011400780c */ /* 0x000fe40000f21670 */
[----:B------:R-:W-:Y:S02]  /*5a00*/  ISETP.GT.AND P2, PT, R203, 0x59, !P6 ;  /* 0x00000059cb00780c */ /* 0x000fe40007744270 */
[----:B------:R-:W-:-:S02]  /*5a10*/  FSEL R205, R154, -INF , !P1 ;  /* 0xff8000009acd7808 */ /* 0x000fc40004800000 */
[----:B------:R-:W-:Y:S02]  /*5a20*/  FSETP.NEU.FTZ.AND P1, PT, R14, -INF , PT ;  /* 0xff8000000e00780b */ /* 0x000fe40003f3d000 */
[----:B------:R-:W-:Y:S02]  /*5a30*/  ISETP.LT.OR P2, PT, R20, 0x5a, P2 ;  /* 0x0000005a1400780c */ /* 0x000fe40001741670 */
[----:B------:R-:W-:Y:S02]  /*5a40*/  FSEL R204, R204, RZ, P1 ;  /* 0x000000ffcccc7208 */ /* 0x000fe40000800000 */
[----:B------:R-:W-:-:S03]  /*5a50*/  FSEL R199, R199, -INF , !P2 ;  /* 0xff800000c7c77808 */ /* 0x000fc60005000000 */
[--C-:B------:R-:W-:Y:S01]  /*5a60*/  FFMA.FTZ R15, R152, UR10, -R204.reuse ;  /* 0x0000000a980f7c23 */ /* 0x100fe200080108cc */
[----:B------:R-:W-:Y:S01]  /*5a70*/  FMNMX.FTZ R152, R205, R10, !PT ;  /* 0x0000000acd987209 */ /* 0x000fe20007810000 */
[--C-:B------:R-:W-:Y:S01]  /*5a80*/  FFMA.FTZ R207, R156, UR10, -R204.reuse ;  /* 0x0000000a9ccf7c23 */ /* 0x100fe200080108cc */
[--C-:B------:R-:W-:Y:S01]  /*5a90*/  FFMA.FTZ R206, R153, UR10, -R204.reuse ;  /* 0x0000000a99ce7c23 */ /* 0x100fe200080108cc */
[----:B------:R-:W-:Y:S01]  /*5aa0*/  FFMA.FTZ R208, R160, UR10, -R204 ;  /* 0x0000000aa0d07c23 */ /* 0x000fe200080108cc */
[----:B------:R-:W-:Y:S01]  /*5ab0*/  FMNMX.FTZ R21, R155, R152, !PT ;  /* 0x000000989b157209 */ /* 0x000fe20007810000 */
[----:B------:R-:W-:Y:S03]  /*5ac0*/  MUFU.EX2 R15, R15 ;  /* 0x0000000f000f7308 */ /* 0x000fe60000000800 */
[----:B------:R-:W-:-:S04]  /*5ad0*/  FMNMX.FTZ R154, R158, R21, !PT ;  /* 0x000000159e9a7209 */ /* 0x000fc80007810000 */
[----:B------:R-:W-:Y:S01]  /*5ae0*/  FMNMX.FTZ R21, R159, R154, !PT ;  /* 0x0000009a9f157209 */ /* 0x000fe20007810000 */
[----:B------:R1:W-:Y:S03]  /*5af0*/  MUFU.EX2 R152, R206 ;  /* 0x000000ce00987308 */ /* 0x0003e60000000800 */
[----:B------:R-:W-:Y:S01]  /*5b00*/  FMNMX.FTZ R156, R162, R21, !PT ;  /* 0x00000015a29c7209 */ /* 0x000fe20007810000 */
[----:B------:R-:W-:-:S03]  /*5b10*/  FFMA.FTZ R21, R157, UR10, -R204 ;  /* 0x0000000a9d157c23 */ /* 0x000fc600080108cc */
[----:B------:R-:W-:Y:S01]  /*5b20*/  FMNMX.FTZ R153, R163, R156, !PT ;  /* 0x0000009ca3997209 */ /* 0x000fe20007810000 */
[----:B------:R2:W-:Y:S01]  /*5b30*/  MUFU.EX2 R154, R207 ;  /* 0x000000cf009a7308 */ /* 0x0005e20000000800 */
[----:B-1----:R-:W-:Y:S02]  /*5b40*/  FFMA.FTZ R206, R165, UR10, -R204 ;  /* 0x0000000aa5ce7c23 */ /* 0x002fe400080108cc */
[----:B------:R-:W-:-:S04]  /*5b50*/  FMNMX.FTZ R156, R166, R153, !PT ;  /* 0x00000099a69c7209 */ /* 0x000fc80007810000 */
[----:B------:R-:W-:Y:S01]  /*5b60*/  FMNMX.FTZ R153, R167, R156, !PT ;  /* 0x0000009ca7997209 */ /* 0x000fe20007810000 */
[----:B------:R-:W-:Y:S01]  /*5b70*/  MUFU.EX2 R21, R21 ;  /* 0x0000001500157308 */ /* 0x000fe20000000800 */
[--C-:B--2---:R-:W-:Y:S02]  /*5b80*/  FFMA.FTZ R207, R169, UR10, -R204.reuse ;  /* 0x0000000aa9cf7c23 */ /* 0x104fe400080108cc */
[----:B------:R-:W-:Y:S01]  /*5b90*/  FMNMX.FTZ R160, R170, R153, !PT ;  /* 0x00000099aaa07209 */ /* 0x000fe20007810000 */
[----:B------:R-:W-:-:S03]  /*5ba0*/  FFMA.FTZ R153, R161, UR10, -R204 ;  /* 0x0000000aa1997c23 */ /* 0x000fc600080108cc */
[----:B------:R-:W-:Y:S01]  /*5bb0*/  FMNMX.FTZ R157, R171, R160, !PT ;  /* 0x000000a0ab9d7209 */ /* 0x000fe20007810000 */
[----:B------:R-:W-:Y:S03]  /*5bc0*/  MUFU.EX2 R156, R208 ;  /* 0x000000d0009c7308 */ /* 0x000fe60000000800 */
[----:B------:R-:W-:Y:S01]  /*5bd0*/  FMNMX.FTZ R160, R174, R157, !PT ;  /* 0x0000009daea07209 */ /* 0x000fe20007810000 */
[----:B------:R-:W-:-:S03]  /*5be0*/  FFMA.FTZ R157, R164, UR10, -R204 ;  /* 0x0000000aa49d7c23 */ /* 0x000fc600080108cc */
[----:B------:R-:W-:Y:S01]  /*5bf0*/  FMNMX.FTZ R161, R175, R160, !PT ;  /* 0x000000a0afa17209 */ /* 0x000fe20007810000 */
[----:B------:R-:W-:Y:S03]  /*5c00*/  MUFU.EX2 R153, R153 ;  /* 0x0000009900997308 */ /* 0x000fe60000000800 */
[----:B------:R-:W-:-:S04]  /*5c10*/  FMNMX.FTZ R160, R178, R161, !PT ;  /* 0x000000a1b2a07209 */ /* 0x000fc80007810000 */
        /* <DEDUP_REMOVED lines=8> */
[----:B------:R-:W-:Y:S01]  /*5ca0*/  MUFU.EX2 R161, R161 ;  /* 0x000000a100a17308 */ /* 0x000fe20000000800 */
[--C-:B-1----:R-:W-:Y:S01]  /*5cb0*/  FFMA.FTZ R206, R173, UR10, -R204.reuse ;  /* 0x0000000aadce7c23 */ /* 0x102fe200080108cc */
[--C-:B------:R-:W-:Y:S01]  /*5cc0*/  FFMA.FTZ R173, R180, UR10, -R204.reuse ;  /* 0x0000000ab4ad7c23 */ /* 0x100fe200080108cc */
[----:B------:R-:W-:Y:S01]  /*5cd0*/  FMNMX.FTZ R168, R190, R165, !PT ;  /* 0x000000a5bea87209 */ /* 0x000fe20007810000 */
[--C-:B------:R-:W-:Y:S01]  /*5ce0*/  FFMA.FTZ R180, R185, UR10, -R204.reuse ;  /* 0x0000000ab9b47c23 */ /* 0x100fe200080108cc */
[--C-:B------:R-:W-:Y:S01]  /*5cf0*/  FFMA.FTZ R185, R192, UR10, -R204.reuse ;  /* 0x0000000ac0b97c23 */ /* 0x100fe200080108cc */
[----:B------:R-:W-:Y:S01]  /*5d00*/  FSEL R192, R14, RZ, P1 ;  /* 0x000000ff0ec07208 */ /* 0x000fe20000800000 */
[--C-:B------:R-:W-:Y:S01]  /*5d10*/  FFMA.FTZ R165, R172, UR10, -R204.reuse ;  /* 0x0000000aaca57c23 */ /* 0x100fe200080108cc */
[----:B------:R-:W-:Y:S01]  /*5d20*/  FMNMX.FTZ R169, R191, R168, !PT ;  /* 0x000000a8bfa97209 */ /* 0x000fe20007810000 */
[--C-:B------:R-:W-:Y:S01]  /*5d30*/  FFMA.FTZ R172, R177, UR10, -R204.reuse ;  /* 0x0000000ab1ac7c23 */ /* 0x100fe200080108cc */
[--C-:B------:R-:W-:Y:S01]  /*5d40*/  FFMA.FTZ R177, R184, UR10, -R204.reuse ;  /* 0x0000000ab8b17c23 */ /* 0x100fe200080108cc */
[----:B------:R-:W-:Y:S01]  /*5d50*/  FADD.FTZ R192, -R192, R3 ;  /* 0x00000003c0c07221 */ /* 0x000fe20000010100 */
[----:B------:R-:W-:Y:S01]  /*5d60*/  FMNMX.FTZ R168, R194, R169, !PT ;  /* 0x000000a9c2a87209 */ /* 0x000fe20007810000 */
[----:B------:R-:W-:Y:S01]  /*5d70*/  FFMA.FTZ R184, R189, UR10, -R204 ;  /* 0x0000000abdb87c23 */ /* 0x000fe200080108cc */
[----:B------:R-:W-:Y:S01]  /*5d80*/  MUFU.EX2 R164, R207 ;  /* 0x000000cf00a47308 */ /* 0x000fe20000000800 */
[----:B------:R-:W-:Y:S01]  /*5d90*/  FMUL.FTZ R192, R192, UR10 ;  /* 0x0000000ac0c07c20 */ /* 0x000fe20008410000 */
[----:B------:R-:W-:-:S04]  /*5da0*/  FMNMX.FTZ R169, R195, R168, !PT ;  /* 0x000000a8c3a97209 */ /* 0x000fc80007810000 */
        /* <DEDUP_REMOVED lines=8> */
[----:B------:R-:W-:Y:S01]  /*5e30*/  FFMA.FTZ R196, R197, UR10, -R204 ;  /* 0x0000000ac5c47c23 */ /* 0x000fe200080108cc */
[----:B------:R-:W2:Y:S01]  /*5e40*/  SHFL.BFLY PT, R203, R20, 0x2, 0x1f ;  /* 0x0c401f0014cb7f89 */ /* 0x000ea200000e0000 */
[----:B------:R-:W-:Y:S08]  /*5e50*/  MUFU.EX2 R165, R165 ;  /* 0x000000a500a57308 */ /* 0x000ff00000000800 */
        /* <DEDUP_REMOVED lines=20> */
[----:B------:R-:W2:Y:S01]  /*5fa0*/  SHFL.BFLY PT, R20, R203, 0x1, 0x1f ;  /* 0x0c201f00cb147f89 */ /* 0x000ea200000e0000 */
        /* <DEDUP_REMOVED lines=22> */
[----:B------:R-:W-:Y:S01]  /*6110*/  FMUL.FTZ R93, R93, R192 ;  /* 0x000000c05d5d7220 */ /* 0x000fe20000410000 */
[----:B--2---:R-:W-:Y:S01]  /*6120*/  FMNMX.FTZ R20, R203, R20, !PT ;  /* 0x00000014cb147209 */ /* 0x004fe20007810000 */
[-C--:B------:R-:W-:Y:S01]  /*6130*/  FMUL.FTZ R96, R96, R192.reuse ;  /* 0x000000c060607220 */ /* 0x080fe20000410000 */
[-C--:B------:R-:W-:Y:S01]  /*6140*/  FMUL.FTZ R97, R97, R192.reuse ;  /* 0x000000c061617220 */ /* 0x080fe20000410000 */
[-C--:B------:R-:W-:Y:S01]  /*6150*/  FMUL.FTZ R100, R100, R192.reuse ;  /* 0x000000c064647220 */ /* 0x080fe20000410000 */
[C---:B------:R-:W-:Y:S01]  /*6160*/  FSETP.NEU.FTZ.AND P1, PT, R20.reuse, -INF , PT ;  /* 0xff8000001400780b */ /* 0x040fe20003f3d000 */
[----:B------:R-:W-:Y:S01]  /*6170*/  FMUL.FTZ R210, R20, UR10 ;  /* 0x0000000a14d27c20 */ /* 0x000fe20008410000 */
[----:B------:R-:W2:Y:S01]  /*6180*/  MUFU.EX2 R177, R177 ;  /* 0x000000b100b17308 */ /* 0x000ea20000000800 */
[-C--:B------:R-:W-:Y:S01]  /*6190*/  FMUL.FTZ R101, R101, R192.reuse ;  /* 0x000000c065657220 */ /* 0x080fe20000410000 */
[-C--:B------:R-:W-:Y:S01]  /*61a0*/  FMUL.FTZ R104, R104, R192.reuse ;  /* 0x000000c068687220 */ /* 0x080fe20000410000 */
[-C--:B------:R-:W-:Y:S01]  /*61b0*/  FMUL.FTZ R105, R105, R192.reuse ;  /* 0x000000c069697220 */ /* 0x080fe20000410000 */
[----:B------:R-:W-:Y:S01]  /*61c0*/  FSEL R210, R210, RZ, P1 ;  /* 0x000000ffd2d27208 */ /* 0x000fe20000800000 */
[-C--:B------:R-:W-:Y:S01]  /*61d0*/  FMUL.FTZ R108, R108, R192.reuse ;  /* 0x000000c06c6c7220 */ /* 0x080fe20000410000 */
[-C--:B------:R-:W-:Y:S01]  /*61e0*/  FMUL.FTZ R109, R109, R192.reuse ;  /* 0x000000c06d6d7220 */ /* 0x080fe20000410000 */
[----:B------:R-:W-:Y:S01]  /*61f0*/  FMUL.FTZ R112, R112, R192 ;  /* 0x000000c070707220 */ /* 0x000fe20000410000 */
[----:B------:R-:W5:Y:S01]  /*6200*/  MUFU.EX2 R180, R180 ;  /* 0x000000b400b47308 */ /* 0x000f620000000800 */
[--C-:B------:R-:W-:Y:S01]  /*6210*/  FFMA.FTZ R204, R155, UR10, -R210.reuse ;  /* 0x0000000a9bcc7c23 */ /* 0x100fe200080108d2 */
[----:B------:R-:W-:Y:S01]  /*6220*/  FFMA.FTZ R155, R192, R4, R15 ;  /* 0x00000004c09b7223 */ /* 0x000fe2000001000f */
[--C-:B------:R-:W-:Y:S01]  /*6230*/  FFMA.FTZ R208, R163, UR10, -R210.reuse ;  /* 0x0000000aa3d07c23 */ /* 0x100fe200080108d2 */
[--C-:B-1----:R-:W-:Y:S01]  /*6240*/  FFMA.FTZ R206, R159, UR10, -R210.reuse ;  /* 0x0000000a9fce7c23 */ /* 0x102fe200080108d2 */
[--C-:B------:R-:W-:Y:S01]  /*6250*/  FFMA.FTZ R159, R162, UR10, -R210.reuse ;  /* 0x0000000aa29f7c23 */ /* 0x100fe200080108d2 */
[----:B------:R-:W-:Y:S01]  /*6260*/  FADD.FTZ R193, R152, R155 ;  /* 0x0000009b98c17221 */ /* 0x000fe20000010000 */
[--C-:B------:R-:W-:Y:S01]  /*6270*/  FFMA.FTZ R155, R158, UR10, -R210.reuse ;  /* 0x0000000a9e9b7c23 */ /* 0x100fe200080108d2 */
[----:B------:R-:W1:Y:S01]  /*6280*/  MUFU.EX2 R181, R181 ;  /* 0x000000b500b57308 */ /* 0x000e620000000800 */
[--C-:B------:R-:W-:Y:S01]  /*6290*/  FFMA.FTZ R189, R205, UR10, -R210.reuse ;  /* 0x0000000acdbd7c23 */ /* 0x100fe200080108d2 */
[----:B------:R-:W-:Y:S01]  /*62a0*/  FADD.FTZ R4, R154, R193 ;  /* 0x000000c19a047221 */ /* 0x000fe20000010000 */
[C---:B------:R-:W-:Y:S01]  /*62b0*/  F2FP.BF16.F32.PACK_AB R154, R21.reuse, R154 ;  /* 0x0000009a159a723e */ /* 0x040fe200000010ff */
[----:B------:R-:W-:Y:S01]  /*62c0*/  FFMA.FTZ R174, R174, UR10, -R210 ;  /* 0x0000000aaeae7c23 */ /* 0x000fe200080108d2 */
[----:B------:R-:W-:Y:S01]  /*62d0*/  F2FP.BF16.F32.PACK_AB R152, R152, R15 ;  /* 0x0000000f9898723e */ /* 0x000fe200000010ff */
[----:B------:R-:W-:Y:S01]  /*62e0*/  FADD.FTZ R193, R21, R4 ;  /* 0x0000000415c17221 */ /* 0x000fe20000010000 */
[--C-:B------:R-:W-:Y:S01]  /*62f0*/  FFMA.FTZ R175, R175, UR10, -R210.reuse ;  /* 0x0000000aafaf7c23 */ /* 0x100fe200080108d2 */
[----:B------:R-:W3:Y:S01]  /*6300*/  MUFU.EX2 R184, R184 ;  /* 0x000000b800b87308 */ /* 0x000ee20000000800 */
[--C-:B------:R-:W-:Y:S01]  /*6310*/  FFMA.FTZ R179, R179, UR10, -R210.reuse ;  /* 0x0000000ab3b37c23 */ /* 0x100fe200080108d2 */
[----:B------:R-:W-:Y:S01]  /*6320*/  FADD.FTZ R4, R156, R193 ;  /* 0x000000c19c047221 */ /* 0x000fe20000010000 */
[--C-:B------:R-:W-:Y:S01]  /*6330*/  FFMA.FTZ R182, R182, UR10, -R210.reuse ;  /* 0x0000000ab6b67c23 */ /* 0x100fe200080108d2 */
[--C-:B------:R-:W-:Y:S01]  /*6340*/  FFMA.FTZ R183, R183, UR10, -R210.reuse ;  /* 0x0000000ab7b77c23 */ /* 0x100fe200080108d2 */
[----:B------:R-:W-:Y:S01]  /*6350*/  FFMA.FTZ R186, R186, UR10, -R210 ;  /* 0x0000000ababa7c23 */ /* 0x000fe200080108d2 */
[----:B------:R-:W-:Y:S01]  /*6360*/  FADD.FTZ R4, R153, R4 ;  /* 0x0000000499047221 */ /* 0x000fe20000010000 */
[--C-:B------:R-:W-:Y:S01]  /*6370*/  FFMA.FTZ R187, R187, UR10, -R210.reuse ;  /* 0x0000000abbbb7c23 */ /* 0x100fe200080108d2 */
[----:B------:R-:W-:Y:S01]  /*6380*/  MUFU.EX2 R185, R185 ;  /* 0x000000b900b97308 */ /* 0x000fe20000000800 */
[----:B------:R-:W-:Y:S01]  /*6390*/  FFMA.FTZ R190, R190, UR10, -R210 ;  /* 0x0000000abebe7c23 */ /* 0x000fe200080108d2 */
[----:B------:R-:W-:Y:S01]  /*63a0*/  FADD.FTZ R193, R157, R4 ;  /* 0x000000049dc17221 */ /* 0x000fe20000010000 */
[--C-:B------:R-:W-:Y:S01]  /*63b0*/  FFMA.FTZ R191, R191, UR10, -R210.reuse ;  /* 0x0000000abfbf7c23 */ /* 0x100fe200080108d2 */
[--C-:B------:R-:W-:Y:S01]  /*63c0*/  FFMA.FTZ R194, R194, UR10, -R210.reuse ;  /* 0x0000000ac2c27c23 */ /* 0x100fe200080108d2 */
[--C-:B------:R-:W-:Y:S01]  /*63d0*/  FFMA.FTZ R195, R195, UR10, -R210.reuse ;  /* 0x0000000ac3c37c23 */ /* 0x100fe200080108d2 */
[----:B------:R-:W-:Y:S01]  /*63e0*/  FADD.FTZ R4, R160, R193 ;  /* 0x000000c1a0047221 */ /* 0x000fe20000010000 */
[----:B------:R-:W-:Y:S01]  /*63f0*/  FSEL R193, R20, RZ, P1 ;  /* 0x000000ff14c17208 */ /* 0x000fe20000800000 */
[----:B------:R-:W-:Y:S01]  /*6400*/  MUFU.EX2 R188, R188 ;  /* 0x000000bc00bc7308 */ /* 0x000fe20000000800 */
[----:B------:R-:W-:Y:S01]  /*6410*/  FFMA.FTZ R198, R198, UR10, -R210 ;  /* 0x0000000ac6c67c23 */ /* 0x000fe200080108d2 */
[----:B------:R-:W-:Y:S01]  /*6420*/  FADD.FTZ R163, R161, R4 ;  /* 0x00000004a1a37221 */ /* 0x000fe20000010000 */
[--C-:B------:R-:W-:Y:S01]  /*6430*/  FFMA.FTZ R199, R199, UR10, -R210.reuse ;  /* 0x0000000ac7c77c23 */ /* 0x100fe200080108d2 */
[----:B------:R-:W-:Y:S01]  /*6440*/  F2FP.BF16.F32.PACK_AB R156, R153, R156 ;  /* 0x0000009c999c723e */ /* 0x000fe200000010ff */
[-C--:B------:R-:W-:Y:S01]  /*6450*/  FMUL.FTZ R113, R113, R192.reuse ;  /* 0x000000c071717220 */ /* 0x080fe20000410000 */
[----:B------:R-:W-:Y:S01]  /*6460*/  FADD.FTZ R4, R164, R163 ;  /* 0x000000a3a4047221 */ /* 0x000fe20000010000 */
[----:B------:R-:W-:Y:S01]  /*6470*/  FFMA.FTZ R163, R166, UR10, -R210 ;  /* 0x0000000aa6a37c23 */ /* 0x000fe200080108d2 */
[----:B----4-:R-:W-:Y:S01]  /*6480*/  F2FP.BF16.F32.PACK_AB R166, R176, R173 ;  /* 0x000000adb0a6723e */ /* 0x010fe200000010ff */
[----:B------:R-:W-:Y:S01]  /*6490*/  MUFU.EX2 R196, R196 ;  /* 0x000000c400c47308 */ /* 0x000fe20000000800 */
[----:B------:R-:W-:Y:S01]  /*64a0*/  FADD.FTZ R197, R165, R4 ;  /* 0x00000004a5c57221 */ /* 0x000fe20000010000 */
[----:B------:R-:W-:Y:S01]  /*64b0*/  FADD.FTZ R4, -R193, R10 ;  /* 0x0000000ac1047221 */ /* 0x000fe20000010100 */
[--C-:B------:R-:W-:Y:S01]  /*64c0*/  FFMA.FTZ R10, R167, UR10, -R210.reuse ;  /* 0x0000000aa70a7c23 */ /* 0x100fe200080108d2 */
[----:B------:R-:W-:Y:S01]  /*64d0*/  FFMA.FTZ R167, R170, UR10, -R210 ;  /* 0x0000000aaaa77c23 */ /* 0x000fe200080108d2 */
[----:B------:R-:W-:Y:S01]  /*64e0*/  FADD.FTZ R158, R168, R197 ;  /* 0x000000c5a89e7221 */ /* 0x000fe20000010000 */
[-C--:B------:R-:W-:Y:S01]  /*64f0*/  FMUL.FTZ R116, R116, R192.reuse ;  /* 0x000000c074747220 */ /* 0x080fe20000410000 */
[-C--:B------:R-:W-:Y:S01]  /*6500*/  FMUL.FTZ R117, R117, R192.reuse ;  /* 0x000000c075757220 */ /* 0x080fe20000410000 */
[----:B------:R-:W-:Y:S01]  /*6510*/  MUFU.EX2 R189, R189 ;  /* 0x000000bd00bd7308 */ /* 0x000fe20000000800 */
[----:B------:R-:W-:Y:S01]  /*6520*/  FADD.FTZ R193, R169, R158 ;  /* 0x0000009ea9c17221 */ /* 0x000fe20000010000 */
[--C-:B------:R-:W-:Y:S01]  /*6530*/  FFMA.FTZ R158, R171, UR10, -R210.reuse ;  /* 0x0000000aab9e7c23 */ /* 0x100fe200080108d2 */
[----:B------:R-:W-:Y:S01]  /*6540*/  FFMA.FTZ R171, R178, UR10, -R210 ;  /* 0x0000000ab2ab7c23 */ /* 0x000fe200080108d2 */
        /* <DEDUP_REMOVED lines=10> */
[----:B------:R-:W-:Y:S01]  /*65f0*/  FMUL.FTZ R176, R4, UR10 ;  /* 0x0000000a04b07c20 */ /* 0x000fe20008410000 */
[-C--:B------:R-:W-:Y:S01]  /*6600*/  FMUL.FTZ R132, R132, R192.reuse ;  /* 0x000000c084847220 */ /* 0x080fe20000410000 */
[----:B------:R-:W-:Y:S01]  /*6610*/  MUFU.EX2 R155, R155 ;  /* 0x0000009b009b7308 */ /* 0x000fe20000000800 */
[----:B--2---:R-:W-:Y:S01]  /*6620*/  FADD.FTZ R193, R177, R162 ;  /* 0x000000a2b1c17221 */ /* 0x004fe20000010000 */
[-C--:B------:R-:W-:Y:S01]  /*6630*/  FMUL.FTZ R133, R133, R192.reuse ;  /* 0x000000c085857220 */ /* 0x080fe20000410000 */
[-C--:B------:R-:W-:Y:S01]  /*6640*/  FMUL.FTZ R136, R136, R192.reuse ;  /* 0x000000c088887220 */ /* 0x080fe20000410000 */
[-C--:B------:R-:W-:Y:S01]  /*6650*/  FMUL.FTZ R137, R137, R192.reuse ;  /* 0x000000c089897220 */ /* 0x080fe20000410000 */
[----:B-----5:R-:W-:Y:S01]  /*6660*/  FADD.FTZ R162, R180, R193 ;  /* 0x000000c1b4a27221 */ /* 0x020fe20000010000 */
[-C--:B------:R-:W-:Y:S01]  /*6670*/  FMUL.FTZ R140, R140, R192.reuse ;  /* 0x000000c08c8c7220 */ /* 0x080fe20000410000 */
[-C--:B------:R-:W-:Y:S01]  /*6680*/  FMUL.FTZ R141, R141, R192.reuse ;  /* 0x000000c08d8d7220 */ /* 0x080fe20000410000 */
[----:B------:R-:W2:Y:S01]  /*6690*/  MUFU.EX2 R176, R176 ;  /* 0x000000b000b07308 */ /* 0x000ea20000000800 */
[----:B-1----:R-:W-:Y:S01]  /*66a0*/  FADD.FTZ R193, R181, R162 ;  /* 0x000000a2b5c17221 */ /* 0x002fe20000010000 */
[-C--:B------:R-:W-:Y:S01]  /*66b0*/  FMUL.FTZ R144, R144, R192.reuse ;  /* 0x000000c090907220 */ /* 0x080fe20000410000 */
[-C--:B------:R-:W-:Y:S01]  /*66c0*/  FMUL.FTZ R145, R145, R192.reuse ;  /* 0x000000c091917220 */ /* 0x080fe20000410000 */
[-C--:B------:R-:W-:Y:S01]  /*66d0*/  FMUL.FTZ R148, R148, R192.reuse ;  /* 0x000000c094947220 */ /* 0x080fe20000410000 */
[----:B---3--:R-:W-:Y:S01]  /*66e0*/  FADD.FTZ R162, R184, R193 ;  /* 0x000000c1b8a27221 */ /* 0x008fe20000010000 */
[----:B------:R-:W-:Y:S01]  /*66f0*/  FMUL.FTZ R149, R149, R192 ;  /* 0x000000c095957220 */ /* 0x000fe20000410000 */
[----:B----4-:R-:W-:Y:S01]  /*6700*/  F2FP.BF16.F32.PACK_AB R153, R204, R189 ;  /* 0x000000bdcc99723e */ /* 0x010fe200000010ff */
[----:B------:R-:W1:Y:S01]  /*6710*/  MUFU.EX2 R206, R206 ;  /* 0x000000ce00ce7308 */ /* 0x000e620000000800 */
[----:B------:R-:W-:Y:S01]  /*6720*/  FADD.FTZ R21, R185, R162 ;  /* 0x000000a2b9157221 */ /* 0x000fe20000010000 */
[----:B------:R-:W-:-:S02]  /*6730*/  F2FP.BF16.F32.PACK_AB R162, R168, R165 ;  /* 0x000000a5a8a2723e */ /* 0x000fc400000010ff */
[----:B------:R-:W-:Y:S01]  /*6740*/  F2FP.BF16.F32.PACK_AB R168, R180, R177 ;  /* 0x000000b1b4a8723e */ /* 0x000fe200000010ff */
[----:B------:R-:W-:-:S03]  /*6750*/  FADD.FTZ R170, R188, R21 ;  /* 0x00000015bcaa7221 */ /* 0x000fc60000010000 */
[----:B------:R3:W-:Y:S01]  /*6760*/  MUFU.EX2 R15, R174 ;  /* 0x000000ae000f7308 */ /* 0x0007e20000000800 */
[----:B------:R-:W-:Y:S01]  /*6770*/  FADD.FTZ R21, R3, R170 ;  /* 0x000000aa03157221 */ /* 0x000fe20000010000 */
[----:B------:R-:W-:Y:S01]  /*6780*/  F2FP.BF16.F32.PACK_AB R170, R184, R181 ;  /* 0x000000b5b8aa723e */ /* 0x000fe200000010ff */
[-C--:B--2---:R-:W-:Y:S01]  /*6790*/  FMUL.FTZ R26, R26, R176.reuse ;  /* 0x000000b01a1a7220 */ /* 0x084fe20000410000 */
[-C--:B------:R-:W-:Y:S01]  /*67a0*/  FMUL.FTZ R27, R27, R176.reuse ;  /* 0x000000b01b1b7220 */ /* 0x080fe20000410000 */
[----:B------:R-:W-:Y:S01]  /*67b0*/  FADD.FTZ R4, R196, R21 ;  /* 0x00000015c4047221 */ /* 0x000fe20000010000 */
[-C--:B------:R-:W-:Y:S01]  /*67c0*/  FMUL.FTZ R30, R30, R176.reuse ;  /* 0x000000b01e1e7220 */ /* 0x080fe20000410000 */
[----:B------:R-:W-:Y:S01]  /*67d0*/  FMUL.FTZ R31, R31, R176 ;  /* 0x000000b01f1f7220 */ /* 0x000fe20000410000 */
[----:B------:R-:W2:Y:S01]  /*67e0*/  MUFU.EX2 R159, R159 ;  /* 0x0000009f009f7308 */ /* 0x000ea20000000800 */
[----:B---3--:R-:W-:Y:S01]  /*67f0*/  F2FP.BF16.F32.PACK_AB R174, R196, R3 ;  /* 0x00000003c4ae723e */ /* 0x008fe200000010ff */
[----:B------:R-:W-:Y:S01]  /*6800*/  FFMA.FTZ R3, R176, R0, R189 ;  /* 0x00000000b0037223 */ /* 0x000fe200000100bd */
[-C--:B------:R-:W-:Y:S01]  /*6810*/  FMUL.FTZ R34, R34, R176.reuse ;  /* 0x000000b022227220 */ /* 0x080fe20000410000 */
[-C--:B------:R-:W-:Y:S01]  /*6820*/  FMUL.FTZ R35, R35, R176.reuse ;  /* 0x000000b023237220 */ /* 0x080fe20000410000 */
[-C--:B------:R-:W-:Y:S01]  /*6830*/  FMUL.FTZ R38, R38, R176.reuse ;  /* 0x000000b026267220 */ /* 0x080fe20000410000 */
[----:B------:R-:W-:Y:S01]  /*6840*/  FADD.FTZ R0, R204, R3 ;  /* 0x00000003cc007221 */ /* 0x000fe20000010000 */
[-C--:B------:R-:W-:Y:S01]  /*6850*/  FMUL.FTZ R39, R39, R176.reuse ;  /* 0x000000b027277220 */ /* 0x080fe20000410000 */
[----:B------:R-:W3:Y:S01]  /*6860*/  MUFU.EX2 R208, R208 ;  /* 0x000000d000d07308 */ /* 0x000ee20000000800 */
[-C--:B------:R-:W-:Y:S01]  /*6870*/  FMUL.FTZ R42, R42, R176.reuse ;  /* 0x000000b02a2a7220 */ /* 0x080fe20000410000 */
[----:B------:R-:W-:Y:S01]  /*6880*/  FADD.FTZ R3, R155, R0 ;  /* 0x000000009b037221 */ /* 0x000fe20000010000 */
[----:B-1----:R-:W-:Y:S01]  /*6890*/  F2FP.BF16.F32.PACK_AB R155, R206, R155 ;  /* 0x0000009bce9b723e */ /* 0x002fe200000010ff */
[-C--:B------:R-:W-:Y:S01]  /*68a0*/  FMUL.FTZ R43, R43, R176.reuse ;  /* 0x000000b02b2b7220 */ /* 0x080fe20000410000 */
[-C--:B------:R-:W-:Y:S01]  /*68b0*/  FMUL.FTZ R46, R46, R176.reuse ;  /* 0x000000b02e2e7220 */ /* 0x080fe20000410000 */
[----:B------:R-:W-:Y:S01]  /*68c0*/  FADD.FTZ R0, R206, R3 ;  /* 0x00000003ce007221 */ /* 0x000fe20000010000 */
[-C--:B------:R-:W-:Y:S01]  /*68d0*/  FMUL.FTZ R47, R47, R176.reuse ;  /* 0x000000b02f2f7220 */ /* 0x080fe20000410000 */
[----:B------:R-:W1:Y:S01]  /*68e0*/  MUFU.EX2 R163, R163 ;  /* 0x000000a300a37308 */ /* 0x000e620000000800 */
[-C--:B------:R-:W-:Y:S01]  /*68f0*/  FMUL.FTZ R50, R50, R176.reuse ;  /* 0x000000b032327220 */ /* 0x080fe20000410000 */
[----:B--2---:R-:W-:Y:S01]  /*6900*/  FADD.FTZ R3, R159, R0 ;  /* 0x000000009f037221 */ /* 0x004fe20000010000 */
        /* <DEDUP_REMOVED lines=21> */
[----:B------:R1:W4:Y:S01]  /*6a60*/  MUFU.EX2 R178, R158 ;  /* 0x0000009e00b27308 */ /* 0x0003220000000800 */
        /* <DEDUP_REMOVED lines=9> */
[----:B-1----:R-:W-:Y:S01]  /*6b00*/  F2FP.BF16.F32.PACK_AB R158, R160, R157 ;  /* 0x0000009da09e723e */ /* 0x002fe200000010ff */
[-C--:B------:R-:W-:Y:S01]  /*6b10*/  FMUL.FTZ R98, R98, R176.reuse ;  /* 0x000000b062627220 */ /* 0x080fe20000410000 */
[----:B------:R-:W-:Y:S01]  /*6b20*/  F2FP.BF16.F32.PACK_AB R160, R164, R161 ;  /* 0x000000a1a4a0723e */ /* 0x000fe200000010ff */
[-C--:B------:R-:W-:Y:S01]  /*6b30*/  FMUL.FTZ R99, R99, R176.reuse ;  /* 0x000000b063637220 */ /* 0x080fe20000410000 */
[----:B------:R-:W-:Y:S01]  /*6b40*/  F2FP.BF16.F32.PACK_AB R164, R172, R169 ;  /* 0x000000a9aca4723e */ /* 0x000fe200000010ff */
[-C--:B------:R-:W-:Y:S01]  /*6b50*/  FMUL.FTZ R102, R102, R176.reuse ;  /* 0x000000b066667220 */ /* 0x080fe20000410000 */
[----:B------:R-:W-:Y:S01]  /*6b60*/  MUFU.EX2 R165, R171 ;  /* 0x000000ab00a57308 */ /* 0x000fe20000000800 */
[----:B----4-:R-:W-:Y:S01]  /*6b70*/  FADD.FTZ R184, R178, R3 ;  /* 0x00000003b2b87221 */ /* 0x010fe20000010000 */
[----:B------:R-:W-:Y:S01]  /*6b80*/  F2FP.BF16.F32.PACK_AB R172, R188, R185 ;  /* 0x000000b9bcac723e */ /* 0x000fe200000010ff */
[-C--:B------:R-:W-:Y:S01]  /*6b90*/  FMUL.FTZ R103, R103, R176.reuse ;  /* 0x000000b067677220 */ /* 0x080fe20000410000 */
[----:B------:R-:W-:Y:S01]  /*6ba0*/  F2FP.BF16.F32.PACK_AB R157, R208, R159 ;  /* 0x0000009fd09d723e */ /* 0x000fe200000010ff */
[----:B------:R-:W-:Y:S01]  /*6bb0*/  FADD.FTZ R3, R15, R184 ;  /* 0x000000b80f037221 */ /* 0x000fe20000010000 */
[----:B------:R-:W-:Y:S01]  /*6bc0*/  F2FP.BF16.F32.PACK_AB R159, R10, R163 ;  /* 0x000000a30a9f723e */ /* 0x000fe200000010ff */
[-C--:B------:R-:W-:Y:S01]  /*6bd0*/  FMUL.FTZ R106, R106, R176.reuse ;  /* 0x000000b06a6a7220 */ /* 0x080fe20000410000 */
[----:B------:R-:W-:Y:S01]  /*6be0*/  MUFU.EX2 R180, R179 ;  /* 0x000000b300b47308 */ /* 0x000fe20000000800 */
[----:B------:R-:W-:Y:S01]  /*6bf0*/  F2FP.BF16.F32.PACK_AB R161, R178, R167 ;  /* 0x000000a7b2a1723e */ /* 0x000fe200000010ff */
[-C--:B------:R-:W-:Y:S01]  /*6c00*/  FMUL.FTZ R107, R107, R176.reuse ;  /* 0x000000b06b6b7220 */ /* 0x080fe20000410000 */
[----:B--2---:R-:W-:Y:S01]  /*6c10*/  F2FP.BF16.F32.PACK_AB R163, R210, R15 ;  /* 0x0000000fd2a3723e */ /* 0x004fe200000010ff */
        /* <DEDUP_REMOVED lines=24> */
[----:B------:R-:W-:-:S04]  /*6da0*/  FMUL.FTZ R151, R151, R176 ;  /* 0x000000b097977220 */ /* 0x000fc80000410000 */
[----:B------:R-:W4:Y:S01]  /*6db0*/  MUFU.EX2 R0, R187 ;  /* 0x000000bb00007308 */ /* 0x000f220000000800 */
[----:B--2---:R-:W-:Y:S01]  /*6dc0*/  FADD.FTZ R186, R210, R3 ;  /* 0x00000003d2ba7221 */ /* 0x004fe20000010000 */
[----:B-1----:R-:W-:-:S03]  /*6dd0*/  F2FP.BF16.F32.PACK_AB R167, R183, R182 ;  /* 0x000000b6b7a7723e */ /* 0x002fc600000010ff */
[----:B------:R-:W-:Y:S01]  /*6de0*/  FADD.FTZ R3, R165, R186 ;  /* 0x000000baa5037221 */ /* 0x000fe20000010000 */
[C---:B------:R-:W-:Y:S02]  /*6df0*/  F2FP.BF16.F32.PACK_AB R165, R180.reuse, R165 ;  /* 0x000000a5b4a5723e */ /* 0x040fe400000010ff */
[----:B------:R-:W1:Y:S01]  /*6e00*/  MUFU.EX2 R171, R190 ;  /* 0x000000be00ab7308 */ /* 0x000e620000000800 */
[----:B------:R-:W-:-:S04]  /*6e10*/  FADD.FTZ R3, R180, R3 ;  /* 0x00000003b4037221 */ /* 0x000fc80000010000 */
[----:B------:R-:W-:-:S03]  /*6e20*/  FADD.FTZ R188, R182, R3 ;  /* 0x00000003b6bc7221 */ /* 0x000fc60000010000 */
[----:B------:R-:W2:Y:S01]  /*6e30*/  MUFU.EX2 R184, R191 ;  /* 0x000000bf00b87308 */ /* 0x000ea20000000800 */
[----:B------:R-:W-:-:S04]  /*6e40*/  FADD.FTZ R188, R183, R188 ;  /* 0x000000bcb7bc7221 */ /* 0x000fc80000010000 */
[----:B---3--:R-:W-:Y:S01]  /*6e50*/  FADD.FTZ R3, R169, R188 ;  /* 0x000000bca9037221 */ /* 0x008fe20000010000 */
[C---:B----4-:R-:W-:Y:S02]  /*6e60*/  F2FP.BF16.F32.PACK_AB R169, R0.reuse, R169 ;  /* 0x000000a900a9723e */ /* 0x050fe400000010ff */
[----:B------:R-:W3:Y:S01]  /*6e70*/  MUFU.EX2 R173, R194 ;  /* 0x000000c200ad7308 */ /* 0x000ee20000000800 */
[----:B------:R-:W-:-:S04]  /*6e80*/  FADD.FTZ R188, R0, R3 ;  /* 0x0000000300bc7221 */ /* 0x000fc80000010000 */
[----:B-1----:R-:W-:-:S03]  /*6e90*/  FADD.FTZ R3, R171, R188 ;  /* 0x000000bcab037221 */ /* 0x002fc60000010000 */
[----:B------:R-:W1:Y:S01]  /*6ea0*/  MUFU.EX2 R186, R195 ;  /* 0x000000c300ba7308 */ /* 0x000e620000000800 */
[C---:B--2---:R-:W-:Y:S01]  /*6eb0*/  FADD.FTZ R190, R184.reuse, R3 ;  /* 0x00000003b8be7221 */ /* 0x044fe20000010000 */
[----:B------:R-:W-:-:S06]  /*6ec0*/  F2FP.BF16.F32.PACK_AB R171, R184, R171 ;  /* 0x000000abb8ab723e */ /* 0x000fcc00000010ff */
[----:B------:R-:W2:Y:S01]  /*6ed0*/  MUFU.EX2 R175, R198 ;  /* 0x000000c600af7308 */ /* 0x000ea20000000800 */
[----:B---3--:R-:W-:-:S07]  /*6ee0*/  FADD.FTZ R3, R173, R190 ;  /* 0x000000bead037221 */ /* 0x008fce0000010000 */
[----:B------:R-:W3:Y:S01]  /*6ef0*/  MUFU.EX2 R188, R199 ;  /* 0x000000c700bc7308 */ /* 0x000ee20000000800 */
[C---:B-1----:R-:W-:Y:S01]  /*6f00*/  FADD.FTZ R10, R186.reuse, R3 ;  /* 0x00000003ba0a7221 */ /* 0x042fe20000010000 */
[----:B------:R-:W-:-:S03]  /*6f10*/  F2FP.BF16.F32.PACK_AB R173, R186, R173 ;  /* 0x000000adbaad723e */ /* 0x000fc600000010ff */
[----:B--2---:R-:W-:-:S04]  /*6f20*/  FADD.FTZ R3, R175, R10 ;  /* 0x0000000aaf037221 */ /* 0x004fc80000010000 */
[C---:B---3--:R-:W-:Y:S01]  /*6f30*/  FADD.FTZ R0, R188.reuse, R3 ;  /* 0x00000003bc007221 */ /* 0x048fe20000010000 */
[----:B------:R-:W-:Y:S01]  /*6f40*/  F2FP.BF16.F32.PACK_AB R175, R188, R175 ;  /* 0x000000afbcaf723e */ /* 0x000fe200000010ff */
[----:B------:R-:W-:Y:S06]  /*6f50*/  @!P0 BRA `(.L_x_8558) ;  /* 0x0000000000048947 */ /* 0x000fec0003800000 */
[----:B------:R-:W-:Y:S01]  /*6f60*/  BPT.TRAP 0x1 ;  /* 0x000000040000795c */ /* 0x000fe20000300000 */
.L_x_8558:
[----:B------:R1:W2:Y:S01]  /*6f70*/  SYNCS.PHASECHK.TRANS64.TRYWAIT P1, [UR27+0x22850], R12 ;  /* 0x0228500cff0075a7 */ /* 0x0002a2000802015b */
[----:B------:R-:W-:Y:S05]  /*6f80*/  @!P0 BRA `(.L_x_8559) ;  /* 0x0000000000048947 */ /* 0x000fea0003800000 */
[----:B------:R-:W-:Y:S01]  /*6f90*/  BPT.TRAP 0x1 ;  /* 0x000000040000795c */ /* 0x000fe20000300000 */
.L_x_8559:
[----:B--2---:R-:W-:Y:S05]  /*6fa0*/  @P1 BRA `(.L_x_8560) ;  /* 0x0000000000081947 */ /* 0x004fea0003800000 */
[----:B------:R-:W2:Y:S02]  /*6fb0*/  SYNCS.PHASECHK.TRANS64.TRYWAIT P1, [UR27+0x22850], R12 ;  /* 0x0228500cff0075a7 */ /* 0x000ea4000802015b */
[----:B--2---:R-:W-:Y:S05]  /*6fc0*/  @!P1 BRA `(.L_x_8561) ;  /* 0x000000a400ec9947 */ /* 0x004fea0003800000 */
.L_x_8560:
[----:B------:R-:W-:Y:S01]  /*6fd0*/  VIADD R3, R23, 0x8 ;  /* 0x0000000817037836 */ /* 0x000fe20000000000 */
[----:B------:R-:W-:Y:S01]  /*6fe0*/  UIMAD UR11, UR39, 0xc00, UR21 ;  /* 0x00000c00270b78a4 */ /* 0x000fe2000f8e0215 */
[----:B------:R-:W3:Y:S01]  /*6ff0*/  S2R R10, SR_TID.X ;  /* 0x00000000000a7919 */ /* 0x000ee20000002100 */
[----:B------:R-:W-:Y:S02]  /*7000*/  UMOV UR7, 0x40000040 ;  /* 0x4000004000077882 */ /* 0x000fe40000000000 */
[----:B------:R4:W-:Y:S06]  /*7010*/  BAR.SYNC.DEFER_BLOCKING R3, 0x100 ;  /* 0x000400030000751d */ /* 0x0009ec0000010000 */
[----:B------:R-:W-:Y:S01]  /*7020*/  UMOV UR6, UR11 ;  /* 0x0000000b00067c82 */ /* 0x000fe20008000000 */
[----:B----4-:R-:W-:Y:S01]  /*7030*/  IMAD.MOV.U32 R3, RZ, RZ, R14 ;  /* 0x000000ffff037224 */ /* 0x010fe200078e000e */
[----:B------:R-:W-:Y:S01]  /*7040*/  WARPGROUP.ARRIVE ;  /* 0x00000000000079c5 */ /* 0x000fe20000000000 */
[----:B---3--:R-:W-:Y:S01]  /*7050*/  LOP3.LUT P1, RZ, R10, 0x7f, RZ, 0xc0, !PT ;  /* 0x0000007f0aff7812 */ /* 0x008fe2000782c0ff */
[----:B------:R-:W-:-:S04]  /*7060*/  IMAD.MOV.U32 R10, RZ, RZ, R20 ;  /* 0x000000ffff0a7224 */ /* 0x000fc800078e0014 */
[----:B------:R-:W-:Y:S01]  /*7070*/  HGMMA.64x256x16.F32.BF16 R24, R152, gdesc[UR4].tnspB, R24, gsb0 ;  /* 0x43e0000498187df0 */ /* 0x000fe20008001818 */
[----:B------:R-:W-:Y:S01]  /*7080*/  UIADD3 UR6, UR11, 0x80, URZ ;  /* 0x000000800b067890 */ /* 0x000fe2000fffe03f */
[----:B------:R-:W-:-:S06]  /*7090*/  UMOV UR7, 0x40000040 ;  /* 0x4000004000077882 */ /* 0x000fcc0000000000 */
[----:B--2---:R-:W-:-:S05]  /*70a0*/  @!P1 VIADD R11, R11, 0x22860 ;  /* 0x000228600b0b9836 */ /* 0x004fca0000000000 */
[----:B------:R-:W-:Y:S01]  /*70b0*/  @!P1 PRMT R11, RZ, 0x654, R11 ;  /* 0x00000654ff0b9816 */ /* 0x000fe2000000000b */
[----:B------:R-:W-:Y:S02]  /*70c0*/  WARPGROUP.DEPBAR.LE gsb0, 0x0 ;  /* 0x00008000000079c5 */ /* 0x000fe40000010000 */
[----:B------:R-:W-:-:S12]  /*70d0*/  WARPGROUP.ARRIVE ;  /* 0x00000000000079c5 */ /* 0x000fd80000000000 */
        /* <DEDUP_REMOVED lines=27> */
[C---:B------:R-:W-:Y:S01]  /*7290*/  ISETP.GT.AND P1, PT, R8.reuse, UR23, PT ;  /* 0x0000001708007c0c */ /* 0x040fe2000bf24270 */
[----:B------:R-:W-:-:S12]  /*72a0*/  VIADD R8, R8, 0xffffffff ;  /* 0xffffffff08087836 */ /* 0x000fd80000000000 */
[----:B---3--:R-:W-:Y:S05]  /*72b0*/  @P1 BRA `(.L_x_8562) ;  /* 0xffffffd000401947 */ /* 0x008fea000383ffff */
[----:B------:R-:W-:Y:S02]  /*72c0*/  IMAD.MOV.U32 R10, RZ, RZ, R20 ;  /* 0x000000ffff0a7224 */ /* 0x000fe400078e0014 */
[----:B------:R-:W-:-:S07]  /*72d0*/  IMAD.MOV.U32 R3, RZ, RZ, R14 ;  /* 0x000000ffff037224 */ /* 0x000fce00078e000e */
.L_x_8545:
[----:B-12---:R-:W1:Y:S01]  /*72e0*/  LDC R11, c[0x0][0x9e4] ;  /* 0x00027900ff0b7b82 */ /* 0x006e620000000800 */
[----:B------:R-:W-:Y:S01]  /*72f0*/  VIADD R12, R22, -UR22 ;  /* 0x80000016160c7c36 */ /* 0x000fe20008000000 */
[----:B------:R-:W-:-:S04]  /*7300*/  LOP3.LUT R2, R2, 0xffefffff, RZ, 0xc0, !PT ;  /* 0xffefffff02027812 */ /* 0x000fc800078ec0ff */
[----:B------:R-:W-:Y:S02]  /*7310*/  R2UR UR6, R12 ;  /* 0x000000000c0672ca */ /* 0x000fe400000e0000 */
[----:B-1----:R-:W-:-:S13]  /*7320*/  ISETP.GE.AND P1, PT, R11, 0x1, PT ;  /* 0x000000010b00780c */ /* 0x002fda0003f26270 */
[----:B------:R-:W-:Y:S01]  /*7330*/  @P1 LOP3.LUT R2, R2, 0x100000, RZ, 0xfc, !PT ;  /* 0x0010000002021812 */ /* 0x000fe200078efcff */
        /* <DEDUP_REMOVED lines=10> */
.L_x_8564:
[----:B------:R-:W-:-:S13]  /*73e0*/  ISETP.NE.AND P1, PT, R11, 0x1, PT ;  /* 0x000000010b00780c */ /* 0x000fda0003f25270 */
[----:B------:R-:W1:Y:S02]  /*73f0*/  @P1 LDC.64 R12, c[0x0][0x9e8] ;  /* 0x00027a00ff0c1b82 */ /* 0x000e640000000a00 */
[----:B-1----:R-:W-:-:S05]  /*7400*/  @P1 IMAD.HI.U32 R12, R22, R12, RZ ;  /* 0x0000000c160c1227 */ /* 0x002fca00078e00ff */
[----:B------:R-:W-:-:S07]  /*7410*/  @P1 SHF.R.U32.HI R22, RZ, R13, R12 ;  /* 0x0000000dff161219 */ /* 0x000fce000001160c */
.L_x_8565:
[----:B------:R-:W-:-:S05]  /*7420*/  IMAD R22, R22, R11, RZ ;  /* 0x0000000b16167224 */ /* 0x000fca00078e02ff */
[----:B------:R-:W-:-:S13]  /*7430*/  R2UR UR7, R22 ;  /* 0x00000000160772ca */ /* 0x000fda00000e0000 */
[----:B------:R-:W-:-:S04]  /*7440*/  UISETP.LT.AND UP0, UPT, UR6, UR7, UPT ;  /* 0x000000070600728c */ /* 0x000fc8000bf01270 */
[----:B------:R-:W-:-:S12]  /*7450*/  USEL UR6, UR6, UR7, !UP0 ;  /* 0x0000000706067287 */ /* 0x000fd8000c000000 */
.L_x_8563:
[----:B------:R-:W-:-:S04]  /*7460*/  UIADD3 UR6, UR6, 0x5f, URZ ;  /* 0x0000005f06067890 */ /* 0x000fc8000fffe03f */
[----:B------:R-:W-:-:S04]  /*7470*/  UIMAD.WIDE UR6, UR6, 0x2aaaaaab, URZ ;  /* 0x2aaaaaab060678a5 */ /* 0x000fc8000f8e023f */
[----:B------:R-:W-:-:S04]  /*7480*/  USHF.R.U32.HI UR6, URZ, 0x1f, UR7 ;  /* 0x0000001f3f067899 */ /* 0x000fc80008011607 */
[----:B------:R-:W-:-:S04]  /*7490*/  ULEA.HI.SX32 UR6, UR7, UR6, 0x1c ;  /* 0x0000000607067291 */ /* 0x000fc8000f8fe23f */
[----:B------:R-:W-:-:S04]  /*74a0*/  UISETP.LT.AND UP0, UPT, UR40, UR6, UPT ;  /* 0x000000062800728c */ /* 0x000fc8000bf01270 */
[----:B------:R-:W-:-:S06]  /*74b0*/  USEL UR22, UR40, UR6, !UP0 ;  /* 0x0000000628167287 */ /* 0x000fcc000c000000 */
[----:B------:R-:W-:-:S13]  /*74c0*/  ISETP.GE.AND P1, PT, R8, UR22, PT ;  /* 0x0000001608007c0c */ /* 0x000fda000bf26270 */
[----:B------:R-:W-:Y:S05]  /*74d0*/  @!P1 BRA `(.L_x_8566) ;  /* 0x0000001c00449947 */ /* 0x000fea0003800000 */
[----:B------:R-:W-:Y:S01]  /*74e0*/  IMAD.MOV.U32 R203, RZ, RZ, R10 ;  /* 0x000000ffffcb7224 */ /* 0x000fe200078e000a */
[----:B------:R-:W-:Y:S01]  /*74f0*/  ULDC UR23, c[0x0][0x988] ;  /* 0x0002620000177ab9 */ /* 0x000fe20000000800 */
[----:B------:R-:W-:Y:S02]  /*7500*/  IMAD.MOV.U32 R13, RZ, RZ, R3 ;  /* 0x000000ffff0d7224 */ /* 0x000fe400078e0003 */
[----:B------:R-:W-:-:S07]  /*7510*/  IMAD.MOV.U32 R12, RZ, RZ, R8 ;  /* 0x000000ffff0c7224 */ /* 0x000fce00078e0008 */
.L_x_8575:
[----:B------:R-:W-:Y:S01]  /*7520*/  UIADD3 UR39, UR39, 0x1, URZ ;  /* 0x0000000127277890 */ /* 0x000fe2000fffe03f */
[C---:B------:R-:W-:Y:S01]  /*7530*/  ISETP.GT.AND P1, PT, R12.reuse, UR22, PT ;  /* 0x000000160c007c0c */ /* 0x040fe2000bf24270 */
[----:B------:R-:W-:Y:S02]  /*7540*/  VIADD R12, R12, 0xffffffff ;  /* 0xffffffff0c0c7836 */ /* 0x000fe40000000000 */
[----:B------:R-:W-:-:S04]  /*7550*/  UISETP.NE.AND UP0, UPT, UR39, 0x2, UPT ;  /* 0x000000022700788c */ /* 0x000fc8000bf05270 */
[----:B------:R-:W-:Y:S02]  /*7560*/  USEL UR6, URZ, 0x1, UP0 ;  /* 0x000000013f067887 */ /* 0x000fe40008000000 */
[----:B------:R-:W-:Y:S02]  /*7570*/  USEL UR39, UR39, URZ, UP0 ;  /* 0x0000003f27277287 */ /* 0x000fe40008000000 */
[----:B------:R-:W-:Y:S01]  /*7580*/  ULOP3.LUT UR38, UR38, UR6, URZ, 0x3c, !UPT ;  /* 0x0000000626267292 */ /* 0x000fe2000f8e3c3f */
[----:B--2---:R-:W-:Y:S11]  /*7590*/  @!P0 BRA `(.L_x_8567) ;  /* 0x0000000000048947 */ /* 0x004ff60003800000 */
[----:B------:R-:W-:Y:S01]  /*75a0*/  BPT.TRAP 0x1 ;  /* 0x000000040000795c */ /* 0x000fe20000300000 */
.L_x_8567:
[----:B------:R-:W-:Y:S01]  /*75b0*/  ULEA UR24, UR39, UR46, 0x3 ;  /* 0x0000002e27187291 */ /* 0x000fe2000f8e183f */
[----:B------:R-:W-:-:S05]  /*75c0*/  IMAD.U32 R8, RZ, RZ, UR38 ;  /* 0x00000026ff087e24 */ /* 0x000fca000f8e00ff */
[----:B------:R-:W-:-:S04]  /*75d0*/  SHF.L.U32 R8, R8, 0x1f, RZ ;  /* 0x0000001f08087819 */ /* 0x000fc800000006ff */
[----:B------:R1:W2:Y:S01]  /*75e0*/  SYNCS.PHASECHK.TRANS64.TRYWAIT P2, [UR24+0x22830], R8 ;  /* 0x02283008ff0075a7 */ /* 0x0002a20008040158 */
[----:B------:R-:W-:Y:S05]  /*75f0*/  @!P0 BRA `(.L_x_8568) ;  /* 0x0000000000048947 */ /* 0x000fea0003800000 */
[----:B------:R-:W-:Y:S01]  /*7600*/  BPT.TRAP 0x1 ;  /* 0x000000040000795c */ /* 0x000fe20000300000 */
.L_x_8568:
[----:B--2---:R-:W-:Y:S05]  /*7610*/  @P2 BRA `(.L_x_8569) ;  /* 0x0000000000082947 */ /* 0x004fea0003800000 */
[----:B------:R-:W2:Y:S02]  /*7620*/  SYNCS.PHASECHK.TRANS64.TRYWAIT P2, [UR24+0x22830], R8 ;  /* 0x02283008ff0075a7 */ /* 0x000ea40008040158 */
[----:B--2---:R-:W-:Y:S05]  /*7630*/  @!P2 BRA `(.L_x_8570) ;  /* 0x000000a00064a947 */ /* 0x004fea0003800000 */
.L_x_8569:
[----:B------:R-:W-:Y:S01]  /*7640*/  UIMAD UR18, UR39, 0x300, UR20 ;  /* 0x00000300271278a4 */ /* 0x000fe2000f8e0214 */
[----:B------:R-:W-:Y:S01]  /*7650*/  WARPGROUP.ARRIVE ;  /* 0x00000000000079c5 */ /* 0x000fe20000000000 */
[----:B------:R-:W-:Y:S01]  /*7660*/  UMOV UR19, 0x40000040 ;  /* 0x4000004000137882 */ /* 0x000fe20000000000 */
[----:B------:R-:W-:Y:S01]  /*7670*/  UMOV UR7, 0x40000040 ;  /* 0x4000004000077882 */ /* 0x000fe20000000000 */
[----:B------:R-:W-:-:S03]  /*7680*/  UIADD3 UR6, UR18, 0x2, URZ ;  /* 0x0000000212067890 */ /* 0x000fc6000fffe03f */
[----:B------:R-:W3:Y:S01]  /*7690*/  S2R R207, SR_TID.X ;  /* 0x0000000000cf7919 */ /* 0x000ee20000002100 */
[----:B------:R-:W-:Y:S01]  /*76a0*/  UIADD3 UR10, UR18, 0x4, URZ ;  /* 0x00000004120a7890 */ /* 0x000fe2000fffe03f */
[----:B------:R-:W-:Y:S01]  /*76b0*/  UMOV UR11, 0x40000040 ;  /* 0x40000040000b7882 */ /* 0x000fe20000000000 */
[----:B------:R-:W-:Y:S01]  /*76c0*/  HGMMA.64x96x16.F32.BF16 R152, gdesc[UR16], RZ, !UPT, gsb0 ;  /* 0x01600000109879f0 */ /* 0x000fe2000c0018ff */
[----:B------:R-:W-:Y:S01]  /*76d0*/  UIADD3 UR14, UR18, 0x6, URZ ;  /* 0x00000006120e7890 */ /* 0x000fe2000fffe03f */
[----:B------:R-:W-:Y:S01]  /*76e0*/  UMOV UR15, 0x40000040 ;  /* 0x40000040000f7882 */ /* 0x000fe20000000000 */
[----:B---3--:R-:W-:Y:S01]  /*76f0*/  LOP3.LUT P2, RZ, R207, 0x7f, RZ, 0xc0, !PT ;  /* 0x0000007fcfff7812 */ /* 0x008fe2000784c0ff */
[----:B------:R-:W-:Y:S02]  /*7700*/  WARPGROUP.DEPBAR.LE gsb0, 0x0 ;  /* 0x00008000000079c5 */ /* 0x000fe40000010000 */
        /* <DEDUP_REMOVED lines=42> */
[----:B--2---:R-:W-:-:S05]  /*79b0*/  FMNMX.FTZ R20, R14, R3, !PT ;  /* 0x000000030e147209 */ /* 0x004fca0007810000 */
[----:B------:R-:W2:Y:S02]  /*79c0*/  SHFL.BFLY PT, R3, R20, 0x1, 0x1f ;  /* 0x0c201f0014037f89 */ /* 0x000ea400000e0000 */
[----:B--2---:R-:W-:-:S05]  /*79d0*/  FMNMX.FTZ R3, R20, R3, !PT ;  /* 0x0000000314037209 */ /* 0x004fca0007810000 */
[----:B------:R-:W-:-:S04]  /*79e0*/  FADD.FTZ R5, -R3, R13 ;  /* 0x0000000d03057221 */ /* 0x000fc80000010100 */
[----:B------:R-:W-:Y:S01]  /*79f0*/  FMUL.FTZ R13, R5, UR10 ;  /* 0x0000000a050d7c20 */ /* 0x000fe20008410000 */
[----:B------:R-:W-:-:S04]  /*7a00*/  FMUL.FTZ R5, R3, UR10 ;  /* 0x0000000a03057c20 */ /* 0x000fc80008410000 */
        /* <DEDUP_REMOVED lines=10> */
[--C-:B------:R-:W-:Y:S01]  /*7ab0*/  FFMA.FTZ R160, R168, UR10, -R5.reuse ;  /* 0x0000000aa8a07c23 */ /* 0x100fe20008010805 */
[--C-:B------:R-:W-:Y:S01]  /*7ac0*/  FFMA.FTZ R22, R172, UR10, -R5.reuse ;  /* 0x0000000aac167c23 */ /* 0x100fe20008010805 */
[----:B------:R-:W3:Y:S01]  /*7ad0*/  MUFU.EX2 R152, R152 ;  /* 0x0000009800987308 */ /* 0x000ee20000000800 */
[----:B------:R-:W-:Y:S01]  /*7ae0*/  FMNMX.FTZ R10, R174, R153, !PT ;  /* 0x00000099ae0a7209 */ /* 0x000fe20007810000 */
[--C-:B------:R-:W-:Y:S01]  /*7af0*/  FFMA.FTZ R153, R161, UR10, -R5.reuse ;  /* 0x0000000aa1997c23 */ /* 0x100fe20008010805 */
[--C-:B------:R-:W-:Y:S01]  /*7b00*/  FFMA.FTZ R164, R176, UR10, -R5.reuse ;  /* 0x0000000ab0a47c23 */ /* 0x100fe20008010805 */
[--C-:B------:R-:W-:Y:S01]  /*7b10*/  FFMA.FTZ R168, R180, UR10, -R5.reuse ;  /* 0x0000000ab4a87c23 */ /* 0x100fe20008010805 */
[----:B------:R-:W-:Y:S01]  /*7b20*/  FMNMX.FTZ R157, R175, R10, !PT ;  /* 0x0000000aaf9d7209 */ /* 0x000fe20007810000 */
[--C-:B------:R-:W-:Y:S01]  /*7b30*/  FFMA.FTZ R172, R184, UR10, -R5.reuse ;  /* 0x0000000ab8ac7c23 */ /* 0x100fe20008010805 */
[--C-:B------:R-:W-:Y:S01]  /*7b40*/  FFMA.FTZ R176, R188, UR10, -R5.reuse ;  /* 0x0000000abcb07c23 */ /* 0x100fe20008010805 */
[----:B------:R-:W4:Y:S01]  /*7b50*/  MUFU.EX2 R15, R15 ;  /* 0x0000000f000f7308 */ /* 0x000f220000000800 */
[----:B------:R-:W-:Y:S01]  /*7b60*/  FMNMX.FTZ R10, R178, R157, !PT ;  /* 0x0000009db20a7209 */ /* 0x000fe20007810000 */
[--C-:B------:R-:W-:Y:S01]  /*7b70*/  FFMA.FTZ R180, R192, UR10, -R5.reuse ;  /* 0x0000000ac0b47c23 */ /* 0x100fe20008010805 */
[--C-:B------:R-:W-:Y:S01]  /*7b80*/  FFMA.FTZ R184, R196, UR10, -R5.reuse ;  /* 0x0000000ac4b87c23 */ /* 0x100fe20008010805 */
[-C--:B--2---:R-:W-:Y:S01]  /*7b90*/  FMUL.FTZ R24, R24, R13.reuse ;  /* 0x0000000d18187220 */ /* 0x084fe20000410000 */
[----:B------:R-:W-:Y:S01]  /*7ba0*/  FMNMX.FTZ R157, R179, R10, !PT ;  /* 0x0000000ab39d7209 */ /* 0x000fe20007810000 */
[-C--:B------:R-:W-:Y:S01]  /*7bb0*/  FMUL.FTZ R25, R25, R13.reuse ;  /* 0x0000000d19197220 */ /* 0x080fe20000410000 */
[----:B------:R-:W-:Y:S01]  /*7bc0*/  FMUL.FTZ R28, R28, R13 ;  /* 0x0000000d1c1c7220 */ /* 0x000fe20000410000 */
[----:B------:R-:W2:Y:S01]  /*7bd0*/  MUFU.EX2 R14, R14 ;  /* 0x0000000e000e7308 */ /* 0x000ea20000000800 */
[----:B------:R-:W-:Y:S01]  /*7be0*/  FMNMX.FTZ R10, R182, R157, !PT ;  /* 0x0000009db60a7209 */ /* 0x000fe20007810000 */
[--C-:B------:R-:W-:Y:S01]  /*7bf0*/  FFMA.FTZ R157, R165, UR10, -R5.reuse ;  /* 0x0000000aa59d7c23 */ /* 0x100fe20008010805 */
[----:B---3--:R-:W-:Y:S01]  /*7c00*/  FFMA.FTZ R4, R13, R4, R152 ;  /* 0x000000040d047223 */ /* 0x008fe20000010098 */
[-C--:B------:R-:W-:Y:S01]  /*7c10*/  FMUL.FTZ R29, R29, R13.reuse ;  /* 0x0000000d1d1d7220 */ /* 0x080fe20000410000 */
[----:B------:R-:W-:Y:S01]  /*7c20*/  FMNMX.FTZ R161, R183, R10, !PT ;  /* 0x0000000ab7a17209 */ /* 0x000fe20007810000 */
[-C--:B------:R-:W-:Y:S01]  /*7c30*/  FMUL.FTZ R32, R32, R13.reuse ;  /* 0x0000000d20207220 */ /* 0x080fe20000410000 */
[----:B------:R-:W-:Y:S01]  /*7c40*/  FMUL.FTZ R33, R33, R13 ;  /* 0x0000000d21217220 */ /* 0x000fe20000410000 */
[----:B------:R-:W-:Y:S01]  /*7c50*/  MUFU.EX2 R21, R21 ;  /* 0x0000001500157308 */ /* 0x000fe20000000800 */
[----:B------:R-:W-:Y:S01]  /*7c60*/  FMNMX.FTZ R10, R186, R161, !PT ;  /* 0x000000a1ba0a7209 */ /* 0x000fe20007810000 */
[-C--:B------:R-:W-:Y:S01]  /*7c70*/  FMUL.FTZ R36, R36, R13.reuse ;  /* 0x0000000d24247220 */ /* 0x080fe20000410000 */
[----:B----4-:R-:W-:Y:S01]  /*7c80*/  F2FP.BF16.F32.PACK_AB R152, R15, R152 ;  /* 0x000000980f98723e */ /* 0x010fe200000010ff */
[-C--:B------:R-:W-:Y:S01]  /*7c90*/  FMUL.FTZ R37, R37, R13.reuse ;  /* 0x0000000d25257220 */ /* 0x080fe20000410000 */
[----:B------:R-:W-:Y:S01]  /*7ca0*/  FMNMX.FTZ R161, R187, R10, !PT ;  /* 0x0000000abba17209 */ /* 0x000fe20007810000 */
[-C--:B------:R-:W-:Y:S01]  /*7cb0*/  FMUL.FTZ R40, R40, R13.reuse ;  /* 0x0000000d28287220 */ /* 0x080fe20000410000 */
[----:B------:R-:W-:Y:S01]  /*7cc0*/  FMUL.FTZ R41, R41, R13 ;  /* 0x0000000d29297220 */ /* 0x000fe20000410000 */
        /* <DEDUP_REMOVED lines=10> */
[-C--:B------:R-:W-:Y:S01]  /*7d70*/  FMUL.FTZ R44, R44, R13.reuse ;  /* 0x0000000d2c2c7220 */ /* 0x080fe20000410000 */
[-C--:B------:R-:W-:Y:S01]  /*7d80*/  FMUL.FTZ R45, R45, R13.reuse ;  /* 0x0000000d2d2d7220 */ /* 0x080fe20000410000 */
        /* <DEDUP_REMOVED lines=8> */
[----:B------:R-:W-:Y:S01]  /*7e10*/  FFMA.FTZ R181, R189, UR10, -R5 ;  /* 0x0000000abdb57c23 */ /* 0x000fe20008010805 */
[----:B------:R-:W-:Y:S01]  /*7e20*/  FMNMX.FTZ R10, R199, R10, !PT ;  /* 0x0000000ac70a7209 */ /* 0x000fe20007810000 */
[-C--:B------:R-:W-:Y:S01]  /*7e30*/  FMUL.FTZ R53, R53, R13.reuse ;  /* 0x0000000d35357220 */ /* 0x080fe20000410000 */
[-C--:B------:R-:W-:Y:S01]  /*7e40*/  FMUL.FTZ R56, R56, R13.reuse ;  /* 0x0000000d38387220 */ /* 0x080fe20000410000 */
[----:B------:R-:W3:Y:S01]  /*7e50*/  MUFU.EX2 R157, R157 ;  /* 0x0000009d009d7308 */ /* 0x000ee20000000800 */
[-C--:B------:R-:W-:Y:S01]  /*7e60*/  FMUL.FTZ R57, R57, R13.reuse ;  /* 0x0000000d39397220 */ /* 0x080fe20000410000 */
[----:B------:R-:W4:Y:S01]  /*7e70*/  SHFL.BFLY PT, R205, R10, 0x2, 0x1f ;  /* 0x0c401f000acd7f89 */ /* 0x000f2200000e0000 */
        /* <DEDUP_REMOVED lines=23> */
[----:B----4-:R-:W-:Y:S01]  /*7ff0*/  FMNMX.FTZ R205, R10, R205, !PT ;  /* 0x000000cd0acd7209 */ /* 0x010fe20007810000 */
[-C--:B------:R-:W-:Y:S01]  /*8000*/  FMUL.FTZ R100, R100, R13.reuse ;  /* 0x0000000d64647220 */ /* 0x080fe20000410000 */
[-C--:B------:R-:W-:Y:S01]  /*8010*/  FMUL.FTZ R101, R101, R13.reuse ;  /* 0x0000000d65657220 */ /* 0x080fe20000410000 */
[-C--:B------:R-:W-:Y:S01]  /*8020*/  FMUL.FTZ R104, R104, R13.reuse ;  /* 0x0000000d68687220 */ /* 0x080fe20000410000 */
[-C--:B------:R-:W-:Y:S01]  /*8030*/  FMUL.FTZ R105, R105, R13.reuse ;  /* 0x0000000d69697220 */ /* 0x080fe20000410000 */
[----:B------:R-:W4:Y:S01]  /*8040*/  SHFL.BFLY PT, R10, R205, 0x1, 0x1f ;  /* 0x0c201f00cd0a7f89 */ /* 0x000f2200000e0000 */
        /* <DEDUP_REMOVED lines=26> */
[----:B------:R-:W-:-:S02]  /*81f0*/  FMUL.FTZ R149, R149, R13 ;  /* 0x0000000d95957220 */ /* 0x000fc40000410000 */
[C---:B------:R-:W-:Y:S01]  /*8200*/  FADD.FTZ R5, -R10.reuse, R203 ;  /* 0x000000cb0a057221 */ /* 0x040fe20000010100 */
[----:B------:R-:W-:-:S03]  /*8210*/  FMUL.FTZ R203, R10, UR10 ;  /* 0x0000000a0acb7c20 */ /* 0x000fc60008410000 */
[----:B------:R-:W4:Y:S01]  /*8220*/  MUFU.EX2 R173, R173 ;  /* 0x000000ad00ad7308 */ /* 0x000f220000000800 */
        /* <DEDUP_REMOVED lines=24> */
[----:B------:R-:W-:Y:S01]  /*83b0*/  FADD.FTZ R203, R15, R4 ;  /* 0x000000040fcb7221 */ /* 0x000fe20000010000 */
[----:B------:R-:W-:Y:S01]  /*83c0*/  MUFU.EX2 R172, R172 ;  /* 0x000000ac00ac7308 */ /* 0x000fe20000000800 */
[----:B------:R-:W-:Y:S01]  /*83d0*/  FMUL.FTZ R5, R5, UR10 ;  /* 0x0000000a05057c20 */ /* 0x000fe20008410000 */
[----:B------:R-:W-:-:S02]  /*83e0*/  IMAD.U32 R183, RZ, RZ, UR24 ;  /* 0x00000018ffb77e24 */ /* 0x000fc4000f8e00ff */
[----:B--2---:R-:W-:Y:S01]  /*83f0*/  FADD.FTZ R4, R14, R203 ;  /* 0x000000cb0e047221 */ /* 0x004fe20000010000 */
[----:B---3--:R-:W-:Y:S01]  /*8400*/  F2FP.BF16.F32.PACK_AB R158, R157, R20 ;  /* 0x000000149d9e723e */ /* 0x008fe200000010ff */
[----:B------:R-:W-:Y:S02]  /*8410*/  @!P2 VIADD R154, R183, 0x22840 ;  /* 0x00022840b79aa836 */ /* 0x000fe40000000000 */
[----:B------:R-:W-:Y:S01]  /*8420*/  FADD.FTZ R203, R21, R4 ;  /* 0x0000000415cb7221 */ /* 0x000fe20000010000 */
[----:B------:R-:W-:Y:S01]  /*8430*/  MUFU.EX2 R177, R177 ;  /* 0x000000b100b17308 */ /* 0x000fe20000000800 */
[----:B-----5:R-:W-:Y:S02]  /*8440*/  F2FP.BF16.F32.PACK_AB R162, R165, R22 ;  /* 0x00000016a5a2723e */ /* 0x020fe400000010ff */
[----:B------:R-:W-:Y:S01]  /*8450*/  FADD.FTZ R4, R156, R203 ;  /* 0x000000cb9c047221 */ /* 0x000fe20000010000 */
[----:B------:R-:W-:Y:S02]  /*8460*/  @!P2 PRMT R154, RZ, 0x654, R154 ;  /* 0x00000654ff9aa816 */ /* 0x000fe4000000009a */
[C---:B------:R-:W-:Y:S01]  /*8470*/  F2FP.BF16.F32.PACK_AB R156, R153.reuse, R156 ;  /* 0x0000009c999c723e */ /* 0x040fe200000010ff */
[----:B------:R-:W-:Y:S01]  /*8480*/  FADD.FTZ R203, R153, R4 ;  /* 0x0000000499cb7221 */ /* 0x000fe20000010000 */
[----:B------:R-:W-:Y:S01]  /*8490*/  MUFU.EX2 R176, R176 ;  /* 0x000000b000b07308 */ /* 0x000fe20000000800 */
[----:B----4-:R-:W-:-:S02]  /*84a0*/  F2FP.BF16.F32.PACK_AB R166, R173, R168 ;  /* 0x000000a8ada6723e */ /* 0x010fc400000010ff */
[----:B------:R-:W-:-:S04]  /*84b0*/  FADD.FTZ R4, R20, R203 ;  /* 0x000000cb14047221 */ /* 0x000fc80000010000 */
[----:B------:R-:W-:Y:S01]  /*84c0*/  FADD.FTZ R203, R157, R4 ;  /* 0x000000049dcb7221 */ /* 0x000fe20000010000 */
[----:B------:R-:W2:Y:S03]  /*84d0*/  MUFU.EX2 R181, R181 ;  /* 0x000000b500b57308 */ /* 0x000ea60000000800 */
[----:B------:R-:W-:Y:S01]  /*84e0*/  FADD.FTZ R4, R160, R203 ;  /* 0x000000cba0047221 */ /* 0x000fe20000010000 */
[----:B------:R-:W-:-:S03]  /*84f0*/  F2FP.BF16.F32.PACK_AB R160, R161, R160 ;  /* 0x000000a0a1a0723e */ /* 0x000fc600000010ff */
[----:B------:R-:W-:Y:S01]  /*8500*/  FADD.FTZ R203, R161, R4 ;  /* 0x00000004a1cb7221 */ /* 0x000fe20000010000 */
[----:B------:R-:W-:Y:S03]  /*8510*/  MUFU.EX2 R180, R180 ;  /* 0x000000b400b47308 */ /* 0x000fe60000000800 */
[----:B------:R-:W-:-:S04]  /*8520*/  FADD.FTZ R4, R22, R203 ;  /* 0x000000cb16047221 */ /* 0x000fc80000010000 */
[----:B------:R-:W-:Y:S01]  /*8530*/  FADD.FTZ R203, R165, R4 ;  /* 0x00000004a5cb7221 */ /* 0x000fe20000010000 */
[----:B------:R-:W3:Y:S01]  /*8540*/  MUFU.EX2 R185, R185 ;  /* 0x000000b900b97308 */ /* 0x000ee20000000800 */
[----:B--2---:R-:W-:Y:S02]  /*8550*/  F2FP.BF16.F32.PACK_AB R170, R181, R176 ;  /* 0x000000b0b5aa723e */ /* 0x004fe400000010ff */
[----:B------:R-:W-:Y:S01]  /*8560*/  FADD.FTZ R4, R164, R203 ;  /* 0x000000cba4047221 */ /* 0x000fe20000010000 */
[----:B------:R-:W-:-:S03]  /*8570*/  F2FP.BF16.F32.PACK_AB R164, R169, R164 ;  /* 0x000000a4a9a4723e */ /* 0x000fc600000010ff */
[----:B------:R-:W-:Y:S01]  /*8580*/  FADD.FTZ R203, R169, R4 ;  /* 0x00000004a9cb7221 */ /* 0x000fe20000010000 */
[----:B------:R2:W4:Y:S03]  /*8590*/  MUFU.EX2 R189, R5 ;  /* 0x0000000500bd7308 */ /* 0x0005260000000800 */
[----:B------:R-:W-:Y:S01]  /*85a0*/  FADD.FTZ R4, R168, R203 ;  /* 0x000000cba8047221 */ /* 0x000fe20000010000 */
[----:B------:R-:W-:-:S03]  /*85b0*/  F2FP.BF16.F32.PACK_AB R168, R177, R172 ;  /* 0x000000acb1a8723e */ /* 0x000fc600000010ff */
[----:B------:R-:W-:Y:S01]  /*85c0*/  FADD.FTZ R203, R173, R4 ;  /* 0x00000004adcb7221 */ /* 0x000fe20000010000 */
[----:B------:R-:W5:Y:S01]  /*85d0*/  MUFU.EX2 R188, R188 ;  /* 0x000000bc00bc7308 */ /* 0x000f620000000800 */
[----:B--2---:R-:W-:Y:S02]  /*85e0*/  IADD3 R5, -R23, 0xb, RZ ;  /* 0x0000000b17057810 */ /* 0x004fe40007ffe1ff */
[----:B------:R-:W-:Y:S01]  /*85f0*/  FADD.FTZ R4, R172, R203 ;  /* 0x000000cbac047221 */ /* 0x000fe20000010000 */
[----:B---3--:R-:W-:Y:S02]  /*8600*/  F2FP.BF16.F32.PACK_AB R172, R185, R180 ;  /* 0x000000b4b9ac723e */ /* 0x008fe400000010ff */
[----:B------:R2:W-:Y:S06]  /*8610*/  BAR.ARV R5, 0x100 ;  /* 0x000400050000751d */ /* 0x0005ec0000002000 */
[----:B------:R-:W-:Y:S01]  /*8620*/  FADD.FTZ R203, R177, R4 ;  /* 0x00000004b1cb7221 */ /* 0x000fe20000010000 */
[----:B------:R-:W3:Y:S01]  /*8630*/  MUFU.EX2 R184, R184 ;  /* 0x000000b800b87308 */ /* 0x000ee20000000800 */
[----:B------:R1:W-:Y:S01]  /*8640*/  @!P2 SYNCS.ARRIVE.TRANS64.RED.A1T0 RZ, [R154+URZ], RZ ;  /* 0x000000ff9affa9a7 */ /* 0x0003e2000810043f */
[-C--:B----4-:R-:W-:Y:S01]  /*8650*/  FMUL.FTZ R26, R26, R189.reuse ;  /* 0x000000bd1a1a7220 */ /* 0x090fe20000410000 */
[----:B------:R-:W-:Y:S01]  /*8660*/  FADD.FTZ R4, R176, R203 ;  /* 0x000000cbb0047221 */ /* 0x000fe20000010000 */
[----:B-----5:R-:W-:Y:S01]  /*8670*/  FFMA.FTZ R0, R189, R0, R188 ;  /* 0x00000000bd007223 */ /* 0x020fe200000100bc */
[-C--:B------:R-:W-:Y:S01]  /*8680*/  FMUL.FTZ R27, R27, R189.reuse ;  /* 0x000000bd1b1b7220 */ /* 0x080fe20000410000 */
[-C--:B------:R-:W-:Y:S01]  /*8690*/  FMUL.FTZ R30, R30, R189.reuse ;  /* 0x000000bd1e1e7220 */ /* 0x080fe20000410000 */
[----:B------:R-:W-:Y:S01]  /*86a0*/  FADD.FTZ R15, R181, R4 ;  /* 0x00000004b50f7221 */ /* 0x000fe20000010000 */
[----:B------:R-:W4:Y:S01]  /*86b0*/  MUFU.EX2 R155, R155 ;  /* 0x0000009b009b7308 */ /* 0x000f220000000800 */
[----:B-1----:R-:W-:Y:S01]  /*86c0*/  F2FP.BF16.F32.PACK_AB R154, R21, R14 ;  /* 0x0000000e159a723e */ /* 0x002fe200000010ff */
[-C--:B------:R-:W-:Y:S01]  /*86d0*/  FMUL.FTZ R31, R31, R189.reuse ;  /* 0x000000bd1f1f7220 */ /* 0x080fe20000410000 */
[----:B------:R-:W-:Y:S01]  /*86e0*/  FADD.FTZ R4, R180, R15 ;  /* 0x0000000fb4047221 */ /* 0x000fe20000010000 */
[-C--:B------:R-:W-:Y:S01]  /*86f0*/  FMUL.FTZ R34, R34, R189.reuse ;  /* 0x000000bd22227220 */ /* 0x080fe20000410000 */
[-C--:B------:R-:W-:Y:S01]  /*8700*/  FMUL.FTZ R35, R35, R189.reuse ;  /* 0x000000bd23237220 */ /* 0x080fe20000410000 */
[-C--:B------:R-:W-:Y:S01]  /*8710*/  FMUL.FTZ R38, R38, R189.reuse ;  /* 0x000000bd26267220 */ /* 0x080fe20000410000 */
[----:B------:R-:W-:Y:S01]  /*8720*/  FADD.FTZ R15, R185, R4 ;  /* 0x00000004b90f7221 */ /* 0x000fe20000010000 */
[----:B------:R-:W1:Y:S01]  /*8730*/  MUFU.EX2 R192, R192 ;  /* 0x000000c000c07308 */ /* 0x000e620000000800 */
[-C--:B------:R-:W-:Y:S01]  /*8740*/  FMUL.FTZ R39, R39, R189.reuse ;  /* 0x000000bd27277220 */ /* 0x080fe20000410000 */
[-C--:B------:R-:W-:Y:S01]  /*8750*/  FMUL.FTZ R42, R42, R189.reuse ;  /* 0x000000bd2a2a7220 */ /* 0x080fe20000410000 */
[----:B---3--:R-:W-:Y:S01]  /*8760*/  FADD.FTZ R4, R184, R15 ;  /* 0x0000000fb8047221 */ /* 0x008fe20000010000 */
[-C--:B------:R-:W-:Y:S01]  /*8770*/  FMUL.FTZ R43, R43, R189.reuse ;  /* 0x000000bd2b2b7220 */ /* 0x080fe20000410000 */
[-C--:B------:R-:W-:Y:S01]  /*8780*/  FMUL.FTZ R46, R46, R189.reuse ;  /* 0x000000bd2e2e7220 */ /* 0x080fe20000410000 */
[-C--:B------:R-:W-:Y:S01]  /*8790*/  FMUL.FTZ R47, R47, R189.reuse ;  /* 0x000000bd2f2f7220 */ /* 0x080fe20000410000 */
[-C--:B------:R-:W-:Y:S01]  /*87a0*/  FMUL.FTZ R50, R50, R189.reuse ;  /* 0x000000bd32327220 */ /* 0x080fe20000410000 */
[----:B------:R-:W3:Y:S01]  /*87b0*/  MUFU.EX2 R159, R159 ;  /* 0x0000009f009f7308 */ /* 0x000ee20000000800 */
[C---:B----4-:R-:W-:Y:S01]  /*87c0*/  FADD.FTZ R15, R155.reuse, R0 ;  /* 0x000000009b0f7221 */ /* 0x050fe20000010000 */
[----:B------:R-:W-:Y:S01]  /*87d0*/  F2FP.BF16.F32.PACK_AB R153, R155, R188 ;  /* 0x000000bc9b99723e */ /* 0x000fe200000010ff */
        /* <DEDUP_REMOVED lines=14> */
[C---:B---3--:R-:W-:Y:S01]  /*88c0*/  FADD.FTZ R15, R159.reuse, R0 ;  /* 0x000000009f0f7221 */ /* 0x048fe20000010000 */
[----:B------:R-:W-:Y:S01]  /*88d0*/  F2FP.BF16.F32.PACK_AB R155, R159, R192 ;  /* 0x000000c09f9b723e */ /* 0x000fe200000010ff */
        /* <DEDUP_REMOVED lines=55> */
[----:B------:R-:W-:Y:S01]  /*8c50*/  FMUL.FTZ R151, R151, R189 ;  /* 0x000000bd97977220 */ /* 0x000fe20000410000 */
[----:B------:R-:W-:-:S05]  /*8c60*/  F2FP.BF16.F32.PACK_AB R159, R204, R197 ;  /* 0x000000c5cc9f723e */ /* 0x000fca00000010ff */
        /* <DEDUP_REMOVED lines=9> */
[----:B-1----:R-:W-:-:S07]  /*8d00*/  FADD.FTZ R15, R179, R0 ;  /* 0x00000000b30f7221 */ /* 0x002fce0000010000 */
        /* <DEDUP_REMOVED lines=19> */
[----:B----4-:R-:W-:Y:S01]  /*8e40*/  FADD.FTZ R0, R198, R15 ;  /* 0x0000000fc6007221 */ /* 0x010fe20000010000 */
[C---:B-1----:R-:W-:Y:S01]  /*8e50*/  FADD.FTZ R4, R193.reuse, R4 ;  /* 0x00000004c1047221 */ /* 0x042fe20000010000 */
[----:B------:R-:W-:Y:S02]  /*8e60*/  F2FP.BF16.F32.PACK_AB R174, R193, R184 ;  /* 0x000000b8c1ae723e */ /* 0x000fe400000010ff */
[C---:B---3--:R-:W-:Y:S01]  /*8e70*/  FADD.FTZ R0, R199.reuse, R0 ;  /* 0x00000000c7007221 */ /* 0x048fe20000010000 */
[----:B------:R-:W-:Y:S01]  /*8e80*/  F2FP.BF16.F32.PACK_AB R175, R199, R198 ;  /* 0x000000c6c7af723e */ /* 0x000fe200000010ff */
[----:B--2---:R-:W-:Y:S06]  /*8e90*/  @!P0 BRA `(.L_x_8571) ;  /* 0x0000000000048947 */ /* 0x004fec0003800000 */
[----:B------:R-:W-:Y:S01]  /*8ea0*/  BPT.TRAP 0x1 ;  /* 0x000000040000795c */ /* 0x000fe20000300000 */
.L_x_8571:
[----:B------:R1:W2:Y:S01]  /*8eb0*/  SYNCS.PHASECHK.TRANS64.TRYWAIT P2, [UR24+0x22850], R8 ;  /* 0x02285008ff0075a7 */ /* 0x0002a20008040158 */
[----:B------:R-:W-:Y:S05]  /*8ec0*/  @!P0 BRA `(.L_x_8572) ;  /* 0x0000000000048947 */ /* 0x000fea0003800000 */
[----:B------:R-:W-:Y:S01]  /*8ed0*/  BPT.TRAP 0x1 ;  /* 0x000000040000795c */ /* 0x000fe20000300000 */
.L_x_8572:
[----:B--2---:R-:W-:Y:S05]  /*8ee0*/  @P2 BRA `(.L_x_8573) ;  /* 0x0000000000082947 */ /* 0x004fea0003800000 */
[----:B------:R-:W2:Y:S02]  /*8ef0*/  SYNCS.PHASECHK.TRANS64.TRYWAIT P2, [UR24+0x22850], R8 ;  /* 0x02285008ff0075a7 */ /* 0x000ea40008040158 */
[----:B--2---:R-:W-:Y:S05]  /*8f00*/  @!P2 BRA `(.L_x_8574) ;  /* 0x000000880048a947 */ /* 0x004fea0003800000 */
.L_x_8573:
[----:B-12---:R-:W-:Y:S01]  /*8f10*/  VIADD R8, R23, 0x8 ;  /* 0x0000000817087836 */ /* 0x006fe20000000000 */
[----:B------:R-:W-:Y:S01]  /*8f20*/  UIMAD UR11, UR39, 0xc00, UR21 ;  /* 0x00000c00270b78a4 */ /* 0x000fe2000f8e0215 */
[----:B------:R-:W1:Y:S01]  /*8f30*/  S2R R13, SR_TID.X ;  /* 0x00000000000d7919 */ /* 0x000e620000002100 */
[----:B------:R-:W-:Y:S01]  /*8f40*/  UMOV UR7, 0x40000040 ;  /* 0x4000004000077882 */ /* 0x000fe20000000000 */
[----:B------:R-:W-:Y:S01]  /*8f50*/  IMAD.MOV.U32 R203, RZ, RZ, R10 ;  /* 0x000000ffffcb7224 */ /* 0x000fe200078e000a */
[----:B------:R2:W-:Y:S06]  /*8f60*/  BAR.SYNC.DEFER_BLOCKING R8, 0x100 ;  /* 0x000400080000751d */ /* 0x0005ec0000010000 */
[----:B------:R-:W-:Y:S01]  /*8f70*/  UMOV UR6, UR11 ;  /* 0x0000000b00067c82 */ /* 0x000fe20008000000 */
[----:B------:R-:W-:Y:S01]  /*8f80*/  WARPGROUP.ARRIVE ;  /* 0x00000000000079c5 */ /* 0x000fe20000000000 */
[----:B-1----:R-:W-:Y:S01]  /*8f90*/  LOP3.LUT P2, RZ, R13, 0x7f, RZ, 0xc0, !PT ;  /* 0x0000007f0dff7812 */ /* 0x002fe2000784c0ff */
[----:B------:R-:W-:-:S04]  /*8fa0*/  IMAD.MOV.U32 R13, RZ, RZ, R3 ;  /* 0x000000ffff0d7224 */ /* 0x000fc800078e0003 */
[----:B------:R-:W-:Y:S01]  /*8fb0*/  HGMMA.64x256x16.F32.BF16 R24, R152, gdesc[UR4].tnspB, R24, gsb0 ;  /* 0x43e0000498187df0 */ /* 0x000fe20008001818 */
[----:B------:R-:W-:Y:S01]  /*8fc0*/  UIADD3 UR6, UR11, 0x80, URZ ;  /* 0x000000800b067890 */ /* 0x000fe2000fffe03f */
[----:B------:R-:W-:-:S06]  /*8fd0*/  UMOV UR7, 0x40000040 ;  /* 0x4000004000077882 */ /* 0x000fcc0000000000 */
[----:B------:R-:W-:-:S05]  /*8fe0*/  @!P2 VIADD R183, R183, 0x22860 ;  /* 0x00022860b7b7a836 */ /* 0x000fca0000000000 */
        /* <DEDUP_REMOVED lines=31> */
[----:B--2---:R-:W-:-:S07]  /*91e0*/  IMAD.MOV.U32 R8, RZ, RZ, R12 ;  /* 0x000000ffff087224 */ /* 0x004fce00078e000c */
.L_x_8566:
[----:B------:R-:W-:-:S13]  /*91f0*/  ISETP.GE.AND P1, PT, R8, UR40, PT ;  /* 0x0000002808007c0c */ /* 0x000fda000bf26270 */
[----:B------:R-:W-:Y:S05]  /*9200*/  @!P1 BRA `(.L_x_8576) ;  /* 0x0000002c00dc9947 */ /* 0x000fea0003800000 */
[----:B------:R-:W-:Y:S01]  /*9210*/  IMAD.MOV.U32 R22, RZ, RZ, R10 ;  /* 0x000000ffff167224 */ /* 0x000fe200078e000a */
[----:B------:R-:W-:Y:S01]  /*9220*/  ULDC UR24, c[0x0][0x9e4] ;  /* 0x0002790000187ab9 */ /* 0x000fe20000000800 */
[----:B------:R-:W-:Y:S01]  /*9230*/  IMAD.MOV.U32 R15, RZ, RZ, R3 ;  /* 0x000000ffff0f7224 */ /* 0x000fe200078e0003 */
[----:B------:R-:W-:Y:S01]  /*9240*/  ULDC UR25, c[0x0][0x9dc] ;  /* 0x0002770000197ab9 */ /* 0x000fe20000000800 */
[----:B------:R-:W-:Y:S01]  /*9250*/  IMAD.IADD R14, R7, 0x1, R9 ;  /* 0x00000001070e7824 */ /* 0x000fe200078e0209 */
[----:B------:R-:W-:Y:S01]  /*9260*/  ULDC UR22, c[0x0][0x988] ;  /* 0x0002620000167ab9 */ /* 0x000fe20000000800 */
[----:B------:R-:W-:-:S05]  /*9270*/  ULDC UR23, c[0x0][0x9e0] ;  /* 0x0002780000177ab9 */ /* 0x000fca0000000800 */
.L_x_8593:
[----:B------:R-:W-:-:S04]  /*9280*/  UIADD3 UR39, UR39, 0x1, URZ ;  /* 0x0000000127277890 */ /* 0x000fc8000fffe03f */
[----:B------:R-:W-:-:S04]  /*9290*/  UISETP.NE.AND UP0, UPT, UR39, 0x2, UPT ;  /* 0x000000022700788c */ /* 0x000fc8000bf05270 */
[----:B------:R-:W-:Y:S02]  /*92a0*/  USEL UR6, URZ, 0x1, UP0 ;  /* 0x000000013f067887 */ /* 0x000fe40008000000 */
[----:B------:R-:W-:Y:S02]  /*92b0*/  USEL UR39, UR39, URZ, UP0 ;  /* 0x0000003f27277287 */ /* 0x000fe40008000000 */
[----:B------:R-:W-:Y:S01]  /*92c0*/  ULOP3.LUT UR38, UR38, UR6, URZ, 0x3c, !UPT ;  /* 0x0000000626267292 */ /* 0x000fe2000f8e3c3f */
[----:B------:R-:W-:Y:S11]  /*92d0*/  @!P0 BRA `(.L_x_8577) ;  /* 0x0000000000048947 */ /* 0x000ff60003800000 */
[----:B------:R-:W-:Y:S01]  /*92e0*/  BPT.TRAP 0x1 ;  /* 0x000000040000795c */ /* 0x000fe20000300000 */
.L_x_8577:
[----:B------:R-:W-:Y:S01]  /*92f0*/  ULEA UR26, UR39, UR46, 0x3 ;  /* 0x0000002e271a7291 */ /* 0x000fe2000f8e183f */
[----:B------:R-:W-:-:S05]  /*9300*/  IMAD.U32 R13, RZ, RZ, UR38 ;  /* 0x00000026ff0d7e24 */ /* 0x000fca000f8e00ff */
[----:B------:R-:W-:-:S04]  /*9310*/  SHF.L.U32 R13, R13, 0x1f, RZ ;  /* 0x0000001f0d0d7819 */ /* 0x000fc800000006ff */
[----:B------:R1:W2:Y:S01]  /*9320*/  SYNCS.PHASECHK.TRANS64.TRYWAIT P1, [UR26+0x22830], R13 ;  /* 0x0228300dff0075a7 */ /* 0x0002a2000802015a */
[----:B------:R-:W-:Y:S05]  /*9330*/  @!P0 BRA `(.L_x_8578) ;  /* 0x0000000000048947 */ /* 0x000fea0003800000 */
[----:B------:R-:W-:Y:S01]  /*9340*/  BPT.TRAP 0x1 ;  /* 0x000000040000795c */ /* 0x000fe20000300000 */
.L_x_8578:
[----:B--2---:R-:W-:Y:S05]  /*9350*/  @P1 BRA `(.L_x_8579) ;  /* 0x0000000000081947 */ /* 0x004fea0003800000 */
[----:B------:R-:W2:Y:S02]  /*9360*/  SYNCS.PHASECHK.TRANS64.TRYWAIT P1, [UR26+0x22830], R13 ;  /* 0x0228300dff0075a7 */ /* 0x000ea4000802015a */
[----:B--2---:R-:W-:Y:S05]  /*9370*/  @!P1 BRA `(.L_x_8580) ;  /* 0x0000008400409947 */ /* 0x004fea0003800000 */
.L_x_8579:
[----:B------:R-:W-:Y:S01]  /*9380*/  UIMAD UR18, UR39, 0x300, UR20 ;  /* 0x00000300271278a4 */ /* 0x000fe2000f8e0214 */
[----:B------:R-:W-:Y:S01]  /*9390*/  WARPGROUP.ARRIVE ;  /* 0x00000000000079c5 */ /* 0x000fe20000000000 */
[----:B------:R-:W-:Y:S01]  /*93a0*/  UMOV UR19, 0x40000040 ;  /* 0x4000004000137882 */ /* 0x000fe20000000000 */
[----:B------:R-:W-:Y:S01]  /*93b0*/  UMOV UR7, 0x40000040 ;  /* 0x4000004000077882 */ /* 0x000fe20000000000 */
[----:B------:R-:W-:-:S03]  /*93c0*/  UIADD3 UR6, UR18, 0x2, URZ ;  /* 0x0000000212067890 */ /* 0x000fc6000fffe03f */
[----:B------:R-:W3:Y:S01]  /*93d0*/  S2R R3, SR_TID.X ;  /* 0x0000000000037919 */ /* 0x000ee20000002100 */
[----:B------:R-:W-:Y:S01]  /*93e0*/  UIADD3 UR10, UR18, 0x4, URZ ;  /* 0x00000004120a7890 */ /* 0x000fe2000fffe03f */
[----:B------:R-:W4:Y:S01]  /*93f0*/  LDC R21, c[0x0][0x288] ;  /* 0x0000a200ff157b82 */ /* 0x000f220000000800 */
[----:B------:R-:W-:Y:S01]  /*9400*/  UMOV UR11, 0x40000040 ;  /* 0x40000040000b7882 */ /* 0x000fe20000000000 */
[----:B------:R-:W-:Y:S01]  /*9410*/  HGMMA.64x96x16.F32.BF16 R152, gdesc[UR16], RZ, !UPT, gsb0 ;  /* 0x01600000109879f0 */ /* 0x000fe2000c0018ff */
[----:B------:R-:W-:Y:S01]  /*9420*/  UIADD3 UR14, UR18, 0x6, URZ ;  /* 0x00000006120e7890 */ /* 0x000fe2000fffe03f */
[----:B------:R-:W-:Y:S01]  /*9430*/  IMAD.U32 R12, RZ, RZ, UR26 ;  /* 0x0000001aff0c7e24 */ /* 0x000fe2000f8e00ff */
[----:B------:R-:W-:Y:S01]  /*9440*/  UMOV UR15, 0x40000040 ;  /* 0x40000040000f7882 */ /* 0x000fe20000000000 */
[----:B------:R-:W-:Y:S01]  /*9450*/  IADD3 R5, -R23, 0xb, RZ ;  /* 0x0000000b17057810 */ /* 0x000fe20007ffe1ff */
[----:B--2---:R-:W-:Y:S01]  /*9460*/  IMAD R10, R8, -0x60, R17 ;  /* 0xffffffa0080a7824 */ /* 0x004fe200078e0211 */
[----:B---3--:R-:W-:-:S13]  /*9470*/  LOP3.LUT P1, RZ, R3, 0x7f, RZ, 0xc0, !PT ;  /* 0x0000007f03ff7812 */ /* 0x008fda000782c0ff */
        /* <DEDUP_REMOVED lines=15> */
[----:B------:R-:W-:-:S02]  /*9570*/  ISETP.GE.AND P1, PT, R11, 0x1, PT ;  /* 0x000000010b00780c */ /* 0x000fc40003f26270 */
[----:B----4-:R-:W-:-:S05]  /*9580*/  IADD3 R3, R10, 0x1, -R21 ;  /* 0x000000010a037810 */ /* 0x010fca0007ffe815 */
[----:B------:R-:W-:-:S04]  /*9590*/  IMAD.IADD R3, R3, 0x1, -R16 ;  /* 0x0000000103037824 */ /* 0x000fc800078e0a10 */
[C---:B------:R-:W-:Y:S02]  /*95a0*/  VIADD R10, R3.reuse, UR23 ;  /* 0x00000017030a7c36 */ /* 0x040fe40008000000 */
[----:B------:R-:W-:Y:S02]  /*95b0*/  VIADD R203, R3, UR6 ;  /* 0x0000000603cb7c36 */ /* 0x000fe40008000000 */
[C---:B------:R-:W-:Y:S02]  /*95c0*/  IMAD.IADD R21, R7.reuse, 0x1, R10 ;  /* 0x0000000107157824 */ /* 0x040fe400078e020a */
[----:B------:R-:W-:Y:S01]  /*95d0*/  IMAD.IADD R20, R7, 0x1, R203 ;  /* 0x0000000107147824 */ /* 0x000fe200078e02cb */
[----:B--2---:R-:W-:Y:S06]  /*95e0*/  @!P1 BRA `(.L_x_8581) ;  /* 0x00000000005c9947 */ /* 0x004fec0003800000 */
[----:B------:R-:W-:Y:S01]  /*95f0*/  ISETP.GT.AND P1, PT, R14, -0x1, PT ;  /* 0xffffffff0e00780c */ /* 0x000fe20003f24270 */
[----:B------:R-:W-:-:S12]  /*9600*/  BSSY B0, `(.L_x_8582) ;  /* 0x0000011000007945 */ /* 0x000fd80003800000 */
        /* <DEDUP_REMOVED lines=9> */
.L_x_8583:
[----:B------:R-:W-:-:S05]  /*96a0*/  IMAD.U32 R206, RZ, RZ, UR24 ;  /* 0x00000018ffce7e24 */ /* 0x000fca000f8e00ff */
[----:B------:R-:W-:-:S13]  /*96b0*/  ISETP.NE.AND P1, PT, R206, 0x1, PT ;  /* 0x00000001ce00780c */ /* 0x000fda0003f25270 */
[----:B------:R-:W2:Y:S01]  /*96c0*/  @P1 LDC.64 R204, c[0x0][0x9e8] ;  /* 0x00027a00ffcc1b82 */ /* 0x000ea20000000a00 */
[----:B------:R-:W-:-:S04]  /*96d0*/  @P1 IMAD.IADD R3, R7, 0x1, R9 ;  /* 0x0000000107031824 */ /* 0x000fc800078e0209 */
[----:B--2---:R-:W-:-:S04]  /*96e0*/  @P1 IMAD.HI.U32 R204, R3, R204, RZ ;  /* 0x000000cc03cc1227 */ /* 0x004fc800078e00ff */
[----:B------:R-:W-:Y:S01]  /*96f0*/  IMAD.MOV.U32 R3, RZ, RZ, R14 ;  /* 0x000000ffff037224 */ /* 0x000fe200078e000e */
[----:B------:R-:W-:-:S07]  /*9700*/  @P1 SHF.R.U32.HI R3, RZ, R205, R204 ;  /* 0x000000cdff031219 */ /* 0x000fce00000116cc */
.L_x_8584:
[----:B------:R-:W-:Y:S05]  /*9710*/  BSYNC B0 ;  /* 0x0000000000007941 */ /* 0x000fea0003800000 */
.L_x_8582:
[----:B------:R-:W-:-:S04]  /*9720*/  IMAD R204, R8, -0x60, -R16 ;  /* 0xffffffa008cc7824 */ /* 0x000fc800078e0a10 */
[----:B------:R-:W-:-:S05]  /*9730*/  IMAD R204, R3, R206, R204 ;  /* 0x000000ce03cc7224 */ /* 0x000fca00078e02cc */
[----:B------:R-:W-:Y:S02]  /*9740*/  VIADDMNMX R21, R204, R206, R21, PT ;  /* 0x000000cecc157246 */ /* 0x000fe40003800115 */
[----:B------:R-:W-:-:S07]  /*9750*/  VIMNMX R20, R20, R204, !PT ;  /* 0x000000cc14147248 */ /* 0x000fce0007fe0100 */
.L_x_8581:
[----:B------:R-:W-:Y:S01]  /*9760*/  IMAD R3, R8, -0x60, RZ ;  /* 0xffffffa008037824 */ /* 0x000fe200078e02ff */
[----:B------:R-:W-:Y:S01]  /*9770*/  LOP3.LUT R2, R2, 0xfffbffff, RZ, 0xc0, !PT ;  /* 0xfffbffff02027812 */ /* 0x000fe200078ec0ff */
[C---:B------:R-:W-:Y:S02]  /*9780*/  IMAD.IADD R10, R6.reuse, 0x1, R10 ;  /* 0x00000001060a7824 */ /* 0x040fe400078e020a */
[----:B------:R-:W-:Y:S01]  /*9790*/  IMAD.IADD R203, R6, 0x1, R203 ;  /* 0x0000000106cb7824 */ /* 0x000fe200078e02cb */
[C---:B------:R-:W-:Y:S02]  /*97a0*/  ISETP.GE.AND P2, PT, R3.reuse, 0x1, PT ;  /* 0x000000010300780c */ /* 0x040fe40003f46270 */
[C---:B------:R-:W-:Y:S02]  /*97b0*/  ISETP.GE.AND P1, PT, R3.reuse, 0x2, PT ;  /* 0x000000020300780c */ /* 0x040fe40003f26270 */
[----:B------:R-:W-:Y:S02]  /*97c0*/  ISETP.GT.AND P3, PT, R20, RZ, !P2 ;  /* 0x000000ff1400720c */ /* 0x000fe40005764270 */
[----:B------:R-:W-:-:S02]  /*97d0*/  ISETP.GE.AND P4, PT, R3, 0x9, PT ;  /* 0x000000090300780c */ /* 0x000fc40003f86270 */
[----:B------:R-:W-:-:S04]  /*97e0*/  ISETP.LT.OR P3, PT, R21, 0x1, P3 ;  /* 0x000000011500780c */ /* 0x000fc80001f61670 */
[----:B------:R-:W-:Y:S02]  /*97f0*/  FSEL R152, R152, -INF , !P3 ;  /* 0xff80000098987808 */ /* 0x000fe40005800000 */
[----:B------:R-:W-:Y:S02]  /*9800*/  @P2 LOP3.LUT R2, R2, 0x40000, RZ, 0xfc, !PT ;  /* 0x0004000002022812 */ /* 0x000fe400078efcff */
[----:B------:R-:W-:Y:S02]  /*9810*/  ISETP.GT.AND P2, PT, R20, 0x1, !P1 ;  /* 0x000000011400780c */ /* 0x000fe40004f44270 */
[----:B------:R-:W-:Y:S02]  /*9820*/  ISETP.GE.AND P3, PT, R3, 0xa, PT ;  /* 0x0000000a0300780c */ /* 0x000fe40003f66270 */
[----:B------:R-:W-:Y:S02]  /*9830*/  ISETP.LT.OR P2, PT, R21, 0x2, P2 ;  /* 0x000000021500780c */ /* 0x000fe40001741670 */
[----:B------:R-:W-:-:S02]  /*9840*/  LOP3.LUT R2, R2, 0xfffffffd, RZ, 0xc0, !PT ;  /* 0xfffffffd02027812 */ /* 0x000fc400078ec0ff */
[----:B------:R-:W-:Y:S02]  /*9850*/  FSEL R153, R153, -INF , !P2 ;  /* 0xff80000099997808 */ /* 0x000fe40005000000 */
[----:B------:R-:W-:Y:S02]  /*9860*/  ISETP.GT.AND P2, PT, R20, 0x8, !P4 ;  /* 0x000000081400780c */ /* 0x000fe40006744270 */
[----:B------:R-:W-:Y:S02]  /*9870*/  @P4 LOP3.LUT R2, R2, 0x2, RZ, 0xfc, !PT ;  /* 0x0000000202024812 */ /* 0x000fe400078efcff */
[----:B------:R-:W-:Y:S02]  /*9880*/  ISETP.LT.OR P2, PT, R21, 0x9, P2 ;  /* 0x000000091500780c */ /* 0x000fe40001741670 */
[----:B------:R-:W-:Y:S02]  /*9890*/  LOP3.LUT R2, R2, 0xfffffffb, RZ, 0xc0, !PT ;  /* 0xfffffffb02027812 */ /* 0x000fe400078ec0ff */
[----:B------:R-:W-:-:S02]  /*98a0*/  FSEL R156, R156, -INF , !P2 ;  /* 0xff8000009c9c7808 */ /* 0x000fc40005000000 */
[----:B------:R-:W-:Y:S02]  /*98b0*/  @P3 LOP3.LUT R2, R2, 0x4, RZ, 0xfc, !PT ;  /* 0x0000000402023812 */ /* 0x000fe400078efcff */
[----:B------:R-:W-:Y:S02]  /*98c0*/  ISETP.GT.AND P2, PT, R20, 0x9, !P3 ;  /* 0x000000091400780c */ /* 0x000fe40005f44270 */
[----:B------:R-:W-:Y:S02]  /*98d0*/  ISETP.GE.AND P3, PT, R3, 0x11, PT ;  /* 0x000000110300780c */ /* 0x000fe40003f66270 */
[----:B------:R-:W-:Y:S02]  /*98e0*/  ISETP.LT.OR P2, PT, R21, 0xa, P2 ;  /* 0x0000000a1500780c */ /* 0x000fe40001741670 */
[----:B------:R-:W-:Y:S02]  /*98f0*/  LOP3.LUT R2, R2, 0xfffffff7, RZ, 0xc0, !PT ;  /* 0xfffffff702027812 */ /* 0x000fe400078ec0ff */
[----:B------:R-:W-:-:S02]  /*9900*/  FSEL R157, R157, -INF , !P2 ;  /* 0xff8000009d9d7808 */ /* 0x000fc40005000000 */
        /* <DEDUP_REMOVED lines=124> */
.L_x_8587:
[----:B------:R-:W-:-:S05]  /*a0d0*/  IMAD.U32 R206, RZ, RZ, UR24 ;  /* 0x00000018ffce7e24 */ /* 0x000fca000f8e00ff */
[----:B------:R-:W-:-:S13]  /*a0e0*/  ISETP.NE.AND P6, PT, R206, 0x1, PT ;  /* 0x00000001ce00780c */ /* 0x000fda0003fc5270 */
[----:B------:R-:W2:Y:S02]  /*a0f0*/  @P6 LDC.64 R20, c[0x0][0x9e8] ;  /* 0x00027a00ff146b82 */ /* 0x000ea40000000a00 */
[----:B--2---:R-:W-:-:S05]  /*a100*/  @P6 IMAD.HI.U32 R20, R204, R20, RZ ;  /* 0x00000014cc146227 */ /* 0x004fca00078e00ff */
[----:B------:R-:W-:-:S07]  /*a110*/  @P6 SHF.R.U32.HI R204, RZ, R21, R20 ;  /* 0x00000015ffcc6219 */ /* 0x000fce0000011614 */
.L_x_8588:
[----:B------:R-:W-:Y:S05]  /*a120*/  BSYNC B0 ;  /* 0x0000000000007941 */ /* 0x000fea0003800000 */
.L_x_8586:
[----:B------:R-:W-:-:S04]  /*a130*/  IMAD.IADD R3, R3, 0x1, -R16 ;  /* 0x0000000103037824 */ /* 0x000fc800078e0a10 */
[----:B------:R-:W-:-:S05]  /*a140*/  IMAD R3, R204, R206, R3 ;  /* 0x000000cecc037224 */ /* 0x000fca00078e0203 */
[----:B------:R-:W-:Y:S02]  /*a150*/  VIADDMNMX R10, R3, R206, R10, PT ;  /* 0x000000ce030a7246 */ /* 0x000fe4000380010a */
[----:B------:R-:W-:-:S07]  /*a160*/  VIMNMX R203, R203, R3, !PT ;  /* 0x00000003cbcb7248 */ /* 0x000fce0007fe0100 */
.L_x_8585:
        /* <DEDUP_REMOVED lines=61> */
[----:B------:R-:W2:Y:S01]  /*a540*/  SHFL.BFLY PT, R3, R20, 0x2, 0x1f ;  /* 0x0c401f0014037f89 */ /* 0x000ea200000e0000 */
        /* <DEDUP_REMOVED lines=10> */
[C---:B------:R-:W-:Y:S02]  /*a5f0*/  ISETP.LT.OR P1, PT, R10.reuse, 0x2a, P1 ;  /* 0x0000002a0a00780c */ /* 0x040fe40000f21670 */
[----:B------:R-:W-:Y:S02]  /*a600*/  ISETP.LT.OR P3, PT, R10, 0x51, P3 ;  /* 0x000000510a00780c */ /* 0x000fe40001f61670 */
[----:B------:R-:W-:-:S02]  /*a610*/  FSEL R175, R175, -INF , !P1 ;  /* 0xff800000afaf7808 */ /* 0x000fc40004800000 */
[----:B------:R-:W-:Y:S02]  /*a620*/  LOP3.LUT P1, RZ, R2, 0x800, RZ, 0xc0, !PT ;  /* 0x0000080002ff7812 */ /* 0x000fe4000782c0ff */
[----:B--2---:R-:W-:Y:S02]  /*a630*/  FMNMX.FTZ R206, R20, R3, !PT ;  /* 0x0000000314ce7209 */ /* 0x004fe40007810000 */
[C---:B------:R-:W-:Y:S02]  /*a640*/  ISETP.GT.AND P1, PT, R203.reuse, 0x30, !P1 ;  /* 0x00000030cb00780c */ /* 0x040fe40004f24270 */
[----:B------:R-:W-:Y:S01]  /*a650*/  ISETP.GT.AND P4, PT, R203, 0x51, !P4 ;  /* 0x00000051cb00780c */ /* 0x000fe20006784270 */
[----:B------:R-:W2:Y:S01]  /*a660*/  SHFL.BFLY PT, R3, R206, 0x1, 0x1f ;  /* 0x0c201f00ce037f89 */ /* 0x000ea200000e0000 */
[----:B------:R-:W-:Y:S02]  /*a670*/  ISETP.LT.OR P1, PT, R10, 0x31, P1 ;  /* 0x000000310a00780c */ /* 0x000fe40000f21670 */
[----:B------:R-:W-:-:S02]  /*a680*/  FSEL R194, R194, -INF , !P3 ;  /* 0xff800000c2c27808 */ /* 0x000fc40005800000 */
[----:B------:R-:W-:Y:S02]  /*a690*/  FSEL R178, R178, -INF , !P1 ;  /* 0xff800000b2b27808 */ /* 0x000fe40004800000 */
[----:B------:R-:W-:Y:S02]  /*a6a0*/  LOP3.LUT P1, RZ, R2, 0x400, RZ, 0xc0, !PT ;  /* 0x0000040002ff7812 */ /* 0x000fe4000782c0ff */
[C---:B------:R-:W-:Y:S02]  /*a6b0*/  ISETP.GT.AND P5, PT, R203.reuse, 0x58, !P5 ;  /* 0x00000058cb00780c */ /* 0x040fe40006fa4270 */
[----:B------:R-:W-:Y:S02]  /*a6c0*/  ISETP.GT.AND P1, PT, R203, 0x31, !P1 ;  /* 0x00000031cb00780c */ /* 0x000fe40004f24270 */
[C---:B------:R-:W-:Y:S02]  /*a6d0*/  ISETP.LT.OR P4, PT, R10.reuse, 0x52, P4 ;  /* 0x000000520a00780c */ /* 0x040fe40002781670 */
[----:B------:R-:W-:-:S02]  /*a6e0*/  ISETP.LT.OR P1, PT, R10, 0x32, P1 ;  /* 0x000000320a00780c */ /* 0x000fc40000f21670 */
[----:B------:R-:W-:Y:S02]  /*a6f0*/  ISETP.LT.OR P5, PT, R10, 0x59, P5 ;  /* 0x000000590a00780c */ /* 0x000fe40002fa1670 */
[----:B------:R-:W-:Y:S02]  /*a700*/  FSEL R179, R179, -INF , !P1 ;  /* 0xff800000b3b37808 */ /* 0x000fe40004800000 */
[----:B------:R-:W-:Y:S02]  /*a710*/  LOP3.LUT P1, RZ, R2, 0x200, RZ, 0xc0, !PT ;  /* 0x0000020002ff7812 */ /* 0x000fe4000782c0ff */
[----:B------:R-:W-:Y:S02]  /*a720*/  FSEL R195, R195, -INF , !P4 ;  /* 0xff800000c3c37808 */ /* 0x000fe40006000000 */
[----:B------:R-:W-:Y:S02]  /*a730*/  ISETP.GT.AND P1, PT, R203, 0x38, !P1 ;  /* 0x00000038cb00780c */ /* 0x000fe40004f24270 */
[----:B--2---:R-:W-:-:S02]  /*a740*/  FMNMX.FTZ R3, R206, R3, !PT ;  /* 0x00000003ce037209 */ /* 0x004fc40007810000 */
        /* <DEDUP_REMOVED lines=26> */
[----:B------:R-:W-:Y:S02]  /*a8f0*/  FMNMX.FTZ R20, R205, R22, !PT ;  /* 0x00000016cd147209 */ /* 0x000fe40007810000 */
[----:B------:R-:W-:Y:S02]  /*a900*/  FSEL R204, R204, RZ, P1 ;  /* 0x000000ffcccc7208 */ /* 0x000fe40000800000 */
[----:B------:R-:W-:-:S03]  /*a910*/  ISETP.LT.OR P2, PT, R10, 0x5a, P2 ;  /* 0x0000005a0a00780c */ /* 0x000fc60001741670 */
        /* <DEDUP_REMOVED lines=11> */
[----:B------:R-:W-:Y:S01]  /*a9d0*/  MUFU.EX2 R21, R21 ;  /* 0x0000001500157308 */ /* 0x000fe20000000800 */
[----:B------:R-:W-:-:S02]  /*a9e0*/  FFMA.FTZ R196, R196, UR10, -R204 ;  /* 0x0000000ac4c47c23 */ /* 0x000fc400080108cc */
        /* <DEDUP_REMOVED lines=28> */
[----:B--2---:R-:W-:Y:S01]  /*abb0*/  FMNMX.FTZ R168, R194, R169, !PT ;  /* 0x000000a9c2a87209 */ /* 0x004fe20007810000 */
[----:B------:R-:W-:-:S03]  /*abc0*/  FFMA.FTZ R169, R173, UR10, -R204 ;  /* 0x0000000aada97c23 */ /* 0x000fc600080108cc */
[----:B------:R-:W-:Y:S01]  /*abd0*/  FMNMX.FTZ R173, R195, R168, !PT ;  /* 0x000000a8c3ad7209 */ /* 0x000fe20007810000 */
[----:B------:R2:W-:Y:S01]  /*abe0*/  MUFU.EX2 R164, R172 ;  /* 0x000000ac00a47308 */ /* 0x0005e20000000800 */
        /* <DEDUP_REMOVED lines=8> */
[--C-:B--2---:R-:W-:Y:S01]  /*ac70*/  FFMA.FTZ R172, R180, UR10, -R204.reuse ;  /* 0x0000000ab4ac7c23 */ /* 0x104fe200080108cc */
[--C-:B------:R-:W-:Y:S01]  /*ac80*/  FFMA.FTZ R180, R188, UR10, -R204.reuse ;  /* 0x0000000abcb47c23 */ /* 0x100fe200080108cc */
[----:B------:R-:W-:Y:S01]  /*ac90*/  FSEL R188, R3, RZ, P1 ;  /* 0x000000ff03bc7208 */ /* 0x000fe20000800000 */
[----:B------:R-:W2:Y:S01]  /*aca0*/  SHFL.BFLY PT, R203, R10, 0x2, 0x1f ;  /* 0x0c401f000acb7f89 */ /* 0x000ea200000e0000 */
[--C-:B------:R-:W-:Y:S01]  /*acb0*/  FFMA.FTZ R177, R181, UR10, -R204.reuse ;  /* 0x0000000ab5b17c23 */ /* 0x100fe200080108cc */
[--C-:B------:R-:W-:Y:S01]  /*acc0*/  FFMA.FTZ R181, R185, UR10, -R204.reuse ;  /* 0x0000000ab9b57c23 */ /* 0x100fe200080108cc */
[--C-:B------:R-:W-:Y:S01]  /*acd0*/  FFMA.FTZ R185, R189, UR10, -R204.reuse ;  /* 0x0000000abdb97c23 */ /* 0x100fe200080108cc */
[----:B------:R-:W-:Y:S01]  /*ace0*/  FADD.FTZ R188, -R188, R15 ;  /* 0x0000000fbcbc7221 */ /* 0x000fe20000010100 */
[----:B------:R-:W-:Y:S01]  /*acf0*/  MUFU.EX2 R169, R169 ;  /* 0x000000a900a97308 */ /* 0x000fe20000000800 */
[----:B------:R-:W-:-:S02]  /*ad00*/  FFMA.FTZ R189, R193, UR10, -R204 ;  /* 0x0000000ac1bd7c23 */ /* 0x000fc400080108cc */
[----:B------:R-:W-:-:S05]  /*ad10*/  FMUL.FTZ R188, R188, UR10 ;  /* 0x0000000abcbc7c20 */ /* 0x000fca0008410000 */
[----:B------:R-:W-:Y:S08]  /*ad20*/  MUFU.EX2 R15, R196 ;  /* 0x000000c4000f7308 */ /* 0x000ff00000000800 */
[----:B------:R-:W3:Y:S01]  /*ad30*/  MUFU.EX2 R188, R188 ;  /* 0x000000bc00bc7308 */ /* 0x000ee20000000800 */
[----:B--2---:R-:W-:-:S05]  /*ad40*/  FMNMX.FTZ R203, R10, R203, !PT ;  /* 0x000000cb0acb7209 */ /* 0x004fca0007810000 */
[----:B------:R-:W2:Y:S02]  /*ad50*/  SHFL.BFLY PT, R10, R203, 0x1, 0x1f ;  /* 0x0c201f00cb0a7f89 */ /* 0x000ea400000e0000 */
        /* <DEDUP_REMOVED lines=16> */
[----:B--2---:R-:W-:Y:S01]  /*ae60*/  FMNMX.FTZ R10, R203, R10, !PT ;  /* 0x0000000acb0a7209 */ /* 0x004fe20007810000 */
[----:B------:R-:W2:Y:S01]  /*ae70*/  MUFU.EX2 R177, R177 ;  /* 0x000000b100b17308 */ /* 0x000ea20000000800 */
[-C--:B------:R-:W-:Y:S01]  /*ae80*/  FMUL.FTZ R49, R49, R188.reuse ;  /* 0x000000bc31317220 */ /* 0x080fe20000410000 */
        /* <DEDUP_REMOVED lines=9> */
[-C--:B------:R-:W-:Y:S01]  /*af20*/  FMUL.FTZ R61, R61, R188.reuse ;  /* 0x000000bc3d3d7220 */ /* 0x080fe20000410000 */
[-C--:B------:R-:W-:Y:S01]  /*af30*/  FMUL.FTZ R64, R64, R188.reuse ;  /* 0x000000bc40407220 */ /* 0x080fe20000410000 */
[----:B------:R-:W-:Y:S01]  /*af40*/  FMUL.FTZ R65, R65, R188 ;  /* 0x000000bc41417220 */ /* 0x000fe20000410000 */
[--C-:B------:R-:W-:Y:S01]  /*af50*/  FFMA.FTZ R196, R155, UR10, -R208.reuse ;  /* 0x0000000a9bc47c23 */ /* 0x100fe200080108d0 */
[----:B------:R-:W-:Y:S01]  /*af60*/  FFMA.FTZ R155, R188, R4, R21 ;  /* 0x00000004bc9b7223 */ /* 0x000fe20000010015 */
[--C-:B------:R-:W-:Y:S01]  /*af70*/  FFMA.FTZ R204, R159, UR10, -R208.reuse ;  /* 0x0000000a9fcc7c23 */ /* 0x100fe200080108d0 */
[--C-:B------:R-:W-:Y:S01]  /*af80*/  FFMA.FTZ R159, R162, UR10, -R208.reuse ;  /* 0x0000000aa29f7c23 */ /* 0x100fe200080108d0 */
[----:B------:R-:W1:Y:S01]  /*af90*/  MUFU.EX2 R181, R181 ;  /* 0x000000b500b57308 */ /* 0x000e620000000800 */
[----:B------:R-:W-:Y:S01]  /*afa0*/  FADD.FTZ R197, R152, R155 ;  /* 0x0000009b98c57221 */ /* 0x000fe20000010000 */
[--C-:B------:R-:W-:Y:S01]  /*afb0*/  FFMA.FTZ R193, R205, UR10, -R208.reuse ;  /* 0x0000000acdc17c23 */ /* 0x100fe200080108d0 */
[--C-:B------:R-:W-:Y:S01]  /*afc0*/  FFMA.FTZ R155, R158, UR10, -R208.reuse ;  /* 0x0000000a9e9b7c23 */ /* 0x100fe200080108d0 */
[--C-:B------:R-:W-:Y:S01]  /*afd0*/  FFMA.FTZ R206, R163, UR10, -R208.reuse ;  /* 0x0000000aa3ce7c23 */ /* 0x100fe200080108d0 */
[----:B------:R-:W-:Y:S01]  /*afe0*/  FADD.FTZ R4, R154, R197 ;  /* 0x000000c59a047221 */ /* 0x000fe20000010000 */
[C---:B------:R-:W-:Y:S01]  /*aff0*/  F2FP.BF16.F32.PACK_AB R154, R153.reuse, R154 ;  /* 0x0000009a999a723e */ /* 0x040fe200000010ff */
[----:B------:R-:W-:Y:S01]  /*b000*/  FFMA.FTZ R163, R166, UR10, -R208 ;  /* 0x0000000aa6a37c23 */ /* 0x000fe200080108d0 */
[----:B------:R-:W1:Y:S01]  /*b010*/  MUFU.EX2 R180, R180 ;  /* 0x000000b400b47308 */ /* 0x000e620000000800 */
[----:B------:R-:W-:Y:S01]  /*b020*/  FADD.FTZ R197, R153, R4 ;  /* 0x0000000499c57221 */ /* 0x000fe20000010000 */
[--C-:B------:R-:W-:Y:S01]  /*b030*/  FFMA.FTZ R174, R174, UR10, -R208.reuse ;  /* 0x0000000aaeae7c23 */ /* 0x100fe200080108d0 */
[----:B------:R-:W-:Y:S01]  /*b040*/  F2FP.BF16.F32.PACK_AB R152, R152, R21 ;  /* 0x000000159898723e */ /* 0x000fe200000010ff */
[--C-:B------:R-:W-:Y:S01]  /*b050*/  FFMA.FTZ R158, R171, UR10, -R208.reuse ;  /* 0x0000000aab9e7c23 */ /* 0x100fe200080108d0 */
[----:B------:R-:W-:Y:S01]  /*b060*/  FADD.FTZ R4, R156, R197 ;  /* 0x000000c59c047221 */ /* 0x000fe20000010000 */
[--C-:B------:R-:W-:Y:S01]  /*b070*/  FFMA.FTZ R171, R178, UR10, -R208.reuse ;  /* 0x0000000ab2ab7c23 */ /* 0x100fe200080108d0 */
[----:B------:R-:W-:Y:S01]  /*b080*/  FFMA.FTZ R175, R175, UR10, -R208 ;  /* 0x0000000aafaf7c23 */ /* 0x000fe200080108d0 */
[----:B------:R-:W1:Y:S01]  /*b090*/  MUFU.EX2 R185, R185 ;  /* 0x000000b900b97308 */ /* 0x000e620000000800 */
[----:B------:R-:W-:Y:S01]  /*b0a0*/  FADD.FTZ R197, R157, R4 ;  /* 0x000000049dc57221 */ /* 0x000fe20000010000 */
[--C-:B------:R-:W-:Y:S01]  /*b0b0*/  FFMA.FTZ R179, R179, UR10, -R208.reuse ;  /* 0x0000000ab3b37c23 */ /* 0x100fe200080108d0 */
[--C-:B------:R-:W-:Y:S01]  /*b0c0*/  FFMA.FTZ R182, R182, UR10, -R208.reuse ;  /* 0x0000000ab6b67c23 */ /* 0x100fe200080108d0 */
        /* <DEDUP_REMOVED lines=10> */
[----:B------:R-:W-:Y:S01]  /*b170*/  FSEL R197, R10, RZ, P1 ;  /* 0x000000ff0ac57208 */ /* 0x000fe20000800000 */
[----:B------:R-:W-:Y:S01]  /*b180*/  FFMA.FTZ R195, R195, UR10, -R208 ;  /* 0x0000000ac3c37c23 */ /* 0x000fe200080108d0 */
[----:B------:R-:W1:Y:S01]  /*b190*/  MUFU.EX2 R189, R189 ;  /* 0x000000bd00bd7308 */ /* 0x000e620000000800 */
[C---:B------:R-:W-:Y:S01]  /*b1a0*/  FADD.FTZ R203, R165.reuse, R4 ;  /* 0x00000004a5cb7221 */ /* 0x040fe20000010000 */
[----:B------:R-:W-:Y:S01]  /*b1b0*/  F2FP.BF16.F32.PACK_AB R160, R165, R160 ;  /* 0x000000a0a5a0723e */ /* 0x000fe200000010ff */
[--C-:B------:R-:W-:Y:S01]  /*b1c0*/  FFMA.FTZ R198, R198, UR10, -R208.reuse ;  /* 0x0000000ac6c67c23 */ /* 0x100fe200080108d0 */
[----:B------:R-:W-:Y:S01]  /*b1d0*/  FFMA.FTZ R199, R199, UR10, -R208 ;  /* 0x0000000ac7c77c23 */ /* 0x000fe200080108d0 */
[----:B------:R-:W-:Y:S01]  /*b1e0*/  FADD.FTZ R4, R164, R203 ;  /* 0x000000cba4047221 */ /* 0x000fe20000010000 */
[----:B------:R-:W-:Y:S01]  /*b1f0*/  F2FP.BF16.F32.PACK_AB R156, R157, R156 ;  /* 0x0000009c9d9c723e */ /* 0x000fe200000010ff */
[-C--:B------:R-:W-:Y:S01]  /*b200*/  FMUL.FTZ R68, R68, R188.reuse ;  /* 0x000000bc44447220 */ /* 0x080fe20000410000 */
[----:B------:R-:W1:Y:S01]  /*b210*/  MUFU.EX2 R192, R192 ;  /* 0x000000c000c07308 */ /* 0x000e620000000800 */
[----:B------:R-:W-:Y:S01]  /*b220*/  FADD.FTZ R203, R169, R4 ;  /* 0x00000004a9cb7221 */ /* 0x000fe20000010000 */
[----:B------:R-:W-:Y:S01]  /*b230*/  FADD.FTZ R4, -R197, R22 ;  /* 0x00000016c5047221 */ /* 0x000fe20000010100 */
[--C-:B------:R-:W-:Y:S01]  /*b240*/  FFMA.FTZ R22, R167, UR10, -R208.reuse ;  /* 0x0000000aa7167c23 */ /* 0x100fe200080108d0 */
[----:B------:R-:W-:Y:S01]  /*b250*/  FFMA.FTZ R167, R170, UR10, -R208 ;  /* 0x0000000aaaa77c23 */ /* 0x000fe200080108d0 */
[----:B----4-:R-:W-:Y:S01]  /*b260*/  FADD.FTZ R162, R168, R203 ;  /* 0x000000cba8a27221 */ /* 0x010fe20000010000 */
[-C--:B------:R-:W-:Y:S01]  /*b270*/  FMUL.FTZ R69, R69, R188.reuse ;  /* 0x000000bc45457220 */ /* 0x080fe20000410000 */
[-C--:B------:R-:W-:Y:S01]  /*b280*/  FMUL.FTZ R72, R72, R188.reuse ;  /* 0x000000bc48487220 */ /* 0x080fe20000410000 */
[----:B------:R-:W-:Y:S01]  /*b290*/  MUFU.EX2 R193, R193 ;  /* 0x000000c100c17308 */ /* 0x000fe20000000800 */
[----:B-----5:R-:W-:Y:S01]  /*b2a0*/  FADD.FTZ R197, R173, R162 ;  /* 0x000000a2adc57221 */ /* 0x020fe20000010000 */
[-C--:B------:R-:W-:Y:S01]  /*b2b0*/  FMUL.FTZ R73, R73, R188.reuse ;  /* 0x000000bc49497220 */ /* 0x080fe20000410000 */
[-C--:B------:R-:W-:Y:S01]  /*b2c0*/  FMUL.FTZ R76, R76, R188.reuse ;  /* 0x000000bc4c4c7220 */ /* 0x080fe20000410000 */
[-C--:B------:R-:W-:Y:S01]  /*b2d0*/  FMUL.FTZ R77, R77, R188.reuse ;  /* 0x000000bc4d4d7220 */ /* 0x080fe20000410000 */
[----:B---3--:R-:W-:Y:S01]  /*b2e0*/  FADD.FTZ R162, R172, R197 ;  /* 0x000000c5aca27221 */ /* 0x008fe20000010000 */
[-C--:B------:R-:W-:Y:S01]  /*b2f0*/  FMUL.FTZ R80, R80, R188.reuse ;  /* 0x000000bc50507220 */ /* 0x080fe20000410000 */
[-C--:B------:R-:W-:Y:S01]  /*b300*/  FMUL.FTZ R81, R81, R188.reuse ;  /* 0x000000bc51517220 */ /* 0x080fe20000410000 */
[----:B------:R-:W-:Y:S01]  /*b310*/  MUFU.EX2 R196, R196 ;  /* 0x000000c400c47308 */ /* 0x000fe20000000800 */
[----:B--2---:R-:W-:Y:S01]  /*b320*/  FADD.FTZ R197, R177, R162 ;  /* 0x000000a2b1c57221 */ /* 0x004fe20000010000 */
[-C--:B------:R-:W-:Y:S01]  /*b330*/  FMUL.FTZ R84, R84, R188.reuse ;  /* 0x000000bc54547220 */ /* 0x080fe20000410000 */
[-C--:B------:R-:W-:Y:S01]  /*b340*/  FMUL.FTZ R85, R85, R188.reuse ;  /* 0x000000bc55557220 */ /* 0x080fe20000410000 */
[-C--:B------:R-:W-:Y:S01]  /*b350*/  FMUL.FTZ R88, R88, R188.reuse ;  /* 0x000000bc58587220 */ /* 0x080fe20000410000 */
[----:B-1----:R-:W-:Y:S01]  /*b360*/  FADD.FTZ R162, R176, R197 ;  /* 0x000000c5b0a27221 */ /* 0x002fe20000010000 */
        /* <DEDUP_REMOVED lines=8> */
[-C--:B------:R-:W-:Y:S01]  /*b3f0*/  FMUL.FTZ R100, R100, R188.reuse ;  /* 0x000000bc64647220 */ /* 0x080fe20000410000 */
[----:B------:R-:W-:Y:S01]  /*b400*/  FMUL.FTZ R101, R101, R188 ;  /* 0x000000bc65657220 */ /* 0x000fe20000410000 */
[----:B------:R-:W-:Y:S01]  /*b410*/  MUFU.EX2 R204, R204 ;  /* 0x000000cc00cc7308 */ /* 0x000fe20000000800 */
[----:B------:R-:W-:Y:S01]  /*b420*/  FADD.FTZ R153, R185, R162 ;  /* 0x000000a2b9997221 */ /* 0x000fe20000010000 */
[----:B------:R-:W-:Y:S01]  /*b430*/  F2FP.BF16.F32.PACK_AB R162, R169, R164 ;  /* 0x000000a4a9a2723e */ /* 0x000fe200000010ff */
[----:B------:R-:W-:Y:S01]  /*b440*/  FMUL.FTZ R104, R104, R188 ;  /* 0x000000bc68687220 */ /* 0x000fe20000410000 */
[----:B------:R-:W-:Y:S01]  /*b450*/  F2FP.BF16.F32.PACK_AB R164, R173, R168 ;  /* 0x000000a8ada4723e */ /* 0x000fe200000010ff */
[----:B------:R-:W-:Y:S01]  /*b460*/  FADD.FTZ R166, R184, R153 ;  /* 0x00000099b8a67221 */ /* 0x000fe20000010000 */
[----:B------:R-:W-:Y:S01]  /*b470*/  F2FP.BF16.F32.PACK_AB R168, R181, R176 ;  /* 0x000000b0b5a8723e */ /* 0x000fe200000010ff */
[----:B------:R-:W-:Y:S01]  /*b480*/  FMUL.FTZ R176, R4, UR10 ;  /* 0x0000000a04b07c20 */ /* 0x000fe20008410000 */
[----:B------:R1:W-:Y:S01]  /*b490*/  MUFU.EX2 R21, R174 ;  /* 0x000000ae00157308 */ /* 0x0003e20000000800 */
[----:B------:R-:W-:Y:S01]  /*b4a0*/  FADD.FTZ R170, R189, R166 ;  /* 0x000000a6bdaa7221 */ /* 0x000fe20000010000 */
[----:B------:R-:W-:Y:S01]  /*b4b0*/  F2FP.BF16.F32.PACK_AB R166, R177, R172 ;  /* 0x000000acb1a6723e */ /* 0x000fe200000010ff */
[----:B------:R-:W-:Y:S01]  /*b4c0*/  FMUL.FTZ R105, R105, R188 ;  /* 0x000000bc69697220 */ /* 0x000fe20000410000 */
[----:B------:R-:W-:Y:S01]  /*b4d0*/  F2FP.BF16.F32.PACK_AB R172, R189, R184 ;  /* 0x000000b8bdac723e */ /* 0x000fe200000010ff */
[----:B------:R-:W-:Y:S01]  /*b4e0*/  FADD.FTZ R153, R15, R170 ;  /* 0x000000aa0f997221 */ /* 0x000fe20000010000 */
[----:B------:R-:W-:Y:S01]  /*b4f0*/  F2FP.BF16.F32.PACK_AB R170, R185, R180 ;  /* 0x000000b4b9aa723e */ /* 0x000fe200000010ff */
[-C--:B------:R-:W-:Y:S01]  /*b500*/  FMUL.FTZ R108, R108, R188.reuse ;  /* 0x000000bc6c6c7220 */ /* 0x080fe20000410000 */
[----:B------:R-:W2:Y:S01]  /*b510*/  MUFU.EX2 R176, R176 ;  /* 0x000000b000b07308 */ /* 0x000ea20000000800 */
[C---:B-1----:R-:W-:Y:S01]  /*b520*/  F2FP.BF16.F32.PACK_AB R174, R192.reuse, R15 ;  /* 0x0000000fc0ae723e */ /* 0x042fe200000010ff */
[----:B------:R-:W-:Y:S01]  /*b530*/  FADD.FTZ R4, R192, R153 ;  /* 0x00000099c0047221 */ /* 0x000fe20000010000 */
        /* <DEDUP_REMOVED lines=14> */
[----:B--2---:R-:W-:Y:S01]  /*b620*/  FFMA.FTZ R15, R176, R0, R193 ;  /* 0x00000000b00f7223 */ /* 0x004fe200000100c1 */
        /* <DEDUP_REMOVED lines=12> */
[----:B------:R-:W-:Y:S01]  /*b6f0*/  FMUL.FTZ R149, R149, R188 ;  /* 0x000000bc95957220 */ /* 0x000fe20000410000 */
[----:B------:R-:W-:Y:S01]  /*b700*/  F2FP.BF16.F32.PACK_AB R153, R196, R193 ;  /* 0x000000c1c499723e */ /* 0x000fe200000010ff */
[----:B------:R-:W4:Y:S01]  /*b710*/  MUFU.EX2 R22, R22 ;  /* 0x0000001600167308 */ /* 0x000f220000000800 */
[----:B-1----:R-:W-:Y:S01]  /*b720*/  FADD.FTZ R15, R159, R0 ;  /* 0x000000009f0f7221 */ /* 0x002fe20000010000 */
[----:B---3--:R-:W-:Y:S01]  /*b730*/  F2FP.BF16.F32.PACK_AB R157, R206, R159 ;  /* 0x0000009fce9d723e */ /* 0x008fe200000010ff */
[-C--:B------:R-:W-:Y:S01]  /*b740*/  FMUL.FTZ R26, R26, R176.reuse ;  /* 0x000000b01a1a7220 */ /* 0x080fe20000410000 */
[----:B------:R-:W-:Y:S01]  /*b750*/  F2FP.BF16.F32.PACK_AB R155, R204, R155 ;  /* 0x0000009bcc9b723e */ /* 0x000fe200000010ff */
[----:B------:R-:W-:Y:S01]  /*b760*/  FADD.FTZ R0, R206, R15 ;  /* 0x0000000fce007221 */ /* 0x000fe20000010000 */
        /* <DEDUP_REMOVED lines=10> */
[----:B------:R2:W3:Y:S01]  /*b810*/  MUFU.EX2 R178, R158 ;  /* 0x0000009e00b27308 */ /* 0x0004e20000000800 */
[C---:B----4-:R-:W-:Y:S01]  /*b820*/  FADD.FTZ R184, R22.reuse, R15 ;  /* 0x0000000f16b87221 */ /* 0x050fe20000010000 */
[----:B------:R-:W-:Y:S01]  /*b830*/  F2FP.BF16.F32.PACK_AB R159, R22, R163 ;  /* 0x000000a3169f723e */ /* 0x000fe200000010ff */
[-C--:B------:R-:W-:Y:S01]  /*b840*/  FMUL.FTZ R43, R43, R176.reuse ;  /* 0x000000b02b2b7220 */ /* 0x080fe20000410000 */
[-C--:B------:R-:W-:Y:S01]  /*b850*/  FMUL.FTZ R46, R46, R176.reuse ;  /* 0x000000b02e2e7220 */ /* 0x080fe20000410000 */
[-C--:B------:R-:W-:Y:S01]  /*b860*/  FMUL.FTZ R47, R47, R176.reuse ;  /* 0x000000b02f2f7220 */ /* 0x080fe20000410000 */
[-C--:B------:R-:W-:Y:S01]  /*b870*/  FMUL.FTZ R50, R50, R176.reuse ;  /* 0x000000b032327220 */ /* 0x080fe20000410000 */
[----:B------:R-:W-:Y:S01]  /*b880*/  FMUL.FTZ R51, R51, R176 ;  /* 0x000000b033337220 */ /* 0x000fe20000410000 */
[----:B------:R-:W-:Y:S01]  /*b890*/  MUFU.EX2 R165, R171 ;  /* 0x000000ab00a57308 */ /* 0x000fe20000000800 */
[----:B--2---:R-:W-:Y:S01]  /*b8a0*/  F2FP.BF16.F32.PACK_AB R158, R161, R20 ;  /* 0x00000014a19e723e */ /* 0x004fe200000010ff */
[----:B-1----:R-:W-:Y:S01]  /*b8b0*/  FADD.FTZ R15, R167, R184 ;  /* 0x000000b8a70f7221 */ /* 0x002fe20000010000 */
        /* <DEDUP_REMOVED lines=10> */
[----:B------:R-:W-:Y:S01]  /*b960*/  FADD.FTZ R15, R21, R184 ;  /* 0x000000b8150f7221 */ /* 0x000fe20000010000 */
        /* <DEDUP_REMOVED lines=33> */
[----:B------:R-:W-:Y:S01]  /*bb80*/  FMUL.FTZ R123, R123, R176 ;  /* 0x000000b07b7b7220 */ /* 0x000fe20000410000 */
[----:B------:R-:W4:Y:S01]  /*bb90*/  MUFU.EX2 R0, R187 ;  /* 0x000000bb00007308 */ /* 0x000f220000000800 */
        /* <DEDUP_REMOVED lines=8> */
[----:B------:R-:W-:Y:S01]  /*bc20*/  FADD.FTZ R15, R180, R15 ;  /* 0x0000000fb40f7221 */ /* 0x000fe20000010000 */
[-C--:B------:R-:W-:Y:S01]  /*bc30*/  FMUL.FTZ R131, R131, R176.reuse ;  /* 0x000000b083837220 */ /* 0x080fe20000410000 */
[-C--:B------:R-:W-:Y:S01]  /*bc40*/  FMUL.FTZ R134, R134, R176.reuse ;  /* 0x000000b086867220 */ /* 0x080fe20000410000 */
[-C--:B------:R-:W-:Y:S01]  /*bc50*/  FMUL.FTZ R135, R135, R176.reuse ;  /* 0x000000b087877220 */ /* 0x080fe20000410000 */
[-C--:B------:R-:W-:Y:S01]  /*bc60*/  FMUL.FTZ R138, R138, R176.reuse ;  /* 0x000000b08a8a7220 */ /* 0x080fe20000410000 */
[-C--:B------:R-:W-:Y:S01]  /*bc70*/  FMUL.FTZ R139, R139, R176.reuse ;  /* 0x000000b08b8b7220 */ /* 0x080fe20000410000 */
[-C--:B------:R-:W-:Y:S01]  /*bc80*/  FMUL.FTZ R142, R142, R176.reuse ;  /* 0x000000b08e8e7220 */ /* 0x080fe20000410000 */
[----:B------:R-:W5:Y:S01]  /*bc90*/  MUFU.EX2 R184, R191 ;  /* 0x000000bf00b87308 */ /* 0x000f620000000800 */
[----:B-1----:R-:W-:Y:S01]  /*bca0*/  FADD.FTZ R190, R182, R15 ;  /* 0x0000000fb6be7221 */ /* 0x002fe20000010000 */
[-C--:B------:R-:W-:Y:S01]  /*bcb0*/  FMUL.FTZ R143, R143, R176.reuse ;  /* 0x000000b08f8f7220 */ /* 0x080fe20000410000 */
[-C--:B------:R-:W-:Y:S01]  /*bcc0*/  FMUL.FTZ R146, R146, R176.reuse ;  /* 0x000000b092927220 */ /* 0x080fe20000410000 */
[-C--:B------:R-:W-:Y:S01]  /*bcd0*/  FMUL.FTZ R147, R147, R176.reuse ;  /* 0x000000b093937220 */ /* 0x080fe20000410000 */
[----:B------:R-:W-:Y:S01]  /*bce0*/  FADD.FTZ R190, R183, R190 ;  /* 0x000000beb7be7221 */ /* 0x000fe20000010000 */
[-C--:B------:R-:W-:Y:S01]  /*bcf0*/  FMUL.FTZ R150, R150, R176.reuse ;  /* 0x000000b096967220 */ /* 0x080fe20000410000 */
[----:B------:R-:W-:Y:S01]  /*bd00*/  FMUL.FTZ R151, R151, R176 ;  /* 0x000000b097977220 */ /* 0x000fe20000410000 */
[----:B------:R-:W1:Y:S01]  /*bd10*/  MUFU.EX2 R173, R194 ;  /* 0x000000c200ad7308 */ /* 0x000e620000000800 */
[----:B---3--:R-:W-:Y:S01]  /*bd20*/  FADD.FTZ R15, R169, R190 ;  /* 0x000000bea90f7221 */ /* 0x008fe20000010000 */
[----:B----4-:R-:W-:-:S03]  /*bd30*/  F2FP.BF16.F32.PACK_AB R169, R0, R169 ;  /* 0x000000a900a9723e */ /* 0x010fc600000010ff */
[----:B------:R-:W-:-:S03]  /*bd40*/  FADD.FTZ R190, R0, R15 ;  /* 0x0000000f00be7221 */ /* 0x000fc60000010000 */
[----:B------:R-:W3:Y:S01]  /*bd50*/  MUFU.EX2 R186, R195 ;  /* 0x000000c300ba7308 */ /* 0x000ee20000000800 */
[----:B--2---:R-:W-:Y:S01]  /*bd60*/  FADD.FTZ R15, R171, R190 ;  /* 0x000000beab0f7221 */ /* 0x004fe20000010000 */
[----:B-----5:R-:W-:-:S03]  /*bd70*/  F2FP.BF16.F32.PACK_AB R171, R184, R171 ;  /* 0x000000abb8ab723e */ /* 0x020fc600000010ff */
[----:B------:R-:W-:-:S03]  /*bd80*/  FADD.FTZ R192, R184, R15 ;  /* 0x0000000fb8c07221 */ /* 0x000fc60000010000 */
[----:B------:R-:W2:Y:S01]  /*bd90*/  MUFU.EX2 R175, R198 ;  /* 0x000000c600af7308 */ /* 0x000ea20000000800 */
[----:B-1----:R-:W-:-:S07]  /*bda0*/  FADD.FTZ R15, R173, R192 ;  /* 0x000000c0ad0f7221 */ /* 0x002fce0000010000 */
[----:B------:R-:W1:Y:S01]  /*bdb0*/  MUFU.EX2 R190, R199 ;  /* 0x000000c700be7308 */ /* 0x000e620000000800 */
[C---:B---3--:R-:W-:Y:S01]  /*bdc0*/  FADD.FTZ R22, R186.reuse, R15 ;  /* 0x0000000fba167221 */ /* 0x048fe20000010000 */
[----:B------:R-:W-:-:S03]  /*bdd0*/  F2FP.BF16.F32.PACK_AB R173, R186, R173 ;  /* 0x000000adbaad723e */ /* 0x000fc600000010ff */
[----:B--2---:R-:W-:-:S04]  /*bde0*/  FADD.FTZ R15, R175, R22 ;  /* 0x00000016af0f7221 */ /* 0x004fc80000010000 */
[C---:B-1----:R-:W-:Y:S01]  /*bdf0*/  FADD.FTZ R0, R190.reuse, R15 ;  /* 0x0000000fbe007221 */ /* 0x042fe20000010000 */
[----:B------:R-:W-:Y:S01]  /*be00*/  F2FP.BF16.F32.PACK_AB R175, R190, R175 ;  /* 0x000000afbeaf723e */ /* 0x000fe200000010ff */
[----:B------:R-:W-:Y:S06]  /*be10*/  @!P0 BRA `(.L_x_8589) ;  /* 0x0000000000048947 */ /* 0x000fec0003800000 */
[----:B------:R-:W-:Y:S01]  /*be20*/  BPT.TRAP 0x1 ;  /* 0x000000040000795c */ /* 0x000fe20000300000 */
.L_x_8589:
[----:B------:R1:W2:Y:S01]  /*be30*/  SYNCS.PHASECHK.TRANS64.TRYWAIT P1, [UR26+0x22850], R13 ;  /* 0x0228500dff0075a7 */ /* 0x0002a2000802015a */
[----:B------:R-:W-:Y:S05]  /*be40*/  @!P0 BRA `(.L_x_8590) ;  /* 0x0000000000048947 */ /* 0x000fea0003800000 */
[----:B------:R-:W-:Y:S01]  /*be50*/  BPT.TRAP 0x1 ;  /* 0x000000040000795c */ /* 0x000fe20000300000 */
.L_x_8590:
[----:B--2---:R-:W-:Y:S05]  /*be60*/  @P1 BRA `(.L_x_8591) ;  /* 0x0000000000081947 */ /* 0x004fea0003800000 */
[----:B------:R-:W2:Y:S02]  /*be70*/  SYNCS.PHASECHK.TRANS64.TRYWAIT P1, [UR26+0x22850], R13 ;  /* 0x0228500dff0075a7 */ /* 0x000ea4000802015a */
[----:B--2---:R-:W-:Y:S05]  /*be80*/  @!P1 BRA `(.L_x_8592) ;  /* 0x0000005800949947 */ /* 0x004fea0003800000 */
.L_x_8591:
        /* <DEDUP_REMOVED lines=46> */
[----:B--2---:R-:W-:Y:S05]  /*c170*/  @P1 BRA `(.L_x_8593) ;  /* 0xffffffd000401947 */ /* 0x004fea000383ffff */
.L_x_8576:
[----:B------:R-:W1:Y:S01]  /*c180*/  SHFL.BFLY PT, R7, R4, 0x2, 0x1f ;  /* 0x0c401f0004077f89 */ /* 0x000e6200000e0000 */
[----:B------:R-:W-:Y:S01]  /*c190*/  IMAD.MOV.U32 R11, RZ, RZ, RZ ;  /* 0x000000ffff0b7224 */ /* 0x000fe200078e00ff */
[----:B------:R-:W-:Y:S01]  /*c1a0*/  UIADD3 UR39, UR39, 0x1, URZ ;  /* 0x0000000127277890 */ /* 0x000fe2000fffe03f */
[----:B------:R-:W-:Y:S01]  /*c1b0*/  IMAD.U32 R22, RZ, RZ, UR10 ;  /* 0x0000000aff167e24 */ /* 0x000fe2000f8e00ff */
[----:B------:R-:W2:Y:S01]  /*c1c0*/  SHFL.BFLY PT, R9, R0, 0x2, 0x1f ;  /* 0x0c401f0000097f89 */ /* 0x000ea200000e0000 */
[----:B------:R-:W-:Y:S01]  /*c1d0*/  IMAD.MOV.U32 R20, RZ, RZ, -0x800000 ;  /* 0xff800000ff147424 */ /* 0x000fe200078e00ff */
[----:B------:R-:W-:Y:S01]  /*c1e0*/  UISETP.NE.AND UP0, UPT, UR39, 0x2, UPT ;  /* 0x000000022700788c */ /* 0x000fe2000bf05270 */
[----:B------:R3:W-:Y:S06]  /*c1f0*/  BAR.ARV R5, 0x100 ;  /* 0x000400050000751d */ /* 0x0007ec0000002000 */
[----:B------:R-:W-:-:S02]  /*c200*/  USEL UR4, URZ, 0x1, UP0 ;  /* 0x000000013f047887 */ /* 0x000fc40008000000 */
[----:B------:R-:W-:Y:S06]  /*c210*/  BAR.ARV 0x8, 0x120 ;  /* 0x0204800000007b1d */ /* 0x000fec0000002000 */
[----:B------:R-:W-:Y:S01]  /*c220*/  PLOP3.LUT P0, PT, PT, PT, PT, 0x8, 0x0 ;  /* 0x000000000000781c */ /* 0x000fe20003f0e170 */
[----:B------:R-:W-:Y:S01]  /*c230*/  UIADD3 UR37, UR37, 0x1, URZ ;  /* 0x0000000125257890 */ /* 0x000fe2000fffe03f */
[----:B-1----:R-:W-:Y:S01]  /*c240*/  FADD.FTZ R6, R7, R4 ;  /* 0x0000000407067221 */ /* 0x002fe20000010000 */
[----:B------:R-:W-:Y:S02]  /*c250*/  USEL UR39, UR39, URZ, UP0 ;  /* 0x0000003f27277287 */ /* 0x000fe40008000000 */
[----:B------:R-:W-:Y:S01]  /*c260*/  ULOP3.LUT UR38, UR38, UR4, URZ, 0x3c, !UPT ;  /* 0x0000000426267292 */ /* 0x000fe2000f8e3c3f */
[----:B--2---:R-:W-:Y:S01]  /*c270*/  FADD.FTZ R9, R9, R0 ;  /* 0x0000000009097221 */ /* 0x004fe20000010000 */
[----:B------:R-:W1:Y:S01]  /*c280*/  SHFL.BFLY PT, R7, R6, 0x1, 0x1f ;  /* 0x0c201f0006077f89 */ /* 0x000e6200000e0000 */
[----:B------:R-:W-:-:S03]  /*c290*/  IMAD.MOV.U32 R0, RZ, RZ, -0x800000 ;  /* 0xff800000ff007424 */ /* 0x000fc600078e00ff */
[----:B------:R-:W2:Y:S01]  /*c2a0*/  SHFL.BFLY PT, R8, R9, 0x1, 0x1f ;  /* 0x0c201f0009087f89 */ /* 0x000ea200000e0000 */
[----:B-1----:R-:W-:Y:S01]  /*c2b0*/  FADD.FTZ R152, R6, R7 ;  /* 0x0000000706987221 */ /* 0x002fe20000010000 */
[----:B------:R-:W-:Y:S02]  /*c2c0*/  IMAD.MOV.U32 R7, RZ, RZ, RZ ;  /* 0x000000ffff077224 */ /* 0x000fe400078e00ff */
[----:B--2---:R-:W-:Y:S02]  /*c2d0*/  FADD.FTZ R17, R9, R8 ;  /* 0x0000000809117221 */ /* 0x004fe40000010000 */
[----:B------:R-:W-:-:S03]  /*c2e0*/  FSETP.NE.FTZ.AND P1, PT, R152, RZ, PT ;  /* 0x000000ff9800720b */ /* 0x000fc60003f35000 */
[----:B------:R-:W-:-:S10]  /*c2f0*/  FSETP.NE.FTZ.AND P2, PT, R17, RZ, PT ;  /* 0x000000ff1100720b */ /* 0x000fd40003f55000 */
[----:B------:R-:W1:Y:S01]  /*c300*/  @P1 MUFU.RCP R11, R152 ;  /* 0x00000098000b1308 */ /* 0x000e620000001000 */
[----:B------:R-:W-:-:S07]  /*c310*/  @P1 FMUL.FTZ R22, R22, 0.69314718246459960938 ;  /* 0x3f31721816161820 */ /* 0x000fce0000410000 */
        /* <DEDUP_REMOVED lines=67> */
[----:B------:R-:W1:Y:S01]  /*c750*/  @P1 MUFU.LG2 R11, R152 ;  /* 0x00000098000b1308 */ /* 0x000e620000000c00 */
[----:B--2---:R-:W-:Y:S01]  /*c760*/  @P2 FMUL.FTZ R17, R17, 0.69314718246459960938 ;  /* 0x3f31721811112820 */ /* 0x004fe20000410000 */
[-C--:B------:R-:W-:Y:S01]  /*c770*/  FMUL.FTZ R160, R79, R7.reuse ;  /* 0x000000074fa07220 */ /* 0x080fe20000410000 */
[----:B------:R-:W-:Y:S01]  /*c780*/  @P2 FMUL.FTZ R28, R28, 0.69314718246459960938 ;  /* 0x3f3172181c1c2820 */ /* 0x000fe20000410000 */
        /* <DEDUP_REMOVED lines=66> */
.L_x_8523:
        /* <DEDUP_REMOVED lines=8> */
[C---:B------:R-:W-:Y:S01]  /*cc30*/  IADD3 R27, P0, R18.reuse, 0x40, RZ ;  /* 0x00000040121b7810 */ /* 0x040fe20007f1e0ff */
[----:B------:R-:W-:Y:S01]  /*cc40*/  BAR.SYNC.DEFER_BLOCKING 0x1, 0x100 ;  /* 0x0044000000007b1d */ /* 0x000fe20000010000 */
[----:B------:R-:W-:Y:S01]  /*cc50*/  IADD3 R31, P1, R18, 0x60, RZ ;  /* 0x00000060121f7810 */ /* 0x000fe20007f3e0ff */
[----:B------:R-:W-:Y:S01]  /*cc60*/  USHF.R.S32.HI UR5, URZ, 0x1f, UR43 ;  /* 0x0000001f3f057899 */ /* 0x000fe2000801142b */
[----:B------:R-:W-:Y:S02]  /*cc70*/  LOP3.LUT R26, R27, 0x380, RZ, 0xc0, !PT ;  /* 0x000003801b1a7812 */ /* 0x000fe400078ec0ff */
[----:B------:R-:W-:Y:S01]  /*cc80*/  LOP3.LUT R30, R31, 0x380, RZ, 0xc0, !PT ;  /* 0x000003801f1e7812 */ /* 0x000fe200078ec0ff */
[----:B------:R-:W-:Y:S01]  /*cc90*/  ULDC.64 UR6, c[0x0][0xb70] ;  /* 0x0002dc0000067ab9 */ /* 0x000fe20000000a00 */
[----:B------:R-:W-:Y:S01]  /*cca0*/  SHF.R.U64 R26, R26, 0x3, RZ ;  /* 0x000000031a1a7819 */ /* 0x000fe200000012ff */
[----:B------:R-:W-:Y:S01]  /*ccb0*/  UIMAD.WIDE.U32 UR8, UR43, UR6, URZ ;  /* 0x000000062b0872a5 */ /* 0x000fe2000f8e003f */
[----:B------:R-:W-:Y:S01]  /*ccc0*/  SHF.R.U64 R30, R30, 0x3, RZ ;  /* 0x000000031e1e7819 */ /* 0x000fe200000012ff */
[----:B------:R-:W-:Y:S01]  /*ccd0*/  UIMAD UR5, UR5, UR6, URZ ;  /* 0x00000006050572a4 */ /* 0x000fe2000f8e023f */
[----:B------:R-:W-:Y:S01]  /*cce0*/  LOP3.LUT R26, R26, R27, RZ, 0x3c, !PT ;  /* 0x0000001b1a1a7212 */ /* 0x000fe200078e3cff */
[--C-:B------:R-:W-:Y:S01]  /*ccf0*/  IMAD.X R27, RZ, RZ, R19.reuse, P0 ;  /* 0x000000ffff1b7224 */ /* 0x100fe200000e0613 */
[----:B------:R-:W-:Y:S01]  /*cd00*/  IADD3 R3, P0, R18, 0x8020, RZ ;  /* 0x0000802012037810 */ /* 0x000fe20007f1e0ff */
[----:B------:R-:W-:Y:S01]  /*cd10*/  ULDC UR6, c[0x0][0xa88] ;  /* 0x0002a20000067ab9 */ /* 0x000fe20000000800 */
[----:B------:R-:W-:Y:S01]  /*cd20*/  LOP3.LUT R30, R30, R31, RZ, 0x3c, !PT ;  /* 0x0000001f1e1e7212 */ /* 0x000fe200078e3cff */
[----:B------:R-:W-:Y:S01]  /*cd30*/  IMAD.X R31, RZ, RZ, R19, P1 ;  /* 0x000000ffff1f7224 */ /* 0x000fe200008e0613 */
[----:B------:R-:W-:Y:S01]  /*cd40*/  IADD3 R7, P1, R18, 0x8040, RZ ;  /* 0x0000804012077810 */ /* 0x000fe20007f3e0ff */
[----:B------:R-:W-:Y:S01]  /*cd50*/  UIMAD UR5, UR43, UR7, UR5 ;  /* 0x000000072b0572a4 */ /* 0x000fe2000f8e0205 */
[----:B------:R-:W-:-:S02]  /*cd60*/  LOP3.LUT R28, R3, 0x380, RZ, 0xc0, !PT ;  /* 0x00000380031c7812 */ /* 0x000fc400078ec0ff */
[----:B------:R-:W-:Y:S01]  /*cd70*/  IADD3 R11, P6, R18, 0x20, RZ ;  /* 0x00000020120b7810 */ /* 0x000fe20007fde0ff */
[----:B------:R-:W-:Y:S01]  /*cd80*/  UIADD3 UR5, UR9, UR5, URZ ;  /* 0x0000000509057290 */ /* 0x000fe2000fffe03f */
[----:B------:R-:W-:Y:S02]  /*cd90*/  LOP3.LUT R48, R7, 0x380, RZ, 0xc0, !PT ;  /* 0x0000038007307812 */ /* 0x000fe400078ec0ff */
[----:B------:R-:W-:Y:S02]  /*cda0*/  SHF.R.U64 R28, R28, 0x3, RZ ;  /* 0x000000031c1c7819 */ /* 0x000fe400000012ff */
[----:B------:R-:W-:Y:S02]  /*cdb0*/  LOP3.LUT R10, R11, 0x380, RZ, 0xc0, !PT ;  /* 0x000003800b0a7812 */ /* 0x000fe400078ec0ff */
[----:B------:R-:W-:Y:S02]  /*cdc0*/  IADD3 R35, P2, R18, 0x4000, RZ ;  /* 0x0000400012237810 */ /* 0x000fe40007f5e0ff */
[----:B------:R-:W-:-:S02]  /*cdd0*/  SHF.R.U64 R48, R48, 0x3, RZ ;  /* 0x0000000330307819 */ /* 0x000fc400000012ff */
[----:B------:R-:W-:Y:S02]  /*cde0*/  LOP3.LUT R28, R28, R3, RZ, 0x3c, !PT ;  /* 0x000000031c1c7212 */ /* 0x000fe400078e3cff */
[----:B------:R-:W-:Y:S02]  /*cdf0*/  LOP3.LUT R59, R18, 0x380, RZ, 0xc0, !PT ;  /* 0x00000380123b7812 */ /* 0x000fe400078ec0ff */
[----:B------:R-:W-:Y:S02]  /*ce00*/  SHF.R.S32.HI R3, RZ, 0x1f, R202 ;  /* 0x0000001fff037819 */ /* 0x000fe400000114ca */
[----:B------:R-:W-:Y:S02]  /*ce10*/  SHF.R.U64 R10, R10, 0x3, RZ ;  /* 0x000000030a0a7819 */ /* 0x000fe400000012ff */
[----:B------:R-:W-:Y:S02]  /*ce20*/  LOP3.LUT R34, R35, 0x380, RZ, 0xc0, !PT ;  /* 0x0000038023227812 */ /* 0x000fe400078ec0ff */
[----:B------:R-:W-:-:S02]  /*ce30*/  LOP3.LUT R48, R48, R7, RZ, 0x3c, !PT ;  /* 0x0000000730307212 */ /* 0x000fc400078e3cff */
[----:B------:R-:W-:Y:S02]  /*ce40*/  SHF.R.U64 R59, R59, 0x3, RZ ;  /* 0x000000033b3b7819 */ /* 0x000fe400000012ff */
[----:B------:R-:W-:Y:S02]  /*ce50*/  LEA.HI R7, R3, R202, RZ, 0x7 ;  /* 0x000000ca03077211 */ /* 0x000fe400078f38ff */
[----:B------:R-:W-:Y:S01]  /*ce60*/  LOP3.LUT R10, R10, R11, RZ, 0x3c, !PT ;  /* 0x0000000b0a0a7212 */ /* 0x000fe200078e3cff */
[----:B------:R-:W-:Y:S01]  /*ce70*/  IMAD.X R11, RZ, RZ, R19, P6 ;  /* 0x000000ffff0b7224 */ /* 0x000fe200030e0613 */
[----:B------:R-:W-:Y:S02]  /*ce80*/  IADD3 R39, P3, R18, 0x4020, RZ ;  /* 0x0000402012277810 */ /* 0x000fe40007f7e0ff */
[----:B------:R-:W-:Y:S02]  /*ce90*/  SHF.R.U64 R34, R34, 0x3, RZ ;  /* 0x0000000322227819 */ /* 0x000fe400000012ff */
[----:B------:R-:W-:-:S02]  /*cea0*/  IADD3 R41, P4, R18, 0x4040, RZ ;  /* 0x0000404012297810 */ /* 0x000fc40007f9e0ff */
[C---:B------:R-:W-:Y:S02]  /*ceb0*/  IADD3 R43, P5, R18.reuse, 0x4060, RZ ;  /* 0x00004060122b7810 */ /* 0x040fe40007fbe0ff */
[----:B------:R-:W-:Y:S02]  /*cec0*/  IADD3 R47, P6, R18, 0x8000, RZ ;  /* 0x00008000122f7810 */ /* 0x000fe40007fde0ff */
[----:B------:R-:W-:Y:S01]  /*ced0*/  LOP3.LUT R58, R59, R18, RZ, 0x3c, !PT ;  /* 0x000000123b3a7212 */ /* 0x000fe200078e3cff */
[--C-:B------:R-:W-:Y:S01]  /*cee0*/  IMAD.MOV.U32 R59, RZ, RZ, R19.reuse ;  /* 0x000000ffff3b7224 */ /* 0x100fe200078e0013 */
[----:B------:R-:W-:Y:S02]  /*cef0*/  LOP3.LUT R7, R7, 0xffffff80, RZ, 0xc0, !PT ;  /* 0xffffff8007077812 */ /* 0x000fe400078ec0ff */
[----:B------:R-:W-:Y:S02]  /*cf00*/  LOP3.LUT R38, R39, 0x380, RZ, 0xc0, !PT ;  /* 0x0000038027267812 */ /* 0x000fe400078ec0ff */
[----:B------:R-:W-:Y:S01]  /*cf10*/  LOP3.LUT R34, R34, R35, RZ, 0x3c, !PT ;  /* 0x0000002322227212 */ /* 0x000fe200078e3cff */
[----:B------:R-:W-:Y:S01]  /*cf20*/  IMAD.X R35, RZ, RZ, R19, P2 ;  /* 0x000000ffff237224 */ /* 0x000fe200010e0613 */
[----:B------:R-:W-:Y:S01]  /*cf30*/  LOP3.LUT R40, R41, 0x380, RZ, 0xc0, !PT ;  /* 0x0000038029287812 */ /* 0x000fe200078ec0ff */
[----:B------:R-:W-:Y:S01]  /*cf40*/  IMAD.IADD R22, R202, 0x1, -R7 ;  /* 0x00000001ca167824 */ /* 0x000fe200078e0a07 */
[----:B------:R-:W-:-:S02]  /*cf50*/  LOP3.LUT R42, R43, 0x380, RZ, 0xc0, !PT ;  /* 0x000003802b2a7812 */ /* 0x000fc400078ec0ff */
[----:B------:R-:W-:Y:S02]  /*cf60*/  LOP3.LUT R46, R47, 0x380, RZ, 0xc0, !PT ;  /* 0x000003802f2e7812 */ /* 0x000fe400078ec0ff */
[----:B------:R-:W-:Y:S02]  /*cf70*/  SHF.R.U64 R38, R38, 0x3, RZ ;  /* 0x0000000326267819 */ /* 0x000fe400000012ff */
[----:B------:R-:W-:Y:S02]  /*cf80*/  SHF.R.U64 R40, R40, 0x3, RZ ;  /* 0x0000000328287819 */ /* 0x000fe400000012ff */
[----:B------:R-:W-:Y:S02]  /*cf90*/  MOV R59, R58 ;  /* 0x0000003a003b7202 */ /* 0x000fe40000000f00 */
[----:B------:R-:W-:Y:S02]  /*cfa0*/  F2FP.BF16.F32.PACK_AB R4, R25, R4 ;  /* 0x000000041904723e */ /* 0x000fe400000010ff */
[----:B------:R-:W-:-:S02]  /*cfb0*/  F2FP.BF16.F32.PACK_AB R5, R172, R5 ;  /* 0x00000005ac05723e */ /* 0x000fc400000010ff */
[----:B------:R-:W-:Y:S01]  /*cfc0*/  F2FP.BF16.F32.PACK_AB R6, R29, R6 ;  /* 0x000000061d06723e */ /* 0x000fe200000010ff */
[--C-:B------:R-:W-:Y:S01]  /*cfd0*/  IMAD.X R29, RZ, RZ, R19.reuse, P0 ;  /* 0x000000ffff1d7224 */ /* 0x100fe200000e0613 */
[----:B------:R-:W-:Y:S01]  /*cfe0*/  F2FP.BF16.F32.PACK_AB R7, R170, R49 ;  /* 0x00000031aa07723e */ /* 0x000fe200000010ff */
[--C-:B------:R-:W-:Y:S01]  /*cff0*/  IMAD.X R49, RZ, RZ, R19.reuse, P1 ;  /* 0x000000ffff317224 */ /* 0x100fe200008e0613 */
[----:B------:R-:W-:Y:S02]  /*d000*/  SHF.R.U64 R42, R42, 0x3, RZ ;  /* 0x000000032a2a7819 */ /* 0x000fe400000012ff */
[----:B------:R-:W-:Y:S01]  /*d010*/  SHF.R.U64 R46, R46, 0x3, RZ ;  /* 0x000000032e2e7819 */ /* 0x000fe200000012ff */
[----:B------:R1:W-:Y:S01]  /*d020*/  STSM.16.M88.4 [R59], R4 ;  /* 0x000000043b007844 */ /* 0x0003e20000000200 */
[----:B------:R-:W-:Y:S01]  /*d030*/  MOV R34, R34 ;  /* 0x0000002200227202 */ /* 0x000fe20000000f00 */
[----:B------:R-:W-:Y:S01]  /*d040*/  VIADD R35, R201, UR42 ;  /* 0x0000002ac9237c36 */ /* 0x000fe20008000000 */
[----:B------:R-:W-:Y:S01]  /*d050*/  LOP3.LUT R38, R38, R39, RZ, 0x3c, !PT ;  /* 0x0000002726267212 */ /* 0x000fe200078e3cff */
[--C-:B------:R-:W-:Y:S01]  /*d060*/  IMAD.X R39, RZ, RZ, R19.reuse, P3 ;  /* 0x000000ffff277224 */ /* 0x100fe200018e0613 */
[----:B------:R-:W-:Y:S01]  /*d070*/  LOP3.LUT R40, R40, R41, RZ, 0x3c, !PT ;  /* 0x0000002928287212 */ /* 0x000fe200078e3cff */
[----:B------:R-:W-:Y:S01]  /*d080*/  IMAD.X R41, RZ, RZ, R19, P4 ;  /* 0x000000ffff297224 */ /* 0x000fe200020e0613 */
[----:B------:R-:W-:-:S02]  /*d090*/  IADD3 R51, P2, R18, 0x8060, RZ ;  /* 0x0000806012337810 */ /* 0x000fc40007f5e0ff */
[----:B------:R-:W-:Y:S01]  /*d0a0*/  LOP3.LUT R42, R42, R43, RZ, 0x3c, !PT ;  /* 0x0000002b2a2a7212 */ /* 0x000fe200078e3cff */
[--C-:B------:R-:W-:Y:S01]  /*d0b0*/  IMAD.X R43, RZ, RZ, R19.reuse, P5 ;  /* 0x000000ffff2b7224 */ /* 0x100fe200028e0613 */
[----:B------:R-:W-:Y:S01]  /*d0c0*/  LOP3.LUT R46, R46, R47, RZ, 0x3c, !PT ;  /* 0x0000002f2e2e7212 */ /* 0x000fe200078e3cff */
[----:B------:R-:W-:Y:S01]  /*d0d0*/  IMAD.X R47, RZ, RZ, R19, P6 ;  /* 0x000000ffff2f7224 */ /* 0x000fe200030e0613 */
[C---:B------:R-:W-:Y:S02]  /*d0e0*/  IADD3 R53, P3, R18.reuse, 0xc000, RZ ;  /* 0x0000c00012357810 */ /* 0x040fe40007f7e0ff */
[C---:B------:R-:W-:Y:S01]  /*d0f0*/  IADD3 R55, P4, R18.reuse, 0xc020, RZ ;  /* 0x0000c02012377810 */ /* 0x040fe20007f9e0ff */
[----:B-1----:R-:W-:Y:S01]  /*d100*/  VIADD R4, R35, 0x8 ;  /* 0x0000000823047836 */ /* 0x002fe20000000000 */
[C---:B------:R-:W-:Y:S02]  /*d110*/  IADD3 R57, P5, R18.reuse, 0xc040, RZ ;  /* 0x0000c04012397810 */ /* 0x040fe40007fbe0ff */
[----:B------:R-:W-:-:S02]  /*d120*/  IADD3 R17, P6, R18, 0xc060, RZ ;  /* 0x0000c06012117810 */ /* 0x000fc40007fde0ff */
[----:B------:R-:W-:Y:S02]  /*d130*/  LOP3.LUT P0, RZ, R22, 0x3, RZ, 0xc0, !PT ;  /* 0x0000000316ff7812 */ /* 0x000fe4000780c0ff */
[----:B------:R-:W-:Y:S01]  /*d140*/  LOP3.LUT R50, R51, 0x380, RZ, 0xc0, !PT ;  /* 0x0000038033327812 */ /* 0x000fe200078ec0ff */
[----:B------:R-:W-:Y:S01]  /*d150*/  IMAD.X R59, RZ, RZ, R19, P6 ;  /* 0x000000ffff3b7224 */ /* 0x000fe200030e0613 */
[----:B------:R-:W-:Y:S02]  /*d160*/  LOP3.LUT R52, R53, 0x380, RZ, 0xc0, !PT ;  /* 0x0000038035347812 */ /* 0x000fe400078ec0ff */
[----:B------:R-:W-:Y:S02]  /*d170*/  LOP3.LUT R54, R55, 0x380, RZ, 0xc0, !PT ;  /* 0x0000038037367812 */ /* 0x000fe400078ec0ff */
[----:B------:R-:W-:Y:S02]  /*d180*/  LOP3.LUT R56, R57, 0x380, RZ, 0xc0, !PT ;  /* 0x0000038039387812 */ /* 0x000fe400078ec0ff */
[----:B------:R-:W-:-:S02]  /*d190*/  LOP3.LUT R58, R17, 0x380, RZ, 0xc0, !PT ;  /* 0x00000380113a7812 */ /* 0x000fc400078ec0ff */
[----:B------:R-:W-:Y:S02]  /*d1a0*/  ISETP.GE.OR P1, PT, R4, UR6, P0 ;  /* 0x0000000604007c0c */ /* 0x000fe40008726670 */
[----:B------:R-:W-:Y:S02]  /*d1b0*/  SHF.R.U64 R50, R50, 0x3, RZ ;  /* 0x0000000332327819 */ /* 0x000fe400000012ff */
[----:B------:R-:W-:Y:S02]  /*d1c0*/  MOV R94, R10 ;  /* 0x0000000a005e7202 */ /* 0x000fe40000000f00 */
[----:B------:R-:W-:Y:S02]  /*d1d0*/  F2FP.BF16.F32.PACK_AB R4, R33, R32 ;  /* 0x000000202104723e */ /* 0x000fe400000010ff */
[----:B------:R-:W-:Y:S02]  /*d1e0*/  F2FP.BF16.F32.PACK_AB R5, R171, R158 ;  /* 0x0000009eab05723e */ /* 0x000fe400000010ff */
[----:B------:R-:W-:-:S02]  /*d1f0*/  F2FP.BF16.F32.PACK_AB R6, R37, R36 ;  /* 0x000000242506723e */ /* 0x000fc400000010ff */
[----:B------:R-:W-:Y:S02]  /*d200*/  F2FP.BF16.F32.PACK_AB R7, R168, R157 ;  /* 0x0000009da807723e */ /* 0x000fe400000010ff */
[----:B------:R-:W-:Y:S02]  /*d210*/  F2FP.BF16.F32.PACK_AB R8, R8, R9 ;  /* 0x000000090808723e */ /* 0x000fe400000010ff */
[----:B------:R-:W-:Y:S01]  /*d220*/  SHF.R.U64 R52, R52, 0x3, RZ ;  /* 0x0000000334347819 */ /* 0x000fe200000012ff */
[----:B------:R1:W-:Y:S01]  /*d230*/  STSM.16.M88.4 [R94], R4 ;  /* 0x000000045e007844 */ /* 0x0003e20000000200 */
[----:B------:R-:W-:Y:S02]  /*d240*/  MOV R87, R26 ;  /* 0x0000001a00577202 */ /* 0x000fe40000000f00 */
[----:B------:R-:W-:Y:S02]  /*d250*/  MOV R22, R30 ;  /* 0x0000001e00167202 */ /* 0x000fe40000000f00 */
[----:B------:R-:W-:Y:S01]  /*d260*/  F2FP.BF16.F32.PACK_AB R9, R169, R156 ;  /* 0x0000009ca909723e */ /* 0x000fe200000010ff */
[----:B------:R-:W1:Y:S01]  /*d270*/  LDC.64 R30, c[0x0][0xb78] ;  /* 0x0002de00ff1e7b82 */ /* 0x000e620000000a00 */
[----:B------:R-:W-:-:S02]  /*d280*/  F2FP.BF16.F32.PACK_AB R10, R45, R44 ;  /* 0x0000002c2d0a723e */ /* 0x000fc400000010ff */
[----:B------:R-:W-:Y:S02]  /*d290*/  F2FP.BF16.F32.PACK_AB R11, R166, R155 ;  /* 0x0000009ba60b723e */ /* 0x000fe400000010ff */
[----:B------:R-:W-:Y:S02]  /*d2a0*/  F2FP.BF16.F32.PACK_AB R12, R12, R13 ;  /* 0x0000000d0c0c723e */ /* 0x000fe400000010ff */
[----:B------:R-:W-:Y:S01]  /*d2b0*/  F2FP.BF16.F32.PACK_AB R14, R14, R15 ;  /* 0x0000000f0e0e723e */ /* 0x000fe200000010ff */
[----:B------:R-:W-:Y:S01]  /*d2c0*/  STSM.16.M88.4 [R87], R8 ;  /* 0x0000000857007844 */ /* 0x000fe20000000200 */
[----:B------:R-:W-:Y:S02]  /*d2d0*/  SHF.R.U64 R54, R54, 0x3, RZ ;  /* 0x0000000336367819 */ /* 0x000fe400000012ff */
[----:B------:R-:W-:Y:S02]  /*d2e0*/  F2FP.BF16.F32.PACK_AB R13, R167, R154 ;  /* 0x0000009aa70d723e */ /* 0x000fe400000010ff */
[----:B------:R-:W-:-:S02]  /*d2f0*/  F2FP.BF16.F32.PACK_AB R15, R164, R153 ;  /* 0x00000099a40f723e */ /* 0x000fc400000010ff */
[----:B------:R-:W-:Y:S02]  /*d300*/  F2FP.BF16.F32.PACK_AB R64, R65, R64 ;  /* 0x000000404140723e */ /* 0x000fe400000010ff */
[----:B------:R-:W-:Y:S01]  /*d310*/  SHF.R.U64 R56, R56, 0x3, RZ ;  /* 0x0000000338387819 */ /* 0x000fe200000012ff */
[----:B------:R-:W-:Y:S01]  /*d320*/  STSM.16.M88.4 [R22], R12 ;  /* 0x0000000c16007844 */ /* 0x000fe20000000200 */
[----:B------:R-:W-:Y:S02]  /*d330*/  SHF.R.U64 R58, R58, 0x3, RZ ;  /* 0x000000033a3a7819 */ /* 0x000fe400000012ff */
[----:B------:R-:W-:Y:S02]  /*d340*/  F2FP.BF16.F32.PACK_AB R24, R24, R21 ;  /* 0x000000151818723e */ /* 0x000fe400000010ff */
[----:B------:R-:W-:Y:S02]  /*d350*/  F2FP.BF16.F32.PACK_AB R25, R165, R152 ;  /* 0x00000098a519723e */ /* 0x000fe400000010ff */
[----:B------:R-:W-:-:S02]  /*d360*/  F2FP.BF16.F32.PACK_AB R26, R61, R60 ;  /* 0x0000003c3d1a723e */ /* 0x000fc400000010ff */
[----:B------:R-:W-:Y:S02]  /*d370*/  F2FP.BF16.F32.PACK_AB R27, R163, R62 ;  /* 0x0000003ea31b723e */ /* 0x000fe400000010ff */
[----:B------:R-:W-:Y:S02]  /*d380*/  F2FP.BF16.F32.PACK_AB R65, R161, R66 ;  /* 0x00000042a141723e */ /* 0x000fe400000010ff */
[----:B------:R-:W-:Y:S01]  /*d390*/  F2FP.BF16.F32.PACK_AB R72, R73, R72 ;  /* 0x000000484948723e */ /* 0x000fe200000010ff */
[----:B------:R-:W-:Y:S01]  /*d3a0*/  STSM.16.M88.4 [R34], R24 ;  /* 0x0000001822007844 */ /* 0x000fe20000000200 */
[----:B------:R-:W-:Y:S01]  /*d3b0*/  LOP3.LUT R50, R50, R51, RZ, 0x3c, !PT ;  /* 0x0000003332327212 */ /* 0x000fe200078e3cff */
[----:B------:R-:W-:Y:S01]  /*d3c0*/  IMAD.X R51, RZ, RZ, R19, P2 ;  /* 0x000000ffff337224 */ /* 0x000fe200010e0613 */
[----:B------:R-:W-:Y:S02]  /*d3d0*/  MOV R38, R38 ;  /* 0x0000002600267202 */ /* 0x000fe40000000f00 */
        /* <DEDUP_REMOVED lines=23> */
[----:B------:R-:W-:Y:S02]  /*d550*/  LOP3.LUT R58, R58, R17, RZ, 0x3c, !PT ;  /* 0x000000113a3a7212 */ /* 0x000fe400078e3cff */
[----:B------:R-:W-:-:S02]  /*d560*/  MOV R46, R46 ;  /* 0x0000002e002e7202 */ /* 0x000fc40000000f00 */
[----:B------:R-:W-:Y:S02]  /*d570*/  F2FP.BF16.F32.PACK_AB R90, R93, R92 ;  /* 0x0000005c5d5a723e */ /* 0x000fe400000010ff */
[----:B------:R-:W-:Y:S02]  /*d580*/  F2FP.BF16.F32.PACK_AB R91, R78, R91 ;  /* 0x0000005b4e5b723e */ /* 0x000fe400000010ff */
[----:B------:R-:W-:Y:S02]  /*d590*/  F2FP.BF16.F32.PACK_AB R97, R63, R98 ;  /* 0x000000623f61723e */ /* 0x000fe400000010ff */
[----:B------:R-:W-:Y:S01]  /*d5a0*/  F2FP.BF16.F32.PACK_AB R104, R105, R104 ;  /* 0x000000686968723e */ /* 0x000fe200000010ff */
[----:B------:R-:W-:Y:S01]  /*d5b0*/  STSM.16.M88.4 [R46], R88 ;  /* 0x000000582e007844 */ /* 0x000fe20000000200 */
[----:B------:R-:W-:Y:S01]  /*d5c0*/  MOV R17, R28 ;  /* 0x0000001c00117202 */ /* 0x000fe20000000f00 */
[----:B------:R-:W-:Y:S01]  /*d5d0*/  IMAD.U32 R29, RZ, RZ, UR9 ;  /* 0x00000009ff1d7e24 */ /* 0x000fe2000f8e00ff */
[----:B------:R-:W-:Y:S01]  /*d5e0*/  F2FP.BF16.F32.PACK_AB R98, R101, R100 ;  /* 0x000000646562723e */ /* 0x000fe200000010ff */
[----:B------:R-:W-:Y:S01]  /*d5f0*/  IMAD.U32 R29, RZ, RZ, UR5 ;  /* 0x00000005ff1d7e24 */ /* 0x000fe2000f8e00ff */
[----:B------:R-:W-:Y:S01]  /*d600*/  F2FP.BF16.F32.PACK_AB R99, R70, R99 ;  /* 0x000000634663723e */ /* 0x000fe200000010ff */
[----:B------:R-:W-:Y:S01]  /*d610*/  USHF.R.S32.HI UR5, URZ, 0x1f, UR44 ;  /* 0x0000001f3f057899 */ /* 0x000fe2000801142c */
[----:B------:R-:W-:Y:S01]  /*d620*/  F2FP.BF16.F32.PACK_AB R105, R107, R106 ;  /* 0x0000006a6b69723e */ /* 0x000fe200000010ff */
[----:B------:R-:W-:Y:S01]  /*d630*/  IMAD.U32 R28, RZ, RZ, UR8 ;  /* 0x00000008ff1c7e24 */ /* 0x000fe2000f8e00ff */
[----:B------:R-:W-:Y:S01]  /*d640*/  F2FP.BF16.F32.PACK_AB R112, R113, R112 ;  /* 0x000000707170723e */ /* 0x000fe200000010ff */
[----:B------:R-:W-:Y:S01]  /*d650*/  STSM.16.M88.4 [R17], R96 ;  /* 0x0000006011007844 */ /* 0x000fe20000000200 */
[----:B------:R-:W-:Y:S01]  /*d660*/  MOV R48, R48 ;  /* 0x0000003000307202 */ /* 0x000fe20000000f00 */
[C---:B-1----:R-:W-:Y:S01]  /*d670*/  IMAD R4, R30.reuse, UR5, RZ ;  /* 0x000000051e047c24 */ /* 0x042fe2000f8e02ff */
[----:B------:R-:W-:Y:S01]  /*d680*/  F2FP.BF16.F32.PACK_AB R106, R109, R108 ;  /* 0x0000006c6d6a723e */ /* 0x000fe200000010ff */
[----:B------:R-:W-:Y:S01]  /*d690*/  IMAD.WIDE.U32 R28, R30, UR44, R28 ;  /* 0x0000002c1e1c7c25 */ /* 0x000fe2000f8e001c */
[----:B------:R-:W-:-:S02]  /*d6a0*/  F2FP.BF16.F32.PACK_AB R107, R111, R110 ;  /* 0x0000006e6f6b723e */ /* 0x000fc400000010ff */
[----:B------:R-:W-:Y:S01]  /*d6b0*/  F2FP.BF16.F32.PACK_AB R113, R115, R114 ;  /* 0x000000727371723e */ /* 0x000fe200000010ff */
[----:B------:R-:W-:Y:S01]  /*d6c0*/  IMAD R4, R31, UR44, R4 ;  /* 0x0000002c1f047c24 */ /* 0x000fe2000f8e0204 */
        /* <DEDUP_REMOVED lines=28> */
[----:B------:R-:W-:-:S02]  /*d890*/  LEA.HI R3, R3, R202, RZ, 0x5 ;  /* 0x000000ca03037211 */ /* 0x000fc400078f28ff */
[----:B------:R-:W-:Y:S01]  /*d8a0*/  SHF.R.S32.HI R5, RZ, 0x1f, R35 ;  /* 0x0000001fff057819 */ /* 0x000fe20000011423 */
[----:B------:R-:W-:Y:S01]  /*d8b0*/  STSM.16.M88.4 [R58], R144 ;  /* 0x000000903a007844 */ /* 0x000fe20000000200 */
[----:B------:R-:W-:Y:S02]  /*d8c0*/  SHF.R.S32.HI R3, RZ, 0x5, R3 ;  /* 0x00000005ff037819 */ /* 0x000fe40000011403 */
[C---:B------:R-:W-:Y:S01]  /*d8d0*/  IADD3 R6, P2, R35.reuse, R28, RZ ;  /* 0x0000001c23067210 */ /* 0x040fe20007f5e0ff */
[----:B------:R-:W-:Y:S01]  /*d8e0*/  @!PT LDS RZ, [RZ] ;  /* 0x00000000fffff984 */ /* 0x000fe20000000800 */
[----:B------:R-:W-:Y:S01]  /*d8f0*/  @!PT LDS RZ, [RZ] ;  /* 0x00000000fffff984 */ /* 0x000fe20000000800 */
[----:B------:R-:W-:Y:S01]  /*d900*/  @!PT LDS RZ, [RZ] ;  /* 0x00000000fffff984 */ /* 0x000fe20000000800 */
[----:B------:R-:W-:Y:S01]  /*d910*/  @!PT LDS RZ, [RZ] ;  /* 0x00000000fffff984 */ /* 0x000fe20000000800 */
[----:B------:R1:W-:Y:S06]  /*d920*/  MEMBAR.ALL.CTA ;  /* 0x0000000000007992 */ /* 0x0003ec0000008000 */
[----:B-1----:R-:W1:Y:S02]  /*d930*/  FENCE.VIEW.ASYNC.S ;  /* 0x00000000000073c6 */ /* 0x002e640000000000 */
[----:B-1----:R-:W-:Y:S06]  /*d940*/  BAR.ARV 0x1, 0x120 ;  /* 0x0044800000007b1d */ /* 0x002fec0000002000 */
[----:B------:R-:W-:Y:S01]  /*d950*/  ISETP.GE.OR P0, PT, R35, UR6, P0 ;  /* 0x0000000623007c0c */ /* 0x000fe20008706670 */
[----:B------:R-:W-:Y:S01]  /*d960*/  ULDC.64 UR6, c[0x0][0xb40] ;  /* 0x0002d00000067ab9 */ /* 0x000fe20000000a00 */
[----:B------:R-:W1:Y:S01]  /*d970*/  SHFL.IDX PT, R3, R3, RZ, 0x1f ;  /* 0x00001fff03037589 */ /* 0x000e6200000e0000 */
[----:B------:R-:W-:-:S02]  /*d980*/  IADD3.X R5, R5, R29, R4, P2, !PT ;  /* 0x0000001d05057210 */ /* 0x000fc400017fe404 */
[----:B------:R-:W-:-:S04]  /*d990*/  LEA R4, P2, R6, UR6, 0x2 ;  /* 0x0000000606047c11 */ /* 0x000fc8000f8410ff */
        /* <DEDUP_REMOVED lines=35> */
.L_x_8597:
[----:B------:R-:W-:Y:S05]  /*dbd0*/  BSYNC B0 ;  /* 0x0000000000007941 */ /* 0x000fea0003800000 */
.L_x_8596:
[----:B------:R-:W-:Y:S05]  /*dbe0*/  BRA `(.L_x_8595) ;  /* 0x0000000800907947 */ /* 0x000fea0003800000 */
.L_x_8594:
[----:B------:R-:W1:Y:S01]  /*dbf0*/  LDC.64 R12, c[0x0][0xae0] ;  /* 0x0002b800ff0c7b82 */ /* 0x000e620000000a00 */
[----:B------:R-:W-:Y:S01]  /*dc00*/  SHF.R.S32.HI R3, RZ, 0x1f, R202 ;  /* 0x0000001fff037819 */ /* 0x000fe200000114ca */
[----:B------:R-:W-:Y:S01]  /*dc10*/  USHF.R.S32.HI UR5, URZ, 0x1f, UR43 ;  /* 0x0000001f3f057899 */ /* 0x000fe2000801142b */
[----:B------:R-:W-:Y:S01]  /*dc20*/  ISETP.GT.AND P0, PT, R202, 0x7f, PT ;  /* 0x0000007fca00780c */ /* 0x000fe20003f04270 */
[----:B------:R-:W-:Y:S01]  /*dc30*/  USHF.R.S32.HI UR6, URZ, 0x1f, UR44 ;  /* 0x0000001f3f067899 */ /* 0x000fe2000801142c */
[----:B------:R-:W-:Y:S01]  /*dc40*/  LEA.HI R17, R3, R202, RZ, 0x3 ;  /* 0x000000ca03117211 */ /* 0x000fe200078f18ff */
[----:B------:R-:W-:Y:S02]  /*dc50*/  BSSY B0, `(.L_x_8598) ;  /* 0x000001e000007945 */ /* 0x000fe40003800000 */
[----:B------:R-:W2:Y:S01]  /*dc60*/  LDC R11, c[0x0][0xdac] ;  /* 0x00036b00ff0b7b82 */ /* 0x000ea20000000800 */
[----:B------:R-:W-:-:S05]  /*dc70*/  LOP3.LUT R3, R17, 0x1ffffff8, RZ, 0xc0, !PT ;  /* 0x1ffffff811037812 */ /* 0x000fca00078ec0ff */
[----:B------:R-:W-:Y:S02]  /*dc80*/  IMAD.IADD R3, R202, 0x1, -R3 ;  /* 0x00000001ca037824 */ /* 0x000fe400078e0a03 */
[----:B------:R-:W3:Y:S02]  /*dc90*/  LDC.64 R14, c[0x0][0xae8] ;  /* 0x0002ba00ff0e7b82 */ /* 0x000ee40000000a00 */
[----:B------:R-:W-:-:S05]  /*dca0*/  IMAD.SHL.U32 R8, R3, 0x8, RZ ;  /* 0x0000000803087824 */ /* 0x000fca00078e00ff */
[----:B------:R-:W-:Y:S01]  /*dcb0*/  SHF.R.S32.HI R9, RZ, 0x1f, R8 ;  /* 0x0000001fff097819 */ /* 0x000fe20000011408 */
[----:B-1----:R-:W-:Y:S01]  /*dcc0*/  IMAD R10, R12, UR5, RZ ;  /* 0x000000050c0a7c24 */ /* 0x002fe2000f8e02ff */
[----:B------:R-:W-:Y:S06]  /*dcd0*/  @P0 BRA `(.L_x_8599) ;  /* 0x0000000000540947 */ /* 0x000fec0003800000 */
[----:B------:R-:W1:Y:S01]  /*dce0*/  S2R R0, SR_TID.X ;  /* 0x0000000000007919 */ /* 0x000e620000002100 */
[----:B------:R-:W-:Y:S01]  /*dcf0*/  ULDC UR7, c[0x0][0xa88] ;  /* 0x0002a20000077ab9 */ /* 0x000fe20000000800 */
[----:B-1----:R-:W-:-:S04]  /*dd00*/  IADD3 R4, R200, -0x80, R0 ;  /* 0xffffff80c8047810 */ /* 0x002fc80007ffe000 */
[----:B------:R-:W-:-:S13]  /*dd10*/  ISETP.GE.AND P0, PT, R4, UR7, PT ;  /* 0x0000000704007c0c */ /* 0x000fda000bf06270 */
[----:B------:R-:W-:Y:S05]  /*dd20*/  @P0 BRA `(.L_x_8599) ;  /* 0x0000000000400947 */ /* 0x000fea0003800000 */
[----:B------:R-:W1:Y:S01]  /*dd30*/  LDC.64 R6, c[0x0][0xb70] ;  /* 0x0002dc00ff067b82 */ /* 0x000e620000000a00 */
[----:B------:R-:W-:Y:S01]  /*dd40*/  SHF.R.S32.HI R5, RZ, 0x1f, R4 ;  /* 0x0000001fff057819 */ /* 0x000fe20000011404 */
[----:B------:R-:W-:-:S06]  /*dd50*/  ULDC.64 UR8, c[0x0][0xb40] ;  /* 0x0002d00000087ab9 */ /* 0x000fcc0000000a00 */
[----:B------:R-:W4:Y:S01]  /*dd60*/  LDC.64 R20, c[0x0][0xb78] ;  /* 0x0002de00ff147b82 */ /* 0x000f220000000a00 */
[C---:B-1----:R-:W-:Y:S02]  /*dd70*/  IMAD R0, R6.reuse, UR5, RZ ;  /* 0x0000000506007c24 */ /* 0x042fe4000f8e02ff */
[----:B------:R-:W-:-:S04]  /*dd80*/  IMAD.WIDE.U32 R4, R6, UR43, R4 ;  /* 0x0000002b06047c25 */ /* 0x000fc8000f8e0004 */
[----:B------:R-:W-:Y:S02]  /*dd90*/  IMAD R3, R7, UR43, R0 ;  /* 0x0000002b07037c24 */ /* 0x000fe4000f8e0200 */
[C---:B----4-:R-:W-:Y:S02]  /*dda0*/  IMAD R0, R20.reuse, UR6, RZ ;  /* 0x0000000614007c24 */ /* 0x050fe4000f8e02ff */
        /* <DEDUP_REMOVED lines=8> */
.L_x_8599:
[----:B------:R-:W-:Y:S05]  /*de30*/  BSYNC B0 ;  /* 0x0000000000007941 */ /* 0x000fea0003800000 */
.L_x_8598:
[----:B------:R-:W-:Y:S01]  /*de40*/  ULDC UR5, c[0x0][0xa88] ;  /* 0x0002a20000057ab9 */ /* 0x000fe20000000800 */
[----:B------:R-:W-:Y:S01]  /*de50*/  SHF.R.S32.HI R4, RZ, 0x3, R17 ;  /* 0x00000003ff047819 */ /* 0x000fe20000011411 */
[----:B------:R-:W-:Y:S01]  /*de60*/  UIADD3 UR42, -UR42, UR5, URZ ;  /* 0x000000052a2a7290 */ /* 0x000fe2000fffe13f */
[----:B-1----:R-:W-:Y:S01]  /*de70*/  IMAD R3, R13, UR43, R10 ;  /* 0x0000002b0d037c24 */ /* 0x002fe2000f8e020a */
[----:B------:R-:W-:Y:S01]  /*de80*/  ULOP3.LUT UR41, URZ, UR41, URZ, 0x33, !UPT ;  /* 0x000000293f297292 */ /* 0x000fe2000f8e333f */
[----:B------:R-:W-:Y:S01]  /*de90*/  IMAD.WIDE.U32 R6, R12, UR43, R8 ;  /* 0x0000002b0c067c25 */ /* 0x000fe2000f8e0008 */
[----:B------:R-:W-:Y:S02]  /*dea0*/  BSSY B0, `(.L_x_8600) ;  /* 0x0000026000007945 */ /* 0x000fe40003800000 */
[C---:B------:R-:W-:Y:S01]  /*deb0*/  ISETP.GE.AND P2, PT, R4.reuse, UR42, PT ;  /* 0x0000002a04007c0c */ /* 0x040fe2000bf46270 */
[C---:B------:R-:W-:Y:S02]  /*dec0*/  VIADD R0, R4.reuse, 0x20 ;  /* 0x0000002004007836 */ /* 0x040fe40000000000 */
[----:B------:R-:W-:-:S02]  /*ded0*/  VIADD R5, R4, 0x40 ;  /* 0x0000004004057836 */ /* 0x000fc40000000000 */
[----:B------:R-:W-:Y:S01]  /*dee0*/  IMAD.IADD R7, R7, 0x1, R3 ;  /* 0x0000000107077824 */ /* 0x000fe200078e0203 */
[----:B------:R-:W-:Y:S01]  /*def0*/  ISETP.GE.AND P0, PT, R0, UR42, PT ;  /* 0x0000002a00007c0c */ /* 0x000fe2000bf06270 */
[C---:B---3--:R-:W-:Y:S01]  /*df00*/  IMAD R0, R14.reuse, UR6, RZ ;  /* 0x000000060e007c24 */ /* 0x048fe2000f8e02ff */
[----:B------:R-:W-:Y:S01]  /*df10*/  ISETP.GE.AND P1, PT, R5, UR42, PT ;  /* 0x0000002a05007c0c */ /* 0x000fe2000bf26270 */
[----:B--2---:R-:W-:Y:S01]  /*df20*/  VIADD R13, R11, UR41 ;  /* 0x000000290b0d7c36 */ /* 0x004fe20008000000 */
[----:B------:R-:W-:Y:S01]  /*df30*/  SHF.R.S32.HI R5, RZ, 0x1f, R4 ;  /* 0x0000001fff057819 */ /* 0x000fe20000011404 */
[----:B------:R-:W-:Y:S02]  /*df40*/  IMAD R3, R15, UR44, R0 ;  /* 0x0000002c0f037c24 */ /* 0x000fe4000f8e0200 */
[----:B------:R-:W-:-:S04]  /*df50*/  IMAD.WIDE.U32 R10, R14, UR44, R6 ;  /* 0x0000002c0e0a7c25 */ /* 0x000fc8000f8e0006 */
[----:B------:R-:W-:-:S04]  /*df60*/  IMAD.WIDE R6, R13, 0x80, R4 ;  /* 0x000000800d067825 */ /* 0x000fc800078e0204 */
[----:B------:R-:W-:Y:S02]  /*df70*/  VIADD R0, R4, 0x60 ;  /* 0x0000006004007836 */ /* 0x000fe40000000000 */
        /* <DEDUP_REMOVED lines=24> */
.L_x_8601:
[----:B------:R-:W-:Y:S05]  /*e100*/  BSYNC B0 ;  /* 0x0000000000007941 */ /* 0x000fea0003800000 */
.L_x_8600:
[----:B------:R-:W-:Y:S01]  /*e110*/  BSSY B0, `(.L_x_8602) ;  /* 0x000001b000007945 */ /* 0x000fe20003800000 */
[----:B------:R-:W-:-:S03]  /*e120*/  ISETP.GE.AND P2, PT, R0, UR42, PT ;  /* 0x0000002a00007c0c */ /* 0x000fc6000bf46270 */
        /* <DEDUP_REMOVED lines=18> */
[----:B-1----:R-:W-:Y:S01]  /*e250*/  LEA R14, P0, R4, UR6, 0x1 ;  /* 0x00000006040e7c11 */ /* 0x002fe2000f8008ff */
[----:B------:R-:W-:-:S05]  /*e260*/  IMAD.IADD R3, R5, 0x1, R3 ;  /* 0x0000000105037824 */ /* 0x000fca00078e0203 */
[----:B------:R-:W-:-:S05]  /*e270*/  LEA.HI.X R15, R4, UR7, R3, 0x1, P0 ;  /* 0x00000007040f7c11 */ /* 0x000fca00080f0c03 */
[----:B------:R2:W-:Y:S04]  /*e280*/  @!P3 STG.E.128 desc[UR48][R14.64], RZ ;  /* 0x000000ff0e00b986 */ /* 0x0005e8000c101d30 */
[----:B------:R2:W-:Y:S04]  /*e290*/  @!P4 STG.E.128 desc[UR48][R14.64+0x80], RZ ;  /* 0x000080ff0e00c986 */ /* 0x0005e8000c101d30 */
[----:B------:R2:W-:Y:S04]  /*e2a0*/  @!P5 STG.E.128 desc[UR48][R14.64+0x100], RZ ;  /* 0x000100ff0e00d986 */ /* 0x0005e8000c101d30 */
[----:B------:R2:W-:Y:S02]  /*e2b0*/  @!P6 STG.E.128 desc[UR48][R14.64+0x180], RZ ;  /* 0x000180ff0e00e986 */ /* 0x0005e4000c101d30 */
.L_x_8603:
[----:B------:R-:W-:Y:S05]  /*e2c0*/  BSYNC B0 ;  /* 0x0000000000007941 */ /* 0x000fea0003800000 */
.L_x_8602:
        /* <DEDUP_REMOVED lines=19> */
[----:B-12---:R-:W-:Y:S01]  /*e400*/  LEA R14, P0, R4, UR6, 0x1 ;  /* 0x00000006040e7c11 */ /* 0x006fe2000f8008ff */
[----:B------:R-:W-:-:S05]  /*e410*/  IMAD.IADD R3, R5, 0x1, R3 ;  /* 0x0000000105037824 */ /* 0x000fca00078e0203 */
[----:B------:R-:W-:-:S05]  /*e420*/  LEA.HI.X R15, R4, UR7, R3, 0x1, P0 ;  /* 0x00000007040f7c11 */ /* 0x000fca00080f0c03 */
[----:B------:R3:W-:Y:S04]  /*e430*/  @!P1 STG.E.128 desc[UR48][R14.64], RZ ;  /* 0x000000ff0e009986 */ /* 0x0007e8000c101d30 */
[----:B------:R3:W-:Y:S04]  /*e440*/  @!P3 STG.E.128 desc[UR48][R14.64+0x80], RZ ;  /* 0x000080ff0e00b986 */ /* 0x0007e8000c101d30 */
[----:B------:R3:W-:Y:S04]  /*e450*/  @!P4 STG.E.128 desc[UR48][R14.64+0x100], RZ ;  /* 0x000100ff0e00c986 */ /* 0x0007e8000c101d30 */
[----:B------:R3:W-:Y:S02]  /*e460*/  @!P5 STG.E.128 desc[UR48][R14.64+0x180], RZ ;  /* 0x000180ff0e00d986 */ /* 0x0007e4000c101d30 */
.L_x_8605:
[----:B------:R-:W-:Y:S05]  /*e470*/  BSYNC B0 ;  /* 0x0000000000007941 */ /* 0x000fea0003800000 */
.L_x_8604:
        /* <DEDUP_REMOVED lines=26> */
.L_x_8606:
[----:B------:R-:W-:Y:S05]  /*e620*/  BSYNC B0 ;  /* 0x0000000000007941 */ /* 0x000fea0003800000 */
.L_x_8595:
[----:B------:R-:W5:Y:S02]  /*e630*/  LDC R0, c[0x0][0xda8] ;  /* 0x00036a00ff007b82 */ /* 0x000f640000000800 */
[----:B-----5:R-:W-:-:S13]  /*e640*/  ISETP.LE.AND P0, PT, R0, UR4, PT ;  /* 0x0000000400007c0c */ /* 0x020fda000bf03270 */
[----:B------:R-:W-:Y:S05]  /*e650*/  @!P0 BRA `(.L_x_8607) ;  /* 0xffffff2400c48947 */ /* 0x000fea000383ffff */
[----:B------:R-:W-:Y:S05]  /*e660*/  EXIT ;  /* 0x000000000000794d */ /* 0x000fea0003800000 */
.L_x_8513:
        /* <DEDUP_REMOVED lines=13> */
[----:B------:R-:W1:Y:S01]  /*e740*/  S2R R2, SR_TID.X ;  /* 0x0000000000027919 */ /* 0x000e620000002100 */
[----:B------:R-:W-:Y:S01]  /*e750*/  IMAD.U32 R18, RZ, RZ, UR4 ;  /* 0x00000004ff127e24 */ /* 0x000fe2000f8e00ff */
[----:B------:R-:W-:Y:S01]  /*e760*/  ULDC UR44, c[0x0][0xc] ;  /* 0x00000300002c7ab9 */ /* 0x000fe20000000800 */
[----:B------:R-:W-:Y:S01]  /*e770*/  IMAD.MOV.U32 R17, RZ, RZ, 0x1 ;  /* 0x00000001ff117424 */ /* 0x000fe200078e00ff */
[----:B------:R-:W-:Y:S01]  /*e780*/  ULDC.64 UR46, c[0x0][0x198] ;  /* 0x00006600002e7ab9 */ /* 0x000fe20000000a00 */
[----:B------:R-:W-:Y:S01]  /*e790*/  IMAD.MOV.U32 R16, RZ, RZ, RZ ;  /* 0x000000ffff107224 */ /* 0x000fe200078e00ff */
[----:B------:R-:W-:Y:S01]  /*e7a0*/  UMOV UR45, URZ ;  /* 0x0000003f002d7c82 */ /* 0x000fe20008000000 */
[----:B-1----:R-:W-:-:S07]  /*e7b0*/  LOP3.LUT R19, R2, 0x1f, RZ, 0xc0, !PT ;  /* 0x0000001f02137812 */ /* 0x002fce00078ec0ff */
.L_x_8662:
        /* <DEDUP_REMOVED lines=21> */
.L_x_8609:
[----:B------:R-:W-:Y:S01]  /*e910*/  ULDC UR11, c[0x0][0xdc4] ;  /* 0x00037100000b7ab9 */ /* 0x000fe20000000800 */
[----:B------:R-:W-:Y:S01]  /*e920*/  UMOV UR8, UR9 ;  /* 0x0000000900087c82 */ /* 0x000fe20008000000 */
[----:B------:R-:W-:-:S11]  /*e930*/  UISETP.NE.AND UP0, UPT, UR11, 0x1, UPT ;  /* 0x000000010b00788c */ /* 0x000fd6000bf05270 */
[----:B------:R-:W-:Y:S02]  /*e940*/  @UP0 ULDC.64 UR12, c[0x0][0xdc8] ;  /* 0x00037200000c0ab9 */ /* 0x000fe40000000a00 */
[----:B------:R-:W-:-:S04]  /*e950*/  UIMAD.WIDE.U32 UR6, UR9, UR12, URZ ;  /* 0x0000000c090672a5 */ /* 0x000fc8000f8e003f */
[----:B------:R-:W-:-:S04]  /*e960*/  @UP0 USHF.R.U32.HI UR8, URZ, UR13, UR7 ;  /* 0x0000000d3f080299 */ /* 0x000fc80008011607 */
[----:B------:R-:W-:-:S12]  /*e970*/  UIMAD UR6, UR8, UR11, URZ ;  /* 0x0000000b080672a4 */ /* 0x000fd8000f8e023f */
.L_x_8610:
        /* <DEDUP_REMOVED lines=40> */
.L_x_8612:
[----:B------:R-:W-:-:S11]  /*ec00*/  UISETP.NE.AND UP0, UPT, UR7, 0x1, UPT ;  /* 0x000000010700788c */ /* 0x000fd6000bf05270 */
[----:B------:R-:W-:Y:S02]  /*ec10*/  @UP0 ULDC.64 UR14, c[0x0][0x9e8] ;  /* 0x00027a00000e0ab9 */ /* 0x000fe40000000a00 */
[----:B------:R-:W-:-:S04]  /*ec20*/  UIMAD.WIDE.U32 UR10, UR12, UR14, URZ ;  /* 0x0000000e0c0a72a5 */ /* 0x000fc8000f8e003f */
[----:B------:R-:W-:-:S12]  /*ec30*/  @UP0 USHF.R.U32.HI UR12, URZ, UR15, UR11 ;  /* 0x0000000f3f0c0299 */ /* 0x000fd8000801160b */
.L_x_8613:
[----:B------:R-:W-:-:S04]  /*ec40*/  UIMAD UR12, UR12, UR7, UR7 ;  /* 0x000000070c0c72a4 */ /* 0x000fc8000f8e0207 */
[----:B------:R-:W-:-:S04]  /*ec50*/  UISETP.LT.AND UP0, UPT, UR6, UR12, UPT ;  /* 0x0000000c0600728c */ /* 0x000fc8000bf01270 */
[----:B------:R-:W-:-:S12]  /*ec60*/  USEL UR6, UR6, UR12, UP0 ;  /* 0x0000000c06067287 */ /* 0x000fd80008000000 */
.L_x_8611:
        /* <DEDUP_REMOVED lines=26> */
.L_x_8615:
[----:B------:R-:W-:-:S11]  /*ee10*/  UISETP.NE.AND UP0, UPT, UR7, 0x1, UPT ;  /* 0x000000010700788c */ /* 0x000fd6000bf05270 */
[----:B------:R-:W-:Y:S02]  /*ee20*/  @UP0 ULDC.64 UR12, c[0x0][0x9e8] ;  /* 0x00027a00000c0ab9 */ /* 0x000fe40000000a00 */
[----:B------:R-:W-:-:S04]  /*ee30*/  UIMAD.WIDE.U32 UR8, UR6, UR12, URZ ;  /* 0x0000000c060872a5 */ /* 0x000fc8000f8e003f */
[----:B------:R-:W-:-:S12]  /*ee40*/  @UP0 USHF.R.U32.HI UR6, URZ, UR13, UR9 ;  /* 0x0000000d3f060299 */ /* 0x000fd80008011609 */
.L_x_8616:
[----:B------:R-:W-:-:S04]  /*ee50*/  UIMAD UR6, UR6, UR7, URZ ;  /* 0x00000007060672a4 */ /* 0x000fc8000f8e023f */
[----:B------:R-:W-:-:S04]  /*ee60*/  UISETP.LT.AND UP0, UPT, UR11, UR6, UPT ;  /* 0x000000060b00728c */ /* 0x000fc8000bf01270 */
[----:B------:R-:W-:-:S12]  /*ee70*/  USEL UR11, UR11, UR6, !UP0 ;  /* 0x000000060b0b7287 */ /* 0x000fd8000c000000 */
.L_x_8614:
        /* <DEDUP_REMOVED lines=25> */
.L_x_8618:
        /* <DEDUP_REMOVED lines=23> */
.L_x_8620:
        /* <DEDUP_REMOVED lines=20> */
.L_x_8622:
        /* <DEDUP_REMOVED lines=16> */
.L_x_8621:
        /* <DEDUP_REMOVED lines=29> */
.L_x_8674:
[----:B------:R-:W-:Y:S01]  /*f590*/  UMOV UR4, 0xffffffff ;  /* 0xffffffff00047882 */ /* 0x000fe20000000000 */
[----:B------:R-:W-:Y:S02]  /*f5a0*/  SHF.R.S32.HI R7, RZ, 0x1f, R6 ;  /* 0x0000001fff077819 */ /* 0x000fe40000011406 */
[----:B------:R-:W-:Y:S05]  /*f5b0*/  BRA.DIV UR4, `(.L_x_8624) ;  /* 0x0000002604087947 */ /* 0x000fea000b800000 */
[----:B------:R-:W-:-:S13]  /*f5c0*/  ELECT P6, URZ, PT ;  /* 0x00000000003f782f */ /* 0x000fda00038c0000 */
.L_x_8677:
        /* <DEDUP_REMOVED lines=21> */
.L_x_8626:
[----:B------:R-:W2:Y:S01]  /*f720*/  S2R R5, SR_TID.X ;  /* 0x0000000000057919 */ /* 0x000ea20000002100 */
[----:B-1----:R-:W-:Y:S02]  /*f730*/  LEA R8, R16, UR37, 0x3 ;  /* 0x0000002510087c11 */ /* 0x002fe4000f8e18ff */
[----:B--2---:R-:W-:Y:S02]  /*f740*/  LOP3.LUT R9, R5, 0x7f, RZ, 0xc0, !PT ;  /* 0x0000007f05097812 */ /* 0x004fe400078ec0ff */
[----:B------:R-:W-:Y:S02]  /*f750*/  SHF.L.U32 R5, R17, 0x1f, RZ ;  /* 0x0000001f11057819 */ /* 0x000fe400000006ff */
[----:B------:R-:W-:Y:S02]  /*f760*/  ISETP.NE.AND P3, PT, R9, RZ, PT ;  /* 0x000000ff0900720c */ /* 0x000fe40003f65270 */
[----:B------:R-:W1:Y:S02]  /*f770*/  SYNCS.PHASECHK.TRANS64.TRYWAIT P2, [R8+URZ+0x22840], R5 ;  /* 0x02284005080075a7 */ /* 0x000e64000804017f */
[----:B-1----:R-:W-:Y:S09]  /*f780*/  @!P2 BRA `(.L_x_8627) ;  /* 0x0000002000b4a947 */ /* 0x002ff20003800000 */
.L_x_8678:
[----:B------:R-:W-:Y:S05]  /*f790*/  @P3 BRA `(.L_x_8628) ;  /* 0x0000000000143947 */ /* 0x000fea0003800000 */
[----:B------:R-:W-:Y:S01]  /*f7a0*/  ISETP.NE.AND P2, PT, R19, RZ, PT ;  /* 0x000000ff1300720c */ /* 0x000fe20003f45270 */
[----:B-1----:R-:W-:-:S04]  /*f7b0*/  IMAD.MOV.U32 R5, RZ, RZ, 0x3000 ;  /* 0x00003000ff057424 */ /* 0x002fc800078e00ff */
[----:B------:R2:W-:Y:S08]  /*f7c0*/  SYNCS.ARRIVE.TRANS64 RZ, [R8+URZ+0x22830], R5 ;  /* 0x0228300508ff79a7 */ /* 0x0005f0000800003f */
[----:B------:R-:W-:Y:S05]  /*f7d0*/  @!P2 BRA `(.L_x_8628) ;  /* 0x000000000004a947 */ /* 0x000fea0003800000 */
[----:B------:R-:W-:Y:S01]  /*f7e0*/  BPT.TRAP 0x1 ;  /* 0x000000040000795c */ /* 0x000fe20000300000 */
.L_x_8628:
        /* <DEDUP_REMOVED lines=10> */
[----:B------:R-:W-:Y:S02]  /*f890*/  UIMAD UR8, UR8, 0x3000, UR37 ;  /* 0x00003000080878a4 */ /* 0x000fe4000f8e0225 */
[----:B------:R-:W-:Y:S02]  /*f8a0*/  UIADD3 UR9, UR9, 0x22830, URZ ;  /* 0x0002283009097890 */ /* 0x000fe4000fffe03f */
[----:B------:R-:W-:Y:S02]  /*f8b0*/  UIMAD UR11, UR11, 0x60, URZ ;  /* 0x000000600b0b78a4 */ /* 0x000fe4000f8e023f */
[----:B------:R-:W-:-:S09]  /*f8c0*/  UIADD3 UR8, UR8, 0x1c400, URZ ;  /* 0x0001c40008087890 */ /* 0x000fd2000fffe03f */
[----:B------:R3:W-:Y:S02]  /*f8d0*/  UTMALDG.4D [UR8], [UR4], desc[UR6] ;  /* 0x00000608040075b4 */ /* 0x0007e40008019000 */
[----:B---3--:R-:W-:Y:S01]  /*f8e0*/  NOP ;  /* 0x0000000000007918 */ /* 0x008fe20000000000 */
.L_x_8625:
        /* <DEDUP_REMOVED lines=24> */
.L_x_8679:
        /* <DEDUP_REMOVED lines=10> */
.L_x_8680:
[----:B------:R-:W-:Y:S05]  /*fb10*/  @P3 BRA `(.L_x_8633) ;  /* 0x0000000000143947 */ /* 0x000fea0003800000 */
[----:B------:R-:W-:Y:S01]  /*fb20*/  ISETP.NE.AND P2, PT, R19, RZ, PT ;  /* 0x000000ff1300720c */ /* 0x000fe20003f45270 */
[----:B-1----:R-:W-:-:S04]  /*fb30*/  IMAD.MOV.U32 R5, RZ, RZ, 0xc000 ;  /* 0x0000c000ff057424 */ /* 0x002fc800078e00ff */
[----:B------:R2:W-:Y:S08]  /*fb40*/  SYNCS.ARRIVE.TRANS64 RZ, [R8+URZ+0x22850], R5 ;  /* 0x0228500508ff79a7 */ /* 0x0005f0000800003f */
[----:B------:R-:W-:Y:S05]  /*fb50*/  @!P2 BRA `(.L_x_8633) ;  /* 0x000000000004a947 */ /* 0x000fea0003800000 */
[----:B------:R-:W-:Y:S01]  /*fb60*/  BPT.TRAP 0x1 ;  /* 0x000000040000795c */ /* 0x000fe20000300000 */
.L_x_8633:
        /* <DEDUP_REMOVED lines=10> */
[----:B------:R-:W-:-:S03]  /*fc10*/  UMOV UR18, 0x40 ;  /* 0x0000004000127882 */ /* 0x000fc60000000000 */
[----:B------:R-:W-:Y:S02]  /*fc20*/  UIMAD UR16, UR16, 0xc000, UR37 ;  /* 0x0000c000101078a4 */ /* 0x000fe4000f8e0225 */
[----:B------:R-:W-:Y:S02]  /*fc30*/  UIMAD UR11, UR11, 0x60, URZ ;  /* 0x000000600b0b78a4 */ /* 0x000fe4000f8e023f */
[----:B------:R-:W-:Y:S02]  /*fc40*/  UIADD3 UR9, UR9, 0x22850, URZ ;  /* 0x0002285009097890 */ /* 0x000fe4000fffe03f */
[----:B------:R-:W-:Y:S02]  /*fc50*/  UIADD3 UR8, UR16, 0x400, URZ ;  /* 0x0000040010087890 */ /* 0x000fe4000fffe03f */
[----:B------:R-:W-:Y:S02]  /*fc60*/  UIADD3 UR17, UR16, 0x3400, URZ ;  /* 0x0000340010117890 */ /* 0x000fe4000fffe03f */
[----:B------:R-:W-:-:S02]  /*fc70*/  UIADD3 UR19, UR16, 0x6400, URZ ;  /* 0x0000640010137890 */ /* 0x000fc4000fffe03f */
[----:B------:R-:W-:-:S03]  /*fc80*/  UIADD3 UR20, UR16, 0x9400, URZ ;  /* 0x0000940010147890 */ /* 0x000fc6000fffe03f */
[----:B------:R3:W-:Y:S01]  /*fc90*/  UTMALDG.4D [UR8], [UR6], desc[UR14] ;  /* 0x00000e08060075b4 */ /* 0x0007e20008019000 */
        /* <DEDUP_REMOVED lines=12> */
.L_x_8631:
[----:B------:R-:W-:Y:S05]  /*fd60*/  BSYNC B0 ;  /* 0x0000000000007941 */ /* 0x000fea0003800000 */
.L_x_8630:
        /* <DEDUP_REMOVED lines=38> */
.L_x_8638:
[----:B-1----:R-:W1:Y:S01]  /*ffd0*/  S2R R2, SR_TID.X ;  /* 0x0000000000027919 */ /* 0x002e620000002100 */
[----:B------:R-:W-:Y:S02]  /*ffe0*/  SHF.L.U32 R3, R17, 0x1f, RZ ;  /* 0x0000001f11037819 */ /* 0x000fe400000006ff */
[----:B-1----:R-:W-:Y:S02]  /*fff0*/  LOP3.LUT R5, R2, 0x7f, RZ, 0xc0, !PT ;  /* 0x0000007f02057812 */ /* 0x002fe400078ec0ff */
[----:B------:R-:W-:Y:S02]  /*10000*/  LEA R2, R16, UR37, 0x3 ;  /* 0x0000002510027c11 */ /* 0x000fe4000f8e18ff */
[----:B------:R-:W-:Y:S02]  /*10010*/  ISETP.NE.AND P2, PT, R5, RZ, PT ;  /* 0x000000ff0500720c */ /* 0x000fe40003f45270 */
[----:B------:R-:W1:Y:S02]  /*10020*/  SYNCS.PHASECHK.TRANS64.TRYWAIT P3, [R2+URZ+0x22840], R3 ;  /* 0x02284003020075a7 */ /* 0x000e64000806017f */
[----:B-1----:R-:W-:Y:S09]  /*10030*/  @!P3 BRA `(.L_x_8639) ;  /* 0x0000001800c8b947 */ /* 0x002ff20003800000 */
.L_x_8681:
[----:B------:R-:W-:Y:S05]  /*10040*/  @P2 BRA `(.L_x_8640) ;  /* 0x0000000000142947 */ /* 0x000fea0003800000 */
[----:B------:R-:W-:Y:S01]  /*10050*/  ISETP.NE.AND P3, PT, R19, RZ, PT ;  /* 0x000000ff1300720c */ /* 0x000fe20003f65270 */
[----:B------:R-:W-:-:S04]  /*10060*/  IMAD.MOV.U32 R5, RZ, RZ, 0x3000 ;  /* 0x00003000ff057424 */ /* 0x000fc800078e00ff */
[----:B------:R2:W-:Y:S08]  /*10070*/  SYNCS.ARRIVE.TRANS64 RZ, [R2+URZ+0x22830], R5 ;  /* 0x0228300502ff79a7 */ /* 0x0005f0000800003f */
[----:B------:R-:W-:Y:S05]  /*10080*/  @!P3 BRA `(.L_x_8640) ;  /* 0x000000000004b947 */ /* 0x000fea0003800000 */
[----:B------:R-:W-:Y:S01]  /*10090*/  BPT.TRAP 0x1 ;  /* 0x000000040000795c */ /* 0x000fe20000300000 */
.L_x_8640:
[----:B------:R-:W-:Y:S01]  /*100a0*/  R2UR UR8, R16 ;  /* 0x00000000100872ca */ /* 0x000fe200000e0000 */
        /* <DEDUP_REMOVED lines=10> */
[----:B------:R-:W-:Y:S02]  /*10150*/  UIMAD UR8, UR8, 0x3000, UR37 ;  /* 0x00003000080878a4 */ /* 0x000fe4000f8e0225 */
[----:B------:R-:W-:Y:S02]  /*10160*/  UIADD3 UR9, UR9, 0x22830, URZ ;  /* 0x0002283009097890 */ /* 0x000fe4000fffe03f */
[----:B------:R-:W-:-:S09]  /*10170*/  UIADD3 UR8, UR8, 0x1c400, URZ ;  /* 0x0001c40008087890 */ /* 0x000fd2000fffe03f */
[----:B------:R3:W-:Y:S01]  /*10180*/  UTMALDG.4D [UR8], [UR6], desc[UR14] ;  /* 0x00000e08060075b4 */ /* 0x0007e20008019000 */
[----:B------:R-:W4:Y:S02]  /*10190*/  SYNCS.PHASECHK.TRANS64.TRYWAIT P3, [R2+URZ+0x22860], R3 ;  /* 0x02286003020075a7 */ /* 0x000f24000806017f */
[----:B---34-:R-:W-:Y:S05]  /*101a0*/  @!P3 BRA `(.L_x_8641) ;  /* 0x000000180080b947 */ /* 0x018fea0003800000 */
.L_x_8682:
[----:B------:R-:W-:Y:S05]  /*101b0*/  @P2 BRA `(.L_x_8642) ;  /* 0x0000000000142947 */ /* 0x000fea0003800000 */
[----:B------:R-:W-:Y:S01]  /*101c0*/  ISETP.NE.AND P2, PT, R19, RZ, PT ;  /* 0x000000ff1300720c */ /* 0x000fe20003f45270 */
[----:B-1-3--:R-:W-:-:S04]  /*101d0*/  IMAD.MOV.U32 R3, RZ, RZ, 0xc000 ;  /* 0x0000c000ff037424 */ /* 0x00afc800078e00ff */
[----:B------:R4:W-:Y:S08]  /*101e0*/  SYNCS.ARRIVE.TRANS64 RZ, [R2+URZ+0x22850], R3 ;  /* 0x0228500302ff79a7 */ /* 0x0009f0000800003f */
[----:B------:R-:W-:Y:S05]  /*101f0*/  @!P2 BRA `(.L_x_8642) ;  /* 0x000000000004a947 */ /* 0x000fea0003800000 */
[----:B------:R-:W-:Y:S01]  /*10200*/  BPT.TRAP 0x1 ;  /* 0x000000040000795c */ /* 0x000fe20000300000 */
.L_x_8642:
        /* <DEDUP_REMOVED lines=12> */
[----:B------:R-:W-:Y:S02]  /*102d0*/  UIADD3 UR9, UR9, 0x22850, URZ ;  /* 0x0002285009097890 */ /* 0x000fe4000fffe03f */
[----:B------:R-:W-:Y:S02]  /*102e0*/  UIADD3 UR8, UR16, 0x400, URZ ;  /* 0x0000040010087890 */ /* 0x000fe4000fffe03f */
[----:B------:R-:W-:Y:S02]  /*102f0*/  UIADD3 UR17, UR16, 0x3400, URZ ;  /* 0x0000340010117890 */ /* 0x000fe4000fffe03f */
[----:B------:R-:W-:Y:S02]  /*10300*/  UIADD3 UR19, UR16, 0x6400, URZ ;  /* 0x0000640010137890 */ /* 0x000fe4000fffe03f */
[----:B------:R-:W-:-:S03]  /*10310*/  UIADD3 UR20, UR16, 0x9400, URZ ;  /* 0x0000940010147890 */ /* 0x000fc6000fffe03f */
[----:B------:R5:W-:Y:S01]  /*10320*/  UTMALDG.4D [UR8], [UR6], desc[UR14] ;  /* 0x00000e08060075b4 */ /* 0x000be20008019000 */
        /* <DEDUP_REMOVED lines=12> */
.L_x_8637:
[----:B------:R-:W-:Y:S05]  /*103f0*/  BSYNC B0 ;  /* 0x0000000000007941 */ /* 0x000fea0003800000 */
.L_x_8636:
[----:B------:R-:W-:-:S06]  /*10400*/  UIADD3 UR6, UR39, -0x3, URZ ;  /* 0xfffffffd27067890 */ /* 0x000fcc000fffe03f */
[----:B------:R-:W-:-:S07]  /*10410*/  IMAD.U32 R8, RZ, RZ, UR6 ;  /* 0x00000006ff087e24 */ /* 0x000fce000f8e00ff */
.L_x_8635:
[----:B------:R-:W-:Y:S01]  /*10420*/  ULOP3.LUT UR6, URZ, UR39, URZ, 0x33, !UPT ;  /* 0x000000273f067292 */ /* 0x000fe2000f8e333f */
[----:B------:R-:W-:Y:S01]  /*10430*/  VIADD R9, R9, 0xfffffffe ;  /* 0xfffffffe09097836 */ /* 0x000fe20000000000 */
[----:B------:R-:W-:Y:S04]  /*10440*/  BSSY B0, `(.L_x_8634) ;  /* 0x00000c3000007945 */ /* 0x000fe80003800000 */
[----:B------:R-:W-:-:S13]  /*10450*/  ISETP.NE.AND P2, PT, R9, UR6, PT ;  /* 0x0000000609007c0c */ /* 0x000fda000bf45270 */
[----:B------:R-:W-:Y:S05]  /*10460*/  @!P2 BRA `(.L_x_8643) ;  /* 0x0000000c0000a947 */ /* 0x000fea0003800000 */
.L_x_8658:
        /* <DEDUP_REMOVED lines=28> */
.L_x_8646:
[----:B------:R-:W1:Y:S01]  /*10630*/  S2R R2, SR_TID.X ;  /* 0x0000000000027919 */ /* 0x000e620000002100 */
[----:B------:R-:W-:Y:S02]  /*10640*/  LEA R3, R9, UR37, 0x3 ;  /* 0x0000002509037c11 */ /* 0x000fe4000f8e18ff */
[----:B-1----:R-:W-:Y:S02]  /*10650*/  LOP3.LUT R5, R2, 0x7f, RZ, 0xc0, !PT ;  /* 0x0000007f02057812 */ /* 0x002fe400078ec0ff */
[----:B------:R-:W-:Y:S02]  /*10660*/  SHF.L.U32 R2, R17, 0x1f, RZ ;  /* 0x0000001f11027819 */ /* 0x000fe400000006ff */
[----:B------:R-:W-:Y:S02]  /*10670*/  ISETP.NE.AND P2, PT, R5, RZ, PT ;  /* 0x000000ff0500720c */ /* 0x000fe40003f45270 */
[----:B------:R-:W1:Y:S02]  /*10680*/  SYNCS.PHASECHK.TRANS64.TRYWAIT P3, [R3+URZ+0x22840], R2 ;  /* 0x02284002030075a7 */ /* 0x000e64000806017f */
[----:B-1----:R-:W-:Y:S09]  /*10690*/  @!P3 BRA `(.L_x_8647) ;  /* 0x000000140058b947 */ /* 0x002ff20003800000 */
.L_x_8683:
[----:B------:R-:W-:Y:S05]  /*106a0*/  @P2 BRA `(.L_x_8648) ;  /* 0x0000000000142947 */ /* 0x000fea0003800000 */
[----:B------:R-:W-:Y:S01]  /*106b0*/  ISETP.NE.AND P3, PT, R19, RZ, PT ;  /* 0x000000ff1300720c */ /* 0x000fe20003f65270 */
[----:B------:R-:W-:-:S04]  /*106c0*/  IMAD.MOV.U32 R12, RZ, RZ, 0x3000 ;  /* 0x00003000ff0c7424 */ /* 0x000fc800078e00ff */
[----:B------:R2:W-:Y:S08]  /*106d0*/  SYNCS.ARRIVE.TRANS64 RZ, [R3+URZ+0x22830], R12 ;  /* 0x0228300c03ff79a7 */ /* 0x0005f0000800003f */
[----:B------:R-:W-:Y:S05]  /*106e0*/  @!P3 BRA `(.L_x_8648) ;  /* 0x000000000004b947 */ /* 0x000fea0003800000 */
[----:B------:R-:W-:Y:S01]  /*106f0*/  BPT.TRAP 0x1 ;  /* 0x000000040000795c */ /* 0x000fe20000300000 */
.L_x_8648:
        /* <DEDUP_REMOVED lines=17> */
.L_x_8684:
[----:B------:R-:W-:Y:S05]  /*10810*/  @P2 BRA `(.L_x_8650) ;  /* 0x0000000000142947 */ /* 0x000fea0003800000 */
[----:B------:R-:W-:Y:S01]  /*10820*/  ISETP.NE.AND P2, PT, R19, RZ, PT ;  /* 0x000000ff1300720c */ /* 0x000fe20003f45270 */
[----:B-1-3--:R-:W-:-:S04]  /*10830*/  IMAD.MOV.U32 R2, RZ, RZ, 0xc000 ;  /* 0x0000c000ff027424 */ /* 0x00afc800078e00ff */
[----:B------:R4:W-:Y:S08]  /*10840*/  SYNCS.ARRIVE.TRANS64 RZ, [R3+URZ+0x22850], R2 ;  /* 0x0228500203ff79a7 */ /* 0x0009f0000800003f */
[----:B------:R-:W-:Y:S05]  /*10850*/  @!P2 BRA `(.L_x_8650) ;  /* 0x000000000004a947 */ /* 0x000fea0003800000 */
[----:B------:R-:W-:Y:S01]  /*10860*/  BPT.TRAP 0x1 ;  /* 0x000000040000795c */ /* 0x000fe20000300000 */
.L_x_8650:
        /* <DEDUP_REMOVED lines=17> */
[----:B------:R5:W-:Y:S02]  /*10980*/  UTMALDG.4D [UR8], [UR6], desc[UR14] ;  /* 0x00000e08060075b4 */ /* 0x000be40008019000 */
[----:B-----5:R-:W-:Y:S01]  /*10990*/  UMOV UR8, UR17 ;  /* 0x0000001100087c82 */ /* 0x020fe20008000000 */
[----:B------:R-:W-:Y:S01]  /*109a0*/  UMOV UR10, UR19 ;  /* 0x00000013000a7c82 */ /* 0x000fe20008000000 */
[----:B------:R-:W-:Y:S01]  /*109b0*/  UMOV UR17, 0x80 ;  /* 0x0000008000117882 */ /* 0x000fe20000000000 */
        /* <DEDUP_REMOVED lines=9> */
.L_x_8645:
[----:B------:R-:W-:Y:S05]  /*10a50*/  BSYNC B1 ;  /* 0x0000000000017941 */ /* 0x000fea0003800000 */
.L_x_8644:
        /* <DEDUP_REMOVED lines=27> */
.L_x_8653:
[----:B------:R-:W1:Y:S01]  /*10c10*/  S2R R2, SR_TID.X ;  /* 0x0000000000027919 */ /* 0x000e620000002100 */
[----:B--2---:R-:W-:Y:S02]  /*10c20*/  SHF.L.U32 R3, R17, 0x1f, RZ ;  /* 0x0000001f11037819 */ /* 0x004fe400000006ff */
[----:B-1----:R-:W-:Y:S02]  /*10c30*/  LOP3.LUT R5, R2, 0x7f, RZ, 0xc0, !PT ;  /* 0x0000007f02057812 */ /* 0x002fe400078ec0ff */
[----:B------:R-:W-:Y:S02]  /*10c40*/  LEA R2, R16, UR37, 0x3 ;  /* 0x0000002510027c11 */ /* 0x000fe4000f8e18ff */
[----:B------:R-:W-:Y:S02]  /*10c50*/  ISETP.NE.AND P2, PT, R5, RZ, PT ;  /* 0x000000ff0500720c */ /* 0x000fe40003f45270 */
[----:B------:R-:W1:Y:S02]  /*10c60*/  SYNCS.PHASECHK.TRANS64.TRYWAIT P3, [R2+URZ+0x22840], R3 ;  /* 0x02284003020075a7 */ /* 0x000e64000806017f */
[----:B-1----:R-:W-:Y:S09]  /*10c70*/  @!P3 BRA `(.L_x_8654) ;  /* 0x000000100008b947 */ /* 0x002ff20003800000 */
.L_x_8685:
[----:B------:R-:W-:Y:S05]  /*10c80*/  @P2 BRA `(.L_x_8655) ;  /* 0x0000000000142947 */ /* 0x000fea0003800000 */
[----:B------:R-:W-:Y:S01]  /*10c90*/  ISETP.NE.AND P3, PT, R19, RZ, PT ;  /* 0x000000ff1300720c */ /* 0x000fe20003f65270 */
[----:B------:R-:W-:-:S04]  /*10ca0*/  IMAD.MOV.U32 R5, RZ, RZ, 0x3000 ;  /* 0x00003000ff057424 */ /* 0x000fc800078e00ff */
[----:B------:R2:W-:Y:S08]  /*10cb0*/  SYNCS.ARRIVE.TRANS64 RZ, [R2+URZ+0x22830], R5 ;  /* 0x0228300502ff79a7 */ /* 0x0005f0000800003f */
[----:B------:R-:W-:Y:S05]  /*10cc0*/  @!P3 BRA `(.L_x_8655) ;  /* 0x000000000004b947 */ /* 0x000fea0003800000 */
[----:B------:R-:W-:Y:S01]  /*10cd0*/  BPT.TRAP 0x1 ;  /* 0x000000040000795c */ /* 0x000fe20000300000 */
.L_x_8655:
[----:B------:R-:W-:Y:S01]  /*10ce0*/  R2UR UR8, R16 ;  /* 0x00000000100872ca */ /* 0x000fe200000e0000 */
[----:B--2---:R-:W-:Y:S01]  /*10cf0*/  IMAD R5, R10, 0x60, RZ ;  /* 0x000000600a057824 */ /* 0x004fe200078e02ff */
        /* <DEDUP_REMOVED lines=13> */
[----:B------:R-:W3:Y:S02]  /*10dd0*/  SYNCS.PHASECHK.TRANS64.TRYWAIT P3, [R2+URZ+0x22860], R3 ;  /* 0x02286003020075a7 */ /* 0x000ee4000806017f */
[----:B--23--:R-:W-:Y:S05]  /*10de0*/  @!P3 BRA `(.L_x_8656) ;  /* 0x0000000c00c0b947 */ /* 0x00cfea0003800000 */
.L_x_8686:
[----:B------:R-:W-:Y:S05]  /*10df0*/  @P2 BRA `(.L_x_8657) ;  /* 0x0000000000142947 */ /* 0x000fea0003800000 */
[----:B------:R-:W-:Y:S01]  /*10e00*/  ISETP.NE.AND P2, PT, R19, RZ, PT ;  /* 0x000000ff1300720c */ /* 0x000fe20003f45270 */
[----:B-12---:R-:W-:-:S04]  /*10e10*/  IMAD.MOV.U32 R3, RZ, RZ, 0xc000 ;  /* 0x0000c000ff037424 */ /* 0x006fc800078e00ff */
[----:B------:R3:W-:Y:S08]  /*10e20*/  SYNCS.ARRIVE.TRANS64 RZ, [R2+URZ+0x22850], R3 ;  /* 0x0228500302ff79a7 */ /* 0x0007f0000800003f */
[----:B------:R-:W-:Y:S05]  /*10e30*/  @!P2 BRA `(.L_x_8657) ;  /* 0x000000000004a947 */ /* 0x000fea0003800000 */
[----:B------:R-:W-:Y:S01]  /*10e40*/  BPT.TRAP 0x1 ;  /* 0x000000040000795c */ /* 0x000fe20000300000 */
.L_x_8657:
        /* <DEDUP_REMOVED lines=30> */
.L_x_8652:
[----:B------:R-:W-:Y:S05]  /*11030*/  BSYNC B1 ;  /* 0x0000000000017941 */ /* 0x000fea0003800000 */
.L_x_8651:
[----:B------:R-:W-:Y:S01]  /*11040*/  ISETP.GT.AND P2, PT, R9, UR38, PT ;  /* 0x0000002609007c0c */ /* 0x000fe2000bf44270 */
[----:B------:R-:W-:-:S12]  /*11050*/  VIADD R8, R8, 0xfffffffe ;  /* 0xfffffffe08087836 */ /* 0x000fd80000000000 */
[----:B------:R-:W-:Y:S05]  /*11060*/  @P2 BRA `(.L_x_8658) ;  /* 0xfffffff400002947 */ /* 0x000fea000383ffff */
.L_x_8643:
[----:B------:R-:W-:Y:S05]  /*11070*/  BSYNC B0 ;  /* 0x0000000000007941 */ /* 0x000fea0003800000 */
.L_x_8634:
[----:B------:R-:W-:Y:S01]  /*11080*/  VIADD R16, R16, 0x1 ;  /* 0x0000000110107836 */ /* 0x000fe20000000000 */
[----:B------:R-:W-:Y:S04]  /*11090*/  BSSY B0, `(.L_x_8659) ;  /* 0x0000011000007945 */ /* 0x000fe80003800000 */
        /* <DEDUP_REMOVED lines=16> */
.L_x_8660:
[----:B------:R-:W-:Y:S05]  /*111a0*/  BSYNC B0 ;  /* 0x0000000000007941 */ /* 0x000fea0003800000 */
.L_x_8659:
[----:B------:R-:W-:Y:S01]  /*111b0*/  SEL R16, R16, RZ, P0 ;  /* 0x000000ff10107207 */ /* 0x000fe20000000000 */
[----:B------:R-:W-:-:S07]  /*111c0*/  IMAD.MOV.U32 R13, RZ, RZ, R18 ;  /* 0x000000ffff0d7224 */ /* 0x000fce00078e0012 */
.L_x_8619:
[----:B------:R-:W-:Y:S05]  /*111d0*/  BSYNC B6 ;  /* 0x0000000000067941 */ /* 0x000fea0003800000 */
.L_x_8617:
[----:B------:R-:W-:-:S03]  /*111e0*/  UMOV UR6, 0xffffffff ;  /* 0xffffffff00067882 */ /* 0x000fc60000000000 */
[----:B------:R-:W-:Y:S05]  /*111f0*/  BRA.DIV UR6, `(.L_x_8661) ;  /* 0x0000000a06d07947 */ /* 0x000fea000b800000 */
[----:B------:R1:W1:Y:S02]  /*11200*/  SHFL.IDX PT, R14, R13, RZ, 0x1f ;  /* 0x00001fff0d0e7589 */ /* 0x00026400000e0000 */
.L_x_8689:
        /* <DEDUP_REMOVED lines=12> */
.L_x_8608:
        /* <DEDUP_REMOVED lines=11> */
.L_x_8690:
        /* <DEDUP_REMOVED lines=10> */
[----:B------:R-:W-:-:S05]  /*11420*/  IMAD.U32 R0, RZ, RZ, UR4 ;  /* 0x00000004ff007e24 */ /* 0x000fca000f8e00ff */
[----:B------:R-:W-:-:S13]  /*11430*/  ISETP.NE.AND P2, PT, R0, 0x3, PT ;  /* 0x000000030000780c */ /* 0x000fda0003f45270 */
[----:B------:R-:W-:Y:S05]  /*11440*/  @!P2 BRA `(.L_x_8666) ;  /* 0x000000000004a947 */ /* 0x000fea0003800000 */
[----:B------:R-:W-:Y:S01]  /*11450*/  BPT.TRAP 0x1 ;  /* 0x000000040000795c */ /* 0x000fe20000300000 */
.L_x_8666:
        /* <DEDUP_REMOVED lines=12> */
.L_x_8691:
[----:B------:R-:W2:Y:S02]  /*11520*/  SYNCS.PHASECHK.TRANS64.TRYWAIT P0, [R3+URZ], R0 ;  /* 0x00000000030075a7 */ /* 0x000ea4000800017f */
[----:B--2---:R-:W-:Y:S05]  /*11530*/  @!P0 BRA `(.L_x_8668) ;  /* 0x00000008004c8947 */ /* 0x004fea0003800000 */
.L_x_8692:
[----:B------:R-:W-:Y:S05]  /*11540*/  @!P2 BRA `(.L_x_8669) ;  /* 0x000000000004a947 */ /* 0x000fea0003800000 */
[----:B------:R-:W-:Y:S01]  /*11550*/  BPT.TRAP 0x1 ;  /* 0x000000040000795c */ /* 0x000fe20000300000 */
.L_x_8669:
[----:B--2---:R-:W-:-:S04]  /*11560*/  VIADD R3, R7, 0x22860 ;  /* 0x0002286007037836 */ /* 0x004fc80000000000 */
[----:B-1----:R-:W-:-:S04]  /*11570*/  IMAD R5, R16, 0x8, R3 ;  /* 0x0000000810057824 */ /* 0x002fc800078e0203 */
[----:B------:R-:W1:Y:S02]  /*11580*/  SYNCS.PHASECHK.TRANS64.TRYWAIT P0, [R5+URZ], R4 ;  /* 0x00000004050075a7 */ /* 0x000e64000800017f */
[----:B-1----:R-:W-:Y:S05]  /*11590*/  @!P0 BRA `(.L_x_8670) ;  /* 0x0000000800488947 */ /* 0x002fea0003800000 */
.L_x_8693:
[----:B------:R-:W-:-:S07]  /*115a0*/  IMAD R3, R2, 0x8, R3 ;  /* 0x0000000802037824 */ /* 0x000fce00078e0203 */
.L_x_8671:
[----:B--2---:R2:W3:Y:S02]  /*115b0*/  SYNCS.PHASECHK.TRANS64.TRYWAIT P0, [R3+URZ], R0 ;  /* 0x00000000030075a7 */ /* 0x0044e4000800017f */
[----:B---3--:R-:W-:Y:S05]  /*115c0*/  @!P0 NANOSLEEP.SYNCS 0x989680 ;  /* 0x009896800000895d */ /* 0x008fea0003900000 */
[----:B------:R-:W3:Y:S02]  /*115d0*/  @!P0 SYNCS.PHASECHK.TRANS64 P0, [R3+URZ], R0 ;  /* 0x00000000030085a7 */ /* 0x000ee4000800007f */
[----:B---3--:R-:W-:Y:S05]  /*115e0*/  @!P0 BRA `(.L_x_8671) ;  /* 0xfffffffc00f08947 */ /* 0x008fea000383ffff */
.L_x_8665:
[----:B------:R-:W-:Y:S05]  /*115f0*/  BSYNC B0 ;  /* 0x0000000000007941 */ /* 0x000fea0003800000 */
.L_x_8664:
[----:B------:R-:W-:Y:S05]  /*11600*/  EXIT ;  /* 0x000000000000794d */ /* 0x000fea0003800000 */
.L_x_8525:
[----:B-1----:R-:W-:-:S04]  /*11610*/  IMAD.U32 R3, RZ, RZ, UR46 ;  /* 0x0000002eff037e24 */ /* 0x002fc8000f8e00ff */
[----:B------:R1:W2:Y:S03]  /*11620*/  SYNCS.PHASECHK.TRANS64.TRYWAIT P0, [R3+URZ+0x22800], R0 ;  /* 0x02280000030075a7 */ /* 0x0002a6000800017f */
[----:B--2---:R-:W-:Y:S05]  /*11630*/  @!P0 NANOSLEEP.SYNCS 0x989680 ;  /* 0x009896800000895d */ /* 0x004fea0003900000 */
[----:B------:R-:W2:Y:S02]  /*11640*/  @!P0 SYNCS.PHASECHK.TRANS64 P0, [R3+URZ+0x22800], R0 ;  /* 0x02280000030085a7 */ /* 0x000ea4000800007f */
[----:B--2---:R-:W-:Y:S05]  /*11650*/  @!P0 BRA `(.L_x_8525) ;  /* 0xfffffffc00ec8947 */ /* 0x004fea000383ffff */
[----:B------:R-:W-:Y:S05]  /*11660*/  BRA `(.L_x_8672) ;  /* 0xffffff0400347947 */ /* 0x000fea000383ffff */
.L_x_8529:
[----:B--2---:R-:W-:-:S04]  /*11670*/  IMAD.U32 R0, RZ, RZ, UR21 ;  /* 0x00000015ff007e24 */ /* 0x004fc8000f8e00ff */
[----:B------:R2:W3:Y:S03]  /*11680*/  SYNCS.PHASECHK.TRANS64.TRYWAIT P1, [R0+URZ+0x22830], R11 ;  /* 0x0228300b000075a7 */ /* 0x0004e6000802017f */
[----:B---3--:R-:W-:Y:S05]  /*11690*/  @!P1 NANOSLEEP.SYNCS 0x989680 ;  /* 0x009896800000995d */ /* 0x008fea0003900000 */
[----:B------:R-:W3:Y:S02]  /*116a0*/  @!P1 SYNCS.PHASECHK.TRANS64 P1, [R0+URZ+0x22830], R11 ;  /* 0x0228300b000095a7 */ /* 0x000ee4000802007f */
[----:B---3--:R-:W-:Y:S05]  /*116b0*/  @!P1 BRA `(.L_x_8529) ;  /* 0xfffffffc00ec9947 */ /* 0x008fea000383ffff */
[----:B------:R-:W-:Y:S05]  /*116c0*/  BRA `(.L_x_8528) ;  /* 0xffffff0400587947 */ /* 0x000fea000383ffff */
.L_x_8541:
[----:B---3--:R3:W4:Y:S02]  /*116d0*/  SYNCS.PHASECHK.TRANS64.TRYWAIT P1, [R8+URZ+0x22850], R11 ;  /* 0x0228500b080075a7 */ /* 0x008724000802017f */
[----:B----4-:R-:W-:Y:S05]  /*116e0*/  @!P1 NANOSLEEP.SYNCS 0x989680 ;  /* 0x009896800000995d */ /* 0x010fea0003900000 */
[----:B------:R-:W4:Y:S02]  /*116f0*/  @!P1 SYNCS.PHASECHK.TRANS64 P1, [R8+URZ+0x22850], R11 ;  /* 0x0228500b080095a7 */ /* 0x000f24000802007f */
[----:B----4-:R-:W-:Y:S05]  /*11700*/  @!P1 BRA `(.L_x_8541) ;  /* 0xfffffffc00f09947 */ /* 0x010fea000383ffff */
[----:B------:R-:W-:Y:S05]  /*11710*/  BRA `(.L_x_8540) ;  /* 0xffffff2400e07947 */ /* 0x000fea000383ffff */
.L_x_8549:
[----:B----4-:R-:W-:-:S04]  /*11720*/  IMAD.U32 R5, RZ, RZ, UR27 ;  /* 0x0000001bff057e24 */ /* 0x010fc8000f8e00ff */
[----:B------:R4:W1:Y:S03]  /*11730*/  SYNCS.PHASECHK.TRANS64.TRYWAIT P1, [R5+URZ+0x22830], R12 ;  /* 0x0228300c050075a7 */ /* 0x000866000802017f */
[----:B-1----:R-:W-:Y:S05]  /*11740*/  @!P1 NANOSLEEP.SYNCS 0x989680 ;  /* 0x009896800000995d */ /* 0x002fea0003900000 */
[----:B------:R-:W1:Y:S02]  /*11750*/  @!P1 SYNCS.PHASECHK.TRANS64 P1, [R5+URZ+0x22830], R12 ;  /* 0x0228300c050095a7 */ /* 0x000e64000802007f */
[----:B-1----:R-:W-:Y:S05]  /*11760*/  @!P1 BRA `(.L_x_8549) ;  /* 0xfffffffc00ec9947 */ /* 0x002fea000383ffff */
[----:B------:R-:W-:Y:S05]  /*11770*/  BRA `(.L_x_8548) ;  /* 0xffffff2c00507947 */ /* 0x000fea000383ffff */
.L_x_8561:
[----:B--2---:R2:W3:Y:S02]  /*11780*/  SYNCS.PHASECHK.TRANS64.TRYWAIT P1, [R11+URZ+0x22850], R12 ;  /* 0x0228500c0b0075a7 */ /* 0x0044e4000802017f */
[----:B---3--:R-:W-:Y:S05]  /*11790*/  @!P1 NANOSLEEP.SYNCS 0x989680 ;  /* 0x009896800000995d */ /* 0x008fea0003900000 */
[----:B------:R-:W3:Y:S02]  /*117a0*/  @!P1 SYNCS.PHASECHK.TRANS64 P1, [R11+URZ+0x22850], R12 ;  /* 0x0228500c0b0095a7 */ /* 0x000ee4000802007f */
[----:B---3--:R-:W-:Y:S05]  /*117b0*/  @!P1 BRA `(.L_x_8561) ;  /* 0xfffffffc00f09947 */ /* 0x008fea000383ffff */
[----:B------:R-:W-:Y:S05]  /*117c0*/  BRA `(.L_x_8560) ;  /* 0xffffff5800007947 */ /* 0x000fea000383ffff */
.L_x_8570:
[----:B--2---:R-:W-:-:S04]  /*117d0*/  IMAD.U32 R3, RZ, RZ, UR24 ;  /* 0x00000018ff037e24 */ /* 0x004fc8000f8e00ff */
[----:B------:R2:W3:Y:S03]  /*117e0*/  SYNCS.PHASECHK.TRANS64.TRYWAIT P2, [R3+URZ+0x22830], R8 ;  /* 0x02283008030075a7 */ /* 0x0004e6000804017f */
[----:B---3--:R-:W-:Y:S05]  /*117f0*/  @!P2 NANOSLEEP.SYNCS 0x989680 ;  /* 0x009896800000a95d */ /* 0x008fea0003900000 */
[----:B------:R-:W3:Y:S02]  /*11800*/  @!P2 SYNCS.PHASECHK.TRANS64 P2, [R3+URZ+0x22830], R8 ;  /* 0x022830080300a5a7 */ /* 0x000ee4000804007f */
[----:B---3--:R-:W-:Y:S05]  /*11810*/  @!P2 BRA `(.L_x_8570) ;  /* 0xfffffffc00eca947 */ /* 0x008fea000383ffff */
[----:B------:R-:W-:Y:S05]  /*11820*/  BRA `(.L_x_8569) ;  /* 0xffffff5c00847947 */ /* 0x000fea000383ffff */
.L_x_8574:
[----:B--2---:R2:W3:Y:S02]  /*11830*/  SYNCS.PHASECHK.TRANS64.TRYWAIT P2, [R183+URZ+0x22850], R8 ;  /* 0x02285008b70075a7 */ /* 0x0044e4000804017f */
[----:B---3--:R-:W-:Y:S05]  /*11840*/  @!P2 NANOSLEEP.SYNCS 0x989680 ;  /* 0x009896800000a95d */ /* 0x008fea0003900000 */
[----:B------:R-:W3:Y:S02]  /*11850*/  @!P2 SYNCS.PHASECHK.TRANS64 P2, [R183+URZ+0x22850], R8 ;  /* 0x02285008b700a5a7 */ /* 0x000ee4000804007f */
[----:B---3--:R-:W-:Y:S05]  /*11860*/  @!P2 BRA `(.L_x_8574) ;  /* 0xfffffffc00f0a947 */ /* 0x008fea000383ffff */
[----:B------:R-:W-:Y:S05]  /*11870*/  BRA `(.L_x_8573) ;  /* 0xffffff7400a47947 */ /* 0x000fea000383ffff */
.L_x_8580:
[----:B--2---:R-:W-:-:S04]  /*11880*/  IMAD.U32 R10, RZ, RZ, UR26 ;  /* 0x0000001aff0a7e24 */ /* 0x004fc8000f8e00ff */
[----:B------:R2:W3:Y:S03]  /*11890*/  SYNCS.PHASECHK.TRANS64.TRYWAIT P1, [R10+URZ+0x22830], R13 ;  /* 0x0228300d0a0075a7 */ /* 0x0004e6000802017f */
[----:B---3--:R-:W-:Y:S05]  /*118a0*/  @!P1 NANOSLEEP.SYNCS 0x989680 ;  /* 0x009896800000995d */ /* 0x008fea0003900000 */
[----:B------:R-:W3:Y:S02]  /*118b0*/  @!P1 SYNCS.PHASECHK.TRANS64 P1, [R10+URZ+0x22830], R13 ;  /* 0x0228300d0a0095a7 */ /* 0x000ee4000802007f */
[----:B---3--:R-:W-:Y:S05]  /*118c0*/  @!P1 BRA `(.L_x_8580) ;  /* 0xfffffffc00ec9947 */ /* 0x008fea000383ffff */
[----:B------:R-:W-:Y:S05]  /*118d0*/  BRA `(.L_x_8579) ;  /* 0xffffff7800a87947 */ /* 0x000fea000383ffff */
.L_x_8592:
[----:B--2---:R2:W3:Y:S02]  /*118e0*/  SYNCS.PHASECHK.TRANS64.TRYWAIT P1, [R12+URZ+0x22850], R13 ;  /* 0x0228500d0c0075a7 */ /* 0x0044e4000802017f */
[----:B---3--:R-:W-:Y:S05]  /*118f0*/  @!P1 NANOSLEEP.SYNCS 0x989680 ;  /* 0x009896800000995d */ /* 0x008fea0003900000 */
[----:B------:R-:W3:Y:S02]  /*11900*/  @!P1 SYNCS.PHASECHK.TRANS64 P1, [R12+URZ+0x22850], R13 ;  /* 0x0228500d0c0095a7 */ /* 0x000ee4000802007f */
[----:B---3--:R-:W-:Y:S05]  /*11910*/  @!P1 BRA `(.L_x_8592) ;  /* 0xfffffffc00f09947 */ /* 0x008fea000383ffff */
[----:B------:R-:W-:Y:S05]  /*11920*/  BRA `(.L_x_8591) ;  /* 0xffffffa400587947 */ /* 0x000fea000383ffff */
.L_x_8623:
        /* <DEDUP_REMOVED lines=10> */
.L_x_8673:
[----:B------:R-:W-:Y:S05]  /*119d0*/  BRA `(.L_x_8674) ;  /* 0xffffffd800ec7947 */ /* 0x000fea000383ffff */
.L_x_8624:
[----:B------:R-:W-:Y:S01]  /*119e0*/  BSSY B0, `(.L_x_8675) ;  /* 0x0000006000007945 */ /* 0x000fe20003800000 */
[----:B------:R-:W-:-:S07]  /*119f0*/  IMAD.MOV.U32 R15, RZ, RZ, -0x1 ;  /* 0xffffffffff0f7424 */ /* 0x000fce00078e00ff */
[----:B------:R-:W-:Y:S05]  /*11a00*/  WARPSYNC.COLLECTIVE R15, `(.L_x_8676) ;  /* 0x000000000f0c7348 */ /* 0x000fea0003c00000 */
[----:B------:R-:W-:Y:S02]  /*11a10*/  ELECT P6, UR62, PT ;  /* 0x00000000003e782f */ /* 0x000fe400038c0000 */
[----:B------:R-:W-:Y:S01]  /*11a20*/  MOV R14, UR62 ;  /* 0x0000003e000e7c02 */ /* 0x000fe20008000f00 */
[----:B------:R-:W-:Y:S10]  /*11a30*/  ENDCOLLECTIVE ;  /* 0x000000000000791b */ /* 0x000ff40003800000 */
.L_x_8676:
[----:B------:R-:W-:Y:S05]  /*11a40*/  BSYNC B0 ;  /* 0x0000000000007941 */ /* 0x000fea0003800000 */
.L_x_8675:
[----:B------:R-:W-:Y:S05]  /*11a50*/  BRA `(.L_x_8677) ;  /* 0xffffffd800dc7947 */ /* 0x000fea000383ffff */
.L_x_8627:
[----:B-1----:R1:W2:Y:S02]  /*11a60*/  SYNCS.PHASECHK.TRANS64.TRYWAIT P2, [R8+URZ+0x22840], R5 ;  /* 0x02284005080075a7 */ /* 0x0022a4000804017f */
[----:B--2---:R-:W-:Y:S05]  /*11a70*/  @!P2 NANOSLEEP.SYNCS 0x989680 ;  /* 0x009896800000a95d */ /* 0x004fea0003900000 */
[----:B------:R-:W2:Y:S02]  /*11a80*/  @!P2 SYNCS.PHASECHK.TRANS64 P2, [R8+URZ+0x22840], R5 ;  /* 0x022840050800a5a7 */ /* 0x000ea4000804007f */
[----:B--2---:R-:W-:Y:S05]  /*11a90*/  @!P2 BRA `(.L_x_8627) ;  /* 0xfffffffc00f0a947 */ /* 0x004fea000383ffff */
[----:B------:R-:W-:Y:S05]  /*11aa0*/  BRA `(.L_x_8678) ;  /* 0xffffffdc00387947 */ /* 0x000fea000383ffff */
.L_x_8629:
[----:B-1----:R-:W-:-:S04]  /*11ab0*/  IMAD.U32 R8, RZ, RZ, UR37 ;  /* 0x00000025ff087e24 */ /* 0x002fc8000f8e00ff */
[----:B------:R1:W2:Y:S03]  /*11ac0*/  SYNCS.PHASECHK.TRANS64.TRYWAIT P2, [R8+URZ+0x22820], R5 ;  /* 0x02282005080075a7 */ /* 0x0002a6000804017f */
[----:B--2---:R-:W-:Y:S05]  /*11ad0*/  @!P2 NANOSLEEP.SYNCS 0x989680 ;  /* 0x009896800000a95d */ /* 0x004fea0003900000 */
[----:B------:R-:W2:Y:S02]  /*11ae0*/  @!P2 SYNCS.PHASECHK.TRANS64 P2, [R8+URZ+0x22820], R5 ;  /* 0x022820050800a5a7 */ /* 0x000ea4000804007f */
[----:B--2---:R-:W-:Y:S05]  /*11af0*/  @!P2 BRA `(.L_x_8629) ;  /* 0xfffffffc00eca947 */ /* 0x004fea000383ffff */
[----:B------:R-:W-:Y:S05]  /*11b00*/  BRA `(.L_x_8679) ;  /* 0xffffffdc00d87947 */ /* 0x000fea000383ffff */
.L_x_8632:
[----:B-1----:R1:W2:Y:S02]  /*11b10*/  SYNCS.PHASECHK.TRANS64.TRYWAIT P2, [R8+URZ+0x22860], R5 ;  /* 0x02286005080075a7 */ /* 0x0022a4000804017f */
[----:B--2---:R-:W-:Y:S05]  /*11b20*/  @!P2 NANOSLEEP.SYNCS 0x989680 ;  /* 0x009896800000a95d */ /* 0x004fea0003900000 */
[----:B------:R-:W2:Y:S02]  /*11b30*/  @!P2 SYNCS.PHASECHK.TRANS64 P2, [R8+URZ+0x22860], R5 ;  /* 0x022860050800a5a7 */ /* 0x000ea4000804007f */
[----:B--2---:R-:W-:Y:S05]  /*11b40*/  @!P2 BRA `(.L_x_8632) ;  /* 0xfffffffc00f0a947 */ /* 0x004fea000383ffff */
[----:B------:R-:W-:Y:S05]  /*11b50*/  BRA `(.L_x_8680) ;  /* 0xffffffdc00ec7947 */ /* 0x000fea000383ffff */
.L_x_8639:
[----:B-1----:R1:W2:Y:S02]  /*11b60*/  SYNCS.PHASECHK.TRANS64.TRYWAIT P3, [R2+URZ+0x22840], R3 ;  /* 0x02284003020075a7 */ /* 0x0022a4000806017f */
[----:B--2---:R-:W-:Y:S05]  /*11b70*/  @!P3 NANOSLEEP.SYNCS 0x989680 ;  /* 0x009896800000b95d */ /* 0x004fea0003900000 */
[----:B------:R-:W2:Y:S02]  /*11b80*/  @!P3 SYNCS.PHASECHK.TRANS64 P3, [R2+URZ+0x22840], R3 ;  /* 0x022840030200b5a7 */ /* 0x000ea4000806007f */
[----:B--2---:R-:W-:Y:S05]  /*11b90*/  @!P3 BRA `(.L_x_8639) ;  /* 0xfffffffc00f0b947 */ /* 0x004fea000383ffff */
[----:B------:R-:W-:Y:S05]  /*11ba0*/  BRA `(.L_x_8681) ;  /* 0xffffffe400247947 */ /* 0x000fea000383ffff */
.L_x_8641:
[----:B---3--:R3:W4:Y:S02]  /*11bb0*/  SYNCS.PHASECHK.TRANS64.TRYWAIT P3, [R2+URZ+0x22860], R3 ;  /* 0x02286003020075a7 */ /* 0x008724000806017f */
[----:B----4-:R-:W-:Y:S05]  /*11bc0*/  @!P3 NANOSLEEP.SYNCS 0x989680 ;  /* 0x009896800000b95d */ /* 0x010fea0003900000 */
[----:B------:R-:W4:Y:S02]  /*11bd0*/  @!P3 SYNCS.PHASECHK.TRANS64 P3, [R2+URZ+0x22860], R3 ;  /* 0x022860030200b5a7 */ /* 0x000f24000806007f */
[----:B----4-:R-:W-:Y:S05]  /*11be0*/  @!P3 BRA `(.L_x_8641) ;  /* 0xfffffffc00f0b947 */ /* 0x010fea000383ffff */
[----:B------:R-:W-:Y:S05]  /*11bf0*/  BRA `(.L_x_8682) ;  /* 0xffffffe4006c7947 */ /* 0x000fea000383ffff */
.L_x_8647:
[----:B-1----:R1:W2:Y:S02]  /*11c00*/  SYNCS.PHASECHK.TRANS64.TRYWAIT P3, [R3+URZ+0x22840], R2 ;  /* 0x02284002030075a7 */ /* 0x0022a4000806017f */
[----:B--2---:R-:W-:Y:S05]  /*11c10*/  @!P3 NANOSLEEP.SYNCS 0x989680 ;  /* 0x009896800000b95d */ /* 0x004fea0003900000 */
[----:B------:R-:W2:Y:S02]  /*11c20*/  @!P3 SYNCS.PHASECHK.TRANS64 P3, [R3+URZ+0x22840], R2 ;  /* 0x022840020300b5a7 */ /* 0x000ea4000806007f */
[----:B--2---:R-:W-:Y:S05]  /*11c30*/  @!P3 BRA `(.L_x_8647) ;  /* 0xfffffffc00f0b947 */ /* 0x004fea000383ffff */
[----:B------:R-:W-:Y:S05]  /*11c40*/  BRA `(.L_x_8683) ;  /* 0xffffffe800947947 */ /* 0x000fea000383ffff */
.L_x_8649:
[----:B---3--:R3:W4:Y:S02]  /*11c50*/  SYNCS.PHASECHK.TRANS64.TRYWAIT P3, [R3+URZ+0x22860], R2 ;  /* 0x02286002030075a7 */ /* 0x008724000806017f */
[----:B----4-:R-:W-:Y:S05]  /*11c60*/  @!P3 NANOSLEEP.SYNCS 0x989680 ;  /* 0x009896800000b95d */ /* 0x010fea0003900000 */
[----:B------:R-:W4:Y:S02]  /*11c70*/  @!P3 SYNCS.PHASECHK.TRANS64 P3, [R3+URZ+0x22860], R2 ;  /* 0x022860020300b5a7 */ /* 0x000f24000806007f */
[----:B----4-:R-:W-:Y:S05]  /*11c80*/  @!P3 BRA `(.L_x_8649) ;  /* 0xfffffffc00f0b947 */ /* 0x010fea000383ffff */
[----:B------:R-:W-:Y:S05]  /*11c90*/  BRA `(.L_x_8684) ;  /* 0xffffffe800dc7947 */ /* 0x000fea000383ffff */
.L_x_8654:
[----:B-1----:R1:W2:Y:S02]  /*11ca0*/  SYNCS.PHASECHK.TRANS64.TRYWAIT P3, [R2+URZ+0x22840], R3 ;  /* 0x02284003020075a7 */ /* 0x0022a4000806017f */
[----:B--2---:R-:W-:Y:S05]  /*11cb0*/  @!P3 NANOSLEEP.SYNCS 0x989680 ;  /* 0x009896800000b95d */ /* 0x004fea0003900000 */
[----:B------:R-:W2:Y:S02]  /*11cc0*/  @!P3 SYNCS.PHASECHK.TRANS64 P3, [R2+URZ+0x22840], R3 ;  /* 0x022840030200b5a7 */ /* 0x000ea4000806007f */
[----:B--2---:R-:W-:Y:S05]  /*11cd0*/  @!P3 BRA `(.L_x_8654) ;  /* 0xfffffffc00f0b947 */ /* 0x004fea000383ffff */
[----:B------:R-:W-:Y:S05]  /*11ce0*/  BRA `(.L_x_8685) ;  /* 0xffffffec00e47947 */ /* 0x000fea000383ffff */
.L_x_8656:
[----:B--2---:R2:W3:Y:S02]  /*11cf0*/  SYNCS.PHASECHK.TRANS64.TRYWAIT P3, [R2+URZ+0x22860], R3 ;  /* 0x02286003020075a7 */ /* 0x0044e4000806017f */
[----:B---3--:R-:W-:Y:S05]  /*11d00*/  @!P3 NANOSLEEP.SYNCS 0x989680 ;  /* 0x009896800000b95d */ /* 0x008fea0003900000 */
[----:B------:R-:W3:Y:S02]  /*11d10*/  @!P3 SYNCS.PHASECHK.TRANS64 P3, [R2+URZ+0x22860], R3 ;  /* 0x022860030200b5a7 */ /* 0x000ee4000806007f */
[----:B---3--:R-:W-:Y:S05]  /*11d20*/  @!P3 BRA `(.L_x_8656) ;  /* 0xfffffffc00f0b947 */ /* 0x008fea000383ffff */
[----:B------:R-:W-:Y:S05]  /*11d30*/  BRA `(.L_x_8686) ;  /* 0xfffffff0002c7947 */ /* 0x000fea000383ffff */
.L_x_8661:
[----:B------:R-:W-:Y:S01]  /*11d40*/  BSSY B0, `(.L_x_8687) ;  /* 0x0000007000007945 */ /* 0x000fe20003800000 */
[----:B--2---:R-:W-:Y:S02]  /*11d50*/  IMAD.MOV.U32 R12, RZ, RZ, RZ ;  /* 0x000000ffff0c7224 */ /* 0x004fe400078e00ff */
[----:B------:R-:W-:Y:S02]  /*11d60*/  IMAD.MOV.U32 R11, RZ, RZ, 0x1f ;  /* 0x0000001fff0b7424 */ /* 0x000fe400078e00ff */
[----:B------:R-:W-:-:S07]  /*11d70*/  IMAD.MOV.U32 R15, RZ, RZ, -0x1 ;  /* 0xffffffffff0f7424 */ /* 0x000fce00078e00ff */
[----:B-1-34-:R-:W-:Y:S05]  /*11d80*/  WARPSYNC.COLLECTIVE R15, `(.L_x_8688) ;  /* 0x000000000f087348 */ /* 0x01afea0003c00000 */
[----:B------:R2:W1:Y:S02]  /*11d90*/  SHFL.IDX P6, R14, R13, R12, R11 ;  /* 0x0000000c0d0e7389 */ /* 0x00046400000c000b */
[----:B-1234-:R-:W-:Y:S01]  /*11da0*/  ENDCOLLECTIVE ;  /* 0x000000000000791b */ /* 0x01efe20003800000 */
.L_x_8688:
[----:B------:R-:W-:Y:S05]  /*11db0*/  BSYNC B0 ;  /* 0x0000000000007941 */ /* 0x000fea0003800000 */
.L_x_8687:
[----:B------:R-:W-:Y:S05]  /*11dc0*/  BRA `(.L_x_8689) ;  /* 0xfffffff400107947 */ /* 0x000fea000383ffff */
.L_x_8663:
[----:B-1----:R1:W2:Y:S02]  /*11dd0*/  SYNCS.PHASECHK.TRANS64.TRYWAIT P0, [R7+URZ+0x22820], R0 ;  /* 0x02282000070075a7 */ /* 0x0022a4000800017f */
[----:B--2---:R-:W-:Y:S05]  /*11de0*/  @!P0 NANOSLEEP.SYNCS 0x989680 ;  /* 0x009896800000895d */ /* 0x004fea0003900000 */
[----:B------:R-:W2:Y:S02]  /*11df0*/  @!P0 SYNCS.PHASECHK.TRANS64 P0, [R7+URZ+0x22820], R0 ;  /* 0x02282000070085a7 */ /* 0x000ea4000800007f */
[----:B--2---:R-:W-:Y:S05]  /*11e00*/  @!P0 BRA `(.L_x_8663) ;  /* 0xfffffffc00f08947 */ /* 0x004fea000383ffff */
[----:B------:R-:W-:Y:S05]  /*11e10*/  BRA `(.L_x_8690) ;  /* 0xfffffff400587947 */ /* 0x000fea000383ffff */
.L_x_8667:
[----:B-1----:R1:W2:Y:S02]  /*11e20*/  SYNCS.PHASECHK.TRANS64.TRYWAIT P0, [R5+URZ], R4 ;  /* 0x00000004050075a7 */ /* 0x0022a4000800017f */
[----:B--2---:R-:W-:Y:S05]  /*11e30*/  @!P0 NANOSLEEP.SYNCS 0x989680 ;  /* 0x009896800000895d */ /* 0x004fea0003900000 */
[----:B------:R-:W2:Y:S02]  /*11e40*/  @!P0 SYNCS.PHASECHK.TRANS64 P0, [R5+URZ], R4 ;  /* 0x00000004050085a7 */ /* 0x000ea4000800007f */
[----:B--2---:R-:W-:Y:S05]  /*11e50*/  @!P0 BRA `(.L_x_8667) ;  /* 0xfffffffc00f08947 */ /* 0x004fea000383ffff */
[----:B------:R-:W-:Y:S05]  /*11e60*/  BRA `(.L_x_8691) ;  /* 0xfffffff400ac7947 */ /* 0x000fea000383ffff */
.L_x_8668:
[----:B--2---:R2:W3:Y:S02]  /*11e70*/  SYNCS.PHASECHK.TRANS64.TRYWAIT P0, [R3+URZ], R0 ;  /* 0x00000000030075a7 */ /* 0x0044e4000800017f */
[----:B---3--:R-:W-:Y:S05]  /*11e80*/  @!P0 NANOSLEEP.SYNCS 0x989680 ;  /* 0x009896800000895d */ /* 0x008fea0003900000 */
[----:B------:R-:W3:Y:S02]  /*11e90*/  @!P0 SYNCS.PHASECHK.TRANS64 P0, [R3+URZ], R0 ;  /* 0x00000000030085a7 */ /* 0x000ee4000800007f */
[----:B---3--:R-:W-:Y:S05]  /*11ea0*/  @!P0 BRA `(.L_x_8668) ;  /* 0xfffffffc00f08947 */ /* 0x008fea000383ffff */
[----:B------:R-:W-:Y:S05]  /*11eb0*/  BRA `(.L_x_8692) ;  /* 0xfffffff400a07947 */ /* 0x000fea000383ffff */
.L_x_8670:
[----:B-1----:R1:W2:Y:S02]  /*11ec0*/  SYNCS.PHASECHK.TRANS64.TRYWAIT P0, [R5+URZ], R4 ;  /* 0x00000004050075a7 */ /* 0x0022a4000800017f */
[----:B--2---:R-:W-:Y:S05]  /*11ed0*/  @!P0 NANOSLEEP.SYNCS 0x989680 ;  /* 0x009896800000895d */ /* 0x004fea0003900000 */
[----:B------:R-:W2:Y:S02]  /*11ee0*/  @!P0 SYNCS.PHASECHK.TRANS64 P0, [R5+URZ], R4 ;  /* 0x00000004050085a7 */ /* 0x000ea4000800007f */
[----:B--2---:R-:W-:Y:S05]  /*11ef0*/  @!P0 BRA `(.L_x_8670) ;  /* 0xfffffffc00f08947 */ /* 0x004fea000383ffff */
[----:B------:R-:W-:Y:S05]  /*11f00*/  BRA `(.L_x_8693) ;  /* 0xfffffff400a47947 */ /* 0x000fea000383ffff */
.L_x_8694:
        /* <DEDUP_REMOVED lines=15> */
.L_x_11964:


//--------------------- .text._ZN7cutlass13device_kernelIN5flash11enable_sm90INS1_16FlashAttnFwdSm90INS1_25CollectiveMainloopFwdSm90ILi2EN4cute5tupleIJNS5_1CILi1EEES8_S8_EEENS6_IJNS7_ILi128EEENS7_ILi96EEENS7_ILi64EEEEEELi256ENS_10bfloat16_tEfNS_4arch4Sm90ELb0ELb1ELb0ELb0ELb0ELb0ELb1ELb1ELb0ELb0ELb0ELb0EEENS1_21CollectiveEpilogueFwdINS6_IJSA_NS7_ILi256EEESB_EEES9_SE_SG_Li256ELb0ELb0ELb0ELb0EEENS1_30DynamicPersistentTileSchedulerILi256ELi32ELb0ELb0ELb1EEEEEEEEEvNT_6ParamsE --------------------------
	.section	.text._ZN7cutlass13device_kernelIN5flash11enable_sm90INS1_16FlashAttnFwdSm90INS1_25CollectiveMainloopFwdSm90ILi2EN4cute5tupleIJNS5_1CILi1EEES8_S8_EEENS6_IJNS7_ILi128EEENS7_ILi96EEENS7_ILi64EEEEEELi256ENS_10bfloat16_tEfNS_4arch4Sm90ELb0ELb1ELb0ELb0ELb0ELb0ELb1ELb1ELb0ELb0ELb0ELb0EEENS1_21CollectiveEpilogueFwdINS6_IJSA_NS7_ILi256EEESB_EEES9_SE_SG_Li256ELb0ELb0ELb0ELb0EEENS1_30DynamicPersistentTileSchedulerILi256ELi32ELb0ELb0ELb1EEEEEEEEEvNT_6ParamsE,"ax",@progbits
	.align	128
.text._ZN7cutlass13device_kernelIN5flash11enable_sm90INS1_16FlashAttnFwdSm90INS1_25CollectiveMainloopFwdSm90ILi2EN4cute5tupleIJNS5_1CILi1EEES8_S8_EEENS6_IJNS7_ILi128EEENS7_ILi96EEENS7_ILi64EEEEEELi256ENS_10bfloat16_tEfNS_4arch4Sm90ELb0ELb1ELb0ELb0ELb0ELb0ELb1ELb1ELb0ELb0ELb0ELb0EEENS1_21CollectiveEpilogueFwdINS6_IJSA_NS7_ILi256EEESB_EEES9_SE_SG_Li256ELb0ELb0ELb0ELb0EEENS1_30DynamicPersistentTileSchedulerILi256ELi32ELb0ELb0ELb1EEEEEEEEEvNT_6ParamsE:
        .type           _ZN7cutlass13device_kernelIN5flash11enable_sm90INS1_16FlashAttnFwdSm90INS1_25CollectiveMainloopFwdSm90ILi2EN4cute5tupleIJNS5_1CILi1EEES8_S8_EEENS6_IJNS7_ILi128EEENS7_ILi96EEENS7_ILi64EEEEEELi256ENS_10bfloat16_tEfNS_4arch4Sm90ELb0ELb1ELb0ELb0ELb0ELb0ELb1ELb1ELb0ELb0ELb0ELb0EEENS1_21CollectiveEpilogueFwdINS6_IJSA_NS7_ILi256EEESB_EEES9_SE_SG_Li256ELb0ELb0ELb0ELb0EEENS1_30DynamicPersistentTileSchedulerILi256ELi32ELb0ELb0ELb1EEEEEEEEEvNT_6ParamsE,@function
        .size           _ZN7cutlass13device_kernelIN5flash11enable_sm90INS1_16FlashAttnFwdSm90INS1_25CollectiveMainloopFwdSm90ILi2EN4cute5tupleIJNS5_1CILi1EEES8_S8_EEENS6_IJNS7_ILi128EEENS7_ILi96EEENS7_ILi64EEEEEELi256ENS_10bfloat16_tEfNS_4arch4Sm90ELb0ELb1ELb0ELb0ELb0ELb0ELb1ELb1ELb0ELb0ELb0ELb0EEENS1_21CollectiveEpilogueFwdINS6_IJSA_NS7_ILi256EEESB_EEES9_SE_SG_Li256ELb0ELb0ELb0ELb0EEENS1_30DynamicPersistentTileSchedulerILi256ELi32ELb0ELb0ELb1EEEEEEEEEvNT_6ParamsE,(.L_x_11965 - _ZN7cutlass13device_kernelIN5flash11enable_sm90INS1_16FlashAttnFwdSm90INS1_25CollectiveMainloopFwdSm90ILi2EN4cute5tupleIJNS5_1CILi1EEES8_S8_EEENS6_IJNS7_ILi128EEENS7_ILi96EEENS7_ILi64EEEEEELi256ENS_10bfloat16_tEfNS_4arch4Sm90ELb0ELb1ELb0ELb0ELb0ELb0ELb1ELb1ELb0ELb0ELb0ELb0EEENS1_21CollectiveEpilogueFwdINS6_IJSA_NS7_ILi256EEESB_EEES9_SE_SG_Li256ELb0ELb0ELb0ELb0EEENS1_30DynamicPersistentTileSchedulerILi256ELi32ELb0ELb0ELb1EEEEEEEEEvNT_6ParamsE)
        .other          _ZN7cutlass13device_kernelIN5flash11enable_sm90INS1_16FlashAttnFwdSm90INS1_25CollectiveMainloopFwdSm90ILi2EN4cute5tupleIJNS5_1CILi1EEES8_S8_EEENS6_IJNS7_ILi128EEENS7_ILi96EEENS7_ILi64EEEEEELi256ENS_10bfloat16_tEfNS_4arch4Sm90ELb0ELb1ELb0ELb0ELb0ELb0ELb1ELb1ELb0ELb0ELb0ELb0EEENS1_21CollectiveEpilogueFwdINS6_IJSA_NS7_ILi256EEESB_EEES9_SE_SG_Li256ELb0ELb0ELb0ELb0EEENS1_30DynamicPersistentTileSchedulerILi256ELi32ELb0ELb0ELb1EEEEEEEEEvNT_6ParamsE,@"STO_CUDA_ENTRY STV_DEFAULT"
_ZN7cutlass13device_kernelIN5flash11enable_sm90INS1_16FlashAttnFwdSm90INS1_25CollectiveMainloopFwdSm90ILi2EN4cute5tupleIJNS5_1CILi1EEES8_S8_EEENS6_IJNS7_ILi128EEENS7_ILi96EEENS7_ILi64EEEEEELi256ENS_10bfloat16_tEfNS_4arch4Sm90ELb0ELb1ELb0ELb0ELb0ELb0ELb1ELb1ELb0ELb0ELb0ELb0EEENS1_21CollectiveEpilogueFwdINS6_IJSA_NS7_ILi256EEESB_EEES9_SE_SG_Li256ELb0ELb0ELb0ELb0EEENS1_30DynamicPersistentTileSchedulerILi256ELi32ELb0ELb0ELb1EEEEEEEEEvNT_6ParamsE:
[----:B------:R-:W1:Y:S02]  /*0000*/  LDC R1, c[0x0][0x28] ;  /* 0x00000a00ff017b82 */ /* 0x000e640000000800 */
[----:B-1----:R-:W-:Y:S01]  /*0010*/  VIADD R1, R1, 0xfffffb90 ;  /* 0xfffffb9001017836 */ /* 0x002fe20000000000 */
[----:B------:R-:W1:Y:S01]  /*0020*/  S2R R3, SR_TID.X ;  /* 0x0000000000037919 */ /* 0x000e620000002100 */
[----:B------:R-:W-:Y:S01]  /*0030*/  ELECT P0, URZ, PT ;  /* 0x00000000003f782f */ /* 0x000fe20003800000 */
[----:B------:R-:W-:Y:S01]  /*0040*/  BSSY B0, `(.L_x_8695) ;  /* 0x000001b000007945 */ /* 0x000fe20003800000 */
[----:B------:R-:W-:Y:S02]  /*0050*/  ULDC UR4, c[0x0][0x20] ;  /* 0x0000080000047ab9 */ /* 0x000fe40000000800 */
[----:B------:R-:W-:Y:S01]  /*0060*/  IADD3 R16, P1, R1, UR4, RZ ;  /* 0x0000000401107c10 */ /* 0x000fe2000ff3e0ff */
[----:B------:R-:W-:-:S04]  /*0070*/  ULDC UR4, c[0x0][0x24] ;  /* 0x0000090000047ab9 */ /* 0x000fc80000000800 */
[----:B------:R-:W-:Y:S01]  /*0080*/  IMAD.X R17, RZ, RZ, UR4, P1 ;  /* 0x00000004ff117e24 */ /* 0x000fe200088e06ff */
        /* <DEDUP_REMOVED lines=22> */
.L_x_8696:
[----:B------:R-:W-:Y:S05]  /*01f0*/  BSYNC B0 ;  /* 0x0000000000007941 */ /* 0x000fea0003800000 */
.L_x_8695:
        /* <DEDUP_REMOVED lines=39> */
.L_x_8697:
        /* <DEDUP_REMOVED lines=22> */
.L_x_8698:
        /* <DEDUP_REMOVED lines=18> */
.L_x_8699:
        /* <DEDUP_REMOVED lines=22> */
.L_x_8700:
        /* <DEDUP_REMOVED lines=22> */
.L_x_8701:
[----:B------:R-:W-:Y:S01]  /*09b0*/  IADD3 R2, P0, R16, 0x70, RZ ;  /* 0x0000007010027810 */ /* 0x000fe20007f1e0ff */
[----:B------:R-:W-:Y:S01]  /*09c0*/  UMOV UR38, 0x1 ;  /* 0x0000000100267882 */ /* 0x000fe20000000000 */
[----:B------:R-:W-:Y:S01]  /*09d0*/  PLOP3.LUT P1, PT, PT, PT, UP0, 0x80, 0x0 ;  /* 0x000000000000781c */ /* 0x000fe20003f2f008 */
[----:B------:R-:W-:Y:S01]  /*09e0*/  NOP ;  /* 0x0000000000007918 */ /* 0x000fe20000000000 */
[----:B------:R-:W-:Y:S01]  /*09f0*/  USEL UR38, UR38, 0x2, !UP0 ;  /* 0x0000000226267887 */ /* 0x000fe2000c000000 */
[----:B------:R5:W-:Y:S01]  /*0a00*/  STL [R1+0x464], R2 ;  /* 0x0004640201007387 */ /* 0x000be20000100800 */
[----:B------:R-:W-:Y:S01]  /*0a10*/  ULDC.64 UR46, c[0x0][0x208] ;  /* 0x00008200002e7ab9 */ /* 0x000fe20000000a00 */
[----:B------:R-:W-:Y:S02]  /*0a20*/  IMAD.MOV.U32 R22, RZ, RZ, R16 ;  /* 0x000000ffff167224 */ /* 0x000fe400078e0010 */
[--C-:B------:R-:W-:Y:S02]  /*0a30*/  IMAD.MOV.U32 R23, RZ, RZ, R17.reuse ;  /* 0x000000ffff177224 */ /* 0x100fe400078e0011 */
[----:B-----5:R-:W-:-:S05]  /*0a40*/  IMAD.X R2, RZ, RZ, R17, P0 ;  /* 0x000000ffff027224 */ /* 0x020fca00000e0611 */
[----:B------:R1:W-:Y:S02]  /*0a50*/  STL [R1+0x460], R2 ;  /* 0x0004600201007387 */ /* 0x0003e40000100800 */
[----:B-1234-:R-:W-:Y:S06]  /*0a60*/  BAR.SYNC.DEFER_BLOCKING 0x0 ;  /* 0x0000000000007b1d */ /* 0x01efec0000010000 */
[----:B------:R-:W-:Y:S05]  /*0a70*/  @!P1 BRA `(.L_x_8702) ;  /* 0x000001f800409947 */ /* 0x000fea0003800000 */
.L_x_8703:
        /* <DEDUP_REMOVED lines=8> */
[----:B------:R-:W-:Y:S01]  /*0b00*/  ISETP.NE.AND P0, PT, R26, 0x1, PT ;  /* 0x000000011a00780c */ /* 0x000fe20003f05270 */
[----:B------:R2:W-:-:S12]  /*0b10*/  STL.64 [R1+0x210], RZ ;  /* 0x000210ff01007387 */ /* 0x0005d80000100a00 */
[----:B------:R-:W-:Y:S06]  /*0b20*/  @!P0 BAR.ARV 0x9, 0x100 ;  /* 0x0244000000008b1d */ /* 0x000fec0000002000 */
[C---:B------:R-:W-:Y:S02]  /*0b30*/  IADD3 R217, P1, R16.reuse, 0x210, RZ ;  /* 0x0000021010d97810 */ /* 0x040fe40007f3e0ff */
[----:B------:R-:W-:Y:S01]  /*0b40*/  IADD3 R219, P2, R16, 0x21c, RZ ;  /* 0x0000021c10db7810 */ /* 0x000fe20007f5e0ff */
[----:B------:R2:W-:Y:S01]  /*0b50*/  STL [R1+0x218], RZ ;  /* 0x000218ff01007387 */ /* 0x0005e20000100800 */
[----:B-1----:R-:W-:Y:S01]  /*0b60*/  ISETP.LE.AND P0, PT, R0, UR5, PT ;  /* 0x0000000500007c0c */ /* 0x002fe2000bf03270 */
[----:B------:R-:W-:-:S02]  /*0b70*/  IMAD.X R216, RZ, RZ, R17, P1 ;  /* 0x000000ffffd87224 */ /* 0x000fc400008e0611 */
[----:B------:R2:W-:Y:S01]  /*0b80*/  STL [R1+0x21c], RZ ;  /* 0x00021cff01007387 */ /* 0x0005e20000100800 */
[----:B------:R-:W-:-:S09]  /*0b90*/  IMAD.X R218, RZ, RZ, R17, P2 ;  /* 0x000000ffffda7224 */ /* 0x000fd200010e0611 */
[----:B--2---:R-:W-:Y:S05]  /*0ba0*/  @P0 EXIT ;  /* 0x000000000000094d */ /* 0x004fea0003800000 */
[----:B------:R-:W1:Y:S01]  /*0bb0*/  S2R R8, SR_TID.X ;  /* 0x0000000000087919 */ /* 0x000e620000002100 */
[----:B------:R-:W2:Y:S01]  /*0bc0*/  S2UR UR6, SR_CgaCtaId ;  /* 0x00000000000679c3 */ /* 0x000ea20000008800 */
[----:B------:R-:W-:Y:S01]  /*0bd0*/  UMOV UR50, 0x400 ;  /* 0x0000040000327882 */ /* 0x000fe20000000000 */
[----:B------:R-:W-:Y:S01]  /*0be0*/  IMAD.MOV.U32 R195, RZ, RZ, 0x2 ;  /* 0x00000002ffc37424 */ /* 0x000fe200078e00ff */
[C---:B------:R-:W-:Y:S01]  /*0bf0*/  IADD3 R203, -R26.reuse, 0xb, RZ ;  /* 0x0000000b1acb7810 */ /* 0x040fe20007ffe1ff */
[----:B------:R-:W-:Y:S01]  /*0c00*/  VIADD R208, R26, 0x8 ;  /* 0x000000081ad07836 */ /* 0x000fe20000000000 */
[----:B------:R-:W-:-:S03]  /*0c10*/  ULDC.64 UR36, c[0x0][0x198] ;  /* 0x0000660000247ab9 */ /* 0x000fc60000000a00 */
[----:B------:R-:W3:Y:S01]  /*0c20*/  S2UR UR4, SR_SWINHI ;  /* 0x00000000000479c3 */ /* 0x000ee20000002f00 */
[----:B--2---:R-:W-:Y:S01]  /*0c30*/  ULEA UR50, UR6, UR50, 0x18 ;  /* 0x0000003206327291 */ /* 0x004fe2000f8ec03f */
[----:B-1----:R-:W-:-:S06]  /*0c40*/  VIADD R197, R8, 0xffffff80 ;  /* 0xffffff8008c57836 */ /* 0x002fcc0000000000 */
[----:B------:R-:W-:Y:S01]  /*0c50*/  UMOV UR48, UR50 ;  /* 0x0000003200307c82 */ /* 0x000fe20008000000 */
[----:B---3--:R-:W-:Y:S01]  /*0c60*/  UMOV UR49, UR4 ;  /* 0x0000000400317c82 */ /* 0x008fe20008000000 */
[----:B------:R-:W-:Y:S01]  /*0c70*/  LOP3.LUT R8, R8, 0x7f, RZ, 0xc0, !PT ;  /* 0x0000007f08087812 */ /* 0x000fe200078ec0ff */
[----:B------:R-:W-:Y:S01]  /*0c80*/  UMOV UR4, UR5 ;  /* 0x0000000500047c82 */ /* 0x000fe20008000000 */
[----:B------:R-:W-:Y:S02]  /*0c90*/  SHF.R.S32.HI R0, RZ, 0x1f, R197 ;  /* 0x0000001fff007819 */ /* 0x000fe400000114c5 */
[----:B------:R-:W-:Y:S02]  /*0ca0*/  ISETP.NE.AND P0, PT, R8, RZ, PT ;  /* 0x000000ff0800720c */ /* 0x000fe40003f05270 */
[CC--:B------:R-:W-:Y:S02]  /*0cb0*/  LEA.HI R2, R0.reuse, R197.reuse, RZ, 0x4 ;  /* 0x000000c500027211 */ /* 0x0c0fe400078f20ff */
[----:B------:R-:W-:-:S02]  /*0cc0*/  LEA.HI R19, R0, R197, RZ, 0x7 ;  /* 0x000000c500137211 */ /* 0x000fc400078f38ff */
[----:B------:R-:W-:Y:S02]  /*0cd0*/  SHF.R.S32.HI R3, RZ, 0x4, R2 ;  /* 0x00000004ff037819 */ /* 0x000fe40000011402 */
[----:B------:R-:W-:Y:S02]  /*0ce0*/  LEA.HI R221, R0, R197, RZ, 0x5 ;  /* 0x000000c500dd7211 */ /* 0x000fe400078f28ff */
[C---:B------:R-:W-:Y:S02]  /*0cf0*/  LEA.HI R5, R2.reuse, R3, RZ, 0x1 ;  /* 0x0000000302057211 */ /* 0x040fe400078f08ff */
[----:B------:R-:W-:Y:S02]  /*0d00*/  LOP3.LUT R4, R2, 0x3fffff0, RZ, 0xc0, !PT ;  /* 0x03fffff002047812 */ /* 0x000fe400078ec0ff */
[----:B------:R-:W-:Y:S02]  /*0d10*/  LOP3.LUT R2, R19, 0xffffff80, RZ, 0xc0, !PT ;  /* 0xffffff8013027812 */ /* 0x000fe400078ec0ff */
[----:B------:R-:W-:Y:S01]  /*0d20*/  LOP3.LUT R6, R5, 0x1ffffffe, RZ, 0xc0, !PT ;  /* 0x1ffffffe05067812 */ /* 0x000fe200078ec0ff */
[C---:B------:R-:W-:Y:S01]  /*0d30*/  IMAD.IADD R4, R197.reuse, 0x1, -R4 ;  /* 0x00000001c5047824 */ /* 0x040fe200078e0a04 */
[----:B------:R-:W-:Y:S01]  /*0d40*/  SHF.R.S32.HI R221, RZ, 0x5, R221 ;  /* 0x00000005ffdd7819 */ /* 0x000fe200000114dd */
[----:B------:R-:W-:Y:S01]  /*0d50*/  IMAD.IADD R209, R197, 0x1, -R2 ;  /* 0x00000001c5d17824 */ /* 0x000fe200078e0a02 */
[----:B------:R-:W-:Y:S01]  /*0d60*/  SHF.R.S32.HI R220, RZ, 0x7, R19 ;  /* 0x00000007ffdc7819 */ /* 0x000fe20000011413 */
[----:B------:R-:W-:Y:S01]  /*0d70*/  IMAD.IADD R6, R3, 0x1, -R6 ;  /* 0x0000000103067824 */ /* 0x000fe200078e0a06 */
[----:B------:R-:W-:Y:S01]  /*0d80*/  LEA.HI R198, R0, R197, RZ, 0x3 ;  /* 0x000000c500c67211 */ /* 0x000fe200078f18ff */
[----:B------:R-:W-:Y:S01]  /*0d90*/  IMAD R3, R221, 0x10, R4 ;  /* 0x00000010dd037824 */ /* 0x000fe200078e0204 */
[----:B------:R-:W-:-:S02]  /*0da0*/  SHF.R.S32.HI R2, RZ, 0x1f, R209 ;  /* 0x0000001fff027819 */ /* 0x000fc400000114d1 */
[----:B------:R-:W-:Y:S01]  /*0db0*/  SEL R204, RZ, 0x1, P0 ;  /* 0x00000001ffcc7807 */ /* 0x000fe20000000000 */
[----:B------:R-:W-:Y:S01]  /*0dc0*/  IMAD R3, R3, 0x8, R6 ;  /* 0x0000000803037824 */ /* 0x000fe200078e0206 */
[CC--:B------:R-:W-:Y:S02]  /*0dd0*/  LEA.HI R27, R2.reuse, R209.reuse, RZ, 0x2 ;  /* 0x000000d1021b7211 */ /* 0x0c0fe400078f10ff */
[----:B------:R-:W-:Y:S01]  /*0de0*/  LEA.HI R2, R2, R209, RZ, 0x5 ;  /* 0x000000d102027211 */ /* 0x000fe200078f28ff */
[----:B------:R-:W-:Y:S01]  /*0df0*/  IMAD.SHL.U32 R194, R3, 0x8, RZ ;  /* 0x0000000803c27824 */ /* 0x000fe200078e00ff */
[--C-:B------:R-:W-:Y:S02]  /*0e00*/  SHF.R.S32.HI R3, RZ, 0x2, R27.reuse ;  /* 0x00000002ff037819 */ /* 0x100fe4000001141b */
[----:B------:R-:W-:Y:S01]  /*0e10*/  SHF.R.S32.HI R4, RZ, 0x1f, R27 ;  /* 0x0000001fff047819 */ /* 0x000fe2000001141b */
[----:B------:R-:W-:Y:S01]  /*0e20*/  IMAD.WIDE R194, R194, R195, UR48 ;  /* 0x00000030c2c27e25 */ /* 0x000fe2000f8e02c3 */
[----:B------:R-:W-:-:S02]  /*0e30*/  SHF.R.S32.HI R2, RZ, 0x5, R2 ;  /* 0x00000005ff027819 */ /* 0x000fc40000011402 */
[----:B------:R-:W-:Y:S02]  /*0e40*/  LEA.HI R4, R4, R3, RZ, 0x3 ;  /* 0x0000000304047211 */ /* 0x000fe400078f18ff */
[C---:B------:R-:W-:Y:S02]  /*0e50*/  IADD3 R9, P5, R194.reuse, 0x20, RZ ;  /* 0x00000020c2097810 */ /* 0x040fe40007fbe0ff */
[----:B------:R-:W-:Y:S02]  /*0e60*/  IADD3 R7, P6, R194, 0x40, RZ ;  /* 0x00000040c2077810 */ /* 0x000fe40007fde0ff */
[----:B------:R-:W-:Y:S02]  /*0e70*/  LOP3.LUT R4, R4, 0xfffffff8, RZ, 0xc0, !PT ;  /* 0xfffffff804047812 */ /* 0x000fe400078ec0ff */
[----:B------:R-:W-:Y:S02]  /*0e80*/  LOP3.LUT R6, R9, 0x380, RZ, 0xc0, !PT ;  /* 0x0000038009067812 */ /* 0x000fe400078ec0ff */
[----:B------:R-:W-:Y:S01]  /*0e90*/  LOP3.LUT R5, R7, 0x380, RZ, 0xc0, !PT ;  /* 0x0000038007057812 */ /* 0x000fe200078ec0ff */
[----:B------:R-:W-:Y:S01]  /*0ea0*/  IMAD.IADD R3, R3, 0x1, -R4 ;  /* 0x0000000103037824 */ /* 0x000fe200078e0a04 */
[----:B------:R-:W-:-:S02]  /*0eb0*/  SHF.R.U64 R6, R6, 0x3, RZ ;  /* 0x0000000306067819 */ /* 0x000fc400000012ff */
[----:B------:R-:W-:Y:S01]  /*0ec0*/  SHF.R.U64 R4, R5, 0x3, RZ ;  /* 0x0000000305047819 */ /* 0x000fe200000012ff */
[----:B------:R-:W-:Y:S01]  /*0ed0*/  IMAD R200, R2, 0x10, R3 ;  /* 0x0000001002c87824 */ /* 0x000fe200078e0203 */
[----:B------:R-:W-:Y:S01]  /*0ee0*/  IADD3 R11, P3, R194, 0x4020, RZ ;  /* 0x00004020c20b7810 */ /* 0x000fe20007f7e0ff */
[--C-:B------:R-:W-:Y:S01]  /*0ef0*/  IMAD.X R3, RZ, RZ, R195.reuse, P5 ;  /* 0x000000ffff037224 */ /* 0x100fe200028e06c3 */
[----:B------:R-:W-:Y:S01]  /*0f00*/  LOP3.LUT R2, R6, R9, RZ, 0x3c, !PT ;  /* 0x0000000906027212 */ /* 0x000fe200078e3cff */
[----:B------:R-:W-:Y:S01]  /*0f10*/  IMAD.X R5, RZ, RZ, R195, P6 ;  /* 0x000000ffff057224 */ /* 0x000fe200030e06c3 */
[----:B------:R-:W-:Y:S02]  /*0f20*/  LOP3.LUT R4, R4, R7, RZ, 0x3c, !PT ;  /* 0x0000000704047212 */ /* 0x000fe400078e3cff */
[C---:B------:R-:W-:Y:S02]  /*0f30*/  IADD3 R7, P1, R194.reuse, 0x60, RZ ;  /* 0x00000060c2077810 */ /* 0x040fe40007f3e0ff */
[----:B------:R-:W-:-:S02]  /*0f40*/  IADD3 R9, P2, R194, 0x4000, RZ ;  /* 0x00004000c2097810 */ /* 0x000fc40007f5e0ff */
[----:B------:R-:W-:Y:S02]  /*0f50*/  LOP3.LUT R10, R11, 0x380, RZ, 0xc0, !PT ;  /* 0x000003800b0a7812 */ /* 0x000fe400078ec0ff */
[----:B------:R-:W-:Y:S02]  /*0f60*/  LOP3.LUT R6, R7, 0x380, RZ, 0xc0, !PT ;  /* 0x0000038007067812 */ /* 0x000fe400078ec0ff */
[----:B------:R-:W-:Y:S02]  /*0f70*/  LOP3.LUT R8, R9, 0x380, RZ, 0xc0, !PT ;  /* 0x0000038009087812 */ /* 0x000fe400078ec0ff */
[----:B------:R-:W-:Y:S02]  /*0f80*/  SHF.R.U64 R10, R10, 0x3, RZ ;  /* 0x000000030a0a7819 */ /* 0x000fe400000012ff */
[----:B------:R-:W-:Y:S02]  /*0f90*/  SHF.R.U64 R6, R6, 0x3, RZ ;  /* 0x0000000306067819 */ /* 0x000fe400000012ff */
[----:B------:R-:W-:-:S02]  /*0fa0*/  SHF.R.U64 R8, R8, 0x3, RZ ;  /* 0x0000000308087819 */ /* 0x000fc400000012ff */
[----:B------:R-:W-:Y:S02]  /*0fb0*/  LOP3.LUT R10, R10, R11, RZ, 0x3c, !PT ;  /* 0x0000000b0a0a7212 */ /* 0x000fe400078e3cff */
[----:B------:R-:W-:Y:S02]  /*0fc0*/  IADD3 R11, P6, R194, 0x8000, RZ ;  /* 0x00008000c20b7810 */ /* 0x000fe40007fde0ff */
[----:B------:R-:W-:Y:S01]  /*0fd0*/  LOP3.LUT R6, R6, R7, RZ, 0x3c, !PT ;  /* 0x0000000706067212 */ /* 0x000fe200078e3cff */
[--C-:B------:R-:W-:Y:S01]  /*0fe0*/  IMAD.X R7, RZ, RZ, R195.reuse, P1 ;  /* 0x000000ffff077224 */ /* 0x100fe200008e06c3 */
[----:B------:R-:W-:Y:S01]  /*0ff0*/  LOP3.LUT R8, R8, R9, RZ, 0x3c, !PT ;  /* 0x0000000908087212 */ /* 0x000fe200078e3cff */
[----:B------:R-:W-:Y:S01]  /*1000*/  IMAD.X R9, RZ, RZ, R195, P2 ;  /* 0x000000ffff097224 */ /* 0x000fe200010e06c3 */
[----:B------:R-:W-:Y:S02]  /*1010*/  MOV R3, R2 ;  /* 0x0000000200037202 */ /* 0x000fe40000000f00 */
[----:B------:R-:W-:-:S02]  /*1020*/  MOV R2, R4 ;  /* 0x0000000400027202 */ /* 0x000fc40000000f00 */
[C---:B------:R-:W-:Y:S01]  /*1030*/  IADD3 R21, P1, R194.reuse, 0x8020, RZ ;  /* 0x00008020c2157810 */ /* 0x040fe20007f3e0ff */
[----:B------:R-:W-:Y:S01]  /*1040*/  STL [R1+0x46c], R3 ;  /* 0x00046c0301007387 */ /* 0x000fe20000100800 */
[C---:B------:R-:W-:Y:S02]  /*1050*/  IADD3 R25, P2, R194.reuse, 0x8040, RZ ;  /* 0x00008040c2197810 */ /* 0x040fe40007f5e0ff */
[C---:B------:R-:W-:Y:S01]  /*1060*/  IADD3 R13, P4, R194.reuse, 0x4040, RZ ;  /* 0x00004040c20d7810 */ /* 0x040fe20007f9e0ff */
[----:B------:R1:W-:Y:S01]  /*1070*/  STL [R1+0x468], R2 ;  /* 0x0004680201007387 */ /* 0x0003e20000100800 */
[----:B------:R-:W-:Y:S02]  /*1080*/  IADD3 R15, P5, R194, 0x4060, RZ ;  /* 0x00004060c20f7810 */ /* 0x000fe40007fbe0ff */
[----:B------:R-:W-:Y:S02]  /*1090*/  LOP3.LUT R18, R11, 0x380, RZ, 0xc0, !PT ;  /* 0x000003800b127812 */ /* 0x000fe400078ec0ff */
[----:B------:R-:W-:-:S02]  /*10a0*/  LOP3.LUT R20, R21, 0x380, RZ, 0xc0, !PT ;  /* 0x0000038015147812 */ /* 0x000fc400078ec0ff */
[----:B------:R-:W-:Y:S02]  /*10b0*/  LOP3.LUT R24, R25, 0x380, RZ, 0xc0, !PT ;  /* 0x0000038019187812 */ /* 0x000fe400078ec0ff */
[----:B------:R-:W-:Y:S02]  /*10c0*/  LOP3.LUT R12, R13, 0x380, RZ, 0xc0, !PT ;  /* 0x000003800d0c7812 */ /* 0x000fe400078ec0ff */
[----:B------:R-:W-:Y:S02]  /*10d0*/  LOP3.LUT R14, R15, 0x380, RZ, 0xc0, !PT ;  /* 0x000003800f0e7812 */ /* 0x000fe400078ec0ff */
[----:B------:R-:W-:Y:S02]  /*10e0*/  SHF.R.U64 R18, R18, 0x3, RZ ;  /* 0x0000000312127819 */ /* 0x000fe400000012ff */
[----:B-1----:R-:W-:Y:S01]  /*10f0*/  LEA.HI R2, R19, R220, RZ, 0x1 ;  /* 0x000000dc13027211 */ /* 0x002fe200078f08ff */
[----:B------:R-:W-:Y:S01]  /*1100*/  IMAD.X R19, RZ, RZ, R195, P6 ;  /* 0x000000ffff137224 */ /* 0x000fe200030e06c3 */
[----:B------:R-:W-:-:S02]  /*1110*/  SHF.R.U64 R20, R20, 0x3, RZ ;  /* 0x0000000314147819 */ /* 0x000fc400000012ff */
[----:B------:R-:W-:Y:S02]  /*1120*/  SHF.R.U64 R24, R24, 0x3, RZ ;  /* 0x0000000318187819 */ /* 0x000fe400000012ff */
[----:B------:R-:W-:Y:S02]  /*1130*/  SHF.R.U64 R12, R12, 0x3, RZ ;  /* 0x000000030c0c7819 */ /* 0x000fe400000012ff */
[----:B------:R-:W-:Y:S02]  /*1140*/  SHF.R.U64 R14, R14, 0x3, RZ ;  /* 0x000000030e0e7819 */ /* 0x000fe400000012ff */
[----:B------:R-:W-:Y:S01]  /*1150*/  LOP3.LUT R18, R18, R11, RZ, 0x3c, !PT ;  /* 0x0000000b12127212 */ /* 0x000fe200078e3cff */
[----:B------:R-:W-:Y:S01]  /*1160*/  IMAD.X R11, RZ, RZ, R195, P3 ;  /* 0x000000ffff0b7224 */ /* 0x000fe200018e06c3 */
[----:B------:R-:W-:Y:S02]  /*1170*/  LOP3.LUT R3, R2, 0x3fffffe, RZ, 0xc0, !PT ;  /* 0x03fffffe02037812 */ /* 0x000fe400078ec0ff */
[----:B------:R-:W-:-:S02]  /*1180*/  LOP3.LUT R2, R198, 0x1ffffff8, RZ, 0xc0, !PT ;  /* 0x1ffffff8c6027812 */ /* 0x000fc400078ec0ff */
[----:B------:R-:W-:Y:S01]  /*1190*/  LOP3.LUT R0, R27, 0x7ffffffc, RZ, 0xc0, !PT ;  /* 0x7ffffffc1b007812 */ /* 0x000fe200078ec0ff */
[----:B------:R-:W-:Y:S01]  /*11a0*/  IMAD.IADD R3, R220, 0x1, -R3 ;  /* 0x00000001dc037824 */ /* 0x000fe200078e0a03 */
        /* <DEDUP_REMOVED lines=8> */
[----:B------:R-:W-:Y:S01]  /*1230*/  MOV R232, R18 ;  /* 0x0000001200e87202 */ /* 0x000fe20000000f00 */
[----:B------:R-:W-:Y:S01]  /*1240*/  IMAD.IADD R2, R197, 0x1, -R2 ;  /* 0x00000001c5027824 */ /* 0x000fe200078e0a02 */
[C---:B------:R-:W-:Y:S01]  /*1250*/  IADD3 R18, P1, R16.reuse, 0x13c, RZ ;  /* 0x0000013c10127810 */ /* 0x040fe20007f3e0ff */
[----:B------:R-:W-:Y:S01]  /*1260*/  IMAD.IADD R0, R209, 0x1, -R0 ;  /* 0x00000001d1007824 */ /* 0x000fe200078e0a00 */
[----:B------:R-:W-:Y:S01]  /*1270*/  IADD3 R211, P2, R16, 0x220, RZ ;  /* 0x0000022010d37810 */ /* 0x000fe20007f5e0ff */
[----:B------:R-:W-:Y:S01]  /*1280*/  IMAD R200, R3, 0x40, R200 ;  /* 0x0000004003c87824 */ /* 0x000fe200078e02c8 */
[----:B------:R-:W-:Y:S01]  /*1290*/  MOV R237, R6 ;  /* 0x0000000600ed7202 */ /* 0x000fe20000000f00 */
[--C-:B------:R-:W-:Y:S01]  /*12a0*/  IMAD.X R165, RZ, RZ, R17.reuse, P1 ;  /* 0x000000ffffa57224 */ /* 0x100fe200008e0611 */
[----:B------:R-:W-:Y:S01]  /*12b0*/  MOV R236, R8 ;  /* 0x0000000800ec7202 */ /* 0x000fe20000000f00 */
[----:B------:R-:W-:Y:S01]  /*12c0*/  IMAD.X R210, RZ, RZ, R17, P2 ;  /* 0x000000ffffd27224 */ /* 0x000fe200010e0611 */
[----:B------:R-:W-:Y:S01]  /*12d0*/  MOV R235, R10 ;  /* 0x0000000a00eb7202 */ /* 0x000fe20000000f00 */
[----:B------:R-:W-:Y:S01]  /*12e0*/  IMAD.SHL.U32 R188, R2, 0x8, RZ ;  /* 0x0000000802bc7824 */ /* 0x000fe200078e00ff */
[----:B------:R-:W-:Y:S01]  /*12f0*/  MOV R234, R12 ;  /* 0x0000000c00ea7202 */ /* 0x000fe20000000f00 */
[----:B------:R-:W-:Y:S01]  /*1300*/  IMAD.SHL.U32 R201, R0, 0x2, RZ ;  /* 0x0000000200c97824 */ /* 0x000fe200078e00ff */
[----:B------:R-:W-:-:S02]  /*1310*/  MOV R233, R14 ;  /* 0x0000000e00e97202 */ /* 0x000fc40000000f00 */
[----:B------:R-:W-:Y:S02]  /*1320*/  MOV R231, R20 ;  /* 0x0000001400e77202 */ /* 0x000fe40000000f00 */
[----:B------:R-:W-:Y:S02]  /*1330*/  MOV R230, R24 ;  /* 0x0000001800e67202 */ /* 0x000fe40000000f00 */
[----:B------:R-:W-:-:S07]  /*1340*/  SHF.R.S32.HI R198, RZ, 0x3, R198 ;  /* 0x00000003ffc67819 */ /* 0x000fce00000114c6 */
.L_x_8822:
        /* <DEDUP_REMOVED lines=20> */
.L_x_8704:
[----:B------:R-:W-:Y:S01]  /*1490*/  ULDC UR6, c[0x0][0xec4] ;  /* 0x0003b10000067ab9 */ /* 0x000fe20000000800 */
[----:B------:R-:W-:Y:S01]  /*14a0*/  UMOV UR39, UR7 ;  /* 0x0000000700277c82 */ /* 0x000fe20008000000 */
[----:B------:R-:W-:-:S11]  /*14b0*/  UISETP.NE.AND UP0, UPT, UR6, 0x1, UPT ;  /* 0x000000010600788c */ /* 0x000fd6000bf05270 */
[----:B------:R-:W-:Y:S02]  /*14c0*/  @UP0 ULDC.64 UR10, c[0x0][0xec8] ;  /* 0x0003b200000a0ab9 */ /* 0x000fe40000000a00 */
[----:B------:R-:W-:-:S04]  /*14d0*/  UIMAD.WIDE.U32 UR4, UR7, UR10, URZ ;  /* 0x0000000a070472a5 */ /* 0x000fc8000f8e003f */
[----:B------:R-:W-:-:S04]  /*14e0*/  @UP0 USHF.R.U32.HI UR39, URZ, UR11, UR5 ;  /* 0x0000000b3f270299 */ /* 0x000fc80008011605 */
[----:B------:R-:W-:-:S12]  /*14f0*/  UIMAD UR4, UR39, UR6, URZ ;  /* 0x00000006270472a4 */ /* 0x000fd8000f8e023f */
.L_x_8705:
[----:B------:R-:W1:Y:S01]  /*1500*/  LDC R0, c[0x0][0xa80] ;  /* 0x0002a000ff007b82 */ /* 0x000e620000000800 */
[----:B------:R-:W-:Y:S01]  /*1510*/  ULOP3.LUT UR5, URZ, UR39, URZ, 0x33, !UPT ;  /* 0x000000273f057292 */ /* 0x000fe2000f8e333f */
[----:B------:R-:W-:Y:S01]  /*1520*/  IMAD.MOV.U32 R2, RZ, RZ, 0x3000 ;  /* 0x00003000ff027424 */ /* 0x000fe200078e00ff */
[----:B------:R-:W-:Y:S01]  /*1530*/  UIADD3 UR6, UP2, UR48, 0x32450, URZ ;  /* 0x0003245030067890 */ /* 0x000fe2000ff5e03f */
[----:B------:R-:W-:Y:S01]  /*1540*/  IMAD.U32 R3, RZ, RZ, UR38 ;  /* 0x00000026ff037e24 */ /* 0x000fe2000f8e00ff */
[----:B------:R-:W-:Y:S01]  /*1550*/  ULDC UR42, c[0x0][0xeac] ;  /* 0x0003ab00002a7ab9 */ /* 0x000fe20000000800 */
[----:B------:R-:W-:Y:S01]  /*1560*/  UIADD3 UR11, UP3, UR48, 0x32460, URZ ;  /* 0x00032460300b7890 */ /* 0x000fe2000ff7e03f */
[----:B------:R-:W-:Y:S01]  /*1570*/  IMAD.MOV.U32 R4, RZ, RZ, 0xc000 ;  /* 0x0000c000ff047424 */ /* 0x000fe200078e00ff */
[----:B------:R-:W-:Y:S01]  /*1580*/  UIADD3 UR42, UR5, UR42, URZ ;  /* 0x0000002a052a7290 */ /* 0x000fe2000fffe03f */
[----:B------:R-:W-:Y:S01]  /*1590*/  IMAD.U32 R8, RZ, RZ, UR6 ;  /* 0x00000006ff087e24 */ /* 0x000fe2000f8e00ff */
[----:B------:R-:W-:Y:S01]  /*15a0*/  UIADD3.X UR5, URZ, UR49, URZ, UP2, !UPT ;  /* 0x000000313f057290 */ /* 0x000fe200097fe43f */
[----:B------:R-:W-:Y:S01]  /*15b0*/  IMAD.U32 R5, RZ, RZ, UR38 ;  /* 0x00000026ff057e24 */ /* 0x000fe2000f8e00ff */
[----:B------:R-:W-:Y:S01]  /*15c0*/  UIADD3 UR9, UP0, UR48, 0x32430, URZ ;  /* 0x0003243030097890 */ /* 0x000fe2000ff1e03f */
[----:B------:R-:W-:Y:S01]  /*15d0*/  IMAD.MOV.U32 R6, RZ, RZ, R204 ;  /* 0x000000ffff067224 */ /* 0x000fe200078e00cc */
[----:B------:R-:W-:Y:S01]  /*15e0*/  UIADD3 UR10, UP1, UR48, 0x32440, URZ ;  /* 0x00032440300a7890 */ /* 0x000fe2000ff3e03f */
[----:B------:R-:W-:Y:S01]  /*15f0*/  IMAD.MOV.U32 R7, RZ, RZ, 0x100 ;  /* 0x00000100ff077424 */ /* 0x000fe200078e00ff */
[----:B------:R-:W-:Y:S01]  /*1600*/  UIADD3.X UR12, URZ, UR49, URZ, UP3, !UPT ;  /* 0x000000313f0c7290 */ /* 0x000fe20009ffe43f */
[----:B------:R-:W-:Y:S01]  /*1610*/  IMAD.U32 R9, RZ, RZ, UR5 ;  /* 0x00000005ff097e24 */ /* 0x000fe2000f8e00ff */
[----:B------:R-:W-:Y:S01]  /*1620*/  UIADD3.X UR5, URZ, UR49, URZ, UP0, !UPT ;  /* 0x000000313f057290 */ /* 0x000fe200087fe43f */
[----:B------:R2:W-:Y:S01]  /*1630*/  STL.64 [R1+0x18], R2 ;  /* 0x0000180201007387 */ /* 0x0005e20000100a00 */
[----:B------:R-:W-:Y:S01]  /*1640*/  UIADD3.X UR6, URZ, UR49, URZ, UP1, !UPT ;  /* 0x000000313f067290 */ /* 0x000fe20008ffe43f */
[----:B------:R-:W-:Y:S01]  /*1650*/  IMAD.U32 R10, RZ, RZ, UR11 ;  /* 0x0000000bff0a7e24 */ /* 0x000fe2000f8e00ff */
[----:B------:R-:W-:Y:S01]  /*1660*/  ULDC UR43, c[0x0][0xeb8] ;  /* 0x0003ae00002b7ab9 */ /* 0x000fe20000000800 */
[----:B------:R3:W-:Y:S01]  /*1670*/  STL.128 [R1+0x50], R4 ;  /* 0x0000500401007387 */ /* 0x0007e20000100c00 */
[----:B------:R-:W-:Y:S01]  /*1680*/  UISETP.NE.AND UP1, UPT, UR43, 0x1, UPT ;  /* 0x000000012b00788c */ /* 0x000fe2000bf25270 */
[----:B------:R-:W-:Y:S01]  /*1690*/  IMAD.MOV.U32 R205, RZ, RZ, 0x100 ;  /* 0x00000100ffcd7424 */ /* 0x000fe200078e00ff */
[----:B------:R-:W-:Y:S01]  /*16a0*/  UIADD3 UR7, UR7, -UR4, URZ ;  /* 0x8000000407077290 */ /* 0x000fe2000fffe03f */
[----:B------:R-:W-:Y:S01]  /*16b0*/  IMAD.MOV.U32 R206, RZ, RZ, 0x1 ;  /* 0x00000001ffce7424 */ /* 0x000fe200078e00ff */
[----:B-1----:R1:W-:Y:S01]  /*16c0*/  STL [R1+0x450], R0 ;  /* 0x0004500001007387 */ /* 0x0023e20000100800 */
[----:B------:R-:W-:Y:S01]  /*16d0*/  IMAD.MOV.U32 R207, RZ, RZ, RZ ;  /* 0x000000ffffcf7224 */ /* 0x000fe200078e00ff */
[----:B------:R-:W-:Y:S01]  /*16e0*/  ULDC UR40, c[0x0][0x404] ;  /* 0x0001010000287ab9 */ /* 0x000fe20000000800 */
[----:B--2---:R-:W-:Y:S01]  /*16f0*/  IMAD.U32 R2, RZ, RZ, UR10 ;  /* 0x0000000aff027e24 */ /* 0x004fe2000f8e00ff */
[----:B------:R-:W-:Y:S01]  /*1700*/  ULDC.64 UR10, c[0x0][0x3f8] ;  /* 0x0000fe00000a7ab9 */ /* 0x000fe20000000a00 */
[----:B------:R-:W-:Y:S01]  /*1710*/  IMAD.MOV.U32 R12, RZ, RZ, 0x1 ;  /* 0x00000001ff0c7424 */ /* 0x000fe200078e00ff */
[----:B------:R-:W-:Y:S01]  /*1720*/  UISETP.NE.U32.AND UP0, UPT, UR10, URZ, UPT ;  /* 0x0000003f0a00728c */ /* 0x000fe2000bf05070 */
[----:B------:R-:W-:Y:S01]  /*1730*/  IMAD.MOV.U32 R13, RZ, RZ, RZ ;  /* 0x000000ffff0d7224 */ /* 0x000fe200078e00ff */
[----:B------:R1:W-:Y:S01]  /*1740*/  STL.128 [R1+0x20], R204 ;  /* 0x000020cc01007387 */ /* 0x0003e20000100c00 */
[----:B------:R-:W-:Y:S01]  /*1750*/  IMAD.U32 R11, RZ, RZ, UR12 ;  /* 0x0000000cff0b7e24 */ /* 0x000fe2000f8e00ff */
[----:B------:R-:W-:Y:S01]  /*1760*/  UISETP.NE.AND.EX UP0, UPT, UR11, URZ, UPT, UP0 ;  /* 0x0000003f0b00728c */ /* 0x000fe2000bf05300 */
[----:B---3--:R-:W-:Y:S01]  /*1770*/  IMAD.U32 R6, RZ, RZ, UR42 ;  /* 0x0000002aff067e24 */ /* 0x008fe2000f8e00ff */
[----:B------:R1:W-:Y:S01]  /*1780*/  STL.64 [R1+0x60], R12 ;  /* 0x0000600c01007387 */ /* 0x0003e20000100a00 */
[----:B------:R-:W-:Y:S01]  /*1790*/  IMAD.U32 R4, RZ, RZ, UR9 ;  /* 0x00000009ff047e24 */ /* 0x000fe2000f8e00ff */
[----:B------:R-:W-:Y:S01]  /*17a0*/  ULDC UR11, c[0x0][0xec4] ;  /* 0x0003b100000b7ab9 */ /* 0x000fe20000000800 */
[----:B------:R-:W-:Y:S01]  /*17b0*/  IMAD.U32 R5, RZ, RZ, UR5 ;  /* 0x00000005ff057e24 */ /* 0x000fe2000f8e00ff */
[----:B------:R-:W-:Y:S01]  /*17c0*/  ULDC.64 UR4, c[0x0][0xad8] ;  /* 0x0002b60000047ab9 */ /* 0x000fe20000000a00 */
[----:B------:R-:W-:Y:S01]  /*17d0*/  IMAD.U32 R3, RZ, RZ, UR6 ;  /* 0x00000006ff037e24 */ /* 0x000fe2000f8e00ff */
[----:B------:R-:W-:Y:S01]  /*17e0*/  UISETP.GE.AND UP2, UPT, UR5, 0x1, UPT ;  /* 0x000000010500788c */ /* 0x000fe2000bf46270 */
[----:B------:R1:W-:Y:S01]  /*17f0*/  STL [R1+0x70], R6 ;  /* 0x0000700601007387 */ /* 0x0003e20000100800 */
[----:B------:R-:W-:Y:S01]  /*1800*/  UIMAD UR11, UR8, UR11, UR7 ;  /* 0x0000000b080b72a4 */ /* 0x000fe2000f8e0207 */
[C---:B------:R-:W-:Y:S01]  /*1810*/  IADD3 R36, P0, R16.reuse, 0x430, RZ ;  /* 0x0000043010247810 */ /* 0x040fe20007f1e0ff */
[----:B------:R-:W-:Y:S01]  /*1820*/  USHF.L.U32 UR42, UR42, 0x7, URZ ;  /* 0x000000072a2a7899 */ /* 0x000fe2000800063f */
[----:B------:R1:W-:Y:S01]  /*1830*/  STL.128 [R1+0x40], R8 ;  /* 0x0000400801007387 */ /* 0x0003e20000100c00 */
[----:B------:R-:W-:Y:S01]  /*1840*/  @UP1 ULDC UR8, c[0x0][0xebc] ;  /* 0x0003af0000081ab9 */ /* 0x000fe20000000800 */
[----:B------:R-:W-:Y:S01]  /*1850*/  USEL UR40, UR40, 0x1, UP0 ;  /* 0x0000000128287887 */ /* 0x000fe20008000000 */
[----:B------:R-:W-:Y:S01]  /*1860*/  PLOP3.LUT P2, PT, PT, PT, UP2, 0x80, 0x0 ;  /* 0x000000000000781c */ /* 0x000fe20003f4f028 */
[----:B------:R1:W-:Y:S01]  /*1870*/  STL.64 [R1+0x68], R10 ;  /* 0x0000680a01007387 */ /* 0x0003e20000100a00 */
[----:B------:R-:W-:Y:S01]  /*1880*/  UIMAD.WIDE.U32 UR8, UR11, UR8, URZ ;  /* 0x000000080b0872a5 */ /* 0x000fe2000f8e003f */
[----:B------:R-:W-:Y:S01]  /*1890*/  IADD3 R34, P1, R16, 0x38, RZ ;  /* 0x0000003810227810 */ /* 0x000fe20007f3e0ff */
[----:B------:R-:W-:Y:S01]  /*18a0*/  ULDC UR10, c[0x0][0x2e0] ;  /* 0x0000b800000a7ab9 */ /* 0x000fe20000000800 */
[----:B------:R1:W-:Y:S01]  /*18b0*/  STL.64 [R1+0x8], R4 ;  /* 0x0000080401007387 */ /* 0x0003e20000100a00 */
[----:B------:R-:W-:Y:S01]  /*18c0*/  ULDC UR6, c[0x0][0x288] ;  /* 0x0000a20000067ab9 */ /* 0x000fe20000000800 */
[----:B------:R-:W-:Y:S01]  /*18d0*/  @UP1 ULDC UR12, c[0x0][0xec0] ;  /* 0x0003b000000c1ab9 */ /* 0x000fe20000000800 */
[----:B------:R-:W-:Y:S01]  /*18e0*/  UMOV UR44, UR11 ;  /* 0x0000000b002c7c82 */ /* 0x000fe20008000000 */
[----:B------:R1:W-:Y:S01]  /*18f0*/  STL.64 [R1+0x10], R2 ;  /* 0x0000100201007387 */ /* 0x0003e20000100a00 */
[----:B------:R-:W-:Y:S01]  /*1900*/  UIADD3 UR7, UR42, 0x80, -UR6 ;  /* 0x000000802a077890 */ /* 0x000fe2000fffe806 */
[--C-:B------:R-:W-:Y:S01]  /*1910*/  IMAD.X R45, RZ, RZ, R17.reuse, P0 ;  /* 0x000000ffff2d7224 */ /* 0x100fe200000e0611 */
[----:B------:R-:W-:Y:S01]  /*1920*/  UIMAD UR40, UR40, UR10, URZ ;  /* 0x0000000a282872a4 */ /* 0x000fe2000f8e023f */
[----:B------:R1:W-:Y:S01]  /*1930*/  STL.64 [R1+0x30], R2 ;  /* 0x0000300201007387 */ /* 0x0003e20000100a00 */
[----:B------:R-:W-:Y:S01]  /*1940*/  @UP1 USHF.R.U32.HI UR44, URZ, UR12, UR9 ;  /* 0x0000000c3f2c1299 */ /* 0x000fe20008011609 */
[----:B------:R-:W-:Y:S01]  /*1950*/  IMAD.X R43, RZ, RZ, R17, P1 ;  /* 0x000000ffff2b7224 */ /* 0x000fe200008e0611 */
[----:B------:R-:W-:Y:S01]  /*1960*/  UIADD3 UR8, UR40, UR7, URZ ;  /* 0x0000000728087290 */ /* 0x000fe2000fffe03f */
[----:B------:R1:W-:Y:S01]  /*1970*/  STL.128 [R1+0x430], RZ ;  /* 0x000430ff01007387 */ /* 0x0003e20000100c00 */
[----:B------:R-:W-:-:S02]  /*1980*/  UIADD3 UR7, -UR44, URZ, URZ ;  /* 0x0000003f2c077290 */ /* 0x000fc4000fffe13f */
[----:B------:R-:W-:Y:S01]  /*1990*/  UIADD3 UR4, UR8, UR4, URZ ;  /* 0x0000000408047290 */ /* 0x000fe2000fffe03f */
[----:B------:R1:W-:Y:S01]  /*19a0*/  STL.128 [R1+0x440], RZ ;  /* 0x000440ff01007387 */ /* 0x0003e20000100c00 */
[----:B------:R-:W-:-:S03]  /*19b0*/  UIMAD UR43, UR43, UR7, UR11 ;  /* 0x000000072b2b72a4 */ /* 0x000fc6000f8e020b */
[----:B------:R1:W-:Y:S04]  /*19c0*/  STL.128 [R1+0x220], RZ ;  /* 0x000220ff01007387 */ /* 0x0003e80000100c00 */
        /* <DEDUP_REMOVED lines=31> */
[----:B------:R1:W-:Y:S04]  /*1bc0*/  STL.64 [R1], RZ ;  /* 0x000000ff01007387 */ /* 0x0003e80000100a00 */
[----:B------:R1:W-:Y:S01]  /*1bd0*/  STL.64 [R1+0x38], RZ ;  /* 0x000038ff01007387 */ /* 0x0003e20000100a00 */
        /* <DEDUP_REMOVED lines=11> */
.L_x_8707:
[----:B------:R-:W-:-:S11]  /*1c90*/  UISETP.NE.AND UP0, UPT, UR5, 0x1, UPT ;  /* 0x000000010500788c */ /* 0x000fd6000bf05270 */
[----:B------:R-:W-:Y:S02]  /*1ca0*/  @UP0 ULDC.64 UR10, c[0x0][0xae0] ;  /* 0x0002b800000a0ab9 */ /* 0x000fe40000000a00 */
[----:B------:R-:W-:-:S04]  /*1cb0*/  UIMAD.WIDE.U32 UR8, UR7, UR10, URZ ;  /* 0x0000000a070872a5 */ /* 0x000fc8000f8e003f */
[----:B------:R-:W-:-:S12]  /*1cc0*/  @UP0 USHF.R.U32.HI UR7, URZ, UR11, UR9 ;  /* 0x0000000b3f070299 */ /* 0x000fd80008011609 */
.L_x_8708:
[----:B------:R-:W-:-:S04]  /*1cd0*/  UIMAD UR7, UR7, UR5, UR5 ;  /* 0x00000005070772a4 */ /* 0x000fc8000f8e0205 */
[----:B------:R-:W-:-:S04]  /*1ce0*/  UISETP.LT.AND UP0, UPT, UR4, UR7, UPT ;  /* 0x000000070400728c */ /* 0x000fc8000bf01270 */
[----:B------:R-:W-:-:S12]  /*1cf0*/  USEL UR4, UR4, UR7, UP0 ;  /* 0x0000000704047287 */ /* 0x000fd80008000000 */
.L_x_8706:
[----:B------:R-:W-:Y:S02]  /*1d00*/  UIADD3 UR8, UR40, 0x5f, URZ ;  /* 0x0000005f28087890 */ /* 0x000fe4000fffe03f */
[----:B------:R-:W-:Y:S02]  /*1d10*/  UIADD3 UR10, UR4, 0x5f, URZ ;  /* 0x0000005f040a7890 */ /* 0x000fe4000fffe03f */
[----:B------:R-:W-:Y:S02]  /*1d20*/  UIMAD.WIDE UR8, UR8, 0x2aaaaaab, URZ ;  /* 0x2aaaaaab080878a5 */ /* 0x000fe4000f8e023f */
[----:B------:R-:W-:Y:S02]  /*1d30*/  UIMAD.WIDE UR10, UR10, 0x2aaaaaab, URZ ;  /* 0x2aaaaaab0a0a78a5 */ /* 0x000fe4000f8e023f */
[----:B------:R-:W-:Y:S02]  /*1d40*/  USHF.R.U32.HI UR4, URZ, 0x1f, UR9 ;  /* 0x0000001f3f047899 */ /* 0x000fe40008011609 */
[----:B------:R-:W-:-:S02]  /*1d50*/  USHF.R.U32.HI UR7, URZ, 0x1f, UR11 ;  /* 0x0000001f3f077899 */ /* 0x000fc4000801160b */
[----:B------:R-:W-:Y:S02]  /*1d60*/  ULEA.HI.SX32 UR4, UR9, UR4, 0x1c ;  /* 0x0000000409047291 */ /* 0x000fe4000f8fe23f */
[----:B------:R-:W-:Y:S02]  /*1d70*/  ULEA.HI.SX32 UR7, UR11, UR7, 0x1c ;  /* 0x000000070b077291 */ /* 0x000fe4000f8fe23f */
[----:B------:R-:W-:Y:S02]  /*1d80*/  UIADD3 UR6, UR40, -UR6, UR42 ;  /* 0x8000000628067290 */ /* 0x000fe4000fffe02a */
[----:B------:R-:W-:Y:S01]  /*1d90*/  UISETP.LT.AND UP0, UPT, UR4, UR7, UPT ;  /* 0x000000070400728c */ /* 0x000fe2000bf01270 */
[----:B------:R-:W-:Y:S02]  /*1da0*/  ULDC UR8, c[0x0][0xad4] ;  /* 0x0002b50000087ab9 */ /* 0x000fe40000000800 */
[----:B------:R-:W-:Y:S02]  /*1db0*/  UIADD3 UR8, UR6, -UR8, URZ ;  /* 0x8000000806087290 */ /* 0x000fe4000fffe03f */
        /* <DEDUP_REMOVED lines=13> */
.L_x_8710:
[----:B------:R-:W-:-:S11]  /*1e90*/  UISETP.NE.AND UP0, UPT, UR5, 0x1, UPT ;  /* 0x000000010500788c */ /* 0x000fd6000bf05270 */
[----:B------:R-:W-:Y:S02]  /*1ea0*/  @UP0 ULDC.64 UR10, c[0x0][0xae0] ;  /* 0x0002b800000a0ab9 */ /* 0x000fe40000000a00 */
[----:B------:R-:W-:-:S04]  /*1eb0*/  UIMAD.WIDE.U32 UR6, UR4, UR10, URZ ;  /* 0x0000000a040672a5 */ /* 0x000fc8000f8e003f */
[----:B------:R-:W-:-:S12]  /*1ec0*/  @UP0 USHF.R.U32.HI UR4, URZ, UR11, UR7 ;  /* 0x0000000b3f040299 */ /* 0x000fd80008011607 */
.L_x_8711:
[----:B------:R-:W-:-:S04]  /*1ed0*/  UIMAD UR4, UR4, UR5, URZ ;  /* 0x00000005040472a4 */ /* 0x000fc8000f8e023f */
[----:B------:R-:W-:-:S04]  /*1ee0*/  UISETP.LT.AND UP0, UPT, UR8, UR4, UPT ;  /* 0x000000040800728c */ /* 0x000fc8000bf01270 */
[----:B------:R-:W-:-:S12]  /*1ef0*/  USEL UR8, UR8, UR4, !UP0 ;  /* 0x0000000408087287 */ /* 0x000fd8000c000000 */
.L_x_8709:
[----:B------:R-:W-:Y:S01]  /*1f00*/  UIMAD.WIDE UR4, UR8, 0x2aaaaaab, URZ ;  /* 0x2aaaaaab080478a5 */ /* 0x000fe2000f8e023f */
[----:B------:R-:W-:-:S03]  /*1f10*/  PLOP3.LUT P0, PT, PT, PT, PT, 0x80, 0x0 ;  /* 0x000000000000781c */ /* 0x000fc60003f0f070 */
[----:B------:R-:W-:-:S04]  /*1f20*/  USHF.R.U32.HI UR4, URZ, 0x1f, UR5 ;  /* 0x0000001f3f047899 */ /* 0x000fc80008011605 */
[----:B------:R-:W-:-:S04]  /*1f30*/  ULEA.HI.SX32 UR4, UR5, UR4, 0x1c ;  /* 0x0000000405047291 */ /* 0x000fc8000f8fe23f */
[----:B------:R-:W-:-:S04]  /*1f40*/  UISETP.LT.AND UP0, UPT, URZ, UR4, UPT ;  /* 0x000000043f00728c */ /* 0x000fc8000bf01270 */
[----:B------:R-:W-:-:S04]  /*1f50*/  USEL UR41, URZ, UR4, !UP0 ;  /* 0x000000043f297287 */ /* 0x000fc8000c000000 */
[----:B------:R-:W-:-:S06]  /*1f60*/  UISETP.GT.AND UP0, UPT, UR45, UR41, UPT ;  /* 0x000000292d00728c */ /* 0x000fcc000bf04270 */
[----:B------:R-:W-:-:S13]  /*1f70*/  PLOP3.LUT P1, PT, PT, PT, UP0, 0x80, 0x0 ;  /* 0x000000000000781c */ /* 0x000fda0003f2f008 */
[----:B------:R-:W-:Y:S05]  /*1f80*/  @!P1 BRA `(.L_x_8712) ;  /* 0x000001c800d89947 */ /* 0x000fea0003800000 */
[----:B-1----:R-:W1:Y:S01]  /*1f90*/  SHFL.IDX PT, R0, R220, RZ, 0x1f ;  /* 0x00001fffdc007589 */ /* 0x002e6200000e0000 */
[----:B------:R-:W-:Y:S01]  /*1fa0*/  UIADD3 UR6, UR50, 0x18400, URZ ;  /* 0x0001840032067890 */ /* 0x000fe2000fffe03f */
[----:B------:R-:W-:Y:S01]  /*1fb0*/  IMAD.MOV.U32 R12, RZ, RZ, 0x1 ;  /* 0x00000001ff0c7424 */ /* 0x000fe200078e00ff */
[----:B------:R-:W-:Y:S01]  /*1fc0*/  UIADD3 UR5, UR50, 0x400, URZ ;  /* 0x0000040032057890 */ /* 0x000fe2000fffe03f */
[----:B------:R-:W-:Y:S01]  /*1fd0*/  IMAD.MOV.U32 R4, RZ, RZ, 0x1 ;  /* 0x00000001ff047424 */ /* 0x000fe200078e00ff */
[----:B------:R-:W-:Y:S01]  /*1fe0*/  UIADD3 UR4, UR50, 0x1c400, URZ ;  /* 0x0001c40032047890 */ /* 0x000fe2000fffe03f */
[----:B------:R-:W-:Y:S01]  /*1ff0*/  IMAD.MOV.U32 R5, RZ, RZ, RZ ;  /* 0x000000ffff057224 */ /* 0x000fe200078e00ff */
[----:B------:R-:W-:Y:S01]  /*2000*/  USHF.R.U32.HI UR5, URZ, 0x4, UR5 ;  /* 0x000000043f057899 */ /* 0x000fe20008011605 */
[----:B------:R-:W-:Y:S01]  /*2010*/  IMAD.MOV.U32 R6, RZ, RZ, 0x1 ;  /* 0x00000001ff067424 */ /* 0x000fe200078e00ff */
[----:B------:R-:W-:Y:S01]  /*2020*/  USHF.R.U32.HI UR4, URZ, 0x4, UR4 ;  /* 0x000000043f047899 */ /* 0x000fe20008011604 */
[----:B------:R-:W-:Y:S01]  /*2030*/  IMAD.MOV.U32 R7, RZ, RZ, RZ ;  /* 0x000000ffff077224 */ /* 0x000fe200078e00ff */
[----:B------:R-:W-:Y:S01]  /*2040*/  ULOP3.LUT UR5, UR5, 0x3fff, URZ, 0xc0, !UPT ;  /* 0x00003fff05057892 */ /* 0x000fe2000f8ec03f */
[----:B------:R-:W-:Y:S01]  /*2050*/  IMAD.MOV.U32 R13, RZ, RZ, RZ ;  /* 0x000000ffff0d7224 */ /* 0x000fe200078e00ff */
[----:B------:R-:W-:Y:S01]  /*2060*/  ULOP3.LUT UR4, UR4, 0x3fff, URZ, 0xc0, !UPT ;  /* 0x00003fff04047892 */ /* 0x000fe2000f8ec03f */
[----:B------:R-:W-:Y:S01]  /*2070*/  IMAD.MOV.U32 R9, RZ, RZ, 0x40000040 ;  /* 0x40000040ff097424 */ /* 0x000fe200078e00ff */
[----:B------:R-:W-:Y:S01]  /*2080*/  ULOP3.LUT UR7, UR5, 0x3000000, URZ, 0xfc, !UPT ;  /* 0x0300000005077892 */ /* 0x000fe2000f8efc3f */
[----:B------:R2:W-:Y:S01]  /*2090*/  STL.128 [R1+0x80], R4 ;  /* 0x0000800401007387 */ /* 0x0005e20000100c00 */
[----:B------:R-:W-:Y:S01]  /*20a0*/  ULOP3.LUT UR4, UR4, 0x10000, URZ, 0xfc, !UPT ;  /* 0x0001000004047892 */ /* 0x000fe2000f8efc3f */
[----:B------:R-:W-:Y:S01]  /*20b0*/  IMAD.MOV.U32 R11, RZ, RZ, 0x40000040 ;  /* 0x40000040ff0b7424 */ /* 0x000fe200078e00ff */
[----:B------:R-:W-:Y:S01]  /*20c0*/  ULOP3.LUT UR5, UR5, 0x10000, URZ, 0xfc, !UPT ;  /* 0x0001000005057892 */ /* 0x000fe2000f8efc3f */
[----:B------:R3:W-:Y:S01]  /*20d0*/  STL.64 [R1+0x90], R12 ;  /* 0x0000900c01007387 */ /* 0x0007e20000100a00 */
[----:B------:R-:W-:Y:S01]  /*20e0*/  IMAD.U32 R10, RZ, RZ, UR7 ;  /* 0x00000007ff0a7e24 */ /* 0x000fe2000f8e00ff */
[----:B------:R-:W-:Y:S01]  /*20f0*/  IADD3 R29, P5, R16, 0xa0, RZ ;  /* 0x000000a0101d7810 */ /* 0x000fe20007fbe0ff */
[----:B------:R-:W-:Y:S01]  /*2100*/  IMAD.U32 R8, RZ, RZ, UR4 ;  /* 0x00000004ff087e24 */ /* 0x000fe2000f8e00ff */
[----:B-1----:R-:W-:Y:S01]  /*2110*/  LEA.HI R2, R0, R0, RZ, 0x1 ;  /* 0x0000000000027211 */ /* 0x002fe200078f08ff */
[----:B------:R-:W-:Y:S01]  /*2120*/  IMAD.U32 R14, RZ, RZ, UR5 ;  /* 0x00000005ff0e7e24 */ /* 0x000fe2000f8e00ff */
[----:B------:R-:W-:Y:S01]  /*2130*/  ULOP3.LUT UP0, URZ, UR6, 0x1bf, URZ, 0xc0, !UPT ;  /* 0x000001bf063f7892 */ /* 0x000fe2000f80c03f */
[----:B------:R-:W-:Y:S01]  /*2140*/  IMAD.MOV.U32 R15, RZ, RZ, 0x40000040 ;  /* 0x40000040ff0f7424 */ /* 0x000fe200078e00ff */
[----:B------:R-:W-:Y:S01]  /*2150*/  LOP3.LUT R3, R2, 0x7fffe, RZ, 0xc0, !PT ;  /* 0x0007fffe02037812 */ /* 0x000fe200078ec0ff */
[----:B------:R1:W-:Y:S01]  /*2160*/  STL.128 [R1+0xa0], R8 ;  /* 0x0000a00801007387 */ /* 0x0003e20000100c00 */
[----:B------:R-:W-:Y:S01]  /*2170*/  IMAD.X R44, RZ, RZ, R17, P5 ;  /* 0x000000ffff2c7224 */ /* 0x000fe200028e0611 */
[----:B------:R-:W-:Y:S01]  /*2180*/  IADD3 R32, P1, R16, 0x118, RZ ;  /* 0x0000011810207810 */ /* 0x000fe20007f3e0ff */
[----:B--2---:R-:W-:Y:S01]  /*2190*/  IMAD.MOV.U32 R5, RZ, RZ, 0x40000040 ;  /* 0x40000040ff057424 */ /* 0x004fe200078e00ff */
[----:B------:R1:W-:Y:S01]  /*21a0*/  STL.64 [R1+0x78], RZ ;  /* 0x000078ff01007387 */ /* 0x0003e20000100a00 */
[----:B------:R-:W-:Y:S01]  /*21b0*/  IMAD.IADD R3, R0, 0x1, -R3 ;  /* 0x0000000100037824 */ /* 0x000fe200078e0a03 */
[----:B------:R-:W-:Y:S01]  /*21c0*/  PLOP3.LUT P5, PT, PT, PT, UP0, 0x80, 0x0 ;  /* 0x000000000000781c */ /* 0x000fe20003faf008 */
[----:B---3--:R-:W-:Y:S01]  /*21d0*/  IMAD.MOV.U32 R13, RZ, RZ, 0x40000040 ;  /* 0x40000040ff0d7424 */ /* 0x008fe200078e00ff */
[----:B------:R1:W-:Y:S01]  /*21e0*/  STL.128 [R1+0xb0], RZ ;  /* 0x0000b0ff01007387 */ /* 0x0003e20000100c00 */
[C---:B------:R-:W-:Y:S01]  /*21f0*/  IADD3 R30, P6, R16.reuse, 0x110, RZ ;  /* 0x00000110101e7810 */ /* 0x040fe20007fde0ff */
[--C-:B------:R-:W-:Y:S01]  /*2200*/  IMAD.X R33, RZ, RZ, R17.reuse, P1 ;  /* 0x000000ffff217224 */ /* 0x100fe200008e0611 */
[----:B------:R-:W-:Y:S01]  /*2210*/  LEA R3, R3, UR6, 0xd ;  /* 0x0000000603037c11 */ /* 0x000fe2000f8e68ff */
[----:B------:R1:W-:Y:S01]  /*2220*/  STL.128 [R1+0xc0], RZ ;  /* 0x0000c0ff01007387 */ /* 0x0003e20000100c00 */
[C---:B------:R-:W-:Y:S01]  /*2230*/  IADD3 R27, P0, R16.reuse, 0x98, RZ ;  /* 0x00000098101b7810 */ /* 0x040fe20007f1e0ff */
[----:B------:R-:W-:Y:S01]  /*2240*/  IMAD.X R39, RZ, RZ, R17, P6 ;  /* 0x000000ffff277224 */ /* 0x000fe200030e0611 */
[----:B------:R-:W-:Y:S01]  /*2250*/  SHF.R.U32.HI R0, RZ, 0x4, R3 ;  /* 0x00000004ff007819 */ /* 0x000fe20000011603 */
[----:B------:R-:W-:Y:S01]  /*2260*/  VIADD R2, R3, 0xa000 ;  /* 0x0000a00003027836 */ /* 0x000fe20000000000 */
[----:B------:R1:W-:Y:S01]  /*2270*/  STL.128 [R1+0xd0], RZ ;  /* 0x0000d0ff01007387 */ /* 0x0003e20000100c00 */
[----:B------:R-:W-:Y:S01]  /*2280*/  IADD3 R26, P4, R16, 0x90, RZ ;  /* 0x00000090101a7810 */ /* 0x000fe20007f9e0ff */
[--C-:B------:R-:W-:Y:S01]  /*2290*/  IMAD.X R42, RZ, RZ, R17.reuse, P0 ;  /* 0x000000ffff2a7224 */ /* 0x100fe200000e0611 */
[----:B------:R-:W-:Y:S01]  /*22a0*/  LOP3.LUT R0, R0, 0x3fff, RZ, 0xc0, !PT ;  /* 0x00003fff00007812 */ /* 0x000fe200078ec0ff */
[----:B------:R1:W-:Y:S01]  /*22b0*/  STL.128 [R1+0xe0], RZ ;  /* 0x0000e0ff01007387 */ /* 0x0003e20000100c00 */
[----:B------:R-:W-:Y:S01]  /*22c0*/  SHF.R.U32.HI R2, RZ, 0x4, R2 ;  /* 0x00000004ff027819 */ /* 0x000fe20000011602 */
[----:B------:R-:W-:Y:S01]  /*22d0*/  IMAD.X R37, RZ, RZ, R17, P4 ;  /* 0x000000ffff257224 */ /* 0x000fe200020e0611 */
[----:B------:R-:W-:Y:S01]  /*22e0*/  LOP3.LUT R4, R0, 0x10000, RZ, 0xfc, !PT ;  /* 0x0001000000047812 */ /* 0x000fe200078efcff */
[----:B------:R1:W-:Y:S01]  /*22f0*/  STL.128 [R1+0xf0], RZ ;  /* 0x0000f0ff01007387 */ /* 0x0003e20000100c00 */
[----:B------:R-:W-:-:S02]  /*2300*/  LOP3.LUT R2, R2, 0x3fff, RZ, 0xc0, !PT ;  /* 0x00003fff02027812 */ /* 0x000fc400078ec0ff */
[----:B------:R-:W-:Y:S01]  /*2310*/  IADD3 R28, P3, R16, 0x88, RZ ;  /* 0x00000088101c7810 */ /* 0x000fe20007f7e0ff */
[----:B------:R1:W-:Y:S01]  /*2320*/  STL.64 [R1+0x98], R4 ;  /* 0x0000980401007387 */ /* 0x0003e20000100a00 */
[----:B------:R-:W-:Y:S02]  /*2330*/  LOP3.LUT R2, R2, 0x10000, RZ, 0xfc, !PT ;  /* 0x0001000002027812 */ /* 0x000fe400078efcff */
[C---:B------:R-:W-:Y:S01]  /*2340*/  IADD3 R19, P2, R16.reuse, 0x80, RZ ;  /* 0x0000008010137810 */ /* 0x040fe20007f5e0ff */
[----:B------:R1:W-:Y:S01]  /*2350*/  STL.128 [R1+0x100], RZ ;  /* 0x000100ff01007387 */ /* 0x0003e20000100c00 */
[C---:B------:R-:W-:Y:S01]  /*2360*/  IADD3 R24, P1, R16.reuse, 0x78, RZ ;  /* 0x0000007810187810 */ /* 0x040fe20007f3e0ff */
[----:B------:R-:W-:Y:S01]  /*2370*/  IMAD.MOV.U32 R12, RZ, RZ, R2 ;  /* 0x000000ffff0c7224 */ /* 0x000fe200078e0002 */
[----:B------:R-:W-:Y:S01]  /*2380*/  IADD3 R35, P6, R16, 0xb0, RZ ;  /* 0x000000b010237810 */ /* 0x000fe20007fde0ff */
[--C-:B------:R-:W-:Y:S02]  /*2390*/  IMAD.X R41, RZ, RZ, R17.reuse, P3 ;  /* 0x000000ffff297224 */ /* 0x100fe400018e0611 */
[--C-:B------:R-:W-:Y:S01]  /*23a0*/  IMAD.X R38, RZ, RZ, R17.reuse, P2 ;  /* 0x000000ffff267224 */ /* 0x100fe200010e0611 */
[----:B------:R1:W-:Y:S01]  /*23b0*/  STL.128 [R1+0x110], R12 ;  /* 0x0001100c01007387 */ /* 0x0003e20000100c00 */
[----:B------:R-:W-:-:S02]  /*23c0*/  IMAD.X R25, RZ, RZ, R17, P1 ;  /* 0x000000ffff197224 */ /* 0x000fc400008e0611 */
[----:B------:R-:W-:Y:S01]  /*23d0*/  IMAD.X R40, RZ, RZ, R17, P6 ;  /* 0x000000ffff287224 */ /* 0x000fe200030e0611 */
[----:B------:R-:W-:Y:S06]  /*23e0*/  @!P5 BRA `(.L_x_8713) ;  /* 0x000000000040d947 */ /* 0x000fec0003800000 */
[----:B------:R-:W-:Y:S01]  /*23f0*/  MOV R0, 0x0 ;  /* 0x0000000000007802 */ /* 0x000fe20000000f00 */
[----:B------:R-:W-:Y:S01]  /*2400*/  ULDC.64 UR4, c[0x4][0x108] ;  /* 0x0100420000047ab9 */ /* 0x000fe20000000a00 */
[----:B------:R-:W-:Y:S01]  /*2410*/  ULDC.64 UR6, c[0x4][0x28] ;  /* 0x01000a0000067ab9 */ /* 0x000fe20000000a00 */
[----:B-1----:R-:W-:Y:S01]  /*2420*/  IMAD.U32 R4, RZ, RZ, UR4 ;  /* 0x00000004ff047e24 */ /* 0x002fe2000f8e00ff */
        /* <DEDUP_REMOVED lines=12> */
.L_x_8713:
[----:B------:R-:W2:Y:S01]  /*24f0*/  S2R R20, SR_TID.X ;  /* 0x0000000000147919 */ /* 0x000ea20000002100 */
[----:B-1----:R-:W1:Y:S01]  /*2500*/  LDC.64 R10, c[0x0][0x428] ;  /* 0x00010a00ff0a7b82 */ /* 0x002e620000000a00 */
[----:B------:R-:W-:Y:S01]  /*2510*/  IADD3 R8, P0, R16, 0x120, RZ ;  /* 0x0000012010087810 */ /* 0x000fe20007f1e0ff */
[----:B------:R-:W-:Y:S01]  /*2520*/  ULDC UR4, c[0x0][0x20] ;  /* 0x0000080000047ab9 */ /* 0x000fe20000000800 */
[----:B------:R-:W-:Y:S01]  /*2530*/  IMAD.U32 R7, RZ, RZ, UR40 ;  /* 0x00000028ff077e24 */ /* 0x000fe2000f8e00ff */
[----:B------:R-:W-:Y:S01]  /*2540*/  STL.64 [R1+0x130], R24 ;  /* 0x0001301801007387 */ /* 0x000fe20000100a00 */
[----:B------:R-:W-:Y:S02]  /*2550*/  VIADD R6, R18, -UR4 ;  /* 0x8000000412067c36 */ /* 0x000fe40008000000 */
[----:B------:R-:W-:Y:S01]  /*2560*/  IMAD.X R9, RZ, RZ, R17, P0 ;  /* 0x000000ffff097224 */ /* 0x000fe200000e0611 */
[----:B------:R-:W3:Y:S01]  /*2570*/  LDC R15, c[0x0][0xad4] ;  /* 0x0002b500ff0f7b82 */ /* 0x000ee20000000800 */
[----:B------:R-:W-:Y:S04]  /*2580*/  STL.64 [R1+0x120], R200 ;  /* 0x000120c801007387 */ /* 0x000fe80000100a00 */
[----:B------:R-:W-:Y:S03]  /*2590*/  STL.64 [R1+0x128], R8 ;  /* 0x0001280801007387 */ /* 0x000fe60000100a00 */
[----:B------:R-:W4:Y:S01]  /*25a0*/  LDC R13, c[0x0][0x430] ;  /* 0x00010c00ff0d7b82 */ /* 0x000f220000000800 */
[----:B------:R-:W-:Y:S04]  /*25b0*/  STL.U8 [R1+0x138], RZ ;  /* 0x000138ff01007387 */ /* 0x000fe80000100000 */
[----:B------:R5:W-:Y:S03]  /*25c0*/  STL [R6+0x8], R7 ;  /* 0x0000080706007387 */ /* 0x000be60000100800 */
[----:B------:R-:W5:Y:S01]  /*25d0*/  LDC.64 R4, c[0x0][0xad8] ;  /* 0x0002b600ff047b82 */ /* 0x000f620000000a00 */
[----:B-1----:R-:W-:Y:S04]  /*25e0*/  STL [R6+0x24], R10 ;  /* 0x0000240a06007387 */ /* 0x002fe80000100800 */
[----:B------:R-:W-:Y:S01]  /*25f0*/  STL [R6+0x28], R11 ;  /* 0x0000280b06007387 */ /* 0x000fe20000100800 */
[----:B--2---:R-:W-:-:S02]  /*2600*/  VIADD R197, R20, 0xffffff80 ;  /* 0xffffff8014c57836 */ /* 0x004fc40000000000 */
[----:B------:R-:W1:Y:S01]  /*2610*/  LDC.64 R2, c[0x0][0xae0] ;  /* 0x0002b800ff027b82 */ /* 0x000e620000000a00 */
[----:B---3--:R-:W-:Y:S04]  /*2620*/  STL [R6+0xc], R15 ;  /* 0x00000c0f06007387 */ /* 0x008fe80000100800 */
[----:B------:R-:W-:Y:S03]  /*2630*/  STL [R6+0x14], RZ ;  /* 0x000014ff06007387 */ /* 0x000fe60000100800 */
[----:B------:R-:W2:Y:S01]  /*2640*/  LDC R0, c[0x0][0x288] ;  /* 0x0000a200ff007b82 */ /* 0x000ea20000000800 */
[----:B----4-:R-:W-:Y:S04]  /*2650*/  STL [R6+0x2c], R13 ;  /* 0x00002c0d06007387 */ /* 0x010fe80000100800 */
[----:B------:R-:W-:Y:S04]  /*2660*/  STL [R6], R197 ;  /* 0x000000c506007387 */ /* 0x000fe80000100800 */
[----:B-----5:R-:W-:Y:S04]  /*2670*/  STL [R6+0x10], R4 ;  /* 0x0000100406007387 */ /* 0x020fe80000100800 */
[----:B------:R-:W-:Y:S04]  /*2680*/  STL [R6+0x18], R5 ;  /* 0x0000180506007387 */ /* 0x000fe80000100800 */
[----:B-1----:R-:W-:Y:S04]  /*2690*/  STL [R6+0x1c], R2 ;  /* 0x00001c0206007387 */ /* 0x002fe80000100800 */
[----:B------:R-:W-:Y:S04]  /*26a0*/  STL [R6+0x20], R3 ;  /* 0x0000200306007387 */ /* 0x000fe80000100800 */
[----:B--2---:R1:W-:Y:S04]  /*26b0*/  STL [R6+0x4], R0 ;  /* 0x0000040006007387 */ /* 0x0043e80000100800 */
[----:B------:R-:W1:Y:S01]  /*26c0*/  LDL R7, [R1+0x21c] ;  /* 0x00021c0001077983 */ /* 0x000e620000100800 */
[----:B------:R-:W-:Y:S03]  /*26d0*/  BSSY B0, `(.L_x_8714) ;  /* 0x0000008000007945 */ /* 0x000fe60003800000 */
[----:B------:R2:W-:Y:S01]  /*26e0*/  STL.U8 [R1+0x16c], RZ ;  /* 0x00016cff01007387 */ /* 0x0005e20000100000 */
[----:B-1----:R-:W-:-:S04]  /*26f0*/  LEA.HI R0, R7, R7, RZ, 0x1 ;  /* 0x0000000707007211 */ /* 0x002fc800078f08ff */
[----:B------:R-:W-:-:S05]  /*2700*/  LOP3.LUT R0, R0, 0xfffffffe, RZ, 0xc0, !PT ;  /* 0xfffffffe00007812 */ /* 0x000fca00078ec0ff */
[----:B------:R-:W-:-:S05]  /*2710*/  IMAD.IADD R0, R7, 0x1, -R0 ;  /* 0x0000000107007824 */ /* 0x000fca00078e0a00 */
[----:B------:R-:W-:-:S04]  /*2720*/  SHF.L.U32 R0, R0, 0x1f, RZ ;  /* 0x0000001f00007819 */ /* 0x000fc800000006ff */
[----:B------:R-:W1:Y:S02]  /*2730*/  SYNCS.PHASECHK.TRANS64.TRYWAIT P0, [UR50+0x32400], R0 ;  /* 0x03240000ff0075a7 */ /* 0x000e640008000172 */
[----:B-12---:R-:W-:Y:S05]  /*2740*/  @!P0 BRA `(.L_x_8715) ;  /* 0x0000020c00b48947 */ /* 0x006fea0003800000 */
.L_x_8889:
[----:B------:R-:W-:Y:S05]  /*2750*/  BSYNC B0 ;  /* 0x0000000000007941 */ /* 0x000fea0003800000 */
.L_x_8714:
[----:B------:R-:W2:Y:S04]  /*2760*/  LDL R31, [R1+0x1c] ;  /* 0x00001c00011f7983 */ /* 0x000ea80000100800 */
[----:B------:R3:W5:Y:S01]  /*2770*/  LDL.64 R24, [R1+0x210] ;  /* 0x0002100001187983 */ /* 0x0007620000100a00 */
[----:B------:R-:W-:Y:S01]  /*2780*/  IMAD.U32 R8, RZ, RZ, UR48 ;  /* 0x00000030ff087e24 */ /* 0x000fe2000f8e00ff */
[C---:B-1----:R-:W-:Y:S01]  /*2790*/  IADD3 R0, P2, R16.reuse, 0x420, RZ ;  /* 0x0000042010007810 */ /* 0x042fe20007f5e0ff */
[----:B------:R-:W-:Y:S01]  /*27a0*/  IMAD.U32 R9, RZ, RZ, UR49 ;  /* 0x00000031ff097e24 */ /* 0x000fe2000f8e00ff */
[----:B------:R-:W-:Y:S01]  /*27b0*/  IADD3 R20, P1, R16, 0x128, RZ ;  /* 0x0000012810147810 */ /* 0x000fe20007f3e0ff */
[----:B------:R-:W-:Y:S01]  /*27c0*/  IMAD.MOV.U32 R10, RZ, RZ, R219 ;  /* 0x000000ffff0a7224 */ /* 0x000fe200078e00db */
[----:B------:R-:W-:Y:S05]  /*27d0*/  WARPSYNC.ALL ;  /* 0x0000000000007948 */ /* 0x000fea0003800000 */
[----:B------:R-:W-:Y:S01]  /*27e0*/  IMAD.MOV.U32 R11, RZ, RZ, R218 ;  /* 0x000000ffff0b7224 */ /* 0x000fe200078e00da */
[----:B------:R-:W-:Y:S01]  /*27f0*/  BSSY B0, `(.L_x_8716) ;  /* 0x0000037000007945 */ /* 0x000fe20003800000 */
[----:B------:R-:W-:-:S02]  /*2800*/  IMAD.MOV.U32 R14, RZ, RZ, R19 ;  /* 0x000000ffff0e7224 */ /* 0x000fc400078e0013 */
[----:B------:R-:W-:Y:S01]  /*2810*/  IMAD.MOV.U32 R15, RZ, RZ, R38 ;  /* 0x000000ffff0f7224 */ /* 0x000fe200078e0026 */
[----:B------:R1:W-:Y:S01]  /*2820*/  STL.128 [R1+0x1a0], R8 ;  /* 0x0001a00801007387 */ /* 0x0003e20000100c00 */
[----:B------:R-:W-:Y:S02]  /*2830*/  IMAD.MOV.U32 R12, RZ, RZ, R217 ;  /* 0x000000ffff0c7224 */ /* 0x000fe400078e00d9 */
[----:B------:R-:W-:Y:S02]  /*2840*/  IMAD.MOV.U32 R13, RZ, RZ, R216 ;  /* 0x000000ffff0d7224 */ /* 0x000fe400078e00d8 */
[--C-:B------:R-:W-:Y:S02]  /*2850*/  IMAD.X R7, RZ, RZ, R17.reuse, P2 ;  /* 0x000000ffff077224 */ /* 0x100fe400010e0611 */
[----:B------:R-:W-:Y:S01]  /*2860*/  IMAD.X R21, RZ, RZ, R17, P1 ;  /* 0x000000ffff157224 */ /* 0x000fe200008e0611 */
[----:B------:R4:W-:Y:S01]  /*2870*/  STL.128 [R1+0x170], R12 ;  /* 0x0001700c01007387 */ /* 0x0009e20000100c00 */
[----:B------:R-:W-:Y:S01]  /*2880*/  IMAD.MOV.U32 R38, RZ, RZ, R20 ;  /* 0x000000ffff267224 */ /* 0x000fe200078e0014 */
[----:B------:R-:W-:Y:S01]  /*2890*/  IADD3 R20, P1, R16, 0x138, RZ ;  /* 0x0000013810147810 */ /* 0x000fe20007f3e0ff */
[----:B-1----:R-:W-:-:S02]  /*28a0*/  IMAD.MOV.U32 R8, RZ, RZ, R34 ;  /* 0x000000ffff087224 */ /* 0x002fc400078e0022 */
[----:B------:R-:W-:Y:S02]  /*28b0*/  IMAD.MOV.U32 R9, RZ, RZ, R43 ;  /* 0x000000ffff097224 */ /* 0x000fe400078e002b */
[----:B------:R-:W-:Y:S01]  /*28c0*/  IMAD.MOV.U32 R10, RZ, RZ, R26 ;  /* 0x000000ffff0a7224 */ /* 0x000fe200078e001a */
[----:B------:R3:W-:Y:S01]  /*28d0*/  BAR.SYNC.DEFER_BLOCKING R208, 0x100 ;  /* 0x000400d00000751d */ /* 0x0007e20000010000 */
[----:B------:R-:W-:Y:S01]  /*28e0*/  IMAD.MOV.U32 R11, RZ, RZ, R37 ;  /* 0x000000ffff0b7224 */ /* 0x000fe200078e0025 */
[----:B------:R-:W-:Y:S01]  /*28f0*/  IADD3 R26, P0, R16, 0x16c, RZ ;  /* 0x0000016c101a7810 */ /* 0x000fe20007f1e0ff */
[----:B----4-:R-:W-:Y:S02]  /*2900*/  IMAD.MOV.U32 R12, RZ, RZ, R27 ;  /* 0x000000ffff0c7224 */ /* 0x010fe400078e001b */
[----:B------:R-:W-:Y:S02]  /*2910*/  IMAD.MOV.U32 R13, RZ, RZ, R42 ;  /* 0x000000ffff0d7224 */ /* 0x000fe400078e002a */
[----:B------:R-:W-:Y:S01]  /*2920*/  IMAD.X R27, RZ, RZ, R17, P0 ;  /* 0x000000ffff1b7224 */ /* 0x000fe200000e0611 */
[----:B------:R1:W-:Y:S01]  /*2930*/  STL.128 [R1+0x1b0], R8 ;  /* 0x0001b00801007387 */ /* 0x0003e20000100c00 */
[----:B------:R-:W-:-:S02]  /*2940*/  IMAD.MOV.U32 R14, RZ, RZ, R29 ;  /* 0x000000ffff0e7224 */ /* 0x000fc400078e001d */
[----:B------:R-:W-:Y:S02]  /*2950*/  IMAD.MOV.U32 R15, RZ, RZ, R44 ;  /* 0x000000ffff0f7224 */ /* 0x000fe400078e002c */
[----:B------:R-:W-:-:S03]  /*2960*/  IMAD.MOV.U32 R37, RZ, RZ, R45 ;  /* 0x000000ffff257224 */ /* 0x000fc600078e002d */
[----:B------:R-:W-:Y:S01]  /*2970*/  STL.128 [R1+0x190], R12 ;  /* 0x0001900c01007387 */ /* 0x000fe20000100c00 */
[----:B-1----:R-:W-:Y:S02]  /*2980*/  IMAD.MOV.U32 R8, RZ, RZ, R30 ;  /* 0x000000ffff087224 */ /* 0x002fe400078e001e */
[----:B------:R-:W-:Y:S02]  /*2990*/  IMAD.MOV.U32 R9, RZ, RZ, R39 ;  /* 0x000000ffff097224 */ /* 0x000fe400078e0027 */
[----:B------:R-:W-:Y:S02]  /*29a0*/  IMAD.MOV.U32 R10, RZ, RZ, R32 ;  /* 0x000000ffff0a7224 */ /* 0x000fe400078e0020 */
[----:B------:R-:W-:Y:S02]  /*29b0*/  IMAD.MOV.U32 R11, RZ, RZ, R33 ;  /* 0x000000ffff0b7224 */ /* 0x000fe400078e0021 */
[----:B------:R-:W-:Y:S02]  /*29c0*/  IMAD.MOV.U32 R39, RZ, RZ, R21 ;  /* 0x000000ffff277224 */ /* 0x000fe400078e0015 */
[----:B------:R-:W-:Y:S01]  /*29d0*/  IMAD.X R21, RZ, RZ, R17, P1 ;  /* 0x000000ffff157224 */ /* 0x000fe200008e0611 */
[----:B------:R1:W-:Y:S04]  /*29e0*/  STL.128 [R1+0x1c0], R8 ;  /* 0x0001c00801007387 */ /* 0x0003e80000100c00 */
[----:B------:R-:W-:Y:S04]  /*29f0*/  STL.128 [R1+0x1e0], R36 ;  /* 0x0001e02401007387 */ /* 0x000fe80000100c00 */
[----:B------:R-:W-:Y:S01]  /*2a00*/  STL.128 [R1+0x180], R20 ;  /* 0x0001801401007387 */ /* 0x000fe20000100c00 */
[----:B-1----:R-:W-:-:S02]  /*2a10*/  IMAD.MOV.U32 R10, RZ, RZ, R26 ;  /* 0x000000ffff0a7224 */ /* 0x002fc400078e001a */
[----:B------:R-:W-:Y:S02]  /*2a20*/  IMAD.MOV.U32 R11, RZ, RZ, R27 ;  /* 0x000000ffff0b7224 */ /* 0x000fe400078e001b */
[----:B------:R-:W-:Y:S01]  /*2a30*/  IMAD.MOV.U32 R8, RZ, RZ, R0 ;  /* 0x000000ffff087224 */ /* 0x000fe200078e0000 */
[----:B------:R-:W-:Y:S01]  /*2a40*/  IADD3 R0, P0, R16, 0xa8, RZ ;  /* 0x000000a810007810 */ /* 0x000fe20007f1e0ff */
[----:B------:R-:W-:-:S04]  /*2a50*/  IMAD.MOV.U32 R9, RZ, RZ, R7 ;  /* 0x000000ffff097224 */ /* 0x000fc800078e0007 */
[----:B------:R-:W-:Y:S01]  /*2a60*/  IMAD.X R7, RZ, RZ, R17, P0 ;  /* 0x000000ffff077224 */ /* 0x000fe200000e0611 */
[----:B------:R1:W-:Y:S02]  /*2a70*/  STL.128 [R1+0x1d0], R8 ;  /* 0x0001d00801007387 */ /* 0x0003e40000100c00 */
[----:B-1----:R-:W-:Y:S02]  /*2a80*/  IMAD.MOV.U32 R10, RZ, RZ, R28 ;  /* 0x000000ffff0a7224 */ /* 0x002fe400078e001c */
[----:B------:R-:W-:Y:S02]  /*2a90*/  IMAD.MOV.U32 R11, RZ, RZ, R41 ;  /* 0x000000ffff0b7224 */ /* 0x000fe400078e0029 */
[----:B------:R-:W-:Y:S02]  /*2aa0*/  IMAD.MOV.U32 R8, RZ, RZ, R211 ;  /* 0x000000ffff087224 */ /* 0x000fe400078e00d3 */
[----:B------:R-:W-:-:S05]  /*2ab0*/  IMAD.MOV.U32 R9, RZ, RZ, R210 ;  /* 0x000000ffff097224 */ /* 0x000fca00078e00d2 */
[----:B------:R1:W-:Y:S02]  /*2ac0*/  STL.128 [R1+0x1f0], R8 ;  /* 0x0001f00801007387 */ /* 0x0003e40000100c00 */
[----:B-1----:R-:W-:Y:S02]  /*2ad0*/  IMAD.MOV.U32 R8, RZ, RZ, R35 ;  /* 0x000000ffff087224 */ /* 0x002fe400078e0023 */
[----:B------:R-:W-:Y:S02]  /*2ae0*/  IMAD.MOV.U32 R9, RZ, RZ, R40 ;  /* 0x000000ffff097224 */ /* 0x000fe400078e0028 */
[----:B------:R-:W-:Y:S02]  /*2af0*/  IMAD.MOV.U32 R10, RZ, RZ, R0 ;  /* 0x000000ffff0a7224 */ /* 0x000fe400078e0000 */
[----:B------:R-:W-:-:S05]  /*2b00*/  IMAD.MOV.U32 R11, RZ, RZ, R7 ;  /* 0x000000ffff0b7224 */ /* 0x000fca00078e0007 */
[----:B------:R3:W-:Y:S01]  /*2b10*/  STL.128 [R1+0x200], R8 ;  /* 0x0002000801007387 */ /* 0x0007e20000100c00 */
[----:B--2---:R-:W-:-:S04]  /*2b20*/  LOP3.LUT R0, R31, 0x1, RZ, 0xfc, !PT ;  /* 0x000000011f007812 */ /* 0x004fc800078efcff */
[----:B------:R-:W-:-:S13]  /*2b30*/  ISETP.NE.AND P1, PT, R0, 0x3, PT ;  /* 0x000000030000780c */ /* 0x000fda0003f25270 */
[----:B---3--:R-:W-:Y:S05]  /*2b40*/  @!P1 BRA `(.L_x_8717) ;  /* 0x0000000000049947 */ /* 0x008fea0003800000 */
[----:B------:R-:W-:Y:S01]  /*2b50*/  BPT.TRAP 0x1 ;  /* 0x000000040000795c */ /* 0x000fe20000300000 */
.L_x_8717:
[----:B------:R-:W-:Y:S05]  /*2b60*/  BSYNC B0 ;  /* 0x0000000000007941 */ /* 0x000fea0003800000 */
.L_x_8716:
[----:B------:R-:W2:Y:S01]  /*2b70*/  LDL.64 R8, [R1+0x8] ;  /* 0x0000080001087983 */ /* 0x000ea20000100a00 */
[----:B-----5:R-:W-:Y:S01]  /*2b80*/  SHF.L.U32 R25, R25, 0x1f, RZ ;  /* 0x0000001f19197819 */ /* 0x020fe200000006ff */
[----:B------:R-:W-:Y:S01]  /*2b90*/  BSSY B0, `(.L_x_8718) ;  /* 0x0000006000007945 */ /* 0x000fe20003800000 */
[----:B--2---:R-:W-:-:S05]  /*2ba0*/  MOV R7, R8 ;  /* 0x0000000800077202 */ /* 0x004fca0000000f00 */
[----:B------:R-:W-:-:S04]  /*2bb0*/  IMAD R24, R24, 0x8, R7 ;  /* 0x0000000818187824 */ /* 0x000fc800078e0207 */
[----:B------:R1:W2:Y:S01]  /*2bc0*/  SYNCS.PHASECHK.TRANS64.TRYWAIT P0, [R24+URZ], R25 ;  /* 0x00000019180075a7 */ /* 0x0002a2000800017f */
[----:B------:R-:W-:Y:S05]  /*2bd0*/  @!P1 BRA `(.L_x_8719) ;  /* 0x0000000000049947 */ /* 0x000fea0003800000 */
[----:B------:R-:W-:Y:S01]  /*2be0*/  BPT.TRAP 0x1 ;  /* 0x000000040000795c */ /* 0x000fe20000300000 */
.L_x_8719:
[----:B------:R-:W-:Y:S05]  /*2bf0*/  BSYNC B0 ;  /* 0x0000000000007941 */ /* 0x000fea0003800000 */
.L_x_8718:
[----:B------:R-:W-:Y:S04]  /*2c00*/  BSSY B0, `(.L_x_8720) ;  /* 0x0000004000007945 */ /* 0x000fe80003800000 */
[----:B--2---:R-:W-:Y:S05]  /*2c10*/  @P0 BRA `(.L_x_8721) ;  /* 0x0000000000080947 */ /* 0x004fea0003800000 */
[----:B------:R-:W2:Y:S02]  /*2c20*/  SYNCS.PHASECHK.TRANS64.TRYWAIT P0, [R24+URZ], R25 ;  /* 0x00000019180075a7 */ /* 0x000ea4000800017f */
[----:B--2---:R-:W-:Y:S05]  /*2c30*/  @!P0 BRA `(.L_x_8722) ;  /* 0x0000020800908947 */ /* 0x004fea0003800000 */
.L_x_8721:
[----:B------:R-:W-:Y:S05]  /*2c40*/  BSYNC B0 ;  /* 0x0000000000007941 */ /* 0x000fea0003800000 */
.L_x_8720:
[----:B------:R-:W3:Y:S04]  /*2c50*/  LDL R13, [R1+0x210] ;  /* 0x00021000010d7983 */ /* 0x000ee80000100800 */
[----:B------:R-:W3:Y:S01]  /*2c60*/  LDL.64 R8, [R1+0xa0] ;  /* 0x0000a00001087983 */ /* 0x000ee20000100a00 */
[----:B------:R-:W-:Y:S05]  /*2c70*/  WARPSYNC.ALL ;  /* 0x0000000000007948 */ /* 0x000fea0003800000 */
[----:B-12---:R-:W2:Y:S04]  /*2c80*/  LDL.64 R24, [R1+0x98] ;  /* 0x0000980001187983 */ /* 0x006ea80000100a00 */
[----:B------:R-:W4:Y:S04]  /*2c90*/  LDL.64 R10, [R1+0x98] ;  /* 0x00009800010a7983 */ /* 0x000f280000100a00 */
[----:B------:R-:W5:Y:S01]  /*2ca0*/  LDL.64 R14, [R1+0x98] ;  /* 0x00009800010e7983 */ /* 0x000f620000100a00 */
[----:B---3--:R-:W-:-:S03]  /*2cb0*/  IMAD R8, R13, 0x300, R8 ;  /* 0x000003000d087824 */ /* 0x008fc600078e0208 */
[----:B------:R-:W3:Y:S01]  /*2cc0*/  LDL.64 R20, [R1+0x98] ;  /* 0x0000980001147983 */ /* 0x000ee20000100a00 */
[----:B------:R-:W-:Y:S02]  /*2cd0*/  R2UR UR7, R9 ;  /* 0x00000000090772ca */ /* 0x000fe400000e0000 */
[C---:B------:R-:W-:Y:S01]  /*2ce0*/  R2UR UR6, R8.reuse ;  /* 0x00000000080672ca */ /* 0x040fe200000e0000 */
[----:B------:R-:W3:Y:S01]  /*2cf0*/  LDL R7, [R1+0x21c] ;  /* 0x00021c0001077983 */ /* 0x000ee20000100800 */
[----:B------:R-:W-:Y:S01]  /*2d00*/  VIADD R12, R8, 0x2 ;  /* 0x00000002080c7836 */ /* 0x000fe20000000000 */
[----:B------:R-:W-:Y:S01]  /*2d10*/  BSSY B0, `(.L_x_8723) ;  /* 0x000002e000007945 */ /* 0x000fe20003800000 */
[----:B------:R-:W-:Y:S01]  /*2d20*/  IMAD.MOV.U32 R13, RZ, RZ, R9 ;  /* 0x000000ffff0d7224 */ /* 0x000fe200078e0009 */
[----:B------:R1:W-:Y:S01]  /*2d30*/  STL [R1+0x80], RZ ;  /* 0x000080ff01007387 */ /* 0x0003e20000100800 */
[----:B--2---:R-:W-:Y:S02]  /*2d40*/  R2UR UR4, R24 ;  /* 0x00000000180472ca */ /* 0x004fe400000e0000 */
[----:B------:R-:W-:-:S02]  /*2d50*/  R2UR UR5, R25 ;  /* 0x00000000190572ca */ /* 0x000fc400000e0000 */
[----:B------:R-:W-:Y:S01]  /*2d60*/  WARPGROUP.ARRIVE ;  /* 0x00000000000079c5 */ /* 0x000fe20000000000 */
[----:B----4-:R-:W-:Y:S02]  /*2d70*/  VIADD R10, R10, 0x2 ;  /* 0x000000020a0a7836 */ /* 0x010fe40000000000 */
[----:B-----5:R-:W-:Y:S02]  /*2d80*/  VIADD R14, R14, 0x4 ;  /* 0x000000040e0e7836 */ /* 0x020fe40000000000 */
[----:B---3--:R-:W-:-:S06]  /*2d90*/  VIADD R20, R20, 0x6 ;  /* 0x0000000614147836 */ /* 0x008fcc0000000000 */
[----:B------:R-:W-:Y:S01]  /*2da0*/  HGMMA.64x96x16.F32.BF16 R24, gdesc[UR4], RZ, !UPT, gsb0 ;  /* 0x01600000041879f0 */ /* 0x000fe2000c0018ff */
[----:B------:R-:W-:Y:S02]  /*2db0*/  R2UR UR6, R12 ;  /* 0x000000000c0672ca */ /* 0x000fe400000e0000 */
[----:B------:R-:W-:Y:S02]  /*2dc0*/  R2UR UR7, R13 ;  /* 0x000000000d0772ca */ /* 0x000fe400000e0000 */
[----:B------:R-:W-:Y:S01]  /*2dd0*/  R2UR UR4, R10 ;  /* 0x000000000a0472ca */ /* 0x000fe200000e0000 */
[C---:B------:R-:W-:Y:S01]  /*2de0*/  VIADD R10, R8.reuse, 0x4 ;  /* 0x00000004080a7836 */ /* 0x040fe20000000000 */
[----:B------:R-:W-:Y:S01]  /*2df0*/  R2UR UR5, R11 ;  /* 0x000000000b0572ca */ /* 0x000fe200000e0000 */
[----:B------:R-:W-:Y:S01]  /*2e00*/  IMAD.MOV.U32 R11, RZ, RZ, R9 ;  /* 0x000000ffff0b7224 */ /* 0x000fe200078e0009 */
[----:B------:R-:W-:Y:S01]  /*2e10*/  LEA.HI R0, R7, R7, RZ, 0x1 ;  /* 0x0000000707007211 */ /* 0x000fe200078f08ff */
[----:B------:R-:W-:Y:S01]  /*2e20*/  VIADD R8, R8, 0x6 ;  /* 0x0000000608087836 */ /* 0x000fe20000000000 */
[----:B------:R-:W-:-:S02]  /*2e30*/  WARPGROUP.DEPBAR.LE gsb0, 0x0 ;  /* 0x00008000000079c5 */ /* 0x000fc40000010000 */
[----:B------:R-:W-:-:S07]  /*2e40*/  WARPGROUP.ARRIVE ;  /* 0x00000000000079c5 */ /* 0x000fce0000000000 */
        /* <DEDUP_REMOVED lines=11> */
[----:B------:R-:W-:Y:S02]  /*2f00*/  R2UR UR5, R21 ;  /* 0x00000000150572ca */ /* 0x000fe400000e0000 */
[----:B------:R-:W-:Y:S01]  /*2f10*/  LOP3.LUT R8, R0, 0xfffffffe, RZ, 0xc0, !PT ;  /* 0xfffffffe00087812 */ /* 0x000fe200078ec0ff */
[----:B------:R-:W-:-:S04]  /*2f20*/  IMAD.MOV.U32 R0, RZ, RZ, 0x1 ;  /* 0x00000001ff007424 */ /* 0x000fc800078e00ff */
[----:B------:R-:W-:Y:S01]  /*2f30*/  IMAD.IADD R7, R7, 0x1, -R8 ;  /* 0x0000000107077824 */ /* 0x000fe200078e0a08 */
[----:B------:R1:W-:Y:S04]  /*2f40*/  STL [R1+0x80], R0 ;  /* 0x0000800001007387 */ /* 0x0003e80000100800 */
[----:B------:R-:W-:Y:S01]  /*2f50*/  SHF.L.U32 R7, R7, 0x1f, RZ ;  /* 0x0000001f07077819 */ /* 0x000fe200000006ff */
[----:B------:R1:W-:Y:S04]  /*2f60*/  STL [R1+0x80], R0 ;  /* 0x0000800001007387 */ /* 0x0003e80000100800 */
[----:B------:R1:W-:Y:S04]  /*2f70*/  STL [R1+0x80], R0 ;  /* 0x0000800001007387 */ /* 0x0003e80000100800 */
[----:B------:R1:W-:Y:S01]  /*2f80*/  STL [R1+0x80], R0 ;  /* 0x0000800001007387 */ /* 0x0003e20000100800 */
[----:B------:R-:W-:-:S02]  /*2f90*/  WARPGROUP.DEPBAR.LE gsb0, 0x0 ;  /* 0x00008000000079c5 */ /* 0x000fc40000010000 */
[----:B------:R-:W-:-:S06]  /*2fa0*/  WARPGROUP.ARRIVE ;  /* 0x00000000000079c5 */ /* 0x000fcc0000000000 */
[----:B------:R-:W-:Y:S03]  /*2fb0*/  HGMMA.64x96x16.F32.BF16 R24, gdesc[UR4], R24, gsb0 ;  /* 0x01600000041879f0 */ /* 0x000fe60008001818 */
[----:B------:R-:W-:Y:S02]  /*2fc0*/  WARPGROUP.DEPBAR.LE gsb0, 0x0 ;  /* 0x00008000000079c5 */ /* 0x000fe40000010000 */
[----:B------:R-:W2:Y:S02]  /*2fd0*/  SYNCS.PHASECHK.TRANS64.TRYWAIT P0, [UR50+0x32410], R7 ;  /* 0x03241007ff0075a7 */ /* 0x000ea40008000172 */
[----:B-12---:R-:W-:Y:S05]  /*2fe0*/  @!P0 BRA `(.L_x_8724) ;  /* 0x0000020400b88947 */ /* 0x006fea0003800000 */
.L_x_8890:
[----:B------:R-:W-:Y:S05]  /*2ff0*/  BSYNC B0 ;  /* 0x0000000000007941 */ /* 0x000fea0003800000 */
.L_x_8723:
[----:B-1----:R-:W2:Y:S04]  /*3000*/  LDL R7, [R1+0x54] ;  /* 0x0000540001077983 */ /* 0x002ea80000100800 */
[----:B------:R1:W5:Y:S01]  /*3010*/  LDL.64 R8, [R1+0x210] ;  /* 0x0002100001087983 */ /* 0x0003620000100a00 */
[----:B------:R-:W-:Y:S01]  /*3020*/  BSSY B0, `(.L_x_8725) ;  /* 0x0000005000007945 */ /* 0x000fe20003800000 */
[----:B--2---:R-:W-:-:S04]  /*3030*/  LOP3.LUT R7, R7, 0x1, RZ, 0xfc, !PT ;  /* 0x0000000107077812 */ /* 0x004fc800078efcff */
[----:B------:R-:W-:-:S13]  /*3040*/  ISETP.NE.AND P1, PT, R7, 0x3, PT ;  /* 0x000000030700780c */ /* 0x000fda0003f25270 */
[----:B-1----:R-:W-:Y:S05]  /*3050*/  @!P1 BRA `(.L_x_8726) ;  /* 0x0000000000049947 */ /* 0x002fea0003800000 */
[----:B------:R-:W-:Y:S01]  /*3060*/  BPT.TRAP 0x1 ;  /* 0x000000040000795c */ /* 0x000fe20000300000 */
.L_x_8726:
[----:B------:R-:W-:Y:S05]  /*3070*/  BSYNC B0 ;  /* 0x0000000000007941 */ /* 0x000fea0003800000 */
.L_x_8725:
        /* <DEDUP_REMOVED lines=8> */
.L_x_8728:
[----:B------:R-:W-:Y:S05]  /*3100*/  BSYNC B0 ;  /* 0x0000000000007941 */ /* 0x000fea0003800000 */
.L_x_8727:
[----:B------:R-:W-:Y:S04]  /*3110*/  BSSY B0, `(.L_x_8729) ;  /* 0x0000004000007945 */ /* 0x000fe80003800000 */
[----:B--2---:R-:W-:Y:S05]  /*3120*/  @P0 BRA `(.L_x_8730) ;  /* 0x0000000000080947 */ /* 0x004fea0003800000 */
[----:B------:R-:W2:Y:S02]  /*3130*/  SYNCS.PHASECHK.TRANS64.TRYWAIT P0, [R8+URZ], R9 ;  /* 0x00000009080075a7 */ /* 0x000ea4000800017f */
[----:B--2---:R-:W-:Y:S05]  /*3140*/  @!P0 BRA `(.L_x_8731) ;  /* 0x0000020400788947 */ /* 0x004fea0003800000 */
.L_x_8730:
[----:B------:R-:W-:Y:S05]  /*3150*/  BSYNC B0 ;  /* 0x0000000000007941 */ /* 0x000fea0003800000 */
.L_x_8729:
[----:B------:R-:W3:Y:S04]  /*3160*/  LDL R19, [R1+0x210] ;  /* 0x0002100001137983 */ /* 0x000ee80000100800 */
[----:B-12---:R-:W3:Y:S04]  /*3170*/  LDL.64 R8, [R1+0x118] ;  /* 0x0001180001087983 */ /* 0x006ee80000100a00 */
[----:B------:R-:W2:Y:S04]  /*3180*/  LDL R7, [R1+0x90] ;  /* 0x0000900001077983 */ /* 0x000ea80000100800 */
[----:B------:R-:W4:Y:S04]  /*3190*/  LDL.64 R10, [R1+0x110] ;  /* 0x00011000010a7983 */ /* 0x000f280000100a00 */
[----:B------:R-:W5:Y:S04]  /*31a0*/  LDL.64 R12, [R1+0x110] ;  /* 0x00011000010c7983 */ /* 0x000f680000100a00 */
[----:B------:R-:W5:Y:S04]  /*31b0*/  LDL.64 R14, [R1+0x110] ;  /* 0x00011000010e7983 */ /* 0x000f680000100a00 */
[----:B------:R-:W5:Y:S01]  /*31c0*/  LDL.64 R20, [R1+0x110] ;  /* 0x0001100001147983 */ /* 0x000f620000100a00 */
[----:B------:R-:W-:Y:S05]  /*31d0*/  WARPSYNC.ALL ;  /* 0x0000000000007948 */ /* 0x000fea0003800000 */
[----:B------:R-:W-:Y:S01]  /*31e0*/  WARPGROUP.ARRIVE ;  /* 0x00000000000079c5 */ /* 0x000fe20000000000 */
[----:B------:R-:W5:Y:S01]  /*31f0*/  LDL.64 R72, [R1+0x110] ;  /* 0x0001100001487983 */ /* 0x000f620000100a00 */
[----:B---3--:R-:W-:Y:S01]  /*3200*/  IMAD R8, R19, 0xc00, R8 ;  /* 0x00000c0013087824 */ /* 0x008fe200078e0208 */
[----:B------:R-:W-:-:S02]  /*3210*/  R2UR UR7, R9 ;  /* 0x00000000090772ca */ /* 0x000fc400000e0000 */
[----:B--2---:R-:W-:Y:S02]  /*3220*/  ISETP.NE.U32.AND P0, PT, R7, RZ, PT ;  /* 0x000000ff0700720c */ /* 0x004fe40003f05070 */
[----:B------:R-:W-:Y:S02]  /*3230*/  R2UR UR6, R8 ;  /* 0x00000000080672ca */ /* 0x000fe400000e0000 */
[----:B----4-:R-:W-:Y:S02]  /*3240*/  R2UR UR4, R10 ;  /* 0x000000000a0472ca */ /* 0x010fe400000e0000 */
[----:B------:R-:W-:-:S07]  /*3250*/  R2UR UR5, R11 ;  /* 0x000000000b0572ca */ /* 0x000fce00000e0000 */
[----:B------:R-:W-:-:S06]  /*3260*/  VOTEU.ANY UP0, P0 ;  /* 0x00000000003f7886 */ /* 0x000fcc0000000100 */
[----:B------:R-:W-:Y:S01]  /*3270*/  HGMMA.64x96x16.F32.BF16 R24, gdesc[UR4], R24, UP0, gsb0 ;  /* 0x01600000041879f0 */ /* 0x000fe2000b801818 */
[----:B-----5:R-:W-:Y:S02]  /*3280*/  VIADD R12, R12, 0x2 ;  /* 0x000000020c0c7836 */ /* 0x020fe40000000000 */
[----:B------:R-:W-:Y:S02]  /*3290*/  VIADD R10, R8, 0x2 ;  /* 0x00000002080a7836 */ /* 0x000fe40000000000 */
[----:B------:R-:W-:Y:S01]  /*32a0*/  IMAD.MOV.U32 R11, RZ, RZ, R9 ;  /* 0x000000ffff0b7224 */ /* 0x000fe200078e0009 */
[----:B------:R-:W-:Y:S02]  /*32b0*/  R2UR UR4, R12 ;  /* 0x000000000c0472ca */ /* 0x000fe400000e0000 */
[----:B------:R-:W-:Y:S02]  /*32c0*/  R2UR UR6, R10 ;  /* 0x000000000a0672ca */ /* 0x000fe400000e0000 */
[----:B------:R-:W-:-:S02]  /*32d0*/  R2UR UR7, R11 ;  /* 0x000000000b0772ca */ /* 0x000fc400000e0000 */
[----:B------:R-:W-:Y:S02]  /*32e0*/  R2UR UR5, R13 ;  /* 0x000000000d0572ca */ /* 0x000fe400000e0000 */
[----:B------:R-:W2:Y:S01]  /*32f0*/  LDL.64 R12, [R1+0x110] ;  /* 0x00011000010c7983 */ /* 0x000ea20000100a00 */
[----:B------:R-:W-:Y:S02]  /*3300*/  WARPGROUP.DEPBAR.LE gsb0, 0x0 ;  /* 0x00008000000079c5 */ /* 0x000fe40000010000 */
[----:B------:R-:W-:-:S08]  /*3310*/  WARPGROUP.ARRIVE ;  /* 0x00000000000079c5 */ /* 0x000fd00000000000 */
[----:B------:R-:W-:Y:S01]  /*3320*/  HGMMA.64x96x16.F32.BF16 R24, gdesc[UR4], R24, gsb0 ;  /* 0x01600000041879f0 */ /* 0x000fe20008001818 */
[----:B------:R-:W-:Y:S02]  /*3330*/  VIADD R14, R14, 0x4 ;  /* 0x000000040e0e7836 */ /* 0x000fe40000000000 */
[----:B------:R-:W-:Y:S02]  /*3340*/  VIADD R10, R8, 0x4 ;  /* 0x00000004080a7836 */ /* 0x000fe40000000000 */
[----:B------:R-:W-:Y:S01]  /*3350*/  IMAD.MOV.U32 R11, RZ, RZ, R9 ;  /* 0x000000ffff0b7224 */ /* 0x000fe200078e0009 */
[----:B------:R-:W-:Y:S02]  /*3360*/  R2UR UR4, R14 ;  /* 0x000000000e0472ca */ /* 0x000fe400000e0000 */
[----:B------:R-:W-:Y:S02]  /*3370*/  R2UR UR6, R10 ;  /* 0x000000000a0672ca */ /* 0x000fe400000e0000 */
[----:B------:R-:W-:-:S02]  /*3380*/  R2UR UR7, R11 ;  /* 0x000000000b0772ca */ /* 0x000fc400000e0000 */
[----:B------:R-:W-:Y:S02]  /*3390*/  R2UR UR5, R15 ;  /* 0x000000000f0572ca */ /* 0x000fe400000e0000 */
[----:B------:R-:W3:Y:S01]  /*33a0*/  LDL.64 R14, [R1+0x110] ;  /* 0x00011000010e7983 */ /* 0x000ee20000100a00 */
        /* <DEDUP_REMOVED lines=10> */
[----:B------:R-:W4:Y:S01]  /*3450*/  LDL.64 R20, [R1+0x110] ;  /* 0x0001100001147983 */ /* 0x000f220000100a00 */
        /* <DEDUP_REMOVED lines=10> */
[----:B------:R-:W5:Y:S01]  /*3500*/  LDL.64 R72, [R1+0x110] ;  /* 0x0001100001487983 */ /* 0x000f620000100a00 */
[----:B------:R-:W-:Y:S02]  /*3510*/  WARPGROUP.DEPBAR.LE gsb0, 0x0 ;  /* 0x00008000000079c5 */ /* 0x000fe40000010000 */
[----:B------:R-:W-:-:S08]  /*3520*/  WARPGROUP.ARRIVE ;  /* 0x00000000000079c5 */ /* 0x000fd00000000000 */
[----:B------:R-:W-:Y:S01]  /*3530*/  HGMMA.64x96x16.F32.BF16 R24, gdesc[UR4], R24, gsb0 ;  /* 0x01600000041879f0 */ /* 0x000fe20008001818 */
[----:B--2---:R-:W-:Y:S02]  /*3540*/  VIADD R12, R12, 0x402 ;  /* 0x000004020c0c7836 */ /* 0x004fe40000000000 */
        /* <DEDUP_REMOVED lines=10> */
[----:B---3--:R-:W-:Y:S02]  /*35f0*/  VIADD R14, R14, 0x404 ;  /* 0x000004040e0e7836 */ /* 0x008fe40000000000 */
        /* <DEDUP_REMOVED lines=10> */
[----:B----4-:R-:W-:Y:S02]  /*36a0*/  VIADD R20, R20, 0x406 ;  /* 0x0000040614147836 */ /* 0x010fe40000000000 */
        /* <DEDUP_REMOVED lines=10> */
[----:B-----5:R-:W-:Y:S02]  /*3750*/  VIADD R72, R72, 0x800 ;  /* 0x0000080048487836 */ /* 0x020fe40000000000 */
        /* <DEDUP_REMOVED lines=49> */
[----:B------:R-:W-:Y:S01]  /*3a70*/  R2UR UR5, R73 ;  /* 0x00000000490572ca */ /* 0x000fe200000e0000 */
[----:B------:R-:W1:Y:S01]  /*3a80*/  S2R R74, SR_TID.X ;  /* 0x00000000004a7919 */ /* 0x000e620000002100 */
[----:B--2---:R-:W-:Y:S01]  /*3a90*/  VIADD R12, R12, 0xc02 ;  /* 0x00000c020c0c7836 */ /* 0x004fe20000000000 */
[----:B------:R-:W-:Y:S02]  /*3aa0*/  WARPGROUP.DEPBAR.LE gsb0, 0x0 ;  /* 0x00008000000079c5 */ /* 0x000fe40000010000 */
[----:B------:R-:W-:-:S08]  /*3ab0*/  WARPGROUP.ARRIVE ;  /* 0x00000000000079c5 */ /* 0x000fd00000000000 */
[----:B------:R-:W-:Y:S01]  /*3ac0*/  HGMMA.64x96x16.F32.BF16 R24, gdesc[UR4], R24, gsb0 ;  /* 0x01600000041879f0 */ /* 0x000fe20008001818 */
[----:B-1----:R-:W-:Y:S01]  /*3ad0*/  LOP3.LUT P1, RZ, R74, 0x7f, RZ, 0xc0, !PT ;  /* 0x0000007f4aff7812 */ /* 0x002fe2000782c0ff */
[----:B------:R-:W-:Y:S02]  /*3ae0*/  VIADD R10, R8, 0x902 ;  /* 0x00000902080a7836 */ /* 0x000fe40000000000 */
[----:B------:R-:W-:-:S10]  /*3af0*/  IMAD.MOV.U32 R11, RZ, RZ, R9 ;  /* 0x000000ffff0b7224 */ /* 0x000fd400078e0009 */
[----:B------:R-:W2:Y:S04]  /*3b00*/  @!P1 LDL.64 R74, [R1+0x30] ;  /* 0x00003000014a9983 */ /* 0x000ea80000100a00 */
[----:B------:R-:W5:Y:S01]  /*3b10*/  @!P1 LDL R7, [R1+0x210] ;  /* 0x0002100001079983 */ /* 0x000f620000100800 */
[----:B------:R-:W-:Y:S02]  /*3b20*/  R2UR UR6, R10 ;  /* 0x000000000a0672ca */ /* 0x000fe400000e0000 */
[----:B------:R-:W-:Y:S02]  /*3b30*/  R2UR UR7, R11 ;  /* 0x000000000b0772ca */ /* 0x000fe400000e0000 */
[----:B------:R-:W-:Y:S02]  /*3b40*/  R2UR UR4, R12 ;  /* 0x000000000c0472ca */ /* 0x000fe400000e0000 */
[----:B------:R-:W-:Y:S01]  /*3b50*/  R2UR UR5, R13 ;  /* 0x000000000d0572ca */ /* 0x000fe200000e0000 */
[----:B------:R-:W-:-:S02]  /*3b60*/  WARPGROUP.DEPBAR.LE gsb0, 0x0 ;  /* 0x00008000000079c5 */ /* 0x000fc40000010000 */
[----:B------:R-:W-:-:S10]  /*3b70*/  WARPGROUP.ARRIVE ;  /* 0x00000000000079c5 */ /* 0x000fd40000000000 */
[----:B------:R-:W-:Y:S01]  /*3b80*/  HGMMA.64x96x16.F32.BF16 R24, gdesc[UR4], R24, gsb0 ;  /* 0x01600000041879f0 */ /* 0x000fe20008001818 */
[----:B---3--:R-:W-:Y:S02]  /*3b90*/  VIADD R14, R14, 0xc04 ;  /* 0x00000c040e0e7836 */ /* 0x008fe40000000000 */
[----:B------:R-:W-:Y:S02]  /*3ba0*/  VIADD R10, R8, 0x904 ;  /* 0x00000904080a7836 */ /* 0x000fe40000000000 */
[----:B------:R-:W-:Y:S01]  /*3bb0*/  IMAD.MOV.U32 R11, RZ, RZ, R9 ;  /* 0x000000ffff0b7224 */ /* 0x000fe200078e0009 */
[----:B------:R-:W-:Y:S02]  /*3bc0*/  R2UR UR4, R14 ;  /* 0x000000000e0472ca */ /* 0x000fe400000e0000 */
[----:B------:R-:W-:Y:S02]  /*3bd0*/  R2UR UR6, R10 ;  /* 0x000000000a0672ca */ /* 0x000fe400000e0000 */
[----:B------:R-:W-:-:S02]  /*3be0*/  R2UR UR7, R11 ;  /* 0x000000000b0772ca */ /* 0x000fc400000e0000 */
[----:B------:R-:W-:Y:S01]  /*3bf0*/  R2UR UR5, R15 ;  /* 0x000000000f0572ca */ /* 0x000fe200000e0000 */
[----:B------:R-:W-:Y:S01]  /*3c00*/  VIADD R8, R8, 0x906 ;  /* 0x0000090608087836 */ /* 0x000fe20000000000 */
[----:B------:R-:W-:Y:S02]  /*3c10*/  WARPGROUP.DEPBAR.LE gsb0, 0x0 ;  /* 0x00008000000079c5 */ /* 0x000fe40000010000 */
[----:B------:R-:W-:-:S09]  /*3c20*/  WARPGROUP.ARRIVE ;  /* 0x00000000000079c5 */ /* 0x000fd20000000000 */
[----:B------:R-:W-:Y:S01]  /*3c30*/  HGMMA.64x96x16.F32.BF16 R24, gdesc[UR4], R24, gsb0 ;  /* 0x01600000041879f0 */ /* 0x000fe20008001818 */
[----:B----4-:R-:W-:Y:S01]  /*3c40*/  VIADD R20, R20, 0xc06 ;  /* 0x00000c0614147836 */ /* 0x010fe20000000000 */
[----:B------:R-:W-:Y:S02]  /*3c50*/  R2UR UR6, R8 ;  /* 0x00000000080672ca */ /* 0x000fe400000e0000 */
[----:B------:R-:W-:Y:S02]  /*3c60*/  R2UR UR7, R9 ;  /* 0x00000000090772ca */ /* 0x000fe400000e0000 */
[----:B------:R-:W-:Y:S02]  /*3c70*/  R2UR UR4, R20 ;  /* 0x00000000140472ca */ /* 0x000fe400000e0000 */
[----:B------:R-:W-:Y:S01]  /*3c80*/  R2UR UR5, R21 ;  /* 0x00000000150572ca */ /* 0x000fe200000e0000 */
[----:B------:R1:W-:Y:S04]  /*3c90*/  STL [R1+0x90], R0 ;  /* 0x0000900001007387 */ /* 0x0003e80000100800 */
[----:B------:R1:W-:Y:S01]  /*3ca0*/  STL [R1+0x90], R0 ;  /* 0x0000900001007387 */ /* 0x0003e20000100800 */
[----:B------:R-:W-:-:S02]  /*3cb0*/  WARPGROUP.DEPBAR.LE gsb0, 0x0 ;  /* 0x00008000000079c5 */ /* 0x000fc40000010000 */
[----:B------:R-:W-:-:S06]  /*3cc0*/  WARPGROUP.ARRIVE ;  /* 0x00000000000079c5 */ /* 0x000fcc0000000000 */
[----:B------:R-:W-:Y:S01]  /*3cd0*/  HGMMA.64x96x16.F32.BF16 R24, gdesc[UR4], R24, gsb0 ;  /* 0x01600000041879f0 */ /* 0x000fe20008001818 */
[----:B--2---:R-:W-:Y:S01]  /*3ce0*/  @!P1 MOV R74, R74 ;  /* 0x0000004a004a9202 */ /* 0x004fe20000000f00 */
[----:B------:R1:W-:Y:S04]  /*3cf0*/  STL [R1+0x90], R0 ;  /* 0x0000900001007387 */ /* 0x0003e80000100800 */
[----:B------:R1:W-:Y:S01]  /*3d00*/  STL [R1+0x90], R0 ;  /* 0x0000900001007387 */ /* 0x0003e20000100800 */
[----:B-----5:R-:W-:-:S03]  /*3d10*/  @!P1 IMAD R7, R7, 0x8, R74 ;  /* 0x0000000807079824 */ /* 0x020fc600078e024a */
[----:B------:R1:W-:Y:S04]  /*3d20*/  STL [R1+0x90], R0 ;  /* 0x0000900001007387 */ /* 0x0003e80000100800 */
[----:B------:R1:W-:Y:S04]  /*3d30*/  STL [R1+0x90], R0 ;  /* 0x0000900001007387 */ /* 0x0003e80000100800 */
[----:B------:R1:W-:Y:S04]  /*3d40*/  STL [R1+0x90], R0 ;  /* 0x0000900001007387 */ /* 0x0003e80000100800 */
[----:B------:R1:W-:Y:S01]  /*3d50*/  STL [R1+0x90], R0 ;  /* 0x0000900001007387 */ /* 0x0003e20000100800 */
[----:B------:R-:W-:-:S03]  /*3d60*/  @!P1 PRMT R7, RZ, 0x654, R7 ;  /* 0x00000654ff079816 */ /* 0x000fc60000000007 */
[----:B------:R1:W-:Y:S04]  /*3d70*/  STL [R1+0x90], R0 ;  /* 0x0000900001007387 */ /* 0x0003e80000100800 */
[----:B------:R1:W-:Y:S04]  /*3d80*/  STL [R1+0x90], R0 ;  /* 0x0000900001007387 */ /* 0x0003e80000100800 */
[----:B------:R1:W-:Y:S04]  /*3d90*/  STL [R1+0x90], R0 ;  /* 0x0000900001007387 */ /* 0x0003e80000100800 */
[----:B------:R1:W-:Y:S04]  /*3da0*/  STL [R1+0x90], R0 ;  /* 0x0000900001007387 */ /* 0x0003e80000100800 */
[----:B------:R1:W-:Y:S04]  /*3db0*/  STL [R1+0x90], R0 ;  /* 0x0000900001007387 */ /* 0x0003e80000100800 */
[----:B------:R1:W-:Y:S04]  /*3dc0*/  STL [R1+0x90], R0 ;  /* 0x0000900001007387 */ /* 0x0003e80000100800 */
[----:B------:R1:W-:Y:S04]  /*3dd0*/  STL [R1+0x90], R0 ;  /* 0x0000900001007387 */ /* 0x0003e80000100800 */
[----:B------:R1:W-:Y:S01]  /*3de0*/  STL [R1+0x90], R0 ;  /* 0x0000900001007387 */ /* 0x0003e20000100800 */
[----:B------:R-:W-:-:S02]  /*3df0*/  WARPGROUP.DEPBAR.LE gsb0, 0x0 ;  /* 0x00008000000079c5 */ /* 0x000fc40000010000 */
[----:B------:R1:W-:Y:S06]  /*3e00*/  BAR.ARV R203, 0x100 ;  /* 0x000400cb0000751d */ /* 0x0003ec0000002000 */
[----:B------:R2:W-:Y:S01]  /*3e10*/  @!P1 SYNCS.ARRIVE.TRANS64.RED.A1T0 RZ, [R7+URZ], RZ ;  /* 0x000000ff07ff99a7 */ /* 0x0005e2000810043f */
[----:B------:R-:W3:Y:S04]  /*3e20*/  LDL R15, [R1+0x70] ;  /* 0x00007000010f7983 */ /* 0x000ee80000100800 */
[----:B------:R-:W4:Y:S04]  /*3e30*/  LDL R11, [R6+0x8] ;  /* 0x00000800060b7983 */ /* 0x000f280000100800 */
[----:B--2---:R-:W2:Y:S04]  /*3e40*/  LDL R7, [R6] ;  /* 0x0000000006077983 */ /* 0x004ea80000100800 */
[----:B------:R-:W5:Y:S04]  /*3e50*/  LDL R19, [R6+0x18] ;  /* 0x0000180006137983 */ /* 0x000f680000100800 */
[----:B------:R-:W5:Y:S04]  /*3e60*/  LDL R12, [R6+0x4] ;  /* 0x00000400060c7983 */ /* 0x000f680000100800 */
[----:B------:R-:W5:Y:S04]  /*3e70*/  LDL R13, [R6+0xc] ;  /* 0x00000c00060d7983 */ /* 0x000f680000100800 */
[----:B------:R-:W5:Y:S04]  /*3e80*/  LDL R9, [R6+0x10] ;  /* 0x0000100006097983 */ /* 0x000f680000100800 */
[----:B------:R-:W5:Y:S01]  /*3e90*/  LDL R14, [R6+0x14] ;  /* 0x00001400060e7983 */ /* 0x000f620000100800 */
[----:B------:R-:W-:-:S02]  /*3ea0*/  UMOV UR4, 0xffffffa0 ;  /* 0xffffffa000047882 */ /* 0x000fc40000000000 */
[----:B------:R-:W-:Y:S01]  /*3eb0*/  UIMAD UR4, UR45, UR4, 0x60 ;  /* 0x000000602d0474a4 */ /* 0x000fe2000f8e0204 */
[----:B------:R-:W-:Y:S01]  /*3ec0*/  LOP3.LUT R166, R166, 0xffefffff, RZ, 0xc0, !PT ;  /* 0xffefffffa6a67812 */ /* 0x000fe200078ec0ff */
[----:B------:R-:W-:Y:S03]  /*3ed0*/  BSSY B0, `(.L_x_8732) ;  /* 0x000003f000007945 */ /* 0x000fe60003800000 */
[----:B------:R-:W-:Y:S02]  /*3ee0*/  @P1 LOP3.LUT R166, R166, 0x100000, RZ, 0xfc, !PT ;  /* 0x00100000a6a61812 */ /* 0x000fe400078efcff */
[----:B--2---:R-:W-:-:S04]  /*3ef0*/  SHF.R.S32.HI R8, RZ, 0x1f, R7 ;  /* 0x0000001fff087819 */ /* 0x004fc80000011407 */
[----:B------:R-:W-:-:S04]  /*3f00*/  LEA.HI R8, R8, R7, RZ, 0x7 ;  /* 0x0000000708087211 */ /* 0x000fc800078f38ff */
[----:B------:R-:W-:-:S05]  /*3f10*/  LOP3.LUT R10, R8, 0xffffff80, RZ, 0xc0, !PT ;  /* 0xffffff80080a7812 */ /* 0x000fca00078ec0ff */
[----:B------:R-:W-:-:S05]  /*3f20*/  IMAD.IADD R10, R7, 0x1, -R10 ;  /* 0x00000001070a7824 */ /* 0x000fca00078e0a0a */
[----:B------:R-:W-:-:S04]  /*3f30*/  SHF.R.S32.HI R21, RZ, 0x1f, R10 ;  /* 0x0000001fff157819 */ /* 0x000fc8000001140a */
[CC--:B------:R-:W-:Y:S02]  /*3f40*/  LEA.HI R20, R21.reuse, R10.reuse, RZ, 0x2 ;  /* 0x0000000a15147211 */ /* 0x0c0fe400078f10ff */
[----:B------:R-:W-:Y:S02]  /*3f50*/  LEA.HI R21, R21, R10, RZ, 0x5 ;  /* 0x0000000a15157211 */ /* 0x000fe400078f28ff */
[--C-:B------:R-:W-:Y:S02]  /*3f60*/  SHF.R.S32.HI R72, RZ, 0x2, R20.reuse ;  /* 0x00000002ff487819 */ /* 0x100fe40000011414 */
[----:B------:R-:W-:Y:S02]  /*3f70*/  SHF.R.S32.HI R7, RZ, 0x1f, R20 ;  /* 0x0000001fff077819 */ /* 0x000fe40000011414 */
[----:B------:R-:W-:Y:S02]  /*3f80*/  SHF.R.S32.HI R74, RZ, 0x5, R21 ;  /* 0x00000005ff4a7819 */ /* 0x000fe40000011415 */
[----:B------:R-:W-:-:S02]  /*3f90*/  LEA.HI R73, R7, R72, RZ, 0x3 ;  /* 0x0000004807497211 */ /* 0x000fc400078f18ff */
[----:B------:R-:W-:Y:S01]  /*3fa0*/  SHF.R.S32.HI R7, RZ, 0x7, R8 ;  /* 0x00000007ff077819 */ /* 0x000fe20000011408 */
[----:B---3--:R-:W-:Y:S01]  /*3fb0*/  IMAD R74, R15, 0x8, R74 ;  /* 0x000000080f4a7824 */ /* 0x008fe200078e024a */
[----:B------:R-:W-:Y:S01]  /*3fc0*/  LOP3.LUT R21, R20, 0x7ffffffc, RZ, 0xc0, !PT ;  /* 0x7ffffffc14157812 */ /* 0x000fe200078ec0ff */
[----:B----4-:R-:W-:Y:S01]  /*3fd0*/  VIADD R15, R11, UR4 ;  /* 0x000000040b0f7c36 */ /* 0x010fe20008000000 */
[----:B------:R-:W-:Y:S02]  /*3fe0*/  LOP3.LUT R73, R73, 0xfffffff8, RZ, 0xc0, !PT ;  /* 0xfffffff849497812 */ /* 0x000fe400078ec0ff */
[----:B------:R-:W-:Y:S01]  /*3ff0*/  LEA.HI R8, R8, R7, RZ, 0x1 ;  /* 0x0000000708087211 */ /* 0x000fe200078f08ff */
[----:B------:R-:W-:Y:S01]  /*4000*/  IMAD.IADD R21, R10, 0x1, -R21 ;  /* 0x000000010a157824 */ /* 0x000fe200078e0a15 */
[----:B-----5:R-:W-:Y:S01]  /*4010*/  ISETP.GE.AND P0, PT, R19, 0x1, PT ;  /* 0x000000011300780c */ /* 0x020fe20003f06270 */
[----:B------:R-:W-:Y:S01]  /*4020*/  IMAD.IADD R73, R72, 0x1, -R73 ;  /* 0x0000000148497824 */ /* 0x000fe200078e0a49 */
[----:B------:R-:W-:-:S02]  /*4030*/  LOP3.LUT R8, R8, 0x3fffffe, RZ, 0xc0, !PT ;  /* 0x03fffffe08087812 */ /* 0x000fc400078ec0ff */
[----:B------:R-:W-:Y:S01]  /*4040*/  IADD3 R10, -R12, 0x1, R15 ;  /* 0x000000010c0a7810 */ /* 0x000fe20007ffe10f */
[----:B------:R-:W-:Y:S01]  /*4050*/  IMAD.U32 R73, R74, 0x10, R73 ;  /* 0x000000104a497824 */ /* 0x000fe200078e0049 */
[----:B------:R-:W-:Y:S01]  /*4060*/  LOP3.LUT R13, RZ, R13, RZ, 0x33, !PT ;  /* 0x0000000dff0d7212 */ /* 0x000fe200078e33ff */
[----:B------:R-:W-:Y:S02]  /*4070*/  IMAD.IADD R8, R7, 0x1, -R8 ;  /* 0x0000000107087824 */ /* 0x000fe400078e0a08 */
[C---:B------:R-:W-:Y:S02]  /*4080*/  IMAD R10, R21.reuse, -0x2, R10 ;  /* 0xfffffffe150a7824 */ /* 0x040fe400078e020a */
[----:B------:R-:W-:Y:S02]  /*4090*/  IMAD R20, R21, -0x2, R15 ;  /* 0xfffffffe15147824 */ /* 0x000fe400078e020f */
[----:B------:R-:W-:Y:S02]  /*40a0*/  IMAD R73, R8, 0x40, R73 ;  /* 0x0000004008497824 */ /* 0x000fe400078e0249 */
[----:B------:R-:W-:-:S02]  /*40b0*/  IMAD.IADD R15, R10, 0x1, R9 ;  /* 0x000000010a0f7824 */ /* 0x000fc400078e0209 */
[----:B------:R-:W-:Y:S02]  /*40c0*/  IMAD.U32 R8, RZ, RZ, UR4 ;  /* 0x00000004ff087e24 */ /* 0x000fe4000f8e00ff */
[----:B------:R-:W-:Y:S02]  /*40d0*/  IMAD.IADD R72, R10, 0x1, R13 ;  /* 0x000000010a487824 */ /* 0x000fe400078e020d */
[----:B------:R-:W-:Y:S01]  /*40e0*/  VIADD R14, R14, UR4 ;  /* 0x000000040e0e7c36 */ /* 0x000fe20008000000 */
[----:B------:R-:W-:Y:S01]  /*40f0*/  VIADDMNMX R10, R73, R15, R20, PT ;  /* 0x0000000f490a7246 */ /* 0x000fe20003800114 */
[----:B------:R-:W-:Y:S02]  /*4100*/  IMAD R21, R21, -0x2, R8 ;  /* 0xfffffffe15157824 */ /* 0x000fe400078e0208 */
[----:B------:R-:W-:Y:S01]  /*4110*/  IMAD.IADD R7, R72, 0x1, R73 ;  /* 0x0000000148077824 */ /* 0x000fe200078e0249 */
[----:B-1----:R-:W-:Y:S06]  /*4120*/  @!P0 BRA `(.L_x_8733) ;  /* 0x0000000000648947 */ /* 0x002fec0003800000 */
[----:B------:R-:W-:Y:S01]  /*4130*/  IADD3 R8, R73, R11, -R12 ;  /* 0x0000000b49087210 */ /* 0x000fe20007ffe80c */
[----:B------:R-:W-:Y:S03]  /*4140*/  BSSY B1, `(.L_x_8734) ;  /* 0x0000014000017945 */ /* 0x000fe60003800000 */
[----:B------:R-:W-:-:S13]  /*4150*/  ISETP.GT.AND P0, PT, R8, -0x1, PT ;  /* 0xffffffff0800780c */ /* 0x000fda0003f04270 */
[----:B------:R-:W-:Y:S05]  /*4160*/  @P0 BRA `(.L_x_8735) ;  /* 0x00000000002c0947 */ /* 0x000fea0003800000 */
[----:B------:R-:W-:Y:S01]  /*4170*/  ISETP.NE.AND P0, PT, R19, 0x1, PT ;  /* 0x000000011300780c */ /* 0x000fe20003f05270 */
[----:B------:R-:W-:Y:S01]  /*4180*/  BSSY B2, `(.L_x_8736) ;  /* 0x0000007000027945 */ /* 0x000fe20003800000 */
[----:B------:R-:W-:-:S11]  /*4190*/  LOP3.LUT R8, RZ, R8, RZ, 0x33, !PT ;  /* 0x00000008ff087212 */ /* 0x000fd600078e33ff */
[----:B------:R-:W-:Y:S05]  /*41a0*/  @!P0 BRA `(.L_x_8737) ;  /* 0x0000000000108947 */ /* 0x000fea0003800000 */
[----:B------:R-:W2:Y:S04]  /*41b0*/  LDL R9, [R6+0x1c] ;  /* 0x00001c0006097983 */ /* 0x000ea80000100800 */
[----:B------:R-:W3:Y:S01]  /*41c0*/  LDL R13, [R6+0x20] ;  /* 0x00002000060d7983 */ /* 0x000ee20000100800 */
[----:B--2---:R-:W-:-:S05]  /*41d0*/  IMAD.HI.U32 R8, R8, R9, RZ ;  /* 0x0000000908087227 */ /* 0x004fca00078e00ff */
[----:B---3--:R-:W-:-:S07]  /*41e0*/  SHF.R.U32.HI R8, RZ, R13, R8 ;  /* 0x0000000dff087219 */ /* 0x008fce0000011608 */
.L_x_8737:
[----:B------:R-:W-:Y:S05]  /*41f0*/  BSYNC B2 ;  /* 0x0000000000027941 */ /* 0x000fea0003800000 */
.L_x_8736:
[----:B------:R-:W-:Y:S01]  /*4200*/  LOP3.LUT R8, RZ, R8, RZ, 0x33, !PT ;  /* 0x00000008ff087212 */ /* 0x000fe200078e33ff */
[----:B------:R-:W-:Y:S06]  /*4210*/  BRA `(.L_x_8738) ;  /* 0x0000000000187947 */ /* 0x000fec0003800000 */
.L_x_8735:
[----:B------:R-:W-:-:S13]  /*4220*/  ISETP.NE.AND P0, PT, R19, 0x1, PT ;  /* 0x000000011300780c */ /* 0x000fda0003f05270 */
[----:B------:R-:W-:Y:S05]  /*4230*/  @!P0 BRA `(.L_x_8738) ;  /* 0x0000000000108947 */ /* 0x000fea0003800000 */
[----:B------:R-:W2:Y:S04]  /*4240*/  LDL R9, [R6+0x1c] ;  /* 0x00001c0006097983 */ /* 0x000ea80000100800 */
[----:B------:R-:W3:Y:S01]  /*4250*/  LDL R13, [R6+0x20] ;  /* 0x00002000060d7983 */ /* 0x000ee20000100800 */
[----:B--2---:R-:W-:-:S05]  /*4260*/  IMAD.HI.U32 R8, R8, R9, RZ ;  /* 0x0000000908087227 */ /* 0x004fca00078e00ff */
[----:B---3--:R-:W-:-:S07]  /*4270*/  SHF.R.U32.HI R8, RZ, R13, R8 ;  /* 0x0000000dff087219 */ /* 0x008fce0000011608 */
.L_x_8738:
[----:B------:R-:W-:Y:S05]  /*4280*/  BSYNC B1 ;  /* 0x0000000000017941 */ /* 0x000fea0003800000 */
.L_x_8734:
[----:B------:R-:W-:-:S05]  /*4290*/  IMAD R8, R19, R8, R21 ;  /* 0x0000000813087224 */ /* 0x000fca00078e0215 */
[----:B------:R-:W-:Y:S02]  /*42a0*/  VIMNMX R7, R7, R8, !PT ;  /* 0x0000000807077248 */ /* 0x000fe40007fe0100 */
[----:B------:R-:W-:-:S07]  /*42b0*/  VIADDMNMX R10, R8, R19, R10, PT ;  /* 0x00000013080a7246 */ /* 0x000fce000380010a */
.L_x_8733:
[----:B------:R-:W-:Y:S05]  /*42c0*/  BSYNC B0 ;  /* 0x0000000000007941 */ /* 0x000fea0003800000 */
.L_x_8732:
[C---:B------:R-:W-:Y:S01]  /*42d0*/  ISETP.GE.AND P0, PT, R14.reuse, 0x2, PT ;  /* 0x000000020e00780c */ /* 0x040fe20003f06270 */
[----:B------:R-:W-:Y:S01]  /*42e0*/  VIADD R73, R73, 0x8 ;  /* 0x0000000849497836 */ /* 0x000fe20000000000 */
[C---:B------:R-:W-:Y:S01]  /*42f0*/  ISETP.GE.AND P4, PT, R14.reuse, 0xa, PT ;  /* 0x0000000a0e00780c */ /* 0x040fe20003f86270 */
[----:B------:R-:W-:Y:S01]  /*4300*/  BSSY B0, `(.L_x_8739) ;  /* 0x000008e000007945 */ /* 0x000fe20003800000 */
[C---:B------:R-:W-:Y:S02]  /*4310*/  ISETP.GT.AND P2, PT, R7.reuse, 0x1, !P0 ;  /* 0x000000010700780c */ /* 0x040fe40004744270 */
[----:B------:R-:W-:Y:S02]  /*4320*/  ISETP.GE.AND P1, PT, R14, 0x9, PT ;  /* 0x000000090e00780c */ /* 0x000fe40003f26270 */
[----:B------:R-:W-:Y:S02]  /*4330*/  ISETP.LT.OR P2, PT, R10, 0x2, P2 ;  /* 0x000000020a00780c */ /* 0x000fe40001741670 */
[----:B------:R-:W-:-:S02]  /*4340*/  ISETP.GT.AND P3, PT, R7, 0x8, !P1 ;  /* 0x000000080700780c */ /* 0x000fc40004f64270 */
[----:B------:R-:W-:Y:S02]  /*4350*/  FSEL R178, R25, -INF , !P2 ;  /* 0xff80000019b27808 */ /* 0x000fe40005000000 */
[----:B------:R-:W-:Y:S02]  /*4360*/  ISETP.GT.AND P2, PT, R7, 0x9, !P4 ;  /* 0x000000090700780c */ /* 0x000fe40006744270 */
[----:B------:R-:W-:Y:S02]  /*4370*/  P2R R25, PR, RZ, 0x10 ;  /* 0x00000010ff197803 */ /* 0x000fe40000000000 */
        /* <DEDUP_REMOVED lines=102> */
[----:B------:R-:W-:Y:S01]  /*49e0*/  ISETP.GT.AND P6, PT, R7, 0x59, !P6 ;  /* 0x000000590700780c */ /* 0x000fe200077c4270 */
[----:B------:R-:W-:-:S03]  /*49f0*/  IMAD.IADD R7, R72, 0x1, R73 ;  /* 0x0000000148077824 */ /* 0x000fc600078e0249 */
[----:B------:R-:W-:Y:S02]  /*4a00*/  ISETP.LT.OR P6, PT, R10, 0x5a, P6 ;  /* 0x0000005a0a00780c */ /* 0x000fe400037c1670 */
[----:B------:R-:W-:Y:S02]  /*4a10*/  VIADDMNMX R10, R73, R15, R20, PT ;  /* 0x0000000f490a7246 */ /* 0x000fe40003800114 */
[----:B------:R-:W-:Y:S02]  /*4a20*/  FSEL R177, R69, -INF , !P6 ;  /* 0xff80000045b17808 */ /* 0x000fe40007000000 */
[----:B------:R-:W-:-:S13]  /*4a30*/  ISETP.GE.AND P6, PT, R19, 0x1, PT ;  /* 0x000000011300780c */ /* 0x000fda0003fc6270 */
[----:B------:R-:W-:Y:S05]  /*4a40*/  @!P6 BRA `(.L_x_8740) ;  /* 0x000000000064e947 */ /* 0x000fea0003800000 */
        /* <DEDUP_REMOVED lines=12> */
.L_x_8744:
[----:B------:R-:W-:Y:S05]  /*4b10*/  BSYNC B2 ;  /* 0x0000000000027941 */ /* 0x000fea0003800000 */
.L_x_8743:
[----:B------:R-:W-:Y:S01]  /*4b20*/  LOP3.LUT R12, RZ, R12, RZ, 0x33, !PT ;  /* 0x0000000cff0c7212 */ /* 0x000fe200078e33ff */
[----:B------:R-:W-:Y:S06]  /*4b30*/  BRA `(.L_x_8745) ;  /* 0x0000000000187947 */ /* 0x000fec0003800000 */
.L_x_8742:
[----:B------:R-:W-:-:S13]  /*4b40*/  ISETP.NE.AND P6, PT, R19, 0x1, PT ;  /* 0x000000011300780c */ /* 0x000fda0003fc5270 */
[----:B------:R-:W-:Y:S05]  /*4b50*/  @!P6 BRA `(.L_x_8745) ;  /* 0x000000000010e947 */ /* 0x000fea0003800000 */
[----:B------:R-:W2:Y:S04]  /*4b60*/  LDL R11, [R6+0x1c] ;  /* 0x00001c00060b7983 */ /* 0x000ea80000100800 */
[----:B------:R-:W3:Y:S01]  /*4b70*/  LDL R13, [R6+0x20] ;  /* 0x00002000060d7983 */ /* 0x000ee20000100800 */
[----:B--2---:R-:W-:-:S05]  /*4b80*/  IMAD.HI.U32 R12, R12, R11, RZ ;  /* 0x0000000b0c0c7227 */ /* 0x004fca00078e00ff */
[----:B---3--:R-:W-:-:S07]  /*4b90*/  SHF.R.U32.HI R12, RZ, R13, R12 ;  /* 0x0000000dff0c7219 */ /* 0x008fce000001160c */
.L_x_8745:
[----:B------:R-:W-:Y:S05]  /*4ba0*/  BSYNC B1 ;  /* 0x0000000000017941 */ /* 0x000fea0003800000 */
.L_x_8741:
[----:B------:R-:W-:-:S05]  /*4bb0*/  IMAD R12, R19, R12, R21 ;  /* 0x0000000c130c7224 */ /* 0x000fca00078e0215 */
[----:B------:R-:W-:Y:S02]  /*4bc0*/  VIADDMNMX R10, R12, R19, R10, PT ;  /* 0x000000130c0a7246 */ /* 0x000fe4000380010a */
[----:B------:R-:W-:-:S07]  /*4bd0*/  VIMNMX R7, R7, R12, !PT ;  /* 0x0000000c07077248 */ /* 0x000fce0007fe0100 */
.L_x_8740:
[----:B------:R-:W-:Y:S05]  /*4be0*/  BSYNC B0 ;  /* 0x0000000000007941 */ /* 0x000fea0003800000 */
.L_x_8739:
[C---:B------:R-:W-:Y:S01]  /*4bf0*/  ISETP.GT.AND P0, PT, R7.reuse, 0x1, !P0 ;  /* 0x000000010700780c */ /* 0x040fe20004704270 */
[----:B------:R-:W2:Y:S01]  /*4c00*/  LDL R222, [R1+0x228] ;  /* 0x0002280001de7983 */ /* 0x000ea20000100800 */
[----:B------:R-:W-:Y:S02]  /*4c10*/  ISETP.GT.AND P1, PT, R7, 0x8, !P1 ;  /* 0x000000080700780c */ /* 0x000fe40004f24270 */
[C---:B------:R-:W-:Y:S01]  /*4c20*/  ISETP.LT.OR P0, PT, R10.reuse, 0x2, P0 ;  /* 0x000000020a00780c */ /* 0x040fe20000701670 */
[----:B------:R-:W3:Y:S01]  /*4c30*/  LDL R224, [R1+0x22c] ;  /* 0x00022c0001e07983 */ /* 0x000ee20000100800 */
[----:B------:R-:W-:Y:S02]  /*4c40*/  ISETP.LT.OR P1, PT, R10, 0x9, P1 ;  /* 0x000000090a00780c */ /* 0x000fe40000f21670 */
[----:B------:R-:W-:Y:S01]  /*4c50*/  FSEL R53, R27, -INF , !P0 ;  /* 0xff8000001b357808 */ /* 0x000fe20004000000 */
[----:B------:R-:W4:Y:S01]  /*4c60*/  LDL R20, [R1+0x450] ;  /* 0x0004500001147983 */ /* 0x000f220000100800 */
[----:B------:R-:W-:-:S02]  /*4c70*/  ISETP.NE.AND P0, PT, R25, RZ, PT ;  /* 0x000000ff1900720c */ /* 0x000fc40003f05270 */
[----:B------:R-:W-:Y:S01]  /*4c80*/  FSEL R49, R30, -INF , !P1 ;  /* 0xff8000001e317808 */ /* 0x000fe20004800000 */
[----:B------:R-:W5:Y:S01]  /*4c90*/  LDL R21, [R1+0x234] ;  /* 0x0002340001157983 */ /* 0x000f620000100800 */
[----:B------:R-:W-:Y:S02]  /*4ca0*/  ISETP.GT.AND P0, PT, R7, 0x9, !P0 ;  /* 0x000000090700780c */ /* 0x000fe40004704270 */
[----:B------:R-:W-:Y:S01]  /*4cb0*/  ISETP.NE.AND P1, PT, R32, RZ, PT ;  /* 0x000000ff2000720c */ /* 0x000fe20003f25270 */
[----:B------:R-:W4:Y:S01]  /*4cc0*/  LDL R15, [R1+0x210] ;  /* 0x00021000010f7983 */ /* 0x000f220000100800 */
[----:B------:R-:W-:Y:S02]  /*4cd0*/  ISETP.LT.OR P0, PT, R10, 0xa, P0 ;  /* 0x0000000a0a00780c */ /* 0x000fe40000701670 */
[----:B------:R-:W-:Y:S01]  /*4ce0*/  ISETP.NE.AND P6, PT, R36, RZ, PT ;  /* 0x000000ff2400720c */ /* 0x000fe20003fc5270 */
[----:B------:R-:W4:Y:S01]  /*4cf0*/  LDL R156, [R1+0x224] ;  /* 0x00022400019c7983 */ /* 0x000f220000100800 */
[----:B------:R-:W-:-:S02]  /*4d00*/  FSEL R45, R31, -INF , !P0 ;  /* 0xff8000001f2d7808 */ /* 0x000fc40004000000 */
[----:B------:R-:W-:Y:S01]  /*4d10*/  ISETP.NE.AND P0, PT, R28, RZ, PT ;  /* 0x000000ff1c00720c */ /* 0x000fe20003f05270 */
[----:B------:R-:W4:Y:S01]  /*4d20*/  LDL R25, [R1+0x238] ;  /* 0x0002380001197983 */ /* 0x000f220000100800 */
[C---:B------:R-:W-:Y:S02]  /*4d30*/  ISETP.GT.AND P5, PT, R7.reuse, RZ, !P5 ;  /* 0x000000ff0700720c */ /* 0x040fe40006fa4270 */
[----:B------:R-:W-:Y:S01]  /*4d40*/  ISETP.GT.AND P0, PT, R7, 0x10, !P0 ;  /* 0x000000100700780c */ /* 0x000fe20004704270 */
[----:B------:R-:W4:Y:S01]  /*4d50*/  LDL R116, [R1+0x220] ;  /* 0x0002200001747983 */ /* 0x000f220000100800 */
[C---:B------:R-:W-:Y:S02]  /*4d60*/  ISETP.LT.OR P5, PT, R10.reuse, 0x1, P5 ;  /* 0x000000010a00780c */ /* 0x040fe40002fa1670 */
[----:B------:R-:W-:Y:S01]  /*4d70*/  ISETP.LT.OR P0, PT, R10, 0x11, P0 ;  /* 0x000000110a00780c */ /* 0x000fe20000701670 */
[----:B------:R-:W4:Y:S01]  /*4d80*/  LDL R118, [R1+0x230] ;  /* 0x0002300001767983 */ /* 0x000f220000100800 */
[----:B------:R-:W-:-:S02]  /*4d90*/  FSEL R83, R26, -INF , !P5 ;  /* 0xff8000001a537808 */ /* 0x000fc40006800000 */
[----:B------:R-:W-:Y:S01]  /*4da0*/  FSEL R191, R34, -INF , !P0 ;  /* 0xff80000022bf7808 */ /* 0x000fe20004000000 */
[----:B------:R-:W4:Y:S01]  /*4db0*/  LDL R27, [R1+0x23c] ;  /* 0x00023c00011b7983 */ /* 0x000f220000100800 */
[----:B------:R-:W-:Y:S02]  /*4dc0*/  ISETP.NE.AND P0, PT, R29, RZ, PT ;  /* 0x000000ff1d00720c */ /* 0x000fe40003f05270 */
[----:B------:R-:W-:Y:S01]  /*4dd0*/  FMNMX.FTZ R11, R61, R178, !PT ;  /* 0x000000b23d0b7209 */ /* 0x000fe20007810000 */
[----:B------:R-:W4:Y:S01]  /*4de0*/  LDL R120, [R1+0x240] ;  /* 0x0002400001787983 */ /* 0x000f220000100800 */
[----:B------:R-:W-:Y:S02]  /*4df0*/  ISETP.GT.AND P0, PT, R7, 0x11, !P0 ;  /* 0x000000110700780c */ /* 0x000fe40004704270 */
[----:B------:R-:W-:Y:S01]  /*4e00*/  FMNMX.FTZ R6, R83, R53, !PT ;  /* 0x0000003553067209 */ /* 0x000fe20007810000 */
[----:B------:R-:W4:Y:S01]  /*4e10*/  LDL R29, [R1+0x244] ;  /* 0x00024400011d7983 */ /* 0x000f220000100800 */
[----:B------:R-:W-:-:S02]  /*4e20*/  ISETP.LT.OR P0, PT, R10, 0x12, P0 ;  /* 0x000000120a00780c */ /* 0x000fc40000701670 */
[----:B------:R-:W-:Y:S01]  /*4e30*/  FMNMX.FTZ R11, R154, R11, !PT ;  /* 0x0000000b9a0b7209 */ /* 0x000fe20007810000 */
[----:B------:R-:W4:Y:S01]  /*4e40*/  LDL R31, [R1+0x248] ;  /* 0x00024800011f7983 */ /* 0x000f220000100800 */
[----:B------:R-:W-:Y:S02]  /*4e50*/  FSEL R196, R35, -INF , !P0 ;  /* 0xff80000023c47808 */ /* 0x000fe40004000000 */
[----:B------:R-:W-:Y:S01]  /*4e60*/  ISETP.GT.AND P0, PT, R7, 0x18, !P1 ;  /* 0x000000180700780c */ /* 0x000fe20004f04270 */
[----:B------:R-:W4:Y:S01]  /*4e70*/  LDL R122, [R1+0x250] ;  /* 0x00025000017a7983 */ /* 0x000f220000100800 */
[----:B------:R-:W-:Y:S02]  /*4e80*/  FMNMX.FTZ R6, R49, R6, !PT ;  /* 0x0000000631067209 */ /* 0x000fe40007810000 */
[----:B------:R-:W-:Y:S01]  /*4e90*/  ISETP.LT.OR P0, PT, R10, 0x19, P0 ;  /* 0x000000190a00780c */ /* 0x000fe20000701670 */
[----:B------:R-:W4:Y:S01]  /*4ea0*/  LDL R35, [R1+0x258] ;  /* 0x0002580001237983 */ /* 0x000f220000100800 */
[----:B------:R-:W-:-:S02]  /*4eb0*/  FMNMX.FTZ R11, R152, R11, !PT ;  /* 0x0000000b980b7209 */ /* 0x000fc40007810000 */
        /* <DEDUP_REMOVED lines=30> */
[----:B------:R-:W-:Y:S01]  /*50a0*/  ISETP.NE.AND P0, PT, R40, RZ, PT ;  /* 0x000000ff2800720c */ /* 0x000fe20003f05270 */
[----:B------:R-:W4:Y:S01]  /*50b0*/  LDL R43, [R1+0x26c] ;  /* 0x00026c00012b7983 */ /* 0x000f220000100800 */
[----:B------:R-:W-:Y:S02]  /*50c0*/  FMNMX.FTZ R6, R213, R6, !PT ;  /* 0x00000006d5067209 */ /* 0x000fe40007810000 */
[----:B------:R-:W-:Y:S01]  /*50d0*/  ISETP.GT.AND P0, PT, R7, 0x28, !P0 ;  /* 0x000000280700780c */ /* 0x000fe20004704270 */
[----:B------:R-:W4:Y:S01]  /*50e0*/  LDL R132, [R1+0x2a0] ;  /* 0x0002a00001847983 */ /* 0x000f220000100800 */
[----:B------:R-:W-:-:S02]  /*50f0*/  FMNMX.FTZ R12, R162, R13, !PT ;  /* 0x0000000da20c7209 */ /* 0x000fc40007810000 */
[----:B------:R-:W-:Y:S01]  /*5100*/  ISETP.LT.OR P0, PT, R10, 0x29, P0 ;  /* 0x000000290a00780c */ /* 0x000fe20000701670 */
[----:B------:R-:W4:Y:S01]  /*5110*/  LDL R73, [R1+0x2a8] ;  /* 0x0002a80001497983 */ /* 0x000f220000100800 */
[----:B------:R-:W-:Y:S02]  /*5120*/  FMNMX.FTZ R11, R183, R6, !PT ;  /* 0x00000006b70b7209 */ /* 0x000fe40007810000 */
[----:B------:R-:W-:Y:S01]  /*5130*/  FSEL R192, R46, -INF , !P0 ;  /* 0xff8000002ec07808 */ /* 0x000fe20004000000 */
[----:B------:R-:W4:Y:S01]  /*5140*/  LDL R134, [R1+0x2b0] ;  /* 0x0002b00001867983 */ /* 0x000f220000100800 */
[----:B------:R-:W-:Y:S02]  /*5150*/  ISETP.NE.AND P0, PT, R41, RZ, PT ;  /* 0x000000ff2900720c */ /* 0x000fe40003f05270 */
[----:B------:R-:W-:Y:S01]  /*5160*/  FMNMX.FTZ R13, R167, R12, !PT ;  /* 0x0000000ca70d7209 */ /* 0x000fe20007810000 */
[----:B------:R-:W4:Y:S01]  /*5170*/  LDL R41, [R1+0x268] ;  /* 0x0002680001297983 */ /* 0x000f220000100800 */
[----:B------:R-:W-:-:S02]  /*5180*/  ISETP.GT.AND P0, PT, R7, 0x29, !P0 ;  /* 0x000000290700780c */ /* 0x000fc40004704270 */
[----:B------:R-:W-:Y:S01]  /*5190*/  FMNMX.FTZ R11, R186, R11, !PT ;  /* 0x0000000bba0b7209 */ /* 0x000fe20007810000 */
[----:B------:R-:W4:Y:S01]  /*51a0*/  LDL R77, [R1+0x2b4] ;  /* 0x0002b400014d7983 */ /* 0x000f220000100800 */
[----:B------:R-:W-:Y:S02]  /*51b0*/  ISETP.LT.OR P0, PT, R10, 0x2a, P0 ;  /* 0x0000002a0a00780c */ /* 0x000fe40000701670 */
[----:B------:R-:W-:Y:S01]  /*51c0*/  FMNMX.FTZ R6, R170, R13, !PT ;  /* 0x0000000daa067209 */ /* 0x000fe20007810000 */
[----:B------:R-:W4:Y:S01]  /*51d0*/  LDL R79, [R1+0x2b8] ;  /* 0x0002b800014f7983 */ /* 0x000f220000100800 */
[----:B------:R-:W-:Y:S02]  /*51e0*/  FSEL R202, R47, -INF , !P0 ;  /* 0xff8000002fca7808 */ /* 0x000fe40004000000 */
[----:B------:R-:W-:Y:S01]  /*51f0*/  ISETP.NE.AND P0, PT, R44, RZ, PT ;  /* 0x000000ff2c00720c */ /* 0x000fe20003f05270 */
[----:B------:R-:W4:Y:S01]  /*5200*/  LDL R47, [R1+0x274] ;  /* 0x00027400012f7983 */ /* 0x000f220000100800 */
[----:B------:R-:W-:-:S02]  /*5210*/  FMNMX.FTZ R11, R192, R11, !PT ;  /* 0x0000000bc00b7209 */ /* 0x000fc40007810000 */
[----:B------:R-:W-:Y:S01]  /*5220*/  ISETP.GT.AND P0, PT, R7, 0x30, !P0 ;  /* 0x000000300700780c */ /* 0x000fe20004704270 */
[----:B------:R-:W4:Y:S01]  /*5230*/  LDL R81, [R1+0x2bc] ;  /* 0x0002bc0001517983 */ /* 0x000f220000100800 */
[----:B------:R-:W-:Y:S02]  /*5240*/  FMNMX.FTZ R6, R173, R6, !PT ;  /* 0x00000006ad067209 */ /* 0x000fe40007810000 */
[----:B------:R-:W-:Y:S01]  /*5250*/  ISETP.LT.OR P0, PT, R10, 0x31, P0 ;  /* 0x000000310a00780c */ /* 0x000fe20000701670 */
[----:B------:R-:W4:Y:S01]  /*5260*/  LDL R136, [R1+0x2c0] ;  /* 0x0002c00001887983 */ /* 0x000f220000100800 */
[----:B------:R-:W-:Y:S02]  /*5270*/  ISETP.NE.AND P1, PT, R75, RZ, PT ;  /* 0x000000ff4b00720c */ /* 0x000fe40003f25270 */
[----:B------:R-:W-:Y:S01]  /*5280*/  FSEL R180, R50, -INF , !P0 ;  /* 0xff80000032b47808 */ /* 0x000fe20004000000 */
[----:B------:R-:W4:Y:S01]  /*5290*/  LDL R75, [R1+0x2ac] ;  /* 0x0002ac00014b7983 */ /* 0x000f220000100800 */
[----:B------:R-:W-:-:S02]  /*52a0*/  ISETP.NE.AND P0, PT, R48, RZ, PT ;  /* 0x000000ff3000720c */ /* 0x000fc40003f05270 */
[----:B------:R-:W-:Y:S01]  /*52b0*/  FMNMX.FTZ R11, R202, R11, !PT ;  /* 0x0000000bca0b7209 */ /* 0x000fe20007810000 */
[----:B------:R-:W4:Y:S01]  /*52c0*/  LDL R85, [R1+0x2c4] ;  /* 0x0002c40001557983 */ /* 0x000f220000100800 */
[----:B------:R-:W-:Y:S02]  /*52d0*/  ISETP.GT.AND P0, PT, R7, 0x31, !P0 ;  /* 0x000000310700780c */ /* 0x000fe40004704270 */
[----:B------:R-:W-:Y:S01]  /*52e0*/  FMNMX.FTZ R6, R159, R6, !PT ;  /* 0x000000069f067209 */ /* 0x000fe20007810000 */
[----:B------:R-:W4:Y:S01]  /*52f0*/  LDL R87, [R1+0x2c8] ;  /* 0x0002c80001577983 */ /* 0x000f220000100800 */
[----:B------:R-:W-:Y:S02]  /*5300*/  ISETP.LT.OR P0, PT, R10, 0x32, P0 ;  /* 0x000000320a00780c */ /* 0x000fe40000701670 */
[----:B------:R-:W-:Y:S01]  /*5310*/  FMNMX.FTZ R11, R180, R11, !PT ;  /* 0x0000000bb40b7209 */ /* 0x000fe20007810000 */
[----:B------:R-:W4:Y:S01]  /*5320*/  LDL R89, [R1+0x2cc] ;  /* 0x0002cc0001597983 */ /* 0x000f220000100800 */
[----:B------:R-:W-:-:S02]  /*5330*/  FSEL R182, R51, -INF , !P0 ;  /* 0xff80000033b67808 */ /* 0x000fc40004000000 */
[----:B------:R-:W-:Y:S01]  /*5340*/  ISETP.NE.AND P0, PT, R74, RZ, PT ;  /* 0x000000ff4a00720c */ /* 0x000fe20003f05270 */
[----:B------:R-:W4:Y:S01]  /*5350*/  LDL R51, [R1+0x278] ;  /* 0x0002780001337983 */ /* 0x000f220000100800 */
[----:B------:R-:W-:Y:S02]  /*5360*/  FMNMX.FTZ R6, R161, R6, !PT ;  /* 0x00000006a1067209 */ /* 0x000fe40007810000 */
[----:B------:R-:W-:Y:S01]  /*5370*/  ISETP.GT.AND P0, PT, R7, 0x38, !P0 ;  /* 0x000000380700780c */ /* 0x000fe20004704270 */
[----:B------:R-:W4:Y:S01]  /*5380*/  LDL R138, [R1+0x2d0] ;  /* 0x0002d000018a7983 */ /* 0x000f220000100800 */
[----:B------:R-:W-:Y:S02]  /*5390*/  ISETP.NE.AND P6, PT, R56, RZ, PT ;  /* 0x000000ff3800720c */ /* 0x000fe40003fc5270 */
        /* <DEDUP_REMOVED lines=23> */
[----:B------:R-:W-:Y:S02]  /*5510*/  ISETP.GT.AND P0, PT, R7, 0x41, !P6 ;  /* 0x000000410700780c */ /* 0x000fe40007704270 */
[----:B------:R-:W-:Y:S01]  /*5520*/  FMNMX.FTZ R13, R158, R13, !PT ;  /* 0x0000000d9e0d7209 */ /* 0x000fe20007810000 */
[----:B------:R-:W4:Y:S01]  /*5530*/  LDL R101, [R1+0x2ec] ;  /* 0x0002ec0001657983 */ /* 0x000f220000100800 */
[----:B------:R-:W-:Y:S02]  /*5540*/  ISETP.LT.OR P0, PT, R10, 0x42, P0 ;  /* 0x000000420a00780c */ /* 0x000fe40000701670 */
[----:B------:R-:W-:Y:S01]  /*5550*/  ISETP.NE.AND P1, PT, R60, RZ, PT ;  /* 0x000000ff3c00720c */ /* 0x000fe20003f25270 */
[----:B------:R-:W4:Y:S01]  /*5560*/  LDL R142, [R1+0x2f0] ;  /* 0x0002f000018e7983 */ /* 0x000f220000100800 */
[----:B------:R-:W-:-:S02]  /*5570*/  ISETP.NE.AND P6, PT, R14, RZ, PT ;  /* 0x000000ff0e00720c */ /* 0x000fc40003fc5270 */
[----:B------:R-:W-:Y:S01]  /*5580*/  FSEL R185, R59, -INF , !P0 ;  /* 0xff8000003bb97808 */ /* 0x000fe20004000000 */
[----:B------:R-:W4:Y:S01]  /*5590*/  LDL R14, [R1+0x354] ;  /* 0x00035400010e7983 */ /* 0x000f220000100800 */
[----:B------:R-:W-:Y:S02]  /*55a0*/  ISETP.GT.AND P0, PT, R7, 0x48, !P5 ;  /* 0x000000480700780c */ /* 0x000fe40006f04270 */
[----:B------:R-:W-:Y:S01]  /*55b0*/  FMNMX.FTZ R6, R181, R6, !PT ;  /* 0x00000006b5067209 */ /* 0x000fe20007810000 */
[----:B------:R-:W4:Y:S01]  /*55c0*/  LDL R59, [R1+0x288] ;  /* 0x00028800013b7983 */ /* 0x000f220000100800 */
[----:B------:R-:W-:Y:S02]  /*55d0*/  FMNMX.FTZ R13, R160, R13, !PT ;  /* 0x0000000da00d7209 */ /* 0x000fe40007810000 */
[C---:B------:R-:W-:Y:S01]  /*55e0*/  ISETP.GT.AND P1, PT, R7.reuse, 0x49, !P1 ;  /* 0x000000490700780c */ /* 0x040fe20004f24270 */
[----:B------:R-:W4:Y:S01]  /*55f0*/  LDL R103, [R1+0x2f4] ;  /* 0x0002f40001677983 */ /* 0x000f220000100800 */
[----:B------:R-:W-:-:S02]  /*5600*/  ISETP.GT.AND P2, PT, R7, 0x50, !P2 ;  /* 0x000000500700780c */ /* 0x000fc40005744270 */
[C---:B------:R-:W-:Y:S01]  /*5610*/  ISETP.GT.AND P3, PT, R7.reuse, 0x51, !P3 ;  /* 0x000000510700780c */ /* 0x040fe20005f64270 */
[----:B------:R-:W4:Y:S01]  /*5620*/  LDL R105, [R1+0x2f8] ;  /* 0x0002f80001697983 */ /* 0x000f220000100800 */
[C---:B------:R-:W-:Y:S02]  /*5630*/  ISETP.GT.AND P4, PT, R7.reuse, 0x58, !P4 ;  /* 0x000000580700780c */ /* 0x040fe40006784270 */
[----:B------:R-:W-:Y:S01]  /*5640*/  ISETP.GT.AND P5, PT, R7, 0x59, !P6 ;  /* 0x000000590700780c */ /* 0x000fe200077a4270 */
[----:B------:R-:W4:Y:S01]  /*5650*/  LDL R107, [R1+0x2fc] ;  /* 0x0002fc00016b7983 */ /* 0x000f220000100800 */
[----:B------:R-:W-:Y:S02]  /*5660*/  ISETP.LT.OR P0, PT, R10, 0x49, P0 ;  /* 0x000000490a00780c */ /* 0x000fe40000701670 */
[----:B------:R-:W-:Y:S01]  /*5670*/  FMNMX.FTZ R7, R185, R6, !PT ;  /* 0x00000006b9077209 */ /* 0x000fe20007810000 */
[----:B------:R-:W4:Y:S01]  /*5680*/  LDL R144, [R1+0x300] ;  /* 0x0003000001907983 */ /* 0x000f220000100800 */
[----:B------:R-:W-:-:S02]  /*5690*/  FMNMX.FTZ R6, R164, R13, !PT ;  /* 0x0000000da4067209 */ /* 0x000fc40007810000 */
[----:B------:R-:W-:Y:S01]  /*56a0*/  FSEL R190, R62, -INF , !P0 ;  /* 0xff8000003ebe7808 */ /* 0x000fe20004000000 */
[----:B------:R-:W4:Y:S01]  /*56b0*/  LDL R109, [R1+0x304] ;  /* 0x00030400016d7983 */ /* 0x000f220000100800 */
[----:B------:R-:W-:Y:S02]  /*56c0*/  FMNMX.FTZ R6, R169, R6, !PT ;  /* 0x00000006a9067209 */ /* 0x000fe40007810000 */
[----:B------:R-:W-:Y:S01]  /*56d0*/  FMNMX.FTZ R12, R190, R7, !PT ;  /* 0x00000007be0c7209 */ /* 0x000fe20007810000 */
[----:B------:R-:W4:Y:S01]  /*56e0*/  LDL R111, [R1+0x308] ;  /* 0x00030800016f7983 */ /* 0x000f220000100800 */
[C---:B------:R-:W-:Y:S02]  /*56f0*/  ISETP.LT.OR P1, PT, R10.reuse, 0x4a, P1 ;  /* 0x0000004a0a00780c */ /* 0x040fe40000f21670 */
[----:B------:R-:W-:Y:S01]  /*5700*/  FMNMX.FTZ R7, R171, R6, !PT ;  /* 0x00000006ab077209 */ /* 0x000fe20007810000 */
[----:B------:R-:W4:Y:S01]  /*5710*/  LDL R113, [R1+0x30c] ;  /* 0x00030c0001717983 */ /* 0x000f220000100800 */
[----:B------:R-:W-:-:S02]  /*5720*/  ISETP.LT.OR P2, PT, R10, 0x51, P2 ;  /* 0x000000510a00780c */ /* 0x000fc40001741670 */
[----:B------:R-:W-:Y:S01]  /*5730*/  FSEL R193, R63, -INF , !P1 ;  /* 0xff8000003fc17808 */ /* 0x000fe20004800000 */
[----:B------:R-:W4:Y:S01]  /*5740*/  LDL R146, [R1+0x310] ;  /* 0x0003100001927983 */ /* 0x000f220000100800 */
[----:B------:R-:W-:Y:S02]  /*5750*/  FMNMX.FTZ R6, R172, R7, !PT ;  /* 0x00000007ac067209 */ /* 0x000fe40007810000 */
[----:B------:R-:W-:Y:S01]  /*5760*/  ISETP.LT.OR P3, PT, R10, 0x52, P3 ;  /* 0x000000520a00780c */ /* 0x000fe20001f61670 */
[----:B------:R-:W4:Y:S01]  /*5770*/  LDL R63, [R1+0x28c] ;  /* 0x00028c00013f7983 */ /* 0x000f220000100800 */
[----:B------:R-:W-:Y:S02]  /*5780*/  FSEL R205, R66, -INF , !P2 ;  /* 0xff80000042cd7808 */ /* 0x000fe40005000000 */
[----:B------:R-:W-:Y:S01]  /*5790*/  FMNMX.FTZ R12, R193, R12, !PT ;  /* 0x0000000cc10c7209 */ /* 0x000fe20007810000 */
[----:B------:R-:W4:Y:S01]  /*57a0*/  LDL R115, [R1+0x314] ;  /* 0x0003140001737983 */ /* 0x000f220000100800 */
[----:B------:R-:W-:-:S02]  /*57b0*/  FMNMX.FTZ R6, R175, R6, !PT ;  /* 0x00000006af067209 */ /* 0x000fc40007810000 */
[C---:B------:R-:W-:Y:S01]  /*57c0*/  ISETP.LT.OR P4, PT, R10.reuse, 0x59, P4 ;  /* 0x000000590a00780c */ /* 0x040fe20002781670 */
[----:B------:R-:W4:Y:S01]  /*57d0*/  LDL R117, [R1+0x318] ;  /* 0x0003180001757983 */ /* 0x000f220000100800 */
[----:B------:R-:W-:Y:S02]  /*57e0*/  ISETP.LT.OR P5, PT, R10, 0x5a, P5 ;  /* 0x0000005a0a00780c */ /* 0x000fe40002fa1670 */
[----:B------:R-:W-:Y:S01]  /*57f0*/  FSEL R206, R67, -INF , !P3 ;  /* 0xff80000043ce7808 */ /* 0x000fe20005800000 */
[----:B------:R-:W4:Y:S01]  /*5800*/  LDL R119, [R1+0x31c] ;  /* 0x00031c0001777983 */ /* 0x000f220000100800 */
[----:B------:R-:W-:Y:S02]  /*5810*/  FMNMX.FTZ R11, R205, R12, !PT ;  /* 0x0000000ccd0b7209 */ /* 0x000fe40007810000 */
[----:B------:R-:W-:Y:S01]  /*5820*/  FMNMX.FTZ R10, R177, R6, !PT ;  /* 0x00000006b10a7209 */ /* 0x000fe20007810000 */
[----:B------:R-:W4:Y:S01]  /*5830*/  LDL R67, [R1+0x298] ;  /* 0x0002980001437983 */ /* 0x000f220000100800 */
[----:B------:R-:W-:-:S02]  /*5840*/  FSEL R212, R70, -INF , !P4 ;  /* 0xff80000046d47808 */ /* 0x000fc40006000000 */
[----:B------:R-:W-:Y:S01]  /*5850*/  FMNMX.FTZ R11, R206, R11, !PT ;  /* 0x0000000bce0b7209 */ /* 0x000fe20007810000 */
[----:B------:R-:W1:Y:S01]  /*5860*/  SHFL.BFLY PT, R7, R10, 0x2, 0x1f ;  /* 0x0c401f000a077f89 */ /* 0x000e6200000e0000 */
[----:B------:R-:W-:Y:S02]  /*5870*/  FSEL R215, R71, -INF , !P5 ;  /* 0xff80000047d77808 */ /* 0x000fe40006800000 */
[----:B------:R-:W-:Y:S01]  /*5880*/  FMNMX.FTZ R12, R212, R11, !PT ;  /* 0x0000000bd40c7209 */ /* 0x000fe20007810000 */
[----:B------:R-:W4:Y:S03]  /*5890*/  LDL R71, [R1+0x2a4] ;  /* 0x0002a40001477983 */ /* 0x000f260000100800 */
[----:B------:R-:W-:Y:S01]  /*58a0*/  FMNMX.FTZ R11, R215, R12, !PT ;  /* 0x0000000cd70b7209 */ /* 0x000fe20007810000 */
[----:B------:R-:W4:Y:S04]  /*58b0*/  LDL R148, [R1+0x320] ;  /* 0x0003200001947983 */ /* 0x000f280000100800 */
[----:B------:R-:W-:Y:S04]  /*58c0*/  STL.64 [R1+0x430], R10 ;  /* 0x0004300a01007387 */ /* 0x000fe80000100a00 */
[----:B------:R-:W5:Y:S04]  /*58d0*/  LDL R19, [R1+0x434] ;  /* 0x0004340001137983 */ /* 0x000f680000100800 */
[----:B------:R-:W4:Y:S01]  /*58e0*/  LDL R121, [R1+0x324] ;  /* 0x0003240001797983 */ /* 0x000f220000100800 */
[----:B-1----:R-:W-:-:S03]  /*58f0*/  FMNMX.FTZ R12, R10, R7, !PT ;  /* 0x000000070a0c7209 */ /* 0x002fc60007810000 */
[----:B------:R-:W4:Y:S04]  /*5900*/  LDL R123, [R1+0x328] ;  /* 0x00032800017b7983 */ /* 0x000f280000100800 */
[----:B------:R-:W1:Y:S04]  /*5910*/  SHFL.BFLY PT, R13, R12, 0x1, 0x1f ;  /* 0x0c201f000c0d7f89 */ /* 0x000e6800000e0000 */
[----:B------:R-:W4:Y:S04]  /*5920*/  LDL.64 R6, [R1+0xa8] ;  /* 0x0000a80001067983 */ /* 0x000f280000100a00 */
[----:B------:R-:W4:Y:S04]  /*5930*/  LDL R125, [R1+0x32c] ;  /* 0x00032c00017d7983 */ /* 0x000f280000100800 */
[----:B------:R-:W4:Y:S04]  /*5940*/  LDL R150, [R1+0x330] ;  /* 0x0003300001967983 */ /* 0x000f280000100800 */
[----:B------:R-:W4:Y:S04]  /*5950*/  LDL R127, [R1+0x334] ;  /* 0x00033400017f7983 */ /* 0x000f280000100800 */
[----:B------:R-:W4:Y:S01]  /*5960*/  LDL R129, [R1+0x338] ;  /* 0x0003380001817983 */ /* 0x000f220000100800 */
[----:B-1----:R-:W-:-:S03]  /*5970*/  FMNMX.FTZ R12, R12, R13, !PT ;  /* 0x0000000d0c0c7209 */ /* 0x002fc60007810000 */
[----:B------:R-:W4:Y:S04]  /*5980*/  LDL R110, [R1+0x33c] ;  /* 0x00033c00016e7983 */ /* 0x000f280000100800 */
[----:B------:R1:W-:Y:S04]  /*5990*/  STL [R1+0x430], R12 ;  /* 0x0004300c01007387 */ /* 0x0003e80000100800 */
[----:B------:R-:W4:Y:S04]  /*59a0*/  LDL R157, [R1+0x430] ;  /* 0x00043000019d7983 */ /* 0x000f280000100800 */
[----:B------:R-:W4:Y:S04]  /*59b0*/  LDL R13, [R1+0x24c] ;  /* 0x00024c00010d7983 */ /* 0x000f280000100800 */
[----:B-1----:R-:W4:Y:S04]  /*59c0*/  LDL R12, [R1+0x3c0] ;  /* 0x0003c000010c7983 */ /* 0x002f280000100800 */
[----:B------:R-:W4:Y:S04]  /*59d0*/  LDL R112, [R1+0x340] ;  /* 0x0003400001707983 */ /* 0x000f280000100800 */
        /* <DEDUP_REMOVED lines=44> */
[----:B--2---:R1:W-:Y:S04]  /*5ca0*/  STL [R1+0x228], R222 ;  /* 0x000228de01007387 */ /* 0x0043e80000100800 */
[----:B---3--:R2:W-:Y:S04]  /*5cb0*/  STL [R1+0x22c], R224 ;  /* 0x00022ce001007387 */ /* 0x0085e80000100800 */
[----:B------:R-:W3:Y:S04]  /*5cc0*/  LDL R226, [R1+0x400] ;  /* 0x0004000001e27983 */ /* 0x000ee80000100800 */
[----:B------:R-:W3:Y:S04]  /*5cd0*/  LDL R227, [R1+0x404] ;  /* 0x0004040001e37983 */ /* 0x000ee80000100800 */
[----:B------:R-:W3:Y:S04]  /*5ce0*/  LDL R228, [R1+0x408] ;  /* 0x0004080001e47983 */ /* 0x000ee80000100800 */
[----:B------:R-:W3:Y:S04]  /*5cf0*/  LDL R229, [R1+0x40c] ;  /* 0x00040c0001e57983 */ /* 0x000ee80000100800 */
[----:B-1----:R-:W3:Y:S04]  /*5d00*/  LDL R222, [R1+0x410] ;  /* 0x0004100001de7983 */ /* 0x002ee80000100800 */
[----:B------:R-:W3:Y:S04]  /*5d10*/  LDL R223, [R1+0x414] ;  /* 0x0004140001df7983 */ /* 0x000ee80000100800 */
[----:B--2---:R-:W2:Y:S04]  /*5d20*/  LDL R224, [R1+0x418] ;  /* 0x0004180001e07983 */ /* 0x004ea80000100800 */
[----:B------:R-:W2:Y:S04]  /*5d30*/  LDL R225, [R1+0x41c] ;  /* 0x00041c0001e17983 */ /* 0x000ea80000100800 */
[----:B-----5:R-:W1:Y:S02]  /*5d40*/  SHFL.BFLY PT, R10, R19, 0x2, 0x1f ;  /* 0x0c401f00130a7f89 */ /* 0x020e6400000e0000 */
[----:B-1----:R-:W-:-:S05]  /*5d50*/  FMNMX.FTZ R11, R10, R19, !PT ;  /* 0x000000130a0b7209 */ /* 0x002fca0007810000 */
[----:B------:R-:W1:Y:S04]  /*5d60*/  SHFL.BFLY PT, R10, R11, 0x1, 0x1f ;  /* 0x0c201f000b0a7f89 */ /* 0x000e6800000e0000 */
[----:B------:R5:W-:Y:S01]  /*5d70*/  STL [R1+0x234], R21 ;  /* 0x0002341501007387 */ /* 0x000be20000100800 */
[----:B----4-:R-:W-:Y:S01]  /*5d80*/  FSETP.NEU.FTZ.AND P0, PT, R157, -INF , PT ;  /* 0xff8000009d00780b */ /* 0x010fe20003f1d000 */
[----:B------:R-:W-:-:S05]  /*5d90*/  FMUL.FTZ R157, R20, R157 ;  /* 0x0000009d149d7220 */ /* 0x000fca0000410000 */
[----:B------:R-:W-:Y:S02]  /*5da0*/  FSEL R157, R157, RZ, P0 ;  /* 0x000000ff9d9d7208 */ /* 0x000fe40000000000 */
[----:B-1----:R-:W-:-:S03]  /*5db0*/  FMNMX.FTZ R10, R11, R10, !PT ;  /* 0x0000000a0b0a7209 */ /* 0x002fc60007810000 */
[-CC-:B-----5:R-:W-:Y:S01]  /*5dc0*/  FFMA.FTZ R21, R178, R20.reuse, -R157.reuse ;  /* 0x00000014b2157223 */ /* 0x1a0fe2000001089d */
[C---:B------:R-:W-:Y:S01]  /*5dd0*/  FSETP.NEU.FTZ.AND P0, PT, R10.reuse, -INF , PT ;  /* 0xff8000000a00780b */ /* 0x040fe20003f1d000 */
[-C--:B------:R-:W-:Y:S01]  /*5de0*/  FMUL.FTZ R178, R10, R20.reuse ;  /* 0x000000140ab27220 */ /* 0x080fe20000410000 */
[-CC-:B------:R-:W-:Y:S01]  /*5df0*/  FFMA.FTZ R11, R154, R20.reuse, -R157.reuse ;  /* 0x000000149a0b7223 */ /* 0x180fe2000001089d */
[----:B------:R1:W-:Y:S03]  /*5e00*/  STL [R1+0x354], R14 ;  /* 0x0003540e01007387 */ /* 0x0003e60000100800 */
[----:B------:R-:W-:Y:S01]  /*5e10*/  FSEL R178, R178, RZ, P0 ;  /* 0x000000ffb2b27208 */ /* 0x000fe20000000000 */
[----:B------:R-:W-:Y:S01]  /*5e20*/  IMAD R6, R15, 0xc00, R6 ;  /* 0x00000c000f067824 */ /* 0x000fe200078e0206 */
[----:B------:R4:W-:Y:S01]  /*5e30*/  STL [R1+0x224], R156 ;  /* 0x0002249c01007387 */ /* 0x0009e20000100800 */
[----:B------:R-:W-:-:S02]  /*5e40*/  FFMA.FTZ R19, R152, R20, -R157 ;  /* 0x0000001498137223 */ /* 0x000fc4000001089d */
[-CC-:B------:R-:W-:Y:S01]  /*5e50*/  FFMA.FTZ R15, R83, R20.reuse, -R178.reuse ;  /* 0x00000014530f7223 */ /* 0x180fe200000108b2 */
[----:B------:R5:W-:Y:S01]  /*5e60*/  STL [R1+0x24c], R13 ;  /* 0x00024c0d01007387 */ /* 0x000be20000100800 */
[----:B-1----:R1:W-:Y:S03]  /*5e70*/  MUFU.EX2 R14, R11 ;  /* 0x0000000b000e7308 */ /* 0x0023e60000000800 */
[----:B------:R5:W-:Y:S01]  /*5e80*/  STL [R1+0x238], R25 ;  /* 0x0002381901007387 */ /* 0x000be20000100800 */
[-C--:B----4-:R-:W-:Y:S01]  /*5e90*/  FFMA.FTZ R156, R61, R20.reuse, -R157 ;  /* 0x000000143d9c7223 */ /* 0x090fe2000001089d */
[-CC-:B-1----:R-:W-:Y:S01]  /*5ea0*/  FFMA.FTZ R11, R53, R20.reuse, -R178.reuse ;  /* 0x00000014350b7223 */ /* 0x182fe200000108b2 */
[-CC-:B-----5:R-:W-:Y:S01]  /*5eb0*/  FFMA.FTZ R13, R49, R20.reuse, -R178.reuse ;  /* 0x00000014310d7223 */ /* 0x1a0fe200000108b2 */
[----:B------:R-:W-:Y:S01]  /*5ec0*/  FFMA.FTZ R25, R45, R20, -R178 ;  /* 0x000000142d197223 */ /* 0x000fe200000108b2 */
[----:B------:R1:W-:Y:S02]  /*5ed0*/  STL [R1+0x3c0], R12 ;  /* 0x0003c00c01007387 */ /* 0x0003e40000100800 */
[----:B------:R-:W-:Y:S08]  /*5ee0*/  MUFU.EX2 R156, R156 ;  /* 0x0000009c009c7308 */ /* 0x000ff00000000800 */
[----:B------:R-:W4:Y:S08]  /*5ef0*/  MUFU.EX2 R21, R21 ;  /* 0x0000001500157308 */ /* 0x000f300000000800 */
[----:B------:R-:W5:Y:S08]  /*5f00*/  MUFU.EX2 R19, R19 ;  /* 0x0000001300137308 */ /* 0x000f700000000800 */
[----:B------:R-:W-:Y:S08]  /*5f10*/  MUFU.EX2 R15, R15 ;  /* 0x0000000f000f7308 */ /* 0x000ff00000000800 */
[----:B------:R-:W5:Y:S08]  /*5f20*/  MUFU.EX2 R11, R11 ;  /* 0x0000000b000b7308 */ /* 0x000f700000000800 */
[----:B------:R-:W-:Y:S08]  /*5f30*/  MUFU.EX2 R13, R13 ;  /* 0x0000000d000d7308 */ /* 0x000ff00000000800 */
[----:B-1----:R-:W1:Y:S01]  /*5f40*/  MUFU.EX2 R12, R25 ;  /* 0x00000019000c7308 */ /* 0x002e620000000800 */
[----:B------:R5:W-:Y:S01]  /*5f50*/  STL [R1+0x26c], R43 ;  /* 0x00026c2b01007387 */ /* 0x000be20000100800 */
[----:B------:R-:W-:-:S02]  /*5f60*/  R2UR UR6, R6 ;  /* 0x00000000060672ca */ /* 0x000fc400000e0000 */
[----:B------:R-:W-:Y:S01]  /*5f70*/  R2UR UR7, R7 ;  /* 0x00000000070772ca */ /* 0x000fe200000e0000 */
[----:B------:R1:W-:Y:S01]  /*5f80*/  STL [R1+0x3cc], R42 ;  /* 0x0003cc2a01007387 */ /* 0x0003e20000100800 */
[----:B----4-:R-:W-:Y:S02]  /*5f90*/  F2FP.BF16.F32.PACK_AB R152, R21, R156 ;  /* 0x0000009c1598723e */ /* 0x010fe400000010ff */
[----:B-----5:R-:W-:Y:S01]  /*5fa0*/  F2FP.BF16.F32.PACK_AB R154, R19, R14 ;  /* 0x0000000e139a723e */ /* 0x020fe200000010ff */
[----:B------:R-:W-:Y:S01]  /*5fb0*/  IMAD.MOV.U32 R43, RZ, RZ, R7 ;  /* 0x000000ffff2b7224 */ /* 0x000fe200078e0007 */
[----:B------:R-:W-:Y:S01]  /*5fc0*/  F2FP.BF16.F32.PACK_AB R153, R11, R15 ;  /* 0x0000000f0b99723e */ /* 0x000fe200000010ff */
[----:B-1----:R-:W-:Y:S01]  /*5fd0*/  VIADD R42, R6, 0x80 ;  /* 0x00000080062a7836 */ /* 0x002fe20000000000 */
[----:B------:R-:W-:Y:S01]  /*5fe0*/  F2FP.BF16.F32.PACK_AB R155, R12, R13 ;  /* 0x0000000d0c9b723e */ /* 0x000fe200000010ff */
[----:B------:R-:W-:Y:S01]  /*5ff0*/  STL [R1+0x220], R116 ;  /* 0x0002207401007387 */ /* 0x000fe20000100800 */
[----:B------:R-:W-:-:S02]  /*6000*/  R2UR UR11, R43 ;  /* 0x000000002b0b72ca */ /* 0x000fc400000e0000 */
[----:B------:R-:W-:Y:S01]  /*6010*/  R2UR UR10, R42 ;  /* 0x000000002a0a72ca */ /* 0x000fe200000e0000 */
[----:B------:R-:W-:Y:S04]  /*6020*/  STL [R1+0x230], R118 ;  /* 0x0002307601007387 */ /* 0x000fe80000100800 */
        /* <DEDUP_REMOVED lines=106> */
[----:B------:R1:W-:Y:S01]  /*66d0*/  STL [R1+0x3fc], R28 ;  /* 0x0003fc1c01007387 */ /* 0x0003e20000100800 */
[----:B------:R4:W-:Y:S06]  /*66e0*/  BAR.SYNC.DEFER_BLOCKING R208, 0x100 ;  /* 0x000400d00000751d */ /* 0x0009ec0000010000 */
[----:B-1----:R-:W-:-:S06]  /*66f0*/  WARPGROUP.ARRIVE ;  /* 0x00000000000079c5 */ /* 0x002fcc0000000000 */
[----:B------:R-:W-:Y:S01]  /*6700*/  HGMMA.64x256x16.F32.BF16 R24, R152, gdesc[UR4].tnspB, RZ, !UPT, gsb0 ;  /* 0x43e0000498187df0 */ /* 0x000fe2000c0018ff */
[----:B------:R1:W-:Y:S01]  /*6710*/  STL [R1+0x3f4], R214 ;  /* 0x0003f4d601007387 */ /* 0x0003e20000100800 */
[-CC-:B------:R-:W-:Y:S01]  /*6720*/  FFMA.FTZ R179, R8, R20.reuse, -R157.reuse ;  /* 0x0000001408b37223 */ /* 0x180fe2000001089d */
[-CC-:B------:R-:W-:Y:S01]  /*6730*/  FFMA.FTZ R174, R174, R20.reuse, -R157.reuse ;  /* 0x00000014aeae7223 */ /* 0x180fe2000001089d */
[-CC-:B------:R-:W-:Y:S01]  /*6740*/  FFMA.FTZ R176, R176, R20.reuse, -R157.reuse ;  /* 0x00000014b0b07223 */ /* 0x180fe2000001089d */
[-CC-:B------:R-:W-:Y:S01]  /*6750*/  FFMA.FTZ R191, R191, R20.reuse, -R178.reuse ;  /* 0x00000014bfbf7223 */ /* 0x180fe200000108b2 */
[-CC-:B------:R-:W-:Y:S01]  /*6760*/  FFMA.FTZ R196, R196, R20.reuse, -R178.reuse ;  /* 0x00000014c4c47223 */ /* 0x180fe200000108b2 */
[-CC-:B------:R-:W-:Y:S01]  /*6770*/  FFMA.FTZ R207, R207, R20.reuse, -R178.reuse ;  /* 0x00000014cfcf7223 */ /* 0x180fe200000108b2 */
[-CC-:B------:R-:W-:Y:S01]  /*6780*/  FFMA.FTZ R213, R213, R20.reuse, -R178.reuse ;  /* 0x00000014d5d57223 */ /* 0x180fe200000108b2 */
[-CC-:B-1----:R-:W-:Y:S01]  /*6790*/  FFMA.FTZ R214, R9, R20.reuse, -R157.reuse ;  /* 0x0000001409d67223 */ /* 0x182fe2000001089d */
[----:B------:R-:W-:Y:S08]  /*67a0*/  MUFU.EX2 R179, R179 ;  /* 0x000000b300b37308 */ /* 0x000ff00000000800 */
[----:B------:R-:W1:Y:S08]  /*67b0*/  MUFU.EX2 R214, R214 ;  /* 0x000000d600d67308 */ /* 0x000e700000000800 */
[----:B------:R-:W-:Y:S08]  /*67c0*/  MUFU.EX2 R174, R174 ;  /* 0x000000ae00ae7308 */ /* 0x000ff00000000800 */
[----:B------:R-:W5:Y:S08]  /*67d0*/  MUFU.EX2 R176, R176 ;  /* 0x000000b000b07308 */ /* 0x000f700000000800 */
[----:B------:R-:W-:Y:S08]  /*67e0*/  MUFU.EX2 R191, R191 ;  /* 0x000000bf00bf7308 */ /* 0x000ff00000000800 */
[----:B------:R-:W4:Y:S08]  /*67f0*/  MUFU.EX2 R196, R196 ;  /* 0x000000c400c47308 */ /* 0x000f300000000800 */
[----:B------:R-:W-:Y:S08]  /*6800*/  MUFU.EX2 R207, R207 ;  /* 0x000000cf00cf7308 */ /* 0x000ff00000000800 */
[----:B------:R-:W4:Y:S01]  /*6810*/  MUFU.EX2 R213, R213 ;  /* 0x000000d500d57308 */ /* 0x000f220000000800 */
[----:B---3--:R-:W-:Y:S04]  /*6820*/  STL [R1+0x400], R226 ;  /* 0x000400e201007387 */ /* 0x008fe80000100800 */
[----:B------:R-:W-:Y:S04]  /*6830*/  STL [R1+0x404], R227 ;  /* 0x000404e301007387 */ /* 0x000fe80000100800 */
[----:B------:R-:W-:Y:S04]  /*6840*/  STL [R1+0x408], R228 ;  /* 0x000408e401007387 */ /* 0x000fe80000100800 */
[----:B------:R-:W-:Y:S04]  /*6850*/  STL [R1+0x40c], R229 ;  /* 0x00040ce501007387 */ /* 0x000fe80000100800 */
[----:B------:R-:W-:Y:S04]  /*6860*/  STL [R1+0x410], R222 ;  /* 0x000410de01007387 */ /* 0x000fe80000100800 */
[----:B------:R-:W-:Y:S04]  /*6870*/  STL [R1+0x414], R223 ;  /* 0x000414df01007387 */ /* 0x000fe80000100800 */
[----:B--2---:R-:W-:Y:S04]  /*6880*/  STL [R1+0x418], R224 ;  /* 0x000418e001007387 */ /* 0x004fe80000100800 */
[----:B------:R-:W-:Y:S01]  /*6890*/  STL [R1+0x41c], R225 ;  /* 0x00041ce101007387 */ /* 0x000fe20000100800 */
[-CC-:B------:R-:W-:Y:S01]  /*68a0*/  FFMA.FTZ R162, R162, R20.reuse, -R157.reuse ;  /* 0x00000014a2a27223 */ /* 0x180fe2000001089d */
[-CC-:B------:R-:W-:Y:S01]  /*68b0*/  FFMA.FTZ R167, R167, R20.reuse, -R157.reuse ;  /* 0x00000014a7a77223 */ /* 0x180fe2000001089d */
[-CC-:B------:R-:W-:Y:S01]  /*68c0*/  FFMA.FTZ R170, R170, R20.reuse, -R157.reuse ;  /* 0x00000014aaaa7223 */ /* 0x180fe2000001089d */
[-C--:B------:R-:W-:Y:S01]  /*68d0*/  FFMA.FTZ R173, R173, R20.reuse, -R157 ;  /* 0x00000014adad7223 */ /* 0x080fe2000001089d */
[-CC-:B------:R-:W-:Y:S01]  /*68e0*/  FFMA.FTZ R183, R183, R20.reuse, -R178.reuse ;  /* 0x00000014b7b77223 */ /* 0x180fe200000108b2 */
[-CC-:B------:R-:W-:Y:S01]  /*68f0*/  FFMA.FTZ R186, R186, R20.reuse, -R178.reuse ;  /* 0x00000014baba7223 */ /* 0x180fe200000108b2 */
[-CC-:B------:R-:W-:Y:S01]  /*6900*/  FFMA.FTZ R192, R192, R20.reuse, -R178.reuse ;  /* 0x00000014c0c07223 */ /* 0x180fe200000108b2 */
[----:B------:R-:W-:Y:S01]  /*6910*/  FFMA.FTZ R202, R202, R20, -R178 ;  /* 0x00000014caca7223 */ /* 0x000fe200000108b2 */
[----:B------:R-:W-:Y:S01]  /*6920*/  MUFU.EX2 R162, R162 ;  /* 0x000000a200a27308 */ /* 0x000fe20000000800 */
[----:B------:R-:W-:-:S02]  /*6930*/  WARPGROUP.DEPBAR.LE gsb0, 0x0 ;  /* 0x00008000000079c5 */ /* 0x000fc40000010000 */
[----:B-1----:R-:W-:Y:S02]  /*6940*/  F2FP.BF16.F32.PACK_AB R152, R214, R179 ;  /* 0x000000b3d698723e */ /* 0x002fe400000010ff */
[----:B-----5:R-:W-:Y:S02]  /*6950*/  F2FP.BF16.F32.PACK_AB R154, R176, R174 ;  /* 0x000000aeb09a723e */ /* 0x020fe400000010ff */
[----:B----4-:R-:W-:Y:S02]  /*6960*/  F2FP.BF16.F32.PACK_AB R153, R196, R191 ;  /* 0x000000bfc499723e */ /* 0x010fe400000010ff */
[----:B------:R-:W-:Y:S01]  /*6970*/  F2FP.BF16.F32.PACK_AB R155, R213, R207 ;  /* 0x000000cfd59b723e */ /* 0x000fe200000010ff */
[----:B------:R-:W-:Y:S04]  /*6980*/  STL.128 [R1+0x220], R24 ;  /* 0x0002201801007387 */ /* 0x000fe80000100c00 */
        /* <DEDUP_REMOVED lines=30> */
[----:B------:R1:W-:Y:S02]  /*6b70*/  STL.128 [R1+0x410], R148 ;  /* 0x0004109401007387 */ /* 0x0003e40000100c00 */
[----:B-1----:R-:W-:-:S06]  /*6b80*/  WARPGROUP.ARRIVE ;  /* 0x00000000000079c5 */ /* 0x002fcc0000000000 */
[----:B------:R-:W-:Y:S01]  /*6b90*/  HGMMA.64x256x16.F32.BF16 R24, R152, gdesc[UR8].tnspB, R24, gsb0 ;  /* 0x43e0000898187df0 */ /* 0x000fe20008001818 */
[----:B------:R-:W1:Y:S08]  /*6ba0*/  MUFU.EX2 R167, R167 ;  /* 0x000000a700a77308 */ /* 0x000e700000000800 */
[----:B------:R-:W-:Y:S08]  /*6bb0*/  MUFU.EX2 R170, R170 ;  /* 0x000000aa00aa7308 */ /* 0x000ff00000000800 */
[----:B------:R-:W2:Y:S08]  /*6bc0*/  MUFU.EX2 R173, R173 ;  /* 0x000000ad00ad7308 */ /* 0x000eb00000000800 */
[----:B------:R-:W-:Y:S08]  /*6bd0*/  MUFU.EX2 R183, R183 ;  /* 0x000000b700b77308 */ /* 0x000ff00000000800 */
[----:B------:R-:W3:Y:S08]  /*6be0*/  MUFU.EX2 R186, R186 ;  /* 0x000000ba00ba7308 */ /* 0x000ef00000000800 */
[----:B------:R-:W-:Y:S08]  /*6bf0*/  MUFU.EX2 R192, R192 ;  /* 0x000000c000c07308 */ /* 0x000ff00000000800 */
[----:B------:R-:W4:Y:S01]  /*6c00*/  MUFU.EX2 R202, R202 ;  /* 0x000000ca00ca7308 */ /* 0x000f220000000800 */
[----:B------:R-:W-:-:S02]  /*6c10*/  VIADD R8, R6, 0x100 ;  /* 0x0000010006087836 */ /* 0x000fc40000000000 */
[----:B------:R-:W-:-:S03]  /*6c20*/  IMAD.MOV.U32 R9, RZ, RZ, R7 ;  /* 0x000000ffff097224 */ /* 0x000fc600078e0007 */
[----:B------:R-:W-:Y:S02]  /*6c30*/  R2UR UR6, R8 ;  /* 0x00000000080672ca */ /* 0x000fe400000e0000 */
[----:B------:R-:W-:Y:S01]  /*6c40*/  R2UR UR7, R9 ;  /* 0x00000000090772ca */ /* 0x000fe200000e0000 */
        /* <DEDUP_REMOVED lines=8> */
[----:B------:R-:W-:Y:S08]  /*6cd0*/  MUFU.EX2 R159, R159 ;  /* 0x0000009f009f7308 */ /* 0x000ff00000000800 */
[----:B------:R-:W5:Y:S08]  /*6ce0*/  MUFU.EX2 R161, R161 ;  /* 0x000000a100a17308 */ /* 0x000f700000000800 */
[----:B------:R-:W-:Y:S08]  /*6cf0*/  MUFU.EX2 R163, R163 ;  /* 0x000000a300a37308 */ /* 0x000ff00000000800 */
[----:B------:R-:W5:Y:S08]  /*6d00*/  MUFU.EX2 R168, R168 ;  /* 0x000000a800a87308 */ /* 0x000f700000000800 */
[----:B------:R-:W-:Y:S08]  /*6d10*/  MUFU.EX2 R180, R180 ;  /* 0x000000b400b47308 */ /* 0x000ff00000000800 */
[----:B------:R-:W5:Y:S01]  /*6d20*/  MUFU.EX2 R182, R182 ;  /* 0x000000b600b67308 */ /* 0x000f620000000800 */
[----:B------:R-:W-:-:S02]  /*6d30*/  WARPGROUP.DEPBAR.LE gsb0, 0x0 ;  /* 0x00008000000079c5 */ /* 0x000fc40000010000 */
[----:B-1----:R-:W-:Y:S02]  /*6d40*/  F2FP.BF16.F32.PACK_AB R152, R167, R162 ;  /* 0x000000a2a798723e */ /* 0x002fe400000010ff */
[----:B--2---:R-:W-:Y:S02]  /*6d50*/  F2FP.BF16.F32.PACK_AB R154, R173, R170 ;  /* 0x000000aaad9a723e */ /* 0x004fe400000010ff */
[----:B---3--:R-:W-:Y:S02]  /*6d60*/  F2FP.BF16.F32.PACK_AB R153, R186, R183 ;  /* 0x000000b7ba99723e */ /* 0x008fe400000010ff */
[----:B----4-:R-:W-:Y:S01]  /*6d70*/  F2FP.BF16.F32.PACK_AB R155, R202, R192 ;  /* 0x000000c0ca9b723e */ /* 0x010fe200000010ff */
        /* <DEDUP_REMOVED lines=34> */
[----:B------:R-:W-:Y:S08]  /*6fa0*/  MUFU.EX2 R184, R184 ;  /* 0x000000b800b87308 */ /* 0x000ff00000000800 */
[----:B------:R-:W1:Y:S01]  /*6fb0*/  MUFU.EX2 R187, R187 ;  /* 0x000000bb00bb7308 */ /* 0x000e620000000800 */
        /* <DEDUP_REMOVED lines=9> */
[----:B------:R-:W-:Y:S02]  /*7050*/  IMAD.MOV.U32 R9, RZ, RZ, R7 ;  /* 0x000000ffff097224 */ /* 0x000fe400078e0007 */
[-CC-:B------:R-:W-:Y:S01]  /*7060*/  FFMA.FTZ R190, R190, R20.reuse, -R178.reuse ;  /* 0x00000014bebe7223 */ /* 0x180fe200000108b2 */
[-CC-:B------:R-:W-:Y:S01]  /*7070*/  FFMA.FTZ R193, R193, R20.reuse, -R178.reuse ;  /* 0x00000014c1c17223 */ /* 0x180fe200000108b2 */
[-CC-:B------:R-:W-:Y:S01]  /*7080*/  FFMA.FTZ R171, R171, R20.reuse, -R157.reuse ;  /* 0x00000014abab7223 */ /* 0x180fe2000001089d */
[-C--:B------:R-:W-:Y:S01]  /*7090*/  FFMA.FTZ R175, R175, R20.reuse, -R157 ;  /* 0x00000014afaf7223 */ /* 0x080fe2000001089d */
[-CC-:B------:R-:W-:Y:S01]  /*70a0*/  FFMA.FTZ R205, R205, R20.reuse, -R178.reuse ;  /* 0x00000014cdcd7223 */ /* 0x180fe200000108b2 */
[-CC-:B------:R-:W-:Y:S01]  /*70b0*/  FFMA.FTZ R206, R206, R20.reuse, -R178.reuse ;  /* 0x00000014cece7223 */ /* 0x180fe200000108b2 */
[----:B------:R-:W-:Y:S01]  /*70c0*/  FFMA.FTZ R212, R212, R20, -R178 ;  /* 0x00000014d4d47223 */ /* 0x000fe200000108b2 */
[----:B------:R-:W-:Y:S08]  /*70d0*/  MUFU.EX2 R158, R158 ;  /* 0x0000009e009e7308 */ /* 0x000ff00000000800 */
[----:B------:R-:W2:Y:S08]  /*70e0*/  MUFU.EX2 R160, R160 ;  /* 0x000000a000a07308 */ /* 0x000eb00000000800 */
[----:B------:R-:W-:Y:S08]  /*70f0*/  MUFU.EX2 R164, R164 ;  /* 0x000000a400a47308 */ /* 0x000ff00000000800 */
[----:B------:R-:W3:Y:S08]  /*7100*/  MUFU.EX2 R169, R169 ;  /* 0x000000a900a97308 */ /* 0x000ef00000000800 */
[----:B------:R-:W-:Y:S01]  /*7110*/  MUFU.EX2 R181, R181 ;  /* 0x000000b500b57308 */ /* 0x000fe20000000800 */
[----:B------:R-:W-:Y:S01]  /*7120*/  VIADD R8, R6, 0x200 ;  /* 0x0000020006087836 */ /* 0x000fe20000000000 */
[----:B------:R-:W-:-:S02]  /*7130*/  WARPGROUP.DEPBAR.LE gsb0, 0x0 ;  /* 0x00008000000079c5 */ /* 0x000fc40000010000 */
[----:B-----5:R-:W-:Y:S02]  /*7140*/  F2FP.BF16.F32.PACK_AB R152, R161, R159 ;  /* 0x0000009fa198723e */ /* 0x020fe400000010ff */
[----:B------:R-:W-:Y:S02]  /*7150*/  F2FP.BF16.F32.PACK_AB R154, R168, R163 ;  /* 0x000000a3a89a723e */ /* 0x000fe400000010ff */
[----:B------:R-:W-:Y:S02]  /*7160*/  F2FP.BF16.F32.PACK_AB R153, R182, R180 ;  /* 0x000000b4b699723e */ /* 0x000fe400000010ff */
[----:B-1----:R-:W-:Y:S01]  /*7170*/  F2FP.BF16.F32.PACK_AB R155, R187, R184 ;  /* 0x000000b8bb9b723e */ /* 0x002fe200000010ff */
        /* <DEDUP_REMOVED lines=34> */
[----:B------:R-:W-:Y:S02]  /*73a0*/  R2UR UR7, R9 ;  /* 0x00000000090772ca */ /* 0x000fe400000e0000 */
[----:B------:R-:W-:Y:S01]  /*73b0*/  MUFU.EX2 R9, R193 ;  /* 0x000000c100097308 */ /* 0x000fe20000000800 */
[----:B------:R-:W-:Y:S01]  /*73c0*/  R2UR UR6, R8 ;  /* 0x00000000080672ca */ /* 0x000fe200000e0000 */
[----:B------:R-:W-:-:S06]  /*73d0*/  FADD.FTZ R21, R156, R21 ;  /* 0x000000159c157221 */ /* 0x000fcc0000010000 */
[----:B------:R-:W-:Y:S08]  /*73e0*/  MUFU.EX2 R8, R171 ;  /* 0x000000ab00087308 */ /* 0x000ff00000000800 */
[----:B------:R-:W-:Y:S08]  /*73f0*/  MUFU.EX2 R175, R175 ;  /* 0x000000af00af7308 */ /* 0x000ff00000000800 */
[----:B------:R-:W-:Y:S08]  /*7400*/  MUFU.EX2 R205, R205 ;  /* 0x000000cd00cd7308 */ /* 0x000ff00000000800 */
[----:B------:R-:W-:Y:S08]  /*7410*/  MUFU.EX2 R206, R206 ;  /* 0x000000ce00ce7308 */ /* 0x000ff00000000800 */
[----:B------:R-:W-:Y:S01]  /*7420*/  MUFU.EX2 R212, R212 ;  /* 0x000000d400d47308 */ /* 0x000fe20000000800 */
[----:B------:R-:W-:Y:S01]  /*7430*/  VIADD R6, R6, 0x280 ;  /* 0x0000028006067836 */ /* 0x000fe20000000000 */
[----:B------:R-:W-:-:S02]  /*7440*/  WARPGROUP.DEPBAR.LE gsb0, 0x0 ;  /* 0x00008000000079c5 */ /* 0x000fc40000010000 */
[-CC-:B------:R-:W-:Y:S01]  /*7450*/  FFMA.FTZ R152, R185, R20.reuse, -R178.reuse ;  /* 0x00000014b9987223 */ /* 0x180fe200000108b2 */
[-CC-:B------:R-:W-:Y:S01]  /*7460*/  FFMA.FTZ R185, R172, R20.reuse, -R157.reuse ;  /* 0x00000014acb97223 */ /* 0x180fe2000001089d */
[-C--:B------:R-:W-:Y:S01]  /*7470*/  FFMA.FTZ R157, R177, R20.reuse, -R157 ;  /* 0x00000014b19d7223 */ /* 0x080fe2000001089d */
[----:B------:R-:W-:Y:S01]  /*7480*/  FFMA.FTZ R178, R215, R20, -R178 ;  /* 0x00000014d7b27223 */ /* 0x000fe200000108b2 */
[----:B------:R2:W1:Y:S08]  /*7490*/  MUFU.EX2 R172, R152 ;  /* 0x0000009800ac7308 */ /* 0x0004700000000800 */
[----:B------:R-:W4:Y:S01]  /*74a0*/  MUFU.EX2 R20, R190 ;  /* 0x000000be00147308 */ /* 0x000f220000000800 */
[----:B--2---:R-:W-:-:S02]  /*74b0*/  F2FP.BF16.F32.PACK_AB R152, R160, R158 ;  /* 0x0000009ea098723e */ /* 0x004fc400000010ff */
[----:B---3--:R-:W-:Y:S01]  /*74c0*/  F2FP.BF16.F32.PACK_AB R154, R169, R164 ;  /* 0x000000a4a99a723e */ /* 0x008fe200000010ff */
[----:B------:R-:W-:Y:S01]  /*74d0*/  STL.128 [R1+0x220], R24 ;  /* 0x0002201801007387 */ /* 0x000fe20000100c00 */
[----:B-1----:R-:W-:-:S03]  /*74e0*/  F2FP.BF16.F32.PACK_AB R153, R172, R181 ;  /* 0x000000b5ac99723e */ /* 0x002fc600000010ff */
[----:B------:R-:W-:Y:S04]  /*74f0*/  STL.128 [R1+0x230], R28 ;  /* 0x0002301c01007387 */ /* 0x000fe80000100c00 */
[----:B------:R-:W-:Y:S01]  /*7500*/  STL.128 [R1+0x240], R32 ;  /* 0x0002402001007387 */ /* 0x000fe20000100c00 */
[----:B----4-:R-:W-:-:S03]  /*7510*/  F2FP.BF16.F32.PACK_AB R155, R9, R20 ;  /* 0x00000014099b723e */ /* 0x010fc600000010ff */
        /* <DEDUP_REMOVED lines=33> */
[----:B------:R-:W-:-:S02]  /*7730*/  R2UR UR6, R6 ;  /* 0x00000000060672ca */ /* 0x000fc400000e0000 */
[----:B------:R-:W-:Y:S01]  /*7740*/  R2UR UR7, R7 ;  /* 0x00000000070772ca */ /* 0x000fe200000e0000 */
[----:B------:R-:W2:Y:S02]  /*7750*/  S2R R227, SR_TID.X ;  /* 0x0000000000e37919 */ /* 0x000ea40000002100 */
[----:B--2---:R-:W-:-:S13]  /*7760*/  LOP3.LUT P6, RZ, R227, 0x7f, RZ, 0xc0, !PT ;  /* 0x0000007fe3ff7812 */ /* 0x004fda00078cc0ff */
[----:B------:R-:W2:Y:S01]  /*7770*/  @!P6 LDL.64 R6, [R1+0x68] ;  /* 0x000068000106e983 */ /* 0x000ea20000100a00 */
[----:B------:R-:W-:Y:S02]  /*7780*/  WARPGROUP.DEPBAR.LE gsb0, 0x0 ;  /* 0x00008000000079c5 */ /* 0x000fe40000010000 */
[----:B------:R-:W-:Y:S01]  /*7790*/  FADD.FTZ R152, R14, R21 ;  /* 0x000000150e987221 */ /* 0x000fe20000010000 */
[----:B------:R-:W-:Y:S02]  /*77a0*/  FADD.FTZ R14, R15, R11 ;  /* 0x0000000b0f0e7221 */ /* 0x000fe40000010000 */
[----:B------:R-:W3:Y:S01]  /*77b0*/  MUFU.EX2 R11, R178 ;  /* 0x000000b2000b7308 */ /* 0x000ee20000000800 */
[----:B------:R-:W-:Y:S01]  /*77c0*/  FADD.FTZ R152, R19, R152 ;  /* 0x0000009813987221 */ /* 0x000fe20000010000 */
[----:B-1----:R-:W-:Y:S02]  /*77d0*/  F2FP.BF16.F32.PACK_AB R154, R156, R175 ;  /* 0x000000af9c9a723e */ /* 0x002fe400000010ff */
[----:B------:R-:W-:Y:S01]  /*77e0*/  F2FP.BF16.F32.PACK_AB R153, R206, R205 ;  /* 0x000000cdce99723e */ /* 0x000fe200000010ff */
[----:B------:R-:W-:Y:S01]  /*77f0*/  FADD.FTZ R179, R179, R152 ;  /* 0x00000098b3b37221 */ /* 0x000fe20000010000 */
[----:B------:R-:W-:Y:S01]  /*7800*/  F2FP.BF16.F32.PACK_AB R152, R185, R8 ;  /* 0x00000008b998723e */ /* 0x000fe200000010ff */
[----:B------:R-:W-:Y:S04]  /*7810*/  STL.128 [R1+0x220], R24 ;  /* 0x0002201801007387 */ /* 0x000fe80000100c00 */
[----:B------:R-:W-:Y:S01]  /*7820*/  STL.128 [R1+0x230], R28 ;  /* 0x0002301c01007387 */ /* 0x000fe20000100c00 */
[----:B---3--:R-:W-:-:S03]  /*7830*/  F2FP.BF16.F32.PACK_AB R155, R11, R212 ;  /* 0x000000d40b9b723e */ /* 0x008fc600000010ff */
        /* <DEDUP_REMOVED lines=32> */
[----:B------:R-:W-:-:S04]  /*7a40*/  FADD.FTZ R13, R13, R14 ;  /* 0x0000000e0d0d7221 */ /* 0x000fc80000010000 */
[----:B------:R-:W-:Y:S02]  /*7a50*/  FADD.FTZ R190, R12, R13 ;  /* 0x0000000d0cbe7221 */ /* 0x000fe40000010000 */
[----:B------:R-:W3:Y:S02]  /*7a60*/  @!P6 LDL R13, [R1+0x210] ;  /* 0x00021000010de983 */ /* 0x000ee40000100800 */
        /* <DEDUP_REMOVED lines=36> */
[----:B------:R1:W-:Y:S04]  /*7cb0*/  STL.128 [R1+0x3a0], R120 ;  /* 0x0003a07801007387 */ /* 0x0003e80000100c00 */
[----:B------:R-:W-:Y:S04]  /*7cc0*/  STL.128 [R1+0x3b0], R124 ;  /* 0x0003b07c01007387 */ /* 0x000fe80000100c00 */
[----:B------:R-:W-:Y:S04]  /*7cd0*/  STL.128 [R1+0x3c0], R128 ;  /* 0x0003c08001007387 */ /* 0x000fe80000100c00 */
[----:B------:R-:W-:Y:S04]  /*7ce0*/  STL.128 [R1+0x3d0], R132 ;  /* 0x0003d08401007387 */ /* 0x000fe80000100c00 */
[----:B------:R-:W-:Y:S01]  /*7cf0*/  STL.128 [R1+0x3e0], R136 ;  /* 0x0003e08801007387 */ /* 0x000fe20000100c00 */
[----:B------:R-:W-:Y:S01]  /*7d00*/  FADD.FTZ R170, R170, R167 ;  /* 0x000000a7aaaa7221 */ /* 0x000fe20000010000 */
[----:B------:R-:W-:Y:S01]  /*7d10*/  FADD.FTZ R183, R192, R183 ;  /* 0x000000b7c0b77221 */ /* 0x000fe20000010000 */
[----:B--2---:R-:W-:Y:S01]  /*7d20*/  @!P6 MOV R6, R6 ;  /* 0x000000060006e202 */ /* 0x004fe20000000f00 */
[----:B------:R-:W-:Y:S01]  /*7d30*/  STL.128 [R1+0x3f0], R140 ;  /* 0x0003f08c01007387 */ /* 0x000fe20000100c00 */
[----:B-1----:R-:W1:Y:S03]  /*7d40*/  LDC R123, c[0x0][0x288] ;  /* 0x0000a200ff7b7b82 */ /* 0x002e660000000800 */
[----:B------:R-:W-:Y:S04]  /*7d50*/  STL.128 [R1+0x400], R144 ;  /* 0x0004009001007387 */ /* 0x000fe80000100c00 */
[----:B------:R2:W-:Y:S04]  /*7d60*/  STL.128 [R1+0x410], R148 ;  /* 0x0004109401007387 */ /* 0x0005e80000100c00 */
[----:B------:R-:W4:Y:S04]  /*7d70*/  LDL R171, [R1+0x220] ;  /* 0x0002200001ab7983 */ /* 0x000f280000100800 */
[----:B------:R-:W5:Y:S04]  /*7d80*/  LDL R155, [R1+0x224] ;  /* 0x00022400019b7983 */ /* 0x000f680000100800 */
        /* <DEDUP_REMOVED lines=60> */
[----:B--2---:R-:W2:Y:S04]  /*8150*/  LDL R150, [R1+0x318] ;  /* 0x0003180001967983 */ /* 0x004ea80000100800 */
[----:B------:R-:W2:Y:S04]  /*8160*/  LDL R148, [R1+0x31c] ;  /* 0x00031c0001947983 */ /* 0x000ea80000100800 */
        /* <DEDUP_REMOVED lines=63> */
[----:B------:R-:W2:Y:S01]  /*8560*/  LDL R14, [R1+0x41c] ;  /* 0x00041c00010e7983 */ /* 0x000ea20000100800 */
        /* <DEDUP_REMOVED lines=22> */
[----:B---3--:R-:W-:Y:S02]  /*86d0*/  @!P6 IMAD R13, R13, 0x8, R6 ;  /* 0x000000080d0de824 */ /* 0x008fe400078e0206 */
[----:B------:R-:W-:Y:S01]  /*86e0*/  FADD.FTZ R175, R175, R8 ;  /* 0x00000008afaf7221 */ /* 0x000fe20000010000 */
[----:B------:R-:W-:Y:S01]  /*86f0*/  FADD.FTZ R212, R212, R205 ;  /* 0x000000cdd4d47221 */ /* 0x000fe20000010000 */
[----:B------:R-:W-:Y:S02]  /*8700*/  STL [R1+0x88], RZ ;  /* 0x000088ff01007387 */ /* 0x000fe40000100800 */
[----:B------:R-:W-:Y:S01]  /*8710*/  FADD.FTZ R156, R156, R175 ;  /* 0x000000af9c9c7221 */ /* 0x000fe20000010000 */
[----:B------:R-:W-:Y:S01]  /*8720*/  FADD.FTZ R157, R11, R212 ;  /* 0x000000d40b9d7221 */ /* 0x000fe20000010000 */
[----:B------:R-:W-:Y:S01]  /*8730*/  STL [R1+0x88], R0 ;  /* 0x0000880001007387 */ /* 0x000fe20000100800 */
[----:B------:R-:W-:-:S03]  /*8740*/  @!P6 PRMT R13, RZ, 0x654, R13 ;  /* 0x00000654ff0de816 */ /* 0x000fc6000000000d */
[----:B------:R-:W-:Y:S04]  /*8750*/  STL [R1+0x88], R0 ;  /* 0x0000880001007387 */ /* 0x000fe80000100800 */
[----:B------:R-:W-:Y:S04]  /*8760*/  STL [R1+0x88], R0 ;  /* 0x0000880001007387 */ /* 0x000fe80000100800 */
[----:B------:R-:W-:Y:S04]  /*8770*/  STL [R1+0x88], R0 ;  /* 0x0000880001007387 */ /* 0x000fe80000100800 */
[----:B------:R-:W-:Y:S04]  /*8780*/  STL [R1+0x88], R0 ;  /* 0x0000880001007387 */ /* 0x000fe80000100800 */
[----:B------:R3:W-:Y:S04]  /*8790*/  STL [R1+0x88], R0 ;  /* 0x0000880001007387 */ /* 0x0007e80000100800 */
[----:B------:R1:W-:Y:S04]  /*87a0*/  STL [R1+0x434], R10 ;  /* 0x0004340a01007387 */ /* 0x0003e80000100800 */
[----:B------:R1:W-:Y:S04]  /*87b0*/  STL.64 [R1+0x440], R156 ;  /* 0x0004409c01007387 */ /* 0x0003e80000100a00 */
[----:B----4-:R4:W-:Y:S04]  /*87c0*/  STL [R1+0x220], R171 ;  /* 0x000220ab01007387 */ /* 0x0109e80000100800 */
[----:B-----5:R4:W-:Y:S04]  /*87d0*/  STL [R1+0x224], R155 ;  /* 0x0002249b01007387 */ /* 0x0209e80000100800 */
[----:B------:R4:W-:Y:S04]  /*87e0*/  STL [R1+0x228], R153 ;  /* 0x0002289901007387 */ /* 0x0009e80000100800 */
        /* <DEDUP_REMOVED lines=59> */
[----:B--2---:R4:W-:Y:S04]  /*8ba0*/  STL [R1+0x318], R150 ;  /* 0x0003189601007387 */ /* 0x0049e80000100800 */
        /* <DEDUP_REMOVED lines=65> */
[----:B------:R4:W-:Y:S03]  /*8fc0*/  @!P6 SYNCS.ARRIVE.TRANS64.RED.A1T0 RZ, [R13+URZ], RZ ;  /* 0x000000ff0dffe9a7 */ /* 0x0009e6000810043f */
[----:B---3--:R-:W2:Y:S01]  /*8fd0*/  LDL R0, [R1+0x70] ;  /* 0x0000700001007983 */ /* 0x008ea20000100800 */
[----:B------:R-:W-:Y:S01]  /*8fe0*/  ISETP.GE.AND P0, PT, R5, 0x1, PT ;  /* 0x000000010500780c */ /* 0x000fe20003f06270 */
[----:B------:R-:W-:-:S06]  /*8ff0*/  UIADD3 UR45, UR45, -0x2, URZ ;  /* 0xfffffffe2d2d7890 */ /* 0x000fcc000fffe03f */
[----:B-1----:R-:W-:Y:S02]  /*9000*/  IMAD.U32 R10, RZ, RZ, UR45 ;  /* 0x0000002dff0a7e24 */ /* 0x002fe4000f8e00ff */
[----:B--2---:R-:W-:-:S05]  /*9010*/  IMAD.SHL.U32 R0, R0, 0x80, RZ ;  /* 0x0000008000007824 */ /* 0x004fca00078e00ff */
[----:B------:R-:W-:-:S05]  /*9020*/  IADD3 R7, R0, UR40, -R123 ;  /* 0x0000002800077c10 */ /* 0x000fca000fffe87b */
[----:B------:R-:W-:Y:S01]  /*9030*/  IMAD.IADD R4, R7, 0x1, R4 ;  /* 0x0000000107047824 */ /* 0x000fe200078e0204 */
[----:B----4-:R-:W-:Y:S06]  /*9040*/  @!P0 BRA `(.L_x_8746) ;  /* 0x0000000000408947 */ /* 0x010fec0003800000 */
[C---:B------:R-:W-:Y:S01]  /*9050*/  ISETP.GT.AND P0, PT, R7.reuse, RZ, PT ;  /* 0x000000ff0700720c */ /* 0x040fe20003f04270 */
[----:B------:R-:W-:Y:S01]  /*9060*/  BSSY B0, `(.L_x_8747) ;  /* 0x000000c000007945 */ /* 0x000fe20003800000 */
[----:B------:R-:W-:-:S11]  /*9070*/  VIADD R6, R7, 0xffffffff ;  /* 0xffffffff07067836 */ /* 0x000fd60000000000 */
[----:B------:R-:W-:Y:S05]  /*9080*/  @P0 BRA `(.L_x_8748) ;  /* 0x0000000000180947 */ /* 0x000fea0003800000 */
[----:B------:R-:W-:Y:S01]  /*9090*/  ISETP.NE.AND P0, PT, R5, 0x1, PT ;  /* 0x000000010500780c */ /* 0x000fe20003f05270 */
[----:B------:R-:W-:-:S12]  /*90a0*/  IMAD.MOV R7, RZ, RZ, -R7 ;  /* 0x000000ffff077224 */ /* 0x000fd800078e0a07 */
[----:B------:R-:W-:-:S05]  /*90b0*/  @P0 IMAD.HI.U32 R2, R7, R2, RZ ;  /* 0x0000000207020227 */ /* 0x000fca00078e00ff */
[----:B------:R-:W-:-:S04]  /*90c0*/  @P0 SHF.R.U32.HI R7, RZ, R3, R2 ;  /* 0x00000003ff070219 */ /* 0x000fc80000011602 */
[----:B------:R-:W-:Y:S01]  /*90d0*/  LOP3.LUT R6, RZ, R7, RZ, 0x33, !PT ;  /* 0x00000007ff067212 */ /* 0x000fe200078e33ff */
[----:B------:R-:W-:Y:S06]  /*90e0*/  BRA `(.L_x_8749) ;  /* 0x00000000000c7947 */ /* 0x000fec0003800000 */
.L_x_8748:
[----:B------:R-:W-:-:S13]  /*90f0*/  ISETP.NE.AND P0, PT, R5, 0x1, PT ;  /* 0x000000010500780c */ /* 0x000fda0003f05270 */
[----:B------:R-:W-:-:S05]  /*9100*/  @P0 IMAD.HI.U32 R2, R6, R2, RZ ;  /* 0x0000000206020227 */ /* 0x000fca00078e00ff */
[----:B------:R-:W-:-:S07]  /*9110*/  @P0 SHF.R.U32.HI R6, RZ, R3, R2 ;  /* 0x00000003ff060219 */ /* 0x000fce0000011602 */
.L_x_8749:
[----:B------:R-:W-:Y:S05]  /*9120*/  BSYNC B0 ;  /* 0x0000000000007941 */ /* 0x000fea0003800000 */
.L_x_8747:
[----:B------:R-:W-:-:S05]  /*9130*/  IMAD R5, R6, R5, R5 ;  /* 0x0000000506057224 */ /* 0x000fca00078e0205 */
[----:B------:R-:W-:-:S07]  /*9140*/  VIMNMX R4, R4, R5, PT ;  /* 0x0000000504047248 */ /* 0x000fce0003fe0100 */
.L_x_8746:
[----:B------:R-:W-:Y:S01]  /*9150*/  IMAD.HI R4, R4, 0x2aaaaaab, RZ ;  /* 0x2aaaaaab04047827 */ /* 0x000fe200078e02ff */
[----:B------:R-:W-:Y:S04]  /*9160*/  BSSY B2, `(.L_x_8750) ;  /* 0x0000012000027945 */ /* 0x000fe80003800000 */
[----:B------:R-:W-:-:S04]  /*9170*/  SHF.R.U32.HI R3, RZ, 0x1f, R4 ;  /* 0x0000001fff037819 */ /* 0x000fc80000011604 */
[----:B------:R-:W-:-:S04]  /*9180*/  LEA.HI.SX32 R3, R4, R3, 0x1c ;  /* 0x0000000304037211 */ /* 0x000fc800078fe2ff */
[----:B------:R-:W-:-:S04]  /*9190*/  VIMNMX R193, R3, UR41, !PT ;  /* 0x0000002903c17c48 */ /* 0x000fc8000ffe0100 */
[----:B------:R-:W-:-:S13]  /*91a0*/  ISETP.GE.AND P0, PT, R10, R193, PT ;  /* 0x000000c10a00720c */ /* 0x000fda0003f06270 */
[----:B------:R-:W-:Y:S05]  /*91b0*/  @!P0 BRA `(.L_x_8751) ;  /* 0x0000000000308947 */ /* 0x000fea0003800000 */
[----:B------:R-:W-:Y:S01]  /*91c0*/  BSSY B1, `(.L_x_8752) ;  /* 0x0000009000017945 */ /* 0x000fe20003800000 */
.L_x_8754:
[----:B------:R-:W-:Y:S01]  /*91d0*/  BSSY B0, `(.L_x_8753) ;  /* 0x0000004000007945 */ /* 0x000fe20003800000 */
[----:B------:R-:W-:Y:S01]  /*91e0*/  VIADD R0, R16, 0x170 ;  /* 0x0000017010007836 */ /* 0x000fe20000000000 */
[----:B------:R-:W-:-:S07]  /*91f0*/  MOV R205, 0x9210 ;  /* 0x0000921000cd7802 */ /* 0x000fce0000000f00 */
[----:B------:R-:W-:Y:S05]  /*9200*/  CALL.REL.NOINC `($_ZN7cutlass13device_kernelIN5flash11enable_sm90INS1_16FlashAttnFwdSm90INS1_25CollectiveMainloopFwdSm90ILi2EN4cute5tupleIJNS5_1CILi1EEES8_S8_EEENS6_IJNS7_ILi128EEENS7_ILi96EEENS7_ILi64EEEEEELi256ENS_10bfloat16_tEfNS_4arch4Sm90ELb0ELb1ELb0ELb0ELb0ELb0ELb1ELb1ELb0ELb0ELb0ELb0EEENS1_21CollectiveEpilogueFwdINS6_IJSA_NS7_ILi256EEESB_EEES9_SE_SG_Li256ELb0ELb0ELb0ELb0EEENS1_30DynamicPersistentTileSchedulerILi256ELi32ELb0ELb0ELb1EEEEEEEEEvNT_6ParamsE$_ZZN5flash25CollectiveMainloopFwdSm90ILi2EN4cute5tupleIJNS1_1CILi1EEES4_S4_EEENS2_IJNS3_ILi128EEENS3_ILi96EEENS3_ILi64EEEEEELi256EN7cutlass10bfloat16_tEfNSA_4arch4Sm90ELb0ELb1ELb0ELb0ELb0ELb0ELb1ELb1ELb0ELb0ELb0ELb0EE3mmaINS_16FlashAttnFwdSm90ISE_NS_21CollectiveEpilogueFwdINS2_IJS6_NS3_ILi256EEES7_EEES5_SB_SD_Li256ELb0ELb0ELb0ELb0EEENS_30DynamicPersistentTileSchedulerILi256ELi32ELb0ELb0ELb1EEEE13SharedStorageENS1_6TensorINS1_11ArrayEngineIfLm128EEENS1_6LayoutINS2_IJNS2_IJNS3_ILi2EEEST_NS3_ILi32EEEEEES4_S4_EEENS2_IJNS2_IJS4_ST_NS3_ILi4EEEEEENS3_ILi0EEESZ_EEEEEEENS_7SoftmaxILi2ELi0EEEEEbRKNSE_6ParamsENSA_25PipelineTmaAsyncNoClusterILi2ENSA_16PipelineTmaAsyncILi2EEEEES1B_RNSA_13PipelineStateILj2EEERT0_RT1_iRiRKNS_16SeqlenInfoQKNewKILb0ELb0EEENS2_IJiiiiEEERT_ENKUliT_T0_T1_E_clIZSF_ISO_S12_S14_EbS17_S1B_S1B_S1E_S1G_S1I_iS1J_S1N_S1O_S1Q_EUlRS1R_iE1_NS3_ILb0EEENS3_ILb1EEEEEDaiS1R_S1S_S1T_) ;  /* 0x000001ac00207944 */ /* 0x000fea0003c00000 */
[----:B------:R-:W-:Y:S05]  /*9210*/  BSYNC B0 ;  /* 0x0000000000007941 */ /* 0x000fea0003800000 */
.L_x_8753:
[C---:B------:R-:W-:Y:S01]  /*9220*/  ISETP.GT.AND P0, PT, R10.reuse, R193, PT ;  /* 0x000000c10a00720c */ /* 0x040fe20003f04270 */
[----:B------:R-:W-:-:S12]  /*9230*/  VIADD R10, R10, 0xffffffff ;  /* 0xffffffff0a0a7836 */ /* 0x000fd80000000000 */
[----:B------:R-:W-:Y:S05]  /*9240*/  @P0 BRA `(.L_x_8754) ;  /* 0xfffffffc00e00947 */ /* 0x000fea000383ffff */
[----:B------:R-:W-:Y:S05]  /*9250*/  BSYNC B1 ;  /* 0x0000000000017941 */ /* 0x000fea0003800000 */
.L_x_8752:
[----:B------:R-:W2:Y:S02]  /*9260*/  LDL R0, [R1+0x70] ;  /* 0x0000700001007983 */ /* 0x000ea40000100800 */
[----:B--2---:R-:W-:-:S07]  /*9270*/  IMAD.SHL.U32 R0, R0, 0x80, RZ ;  /* 0x0000008000007824 */ /* 0x004fce00078e00ff */
.L_x_8751:
[----:B------:R-:W-:Y:S05]  /*9280*/  BSYNC B2 ;  /* 0x0000000000027941 */ /* 0x000fea0003800000 */
.L_x_8750:
[----:B------:R-:W1:Y:S01]  /*9290*/  LDC R5, c[0x0][0xadc] ;  /* 0x0002b700ff057b82 */ /* 0x000e620000000800 */
[----:B------:R-:W-:Y:S02]  /*92a0*/  ULDC UR4, c[0x0][0x288] ;  /* 0x0000a20000047ab9 */ /* 0x000fe40000000800 */
[----:B------:R-:W-:-:S06]  /*92b0*/  UIADD3 UR4, UR40, 0x80, -UR4 ;  /* 0x0000008028047890 */ /* 0x000fcc000fffe804 */
[----:B------:R-:W-:Y:S01]  /*92c0*/  VIADD R0, R0, UR4 ;  /* 0x0000000400007c36 */ /* 0x000fe20008000000 */
[----:B------:R-:W-:-:S03]  /*92d0*/  ULDC UR4, c[0x0][0xad4] ;  /* 0x0002b50000047ab9 */ /* 0x000fc60000000800 */
[----:B------:R-:W-:Y:S01]  /*92e0*/  VIADD R2, R0, -UR4 ;  /* 0x8000000400027c36 */ /* 0x000fe20008000000 */
[----:B-1----:R-:W-:-:S13]  /*92f0*/  ISETP.GE.AND P0, PT, R5, 0x1, PT ;  /* 0x000000010500780c */ /* 0x002fda0003f06270 */
[----:B------:R-:W-:Y:S05]  /*9300*/  @!P0 BRA `(.L_x_8755) ;  /* 0x0000000000448947 */ /* 0x000fea0003800000 */
        /* <DEDUP_REMOVED lines=10> */
.L_x_8757:
[----:B------:R-:W-:-:S13]  /*93b0*/  ISETP.NE.AND P0, PT, R5, 0x1, PT ;  /* 0x000000010500780c */ /* 0x000fda0003f05270 */
[----:B------:R-:W1:Y:S02]  /*93c0*/  @P0 LDC.64 R6, c[0x0][0xae0] ;  /* 0x0002b800ff060b82 */ /* 0x000e640000000a00 */
[----:B-1----:R-:W-:-:S05]  /*93d0*/  @P0 IMAD.HI.U32 R4, R0, R6, RZ ;  /* 0x0000000600040227 */ /* 0x002fca00078e00ff */
[----:B------:R-:W-:-:S07]  /*93e0*/  @P0 SHF.R.U32.HI R0, RZ, R7, R4 ;  /* 0x00000007ff000219 */ /* 0x000fce0000011604 */
.L_x_8758:
[----:B------:R-:W-:Y:S05]  /*93f0*/  BSYNC B0 ;  /* 0x0000000000007941 */ /* 0x000fea0003800000 */
.L_x_8756:
[----:B------:R-:W-:-:S05]  /*9400*/  IMAD R3, R0, R5, RZ ;  /* 0x0000000500037224 */ /* 0x000fca00078e02ff */
[----:B------:R-:W-:-:S07]  /*9410*/  VIMNMX R2, R2, R3, !PT ;  /* 0x0000000302027248 */ /* 0x000fce0007fe0100 */
.L_x_8755:
[----:B------:R-:W-:-:S04]  /*9420*/  VIADD R2, R2, 0x5f ;  /* 0x0000005f02027836 */ /* 0x000fc80000000000 */
[----:B------:R-:W-:-:S05]  /*9430*/  IMAD.HI R2, R2, 0x2aaaaaab, RZ ;  /* 0x2aaaaaab02027827 */ /* 0x000fca00078e02ff */
[----:B------:R-:W-:-:S04]  /*9440*/  SHF.R.U32.HI R3, RZ, 0x1f, R2 ;  /* 0x0000001fff037819 */ /* 0x000fc80000011602 */
[----:B------:R-:W-:-:S04]  /*9450*/  LEA.HI.SX32 R2, R2, R3, 0x1c ;  /* 0x0000000302027211 */ /* 0x000fc800078fe2ff */
[----:B------:R-:W-:-:S04]  /*9460*/  VIMNMX R2, R2, UR41, !PT ;  /* 0x0000002902027c48 */ /* 0x000fc8000ffe0100 */
[----:B------:R-:W-:-:S13]  /*9470*/  ISETP.GE.AND P0, PT, R10, R2, PT ;  /* 0x000000020a00720c */ /* 0x000fda0003f06270 */
[----:B------:R-:W-:Y:S05]  /*9480*/  @!P0 BRA `(.L_x_8759) ;  /* 0x0000009400e88947 */ /* 0x000fea0003800000 */
.L_x_8776:
[----:B-12---:R-:W2:Y:S04]  /*9490*/  LD.E R3, desc[UR46][R22.64+0x210] ;  /* 0x0002102e16037980 */ /* 0x006ea8000c101900 */
[----:B------:R-:W3:Y:S01]  /*94a0*/  LD.E R0, desc[UR46][R22.64+0x218] ;  /* 0x0002182e16007980 */ /* 0x000ee2000c101900 */
[----:B--2---:R-:W-:-:S05]  /*94b0*/  VIADD R3, R3, 0x1 ;  /* 0x0000000103037836 */ /* 0x004fca0000000000 */
[----:B------:R-:W-:-:S13]  /*94c0*/  ISETP.NE.AND P1, PT, R3, 0x2, PT ;  /* 0x000000020300780c */ /* 0x000fda0003f25270 */
[----:B------:R1:W5:Y:S04]  /*94d0*/  @P1 LD.E R9, desc[UR46][R22.64+0x214] ;  /* 0x0002142e16091980 */ /* 0x000368000c101900 */
[----:B------:R-:W2:Y:S01]  /*94e0*/  @!P1 LD.E R4, desc[UR46][R22.64+0x214] ;  /* 0x0002142e16049980 */ /* 0x000ea2000c101900 */
[----:B---3--:R-:W-:-:S03]  /*94f0*/  VIADD R7, R0, 0x1 ;  /* 0x0000000100077836 */ /* 0x008fc60000000000 */
[----:B------:R3:W-:Y:S04]  /*9500*/  ST.E desc[UR46][R22.64+0x210], R3 ;  /* 0x0002100316007985 */ /* 0x0007e8000c10192e */
[----:B------:R1:W-:Y:S04]  /*9510*/  ST.E desc[UR46][R22.64+0x218], R7 ;  /* 0x0002180716007985 */ /* 0x0003e8000c10192e */
[----:B------:R1:W-:Y:S01]  /*9520*/  @!P1 ST.E desc[UR46][R22.64+0x210], RZ ;  /* 0x000210ff16009985 */ /* 0x0003e2000c10192e */
[----:B--2---:R-:W-:-:S05]  /*9530*/  @!P1 LOP3.LUT R9, R4, 0x1, RZ, 0x3c, !PT ;  /* 0x0000000104099812 */ /* 0x004fca00078e3cff */
[----:B------:R1:W-:Y:S04]  /*9540*/  @!P1 ST.E desc[UR46][R22.64+0x214], R9 ;  /* 0x0002140916009985 */ /* 0x0003e8000c10192e */
[----:B------:R-:W2:Y:S04]  /*9550*/  LDL.64 R72, [R1+0x188] ;  /* 0x0001880001487983 */ /* 0x000ea80000100a00 */
[----:B--2---:R-:W2:Y:S01]  /*9560*/  LD.E R0, desc[UR46][R72.64+0x1c] ;  /* 0x00001c2e48007980 */ /* 0x004ea2000c101900 */
[----:B------:R-:W-:Y:S01]  /*9570*/  IMAD.MOV.U32 R5, RZ, RZ, R10 ;  /* 0x000000ffff057224 */ /* 0x000fe200078e000a */
[----:B------:R-:W-:Y:S05]  /*9580*/  YIELD ;  /* 0x0000000000007946 */ /* 0x000fea0003800000 */
[----:B------:R-:W-:Y:S01]  /*9590*/  BSSY B0, `(.L_x_8760) ;  /* 0x0000008000007945 */ /* 0x000fe20003800000 */
[----:B------:R-:W-:Y:S01]  /*95a0*/  VIADD R10, R10, 0xffffffff ;  /* 0xffffffff0a0a7836 */ /* 0x000fe20000000000 */
[----:B------:R-:W-:Y:S01]  /*95b0*/  ISETP.GT.AND P0, PT, R5, R2, PT ;  /* 0x000000020500720c */ /* 0x000fe20003f04270 */
[----:B---3--:R-:W-:Y:S01]  /*95c0*/  @!P1 IMAD.MOV.U32 R3, RZ, RZ, RZ ;  /* 0x000000ffff039224 */ /* 0x008fe200078e00ff */
[----:B--2---:R-:W-:-:S04]  /*95d0*/  LOP3.LUT R0, R0, 0x1, RZ, 0xfc, !PT ;  /* 0x0000000100007812 */ /* 0x004fc800078efcff */
[----:B------:R-:W-:-:S13]  /*95e0*/  ISETP.NE.AND P2, PT, R0, 0x3, PT ;  /* 0x000000030000780c */ /* 0x000fda0003f45270 */
[----:B-1----:R-:W-:Y:S05]  /*95f0*/  @!P2 BRA `(.L_x_8761) ;  /* 0x000000000004a947 */ /* 0x002fea0003800000 */
[----:B------:R-:W-:Y:S01]  /*9600*/  BPT.TRAP 0x1 ;  /* 0x000000040000795c */ /* 0x000fe20000300000 */
.L_x_8761:
[----:B------:R-:W-:Y:S05]  /*9610*/  BSYNC B0 ;  /* 0x0000000000007941 */ /* 0x000fea0003800000 */
.L_x_8760:
[----:B------:R-:W2:Y:S01]  /*9620*/  LD.E.64 R4, desc[UR46][R72.64+0x8] ;  /* 0x0000082e48047980 */ /* 0x000ea2000c101b00 */
[----:B-----5:R-:W-:Y:S02]  /*9630*/  SHF.L.U32 R8, R9, 0x1f, RZ ;  /* 0x0000001f09087819 */ /* 0x020fe400000006ff */
[----:B--2---:R-:W-:-:S05]  /*9640*/  MOV R4, R4 ;  /* 0x0000000400047202 */ /* 0x004fca0000000f00 */
[----:B------:R-:W-:-:S04]  /*9650*/  IMAD R3, R3, 0x8, R4 ;  /* 0x0000000803037824 */ /* 0x000fc800078e0204 */
[----:B------:R1:W2:Y:S01]  /*9660*/  SYNCS.PHASECHK.TRANS64.TRYWAIT P1, [R3+URZ], R8 ;  /* 0x00000008030075a7 */ /* 0x0002a2000802017f */
[----:B------:R-:W3:Y:S04]  /*9670*/  LD.E R4, desc[UR46][R72.64+0x1c] ;  /* 0x00001c2e48047980 */ /* 0x000ee8000c101900 */
[----:B------:R1:W5:Y:S04]  /*9680*/  LD.E R0, desc[UR46][R22.64+0x210] ;  /* 0x0002102e16007980 */ /* 0x000368000c101900 */
[----:B------:R1:W5:Y:S01]  /*9690*/  LD.E R6, desc[UR46][R22.64+0x214] ;  /* 0x0002142e16067980 */ /* 0x000362000c101900 */
[----:B------:R-:W-:Y:S01]  /*96a0*/  BSSY B0, `(.L_x_8762) ;  /* 0x0000005000007945 */ /* 0x000fe20003800000 */
[----:B---3--:R-:W-:-:S04]  /*96b0*/  LOP3.LUT R4, R4, 0x1, RZ, 0xfc, !PT ;  /* 0x0000000104047812 */ /* 0x008fc800078efcff */
[----:B------:R-:W-:-:S13]  /*96c0*/  ISETP.NE.AND P2, PT, R4, 0x3, PT ;  /* 0x000000030400780c */ /* 0x000fda0003f45270 */
[----:B-12---:R-:W-:Y:S05]  /*96d0*/  @!P2 BRA `(.L_x_8763) ;  /* 0x000000000004a947 */ /* 0x006fea0003800000 */
[----:B------:R-:W-:Y:S01]  /*96e0*/  BPT.TRAP 0x1 ;  /* 0x000000040000795c */ /* 0x000fe20000300000 */
.L_x_8763:
[----:B------:R-:W-:Y:S05]  /*96f0*/  BSYNC B0 ;  /* 0x0000000000007941 */ /* 0x000fea0003800000 */
.L_x_8762:
[----:B------:R-:W-:Y:S04]  /*9700*/  BSSY B0, `(.L_x_8764) ;  /* 0x0000008000007945 */ /* 0x000fe80003800000 */
[----:B------:R-:W-:Y:S05]  /*9710*/  @P1 BRA `(.L_x_8765) ;  /* 0x0000000000181947 */ /* 0x000fea0003800000 */
[----:B------:R-:W2:Y:S01]  /*9720*/  LD.E.64 R4, desc[UR46][R72.64+0x8] ;  /* 0x0000082e48047980 */ /* 0x000ea2000c101b00 */
[----:B-----5:R-:W-:Y:S02]  /*9730*/  SHF.L.U32 R3, R6, 0x1f, RZ ;  /* 0x0000001f06037819 */ /* 0x020fe400000006ff */
[----:B--2---:R-:W-:-:S05]  /*9740*/  MOV R5, R4 ;  /* 0x0000000400057202 */ /* 0x004fca0000000f00 */
[----:B------:R-:W-:-:S04]  /*9750*/  IMAD R0, R0, 0x8, R5 ;  /* 0x0000000800007824 */ /* 0x000fc800078e0205 */
[----:B------:R-:W1:Y:S02]  /*9760*/  SYNCS.PHASECHK.TRANS64.TRYWAIT P1, [R0+URZ], R3 ;  /* 0x00000003000075a7 */ /* 0x000e64000802017f */
[----:B-1----:R-:W-:Y:S05]  /*9770*/  @!P1 BRA `(.L_x_8766) ;  /* 0x000001a000009947 */ /* 0x002fea0003800000 */
.L_x_8765:
[----:B------:R-:W-:Y:S05]  /*9780*/  BSYNC B0 ;  /* 0x0000000000007941 */ /* 0x000fea0003800000 */
.L_x_8764:
[----:B------:R-:W2:Y:S04]  /*9790*/  LD.E R5, desc[UR46][R22.64+0x210] ;  /* 0x0002102e16057980 */ /* 0x000ea8000c101900 */
[----:B------:R-:W2:Y:S01]  /*97a0*/  LDL.64 R8, [R1+0xa0] ;  /* 0x0000a00001087983 */ /* 0x000ea20000100a00 */
[----:B------:R-:W-:Y:S05]  /*97b0*/  WARPSYNC.ALL ;  /* 0x0000000000007948 */ /* 0x000fea0003800000 */
[----:B------:R-:W3:Y:S04]  /*97c0*/  LDL.64 R20, [R1+0x98] ;  /* 0x0000980001147983 */ /* 0x000ee80000100a00 */
[----:B-----5:R-:W4:Y:S04]  /*97d0*/  LDL.64 R6, [R1+0x98] ;  /* 0x0000980001067983 */ /* 0x020f280000100a00 */
[----:B------:R-:W4:Y:S01]  /*97e0*/  LDL.64 R12, [R1+0x98] ;  /* 0x00009800010c7983 */ /* 0x000f220000100a00 */
[----:B--2---:R-:W-:-:S03]  /*97f0*/  IMAD R4, R5, 0x300, R8 ;  /* 0x0000030005047824 */ /* 0x004fc600078e0208 */
[----:B------:R-:W2:Y:S01]  /*9800*/  LDL.64 R14, [R1+0x98] ;  /* 0x00009800010e7983 */ /* 0x000ea20000100a00 */
[----:B------:R-:W-:Y:S01]  /*9810*/  IMAD.MOV.U32 R5, RZ, RZ, R9 ;  /* 0x000000ffff057224 */ /* 0x000fe200078e0009 */
[C---:B------:R-:W-:Y:S01]  /*9820*/  R2UR UR6, R4.reuse ;  /* 0x00000000040672ca */ /* 0x040fe200000e0000 */
[----:B------:R-:W-:Y:S01]  /*9830*/  WARPGROUP.ARRIVE ;  /* 0x00000000000079c5 */ /* 0x000fe20000000000 */
[----:B------:R-:W2:Y:S02]  /*9840*/  LDL R11, [R1+0x54] ;  /* 0x00005400010b7983 */ /* 0x000ea40000100800 */
[----:B------:R-:W-:Y:S01]  /*9850*/  R2UR UR7, R5 ;  /* 0x00000000050772ca */ /* 0x000fe200000e0000 */
[----:B------:R-:W-:Y:S02]  /*9860*/  VIADD R8, R4, 0x2 ;  /* 0x0000000204087836 */ /* 0x000fe40000000000 */
[----:B-1----:R-:W-:Y:S01]  /*9870*/  IMAD.MOV.U32 R0, RZ, RZ, 0x1 ;  /* 0x00000001ff007424 */ /* 0x002fe200078e00ff */
[----:B------:R1:W-:Y:S04]  /*9880*/  STL [R1+0x80], RZ ;  /* 0x000080ff01007387 */ /* 0x0003e80000100800 */
[----:B------:R1:W-:Y:S04]  /*9890*/  STL [R1+0x80], R0 ;  /* 0x0000800001007387 */ /* 0x0003e80000100800 */
[----:B------:R1:W-:Y:S04]  /*98a0*/  STL [R1+0x80], R0 ;  /* 0x0000800001007387 */ /* 0x0003e80000100800 */
[----:B------:R1:W-:Y:S04]  /*98b0*/  STL [R1+0x80], R0 ;  /* 0x0000800001007387 */ /* 0x0003e80000100800 */
[----:B------:R1:W-:Y:S01]  /*98c0*/  STL [R1+0x80], R0 ;  /* 0x0000800001007387 */ /* 0x0003e20000100800 */
[----:B---3--:R-:W-:-:S02]  /*98d0*/  R2UR UR4, R20 ;  /* 0x00000000140472ca */ /* 0x008fc400000e0000 */
[----:B------:R-:W-:-:S13]  /*98e0*/  R2UR UR5, R21 ;  /* 0x00000000150572ca */ /* 0x000fda00000e0000 */
[----:B------:R-:W-:Y:S01]  /*98f0*/  HGMMA.64x96x16.F32.BF16 R24, gdesc[UR4], RZ, !UPT, gsb0 ;  /* 0x01600000041879f0 */ /* 0x000fe2000c0018ff */
[----:B----4-:R-:W-:Y:S01]  /*9900*/  VIADD R6, R6, 0x2 ;  /* 0x0000000206067836 */ /* 0x010fe20000000000 */
[----:B------:R-:W-:Y:S02]  /*9910*/  R2UR UR6, R8 ;  /* 0x00000000080672ca */ /* 0x000fe400000e0000 */
[----:B------:R-:W-:Y:S02]  /*9920*/  R2UR UR7, R9 ;  /* 0x00000000090772ca */ /* 0x000fe400000e0000 */
[----:B------:R-:W-:Y:S02]  /*9930*/  R2UR UR4, R6 ;  /* 0x00000000060472ca */ /* 0x000fe400000e0000 */
[----:B------:R-:W-:Y:S01]  /*9940*/  R2UR UR5, R7 ;  /* 0x00000000070572ca */ /* 0x000fe200000e0000 */
[----:B------:R-:W-:Y:S02]  /*9950*/  VIADD R12, R12, 0x4 ;  /* 0x000000040c0c7836 */ /* 0x000fe40000000000 */
[----:B------:R-:W-:-:S02]  /*9960*/  VIADD R6, R4, 0x4 ;  /* 0x0000000404067836 */ /* 0x000fc40000000000 */
[----:B------:R-:W-:Y:S01]  /*9970*/  IMAD.MOV.U32 R7, RZ, RZ, R9 ;  /* 0x000000ffff077224 */ /* 0x000fe200078e0009 */
[----:B------:R-:W-:Y:S02]  /*9980*/  WARPGROUP.DEPBAR.LE gsb0, 0x0 ;  /* 0x00008000000079c5 */ /* 0x000fe40000010000 */
[----:B------:R1:W5:Y:S04]  /*9990*/  LD.E R3, desc[UR46][R22.64+0x210] ;  /* 0x0002102e16037980 */ /* 0x000368000c101900 */
[----:B------:R1:W5:Y:S01]  /*99a0*/  LD.E R5, desc[UR46][R22.64+0x214] ;  /* 0x0002142e16057980 */ /* 0x000362000c101900 */
[----:B------:R-:W-:-:S06]  /*99b0*/  WARPGROUP.ARRIVE ;  /* 0x00000000000079c5 */ /* 0x000fcc0000000000 */
[----:B------:R-:W-:Y:S01]  /*99c0*/  HGMMA.64x96x16.F32.BF16 R24, gdesc[UR4], R24, gsb0 ;  /* 0x01600000041879f0 */ /* 0x000fe20008001818 */
[----:B------:R-:W-:Y:S02]  /*99d0*/  R2UR UR6, R6 ;  /* 0x00000000060672ca */ /* 0x000fe400000e0000 */
[----:B------:R-:W-:Y:S02]  /*99e0*/  R2UR UR7, R7 ;  /* 0x00000000070772ca */ /* 0x000fe400000e0000 */
[----:B------:R-:W-:Y:S02]  /*99f0*/  R2UR UR4, R12 ;  /* 0x000000000c0472ca */ /* 0x000fe400000e0000 */
[----:B------:R-:W-:Y:S01]  /*9a00*/  R2UR UR5, R13 ;  /* 0x000000000d0572ca */ /* 0x000fe200000e0000 */
[----:B------:R-:W-:Y:S02]  /*9a10*/  VIADD R6, R4, 0x6 ;  /* 0x0000000604067836 */ /* 0x000fe40000000000 */
[----:B--2---:R-:W-:-:S02]  /*9a20*/  VIADD R14, R14, 0x6 ;  /* 0x000000060e0e7836 */ /* 0x004fc40000000000 */
[----:B------:R-:W-:Y:S01]  /*9a30*/  IMAD.MOV.U32 R7, RZ, RZ, R9 ;  /* 0x000000ffff077224 */ /* 0x000fe200078e0009 */
[----:B------:R-:W-:Y:S02]  /*9a40*/  WARPGROUP.DEPBAR.LE gsb0, 0x0 ;  /* 0x00008000000079c5 */ /* 0x000fe40000010000 */
[----:B------:R-:W-:-:S06]  /*9a50*/  WARPGROUP.ARRIVE ;  /* 0x00000000000079c5 */ /* 0x000fcc0000000000 */
[----:B------:R-:W-:Y:S01]  /*9a60*/  HGMMA.64x96x16.F32.BF16 R24, gdesc[UR4], R24, gsb0 ;  /* 0x01600000041879f0 */ /* 0x000fe20008001818 */
[----:B------:R-:W-:Y:S02]  /*9a70*/  R2UR UR6, R6 ;  /* 0x00000000060672ca */ /* 0x000fe400000e0000 */
[----:B------:R-:W-:Y:S02]  /*9a80*/  R2UR UR7, R7 ;  /* 0x00000000070772ca */ /* 0x000fe400000e0000 */
[----:B------:R-:W-:Y:S02]  /*9a90*/  R2UR UR4, R14 ;  /* 0x000000000e0472ca */ /* 0x000fe400000e0000 */
[----:B------:R-:W-:Y:S02]  /*9aa0*/  R2UR UR5, R15 ;  /* 0x000000000f0572ca */ /* 0x000fe400000e0000 */
[----:B------:R-:W-:-:S04]  /*9ab0*/  LOP3.LUT R11, R11, 0x1, RZ, 0xfc, !PT ;  /* 0x000000010b0b7812 */ /* 0x000fc800078efcff */
[----:B------:R-:W-:Y:S01]  /*9ac0*/  ISETP.NE.AND P2, PT, R11, 0x3, PT ;  /* 0x000000030b00780c */ /* 0x000fe20003f45270 */
[----:B------:R-:W-:Y:S02]  /*9ad0*/  WARPGROUP.DEPBAR.LE gsb0, 0x0 ;  /* 0x00008000000079c5 */ /* 0x000fe40000010000 */
[----:B------:R-:W-:-:S06]  /*9ae0*/  WARPGROUP.ARRIVE ;  /* 0x00000000000079c5 */ /* 0x000fcc0000000000 */
[----:B------:R-:W-:Y:S01]  /*9af0*/  HGMMA.64x96x16.F32.BF16 R24, gdesc[UR4], R24, gsb0 ;  /* 0x01600000041879f0 */ /* 0x000fe20008001818 */
[----:B------:R-:W-:Y:S02]  /*9b00*/  BSSY B0, `(.L_x_8767) ;  /* 0x0000004000007945 */ /* 0x000fe40003800000 */
[----:B------:R-:W-:Y:S02]  /*9b10*/  WARPGROUP.DEPBAR.LE gsb0, 0x0 ;  /* 0x00008000000079c5 */ /* 0x000fe40000010000 */
[----:B-1----:R-:W-:Y:S05]  /*9b20*/  @!P2 BRA `(.L_x_8768) ;  /* 0x000000000004a947 */ /* 0x002fea0003800000 */
[----:B------:R-:W-:Y:S01]  /*9b30*/  BPT.TRAP 0x1 ;  /* 0x000000040000795c */ /* 0x000fe20000300000 */
.L_x_8768:
[----:B------:R-:W-:Y:S05]  /*9b40*/  BSYNC B0 ;  /* 0x0000000000007941 */ /* 0x000fea0003800000 */
.L_x_8767:
[----:B------:R-:W2:Y:S01]  /*9b50*/  LDL.64 R6, [R1+0x40] ;  /* 0x0000400001067983 */ /* 0x000ea20000100a00 */
[----:B-----5:R-:W-:Y:S02]  /*9b60*/  SHF.L.U32 R8, R5, 0x1f, RZ ;  /* 0x0000001f05087819 */ /* 0x020fe400000006ff */
[----:B--2---:R-:W-:-:S05]  /*9b70*/  MOV R6, R6 ;  /* 0x0000000600067202 */ /* 0x004fca0000000f00 */
[----:B------:R-:W-:-:S04]  /*9b80*/  IMAD R3, R3, 0x8, R6 ;  /* 0x0000000803037824 */ /* 0x000fc800078e0206 */
[----:B------:R1:W2:Y:S01]  /*9b90*/  SYNCS.PHASECHK.TRANS64.TRYWAIT P1, [R3+URZ], R8 ;  /* 0x00000008030075a7 */ /* 0x0002a2000802017f */
[----:B------:R1:W5:Y:S04]  /*9ba0*/  LD.E R4, desc[UR46][R22.64+0x210] ;  /* 0x0002102e16047980 */ /* 0x000368000c101900 */
[----:B------:R1:W5:Y:S01]  /*9bb0*/  LD.E R5, desc[UR46][R22.64+0x214] ;  /* 0x0002142e16057980 */ /* 0x000362000c101900 */
[----:B------:R-:W-:Y:S04]  /*9bc0*/  BSSY B0, `(.L_x_8769) ;  /* 0x0000003000007945 */ /* 0x000fe80003800000 */
[----:B------:R-:W-:Y:S05]  /*9bd0*/  @!P2 BRA `(.L_x_8770) ;  /* 0x000000000004a947 */ /* 0x000fea0003800000 */
[----:B------:R-:W-:Y:S01]  /*9be0*/  BPT.TRAP 0x1 ;  /* 0x000000040000795c */ /* 0x000fe20000300000 */
.L_x_8770:
[----:B------:R-:W-:Y:S05]  /*9bf0*/  BSYNC B0 ;  /* 0x0000000000007941 */ /* 0x000fea0003800000 */
.L_x_8769:
[----:B------:R-:W-:Y:S04]  /*9c00*/  BSSY B0, `(.L_x_8771) ;  /* 0x0000006000007945 */ /* 0x000fe80003800000 */
[----:B--2---:R-:W-:Y:S05]  /*9c10*/  @P1 BRA `(.L_x_8772) ;  /* 0x0000000000101947 */ /* 0x004fea0003800000 */
[----:B-----5:R-:W-:Y:S01]  /*9c20*/  IMAD R4, R4, 0x8, R6 ;  /* 0x0000000804047824 */ /* 0x020fe200078e0206 */
[----:B------:R-:W-:-:S04]  /*9c30*/  SHF.L.U32 R5, R5, 0x1f, RZ ;  /* 0x0000001f05057819 */ /* 0x000fc800000006ff */
[----:B------:R-:W2:Y:S02]  /*9c40*/  SYNCS.PHASECHK.TRANS64.TRYWAIT P1, [R4+URZ], R5 ;  /* 0x00000005040075a7 */ /* 0x000ea4000802017f */
[----:B--2---:R-:W-:Y:S05]  /*9c50*/  @!P1 BRA `(.L_x_8773) ;  /* 0x0000019800dc9947 */ /* 0x004fea0003800000 */
.L_x_8772:
[----:B------:R-:W-:Y:S05]  /*9c60*/  BSYNC B0 ;  /* 0x0000000000007941 */ /* 0x000fea0003800000 */
.L_x_8771:
[----:B------:R-:W3:Y:S04]  /*9c70*/  LD.E R11, desc[UR46][R22.64+0x210] ;  /* 0x0002102e160b7980 */ /* 0x000ee8000c101900 */
[----:B------:R-:W3:Y:S04]  /*9c80*/  LDL.64 R6, [R1+0x118] ;  /* 0x0001180001067983 */ /* 0x000ee80000100a00 */
[----:B-1----:R-:W4:Y:S04]  /*9c90*/  LDL R3, [R1+0x90] ;  /* 0x0000900001037983 */ /* 0x002f280000100800 */
[----:B--2--5:R-:W2:Y:S04]  /*9ca0*/  LDL.64 R4, [R1+0x110] ;  /* 0x0001100001047983 */ /* 0x024ea80000100a00 */
[----:B------:R-:W2:Y:S04]  /*9cb0*/  LDL.64 R8, [R1+0x110] ;  /* 0x0001100001087983 */ /* 0x000ea80000100a00 */
[----:B------:R-:W2:Y:S04]  /*9cc0*/  LDL.64 R12, [R1+0x110] ;  /* 0x00011000010c7983 */ /* 0x000ea80000100a00 */
[----:B------:R-:W2:Y:S01]  /*9cd0*/  LDL.64 R14, [R1+0x110] ;  /* 0x00011000010e7983 */ /* 0x000ea20000100a00 */
[----:B------:R-:W-:Y:S05]  /*9ce0*/  WARPSYNC.ALL ;  /* 0x0000000000007948 */ /* 0x000fea0003800000 */
[----:B------:R-:W-:Y:S01]  /*9cf0*/  WARPGROUP.ARRIVE ;  /* 0x00000000000079c5 */ /* 0x000fe20000000000 */
[----:B------:R-:W2:Y:S01]  /*9d00*/  LDL.64 R20, [R1+0x110] ;  /* 0x0001100001147983 */ /* 0x000ea20000100a00 */
[----:B---3--:R-:W-:Y:S01]  /*9d10*/  IMAD R6, R11, 0xc00, R6 ;  /* 0x00000c000b067824 */ /* 0x008fe200078e0206 */
[----:B------:R-:W-:-:S02]  /*9d20*/  R2UR UR7, R7 ;  /* 0x00000000070772ca */ /* 0x000fc400000e0000 */
[----:B----4-:R-:W-:Y:S02]  /*9d30*/  ISETP.NE.U32.AND P1, PT, R3, RZ, PT ;  /* 0x000000ff0300720c */ /* 0x010fe40003f25070 */
[----:B------:R-:W-:Y:S02]  /*9d40*/  R2UR UR6, R6 ;  /* 0x00000000060672ca */ /* 0x000fe400000e0000 */
[----:B--2---:R-:W-:Y:S02]  /*9d50*/  R2UR UR4, R4 ;  /* 0x00000000040472ca */ /* 0x004fe400000e0000 */
[----:B------:R-:W-:-:S07]  /*9d60*/  R2UR UR5, R5 ;  /* 0x00000000050572ca */ /* 0x000fce00000e0000 */
[----:B------:R-:W-:-:S06]  /*9d70*/  VOTEU.ANY UP0, P1 ;  /* 0x00000000003f7886 */ /* 0x000fcc0000800100 */
[----:B------:R-:W-:Y:S01]  /*9d80*/  HGMMA.64x96x16.F32.BF16 R24, gdesc[UR4], R24, UP0, gsb0 ;  /* 0x01600000041879f0 */ /* 0x000fe2000b801818 */
[----:B------:R-:W-:Y:S02]  /*9d90*/  VIADD R8, R8, 0x2 ;  /* 0x0000000208087836 */ /* 0x000fe40000000000 */
        /* <DEDUP_REMOVED lines=126> */
[----:B------:R-:W-:Y:S01]  /*a580*/  R2UR UR5, R21 ;  /* 0x00000000150572ca */ /* 0x000fe200000e0000 */
[----:B--2---:R-:W-:Y:S01]  /*a590*/  VIADD R8, R8, 0xc02 ;  /* 0x00000c0208087836 */ /* 0x004fe20000000000 */
[----:B------:R-:W-:Y:S02]  /*a5a0*/  WARPGROUP.DEPBAR.LE gsb0, 0x0 ;  /* 0x00008000000079c5 */ /* 0x000fe40000010000 */
[----:B------:R-:W-:-:S09]  /*a5b0*/  WARPGROUP.ARRIVE ;  /* 0x00000000000079c5 */ /* 0x000fd20000000000 */
[----:B------:R-:W-:Y:S01]  /*a5c0*/  HGMMA.64x96x16.F32.BF16 R24, gdesc[UR4], R24, gsb0 ;  /* 0x01600000041879f0 */ /* 0x000fe20008001818 */
[----:B------:R-:W-:Y:S02]  /*a5d0*/  VIADD R4, R6, 0x902 ;  /* 0x0000090206047836 */ /* 0x000fe40000000000 */
[----:B------:R-:W-:Y:S01]  /*a5e0*/  IMAD.MOV.U32 R5, RZ, RZ, R7 ;  /* 0x000000ffff057224 */ /* 0x000fe200078e0007 */
[----:B------:R-:W-:Y:S02]  /*a5f0*/  R2UR UR4, R8 ;  /* 0x00000000080472ca */ /* 0x000fe400000e0000 */
[----:B------:R-:W-:Y:S02]  /*a600*/  R2UR UR6, R4 ;  /* 0x00000000040672ca */ /* 0x000fe400000e0000 */
[----:B------:R-:W-:Y:S02]  /*a610*/  R2UR UR7, R5 ;  /* 0x00000000050772ca */ /* 0x000fe400000e0000 */
[----:B------:R-:W-:Y:S01]  /*a620*/  R2UR UR5, R9 ;  /* 0x00000000090572ca */ /* 0x000fe200000e0000 */
[----:B---3--:R-:W-:-:S02]  /*a630*/  VIADD R12, R12, 0xc04 ;  /* 0x00000c040c0c7836 */ /* 0x008fc40000000000 */
[----:B------:R-:W-:Y:S01]  /*a640*/  VIADD R4, R6, 0x904 ;  /* 0x0000090406047836 */ /* 0x000fe20000000000 */
[----:B------:R-:W-:Y:S02]  /*a650*/  WARPGROUP.DEPBAR.LE gsb0, 0x0 ;  /* 0x00008000000079c5 */ /* 0x000fe40000010000 */
[----:B------:R-:W-:-:S07]  /*a660*/  WARPGROUP.ARRIVE ;  /* 0x00000000000079c5 */ /* 0x000fce0000000000 */
[----:B------:R-:W-:Y:S01]  /*a670*/  HGMMA.64x96x16.F32.BF16 R24, gdesc[UR4], R24, gsb0 ;  /* 0x01600000041879f0 */ /* 0x000fe20008001818 */
[----:B------:R-:W-:Y:S01]  /*a680*/  IMAD.MOV.U32 R5, RZ, RZ, R7 ;  /* 0x000000ffff057224 */ /* 0x000fe200078e0007 */
[----:B------:R-:W-:Y:S02]  /*a690*/  R2UR UR6, R4 ;  /* 0x00000000040672ca */ /* 0x000fe400000e0000 */
[----:B------:R-:W-:Y:S02]  /*a6a0*/  R2UR UR4, R12 ;  /* 0x000000000c0472ca */ /* 0x000fe400000e0000 */
[----:B------:R-:W-:Y:S02]  /*a6b0*/  R2UR UR7, R5 ;  /* 0x00000000050772ca */ /* 0x000fe400000e0000 */
[----:B------:R-:W-:Y:S01]  /*a6c0*/  R2UR UR5, R13 ;  /* 0x000000000d0572ca */ /* 0x000fe200000e0000 */
[----:B----4-:R-:W-:Y:S02]  /*a6d0*/  VIADD R14, R14, 0xc06 ;  /* 0x00000c060e0e7836 */ /* 0x010fe40000000000 */
[----:B------:R-:W-:-:S02]  /*a6e0*/  VIADD R4, R6, 0x906 ;  /* 0x0000090606047836 */ /* 0x000fc40000000000 */
[----:B------:R-:W-:Y:S01]  /*a6f0*/  IMAD.MOV.U32 R5, RZ, RZ, R7 ;  /* 0x000000ffff057224 */ /* 0x000fe200078e0007 */
[----:B------:R-:W-:Y:S02]  /*a700*/  WARPGROUP.DEPBAR.LE gsb0, 0x0 ;  /* 0x00008000000079c5 */ /* 0x000fe40000010000 */
[----:B------:R-:W-:-:S06]  /*a710*/  WARPGROUP.ARRIVE ;  /* 0x00000000000079c5 */ /* 0x000fcc0000000000 */
[----:B------:R-:W-:Y:S01]  /*a720*/  HGMMA.64x96x16.F32.BF16 R24, gdesc[UR4], R24, gsb0 ;  /* 0x01600000041879f0 */ /* 0x000fe20008001818 */
[----:B------:R-:W-:Y:S02]  /*a730*/  R2UR UR4, R14 ;  /* 0x000000000e0472ca */ /* 0x000fe400000e0000 */
[----:B------:R-:W-:Y:S02]  /*a740*/  R2UR UR5, R15 ;  /* 0x000000000f0572ca */ /* 0x000fe400000e0000 */
[----:B------:R-:W-:Y:S02]  /*a750*/  R2UR UR6, R4 ;  /* 0x00000000040672ca */ /* 0x000fe400000e0000 */
[----:B------:R-:W-:Y:S01]  /*a760*/  R2UR UR7, R5 ;  /* 0x00000000050772ca */ /* 0x000fe200000e0000 */
[----:B------:R-:W1:Y:S01]  /*a770*/  S2R R19, SR_TID.X ;  /* 0x0000000000137919 */ /* 0x000e620000002100 */
[----:B------:R-:W-:Y:S04]  /*a780*/  STL [R1+0x90], R0 ;  /* 0x0000900001007387 */ /* 0x000fe80000100800 */
[----:B------:R-:W-:Y:S01]  /*a790*/  STL [R1+0x90], R0 ;  /* 0x0000900001007387 */ /* 0x000fe20000100800 */
[----:B------:R-:W-:-:S02]  /*a7a0*/  WARPGROUP.DEPBAR.LE gsb0, 0x0 ;  /* 0x00008000000079c5 */ /* 0x000fc40000010000 */
[----:B------:R-:W-:-:S06]  /*a7b0*/  WARPGROUP.ARRIVE ;  /* 0x00000000000079c5 */ /* 0x000fcc0000000000 */
[----:B------:R-:W-:Y:S01]  /*a7c0*/  HGMMA.64x96x16.F32.BF16 R24, gdesc[UR4], R24, gsb0 ;  /* 0x01600000041879f0 */ /* 0x000fe20008001818 */
[----:B------:R-:W-:Y:S01]  /*a7d0*/  STL [R1+0x90], R0 ;  /* 0x0000900001007387 */ /* 0x000fe20000100800 */
[----:B-1----:R-:W-:-:S03]  /*a7e0*/  LOP3.LUT P2, RZ, R19, 0x7f, RZ, 0xc0, !PT ;  /* 0x0000007f13ff7812 */ /* 0x002fc6000784c0ff */
        /* <DEDUP_REMOVED lines=12> */
[----:B------:R-:W-:Y:S01]  /*a8b0*/  STL [R1+0x90], R0 ;  /* 0x0000900001007387 */ /* 0x000fe20000100800 */
[----:B------:R-:W-:-:S02]  /*a8c0*/  WARPGROUP.DEPBAR.LE gsb0, 0x0 ;  /* 0x00008000000079c5 */ /* 0x000fc40000010000 */
[----:B------:R1:W-:Y:S06]  /*a8d0*/  BAR.ARV R203, 0x100 ;  /* 0x000400cb0000751d */ /* 0x0003ec0000002000 */
[----:B------:R-:W2:Y:S04]  /*a8e0*/  @!P2 LD.E.64 R72, desc[UR46][R72.64+0x30] ;  /* 0x0000302e4848a980 */ /* 0x000ea8000c101b00 */
[----:B------:R-:W3:Y:S01]  /*a8f0*/  @!P2 LD.E R3, desc[UR46][R22.64+0x210] ;  /* 0x0002102e1603a980 */ /* 0x000ee2000c101900 */
[----:B--2---:R-:W-:-:S05]  /*a900*/  @!P2 MOV R4, R72 ;  /* 0x000000480004a202 */ /* 0x004fca0000000f00 */
[----:B---3--:R-:W-:-:S05]  /*a910*/  @!P2 IMAD R3, R3, 0x8, R4 ;  /* 0x000000080303a824 */ /* 0x008fca00078e0204 */
[----:B------:R-:W-:-:S04]  /*a920*/  @!P2 PRMT R3, RZ, 0x654, R3 ;  /* 0x00000654ff03a816 */ /* 0x000fc80000000003 */
[----:B------:R2:W-:Y:S01]  /*a930*/  @!P2 SYNCS.ARRIVE.TRANS64.RED.A1T0 RZ, [R3+URZ], RZ ;  /* 0x000000ff03ffa9a7 */ /* 0x0005e2000810043f */
[----:B------:R-:W3:Y:S04]  /*a940*/  LDL.64 R14, [R1+0x430] ;  /* 0x00043000010e7983 */ /* 0x000ee80000100a00 */
[----:B------:R-:W4:Y:S04]  /*a950*/  LDL R20, [R1+0x450] ;  /* 0x0004500001147983 */ /* 0x000f280000100800 */
[----:B------:R-:W4:Y:S01]  /*a960*/  LDL.64 R72, [R1+0x440] ;  /* 0x0004400001487983 */ /* 0x000f220000100a00 */
[----:B---3--:R-:W-:-:S04]  /*a970*/  FMNMX.FTZ R4, R24, R14, !PT ;  /* 0x0000000e18047209 */ /* 0x008fc80007810000 */
        /* <DEDUP_REMOVED lines=50> */
[----:B--2---:R-:W-:-:S03]  /*aca0*/  FMNMX.FTZ R6, R7, R8, !PT ;  /* 0x0000000807067209 */ /* 0x004fc60007810000 */
[----:B------:R-:W-:Y:S04]  /*acb0*/  STL.64 [R1+0x430], R4 ;  /* 0x0004300401007387 */ /* 0x000fe80000100a00 */
[----:B------:R-:W2:Y:S04]  /*acc0*/  LDL R7, [R1+0x434] ;  /* 0x0004340001077983 */ /* 0x000ea80000100800 */
[----:B------:R-:W-:Y:S04]  /*acd0*/  STL [R1+0x430], R6 ;  /* 0x0004300601007387 */ /* 0x000fe80000100800 */
[----:B------:R-:W3:Y:S04]  /*ace0*/  LDL R75, [R1+0x430] ;  /* 0x00043000014b7983 */ /* 0x000ee80000100800 */
[----:B--2---:R-:W2:Y:S01]  /*acf0*/  SHFL.BFLY PT, R4, R7, 0x2, 0x1f ;  /* 0x0c401f0007047f89 */ /* 0x004ea200000e0000 */
[----:B---3--:R-:W-:Y:S01]  /*ad00*/  FADD.FTZ R3, R14, -R75 ;  /* 0x8000004b0e037221 */ /* 0x008fe20000010000 */
[----:B----4-:R-:W-:-:S04]  /*ad10*/  FMUL.FTZ R75, R20, R75 ;  /* 0x0000004b144b7220 */ /* 0x010fc80000410000 */
[----:B------:R-:W-:Y:S01]  /*ad20*/  FFMA.FTZ R152, R24, R20, -R75 ;  /* 0x0000001418987223 */ /* 0x000fe2000001084b */
[----:B--2---:R-:W-:-:S05]  /*ad30*/  FMNMX.FTZ R5, R4, R7, !PT ;  /* 0x0000000704057209 */ /* 0x004fca0007810000 */
[----:B------:R-:W2:Y:S01]  /*ad40*/  SHFL.BFLY PT, R24, R5, 0x1, 0x1f ;  /* 0x0c201f0005187f89 */ /* 0x000ea200000e0000 */
[-CC-:B------:R-:W-:Y:S01]  /*ad50*/  FFMA.FTZ R155, R29, R20.reuse, -R75.reuse ;  /* 0x000000141d9b7223 */ /* 0x180fe2000001084b */
[-C--:B------:R-:W-:Y:S01]  /*ad60*/  FMUL.FTZ R21, R3, R20.reuse ;  /* 0x0000001403157220 */ /* 0x080fe20000410000 */
[-CC-:B------:R-:W-:Y:S01]  /*ad70*/  FFMA.FTZ R3, R25, R20.reuse, -R75.reuse ;  /* 0x0000001419037223 */ /* 0x180fe2000001084b */
[-CC-:B------:R-:W-:Y:S01]  /*ad80*/  FFMA.FTZ R12, R44, R20.reuse, -R75.reuse ;  /* 0x000000142c0c7223 */ /* 0x180fe2000001084b */
[----:B------:R-:W-:Y:S01]  /*ad90*/  MUFU.EX2 R152, R152 ;  /* 0x0000009800987308 */ /* 0x000fe20000000800 */
[----:B------:R-:W-:Y:S01]  /*ada0*/  FFMA.FTZ R154, R28, R20, -R75 ;  /* 0x000000141c9a7223 */ /* 0x000fe2000001084b */
[----:B--2---:R-:W-:-:S05]  /*adb0*/  FMNMX.FTZ R24, R5, R24, !PT ;  /* 0x0000001805187209 */ /* 0x004fca0007810000 */
[----:B------:R-:W-:Y:S01]  /*adc0*/  FMUL.FTZ R29, R24, R20 ;  /* 0x00000014181d7220 */ /* 0x000fe20000410000 */
[----:B------:R-:W-:-:S03]  /*add0*/  FADD.FTZ R25, R15, -R24 ;  /* 0x800000180f197221 */ /* 0x000fc60000010000 */
[-CC-:B------:R-:W-:Y:S01]  /*ade0*/  FFMA.FTZ R153, R26, R20.reuse, -R29.reuse ;  /* 0x000000141a997223 */ /* 0x180fe2000001081d */
[----:B------:R-:W-:Y:S01]  /*adf0*/  FMUL.FTZ R25, R20, R25 ;  /* 0x0000001914197220 */ /* 0x000fe20000410000 */
[-CC-:B------:R-:W-:Y:S01]  /*ae00*/  FFMA.FTZ R187, R27, R20.reuse, -R29.reuse ;  /* 0x000000141bbb7223 */ /* 0x180fe2000001081d */
[----:B------:R-:W-:Y:S01]  /*ae10*/  MUFU.EX2 R21, R21 ;  /* 0x0000001500157308 */ /* 0x000fe20000000800 */
[-CC-:B------:R-:W-:Y:S01]  /*ae20*/  FFMA.FTZ R186, R30, R20.reuse, -R29.reuse ;  /* 0x000000141eba7223 */ /* 0x180fe2000001081d */
[----:B------:R-:W-:-:S06]  /*ae30*/  FFMA.FTZ R190, R31, R20, -R29 ;  /* 0x000000141fbe7223 */ /* 0x000fcc000001081d */
[----:B------:R-:W-:Y:S08]  /*ae40*/  MUFU.EX2 R44, R25 ;  /* 0x00000019002c7308 */ /* 0x000ff00000000800 */
[----:B------:R-:W2:Y:S01]  /*ae50*/  MUFU.EX2 R153, R153 ;  /* 0x0000009900997308 */ /* 0x000ea20000000800 */
[----:B------:R-:W-:-:S07]  /*ae60*/  FFMA.FTZ R182, R34, R20, -R29 ;  /* 0x0000001422b67223 */ /* 0x000fce000001081d */
[----:B------:R-:W3:Y:S01]  /*ae70*/  MUFU.EX2 R187, R187 ;  /* 0x000000bb00bb7308 */ /* 0x000ee20000000800 */
[----:B------:R-:W-:-:S07]  /*ae80*/  FFMA.FTZ R13, R32, R20, -R75 ;  /* 0x00000014200d7223 */ /* 0x000fce000001084b */
[----:B------:R-:W4:Y:S01]  /*ae90*/  MUFU.EX2 R3, R3 ;  /* 0x0000000300037308 */ /* 0x000f220000000800 */
[----:B------:R-:W-:-:S07]  /*aea0*/  FFMA.FTZ R184, R35, R20, -R29 ;  /* 0x0000001423b87223 */ /* 0x000fce000001081d */
[----:B------:R-:W1:Y:S01]  /*aeb0*/  MUFU.EX2 R186, R186 ;  /* 0x000000ba00ba7308 */ /* 0x000e620000000800 */
[----:B------:R-:W-:-:S07]  /*aec0*/  FFMA.FTZ R163, R33, R20, -R75 ;  /* 0x0000001421a37223 */ /* 0x000fce000001084b */
[----:B------:R-:W1:Y:S01]  /*aed0*/  MUFU.EX2 R154, R154 ;  /* 0x0000009a009a7308 */ /* 0x000e620000000800 */
[----:B--2---:R-:W-:Y:S01]  /*aee0*/  FFMA.FTZ R26, R73, R44, R153 ;  /* 0x0000002c491a7223 */ /* 0x004fe20000010099 */
[----:B------:R-:W-:-:S06]  /*aef0*/  FFMA.FTZ R183, R38, R20, -R29 ;  /* 0x0000001426b77223 */ /* 0x000fcc000001081d */
[----:B------:R-:W2:Y:S01]  /*af00*/  MUFU.EX2 R190, R190 ;  /* 0x000000be00be7308 */ /* 0x000ea20000000800 */
[----:B------:R-:W-:Y:S01]  /*af10*/  FFMA.FTZ R72, R21, R72, R152 ;  /* 0x0000004815487223 */ /* 0x000fe20000010098 */
[----:B------:R-:W-:-:S06]  /*af20*/  FFMA.FTZ R14, R36, R20, -R75 ;  /* 0x00000014240e7223 */ /* 0x000fcc000001084b */
[----:B------:R-:W2:Y:S01]  /*af30*/  MUFU.EX2 R155, R155 ;  /* 0x0000009b009b7308 */ /* 0x000ea20000000800 */
[----:B---3--:R-:W-:Y:S01]  /*af40*/  FADD.FTZ R27, R187, R26 ;  /* 0x0000001abb1b7221 */ /* 0x008fe20000010000 */
[----:B------:R-:W-:-:S06]  /*af50*/  FFMA.FTZ R185, R39, R20, -R29 ;  /* 0x0000001427b97223 */ /* 0x000fcc000001081d */
[----:B------:R-:W3:Y:S01]  /*af60*/  MUFU.EX2 R182, R182 ;  /* 0x000000b600b67308 */ /* 0x000ee20000000800 */
[----:B----4-:R-:W-:Y:S01]  /*af70*/  FADD.FTZ R25, R3, R72 ;  /* 0x0000004803197221 */ /* 0x010fe20000010000 */
[----:B------:R-:W-:-:S06]  /*af80*/  FFMA.FTZ R162, R37, R20, -R75 ;  /* 0x0000001425a27223 */ /* 0x000fcc000001084b */
[----:B------:R-:W4:Y:S01]  /*af90*/  MUFU.EX2 R13, R13 ;  /* 0x0000000d000d7308 */ /* 0x000f220000000800 */
[----:B-1----:R-:W-:Y:S01]  /*afa0*/  FADD.FTZ R27, R186, R27 ;  /* 0x0000001bba1b7221 */ /* 0x002fe20000010000 */
[----:B------:R-:W-:-:S06]  /*afb0*/  FFMA.FTZ R178, R42, R20, -R29 ;  /* 0x000000142ab27223 */ /* 0x000fcc000001081d */
[----:B------:R-:W1:Y:S01]  /*afc0*/  MUFU.EX2 R184, R184 ;  /* 0x000000b800b87308 */ /* 0x000e620000000800 */
[----:B------:R-:W-:Y:S01]  /*afd0*/  FADD.FTZ R26, R154, R25 ;  /* 0x000000199a1a7221 */ /* 0x000fe20000010000 */
[----:B------:R-:W-:-:S06]  /*afe0*/  FFMA.FTZ R11, R40, R20, -R75 ;  /* 0x00000014280b7223 */ /* 0x000fcc000001084b */
[----:B------:R-:W1:Y:S01]  /*aff0*/  MUFU.EX2 R163, R163 ;  /* 0x000000a300a37308 */ /* 0x000e620000000800 */
[----:B--2---:R-:W-:Y:S01]  /*b000*/  FADD.FTZ R27, R190, R27 ;  /* 0x0000001bbe1b7221 */ /* 0x004fe20000010000 */
[----:B------:R-:W-:-:S06]  /*b010*/  FFMA.FTZ R180, R43, R20, -R29 ;  /* 0x000000142bb47223 */ /* 0x000fcc000001081d */
[----:B------:R-:W2:Y:S01]  /*b020*/  MUFU.EX2 R183, R183 ;  /* 0x000000b700b77308 */ /* 0x000ea20000000800 */
[----:B------:R-:W-:Y:S01]  /*b030*/  FADD.FTZ R26, R155, R26 ;  /* 0x0000001a9b1a7221 */ /* 0x000fe20000010000 */
[----:B------:R-:W-:-:S06]  /*b040*/  FFMA.FTZ R160, R41, R20, -R75 ;  /* 0x0000001429a07223 */ /* 0x000fcc000001084b */
[----:B------:R-:W2:Y:S01]  /*b050*/  MUFU.EX2 R14, R14 ;  /* 0x0000000e000e7308 */ /* 0x000ea20000000800 */
[----:B---3--:R-:W-:Y:S01]  /*b060*/  FADD.FTZ R27, R182, R27 ;  /* 0x0000001bb61b7221 */ /* 0x008fe20000010000 */
[----:B------:R-:W-:-:S06]  /*b070*/  FFMA.FTZ R179, R46, R20, -R29 ;  /* 0x000000142eb37223 */ /* 0x000fcc000001081d */
[----:B------:R-:W3:Y:S01]  /*b080*/  MUFU.EX2 R185, R185 ;  /* 0x000000b900b97308 */ /* 0x000ee20000000800 */
[----:B----4-:R-:W-:-:S07]  /*b090*/  FADD.FTZ R26, R13, R26 ;  /* 0x0000001a0d1a7221 */ /* 0x010fce0000010000 */
        /* <DEDUP_REMOVED lines=72> */
[----:B------:R-:W-:Y:S01]  /*b520*/  FFMA.FTZ R68, R68, R20, -R75 ;  /* 0x0000001444447223 */ /* 0x000fe2000001084b */
[----:B-1----:R-:W-:-:S06]  /*b530*/  FADD.FTZ R28, R174, R27 ;  /* 0x0000001bae1c7221 */ /* 0x002fcc0000010000 */
[----:B------:R-:W1:Y:S01]  /*b540*/  MUFU.EX2 R170, R170 ;  /* 0x000000aa00aa7308 */ /* 0x000e620000000800 */
[----:B------:R-:W-:Y:S01]  /*b550*/  FADD.FTZ R26, R156, R25 ;  /* 0x000000199c1a7221 */ /* 0x000fe20000010000 */
[----:B------:R-:W-:-:S06]  /*b560*/  FFMA.FTZ R177, R71, R20, -R29 ;  /* 0x0000001447b17223 */ /* 0x000fcc000001081d */
[----:B------:R-:W1:Y:S01]  /*b570*/  MUFU.EX2 R4, R4 ;  /* 0x0000000400047308 */ /* 0x000e620000000800 */
[----:B------:R-:W-:Y:S01]  /*b580*/  FFMA.FTZ R69, R69, R20, -R75 ;  /* 0x0000001445457223 */ /* 0x000fe2000001084b */
[----:B--2---:R-:W-:-:S06]  /*b590*/  FADD.FTZ R28, R169, R28 ;  /* 0x0000001ca91c7221 */ /* 0x004fcc0000010000 */
[----:B------:R-:W2:Y:S01]  /*b5a0*/  MUFU.EX2 R176, R176 ;  /* 0x000000b000b07308 */ /* 0x000ea20000000800 */
[----:B------:R-:W-:-:S07]  /*b5b0*/  FADD.FTZ R26, R7, R26 ;  /* 0x0000001a071a7221 */ /* 0x000fce0000010000 */
[----:B------:R-:W2:Y:S01]  /*b5c0*/  MUFU.EX2 R19, R19 ;  /* 0x0000001300137308 */ /* 0x000ea20000000800 */
[----:B---3--:R-:W-:Y:S01]  /*b5d0*/  FADD.FTZ R27, R175, R28 ;  /* 0x0000001caf1b7221 */ /* 0x008fe20000010000 */
[----:B----4-:R-:W-:-:S06]  /*b5e0*/  FADD.FTZ R25, R157, R26 ;  /* 0x0000001a9d197221 */ /* 0x010fcc0000010000 */
[----:B------:R-:W3:Y:S08]  /*b5f0*/  MUFU.EX2 R171, R171 ;  /* 0x000000ab00ab7308 */ /* 0x000ef00000000800 */
[----:B------:R-:W4:Y:S01]  /*b600*/  MUFU.EX2 R5, R68 ;  /* 0x0000004400057308 */ /* 0x000f220000000800 */
[----:B-1----:R-:W-:Y:S01]  /*b610*/  FADD.FTZ R27, R170, R27 ;  /* 0x0000001baa1b7221 */ /* 0x002fe20000010000 */
[----:B------:R-:W-:-:S06]  /*b620*/  FADD.FTZ R20, R4, R25 ;  /* 0x0000001904147221 */ /* 0x000fcc0000010000 */
[----:B------:R-:W1:Y:S08]  /*b630*/  MUFU.EX2 R177, R177 ;  /* 0x000000b100b17308 */ /* 0x000e700000000800 */
[----:B------:R-:W1:Y:S01]  /*b640*/  MUFU.EX2 R15, R69 ;  /* 0x00000045000f7308 */ /* 0x000e620000000800 */
[----:B--2---:R-:W-:Y:S01]  /*b650*/  FADD.FTZ R26, R176, R27 ;  /* 0x0000001bb01a7221 */ /* 0x004fe20000010000 */
[----:B------:R-:W-:-:S03]  /*b660*/  FADD.FTZ R20, R19, R20 ;  /* 0x0000001413147221 */ /* 0x000fc60000010000 */
[----:B---3--:R-:W-:Y:S01]  /*b670*/  FADD.FTZ R26, R171, R26 ;  /* 0x0000001aab1a7221 */ /* 0x008fe20000010000 */
[----:B----4-:R-:W-:-:S03]  /*b680*/  FADD.FTZ R20, R5, R20 ;  /* 0x0000001405147221 */ /* 0x010fc60000010000 */
[----:B-1----:R-:W-:Y:S01]  /*b690*/  FADD.FTZ R27, R177, R26 ;  /* 0x0000001ab11b7221 */ /* 0x002fe20000010000 */
[----:B------:R1:W-:Y:S01]  /*b6a0*/  STL [R1+0x434], R24 ;  /* 0x0004341801007387 */ /* 0x0003e20000100800 */
[----:B------:R-:W-:-:S05]  /*b6b0*/  FADD.FTZ R26, R15, R20 ;  /* 0x000000140f1a7221 */ /* 0x000fca0000010000 */
[----:B------:R2:W-:Y:S04]  /*b6c0*/  STL.64 [R1+0x440], R26 ;  /* 0x0004401a01007387 */ /* 0x0005e80000100a00 */
[----:B------:R-:W3:Y:S04]  /*b6d0*/  LD.E R25, desc[UR46][R22.64+0x41c] ;  /* 0x00041c2e16197980 */ /* 0x000ee8000c101900 */
[----:B------:R-:W4:Y:S04]  /*b6e0*/  LD.E R40, desc[UR46][R22.64+0x414] ;  /* 0x0004142e16287980 */ /* 0x000f28000c101900 */
[----:B------:R-:W4:Y:S04]  /*b6f0*/  LD.E R20, desc[UR46][R22.64+0x220] ;  /* 0x0002202e16147980 */ /* 0x000f28000c101900 */
[----:B------:R-:W4:Y:S04]  /*b700*/  LD.E R28, desc[UR46][R22.64+0x224] ;  /* 0x0002242e161c7980 */ /* 0x000f28000c101900 */
[----:B------:R-:W4:Y:S04]  /*b710*/  LD.E R30, desc[UR46][R22.64+0x230] ;  /* 0x0002302e161e7980 */ /* 0x000f28000c101900 */
[----:B------:R-:W4:Y:S04]  /*b720*/  LD.E R32, desc[UR46][R22.64+0x234] ;  /* 0x0002342e16207980 */ /* 0x000f28000c101900 */
[----:B------:R-:W4:Y:S04]  /*b730*/  LD.E R34, desc[UR46][R22.64+0x240] ;  /* 0x0002402e16227980 */ /* 0x000f28000c101900 */
[----:B------:R-:W4:Y:S04]  /*b740*/  LD.E R36, desc[UR46][R22.64+0x244] ;  /* 0x0002442e16247980 */ /* 0x000f28000c101900 */
[----:B------:R-:W4:Y:S04]  /*b750*/  LD.E R38, desc[UR46][R22.64+0x250] ;  /* 0x0002502e16267980 */ /* 0x000f28000c101900 */
[----:B-1----:R-:W4:Y:S04]  /*b760*/  LD.E R24, desc[UR46][R22.64+0x254] ;  /* 0x0002542e16187980 */ /* 0x002f28000c101900 */
        /* <DEDUP_REMOVED lines=54> */
[----:B--2---:R-:W2:Y:S04]  /*bad0*/  LD.E R26, desc[UR46][R22.64+0x410] ;  /* 0x0004102e161a7980 */ /* 0x004ea8000c101900 */
[----:B------:R-:W2:Y:S04]  /*bae0*/  LD.E R151, desc[UR46][R22.64+0x228] ;  /* 0x0002282e16977980 */ /* 0x000ea8000c101900 */
        /* <DEDUP_REMOVED lines=61> */
[----:B------:R-:W2:Y:S01]  /*bec0*/  LD.E R29, desc[UR46][R22.64+0x418] ;  /* 0x0004182e161d7980 */ /* 0x000ea2000c101900 */
[----:B---3--:R-:W-:Y:S01]  /*bed0*/  FMUL.FTZ R223, R44, R25 ;  /* 0x000000192cdf7220 */ /* 0x008fe20000410000 */
[C---:B----4-:R-:W-:Y:S01]  /*bee0*/  FMUL.FTZ R215, R21.reuse, R40 ;  /* 0x0000002815d77220 */ /* 0x050fe20000410000 */
[C---:B------:R-:W-:Y:S01]  /*bef0*/  FMUL.FTZ R25, R21.reuse, R20 ;  /* 0x0000001415197220 */ /* 0x040fe20000410000 */
[C---:B------:R-:W-:Y:S01]  /*bf00*/  FMUL.FTZ R191, R21.reuse, R28 ;  /* 0x0000001c15bf7220 */ /* 0x040fe20000410000 */
[C---:B------:R-:W-:Y:S01]  /*bf10*/  FMUL.FTZ R193, R21.reuse, R30 ;  /* 0x0000001e15c17220 */ /* 0x040fe20000410000 */
[----:B------:R1:W-:Y:S01]  /*bf20*/  ST.E desc[UR46][R22.64+0x41c], R223 ;  /* 0x00041cdf16007985 */ /* 0x0003e2000c10192e */
[C---:B------:R-:W-:Y:S01]  /*bf30*/  FMUL.FTZ R205, R21.reuse, R32 ;  /* 0x0000002015cd7220 */ /* 0x040fe20000410000 */
[C---:B------:R-:W-:Y:S01]  /*bf40*/  FMUL.FTZ R207, R21.reuse, R34 ;  /* 0x0000002215cf7220 */ /* 0x040fe20000410000 */
[C---:B------:R-:W-:Y:S01]  /*bf50*/  FMUL.FTZ R213, R21.reuse, R36 ;  /* 0x0000002415d57220 */ /* 0x040fe20000410000 */
[----:B------:R3:W-:Y:S01]  /*bf60*/  ST.E desc[UR46][R22.64+0x414], R215 ;  /* 0x000414d716007985 */ /* 0x0007e2000c10192e */
[C---:B------:R-:W-:Y:S01]  /*bf70*/  FMUL.FTZ R225, R21.reuse, R144 ;  /* 0x0000009015e17220 */ /* 0x040fe20000410000 */
[----:B------:R-:W-:-:S02]  /*bf80*/  FMUL.FTZ R227, R21, R146 ;  /* 0x0000009215e37220 */ /* 0x000fc40000410000 */
[----:B------:R4:W-:Y:S04]  /*bf90*/  ST.E desc[UR46][R22.64+0x220], R25 ;  /* 0x0002201916007985 */ /* 0x0009e8000c10192e */
[----:B------:R4:W-:Y:S01]  /*bfa0*/  ST.E desc[UR46][R22.64+0x224], R191 ;  /* 0x000224bf16007985 */ /* 0x0009e2000c10192e */
[C---:B-1----:R-:W-:Y:S01]  /*bfb0*/  FMUL.FTZ R223, R21.reuse, R142 ;  /* 0x0000008e15df7220 */ /* 0x042fe20000410000 */
[C---:B---3--:R-:W-:Y:S01]  /*bfc0*/  FMUL.FTZ R215, R21.reuse, R24 ;  /* 0x0000001815d77220 */ /* 0x048fe20000410000 */
[C---:B----4-:R-:W-:Y:S01]  /*bfd0*/  FMUL.FTZ R25, R21.reuse, R38 ;  /* 0x0000002615197220 */ /* 0x050fe20000410000 */
[C---:B------:R-:W-:Y:S01]  /*bfe0*/  FMUL.FTZ R191, R21.reuse, R148 ;  /* 0x0000009415bf7220 */ /* 0x040fe20000410000 */
[----:B------:R1:W-:Y:S04]  /*bff0*/  ST.E desc[UR46][R22.64+0x230], R193 ;  /* 0x000230c116007985 */ /* 0x0003e8000c10192e */
[----:B------:R3:W-:Y:S04]  /*c000*/  ST.E desc[UR46][R22.64+0x234], R205 ;  /* 0x000234cd16007985 */ /* 0x0007e8000c10192e */
[----:B------:R4:W-:Y:S04]  /*c010*/  ST.E desc[UR46][R22.64+0x240], R207 ;  /* 0x000240cf16007985 */ /* 0x0009e8000c10192e */
[----:B------:R4:W-:Y:S01]  /*c020*/  ST.E desc[UR46][R22.64+0x244], R213 ;  /* 0x000244d516007985 */ /* 0x0009e2000c10192e */
[----:B-1----:R-:W-:-:S03]  /*c030*/  FMUL.FTZ R193, R21, R150 ;  /* 0x0000009615c17220 */ /* 0x002fc60000410000 */
[----:B------:R1:W-:Y:S01]  /*c040*/  ST.E desc[UR46][R22.64+0x250], R25 ;  /* 0x0002501916007985 */ /* 0x0003e2000c10192e */
[----:B---3--:R-:W-:-:S03]  /*c050*/  FMUL.FTZ R205, R21, R140 ;  /* 0x0000008c15cd7220 */ /* 0x008fc60000410000 */
[----:B------:R3:W-:Y:S01]  /*c060*/  ST.E desc[UR46][R22.64+0x254], R215 ;  /* 0x000254d716007985 */ /* 0x0007e2000c10192e */
[----:B----4-:R-:W-:-:S03]  /*c070*/  FMUL.FTZ R207, R21, R138 ;  /* 0x0000008a15cf7220 */ /* 0x010fc60000410000 */
[----:B------:R4:W-:Y:S01]  /*c080*/  ST.E desc[UR46][R22.64+0x260], R223 ;  /* 0x000260df16007985 */ /* 0x0009e2000c10192e */
[----:B------:R-:W-:-:S03]  /*c090*/  FMUL.FTZ R213, R21, R136 ;  /* 0x0000008815d57220 */ /* 0x000fc60000410000 */
[----:B------:R4:W-:Y:S01]  /*c0a0*/  ST.E desc[UR46][R22.64+0x264], R225 ;  /* 0x000264e116007985 */ /* 0x0009e2000c10192e */
[----:B-1----:R-:W-:-:S03]  /*c0b0*/  FMUL.FTZ R25, R21, R134 ;  /* 0x0000008615197220 */ /* 0x002fc60000410000 */
[----:B------:R1:W-:Y:S01]  /*c0c0*/  ST.E desc[UR46][R22.64+0x270], R227 ;  /* 0x000270e316007985 */ /* 0x0003e2000c10192e */
[----:B---3--:R-:W-:-:S03]  /*c0d0*/  FMUL.FTZ R215, R21, R126 ;  /* 0x0000007e15d77220 */ /* 0x008fc60000410000 */
[----:B------:R3:W-:Y:S01]  /*c0e0*/  ST.E desc[UR46][R22.64+0x274], R191 ;  /* 0x000274bf16007985 */ /* 0x0007e2000c10192e */
[C---:B----4-:R-:W-:Y:S01]  /*c0f0*/  FMUL.FTZ R223, R21.reuse, R132 ;  /* 0x0000008415df7220 */ /* 0x050fe20000410000 */
[C---:B------:R-:W-:Y:S01]  /*c100*/  FMUL.FTZ R225, R21.reuse, R130 ;  /* 0x0000008215e17220 */ /* 0x040fe20000410000 */
[C---:B-1----:R-:W-:Y:S01]  /*c110*/  FMUL.FTZ R227, R21.reuse, R128 ;  /* 0x0000008015e37220 */ /* 0x042fe20000410000 */
[C---:B---3--:R-:W-:Y:S01]  /*c120*/  FMUL.FTZ R191, R21.reuse, R124 ;  /* 0x0000007c15bf7220 */ /* 0x048fe20000410000 */
        /* <DEDUP_REMOVED lines=59> */
[----:B---3--:R-:W-:Y:S01]  /*c4e0*/  FMUL.FTZ R191, R21, R64 ;  /* 0x0000004015bf7220 */ /* 0x008fe20000410000 */
[----:B------:R1:W-:Y:S01]  /*c4f0*/  ST.E desc[UR46][R22.64+0x370], R193 ;  /* 0x000370c116007985 */ /* 0x0003e2000c10192e */
[C---:B--2---:R-:W-:Y:S01]  /*c500*/  FMUL.FTZ R151, R44.reuse, R151 ;  /* 0x000000972c977220 */ /* 0x044fe20000410000 */
[C---:B------:R-:W-:Y:S02]  /*c510*/  FMUL.FTZ R149, R44.reuse, R149 ;  /* 0x000000952c957220 */ /* 0x040fe40000410000 */
[----:B------:R2:W-:Y:S01]  /*c520*/  ST.E desc[UR46][R22.64+0x374], R205 ;  /* 0x000374cd16007985 */ /* 0x0005e2000c10192e */
[C---:B------:R-:W-:Y:S01]  /*c530*/  FMUL.FTZ R147, R44.reuse, R147 ;  /* 0x000000932c937220 */ /* 0x040fe20000410000 */
[----:B------:R-:W-:-:S02]  /*c540*/  FMUL.FTZ R145, R44, R145 ;  /* 0x000000912c917220 */ /* 0x000fc40000410000 */
[----:B------:R3:W-:Y:S01]  /*c550*/  ST.E desc[UR46][R22.64+0x380], R207 ;  /* 0x000380cf16007985 */ /* 0x0007e2000c10192e */
[C---:B------:R-:W-:Y:S01]  /*c560*/  FMUL.FTZ R137, R44.reuse, R137 ;  /* 0x000000892c897220 */ /* 0x040fe20000410000 */
[C---:B------:R-:W-:Y:S02]  /*c570*/  FMUL.FTZ R143, R44.reuse, R143 ;  /* 0x0000008f2c8f7220 */ /* 0x040fe40000410000 */
[----:B------:R4:W-:Y:S01]  /*c580*/  ST.E desc[UR46][R22.64+0x384], R213 ;  /* 0x000384d516007985 */ /* 0x0009e2000c10192e */
[C---:B-1----:R-:W-:Y:S01]  /*c590*/  FMUL.FTZ R193, R21.reuse, R56 ;  /* 0x0000003815c17220 */ /* 0x042fe20000410000 */
[C---:B------:R-:W-:Y:S02]  /*c5a0*/  FMUL.FTZ R141, R44.reuse, R141 ;  /* 0x0000008d2c8d7220 */ /* 0x040fe40000410000 */
[----:B------:R1:W-:Y:S01]  /*c5b0*/  ST.E desc[UR46][R22.64+0x390], R25 ;  /* 0x0003901916007985 */ /* 0x0003e2000c10192e */
[----:B--2---:R-:W-:Y:S01]  /*c5c0*/  FMUL.FTZ R205, R21, R62 ;  /* 0x0000003e15cd7220 */ /* 0x004fe20000410000 */
[----:B------:R-:W-:-:S02]  /*c5d0*/  FMUL.FTZ R139, R44, R139 ;  /* 0x0000008b2c8b7220 */ /* 0x000fc40000410000 */
[----:B------:R2:W-:Y:S01]  /*c5e0*/  ST.E desc[UR46][R22.64+0x394], R215 ;  /* 0x000394d716007985 */ /* 0x0005e2000c10192e */
[C---:B---3--:R-:W-:Y:S01]  /*c5f0*/  FMUL.FTZ R207, R21.reuse, R60 ;  /* 0x0000003c15cf7220 */ /* 0x048fe20000410000 */
[C---:B------:R-:W-:Y:S02]  /*c600*/  FMUL.FTZ R135, R44.reuse, R135 ;  /* 0x000000872c877220 */ /* 0x040fe40000410000 */
[----:B------:R3:W-:Y:S01]  /*c610*/  ST.E desc[UR46][R22.64+0x3a0], R223 ;  /* 0x0003a0df16007985 */ /* 0x0007e2000c10192e */
[C---:B----4-:R-:W-:Y:S01]  /*c620*/  FMUL.FTZ R213, R21.reuse, R58 ;  /* 0x0000003a15d57220 */ /* 0x050fe20000410000 */
[C---:B------:R-:W-:Y:S02]  /*c630*/  FMUL.FTZ R127, R44.reuse, R127 ;  /* 0x0000007f2c7f7220 */ /* 0x040fe40000410000 */
[----:B------:R4:W-:Y:S01]  /*c640*/  ST.E desc[UR46][R22.64+0x3a4], R225 ;  /* 0x0003a4e116007985 */ /* 0x0009e2000c10192e */
[----:B-1----:R-:W-:Y:S01]  /*c650*/  FMUL.FTZ R25, R21, R54 ;  /* 0x0000003615197220 */ /* 0x002fe20000410000 */
[----:B------:R-:W-:-:S02]  /*c660*/  FMUL.FTZ R133, R44, R133 ;  /* 0x000000852c857220 */ /* 0x000fc40000410000 */
[----:B------:R1:W-:Y:S01]  /*c670*/  ST.E desc[UR46][R22.64+0x3b0], R227 ;  /* 0x0003b0e316007985 */ /* 0x0003e2000c10192e */
[C---:B--2---:R-:W-:Y:S01]  /*c680*/  FMUL.FTZ R215, R21.reuse, R46 ;  /* 0x0000002e15d77220 */ /* 0x044fe20000410000 */
[C---:B------:R-:W-:Y:S02]  /*c690*/  FMUL.FTZ R131, R44.reuse, R131 ;  /* 0x000000832c837220 */ /* 0x040fe40000410000 */
[----:B------:R2:W-:Y:S01]  /*c6a0*/  ST.E desc[UR46][R22.64+0x3b4], R191 ;  /* 0x0003b4bf16007985 */ /* 0x0005e2000c10192e */
[C---:B---3--:R-:W-:Y:S01]  /*c6b0*/  FMUL.FTZ R223, R21.reuse, R52 ;  /* 0x0000003415df7220 */ /* 0x048fe20000410000 */
[C---:B------:R-:W-:Y:S01]  /*c6c0*/  FMUL.FTZ R129, R44.reuse, R129 ;  /* 0x000000812c817220 */ /* 0x040fe20000410000 */
[C---:B------:R-:W-:Y:S01]  /*c6d0*/  FMUL.FTZ R125, R44.reuse, R125 ;  /* 0x0000007d2c7d7220 */ /* 0x040fe20000410000 */
[C---:B----4-:R-:W-:Y:S01]  /*c6e0*/  FMUL.FTZ R225, R21.reuse, R50 ;  /* 0x0000003215e17220 */ /* 0x050fe20000410000 */
[C---:B------:R-:W-:Y:S01]  /*c6f0*/  FMUL.FTZ R117, R44.reuse, R117 ;  /* 0x000000752c757220 */ /* 0x040fe20000410000 */
[C---:B------:R-:W-:Y:S01]  /*c700*/  FMUL.FTZ R123, R44.reuse, R123 ;  /* 0x0000007b2c7b7220 */ /* 0x040fe20000410000 */
[C---:B------:R-:W-:Y:S01]  /*c710*/  FMUL.FTZ R121, R44.reuse, R121 ;  /* 0x000000792c797220 */ /* 0x040fe20000410000 */
[C---:B-1----:R-:W-:Y:S01]  /*c720*/  FMUL.FTZ R227, R21.reuse, R48 ;  /* 0x0000003015e37220 */ /* 0x042fe20000410000 */
[C---:B------:R-:W-:Y:S01]  /*c730*/  FMUL.FTZ R119, R44.reuse, R119 ;  /* 0x000000772c777220 */ /* 0x040fe20000410000 */
[C---:B------:R-:W-:Y:S01]  /*c740*/  FMUL.FTZ R115, R44.reuse, R115 ;  /* 0x000000732c737220 */ /* 0x040fe20000410000 */
[C---:B------:R-:W-:Y:S01]  /*c750*/  FMUL.FTZ R107, R44.reuse, R107 ;  /* 0x0000006b2c6b7220 */ /* 0x040fe20000410000 */
[C---:B--2---:R-:W-:Y:S01]  /*c760*/  FMUL.FTZ R191, R21.reuse, R42 ;  /* 0x0000002a15bf7220 */ /* 0x044fe20000410000 */
[----:B------:R-:W-:Y:S01]  /*c770*/  FMUL.FTZ R21, R21, R26 ;  /* 0x0000001a15157220 */ /* 0x000fe20000410000 */
[C---:B------:R-:W-:Y:S01]  /*c780*/  FMUL.FTZ R113, R44.reuse, R113 ;  /* 0x000000712c717220 */ /* 0x040fe20000410000 */
        /* <DEDUP_REMOVED lines=41> */
[----:B------:R-:W-:Y:S01]  /*ca20*/  FMUL.FTZ R29, R44, R29 ;  /* 0x0000001d2c1d7220 */ /* 0x000fe20000410000 */
[----:B------:R-:W-:Y:S04]  /*ca30*/  ST.E desc[UR46][R22.64+0x3c0], R193 ;  /* 0x0003c0c116007985 */ /* 0x000fe8000c10192e */
        /* <DEDUP_REMOVED lines=9> */
[----:B------:R1:W-:Y:S04]  /*cad0*/  ST.E desc[UR46][R22.64+0x410], R21 ;  /* 0x0004101516007985 */ /* 0x0003e8000c10192e */
        /* <DEDUP_REMOVED lines=57> */
[----:B------:R3:W-:Y:S04]  /*ce70*/  ST.E desc[UR46][R22.64+0x3ec], R39 ;  /* 0x0003ec2716007985 */ /* 0x0007e8000c10192e */
[----:B------:R4:W-:Y:S04]  /*ce80*/  ST.E desc[UR46][R22.64+0x3f8], R35 ;  /* 0x0003f82316007985 */ /* 0x0009e8000c10192e */
[----:B------:R4:W-:Y:S04]  /*ce90*/  ST.E desc[UR46][R22.64+0x3fc], R27 ;  /* 0x0003fc1b16007985 */ /* 0x0009e8000c10192e */
[----:B------:R4:W-:Y:S04]  /*cea0*/  ST.E desc[UR46][R22.64+0x408], R33 ;  /* 0x0004082116007985 */ /* 0x0009e8000c10192e */
[----:B------:R4:W-:Y:S04]  /*ceb0*/  ST.E desc[UR46][R22.64+0x40c], R31 ;  /* 0x00040c1f16007985 */ /* 0x0009e8000c10192e */
[----:B------:R4:W-:Y:S01]  /*cec0*/  ST.E desc[UR46][R22.64+0x418], R29 ;  /* 0x0004181d16007985 */ /* 0x0009e2000c10192e */
[----:B------:R2:W-:Y:S06]  /*ced0*/  BAR.SYNC.DEFER_BLOCKING R208, 0x100 ;  /* 0x000400d00000751d */ /* 0x0005ec0000010000 */
[----:B-1----:R-:W4:Y:S04]  /*cee0*/  LD.E R21, desc[UR46][R22.64+0x220] ;  /* 0x0002202e16157980 */ /* 0x002f28000c101900 */
[----:B------:R-:W4:Y:S04]  /*cef0*/  LD.E R25, desc[UR46][R22.64+0x224] ;  /* 0x0002242e16197980 */ /* 0x000f28000c101900 */
[----:B--2---:R-:W2:Y:S04]  /*cf00*/  LD.E R37, desc[UR46][R22.64+0x228] ;  /* 0x0002282e16257980 */ /* 0x004ea8000c101900 */
[----:B---3--:R-:W3:Y:S04]  /*cf10*/  LD.E R39, desc[UR46][R22.64+0x22c] ;  /* 0x00022c2e16277980 */ /* 0x008ee8000c101900 */
[----:B------:R-:W3:Y:S04]  /*cf20*/  LD.E R41, desc[UR46][R22.64+0x230] ;  /* 0x0002302e16297980 */ /* 0x000ee8000c101900 */
[----:B----4-:R-:W4:Y:S04]  /*cf30*/  LD.E R35, desc[UR46][R22.64+0x234] ;  /* 0x0002342e16237980 */ /* 0x010f28000c101900 */
        /* <DEDUP_REMOVED lines=122> */
[----:B------:R-:W-:Y:S04]  /*d6e0*/  ST.E desc[UR46][R22.64+0x220], R21 ;  /* 0x0002201516007985 */ /* 0x000fe8000c10192e */
[----:B------:R-:W-:Y:S04]  /*d6f0*/  ST.E desc[UR46][R22.64+0x224], R25 ;  /* 0x0002241916007985 */ /* 0x000fe8000c10192e */
[----:B--2---:R-:W-:Y:S04]  /*d700*/  ST.E desc[UR46][R22.64+0x228], R37 ;  /* 0x0002282516007985 */ /* 0x004fe8000c10192e */
[----:B---3--:R-:W-:Y:S04]  /*d710*/  ST.E desc[UR46][R22.64+0x22c], R39 ;  /* 0x00022c2716007985 */ /* 0x008fe8000c10192e */
[----:B------:R-:W-:Y:S04]  /*d720*/  ST.E desc[UR46][R22.64+0x230], R41 ;  /* 0x0002302916007985 */ /* 0x000fe8000c10192e */
[----:B----4-:R-:W-:Y:S04]  /*d730*/  ST.E desc[UR46][R22.64+0x234], R35 ;  /* 0x0002342316007985 */ /* 0x010fe8000c10192e */
        /* <DEDUP_REMOVED lines=122> */
[----:B-1----:R-:W4:Y:S04]  /*dee0*/  LD.E R191, desc[UR46][R22.64+0x210] ;  /* 0x0002102e16bf7980 */ /* 0x002f28000c101900 */
[----:B--2---:R-:W2:Y:S04]  /*def0*/  LD.E.64 R20, desc[UR46][R22.64+0xa8] ;  /* 0x0000a82e16147980 */ /* 0x004ea8000c101b00 */
[----:B------:R-:W2:Y:S04]  /*df00*/  LDL R192, [R1+0x88] ;  /* 0x0000880001c07983 */ /* 0x000ea80000100800 */
[----:B---3--:R-:W3:Y:S04]  /*df10*/  LD.E R24, desc[UR46][R22.64+0x220] ;  /* 0x0002202e16187980 */ /* 0x008ee8000c101900 */
[----:B------:R-:W3:Y:S04]  /*df20*/  LD.E R25, desc[UR46][R22.64+0x224] ;  /* 0x0002242e16197980 */ /* 0x000ee8000c101900 */
[----:B----4-:R-:W3:Y:S04]  /*df30*/  LD.E R26, desc[UR46][R22.64+0x228] ;  /* 0x0002282e161a7980 */ /* 0x010ee8000c101900 */
[----:B------:R-:W3:Y:S04]  /*df40*/  LD.E R27, desc[UR46][R22.64+0x22c] ;  /* 0x00022c2e161b7980 */ /* 0x000ee8000c101900 */
        /* <DEDUP_REMOVED lines=123> */
[----:B------:R-:W3:Y:S01]  /*e700*/  LD.E R151, desc[UR46][R22.64+0x41c] ;  /* 0x00041c2e16977980 */ /* 0x000ee2000c101900 */
[----:B--2---:R-:W-:Y:S01]  /*e710*/  IMAD R20, R191, 0xc00, R20 ;  /* 0x00000c00bf147824 */ /* 0x004fe200078e0214 */
[----:B------:R-:W-:-:S02]  /*e720*/  ISETP.NE.U32.AND P1, PT, R192, RZ, PT ;  /* 0x000000ffc000720c */ /* 0x000fc40003f25070 */
[----:B------:R-:W-:Y:S02]  /*e730*/  R2UR UR7, R21 ;  /* 0x00000000150772ca */ /* 0x000fe400000e0000 */
[----:B------:R-:W-:Y:S02]  /*e740*/  R2UR UR6, R20 ;  /* 0x00000000140672ca */ /* 0x000fe400000e0000 */
[----:B------:R-:W-:Y:S02]  /*e750*/  F2FP.BF16.F32.PACK_AB R154, R155, R154 ;  /* 0x0000009a9b9a723e */ /* 0x000fe400000010ff */
[----:B------:R-:W-:Y:S02]  /*e760*/  F2FP.BF16.F32.PACK_AB R152, R3, R152 ;  /* 0x000000980398723e */ /* 0x000fe400000010ff */
[----:B------:R-:W-:Y:S02]  /*e770*/  F2FP.BF16.F32.PACK_AB R153, R187, R153 ;  /* 0x00000099bb99723e */ /* 0x000fe400000010ff */
[----:B------:R-:W-:Y:S01]  /*e780*/  F2FP.BF16.F32.PACK_AB R155, R190, R186 ;  /* 0x000000babe9b723e */ /* 0x000fe200000010ff */
[----:B------:R-:W-:-:S03]  /*e790*/  VOTEU.ANY UP0, P1 ;  /* 0x00000000003f7886 */ /* 0x000fc60000800100 */
[----:B---3--:R-:W-:-:S06]  /*e7a0*/  WARPGROUP.ARRIVE ;  /* 0x00000000000079c5 */ /* 0x008fcc0000000000 */
[----:B------:R-:W-:Y:S03]  /*e7b0*/  HGMMA.64x256x16.F32.BF16 R24, R152, gdesc[UR4].tnspB, R24, UP0, gsb0 ;  /* 0x43e0000498187df0 */ /* 0x000fe6000b801818 */
[----:B------:R-:W-:Y:S02]  /*e7c0*/  WARPGROUP.DEPBAR.LE gsb0, 0x0 ;  /* 0x00008000000079c5 */ /* 0x000fe40000010000 */
[----:B------:R-:W-:Y:S02]  /*e7d0*/  VIADD R154, R20, 0x80 ;  /* 0x00000080149a7836 */ /* 0x000fe40000000000 */
[----:B------:R-:W-:-:S03]  /*e7e0*/  IMAD.MOV.U32 R155, RZ, RZ, R21 ;  /* 0x000000ffff9b7224 */ /* 0x000fc600078e0015 */
[----:B------:R-:W-:Y:S02]  /*e7f0*/  R2UR UR6, R154 ;  /* 0x000000009a0672ca */ /* 0x000fe400000e0000 */
[----:B------:R-:W-:Y:S02]  /*e800*/  R2UR UR7, R155 ;  /* 0x000000009b0772ca */ /* 0x000fe400000e0000 */
[----:B------:R-:W-:Y:S02]  /*e810*/  F2FP.BF16.F32.PACK_AB R152, R163, R13 ;  /* 0x0000000da398723e */ /* 0x000fe400000010ff */
[----:B------:R-:W-:Y:S02]  /*e820*/  F2FP.BF16.F32.PACK_AB R153, R184, R182 ;  /* 0x000000b6b899723e */ /* 0x000fe400000010ff */
[----:B------:R-:W-:Y:S02]  /*e830*/  F2FP.BF16.F32.PACK_AB R154, R162, R14 ;  /* 0x0000000ea29a723e */ /* 0x000fe400000010ff */
[----:B------:R-:W-:Y:S01]  /*e840*/  F2FP.BF16.F32.PACK_AB R155, R185, R183 ;  /* 0x000000b7b99b723e */ /* 0x000fe200000010ff */
        /* <DEDUP_REMOVED lines=127> */
[----:B------:R1:W-:Y:S02]  /*f040*/  ST.E desc[UR46][R22.64+0x41c], R151 ;  /* 0x00041c9716007985 */ /* 0x0003e4000c10192e */
[----:B-1----:R-:W-:-:S06]  /*f050*/  WARPGROUP.ARRIVE ;  /* 0x00000000000079c5 */ /* 0x002fcc0000000000 */
[----:B------:R-:W-:Y:S01]  /*f060*/  HGMMA.64x256x16.F32.BF16 R24, R152, gdesc[UR4].tnspB, R24, gsb0 ;  /* 0x43e0000498187df0 */ /* 0x000fe20008001818 */
[----:B------:R-:W-:Y:S01]  /*f070*/  STL [R1+0x88], R0 ;  /* 0x0000880001007387 */ /* 0x000fe20000100800 */
[--C-:B------:R-:W-:Y:S01]  /*f080*/  IMAD.MOV.U32 R13, RZ, RZ, R21.reuse ;  /* 0x000000ffff0d7224 */ /* 0x100fe200078e0015 */
        /* <DEDUP_REMOVED lines=139> */
[----:B------:R-:W-:Y:S01]  /*f940*/  VIADD R12, R20, 0x180 ;  /* 0x00000180140c7836 */ /* 0x000fe20000000000 */
[----:B------:R-:W-:-:S04]  /*f950*/  R2UR UR7, R13 ;  /* 0x000000000d0772ca */ /* 0x000fc800000e0000 */
[----:B------:R-:W-:Y:S01]  /*f960*/  R2UR UR6, R12 ;  /* 0x000000000c0672ca */ /* 0x000fe200000e0000 */
[----:B------:R-:W-:Y:S01]  /*f970*/  STL [R1+0x88], R0 ;  /* 0x0000880001007387 */ /* 0x000fe20000100800 */
[----:B------:R-:W-:Y:S02]  /*f980*/  WARPGROUP.DEPBAR.LE gsb0, 0x0 ;  /* 0x00008000000079c5 */ /* 0x000fe40000010000 */
        /* <DEDUP_REMOVED lines=134> */
[----:B------:R-:W-:Y:S02]  /*101f0*/  VIADD R8, R20, 0x200 ;  /* 0x0000020014087836 */ /* 0x000fe40000000000 */
[----:B------:R-:W-:-:S03]  /*10200*/  IMAD.MOV.U32 R9, RZ, RZ, R21 ;  /* 0x000000ffff097224 */ /* 0x000fc600078e0015 */
[----:B------:R-:W-:Y:S02]  /*10210*/  R2UR UR6, R8 ;  /* 0x00000000080672ca */ /* 0x000fe400000e0000 */
[----:B------:R-:W-:Y:S01]  /*10220*/  R2UR UR7, R9 ;  /* 0x00000000090772ca */ /* 0x000fe200000e0000 */
[----:B------:R-:W-:Y:S01]  /*10230*/  STL [R1+0x88], R0 ;  /* 0x0000880001007387 */ /* 0x000fe20000100800 */
[----:B------:R-:W-:Y:S01]  /*10240*/  VIADD R20, R20, 0x280 ;  /* 0x0000028014147836 */ /* 0x000fe20000000000 */
[----:B------:R-:W-:Y:S02]  /*10250*/  WARPGROUP.DEPBAR.LE gsb0, 0x0 ;  /* 0x00008000000079c5 */ /* 0x000fe40000010000 */
[----:B------:R-:W-:Y:S02]  /*10260*/  F2FP.BF16.F32.PACK_AB R152, R156, R6 ;  /* 0x000000069c98723e */ /* 0x000fe400000010ff */
[----:B------:R-:W-:Y:S02]  /*10270*/  F2FP.BF16.F32.PACK_AB R153, R174, R168 ;  /* 0x000000a8ae99723e */ /* 0x000fe400000010ff */
[----:B------:R-:W-:-:S02]  /*10280*/  F2FP.BF16.F32.PACK_AB R154, R157, R7 ;  /* 0x000000079d9a723e */ /* 0x000fc400000010ff */
        /* <DEDUP_REMOVED lines=131> */
[----:B------:R-:W-:Y:S02]  /*10ac0*/  R2UR UR6, R20 ;  /* 0x00000000140672ca */ /* 0x000fe400000e0000 */
[----:B------:R-:W-:Y:S01]  /*10ad0*/  R2UR UR7, R21 ;  /* 0x00000000150772ca */ /* 0x000fe200000e0000 */
[----:B------:R-:W-:Y:S01]  /*10ae0*/  STL [R1+0x88], R0 ;  /* 0x0000880001007387 */ /* 0x000fe20000100800 */
        /* <DEDUP_REMOVED lines=135> */
[----:B------:R-:W-:Y:S02]  /*11360*/  STL [R1+0x88], R0 ;  /* 0x0000880001007387 */ /* 0x000fe40000100800 */
[----:B------:R-:W-:Y:S02]  /*11370*/  WARPGROUP.DEPBAR.LE gsb0, 0x0 ;  /* 0x00008000000079c5 */ /* 0x000fe40000010000 */
[----:B------:R-:W-:Y:S04]  /*11380*/  ST.E desc[UR46][R22.64+0x220], R24 ;  /* 0x0002201816007985 */ /* 0x000fe8000c10192e */
[----:B------:R1:W-:Y:S04]  /*11390*/  ST.E desc[UR46][R22.64+0x224], R25 ;  /* 0x0002241916007985 */ /* 0x0003e8000c10192e */
        /* <DEDUP_REMOVED lines=126> */
[----:B------:R4:W-:Y:S04]  /*11b80*/  STL [R1+0x88], R0 ;  /* 0x0000880001007387 */ /* 0x0009e80000100800 */
        /* <DEDUP_REMOVED lines=10> */
[----:B--2---:R-:W2:Y:S04]  /*11c30*/  LD.E R27, desc[UR46][R22.64+0x248] ;  /* 0x0002482e161b7980 */ /* 0x004ea8000c101900 */
[----:B---3--:R-:W3:Y:S04]  /*11c40*/  LD.E R29, desc[UR46][R22.64+0x24c] ;  /* 0x00024c2e161d7980 */ /* 0x008ee8000c101900 */
        /* <DEDUP_REMOVED lines=126> */
[----:B--2---:R1:W-:Y:S04]  /*12430*/  ST.E desc[UR46][R22.64+0x248], R27 ;  /* 0x0002481b16007985 */ /* 0x0043e8000c10192e */
[----:B---3--:R1:W-:Y:S04]  /*12440*/  ST.E desc[UR46][R22.64+0x24c], R29 ;  /* 0x00024c1d16007985 */ /* 0x0083e8000c10192e */
[----:B----4-:R1:W-:Y:S04]  /*12450*/  ST.E desc[UR46][R22.64+0x250], R31 ;  /* 0x0002501f16007985 */ /* 0x0103e8000c10192e */
        /* <DEDUP_REMOVED lines=114> */
[----:B------:R1:W-:Y:S01]  /*12b80*/  ST.E desc[UR46][R22.64+0x41c], R64 ;  /* 0x00041c4016007985 */ /* 0x0003e2000c10192e */
[----:B------:R-:W-:Y:S04]  /*12b90*/  BSSY B0, `(.L_x_8774) ;  /* 0x0000008000007945 */ /* 0x000fe80003800000 */
[----:B------:R-:W-:Y:S05]  /*12ba0*/  @P2 BRA `(.L_x_8775) ;  /* 0x0000000000182947 */ /* 0x000fea0003800000 */
[----:B-1----:R-:W2:Y:S04]  /*12bb0*/  LDL.64 R4, [R1+0x68] ;  /* 0x0000680001047983 */ /* 0x002ea80000100a00 */
[----:B------:R-:W3:Y:S01]  /*12bc0*/  LD.E R0, desc[UR46][R22.64+0x210] ;  /* 0x0002102e16007980 */ /* 0x000ee2000c101900 */
[----:B--2---:R-:W-:-:S05]  /*12bd0*/  MOV R3, R4 ;  /* 0x0000000400037202 */ /* 0x004fca0000000f00 */
[----:B---3--:R-:W-:-:S05]  /*12be0*/  IMAD R0, R0, 0x8, R3 ;  /* 0x0000000800007824 */ /* 0x008fca00078e0203 */
[----:B------:R-:W-:-:S04]  /*12bf0*/  PRMT R0, RZ, 0x654, R0 ;  /* 0x00000654ff007816 */ /* 0x000fc80000000000 */
[----:B------:R2:W-:Y:S03]  /*12c00*/  SYNCS.ARRIVE.TRANS64.RED.A1T0 RZ, [R0+URZ], RZ ;  /* 0x000000ff00ff79a7 */ /* 0x0005e6000810043f */
.L_x_8775:
[----:B------:R-:W-:Y:S05]  /*12c10*/  BSYNC B0 ;  /* 0x0000000000007941 */ /* 0x000fea0003800000 */
.L_x_8774:
[----:B------:R-:W-:Y:S05]  /*12c20*/  @P0 BRA `(.L_x_8776) ;  /* 0xffffff6800180947 */ /* 0x000fea000383ffff */
.L_x_8759:
[----:B------:R-:W-:-:S13]  /*12c30*/  ISETP.GE.AND P0, PT, R10, UR41, PT ;  /* 0x000000290a007c0c */ /* 0x000fda000bf06270 */
[----:B------:R-:W-:Y:S05]  /*12c40*/  @!P0 BRA `(.L_x_8777) ;  /* 0x000000a800d48947 */ /* 0x000fea0003800000 */
[----:B-1----:R1:W5:Y:S02]  /*12c50*/  LDL.64 R2, [R1+0x170] ;  /* 0x0001700001027983 */ /* 0x0023640000100a00 */
.L_x_8808:
[----:B-----5:R-:W3:Y:S04]  /*12c60*/  LD.E R5, desc[UR46][R2.64] ;  /* 0x0000002e02057980 */ /* 0x020ee8000c101900 */
[----:B-12---:R-:W2:Y:S01]  /*12c70*/  LD.E R0, desc[UR46][R2.64+0x8] ;  /* 0x0000082e02007980 */ /* 0x006ea2000c101900 */
[----:B---3--:R-:W-:-:S05]  /*12c80*/  VIADD R5, R5, 0x1 ;  /* 0x0000000105057836 */ /* 0x008fca0000000000 */
[----:B------:R-:W-:-:S13]  /*12c90*/  ISETP.NE.AND P0, PT, R5, 0x2, PT ;  /* 0x000000020500780c */ /* 0x000fda0003f05270 */
[----:B------:R3:W5:Y:S04]  /*12ca0*/  @P0 LD.E R9, desc[UR46][R2.64+0x4] ;  /* 0x0000042e02090980 */ /* 0x000768000c101900 */
[----:B------:R-:W4:Y:S01]  /*12cb0*/  @!P0 LD.E R4, desc[UR46][R2.64+0x4] ;  /* 0x0000042e02048980 */ /* 0x000f22000c101900 */
[----:B--2---:R-:W-:-:S03]  /*12cc0*/  VIADD R7, R0, 0x1 ;  /* 0x0000000100077836 */ /* 0x004fc60000000000 */
[----:B------:R2:W-:Y:S04]  /*12cd0*/  ST.E desc[UR46][R2.64], R5 ;  /* 0x0000000502007985 */ /* 0x0005e8000c10192e */
[----:B------:R3:W-:Y:S04]  /*12ce0*/  ST.E desc[UR46][R2.64+0x8], R7 ;  /* 0x0000080702007985 */ /* 0x0007e8000c10192e */
[----:B------:R3:W-:Y:S01]  /*12cf0*/  @!P0 ST.E desc[UR46][R2.64], RZ ;  /* 0x000000ff02008985 */ /* 0x0007e2000c10192e */
[----:B----4-:R-:W-:-:S05]  /*12d00*/  @!P0 LOP3.LUT R9, R4, 0x1, RZ, 0x3c, !PT ;  /* 0x0000000104098812 */ /* 0x010fca00078e3cff */
[----:B------:R3:W-:Y:S04]  /*12d10*/  @!P0 ST.E desc[UR46][R2.64+0x4], R9 ;  /* 0x0000040902008985 */ /* 0x0007e8000c10192e */
[----:B------:R-:W4:Y:S04]  /*12d20*/  LDL.64 R72, [R1+0x188] ;  /* 0x0001880001487983 */ /* 0x000f280000100a00 */
[----:B----4-:R-:W4:Y:S01]  /*12d30*/  LD.E R0, desc[UR46][R72.64+0x1c] ;  /* 0x00001c2e48007980 */ /* 0x010f22000c101900 */
[----:B------:R-:W-:Y:S05]  /*12d40*/  YIELD ;  /* 0x0000000000007946 */ /* 0x000fea0003800000 */
[----:B------:R-:W-:Y:S01]  /*12d50*/  BSSY B0, `(.L_x_8778) ;  /* 0x0000006000007945 */ /* 0x000fe20003800000 */
[----:B--2---:R-:W-:Y:S01]  /*12d60*/  @!P0 IMAD.MOV.U32 R5, RZ, RZ, RZ ;  /* 0x000000ffff058224 */ /* 0x004fe200078e00ff */
[----:B----4-:R-:W-:-:S04]  /*12d70*/  LOP3.LUT R0, R0, 0x1, RZ, 0xfc, !PT ;  /* 0x0000000100007812 */ /* 0x010fc800078efcff */
[----:B------:R-:W-:-:S13]  /*12d80*/  ISETP.NE.AND P1, PT, R0, 0x3, PT ;  /* 0x000000030000780c */ /* 0x000fda0003f25270 */
[----:B---3--:R-:W-:Y:S05]  /*12d90*/  @!P1 BRA `(.L_x_8779) ;  /* 0x0000000000049947 */ /* 0x008fea0003800000 */
[----:B------:R-:W-:Y:S01]  /*12da0*/  BPT.TRAP 0x1 ;  /* 0x000000040000795c */ /* 0x000fe20000300000 */
.L_x_8779:
[----:B------:R-:W-:Y:S05]  /*12db0*/  BSYNC B0 ;  /* 0x0000000000007941 */ /* 0x000fea0003800000 */
.L_x_8778:
[----:B------:R-:W2:Y:S01]  /*12dc0*/  LD.E.64 R6, desc[UR46][R72.64+0x8] ;  /* 0x0000082e48067980 */ /* 0x000ea2000c101b00 */
[----:B-----5:R-:W-:Y:S02]  /*12dd0*/  SHF.L.U32 R8, R9, 0x1f, RZ ;  /* 0x0000001f09087819 */ /* 0x020fe400000006ff */
[----:B--2---:R-:W-:-:S05]  /*12de0*/  MOV R6, R6 ;  /* 0x0000000600067202 */ /* 0x004fca0000000f00 */
[----:B------:R-:W-:-:S04]  /*12df0*/  IMAD R5, R5, 0x8, R6 ;  /* 0x0000000805057824 */ /* 0x000fc800078e0206 */
[----:B------:R2:W3:Y:S01]  /*12e00*/  SYNCS.PHASECHK.TRANS64.TRYWAIT P0, [R5+URZ], R8 ;  /* 0x00000008050075a7 */ /* 0x0004e2000800017f */
[----:B------:R-:W4:Y:S04]  /*12e10*/  LD.E R4, desc[UR46][R72.64+0x1c] ;  /* 0x00001c2e48047980 */ /* 0x000f28000c101900 */
[----:B------:R2:W5:Y:S04]  /*12e20*/  LD.E R0, desc[UR46][R2.64] ;  /* 0x0000002e02007980 */ /* 0x000568000c101900 */
[----:B------:R2:W5:Y:S01]  /*12e30*/  LD.E R6, desc[UR46][R2.64+0x4] ;  /* 0x0000042e02067980 */ /* 0x000562000c101900 */
[----:B------:R-:W-:Y:S01]  /*12e40*/  BSSY B0, `(.L_x_8780) ;  /* 0x0000005000007945 */ /* 0x000fe20003800000 */
[----:B----4-:R-:W-:-:S04]  /*12e50*/  LOP3.LUT R4, R4, 0x1, RZ, 0xfc, !PT ;  /* 0x0000000104047812 */ /* 0x010fc800078efcff */
[----:B------:R-:W-:-:S13]  /*12e60*/  ISETP.NE.AND P1, PT, R4, 0x3, PT ;  /* 0x000000030400780c */ /* 0x000fda0003f25270 */
[----:B--23--:R-:W-:Y:S05]  /*12e70*/  @!P1 BRA `(.L_x_8781) ;  /* 0x0000000000049947 */ /* 0x00cfea0003800000 */
[----:B------:R-:W-:Y:S01]  /*12e80*/  BPT.TRAP 0x1 ;  /* 0x000000040000795c */ /* 0x000fe20000300000 */
.L_x_8781:
[----:B------:R-:W-:Y:S05]  /*12e90*/  BSYNC B0 ;  /* 0x0000000000007941 */ /* 0x000fea0003800000 */
.L_x_8780:
[----:B------:R-:W-:Y:S04]  /*12ea0*/  BSSY B0, `(.L_x_8782) ;  /* 0x0000008000007945 */ /* 0x000fe80003800000 */
[----:B------:R-:W-:Y:S05]  /*12eb0*/  @P0 BRA `(.L_x_8783) ;  /* 0x0000000000180947 */ /* 0x000fea0003800000 */
[----:B------:R-:W2:Y:S01]  /*12ec0*/  LD.E.64 R4, desc[UR46][R72.64+0x8] ;  /* 0x0000082e48047980 */ /* 0x000ea2000c101b00 */
[----:B-----5:R-:W-:Y:S02]  /*12ed0*/  SHF.L.U32 R7, R6, 0x1f, RZ ;  /* 0x0000001f06077819 */ /* 0x020fe400000006ff */
[----:B--2---:R-:W-:-:S05]  /*12ee0*/  MOV R5, R4 ;  /* 0x0000000400057202 */ /* 0x004fca0000000f00 */
[----:B------:R-:W-:-:S04]  /*12ef0*/  IMAD R0, R0, 0x8, R5 ;  /* 0x0000000800007824 */ /* 0x000fc800078e0205 */
[----:B------:R-:W2:Y:S02]  /*12f00*/  SYNCS.PHASECHK.TRANS64.TRYWAIT P0, [R0+URZ], R7 ;  /* 0x00000007000075a7 */ /* 0x000ea4000800017f */
[----:B--2---:R-:W-:Y:S05]  /*12f10*/  @!P0 BRA `(.L_x_8784) ;  /* 0x0000010800408947 */ /* 0x004fea0003800000 */
.L_x_8783:
[----:B------:R-:W-:Y:S05]  /*12f20*/  BSYNC B0 ;  /* 0x0000000000007941 */ /* 0x000fea0003800000 */
.L_x_8782:
[----:B------:R-:W3:Y:S04]  /*12f30*/  LD.E R5, desc[UR46][R2.64] ;  /* 0x0000002e02057980 */ /* 0x000ee8000c101900 */
[----:B------:R-:W3:Y:S01]  /*12f40*/  LDL.64 R8, [R1+0xa0] ;  /* 0x0000a00001087983 */ /* 0x000ee20000100a00 */
[----:B------:R-:W-:Y:S05]  /*12f50*/  WARPSYNC.ALL ;  /* 0x0000000000007948 */ /* 0x000fea0003800000 */
[----:B------:R-:W4:Y:S04]  /*12f60*/  LDL.64 R20, [R1+0x98] ;  /* 0x0000980001147983 */ /* 0x000f280000100a00 */
[----:B--2--5:R-:W2:Y:S04]  /*12f70*/  LDL.64 R6, [R1+0x98] ;  /* 0x0000980001067983 */ /* 0x024ea80000100a00 */
[----:B------:R-:W2:Y:S01]  /*12f80*/  LDL.64 R12, [R1+0x98] ;  /* 0x00009800010c7983 */ /* 0x000ea20000100a00 */
[----:B---3--:R-:W-:-:S03]  /*12f90*/  IMAD R4, R5, 0x300, R8 ;  /* 0x0000030005047824 */ /* 0x008fc600078e0208 */
[----:B------:R-:W3:Y:S01]  /*12fa0*/  LDL.64 R14, [R1+0x98] ;  /* 0x00009800010e7983 */ /* 0x000ee20000100a00 */
[----:B------:R-:W-:Y:S01]  /*12fb0*/  IMAD.MOV.U32 R5, RZ, RZ, R9 ;  /* 0x000000ffff057224 */ /* 0x000fe200078e0009 */
[C---:B------:R-:W-:Y:S01]  /*12fc0*/  R2UR UR6, R4.reuse ;  /* 0x00000000040672ca */ /* 0x040fe200000e0000 */
[----:B------:R-:W-:Y:S01]  /*12fd0*/  WARPGROUP.ARRIVE ;  /* 0x00000000000079c5 */ /* 0x000fe20000000000 */
[----:B------:R-:W3:Y:S02]  /*12fe0*/  LDL R19, [R1+0x54] ;  /* 0x0000540001137983 */ /* 0x000ee40000100800 */
[----:B------:R-:W-:Y:S01]  /*12ff0*/  R2UR UR7, R5 ;  /* 0x00000000050772ca */ /* 0x000fe200000e0000 */
[----:B------:R-:W-:Y:S02]  /*13000*/  VIADD R8, R4, 0x2 ;  /* 0x0000000204087836 */ /* 0x000fe40000000000 */
[----:B------:R-:W-:Y:S01]  /*13010*/  IMAD.MOV.U32 R0, RZ, RZ, 0x1 ;  /* 0x00000001ff007424 */ /* 0x000fe200078e00ff */
[----:B------:R1:W-:Y:S04]  /*13020*/  STL [R1+0x80], RZ ;  /* 0x000080ff01007387 */ /* 0x0003e80000100800 */
[----:B------:R1:W-:Y:S04]  /*13030*/  STL [R1+0x80], R0 ;  /* 0x0000800001007387 */ /* 0x0003e80000100800 */
[----:B------:R1:W-:Y:S04]  /*13040*/  STL [R1+0x80], R0 ;  /* 0x0000800001007387 */ /* 0x0003e80000100800 */
[----:B------:R1:W-:Y:S04]  /*13050*/  STL [R1+0x80], R0 ;  /* 0x0000800001007387 */ /* 0x0003e80000100800 */
[----:B------:R1:W-:Y:S01]  /*13060*/  STL [R1+0x80], R0 ;  /* 0x0000800001007387 */ /* 0x0003e20000100800 */
[----:B----4-:R-:W-:-:S02]  /*13070*/  R2UR UR4, R20 ;  /* 0x00000000140472ca */ /* 0x010fc400000e0000 */
[----:B------:R-:W-:-:S13]  /*13080*/  R2UR UR5, R21 ;  /* 0x00000000150572ca */ /* 0x000fda00000e0000 */
[----:B------:R-:W-:Y:S01]  /*13090*/  HGMMA.64x96x16.F32.BF16 R24, gdesc[UR4], RZ, !UPT, gsb0 ;  /* 0x01600000041879f0 */ /* 0x000fe2000c0018ff */
[----:B--2---:R-:W-:Y:S01]  /*130a0*/  VIADD R6, R6, 0x2 ;  /* 0x0000000206067836 */ /* 0x004fe20000000000 */
        /* <DEDUP_REMOVED lines=17> */
[----:B---3--:R-:W-:-:S02]  /*131c0*/  VIADD R14, R14, 0x6 ;  /* 0x000000060e0e7836 */ /* 0x008fc40000000000 */
        /* <DEDUP_REMOVED lines=17> */
.L_x_8786:
[----:B------:R-:W-:Y:S05]  /*132e0*/  BSYNC B0 ;  /* 0x0000000000007941 */ /* 0x000fea0003800000 */
.L_x_8785:
        /* <DEDUP_REMOVED lines=10> */
.L_x_8788:
[----:B------:R-:W-:Y:S05]  /*13390*/  BSYNC B0 ;  /* 0x0000000000007941 */ /* 0x000fea0003800000 */
.L_x_8787:
[----:B------:R-:W-:Y:S04]  /*133a0*/  BSSY B0, `(.L_x_8789) ;  /* 0x0000006000007945 */ /* 0x000fe80003800000 */
[----:B--2---:R-:W-:Y:S05]  /*133b0*/  @P0 BRA `(.L_x_8790) ;  /* 0x0000000000100947 */ /* 0x004fea0003800000 */
[----:B-----5:R-:W-:Y:S01]  /*133c0*/  IMAD R4, R4, 0x8, R7 ;  /* 0x0000000804047824 */ /* 0x020fe200078e0207 */
[----:B-1----:R-:W-:-:S04]  /*133d0*/  SHF.L.U32 R5, R6, 0x1f, RZ ;  /* 0x0000001f06057819 */ /* 0x002fc800000006ff */
[----:B------:R-:W1:Y:S02]  /*133e0*/  SYNCS.PHASECHK.TRANS64.TRYWAIT P0, [R4+URZ], R5 ;  /* 0x00000005040075a7 */ /* 0x000e64000800017f */
[----:B-1----:R-:W-:Y:S05]  /*133f0*/  @!P0 BRA `(.L_x_8791) ;  /* 0x00000104001c8947 */ /* 0x002fea0003800000 */
.L_x_8790:
[----:B------:R-:W-:Y:S05]  /*13400*/  BSYNC B0 ;  /* 0x0000000000007941 */ /* 0x000fea0003800000 */
.L_x_8789:
[----:B------:R-:W2:Y:S04]  /*13410*/  LD.E R11, desc[UR46][R2.64] ;  /* 0x0000002e020b7980 */ /* 0x000ea8000c101900 */
[----:B-----5:R-:W2:Y:S01]  /*13420*/  LDL.64 R6, [R1+0x118] ;  /* 0x0001180001067983 */ /* 0x020ea20000100a00 */
[----:B------:R-:W-:Y:S05]  /*13430*/  WARPSYNC.ALL ;  /* 0x0000000000007948 */ /* 0x000fea0003800000 */
[----:B------:R-:W3:Y:S04]  /*13440*/  LDL R19, [R1+0x90] ;  /* 0x0000900001137983 */ /* 0x000ee80000100800 */
[----:B-1----:R-:W4:Y:S04]  /*13450*/  LDL.64 R4, [R1+0x110] ;  /* 0x0001100001047983 */ /* 0x002f280000100a00 */
[----:B------:R-:W4:Y:S04]  /*13460*/  LDL.64 R8, [R1+0x110] ;  /* 0x0001100001087983 */ /* 0x000f280000100a00 */
[----:B------:R-:W4:Y:S01]  /*13470*/  LDL.64 R12, [R1+0x110] ;  /* 0x00011000010c7983 */ /* 0x000f220000100a00 */
[----:B--2---:R-:W-:-:S03]  /*13480*/  IMAD R6, R11, 0xc00, R6 ;  /* 0x00000c000b067824 */ /* 0x004fc600078e0206 */
[----:B------:R-:W2:Y:S01]  /*13490*/  LDL.64 R14, [R1+0x110] ;  /* 0x00011000010e7983 */ /* 0x000ea20000100a00 */
[----:B------:R-:W-:Y:S01]  /*134a0*/  R2UR UR7, R7 ;  /* 0x00000000070772ca */ /* 0x000fe200000e0000 */
[----:B------:R-:W-:Y:S01]  /*134b0*/  WARPGROUP.ARRIVE ;  /* 0x00000000000079c5 */ /* 0x000fe20000000000 */
[----:B------:R-:W-:Y:S01]  /*134c0*/  R2UR UR6, R6 ;  /* 0x00000000060672ca */ /* 0x000fe200000e0000 */
[----:B------:R-:W2:Y:S01]  /*134d0*/  LDL.64 R20, [R1+0x110] ;  /* 0x0001100001147983 */ /* 0x000ea20000100a00 */
[----:B---3--:R-:W-:Y:S02]  /*134e0*/  ISETP.NE.U32.AND P0, PT, R19, RZ, PT ;  /* 0x000000ff1300720c */ /* 0x008fe40003f05070 */
[----:B----4-:R-:W-:Y:S02]  /*134f0*/  R2UR UR4, R4 ;  /* 0x00000000040472ca */ /* 0x010fe400000e0000 */
[----:B------:R-:W-:-:S09]  /*13500*/  R2UR UR5, R5 ;  /* 0x00000000050572ca */ /* 0x000fd200000e0000 */
[----:B------:R-:W-:-:S05]  /*13510*/  VOTEU.ANY UP0, P0 ;  /* 0x00000000003f7886 */ /* 0x000fca0000000100 */
        /* <DEDUP_REMOVED lines=129> */
[----:B---3--:R-:W-:Y:S01]  /*13d30*/  VIADD R8, R8, 0xc02 ;  /* 0x00000c0208087836 */ /* 0x008fe20000000000 */
        /* <DEDUP_REMOVED lines=9> */
[----:B----4-:R-:W-:-:S02]  /*13dd0*/  VIADD R12, R12, 0xc04 ;  /* 0x00000c040c0c7836 */ /* 0x010fc40000000000 */
        /* <DEDUP_REMOVED lines=20> */
[----:B------:R2:W-:Y:S04]  /*13f20*/  STL [R1+0x90], R0 ;  /* 0x0000900001007387 */ /* 0x0005e80000100800 */
[----:B------:R2:W-:Y:S01]  /*13f30*/  STL [R1+0x90], R0 ;  /* 0x0000900001007387 */ /* 0x0005e20000100800 */
[----:B------:R-:W-:-:S02]  /*13f40*/  WARPGROUP.DEPBAR.LE gsb0, 0x0 ;  /* 0x00008000000079c5 */ /* 0x000fc40000010000 */
[----:B------:R-:W-:-:S06]  /*13f50*/  WARPGROUP.ARRIVE ;  /* 0x00000000000079c5 */ /* 0x000fcc0000000000 */
[----:B------:R-:W-:Y:S01]  /*13f60*/  HGMMA.64x96x16.F32.BF16 R24, gdesc[UR4], R24, gsb0 ;  /* 0x01600000041879f0 */ /* 0x000fe20008001818 */
[----:B------:R2:W-:Y:S01]  /*13f70*/  STL [R1+0x90], R0 ;  /* 0x0000900001007387 */ /* 0x0005e20000100800 */
[----:B-1----:R-:W-:-:S03]  /*13f80*/  LOP3.LUT P1, RZ, R212, 0x7f, RZ, 0xc0, !PT ;  /* 0x0000007fd4ff7812 */ /* 0x002fc6000782c0ff */
        /* <DEDUP_REMOVED lines=15> */
[----:B------:R-:W3:Y:S04]  /*14080*/  @!P1 LD.E.64 R72, desc[UR46][R72.64+0x30] ;  /* 0x0000302e48489980 */ /* 0x000ee8000c101b00 */
[----:B------:R-:W4:Y:S01]  /*14090*/  @!P1 LD.E R4, desc[UR46][R2.64] ;  /* 0x0000002e02049980 */ /* 0x000f22000c101900 */
[----:B------:R-:W-:-:S02]  /*140a0*/  ULDC UR4, c[0x0][0x20] ;  /* 0x0000080000047ab9 */ /* 0x000fc40000000800 */
[----:B------:R-:W-:Y:S01]  /*140b0*/  VIADD R13, R18, -UR4 ;  /* 0x80000004120d7c36 */ /* 0x000fe20008000000 */
[----:B---3--:R-:W-:-:S05]  /*140c0*/  @!P1 MOV R5, R72 ;  /* 0x0000004800059202 */ /* 0x008fca0000000f00 */
[----:B----4-:R-:W-:-:S05]  /*140d0*/  @!P1 IMAD R4, R4, 0x8, R5 ;  /* 0x0000000804049824 */ /* 0x010fca00078e0205 */
[----:B------:R-:W-:-:S04]  /*140e0*/  @!P1 PRMT R4, RZ, 0x654, R4 ;  /* 0x00000654ff049816 */ /* 0x000fc80000000004 */
[----:B------:R1:W-:Y:S01]  /*140f0*/  @!P1 SYNCS.ARRIVE.TRANS64.RED.A1T0 RZ, [R4+URZ], RZ ;  /* 0x000000ff04ff99a7 */ /* 0x0003e2000810043f */
[----:B------:R-:W1:Y:S04]  /*14100*/  LDL R6, [R13] ;  /* 0x000000000d067983 */ /* 0x000e680000100800 */
[----:B------:R-:W3:Y:S04]  /*14110*/  LDL R88, [R13+0x8] ;  /* 0x000008000d587983 */ /* 0x000ee80000100800 */
[----:B------:R-:W4:Y:S04]  /*14120*/  LDL R21, [R1+0x70] ;  /* 0x0000700001157983 */ /* 0x000f280000100800 */
[----:B------:R-:W2:Y:S04]  /*14130*/  LDL R12, [R13+0x18] ;  /* 0x000018000d0c7983 */ /* 0x000ea80000100800 */
[----:B------:R-:W2:Y:S04]  /*14140*/  LDL R7, [R13+0x4] ;  /* 0x000004000d077983 */ /* 0x000ea80000100800 */
[----:B------:R-:W2:Y:S04]  /*14150*/  LDL R9, [R13+0xc] ;  /* 0x00000c000d097983 */ /* 0x000ea80000100800 */
[----:B------:R-:W2:Y:S04]  /*14160*/  LDL R8, [R13+0x10] ;  /* 0x000010000d087983 */ /* 0x000ea80000100800 */
[----:B------:R-:W2:Y:S01]  /*14170*/  LDL R11, [R13+0x14] ;  /* 0x000014000d0b7983 */ /* 0x000ea20000100800 */
[----:B------:R-:W-:Y:S01]  /*14180*/  BSSY B0, `(.L_x_8792) ;  /* 0x000003d000007945 */ /* 0x000fe20003800000 */
[----:B-1----:R-:W-:-:S04]  /*14190*/  SHF.R.S32.HI R4, RZ, 0x1f, R6 ;  /* 0x0000001fff047819 */ /* 0x002fc80000011406 */
[----:B------:R-:W-:-:S04]  /*141a0*/  LEA.HI R4, R4, R6, RZ, 0x7 ;  /* 0x0000000604047211 */ /* 0x000fc800078f38ff */
[----:B------:R-:W-:-:S05]  /*141b0*/  LOP3.LUT R5, R4, 0xffffff80, RZ, 0xc0, !PT ;  /* 0xffffff8004057812 */ /* 0x000fca00078ec0ff */
[----:B------:R-:W-:-:S05]  /*141c0*/  IMAD.IADD R5, R6, 0x1, -R5 ;  /* 0x0000000106057824 */ /* 0x000fca00078e0a05 */
[----:B------:R-:W-:-:S04]  /*141d0*/  SHF.R.S32.HI R6, RZ, 0x1f, R5 ;  /* 0x0000001fff067819 */ /* 0x000fc80000011405 */
[----:B------:R-:W-:-:S04]  /*141e0*/  LEA.HI R14, R6, R5, RZ, 0x2 ;  /* 0x00000005060e7211 */ /* 0x000fc800078f10ff */
[--C-:B------:R-:W-:Y:S02]  /*141f0*/  SHF.R.S32.HI R19, RZ, 0x2, R14.reuse ;  /* 0x00000002ff137819 */ /* 0x100fe4000001140e */
[----:B------:R-:W-:Y:S02]  /*14200*/  SHF.R.S32.HI R20, RZ, 0x1f, R14 ;  /* 0x0000001fff147819 */ /* 0x000fe4000001140e */
[----:B------:R-:W-:Y:S02]  /*14210*/  SHF.R.S32.HI R15, RZ, 0x7, R4 ;  /* 0x00000007ff0f7819 */ /* 0x000fe40000011404 */
[----:B------:R-:W-:Y:S02]  /*14220*/  LEA.HI R20, R20, R19, RZ, 0x3 ;  /* 0x0000001314147211 */ /* 0x000fe400078f18ff */
[----:B------:R-:W-:Y:S02]  /*14230*/  LEA.HI R6, R6, R5, RZ, 0x5 ;  /* 0x0000000506067211 */ /* 0x000fe400078f28ff */
[----:B------:R-:W-:-:S02]  /*14240*/  LOP3.LUT R20, R20, 0xfffffff8, RZ, 0xc0, !PT ;  /* 0xfffffff814147812 */ /* 0x000fc400078ec0ff */
[----:B------:R-:W-:Y:S02]  /*14250*/  LEA.HI R4, R4, R15, RZ, 0x1 ;  /* 0x0000000f04047211 */ /* 0x000fe400078f08ff */
[----:B------:R-:W-:Y:S01]  /*14260*/  SHF.R.S32.HI R6, RZ, 0x5, R6 ;  /* 0x00000005ff067819 */ /* 0x000fe20000011406 */
[----:B------:R-:W-:Y:S01]  /*14270*/  IMAD.IADD R20, R19, 0x1, -R20 ;  /* 0x0000000113147824 */ /* 0x000fe200078e0a14 */
[----:B------:R-:W-:Y:S01]  /*14280*/  LOP3.LUT R14, R14, 0x7ffffffc, RZ, 0xc0, !PT ;  /* 0x7ffffffc0e0e7812 */ /* 0x000fe200078ec0ff */
[----:B---3--:R-:W-:Y:S01]  /*14290*/  IMAD R72, R10, -0x60, R88 ;  /* 0xffffffa00a487824 */ /* 0x008fe200078e0258 */
[----:B------:R-:W-:Y:S01]  /*142a0*/  LOP3.LUT R4, R4, 0x3fffffe, RZ, 0xc0, !PT ;  /* 0x03fffffe04047812 */ /* 0x000fe200078ec0ff */
[----:B----4-:R-:W-:Y:S01]  /*142b0*/  IMAD R19, R21, 0x8, R6 ;  /* 0x0000000815137824 */ /* 0x010fe200078e0206 */
[----:B--2---:R-:W-:Y:S01]  /*142c0*/  ISETP.GE.AND P0, PT, R12, 0x1, PT ;  /* 0x000000010c00780c */ /* 0x004fe20003f06270 */
[----:B------:R-:W-:Y:S01]  /*142d0*/  IMAD.IADD R14, R5, 0x1, -R14 ;  /* 0x00000001050e7824 */ /* 0x000fe200078e0a0e */
[----:B------:R-:W-:Y:S01]  /*142e0*/  IADD3 R5, -R7, 0x1, R72 ;  /* 0x0000000107057810 */ /* 0x000fe20007ffe148 */
[----:B------:R-:W-:-:S02]  /*142f0*/  IMAD.IADD R4, R15, 0x1, -R4 ;  /* 0x000000010f047824 */ /* 0x000fc400078e0a04 */
[----:B------:R-:W-:Y:S02]  /*14300*/  IMAD.U32 R19, R19, 0x10, R20 ;  /* 0x0000001013137824 */ /* 0x000fe400078e0014 */
[----:B------:R-:W-:Y:S02]  /*14310*/  IMAD R15, R14, -0x2, R5 ;  /* 0xfffffffe0e0f7824 */ /* 0x000fe400078e0205 */
[----:B------:R-:W-:Y:S01]  /*14320*/  IMAD R19, R4, 0x40, R19 ;  /* 0x0000004004137824 */ /* 0x000fe200078e0213 */
[----:B------:R-:W-:Y:S01]  /*14330*/  LOP3.LUT R4, RZ, R9, RZ, 0x33, !PT ;  /* 0x00000009ff047212 */ /* 0x000fe200078e33ff */
[----:B------:R-:W-:Y:S02]  /*14340*/  IMAD R5, R10, -0x60, RZ ;  /* 0xffffffa00a057824 */ /* 0x000fe400078e02ff */
[C---:B------:R-:W-:Y:S02]  /*14350*/  IMAD.IADD R8, R15.reuse, 0x1, R8 ;  /* 0x000000010f087824 */ /* 0x040fe400078e0208 */
[----:B------:R-:W-:-:S02]  /*14360*/  IMAD.IADD R90, R15, 0x1, R4 ;  /* 0x000000010f5a7824 */ /* 0x000fc400078e0204 */
[----:B------:R-:W-:Y:S02]  /*14370*/  IMAD R21, R14, -0x2, R5 ;  /* 0xfffffffe0e157824 */ /* 0x000fe400078e0205 */
[----:B------:R-:W-:Y:S02]  /*14380*/  IMAD R15, R10, -0x60, R11 ;  /* 0xffffffa00a0f7824 */ /* 0x000fe400078e020b */
[--C-:B------:R-:W-:Y:S02]  /*14390*/  IMAD.IADD R5, R8, 0x1, R19.reuse ;  /* 0x0000000108057824 */ /* 0x100fe400078e0213 */
[----:B------:R-:W-:Y:S01]  /*143a0*/  IMAD.IADD R4, R90, 0x1, R19 ;  /* 0x000000015a047824 */ /* 0x000fe200078e0213 */
[----:B------:R-:W-:Y:S06]  /*143b0*/  @!P0 BRA `(.L_x_8793) ;  /* 0x0000000000648947 */ /* 0x000fec0003800000 */
        /* <DEDUP_REMOVED lines=12> */
.L_x_8797:
[----:B------:R-:W-:Y:S05]  /*14480*/  BSYNC B2 ;  /* 0x0000000000027941 */ /* 0x000fea0003800000 */
.L_x_8796:
[----:B------:R-:W-:Y:S01]  /*14490*/  LOP3.LUT R9, RZ, R9, RZ, 0x33, !PT ;  /* 0x00000009ff097212 */ /* 0x000fe200078e33ff */
[----:B------:R-:W-:Y:S06]  /*144a0*/  BRA `(.L_x_8798) ;  /* 0x0000000000187947 */ /* 0x000fec0003800000 */
.L_x_8795:
[----:B------:R-:W-:-:S13]  /*144b0*/  ISETP.NE.AND P0, PT, R12, 0x1, PT ;  /* 0x000000010c00780c */ /* 0x000fda0003f05270 */
[----:B------:R-:W-:Y:S05]  /*144c0*/  @!P0 BRA `(.L_x_8798) ;  /* 0x0000000000108947 */ /* 0x000fea0003800000 */
[----:B------:R-:W2:Y:S04]  /*144d0*/  LDL R6, [R13+0x1c] ;  /* 0x00001c000d067983 */ /* 0x000ea80000100800 */
[----:B------:R-:W3:Y:S01]  /*144e0*/  LDL R14, [R13+0x20] ;  /* 0x000020000d0e7983 */ /* 0x000ee20000100800 */
[----:B--2---:R-:W-:-:S05]  /*144f0*/  IMAD.HI.U32 R9, R9, R6, RZ ;  /* 0x0000000609097227 */ /* 0x004fca00078e00ff */
[----:B---3--:R-:W-:-:S07]  /*14500*/  SHF.R.U32.HI R9, RZ, R14, R9 ;  /* 0x0000000eff097219 */ /* 0x008fce0000011609 */
.L_x_8798:
[----:B------:R-:W-:Y:S05]  /*14510*/  BSYNC B1 ;  /* 0x0000000000017941 */ /* 0x000fea0003800000 */
.L_x_8794:
[----:B------:R-:W-:-:S05]  /*14520*/  IMAD R9, R12, R9, R21 ;  /* 0x000000090c097224 */ /* 0x000fca00078e0215 */
[----:B------:R-:W-:Y:S02]  /*14530*/  VIMNMX R4, R4, R9, !PT ;  /* 0x0000000904047248 */ /* 0x000fe40007fe0100 */
[----:B------:R-:W-:-:S07]  /*14540*/  VIADDMNMX R5, R9, R12, R5, PT ;  /* 0x0000000c09057246 */ /* 0x000fce0003800105 */
.L_x_8793:
[----:B------:R-:W-:Y:S05]  /*14550*/  BSYNC B0 ;  /* 0x0000000000007941 */ /* 0x000fea0003800000 */
.L_x_8792:
[----:B------:R-:W-:Y:S01]  /*14560*/  ISETP.GE.AND P0, PT, R15, 0x2, PT ;  /* 0x000000020f00780c */ /* 0x000fe20003f06270 */
[----:B------:R-:W-:Y:S01]  /*14570*/  VIADD R19, R19, 0x8 ;  /* 0x0000000813137836 */ /* 0x000fe20000000000 */
[C---:B------:R-:W-:Y:S01]  /*14580*/  ISETP.GE.AND P4, PT, R15.reuse, 0xa, PT ;  /* 0x0000000a0f00780c */ /* 0x040fe20003f86270 */
[----:B------:R-:W-:Y:S01]  /*14590*/  BSSY B0, `(.L_x_8799) ;  /* 0x000008e000007945 */ /* 0x000fe20003800000 */
[----:B------:R-:W-:Y:S01]  /*145a0*/  ISETP.GT.AND P2, PT, R4, 0x1, !P0 ;  /* 0x000000010400780c */ /* 0x000fe20004744270 */
[----:B------:R-:W-:Y:S01]  /*145b0*/  IMAD.IADD R6, R90, 0x1, R19 ;  /* 0x000000015a067824 */ /* 0x000fe200078e0213 */
        /* <DEDUP_REMOVED lines=110> */
[----:B------:R-:W-:-:S03]  /*14ca0*/  IMAD.IADD R5, R8, 0x1, R19 ;  /* 0x0000000108057824 */ /* 0x000fc600078e0213 */
        /* <DEDUP_REMOVED lines=15> */
.L_x_8804:
[----:B------:R-:W-:Y:S05]  /*14da0*/  BSYNC B2 ;  /* 0x0000000000027941 */ /* 0x000fea0003800000 */
.L_x_8803:
[----:B------:R-:W-:Y:S01]  /*14db0*/  LOP3.LUT R7, RZ, R7, RZ, 0x33, !PT ;  /* 0x00000007ff077212 */ /* 0x000fe200078e33ff */
[----:B------:R-:W-:Y:S06]  /*14dc0*/  BRA `(.L_x_8805) ;  /* 0x0000000000187947 */ /* 0x000fec0003800000 */
.L_x_8802:
[----:B------:R-:W-:-:S13]  /*14dd0*/  ISETP.NE.AND P6, PT, R12, 0x1, PT ;  /* 0x000000010c00780c */ /* 0x000fda0003fc5270 */
[----:B------:R-:W-:Y:S05]  /*14de0*/  @!P6 BRA `(.L_x_8805) ;  /* 0x000000000010e947 */ /* 0x000fea0003800000 */
[----:B------:R-:W2:Y:S04]  /*14df0*/  LDL R4, [R13+0x1c] ;  /* 0x00001c000d047983 */ /* 0x000ea80000100800 */
[----:B------:R-:W3:Y:S01]  /*14e00*/  LDL R8, [R13+0x20] ;  /* 0x000020000d087983 */ /* 0x000ee20000100800 */
[----:B--2---:R-:W-:-:S05]  /*14e10*/  IMAD.HI.U32 R7, R7, R4, RZ ;  /* 0x0000000407077227 */ /* 0x004fca00078e00ff */
[----:B---3--:R-:W-:-:S07]  /*14e20*/  SHF.R.U32.HI R7, RZ, R8, R7 ;  /* 0x00000008ff077219 */ /* 0x008fce0000011607 */
.L_x_8805:
[----:B------:R-:W-:Y:S05]  /*14e30*/  BSYNC B1 ;  /* 0x0000000000017941 */ /* 0x000fea0003800000 */
.L_x_8801:
[----:B------:R-:W-:-:S05]  /*14e40*/  IMAD R7, R12, R7, R21 ;  /* 0x000000070c077224 */ /* 0x000fca00078e0215 */
[----:B------:R-:W-:Y:S02]  /*14e50*/  VIADDMNMX R5, R7, R12, R5, PT ;  /* 0x0000000c07057246 */ /* 0x000fe40003800105 */
[----:B------:R-:W-:-:S07]  /*14e60*/  VIMNMX R6, R6, R7, !PT ;  /* 0x0000000706067248 */ /* 0x000fce0007fe0100 */
.L_x_8800:
[----:B------:R-:W-:Y:S05]  /*14e70*/  BSYNC B0 ;  /* 0x0000000000007941 */ /* 0x000fea0003800000 */
.L_x_8799:
[C---:B------:R-:W-:Y:S02]  /*14e80*/  ISETP.GT.AND P0, PT, R6.reuse, 0x1, !P0 ;  /* 0x000000010600780c */ /* 0x040fe40004704270 */
        /* <DEDUP_REMOVED lines=12> */
[----:B------:R-:W2:Y:S02]  /*14f50*/  LDL.64 R24, [R1+0x430] ;  /* 0x0004300001187983 */ /* 0x000ea40000100a00 */
        /* <DEDUP_REMOVED lines=11> */
[----:B------:R-:W-:Y:S02]  /*15010*/  ISETP.GT.AND P0, PT, R6, 0x19, !P6 ;  /* 0x000000190600780c */ /* 0x000fe40007704270 */
[----:B------:R-:W-:Y:S02]  /*15020*/  ISETP.NE.AND P6, PT, R9, RZ, PT ;  /* 0x000000ff0900720c */ /* 0x000fe40003fc5270 */
        /* <DEDUP_REMOVED lines=42> */
[C---:B------:R-:W-:Y:S02]  /*152d0*/  ISETP.GT.AND P0, PT, R6.reuse, RZ, !P6 ;  /* 0x000000ff0600720c */ /* 0x040fe40007704270 */
[C---:B------:R-:W-:Y:S02]  /*152e0*/  ISETP.GT.AND P2, PT, R6.reuse, 0x49, !P2 ;  /* 0x000000490600780c */ /* 0x040fe40005744270 */
[----:B------:R-:W-:Y:S02]  /*152f0*/  ISETP.LT.OR P0, PT, R5, 0x1, P0 ;  /* 0x000000010500780c */ /* 0x000fe40000701670 */
[----:B------:R-:W-:Y:S02]  /*15300*/  ISETP.GT.AND P3, PT, R6, 0x50, !P3 ;  /* 0x000000500600780c */ /* 0x000fe40005f64270 */
[----:B------:R-:W-:-:S02]  /*15310*/  FSEL R21, R26, -INF , !P0 ;  /* 0xff8000001a157808 */ /* 0x000fc40004000000 */
[----:B--2---:R-:W-:Y:S01]  /*15320*/  FMNMX.FTZ R4, R92, R24, !PT ;  /* 0x000000185c047209 */ /* 0x004fe20007810000 */
[----:B------:R-:W2:Y:S01]  /*15330*/  LDL R26, [R1+0x450] ;  /* 0x00045000011a7983 */ /* 0x000ea20000100800 */
[----:B------:R-:W-:Y:S02]  /*15340*/  ISETP.GT.AND P4, PT, R6, 0x51, !P4 ;  /* 0x000000510600780c */ /* 0x000fe40006784270 */
[----:B------:R-:W-:Y:S02]  /*15350*/  FMNMX.FTZ R4, R152, R4, !PT ;  /* 0x0000000498047209 */ /* 0x000fe40007810000 */
[----:B------:R-:W-:Y:S02]  /*15360*/  ISETP.NE.AND P6, PT, R15, RZ, PT ;  /* 0x000000ff0f00720c */ /* 0x000fe40003fc5270 */
        /* <DEDUP_REMOVED lines=37> */
[----:B------:R-:W-:Y:S02]  /*155c0*/  FMNMX.FTZ R4, R54, R7, !PT ;  /* 0x0000000736047209 */ /* 0x000fe40007810000 */
[----:B------:R-:W-:Y:S02]  /*155d0*/  ISETP.GT.AND P0, PT, R6, 0x48, !P1 ;  /* 0x000000480600780c */ /* 0x000fe40004f04270 */
[----:B------:R-:W-:Y:S02]  /*155e0*/  FMNMX.FTZ R7, R55, R4, !PT ;  /* 0x0000000437077209 */ /* 0x000fe40007810000 */
[C---:B------:R-:W-:Y:S02]  /*155f0*/  ISETP.LT.OR P0, PT, R5.reuse, 0x49, P0 ;  /* 0x000000490500780c */ /* 0x040fe40000701670 */
[----:B------:R-:W-:Y:S02]  /*15600*/  FMNMX.FTZ R4, R58, R7, !PT ;  /* 0x000000073a047209 */ /* 0x000fe40007810000 */
[----:B------:R-:W-:-:S02]  /*15610*/  ISETP.LT.OR P2, PT, R5, 0x4a, P2 ;  /* 0x0000004a0500780c */ /* 0x000fc40001741670 */
[----:B-1----:R-:W-:Y:S02]  /*15620*/  FMNMX.FTZ R11, R8, R9, !PT ;  /* 0x00000009080b7209 */ /* 0x002fe40007810000 */
[----:B------:R-:W-:Y:S02]  /*15630*/  FSEL R29, R62, -INF , !P0 ;  /* 0xff8000003e1d7808 */ /* 0x000fe40004000000 */
[----:B------:R-:W-:Y:S01]  /*15640*/  FMNMX.FTZ R4, R59, R4, !PT ;  /* 0x000000043b047209 */ /* 0x000fe20007810000 */
[----:B------:R-:W1:Y:S01]  /*15650*/  SHFL.BFLY PT, R12, R11, 0x1, 0x1f ;  /* 0x0c201f000b0c7f89 */ /* 0x000e6200000e0000 */
[----:B------:R-:W-:Y:S02]  /*15660*/  ISETP.LT.OR P3, PT, R5, 0x51, P3 ;  /* 0x000000510500780c */ /* 0x000fe40001f61670 */
[----:B------:R-:W-:Y:S02]  /*15670*/  FSEL R63, R63, -INF , !P2 ;  /* 0xff8000003f3f7808 */ /* 0x000fe40005000000 */
[----:B------:R-:W-:-:S02]  /*15680*/  FMNMX.FTZ R4, R29, R4, !PT ;  /* 0x000000041d047209 */ /* 0x000fc40007810000 */
[----:B------:R-:W-:Y:S02]  /*15690*/  ISETP.GT.AND P5, PT, R6, 0x58, !P5 ;  /* 0x000000580600780c */ /* 0x000fe40006fa4270 */
[----:B------:R-:W-:Y:S02]  /*156a0*/  ISETP.LT.OR P4, PT, R5, 0x52, P4 ;  /* 0x000000520500780c */ /* 0x000fe40002781670 */
[----:B------:R-:W-:Y:S02]  /*156b0*/  FSEL R66, R66, -INF , !P3 ;  /* 0xff80000042427808 */ /* 0x000fe40005800000 */
[----:B------:R-:W-:Y:S02]  /*156c0*/  FMNMX.FTZ R7, R63, R4, !PT ;  /* 0x000000043f077209 */ /* 0x000fe40007810000 */
[----:B------:R-:W-:Y:S02]  /*156d0*/  ISETP.GT.AND P0, PT, R6, 0x59, !P6 ;  /* 0x000000590600780c */ /* 0x000fe40007704270 */
[----:B------:R-:W-:-:S02]  /*156e0*/  ISETP.LT.OR P5, PT, R5, 0x59, P5 ;  /* 0x000000590500780c */ /* 0x000fc40002fa1670 */
[----:B------:R-:W-:Y:S02]  /*156f0*/  FSEL R67, R67, -INF , !P4 ;  /* 0xff80000043437808 */ /* 0x000fe40006000000 */
[----:B------:R-:W-:Y:S02]  /*15700*/  FMNMX.FTZ R4, R66, R7, !PT ;  /* 0x0000000742047209 */ /* 0x000fe40007810000 */
[----:B------:R-:W-:Y:S01]  /*15710*/  ISETP.LT.OR P0, PT, R5, 0x5a, P0 ;  /* 0x0000005a0500780c */ /* 0x000fe20000701670 */
[----:B------:R-:W3:Y:S01]  /*15720*/  LDL.64 R6, [R1+0x440] ;  /* 0x0004400001067983 */ /* 0x000ee20000100a00 */
[----:B------:R-:W-:Y:S02]  /*15730*/  FSEL R70, R70, -INF , !P5 ;  /* 0xff80000046467808 */ /* 0x000fe40006800000 */
[----:B------:R-:W-:Y:S02]  /*15740*/  FMNMX.FTZ R5, R67, R4, !PT ;  /* 0x0000000443057209 */ /* 0x000fe40007810000 */
[----:B------:R-:W-:-:S02]  /*15750*/  FSEL R71, R71, -INF , !P0 ;  /* 0xff80000047477808 */ /* 0x000fc40004000000 */
[----:B------:R-:W-:-:S04]  /*15760*/  FMNMX.FTZ R4, R70, R5, !PT ;  /* 0x0000000546047209 */ /* 0x000fc80007810000 */
[----:B------:R-:W-:Y:S02]  /*15770*/  FMNMX.FTZ R9, R71, R4, !PT ;  /* 0x0000000447097209 */ /* 0x000fe40007810000 */
[----:B-1----:R-:W-:-:S03]  /*15780*/  FMNMX.FTZ R4, R11, R12, !PT ;  /* 0x0000000c0b047209 */ /* 0x002fc60007810000 */
[----:B------:R-:W-:Y:S04]  /*15790*/  STL.64 [R1+0x430], R8 ;  /* 0x0004300801007387 */ /* 0x000fe80000100a00 */
[----:B------:R-:W4:Y:S04]  /*157a0*/  LDL R12, [R1+0x434] ;  /* 0x00043400010c7983 */ /* 0x000f280000100800 */
[----:B------:R1:W-:Y:S04]  /*157b0*/  STL [R1+0x430], R4 ;  /* 0x0004300401007387 */ /* 0x0003e80000100800 */
[----:B------:R-:W2:Y:S04]  /*157c0*/  LDL R13, [R1+0x430] ;  /* 0x00043000010d7983 */ /* 0x000ea80000100800 */
[----:B----4-:R-:W4:Y:S01]  /*157d0*/  SHFL.BFLY PT, R9, R12, 0x2, 0x1f ;  /* 0x0c401f000c097f89 */ /* 0x010f2200000e0000 */
[----:B--2---:R-:W-:Y:S01]  /*157e0*/  FMUL.FTZ R5, R26, R13 ;  /* 0x0000000d1a057220 */ /* 0x004fe20000410000 */
[----:B------:R-:W-:-:S04]  /*157f0*/  FSETP.NEU.FTZ.AND P0, PT, R13, -INF , PT ;  /* 0xff8000000d00780b */ /* 0x000fc80003f1d000 */
[----:B------:R-:W-:-:S05]  /*15800*/  FSEL R11, R5, RZ, P0 ;  /* 0x000000ff050b7208 */ /* 0x000fca0000000000 */
[----:B-1----:R-:W-:Y:S01]  /*15810*/  FFMA.FTZ R4, R86, R26, -R11 ;  /* 0x0000001a56047223 */ /* 0x002fe2000001080b */
[----:B----4-:R-:W-:-:S03]  /*15820*/  FMNMX.FTZ R9, R9, R12, !PT ;  /* 0x0000000c09097209 */ /* 0x010fc60007810000 */
[----:B------:R1:W-:Y:S02]  /*15830*/  MUFU.EX2 R153, R4 ;  /* 0x0000000400997308 */ /* 0x0003e40000000800 */
[----:B-1----:R-:W1:Y:S01]  /*15840*/  SHFL.BFLY PT, R4, R9, 0x1, 0x1f ;  /* 0x0c201f0009047f89 */ /* 0x002e6200000e0000 */
[----:B------:R-:W-:Y:S01]  /*15850*/  FSEL R13, R13, RZ, P0 ;  /* 0x000000ff0d0d7208 */ /* 0x000fe20000000000 */
[----:B------:R-:W-:-:S04]  /*15860*/  FFMA.FTZ R5, R92, R26, -R11 ;  /* 0x0000001a5c057223 */ /* 0x000fc8000001080b */
[----:B------:R-:W-:Y:S01]  /*15870*/  FADD.FTZ R13, R24, -R13 ;  /* 0x8000000d180d7221 */ /* 0x000fe20000010000 */
[----:B-1----:R-:W-:-:S04]  /*15880*/  FMNMX.FTZ R4, R9, R4, !PT ;  /* 0x0000000409047209 */ /* 0x002fc80007810000 */
[C---:B------:R-:W-:Y:S01]  /*15890*/  FSETP.NEU.FTZ.AND P0, PT, R4.reuse, -INF , PT ;  /* 0xff8000000400780b */ /* 0x040fe20003f1d000 */
[----:B------:R-:W-:-:S05]  /*158a0*/  FMUL.FTZ R8, R4, R26 ;  /* 0x0000001a04087220 */ /* 0x000fca0000410000 */
[----:B------:R-:W-:Y:S02]  /*158b0*/  FSEL R9, R8, RZ, P0 ;  /* 0x000000ff08097208 */ /* 0x000fe40000000000 */
[----:B------:R-:W-:Y:S01]  /*158c0*/  FSEL R8, R4, RZ, P0 ;  /* 0x000000ff04087208 */ /* 0x000fe20000000000 */
[-C--:B------:R-:W-:Y:S02]  /*158d0*/  FMUL.FTZ R13, R13, R26.reuse ;  /* 0x0000001a0d0d7220 */ /* 0x080fe40000410000 */
[-C--:B------:R-:W-:Y:S02]  /*158e0*/  FFMA.FTZ R206, R21, R26.reuse, -R9 ;  /* 0x0000001a15ce7223 */ /* 0x080fe40000010809 */
[----:B------:R-:W-:Y:S01]  /*158f0*/  FADD.FTZ R25, R25, -R8 ;  /* 0x8000000819197221 */ /* 0x000fe20000010000 */
[-CC-:B------:R-:W-:Y:S01]  /*15900*/  FFMA.FTZ R152, R152, R26.reuse, -R11.reuse ;  /* 0x0000001a98987223 */ /* 0x180fe2000001080b */
[-C--:B------:R-:W-:Y:S02]  /*15910*/  FFMA.FTZ R19, R28, R26.reuse, -R11 ;  /* 0x0000001a1c137223 */ /* 0x080fe4000001080b */
[----:B------:R-:W-:Y:S01]  /*15920*/  FMUL.FTZ R25, R26, R25 ;  /* 0x000000191a197220 */ /* 0x000fe20000410000 */
[-CC-:B------:R-:W-:Y:S01]  /*15930*/  FFMA.FTZ R205, R27, R26.reuse, -R9.reuse ;  /* 0x0000001a1bcd7223 */ /* 0x180fe20000010809 */
[----:B------:R-:W-:Y:S01]  /*15940*/  MUFU.EX2 R5, R5 ;  /* 0x0000000500057308 */ /* 0x000fe20000000800 */
[-C--:B------:R-:W-:Y:S01]  /*15950*/  FFMA.FTZ R155, R30, R26.reuse, -R9 ;  /* 0x0000001a1e9b7223 */ /* 0x080fe20000010809 */
[----:B------:R-:W-:-:S06]  /*15960*/  FFMA.FTZ R154, R154, R26, -R11 ;  /* 0x0000001a9a9a7223 */ /* 0x000fcc000001080b */
[----:B------:R-:W3:Y:S01]  /*15970*/  MUFU.EX2 R28, R13 ;  /* 0x0000000d001c7308 */ /* 0x000ee20000000800 */
[----:B------:R-:W-:-:S07]  /*15980*/  FFMA.FTZ R202, R31, R26, -R9 ;  /* 0x0000001a1fca7223 */ /* 0x000fce0000010809 */
[----:B------:R-:W-:Y:S08]  /*15990*/  MUFU.EX2 R206, R206 ;  /* 0x000000ce00ce7308 */ /* 0x000ff00000000800 */
[----:B------:R-:W1:Y:S01]  /*159a0*/  MUFU.EX2 R30, R25 ;  /* 0x00000019001e7308 */ /* 0x000e620000000800 */
[----:B------:R-:W-:-:S07]  /*159b0*/  FFMA.FTZ R196, R84, R26, -R11 ;  /* 0x0000001a54c47223 */ /* 0x000fce000001080b */
[----:B------:R-:W2:Y:S01]  /*159c0*/  MUFU.EX2 R152, R152 ;  /* 0x0000009800987308 */ /* 0x000ea20000000800 */
[----:B------:R-:W-:-:S07]  /*159d0*/  FFMA.FTZ R191, R34, R26, -R9 ;  /* 0x0000001a22bf7223 */ /* 0x000fce0000010809 */
[----:B------:R-:W4:Y:S01]  /*159e0*/  MUFU.EX2 R205, R205 ;  /* 0x000000cd00cd7308 */ /* 0x000f220000000800 */
[-CC-:B------:R-:W-:Y:S01]  /*159f0*/  FFMA.FTZ R193, R82, R26.reuse, -R11.reuse ;  /* 0x0000001a52c17223 */ /* 0x180fe2000001080b */
[----:B------:R-:W-:-:S06]  /*15a00*/  FFMA.FTZ R160, R20, R26, -R11 ;  /* 0x0000001a14a07223 */ /* 0x000fcc000001080b */
[----:B------:R-:W5:Y:S01]  /*15a10*/  MUFU.EX2 R154, R154 ;  /* 0x0000009a009a7308 */ /* 0x000f620000000800 */
[-C--:B------:R-:W-:Y:S01]  /*15a20*/  FFMA.FTZ R20, R14, R26.reuse, -R11 ;  /* 0x0000001a0e147223 */ /* 0x080fe2000001080b */
[----:B------:R-:W-:-:S06]  /*15a30*/  FFMA.FTZ R192, R35, R26, -R9 ;  /* 0x0000001a23c07223 */ /* 0x000fcc0000010809 */
[----:B------:R-:W5:Y:S01]  /*15a40*/  MUFU.EX2 R155, R155 ;  /* 0x0000009b009b7308 */ /* 0x000f620000000800 */
[-CC-:B------:R-:W-:Y:S01]  /*15a50*/  FFMA.FTZ R187, R80, R26.reuse, -R11.reuse ;  /* 0x0000001a50bb7223 */ /* 0x180fe2000001080b */
[-CC-:B------:R-:W-:Y:S01]  /*15a60*/  FFMA.FTZ R190, R78, R26.reuse, -R11.reuse ;  /* 0x0000001a4ebe7223 */ /* 0x180fe2000001080b */
[-CC-:B------:R-:W-:Y:S01]  /*15a70*/  FFMA.FTZ R183, R76, R26.reuse, -R11.reuse ;  /* 0x0000001a4cb77223 */ /* 0x180fe2000001080b */
[-CC-:B------:R-:W-:Y:S01]  /*15a80*/  FFMA.FTZ R184, R74, R26.reuse, -R11.reuse ;  /* 0x0000001a4ab87223 */ /* 0x180fe2000001080b */
[----:B------:R-:W-:-:S03]  /*15a90*/  FFMA.FTZ R180, R72, R26, -R11 ;  /* 0x0000001a48b47223 */ /* 0x000fc6000001080b */
[----:B------:R-:W5:Y:S01]  /*15aa0*/  MUFU.EX2 R202, R202 ;  /* 0x000000ca00ca7308 */ /* 0x000f620000000800 */
        /* <DEDUP_REMOVED lines=8> */
[-CC-:B------:R-:W-:Y:S01]  /*15b30*/  FFMA.FTZ R159, R60, R26.reuse, -R11.reuse ;  /* 0x0000001a3c9f7223 */ /* 0x180fe2000001080b */
[-CC-:B------:R-:W-:Y:S01]  /*15b40*/  FFMA.FTZ R15, R64, R26.reuse, -R11.reuse ;  /* 0x0000001a400f7223 */ /* 0x180fe2000001080b */
[----:B------:R-:W-:Y:S01]  /*15b50*/  FFMA.FTZ R14, R68, R26, -R11 ;  /* 0x0000001a440e7223 */ /* 0x000fe2000001080b */
[----:B---3--:R-:W-:Y:S01]  /*15b60*/  FFMA.FTZ R11, R28, R6, R5 ;  /* 0x000000061c0b7223 */ /* 0x008fe20000010005 */
[----:B-1----:R-:W-:Y:S01]  /*15b70*/  FFMA.FTZ R6, R7, R30, R206 ;  /* 0x0000001e07067223 */ /* 0x002fe200000100ce */
[----:B------:R-:W-:-:S02]  /*15b80*/  FFMA.FTZ R185, R38, R26, -R9 ;  /* 0x0000001a26b97223 */ /* 0x000fc40000010809 */
[----:B------:R-:W1:Y:S01]  /*15b90*/  MUFU.EX2 R191, R191 ;  /* 0x000000bf00bf7308 */ /* 0x000e620000000800 */
[----:B--2---:R-:W-:Y:S01]  /*15ba0*/  FADD.FTZ R11, R152, R11 ;  /* 0x0000000b980b7221 */ /* 0x004fe20000010000 */
[----:B----4-:R-:W-:Y:S01]  /*15bb0*/  FADD.FTZ R6, R205, R6 ;  /* 0x00000006cd067221 */ /* 0x010fe20000010000 */
[----:B------:R-:W-:-:S05]  /*15bc0*/  FFMA.FTZ R186, R39, R26, -R9 ;  /* 0x0000001a27ba7223 */ /* 0x000fca0000010809 */
[----:B------:R-:W2:Y:S01]  /*15bd0*/  MUFU.EX2 R193, R193 ;  /* 0x000000c100c17308 */ /* 0x000ea20000000800 */
[----:B-----5:R-:W-:Y:S01]  /*15be0*/  FADD.FTZ R8, R154, R11 ;  /* 0x0000000b9a087221 */ /* 0x020fe20000010000 */
[----:B------:R-:W-:-:S06]  /*15bf0*/  FADD.FTZ R7, R155, R6 ;  /* 0x000000069b077221 */ /* 0x000fcc0000010000 */
[----:B------:R-:W3:Y:S01]  /*15c00*/  MUFU.EX2 R192, R192 ;  /* 0x000000c000c07308 */ /* 0x000ee20000000800 */
[----:B------:R-:W-:Y:S01]  /*15c10*/  FFMA.FTZ R181, R42, R26, -R9 ;  /* 0x0000001a2ab57223 */ /* 0x000fe20000010809 */
[----:B------:R-:W-:-:S06]  /*15c20*/  FADD.FTZ R11, R153, R8 ;  /* 0x00000008990b7221 */ /* 0x000fcc0000010000 */
[----:B------:R-:W4:Y:S01]  /*15c30*/  MUFU.EX2 R187, R187 ;  /* 0x000000bb00bb7308 */ /* 0x000f220000000800 */
[----:B------:R-:W-:Y:S01]  /*15c40*/  FADD.FTZ R6, R202, R7 ;  /* 0x00000007ca067221 */ /* 0x000fe20000010000 */
[----:B------:R-:W-:-:S06]  /*15c50*/  FFMA.FTZ R182, R43, R26, -R9 ;  /* 0x0000001a2bb67223 */ /* 0x000fcc0000010809 */
[----:B------:R-:W5:Y:S01]  /*15c60*/  MUFU.EX2 R185, R185 ;  /* 0x000000b900b97308 */ /* 0x000f620000000800 */
[----:B------:R-:W-:Y:S01]  /*15c70*/  FADD.FTZ R8, R196, R11 ;  /* 0x0000000bc4087221 */ /* 0x000fe20000010000 */
[----:B-1----:R-:W-:-:S06]  /*15c80*/  FADD.FTZ R7, R191, R6 ;  /* 0x00000006bf077221 */ /* 0x002fcc0000010000 */
[----:B------:R-:W1:Y:S01]  /*15c90*/  MUFU.EX2 R190, R190 ;  /* 0x000000be00be7308 */ /* 0x000e620000000800 */
[----:B------:R-:W-:-:S07]  /*15ca0*/  FFMA.FTZ R177, R46, R26, -R9 ;  /* 0x0000001a2eb17223 */ /* 0x000fce0000010809 */
[----:B------:R-:W1:Y:S01]  /*15cb0*/  MUFU.EX2 R186, R186 ;  /* 0x000000ba00ba7308 */ /* 0x000e620000000800 */
[----:B--2---:R-:W-:Y:S01]  /*15cc0*/  FADD.FTZ R8, R193, R8 ;  /* 0x00000008c1087221 */ /* 0x004fe20000010000 */
[----:B---3--:R-:W-:-:S06]  /*15cd0*/  FADD.FTZ R6, R192, R7 ;  /* 0x00000007c0067221 */ /* 0x008fcc0000010000 */
[----:B------:R-:W2:Y:S01]  /*15ce0*/  MUFU.EX2 R183, R183 ;  /* 0x000000b700b77308 */ /* 0x000ea20000000800 */
[----:B------:R-:W-:-:S07]  /*15cf0*/  FFMA.FTZ R178, R47, R26, -R9 ;  /* 0x0000001a2fb27223 */ /* 0x000fce0000010809 */
[----:B------:R-:W3:Y:S01]  /*15d00*/  MUFU.EX2 R181, R181 ;  /* 0x000000b500b57308 */ /* 0x000ee20000000800 */
[----:B----4-:R-:W-:Y:S01]  /*15d10*/  FADD.FTZ R7, R187, R8 ;  /* 0x00000008bb077221 */ /* 0x010fe20000010000 */
[----:B-----5:R-:W-:-:S06]  /*15d20*/  FADD.FTZ R11, R185, R6 ;  /* 0x00000006b90b7221 */ /* 0x020fcc0000010000 */
[----:B------:R-:W4:Y:S01]  /*15d30*/  MUFU.EX2 R184, R184 ;  /* 0x000000b800b87308 */ /* 0x000f220000000800 */
[----:B------:R-:W-:-:S07]  /*15d40*/  FFMA.FTZ R171, R50, R26, -R9 ;  /* 0x0000001a32ab7223 */ /* 0x000fce0000010809 */
[----:B------:R-:W5:Y:S01]  /*15d50*/  MUFU.EX2 R182, R182 ;  /* 0x000000b600b67308 */ /* 0x000f620000000800 */
[----:B-1----:R-:W-:Y:S01]  /*15d60*/  FADD.FTZ R6, R190, R7 ;  /* 0x00000007be067221 */ /* 0x002fe20000010000 */
[----:B------:R-:W-:-:S06]  /*15d70*/  FADD.FTZ R8, R186, R11 ;  /* 0x0000000bba087221 */ /* 0x000fcc0000010000 */
        /* <DEDUP_REMOVED lines=55> */
[----:B------:R-:W4:Y:S08]  /*160f0*/  MUFU.EX2 R20, R20 ;  /* 0x0000001400147308 */ /* 0x000f300000000800 */
[----:B------:R-:W5:Y:S01]  /*16100*/  MUFU.EX2 R158, R158 ;  /* 0x0000009e009e7308 */ /* 0x000f620000000800 */
[----:B-1----:R-:W-:Y:S01]  /*16110*/  FADD.FTZ R6, R160, R7 ;  /* 0x00000007a0067221 */ /* 0x002fe20000010000 */
[----:B------:R-:W-:-:S06]  /*16120*/  FADD.FTZ R8, R164, R9 ;  /* 0x00000009a4087221 */ /* 0x000fcc0000010000 */
[----:B------:R-:W1:Y:S08]  /*16130*/  MUFU.EX2 R14, R14 ;  /* 0x0000000e000e7308 */ /* 0x000e700000000800 */
[----:B------:R-:W1:Y:S01]  /*16140*/  MUFU.EX2 R21, R21 ;  /* 0x0000001500157308 */ /* 0x000e620000000800 */
[----:B--2---:R-:W-:Y:S01]  /*16150*/  FADD.FTZ R7, R15, R6 ;  /* 0x000000060f077221 */ /* 0x004fe20000010000 */
[----:B---3--:R-:W-:-:S06]  /*16160*/  FADD.FTZ R9, R157, R8 ;  /* 0x000000089d097221 */ /* 0x008fcc0000010000 */
[----:B------:R-:W2:Y:S08]  /*16170*/  MUFU.EX2 R19, R19 ;  /* 0x0000001300137308 */ /* 0x000eb00000000800 */
[----:B------:R-:W3:Y:S01]  /*16180*/  MUFU.EX2 R156, R156 ;  /* 0x0000009c009c7308 */ /* 0x000ee20000000800 */
[----:B----4-:R-:W-:Y:S01]  /*16190*/  FADD.FTZ R7, R20, R7 ;  /* 0x0000000714077221 */ /* 0x010fe20000010000 */
[----:B-----5:R-:W-:-:S03]  /*161a0*/  FADD.FTZ R6, R158, R9 ;  /* 0x000000099e067221 */ /* 0x020fc60000010000 */
[----:B-1----:R-:W-:Y:S01]  /*161b0*/  FADD.FTZ R8, R14, R7 ;  /* 0x000000070e087221 */ /* 0x002fe20000010000 */
[----:B------:R-:W-:-:S03]  /*161c0*/  FADD.FTZ R7, R21, R6 ;  /* 0x0000000615077221 */ /* 0x000fc60000010000 */
[----:B--2---:R-:W-:Y:S01]  /*161d0*/  FADD.FTZ R6, R19, R8 ;  /* 0x0000000813067221 */ /* 0x004fe20000010000 */
[----:B------:R1:W-:Y:S01]  /*161e0*/  STL [R1+0x434], R4 ;  /* 0x0004340401007387 */ /* 0x0003e20000100800 */
[----:B---3--:R-:W-:-:S05]  /*161f0*/  FADD.FTZ R7, R156, R7 ;  /* 0x000000079c077221 */ /* 0x008fca0000010000 */
[----:B------:R2:W-:Y:S04]  /*16200*/  STL.64 [R1+0x440], R6 ;  /* 0x0004400601007387 */ /* 0x0005e80000100a00 */
[----:B------:R-:W3:Y:S04]  /*16210*/  LD.E R27, desc[UR46][R22.64+0x41c] ;  /* 0x00041c2e161b7980 */ /* 0x000ee8000c101900 */
[----:B------:R-:W4:Y:S04]  /*16220*/  LD.E R8, desc[UR46][R22.64+0x220] ;  /* 0x0002202e16087980 */ /* 0x000f28000c101900 */
[----:B------:R-:W5:Y:S04]  /*16230*/  LD.E R9, desc[UR46][R22.64+0x224] ;  /* 0x0002242e16097980 */ /* 0x000f68000c101900 */
[----:B------:R-:W5:Y:S04]  /*16240*/  LD.E R11, desc[UR46][R22.64+0x230] ;  /* 0x0002302e160b7980 */ /* 0x000f68000c101900 */
[----:B------:R-:W5:Y:S04]  /*16250*/  LD.E R13, desc[UR46][R22.64+0x240] ;  /* 0x0002402e160d7980 */ /* 0x000f68000c101900 */
[----:B------:R-:W5:Y:S04]  /*16260*/  LD.E R25, desc[UR46][R22.64+0x250] ;  /* 0x0002502e16197980 */ /* 0x000f68000c101900 */
[----:B-1----:R-:W5:Y:S04]  /*16270*/  LD.E R4, desc[UR46][R22.64+0x254] ;  /* 0x0002542e16047980 */ /* 0x002f68000c101900 */
[----:B------:R-:W5:Y:S04]  /*16280*/  LD.E R122, desc[UR46][R22.64+0x274] ;  /* 0x0002742e167a7980 */ /* 0x000f68000c101900 */
        /* <DEDUP_REMOVED lines=122> */
[C---:B-----5:R-:W-:Y:S01]  /*16a30*/  FMUL.FTZ R9, R28.reuse, R9 ;  /* 0x000000091c097220 */ /* 0x060fe20000410000 */
[C---:B------:R-:W-:Y:S01]  /*16a40*/  FMUL.FTZ R11, R28.reuse, R11 ;  /* 0x0000000b1c0b7220 */ /* 0x040fe20000410000 */
[C---:B------:R-:W-:Y:S01]  /*16a50*/  FMUL.FTZ R13, R28.reuse, R13 ;  /* 0x0000000d1c0d7220 */ /* 0x040fe20000410000 */
[C---:B------:R-:W-:Y:S01]  /*16a60*/  FMUL.FTZ R25, R28.reuse, R25 ;  /* 0x000000191c197220 */ /* 0x040fe20000410000 */
[----:B------:R1:W-:Y:S04]  /*16a70*/  ST.E desc[UR46][R22.64+0x220], R27 ;  /* 0x0002201b16007985 */ /* 0x0003e8000c10192e */
[----:B------:R3:W-:Y:S04]  /*16a80*/  ST.E desc[UR46][R22.64+0x224], R9 ;  /* 0x0002240916007985 */ /* 0x0007e8000c10192e */
[----:B------:R4:W-:Y:S04]  /*16a90*/  ST.E desc[UR46][R22.64+0x230], R11 ;  /* 0x0002300b16007985 */ /* 0x0009e8000c10192e */
[----:B------:R5:W-:Y:S01]  /*16aa0*/  ST.E desc[UR46][R22.64+0x240], R13 ;  /* 0x0002400d16007985 */ /* 0x000be2000c10192e */
[C---:B-1----:R-:W-:Y:S01]  /*16ab0*/  FMUL.FTZ R27, R28.reuse, R4 ;  /* 0x000000041c1b7220 */ /* 0x042fe20000410000 */
[C---:B---3--:R-:W-:Y:S01]  /*16ac0*/  FMUL.FTZ R9, R28.reuse, R122 ;  /* 0x0000007a1c097220 */ /* 0x048fe20000410000 */
[C---:B----4-:R-:W-:Y:S01]  /*16ad0*/  FMUL.FTZ R11, R28.reuse, R124 ;  /* 0x0000007c1c0b7220 */ /* 0x050fe20000410000 */
[C---:B-----5:R-:W-:Y:S01]  /*16ae0*/  FMUL.FTZ R13, R28.reuse, R114 ;  /* 0x000000721c0d7220 */ /* 0x060fe20000410000 */
[----:B------:R1:W-:Y:S04]  /*16af0*/  ST.E desc[UR46][R22.64+0x250], R25 ;  /* 0x0002501916007985 */ /* 0x0003e8000c10192e */
[----:B------:R3:W-:Y:S04]  /*16b00*/  ST.E desc[UR46][R22.64+0x254], R27 ;  /* 0x0002541b16007985 */ /* 0x0007e8000c10192e */
[----:B------:R4:W-:Y:S04]  /*16b10*/  ST.E desc[UR46][R22.64+0x274], R9 ;  /* 0x0002740916007985 */ /* 0x0009e8000c10192e */
[----:B------:R5:W-:Y:S01]  /*16b20*/  ST.E desc[UR46][R22.64+0x280], R11 ;  /* 0x0002800b16007985 */ /* 0x000be2000c10192e */
[----:B-1----:R-:W-:-:S03]  /*16b30*/  FMUL.FTZ R25, R28, R108 ;  /* 0x0000006c1c197220 */ /* 0x002fc60000410000 */
[----:B------:R1:W-:Y:S01]  /*16b40*/  ST.E desc[UR46][R22.64+0x284], R13 ;  /* 0x0002840d16007985 */ /* 0x0003e2000c10192e */
[C---:B---3--:R-:W-:Y:S01]  /*16b50*/  FMUL.FTZ R27, R28.reuse, R100 ;  /* 0x000000641c1b7220 */ /* 0x048fe20000410000 */
[C---:B----4-:R-:W-:Y:S01]  /*16b60*/  FMUL.FTZ R9, R28.reuse, R98 ;  /* 0x000000621c097220 */ /* 0x050fe20000410000 */
[C---:B-----5:R-:W-:Y:S01]  /*16b70*/  FMUL.FTZ R11, R28.reuse, R90 ;  /* 0x0000005a1c0b7220 */ /* 0x060fe20000410000 */
[C---:B-1----:R-:W-:Y:S01]  /*16b80*/  FMUL.FTZ R13, R28.reuse, R96 ;  /* 0x000000601c0d7220 */ /* 0x042fe20000410000 */
        /* <DEDUP_REMOVED lines=20> */
[----:B------:R1:W-:Y:S01]  /*16cd0*/  ST.E desc[UR46][R22.64+0x340], R25 ;  /* 0x0003401916007985 */ /* 0x0003e2000c10192e */
        /* <DEDUP_REMOVED lines=27> */
[C---:B-1----:R-:W-:Y:S01]  /*16e90*/  FMUL.FTZ R25, R28.reuse, R48 ;  /* 0x000000301c197220 */ /* 0x042fe20000410000 */
[C---:B---3--:R-:W-:Y:S01]  /*16ea0*/  FMUL.FTZ R27, R28.reuse, R40 ;  /* 0x000000281c1b7220 */ /* 0x048fe20000410000 */
[C---:B------:R-:W-:Y:S01]  /*16eb0*/  FMUL.FTZ R46, R28.reuse, R46 ;  /* 0x0000002e1c2e7220 */ /* 0x040fe20000410000 */
[C---:B------:R-:W-:Y:S01]  /*16ec0*/  FMUL.FTZ R44, R28.reuse, R44 ;  /* 0x0000002c1c2c7220 */ /* 0x040fe20000410000 */
[C---:B------:R-:W-:Y:S01]  /*16ed0*/  FMUL.FTZ R42, R28.reuse, R42 ;  /* 0x0000002a1c2a7220 */ /* 0x040fe20000410000 */
[C---:B----4-:R-:W-:Y:S01]  /*16ee0*/  FMUL.FTZ R9, R28.reuse, R38 ;  /* 0x000000261c097220 */ /* 0x050fe20000410000 */
[C---:B--2---:R-:W-:Y:S01]  /*16ef0*/  FMUL.FTZ R11, R28.reuse, R6 ;  /* 0x000000061c0b7220 */ /* 0x044fe20000410000 */
[C---:B-----5:R-:W-:Y:S01]  /*16f00*/  FMUL.FTZ R13, R28.reuse, R36 ;  /* 0x000000241c0d7220 */ /* 0x060fe20000410000 */
        /* <DEDUP_REMOVED lines=171> */
[----:B------:R4:W-:Y:S04]  /*179c0*/  ST.E desc[UR46][R22.64+0x3f8], R35 ;  /* 0x0003f82316007985 */ /* 0x0009e8000c10192e */
[----:B------:R5:W-:Y:S04]  /*179d0*/  ST.E desc[UR46][R22.64+0x3fc], R7 ;  /* 0x0003fc0716007985 */ /* 0x000be8000c10192e */
[----:B------:R5:W-:Y:S04]  /*179e0*/  ST.E desc[UR46][R22.64+0x408], R33 ;  /* 0x0004082116007985 */ /* 0x000be8000c10192e */
[----:B------:R5:W-:Y:S04]  /*179f0*/  ST.E desc[UR46][R22.64+0x40c], R31 ;  /* 0x00040c1f16007985 */ /* 0x000be8000c10192e */
[----:B------:R5:W-:Y:S01]  /*17a00*/  ST.E desc[UR46][R22.64+0x418], R29 ;  /* 0x0004181d16007985 */ /* 0x000be2000c10192e */
[----:B------:R3:W-:Y:S06]  /*17a10*/  BAR.SYNC.DEFER_BLOCKING R208, 0x100 ;  /* 0x000400d00000751d */ /* 0x0007ec0000010000 */
[----:B-1----:R-:W5:Y:S04]  /*17a20*/  LD.E R11, desc[UR46][R22.64+0x220] ;  /* 0x0002202e160b7980 */ /* 0x002f68000c101900 */
[----:B--2---:R-:W2:Y:S04]  /*17a30*/  LD.E R13, desc[UR46][R22.64+0x224] ;  /* 0x0002242e160d7980 */ /* 0x004ea8000c101900 */
[----:B------:R-:W2:Y:S04]  /*17a40*/  LD.E R25, desc[UR46][R22.64+0x228] ;  /* 0x0002282e16197980 */ /* 0x000ea8000c101900 */
[----:B------:R-:W2:Y:S04]  /*17a50*/  LD.E R27, desc[UR46][R22.64+0x22c] ;  /* 0x00022c2e161b7980 */ /* 0x000ea8000c101900 */
[----:B---3--:R-:W3:Y:S04]  /*17a60*/  LD.E R37, desc[UR46][R22.64+0x230] ;  /* 0x0002302e16257980 */ /* 0x008ee8000c101900 */
[----:B----4-:R-:W4:Y:S04]  /*17a70*/  LD.E R35, desc[UR46][R22.64+0x234] ;  /* 0x0002342e16237980 */ /* 0x010f28000c101900 */
[----:B-----5:R-:W5:Y:S04]  /*17a80*/  LD.E R7, desc[UR46][R22.64+0x238] ;  /* 0x0002382e16077980 */ /* 0x020f68000c101900 */
        /* <DEDUP_REMOVED lines=122> */
[----:B------:R-:W-:Y:S04]  /*18230*/  ST.E desc[UR46][R22.64+0x220], R11 ;  /* 0x0002200b16007985 */ /* 0x000fe8000c10192e */
[----:B--2---:R-:W-:Y:S04]  /*18240*/  ST.E desc[UR46][R22.64+0x224], R13 ;  /* 0x0002240d16007985 */ /* 0x004fe8000c10192e */
[----:B------:R-:W-:Y:S04]  /*18250*/  ST.E desc[UR46][R22.64+0x228], R25 ;  /* 0x0002281916007985 */ /* 0x000fe8000c10192e */
[----:B------:R-:W-:Y:S04]  /*18260*/  ST.E desc[UR46][R22.64+0x22c], R27 ;  /* 0x00022c1b16007985 */ /* 0x000fe8000c10192e */
[----:B---3--:R-:W-:Y:S04]  /*18270*/  ST.E desc[UR46][R22.64+0x230], R37 ;  /* 0x0002302516007985 */ /* 0x008fe8000c10192e */
[----:B----4-:R-:W-:Y:S04]  /*18280*/  ST.E desc[UR46][R22.64+0x234], R35 ;  /* 0x0002342316007985 */ /* 0x010fe8000c10192e */
[----:B-----5:R-:W-:Y:S04]  /*18290*/  ST.E desc[UR46][R22.64+0x238], R7 ;  /* 0x0002380716007985 */ /* 0x020fe8000c10192e */
        /* <DEDUP_REMOVED lines=121> */
[----:B-1----:R-:W5:Y:S04]  /*18a30*/  LD.E.64 R6, desc[UR46][R22.64+0xa8] ;  /* 0x0000a82e16067980 */ /* 0x002f68000c101b00 */
[----:B------:R-:W5:Y:S04]  /*18a40*/  LDL R4, [R1+0x88] ;  /* 0x0000880001047983 */ /* 0x000f680000100800 */
[----:B--2---:R-:W2:Y:S04]  /*18a50*/  LD.E R24, desc[UR46][R22.64+0x220] ;  /* 0x0002202e16187980 */ /* 0x004ea8000c101900 */
[----:B------:R-:W2:Y:S04]  /*18a60*/  LD.E R25, desc[UR46][R22.64+0x224] ;  /* 0x0002242e16197980 */ /* 0x000ea8000c101900 */
[----:B---3--:R-:W2:Y:S04]  /*18a70*/  LD.E R26, desc[UR46][R22.64+0x228] ;  /* 0x0002282e161a7980 */ /* 0x008ea8000c101900 */
[----:B------:R-:W2:Y:S04]  /*18a80*/  LD.E R27, desc[UR46][R22.64+0x22c] ;  /* 0x00022c2e161b7980 */ /* 0x000ea8000c101900 */
[----:B----4-:R-:W2:Y:S04]  /*18a90*/  LD.E R28, desc[UR46][R22.64+0x230] ;  /* 0x0002302e161c7980 */ /* 0x010ea8000c101900 */
[----:B------:R-:W2:Y:S04]  /*18aa0*/  LD.E R29, desc[UR46][R22.64+0x234] ;  /* 0x0002342e161d7980 */ /* 0x000ea8000c101900 */
[----:B-----5:R-:W2:Y:S04]  /*18ab0*/  LD.E R30, desc[UR46][R22.64+0x238] ;  /* 0x0002382e161e7980 */ /* 0x020ea8000c101900 */
        /* <DEDUP_REMOVED lines=121> */
[----:B------:R-:W-:Y:S01]  /*19250*/  IMAD R6, R9, 0xc00, R6 ;  /* 0x00000c0009067824 */ /* 0x000fe200078e0206 */
[----:B------:R-:W-:-:S02]  /*19260*/  ISETP.NE.U32.AND P0, PT, R4, RZ, PT ;  /* 0x000000ff0400720c */ /* 0x000fc40003f05070 */
[----:B------:R-:W-:Y:S02]  /*19270*/  R2UR UR7, R7 ;  /* 0x00000000070772ca */ /* 0x000fe400000e0000 */
[----:B------:R-:W-:Y:S02]  /*19280*/  R2UR UR6, R6 ;  /* 0x00000000060672ca */ /* 0x000fe400000e0000 */
[----:B------:R-:W-:Y:S02]  /*19290*/  F2FP.BF16.F32.PACK_AB R154, R153, R154 ;  /* 0x0000009a999a723e */ /* 0x000fe400000010ff */
[----:B------:R-:W-:Y:S02]  /*192a0*/  F2FP.BF16.F32.PACK_AB R152, R152, R5 ;  /* 0x000000059898723e */ /* 0x000fe400000010ff */
[----:B------:R-:W-:Y:S02]  /*192b0*/  F2FP.BF16.F32.PACK_AB R153, R205, R206 ;  /* 0x000000cecd99723e */ /* 0x000fe400000010ff */
[----:B------:R-:W-:Y:S01]  /*192c0*/  F2FP.BF16.F32.PACK_AB R155, R202, R155 ;  /* 0x0000009bca9b723e */ /* 0x000fe200000010ff */
[----:B------:R-:W-:Y:S01]  /*192d0*/  VOTEU.ANY UP0, P0 ;  /* 0x00000000003f7886 */ /* 0x000fe20000000100 */
[----:B------:R-:W-:-:S02]  /*192e0*/  VIADD R4, R6, 0x80 ;  /* 0x0000008006047836 */ /* 0x000fc40000000000 */
[----:B------:R-:W-:Y:S01]  /*192f0*/  IMAD.MOV.U32 R5, RZ, RZ, R7 ;  /* 0x000000ffff057224 */ /* 0x000fe200078e0007 */
[----:B--2---:R-:W-:-:S06]  /*19300*/  WARPGROUP.ARRIVE ;  /* 0x00000000000079c5 */ /* 0x004fcc0000000000 */
[----:B------:R-:W-:Y:S01]  /*19310*/  HGMMA.64x256x16.F32.BF16 R24, R152, gdesc[UR4].tnspB, R24, UP0, gsb0 ;  /* 0x43e0000498187df0 */ /* 0x000fe2000b801818 */
[----:B------:R-:W-:Y:S02]  /*19320*/  R2UR UR6, R4 ;  /* 0x00000000040672ca */ /* 0x000fe400000e0000 */
[----:B------:R-:W-:Y:S01]  /*19330*/  R2UR UR7, R5 ;  /* 0x00000000050772ca */ /* 0x000fe200000e0000 */
[----:B------:R-:W-:Y:S02]  /*19340*/  VIADD R4, R6, 0x100 ;  /* 0x0000010006047836 */ /* 0x000fe40000000000 */
[----:B------:R-:W-:Y:S01]  /*19350*/  IMAD.MOV.U32 R5, RZ, RZ, R7 ;  /* 0x000000ffff057224 */ /* 0x000fe200078e0007 */
[----:B------:R-:W-:Y:S02]  /*19360*/  WARPGROUP.DEPBAR.LE gsb0, 0x0 ;  /* 0x00008000000079c5 */ /* 0x000fe40000010000 */
[----:B------:R-:W-:Y:S02]  /*19370*/  F2FP.BF16.F32.PACK_AB R152, R193, R196 ;  /* 0x000000c4c198723e */ /* 0x000fe400000010ff */
[----:B------:R-:W-:-:S02]  /*19380*/  F2FP.BF16.F32.PACK_AB R154, R190, R187 ;  /* 0x000000bbbe9a723e */ /* 0x000fc400000010ff */
        /* <DEDUP_REMOVED lines=135> */
[----:B------:R-:W-:Y:S02]  /*19c00*/  VIADD R4, R6, 0x180 ;  /* 0x0000018006047836 */ /* 0x000fe40000000000 */
[----:B------:R-:W-:Y:S01]  /*19c10*/  IMAD.MOV.U32 R5, RZ, RZ, R7 ;  /* 0x000000ffff057224 */ /* 0x000fe200078e0007 */
[----:B------:R-:W-:Y:S02]  /*19c20*/  WARPGROUP.DEPBAR.LE gsb0, 0x0 ;  /* 0x00008000000079c5 */ /* 0x000fe40000010000 */
[----:B------:R-:W-:-:S02]  /*19c30*/  F2FP.BF16.F32.PACK_AB R152, R184, R183 ;  /* 0x000000b7b898723e */ /* 0x000fc400000010ff */
        /* <DEDUP_REMOVED lines=276> */
[----:B------:R-:W-:Y:S01]  /*1ad80*/  VIADD R6, R6, 0x280 ;  /* 0x0000028006067836 */ /* 0x000fe20000000000 */
        /* <DEDUP_REMOVED lines=412> */
[----:B-1----:R-:W5:Y:S04]  /*1c750*/  LD.E R25, desc[UR46][R22.64+0x240] ;  /* 0x0002402e16197980 */ /* 0x002f68000c101900 */
[----:B--2---:R-:W2:Y:S04]  /*1c760*/  LD.E R27, desc[UR46][R22.64+0x244] ;  /* 0x0002442e161b7980 */ /* 0x004ea8000c101900 */
        /* <DEDUP_REMOVED lines=130> */
[----:B-----5:R1:W-:Y:S04]  /*1cf90*/  ST.E desc[UR46][R22.64+0x250], R33 ;  /* 0x0002502116007985 */ /* 0x0203e8000c10192e */
        /* <DEDUP_REMOVED lines=115> */
[----:B------:R-:W-:Y:S01]  /*1d6d0*/  LOP3.LUT P6, RZ, R212, 0x7f, RZ, 0xc0, !PT ;  /* 0x0000007fd4ff7812 */ /* 0x000fe200078cc0ff */
[----:B------:R-:W-:-:S12]  /*1d6e0*/  BSSY B0, `(.L_x_8806) ;  /* 0x0000008000007945 */ /* 0x000fd80003800000 */
[----:B-1----:R-:W-:Y:S05]  /*1d6f0*/  @P6 BRA `(.L_x_8807) ;  /* 0x0000000000186947 */ /* 0x002fea0003800000 */
[----:B------:R-:W2:Y:S04]  /*1d700*/  LDL.64 R4, [R1+0x68] ;  /* 0x0000680001047983 */ /* 0x000ea80000100a00 */
[----:B------:R-:W3:Y:S01]  /*1d710*/  LD.E R0, desc[UR46][R2.64] ;  /* 0x0000002e02007980 */ /* 0x000ee2000c101900 */
[----:B--2---:R-:W-:-:S05]  /*1d720*/  MOV R5, R4 ;  /* 0x0000000400057202 */ /* 0x004fca0000000f00 */
[----:B---3--:R-:W-:-:S05]  /*1d730*/  IMAD R0, R0, 0x8, R5 ;  /* 0x0000000800007824 */ /* 0x008fca00078e0205 */
[----:B------:R-:W-:-:S04]  /*1d740*/  PRMT R0, RZ, 0x654, R0 ;  /* 0x00000654ff007816 */ /* 0x000fc80000000000 */
[----:B------:R1:W-:Y:S03]  /*1d750*/  SYNCS.ARRIVE.TRANS64.RED.A1T0 RZ, [R0+URZ], RZ ;  /* 0x000000ff00ff79a7 */ /* 0x0003e6000810043f */
.L_x_8807:
[----:B------:R-:W-:Y:S05]  /*1d760*/  BSYNC B0 ;  /* 0x0000000000007941 */ /* 0x000fea0003800000 */
.L_x_8806:
[C---:B------:R-:W-:Y:S01]  /*1d770*/  ISETP.GT.AND P0, PT, R10.reuse, UR41, PT ;  /* 0x000000290a007c0c */ /* 0x040fe2000bf04270 */
[----:B------:R-:W-:-:S12]  /*1d780*/  VIADD R10, R10, 0xffffffff ;  /* 0xffffffff0a0a7836 */ /* 0x000fd80000000000 */
[----:B------:R-:W-:Y:S05]  /*1d790*/  @P0 BRA `(.L_x_8808) ;  /* 0xffffff5400300947 */ /* 0x000fea000383ffff */
.L_x_8777:
[----:B------:R-:W-:Y:S05]  /*1d7a0*/  WARPSYNC.ALL ;  /* 0x0000000000007948 */ /* 0x000fea0003800000 */
[----:B-1----:R-:W2:Y:S04]  /*1d7b0*/  LDL R5, [R1+0x440] ;  /* 0x0004400001057983 */ /* 0x002ea80000100800 */
[----:B------:R-:W3:Y:S04]  /*1d7c0*/  LDL R6, [R1+0x444] ;  /* 0x0004440001067983 */ /* 0x000ee80000100800 */
[----:B------:R-:W4:Y:S04]  /*1d7d0*/  LDL R132, [R1+0x210] ;  /* 0x0002100001847983 */ /* 0x000f280000100800 */
[----:B------:R-:W5:Y:S04]  /*1d7e0*/  LDL.64 R12, [R1+0x388] ;  /* 0x00038800010c7983 */ /* 0x000f680000100a00 */
        /* <DEDUP_REMOVED lines=60> */
[----:B------:R-:W5:Y:S04]  /*1dbb0*/  LDL R133, [R1+0x218] ;  /* 0x0002180001857983 */ /* 0x000f680000100800 */
[----:B--2---:R-:W1:Y:S02]  /*1dbc0*/  SHFL.BFLY PT, R0, R5, 0x2, 0x1f ;  /* 0x0c401f0005007f89 */ /* 0x004e6400000e0000 */
[----:B-1----:R-:W-:-:S05]  /*1dbd0*/  FADD.FTZ R0, R5, R0 ;  /* 0x0000000005007221 */ /* 0x002fca0000010000 */
[----:B------:R-:W1:Y:S02]  /*1dbe0*/  SHFL.BFLY PT, R3, R0, 0x1, 0x1f ;  /* 0x0c201f0000037f89 */ /* 0x000e6400000e0000 */
[----:B-1----:R-:W-:Y:S01]  /*1dbf0*/  FADD.FTZ R2, R0, R3 ;  /* 0x0000000300027221 */ /* 0x002fe20000010000 */
[----:B----4-:R-:W-:Y:S01]  /*1dc00*/  VIADD R132, R132, 0x1 ;  /* 0x0000000184847836 */ /* 0x010fe20000000000 */
[----:B------:R-:W2:Y:S04]  /*1dc10*/  LDL R0, [R1+0x21c] ;  /* 0x00021c0001007983 */ /* 0x000ea80000100800 */
[----:B------:R-:W-:Y:S04]  /*1dc20*/  STL [R1+0x440], R2 ;  /* 0x0004400201007387 */ /* 0x000fe80000100800 */
[----:B------:R-:W4:Y:S04]  /*1dc30*/  LDL R148, [R1+0x440] ;  /* 0x0004400001947983 */ /* 0x000f280000100800 */
[----:B---3--:R-:W1:Y:S02]  /*1dc40*/  SHFL.BFLY PT, R3, R6, 0x2, 0x1f ;  /* 0x0c401f0006037f89 */ /* 0x008e6400000e0000 */
[----:B-1----:R-:W-:Y:S01]  /*1dc50*/  FADD.FTZ R3, R3, R6 ;  /* 0x0000000603037221 */ /* 0x002fe20000010000 */
[----:B------:R-:W-:Y:S01]  /*1dc60*/  ISETP.NE.AND P2, PT, R132, 0x2, PT ;  /* 0x000000028400780c */ /* 0x000fe20003f45270 */
[----:B------:R-:W3:Y:S04]  /*1dc70*/  LDL.64 R6, [R1+0x418] ;  /* 0x0004180001067983 */ /* 0x000ee80000100a00 */
[----:B------:R-:W1:Y:S08]  /*1dc80*/  SHFL.BFLY PT, R4, R3, 0x1, 0x1f ;  /* 0x0c201f0003047f89 */ /* 0x000e7000000e0000 */
[----:B------:R-:W3:Y:S01]  /*1dc90*/  @!P2 LDL R19, [R1+0x214] ;  /* 0x000214000113a983 */ /* 0x000ee20000100800 */
[----:B-1----:R-:W-:-:S03]  /*1dca0*/  FADD.FTZ R140, R3, R4 ;  /* 0x00000004038c7221 */ /* 0x002fc60000010000 */
[----:B------:R-:W3:Y:S02]  /*1dcb0*/  LDL.64 R4, [R1+0x3e8] ;  /* 0x0003e80001047983 */ /* 0x000ee40000100a00 */
[----:B------:R-:W-:Y:S02]  /*1dcc0*/  FSETP.NE.FTZ.AND P1, PT, R140, RZ, PT ;  /* 0x000000ff8c00720b */ /* 0x000fe40003f35000 */
[----:B------:R-:W3:Y:S11]  /*1dcd0*/  LDL.64 R2, [R1+0x408] ;  /* 0x0004080001027983 */ /* 0x000ef60000100a00 */
[----:B------:R-:W3:Y:S04]  /*1dce0*/  @P1 LDL R143, [R1+0x450] ;  /* 0x00045000018f1983 */ /* 0x000ee80000100800 */
[----:B------:R-:W3:Y:S01]  /*1dcf0*/  @P1 LDL R145, [R1+0x434] ;  /* 0x0004340001911983 */ /* 0x000ee20000100800 */
[----:B------:R-:W-:-:S02]  /*1dd00*/  IMAD.MOV.U32 R142, RZ, RZ, -0x800000 ;  /* 0xff800000ff8e7424 */ /* 0x000fc400078e00ff */
[----:B------:R-:W-:Y:S01]  /*1dd10*/  IMAD.MOV.U32 R134, RZ, RZ, RZ ;  /* 0x000000ffff867224 */ /* 0x000fe200078e00ff */
[----:B------:R1:W-:Y:S08]  /*1dd20*/  BAR.ARV R203, 0x100 ;  /* 0x000400cb0000751d */ /* 0x0003f00000002000 */
[----:B------:R-:W-:Y:S06]  /*1dd30*/  BAR.ARV 0x8, 0x120 ;  /* 0x0204800000007b1d */ /* 0x000fec0000002000 */
[----:B----4-:R-:W-:-:S13]  /*1dd40*/  FSETP.NE.FTZ.AND P0, PT, R148, RZ, PT ;  /* 0x000000ff9400720b */ /* 0x010fda0003f15000 */
[----:B------:R-:W4:Y:S04]  /*1dd50*/  @P0 LDL R135, [R1+0x450] ;  /* 0x0004500001870983 */ /* 0x000f280000100800 */
[----:B------:R-:W3:Y:S01]  /*1dd60*/  @P0 LDL R144, [R1+0x430] ;  /* 0x0004300001900983 */ /* 0x000ee20000100800 */
[----:B------:R-:W1:Y:S02]  /*1dd70*/  @P0 MUFU.LG2 R141, R148 ;  /* 0x00000094008d0308 */ /* 0x000e640000000c00 */
[----:B-1----:R-:W-:-:S06]  /*1dd80*/  @P0 FMUL.FTZ R146, R141, 0.69314718246459960938 ;  /* 0x3f3172188d920820 */ /* 0x002fcc0000410000 */
[----:B------:R-:W1:Y:S08]  /*1dd90*/  @P1 MUFU.LG2 R147, R140 ;  /* 0x0000008c00931308 */ /* 0x000e700000000c00 */
[----:B------:R-:W5:Y:S01]  /*1dda0*/  @P0 MUFU.RCP R134, R148 ;  /* 0x0000009400860308 */ /* 0x000f620000001000 */
[----:B--2---:R-:W-:Y:S02]  /*1ddb0*/  VIADD R0, R0, 0x1 ;  /* 0x0000000100007836 */ /* 0x004fe40000000000 */
[----:B-1----:R-:W-:Y:S01]  /*1ddc0*/  @P1 FMUL.FTZ R147, R147, 0.69314718246459960938 ;  /* 0x3f31721893931820 */ /* 0x002fe20000410000 */
[----:B------:R-:W-:Y:S01]  /*1ddd0*/  STL [R1+0x444], R140 ;  /* 0x0004448c01007387 */ /* 0x000fe20000100800 */
[-C--:B-----5:R-:W-:Y:S01]  /*1dde0*/  FMUL.FTZ R139, R139, R134.reuse ;  /* 0x000000868b8b7220 */ /* 0x0a0fe20000410000 */
        /* <DEDUP_REMOVED lines=63> */
[----:B------:R-:W-:Y:S04]  /*1e1e0*/  STL [R1+0x210], R132 ;  /* 0x0002108401007387 */ /* 0x000fe80000100800 */
[----:B------:R-:W-:Y:S04]  /*1e1f0*/  STL.64 [R1+0x220], R138 ;  /* 0x0002208a01007387 */ /* 0x000fe80000100a00 */
        /* <DEDUP_REMOVED lines=31> */
[----:B------:R-:W-:Y:S04]  /*1e3f0*/  STL [R1+0x21c], R0 ;  /* 0x00021c0001007387 */ /* 0x000fe80000100800 */
[----:B------:R-:W-:Y:S01]  /*1e400*/  @!P2 STL [R1+0x210], RZ ;  /* 0x000210ff0100a387 */ /* 0x000fe20000100800 */
[----:B----4-:R-:W-:-:S04]  /*1e410*/  @P0 FMUL.FTZ R135, R135, 0.69314718246459960938 ;  /* 0x3f31721887870820 */ /* 0x010fc80000410000 */
[----:B---3--:R-:W-:Y:S01]  /*1e420*/  @P0 FFMA.FTZ R142, R135, R144, R146 ;  /* 0x00000090878e0223 */ /* 0x008fe20000010092 */
[----:B------:R-:W-:-:S06]  /*1e430*/  IMAD.MOV.U32 R135, RZ, RZ, RZ ;  /* 0x000000ffff877224 */ /* 0x000fcc00078e00ff */
[----:B------:R-:W1:Y:S01]  /*1e440*/  @P1 MUFU.RCP R135, R140 ;  /* 0x0000008c00871308 */ /* 0x000e620000001000 */
[----:B------:R-:W-:Y:S01]  /*1e450*/  @P1 FMUL.FTZ R146, R143, 0.69314718246459960938 ;  /* 0x3f3172188f921820 */ /* 0x000fe20000410000 */
[----:B------:R-:W-:-:S03]  /*1e460*/  IMAD.MOV.U32 R144, RZ, RZ, -0x800000 ;  /* 0xff800000ff907424 */ /* 0x000fc600078e00ff */
[----:B------:R-:W-:Y:S01]  /*1e470*/  @P1 FFMA.FTZ R144, R146, R145, R147 ;  /* 0x0000009192901223 */ /* 0x000fe20000010093 */
[----:B------:R-:W-:Y:S01]  /*1e480*/  STL [R1+0x440], R142 ;  /* 0x0004408e01007387 */ /* 0x000fe20000100800 */
[-C--:B-1----:R-:W-:Y:S01]  /*1e490*/  FMUL.FTZ R13, R13, R135.reuse ;  /* 0x000000870d0d7220 */ /* 0x082fe20000410000 */
[-C--:B------:R-:W-:Y:S01]  /*1e4a0*/  FMUL.FTZ R12, R12, R135.reuse ;  /* 0x000000870c0c7220 */ /* 0x080fe20000410000 */
[-C--:B------:R-:W-:Y:S01]  /*1e4b0*/  FMUL.FTZ R15, R15, R135.reuse ;  /* 0x000000870f0f7220 */ /* 0x080fe20000410000 */
[-C--:B------:R-:W-:Y:S01]  /*1e4c0*/  FMUL.FTZ R14, R14, R135.reuse ;  /* 0x000000870e0e7220 */ /* 0x080fe20000410000 */
[-C--:B------:R-:W-:Y:S01]  /*1e4d0*/  FMUL.FTZ R73, R73, R135.reuse ;  /* 0x0000008749497220 */ /* 0x080fe20000410000 */
[-C--:B------:R-:W-:Y:S01]  /*1e4e0*/  FMUL.FTZ R72, R72, R135.reuse ;  /* 0x0000008748487220 */ /* 0x080fe20000410000 */
[----:B------:R1:W-:Y:S01]  /*1e4f0*/  STL.64 [R1+0x388], R12 ;  /* 0x0003880c01007387 */ /* 0x0003e20000100a00 */
[-C--:B------:R-:W-:Y:S01]  /*1e500*/  FMUL.FTZ R71, R71, R135.reuse ;  /* 0x0000008747477220 */ /* 0x080fe20000410000 */
[-C--:B------:R-:W-:Y:S01]  /*1e510*/  FMUL.FTZ R70, R70, R135.reuse ;  /* 0x0000008746467220 */ /* 0x080fe20000410000 */
[-C--:B------:R-:W-:Y:S01]  /*1e520*/  FMUL.FTZ R59, R59, R135.reuse ;  /* 0x000000873b3b7220 */ /* 0x080fe20000410000 */
[----:B------:R2:W-:Y:S01]  /*1e530*/  STL.64 [R1+0x3c8], R14 ;  /* 0x0003c80e01007387 */ /* 0x0005e20000100a00 */
        /* <DEDUP_REMOVED lines=55> */
[----:B-1----:R-:W-:Y:S01]  /*1e8b0*/  VIADD R12, R133, 0x1 ;  /* 0x00000001850c7836 */ /* 0x002fe20000000000 */
[----:B--2---:R-:W-:Y:S01]  /*1e8c0*/  @!P2 LOP3.LUT R14, R19, 0x1, RZ, 0x3c, !PT ;  /* 0x00000001130ea812 */ /* 0x004fe200078e3cff */
[----:B------:R2:W-:Y:S04]  /*1e8d0*/  STL [R1+0x444], R144 ;  /* 0x0004449001007387 */ /* 0x0005e80000100800 */
[----:B------:R2:W-:Y:S04]  /*1e8e0*/  STL.64 [R1+0x228], R72 ;  /* 0x0002284801007387 */ /* 0x0005e80000100a00 */
        /* <DEDUP_REMOVED lines=29> */
[----:B------:R2:W-:Y:S04]  /*1eac0*/  STL [R1+0x218], R12 ;  /* 0x0002180c01007387 */ /* 0x0005e80000100800 */
[----:B------:R2:W-:Y:S01]  /*1ead0*/  @!P2 STL [R1+0x214], R14 ;  /* 0x0002140e0100a387 */ /* 0x0005e20000100800 */
[----:B------:R-:W-:-:S13]  /*1eae0*/  PLOP3.LUT P0, PT, PT, PT, PT, 0x8, 0x0 ;  /* 0x000000000000781c */ /* 0x000fda0003f0e170 */
.L_x_8712:
[----:B------:R-:W3:Y:S08]  /*1eaf0*/  S2UR UR4, SR_CgaCtaId ;  /* 0x00000000000479c3 */ /* 0x000ef00000008800 */
[----:B------:R-:W-:Y:S06]  /*1eb00*/  BAR.SYNC.DEFER_BLOCKING 0x5, 0x120 ;  /* 0x0144800000007b1d */ /* 0x000fec0000010000 */
[----:B------:R-:W-:-:S02]  /*1eb10*/  UMOV UR50, 0x400 ;  /* 0x0000040000327882 */ /* 0x000fc40000000000 */
[----:B---3--:R-:W-:-:S09]  /*1eb20*/  ULEA UR50, UR4, UR50, 0x18 ;  /* 0x0000003204327291 */ /* 0x008fd2000f8ec03f */
[----:B-1----:R-:W1:Y:S02]  /*1eb30*/  LDS R0, [UR50+0x324d0] ;  /* 0x0324d032ff007984 */ /* 0x002e640008000800 */
[----:B-1----:R-:W-:Y:S01]  /*1eb40*/  R2UR UR4, R0 ;  /* 0x00000000000472ca */ /* 0x002fe200000e0000 */
[----:B------:R-:W-:Y:S06]  /*1eb50*/  BAR.ARV 0x4, 0x120 ;  /* 0x0104800000007b1d */ /* 0x000fec0000002000 */
[----:B------:R-:W-:Y:S08]  /*1eb60*/  @P0 BRA `(.L_x_8809) ;  /* 0x0000000c00780947 */ /* 0x000ff00003800000 */
[----:B------:R-:W3:Y:S04]  /*1eb70*/  LDL.128 R136, [R1+0x220] ;  /* 0x0002200001887983 */ /* 0x000ee80000100c00 */
[----:B------:R-:W4:Y:S04]  /*1eb80*/  LDL.128 R128, [R1+0x240] ;  /* 0x0002400001807983 */ /* 0x000f280000100c00 */
[----:B------:R-:W5:Y:S04]  /*1eb90*/  LDL.128 R132, [R1+0x230] ;  /* 0x0002300001847983 */ /* 0x000f680000100c00 */
[----:B------:R-:W5:Y:S04]  /*1eba0*/  LDL.128 R120, [R1+0x260] ;  /* 0x0002600001787983 */ /* 0x000f680000100c00 */
[----:B--2---:R-:W2:Y:S04]  /*1ebb0*/  LDL.128 R72, [R1+0x320] ;  /* 0x0003200001487983 */ /* 0x004ea80000100c00 */
[----:B------:R-:W2:Y:S04]  /*1ebc0*/  LDL.128 R124, [R1+0x250] ;  /* 0x00025000017c7983 */ /* 0x000ea80000100c00 */
        /* <DEDUP_REMOVED lines=10> */
[----:B------:R-:W2:Y:S04]  /*1ec70*/  LDL R152, [R1+0x46c] ;  /* 0x00046c0001987983 */ /* 0x000ea80000100800 */
[----:B------:R-:W2:Y:S04]  /*1ec80*/  LDL.128 R84, [R1+0x2f0] ;  /* 0x0002f00001547983 */ /* 0x000ea80000100c00 */
[----:B------:R-:W2:Y:S04]  /*1ec90*/  LDL R151, [R1+0x468] ;  /* 0x0004680001977983 */ /* 0x000ea80000100800 */
        /* <DEDUP_REMOVED lines=12> */
[----:B------:R-:W2:Y:S01]  /*1ed60*/  LDL.128 R12, [R1+0x3f0] ;  /* 0x0003f000010c7983 */ /* 0x000ea20000100c00 */
[----:B------:R-:W-:Y:S01]  /*1ed70*/  VIADD R20, R200, UR42 ;  /* 0x0000002ac8147c36 */ /* 0x000fe20008000000 */
[----:B------:R-:W-:-:S02]  /*1ed80*/  ULDC UR5, c[0x0][0xb88] ;  /* 0x0002e20000057ab9 */ /* 0x000fc40000000800 */
[----:B------:R-:W2:Y:S04]  /*1ed90*/  LDL.128 R8, [R1+0x400] ;  /* 0x0004000001087983 */ /* 0x000ea80000100c00 */
[----:B------:R-:W2:Y:S01]  /*1eda0*/  LDL.128 R4, [R1+0x410] ;  /* 0x0004100001047983 */ /* 0x000ea20000100c00 */
[----:B------:R-:W-:Y:S01]  /*1edb0*/  LOP3.LUT P0, RZ, R209, 0x3, RZ, 0xc0, !PT ;  /* 0x00000003d1ff7812 */ /* 0x000fe2000780c0ff */
[----:B------:R-:W-:Y:S01]  /*1edc0*/  VIADD R0, R20, 0x8 ;  /* 0x0000000814007836 */ /* 0x000fe20000000000 */
[----:B------:R-:W-:Y:S01]  /*1edd0*/  IADD3 R142, P3, R194, 0xc040, RZ ;  /* 0x0000c040c28e7810 */ /* 0x000fe20007f7e0ff */
[----:B------:R-:W-:Y:S01]  /*1ede0*/  ULDC.64 UR6, c[0x0][0xc70] ;  /* 0x00031c0000067ab9 */ /* 0x000fe20000000a00 */
[----:B------:R-:W-:Y:S02]  /*1edf0*/  ISETP.GE.OR P1, PT, R20, UR5, P0 ;  /* 0x0000000514007c0c */ /* 0x000fe40008726670 */
[----:B------:R-:W-:-:S11]  /*1ee00*/  ISETP.GE.OR P0, PT, R0, UR5, P0 ;  /* 0x0000000500007c0c */ /* 0x000fd60008706670 */
[----:B------:R-:W2:Y:S04]  /*1ee10*/  @!P1 LDL R19, [R1+0x440] ;  /* 0x0004400001139983 */ /* 0x000ea80000100800 */
[----:B------:R-:W2:Y:S01]  /*1ee20*/  @!P0 LDL R0, [R1+0x444] ;  /* 0x0004440001008983 */ /* 0x000ea20000100800 */
[----:B------:R-:W-:Y:S02]  /*1ee30*/  IADD3 R3, P6, R194, 0x8060, RZ ;  /* 0x00008060c2037810 */ /* 0x000fe40007fde0ff */
[----:B------:R-:W-:Y:S02]  /*1ee40*/  LOP3.LUT R147, R142, 0x380, RZ, 0xc0, !PT ;  /* 0x000003808e937812 */ /* 0x000fe400078ec0ff */
[----:B------:R-:W-:Y:S02]  /*1ee50*/  LOP3.LUT R143, R194, 0x380, RZ, 0xc0, !PT ;  /* 0x00000380c28f7812 */ /* 0x000fe400078ec0ff */
[----:B------:R-:W-:-:S02]  /*1ee60*/  LOP3.LUT R2, R3, 0x380, RZ, 0xc0, !PT ;  /* 0x0000038003027812 */ /* 0x000fc400078ec0ff */
[----:B------:R-:W-:Y:S02]  /*1ee70*/  SHF.R.U64 R147, R147, 0x3, RZ ;  /* 0x0000000393937819 */ /* 0x000fe400000012ff */
[----:B------:R-:W-:Y:S02]  /*1ee80*/  SHF.R.U64 R143, R143, 0x3, RZ ;  /* 0x000000038f8f7819 */ /* 0x000fe400000012ff */
[----:B------:R-:W-:Y:S02]  /*1ee90*/  SHF.R.U64 R2, R2, 0x3, RZ ;  /* 0x0000000302027819 */ /* 0x000fe400000012ff */
[----:B------:R-:W-:Y:S02]  /*1eea0*/  LOP3.LUT R146, R147, R142, RZ, 0x3c, !PT ;  /* 0x0000008e93927212 */ /* 0x000fe400078e3cff */
[C---:B------:R-:W-:Y:S02]  /*1eeb0*/  IADD3 R141, P4, R194.reuse, 0xc020, RZ ;  /* 0x0000c020c28d7810 */ /* 0x040fe40007f9e0ff */
[----:B------:R-:W-:Y:S01]  /*1eec0*/  LOP3.LUT R142, R143, R194, RZ, 0x3c, !PT ;  /* 0x000000c28f8e7212 */ /* 0x000fe200078e3cff */
[----:B------:R-:W-:Y:S01]  /*1eed0*/  IMAD.MOV.U32 R143, RZ, RZ, R195 ;  /* 0x000000ffff8f7224 */ /* 0x000fe200078e00c3 */
[----:B------:R-:W-:-:S02]  /*1eee0*/  IADD3 R140, P5, R194, 0xc000, RZ ;  /* 0x0000c000c28c7810 */ /* 0x000fc40007fbe0ff */
[----:B------:R-:W-:Y:S02]  /*1eef0*/  LOP3.LUT R2, R2, R3, RZ, 0x3c, !PT ;  /* 0x0000000302027212 */ /* 0x000fe400078e3cff */
[----:B------:R-:W-:Y:S02]  /*1ef00*/  IADD3 R149, P2, R194, 0xc060, RZ ;  /* 0x0000c060c2957810 */ /* 0x000fe40007f5e0ff */
[----:B------:R-:W-:Y:S02]  /*1ef10*/  LOP3.LUT R3, R141, 0x380, RZ, 0xc0, !PT ;  /* 0x000003808d037812 */ /* 0x000fe400078ec0ff */
[----:B------:R-:W-:Y:S02]  /*1ef20*/  LOP3.LUT R21, R140, 0x380, RZ, 0xc0, !PT ;  /* 0x000003808c157812 */ /* 0x000fe400078ec0ff */
[----:B------:R-:W-:Y:S01]  /*1ef30*/  MOV R150, R142 ;  /* 0x0000008e00967202 */ /* 0x000fe20000000f00 */
[----:B------:R-:W-:Y:S01]  /*1ef40*/  USHF.R.S32.HI UR5, URZ, 0x1f, UR43 ;  /* 0x0000001f3f057899 */ /* 0x000fe2000801142b */
[----:B------:R-:W-:-:S02]  /*1ef50*/  LOP3.LUT R148, R149, 0x380, RZ, 0xc0, !PT ;  /* 0x0000038095947812 */ /* 0x000fc400078ec0ff */
[----:B------:R-:W-:Y:S02]  /*1ef60*/  SHF.R.U64 R144, R3, 0x3, RZ ;  /* 0x0000000303907819 */ /* 0x000fe400000012ff */
[----:B------:R-:W-:Y:S01]  /*1ef70*/  SHF.R.U64 R21, R21, 0x3, RZ ;  /* 0x0000000315157819 */ /* 0x000fe200000012ff */
[--C-:B------:R-:W-:Y:S01]  /*1ef80*/  IMAD.X R3, RZ, RZ, R195.reuse, P6 ;  /* 0x000000ffff037224 */ /* 0x100fe200030e06c3 */
[----:B------:R-:W-:Y:S01]  /*1ef90*/  SHF.R.U64 R148, R148, 0x3, RZ ;  /* 0x0000000394947819 */ /* 0x000fe200000012ff */
[----:B------:R-:W-:Y:S01]  /*1efa0*/  UIMAD UR5, UR5, UR6, URZ ;  /* 0x00000006050572a4 */ /* 0x000fe2000f8e023f */
[----:B------:R-:W-:Y:S01]  /*1efb0*/  LOP3.LUT R144, R144, R141, RZ, 0x3c, !PT ;  /* 0x0000008d90907212 */ /* 0x000fe200078e3cff */
[--C-:B------:R-:W-:Y:S01]  /*1efc0*/  IMAD.X R141, RZ, RZ, R195.reuse, P5 ;  /* 0x000000ffff8d7224 */ /* 0x100fe200028e06c3 */
[----:B------:R-:W-:Y:S01]  /*1efd0*/  LOP3.LUT R140, R21, R140, RZ, 0x3c, !PT ;  /* 0x0000008c158c7212 */ /* 0x000fe200078e3cff */
[--C-:B------:R-:W-:Y:S01]  /*1efe0*/  IMAD.X R145, RZ, RZ, R195.reuse, P4 ;  /* 0x000000ffff917224 */ /* 0x100fe200020e06c3 */
[----:B------:R-:W-:Y:S01]  /*1eff0*/  LOP3.LUT R148, R148, R149, RZ, 0x3c, !PT ;  /* 0x0000009594947212 */ /* 0x000fe200078e3cff */
[--C-:B------:R-:W-:Y:S01]  /*1f000*/  IMAD.X R147, RZ, RZ, R195.reuse, P3 ;  /* 0x000000ffff937224 */ /* 0x100fe200018e06c3 */
[----:B------:R-:W-:Y:S01]  /*1f010*/  UIMAD.WIDE.U32 UR8, UR43, UR6, URZ ;  /* 0x000000062b0872a5 */ /* 0x000fe2000f8e003f */
[----:B------:R-:W-:Y:S01]  /*1f020*/  IMAD.X R149, RZ, RZ, R195, P2 ;  /* 0x000000ffff957224 */ /* 0x000fe200010e06c3 */
[----:B------:R-:W-:Y:S01]  /*1f030*/  UIMAD UR5, UR43, UR7, UR5 ;  /* 0x000000072b0572a4 */ /* 0x000fe2000f8e0205 */
[----:B------:R-:W-:-:S02]  /*1f040*/  MOV R142, R2 ;  /* 0x00000002008e7202 */ /* 0x000fc40000000f00 */
[----:B------:R-:W-:Y:S01]  /*1f050*/  MOV R143, R140 ;  /* 0x0000008c008f7202 */ /* 0x000fe20000000f00 */
[----:B------:R-:W-:Y:S01]  /*1f060*/  UIADD3 UR5, UR9, UR5, URZ ;  /* 0x0000000509057290 */ /* 0x000fe2000fffe03f */
[----:B------:R-:W-:Y:S01]  /*1f070*/  MOV R21, R144 ;  /* 0x0000009000157202 */ /* 0x000fe20000000f00 */
[----:B------:R-:W-:Y:S01]  /*1f080*/  ULDC.64 UR6, c[0x0][0xc40] ;  /* 0x0003100000067ab9 */ /* 0x000fe20000000a00 */
[----:B------:R-:W-:Y:S02]  /*1f090*/  MOV R140, R146 ;  /* 0x00000092008c7202 */ /* 0x000fe40000000f00 */
[----:B------:R-:W-:Y:S01]  /*1f0a0*/  MOV R141, R148 ;  /* 0x00000094008d7202 */ /* 0x000fe20000000f00 */
[----:B------:R-:W-:Y:S02]  /*1f0b0*/  IMAD.U32 R3, RZ, RZ, UR9 ;  /* 0x00000009ff037e24 */ /* 0x000fe4000f8e00ff */
[----:B------:R-:W-:Y:S01]  /*1f0c0*/  IMAD.U32 R3, RZ, RZ, UR5 ;  /* 0x00000005ff037e24 */ /* 0x000fe2000f8e00ff */
[----:B------:R-:W-:Y:S01]  /*1f0d0*/  USHF.R.S32.HI UR5, URZ, 0x1f, UR44 ;  /* 0x0000001f3f057899 */ /* 0x000fe2000801142c */
[----:B------:R-:W-:Y:S01]  /*1f0e0*/  IMAD.U32 R2, RZ, RZ, UR8 ;  /* 0x00000008ff027e24 */ /* 0x000fe2000f8e00ff */
[----:B---3--:R-:W-:-:S02]  /*1f0f0*/  F2FP.BF16.F32.PACK_AB R136, R137, R136 ;  /* 0x000000888988723e */ /* 0x008fc400000010ff */
[----:B------:R-:W-:Y:S02]  /*1f100*/  F2FP.BF16.F32.PACK_AB R137, R139, R138 ;  /* 0x0000008a8b89723e */ /* 0x000fe400000010ff */
[----:B----4-:R-:W-:Y:S02]  /*1f110*/  F2FP.BF16.F32.PACK_AB R128, R129, R128 ;  /* 0x000000808180723e */ /* 0x010fe400000010ff */
[----:B------:R-:W-:Y:S02]  /*1f120*/  F2FP.BF16.F32.PACK_AB R129, R131, R130 ;  /* 0x000000828381723e */ /* 0x000fe400000010ff */
[----:B-----5:R-:W-:Y:S02]  /*1f130*/  F2FP.BF16.F32.PACK_AB R138, R133, R132 ;  /* 0x00000084858a723e */ /* 0x020fe400000010ff */
[----:B------:R-:W-:Y:S01]  /*1f140*/  F2FP.BF16.F32.PACK_AB R139, R135, R134 ;  /* 0x00000086878b723e */ /* 0x000fe200000010ff */
[----:B------:R-:W-:Y:S01]  /*1f150*/  BAR.SYNC.DEFER_BLOCKING 0x1, 0x100 ;  /* 0x0044000000007b1d */ /* 0x000fe20000010000 */
[----:B------:R-:W-:-:S02]  /*1f160*/  F2FP.BF16.F32.PACK_AB R120, R121, R120 ;  /* 0x000000787978723e */ /* 0x000fc400000010ff */
[----:B------:R-:W-:Y:S02]  /*1f170*/  F2FP.BF16.F32.PACK_AB R121, R123, R122 ;  /* 0x0000007a7b79723e */ /* 0x000fe400000010ff */
[----:B--2---:R-:W-:Y:S02]  /*1f180*/  F2FP.BF16.F32.PACK_AB R72, R73, R72 ;  /* 0x000000484948723e */ /* 0x004fe400000010ff */
        /* <DEDUP_REMOVED lines=10> */
[----:B------:R-:W1:Y:S01]  /*1f230*/  LDC.64 R68, c[0x0][0xc78] ;  /* 0x00031e00ff447b82 */ /* 0x000e620000000a00 */
        /* <DEDUP_REMOVED lines=17> */
[----:B------:R-:W-:Y:S01]  /*1f350*/  STSM.16.M88.4 [R151], R120 ;  /* 0x0000007897007844 */ /* 0x000fe20000000200 */
[----:B------:R-:W-:-:S03]  /*1f360*/  F2FP.BF16.F32.PACK_AB R82, R77, R76 ;  /* 0x0000004c4d52723e */ /* 0x000fc600000010ff */
[----:B------:R-:W-:Y:S01]  /*1f370*/  STSM.16.M88.4 [R237], R112 ;  /* 0x00000070ed007844 */ /* 0x000fe20000000200 */
        /* <DEDUP_REMOVED lines=36> */
[----:B------:R-:W-:Y:S01]  /*1f5c0*/  F2FP.BF16.F32.PACK_AB R11, R7, R6 ;  /* 0x00000006070b723e */ /* 0x000fe200000010ff */
[----:B------:R-:W-:Y:S04]  /*1f5d0*/  STSM.16.M88.4 [R143], R44 ;  /* 0x0000002c8f007844 */ /* 0x000fe80000000200 */
[----:B------:R-:W-:Y:S04]  /*1f5e0*/  STSM.16.M88.4 [R21], R36 ;  /* 0x0000002415007844 */ /* 0x000fe80000000200 */
[----:B------:R-:W-:Y:S04]  /*1f5f0*/  STSM.16.M88.4 [R140], R24 ;  /* 0x000000188c007844 */ /* 0x000fe80000000200 */
[----:B------:R-:W-:Y:S01]  /*1f600*/  STSM.16.M88.4 [R141], R8 ;  /* 0x000000088d007844 */ /* 0x000fe20000000200 */
[----:B------:R-:W-:Y:S01]  /*1f610*/  @!PT LDS RZ, [RZ] ;  /* 0x00000000fffff984 */ /* 0x000fe20000000800 */
[----:B------:R-:W-:Y:S01]  /*1f620*/  @!PT LDS RZ, [RZ] ;  /* 0x00000000fffff984 */ /* 0x000fe20000000800 */
[----:B------:R-:W-:Y:S01]  /*1f630*/  @!PT LDS RZ, [RZ] ;  /* 0x00000000fffff984 */ /* 0x000fe20000000800 */
[----:B------:R-:W-:Y:S01]  /*1f640*/  @!PT LDS RZ, [RZ] ;  /* 0x00000000fffff984 */ /* 0x000fe20000000800 */
[----:B------:R3:W-:Y:S06]  /*1f650*/  MEMBAR.ALL.CTA ;  /* 0x0000000000007992 */ /* 0x0007ec0000008000 */
[----:B---3--:R-:W3:Y:S01]  /*1f660*/  FENCE.VIEW.ASYNC.S ;  /* 0x00000000000073c6 */ /* 0x008ee20000000000 */
[----:B-1----:R-:W-:-:S02]  /*1f670*/  IMAD R40, R68, UR5, RZ ;  /* 0x0000000544287c24 */ /* 0x002fc4000f8e02ff */
[----:B------:R-:W-:Y:S01]  /*1f680*/  IMAD.WIDE.U32 R2, R68, UR44, R2 ;  /* 0x0000002c44027c25 */ /* 0x000fe2000f8e0002 */
[----:B---3--:R-:W1:Y:S01]  /*1f690*/  SHFL.IDX PT, R4, R221, RZ, 0x1f ;  /* 0x00001fffdd047589 */ /* 0x008e6200000e0000 */
[----:B--2---:R-:W-:Y:S02]  /*1f6a0*/  SHF.R.S32.HI R29, RZ, 0x1f, R20 ;  /* 0x0000001fff1d7819 */ /* 0x004fe40000011414 */
[----:B------:R-:W-:Y:S01]  /*1f6b0*/  IMAD R40, R69, UR44, R40 ;  /* 0x0000002c45287c24 */ /* 0x000fe2000f8e0228 */
[----:B------:R-:W-:Y:S06]  /*1f6c0*/  BAR.ARV 0x1, 0x120 ;  /* 0x0044800000007b1d */ /* 0x000fec0000002000 */
[----:B------:R-:W-:-:S04]  /*1f6d0*/  IADD3 R20, P2, R20, R2, RZ ;  /* 0x0000000214147210 */ /* 0x000fc80007f5e0ff */
[----:B------:R-:W-:Y:S02]  /*1f6e0*/  IADD3.X R29, R29, R3, R40, P2, !PT ;  /* 0x000000031d1d7210 */ /* 0x000fe400017fe428 */
        /* <DEDUP_REMOVED lines=36> */
.L_x_8812:
[----:B------:R-:W-:Y:S05]  /*1f930*/  BSYNC B0 ;  /* 0x0000000000007941 */ /* 0x000fea0003800000 */
.L_x_8811:
[----:B------:R-:W-:Y:S05]  /*1f940*/  BRA `(.L_x_8810) ;  /* 0x00000008007c7947 */ /* 0x000fea0003800000 */
.L_x_8809:
[----:B--2---:R-:W1:Y:S01]  /*1f950*/  LDC.64 R8, c[0x0][0xbe0] ;  /* 0x0002f800ff087b82 */ /* 0x004e620000000a00 */
[----:B------:R-:W-:Y:S01]  /*1f960*/  ISETP.GT.AND P0, PT, R197, 0x7f, PT ;  /* 0x0000007fc500780c */ /* 0x000fe20003f04270 */
[----:B------:R-:W-:Y:S01]  /*1f970*/  USHF.R.S32.HI UR5, URZ, 0x1f, UR43 ;  /* 0x0000001f3f057899 */ /* 0x000fe2000801142b */
[--C-:B------:R-:W-:Y:S01]  /*1f980*/  SHF.R.S32.HI R189, RZ, 0x1f, R188.reuse ;  /* 0x0000001fffbd7819 */ /* 0x100fe200000114bc */
[----:B------:R-:W-:Y:S01]  /*1f990*/  USHF.R.S32.HI UR6, URZ, 0x1f, UR44 ;  /* 0x0000001f3f067899 */ /* 0x000fe2000801142c */
[----:B------:R-:W-:Y:S03]  /*1f9a0*/  BSSY B0, `(.L_x_8813) ;  /* 0x000001c000007945 */ /* 0x000fe60003800000 */
[----:B------:R-:W2:Y:S08]  /*1f9b0*/  LDC R14, c[0x0][0xeac] ;  /* 0x0003ab00ff0e7b82 */ /* 0x000eb00000000800 */
[----:B------:R-:W3:Y:S01]  /*1f9c0*/  LDC.64 R10, c[0x0][0xbe8] ;  /* 0x0002fa00ff0a7b82 */ /* 0x000ee20000000a00 */
[----:B-1----:R-:W-:-:S04]  /*1f9d0*/  IMAD.WIDE.U32 R6, R8, UR43, R188 ;  /* 0x0000002b08067c25 */ /* 0x002fc8000f8e00bc */
[----:B------:R-:W-:Y:S01]  /*1f9e0*/  IMAD R8, R8, UR5, RZ ;  /* 0x0000000508087c24 */ /* 0x000fe2000f8e02ff */
[----:B------:R-:W-:Y:S06]  /*1f9f0*/  @P0 BRA `(.L_x_8814) ;  /* 0x0000000000580947 */ /* 0x000fec0003800000 */
[----:B------:R-:W1:Y:S01]  /*1fa00*/  S2R R0, SR_TID.X ;  /* 0x0000000000007919 */ /* 0x000e620000002100 */
[----:B------:R-:W-:Y:S01]  /*1fa10*/  IMAD.U32 R2, RZ, RZ, UR42 ;  /* 0x0000002aff027e24 */ /* 0x000fe2000f8e00ff */
[----:B------:R-:W-:-:S04]  /*1fa20*/  ULDC UR7, c[0x0][0xb88] ;  /* 0x0002e20000077ab9 */ /* 0x000fc80000000800 */
        /* <DEDUP_REMOVED lines=19> */
.L_x_8814:
[----:B------:R-:W-:Y:S05]  /*1fb60*/  BSYNC B0 ;  /* 0x0000000000007941 */ /* 0x000fea0003800000 */
.L_x_8813:
[----:B------:R-:W-:Y:S01]  /*1fb70*/  ULDC UR5, c[0x0][0xb88] ;  /* 0x0002e20000057ab9 */ /* 0x000fe20000000800 */
[C---:B------:R-:W-:Y:S01]  /*1fb80*/  VIADD R0, R198.reuse, 0x20 ;  /* 0x00000020c6007836 */ /* 0x040fe20000000000 */
[----:B------:R-:W-:Y:S01]  /*1fb90*/  UIADD3 UR42, -UR42, UR5, URZ ;  /* 0x000000052a2a7290 */ /* 0x000fe2000fffe13f */
[----:B-1----:R-:W-:Y:S01]  /*1fba0*/  IMAD R3, R9, UR43, R8 ;  /* 0x0000002b09037c24 */ /* 0x002fe2000f8e0208 */
[----:B------:R-:W-:Y:S01]  /*1fbb0*/  ULOP3.LUT UR39, URZ, UR39, URZ, 0x33, !UPT ;  /* 0x000000273f277292 */ /* 0x000fe2000f8e333f */
[C---:B------:R-:W-:Y:S01]  /*1fbc0*/  VIADD R2, R198.reuse, 0x40 ;  /* 0x00000040c6027836 */ /* 0x040fe20000000000 */
[----:B------:R-:W-:Y:S01]  /*1fbd0*/  SHF.R.S32.HI R199, RZ, 0x1f, R198 ;  /* 0x0000001fffc77819 */ /* 0x000fe200000114c6 */
[----:B------:R-:W-:Y:S01]  /*1fbe0*/  IMAD.IADD R7, R7, 0x1, R3 ;  /* 0x0000000107077824 */ /* 0x000fe200078e0203 */
[----:B------:R-:W-:Y:S01]  /*1fbf0*/  ISETP.GE.AND P2, PT, R198, UR42, PT ;  /* 0x0000002ac6007c0c */ /* 0x000fe2000bf46270 */
[----:B------:R-:W-:Y:S01]  /*1fc00*/  BSSY B0, `(.L_x_8815) ;  /* 0x0000021000007945 */ /* 0x000fe20003800000 */
[----:B------:R-:W-:Y:S01]  /*1fc10*/  ISETP.GE.AND P0, PT, R0, UR42, PT ;  /* 0x0000002a00007c0c */ /* 0x000fe2000bf06270 */
[----:B---3--:R-:W-:Y:S01]  /*1fc20*/  IMAD R0, R10, UR6, RZ ;  /* 0x000000060a007c24 */ /* 0x008fe2000f8e02ff */
[----:B------:R-:W-:Y:S01]  /*1fc30*/  ISETP.GE.AND P1, PT, R2, UR42, PT ;  /* 0x0000002a02007c0c */ /* 0x000fe2000bf26270 */
[----:B--2---:R-:W-:-:S02]  /*1fc40*/  VIADD R5, R14, UR39 ;  /* 0x000000270e057c36 */ /* 0x004fc40008000000 */
        /* <DEDUP_REMOVED lines=28> */
.L_x_8816:
[----:B------:R-:W-:Y:S05]  /*1fe10*/  BSYNC B0 ;  /* 0x0000000000007941 */ /* 0x000fea0003800000 */
.L_x_8815:
        /* <DEDUP_REMOVED lines=27> */
.L_x_8818:
[----:B------:R-:W-:Y:S05]  /*1ffd0*/  BSYNC B0 ;  /* 0x0000000000007941 */ /* 0x000fea0003800000 */
.L_x_8817:
[----:B------:R-:W-:Y:S04]  /*1ffe0*/  BSSY B0, `(.L_x_8819) ;  /* 0x000001a000007945 */ /* 0x000fe80003800000 */
[----:B------:R-:W-:Y:S05]  /*1fff0*/  @P1 BRA `(.L_x_8820) ;  /* 0x0000000000601947 */ /* 0x000fea0003800000 */
[----:B--2---:R-:W-:Y:S01]  /*20000*/  IADD3 R9, P0, R4, 0x40, RZ ;  /* 0x0000004004097810 */ /* 0x004fe20007f1e0ff */
        /* <DEDUP_REMOVED lines=23> */
.L_x_8820:
[----:B------:R-:W-:Y:S05]  /*20180*/  BSYNC B0 ;  /* 0x0000000000007941 */ /* 0x000fea0003800000 */
.L_x_8819:
        /* <DEDUP_REMOVED lines=26> */
.L_x_8821:
[----:B------:R-:W-:Y:S05]  /*20330*/  BSYNC B0 ;  /* 0x0000000000007941 */ /* 0x000fea0003800000 */
.L_x_8810:
[----:B------:R-:W5:Y:S02]  /*20340*/  LDC R0, c[0x0][0xea8] ;  /* 0x0003aa00ff007b82 */ /* 0x000f640000000800 */
[----:B-----5:R-:W-:-:S13]  /*20350*/  ISETP.LE.AND P0, PT, R0, UR4, PT ;  /* 0x0000000400007c0c */ /* 0x020fda000bf03270 */
[----:B------:R-:W-:Y:S05]  /*20360*/  @!P0 BRA `(.L_x_8822) ;  /* 0xfffffe0c00f88947 */ /* 0x000fea000383ffff */
[----:B------:R-:W-:Y:S05]  /*20370*/  EXIT ;  /* 0x000000000000794d */ /* 0x000fea0003800000 */
.L_x_8702:
[----:B------:R-:W-:-:S08]  /*20380*/  NOP ;  /* 0x0000000000007918 */ /* 0x000fd00000000000 */
[----:B------:R-:W1:-:S00]  /*20390*/  USETMAXREG.DEALLOC.CTAPOOL 0x18 ;  /* 0x00000018000079c8 */ /* 0x000e4000080e0500 */
[----:B-1----:R-:W-:-:S06]  /*203a0*/  LOP3.LUT R0, R0, 0x3, RZ, 0xc0, !PT ;  /* 0x0000000300007812 */ /* 0x002fcc00078ec0ff */
[----:B------:R-:W1:Y:S02]  /*203b0*/  SHFL.IDX PT, R0, R0, RZ, 0x1f ;  /* 0x00001fff00007589 */ /* 0x000e6400000e0000 */
[----:B-1----:R-:W-:-:S13]  /*203c0*/  ISETP.NE.AND P0, PT, R0, RZ, PT ;  /* 0x000000ff0000720c */ /* 0x002fda0003f05270 */
[----:B------:R-:W-:Y:S05]  /*203d0*/  @P0 EXIT ;  /* 0x000000000000094d */ /* 0x000fea0003800000 */
[----:B------:R-:W1:Y:S01]  /*203e0*/  S2UR UR4, SR_CTAID.X ;  /* 0x00000000000479c3 */ /* 0x000e620000002500 */
[----:B------:R2:W-:Y:S01]  /*203f0*/  STL [R1+0x468], RZ ;  /* 0x000468ff01007387 */ /* 0x0005e20000100800 */
[----:B------:R-:W-:Y:S02]  /*20400*/  IMAD.MOV.U32 R16, RZ, RZ, RZ ;  /* 0x000000ffff107224 */ /* 0x000fe400078e00ff */
[----:B------:R-:W-:-:S04]  /*20410*/  IMAD.MOV.U32 R17, RZ, RZ, 0x1 ;  /* 0x00000001ff117424 */ /* 0x000fc800078e00ff */
[----:B------:R-:W1:Y:S02]  /*20420*/  LDC R0, c[0x0][0xea8] ;  /* 0x0003aa00ff007b82 */ /* 0x000e640000000800 */
[----:B-1----:R-:W-:-:S13]  /*20430*/  ISETP.LE.AND P0, PT, R0, UR4, PT ;  /* 0x0000000400007c0c */ /* 0x002fda000bf03270 */
[----:B--2---:R-:W-:Y:S05]  /*20440*/  @P0 BRA `(.L_x_8823) ;  /* 0x0000002c00a40947 */ /* 0x004fea0003800000 */
[----:B------:R-:W-:Y:S01]  /*20450*/  IMAD.U32 R0, RZ, RZ, UR4 ;  /* 0x00000004ff007e24 */ /* 0x000fe2000f8e00ff */
[----:B------:R1:W-:Y:S01]  /*20460*/  STL [R1+0x468], RZ ;  /* 0x000468ff01007387 */ /* 0x0003e20000100800 */
[----:B------:R-:W-:Y:S01]  /*20470*/  IMAD.MOV.U32 R17, RZ, RZ, 0x1 ;  /* 0x00000001ff117424 */ /* 0x000fe200078e00ff */
[----:B------:R-:W-:Y:S01]  /*20480*/  ULDC UR44, c[0x0][0xc] ;  /* 0x00000300002c7ab9 */ /* 0x000fe20000000800 */
[----:B------:R-:W-:Y:S01]  /*20490*/  IMAD.MOV.U32 R16, RZ, RZ, RZ ;  /* 0x000000ffff107224 */ /* 0x000fe200078e00ff */
[----:B------:R1:W-:Y:S01]  /*204a0*/  STL [R1+0x460], R0 ;  /* 0x0004600001007387 */ /* 0x0003e20000100800 */
[----:B------:R-:W-:-:S05]  /*204b0*/  ULDC.64 UR48, c[0x0][0x198] ;  /* 0x0000660000307ab9 */ /* 0x000fca0000000a00 */
.L_x_8879:
[----:B--2---:R-:W2:Y:S01]  /*204c0*/  LDL R2, [R1+0x460] ;  /* 0x0004600001027983 */ /* 0x004ea20000100800 */
[----:B------:R-:W-:Y:S01]  /*204d0*/  ULDC UR10, c[0x0][0xed0] ;  /* 0x0003b400000a7ab9 */ /* 0x000fe20000000800 */
[----:B-1----:R-:W1:Y:S01]  /*204e0*/  LDC R0, c[0x0][0xee8] ;  /* 0x0003ba00ff007b82 */ /* 0x002e620000000800 */
[----:B------:R-:W-:-:S11]  /*204f0*/  UISETP.NE.AND UP0, UPT, UR10, 0x1, UPT ;  /* 0x000000010a00788c */ /* 0x000fd6000bf05270 */
[----:B------:R-:W-:Y:S01]  /*20500*/  @UP0 ULDC UR6, c[0x0][0xed4] ;  /* 0x0003b50000060ab9 */ /* 0x000fe20000000800 */
[----:B------:R-:W-:Y:S01]  /*20510*/  @UP0 ULDC UR11, c[0x0][0xed8] ;  /* 0x0003b600000b0ab9 */ /* 0x000fe20000000800 */
[C---:B--2---:R-:W-:Y:S02]  /*20520*/  R2UR UR8, R2.reuse ;  /* 0x00000000020872ca */ /* 0x044fe400000e0000 */
[----:B------:R-:W-:-:S11]  /*20530*/  R2UR UR9, R2 ;  /* 0x00000000020972ca */ /* 0x000fd600000e0000 */
[----:B------:R-:W-:-:S04]  /*20540*/  UIMAD.WIDE.U32 UR6, UR8, UR6, URZ ;  /* 0x00000006080672a5 */ /* 0x000fc8000f8e003f */
[----:B------:R-:W-:-:S04]  /*20550*/  @UP0 USHF.R.U32.HI UR8, URZ, UR11, UR7 ;  /* 0x0000000b3f080299 */ /* 0x000fc80008011607 */
[----:B------:R-:W-:Y:S02]  /*20560*/  UIADD3 UR6, -UR8, URZ, URZ ;  /* 0x0000003f08067290 */ /* 0x000fe4000fffe13f */
[----:B-1----:R-:W-:Y:S02]  /*20570*/  ISETP.LE.AND P0, PT, R0, UR8, PT ;  /* 0x0000000800007c0c */ /* 0x002fe4000bf03270 */
[----:B------:R-:W-:-:S11]  /*20580*/  UIMAD UR10, UR10, UR6, UR9 ;  /* 0x000000060a0a72a4 */ /* 0x000fd6000f8e0209 */
[----:B---3--:R-:W-:Y:S05]  /*20590*/  @!P0 BRA `(.L_x_8824) ;  /* 0x0000000000208947 */ /* 0x008fea0003800000 */
        /* <DEDUP_REMOVED lines=8> */
.L_x_8824:
[----:B------:R-:W-:Y:S01]  /*20620*/  ULDC UR11, c[0x0][0xec4] ;  /* 0x0003b100000b7ab9 */ /* 0x000fe20000000800 */
[----:B------:R-:W-:Y:S01]  /*20630*/  UMOV UR9, UR10 ;  /* 0x0000000a00097c82 */ /* 0x000fe20008000000 */
[----:B------:R-:W-:-:S11]  /*20640*/  UISETP.NE.AND UP0, UPT, UR11, 0x1, UPT ;  /* 0x000000010b00788c */ /* 0x000fd6000bf05270 */
[----:B------:R-:W-:Y:S02]  /*20650*/  @UP0 ULDC.64 UR12, c[0x0][0xec8] ;  /* 0x0003b200000c0ab9 */ /* 0x000fe40000000a00 */
[----:B------:R-:W-:-:S04]  /*20660*/  UIMAD.WIDE.U32 UR6, UR10, UR12, URZ ;  /* 0x0000000c0a0672a5 */ /* 0x000fc8000f8e003f */
[----:B------:R-:W-:-:S04]  /*20670*/  @UP0 USHF.R.U32.HI UR9, URZ, UR13, UR7 ;  /* 0x0000000d3f090299 */ /* 0x000fc80008011607 */
[----:B------:R-:W-:-:S12]  /*20680*/  UIMAD UR6, UR9, UR11, URZ ;  /* 0x0000000b090672a4 */ /* 0x000fd8000f8e023f */
.L_x_8825:
[----:B------:R-:W-:Y:S01]  /*20690*/  ULDC.64 UR12, c[0x0][0x3f8] ;  /* 0x0000fe00000c7ab9 */ /* 0x000fe20000000a00 */
[----:B------:R-:W-:Y:S02]  /*206a0*/  ULOP3.LUT UR9, URZ, UR9, URZ, 0x33, !UPT ;  /* 0x000000093f097292 */ /* 0x000fe4000f8e333f */
[----:B------:R-:W-:Y:S01]  /*206b0*/  UISETP.NE.U32.AND UP0, UPT, UR12, URZ, UPT ;  /* 0x0000003f0c00728c */ /* 0x000fe2000bf05070 */
[----:B------:R-:W-:Y:S02]  /*206c0*/  ULDC UR41, c[0x0][0xeac] ;  /* 0x0003ab0000297ab9 */ /* 0x000fe40000000800 */
[----:B------:R-:W-:Y:S01]  /*206d0*/  ULDC UR12, c[0x0][0xeb8] ;  /* 0x0003ae00000c7ab9 */ /* 0x000fe20000000800 */
[----:B------:R-:W-:Y:S02]  /*206e0*/  UIADD3 UR41, UR9, UR41, URZ ;  /* 0x0000002909297290 */ /* 0x000fe4000fffe03f */
[----:B------:R-:W-:Y:S02]  /*206f0*/  UISETP.NE.AND UP1, UPT, UR12, 0x1, UPT ;  /* 0x000000010c00788c */ /* 0x000fe4000bf25270 */
[----:B------:R-:W-:Y:S01]  /*20700*/  UIADD3 UR10, UR10, -UR6, URZ ;  /* 0x800000060a0a7290 */ /* 0x000fe2000fffe03f */
[----:B------:R-:W-:-:S02]  /*20710*/  ULDC UR11, c[0x0][0xec4] ;  /* 0x0003b100000b7ab9 */ /* 0x000fc40000000800 */
[----:B------:R-:W-:Y:S01]  /*20720*/  ULDC.64 UR6, c[0x0][0xad8] ;  /* 0x0002b60000067ab9 */ /* 0x000fe20000000a00 */
[----:B------:R-:W-:Y:S02]  /*20730*/  UISETP.NE.AND.EX UP0, UPT, UR13, URZ, UPT, UP0 ;  /* 0x0000003f0d00728c */ /* 0x000fe4000bf05300 */
[----:B------:R-:W-:Y:S02]  /*20740*/  UISETP.GE.AND UP2, UPT, UR7, 0x1, UPT ;  /* 0x000000010700788c */ /* 0x000fe4000bf46270 */
[----:B------:R-:W-:Y:S01]  /*20750*/  USHF.L.U32 UR41, UR41, 0x7, URZ ;  /* 0x0000000729297899 */ /* 0x000fe2000800063f */
[----:B------:R-:W-:Y:S01]  /*20760*/  ULDC UR13, c[0x0][0x404] ;  /* 0x00010100000d7ab9 */ /* 0x000fe20000000800 */
[----:B------:R-:W-:Y:S01]  /*20770*/  ULDC UR14, c[0x0][0x288] ;  /* 0x0000a200000e7ab9 */ /* 0x000fe20000000800 */
[----:B------:R-:W-:Y:S01]  /*20780*/  UIMAD UR11, UR8, UR11, UR10 ;  /* 0x0000000b080b72a4 */ /* 0x000fe2000f8e020a */
[----:B------:R-:W-:Y:S01]  /*20790*/  PLOP3.LUT P1, PT, PT, PT, UP2, 0x80, 0x0 ;  /* 0x000000000000781c */ /* 0x000fe20003f2f028 */
[----:B------:R-:W-:Y:S01]  /*207a0*/  USEL UR13, UR13, 0x1, UP0 ;  /* 0x000000010d0d7887 */ /* 0x000fe20008000000 */
[----:B------:R-:W-:Y:S01]  /*207b0*/  @UP1 ULDC UR8, c[0x0][0xebc] ;  /* 0x0003af0000081ab9 */ /* 0x000fe20000000800 */
[----:B------:R-:W-:Y:S01]  /*207c0*/  UIADD3 UR10, UR41, 0x80, -UR14 ;  /* 0x00000080290a7890 */ /* 0x000fe2000fffe80e */
[----:B------:R-:W-:Y:S01]  /*207d0*/  ULDC UR15, c[0x0][0x2e0] ;  /* 0x0000b800000f7ab9 */ /* 0x000fe20000000800 */
[----:B------:R-:W-:Y:S01]  /*207e0*/  UIMAD.WIDE.U32 UR8, UR11, UR8, URZ ;  /* 0x000000080b0872a5 */ /* 0x000fe2000f8e003f */
[----:B------:R-:W-:Y:S01]  /*207f0*/  @UP1 ULDC UR16, c[0x0][0xec0] ;  /* 0x0003b00000101ab9 */ /* 0x000fe20000000800 */
[----:B------:R-:W-:Y:S01]  /*20800*/  UIMAD UR10, UR13, UR15, UR10 ;  /* 0x0000000f0d0a72a4 */ /* 0x000fe2000f8e020a */
[----:B------:R-:W-:Y:S01]  /*20810*/  UMOV UR43, UR11 ;  /* 0x0000000b002b7c82 */ /* 0x000fe20008000000 */
[----:B------:R-:W-:-:S02]  /*20820*/  @UP1 USHF.R.U32.HI UR43, URZ, UR16, UR9 ;  /* 0x000000103f2b1299 */ /* 0x000fc40008011609 */
[----:B------:R-:W-:Y:S02]  /*20830*/  UIADD3 UR6, UR10, UR6, URZ ;  /* 0x000000060a067290 */ /* 0x000fe4000fffe03f */
[----:B------:R-:W-:-:S04]  /*20840*/  UIADD3 UR42, -UR43, URZ, URZ ;  /* 0x0000003f2b2a7290 */ /* 0x000fc8000fffe13f */
[----:B------:R-:W-:Y:S01]  /*20850*/  UIMAD UR42, UR12, UR42, UR11 ;  /* 0x0000002a0c2a72a4 */ /* 0x000fe2000f8e020b */
[----:B------:R-:W-:Y:S01]  /*20860*/  IMAD.U32 R0, RZ, RZ, UR6 ;  /* 0x00000006ff007e24 */ /* 0x000fe2000f8e00ff */
[----:B------:R-:W-:Y:S10]  /*20870*/  @!P1 BRA `(.L_x_8826) ;  /* 0x0000000000409947 */ /* 0x000ff40003800000 */
        /* <DEDUP_REMOVED lines=10> */
.L_x_8827:
[----:B------:R-:W-:-:S11]  /*20920*/  UISETP.NE.AND UP0, UPT, UR7, 0x1, UPT ;  /* 0x000000010700788c */ /* 0x000fd6000bf05270 */
[----:B------:R-:W-:Y:S02]  /*20930*/  @UP0 ULDC.64 UR10, c[0x0][0xae0] ;  /* 0x0002b800000a0ab9 */ /* 0x000fe40000000a00 */
[----:B------:R-:W-:-:S04]  /*20940*/  UIMAD.WIDE.U32 UR8, UR6, UR10, URZ ;  /* 0x0000000a060872a5 */ /* 0x000fc8000f8e003f */
[----:B------:R-:W-:-:S12]  /*20950*/  @UP0 USHF.R.U32.HI UR6, URZ, UR11, UR9 ;  /* 0x0000000b3f060299 */ /* 0x000fd80008011609 */
.L_x_8828:
[----:B------:R-:W-:-:S06]  /*20960*/  UIMAD UR6, UR6, UR7, UR7 ;  /* 0x00000007060672a4 */ /* 0x000fcc000f8e0207 */
[----:B------:R-:W-:-:S07]  /*20970*/  VIMNMX R0, R0, UR6, PT ;  /* 0x0000000600007c48 */ /* 0x000fce000bfe0100 */
.L_x_8826:
[----:B------:R-:W-:Y:S01]  /*20980*/  UIMAD UR8, UR13, UR15, 0x5f ;  /* 0x0000005f0d0874a4 */ /* 0x000fe2000f8e020f */
[----:B------:R-:W-:Y:S01]  /*20990*/  VIADD R0, R0, 0x5f ;  /* 0x0000005f00007836 */ /* 0x000fe20000000000 */
[----:B------:R-:W-:Y:S02]  /*209a0*/  UIADD3 UR10, UR41, -UR14, URZ ;  /* 0x8000000e290a7290 */ /* 0x000fe4000fffe03f */
[----:B------:R-:W-:Y:S01]  /*209b0*/  UIMAD.WIDE UR8, UR8, 0x2aaaaaab, URZ ;  /* 0x2aaaaaab080878a5 */ /* 0x000fe2000f8e023f */
[----:B------:R-:W-:Y:S01]  /*209c0*/  IMAD.HI R0, R0, 0x2aaaaaab, RZ ;  /* 0x2aaaaaab00007827 */ /* 0x000fe200078e02ff */
[----:B------:R-:W-:Y:S02]  /*209d0*/  UIMAD UR10, UR13, UR15, UR10 ;  /* 0x0000000f0d0a72a4 */ /* 0x000fe4000f8e020a */
[----:B------:R-:W-:Y:S02]  /*209e0*/  USHF.R.U32.HI UR6, URZ, 0x1f, UR9 ;  /* 0x0000001f3f067899 */ /* 0x000fe40008011609 */
[----:B------:R-:W-:Y:S01]  /*209f0*/  SHF.R.U32.HI R3, RZ, 0x1f, R0 ;  /* 0x0000001fff037819 */ /* 0x000fe20000011600 */
[----:B------:R-:W-:Y:S01]  /*20a00*/  ULDC UR11, c[0x0][0xad4] ;  /* 0x0002b500000b7ab9 */ /* 0x000fe20000000800 */
[----:B------:R-:W-:-:S02]  /*20a10*/  ULEA.HI.SX32 UR6, UR9, UR6, 0x1c ;  /* 0x0000000609067291 */ /* 0x000fc4000f8fe23f */
[----:B------:R-:W-:Y:S01]  /*20a20*/  LEA.HI.SX32 R3, R0, R3, 0x1c ;  /* 0x0000000300037211 */ /* 0x000fe200078fe2ff */
[----:B------:R-:W-:-:S03]  /*20a30*/  UIADD3 UR11, UR10, -UR11, URZ ;  /* 0x8000000b0a0b7290 */ /* 0x000fc6000fffe03f */
[----:B------:R-:W-:Y:S01]  /*20a40*/  VIMNMX R19, R3, UR6, PT ;  /* 0x0000000603137c48 */ /* 0x000fe2000bfe0100 */
[----:B------:R-:W-:Y:S08]  /*20a50*/  @!P1 BRA `(.L_x_8829) ;  /* 0x0000000000449947 */ /* 0x000ff00003800000 */
        /* <DEDUP_REMOVED lines=10> */
.L_x_8830:
[----:B------:R-:W-:-:S11]  /*20b00*/  UISETP.NE.AND UP0, UPT, UR7, 0x1, UPT ;  /* 0x000000010700788c */ /* 0x000fd6000bf05270 */
[----:B------:R-:W-:Y:S02]  /*20b10*/  @UP0 ULDC.64 UR12, c[0x0][0xae0] ;  /* 0x0002b800000c0ab9 */ /* 0x000fe40000000a00 */
[----:B------:R-:W-:-:S04]  /*20b20*/  UIMAD.WIDE.U32 UR8, UR10, UR12, URZ ;  /* 0x0000000c0a0872a5 */ /* 0x000fc8000f8e003f */
[----:B------:R-:W-:-:S12]  /*20b30*/  @UP0 USHF.R.U32.HI UR10, URZ, UR13, UR9 ;  /* 0x0000000d3f0a0299 */ /* 0x000fd80008011609 */
.L_x_8831:
[----:B------:R-:W-:-:S04]  /*20b40*/  UIMAD UR7, UR10, UR7, URZ ;  /* 0x000000070a0772a4 */ /* 0x000fc8000f8e023f */
[----:B------:R-:W-:-:S04]  /*20b50*/  UISETP.LT.AND UP0, UPT, UR11, UR7, UPT ;  /* 0x000000070b00728c */ /* 0x000fc8000bf01270 */
[----:B------:R-:W-:-:S12]  /*20b60*/  USEL UR11, UR11, UR7, !UP0 ;  /* 0x000000070b0b7287 */ /* 0x000fd8000c000000 */
.L_x_8829:
[----:B------:R-:W-:Y:S01]  /*20b70*/  UIMAD.WIDE UR6, UR11, 0x2aaaaaab, URZ ;  /* 0x2aaaaaab0b0678a5 */ /* 0x000fe2000f8e023f */
[----:B------:R-:W-:Y:S03]  /*20b80*/  BSSY B6, `(.L_x_8832) ;  /* 0x0000263000067945 */ /* 0x000fe60003800000 */
[----:B------:R-:W-:-:S04]  /*20b90*/  USHF.R.U32.HI UR6, URZ, 0x1f, UR7 ;  /* 0x0000001f3f067899 */ /* 0x000fc80008011607 */
[----:B------:R-:W-:-:S04]  /*20ba0*/  ULEA.HI.SX32 UR6, UR7, UR6, 0x1c ;  /* 0x0000000607067291 */ /* 0x000fc8000f8fe23f */
[----:B------:R-:W-:-:S04]  /*20bb0*/  UISETP.LT.AND UP0, UPT, URZ, UR6, UPT ;  /* 0x000000063f00728c */ /* 0x000fc8000bf01270 */
[----:B------:R-:W-:-:S06]  /*20bc0*/  USEL UR39, URZ, UR6, !UP0 ;  /* 0x000000063f277287 */ /* 0x000fcc000c000000 */
[----:B------:R-:W-:-:S13]  /*20bd0*/  ISETP.GT.AND P0, PT, R19, UR39, PT ;  /* 0x0000002713007c0c */ /* 0x000fda000bf04270 */
        /* <DEDUP_REMOVED lines=19> */
.L_x_8833:
[----:B------:R-:W1:Y:S01]  /*20d10*/  S2R R3, SR_CgaCtaId ;  /* 0x0000000000037919 */ /* 0x000e620000008800 */
[----:B------:R-:W-:-:S04]  /*20d20*/  MOV R18, 0x400 ;  /* 0x0000040000127802 */ /* 0x000fc80000000f00 */
[----:B-1----:R-:W-:-:S05]  /*20d30*/  LEA R18, R3, R18, 0x18 ;  /* 0x0000001203127211 */ /* 0x002fca00078ec0ff */
[----:B------:R-:W-:-:S05]  /*20d40*/  VIADD R0, R18, 0x1c400 ;  /* 0x0001c40012007836 */ /* 0x000fca0000000000 */
[----:B------:R-:W-:-:S13]  /*20d50*/  LOP3.LUT P0, RZ, R0, 0x3ff, RZ, 0xc0, !PT ;  /* 0x000003ff00ff7812 */ /* 0x000fda000780c0ff */
        /* <DEDUP_REMOVED lines=17> */
.L_x_8835:
[----:B------:R-:W-:-:S05]  /*20e70*/  VIADD R0, R18, 0x400 ;  /* 0x0000040012007836 */ /* 0x000fca0000000000 */
        /* <DEDUP_REMOVED lines=18> */
.L_x_8837:
        /* <DEDUP_REMOVED lines=16> */
.L_x_8836:
        /* <DEDUP_REMOVED lines=15> */
[----:B------:R-:W-:Y:S01]  /*21190*/  VIADD R8, R19, 0xffffffff ;  /* 0xffffffff13087836 */ /* 0x000fe20000000000 */
[----:B------:R-:W-:Y:S01]  /*211a0*/  ISETP.NE.AND P1, PT, R7, RZ, PT ;  /* 0x000000ff0700720c */ /* 0x000fe20003f25270 */
[----:B---3--:R-:W1:Y:S08]  /*211b0*/  LDC.64 R2, c[0x0][0x3f8] ;  /* 0x0000fe00ff027b82 */ /* 0x008e700000000a00 */
[----:B------:R-:W2:Y:S04]  /*211c0*/  @P0 LDC R4, c[0x0][0x42c] ;  /* 0x00010b00ff040b82 */ /* 0x000ea80000000800 */
[----:B------:R-:W-:-:S05]  /*211d0*/  VOTEU.ALL UP1, P1 ;  /* 0x00000000003f7886 */ /* 0x000fca0000820000 */
[----:B------:R-:W-:Y:S01]  /*211e0*/  @!UP1 UIADD3 UR4, UP0, UR48, 0x270, URZ ;  /* 0x0000027030049890 */ /* 0x000fe2000ff1e03f */
[----:B------:R-:W3:Y:S03]  /*211f0*/  @P0 LDC R5, c[0x0][0x430] ;  /* 0x00010c00ff050b82 */ /* 0x000ee60000000800 */
[----:B------:R-:W-:-:S09]  /*21200*/  @!UP1 UIADD3.X UR5, URZ, UR49, URZ, UP0, !UPT ;  /* 0x000000313f059290 */ /* 0x000fd200087fe43f */
[----:B------:R1:W-:Y:S01]  /*21210*/  @!UP1 UTMAPF.L2.4D [UR40], [UR4] ;  /* 0x00000028040095b8 */ /* 0x0003e20008018000 */
[----:B--2---:R-:W-:-:S05]  /*21220*/  @P0 IMAD.HI.U32 R4, R4, UR42, RZ ;  /* 0x0000002a04040c27 */ /* 0x004fca000f8e00ff */
[----:B---3--:R-:W-:Y:S02]  /*21230*/  @P0 SHF.R.U32.HI R0, RZ, R5, R4 ;  /* 0x00000005ff000219 */ /* 0x008fe40000011604 */
[----:B-1----:R-:W-:-:S04]  /*21240*/  ISETP.NE.U32.AND P0, PT, R2, RZ, PT ;  /* 0x000000ff0200720c */ /* 0x002fc80003f05070 */
[----:B------:R-:W-:-:S04]  /*21250*/  ISETP.NE.AND.EX P0, PT, R3, RZ, PT, P0 ;  /* 0x000000ff0300720c */ /* 0x000fc80003f05300 */
[----:B----4-:R-:W-:Y:S01]  /*21260*/  SEL R4, R6, RZ, !P0 ;  /* 0x000000ff06047207 */ /* 0x010fe20004000000 */
[----:B------:R-:W-:Y:S08]  /*21270*/  BRA.DIV UR6, `(.L_x_8838) ;  /* 0x0000002606907947 */ /* 0x000ff0000b800000 */
.L_x_8892:
[----:B------:R-:W-:Y:S01]  /*21280*/  UMOV UR4, 0xffffffff ;  /* 0xffffffff00047882 */ /* 0x000fe20000000000 */
[----:B------:R-:W-:Y:S02]  /*21290*/  SHF.R.S32.HI R7, RZ, 0x1f, R6 ;  /* 0x0000001fff077819 */ /* 0x000fe40000011406 */
[----:B------:R-:W-:Y:S05]  /*212a0*/  BRA.DIV UR4, `(.L_x_8839) ;  /* 0x0000002604b07947 */ /* 0x000fea000b800000 */
[----:B------:R-:W-:-:S13]  /*212b0*/  ELECT P6, URZ, PT ;  /* 0x00000000003f782f */ /* 0x000fda00038c0000 */
.L_x_8895:
[----:B------:R-:W-:Y:S05]  /*212c0*/  @!P6 BRA `(.L_x_8840) ;  /* 0x0000000000c8e947 */ /* 0x000fea0003800000 */
        /* <DEDUP_REMOVED lines=16> */
[----:B------:R-:W-:-:S04]  /*213d0*/  LEA R10, P2, R4, R2, 0x2 ;  /* 0x00000002040a7211 */ /* 0x000fc800078410ff */
[----:B------:R-:W-:-:S05]  /*213e0*/  LEA.HI.X R11, R4, R3, R5, 0x2, P2 ;  /* 0x00000003040b7211 */ /* 0x000fca00010f1405 */
[----:B------:R1:W5:Y:S04]  /*213f0*/  LDG.E R4, desc[UR46][R10.64] ;  /* 0x0000002e0a047981 */ /* 0x000368000c1e1900 */
.L_x_8841:
[----:B------:R-:W2:Y:S01]  /*21400*/  S2R R5, SR_TID.X ;  /* 0x0000000000057919 */ /* 0x000ea20000002100 */
[----:B-1----:R-:W-:Y:S01]  /*21410*/  IMAD R10, R16, 0x8, R18 ;  /* 0x00000008100a7824 */ /* 0x002fe200078e0212 */
[----:B--2---:R-:W-:Y:S02]  /*21420*/  LOP3.LUT R9, R5, 0x7f, RZ, 0xc0, !PT ;  /* 0x0000007f05097812 */ /* 0x004fe400078ec0ff */
[----:B------:R-:W-:Y:S02]  /*21430*/  SHF.L.U32 R5, R17, 0x1f, RZ ;  /* 0x0000001f11057819 */ /* 0x000fe400000006ff */
[----:B------:R-:W-:Y:S02]  /*21440*/  ISETP.NE.AND P3, PT, R9, RZ, PT ;  /* 0x000000ff0900720c */ /* 0x000fe40003f65270 */
[----:B------:R-:W1:Y:S02]  /*21450*/  SYNCS.PHASECHK.TRANS64.TRYWAIT P2, [R10+URZ+0x32440], R5 ;  /* 0x032440050a0075a7 */ /* 0x000e64000804017f */
[----:B-1----:R-:W-:Y:S09]  /*21460*/  @!P2 BRA `(.L_x_8842) ;  /* 0x000000240060a947 */ /* 0x002ff20003800000 */
.L_x_8896:
        /* <DEDUP_REMOVED lines=8> */
.L_x_8843:
[----:B-1----:R-:W-:Y:S01]  /*214f0*/  IMAD R5, R16, 0x3000, R18 ;  /* 0x0000300010057824 */ /* 0x002fe200078e0212 */
        /* <DEDUP_REMOVED lines=10> */
[----:B------:R-:W-:Y:S02]  /*215a0*/  UIADD3 UR9, UR9, 0x32430, URZ ;  /* 0x0003243009097890 */ /* 0x000fe4000fffe03f */
[----:B------:R-:W-:Y:S02]  /*215b0*/  UIMAD UR11, UR11, 0x60, URZ ;  /* 0x000000600b0b78a4 */ /* 0x000fe4000f8e023f */
[----:B------:R-:W-:-:S09]  /*215c0*/  UIADD3 UR8, UR8, 0x1c400, URZ ;  /* 0x0001c40008087890 */ /* 0x000fd2000fffe03f */
[----:B------:R1:W-:Y:S02]  /*215d0*/  UTMALDG.4D [UR8], [UR4], desc[UR6] ;  /* 0x00000608040075b4 */ /* 0x0003e40008019000 */
[----:B-1----:R-:W-:Y:S01]  /*215e0*/  NOP ;  /* 0x0000000000007918 */ /* 0x002fe20000000000 */
.L_x_8840:
[----:B------:R-:W2:Y:S01]  /*215f0*/  LDL.LU R9, [R1+0x468] ;  /* 0x0004680001097983 */ /* 0x000ea20000300800 */
[----:B------:R-:W-:Y:S05]  /*21600*/  WARPSYNC.ALL ;  /* 0x0000000000007948 */ /* 0x000fea0003800000 */
[----:B------:R-:W-:Y:S01]  /*21610*/  BAR.SYNC.DEFER_BLOCKING 0x8, 0x120 ;  /* 0x0204800000007b1d */ /* 0x000fe20000010000 */
[----:B------:R-:W-:-:S05]  /*21620*/  ELECT P2, URZ, PT ;  /* 0x00000000003f782f */ /* 0x000fca0003840000 */
[----:B------:R-:W-:Y:S01]  /*21630*/  BSSY B0, `(.L_x_8844) ;  /* 0x0000034000007945 */ /* 0x000fe20003800000 */
[----:B--2---:R-:W-:-:S05]  /*21640*/  VIADD R9, R9, 0x1 ;  /* 0x0000000109097836 */ /* 0x004fca0000000000 */
[----:B------:R1:W-:Y:S01]  /*21650*/  STL [R1+0x468], R9 ;  /* 0x0004680901007387 */ /* 0x0003e20000100800 */
[----:B------:R-:W-:-:S04]  /*21660*/  LEA.HI R5, R9, R9, RZ, 0x1 ;  /* 0x0000000909057211 */ /* 0x000fc800078f08ff */
[----:B------:R-:W-:-:S05]  /*21670*/  LOP3.LUT R5, R5, 0xfffffffe, RZ, 0xc0, !PT ;  /* 0xfffffffe05057812 */ /* 0x000fca00078ec0ff */
[----:B------:R-:W-:-:S05]  /*21680*/  IMAD.IADD R5, R9, 0x1, -R5 ;  /* 0x0000000109057824 */ /* 0x000fca00078e0a05 */
[----:B------:R-:W-:Y:S01]  /*21690*/  SHF.L.U32 R5, R5, 0x1f, RZ ;  /* 0x0000001f05057819 */ /* 0x000fe200000006ff */
[----:B-1----:R-:W-:Y:S06]  /*216a0*/  @!P2 BRA `(.L_x_8845) ;  /* 0x0000000000b0a947 */ /* 0x002fec0003800000 */
[----:B------:R-:W-:Y:S01]  /*216b0*/  R2UR UR17, R18 ;  /* 0x00000000121172ca */ /* 0x000fe200000e0000 */
[----:B------:R-:W-:Y:S01]  /*216c0*/  UIADD3 UR4, UP0, UR48, 0x270, URZ ;  /* 0x0000027030047890 */ /* 0x000fe2000ff1e03f */
[----:B------:R-:W-:Y:S01]  /*216d0*/  IMAD.MOV.U32 R9, RZ, RZ, 0x4000 ;  /* 0x00004000ff097424 */ /* 0x000fe200078e00ff */
[----:B------:R-:W-:Y:S01]  /*216e0*/  UMOV UR14, 0x0 ;  /* 0x00000000000e7882 */ /* 0x000fe20000000000 */
[----:B------:R-:W-:Y:S01]  /*216f0*/  UMOV UR15, 0x12f00000 ;  /* 0x12f00000000f7882 */ /* 0x000fe20000000000 */
[----:B------:R-:W-:Y:S01]  /*21700*/  UIADD3.X UR5, URZ, UR49, URZ, UP0, !UPT ;  /* 0x000000313f057290 */ /* 0x000fe200087fe43f */
[----:B------:R1:W-:Y:S01]  /*21710*/  SYNCS.ARRIVE.TRANS64 RZ, [R18+URZ+0x32400], R9 ;  /* 0x0324000912ff79a7 */ /* 0x0003e2000800003f */
[----:B------:R-:W-:Y:S01]  /*21720*/  UIADD3 UR6, UP0, UR48, 0x770, URZ ;  /* 0x0000077030067890 */ /* 0x000fe2000ff1e03f */
[----:B------:R-:W-:Y:S01]  /*21730*/  UMOV UR10, URZ ;  /* 0x0000003f000a7c82 */ /* 0x000fe20008000000 */
[----:B------:R-:W-:Y:S01]  /*21740*/  UMOV UR11, UR41 ;  /* 0x00000029000b7c82 */ /* 0x000fe20008000000 */
[----:B------:R-:W-:Y:S01]  /*21750*/  UMOV UR12, UR42 ;  /* 0x0000002a000c7c82 */ /* 0x000fe20008000000 */
[----:B------:R-:W-:-:S02]  /*21760*/  UMOV UR13, UR43 ;  /* 0x0000002b000d7c82 */ /* 0x000fc40008000000 */
[----:B------:R-:W-:Y:S02]  /*21770*/  UIADD3 UR8, UR17, 0x18400, URZ ;  /* 0x0001840011087890 */ /* 0x000fe4000fffe03f */
[----:B------:R-:W-:Y:S01]  /*21780*/  UIADD3 UR9, UR17, 0x32400, URZ ;  /* 0x0003240011097890 */ /* 0x000fe2000fffe03f */
[----:B-1----:R-:W-:Y:S01]  /*21790*/  IMAD.MOV.U32 R9, RZ, RZ, 0x10000 ;  /* 0x00010000ff097424 */ /* 0x002fe200078e00ff */
[----:B------:R-:W-:Y:S02]  /*217a0*/  UIADD3.X UR7, URZ, UR49, URZ, UP0, !UPT ;  /* 0x000000313f077290 */ /* 0x000fe400087fe43f */
[----:B------:R-:W-:Y:S02]  /*217b0*/  UIADD3 UR32, UR17, 0x22400, URZ ;  /* 0x0002240011207890 */ /* 0x000fe4000fffe03f */
[----:B------:R-:W-:Y:S02]  /*217c0*/  UIADD3 UR33, UR17, 0x32410, URZ ;  /* 0x0003241011217890 */ /* 0x000fe4000fffe03f */
[----:B------:R-:W-:Y:S01]  /*217d0*/  UIADD3 UR24, UR17, 0x26400, URZ ;  /* 0x0002640011187890 */ /* 0x000fe2000fffe03f */
[----:B------:R1:W-:Y:S01]  /*217e0*/  UTMALDG.4D [UR8], [UR4], desc[UR14] ;  /* 0x00000e08040075b4 */ /* 0x0003e20008019000 */
[----:B------:R-:W-:Y:S01]  /*217f0*/  UIADD3 UR16, UR17, 0x2a400, URZ ;  /* 0x0002a40011107890 */ /* 0x000fe2000fffe03f */
[----:B------:R2:W-:Y:S01]  /*21800*/  SYNCS.ARRIVE.TRANS64 RZ, [R18+URZ+0x32410], R9 ;  /* 0x0324100912ff79a7 */ /* 0x0005e2000800003f */
[----:B------:R-:W-:Y:S01]  /*21810*/  UMOV UR35, UR41 ;  /* 0x0000002900237c82 */ /* 0x000fe20008000000 */
[----:B------:R-:W-:Y:S01]  /*21820*/  UMOV UR36, UR42 ;  /* 0x0000002a00247c82 */ /* 0x000fe20008000000 */
[----:B------:R-:W-:Y:S01]  /*21830*/  UMOV UR37, UR43 ;  /* 0x0000002b00257c82 */ /* 0x000fe20008000000 */
[----:B------:R-:W-:Y:S01]  /*21840*/  UMOV UR34, UR10 ;  /* 0x0000000a00227c82 */ /* 0x000fe20008000000 */
[----:B------:R-:W-:Y:S01]  /*21850*/  UMOV UR26, 0x40 ;  /* 0x00000040001a7882 */ /* 0x000fe20000000000 */
[----:B------:R-:W-:Y:S01]  /*21860*/  UMOV UR27, UR41 ;  /* 0x00000029001b7c82 */ /* 0x000fe20008000000 */
[----:B------:R-:W-:Y:S01]  /*21870*/  UMOV UR28, UR42 ;  /* 0x0000002a001c7c82 */ /* 0x000fe20008000000 */
[----:B------:R-:W-:Y:S01]  /*21880*/  UMOV UR29, UR43 ;  /* 0x0000002b001d7c82 */ /* 0x000fe20008000000 */
[----:B------:R-:W-:Y:S01]  /*21890*/  UMOV UR25, UR33 ;  /* 0x0000002100197c82 */ /* 0x000fe20008000000 */
[----:B------:R-:W-:Y:S01]  /*218a0*/  UMOV UR18, 0x80 ;  /* 0x0000008000127882 */ /* 0x000fe20000000000 */
[----:B------:R-:W-:Y:S01]  /*218b0*/  UMOV UR19, UR41 ;  /* 0x0000002900137c82 */ /* 0x000fe20008000000 */
[----:B------:R-:W-:Y:S01]  /*218c0*/  UMOV UR20, UR42 ;  /* 0x0000002a00147c82 */ /* 0x000fe20008000000 */
[----:B------:R2:W-:Y:S01]  /*218d0*/  UTMALDG.4D [UR32], [UR6], desc[UR14] ;  /* 0x00000e20060075b4 */ /* 0x0005e20008019000 */
[----:B------:R-:W-:Y:S01]  /*218e0*/  UMOV UR21, UR43 ;  /* 0x0000002b00157c82 */ /* 0x000fe20008000000 */
[----:B------:R2:W-:Y:S01]  /*218f0*/  UTMALDG.4D [UR24], [UR6], desc[UR14] ;  /* 0x00000e18060075b4 */ /* 0x0005e20008019000 */
[----:B-1----:R-:W-:Y:S01]  /*21900*/  UIADD3 UR8, UR17, 0x2e400, URZ ;  /* 0x0002e40011087890 */ /* 0x002fe2000fffe03f */
[----:B------:R-:W-:-:S02]  /*21910*/  UMOV UR10, 0xc0 ;  /* 0x000000c0000a7882 */ /* 0x000fc40000000000 */
[----:B------:R-:W-:Y:S01]  /*21920*/  UMOV UR17, UR33 ;  /* 0x0000002100117c82 */ /* 0x000fe20008000000 */
[----:B------:R-:W-:Y:S01]  /*21930*/  UMOV UR9, UR33 ;  /* 0x0000002100097c82 */ /* 0x000fe20008000000 */
[----:B------:R2:W-:Y:S04]  /*21940*/  UTMALDG.4D [UR16], [UR6], desc[UR14] ;  /* 0x00000e10060075b4 */ /* 0x0005e80008019000 */
[----:B------:R2:W-:Y:S02]  /*21950*/  UTMALDG.4D [UR8], [UR6], desc[UR14] ;  /* 0x00000e08060075b4 */ /* 0x0005e40008019000 */
[----:B--2---:R-:W-:Y:S01]  /*21960*/  NOP ;  /* 0x0000000000007918 */ /* 0x004fe20000000000 */
.L_x_8845:
[----:B------:R-:W-:Y:S05]  /*21970*/  BSYNC B0 ;  /* 0x0000000000007941 */ /* 0x000fea0003800000 */
.L_x_8844:
[----:B------:R-:W1:Y:S02]  /*21980*/  SYNCS.PHASECHK.TRANS64.TRYWAIT P2, [R18+URZ+0x32420], R5 ;  /* 0x03242005120075a7 */ /* 0x000e64000804017f */
[----:B-1----:R-:W-:Y:S05]  /*21990*/  @!P2 BRA `(.L_x_8846) ;  /* 0x000000200028a947 */ /* 0x002fea0003800000 */
.L_x_8897:
[----:B------:R-:W-:Y:S01]  /*219a0*/  ULDC.64 UR4, c[0x0][0x408] ;  /* 0x0001020000047ab9 */ /* 0x000fe20000000a00 */
[----:B------:R-:W-:Y:S04]  /*219b0*/  BSSY B0, `(.L_x_8847) ;  /* 0x0000030000007945 */ /* 0x000fe80003800000 */
[----:B------:R-:W-:Y:S05]  /*219c0*/  @!P6 BRA `(.L_x_8848) ;  /* 0x0000000000b8e947 */ /* 0x000fea0003800000 */
[----:B------:R-:W-:Y:S01]  /*219d0*/  IMAD R10, R16, 0x8, R18 ;  /* 0x00000008100a7824 */ /* 0x000fe200078e0212 */
[----:B-1----:R-:W-:Y:S01]  /*219e0*/  SHF.L.U32 R5, R17, 0x1f, RZ ;  /* 0x0000001f11057819 */ /* 0x002fe200000006ff */
[----:B------:R-:W1:Y:S03]  /*219f0*/  S2R R9, SR_TID.X ;  /* 0x0000000000097919 */ /* 0x000e660000002100 */
[----:B------:R-:W2:Y:S01]  /*21a00*/  SYNCS.PHASECHK.TRANS64.TRYWAIT P2, [R10+URZ+0x32460], R5 ;  /* 0x032460050a0075a7 */ /* 0x000ea2000804017f */
[----:B-1----:R-:W-:-:S04]  /*21a10*/  LOP3.LUT R9, R9, 0x7f, RZ, 0xc0, !PT ;  /* 0x0000007f09097812 */ /* 0x002fc800078ec0ff */
[----:B------:R-:W-:Y:S01]  /*21a20*/  ISETP.NE.AND P3, PT, R9, RZ, PT ;  /* 0x000000ff0900720c */ /* 0x000fe20003f65270 */
[----:B--2---:R-:W-:-:S12]  /*21a30*/  @!P2 BRA `(.L_x_8849) ;  /* 0x000000200014a947 */ /* 0x004fd80003800000 */
.L_x_8898:
        /* <DEDUP_REMOVED lines=8> */
.L_x_8850:
[----:B-1----:R-:W-:Y:S01]  /*21ac0*/  IMAD R5, R16, 0xc000, R18 ;  /* 0x0000c00010057824 */ /* 0x002fe200078e0212 */
        /* <DEDUP_REMOVED lines=11> */
[----:B------:R-:W-:Y:S02]  /*21b80*/  UIMAD UR11, UR11, 0x60, URZ ;  /* 0x000000600b0b78a4 */ /* 0x000fe4000f8e023f */
[----:B------:R-:W-:Y:S02]  /*21b90*/  UIADD3 UR9, UR9, 0x32450, URZ ;  /* 0x0003245009097890 */ /* 0x000fe4000fffe03f */
        /* <DEDUP_REMOVED lines=17> */
.L_x_8848:
[----:B------:R-:W-:Y:S05]  /*21cb0*/  BSYNC B0 ;  /* 0x0000000000007941 */ /* 0x000fea0003800000 */
.L_x_8847:
[----:B------:R-:W-:-:S05]  /*21cc0*/  VIADD R8, R19, 0xfffffffe ;  /* 0xfffffffe13087836 */ /* 0x000fca0000000000 */
[----:B------:R-:W-:-:S13]  /*21cd0*/  ISETP.GE.AND P2, PT, R8, UR39, PT ;  /* 0x0000002708007c0c */ /* 0x000fda000bf46270 */
[----:B------:R-:W-:Y:S05]  /*21ce0*/  @!P2 BRA `(.L_x_8851) ;  /* 0x0000001000d4a947 */ /* 0x000fea0003800000 */
[----:B------:R-:W-:Y:S01]  /*21cf0*/  IMAD.MOV R10, RZ, RZ, -R19 ;  /* 0x000000ffff0a7224 */ /* 0x000fe200078e0a13 */
[----:B------:R-:W-:-:S04]  /*21d00*/  LOP3.LUT R9, RZ, UR39, RZ, 0x33, !PT ;  /* 0x00000027ff097c12 */ /* 0x000fc8000f8e33ff */
[----:B------:R-:W-:-:S05]  /*21d10*/  VIADDMNMX R9, R10, 0x1, R9, !PT ;  /* 0x000000010a097846 */ /* 0x000fca0007800109 */
[----:B-1----:R-:W-:-:S05]  /*21d20*/  IMAD.IADD R5, R19, 0x1, R9 ;  /* 0x0000000113057824 */ /* 0x002fca00078e0209 */
        /* <DEDUP_REMOVED lines=28> */
.L_x_8855:
[----:B-1----:R-:W1:Y:S01]  /*21ef0*/  S2R R2, SR_TID.X ;  /* 0x0000000000027919 */ /* 0x002e620000002100 */
[----:B------:R-:W-:Y:S02]  /*21f00*/  SHF.L.U32 R3, R17, 0x1f, RZ ;  /* 0x0000001f11037819 */ /* 0x000fe400000006ff */
[----:B-1----:R-:W-:Y:S01]  /*21f10*/  LOP3.LUT R5, R2, 0x7f, RZ, 0xc0, !PT ;  /* 0x0000007f02057812 */ /* 0x002fe200078ec0ff */
[----:B------:R-:W-:-:S03]  /*21f20*/  IMAD R2, R16, 0x8, R18 ;  /* 0x0000000810027824 */ /* 0x000fc600078e0212 */
[----:B------:R-:W-:Y:S01]  /*21f30*/  ISETP.NE.AND P2, PT, R5, RZ, PT ;  /* 0x000000ff0500720c */ /* 0x000fe20003f45270 */
[----:B------:R-:W1:Y:S02]  /*21f40*/  SYNCS.PHASECHK.TRANS64.TRYWAIT P3, [R2+URZ+0x32440], R3 ;  /* 0x03244003020075a7 */ /* 0x000e64000806017f */
[----:B-1----:R-:W-:Y:S10]  /*21f50*/  @!P3 BRA `(.L_x_8856) ;  /* 0x0000001800e0b947 */ /* 0x002ff40003800000 */
.L_x_8899:
        /* <DEDUP_REMOVED lines=8> */
.L_x_8857:
[----:B------:R-:W-:Y:S01]  /*21fe0*/  IMAD R5, R16, 0x3000, R18 ;  /* 0x0000300010057824 */ /* 0x000fe200078e0212 */
        /* <DEDUP_REMOVED lines=11> */
[----:B------:R-:W-:-:S04]  /*220a0*/  UIADD3 UR9, UR9, 0x32430, URZ ;  /* 0x0003243009097890 */ /* 0x000fc8000fffe03f */
[----:B------:R-:W-:-:S09]  /*220b0*/  UIADD3 UR8, UR8, 0x1c400, URZ ;  /* 0x0001c40008087890 */ /* 0x000fd2000fffe03f */
[----:B------:R2:W-:Y:S01]  /*220c0*/  UTMALDG.4D [UR8], [UR6], desc[UR14] ;  /* 0x00000e08060075b4 */ /* 0x0005e20008019000 */
[----:B------:R-:W3:Y:S02]  /*220d0*/  SYNCS.PHASECHK.TRANS64.TRYWAIT P3, [R2+URZ+0x32460], R3 ;  /* 0x03246003020075a7 */ /* 0x000ee4000806017f */
[----:B--23--:R-:W-:Y:S05]  /*220e0*/  @!P3 BRA `(.L_x_8858) ;  /* 0x000000180090b947 */ /* 0x00cfea0003800000 */
.L_x_8900:
        /* <DEDUP_REMOVED lines=8> */
.L_x_8859:
[----:B------:R-:W-:Y:S01]  /*22170*/  R2UR UR9, R2 ;  /* 0x00000000020972ca */ /* 0x000fe200000e0000 */
[----:B-12---:R-:W-:Y:S01]  /*22180*/  IMAD R2, R16, 0xc000, R18 ;  /* 0x0000c00010027824 */ /* 0x006fe200078e0212 */
        /* <DEDUP_REMOVED lines=9> */
[----:B------:R-:W-:-:S02]  /*22220*/  UMOV UR18, 0x40 ;  /* 0x0000004000127882 */ /* 0x000fc40000000000 */
[----:B------:R-:W-:-:S06]  /*22230*/  UIADD3 UR9, UR9, 0x32450, URZ ;  /* 0x0003245009097890 */ /* 0x000fcc000fffe03f */
        /* <DEDUP_REMOVED lines=17> */
.L_x_8854:
[----:B------:R-:W-:Y:S05]  /*22350*/  BSYNC B0 ;  /* 0x0000000000007941 */ /* 0x000fea0003800000 */
.L_x_8853:
[----:B------:R-:W-:-:S07]  /*22360*/  VIADD R8, R19, 0xfffffffd ;  /* 0xfffffffd13087836 */ /* 0x000fce0000000000 */
.L_x_8852:
[----:B------:R-:W-:Y:S01]  /*22370*/  VIADD R9, R9, 0xfffffffe ;  /* 0xfffffffe09097836 */ /* 0x000fe20000000000 */
[----:B------:R-:W-:Y:S01]  /*22380*/  LOP3.LUT R2, RZ, R19, RZ, 0x33, !PT ;  /* 0x00000013ff027212 */ /* 0x000fe200078e33ff */
[----:B------:R-:W-:Y:S03]  /*22390*/  BSSY B0, `(.L_x_8851) ;  /* 0x00000ca000007945 */ /* 0x000fe60003800000 */
[----:B------:R-:W-:-:S13]  /*223a0*/  ISETP.NE.AND P2, PT, R9, R2, PT ;  /* 0x000000020900720c */ /* 0x000fda0003f45270 */
[----:B------:R-:W-:Y:S05]  /*223b0*/  @!P2 BRA `(.L_x_8860) ;  /* 0x0000000c001ca947 */ /* 0x000fea0003800000 */
.L_x_8875:
[----:B------:R-:W-:Y:S01]  /*223c0*/  VIADD R9, R16, 0x1 ;  /* 0x0000000110097836 */ /* 0x000fe20000000000 */
[----:B------:R-:W-:Y:S05]  /*223d0*/  YIELD ;  /* 0x0000000000007946 */ /* 0x000fea0003800000 */
[----:B------:R-:W-:Y:S01]  /*223e0*/  ISETP.NE.AND P2, PT, R9, 0x2, PT ;  /* 0x000000020900780c */ /* 0x000fe20003f45270 */
[----:B------:R-:W-:Y:S03]  /*223f0*/  BSSY B1, `(.L_x_8861) ;  /* 0x000005e000017945 */ /* 0x000fe60003800000 */
[----:B------:R-:W-:-:S02]  /*22400*/  SEL R2, RZ, 0x1, P2 ;  /* 0x00000001ff027807 */ /* 0x000fc40001000000 */
        /* <DEDUP_REMOVED lines=22> */
.L_x_8863:
[----:B------:R-:W1:Y:S01]  /*22570*/  S2R R2, SR_TID.X ;  /* 0x0000000000027919 */ /* 0x000e620000002100 */
[----:B------:R-:W-:Y:S01]  /*22580*/  IMAD R3, R9, 0x8, R18 ;  /* 0x0000000809037824 */ /* 0x000fe200078e0212 */
[----:B-1----:R-:W-:Y:S02]  /*22590*/  LOP3.LUT R5, R2, 0x7f, RZ, 0xc0, !PT ;  /* 0x0000007f02057812 */ /* 0x002fe400078ec0ff */
[----:B------:R-:W-:Y:S02]  /*225a0*/  SHF.L.U32 R2, R17, 0x1f, RZ ;  /* 0x0000001f11027819 */ /* 0x000fe400000006ff */
[----:B------:R-:W-:Y:S02]  /*225b0*/  ISETP.NE.AND P2, PT, R5, RZ, PT ;  /* 0x000000ff0500720c */ /* 0x000fe40003f45270 */
[----:B------:R-:W1:Y:S02]  /*225c0*/  SYNCS.PHASECHK.TRANS64.TRYWAIT P3, [R3+URZ+0x32440], R2 ;  /* 0x03244002030075a7 */ /* 0x000e64000806017f */
[----:B-1----:R-:W-:Y:S09]  /*225d0*/  @!P3 BRA `(.L_x_8864) ;  /* 0x000000140068b947 */ /* 0x002ff20003800000 */
.L_x_8901:
        /* <DEDUP_REMOVED lines=8> */
.L_x_8865:
[----:B------:R-:W-:Y:S01]  /*22660*/  IMAD R5, R9, 0x3000, R18 ;  /* 0x0000300009057824 */ /* 0x000fe200078e0212 */
[----:B------:R-:W-:Y:S01]  /*22670*/  R2UR UR9, R3 ;  /* 0x00000000030972ca */ /* 0x000fe200000e0000 */
[----:B------:R-:W-:Y:S01]  /*22680*/  UIADD3 UR6, UP0, UR48, 0x370, URZ ;  /* 0x0000037030067890 */ /* 0x000fe2000ff1e03f */
[----:B------:R-:W-:Y:S01]  /*22690*/  R2UR UR12, R0 ;  /* 0x00000000000c72ca */ /* 0x000fe200000e0000 */
[----:B------:R-:W-:Y:S01]  /*226a0*/  UMOV UR14, 0x0 ;  /* 0x00000000000e7882 */ /* 0x000fe20000000000 */
[----:B------:R-:W-:Y:S01]  /*226b0*/  R2UR UR8, R5 ;  /* 0x00000000050872ca */ /* 0x000fe200000e0000 */
[----:B------:R-:W-:Y:S01]  /*226c0*/  IMAD R5, R10, 0x60, RZ ;  /* 0x000000600a057824 */ /* 0x000fe200078e02ff */
[----:B-----5:R-:W-:Y:S01]  /*226d0*/  R2UR UR13, R4 ;  /* 0x00000000040d72ca */ /* 0x020fe200000e0000 */
[----:B------:R-:W-:Y:S01]  /*226e0*/  UIADD3.X UR7, URZ, UR49, URZ, UP0, !UPT ;  /* 0x000000313f077290 */ /* 0x000fe200087fe43f */
[----:B------:R-:W-:Y:S02]  /*226f0*/  UMOV UR15, 0x14f00000 ;  /* 0x14f00000000f7882 */ /* 0x000fe40000000000 */
[----:B------:R-:W-:Y:S01]  /*22700*/  R2UR UR11, R5 ;  /* 0x00000000050b72ca */ /* 0x000fe200000e0000 */
[----:B------:R-:W-:-:S02]  /*22710*/  UMOV UR10, URZ ;  /* 0x0000003f000a7c82 */ /* 0x000fc40008000000 */
[----:B------:R-:W-:-:S04]  /*22720*/  UIADD3 UR9, UR9, 0x32430, URZ ;  /* 0x0003243009097890 */ /* 0x000fc8000fffe03f */
[----:B------:R-:W-:-:S09]  /*22730*/  UIADD3 UR8, UR8, 0x1c400, URZ ;  /* 0x0001c40008087890 */ /* 0x000fd2000fffe03f */
[----:B------:R2:W-:Y:S01]  /*22740*/  UTMALDG.4D [UR8], [UR6], desc[UR14] ;  /* 0x00000e08060075b4 */ /* 0x0005e20008019000 */
[----:B------:R-:W3:Y:S02]  /*22750*/  SYNCS.PHASECHK.TRANS64.TRYWAIT P3, [R3+URZ+0x32460], R2 ;  /* 0x03246002030075a7 */ /* 0x000ee4000806017f */
[----:B--23--:R-:W-:Y:S05]  /*22760*/  @!P3 BRA `(.L_x_8866) ;  /* 0x000000140018b947 */ /* 0x00cfea0003800000 */
.L_x_8902:
        /* <DEDUP_REMOVED lines=8> */
.L_x_8867:
        /* <DEDUP_REMOVED lines=12> */
[----:B------:R-:W-:-:S04]  /*228b0*/  UIADD3 UR9, UR9, 0x32450, URZ ;  /* 0x0003245009097890 */ /* 0x000fc8000fffe03f */
        /* <DEDUP_REMOVED lines=17> */
.L_x_8862:
[----:B------:R-:W-:Y:S05]  /*229d0*/  BSYNC B1 ;  /* 0x0000000000017941 */ /* 0x000fea0003800000 */
.L_x_8861:
[----:B------:R-:W-:Y:S01]  /*229e0*/  VIADD R9, R9, 0x1 ;  /* 0x0000000109097836 */ /* 0x000fe20000000000 */
[----:B------:R-:W-:Y:S04]  /*229f0*/  BSSY B1, `(.L_x_8868) ;  /* 0x0000060000017945 */ /* 0x000fe80003800000 */
[----:B------:R-:W-:-:S04]  /*22a00*/  ISETP.NE.AND P2, PT, R9, 0x2, PT ;  /* 0x000000020900780c */ /* 0x000fc80003f45270 */
[----:B------:R-:W-:Y:S02]  /*22a10*/  SEL R2, RZ, 0x1, P2 ;  /* 0x00000001ff027807 */ /* 0x000fe40001000000 */
[----:B------:R-:W-:Y:S01]  /*22a20*/  SEL R16, R9, RZ, P2 ;  /* 0x000000ff09107207 */ /* 0x000fe20001000000 */
[----:B------:R-:W-:Y:S01]  /*22a30*/  VIADD R9, R8, 0xffffffff ;  /* 0xffffffff08097836 */ /* 0x000fe20000000000 */
        /* <DEDUP_REMOVED lines=21> */
.L_x_8870:
[----:B------:R-:W1:Y:S01]  /*22b90*/  S2R R2, SR_TID.X ;  /* 0x0000000000027919 */ /* 0x000e620000002100 */
[----:B------:R-:W-:Y:S02]  /*22ba0*/  SHF.L.U32 R3, R17, 0x1f, RZ ;  /* 0x0000001f11037819 */ /* 0x000fe400000006ff */
[----:B-1----:R-:W-:Y:S01]  /*22bb0*/  LOP3.LUT R5, R2, 0x7f, RZ, 0xc0, !PT ;  /* 0x0000007f02057812 */ /* 0x002fe200078ec0ff */
[----:B------:R-:W-:-:S03]  /*22bc0*/  IMAD R2, R16, 0x8, R18 ;  /* 0x0000000810027824 */ /* 0x000fc600078e0212 */
[----:B------:R-:W-:Y:S01]  /*22bd0*/  ISETP.NE.AND P2, PT, R5, RZ, PT ;  /* 0x000000ff0500720c */ /* 0x000fe20003f45270 */
[----:B------:R-:W1:Y:S02]  /*22be0*/  SYNCS.PHASECHK.TRANS64.TRYWAIT P3, [R2+URZ+0x32440], R3 ;  /* 0x03244003020075a7 */ /* 0x000e64000806017f */
[----:B-1----:R-:W-:Y:S10]  /*22bf0*/  @!P3 BRA `(.L_x_8871) ;  /* 0x000000100008b947 */ /* 0x002ff40003800000 */
.L_x_8903:
        /* <DEDUP_REMOVED lines=8> */
.L_x_8872:
        /* <DEDUP_REMOVED lines=17> */
.L_x_8904:
        /* <DEDUP_REMOVED lines=8> */
.L_x_8874:
        /* <DEDUP_REMOVED lines=30> */
.L_x_8869:
[----:B------:R-:W-:Y:S05]  /*22ff0*/  BSYNC B1 ;  /* 0x0000000000017941 */ /* 0x000fea0003800000 */
.L_x_8868:
[----:B------:R-:W-:Y:S01]  /*23000*/  ISETP.GT.AND P2, PT, R9, UR39, PT ;  /* 0x0000002709007c0c */ /* 0x000fe2000bf44270 */
[----:B------:R-:W-:-:S12]  /*23010*/  VIADD R8, R8, 0xfffffffe ;  /* 0xfffffffe08087836 */ /* 0x000fd80000000000 */
[----:B------:R-:W-:Y:S05]  /*23020*/  @P2 BRA `(.L_x_8875) ;  /* 0xfffffff000e42947 */ /* 0x000fea000383ffff */
.L_x_8860:
[----:B------:R-:W-:Y:S05]  /*23030*/  BSYNC B0 ;  /* 0x0000000000007941 */ /* 0x000fea0003800000 */
.L_x_8851:
[----:B------:R2:W5:Y:S01]  /*23040*/  LDL R6, [R1+0x460] ;  /* 0x0004600001067983 */ /* 0x0005620000100800 */
[----:B------:R-:W-:Y:S01]  /*23050*/  VIADD R16, R16, 0x1 ;  /* 0x0000000110107836 */ /* 0x000fe20000000000 */
[----:B------:R-:W-:Y:S04]  /*23060*/  BSSY B0, `(.L_x_8876) ;  /* 0x0000012000007945 */ /* 0x000fe80003800000 */
[----:B------:R-:W-:-:S04]  /*23070*/  ISETP.NE.AND P0, PT, R16, 0x2, PT ;  /* 0x000000021000780c */ /* 0x000fc80003f05270 */
[----:B------:R-:W-:-:S04]  /*23080*/  SEL R0, RZ, 0x1, P0 ;  /* 0x00000001ff007807 */ /* 0x000fc80000000000 */
[----:B------:R-:W-:Y:S01]  /*23090*/  LOP3.LUT R17, R17, R0, RZ, 0x3c, !PT ;  /* 0x0000000011117212 */ /* 0x000fe200078e3cff */
[----:B--2---:R-:W-:Y:S06]  /*230a0*/  @P1 BRA `(.L_x_8877) ;  /* 0x0000000000341947 */ /* 0x004fec0003800000 */
        /* <DEDUP_REMOVED lines=11> */
[----:B-1---5:R-:W-:-:S05]  /*23160*/  IADD3 R6, R0, UR44, R7 ;  /* 0x0000002c00067c10 */ /* 0x022fca000fffe007 */
[----:B------:R2:W-:Y:S02]  /*23170*/  STL [R1+0x460], R6 ;  /* 0x0004600601007387 */ /* 0x0005e40000100800 */
.L_x_8877:
[----:B------:R-:W-:Y:S05]  /*23180*/  BSYNC B0 ;  /* 0x0000000000007941 */ /* 0x000fea0003800000 */
.L_x_8876:
[----:B------:R-:W-:Y:S01]  /*23190*/  SEL R16, R16, RZ, P0 ;  /* 0x000000ff10107207 */ /* 0x000fe20000000000 */
[----:B-----5:R-:W-:-:S07]  /*231a0*/  IMAD.MOV.U32 R13, RZ, RZ, R6 ;  /* 0x000000ffff0d7224 */ /* 0x020fce00078e0006 */
.L_x_8834:
[----:B------:R-:W-:Y:S05]  /*231b0*/  BSYNC B6 ;  /* 0x0000000000067941 */ /* 0x000fea0003800000 */
.L_x_8832:
[----:B------:R-:W-:-:S03]  /*231c0*/  UMOV UR6, 0xffffffff ;  /* 0xffffffff00067882 */ /* 0x000fc60000000000 */
[----:B------:R-:W-:Y:S05]  /*231d0*/  BRA.DIV UR6, `(.L_x_8878) ;  /* 0x0000000a06b87947 */ /* 0x000fea000b800000 */
[----:B------:R3:W4:Y:S02]  /*231e0*/  SHFL.IDX PT, R14, R13, RZ, 0x1f ;  /* 0x00001fff0d0e7589 */ /* 0x00072400000e0000 */
.L_x_8907:
[----:B------:R-:W5:Y:S01]  /*231f0*/  S2R R0, SR_TID.X ;  /* 0x0000000000007919 */ /* 0x000f620000002100 */
[----:B------:R-:W-:Y:S05]  /*23200*/  WARPSYNC.ALL ;  /* 0x0000000000007948 */ /* 0x000fea0003800000 */
[----:B------:R-:W-:Y:S01]  /*23210*/  BAR.SYNC.DEFER_BLOCKING 0x4, 0x120 ;  /* 0x0104800000007b1d */ /* 0x000fe20000010000 */
[----:B----4-:R-:W-:-:S05]  /*23220*/  IMAD.MOV.U32 R2, RZ, RZ, R14 ;  /* 0x000000ffff027224 */ /* 0x010fca00078e000e */
[----:B------:R-:W-:Y:S01]  /*23230*/  ULDC UR6, c[0x0][0xea8] ;  /* 0x0003aa0000067ab9 */ /* 0x000fe20000000800 */
[----:B------:R4:W-:Y:S01]  /*23240*/  STL [R1+0x460], R2 ;  /* 0x0004600201007387 */ /* 0x0009e20000100800 */
[----:B-----5:R-:W-:-:S04]  /*23250*/  LOP3.LUT R0, R0, 0x1f, RZ, 0xc0, !PT ;  /* 0x0000001f00007812 */ /* 0x020fc800078ec0ff */
[----:B------:R-:W-:-:S13]  /*23260*/  ISETP.NE.AND P0, PT, R0, RZ, PT ;  /* 0x000000ff0000720c */ /* 0x000fda0003f05270 */
[----:B------:R-:W5:Y:S01]  /*23270*/  @!P0 S2R R3, SR_CgaCtaId ;  /* 0x0000000000038919 */ /* 0x000f620000008800 */
[----:B------:R-:W-:-:S04]  /*23280*/  @!P0 MOV R0, 0x400 ;  /* 0x0000040000008802 */ /* 0x000fc80000000f00 */
[----:B-----5:R-:W-:-:S05]  /*23290*/  @!P0 LEA R0, R3, R0, 0x18 ;  /* 0x0000000003008211 */ /* 0x020fca00078ec0ff */
[----:B------:R4:W-:Y:S01]  /*232a0*/  @!P0 STS [R0+0x324d0], R13 ;  /* 0x0324d00d00008388 */ /* 0x0009e20000000800 */
[----:B------:R-:W-:Y:S06]  /*232b0*/  BAR.ARV 0x5, 0x120 ;  /* 0x0144800000007b1d */ /* 0x000fec0000002000 */
[----:B------:R-:W-:-:S13]  /*232c0*/  ISETP.GE.AND P0, PT, R2, UR6, PT ;  /* 0x0000000602007c0c */ /* 0x000fda000bf06270 */
[----:B----4-:R-:W-:Y:S05]  /*232d0*/  @!P0 BRA `(.L_x_8879) ;  /* 0xffffffd000788947 */ /* 0x010fea000383ffff */
.L_x_8823:
[----:B------:R-:W4:Y:S01]  /*232e0*/  LDL.LU R0, [R1+0x468] ;  /* 0x0004680001007983 */ /* 0x000f220000300800 */
[----:B-1----:R-:W1:Y:S01]  /*232f0*/  S2R R5, SR_CgaCtaId ;  /* 0x0000000000057919 */ /* 0x002e620000008800 */
[----:B----4-:R-:W-:-:S05]  /*23300*/  VIADD R0, R0, 0x1 ;  /* 0x0000000100007836 */ /* 0x010fca0000000000 */
[----:B------:R-:W-:-:S04]  /*23310*/  LEA.HI R2, R0, R0, RZ, 0x1 ;  /* 0x0000000000027211 */ /* 0x000fc800078f08ff */
[----:B------:R-:W-:Y:S02]  /*23320*/  LOP3.LUT R3, R2, 0xfffffffe, RZ, 0xc0, !PT ;  /* 0xfffffffe02037812 */ /* 0x000fe400078ec0ff */
[----:B------:R-:W-:-:S03]  /*23330*/  MOV R2, 0x400 ;  /* 0x0000040000027802 */ /* 0x000fc60000000f00 */
[----:B------:R-:W-:Y:S01]  /*23340*/  IMAD.IADD R0, R0, 0x1, -R3 ;  /* 0x0000000100007824 */ /* 0x000fe200078e0a03 */
[----:B-1----:R-:W-:-:S04]  /*23350*/  LEA R7, R5, R2, 0x18 ;  /* 0x0000000205077211 */ /* 0x002fc800078ec0ff */
[----:B------:R-:W-:-:S04]  /*23360*/  SHF.L.U32 R0, R0, 0x1f, RZ ;  /* 0x0000001f00007819 */ /* 0x000fc800000006ff */
[----:B------:R-:W1:Y:S02]  /*23370*/  SYNCS.PHASECHK.TRANS64.TRYWAIT P0, [R7+URZ+0x32420], R0 ;  /* 0x03242000070075a7 */ /* 0x000e64000800017f */
[----:B-1----:R-:W-:Y:S05]  /*23380*/  @!P0 BRA `(.L_x_8880) ;  /* 0x0000000800708947 */ /* 0x002fea0003800000 */
.L_x_8908:
[----:B------:R-:W4:Y:S02]  /*23390*/  S2R R2, SR_TID.X ;  /* 0x0000000000027919 */ /* 0x000f240000002100 */
[----:B----4-:R-:W-:-:S04]  /*233a0*/  SHF.R.U32.HI R2, RZ, 0x5, R2 ;  /* 0x00000005ff027819 */ /* 0x010fc80000011602 */
        /* <DEDUP_REMOVED lines=12> */
.L_x_8883:
        /* <DEDUP_REMOVED lines=12> */
.L_x_8909:
[----:B------:R-:W4:Y:S02]  /*23530*/  SYNCS.PHASECHK.TRANS64.TRYWAIT P0, [R3+URZ], R0 ;  /* 0x00000000030075a7 */ /* 0x000f24000800017f */
[----:B----4-:R-:W-:Y:S05]  /*23540*/  @!P0 BRA `(.L_x_8885) ;  /* 0x0000000800288947 */ /* 0x010fea0003800000 */
.L_x_8910:
[----:B------:R-:W-:Y:S05]  /*23550*/  @!P2 BRA `(.L_x_8886) ;  /* 0x000000000004a947 */ /* 0x000fea0003800000 */
[----:B------:R-:W-:Y:S01]  /*23560*/  BPT.TRAP 0x1 ;  /* 0x000000040000795c */ /* 0x000fe20000300000 */
.L_x_8886:
[----:B----4-:R-:W-:-:S04]  /*23570*/  VIADD R3, R7, 0x32460 ;  /* 0x0003246007037836 */ /* 0x010fc80000000000 */
[----:B-1----:R-:W-:-:S04]  /*23580*/  IMAD R5, R16, 0x8, R3 ;  /* 0x0000000810057824 */ /* 0x002fc800078e0203 */
[----:B------:R-:W1:Y:S02]  /*23590*/  SYNCS.PHASECHK.TRANS64.TRYWAIT P0, [R5+URZ], R4 ;  /* 0x00000004050075a7 */ /* 0x000e64000800017f */
[----:B-1----:R-:W-:Y:S05]  /*235a0*/  @!P0 BRA `(.L_x_8887) ;  /* 0x0000000800248947 */ /* 0x002fea0003800000 */
.L_x_8911:
[----:B------:R-:W-:-:S07]  /*235b0*/  IMAD R3, R2, 0x8, R3 ;  /* 0x0000000802037824 */ /* 0x000fce00078e0203 */
.L_x_8888:
[----:B----4-:R4:W1:Y:S02]  /*235c0*/  SYNCS.PHASECHK.TRANS64.TRYWAIT P0, [R3+URZ], R0 ;  /* 0x00000000030075a7 */ /* 0x010864000800017f */
[----:B-1----:R-:W-:Y:S05]  /*235d0*/  @!P0 NANOSLEEP.SYNCS 0x989680 ;  /* 0x009896800000895d */ /* 0x002fea0003900000 */
[----:B------:R-:W1:Y:S02]  /*235e0*/  @!P0 SYNCS.PHASECHK.TRANS64 P0, [R3+URZ], R0 ;  /* 0x00000000030085a7 */ /* 0x000e64000800007f */
[----:B-1----:R-:W-:Y:S05]  /*235f0*/  @!P0 BRA `(.L_x_8888) ;  /* 0xfffffffc00f08947 */ /* 0x002fea000383ffff */
.L_x_8882:
[----:B------:R-:W-:Y:S05]  /*23600*/  BSYNC B0 ;  /* 0x0000000000007941 */ /* 0x000fea0003800000 */
.L_x_8881:
[----:B------:R-:W-:Y:S05]  /*23610*/  EXIT ;  /* 0x000000000000794d */ /* 0x000fea0003800000 */
.L_x_8715:
[----:B-1----:R-:W-:-:S04]  /*23620*/  IMAD.U32 R7, RZ, RZ, UR50 ;  /* 0x00000032ff077e24 */ /* 0x002fc8000f8e00ff */
[----:B------:R1:W2:Y:S03]  /*23630*/  SYNCS.PHASECHK.TRANS64.TRYWAIT P0, [R7+URZ+0x32400], R0 ;  /* 0x03240000070075a7 */ /* 0x0002a6000800017f */
[----:B--2---:R-:W-:Y:S05]  /*23640*/  @!P0 NANOSLEEP.SYNCS 0x989680 ;  /* 0x009896800000895d */ /* 0x004fea0003900000 */
[----:B------:R-:W2:Y:S02]  /*23650*/  @!P0 SYNCS.PHASECHK.TRANS64 P0, [R7+URZ+0x32400], R0 ;  /* 0x03240000070085a7 */ /* 0x000ea4000800007f */
[----:B--2---:R-:W-:Y:S05]  /*23660*/  @!P0 BRA `(.L_x_8715) ;  /* 0xfffffffc00ec8947 */ /* 0x004fea000383ffff */
[----:B------:R-:W-:Y:S05]  /*23670*/  BRA `(.L_x_8889) ;  /* 0xfffffdf000347947 */ /* 0x000fea000383ffff */
.L_x_8722:
[----:B--2---:R2:W3:Y:S02]  /*23680*/  SYNCS.PHASECHK.TRANS64.TRYWAIT P0, [R24+URZ], R25 ;  /* 0x00000019180075a7 */ /* 0x0044e4000800017f */
[----:B---3--:R-:W-:Y:S05]  /*23690*/  @!P0 NANOSLEEP.SYNCS 0x989680 ;  /* 0x009896800000895d */ /* 0x008fea0003900000 */
[----:B------:R-:W3:Y:S02]  /*236a0*/  @!P0 SYNCS.PHASECHK.TRANS64 P0, [R24+URZ], R25 ;  /* 0x00000019180085a7 */ /* 0x000ee4000800007f */
[----:B---3--:R-:W-:Y:S05]  /*236b0*/  @!P0 BRA `(.L_x_8722) ;  /* 0xfffffffc00f08947 */ /* 0x008fea000383ffff */
[----:B------:R-:W-:Y:S05]  /*236c0*/  BRA `(.L_x_8721) ;  /* 0xfffffdf4005c7947 */ /* 0x000fea000383ffff */
.L_x_8724:
[----:B-1----:R-:W-:-:S04]  /*236d0*/  IMAD.U32 R8, RZ, RZ, UR50 ;  /* 0x00000032ff087e24 */ /* 0x002fc8000f8e00ff */
[----:B------:R1:W2:Y:S03]  /*236e0*/  SYNCS.PHASECHK.TRANS64.TRYWAIT P0, [R8+URZ+0x32410], R7 ;  /* 0x03241007080075a7 */ /* 0x0002a6000800017f */
[----:B--2---:R-:W-:Y:S05]  /*236f0*/  @!P0 NANOSLEEP.SYNCS 0x989680 ;  /* 0x009896800000895d */ /* 0x004fea0003900000 */
[----:B------:R-:W2:Y:S02]  /*23700*/  @!P0 SYNCS.PHASECHK.TRANS64 P0, [R8+URZ+0x32410], R7 ;  /* 0x03241007080085a7 */ /* 0x000ea4000800007f */
[----:B--2---:R-:W-:Y:S05]  /*23710*/  @!P0 BRA `(.L_x_8724) ;  /* 0xfffffffc00ec8947 */ /* 0x004fea000383ffff */
[----:B------:R-:W-:Y:S05]  /*23720*/  BRA `(.L_x_8890) ;  /* 0xfffffdf800307947 */ /* 0x000fea000383ffff */
.L_x_8731:
[----:B--2---:R2:W3:Y:S02]  /*23730*/  SYNCS.PHASECHK.TRANS64.TRYWAIT P0, [R8+URZ], R9 ;  /* 0x00000009080075a7 */ /* 0x0044e4000800017f */
[----:B---3--:R-:W-:Y:S05]  /*23740*/  @!P0 NANOSLEEP.SYNCS 0x989680 ;  /* 0x009896800000895d */ /* 0x008fea0003900000 */
[----:B------:R-:W3:Y:S02]  /*23750*/  @!P0 SYNCS.PHASECHK.TRANS64 P0, [R8+URZ], R9 ;  /* 0x00000009080085a7 */ /* 0x000ee4000800007f */
[----:B---3--:R-:W-:Y:S05]  /*23760*/  @!P0 BRA `(.L_x_8731) ;  /* 0xfffffffc00f08947 */ /* 0x008fea000383ffff */
[----:B------:R-:W-:Y:S05]  /*23770*/  BRA `(.L_x_8730) ;  /* 0xfffffdf800747947 */ /* 0x000fea000383ffff */
.L_x_8766:
[----:B-1----:R1:W2:Y:S02]  /*23780*/  SYNCS.PHASECHK.TRANS64.TRYWAIT P1, [R0+URZ], R3 ;  /* 0x00000003000075a7 */ /* 0x0022a4000802017f */
[----:B--2---:R-:W-:Y:S05]  /*23790*/  @!P1 NANOSLEEP.SYNCS 0x989680 ;  /* 0x009896800000995d */ /* 0x004fea0003900000 */
[----:B------:R-:W2:Y:S02]  /*237a0*/  @!P1 SYNCS.PHASECHK.TRANS64 P1, [R0+URZ], R3 ;  /* 0x00000003000095a7 */ /* 0x000ea4000802007f */
[----:B--2---:R-:W-:Y:S05]  /*237b0*/  @!P1 BRA `(.L_x_8766) ;  /* 0xfffffffc00f09947 */ /* 0x004fea000383ffff */
[----:B------:R-:W-:Y:S05]  /*237c0*/  BRA `(.L_x_8765) ;  /* 0xfffffe5c00ec7947 */ /* 0x000fea000383ffff */
.L_x_8773:
[----:B--2---:R2:W3:Y:S02]  /*237d0*/  SYNCS.PHASECHK.TRANS64.TRYWAIT P1, [R4+URZ], R5 ;  /* 0x00000005040075a7 */ /* 0x0044e4000802017f */
[----:B---3--:R-:W-:Y:S05]  /*237e0*/  @!P1 NANOSLEEP.SYNCS 0x989680 ;  /* 0x009896800000995d */ /* 0x008fea0003900000 */
[----:B------:R-:W3:Y:S02]  /*237f0*/  @!P1 SYNCS.PHASECHK.TRANS64 P1, [R4+URZ], R5 ;  /* 0x00000005040095a7 */ /* 0x000ee4000802007f */
[----:B---3--:R-:W-:Y:S05]  /*23800*/  @!P1 BRA `(.L_x_8773) ;  /* 0xfffffffc00f09947 */ /* 0x008fea000383ffff */
[----:B------:R-:W-:Y:S05]  /*23810*/  BRA `(.L_x_8772) ;  /* 0xfffffe6400107947 */ /* 0x000fea000383ffff */
.L_x_8784:
[----:B--2---:R2:W3:Y:S02]  /*23820*/  SYNCS.PHASECHK.TRANS64.TRYWAIT P0, [R0+URZ], R7 ;  /* 0x00000007000075a7 */ /* 0x0044e4000800017f */
[----:B---3--:R-:W-:Y:S05]  /*23830*/  @!P0 NANOSLEEP.SYNCS 0x989680 ;  /* 0x009896800000895d */ /* 0x008fea0003900000 */
[----:B------:R-:W3:Y:S02]  /*23840*/  @!P0 SYNCS.PHASECHK.TRANS64 P0, [R0+URZ], R7 ;  /* 0x00000007000085a7 */ /* 0x000ee4000800007f */
[----:B---3--:R-:W-:Y:S05]  /*23850*/  @!P0 BRA `(.L_x_8784) ;  /* 0xfffffffc00f08947 */ /* 0x008fea000383ffff */
[----:B------:R-:W-:Y:S05]  /*23860*/  BRA `(.L_x_8783) ;  /* 0xfffffef400ac7947 */ /* 0x000fea000383ffff */
.L_x_8791:
[----:B-1----:R1:W2:Y:S02]  /*23870*/  SYNCS.PHASECHK.TRANS64.TRYWAIT P0, [R4+URZ], R5 ;  /* 0x00000005040075a7 */ /* 0x0022a4000800017f */
[----:B--2---:R-:W-:Y:S05]  /*23880*/  @!P0 NANOSLEEP.SYNCS 0x989680 ;  /* 0x009896800000895d */ /* 0x004fea0003900000 */
[----:B------:R-:W2:Y:S02]  /*23890*/  @!P0 SYNCS.PHASECHK.TRANS64 P0, [R4+URZ], R5 ;  /* 0x00000005040085a7 */ /* 0x000ea4000800007f */
[----:B--2---:R-:W-:Y:S05]  /*238a0*/  @!P0 BRA `(.L_x_8791) ;  /* 0xfffffffc00f08947 */ /* 0x004fea000383ffff */
[----:B------:R-:W-:Y:S05]  /*238b0*/  BRA `(.L_x_8790) ;  /* 0xfffffef800d07947 */ /* 0x000fea000383ffff */
.L_x_8838:
        /* <DEDUP_REMOVED lines=10> */
.L_x_8891:
[----:B------:R-:W-:Y:S05]  /*23960*/  BRA `(.L_x_8892) ;  /* 0xffffffd800447947 */ /* 0x000fea000383ffff */
.L_x_8839:
[----:B------:R-:W-:Y:S01]  /*23970*/  BSSY B0, `(.L_x_8893) ;  /* 0x0000006000007945 */ /* 0x000fe20003800000 */
[----:B------:R-:W-:-:S07]  /*23980*/  IMAD.MOV.U32 R15, RZ, RZ, -0x1 ;  /* 0xffffffffff0f7424 */ /* 0x000fce00078e00ff */
[----:B------:R-:W-:Y:S05]  /*23990*/  WARPSYNC.COLLECTIVE R15, `(.L_x_8894) ;  /* 0x000000000f0c7348 */ /* 0x000fea0003c00000 */
[----:B------:R-:W-:Y:S02]  /*239a0*/  ELECT P6, UR62, PT ;  /* 0x00000000003e782f */ /* 0x000fe400038c0000 */
[----:B------:R-:W-:Y:S01]  /*239b0*/  MOV R14, UR62 ;  /* 0x0000003e000e7c02 */ /* 0x000fe20008000f00 */
[----:B------:R-:W-:Y:S10]  /*239c0*/  ENDCOLLECTIVE ;  /* 0x000000000000791b */ /* 0x000ff40003800000 */
.L_x_8894:
[----:B------:R-:W-:Y:S05]  /*239d0*/  BSYNC B0 ;  /* 0x0000000000007941 */ /* 0x000fea0003800000 */
.L_x_8893:
[----:B------:R-:W-:Y:S05]  /*239e0*/  BRA `(.L_x_8895) ;  /* 0xffffffd800347947 */ /* 0x000fea000383ffff */
.L_x_8842:
[----:B-1----:R1:W2:Y:S02]  /*239f0*/  SYNCS.PHASECHK.TRANS64.TRYWAIT P2, [R10+URZ+0x32440], R5 ;  /* 0x032440050a0075a7 */ /* 0x0022a4000804017f */
[----:B--2---:R-:W-:Y:S05]  /*23a00*/  @!P2 NANOSLEEP.SYNCS 0x989680 ;  /* 0x009896800000a95d */ /* 0x004fea0003900000 */
[----:B------:R-:W2:Y:S02]  /*23a10*/  @!P2 SYNCS.PHASECHK.TRANS64 P2, [R10+URZ+0x32440], R5 ;  /* 0x032440050a00a5a7 */ /* 0x000ea4000804007f */
[----:B--2---:R-:W-:Y:S05]  /*23a20*/  @!P2 BRA `(.L_x_8842) ;  /* 0xfffffffc00f0a947 */ /* 0x004fea000383ffff */
[----:B------:R-:W-:Y:S05]  /*23a30*/  BRA `(.L_x_8896) ;  /* 0xffffffd8008c7947 */ /* 0x000fea000383ffff */
.L_x_8846:
[----:B-1----:R1:W2:Y:S02]  /*23a40*/  SYNCS.PHASECHK.TRANS64.TRYWAIT P2, [R18+URZ+0x32420], R5 ;  /* 0x03242005120075a7 */ /* 0x0022a4000804017f */
[----:B--2---:R-:W-:Y:S05]  /*23a50*/  @!P2 NANOSLEEP.SYNCS 0x989680 ;  /* 0x009896800000a95d */ /* 0x004fea0003900000 */
[----:B------:R-:W2:Y:S02]  /*23a60*/  @!P2 SYNCS.PHASECHK.TRANS64 P2, [R18+URZ+0x32420], R5 ;  /* 0x032420051200a5a7 */ /* 0x000ea4000804007f */
[----:B--2---:R-:W-:Y:S05]  /*23a70*/  @!P2 BRA `(.L_x_8846) ;  /* 0xfffffffc00f0a947 */ /* 0x004fea000383ffff */
[----:B------:R-:W-:Y:S05]  /*23a80*/  BRA `(.L_x_8897) ;  /* 0xffffffdc00c47947 */ /* 0x000fea000383ffff */
.L_x_8849:
[----:B-1----:R1:W2:Y:S02]  /*23a90*/  SYNCS.PHASECHK.TRANS64.TRYWAIT P2, [R10+URZ+0x32460], R5 ;  /* 0x032460050a0075a7 */ /* 0x0022a4000804017f */
[----:B--2---:R-:W-:Y:S05]  /*23aa0*/  @!P2 NANOSLEEP.SYNCS 0x989680 ;  /* 0x009896800000a95d */ /* 0x004fea0003900000 */
[----:B------:R-:W2:Y:S02]  /*23ab0*/  @!P2 SYNCS.PHASECHK.TRANS64 P2, [R10+URZ+0x32460], R5 ;  /* 0x032460050a00a5a7 */ /* 0x000ea4000804007f */
[----:B--2---:R-:W-:Y:S05]  /*23ac0*/  @!P2 BRA `(.L_x_8849) ;  /* 0xfffffffc00f0a947 */ /* 0x004fea000383ffff */
[----:B------:R-:W-:Y:S05]  /*23ad0*/  BRA `(.L_x_8898) ;  /* 0xffffffdc00d87947 */ /* 0x000fea000383ffff */
.L_x_8856:
[----:B-1----:R1:W2:Y:S02]  /*23ae0*/  SYNCS.PHASECHK.TRANS64.TRYWAIT P3, [R2+URZ+0x32440], R3 ;  /* 0x03244003020075a7 */ /* 0x0022a4000806017f */
[----:B--2---:R-:W-:Y:S05]  /*23af0*/  @!P3 NANOSLEEP.SYNCS 0x989680 ;  /* 0x009896800000b95d */ /* 0x004fea0003900000 */
[----:B------:R-:W2:Y:S02]  /*23b00*/  @!P3 SYNCS.PHASECHK.TRANS64 P3, [R2+URZ+0x32440], R3 ;  /* 0x032440030200b5a7 */ /* 0x000ea4000806007f */
[----:B--2---:R-:W-:Y:S05]  /*23b10*/  @!P3 BRA `(.L_x_8856) ;  /* 0xfffffffc00f0b947 */ /* 0x004fea000383ffff */
[----:B------:R-:W-:Y:S05]  /*23b20*/  BRA `(.L_x_8899) ;  /* 0xffffffe4000c7947 */ /* 0x000fea000383ffff */
.L_x_8858:
[----:B--2---:R2:W3:Y:S02]  /*23b30*/  SYNCS.PHASECHK.TRANS64.TRYWAIT P3, [R2+URZ+0x32460], R3 ;  /* 0x03246003020075a7 */ /* 0x0044e4000806017f */
[----:B---3--:R-:W-:Y:S05]  /*23b40*/  @!P3 NANOSLEEP.SYNCS 0x989680 ;  /* 0x009896800000b95d */ /* 0x008fea0003900000 */
[----:B------:R-:W3:Y:S02]  /*23b50*/  @!P3 SYNCS.PHASECHK.TRANS64 P3, [R2+URZ+0x32460], R3 ;  /* 0x032460030200b5a7 */ /* 0x000ee4000806007f */
[----:B---3--:R-:W-:Y:S05]  /*23b60*/  @!P3 BRA `(.L_x_8858) ;  /* 0xfffffffc00f0b947 */ /* 0x008fea000383ffff */
[----:B------:R-:W-:Y:S05]  /*23b70*/  BRA `(.L_x_8900) ;  /* 0xffffffe4005c7947 */ /* 0x000fea000383ffff */
.L_x_8864:
[----:B-1----:R1:W2:Y:S02]  /*23b80*/  SYNCS.PHASECHK.TRANS64.TRYWAIT P3, [R3+URZ+0x32440], R2 ;  /* 0x03244002030075a7 */ /* 0x0022a4000806017f */
[----:B--2---:R-:W-:Y:S05]  /*23b90*/  @!P3 NANOSLEEP.SYNCS 0x989680 ;  /* 0x009896800000b95d */ /* 0x004fea0003900000 */
[----:B------:R-:W2:Y:S02]  /*23ba0*/  @!P3 SYNCS.PHASECHK.TRANS64 P3, [R3+URZ+0x32440], R2 ;  /* 0x032440020300b5a7 */ /* 0x000ea4000806007f */
[----:B--2---:R-:W-:Y:S05]  /*23bb0*/  @!P3 BRA `(.L_x_8864) ;  /* 0xfffffffc00f0b947 */ /* 0x004fea000383ffff */
[----:B------:R-:W-:Y:S05]  /*23bc0*/  BRA `(.L_x_8901) ;  /* 0xffffffe800847947 */ /* 0x000fea000383ffff */
.L_x_8866:
[----:B--2---:R2:W3:Y:S02]  /*23bd0*/  SYNCS.PHASECHK.TRANS64.TRYWAIT P3, [R3+URZ+0x32460], R2 ;  /* 0x03246002030075a7 */ /* 0x0044e4000806017f */
[----:B---3--:R-:W-:Y:S05]  /*23be0*/  @!P3 NANOSLEEP.SYNCS 0x989680 ;  /* 0x009896800000b95d */ /* 0x008fea0003900000 */
[----:B------:R-:W3:Y:S02]  /*23bf0*/  @!P3 SYNCS.PHASECHK.TRANS64 P3, [R3+URZ+0x32460], R2 ;  /* 0x032460020300b5a7 */ /* 0x000ee4000806007f */
[----:B---3--:R-:W-:Y:S05]  /*23c00*/  @!P3 BRA `(.L_x_8866) ;  /* 0xfffffffc00f0b947 */ /* 0x008fea000383ffff */
[----:B------:R-:W-:Y:S05]  /*23c10*/  BRA `(.L_x_8902) ;  /* 0xffffffe800d47947 */ /* 0x000fea000383ffff */
.L_x_8871:
[----:B-1----:R1:W2:Y:S02]  /*23c20*/  SYNCS.PHASECHK.TRANS64.TRYWAIT P3, [R2+URZ+0x32440], R3 ;  /* 0x03244003020075a7 */ /* 0x0022a4000806017f */
[----:B--2---:R-:W-:Y:S05]  /*23c30*/  @!P3 NANOSLEEP.SYNCS 0x989680 ;  /* 0x009896800000b95d */ /* 0x004fea0003900000 */
[----:B------:R-:W2:Y:S02]  /*23c40*/  @!P3 SYNCS.PHASECHK.TRANS64 P3, [R2+URZ+0x32440], R3 ;  /* 0x032440030200b5a7 */ /* 0x000ea4000806007f */
[----:B--2---:R-:W-:Y:S05]  /*23c50*/  @!P3 BRA `(.L_x_8871) ;  /* 0xfffffffc00f0b947 */ /* 0x004fea000383ffff */
[----:B------:R-:W-:Y:S05]  /*23c60*/  BRA `(.L_x_8903) ;  /* 0xffffffec00e47947 */ /* 0x000fea000383ffff */
.L_x_8873:
[----:B--2---:R2:W3:Y:S02]  /*23c70*/  SYNCS.PHASECHK.TRANS64.TRYWAIT P3, [R2+URZ+0x32460], R3 ;  /* 0x03246003020075a7 */ /* 0x0044e4000806017f */
[----:B---3--:R-:W-:Y:S05]  /*23c80*/  @!P3 NANOSLEEP.SYNCS 0x989680 ;  /* 0x009896800000b95d */ /* 0x008fea0003900000 */
[----:B------:R-:W3:Y:S02]  /*23c90*/  @!P3 SYNCS.PHASECHK.TRANS64 P3, [R2+URZ+0x32460], R3 ;  /* 0x032460030200b5a7 */ /* 0x000ee4000806007f */
[----:B---3--:R-:W-:Y:S05]  /*23ca0*/  @!P3 BRA `(.L_x_8873) ;  /* 0xfffffffc00f0b947 */ /* 0x008fea000383ffff */
[----:B------:R-:W-:Y:S05]  /*23cb0*/  BRA `(.L_x_8904) ;  /* 0xfffffff000347947 */ /* 0x000fea000383ffff */
.L_x_8878:
[----:B------:R-:W-:Y:S01]  /*23cc0*/  BSSY B0, `(.L_x_8905) ;  /* 0x0000007000007945 */ /* 0x000fe20003800000 */
[----:B------:R-:W-:Y:S02]  /*23cd0*/  IMAD.MOV.U32 R12, RZ, RZ, RZ ;  /* 0x000000ffff0c7224 */ /* 0x000fe400078e00ff */
[----:B------:R-:W-:Y:S02]  /*23ce0*/  IMAD.MOV.U32 R11, RZ, RZ, 0x1f ;  /* 0x0000001fff0b7424 */ /* 0x000fe400078e00ff */
[----:B------:R-:W-:-:S07]  /*23cf0*/  IMAD.MOV.U32 R15, RZ, RZ, -0x1 ;  /* 0xffffffffff0f7424 */ /* 0x000fce00078e00ff */
[----:B-12---:R-:W-:Y:S05]  /*23d00*/  WARPSYNC.COLLECTIVE R15, `(.L_x_8906) ;  /* 0x000000000f087348 */ /* 0x006fea0003c00000 */
[----:B------:R3:W4:Y:S02]  /*23d10*/  SHFL.IDX P6, R14, R13, R12, R11 ;  /* 0x0000000c0d0e7389 */ /* 0x00072400000c000b */
[----:B-1234-:R-:W-:Y:S01]  /*23d20*/  ENDCOLLECTIVE ;  /* 0x000000000000791b */ /* 0x01efe20003800000 */
.L_x_8906:
[----:B------:R-:W-:Y:S05]  /*23d30*/  BSYNC B0 ;  /* 0x0000000000007941 */ /* 0x000fea0003800000 */
.L_x_8905:
[----:B------:R-:W-:Y:S05]  /*23d40*/  BRA `(.L_x_8907) ;  /* 0xfffffff400287947 */ /* 0x000fea000383ffff */
.L_x_8880:
[----:B-1----:R1:W4:Y:S02]  /*23d50*/  SYNCS.PHASECHK.TRANS64.TRYWAIT P0, [R7+URZ+0x32420], R0 ;  /* 0x03242000070075a7 */ /* 0x002324000800017f */
[----:B----4-:R-:W-:Y:S05]  /*23d60*/  @!P0 NANOSLEEP.SYNCS 0x989680 ;  /* 0x009896800000895d */ /* 0x010fea0003900000 */
[----:B------:R-:W4:Y:S02]  /*23d70*/  @!P0 SYNCS.PHASECHK.TRANS64 P0, [R7+URZ+0x32420], R0 ;  /* 0x03242000070085a7 */ /* 0x000f24000800007f */
[----:B----4-:R-:W-:Y:S05]  /*23d80*/  @!P0 BRA `(.L_x_8880) ;  /* 0xfffffffc00f08947 */ /* 0x010fea000383ffff */
[----:B------:R-:W-:Y:S05]  /*23d90*/  BRA `(.L_x_8908) ;  /* 0xfffffff4007c7947 */ /* 0x000fea000383ffff */
.L_x_8884:
[----:B-1----:R1:W4:Y:S02]  /*23da0*/  SYNCS.PHASECHK.TRANS64.TRYWAIT P0, [R5+URZ], R4 ;  /* 0x00000004050075a7 */ /* 0x002324000800017f */
[----:B----4-:R-:W-:Y:S05]  /*23db0*/  @!P0 NANOSLEEP.SYNCS 0x989680 ;  /* 0x009896800000895d */ /* 0x010fea0003900000 */
[----:B------:R-:W4:Y:S02]  /*23dc0*/  @!P0 SYNCS.PHASECHK.TRANS64 P0, [R5+URZ], R4 ;  /* 0x00000004050085a7 */ /* 0x000f24000800007f */
[----:B----4-:R-:W-:Y:S05]  /*23dd0*/  @!P0 BRA `(.L_x_8884) ;  /* 0xfffffffc00f08947 */ /* 0x010fea000383ffff */
[----:B------:R-:W-:Y:S05]  /*23de0*/  BRA `(.L_x_8909) ;  /* 0xfffffff400d07947 */ /* 0x000fea000383ffff */
.L_x_8885:
[----:B----4-:R4:W1:Y:S02]  /*23df0*/  SYNCS.PHASECHK.TRANS64.TRYWAIT P0, [R3+URZ], R0 ;  /* 0x00000000030075a7 */ /* 0x010864000800017f */
[----:B-1----:R-:W-:Y:S05]  /*23e00*/  @!P0 NANOSLEEP.SYNCS 0x989680 ;  /* 0x009896800000895d */ /* 0x002fea0003900000 */
[----:B------:R-:W1:Y:S02]  /*23e10*/  @!P0 SYNCS.PHASECHK.TRANS64 P0, [R3+URZ], R0 ;  /* 0x00000000030085a7 */ /* 0x000e64000800007f */
[----:B-1----:R-:W-:Y:S05]  /*23e20*/  @!P0 BRA `(.L_x_8885) ;  /* 0xfffffffc00f08947 */ /* 0x002fea000383ffff */
[----:B------:R-:W-:Y:S05]  /*23e30*/  BRA `(.L_x_8910) ;  /* 0xfffffff400c47947 */ /* 0x000fea000383ffff */
.L_x_8887:
[----:B-1----:R1:W4:Y:S02]  /*23e40*/  SYNCS.PHASECHK.TRANS64.TRYWAIT P0, [R5+URZ], R4 ;  /* 0x00000004050075a7 */ /* 0x002324000800017f */
[----:B----4-:R-:W-:Y:S05]  /*23e50*/  @!P0 NANOSLEEP.SYNCS 0x989680 ;  /* 0x009896800000895d */ /* 0x010fea0003900000 */
[----:B------:R-:W4:Y:S02]  /*23e60*/  @!P0 SYNCS.PHASECHK.TRANS64 P0, [R5+URZ], R4 ;  /* 0x00000004050085a7 */ /* 0x000f24000800007f */
[----:B----4-:R-:W-:Y:S05]  /*23e70*/  @!P0 BRA `(.L_x_8887) ;  /* 0xfffffffc00f08947 */ /* 0x010fea000383ffff */
[----:B------:R-:W-:Y:S05]  /*23e80*/  BRA `(.L_x_8911) ;  /* 0xfffffff400c87947 */ /* 0x000fea000383ffff */
        .type           $_ZN7cutlass13device_kernelIN5flash11enable_sm90INS1_16FlashAttnFwdSm90INS1_25CollectiveMainloopFwdSm90ILi2EN4cute5tupleIJNS5_1CILi1EEES8_S8_EEENS6_IJNS7_ILi128EEENS7_ILi96EEENS7_ILi64EEEEEELi256ENS_10bfloat16_tEfNS_4arch4Sm90ELb0ELb1ELb0ELb0ELb0ELb0ELb1ELb1ELb0ELb0ELb0ELb0EEENS1_21CollectiveEpilogueFwdINS6_IJSA_NS7_ILi256EEESB_EEES9_SE_SG_Li256ELb0ELb0ELb0ELb0EEENS1_30DynamicPersistentTileSchedulerILi256ELi32ELb0ELb0ELb1EEEEEEEEEvNT_6ParamsE$_ZZN5flash25CollectiveMainloopFwdSm90ILi2EN4cute5tupleIJNS1_1CILi1EEES4_S4_EEENS2_IJNS3_ILi128EEENS3_ILi96EEENS3_ILi64EEEEEELi256EN7cutlass10bfloat16_tEfNSA_4arch4Sm90ELb0ELb1ELb0ELb0ELb0ELb0ELb1ELb1ELb0ELb0ELb0ELb0EE3mmaINS_16FlashAttnFwdSm90ISE_NS_21CollectiveEpilogueFwdINS2_IJS6_NS3_ILi256EEES7_EEES5_SB_SD_Li256ELb0ELb0ELb0ELb0EEENS_30DynamicPersistentTileSchedulerILi256ELi32ELb0ELb0ELb1EEEE13SharedStorageENS1_6TensorINS1_11ArrayEngineIfLm128EEENS1_6LayoutINS2_IJNS2_IJNS3_ILi2EEEST_NS3_ILi32EEEEEES4_S4_EEENS2_IJNS2_IJS4_ST_NS3_ILi4EEEEEENS3_ILi0EEESZ_EEEEEEENS_7SoftmaxILi2ELi0EEEEEbRKNSE_6ParamsENSA_25PipelineTmaAsyncNoClusterILi2ENSA_16PipelineTmaAsyncILi2EEEEES1B_RNSA_13PipelineStateILj2EEERT0_RT1_iRiRKNS_16SeqlenInfoQKNewKILb0ELb0EEENS2_IJiiiiEEERT_ENKUliT_T0_T1_E_clIZSF_ISO_S12_S14_EbS17_S1B_S1B_S1E_S1G_S1I_iS1J_S1N_S1O_S1Q_EUlRS1R_iE1_NS3_ILb0EEENS3_ILb1EEEEEDaiS1R_S1S_S1T_,@function
        .size           $_ZN7cutlass13device_kernelIN5flash11enable_sm90INS1_16FlashAttnFwdSm90INS1_25CollectiveMainloopFwdSm90ILi2EN4cute5tupleIJNS5_1CILi1EEES8_S8_EEENS6_IJNS7_ILi128EEENS7_ILi96EEENS7_ILi64EEEEEELi256ENS_10bfloat16_tEfNS_4arch4Sm90ELb0ELb1ELb0ELb0ELb0ELb0ELb1ELb1ELb0ELb0ELb0ELb0EEENS1_21CollectiveEpilogueFwdINS6_IJSA_NS7_ILi256EEESB_EEES9_SE_SG_Li256ELb0ELb0ELb0ELb0EEENS1_30DynamicPersistentTileSchedulerILi256ELi32ELb0ELb0ELb1EEEEEEEEEvNT_6ParamsE$_ZZN5flash25CollectiveMainloopFwdSm90ILi2EN4cute5tupleIJNS1_1CILi1EEES4_S4_EEENS2_IJNS3_ILi128EEENS3_ILi96EEENS3_ILi64EEEEEELi256EN7cutlass10bfloat16_tEfNSA_4arch4Sm90ELb0ELb1ELb0ELb0ELb0ELb0ELb1ELb1ELb0ELb0ELb0ELb0EE3mmaINS_16FlashAttnFwdSm90ISE_NS_21CollectiveEpilogueFwdINS2_IJS6_NS3_ILi256EEES7_EEES5_SB_SD_Li256ELb0ELb0ELb0ELb0EEENS_30DynamicPersistentTileSchedulerILi256ELi32ELb0ELb0ELb1EEEE13SharedStorageENS1_6TensorINS1_11ArrayEngineIfLm128EEENS1_6LayoutINS2_IJNS2_IJNS3_ILi2EEEST_NS3_ILi32EEEEEES4_S4_EEENS2_IJNS2_IJS4_ST_NS3_ILi4EEEEEENS3_ILi0EEESZ_EEEEEEENS_7SoftmaxILi2ELi0EEEEEbRKNSE_6ParamsENSA_25PipelineTmaAsyncNoClusterILi2ENSA_16PipelineTmaAsyncILi2EEEEES1B_RNSA_13PipelineStateILj2EEERT0_RT1_iRiRKNS_16SeqlenInfoQKNewKILb0ELb0EEENS2_IJiiiiEEERT_ENKUliT_T0_T1_E_clIZSF_ISO_S12_S14_EbS17_S1B_S1B_S1E_S1G_S1I_iS1J_S1N_S1O_S1Q_EUlRS1R_iE1_NS3_ILb0EEENS3_ILb1EEEEEDaiS1R_S1S_S1T_,(.L_x_11965 - $_ZN7cutlass13device_kernelIN5flash11enable_sm90INS1_16FlashAttnFwdSm90INS1_25CollectiveMainloopFwdSm90ILi2EN4cute5tupleIJNS5_1CILi1EEES8_S8_EEENS6_IJNS7_ILi128EEENS7_ILi96EEENS7_ILi64EEEEEELi256ENS_10bfloat16_tEfNS_4arch4Sm90ELb0ELb1ELb0ELb0ELb0ELb0ELb1ELb1ELb0ELb0ELb0ELb0EEENS1_21CollectiveEpilogueFwdINS6_IJSA_NS7_ILi256EEESB_EEES9_SE_SG_Li256ELb0ELb0ELb0ELb0EEENS1_30DynamicPersistentTileSchedulerILi256ELi32ELb0ELb0ELb1EEEEEEEEEvNT_6ParamsE$_ZZN5flash25CollectiveMainloopFwdSm90ILi2EN4cute5tupleIJNS1_1CILi1EEES4_S4_EEENS2_IJNS3_ILi128EEENS3_ILi96EEENS3_ILi64EEEEEELi256EN7cutlass10bfloat16_tEfNSA_4arch4Sm90ELb0ELb1ELb0ELb0ELb0ELb0ELb1ELb1ELb0ELb0ELb0ELb0EE3mmaINS_16FlashAttnFwdSm90ISE_NS_21CollectiveEpilogueFwdINS2_IJS6_NS3_ILi256EEES7_EEES5_SB_SD_Li256ELb0ELb0ELb0ELb0EEENS_30DynamicPersistentTileSchedulerILi256ELi32ELb0ELb0ELb1EEEE13SharedStorageENS1_6TensorINS1_11ArrayEngineIfLm128EEENS1_6LayoutINS2_IJNS2_IJNS3_ILi2EEEST_NS3_ILi32EEEEEES4_S4_EEENS2_IJNS2_IJS4_ST_NS3_ILi4EEEEEENS3_ILi0EEESZ_EEEEEEENS_7SoftmaxILi2ELi0EEEEEbRKNSE_6ParamsENSA_25PipelineTmaAsyncNoClusterILi2ENSA_16PipelineTmaAsyncILi2EEEEES1B_RNSA_13PipelineStateILj2EEERT0_RT1_iRiRKNS_16SeqlenInfoQKNewKILb0ELb0EEENS2_IJiiiiEEERT_ENKUliT_T0_T1_E_clIZSF_ISO_S12_S14_EbS17_S1B_S1B_S1E_S1G_S1I_iS1J_S1N_S1O_S1Q_EUlRS1R_iE1_NS3_ILb0EEENS3_ILb1EEEEEDaiS1R_S1S_S1T_)
$_ZN7cutlass13device_kernelIN5flash11enable_sm90INS1_16FlashAttnFwdSm90INS1_25CollectiveMainloopFwdSm90ILi2EN4cute5tupleIJNS5_1CILi1EEES8_S8_EEENS6_IJNS7_ILi128EEENS7_ILi96EEENS7_ILi64EEEEEELi256ENS_10bfloat16_tEfNS_4arch4Sm90ELb0ELb1ELb0ELb0ELb0ELb0ELb1ELb1ELb0ELb0ELb0ELb0EEENS1_21CollectiveEpilogueFwdINS6_IJSA_NS7_ILi256EEESB_EEES9_SE_SG_Li256ELb0ELb0ELb0ELb0EEENS1_30DynamicPersistentTileSchedulerILi256ELi32ELb0ELb0ELb1EEEEEEEEEvNT_6ParamsE$_ZZN5flash25CollectiveMainloopFwdSm90ILi2EN4cute5tupleIJNS1_1CILi1EEES4_S4_EEENS2_IJNS3_ILi128EEENS3_ILi96EEENS3_ILi64EEEEEELi256EN7cutlass10bfloat16_tEfNSA_4arch4Sm90ELb0ELb1ELb0ELb0ELb0ELb0ELb1ELb1ELb0ELb0ELb0ELb0EE3mmaINS_16FlashAttnFwdSm90ISE_NS_21CollectiveEpilogueFwdINS2_IJS6_NS3_ILi256EEES7_EEES5_SB_SD_Li256ELb0ELb0ELb0ELb0EEENS_30DynamicPersistentTileSchedulerILi256ELi32ELb0ELb0ELb1EEEE13SharedStorageENS1_6TensorINS1_11ArrayEngineIfLm128EEENS1_6LayoutINS2_IJNS2_IJNS3_ILi2EEEST_NS3_ILi32EEEEEES4_S4_EEENS2_IJNS2_IJS4_ST_NS3_ILi4EEEEEENS3_ILi0EEESZ_EEEEEEENS_7SoftmaxILi2ELi0EEEEEbRKNSE_6ParamsENSA_25PipelineTmaAsyncNoClusterILi2ENSA_16PipelineTmaAsyncILi2EEEEES1B_RNSA_13PipelineStateILj2EEERT0_RT1_iRiRKNS_16SeqlenInfoQKNewKILb0ELb0EEENS2_IJiiiiEEERT_ENKUliT_T0_T1_E_clIZSF_ISO_S12_S14_EbS17_S1B_S1B_S1E_S1G_S1I_iS1J_S1N_S1O_S1Q_EUlRS1R_iE1_NS3_ILb0EEENS3_ILb1EEEEEDaiS1R_S1S_S1T_:
[----:B------:R-:W-:Y:S05]  /*23e90*/  YIELD ;  /* 0x0000000000007946 */ /* 0x000fea0003800000 */
[----:B------:R-:W-:Y:S02]  /*23ea0*/  ULDC UR4, c[0x0][0x20] ;  /* 0x0000080000047ab9 */ /* 0x000fe40000000800 */
[----:B------:R-:W-:-:S05]  /*23eb0*/  VIADD R0, R0, -UR4 ;  /* 0x8000000400007c36 */ /* 0x000fca0008000000 */
[----:B------:R-:W2:Y:S01]  /*23ec0*/  LDL.64 R2, [R0] ;  /* 0x0000000000027983 */ /* 0x000ea20000100a00 */
[----:B------:R-:W1:Y:S02]  /*23ed0*/  LDC.64 R4, c[0x0][0x208] ;  /* 0x00008200ff047b82 */ /* 0x000e640000000a00 */
[----:B-1----:R-:W-:Y:S02]  /*23ee0*/  R2UR UR4, R4 ;  /* 0x00000000040472ca */ /* 0x002fe400000e0000 */
[----:B------:R-:W-:-:S13]  /*23ef0*/  R2UR UR5, R5 ;  /* 0x00000000050572ca */ /* 0x000fda00000e0000 */
[----:B--2---:R-:W2:Y:S01]  /*23f00*/  LD.E R6, desc[UR4][R2.64] ;  /* 0x0000000402067980 */ /* 0x004ea2000c101900 */
[----:B------:R-:W-:Y:S02]  /*23f10*/  R2UR UR4, R4 ;  /* 0x00000000040472ca */ /* 0x000fe400000e0000 */
[----:B------:R-:W-:Y:S01]  /*23f20*/  R2UR UR5, R5 ;  /* 0x00000000050572ca */ /* 0x000fe200000e0000 */
[----:B--2---:R-:W-:-:S12]  /*23f30*/  VIADD R11, R6, 0x1 ;  /* 0x00000001060b7836 */ /* 0x004fd80000000000 */
[----:B------:R-:W2:Y:S01]  /*23f40*/  LD.E R6, desc[UR4][R2.64+0x8] ;  /* 0x0000080402067980 */ /* 0x000ea2000c101900 */
[----:B------:R-:W-:-:S13]  /*23f50*/  ISETP.NE.AND P0, PT, R11, 0x2, PT ;  /* 0x000000020b00780c */ /* 0x000fda0003f05270 */
[----:B------:R-:W-:Y:S02]  /*23f60*/  @!P0 R2UR UR6, R4 ;  /* 0x00000000040682ca */ /* 0x000fe400000e0000 */
[----:B------:R-:W-:-:S13]  /*23f70*/  @!P0 R2UR UR7, R5 ;  /* 0x00000000050782ca */ /* 0x000fda00000e0000 */
[----:B------:R-:W3:Y:S01]  /*23f80*/  @!P0 LD.E R7, desc[UR6][R2.64+0x4] ;  /* 0x0000040602078980 */ /* 0x000ee2000c101900 */
[C---:B------:R-:W-:Y:S02]  /*23f90*/  R2UR UR4, R4.reuse ;  /* 0x00000000040472ca */ /* 0x040fe400000e0000 */
[C---:B------:R-:W-:Y:S02]  /*23fa0*/  R2UR UR5, R5.reuse ;  /* 0x00000000050572ca */ /* 0x040fe400000e0000 */
[C---:B------:R-:W-:Y:S02]  /*23fb0*/  R2UR UR6, R4.reuse ;  /* 0x00000000040672ca */ /* 0x040fe400000e0000 */
[C---:B------:R-:W-:Y:S02]  /*23fc0*/  R2UR UR7, R5.reuse ;  /* 0x00000000050772ca */ /* 0x040fe400000e0000 */
[----:B------:R-:W-:Y:S02]  /*23fd0*/  @!P0 R2UR UR8, R4 ;  /* 0x00000000040882ca */ /* 0x000fe400000e0000 */
[----:B------:R-:W-:-:S02]  /*23fe0*/  @!P0 R2UR UR9, R5 ;  /* 0x00000000050982ca */ /* 0x000fc400000e0000 */
[----:B------:R-:W-:Y:S02]  /*23ff0*/  @!P0 R2UR UR10, R4 ;  /* 0x00000000040a82ca */ /* 0x000fe400000e0000 */
[----:B------:R-:W-:Y:S01]  /*24000*/  @!P0 R2UR UR11, R5 ;  /* 0x00000000050b82ca */ /* 0x000fe200000e0000 */
[----:B------:R1:W-:Y:S08]  /*24010*/  ST.E desc[UR4][R2.64], R11 ;  /* 0x0000000b02007985 */ /* 0x0003f0000c101904 */
[----:B------:R4:W-:Y:S01]  /*24020*/  @!P0 ST.E desc[UR8][R2.64], RZ ;  /* 0x000000ff02008985 */ /* 0x0009e2000c101908 */
[----:B--2---:R-:W-:-:S05]  /*24030*/  VIADD R13, R6, 0x1 ;  /* 0x00000001060d7836 */ /* 0x004fca0000000000 */
[----:B------:R4:W-:Y:S01]  /*24040*/  ST.E desc[UR6][R2.64+0x8], R13 ;  /* 0x0000080d02007985 */ /* 0x0009e2000c101906 */
[----:B---3--:R-:W-:-:S05]  /*24050*/  @!P0 LOP3.LUT R15, R7, 0x1, RZ, 0x3c, !PT ;  /* 0x00000001070f8812 */ /* 0x008fca00078e3cff */
[----:B------:R4:W-:Y:S04]  /*24060*/  @!P0 ST.E desc[UR10][R2.64+0x4], R15 ;  /* 0x0000040f02008985 */ /* 0x0009e8000c10190a */
[----:B------:R-:W2:Y:S01]  /*24070*/  LDL.64 R8, [R0+0x18] ;  /* 0x0000180000087983 */ /* 0x000ea20000100a00 */
[----:B------:R-:W-:Y:S02]  /*24080*/  R2UR UR4, R4 ;  /* 0x00000000040472ca */ /* 0x000fe400000e0000 */
[----:B------:R-:W-:Y:S01]  /*24090*/  R2UR UR5, R5 ;  /* 0x00000000050572ca */ /* 0x000fe200000e0000 */
[----:B------:R-:W3:-:S12]  /*240a0*/  LDL.64 R6, [R0] ;  /* 0x0000000000067983 */ /* 0x000ed80000100a00 */
[----:B--2---:R-:W2:Y:S01]  /*240b0*/  LD.E R14, desc[UR4][R8.64+0x1c] ;  /* 0x00001c04080e7980 */ /* 0x004ea2000c101900 */
[C---:B------:R-:W-:Y:S02]  /*240c0*/  R2UR UR4, R4.reuse ;  /* 0x00000000040472ca */ /* 0x040fe400000e0000 */
[C---:B------:R-:W-:Y:S02]  /*240d0*/  R2UR UR5, R5.reuse ;  /* 0x00000000050572ca */ /* 0x040fe400000e0000 */
[----:B------:R-:W-:Y:S02]  /*240e0*/  R2UR UR6, R4 ;  /* 0x00000000040672ca */ /* 0x000fe400000e0000 */
[----:B------:R-:W-:Y:S01]  /*240f0*/  R2UR UR7, R5 ;  /* 0x00000000050772ca */ /* 0x000fe200000e0000 */
[----:B------:R-:W-:Y:S08]  /*24100*/  BSSY B3, `(.L_x_8912) ;  /* 0x0000007000037945 */ /* 0x000ff00003800000 */
[----:B---3--:R4:W5:Y:S04]  /*24110*/  LD.E R12, desc[UR4][R6.64] ;  /* 0x00000004060c7980 */ /* 0x008968000c101900 */
[----:B-1----:R4:W5:Y:S01]  /*24120*/  LD.E R11, desc[UR6][R6.64+0x4] ;  /* 0x00000406060b7980 */ /* 0x002962000c101900 */
[----:B--2---:R-:W-:-:S04]  /*24130*/  LOP3.LUT R14, R14, 0x1, RZ, 0xfc, !PT ;  /* 0x000000010e0e7812 */ /* 0x004fc800078efcff */
[----:B------:R-:W-:-:S13]  /*24140*/  ISETP.NE.AND P0, PT, R14, 0x3, PT ;  /* 0x000000030e00780c */ /* 0x000fda0003f05270 */
[----:B----4-:R-:W-:Y:S05]  /*24150*/  @!P0 BRA `(.L_x_8913) ;  /* 0x0000000000048947 */ /* 0x010fea0003800000 */
[----:B------:R-:W-:Y:S01]  /*24160*/  BPT.TRAP 0x1 ;  /* 0x000000040000795c */ /* 0x000fe20000300000 */
.L_x_8913:
[----:B------:R-:W-:Y:S05]  /*24170*/  BSYNC B3 ;  /* 0x0000000000037941 */ /* 0x000fea0003800000 */
.L_x_8912:
[----:B------:R-:W-:Y:S02]  /*24180*/  R2UR UR4, R4 ;  /* 0x00000000040472ca */ /* 0x000fe400000e0000 */
[----:B------:R-:W-:-:S13]  /*24190*/  R2UR UR5, R5 ;  /* 0x00000000050572ca */ /* 0x000fda00000e0000 */
[----:B------:R-:W2:Y:S01]  /*241a0*/  LD.E.64 R2, desc[UR4][R8.64+0x8] ;  /* 0x0000080408027980 */ /* 0x000ea2000c101b00 */
[----:B-----5:R-:W-:Y:S02]  /*241b0*/  SHF.L.U32 R13, R11, 0x1f, RZ ;  /* 0x0000001f0b0d7819 */ /* 0x020fe400000006ff */
[----:B--2---:R-:W-:-:S05]  /*241c0*/  MOV R3, R2 ;  /* 0x0000000200037202 */ /* 0x004fca0000000f00 */
[----:B------:R-:W-:-:S04]  /*241d0*/  IMAD R12, R12, 0x8, R3 ;  /* 0x000000080c0c7824 */ /* 0x000fc800078e0203 */
[----:B------:R1:W2:Y:S01]  /*241e0*/  SYNCS.PHASECHK.TRANS64.TRYWAIT P0, [R12+URZ], R13 ;  /* 0x0000000d0c0075a7 */ /* 0x0002a2000800017f */
[----:B------:R-:W3:Y:S01]  /*241f0*/  LD.E R11, desc[UR4][R8.64+0x1c] ;  /* 0x00001c04080b7980 */ /* 0x000ee2000c101900 */
[----:B------:R-:W-:Y:S02]  /*24200*/  R2UR UR6, R4 ;  /* 0x00000000040672ca */ /* 0x000fe400000e0000 */
[----:B------:R-:W-:Y:S01]  /*24210*/  R2UR UR7, R5 ;  /* 0x00000000050772ca */ /* 0x000fe200000e0000 */
[----:B------:R1:W5:Y:S01]  /*24220*/  LD.E R2, desc[UR4][R6.64] ;  /* 0x0000000406027980 */ /* 0x000362000c101900 */
[----:B------:R-:W-:Y:S11]  /*24230*/  BSSY B3, `(.L_x_8914) ;  /* 0x0000006000037945 */ /* 0x000ff60003800000 */
[----:B------:R1:W5:Y:S01]  /*24240*/  LD.E R3, desc[UR6][R6.64+0x4] ;  /* 0x0000040606037980 */ /* 0x000362000c101900 */
[----:B---3--:R-:W-:-:S04]  /*24250*/  LOP3.LUT R11, R11, 0x1, RZ, 0xfc, !PT ;  /* 0x000000010b0b7812 */ /* 0x008fc800078efcff */
[----:B------:R-:W-:-:S13]  /*24260*/  ISETP.NE.AND P1, PT, R11, 0x3, PT ;  /* 0x000000030b00780c */ /* 0x000fda0003f25270 */
[----:B-12---:R-:W-:Y:S05]  /*24270*/  @!P1 BRA `(.L_x_8915) ;  /* 0x0000000000049947 */ /* 0x006fea0003800000 */
[----:B------:R-:W-:Y:S01]  /*24280*/  BPT.TRAP 0x1 ;  /* 0x000000040000795c */ /* 0x000fe20000300000 */
.L_x_8915:
[----:B------:R-:W-:Y:S05]  /*24290*/  BSYNC B3 ;  /* 0x0000000000037941 */ /* 0x000fea0003800000 */
.L_x_8914:
[----:B------:R-:W-:Y:S04]  /*242a0*/  BSSY B3, `(.L_x_8916) ;  /* 0x000000a000037945 */ /* 0x000fe80003800000 */
[----:B------:R-:W-:Y:S05]  /*242b0*/  @P0 BRA `(.L_x_8917) ;  /* 0x0000000000200947 */ /* 0x000fea0003800000 */
[----:B------:R-:W-:Y:S02]  /*242c0*/  R2UR UR4, R4 ;  /* 0x00000000040472ca */ /* 0x000fe400000e0000 */
[----:B------:R-:W-:-:S13]  /*242d0*/  R2UR UR5, R5 ;  /* 0x00000000050572ca */ /* 0x000fda00000e0000 */
[----:B------:R-:W2:Y:S01]  /*242e0*/  LD.E.64 R8, desc[UR4][R8.64+0x8] ;  /* 0x0000080408087980 */ /* 0x000ea2000c101b00 */
[----:B-----5:R-:W-:Y:S02]  /*242f0*/  SHF.L.U32 R3, R3, 0x1f, RZ ;  /* 0x0000001f03037819 */ /* 0x020fe400000006ff */
[----:B--2---:R-:W-:-:S05]  /*24300*/  MOV R7, R8 ;  /* 0x0000000800077202 */ /* 0x004fca0000000f00 */
[----:B------:R-:W-:-:S04]  /*24310*/  IMAD R2, R2, 0x8, R7 ;  /* 0x0000000802027824 */ /* 0x000fc800078e0207 */
[----:B------:R-:W1:Y:S02]  /*24320*/  SYNCS.PHASECHK.TRANS64.TRYWAIT P0, [R2+URZ], R3 ;  /* 0x00000003020075a7 */ /* 0x000e64000800017f */
[----:B-1----:R-:W-:Y:S05]  /*24330*/  @!P0 BRA `(.L_x_8918) ;  /* 0x000001ac00f48947 */ /* 0x002fea0003800000 */
.L_x_8917:
[----:B------:R-:W-:Y:S05]  /*24340*/  BSYNC B3 ;  /* 0x0000000000037941 */ /* 0x000fea0003800000 */
.L_x_8916:
[----:B------:R-:W2:Y:S04]  /*24350*/  LDL.64 R8, [R0] ;  /* 0x0000000000087983 */ /* 0x000ea80000100a00 */
[----:B------:R-:W3:Y:S01]  /*24360*/  LDL.64 R6, [R0+0x28] ;  /* 0x0000280000067983 */ /* 0x000ee20000100a00 */
[C---:B------:R-:W-:Y:S02]  /*24370*/  R2UR UR6, R4.reuse ;  /* 0x00000000040672ca */ /* 0x040fe400000e0000 */
[C---:B------:R-:W-:Y:S01]  /*24380*/  R2UR UR7, R5.reuse ;  /* 0x00000000050772ca */ /* 0x040fe200000e0000 */
[----:B-1---5:R-:W4:Y:S01]  /*24390*/  LDL.64 R2, [R0+0x20] ;  /* 0x0000200000027983 */ /* 0x022f220000100a00 */
[C---:B------:R-:W-:Y:S02]  /*243a0*/  R2UR UR4, R4.reuse ;  /* 0x00000000040472ca */ /* 0x040fe400000e0000 */
[----:B------:R-:W-:Y:S01]  /*243b0*/  R2UR UR5, R5 ;  /* 0x00000000050572ca */ /* 0x000fe200000e0000 */
[----:B------:R-:W4:Y:S08]  /*243c0*/  LDL.64 R12, [R0+0x8] ;  /* 0x00000800000c7983 */ /* 0x000f300000100a00 */
[----:B--2---:R-:W2:Y:S04]  /*243d0*/  LD.E R9, desc[UR6][R8.64] ;  /* 0x0000000608097980 */ /* 0x004ea8000c101900 */
[----:B---3--:R-:W2:Y:S01]  /*243e0*/  LD.E.64 R14, desc[UR4][R6.64] ;  /* 0x00000004060e7980 */ /* 0x008ea2000c101b00 */
[----:B------:R-:W-:Y:S05]  /*243f0*/  WARPSYNC.ALL ;  /* 0x0000000000007948 */ /* 0x000fea0003800000 */
[----:B------:R-:W-:-:S02]  /*24400*/  R2UR UR4, R4 ;  /* 0x00000000040472ca */ /* 0x000fc400000e0000 */
[C---:B------:R-:W-:Y:S02]  /*24410*/  R2UR UR5, R5.reuse ;  /* 0x00000000050572ca */ /* 0x040fe400000e0000 */
[----:B------:R-:W-:Y:S02]  /*24420*/  R2UR UR6, R4 ;  /* 0x00000000040672ca */ /* 0x000fe400000e0000 */
[----:B------:R-:W-:-:S09]  /*24430*/  R2UR UR7, R5 ;  /* 0x00000000050772ca */ /* 0x000fd200000e0000 */
[----:B----4-:R1:W-:Y:S04]  /*24440*/  ST.E desc[UR4][R12.64], RZ ;  /* 0x000000ff0c007985 */ /* 0x0103e8000c101904 */
[----:B------:R-:W3:Y:S01]  /*24450*/  LD.E.64 R6, desc[UR6][R2.64] ;  /* 0x0000000602067980 */ /* 0x000ee2000c101b00 */
[----:B--2---:R-:W-:Y:S01]  /*24460*/  IMAD R8, R9, 0x300, R14 ;  /* 0x0000030009087824 */ /* 0x004fe200078e020e */
[----:B------:R-:W-:Y:S01]  /*24470*/  WARPGROUP.ARRIVE ;  /* 0x00000000000079c5 */ /* 0x000fe20000000000 */
[----:B------:R-:W-:Y:S01]  /*24480*/  IMAD.MOV.U32 R9, RZ, RZ, R15 ;  /* 0x000000ffff097224 */ /* 0x000fe200078e000f */
[----:B------:R-:W-:Y:S01]  /*24490*/  R2UR UR8, R4 ;  /* 0x00000000040872ca */ /* 0x000fe200000e0000 */
[----:B------:R-:W-:Y:S01]  /*244a0*/  IMAD.MOV.U32 R196, RZ, RZ, 0x1 ;  /* 0x00000001ffc47424 */ /* 0x000fe200078e00ff */
[----:B------:R-:W-:-:S02]  /*244b0*/  R2UR UR6, R8 ;  /* 0x00000000080672ca */ /* 0x000fc400000e0000 */
[----:B------:R-:W-:Y:S02]  /*244c0*/  R2UR UR7, R9 ;  /* 0x00000000090772ca */ /* 0x000fe400000e0000 */
[C---:B------:R-:W-:Y:S02]  /*244d0*/  R2UR UR9, R5.reuse ;  /* 0x00000000050972ca */ /* 0x040fe400000e0000 */
[----:B------:R-:W-:Y:S02]  /*244e0*/  R2UR UR10, R4 ;  /* 0x00000000040a72ca */ /* 0x000fe400000e0000 */
[----:B------:R-:W-:Y:S02]  /*244f0*/  R2UR UR11, R5 ;  /* 0x00000000050b72ca */ /* 0x000fe400000e0000 */
[----:B---3--:R-:W-:Y:S02]  /*24500*/  R2UR UR4, R6 ;  /* 0x00000000060472ca */ /* 0x008fe400000e0000 */
[----:B------:R-:W-:-:S13]  /*24510*/  R2UR UR5, R7 ;  /* 0x00000000070572ca */ /* 0x000fda00000e0000 */
[----:B------:R-:W-:Y:S03]  /*24520*/  HGMMA.64x96x16.F32.BF16 R24, gdesc[UR4], RZ, !UPT, gsb0 ;  /* 0x01600000041879f0 */ /* 0x000fe6000c0018ff */
[----:B------:R-:W-:Y:S02]  /*24530*/  WARPGROUP.DEPBAR.LE gsb0, 0x0 ;  /* 0x00008000000079c5 */ /* 0x000fe40000010000 */
[----:B------:R1:W-:Y:S04]  /*24540*/  ST.E desc[UR8][R12.64], R196 ;  /* 0x000000c40c007985 */ /* 0x0003e8000c101908 */
[----:B------:R-:W2:Y:S01]  /*24550*/  LD.E.64 R6, desc[UR10][R2.64] ;  /* 0x0000000a02067980 */ /* 0x000ea2000c101b00 */
[----:B------:R-:W-:Y:S01]  /*24560*/  VIADD R14, R8, 0x2 ;  /* 0x00000002080e7836 */ /* 0x000fe20000000000 */
[----:B------:R-:W-:Y:S01]  /*24570*/  R2UR UR7, R15 ;  /* 0x000000000f0772ca */ /* 0x000fe200000e0000 */
[----:B------:R-:W-:Y:S01]  /*24580*/  WARPGROUP.ARRIVE ;  /* 0x00000000000079c5 */ /* 0x000fe20000000000 */
[----:B------:R-:W-:-:S02]  /*24590*/  R2UR UR8, R4 ;  /* 0x00000000040872ca */ /* 0x000fc400000e0000 */
[----:B------:R-:W-:Y:S02]  /*245a0*/  R2UR UR6, R14 ;  /* 0x000000000e0672ca */ /* 0x000fe400000e0000 */
[C---:B------:R-:W-:Y:S02]  /*245b0*/  R2UR UR9, R5.reuse ;  /* 0x00000000050972ca */ /* 0x040fe400000e0000 */
[----:B------:R-:W-:Y:S02]  /*245c0*/  R2UR UR10, R4 ;  /* 0x00000000040a72ca */ /* 0x000fe400000e0000 */
[----:B------:R-:W-:Y:S01]  /*245d0*/  R2UR UR11, R5 ;  /* 0x00000000050b72ca */ /* 0x000fe200000e0000 */
[----:B--2---:R-:W-:Y:S01]  /*245e0*/  VIADD R6, R6, 0x2 ;  /* 0x0000000206067836 */ /* 0x004fe20000000000 */
[----:B------:R-:W-:-:S04]  /*245f0*/  R2UR UR5, R7 ;  /* 0x00000000070572ca */ /* 0x000fc800000e0000 */
[----:B------:R-:W-:-:S13]  /*24600*/  R2UR UR4, R6 ;  /* 0x00000000060472ca */ /* 0x000fda00000e0000 */
[----:B------:R-:W-:Y:S03]  /*24610*/  HGMMA.64x96x16.F32.BF16 R24, gdesc[UR4], R24, gsb0 ;  /* 0x01600000041879f0 */ /* 0x000fe60008001818 */
        /* <DEDUP_REMOVED lines=19> */
[----:B------:R-:W-:Y:S01]  /*24750*/  WARPGROUP.ARRIVE ;  /* 0x00000000000079c5 */ /* 0x000fe20000000000 */
[----:B------:R-:W-:Y:S01]  /*24760*/  IMAD.MOV.U32 R9, RZ, RZ, R15 ;  /* 0x000000ffff097224 */ /* 0x000fe200078e000f */
[----:B------:R-:W-:-:S02]  /*24770*/  R2UR UR8, R4 ;  /* 0x00000000040872ca */ /* 0x000fc400000e0000 */
[----:B------:R-:W-:Y:S02]  /*24780*/  R2UR UR6, R8 ;  /* 0x00000000080672ca */ /* 0x000fe400000e0000 */
        /* <DEDUP_REMOVED lines=8> */
[----:B------:R-:W2:Y:S01]  /*24810*/  LDL.64 R6, [R0+0x40] ;  /* 0x0000400000067983 */ /* 0x000ea20000100a00 */
[----:B------:R-:W-:-:S02]  /*24820*/  R2UR UR4, R4 ;  /* 0x00000000040472ca */ /* 0x000fc400000e0000 */
        /* <DEDUP_REMOVED lines=9> */
[----:B------:R1:W5:Y:S01]  /*248c0*/  LD.E R14, desc[UR6][R2.64+0x4] ;  /* 0x00000406020e7980 */ /* 0x000362000c101900 */
[----:B--2---:R-:W-:-:S04]  /*248d0*/  LOP3.LUT R8, R8, 0x1, RZ, 0xfc, !PT ;  /* 0x0000000108087812 */ /* 0x004fc800078efcff */
[----:B------:R-:W-:-:S13]  /*248e0*/  ISETP.NE.AND P0, PT, R8, 0x3, PT ;  /* 0x000000030800780c */ /* 0x000fda0003f05270 */
[----:B-1----:R-:W-:Y:S05]  /*248f0*/  @!P0 BRA `(.L_x_8920) ;  /* 0x0000000000048947 */ /* 0x002fea0003800000 */
[----:B------:R-:W-:Y:S01]  /*24900*/  BPT.TRAP 0x1 ;  /* 0x000000040000795c */ /* 0x000fe20000300000 */
.L_x_8920:
[----:B------:R-:W-:Y:S05]  /*24910*/  BSYNC B3 ;  /* 0x0000000000037941 */ /* 0x000fea0003800000 */
.L_x_8919:
        /* <DEDUP_REMOVED lines=17> */
.L_x_8922:
[----:B------:R-:W-:Y:S05]  /*24a30*/  BSYNC B3 ;  /* 0x0000000000037941 */ /* 0x000fea0003800000 */
.L_x_8921:
        /* <DEDUP_REMOVED lines=10> */
.L_x_8924:
[----:B------:R-:W-:Y:S05]  /*24ae0*/  BSYNC B3 ;  /* 0x0000000000037941 */ /* 0x000fea0003800000 */
.L_x_8923:
[----:B------:R-:W2:Y:S04]  /*24af0*/  LDL.64 R12, [R0] ;  /* 0x00000000000c7983 */ /* 0x000ea80000100a00 */
[----:B------:R-:W3:Y:S01]  /*24b00*/  LDL.64 R6, [R0+0x58] ;  /* 0x0000580000067983 */ /* 0x000ee20000100a00 */
[C---:B------:R-:W-:Y:S02]  /*24b10*/  R2UR UR6, R4.reuse ;  /* 0x00000000040672ca */ /* 0x040fe400000e0000 */
[C---:B------:R-:W-:Y:S01]  /*24b20*/  R2UR UR7, R5.reuse ;  /* 0x00000000050772ca */ /* 0x040fe200000e0000 */
[----:B------:R-:W4:Y:S01]  /*24b30*/  LDL.64 R2, [R0+0x48] ;  /* 0x0000480000027983 */ /* 0x000f220000100a00 */
[C---:B------:R-:W-:Y:S02]  /*24b40*/  R2UR UR4, R4.reuse ;  /* 0x00000000040472ca */ /* 0x040fe400000e0000 */
[C---:B------:R-:W-:Y:S01]  /*24b50*/  R2UR UR5, R5.reuse ;  /* 0x00000000050572ca */ /* 0x040fe200000e0000 */
[----:B-1---5:R-:W4:Y:S08]  /*24b60*/  LDL.64 R8, [R0+0x50] ;  /* 0x0000500000087983 */ /* 0x022f300000100a00 */
[----:B--2---:R-:W2:Y:S04]  /*24b70*/  LD.E R11, desc[UR6][R12.64] ;  /* 0x000000060c0b7980 */ /* 0x004ea8000c101900 */
[----:B---3--:R-:W2:Y:S01]  /*24b80*/  LD.E.64 R6, desc[UR4][R6.64] ;  /* 0x0000000406067980 */ /* 0x008ea2000c101b00 */
[----:B------:R-:W-:Y:S05]  /*24b90*/  WARPSYNC.ALL ;  /* 0x0000000000007948 */ /* 0x000fea0003800000 */
[----:B------:R-:W-:Y:S01]  /*24ba0*/  R2UR UR6, R4 ;  /* 0x00000000040672ca */ /* 0x000fe200000e0000 */
[----:B------:R-:W3:Y:S01]  /*24bb0*/  LDL R21, [R1+0x460] ;  /* 0x0004600001157983 */ /* 0x000ee20000100800 */
[----:B------:R-:W-:-:S02]  /*24bc0*/  R2UR UR7, R5 ;  /* 0x00000000050772ca */ /* 0x000fc400000e0000 */
[----:B------:R-:W-:Y:S01]  /*24bd0*/  R2UR UR4, R4 ;  /* 0x00000000040472ca */ /* 0x000fe200000e0000 */
[----:B------:R-:W3:Y:S01]  /*24be0*/  LDL R20, [R1+0x464] ;  /* 0x0004640001147983 */ /* 0x000ee20000100800 */
[----:B------:R-:W-:-:S09]  /*24bf0*/  R2UR UR5, R5 ;  /* 0x00000000050572ca */ /* 0x000fd200000e0000 */
[----:B----4-:R-:W4:Y:S04]  /*24c00*/  LD.E R14, desc[UR6][R2.64] ;  /* 0x00000006020e7980 */ /* 0x010f28000c101900 */
[----:B------:R-:W3:Y:S01]  /*24c10*/  LD.E.64 R12, desc[UR4][R8.64] ;  /* 0x00000004080c7980 */ /* 0x000ee2000c101b00 */
[----:B--2---:R-:W-:Y:S01]  /*24c20*/  IMAD R6, R11, 0xc00, R6 ;  /* 0x00000c000b067824 */ /* 0x004fe200078e0206 */
[----:B------:R-:W-:Y:S01]  /*24c30*/  R2UR UR7, R7 ;  /* 0x00000000070772ca */ /* 0x000fe200000e0000 */
[----:B------:R-:W-:Y:S01]  /*24c40*/  WARPGROUP.ARRIVE ;  /* 0x00000000000079c5 */ /* 0x000fe20000000000 */
[----:B------:R-:W-:Y:S02]  /*24c50*/  R2UR UR8, R4 ;  /* 0x00000000040872ca */ /* 0x000fe400000e0000 */
[----:B------:R-:W-:-:S02]  /*24c60*/  R2UR UR6, R6 ;  /* 0x00000000060672ca */ /* 0x000fc400000e0000 */
[C---:B------:R-:W-:Y:S02]  /*24c70*/  R2UR UR9, R5.reuse ;  /* 0x00000000050972ca */ /* 0x040fe400000e0000 */
[----:B------:R-:W-:Y:S02]  /*24c80*/  R2UR UR10, R4 ;  /* 0x00000000040a72ca */ /* 0x000fe400000e0000 */
[----:B------:R-:W-:Y:S02]  /*24c90*/  R2UR UR11, R5 ;  /* 0x00000000050b72ca */ /* 0x000fe400000e0000 */
[----:B----4-:R-:W-:Y:S02]  /*24ca0*/  ISETP.NE.U32.AND P0, PT, R14, RZ, PT ;  /* 0x000000ff0e00720c */ /* 0x010fe40003f05070 */
[----:B---3--:R-:W-:Y:S02]  /*24cb0*/  R2UR UR4, R12 ;  /* 0x000000000c0472ca */ /* 0x008fe400000e0000 */
[----:B------:R-:W-:-:S09]  /*24cc0*/  R2UR UR5, R13 ;  /* 0x000000000d0572ca */ /* 0x000fd200000e0000 */
[----:B------:R-:W-:-:S05]  /*24cd0*/  VOTEU.ANY UP0, P0 ;  /* 0x00000000003f7886 */ /* 0x000fca0000000100 */
[----:B------:R-:W-:Y:S03]  /*24ce0*/  HGMMA.64x96x16.F32.BF16 R24, gdesc[UR4], R24, UP0, gsb0 ;  /* 0x01600000041879f0 */ /* 0x000fe6000b801818 */
[----:B------:R-:W-:Y:S02]  /*24cf0*/  WARPGROUP.DEPBAR.LE gsb0, 0x0 ;  /* 0x00008000000079c5 */ /* 0x000fe40000010000 */
[----:B------:R-:W-:Y:S04]  /*24d00*/  ST.E desc[UR8][R2.64], R196 ;  /* 0x000000c402007985 */ /* 0x000fe8000c101908 */
[----:B------:R-:W2:Y:S01]  /*24d10*/  LD.E.64 R12, desc[UR10][R8.64] ;  /* 0x0000000a080c7980 */ /* 0x000ea2000c101b00 */
[----:B------:R-:W-:Y:S01]  /*24d20*/  VIADD R14, R6, 0x2 ;  /* 0x00000002060e7836 */ /* 0x000fe20000000000 */
[----:B------:R-:W-:Y:S01]  /*24d30*/  WARPGROUP.ARRIVE ;  /* 0x00000000000079c5 */ /* 0x000fe20000000000 */
[----:B------:R-:W-:Y:S01]  /*24d40*/  IMAD.MOV.U32 R15, RZ, RZ, R7 ;  /* 0x000000ffff0f7224 */ /* 0x000fe200078e0007 */
[----:B------:R-:W-:-:S02]  /*24d50*/  R2UR UR8, R4 ;  /* 0x00000000040872ca */ /* 0x000fc400000e0000 */
[----:B------:R-:W-:Y:S02]  /*24d60*/  R2UR UR6, R14 ;  /* 0x000000000e0672ca */ /* 0x000fe400000e0000 */
        /* <DEDUP_REMOVED lines=221> */
[----:B------:R-:W-:-:S05]  /*25b40*/  IMAD.MOV.U32 R13, RZ, RZ, R7 ;  /* 0x000000ffff0d7224 */ /* 0x000fca00078e0007 */
[----:B------:R-:W1:Y:S01]  /*25b50*/  S2R R202, SR_TID.X ;  /* 0x0000000000ca7919 */ /* 0x000e620000002100 */
[----:B------:R-:W-:Y:S02]  /*25b60*/  R2UR UR8, R4 ;  /* 0x00000000040872ca */ /* 0x000fe400000e0000 */
[----:B------:R-:W-:Y:S02]  /*25b70*/  R2UR UR6, R12 ;  /* 0x000000000c0672ca */ /* 0x000fe400000e0000 */
[----:B------:R-:W-:Y:S02]  /*25b80*/  R2UR UR7, R13 ;  /* 0x000000000d0772ca */ /* 0x000fe400000e0000 */
[----:B------:R-:W-:Y:S02]  /*25b90*/  R2UR UR9, R5 ;  /* 0x00000000050972ca */ /* 0x000fe400000e0000 */
[----:B------:R-:W-:Y:S02]  /*25ba0*/  LOP3.LUT R166, R166, 0xfffbffff, RZ, 0xc0, !PT ;  /* 0xfffbffffa6a67812 */ /* 0x000fe400078ec0ff */
[----:B-1----:R-:W-:Y:S01]  /*25bb0*/  LOP3.LUT P1, RZ, R202, 0x7f, RZ, 0xc0, !PT ;  /* 0x0000007fcaff7812 */ /* 0x002fe2000782c0ff */
[----:B--2---:R-:W-:-:S02]  /*25bc0*/  VIADD R6, R8, 0xc06 ;  /* 0x00000c0608067836 */ /* 0x004fc40000000000 */
[----:B------:R-:W-:Y:S01]  /*25bd0*/  IMAD.MOV.U32 R7, RZ, RZ, R9 ;  /* 0x000000ffff077224 */ /* 0x000fe200078e0009 */
[----:B------:R-:W-:Y:S02]  /*25be0*/  SHF.R.U32.HI R11, RZ, 0x7, R202 ;  /* 0x00000007ff0b7819 */ /* 0x000fe400000116ca */
[----:B------:R-:W-:Y:S02]  /*25bf0*/  R2UR UR4, R6 ;  /* 0x00000000060472ca */ /* 0x000fe400000e0000 */
[----:B------:R-:W-:Y:S01]  /*25c00*/  R2UR UR5, R7 ;  /* 0x00000000070572ca */ /* 0x000fe200000e0000 */
[----:B------:R-:W-:Y:S01]  /*25c10*/  IMAD.MOV.U32 R19, RZ, RZ, R165 ;  /* 0x000000ffff137224 */ /* 0x000fe200078e00a5 */
[C---:B------:R-:W-:Y:S02]  /*25c20*/  R2UR UR10, R4.reuse ;  /* 0x00000000040a72ca */ /* 0x040fe400000e0000 */
[----:B------:R-:W-:Y:S02]  /*25c30*/  R2UR UR11, R5 ;  /* 0x00000000050b72ca */ /* 0x000fe400000e0000 */
[----:B------:R-:W-:-:S02]  /*25c40*/  R2UR UR12, R4 ;  /* 0x00000000040c72ca */ /* 0x000fc400000e0000 */
[----:B------:R-:W-:Y:S01]  /*25c50*/  R2UR UR13, R5 ;  /* 0x00000000050d72ca */ /* 0x000fe200000e0000 */
[----:B------:R-:W-:Y:S01]  /*25c60*/  BSSY B3, `(.L_x_8926) ;  /* 0x000006d000037945 */ /* 0x000fe20003800000 */
[----:B------:R-:W-:-:S03]  /*25c70*/  @P1 LOP3.LUT R166, R166, 0x40000, RZ, 0xfc, !PT ;  /* 0x00040000a6a61812 */ /* 0x000fc600078efcff */
[----:B------:R-:W-:Y:S03]  /*25c80*/  HGMMA.64x96x16.F32.BF16 R24, gdesc[UR4], R24, gsb0 ;  /* 0x01600000041879f0 */ /* 0x000fe60008001818 */
[----:B------:R-:W-:Y:S02]  /*25c90*/  WARPGROUP.DEPBAR.LE gsb0, 0x0 ;  /* 0x00008000000079c5 */ /* 0x000fe40000010000 */
[----:B------:R1:W-:Y:S04]  /*25ca0*/  ST.E desc[UR8][R2.64], R196 ;  /* 0x000000c402007985 */ /* 0x0003e8000c101908 */
[----:B------:R-:W2:Y:S04]  /*25cb0*/  @!P1 LDL.64 R6, [R0+0x18] ;  /* 0x0000180000069983 */ /* 0x000ea80000100a00 */
[----:B------:R-:W3:Y:S01]  /*25cc0*/  @!P1 LDL.64 R8, [R0] ;  /* 0x0000000000089983 */ /* 0x000ee20000100a00 */
[----:B------:R-:W-:-:S02]  /*25cd0*/  @!P1 R2UR UR4, R4 ;  /* 0x00000000040492ca */ /* 0x000fc400000e0000 */
[C---:B------:R-:W-:Y:S02]  /*25ce0*/  @!P1 R2UR UR5, R5.reuse ;  /* 0x00000000050592ca */ /* 0x040fe400000e0000 */
[----:B------:R-:W-:Y:S02]  /*25cf0*/  @!P1 R2UR UR6, R4 ;  /* 0x00000000040692ca */ /* 0x000fe400000e0000 */
[----:B------:R-:W-:Y:S02]  /*25d00*/  @!P1 R2UR UR7, R5 ;  /* 0x00000000050792ca */ /* 0x000fe400000e0000 */
[----:B------:R-:W-:-:S05]  /*25d10*/  IADD3 R11, -R11, 0xb, RZ ;  /* 0x0000000b0b0b7810 */ /* 0x000fca0007ffe1ff */
[----:B------:R4:W-:Y:S06]  /*25d20*/  BAR.ARV R11, 0x100 ;  /* 0x0004000b0000751d */ /* 0x0009ec0000002000 */
[----:B--2---:R-:W1:Y:S04]  /*25d30*/  @!P1 LD.E.64 R6, desc[UR4][R6.64+0x30] ;  /* 0x0000300406069980 */ /* 0x004e68000c101b00 */
[----:B---3--:R-:W2:Y:S01]  /*25d40*/  @!P1 LD.E R8, desc[UR6][R8.64] ;  /* 0x0000000608089980 */ /* 0x008ea2000c101900 */
[----:B------:R-:W-:-:S02]  /*25d50*/  R2UR UR4, R4 ;  /* 0x00000000040472ca */ /* 0x000fc400000e0000 */
[C---:B------:R-:W-:Y:S02]  /*25d60*/  R2UR UR5, R5.reuse ;  /* 0x00000000050572ca */ /* 0x040fe400000e0000 */
[C---:B------:R-:W-:Y:S02]  /*25d70*/  R2UR UR6, R4.reuse ;  /* 0x00000000040672ca */ /* 0x040fe400000e0000 */
[C---:B------:R-:W-:Y:S02]  /*25d80*/  R2UR UR7, R5.reuse ;  /* 0x00000000050772ca */ /* 0x040fe400000e0000 */
[----:B------:R-:W-:Y:S02]  /*25d90*/  R2UR UR8, R4 ;  /* 0x00000000040872ca */ /* 0x000fe400000e0000 */
[----:B------:R-:W-:Y:S02]  /*25da0*/  R2UR UR9, R5 ;  /* 0x00000000050972ca */ /* 0x000fe400000e0000 */
[----:B-1----:R-:W-:-:S05]  /*25db0*/  @!P1 MOV R3, R6 ;  /* 0x0000000600039202 */ /* 0x002fca0000000f00 */
[----:B--2---:R-:W-:-:S05]  /*25dc0*/  @!P1 IMAD R2, R8, 0x8, R3 ;  /* 0x0000000808029824 */ /* 0x004fca00078e0203 */
[----:B------:R-:W-:-:S04]  /*25dd0*/  @!P1 PRMT R2, RZ, 0x654, R2 ;  /* 0x00000654ff029816 */ /* 0x000fc80000000002 */
[----:B------:R1:W-:Y:S01]  /*25de0*/  @!P1 SYNCS.ARRIVE.TRANS64.RED.A1T0 RZ, [R2+URZ], RZ ;  /* 0x000000ff02ff99a7 */ /* 0x0003e2000810043f */
[----:B------:R-:W2:Y:S01]  /*25df0*/  LD.E R12, desc[UR4][R18.64] ;  /* 0x00000004120c7980 */ /* 0x000ea2000c101900 */
[----:B------:R-:W-:Y:S02]  /*25e00*/  R2UR UR4, R4 ;  /* 0x00000000040472ca */ /* 0x000fe400000e0000 */
[----:B------:R-:W-:Y:S01]  /*25e10*/  R2UR UR5, R5 ;  /* 0x00000000050572ca */ /* 0x000fe200000e0000 */
[----:B------:R-:W-:Y:S01]  /*25e20*/  IMAD.MOV.U32 R3, RZ, RZ, R21 ;  /* 0x000000ffff037224 */ /* 0x000fe200078e0015 */
[----:B------:R-:W3:Y:S01]  /*25e30*/  LD.E R73, desc[UR12][R18.64+0x18] ;  /* 0x0000180c12497980 */ /* 0x000ee2000c101900 */
[----:B-1----:R-:W-:-:S03]  /*25e40*/  IMAD.MOV.U32 R2, RZ, RZ, R20 ;  /* 0x000000ffff027224 */ /* 0x002fc600078e0014 */
[----:B------:R-:W3:Y:S04]  /*25e50*/  LD.E R14, desc[UR6][R18.64+0x4] ;  /* 0x00000406120e7980 */ /* 0x000ee8000c101900 */
[----:B------:R1:W3:Y:S04]  /*25e60*/  LD.E R72, desc[UR10][R2.64] ;  /* 0x0000000a02487980 */ /* 0x0002e8000c101900 */
[----:B------:R-:W3:Y:S01]  /*25e70*/  LD.E R13, desc[UR4][R18.64+0x8] ;  /* 0x00000804120d7980 */ /* 0x000ee2000c101900 */
[C---:B------:R-:W-:Y:S02]  /*25e80*/  R2UR UR4, R4.reuse ;  /* 0x00000000040472ca */ /* 0x040fe400000e0000 */
[----:B------:R-:W-:Y:S01]  /*25e90*/  R2UR UR5, R5 ;  /* 0x00000000050572ca */ /* 0x000fe200000e0000 */
[----:B------:R-:W3:Y:S01]  /*25ea0*/  LD.E R20, desc[UR8][R18.64+0xc] ;  /* 0x00000c0812147980 */ /* 0x000ee2000c101900 */
[----:B------:R-:W-:-:S02]  /*25eb0*/  R2UR UR10, R4 ;  /* 0x00000000040a72ca */ /* 0x000fc400000e0000 */
[----:B------:R-:W-:-:S09]  /*25ec0*/  R2UR UR11, R5 ;  /* 0x00000000050b72ca */ /* 0x000fd200000e0000 */
[----:B------:R-:W3:Y:S04]  /*25ed0*/  LD.E R15, desc[UR4][R18.64+0x10] ;  /* 0x00001004120f7980 */ /* 0x000ee8000c101900 */
[----:B------:R-:W3:Y:S01]  /*25ee0*/  LD.E R21, desc[UR10][R18.64+0x14] ;  /* 0x0000140a12157980 */ /* 0x000ee2000c101900 */
[----:B--2---:R-:W-:-:S04]  /*25ef0*/  SHF.R.S32.HI R7, RZ, 0x1f, R12 ;  /* 0x0000001fff077819 */ /* 0x004fc8000001140c */
[----:B------:R-:W-:-:S04]  /*25f00*/  LEA.HI R7, R7, R12, RZ, 0x7 ;  /* 0x0000000c07077211 */ /* 0x000fc800078f38ff */
[----:B-1----:R-:W-:-:S05]  /*25f10*/  LOP3.LUT R3, R7, 0xffffff80, RZ, 0xc0, !PT ;  /* 0xffffff8007037812 */ /* 0x002fca00078ec0ff */
[----:B------:R-:W-:-:S05]  /*25f20*/  IMAD.IADD R3, R12, 0x1, -R3 ;  /* 0x000000010c037824 */ /* 0x000fca00078e0a03 */
[----:B------:R-:W-:-:S04]  /*25f30*/  SHF.R.S32.HI R2, RZ, 0x1f, R3 ;  /* 0x0000001fff027819 */ /* 0x000fc80000011403 */
[----:B------:R-:W-:-:S04]  /*25f40*/  LEA.HI R6, R2, R3, RZ, 0x2 ;  /* 0x0000000302067211 */ /* 0x000fc800078f10ff */
[--C-:B------:R-:W-:Y:S02]  /*25f50*/  SHF.R.S32.HI R8, RZ, 0x2, R6.reuse ;  /* 0x00000002ff087819 */ /* 0x100fe40000011406 */
[----:B----4-:R-:W-:Y:S02]  /*25f60*/  SHF.R.S32.HI R11, RZ, 0x1f, R6 ;  /* 0x0000001fff0b7819 */ /* 0x010fe40000011406 */
[----:B------:R-:W-:Y:S02]  /*25f70*/  LEA.HI R9, R2, R3, RZ, 0x5 ;  /* 0x0000000302097211 */ /* 0x000fe400078f28ff */
[----:B------:R-:W-:Y:S02]  /*25f80*/  SHF.R.S32.HI R2, RZ, 0x7, R7 ;  /* 0x00000007ff027819 */ /* 0x000fe40000011407 */
[----:B------:R-:W-:Y:S02]  /*25f90*/  LEA.HI R11, R11, R8, RZ, 0x3 ;  /* 0x000000080b0b7211 */ /* 0x000fe400078f18ff */
[----:B------:R-:W-:-:S02]  /*25fa0*/  SHF.R.S32.HI R9, RZ, 0x5, R9 ;  /* 0x00000005ff097819 */ /* 0x000fc40000011409 */
[----:B------:R-:W-:Y:S02]  /*25fb0*/  LEA.HI R7, R7, R2, RZ, 0x1 ;  /* 0x0000000207077211 */ /* 0x000fe400078f08ff */
[----:B------:R-:W-:Y:S01]  /*25fc0*/  LOP3.LUT R11, R11, 0xfffffff8, RZ, 0xc0, !PT ;  /* 0xfffffff80b0b7812 */ /* 0x000fe200078ec0ff */
[----:B---3--:R-:W-:Y:S01]  /*25fd0*/  IMAD R12, R10, -0x60, R13 ;  /* 0xffffffa00a0c7824 */ /* 0x008fe200078e020d */
[----:B------:R-:W-:Y:S01]  /*25fe0*/  LOP3.LUT R6, R6, 0x7ffffffc, RZ, 0xc0, !PT ;  /* 0x7ffffffc06067812 */ /* 0x000fe200078ec0ff */
[----:B------:R-:W-:Y:S01]  /*25ff0*/  IMAD R72, R72, 0x8, R9 ;  /* 0x0000000848487824 */ /* 0x000fe200078e0209 */
[----:B------:R-:W-:Y:S01]  /*26000*/  LOP3.LUT R7, R7, 0x3fffffe, RZ, 0xc0, !PT ;  /* 0x03fffffe07077812 */ /* 0x000fe200078ec0ff */
[----:B------:R-:W-:Y:S01]  /*26010*/  IMAD.IADD R11, R8, 0x1, -R11 ;  /* 0x00000001080b7824 */ /* 0x000fe200078e0a0b */
[----:B------:R-:W-:Y:S01]  /*26020*/  ISETP.GE.AND P0, PT, R73, 0x1, PT ;  /* 0x000000014900780c */ /* 0x000fe20003f06270 */
        /* <DEDUP_REMOVED lines=23> */
[C---:B------:R-:W-:Y:S02]  /*261a0*/  R2UR UR4, R4.reuse ;  /* 0x00000000040472ca */ /* 0x040fe400000e0000 */
[C---:B------:R-:W-:Y:S02]  /*261b0*/  R2UR UR5, R5.reuse ;  /* 0x00000000050572ca */ /* 0x040fe400000e0000 */
[----:B------:R-:W-:Y:S02]  /*261c0*/  R2UR UR6, R4 ;  /* 0x00000000040672ca */ /* 0x000fe400000e0000 */
[----:B------:R-:W-:-:S09]  /*261d0*/  R2UR UR7, R5 ;  /* 0x00000000050772ca */ /* 0x000fd200000e0000 */
[----:B------:R-:W2:Y:S04]  /*261e0*/  LD.E R7, desc[UR4][R18.64+0x1c] ;  /* 0x00001c0412077980 */ /* 0x000ea8000c101900 */
[----:B------:R-:W3:Y:S01]  /*261f0*/  LD.E R9, desc[UR6][R18.64+0x20] ;  /* 0x0000200612097980 */ /* 0x000ee2000c101900 */
[----:B--2---:R-:W-:-:S05]  /*26200*/  IMAD.HI.U32 R6, R6, R7, RZ ;  /* 0x0000000706067227 */ /* 0x004fca00078e00ff */
[----:B---3--:R-:W-:-:S07]  /*26210*/  SHF.R.U32.HI R6, RZ, R9, R6 ;  /* 0x00000009ff067219 */ /* 0x008fce0000011606 */
.L_x_8931:
[----:B------:R-:W-:Y:S05]  /*26220*/  BSYNC B5 ;  /* 0x0000000000057941 */ /* 0x000fea0003800000 */
.L_x_8930:
[----:B------:R-:W-:Y:S01]  /*26230*/  LOP3.LUT R6, RZ, R6, RZ, 0x33, !PT ;  /* 0x00000006ff067212 */ /* 0x000fe200078e33ff */
[----:B------:R-:W-:Y:S06]  /*26240*/  BRA `(.L_x_8932) ;  /* 0x0000000000287947 */ /* 0x000fec0003800000 */
.L_x_8929:
[----:B------:R-:W-:-:S13]  /*26250*/  ISETP.NE.AND P0, PT, R73, 0x1, PT ;  /* 0x000000014900780c */ /* 0x000fda0003f05270 */
        /* <DEDUP_REMOVED lines=9> */
.L_x_8932:
[----:B------:R-:W-:Y:S05]  /*262f0*/  BSYNC B4 ;  /* 0x0000000000047941 */ /* 0x000fea0003800000 */
.L_x_8928:
[----:B------:R-:W-:-:S05]  /*26300*/  IMAD R6, R73, R6, R20 ;  /* 0x0000000649067224 */ /* 0x000fca00078e0214 */
[----:B------:R-:W-:Y:S02]  /*26310*/  VIMNMX R3, R3, R6, !PT ;  /* 0x0000000603037248 */ /* 0x000fe40007fe0100 */
[----:B------:R-:W-:-:S07]  /*26320*/  VIADDMNMX R2, R6, R73, R2, PT ;  /* 0x0000004906027246 */ /* 0x000fce0003800102 */
.L_x_8927:
[----:B------:R-:W-:Y:S05]  /*26330*/  BSYNC B3 ;  /* 0x0000000000037941 */ /* 0x000fea0003800000 */
.L_x_8926:
[C---:B------:R-:W-:Y:S01]  /*26340*/  ISETP.GE.AND P1, PT, R21.reuse, 0x9, PT ;  /* 0x000000091500780c */ /* 0x040fe20003f26270 */
[----:B------:R-:W-:Y:S01]  /*26350*/  VIADD R8, R8, 0x8 ;  /* 0x0000000808087836 */ /* 0x000fe20000000000 */
[----:B------:R-:W-:Y:S01]  /*26360*/  ISETP.GE.AND P0, PT, R21, 0x2, PT ;  /* 0x000000021500780c */ /* 0x000fe20003f06270 */
[----:B------:R-:W-:Y:S01]  /*26370*/  BSSY B3, `(.L_x_8933) ;  /* 0x0000096000037945 */ /* 0x000fe20003800000 */
[----:B------:R-:W-:Y:S01]  /*26380*/  ISETP.GT.AND P2, PT, R3, 0x8, !P1 ;  /* 0x000000080300780c */ /* 0x000fe20004f44270 */
[--C-:B------:R-:W-:Y:S01]  /*26390*/  IMAD.IADD R12, R15, 0x1, R8.reuse ;  /* 0x000000010f0c7824 */ /* 0x100fe200078e0208 */
[----:B------:R-:W-:Y:S01]  /*263a0*/  ISETP.GT.AND P3, PT, R3, 0x1, !P0 ;  /* 0x000000010300780c */ /* 0x000fe20004764270 */
[----:B------:R-:W-:Y:S01]  /*263b0*/  IMAD.IADD R9, R75, 0x1, R8 ;  /* 0x000000014b097824 */ /* 0x000fe200078e0208 */
        /* <DEDUP_REMOVED lines=26> */
[C---:B------:R-:W-:Y:S02]  /*26560*/  ISETP.LT.OR P2, PT, R2.reuse, 0x1a, P2 ;  /* 0x0000001a0200780c */ /* 0x040fe40001741670 */
        /* <DEDUP_REMOVED lines=85> */
[----:B------:R-:W-:Y:S01]  /*26ac0*/  IADD3 R8, -R14, R13, R8 ;  /* 0x0000000d0e087210 */ /* 0x000fe20007ffe108 */
        /* <DEDUP_REMOVED lines=15> */
.L_x_8938:
[----:B------:R-:W-:Y:S05]  /*26bc0*/  BSYNC B5 ;  /* 0x0000000000057941 */ /* 0x000fea0003800000 */
.L_x_8937:
[----:B------:R-:W-:Y:S01]  /*26bd0*/  LOP3.LUT R8, RZ, R8, RZ, 0x33, !PT ;  /* 0x00000008ff087212 */ /* 0x000fe200078e33ff */
[----:B------:R-:W-:Y:S06]  /*26be0*/  BRA `(.L_x_8939) ;  /* 0x0000000000287947 */ /* 0x000fec0003800000 */
.L_x_8936:
        /* <DEDUP_REMOVED lines=10> */
.L_x_8939:
[----:B------:R-:W-:Y:S05]  /*26c90*/  BSYNC B4 ;  /* 0x0000000000047941 */ /* 0x000fea0003800000 */
.L_x_8935:
[----:B------:R-:W-:-:S05]  /*26ca0*/  IMAD R8, R73, R8, R20 ;  /* 0x0000000849087224 */ /* 0x000fca00078e0214 */
[----:B------:R-:W-:Y:S02]  /*26cb0*/  VIADDMNMX R12, R8, R73, R12, PT ;  /* 0x00000049080c7246 */ /* 0x000fe4000380010c */
[----:B------:R-:W-:-:S07]  /*26cc0*/  VIMNMX R9, R9, R8, !PT ;  /* 0x0000000809097248 */ /* 0x000fce0007fe0100 */
.L_x_8934:
[----:B------:R-:W-:Y:S05]  /*26cd0*/  BSYNC B3 ;  /* 0x0000000000037941 */ /* 0x000fea0003800000 */
.L_x_8933:
        /* <DEDUP_REMOVED lines=25> */
[----:B------:R-:W-:Y:S02]  /*26e70*/  R2UR UR4, R4 ;  /* 0x00000000040472ca */ /* 0x000fe400000e0000 */
[----:B------:R-:W-:Y:S02]  /*26e80*/  ISETP.LT.OR P0, PT, R12, 0x1a, P0 ;  /* 0x0000001a0c00780c */ /* 0x000fe40000701670 */
[----:B------:R-:W-:Y:S02]  /*26e90*/  R2UR UR5, R5 ;  /* 0x00000000050572ca */ /* 0x000fe400000e0000 */
[----:B------:R-:W-:-:S02]  /*26ea0*/  FSEL R39, R39, -INF , !P0 ;  /* 0xff80000027277808 */ /* 0x000fc40004000000 */
[----:B------:R-:W-:Y:S02]  /*26eb0*/  ISETP.GT.AND P0, PT, R9, 0x20, !P6 ;  /* 0x000000200900780c */ /* 0x000fe40007704270 */
[----:B------:R-:W-:Y:S02]  /*26ec0*/  ISETP.NE.AND P6, PT, R6, RZ, PT ;  /* 0x000000ff0600720c */ /* 0x000fe40003fc5270 */
[----:B------:R-:W2:Y:S01]  /*26ed0*/  LDL.64 R6, [R0+0x70] ;  /* 0x0000700000067983 */ /* 0x000ea20000100a00 */
[----:B------:R-:W-:Y:S02]  /*26ee0*/  ISETP.LT.OR P0, PT, R12, 0x21, P0 ;  /* 0x000000210c00780c */ /* 0x000fe40000701670 */
[----:B------:R-:W-:Y:S02]  /*26ef0*/  ISETP.NE.AND P1, PT, R89, RZ, PT ;  /* 0x000000ff5900720c */ /* 0x000fe40003f25270 */
        /* <DEDUP_REMOVED lines=40> */
[----:B------:R-:W-:Y:S02]  /*27180*/  ISETP.GT.AND P0, PT, R9, RZ, !P6 ;  /* 0x000000ff0900720c */ /* 0x000fe40007704270 */
[----:B------:R-:W-:Y:S02]  /*27190*/  ISETP.NE.AND P6, PT, R21, RZ, PT ;  /* 0x000000ff1500720c */ /* 0x000fe40003fc5270 */
[----:B------:R-:W-:-:S04]  /*271a0*/  ISETP.LT.OR P0, PT, R12, 0x1, P0 ;  /* 0x000000010c00780c */ /* 0x000fc80000701670 */
[----:B------:R-:W-:Y:S01]  /*271b0*/  FSEL R26, R26, -INF , !P0 ;  /* 0xff8000001a1a7808 */ /* 0x000fe20004000000 */
[----:B--2---:R-:W2:Y:S01]  /*271c0*/  LD.E.64 R2, desc[UR4][R6.64] ;  /* 0x0000000406027980 */ /* 0x004ea2000c101b00 */
[C---:B------:R-:W-:Y:S02]  /*271d0*/  ISETP.GT.AND P2, PT, R9.reuse, 0x49, !P2 ;  /* 0x000000490900780c */ /* 0x040fe40005744270 */
[C---:B------:R-:W-:Y:S01]  /*271e0*/  ISETP.GT.AND P3, PT, R9.reuse, 0x50, !P3 ;  /* 0x000000500900780c */ /* 0x040fe20005f64270 */
[----:B------:R-:W3:Y:S01]  /*271f0*/  LD.E R19, desc[UR4][R6.64+0x10] ;  /* 0x0000100406137980 */ /* 0x000ee2000c101900 */
[C---:B------:R-:W-:Y:S02]  /*27200*/  ISETP.GT.AND P4, PT, R9.reuse, 0x51, !P4 ;  /* 0x000000510900780c */ /* 0x040fe40006784270 */
[C---:B------:R-:W-:Y:S02]  /*27210*/  ISETP.GT.AND P5, PT, R9.reuse, 0x58, !P5 ;  /* 0x000000580900780c */ /* 0x040fe40006fa4270 */
[----:B------:R-:W-:-:S02]  /*27220*/  ISETP.GT.AND P0, PT, R9, 0x59, !P6 ;  /* 0x000000590900780c */ /* 0x000fc40007704270 */
[C---:B------:R-:W-:Y:S02]  /*27230*/  ISETP.LT.OR P2, PT, R12.reuse, 0x4a, P2 ;  /* 0x0000004a0c00780c */ /* 0x040fe40001741670 */
[C---:B------:R-:W-:Y:S02]  /*27240*/  ISETP.LT.OR P3, PT, R12.reuse, 0x51, P3 ;  /* 0x000000510c00780c */ /* 0x040fe40001f61670 */
[----:B------:R-:W-:Y:S02]  /*27250*/  FSEL R63, R63, -INF , !P2 ;  /* 0xff8000003f3f7808 */ /* 0x000fe40005000000 */
[----:B------:R-:W-:Y:S02]  /*27260*/  ISETP.LT.OR P4, PT, R12, 0x52, P4 ;  /* 0x000000520c00780c */ /* 0x000fe40002781670 */
[----:B------:R-:W-:Y:S02]  /*27270*/  FSEL R66, R66, -INF , !P3 ;  /* 0xff80000042427808 */ /* 0x000fe40005800000 */
[----:B------:R-:W-:-:S02]  /*27280*/  ISETP.LT.OR P5, PT, R12, 0x59, P5 ;  /* 0x000000590c00780c */ /* 0x000fc40002fa1670 */
[----:B------:R-:W-:Y:S02]  /*27290*/  ISETP.LT.OR P0, PT, R12, 0x5a, P0 ;  /* 0x0000005a0c00780c */ /* 0x000fe40000701670 */
[----:B------:R-:W-:Y:S02]  /*272a0*/  FSEL R67, R67, -INF , !P4 ;  /* 0xff80000043437808 */ /* 0x000fe40006000000 */
[----:B------:R-:W-:Y:S02]  /*272b0*/  FSEL R70, R70, -INF , !P5 ;  /* 0xff80000046467808 */ /* 0x000fe40006800000 */
[----:B------:R-:W-:Y:S02]  /*272c0*/  R2UR UR6, R4 ;  /* 0x00000000040672ca */ /* 0x000fe400000e0000 */
[----:B------:R-:W-:Y:S02]  /*272d0*/  R2UR UR7, R5 ;  /* 0x00000000050772ca */ /* 0x000fe400000e0000 */
[----:B------:R-:W-:-:S11]  /*272e0*/  FSEL R71, R71, -INF , !P0 ;  /* 0xff80000047477808 */ /* 0x000fd60004000000 */
[----:B------:R-:W4:Y:S01]  /*272f0*/  LD.E R20, desc[UR6][R6.64+0x14] ;  /* 0x0000140606147980 */ /* 0x000f22000c101900 */
[----:B--2---:R-:W-:Y:S02]  /*27300*/  FMNMX.FTZ R8, R11, R2, !PT ;  /* 0x000000020b087209 */ /* 0x004fe40007810000 */
        /* <DEDUP_REMOVED lines=46> */
[----:B------:R-:W-:-:S03]  /*275f0*/  FMNMX.FTZ R9, R71, R12, !PT ;  /* 0x0000000c47097209 */ /* 0x000fc60007810000 */
[----:B------:R-:W1:Y:S04]  /*27600*/  SHFL.BFLY PT, R13, R8, 0x2, 0x1f ;  /* 0x0c401f00080d7f89 */ /* 0x000e6800000e0000 */
[----:B------:R-:W-:Y:S04]  /*27610*/  ST.E.64 desc[UR4][R6.64], R8 ;  /* 0x0000000806007985 */ /* 0x000fe8000c101b04 */
[----:B------:R-:W2:Y:S01]  /*27620*/  LD.E R21, desc[UR6][R6.64+0x4] ;  /* 0x0000040606157980 */ /* 0x000ea2000c101900 */
[----:B-1----:R-:W-:-:S05]  /*27630*/  FMNMX.FTZ R13, R8, R13, !PT ;  /* 0x0000000d080d7209 */ /* 0x002fca0007810000 */
[----:B------:R-:W1:Y:S02]  /*27640*/  SHFL.BFLY PT, R12, R13, 0x1, 0x1f ;  /* 0x0c201f000d0c7f89 */ /* 0x000e6400000e0000 */
[----:B-1----:R-:W-:Y:S02]  /*27650*/  FMNMX.FTZ R15, R13, R12, !PT ;  /* 0x0000000c0d0f7209 */ /* 0x002fe40007810000 */
[----:B------:R-:W5:Y:S04]  /*27660*/  LD.E R12, desc[UR4][R6.64+0x20] ;  /* 0x00002004060c7980 */ /* 0x000f68000c101900 */
[----:B------:R-:W-:Y:S04]  /*27670*/  ST.E desc[UR4][R6.64], R15 ;  /* 0x0000000f06007985 */ /* 0x000fe8000c101904 */
[----:B------:R-:W3:Y:S01]  /*27680*/  LD.E R14, desc[UR6][R6.64] ;  /* 0x00000006060e7980 */ /* 0x000ee2000c101900 */
[----:B------:R-:W-:-:S02]  /*27690*/  R2UR UR8, R4 ;  /* 0x00000000040872ca */ /* 0x000fc400000e0000 */
[----:B------:R-:W-:Y:S01]  /*276a0*/  R2UR UR9, R5 ;  /* 0x00000000050972ca */ /* 0x000fe200000e0000 */
[----:B--2---:R-:W1:Y:S02]  /*276b0*/  SHFL.BFLY PT, R8, R21, 0x2, 0x1f ;  /* 0x0c401f0015087f89 */ /* 0x004e6400000e0000 */
[----:B-1----:R-:W-:-:S05]  /*276c0*/  FMNMX.FTZ R9, R8, R21, !PT ;  /* 0x0000001508097209 */ /* 0x002fca0007810000 */
[----:B------:R-:W1:Y:S02]  /*276d0*/  SHFL.BFLY PT, R8, R9, 0x1, 0x1f ;  /* 0x0c201f0009087f89 */ /* 0x000e6400000e0000 */
[----:B-1----:R-:W-:Y:S02]  /*276e0*/  FMNMX.FTZ R13, R9, R8, !PT ;  /* 0x00000008090d7209 */ /* 0x002fe40007810000 */
[C---:B---3--:R-:W-:Y:S02]  /*276f0*/  FSETP.NEU.FTZ.AND P0, PT, R14.reuse, -INF , PT ;  /* 0xff8000000e00780b */ /* 0x048fe40003f1d000 */
[C---:B------:R-:W-:Y:S02]  /*27700*/  FSETP.NEU.FTZ.AND P1, PT, R13.reuse, -INF , PT ;  /* 0xff8000000d00780b */ /* 0x040fe40003f3d000 */
[----:B------:R-:W-:Y:S02]  /*27710*/  FSEL R15, R14, RZ, P0 ;  /* 0x000000ff0e0f7208 */ /* 0x000fe40000000000 */
[----:B------:R-:W-:-:S03]  /*27720*/  FSEL R8, R13, RZ, P1 ;  /* 0x000000ff0d087208 */ /* 0x000fc60000800000 */
[----:B------:R-:W-:Y:S02]  /*27730*/  FADD.FTZ R15, R2, -R15 ;  /* 0x8000000f020f7221 */ /* 0x000fe40000010000 */
[----:B------:R-:W-:Y:S02]  /*27740*/  FADD.FTZ R3, R3, -R8 ;  /* 0x8000000803037221 */ /* 0x000fe40000010000 */
[----:B-----5:R-:W-:Y:S02]  /*27750*/  FMUL.FTZ R8, R15, R12 ;  /* 0x0000000c0f087220 */ /* 0x020fe40000410000 */
[----:B------:R-:W-:-:S04]  /*27760*/  FMUL.FTZ R12, R12, R3 ;  /* 0x000000030c0c7220 */ /* 0x000fc80000410000 */
[----:B------:R-:W1:Y:S08]  /*27770*/  MUFU.EX2 R8, R8 ;  /* 0x0000000800087308 */ /* 0x000e700000000800 */
[----:B------:R-:W4:Y:S01]  /*27780*/  MUFU.EX2 R9, R12 ;  /* 0x0000000c00097308 */ /* 0x000f220000000800 */
[----:B------:R-:W-:Y:S01]  /*27790*/  ST.E desc[UR4][R6.64+0x4], R13 ;  /* 0x0000040d06007985 */ /* 0x000fe2000c101904 */
[----:B-1----:R-:W-:Y:S01]  /*277a0*/  FMUL.FTZ R19, R8, R19 ;  /* 0x0000001308137220 */ /* 0x002fe20000410000 */
[----:B----4-:R-:W-:-:S04]  /*277b0*/  FMUL.FTZ R15, R9, R20 ;  /* 0x00000014090f7220 */ /* 0x010fc80000410000 */
[----:B------:R-:W-:Y:S04]  /*277c0*/  ST.E desc[UR6][R6.64+0x10], R19 ;  /* 0x0000101306007985 */ /* 0x000fe8000c101906 */
[----:B------:R1:W-:Y:S04]  /*277d0*/  ST.E desc[UR8][R6.64+0x14], R15 ;  /* 0x0000140f06007985 */ /* 0x0003e8000c101908 */
[----:B------:R-:W2:Y:S04]  /*277e0*/  LDL.64 R2, [R0+0x70] ;  /* 0x0000700000027983 */ /* 0x000ea80000100a00 */
[----:B--2---:R-:W1:Y:S04]  /*277f0*/  LD.E R14, desc[UR6][R2.64+0x20] ;  /* 0x00002006020e7980 */ /* 0x004e68000c101900 */
[----:B------:R-:W1:Y:S04]  /*27800*/  LD.E R12, desc[UR4][R2.64] ;  /* 0x00000004020c7980 */ /* 0x000e68000c101900 */
[----:B------:R-:W2:Y:S04]  /*27810*/  LD.E R21, desc[UR8][R2.64+0x4] ;  /* 0x0000040802157980 */ /* 0x000ea8000c101900 */
[----:B------:R-:W3:Y:S04]  /*27820*/  LD.E R24, desc[UR4][R2.64+0x10] ;  /* 0x0000100402187980 */ /* 0x000ee8000c101900 */
[----:B------:R-:W4:Y:S01]  /*27830*/  LD.E R72, desc[UR6][R2.64+0x14] ;  /* 0x0000140602487980 */ /* 0x000f22000c101900 */
[C---:B-1----:R-:W-:Y:S01]  /*27840*/  FMUL.FTZ R6, R12.reuse, R14 ;  /* 0x0000000e0c067220 */ /* 0x042fe20000410000 */
[----:B------:R-:W-:-:S02]  /*27850*/  FSETP.NEU.FTZ.AND P0, PT, R12, -INF , PT ;  /* 0xff8000000c00780b */ /* 0x000fc40003f1d000 */
[----:B--2---:R-:W-:Y:S01]  /*27860*/  FSETP.NEU.FTZ.AND P1, PT, R21, -INF , PT ;  /* 0xff8000001500780b */ /* 0x004fe20003f3d000 */
[----:B------:R-:W-:Y:S01]  /*27870*/  FMUL.FTZ R21, R14, R21 ;  /* 0x000000150e157220 */ /* 0x000fe20000410000 */
[----:B------:R-:W-:-:S04]  /*27880*/  FSEL R7, R6, RZ, P0 ;  /* 0x000000ff06077208 */ /* 0x000fc80000000000 */
[----:B------:R-:W-:Y:S01]  /*27890*/  FSEL R13, R21, RZ, P1 ;  /* 0x000000ff150d7208 */ /* 0x000fe20000800000 */
[-CC-:B------:R-:W-:Y:S01]  /*278a0*/  FFMA.FTZ R213, R11, R14.reuse, -R7.reuse ;  /* 0x0000000e0bd57223 */ /* 0x180fe20000010807 */
[----:B------:R-:W-:-:S03]  /*278b0*/  FFMA.FTZ R152, R25, R14, -R7 ;  /* 0x0000000e19987223 */ /* 0x000fc60000010807 */
[-CC-:B------:R-:W-:Y:S01]  /*278c0*/  FFMA.FTZ R153, R26, R14.reuse, -R13.reuse ;  /* 0x0000000e1a997223 */ /* 0x180fe2000001080d */
[-C--:B------:R-:W-:Y:S01]  /*278d0*/  FFMA.FTZ R206, R27, R14.reuse, -R13 ;  /* 0x0000000e1bce7223 */ /* 0x080fe2000001080d */
[----:B------:R-:W3:Y:S01]  /*278e0*/  MUFU.EX2 R213, R213 ;  /* 0x000000d500d57308 */ /* 0x000ee20000000800 */
[-C--:B------:R-:W-:Y:S01]  /*278f0*/  FFMA.FTZ R154, R28, R14.reuse, -R7 ;  /* 0x0000000e1c9a7223 */ /* 0x080fe20000010807 */
[-C--:B------:R-:W-:Y:S01]  /*27900*/  FFMA.FTZ R155, R30, R14.reuse, -R13 ;  /* 0x0000000e1e9b7223 */ /* 0x080fe2000001080d */
[----:B------:R-:W-:-:S05]  /*27910*/  FFMA.FTZ R207, R29, R14, -R7 ;  /* 0x0000000e1dcf7223 */ /* 0x000fca0000010807 */
[----:B------:R-:W4:Y:S01]  /*27920*/  MUFU.EX2 R153, R153 ;  /* 0x0000009900997308 */ /* 0x000f220000000800 */
[-C--:B------:R-:W-:Y:S01]  /*27930*/  FFMA.FTZ R158, R31, R14.reuse, -R13 ;  /* 0x0000000e1f9e7223 */ /* 0x080fe2000001080d */
[----:B------:R-:W-:-:S06]  /*27940*/  FFMA.FTZ R157, R32, R14, -R7 ;  /* 0x0000000e209d7223 */ /* 0x000fcc0000010807 */
[----:B------:R-:W1:Y:S08]  /*27950*/  MUFU.EX2 R152, R152 ;  /* 0x0000009800987308 */ /* 0x000e700000000800 */
[----:B------:R-:W2:Y:S01]  /*27960*/  MUFU.EX2 R206, R206 ;  /* 0x000000ce00ce7308 */ /* 0x000ea20000000800 */
[-C--:B------:R-:W-:Y:S01]  /*27970*/  FFMA.FTZ R34, R34, R14.reuse, -R13 ;  /* 0x0000000e22227223 */ /* 0x080fe2000001080d */
[----:B------:R-:W-:-:S06]  /*27980*/  FFMA.FTZ R156, R33, R14, -R7 ;  /* 0x0000000e219c7223 */ /* 0x000fcc0000010807 */
[----:B------:R-:W5:Y:S01]  /*27990*/  MUFU.EX2 R154, R154 ;  /* 0x0000009a009a7308 */ /* 0x000f620000000800 */
[----:B------:R-:W-:-:S07]  /*279a0*/  FFMA.FTZ R12, R35, R14, -R13 ;  /* 0x0000000e230c7223 */ /* 0x000fce000001080d */
[----:B------:R-:W5:Y:S01]  /*279b0*/  MUFU.EX2 R155, R155 ;  /* 0x0000009b009b7308 */ /* 0x000f620000000800 */
[-CC-:B------:R-:W-:Y:S01]  /*279c0*/  FFMA.FTZ R21, R36, R14.reuse, -R7.reuse ;  /* 0x0000000e24157223 */ /* 0x180fe20000010807 */
[-CC-:B------:R-:W-:Y:S01]  /*279d0*/  FFMA.FTZ R37, R37, R14.reuse, -R7.reuse ;  /* 0x0000000e25257223 */ /* 0x180fe20000010807 */
[-CC-:B------:R-:W-:Y:S01]  /*279e0*/  FFMA.FTZ R168, R40, R14.reuse, -R7.reuse ;  /* 0x0000000e28a87223 */ /* 0x180fe20000010807 */
[----:B------:R-:W-:-:S04]  /*279f0*/  FFMA.FTZ R167, R41, R14, -R7 ;  /* 0x0000000e29a77223 */ /* 0x000fc80000010807 */
        /* <DEDUP_REMOVED lines=34> */
[----:B------:R-:W5:Y:S01]  /*27c20*/  MUFU.EX2 R157, R157 ;  /* 0x0000009d009d7308 */ /* 0x000f620000000800 */
[----:B---3--:R-:W-:Y:S01]  /*27c30*/  FADD.FTZ R7, R213, R24 ;  /* 0x00000018d5077221 */ /* 0x008fe20000010000 */
[----:B----4-:R-:W-:-:S06]  /*27c40*/  FADD.FTZ R25, R153, R72 ;  /* 0x0000004899197221 */ /* 0x010fcc0000010000 */
[----:B------:R-:W3:Y:S01]  /*27c50*/  MUFU.EX2 R13, R34 ;  /* 0x00000022000d7308 */ /* 0x000ee20000000800 */
[----:B-1----:R-:W-:Y:S01]  /*27c60*/  FADD.FTZ R7, R152, R7 ;  /* 0x0000000798077221 */ /* 0x002fe20000010000 */
[----:B--2---:R-:W-:-:S06]  /*27c70*/  FADD.FTZ R6, R206, R25 ;  /* 0x00000019ce067221 */ /* 0x004fcc0000010000 */
[----:B------:R-:W1:Y:S01]  /*27c80*/  MUFU.EX2 R156, R156 ;  /* 0x0000009c009c7308 */ /* 0x000e620000000800 */
[----:B-----5:R-:W-:Y:S01]  /*27c90*/  FADD.FTZ R24, R154, R7 ;  /* 0x000000079a187221 */ /* 0x020fe20000010000 */
[----:B------:R-:W-:-:S06]  /*27ca0*/  FADD.FTZ R7, R155, R6 ;  /* 0x000000069b077221 */ /* 0x000fcc0000010000 */
[----:B------:R-:W2:Y:S01]  /*27cb0*/  MUFU.EX2 R12, R12 ;  /* 0x0000000c000c7308 */ /* 0x000ea20000000800 */
[----:B------:R-:W-:Y:S01]  /*27cc0*/  FADD.FTZ R24, R207, R24 ;  /* 0x00000018cf187221 */ /* 0x000fe20000010000 */
[----:B------:R-:W-:-:S06]  /*27cd0*/  FADD.FTZ R6, R158, R7 ;  /* 0x000000079e067221 */ /* 0x000fcc0000010000 */
[----:B------:R-:W4:Y:S08]  /*27ce0*/  MUFU.EX2 R21, R21 ;  /* 0x0000001500157308 */ /* 0x000f300000000800 */
[----:B------:R-:W5:Y:S01]  /*27cf0*/  MUFU.EX2 R160, R160 ;  /* 0x000000a000a07308 */ /* 0x000f620000000800 */
[----:B------:R-:W-:Y:S01]  /*27d00*/  FADD.FTZ R7, R157, R24 ;  /* 0x000000189d077221 */ /* 0x000fe20000010000 */
[----:B---3--:R-:W-:-:S06]  /*27d10*/  FADD.FTZ R25, R13, R6 ;  /* 0x000000060d197221 */ /* 0x008fcc0000010000 */
[----:B------:R-:W3:Y:S08]  /*27d20*/  MUFU.EX2 R14, R37 ;  /* 0x00000025000e7308 */ /* 0x000ef00000000800 */
[----:B------:R-:W3:Y:S01]  /*27d30*/  MUFU.EX2 R159, R159 ;  /* 0x0000009f009f7308 */ /* 0x000ee20000000800 */
[----:B-1----:R-:W-:Y:S01]  /*27d40*/  FADD.FTZ R6, R156, R7 ;  /* 0x000000079c067221 */ /* 0x002fe20000010000 */
[----:B--2---:R-:W-:-:S06]  /*27d50*/  FADD.FTZ R25, R12, R25 ;  /* 0x000000190c197221 */ /* 0x004fcc0000010000 */
[----:B------:R-:W1:Y:S08]  /*27d60*/  MUFU.EX2 R168, R168 ;  /* 0x000000a800a87308 */ /* 0x000e700000000800 */
[----:B------:R-:W2:Y:S01]  /*27d70*/  MUFU.EX2 R11, R11 ;  /* 0x0000000b000b7308 */ /* 0x000ea20000000800 */
[----:B----4-:R-:W-:Y:S01]  /*27d80*/  FADD.FTZ R7, R21, R6 ;  /* 0x0000000615077221 */ /* 0x010fe20000010000 */
[----:B-----5:R-:W-:-:S06]  /*27d90*/  FADD.FTZ R6, R160, R25 ;  /* 0x00000019a0067221 */ /* 0x020fcc0000010000 */
[----:B------:R-:W4:Y:S08]  /*27da0*/  MUFU.EX2 R167, R167 ;  /* 0x000000a700a77308 */ /* 0x000f300000000800 */
[----:B------:R-:W5:Y:S01]  /*27db0*/  MUFU.EX2 R171, R171 ;  /* 0x000000ab00ab7308 */ /* 0x000f620000000800 */
[----:B---3--:R-:W-:Y:S01]  /*27dc0*/  FADD.FTZ R7, R14, R7 ;  /* 0x000000070e077221 */ /* 0x008fe20000010000 */
[----:B------:R-:W-:-:S06]  /*27dd0*/  FADD.FTZ R6, R159, R6 ;  /* 0x000000069f067221 */ /* 0x000fcc0000010000 */
        /* <DEDUP_REMOVED lines=55> */
[----:B-----5:R-:W-:-:S03]  /*28150*/  FADD.FTZ R25, R163, R24 ;  /* 0x00000018a3197221 */ /* 0x020fc60000010000 */
[----:B---3--:R-:W-:Y:S01]  /*28160*/  FADD.FTZ R6, R190, R7 ;  /* 0x00000007be067221 */ /* 0x008fe20000010000 */
[----:B------:R-:W-:-:S03]  /*28170*/  FADD.FTZ R24, R162, R25 ;  /* 0x00000019a2187221 */ /* 0x000fc60000010000 */
[----:B-1----:R-:W-:Y:S01]  /*28180*/  FADD.FTZ R25, R187, R6 ;  /* 0x00000006bb197221 */ /* 0x002fe20000010000 */
[----:B--2---:R-:W-:-:S04]  /*28190*/  FADD.FTZ R27, R161, R24 ;  /* 0x00000018a11b7221 */ /* 0x004fc80000010000 */
[----:B------:R1:W-:Y:S04]  /*281a0*/  ST.E desc[UR4][R2.64+0x10], R25 ;  /* 0x0000101902007985 */ /* 0x0003e8000c101904 */
[----:B------:R2:W-:Y:S04]  /*281b0*/  ST.E desc[UR6][R2.64+0x14], R27 ;  /* 0x0000141b02007985 */ /* 0x0005e8000c101906 */
[----:B------:R-:W1:Y:S01]  /*281c0*/  LDL.64 R6, [R0+0x80] ;  /* 0x0000800000067983 */ /* 0x000e620000100a00 */
[----:B------:R-:W-:Y:S02]  /*281d0*/  R2UR UR10, R4 ;  /* 0x00000000040a72ca */ /* 0x000fe400000e0000 */
[----:B------:R-:W-:-:S02]  /*281e0*/  R2UR UR11, R5 ;  /* 0x00000000050b72ca */ /* 0x000fc400000e0000 */
[C---:B------:R-:W-:Y:S02]  /*281f0*/  R2UR UR12, R4.reuse ;  /* 0x00000000040c72ca */ /* 0x040fe400000e0000 */
[----:B------:R-:W-:Y:S01]  /*28200*/  R2UR UR13, R5 ;  /* 0x00000000050d72ca */ /* 0x000fe200000e0000 */
[----:B-1----:R-:W3:Y:S08]  /*28210*/  LD.E R25, desc[UR8][R6.64+0x10] ;  /* 0x0000100806197980 */ /* 0x002ef0000c101900 */
[----:B--2---:R-:W2:Y:S04]  /*28220*/  LD.E R3, desc[UR10][R6.64+0x14] ;  /* 0x0000140a06037980 */ /* 0x004ea8000c101900 */
[----:B------:R-:W4:Y:S01]  /*28230*/  LD.E R27, desc[UR12][R6.64+0x20] ;  /* 0x0000200c061b7980 */ /* 0x000f22000c101900 */
[----:B------:R-:W-:-:S02]  /*28240*/  R2UR UR18, R4 ;  /* 0x00000000041272ca */ /* 0x000fc400000e0000 */
[C---:B------:R-:W-:Y:S01]  /*28250*/  R2UR UR19, R5.reuse ;  /* 0x00000000051372ca */ /* 0x040fe200000e0000 */
[----:B------:R-:W5:Y:S01]  /*28260*/  LD.E R2, desc[UR6][R6.64+0x8] ;  /* 0x0000080606027980 */ /* 0x000f62000c101900 */
[C---:B------:R-:W-:Y:S02]  /*28270*/  R2UR UR14, R4.reuse ;  /* 0x00000000040e72ca */ /* 0x040fe400000e0000 */
[C---:B------:R-:W-:Y:S01]  /*28280*/  R2UR UR15, R5.reuse ;  /* 0x00000000050f72ca */ /* 0x040fe200000e0000 */
[----:B------:R-:W5:Y:S01]  /*28290*/  LD.E R29, desc[UR4][R6.64] ;  /* 0x00000004061d7980 */ /* 0x000f62000c101900 */
[----:B------:R-:W-:Y:S02]  /*282a0*/  R2UR UR16, R4 ;  /* 0x00000000041072ca */ /* 0x000fe400000e0000 */
[----:B------:R-:W-:Y:S01]  /*282b0*/  R2UR UR17, R5 ;  /* 0x00000000051172ca */ /* 0x000fe200000e0000 */
        /* <DEDUP_REMOVED lines=37> */
[----:B------:R-:W5:Y:S01]  /*28510*/  LD.E R105, desc[UR16][R6.64+0x144] ;  /* 0x0001441006697980 */ /* 0x000f62000c101900 */
[----:B---3--:R-:W-:-:S05]  /*28520*/  FMUL.FTZ R25, R8, R25 ;  /* 0x0000001908197220 */ /* 0x008fca0000410000 */
[----:B------:R1:W-:Y:S04]  /*28530*/  ST.E desc[UR8][R6.64+0x10], R25 ;  /* 0x0000101906007985 */ /* 0x0003e8000c101908 */
[----:B-1----:R-:W3:Y:S01]  /*28540*/  LD.E R25, desc[UR6][R6.64+0x154] ;  /* 0x0001540606197980 */ /* 0x002ee2000c101900 */
[C---:B--2---:R-:W-:Y:S01]  /*28550*/  FMUL.FTZ R3, R8.reuse, R3 ;  /* 0x0000000308037220 */ /* 0x044fe20000410000 */
[----:B----4-:R-:W-:-:S04]  /*28560*/  FMUL.FTZ R27, R8, R27 ;  /* 0x0000001b081b7220 */ /* 0x010fc80000410000 */
[----:B------:R1:W-:Y:S04]  /*28570*/  ST.E desc[UR10][R6.64+0x14], R3 ;  /* 0x0000140306007985 */ /* 0x0003e8000c10190a */
[----:B------:R2:W-:Y:S04]  /*28580*/  ST.E desc[UR12][R6.64+0x20], R27 ;  /* 0x0000201b06007985 */ /* 0x0005e8000c10190c */
[----:B-1----:R-:W4:Y:S04]  /*28590*/  LD.E R3, desc[UR18][R6.64+0x150] ;  /* 0x0001501206037980 */ /* 0x002f28000c101900 */
[----:B--2---:R-:W2:Y:S01]  /*285a0*/  LD.E R27, desc[UR6][R6.64+0x160] ;  /* 0x00016006061b7980 */ /* 0x004ea2000c101900 */
[----:B---3--:R-:W-:-:S05]  /*285b0*/  FMUL.FTZ R25, R8, R25 ;  /* 0x0000001908197220 */ /* 0x008fca0000410000 */
[----:B------:R1:W-:Y:S04]  /*285c0*/  ST.E desc[UR4][R6.64+0x154], R25 ;  /* 0x0001541906007985 */ /* 0x0003e8000c101904 */
[----:B-1----:R-:W3:Y:S01]  /*285d0*/  LD.E R25, desc[UR6][R6.64+0x170] ;  /* 0x0001700606197980 */ /* 0x002ee2000c101900 */
[C---:B----4-:R-:W-:Y:S01]  /*285e0*/  FMUL.FTZ R3, R8.reuse, R3 ;  /* 0x0000000308037220 */ /* 0x050fe20000410000 */
[----:B--2---:R-:W-:-:S04]  /*285f0*/  FMUL.FTZ R27, R8, R27 ;  /* 0x0000001b081b7220 */ /* 0x004fc80000410000 */
        /* <DEDUP_REMOVED lines=50> */
[----:B------:R5:W-:Y:S02]  /*28920*/  ST.E desc[UR4][R6.64+0x1e4], R25 ;  /* 0x0001e41906007985 */ /* 0x000be4000c101904 */
[----:B-----5:R-:W-:Y:S02]  /*28930*/  FMUL.FTZ R25, R9, R2 ;  /* 0x0000000209197220 */ /* 0x020fe40000410000 */
[----:B------:R-:W3:Y:S01]  /*28940*/  LD.E R2, desc[UR6][R6.64+0xc] ;  /* 0x00000c0606027980 */ /* 0x000ee2000c101900 */
[C---:B----4-:R-:W-:Y:S01]  /*28950*/  FMUL.FTZ R3, R8.reuse, R3 ;  /* 0x0000000308037220 */ /* 0x050fe20000410000 */
[----:B--2---:R-:W-:-:S04]  /*28960*/  FMUL.FTZ R27, R8, R27 ;  /* 0x0000001b081b7220 */ /* 0x004fc80000410000 */
[----:B------:R1:W-:Y:S04]  /*28970*/  ST.E desc[UR4][R6.64+0x1e0], R3 ;  /* 0x0001e00306007985 */ /* 0x0003e8000c101904 */
[----:B------:R3:W-:Y:S04]  /*28980*/  ST.E desc[UR4][R6.64+0x1f0], R27 ;  /* 0x0001f01b06007985 */ /* 0x0007e8000c101904 */
[----:B-1----:R-:W2:Y:S01]  /*28990*/  LD.E R3, desc[UR6][R6.64+0x1f4] ;  /* 0x0001f40606037980 */ /* 0x002ea2000c101900 */
[----:B---3--:R-:W-:-:S03]  /*289a0*/  FMUL.FTZ R27, R9, R2 ;  /* 0x00000002091b7220 */ /* 0x008fc60000410000 */
[----:B------:R-:W3:Y:S01]  /*289b0*/  LD.E R2, desc[UR6][R6.64+0x18] ;  /* 0x0000180606027980 */ /* 0x000ee2000c101900 */
[----:B--2---:R-:W-:-:S05]  /*289c0*/  FMUL.FTZ R3, R8, R3 ;  /* 0x0000000308037220 */ /* 0x004fca0000410000 */
[----:B------:R3:W-:Y:S02]  /*289d0*/  ST.E desc[UR4][R6.64+0x1f4], R3 ;  /* 0x0001f40306007985 */ /* 0x0007e4000c101904 */
[C---:B---3--:R-:W-:Y:S02]  /*289e0*/  FMUL.FTZ R3, R9.reuse, R2 ;  /* 0x0000000209037220 */ /* 0x048fe40000410000 */
[----:B------:R-:W2:Y:S04]  /*289f0*/  LD.E R2, desc[UR6][R6.64+0x1c] ;  /* 0x00001c0606027980 */ /* 0x000ea8000c101900 */
[----:B------:R2:W-:Y:S02]  /*28a00*/  ST.E desc[UR4][R6.64+0x8], R25 ;  /* 0x0000081906007985 */ /* 0x0005e4000c101904 */
[----:B--2---:R-:W-:-:S02]  /*28a10*/  FMUL.FTZ R25, R9, R2 ;  /* 0x0000000209197220 */ /* 0x004fc40000410000 */
[----:B------:R-:W2:Y:S04]  /*28a20*/  LD.E R2, desc[UR6][R6.64+0x28] ;  /* 0x0000280606027980 */ /* 0x000ea8000c101900 */
[----:B------:R2:W-:Y:S02]  /*28a30*/  ST.E desc[UR4][R6.64+0xc], R27 ;  /* 0x00000c1b06007985 */ /* 0x0005e4000c101904 */
[C---:B--2---:R-:W-:Y:S02]  /*28a40*/  FMUL.FTZ R27, R9.reuse, R2 ;  /* 0x00000002091b7220 */ /* 0x044fe40000410000 */
        /* <DEDUP_REMOVED lines=42> */
[----:B------:R-:W2:Y:S01]  /*28cf0*/  LD.E R2, desc[UR6][R6.64+0x9c] ;  /* 0x00009c0606027980 */ /* 0x000ea2000c101900 */
        /* <DEDUP_REMOVED lines=80> */
[----:B------:R3:W-:Y:S01]  /*29200*/  ST.E desc[UR4][R6.64+0x98], R25 ;  /* 0x0000981906007985 */ /* 0x0007e2000c101904 */
[----:B--2---:R-:W-:-:S05]  /*29210*/  FMUL.FTZ R27, R9, R2 ;  /* 0x00000002091b7220 */ /* 0x004fca0000410000 */
[----:B------:R2:W-:Y:S04]  /*29220*/  ST.E desc[UR4][R6.64+0x9c], R27 ;  /* 0x00009c1b06007985 */ /* 0x0005e8000c101904 */
[----:B------:R-:W1:Y:S02]  /*29230*/  LD.E R2, desc[UR6][R6.64+0xa8] ;  /* 0x0000a80606027980 */ /* 0x000e64000c101900 */
[----:B-1----:R-:W-:-:S05]  /*29240*/  FMUL.FTZ R3, R9, R2 ;  /* 0x0000000209037220 */ /* 0x002fca0000410000 */
[----:B------:R1:W-:Y:S04]  /*29250*/  ST.E desc[UR4][R6.64+0xa8], R3 ;  /* 0x0000a80306007985 */ /* 0x0003e8000c101904 */
[----:B------:R-:W3:Y:S02]  /*29260*/  LD.E R2, desc[UR6][R6.64+0xac] ;  /* 0x0000ac0606027980 */ /* 0x000ee4000c101900 */
[----:B---3--:R-:W-:-:S05]  /*29270*/  FMUL.FTZ R25, R9, R2 ;  /* 0x0000000209197220 */ /* 0x008fca0000410000 */
[----:B------:R3:W-:Y:S04]  /*29280*/  ST.E desc[UR4][R6.64+0xac], R25 ;  /* 0x0000ac1906007985 */ /* 0x0007e8000c101904 */
[----:B------:R-:W2:Y:S02]  /*29290*/  LD.E R2, desc[UR6][R6.64+0xb8] ;  /* 0x0000b80606027980 */ /* 0x000ea4000c101900 */
        /* <DEDUP_REMOVED lines=115> */
[----:B------:R-:W-:Y:S04]  /*299d0*/  ST.E desc[UR4][R6.64+0x1e8], R25 ;  /* 0x0001e81906007985 */ /* 0x000fe8000c101904 */
[----:B------:R-:W2:Y:S02]  /*299e0*/  LD.E R2, desc[UR6][R6.64+0x1ec] ;  /* 0x0001ec0606027980 */ /* 0x000ea4000c101900 */
[----:B--2---:R-:W-:-:S05]  /*299f0*/  FMUL.FTZ R27, R9, R2 ;  /* 0x00000002091b7220 */ /* 0x004fca0000410000 */
[----:B------:R2:W-:Y:S04]  /*29a00*/  ST.E desc[UR4][R6.64+0x1ec], R27 ;  /* 0x0001ec1b06007985 */ /* 0x0005e8000c101904 */
[----:B------:R-:W3:Y:S02]  /*29a10*/  LD.E R2, desc[UR6][R6.64+0x1f8] ;  /* 0x0001f80606027980 */ /* 0x000ee4000c101900 */
[----:B---3--:R-:W-:-:S05]  /*29a20*/  FMUL.FTZ R29, R9, R2 ;  /* 0x00000002091d7220 */ /* 0x008fca0000410000 */
[----:B------:R-:W-:Y:S04]  /*29a30*/  ST.E desc[UR4][R6.64+0x1f8], R29 ;  /* 0x0001f81d06007985 */ /* 0x000fe8000c101904 */
[----:B------:R-:W3:Y:S01]  /*29a40*/  LD.E R2, desc[UR6][R6.64+0x1fc] ;  /* 0x0001fc0606027980 */ /* 0x000ee2000c101900 */
[----:B------:R-:W-:Y:S01]  /*29a50*/  LEA.HI R28, R202, 0x8, RZ, 0x19 ;  /* 0x00000008ca1c7811 */ /* 0x000fe200078fc8ff */
[----:B---3--:R-:W-:-:S05]  /*29a60*/  FMUL.FTZ R9, R9, R2 ;  /* 0x0000000209097220 */ /* 0x008fca0000410000 */
[----:B------:R3:W-:Y:S04]  /*29a70*/  ST.E desc[UR4][R6.64+0x1fc], R9 ;  /* 0x0001fc0906007985 */ /* 0x0007e8000c101904 */
[----:B-1----:R-:W4:Y:S01]  /*29a80*/  LDL.64 R2, [R0+0x80] ;  /* 0x0000800000027983 */ /* 0x002f220000100a00 */
[----:B------:R1:W-:Y:S06]  /*29a90*/  BAR.SYNC.DEFER_BLOCKING R28, 0x100 ;  /* 0x0004001c0000751d */ /* 0x0003ec0000010000 */
[----:B--2---:R-:W2:Y:S04]  /*29aa0*/  LDL.64 R26, [R0] ;  /* 0x00000000001a7983 */ /* 0x004ea80000100a00 */
[----:B------:R-:W5:Y:S04]  /*29ab0*/  LDL.64 R24, [R0+0x98] ;  /* 0x0000980000187983 */ /* 0x000f680000100a00 */
[----:B---3--:R-:W3:Y:S04]  /*29ac0*/  LDL.64 R8, [R0+0x88] ;  /* 0x0000880000087983 */ /* 0x008ee80000100a00 */
[----:B----4-:R-:W4:Y:S04]  /*29ad0*/  LD.E R29, desc[UR4][R2.64] ;  /* 0x00000004021d7980 */ /* 0x010f28000c101900 */
[----:B--2---:R-:W2:Y:S04]  /*29ae0*/  LD.E R215, desc[UR6][R26.64] ;  /* 0x000000061ad77980 */ /* 0x004ea8000c101900 */
[----:B-----5:R-:W2:Y:S04]  /*29af0*/  LD.E.64 R6, desc[UR4][R24.64] ;  /* 0x0000000418067980 */ /* 0x020ea8000c101b00 */
[----:B----4-:R4:W-:Y:S04]  /*29b00*/  ST.E desc[UR8][R2.64], R29 ;  /* 0x0000001d02007985 */ /* 0x0109e8000c101908 */
[----:B------:R-:W5:Y:S04]  /*29b10*/  LD.E R31, desc[UR10][R2.64+0x4] ;  /* 0x0000040a021f7980 */ /* 0x000f68000c101900 */
[----:B-----5:R5:W-:Y:S04]  /*29b20*/  ST.E desc[UR4][R2.64+0x4], R31 ;  /* 0x0000041f02007985 */ /* 0x020be8000c101904 */
[----:B------:R-:W3:Y:S04]  /*29b30*/  LD.E R33, desc[UR6][R2.64+0x8] ;  /* 0x0000080602217980 */ /* 0x000ee8000c101900 */
[----:B---3--:R-:W-:Y:S04]  /*29b40*/  ST.E desc[UR4][R2.64+0x8], R33 ;  /* 0x0000082102007985 */ /* 0x008fe8000c101904 */
[----:B------:R-:W3:Y:S04]  /*29b50*/  LD.E R27, desc[UR6][R2.64+0xc] ;  /* 0x00000c06021b7980 */ /* 0x000ee8000c101900 */
[----:B---3--:R3:W-:Y:S04]  /*29b60*/  ST.E desc[UR4][R2.64+0xc], R27 ;  /* 0x00000c1b02007985 */ /* 0x0087e8000c101904 */
[----:B------:R-:W2:Y:S04]  /*29b70*/  LD.E R25, desc[UR6][R2.64+0x10] ;  /* 0x0000100602197980 */ /* 0x000ea8000c101900 */
[----:B--2---:R2:W-:Y:S04]  /*29b80*/  ST.E desc[UR4][R2.64+0x10], R25 ;  /* 0x0000101902007985 */ /* 0x0045e8000c101904 */
[----:B----4-:R-:W4:Y:S04]  /*29b90*/  LD.E R29, desc[UR6][R2.64+0x14] ;  /* 0x00001406021d7980 */ /* 0x010f28000c101900 */
[----:B----4-:R4:W-:Y:S04]  /*29ba0*/  ST.E desc[UR4][R2.64+0x14], R29 ;  /* 0x0000141d02007985 */ /* 0x0109e8000c101904 */
[----:B-----5:R-:W5:Y:S04]  /*29bb0*/  LD.E R31, desc[UR6][R2.64+0x18] ;  /* 0x00001806021f7980 */ /* 0x020f68000c101900 */
[----:B-----5:R5:W-:Y:S04]  /*29bc0*/  ST.E desc[UR4][R2.64+0x18], R31 ;  /* 0x0000181f02007985 */ /* 0x020be8000c101904 */
[----:B---3--:R-:W3:Y:S04]  /*29bd0*/  LD.E R27, desc[UR6][R2.64+0x1c] ;  /* 0x00001c06021b7980 */ /* 0x008ee8000c101900 */
[----:B---3--:R3:W-:Y:S04]  /*29be0*/  ST.E desc[UR4][R2.64+0x1c], R27 ;  /* 0x00001c1b02007985 */ /* 0x0087e8000c101904 */
[----:B--2---:R-:W2:Y:S04]  /*29bf0*/  LD.E R25, desc[UR6][R2.64+0x20] ;  /* 0x0000200602197980 */ /* 0x004ea8000c101900 */
        /* <DEDUP_REMOVED lines=234> */
[----:B----4-:R-:W-:Y:S04]  /*2aaa0*/  ST.E desc[UR4][R2.64+0x1f4], R29 ;  /* 0x0001f41d02007985 */ /* 0x010fe8000c101904 */
[----:B-----5:R-:W4:Y:S04]  /*2aab0*/  LD.E R31, desc[UR6][R2.64+0x1f8] ;  /* 0x0001f806021f7980 */ /* 0x020f28000c101900 */
[----:B----4-:R-:W-:Y:S04]  /*2aac0*/  ST.E desc[UR4][R2.64+0x1f8], R31 ;  /* 0x0001f81f02007985 */ /* 0x010fe8000c101904 */
[----:B---3--:R-:W3:Y:S01]  /*2aad0*/  LD.E R27, desc[UR6][R2.64+0x1fc] ;  /* 0x0001fc06021b7980 */ /* 0x008ee2000c101900 */
[----:B------:R-:W-:-:S02]  /*2aae0*/  R2UR UR20, R4 ;  /* 0x00000000041472ca */ /* 0x000fc400000e0000 */
[C---:B------:R-:W-:Y:S02]  /*2aaf0*/  R2UR UR21, R5.reuse ;  /* 0x00000000051572ca */ /* 0x040fe400000e0000 */
[C---:B------:R-:W-:Y:S02]  /*2ab00*/  R2UR UR22, R4.reuse ;  /* 0x00000000041672ca */ /* 0x040fe400000e0000 */
[C---:B------:R-:W-:Y:S02]  /*2ab10*/  R2UR UR23, R5.reuse ;  /* 0x00000000051772ca */ /* 0x040fe400000e0000 */
[C---:B------:R-:W-:Y:S02]  /*2ab20*/  R2UR UR24, R4.reuse ;  /* 0x00000000041872ca */ /* 0x040fe400000e0000 */
[----:B------:R-:W-:Y:S02]  /*2ab30*/  R2UR UR25, R5 ;  /* 0x00000000051972ca */ /* 0x000fe400000e0000 */
        /* <DEDUP_REMOVED lines=20> */
[----:B------:R-:W-:Y:S02]  /*2ac80*/  R2UR UR58, R4 ;  /* 0x00000000043a72ca */ /* 0x000fe400000e0000 */
[----:B------:R-:W-:Y:S01]  /*2ac90*/  R2UR UR59, R5 ;  /* 0x00000000053b72ca */ /* 0x000fe200000e0000 */
[----:B---3--:R3:W-:Y:S04]  /*2aca0*/  ST.E desc[UR4][R2.64+0x1fc], R27 ;  /* 0x0001fc1b02007985 */ /* 0x0087e8000c101904 */
[----:B------:R-:W4:Y:S04]  /*2acb0*/  LD.E R212, desc[UR6][R8.64] ;  /* 0x0000000608d47980 */ /* 0x000f28000c101900 */
[----:B------:R-:W5:Y:S04]  /*2acc0*/  LD.E R24, desc[UR8][R2.64] ;  /* 0x0000000802187980 */ /* 0x000f68000c101900 */
[----:B--2---:R-:W5:Y:S04]  /*2acd0*/  LD.E R25, desc[UR10][R2.64+0x4] ;  /* 0x0000040a02197980 */ /* 0x004f68000c101900 */
[----:B------:R-:W5:Y:S04]  /*2ace0*/  LD.E R26, desc[UR12][R2.64+0x8] ;  /* 0x0000080c021a7980 */ /* 0x000f68000c101900 */
[----:B---3--:R-:W5:Y:S04]  /*2acf0*/  LD.E R27, desc[UR14][R2.64+0xc] ;  /* 0x00000c0e021b7980 */ /* 0x008f68000c101900 */
        /* <DEDUP_REMOVED lines=124> */
[----:B------:R-:W-:Y:S01]  /*2b4c0*/  IMAD R6, R215, 0xc00, R6 ;  /* 0x00000c00d7067824 */ /* 0x000fe200078e0206 */
[----:B----4-:R-:W-:-:S02]  /*2b4d0*/  ISETP.NE.U32.AND P0, PT, R212, RZ, PT ;  /* 0x000000ffd400720c */ /* 0x010fc40003f05070 */
[----:B------:R-:W-:Y:S02]  /*2b4e0*/  R2UR UR7, R7 ;  /* 0x00000000070772ca */ /* 0x000fe400000e0000 */
[----:B------:R-:W-:Y:S02]  /*2b4f0*/  R2UR UR6, R6 ;  /* 0x00000000060672ca */ /* 0x000fe400000e0000 */
[----:B------:R-:W-:Y:S02]  /*2b500*/  F2FP.BF16.F32.PACK_AB R152, R152, R213 ;  /* 0x000000d59898723e */ /* 0x000fe400000010ff */
[----:B------:R-:W-:Y:S02]  /*2b510*/  F2FP.BF16.F32.PACK_AB R154, R207, R154 ;  /* 0x0000009acf9a723e */ /* 0x000fe400000010ff */
[----:B------:R-:W-:Y:S02]  /*2b520*/  F2FP.BF16.F32.PACK_AB R153, R206, R153 ;  /* 0x00000099ce99723e */ /* 0x000fe400000010ff */
[----:B------:R-:W-:Y:S01]  /*2b530*/  F2FP.BF16.F32.PACK_AB R155, R158, R155 ;  /* 0x0000009b9e9b723e */ /* 0x000fe200000010ff */
[----:B------:R-:W-:Y:S01]  /*2b540*/  VOTEU.ANY UP0, P0 ;  /* 0x00000000003f7886 */ /* 0x000fe20000000100 */
        /* <DEDUP_REMOVED lines=19> */
[----:B------:R-:W-:Y:S01]  /*2b680*/  R2UR UR25, R5 ;  /* 0x00000000051972ca */ /* 0x000fe200000e0000 */
[----:B-----5:R-:W-:-:S06]  /*2b690*/  WARPGROUP.ARRIVE ;  /* 0x00000000000079c5 */ /* 0x020fcc0000000000 */
[----:B------:R-:W-:Y:S01]  /*2b6a0*/  HGMMA.64x256x16.F32.BF16 R24, R152, gdesc[UR4].tnspB, R24, UP0, gsb0 ;  /* 0x43e0000498187df0 */ /* 0x000fe2000b801818 */
        /* <DEDUP_REMOVED lines=17> */
[----:B------:R-:W-:Y:S01]  /*2b7c0*/  R2UR UR55, R5 ;  /* 0x00000000053772ca */ /* 0x000fe200000e0000 */
[----:B------:R-:W-:-:S02]  /*2b7d0*/  WARPGROUP.DEPBAR.LE gsb0, 0x0 ;  /* 0x00008000000079c5 */ /* 0x000fc40000010000 */
[----:B------:R1:W-:Y:S01]  /*2b7e0*/  ST.E desc[UR4][R2.64], R24 ;  /* 0x0000001802007985 */ /* 0x0003e2000c101904 */
[C---:B------:R-:W-:Y:S02]  /*2b7f0*/  R2UR UR4, R4.reuse ;  /* 0x00000000040472ca */ /* 0x040fe400000e0000 */
[C---:B------:R-:W-:Y:S01]  /*2b800*/  R2UR UR5, R5.reuse ;  /* 0x00000000050572ca */ /* 0x040fe200000e0000 */
[----:B------:R2:W-:Y:S01]  /*2b810*/  ST.E desc[UR6][R2.64+0x4], R25 ;  /* 0x0000041902007985 */ /* 0x0005e2000c101906 */
[C---:B------:R-:W-:Y:S02]  /*2b820*/  R2UR UR6, R4.reuse ;  /* 0x00000000040672ca */ /* 0x040fe400000e0000 */
[C---:B------:R-:W-:Y:S01]  /*2b830*/  R2UR UR7, R5.reuse ;  /* 0x00000000050772ca */ /* 0x040fe200000e0000 */
[----:B------:R3:W-:Y:S01]  /*2b840*/  ST.E desc[UR8][R2.64+0x8], R26 ;  /* 0x0000081a02007985 */ /* 0x0007e2000c101908 */
[C---:B------:R-:W-:Y:S02]  /*2b850*/  R2UR UR8, R4.reuse ;  /* 0x00000000040872ca */ /* 0x040fe400000e0000 */
[----:B------:R-:W-:Y:S01]  /*2b860*/  R2UR UR9, R5 ;  /* 0x00000000050972ca */ /* 0x000fe200000e0000 */
[----:B------:R4:W-:Y:S01]  /*2b870*/  ST.E desc[UR10][R2.64+0xc], R27 ;  /* 0x00000c1b02007985 */ /* 0x0009e2000c10190a */
[----:B------:R-:W-:-:S02]  /*2b880*/  R2UR UR10, R4 ;  /* 0x00000000040a72ca */ /* 0x000fc400000e0000 */
        /* <DEDUP_REMOVED lines=27> */
[----:B------:R-:W-:Y:S01]  /*2ba40*/  R2UR UR7, R5 ;  /* 0x00000000050772ca */ /* 0x000fe200000e0000 */
[----:B------:R5:W-:Y:S04]  /*2ba50*/  ST.E desc[UR8][R2.64+0x34], R37 ;  /* 0x0000342502007985 */ /* 0x000be8000c101908 */
[----:B------:R5:W-:Y:S04]  /*2ba60*/  ST.E desc[UR10][R2.64+0x38], R38 ;  /* 0x0000382602007985 */ /* 0x000be8000c10190a */
[----:B------:R5:W-:Y:S04]  /*2ba70*/  ST.E desc[UR12][R2.64+0x3c], R39 ;  /* 0x00003c2702007985 */ /* 0x000be8000c10190c */
[----:B------:R5:W-:Y:S04]  /*2ba80*/  ST.E desc[UR14][R2.64+0x40], R40 ;  /* 0x0000402802007985 */ /* 0x000be8000c10190e */
[----:B------:R5:W-:Y:S04]  /*2ba90*/  ST.E desc[UR16][R2.64+0x44], R41 ;  /* 0x0000442902007985 */ /* 0x000be8000c101910 */
[----:B------:R5:W-:Y:S01]  /*2baa0*/  ST.E desc[UR18][R2.64+0x48], R42 ;  /* 0x0000482a02007985 */ /* 0x000be2000c101912 */
[----:B------:R-:W-:-:S03]  /*2bab0*/  R2UR UR8, R4 ;  /* 0x00000000040872ca */ /* 0x000fc600000e0000 */
[----:B------:R5:W-:Y:S01]  /*2bac0*/  ST.E desc[UR20][R2.64+0x4c], R43 ;  /* 0x00004c2b02007985 */ /* 0x000be2000c101914 */
[----:B------:R-:W-:-:S03]  /*2bad0*/  R2UR UR9, R5 ;  /* 0x00000000050972ca */ /* 0x000fc600000e0000 */
[----:B------:R5:W-:Y:S04]  /*2bae0*/  ST.E desc[UR22][R2.64+0x50], R44 ;  /* 0x0000502c02007985 */ /* 0x000be8000c101916 */
[----:B------:R5:W-:Y:S04]  /*2baf0*/  ST.E desc[UR24][R2.64+0x54], R45 ;  /* 0x0000542d02007985 */ /* 0x000be8000c101918 */
[----:B------:R5:W-:Y:S01]  /*2bb00*/  ST.E desc[UR4][R2.64+0x58], R46 ;  /* 0x0000582e02007985 */ /* 0x000be2000c101904 */
[C---:B------:R-:W-:Y:S02]  /*2bb10*/  R2UR UR4, R4.reuse ;  /* 0x00000000040472ca */ /* 0x040fe400000e0000 */
[----:B------:R-:W-:Y:S01]  /*2bb20*/  R2UR UR5, R5 ;  /* 0x00000000050572ca */ /* 0x000fe200000e0000 */
[----:B------:R5:W-:Y:S01]  /*2bb30*/  ST.E desc[UR6][R2.64+0x5c], R47 ;  /* 0x00005c2f02007985 */ /* 0x000be2000c101906 */
        /* <DEDUP_REMOVED lines=13> */
[C---:B------:R-:W-:Y:S01]  /*2bc10*/  R2UR UR21, R5.reuse ;  /* 0x00000000051572ca */ /* 0x040fe200000e0000 */
[----:B------:R5:W-:Y:S01]  /*2bc20*/  ST.E desc[UR8][R2.64+0x60], R48 ;  /* 0x0000603002007985 */ /* 0x000be2000c101908 */
[C---:B------:R-:W-:Y:S02]  /*2bc30*/  R2UR UR22, R4.reuse ;  /* 0x00000000041672ca */ /* 0x040fe400000e0000 */
[C---:B------:R-:W-:Y:S01]  /*2bc40*/  R2UR UR23, R5.reuse ;  /* 0x00000000051772ca */ /* 0x040fe200000e0000 */
[----:B------:R5:W-:Y:S01]  /*2bc50*/  ST.E desc[UR4][R2.64+0x64], R49 ;  /* 0x0000643102007985 */ /* 0x000be2000c101904 */
[C---:B------:R-:W-:Y:S02]  /*2bc60*/  R2UR UR24, R4.reuse ;  /* 0x00000000041872ca */ /* 0x040fe400000e0000 */
[----:B------:R-:W-:Y:S02]  /*2bc70*/  R2UR UR25, R5 ;  /* 0x00000000051972ca */ /* 0x000fe400000e0000 */
[----:B------:R-:W-:-:S02]  /*2bc80*/  R2UR UR8, R4 ;  /* 0x00000000040872ca */ /* 0x000fc400000e0000 */
[C---:B------:R-:W-:Y:S02]  /*2bc90*/  R2UR UR9, R5.reuse ;  /* 0x00000000050972ca */ /* 0x040fe400000e0000 */
[C---:B------:R-:W-:Y:S02]  /*2bca0*/  R2UR UR4, R4.reuse ;  /* 0x00000000040472ca */ /* 0x040fe400000e0000 */
[----:B------:R-:W-:Y:S01]  /*2bcb0*/  R2UR UR5, R5 ;  /* 0x00000000050572ca */ /* 0x000fe200000e0000 */
        /* <DEDUP_REMOVED lines=8> */
[----:B------:R5:W-:Y:S04]  /*2bd40*/  ST.E desc[UR20][R2.64+0x80], R56 ;  /* 0x0000803802007985 */ /* 0x000be8000c101914 */
[----:B------:R5:W-:Y:S04]  /*2bd50*/  ST.E desc[UR22][R2.64+0x84], R57 ;  /* 0x0000843902007985 */ /* 0x000be8000c101916 */
[----:B------:R5:W-:Y:S01]  /*2bd60*/  ST.E desc[UR24][R2.64+0x88], R58 ;  /* 0x0000883a02007985 */ /* 0x000be2000c101918 */
[----:B------:R-:W-:-:S03]  /*2bd70*/  R2UR UR10, R4 ;  /* 0x00000000040a72ca */ /* 0x000fc600000e0000 */
[----:B------:R5:W-:Y:S01]  /*2bd80*/  ST.E desc[UR8][R2.64+0x8c], R59 ;  /* 0x00008c3b02007985 */ /* 0x000be2000c101908 */
[C---:B------:R-:W-:Y:S02]  /*2bd90*/  R2UR UR8, R4.reuse ;  /* 0x00000000040872ca */ /* 0x040fe400000e0000 */
[C---:B------:R-:W-:Y:S01]  /*2bda0*/  R2UR UR9, R5.reuse ;  /* 0x00000000050972ca */ /* 0x040fe200000e0000 */
[----:B------:R5:W-:Y:S01]  /*2bdb0*/  ST.E desc[UR4][R2.64+0x90], R60 ;  /* 0x0000903c02007985 */ /* 0x000be2000c101904 */
        /* <DEDUP_REMOVED lines=289> */
[----:B------:R-:W-:Y:S01]  /*2cfd0*/  R2UR UR57, R5 ;  /* 0x00000000053972ca */ /* 0x000fe200000e0000 */
[----:B------:R-:W-:Y:S01]  /*2cfe0*/  ST.E desc[UR6][R8.64], R196 ;  /* 0x000000c408007985 */ /* 0x000fe2000c101906 */
[----:B------:R-:W-:-:S02]  /*2cff0*/  R2UR UR60, R4 ;  /* 0x00000000043c72ca */ /* 0x000fc400000e0000 */
[C---:B------:R-:W-:Y:S01]  /*2d000*/  R2UR UR61, R5.reuse ;  /* 0x00000000053d72ca */ /* 0x040fe200000e0000 */
[----:B-1----:R-:W5:Y:S01]  /*2d010*/  LD.E R24, desc[UR8][R2.64] ;  /* 0x0000000802187980 */ /* 0x002f62000c101900 */
[C---:B------:R-:W-:Y:S02]  /*2d020*/  R2UR UR58, R4.reuse ;  /* 0x00000000043a72ca */ /* 0x040fe400000e0000 */
[C---:B------:R-:W-:Y:S01]  /*2d030*/  R2UR UR59, R5.reuse ;  /* 0x00000000053b72ca */ /* 0x040fe200000e0000 */
[----:B--2---:R-:W2:Y:S01]  /*2d040*/  LD.E R25, desc[UR10][R2.64+0x4] ;  /* 0x0000040a02197980 */ /* 0x004ea2000c101900 */
[C---:B------:R-:W-:Y:S02]  /*2d050*/  R2UR UR4, R4.reuse ;  /* 0x00000000040472ca */ /* 0x040fe400000e0000 */
[----:B------:R-:W-:Y:S01]  /*2d060*/  R2UR UR5, R5 ;  /* 0x00000000050572ca */ /* 0x000fe200000e0000 */
[----:B---3--:R-:W2:Y:S01]  /*2d070*/  LD.E R26, desc[UR12][R2.64+0x8] ;  /* 0x0000080c021a7980 */ /* 0x008ea2000c101900 */
[----:B------:R-:W-:-:S02]  /*2d080*/  R2UR UR6, R4 ;  /* 0x00000000040672ca */ /* 0x000fc400000e0000 */
[C---:B------:R-:W-:Y:S01]  /*2d090*/  R2UR UR7, R5.reuse ;  /* 0x00000000050772ca */ /* 0x040fe200000e0000 */
[----:B----4-:R-:W2:Y:S01]  /*2d0a0*/  LD.E R27, desc[UR14][R2.64+0xc] ;  /* 0x00000c0e021b7980 */ /* 0x010ea2000c101900 */
[C---:B------:R-:W-:Y:S02]  /*2d0b0*/  R2UR UR8, R4.reuse ;  /* 0x00000000040872ca */ /* 0x040fe400000e0000 */
[C---:B------:R-:W-:Y:S01]  /*2d0c0*/  R2UR UR9, R5.reuse ;  /* 0x00000000050972ca */ /* 0x040fe200000e0000 */
[----:B-----5:R-:W2:Y:S01]  /*2d0d0*/  LD.E R28, desc[UR16][R2.64+0x10] ;  /* 0x00001010021c7980 */ /* 0x020ea2000c101900 */
[C---:B------:R-:W-:Y:S02]  /*2d0e0*/  R2UR UR10, R4.reuse ;  /* 0x00000000040a72ca */ /* 0x040fe400000e0000 */
[----:B------:R-:W-:Y:S01]  /*2d0f0*/  R2UR UR11, R5 ;  /* 0x00000000050b72ca */ /* 0x000fe200000e0000 */
[----:B------:R-:W2:Y:S01]  /*2d100*/  LD.E R29, desc[UR18][R2.64+0x14] ;  /* 0x00001412021d7980 */ /* 0x000ea2000c101900 */
[----:B------:R-:W-:-:S02]  /*2d110*/  R2UR UR12, R4 ;  /* 0x00000000040c72ca */ /* 0x000fc400000e0000 */
[C---:B------:R-:W-:Y:S01]  /*2d120*/  R2UR UR13, R5.reuse ;  /* 0x00000000050d72ca */ /* 0x040fe200000e0000 */
[----:B------:R-:W2:Y:S01]  /*2d130*/  LD.E R30, desc[UR20][R2.64+0x18] ;  /* 0x00001814021e7980 */ /* 0x000ea2000c101900 */
[C---:B------:R-:W-:Y:S02]  /*2d140*/  R2UR UR14, R4.reuse ;  /* 0x00000000040e72ca */ /* 0x040fe400000e0000 */
[C---:B------:R-:W-:Y:S01]  /*2d150*/  R2UR UR15, R5.reuse ;  /* 0x00000000050f72ca */ /* 0x040fe200000e0000 */
[----:B------:R-:W2:Y:S01]  /*2d160*/  LD.E R31, desc[UR22][R2.64+0x1c] ;  /* 0x00001c16021f7980 */ /* 0x000ea2000c101900 */
        /* <DEDUP_REMOVED lines=303> */
[----:B------:R-:W-:Y:S02]  /*2e460*/  R2UR UR56, R4 ;  /* 0x00000000043872ca */ /* 0x000fe400000e0000 */
[----:B------:R-:W-:Y:S01]  /*2e470*/  R2UR UR57, R5 ;  /* 0x00000000053972ca */ /* 0x000fe200000e0000 */
        /* <DEDUP_REMOVED lines=19> */
[----:B------:R-:W-:-:S02]  /*2e5b0*/  VIADD R152, R6, 0x80 ;  /* 0x0000008006987836 */ /* 0x000fc40000000000 */
[----:B------:R-:W-:Y:S01]  /*2e5c0*/  IMAD.MOV.U32 R153, RZ, RZ, R7 ;  /* 0x000000ffff997224 */ /* 0x000fe200078e0007 */
[----:B------:R-:W-:Y:S02]  /*2e5d0*/  F2FP.BF16.F32.PACK_AB R156, R156, R157 ;  /* 0x0000009d9c9c723e */ /* 0x000fe400000010ff */
[----:B------:R-:W-:Y:S02]  /*2e5e0*/  R2UR UR6, R152 ;  /* 0x00000000980672ca */ /* 0x000fe400000e0000 */
[----:B------:R-:W-:Y:S02]  /*2e5f0*/  R2UR UR7, R153 ;  /* 0x00000000990772ca */ /* 0x000fe400000e0000 */
[----:B------:R-:W-:Y:S02]  /*2e600*/  F2FP.BF16.F32.PACK_AB R158, R14, R21 ;  /* 0x000000150e9e723e */ /* 0x000fe400000010ff */
[----:B------:R-:W-:Y:S02]  /*2e610*/  F2FP.BF16.F32.PACK_AB R157, R12, R13 ;  /* 0x0000000d0c9d723e */ /* 0x000fe400000010ff */
[----:B------:R-:W-:-:S02]  /*2e620*/  F2FP.BF16.F32.PACK_AB R159, R159, R160 ;  /* 0x000000a09f9f723e */ /* 0x000fc400000010ff */
        /* <DEDUP_REMOVED lines=18> */
[----:B------:R-:W-:Y:S02]  /*2e750*/  R2UR UR24, R4 ;  /* 0x00000000041872ca */ /* 0x000fe400000e0000 */
[----:B------:R-:W-:Y:S01]  /*2e760*/  R2UR UR25, R5 ;  /* 0x00000000051972ca */ /* 0x000fe200000e0000 */
[----:B--2---:R-:W-:-:S06]  /*2e770*/  WARPGROUP.ARRIVE ;  /* 0x00000000000079c5 */ /* 0x004fcc0000000000 */
[----:B------:R-:W-:Y:S01]  /*2e780*/  HGMMA.64x256x16.F32.BF16 R24, R156, gdesc[UR4].tnspB, R24, gsb0 ;  /* 0x43e000049c187df0 */ /* 0x000fe20008001818 */
        /* <DEDUP_REMOVED lines=753> */
[----:B------:R-:W-:-:S03]  /*316a0*/  IMAD.MOV.U32 R13, RZ, RZ, R7 ;  /* 0x000000ffff0d7224 */ /* 0x000fc600078e0007 */
[----:B------:R-:W-:Y:S02]  /*316b0*/  R2UR UR6, R12 ;  /* 0x000000000c0672ca */ /* 0x000fe400000e0000 */
[----:B------:R-:W-:Y:S02]  /*316c0*/  R2UR UR7, R13 ;  /* 0x000000000d0772ca */ /* 0x000fe400000e0000 */
[----:B------:R-:W-:Y:S02]  /*316d0*/  F2FP.BF16.F32.PACK_AB R152, R167, R168 ;  /* 0x000000a8a798723e */ /* 0x000fe400000010ff */
        /* <DEDUP_REMOVED lines=1602> */
[C---:B------:R-:W-:Y:S01]  /*37b00*/  R2UR UR51, R5.reuse ;  /* 0x00000000053372ca */ /* 0x040fe200000e0000 */
[----:B------:R-:W-:Y:S02]  /*37b10*/  WARPGROUP.DEPBAR.LE gsb0, 0x0 ;  /* 0x00008000000079c5 */ /* 0x000fe40000010000 */
        /* <DEDUP_REMOVED lines=351> */
[----:B------:R-:W-:Y:S01]  /*39110*/  ST.E desc[UR6][R2.64+0x1ec], R147 ;  /* 0x0001ec9302007985 */ /* 0x000fe2000c101906 */
[----:B------:R-:W-:-:S03]  /*39120*/  R2UR UR5, R5 ;  /* 0x00000000050572ca */ /* 0x000fc600000e0000 */
[----:B------:R-:W-:Y:S01]  /*39130*/  ST.E desc[UR8][R2.64+0x1f0], R148 ;  /* 0x0001f09402007985 */ /* 0x000fe2000c101908 */
[----:B------:R-:W-:-:S03]  /*39140*/  R2UR UR6, R4 ;  /* 0x00000000040672ca */ /* 0x000fc600000e0000 */
[----:B------:R-:W-:Y:S01]  /*39150*/  ST.E desc[UR10][R2.64+0x1f4], R149 ;  /* 0x0001f49502007985 */ /* 0x000fe2000c10190a */
[----:B------:R-:W-:-:S03]  /*39160*/  R2UR UR7, R5 ;  /* 0x00000000050772ca */ /* 0x000fc600000e0000 */
[----:B------:R-:W-:Y:S01]  /*39170*/  ST.E desc[UR12][R2.64+0x1f8], R150 ;  /* 0x0001f89602007985 */ /* 0x000fe2000c10190c */
[C---:B------:R-:W-:Y:S02]  /*39180*/  R2UR UR8, R4.reuse ;  /* 0x00000000040872ca */ /* 0x040fe400000e0000 */
[C---:B------:R-:W-:Y:S01]  /*39190*/  R2UR UR9, R5.reuse ;  /* 0x00000000050972ca */ /* 0x040fe200000e0000 */
[----:B------:R-:W-:Y:S01]  /*391a0*/  ST.E desc[UR14][R2.64+0x1fc], R151 ;  /* 0x0001fc9702007985 */ /* 0x000fe2000c10190e */
        /* <DEDUP_REMOVED lines=25> */
[----:B------:R-:W-:Y:S01]  /*39340*/  R2UR UR57, R5 ;  /* 0x00000000053972ca */ /* 0x000fe200000e0000 */
[----:B------:R5:W-:Y:S01]  /*39350*/  ST.E desc[UR4][R2.64+0x1e8], R146 ;  /* 0x0001e89202007985 */ /* 0x000be2000c101904 */
[----:B------:R-:W-:-:S03]  /*39360*/  R2UR UR60, R4 ;  /* 0x00000000043c72ca */ /* 0x000fc600000e0000 */
[----:B------:R-:W-:Y:S01]  /*39370*/  ST.E desc[UR6][R8.64], R196 ;  /* 0x000000c408007985 */ /* 0x000fe2000c101906 */
[C---:B------:R-:W-:Y:S02]  /*39380*/  R2UR UR61, R5.reuse ;  /* 0x00000000053d72ca */ /* 0x040fe400000e0000 */
        /* <DEDUP_REMOVED lines=324> */
[----:B------:R-:W-:Y:S01]  /*3a7d0*/  R2UR UR56, R4 ;  /* 0x00000000043872ca */ /* 0x000fe200000e0000 */
[----:B------:R-:W2:Y:S01]  /*3a7e0*/  LD.E R132, desc[UR4][R2.64+0x1b0] ;  /* 0x0001b00402847980 */ /* 0x000ea2000c101900 */
[----:B------:R-:W-:-:S03]  /*3a7f0*/  R2UR UR57, R5 ;  /* 0x00000000053972ca */ /* 0x000fc600000e0000 */
        /* <DEDUP_REMOVED lines=19> */
[----:B------:R-:W-:Y:S01]  /*3a930*/  VIADD R6, R6, 0x280 ;  /* 0x0000028006067836 */ /* 0x000fe20000000000 */
[----:B------:R-:W-:-:S04]  /*3a940*/  R2UR UR7, R7 ;  /* 0x00000000070772ca */ /* 0x000fc800000e0000 */
[----:B------:R-:W-:Y:S02]  /*3a950*/  R2UR UR6, R6 ;  /* 0x00000000060672ca */ /* 0x000fe400000e0000 */
[----:B------:R-:W-:Y:S02]  /*3a960*/  F2FP.BF16.F32.PACK_AB R152, R191, R192 ;  /* 0x000000c0bf98723e */ /* 0x000fe400000010ff */
[----:B------:R-:W-:Y:S02]  /*3a970*/  F2FP.BF16.F32.PACK_AB R154, R187, R190 ;  /* 0x000000bebb9a723e */ /* 0x000fe400000010ff */
[----:B------:R-:W-:Y:S02]  /*3a980*/  F2FP.BF16.F32.PACK_AB R153, R163, R164 ;  /* 0x000000a4a399723e */ /* 0x000fe400000010ff */
[----:B------:R-:W-:Y:S02]  /*3a990*/  F2FP.BF16.F32.PACK_AB R155, R161, R162 ;  /* 0x000000a2a19b723e */ /* 0x000fe400000010ff */
        /* <DEDUP_REMOVED lines=27> */
[----:B------:R-:W-:Y:S01]  /*3ab50*/  R2UR UR29, R5 ;  /* 0x00000000051d72ca */ /* 0x000fe200000e0000 */
[----:B------:R-:W-:-:S02]  /*3ab60*/  WARPGROUP.DEPBAR.LE gsb0, 0x0 ;  /* 0x00008000000079c5 */ /* 0x000fc40000010000 */
[----:B------:R-:W-:Y:S01]  /*3ab70*/  ST.E desc[UR4][R2.64], R24 ;  /* 0x0000001802007985 */ /* 0x000fe2000c101904 */
[C---:B------:R-:W-:Y:S02]  /*3ab80*/  R2UR UR4, R4.reuse ;  /* 0x00000000040472ca */ /* 0x040fe400000e0000 */
[C---:B------:R-:W-:Y:S01]  /*3ab90*/  R2UR UR5, R5.reuse ;  /* 0x00000000050572ca */ /* 0x040fe200000e0000 */
[----:B------:R-:W-:Y:S01]  /*3aba0*/  ST.E desc[UR6][R2.64+0x4], R25 ;  /* 0x0000041902007985 */ /* 0x000fe2000c101906 */
[C---:B------:R-:W-:Y:S02]  /*3abb0*/  R2UR UR6, R4.reuse ;  /* 0x00000000040672ca */ /* 0x040fe400000e0000 */
[----:B------:R-:W-:Y:S01]  /*3abc0*/  R2UR UR7, R5 ;  /* 0x00000000050772ca */ /* 0x000fe200000e0000 */
[----:B------:R-:W-:Y:S04]  /*3abd0*/  ST.E desc[UR8][R2.64+0x8], R26 ;  /* 0x0000081a02007985 */ /* 0x000fe8000c101908 */
[----:B------:R-:W-:Y:S04]  /*3abe0*/  ST.E desc[UR10][R2.64+0xc], R27 ;  /* 0x00000c1b02007985 */ /* 0x000fe8000c10190a */
[----:B------:R-:W-:Y:S01]  /*3abf0*/  ST.E desc[UR12][R2.64+0x10], R28 ;  /* 0x0000101c02007985 */ /* 0x000fe2000c10190c */
[----:B------:R-:W-:-:S03]  /*3ac00*/  R2UR UR8, R4 ;  /* 0x00000000040872ca */ /* 0x000fc600000e0000 */
[----:B------:R-:W-:Y:S01]  /*3ac10*/  ST.E desc[UR14][R2.64+0x14], R29 ;  /* 0x0000141d02007985 */ /* 0x000fe2000c10190e */
[----:B------:R-:W-:-:S03]  /*3ac20*/  R2UR UR9, R5 ;  /* 0x00000000050972ca */ /* 0x000fc600000e0000 */
[----:B------:R-:W-:Y:S04]  /*3ac30*/  ST.E desc[UR16][R2.64+0x18], R30 ;  /* 0x0000181e02007985 */ /* 0x000fe8000c101910 */
[----:B------:R-:W-:Y:S04]  /*3ac40*/  ST.E desc[UR18][R2.64+0x1c], R31 ;  /* 0x00001c1f02007985 */ /* 0x000fe8000c101912 */
[----:B------:R-:W-:Y:S04]  /*3ac50*/  ST.E desc[UR20][R2.64+0x20], R32 ;  /* 0x0000202002007985 */ /* 0x000fe8000c101914 */
[----:B------:R-:W-:Y:S04]  /*3ac60*/  ST.E desc[UR22][R2.64+0x24], R33 ;  /* 0x0000242102007985 */ /* 0x000fe8000c101916 */
        /* <DEDUP_REMOVED lines=19> */
[----:B------:R-:W-:Y:S01]  /*3ada0*/  ST.E desc[UR8][R2.64+0x34], R37 ;  /* 0x0000342502007985 */ /* 0x000fe2000c101908 */
        /* <DEDUP_REMOVED lines=8> */
[----:B------:R-:W-:Y:S01]  /*3ae30*/  R2UR UR5, R5 ;  /* 0x00000000050572ca */ /* 0x000fe200000e0000 */
[----:B------:R-:W-:Y:S04]  /*3ae40*/  ST.E desc[UR6][R2.64+0x3c], R39 ;  /* 0x00003c2702007985 */ /* 0x000fe8000c101906 */
[----:B------:R-:W-:Y:S04]  /*3ae50*/  ST.E desc[UR10][R2.64+0x40], R40 ;  /* 0x0000402802007985 */ /* 0x000fe8000c10190a */
[----:B------:R-:W-:Y:S04]  /*3ae60*/  ST.E desc[UR12][R2.64+0x44], R41 ;  /* 0x0000442902007985 */ /* 0x000fe8000c10190c */
        /* <DEDUP_REMOVED lines=8> */
[----:B------:R-:W-:Y:S01]  /*3aef0*/  ST.E desc[UR8][R2.64+0x60], R48 ;  /* 0x0000603002007985 */ /* 0x000fe2000c101908 */
[C---:B------:R-:W-:Y:S02]  /*3af00*/  R2UR UR8, R4.reuse ;  /* 0x00000000040872ca */ /* 0x040fe400000e0000 */
[----:B------:R-:W-:Y:S01]  /*3af10*/  R2UR UR9, R5 ;  /* 0x00000000050972ca */ /* 0x000fe200000e0000 */
[----:B------:R-:W-:Y:S01]  /*3af20*/  ST.E desc[UR4][R2.64+0x64], R49 ;  /* 0x0000643102007985 */ /* 0x000fe2000c101904 */
        /* <DEDUP_REMOVED lines=14> */
[----:B------:R-:W-:Y:S01]  /*3b010*/  ST.E desc[UR6][R2.64+0x68], R50 ;  /* 0x0000683202007985 */ /* 0x000fe2000c101906 */
        /* <DEDUP_REMOVED lines=288> */
[----:B------:R-:W2:Y:S01]  /*3c220*/  LD.E R7, desc[UR28][R2.64] ;  /* 0x0000001c02077980 */ /* 0x000ea2000c101900 */
[----:B------:R-:W-:-:S02]  /*3c230*/  R2UR UR4, R4 ;  /* 0x00000000040472ca */ /* 0x000fc400000e0000 */
[C---:B------:R-:W-:Y:S02]  /*3c240*/  R2UR UR5, R5.reuse ;  /* 0x00000000050572ca */ /* 0x040fe400000e0000 */
[----:B------:R-:W-:Y:S02]  /*3c250*/  R2UR UR6, R4 ;  /* 0x00000000040672ca */ /* 0x000fe400000e0000 */
[----:B------:R-:W-:-:S09]  /*3c260*/  R2UR UR7, R5 ;  /* 0x00000000050772ca */ /* 0x000fd200000e0000 */
[----:B--2---:R2:W-:Y:S04]  /*3c270*/  ST.E desc[UR4][R2.64], R7 ;  /* 0x0000000702007985 */ /* 0x0045e8000c101904 */
[----:B------:R-:W3:Y:S01]  /*3c280*/  LD.E R11, desc[UR6][R2.64+0x4] ;  /* 0x00000406020b7980 */ /* 0x000ee2000c101900 */
[C---:B------:R-:W-:Y:S02]  /*3c290*/  R2UR UR4, R4.reuse ;  /* 0x00000000040472ca */ /* 0x040fe400000e0000 */
[C---:B------:R-:W-:Y:S02]  /*3c2a0*/  R2UR UR5, R5.reuse ;  /* 0x00000000050572ca */ /* 0x040fe400000e0000 */
[----:B------:R-:W-:Y:S02]  /*3c2b0*/  R2UR UR6, R4 ;  /* 0x00000000040672ca */ /* 0x000fe400000e0000 */
[----:B------:R-:W-:-:S09]  /*3c2c0*/  R2UR UR7, R5 ;  /* 0x00000000050772ca */ /* 0x000fd200000e0000 */
[----:B---3--:R3:W-:Y:S04]  /*3c2d0*/  ST.E desc[UR4][R2.64+0x4], R11 ;  /* 0x0000040b02007985 */ /* 0x0087e8000c101904 */
[----:B------:R-:W4:Y:S01]  /*3c2e0*/  LD.E R13, desc[UR6][R2.64+0x8] ;  /* 0x00000806020d7980 */ /* 0x000f22000c101900 */
[C---:B------:R-:W-:Y:S02]  /*3c2f0*/  R2UR UR4, R4.reuse ;  /* 0x00000000040472ca */ /* 0x040fe400000e0000 */
[C---:B------:R-:W-:Y:S02]  /*3c300*/  R2UR UR5, R5.reuse ;  /* 0x00000000050572ca */ /* 0x040fe400000e0000 */
[----:B------:R-:W-:Y:S02]  /*3c310*/  R2UR UR6, R4 ;  /* 0x00000000040672ca */ /* 0x000fe400000e0000 */
[----:B------:R-:W-:-:S09]  /*3c320*/  R2UR UR7, R5 ;  /* 0x00000000050772ca */ /* 0x000fd200000e0000 */
[----:B----4-:R4:W-:Y:S04]  /*3c330*/  ST.E desc[UR4][R2.64+0x8], R13 ;  /* 0x0000080d02007985 */ /* 0x0109e8000c101904 */
[----:B-1----:R-:W5:Y:S01]  /*3c340*/  LD.E R9, desc[UR6][R2.64+0xc] ;  /* 0x00000c0602097980 */ /* 0x002f62000c101900 */
[C---:B------:R-:W-:Y:S02]  /*3c350*/  R2UR UR4, R4.reuse ;  /* 0x00000000040472ca */ /* 0x040fe400000e0000 */
[C---:B------:R-:W-:Y:S02]  /*3c360*/  R2UR UR5, R5.reuse ;  /* 0x00000000050572ca */ /* 0x040fe400000e0000 */
[----:B------:R-:W-:Y:S02]  /*3c370*/  R2UR UR6, R4 ;  /* 0x00000000040672ca */ /* 0x000fe400000e0000 */
[----:B------:R-:W-:-:S09]  /*3c380*/  R2UR UR7, R5 ;  /* 0x00000000050772ca */ /* 0x000fd200000e0000 */
[----:B-----5:R1:W-:Y:S04]  /*3c390*/  ST.E desc[UR4][R2.64+0xc], R9 ;  /* 0x00000c0902007985 */ /* 0x0203e8000c101904 */
[----:B--2---:R-:W2:Y:S01]  /*3c3a0*/  LD.E R7, desc[UR6][R2.64+0x10] ;  /* 0x0000100602077980 */ /* 0x004ea2000c101900 */
[C---:B------:R-:W-:Y:S02]  /*3c3b0*/  R2UR UR4, R4.reuse ;  /* 0x00000000040472ca */ /* 0x040fe400000e0000 */
[C---:B------:R-:W-:Y:S02]  /*3c3c0*/  R2UR UR5, R5.reuse ;  /* 0x00000000050572ca */ /* 0x040fe400000e0000 */
[----:B------:R-:W-:Y:S02]  /*3c3d0*/  R2UR UR6, R4 ;  /* 0x00000000040672ca */ /* 0x000fe400000e0000 */
[----:B------:R-:W-:-:S09]  /*3c3e0*/  R2UR UR7, R5 ;  /* 0x00000000050772ca */ /* 0x000fd200000e0000 */
[----:B--2---:R2:W-:Y:S04]  /*3c3f0*/  ST.E desc[UR4][R2.64+0x10], R7 ;  /* 0x0000100702007985 */ /* 0x0045e8000c101904 */
[----:B---3--:R-:W3:Y:S01]  /*3c400*/  LD.E R11, desc[UR6][R2.64+0x14] ;  /* 0x00001406020b7980 */ /* 0x008ee2000c101900 */
[C---:B------:R-:W-:Y:S02]  /*3c410*/  R2UR UR4, R4.reuse ;  /* 0x00000000040472ca */ /* 0x040fe400000e0000 */
[C---:B------:R-:W-:Y:S02]  /*3c420*/  R2UR UR5, R5.reuse ;  /* 0x00000000050572ca */ /* 0x040fe400000e0000 */
[----:B------:R-:W-:Y:S02]  /*3c430*/  R2UR UR6, R4 ;  /* 0x00000000040672ca */ /* 0x000fe400000e0000 */
[----:B------:R-:W-:-:S09]  /*3c440*/  R2UR UR7, R5 ;  /* 0x00000000050772ca */ /* 0x000fd200000e0000 */
[----:B---3--:R3:W-:Y:S04]  /*3c450*/  ST.E desc[UR4][R2.64+0x14], R11 ;  /* 0x0000140b02007985 */ /* 0x0087e8000c101904 */
[----:B----4-:R-:W4:Y:S01]  /*3c460*/  LD.E R13, desc[UR6][R2.64+0x18] ;  /* 0x00001806020d7980 */ /* 0x010f22000c101900 */
        /* <DEDUP_REMOVED lines=719> */
[----:B----4-:R-:W3:Y:S01]  /*3f160*/  LD.E R13, desc[UR6][R2.64+0x1f8] ;  /* 0x0001f806020d7980 */ /* 0x010ee2000c101900 */
[C---:B------:R-:W-:Y:S02]  /*3f170*/  R2UR UR4, R4.reuse ;  /* 0x00000000040472ca */ /* 0x040fe400000e0000 */
[C---:B------:R-:W-:Y:S02]  /*3f180*/  R2UR UR5, R5.reuse ;  /* 0x00000000050572ca */ /* 0x040fe400000e0000 */
[----:B------:R-:W-:Y:S02]  /*3f190*/  R2UR UR6, R4 ;  /* 0x00000000040672ca */ /* 0x000fe400000e0000 */
[----:B------:R-:W-:-:S02]  /*3f1a0*/  R2UR UR7, R5 ;  /* 0x00000000050772ca */ /* 0x000fc400000e0000 */
[----:B------:R-:W-:-:S07]  /*3f1b0*/  LOP3.LUT P6, RZ, R202, 0x7f, RZ, 0xc0, !PT ;  /* 0x0000007fcaff7812 */ /* 0x000fce00078cc0ff */
[----:B---3--:R2:W-:Y:S04]  /*3f1c0*/  ST.E desc[UR4][R2.64+0x1f8], R13 ;  /* 0x0001f80d02007985 */ /* 0x0085e8000c101904 */
[----:B-1----:R-:W3:Y:S01]  /*3f1d0*/  LD.E R9, desc[UR6][R2.64+0x1fc] ;  /* 0x0001fc0602097980 */ /* 0x002ee2000c101900 */
[----:B------:R-:W-:Y:S02]  /*3f1e0*/  R2UR UR4, R4 ;  /* 0x00000000040472ca */ /* 0x000fe400000e0000 */
[----:B------:R-:W-:-:S13]  /*3f1f0*/  R2UR UR5, R5 ;  /* 0x00000000050572ca */ /* 0x000fda00000e0000 */
[----:B---3--:R2:W-:Y:S01]  /*3f200*/  ST.E desc[UR4][R2.64+0x1fc], R9 ;  /* 0x0001fc0902007985 */ /* 0x0085e2000c101904 */
[----:B------:R-:W-:Y:S05]  /*3f210*/  @P6 BRA `(.L_x_8940) ;  /* 0x0000000000306947 */ /* 0x000fea0003800000 */
[----:B--2---:R-:W2:Y:S04]  /*3f220*/  LDL.64 R2, [R0+0x40] ;  /* 0x0000400000027983 */ /* 0x004ea80000100a00 */
[----:B------:R-:W3:Y:S01]  /*3f230*/  LDL.64 R6, [R0] ;  /* 0x0000000000067983 */ /* 0x000ee20000100a00 */
[C---:B------:R-:W-:Y:S02]  /*3f240*/  R2UR UR4, R4.reuse ;  /* 0x00000000040472ca */ /* 0x040fe400000e0000 */
[C---:B------:R-:W-:Y:S02]  /*3f250*/  R2UR UR5, R5.reuse ;  /* 0x00000000050572ca */ /* 0x040fe400000e0000 */
[----:B------:R-:W-:Y:S02]  /*3f260*/  R2UR UR6, R4 ;  /* 0x00000000040672ca */ /* 0x000fe400000e0000 */
[----:B------:R-:W-:-:S09]  /*3f270*/  R2UR UR7, R5 ;  /* 0x00000000050772ca */ /* 0x000fd200000e0000 */
[----:B--2---:R-:W2:Y:S04]  /*3f280*/  LD.E.64 R2, desc[UR4][R2.64+0x30] ;  /* 0x0000300402027980 */ /* 0x004ea8000c101b00 */
[----:B---3--:R-:W3:Y:S01]  /*3f290*/  LD.E R6, desc[UR6][R6.64] ;  /* 0x0000000606067980 */ /* 0x008ee2000c101900 */
[----:B--2---:R-:W-:-:S05]  /*3f2a0*/  MOV R5, R2 ;  /* 0x0000000200057202 */ /* 0x004fca0000000f00 */
[----:B---3--:R-:W-:-:S05]  /*3f2b0*/  IMAD R4, R6, 0x8, R5 ;  /* 0x0000000806047824 */ /* 0x008fca00078e0205 */
[----:B------:R-:W-:-:S04]  /*3f2c0*/  PRMT R4, RZ, 0x654, R4 ;  /* 0x00000654ff047816 */ /* 0x000fc80000000004 */
[----:B------:R1:W-:Y:S03]  /*3f2d0*/  SYNCS.ARRIVE.TRANS64.RED.A1T0 RZ, [R4+URZ], RZ ;  /* 0x000000ff04ff79a7 */ /* 0x0003e6000810043f */
.L_x_8940:
[----:B--2---:R-:W-:Y:S02]  /*3f2e0*/  IMAD.MOV.U32 R2, RZ, RZ, R205 ;  /* 0x000000ffff027224 */ /* 0x004fe400078e00cd */
[----:B------:R-:W-:-:S04]  /*3f2f0*/  IMAD.MOV.U32 R3, RZ, RZ, 0x0 ;  /* 0x00000000ff037424 */ /* 0x000fc800078e00ff */
[----:B-1----:R-:W-:Y:S05]  /*3f300*/  RET.REL.NODEC R2 `(_ZN7cutlass13device_kernelIN5flash11enable_sm90INS1_16FlashAttnFwdSm90INS1_25CollectiveMainloopFwdSm90ILi2EN4cute5tupleIJNS5_1CILi1EEES8_S8_EEENS6_IJNS7_ILi128EEENS7_ILi96EEENS7_ILi64EEEEEELi256ENS_10bfloat16_tEfNS_4arch4Sm90ELb0ELb1ELb0ELb0ELb0ELb0ELb1ELb1ELb0ELb0ELb0ELb0EEENS1_21CollectiveEpilogueFwdINS6_IJSA_NS7_ILi256EEESB_EEES9_SE_SG_Li256ELb0ELb0ELb0ELb0EEENS1_30DynamicPersistentTileSchedulerILi256ELi32ELb0ELb0ELb1EEEEEEEEEvNT_6ParamsE) ;  /* 0xfffffc0c023c7950 */ /* 0x002fea0003c3ffff */
.L_x_8918:
[----:B-1----:R1:W2:Y:S02]  /*3f310*/  SYNCS.PHASECHK.TRANS64.TRYWAIT P0, [R2+URZ], R3 ;  /* 0x00000003020075a7 */ /* 0x0022a4000800017f */
[----:B--2---:R-:W-:Y:S05]  /*3f320*/  @!P0 NANOSLEEP.SYNCS 0x989680 ;  /* 0x009896800000895d */ /* 0x004fea0003900000 */
[----:B------:R-:W2:Y:S02]  /*3f330*/  @!P0 SYNCS.PHASECHK.TRANS64 P0, [R2+URZ], R3 ;  /* 0x00000003020085a7 */ /* 0x000ea4000800007f */
[----:B--2---:R-:W-:Y:S05]  /*3f340*/  @!P0 BRA `(.L_x_8918) ;  /* 0xfffffffc00f08947 */ /* 0x004fea000383ffff */
[----:B------:R-:W-:Y:S05]  /*3f350*/  BRA `(.L_x_8917) ;  /* 0xfffffe4c00f87947 */ /* 0x000fea000383ffff */
.L_x_8925:
[----:B-1----:R1:W2:Y:S02]  /*3f360*/  SYNCS.PHASECHK.TRANS64.TRYWAIT P0, [R8+URZ], R9 ;  /* 0x00000009080075a7 */ /* 0x0022a4000800017f */
[----:B--2---:R-:W-:Y:S05]  /*3f370*/  @!P0 NANOSLEEP.SYNCS 0x989680 ;  /* 0x009896800000895d */ /* 0x004fea0003900000 */
[----:B------:R-:W2:Y:S02]  /*3f380*/  @!P0 SYNCS.PHASECHK.TRANS64 P0, [R8+URZ], R9 ;  /* 0x00000009080085a7 */ /* 0x000ea4000800007f */
[----:B--2---:R-:W-:Y:S05]  /*3f390*/  @!P0 BRA `(.L_x_8925) ;  /* 0xfffffffc00f08947 */ /* 0x004fea000383ffff */
[----:B------:R-:W-:Y:S05]  /*3f3a0*/  BRA `(.L_x_8924) ;  /* 0xfffffe5400cc7947 */ /* 0x000fea000383ffff */
.L_x_8941:
        /* <DEDUP_REMOVED lines=13> */
.L_x_11965:


//--------------------- .text._ZN7cutlass13device_kernelIN5flash11enable_sm90INS1_16FlashAttnFwdSm90INS1_25CollectiveMainloopFwdSm90ILi2EN4cute5tupleIJNS5_1CILi1EEES8_S8_EEENS6_IJNS7_ILi128EEENS7_ILi96EEENS7_ILi64EEEEEELi256ENS_10bfloat16_tEfNS_4arch4Sm90ELb0ELb1ELb0ELb1ELb0ELb0ELb0ELb1ELb0ELb0ELb0ELb0EEENS1_21CollectiveEpilogueFwdINS6_IJSA_NS7_ILi256EEESB_EEES9_SE_SG_Li256ELb1ELb0ELb0ELb0EEENS1_36VarlenDynamicPersistentTileSchedulerILi128ELi96ELi256ELi32ELb0ELb0ELb1ELb1ELb0ELb1EEEEEEEEEvNT_6ParamsE --------------------------
	.section	.text._ZN7cutlass13device_kernelIN5flash11enable_sm90INS1_16FlashAttnFwdSm90INS1_25CollectiveMainloopFwdSm90ILi2EN4cute5tupleIJNS5_1CILi1EEES8_S8_EEENS6_IJNS7_ILi128EEENS7_ILi96EEENS7_ILi64EEEEEELi256ENS_10bfloat16_tEfNS_4arch4Sm90ELb0ELb1ELb0ELb1ELb0ELb0ELb0ELb1ELb0ELb0ELb0ELb0EEENS1_21CollectiveEpilogueFwdINS6_IJSA_NS7_ILi256EEESB_EEES9_SE_SG_Li256ELb1ELb0ELb0ELb0EEENS1_36VarlenDynamicPersistentTileSchedulerILi128ELi96ELi256ELi32ELb0ELb0ELb1ELb1ELb0ELb1EEEEEEEEEvNT_6ParamsE,"ax",@progbits
	.align	128
.text._ZN7cutlass13device_kernelIN5flash11enable_sm90INS1_16FlashAttnFwdSm90INS1_25CollectiveMainloopFwdSm90ILi2EN4cute5tupleIJNS5_1CILi1EEES8_S8_EEENS6_IJNS7_ILi128EEENS7_ILi96EEENS7_ILi64EEEEEELi256ENS_10bfloat16_tEfNS_4arch4Sm90ELb0ELb1ELb0ELb1ELb0ELb0ELb0ELb1ELb0ELb0ELb0ELb0EEENS1_21CollectiveEpilogueFwdINS6_IJSA_NS7_ILi256EEESB_EEES9_SE_SG_Li256ELb1ELb0ELb0ELb0EEENS1_36VarlenDynamicPersistentTileSchedulerILi128ELi96ELi256ELi32ELb0ELb0ELb1ELb1ELb0ELb1EEEEEEEEEvNT_6ParamsE:
        .type           _ZN7cutlass13device_kernelIN5flash11enable_sm90INS1_16FlashAttnFwdSm90INS1_25CollectiveMainloopFwdSm90ILi2EN4cute5tupleIJNS5_1CILi1EEES8_S8_EEENS6_IJNS7_ILi128EEENS7_ILi96EEENS7_ILi64EEEEEELi256ENS_10bfloat16_tEfNS_4arch4Sm90ELb0ELb1ELb0ELb1ELb0ELb0ELb0ELb1ELb0ELb0ELb0ELb0EEENS1_21CollectiveEpilogueFwdINS6_IJSA_NS7_ILi256EEESB_EEES9_SE_SG_Li256ELb1ELb0ELb0ELb0EEENS1_36VarlenDynamicPersistentTileSchedulerILi128ELi96ELi256ELi32ELb0ELb0ELb1ELb1ELb0ELb1EEEEEEEEEvNT_6ParamsE,@function
        .size           _ZN7cutlass13device_kernelIN5flash11enable_sm90INS1_16FlashAttnFwdSm90INS1_25CollectiveMainloopFwdSm90ILi2EN4cute5tupleIJNS5_1CILi1EEES8_S8_EEENS6_IJNS7_ILi128EEENS7_ILi96EEENS7_ILi64EEEEEELi256ENS_10bfloat16_tEfNS_4arch4Sm90ELb0ELb1ELb0ELb1ELb0ELb0ELb0ELb1ELb0ELb0ELb0ELb0EEENS1_21CollectiveEpilogueFwdINS6_IJSA_NS7_ILi256EEESB_EEES9_SE_SG_Li256ELb1ELb0ELb0ELb0EEENS1_36VarlenDynamicPersistentTileSchedulerILi128ELi96ELi256ELi32ELb0ELb0ELb1ELb1ELb0ELb1EEEEEEEEEvNT_6ParamsE,(.L_x_11967 - _ZN7cutlass13device_kernelIN5flash11enable_sm90INS1_16FlashAttnFwdSm90INS1_25CollectiveMainloopFwdSm90ILi2EN4cute5tupleIJNS5_1CILi1EEES8_S8_EEENS6_IJNS7_ILi128EEENS7_ILi96EEENS7_ILi64EEEEEELi256ENS_10bfloat16_tEfNS_4arch4Sm90ELb0ELb1ELb0ELb1ELb0ELb0ELb0ELb1ELb0ELb0ELb0ELb0EEENS1_21CollectiveEpilogueFwdINS6_IJSA_NS7_ILi256EEESB_EEES9_SE_SG_Li256ELb1ELb0ELb0ELb0EEENS1_36VarlenDynamicPersistentTileSchedulerILi128ELi96ELi256ELi32ELb0ELb0ELb1ELb1ELb0ELb1EEEEEEEEEvNT_6ParamsE)
        .other          _ZN7cutlass13device_kernelIN5flash11enable_sm90INS1_16FlashAttnFwdSm90INS1_25CollectiveMainloopFwdSm90ILi2EN4cute5tupleIJNS5_1CILi1EEES8_S8_EEENS6_IJNS7_ILi128EEENS7_ILi96EEENS7_ILi64EEEEEELi256ENS_10bfloat16_tEfNS_4arch4Sm90ELb0ELb1ELb0ELb1ELb0ELb0ELb0ELb1ELb0ELb0ELb0ELb0EEENS1_21CollectiveEpilogueFwdINS6_IJSA_NS7_ILi256EEESB_EEES9_SE_SG_Li256ELb1ELb0ELb0ELb0EEENS1_36VarlenDynamicPersistentTileSchedulerILi128ELi96ELi256ELi32ELb0ELb0ELb1ELb1ELb0ELb1EEEEEEEEEvNT_6ParamsE,@"STO_CUDA_ENTRY STV_DEFAULT"
_ZN7cutlass13device_kernelIN5flash11enable_sm90INS1_16FlashAttnFwdSm90INS1_25CollectiveMainloopFwdSm90ILi2EN4cute5tupleIJNS5_1CILi1EEES8_S8_EEENS6_IJNS7_ILi128EEENS7_ILi96EEENS7_ILi64EEEEEELi256ENS_10bfloat16_tEfNS_4arch4Sm90ELb0ELb1ELb0ELb1ELb0ELb0ELb0ELb1ELb0ELb0ELb0ELb0EEENS1_21CollectiveEpilogueFwdINS6_IJSA_NS7_ILi256EEESB_EEES9_SE_SG_Li256ELb1ELb0ELb0ELb0EEENS1_36VarlenDynamicPersistentTileSchedulerILi128ELi96ELi256ELi32ELb0ELb0ELb1ELb1ELb0ELb1EEEEEEEEEvNT_6ParamsE:
        /* <DEDUP_REMOVED lines=21> */
.L_x_8943:
[----:B------:R-:W-:Y:S05]  /*0150*/  BSYNC B0 ;  /* 0x0000000000007941 */ /* 0x000fea0003800000 */
.L_x_8942:
        /* <DEDUP_REMOVED lines=41> */
.L_x_8944:
        /* <DEDUP_REMOVED lines=22> */
.L_x_8945:
        /* <DEDUP_REMOVED lines=18> */
.L_x_8946:
        /* <DEDUP_REMOVED lines=22> */
.L_x_8947:
        /* <DEDUP_REMOVED lines=22> */
.L_x_8948:
[----:B------:R-:W-:Y:S01]  /*0930*/  PLOP3.LUT P0, PT, PT, PT, UP0, 0x80, 0x0 ;  /* 0x000000000000781c */ /* 0x000fe20003f0f008 */
[----:B------:R-:W-:Y:S01]  /*0940*/  UMOV UR36, 0x1 ;  /* 0x0000000100247882 */ /* 0x000fe20000000000 */
[----:B------:R-:W-:Y:S01]  /*0950*/  NOP ;  /* 0x0000000000007918 */ /* 0x000fe20000000000 */
[----:B------:R-:W-:Y:S01]  /*0960*/  USEL UR36, UR36, 0x2, !UP0 ;  /* 0x0000000224247887 */ /* 0x000fe2000c000000 */
[----:B------:R-:W-:Y:S01]  /*0970*/  ULDC.64 UR38, c[0x0][0x208] ;  /* 0x0000820000267ab9 */ /* 0x000fe20000000a00 */
[----:B012-4-:R-:W-:Y:S08]  /*0980*/  BAR.SYNC.DEFER_BLOCKING 0x0 ;  /* 0x0000000000007b1d */ /* 0x017ff00000010000 */
[----:B------:R-:W-:Y:S05]  /*0990*/  @!P0 BRA `(.L_x_8949) ;  /* 0x000000ec00f08947 */ /* 0x000fea0003800000 */
.L_x_8950:
        /* <DEDUP_REMOVED lines=8> */
[----:B-1----:R-:W-:Y:S01]  /*0a20*/  ULEA UR4, UR5, UR4, 0x18 ;  /* 0x0000000405047291 */ /* 0x002fe2000f8ec03f */
[----:B0-----:R-:W-:-:S04]  /*0a30*/  SHF.R.U32.HI R0, RZ, 0x7, R0 ;  /* 0x00000007ff007819 */ /* 0x001fc80000011600 */
[----:B------:R-:W-:-:S13]  /*0a40*/  ISETP.NE.AND P0, PT, R0, 0x1, PT ;  /* 0x000000010000780c */ /* 0x000fda0003f05270 */
[----:B------:R-:W-:Y:S08]  /*0a50*/  @!P0 BAR.ARV 0x9, 0x100 ;  /* 0x0244000000008b1d */ /* 0x000ff00000002000 */
[----:B------:R-:W-:Y:S06]  /*0a60*/  BAR.SYNC.DEFER_BLOCKING 0x5, 0x120 ;  /* 0x0144800000007b1d */ /* 0x000fec0000010000 */
        /* <DEDUP_REMOVED lines=8> */
[----:B------:R-:W-:Y:S01]  /*0af0*/  R2UR UR5, R203 ;  /* 0x00000000cb0572ca */ /* 0x000fe200000e0000 */
[----:B------:R-:W-:Y:S01]  /*0b00*/  UMOV UR41, URZ ;  /* 0x0000003f00297c82 */ /* 0x000fe20008000000 */
[----:B------:R-:W-:Y:S01]  /*0b10*/  UMOV UR40, URZ ;  /* 0x0000003f00287c82 */ /* 0x000fe20008000000 */
[----:B------:R-:W-:Y:S01]  /*0b20*/  UMOV UR37, URZ ;  /* 0x0000003f00257c82 */ /* 0x000fe20008000000 */
[----:B0-----:R-:W-:-:S05]  /*0b30*/  VIADD R209, R0, 0xffffff80 ;  /* 0xffffff8000d17836 */ /* 0x001fca0000000000 */
[----:B------:R-:W-:-:S04]  /*0b40*/  SHF.R.S32.HI R0, RZ, 0x1f, R209 ;  /* 0x0000001fff007819 */ /* 0x000fc800000114d1 */
[CC--:B------:R-:W-:Y:S02]  /*0b50*/  LEA.HI R2, R0.reuse, R209.reuse, RZ, 0x7 ;  /* 0x000000d100027211 */ /* 0x0c0fe400078f38ff */
[----:B------:R-:W-:Y:S02]  /*0b60*/  LEA.HI R3, R0, R209, RZ, 0x4 ;  /* 0x000000d100037211 */ /* 0x000fe400078f20ff */
[----:B------:R-:W-:Y:S02]  /*0b70*/  LOP3.LUT R4, R2, 0xffffff80, RZ, 0xc0, !PT ;  /* 0xffffff8002047812 */ /* 0x000fe400078ec0ff */
[----:B------:R-:W-:-:S03]  /*0b80*/  SHF.R.S32.HI R207, RZ, 0x7, R2 ;  /* 0x00000007ffcf7819 */ /* 0x000fc60000011402 */
        /* <DEDUP_REMOVED lines=10> */
[----:B------:R-:W-:-:S04]  /*0c30*/  LEA.HI R4, R4, R5, RZ, 0x3 ;  /* 0x0000000504047211 */ /* 0x000fc800078f18ff */
[----:B------:R-:W-:Y:S02]  /*0c40*/  LOP3.LUT R6, R4, 0xfffffff8, RZ, 0xc0, !PT ;  /* 0xfffffff804067812 */ /* 0x000fe400078ec0ff */
[CC--:B------:R-:W-:Y:S02]  /*0c50*/  LEA.HI R4, R0.reuse, R209.reuse, RZ, 0x5 ;  /* 0x000000d100047211 */ /* 0x0c0fe400078f28ff */
[----:B------:R-:W-:Y:S01]  /*0c60*/  LEA.HI R0, R0, R209, RZ, 0x3 ;  /* 0x000000d100007211 */ /* 0x000fe200078f18ff */
[----:B------:R-:W-:Y:S01]  /*0c70*/  IMAD.IADD R9, R5, 0x1, -R6 ;  /* 0x0000000105097824 */ /* 0x000fe200078e0a06 */
[----:B------:R-:W-:Y:S01]  /*0c80*/  SHF.R.S32.HI R6, RZ, 0x4, R3 ;  /* 0x00000004ff067819 */ /* 0x000fe20000011403 */
[----:B------:R-:W-:Y:S01]  /*0c90*/  IMAD.SHL.U32 R5, R4, 0x20, RZ ;  /* 0x0000002004057824 */ /* 0x000fe200078e00ff */
[C---:B------:R-:W-:Y:S01]  /*0ca0*/  LOP3.LUT R4, R3.reuse, 0x3fffff0, RZ, 0xc0, !PT ;  /* 0x03fffff003047812 */ /* 0x040fe200078ec0ff */
[----:B------:R-:W-:Y:S01]  /*0cb0*/  IMAD R9, R8, 0x10, R9 ;  /* 0x0000001008097824 */ /* 0x000fe200078e0209 */
[----:B------:R-:W-:-:S02]  /*0cc0*/  LEA.HI R3, R3, R6, RZ, 0x1 ;  /* 0x0000000603037211 */ /* 0x000fc400078f08ff */
        /* <DEDUP_REMOVED lines=8> */
[----:B------:R-:W-:Y:S02]  /*0d50*/  IMAD.IADD R2, R209, 0x1, -R2 ;  /* 0x00000001d1027824 */ /* 0x000fe400078e0a02 */
[----:B------:R-:W-:Y:S01]  /*0d60*/  IMAD R208, R3, 0x8, R4 ;  /* 0x0000000803d07824 */ /* 0x000fe200078e0204 */
[----:B------:R-:W-:Y:S01]  /*0d70*/  LOP3.LUT R4, R7, 0x7ffffffc, RZ, 0xc0, !PT ;  /* 0x7ffffffc07047812 */ /* 0x000fe200078ec0ff */
[----:B------:R-:W-:-:S04]  /*0d80*/  IMAD.SHL.U32 R19, R2, 0x8, RZ ;  /* 0x0000000802137824 */ /* 0x000fc800078e00ff */
[----:B------:R-:W-:-:S04]  /*0d90*/  IMAD.IADD R4, R205, 0x1, -R4 ;  /* 0x00000001cd047824 */ /* 0x000fc800078e0a04 */
[----:B------:R-:W-:-:S07]  /*0da0*/  IMAD.SHL.U32 R16, R4, 0x2, RZ ;  /* 0x0000000204107824 */ /* 0x000fce00078e00ff */
.L_x_9050:
[----:B------:R-:W-:Y:S01]  /*0db0*/  ULDC.64 UR8, c[0x0][0xa28] ;  /* 0x00028a0000087ab9 */ /* 0x000fe20000000a00 */
[----:B0-----:R-:W0:Y:S01]  /*0dc0*/  LDC R18, c[0x0][0x288] ;  /* 0x0000a200ff127b82 */ /* 0x001e220000000800 */
[----:B------:R-:W-:Y:S01]  /*0dd0*/  UISETP.NE.U32.AND UP0, UPT, UR8, URZ, UPT ;  /* 0x0000003f0800728c */ /* 0x000fe2000bf05070 */
[----:B---3-5:R-:W-:-:S03]  /*0de0*/  IMAD.MOV.U32 R8, RZ, RZ, RZ ;  /* 0x000000ffff087224 */ /* 0x028fc600078e00ff */
[----:B------:R-:W-:-:S03]  /*0df0*/  UISETP.NE.AND.EX UP0, UPT, UR9, URZ, UPT, UP0 ;  /* 0x0000003f0900728c */ /* 0x000fc6000bf05300 */
[----:B------:R-:W-:Y:S01]  /*0e00*/  ULDC.64 UR8, c[0x0][0xa18] ;  /* 0x0002860000087ab9 */ /* 0x000fe20000000a00 */
[----:B-12-4-:R-:W1:Y:S01]  /*0e10*/  LDC.64 R10, c[0x0][0x3f8] ;  /* 0x0000fe00ff0a7b82 */ /* 0x016e620000000a00 */
[----:B------:R-:W-:Y:S01]  /*0e20*/  UISETP.NE.U32.AND UP1, UPT, UR8, URZ, UPT ;  /* 0x0000003f0800728c */ /* 0x000fe2000bf25070 */
[----:B------:R-:W-:-:S03]  /*0e30*/  PLOP3.LUT P0, PT, PT, PT, UP0, 0x80, 0x0 ;  /* 0x000000000000781c */ /* 0x000fc60003f0f008 */
[----:B------:R-:W-:-:S03]  /*0e40*/  UISETP.NE.AND.EX UP1, UPT, UR9, URZ, UPT, UP1 ;  /* 0x0000003f0900728c */ /* 0x000fc6000bf25310 */
[----:B------:R-:W-:Y:S01]  /*0e50*/  @UP0 ULDC.64 UR8, c[0x0][0xa28] ;  /* 0x00028a0000080ab9 */ /* 0x000fe20000000a00 */
[----:B------:R-:W2:Y:S01]  /*0e60*/  LDC R0, c[0x0][0x404] ;  /* 0x00010100ff007b82 */ /* 0x000ea20000000800 */
[----:B------:R-:W-:Y:S01]  /*0e70*/  @UP0 UIMAD.WIDE UR8, UR5, 0x4, UR8 ;  /* 0x00000004050808a5 */ /* 0x000fe2000f8e0208 */
[----:B------:R-:W-:-:S05]  /*0e80*/  PLOP3.LUT P2, PT, PT, PT, UP1, 0x80, 0x0 ;  /* 0x000000000000781c */ /* 0x000fca0003f4f018 */
[----:B------:R-:W-:Y:S01]  /*0e90*/  @UP1 ULDC.64 UR10, c[0x0][0xa18] ;  /* 0x00028600000a1ab9 */ /* 0x000fe20000000a00 */
[----:B------:R-:W-:Y:S01]  /*0ea0*/  IMAD.U32 R4, RZ, RZ, UR8 ;  /* 0x00000008ff047e24 */ /* 0x000fe2000f8e00ff */
[----:B------:R-:W3:Y:S01]  /*0eb0*/  LDC R17, c[0x0][0x2e0] ;  /* 0x0000b800ff117b82 */ /* 0x000ee20000000800 */
[----:B------:R-:W-:Y:S01]  /*0ec0*/  IMAD.U32 R5, RZ, RZ, UR9 ;  /* 0x00000009ff057e24 */ /* 0x000fe2000f8e00ff */
[----:B------:R-:W-:-:S04]  /*0ed0*/  @UP1 UIMAD.WIDE UR8, UR5, 0x4, UR10 ;  /* 0x00000004050818a5 */ /* 0x000fc8000f8e020a */
[----:B------:R4:W5:Y:S02]  /*0ee0*/  @P0 LDG.E R8, desc[UR38][R4.64] ;  /* 0x0000002604080981 */ /* 0x000964000c1e1900 */
[----:B------:R-:W-:Y:S02]  /*0ef0*/  IMAD.U32 R6, RZ, RZ, UR8 ;  /* 0x00000008ff067e24 */ /* 0x000fe4000f8e00ff */
[----:B------:R-:W-:Y:S01]  /*0f00*/  IMAD.U32 R7, RZ, RZ, UR9 ;  /* 0x00000009ff077e24 */ /* 0x000fe2000f8e00ff */
[----:B------:R-:W-:-:S04]  /*0f10*/  ULDC.64 UR8, c[0x0][0xa20] ;  /* 0x0002880000087ab9 */ /* 0x000fc80000000a00 */
[----:B0-----:R4:W5:Y:S01]  /*0f20*/  @P2 LDG.E R18, desc[UR38][R6.64] ;  /* 0x0000002606122981 */ /* 0x001962000c1e1900 */
[----:B-1----:R-:W-:Y:S01]  /*0f30*/  ISETP.NE.U32.AND P0, PT, R10, RZ, PT ;  /* 0x000000ff0a00720c */ /* 0x002fe20003f05070 */
[----:B------:R-:W-:Y:S01]  /*0f40*/  UMOV UR44, UR6 ;  /* 0x00000006002c7c82 */ /* 0x000fe20008000000 */
[----:B------:R-:W-:Y:S02]  /*0f50*/  ISETP.NE.U32.AND P1, PT, RZ, UR8, PT ;  /* 0x00000008ff007c0c */ /* 0x000fe4000bf25070 */
[----:B------:R-:W-:Y:S02]  /*0f60*/  ISETP.NE.AND.EX P0, PT, R11, RZ, PT, P0 ;  /* 0x000000ff0b00720c */ /* 0x000fe40003f05300 */
[----:B------:R-:W-:Y:S02]  /*0f70*/  ISETP.NE.AND.EX P1, PT, RZ, UR9, PT, P1 ;  /* 0x00000009ff007c0c */ /* 0x000fe4000bf25310 */
[----:B--2---:R-:W-:Y:S01]  /*0f80*/  SEL R0, R0, 0x1, P0 ;  /* 0x0000000100007807 */ /* 0x004fe20000000000 */
[----:B----4-:R-:W-:Y:S10]  /*0f90*/  @P2 BRA `(.L_x_8951) ;  /* 0x00000000002c2947 */ /* 0x010ff40003800000 */
        /* <DEDUP_REMOVED lines=8> */
[----:B-----5:R-:W2:Y:S04]  /*1020*/  LDG.E R18, desc[UR38][R4.64] ;  /* 0x0000002604127981 */ /* 0x020ea8000c1e1900 */
[----:B------:R-:W2:Y:S02]  /*1030*/  LDG.E R3, desc[UR38][R4.64+0x4] ;  /* 0x0000042604037981 */ /* 0x000ea4000c1e1900 */
[----:B--2---:R-:W-:-:S07]  /*1040*/  IMAD.IADD R18, R3, 0x1, -R18 ;  /* 0x0000000103127824 */ /* 0x004fce00078e0a12 */
.L_x_8951:
[----:B------:R-:W-:Y:S01]  /*1050*/  UMOV UR43, UR5 ;  /* 0x00000005002b7c82 */ /* 0x000fe20008000000 */
[----:B---3--:R-:W-:Y:S02]  /*1060*/  IMAD R17, R0, R17, RZ ;  /* 0x0000001100117224 */ /* 0x008fe400078e02ff */
[----:B------:R-:W-:Y:S01]  /*1070*/  IMAD.MOV.U32 R204, RZ, RZ, R201 ;  /* 0x000000ffffcc7224 */ /* 0x000fe200078e00c9 */
[----:B------:R-:W-:Y:S06]  /*1080*/  @!P1 BRA `(.L_x_8952) ;  /* 0x0000000000189947 */ /* 0x000fec0003800000 */
[----:B------:R-:W-:Y:S02]  /*1090*/  ULDC.64 UR6, c[0x0][0xa20] ;  /* 0x0002880000067ab9 */ /* 0x000fe40000000a00 */
[----:B------:R-:W-:-:S06]  /*10a0*/  UIMAD.WIDE UR4, UR5, 0x4, UR6 ;  /* 0x00000004050478a5 */ /* 0x000fcc000f8e0206 */
[----:B------:R-:W-:Y:S02]  /*10b0*/  IMAD.U32 R4, RZ, RZ, UR4 ;  /* 0x00000004ff047e24 */ /* 0x000fe4000f8e00ff */
[----:B------:R-:W-:-:S05]  /*10c0*/  IMAD.U32 R5, RZ, RZ, UR5 ;  /* 0x00000005ff057e24 */ /* 0x000fca000f8e00ff */
[----:B------:R0:W5:Y:S01]  /*10d0*/  LDG.E R17, desc[UR38][R4.64] ;  /* 0x0000002604117981 */ /* 0x000162000c1e1900 */
[----:B------:R-:W-:Y:S05]  /*10e0*/  BRA `(.L_x_8953) ;  /* 0x00000000002c7947 */ /* 0x000fea0003800000 */
.L_x_8952:
        /* <DEDUP_REMOVED lines=9> */
[----:B------:R-:W2:Y:S02]  /*1180*/  LDG.E R0, desc[UR38][R4.64+0x4] ;  /* 0x0000042604007981 */ /* 0x000ea4000c1e1900 */
[----:B--2---:R-:W-:-:S07]  /*1190*/  IMAD.IADD R17, R0, 0x1, -R17 ;  /* 0x0000000100117824 */ /* 0x004fce00078e0a11 */
.L_x_8953:
[----:B------:R-:W1:Y:S01]  /*11a0*/  LDC.64 R6, c[0x0][0x9e0] ;  /* 0x00027800ff067b82 */ /* 0x000e620000000a00 */
[----:B-----5:R-:W-:Y:S01]  /*11b0*/  IMAD.IADD R17, R17, 0x1, -R8 ;  /* 0x0000000111117824 */ /* 0x020fe200078e0a08 */
[----:B------:R-:W-:-:S04]  /*11c0*/  LEA R0, R201, 0x80, 0x7 ;  /* 0x00000080c9007811 */ /* 0x000fc800078e38ff */
[----:B------:R-:W-:Y:S02]  /*11d0*/  IADD3 R9, R17, R0, -R18 ;  /* 0x0000000011097210 */ /* 0x000fe40007ffe812 */
        /* <DEDUP_REMOVED lines=8> */
[----:B0-----:R-:W0:Y:S02]  /*1260*/  @P0 LDC.64 R4, c[0x0][0x9e8] ;  /* 0x00027a00ff040b82 */ /* 0x001e240000000a00 */
[----:B0-----:R-:W-:-:S05]  /*1270*/  @P0 IMAD.HI.U32 R4, R3, R4, RZ ;  /* 0x0000000403040227 */ /* 0x001fca00078e00ff */
[----:B------:R-:W-:-:S04]  /*1280*/  @P0 SHF.R.U32.HI R3, RZ, R5, R4 ;  /* 0x00000005ff030219 */ /* 0x000fc80000011604 */
[----:B------:R-:W-:Y:S01]  /*1290*/  LOP3.LUT R3, RZ, R3, RZ, 0x33, !PT ;  /* 0x00000003ff037212 */ /* 0x000fe200078e33ff */
[----:B------:R-:W-:Y:S06]  /*12a0*/  BRA `(.L_x_8956) ;  /* 0x0000000000107947 */ /* 0x000fec0003800000 */
.L_x_8955:
[----:B------:R-:W-:-:S13]  /*12b0*/  ISETP.NE.AND P0, PT, R7, 0x1, PT ;  /* 0x000000010700780c */ /* 0x000fda0003f05270 */
[----:B0-----:R-:W0:Y:S02]  /*12c0*/  @P0 LDC.64 R4, c[0x0][0x9e8] ;  /* 0x00027a00ff040b82 */ /* 0x001e240000000a00 */
[----:B0-----:R-:W-:-:S05]  /*12d0*/  @P0 IMAD.HI.U32 R4, R3, R4, RZ ;  /* 0x0000000403040227 */ /* 0x001fca00078e00ff */
[----:B------:R-:W-:-:S07]  /*12e0*/  @P0 SHF.R.U32.HI R3, RZ, R5, R4 ;  /* 0x00000005ff030219 */ /* 0x000fce0000011604 */
.L_x_8956:
[----:B------:R-:W-:-:S05]  /*12f0*/  IMAD R3, R3, R7, R7 ;  /* 0x0000000703037224 */ /* 0x000fca00078e0207 */
[----:B------:R-:W-:-:S07]  /*1300*/  VIMNMX R0, R0, R3, PT ;  /* 0x0000000300007248 */ /* 0x000fce0003fe0100 */
.L_x_8954:
[----:B------:R-:W-:Y:S01]  /*1310*/  VIADD R3, R0, 0x5f ;  /* 0x0000005f00037836 */ /* 0x000fe20000000000 */
[----:B------:R-:W-:Y:S01]  /*1320*/  ULDC UR4, c[0x0][0x9dc] ;  /* 0x0002770000047ab9 */ /* 0x000fe20000000800 */
[----:B0-----:R-:W-:Y:S02]  /*1330*/  IMAD R4, R201, 0x80, -R18 ;  /* 0x00000080c9047824 */ /* 0x001fe400078e0a12 */
[C---:B------:R-:W-:Y:S02]  /*1340*/  VIADD R0, R17.reuse, 0x5f ;  /* 0x0000005f11007836 */ /* 0x040fe40000000000 */
[----:B------:R-:W-:Y:S02]  /*1350*/  IMAD.IADD R6, R17, 0x1, R4 ;  /* 0x0000000111067824 */ /* 0x000fe400078e0204 */
        /* <DEDUP_REMOVED lines=19> */
.L_x_8958:
[----:B------:R-:W-:-:S13]  /*1490*/  ISETP.NE.AND P0, PT, R7, 0x1, PT ;  /* 0x000000010700780c */ /* 0x000fda0003f05270 */
[----:B------:R-:W0:Y:S02]  /*14a0*/  @P0 LDC.64 R4, c[0x0][0x9e8] ;  /* 0x00027a00ff040b82 */ /* 0x000e240000000a00 */
[----:B0-----:R-:W-:-:S05]  /*14b0*/  @P0 IMAD.HI.U32 R0, R6, R4, RZ ;  /* 0x0000000406000227 */ /* 0x001fca00078e00ff */
[----:B------:R-:W-:-:S07]  /*14c0*/  @P0 SHF.R.U32.HI R6, RZ, R5, R0 ;  /* 0x00000005ff060219 */ /* 0x000fce0000011600 */
.L_x_8959:
[----:B------:R-:W-:-:S05]  /*14d0*/  IMAD R6, R6, R7, RZ ;  /* 0x0000000706067224 */ /* 0x000fca00078e02ff */
[----:B------:R-:W-:-:S13]  /*14e0*/  R2UR UR5, R6 ;  /* 0x00000000060572ca */ /* 0x000fda00000e0000 */
[----:B------:R-:W-:-:S04]  /*14f0*/  UISETP.LT.AND UP0, UPT, UR4, UR5, UPT ;  /* 0x000000050400728c */ /* 0x000fc8000bf01270 */
[----:B------:R-:W-:-:S12]  /*1500*/  USEL UR4, UR4, UR5, !UP0 ;  /* 0x0000000504047287 */ /* 0x000fd8000c000000 */
.L_x_8957:
[----:B------:R-:W-:Y:S01]  /*1510*/  UIMAD.WIDE UR4, UR4, 0x2aaaaaab, URZ ;  /* 0x2aaaaaab040478a5 */ /* 0x000fe2000f8e023f */
[----:B------:R-:W-:Y:S02]  /*1520*/  PLOP3.LUT P0, PT, PT, PT, PT, 0x80, 0x0 ;  /* 0x000000000000781c */ /* 0x000fe40003f0f070 */
[----:B------:R-:W-:Y:S02]  /*1530*/  CS2R R44, SRZ ;  /* 0x00000000002c7805 */ /* 0x000fe4000001ff00 */
[----:B------:R-:W-:Y:S01]  /*1540*/  CS2R R150, SRZ ;  /* 0x0000000000967805 */ /* 0x000fe2000001ff00 */
        /* <DEDUP_REMOVED lines=67> */
[----:B------:R-:W-:Y:S01]  /*1980*/  CS2R R4, SRZ ;  /* 0x0000000000047805 */ /* 0x000fe2000001ff00 */
[----:B------:R-:W-:Y:S02]  /*1990*/  IMAD.MOV.U32 R7, RZ, RZ, RZ ;  /* 0x000000ffff077224 */ /* 0x000fe400078e00ff */
        /* <DEDUP_REMOVED lines=34> */
.L_x_8961:
[----:B------:R-:W0:Y:S01]  /*1bc0*/  S2R R0, SR_CgaCtaId ;  /* 0x0000000000007919 */ /* 0x000e220000008800 */
[----:B------:R-:W-:Y:S01]  /*1bd0*/  ULEA.HI UR4, UR41, UR41, URZ, 0x1 ;  /* 0x0000002929047291 */ /* 0x000fe2000f8f083f */
[----:B------:R-:W-:Y:S01]  /*1be0*/  MOV R9, 0x400 ;  /* 0x0000040000097802 */ /* 0x000fe20000000f00 */
[----:B------:R-:W1:Y:S02]  /*1bf0*/  S2R R20, SR_TID.X ;  /* 0x0000000000147919 */ /* 0x000e640000002100 */
        /* <DEDUP_REMOVED lines=9> */
.L_x_9144:
[----:B0-----:R-:W-:Y:S01]  /*1c90*/  IMAD.U32 R0, RZ, RZ, UR45 ;  /* 0x0000002dff007e24 */ /* 0x001fe2000f8e00ff */
[----:B------:R-:W-:Y:S05]  /*1ca0*/  WARPSYNC.ALL ;  /* 0x0000000000007948 */ /* 0x000fea0003800000 */
[----:B------:R0:W-:Y:S01]  /*1cb0*/  BAR.SYNC.DEFER_BLOCKING R10, 0x100 ;  /* 0x0004000a0000751d */ /* 0x0001e20000010000 */
[----:B------:R-:W-:-:S13]  /*1cc0*/  ISETP.NE.AND P0, PT, R0, 0x3, PT ;  /* 0x000000030000780c */ /* 0x000fda0003f05270 */
[----:B0-----:R-:W-:Y:S05]  /*1cd0*/  @!P0 BRA `(.L_x_8963) ;  /* 0x0000000000048947 */ /* 0x001fea0003800000 */
[----:B------:R-:W-:Y:S01]  /*1ce0*/  BPT.TRAP 0x1 ;  /* 0x000000040000795c */ /* 0x000fe20000300000 */
.L_x_8963:
[----:B------:R-:W-:Y:S02]  /*1cf0*/  IMAD.U32 R12, RZ, RZ, UR40 ;  /* 0x00000028ff0c7e24 */ /* 0x000fe4000f8e00ff */
[----:B------:R-:W-:-:S03]  /*1d00*/  IMAD.U32 R0, RZ, RZ, UR37 ;  /* 0x00000025ff007e24 */ /* 0x000fc6000f8e00ff */
[----:B------:R-:W-:Y:S01]  /*1d10*/  SHF.L.U32 R12, R12, 0x1f, RZ ;  /* 0x0000001f0c0c7819 */ /* 0x000fe200000006ff */
[----:B------:R-:W-:-:S04]  /*1d20*/  IMAD R7, R0, 0x8, R9 ;  /* 0x0000000800077824 */ /* 0x000fc800078e0209 */
[----:B------:R0:W1:Y:S01]  /*1d30*/  SYNCS.PHASECHK.TRANS64.TRYWAIT P1, [R7+URZ+0x22830], R12 ;  /* 0x0228300c070075a7 */ /* 0x000062000802017f */
[----:B------:R-:W-:Y:S05]  /*1d40*/  @!P0 BRA `(.L_x_8964) ;  /* 0x0000000000048947 */ /* 0x000fea0003800000 */
[----:B------:R-:W-:Y:S01]  /*1d50*/  BPT.TRAP 0x1 ;  /* 0x000000040000795c */ /* 0x000fe20000300000 */
.L_x_8964:
[----:B-1----:R-:W-:Y:S05]  /*1d60*/  @P1 BRA `(.L_x_8965) ;  /* 0x0000000000081947 */ /* 0x002fea0003800000 */
[----:B------:R-:W1:Y:S02]  /*1d70*/  SYNCS.PHASECHK.TRANS64.TRYWAIT P1, [R7+URZ+0x22830], R12 ;  /* 0x0228300c070075a7 */ /* 0x000e64000802017f */
[----:B-1----:R-:W-:Y:S05]  /*1d80*/  @!P1 BRA `(.L_x_8966) ;  /* 0x0000012800b49947 */ /* 0x002fea0003800000 */
.L_x_8965:
[----:B------:R-:W-:Y:S01]  /*1d90*/  R2UR UR4, R9 ;  /* 0x00000000090472ca */ /* 0x000fe200000e0000 */
[----:B------:R-:W-:Y:S01]  /*1da0*/  ULOP3.LUT UR20, UR46, 0x10000, URZ, 0xfc, !UPT ;  /* 0x000100002e147892 */ /* 0x000fe2000f8efc3f */
[----:B------:R-:W-:Y:S01]  /*1db0*/  WARPGROUP.ARRIVE ;  /* 0x00000000000079c5 */ /* 0x000fe20000000000 */
[----:B------:R-:W-:Y:S01]  /*1dc0*/  UMOV UR21, 0x40000040 ;  /* 0x4000004000157882 */ /* 0x000fe20000000000 */
[----:B------:R-:W-:Y:S01]  /*1dd0*/  UMOV UR23, 0x40000040 ;  /* 0x4000004000177882 */ /* 0x000fe20000000000 */
[----:B------:R-:W-:-:S03]  /*1de0*/  UIADD3 UR8, UR20, 0x2, URZ ;  /* 0x0000000214087890 */ /* 0x000fc6000fffe03f */
[----:B------:R-:W2:Y:S01]  /*1df0*/  S2R R0, SR_TID.X ;  /* 0x0000000000007919 */ /* 0x000ea20000002100 */
[----:B------:R-:W-:Y:S01]  /*1e00*/  UMOV UR9, 0x40000040 ;  /* 0x4000004000097882 */ /* 0x000fe20000000000 */
[----:B------:R-:W-:Y:S01]  /*1e10*/  UMOV UR11, 0x40000040 ;  /* 0x40000040000b7882 */ /* 0x000fe20000000000 */
[----:B------:R-:W-:Y:S01]  /*1e20*/  UIADD3 UR12, UR20, 0x4, URZ ;  /* 0x00000004140c7890 */ /* 0x000fe2000fffe03f */
[----:B------:R-:W-:Y:S01]  /*1e30*/  IMAD.MOV.U32 R3, RZ, RZ, -0x60 ;  /* 0xffffffa0ff037424 */ /* 0x000fe200078e00ff */
[----:B------:R-:W-:Y:S01]  /*1e40*/  UMOV UR13, 0x40000040 ;  /* 0x40000040000d7882 */ /* 0x000fe20000000000 */
[----:B------:R-:W-:Y:S01]  /*1e50*/  UMOV UR15, 0x40000040 ;  /* 0x40000040000f7882 */ /* 0x000fe20000000000 */
[----:B------:R-:W-:Y:S01]  /*1e60*/  UIADD3 UR4, UR4, 0x1c400, URZ ;  /* 0x0001c40004047890 */ /* 0x000fe2000fffe03f */
[----:B------:R-:W-:Y:S01]  /*1e70*/  IMAD R8, R176, R3, 0x60 ;  /* 0x00000060b0087424 */ /* 0x000fe200078e0203 */
[----:B------:R-:W-:Y:S01]  /*1e80*/  UIADD3 UR16, UR20, 0x6, URZ ;  /* 0x0000000614107890 */ /* 0x000fe2000fffe03f */
[----:B------:R-:W-:Y:S01]  /*1e90*/  LOP3.LUT R2, R2, 0xfff7ffff, RZ, 0xc0, !PT ;  /* 0xfff7ffff02027812 */ /* 0x000fe200078ec0ff */
[----:B------:R-:W-:Y:S01]  /*1ea0*/  USHF.R.U32.HI UR4, URZ, 0x4, UR4 ;  /* 0x000000043f047899 */ /* 0x000fe20008011604 */
[----:B------:R-:W-:Y:S01]  /*1eb0*/  IMAD.IADD R5, R17, 0x1, R8 ;  /* 0x0000000111057824 */ /* 0x000fe200078e0208 */
[----:B------:R-:W-:Y:S01]  /*1ec0*/  UMOV UR17, 0x40000040 ;  /* 0x4000004000117882 */ /* 0x000fe20000000000 */
[----:B------:R-:W-:Y:S01]  /*1ed0*/  UMOV UR19, 0x40000040 ;  /* 0x4000004000137882 */ /* 0x000fe20000000000 */
[----:B------:R-:W-:Y:S01]  /*1ee0*/  ULOP3.LUT UR4, UR4, 0x3fff, URZ, 0xc0, !UPT ;  /* 0x00003fff04047892 */ /* 0x000fe2000f8ec03f */
[--C-:B------:R-:W-:Y:S01]  /*1ef0*/  IMAD.IADD R11, R5, 0x1, -R16.reuse ;  /* 0x00000001050b7824 */ /* 0x100fe200078e0a10 */
[----:B------:R-:W-:Y:S01]  /*1f00*/  IADD3 R3, -R18, 0x1, R5 ;  /* 0x0000000112037810 */ /* 0x000fe20007ffe105 */
[----:B------:R-:W-:Y:S01]  /*1f10*/  ULDC UR7, c[0x0][0x9dc] ;  /* 0x0002770000077ab9 */ /* 0x000fe20000000800 */
[----:B------:R-:W-:Y:S01]  /*1f20*/  ULOP3.LUT UR4, UR4, 0x10000, URZ, 0xfc, !UPT ;  /* 0x0001000004047892 */ /* 0x000fe2000f8efc3f */
[----:B------:R-:W-:Y:S01]  /*1f30*/  IMAD.IADD R13, R8, 0x1, -R16 ;  /* 0x00000001080d7824 */ /* 0x000fe200078e0a10 */
[----:B------:R-:W-:-:S02]  /*1f40*/  ULOP3.LUT UR5, URZ, UR7, URZ, 0x33, !UPT ;  /* 0x000000073f057292 */ /* 0x000fc4000f8e333f */
[----:B------:R-:W-:-:S04]  /*1f50*/  UIMAD UR22, UR37, 0x300, UR4 ;  /* 0x00000300251678a4 */ /* 0x000fc8000f8e0204 */
[----:B------:R-:W-:Y:S02]  /*1f60*/  UIADD3 UR10, UR22, 0x2, URZ ;  /* 0x00000002160a7890 */ /* 0x000fe4000fffe03f */
[----:B------:R-:W-:Y:S02]  /*1f70*/  UIADD3 UR14, UR22, 0x4, URZ ;  /* 0x00000004160e7890 */ /* 0x000fe4000fffe03f */
[----:B------:R-:W-:Y:S02]  /*1f80*/  UIADD3 UR18, UR22, 0x6, URZ ;  /* 0x0000000616127890 */ /* 0x000fe4000fffe03f */
[----:B------:R-:W-:Y:S01]  /*1f90*/  HGMMA.64x96x16.F32.BF16 R24, gdesc[UR20], RZ, !UPT, gsb0 ;  /* 0x01600000141879f0 */ /* 0x000fe2000c0018ff */
[----:B--2---:R-:W-:Y:S02]  /*1fa0*/  LOP3.LUT P1, RZ, R0, 0x7f, RZ, 0xc0, !PT ;  /* 0x0000007f00ff7812 */ /* 0x004fe4000782c0ff */
[----:B------:R-:W-:-:S04]  /*1fb0*/  SHF.R.U32.HI R4, RZ, 0x7, R0 ;  /* 0x00000007ff047819 */ /* 0x000fc80000011600 */
[----:B------:R-:W-:-:S07]  /*1fc0*/  IADD3 R6, -R4, 0xb, RZ ;  /* 0x0000000b04067810 */ /* 0x000fce0007ffe1ff */
[----:B------:R-:W-:Y:S01]  /*1fd0*/  @!P1 VIADD R0, R7, 0x22840 ;  /* 0x0002284007009836 */ /* 0x000fe20000000000 */
[----:B------:R-:W-:-:S04]  /*1fe0*/  @P1 LOP3.LUT R2, R2, 0x80000, RZ, 0xfc, !PT ;  /* 0x0008000002021812 */ /* 0x000fc800078efcff */
[----:B------:R-:W-:Y:S01]  /*1ff0*/  @!P1 PRMT R0, RZ, 0x654, R0 ;  /* 0x00000654ff009816 */ /* 0x000fe20000000000 */
        /* <DEDUP_REMOVED lines=9> */
[----:B------:R-:W-:-:S06]  /*2090*/  WARPGROUP.ARRIVE ;  /* 0x00000000000079c5 */ /* 0x000fcc0000000000 */
[----:B------:R-:W-:Y:S03]  /*20a0*/  HGMMA.64x96x16.F32.BF16 R24, gdesc[UR16], R24, gsb0 ;  /* 0x01600000101879f0 */ /* 0x000fe60008001818 */
[----:B------:R-:W-:Y:S02]  /*20b0*/  WARPGROUP.DEPBAR.LE gsb0, 0x0 ;  /* 0x00008000000079c5 */ /* 0x000fe40000010000 */
[----:B------:R2:W-:Y:S06]  /*20c0*/  BAR.ARV R6, 0x100 ;  /* 0x000400060000751d */ /* 0x0005ec0000002000 */
[----:B------:R3:W-:Y:S01]  /*20d0*/  @!P1 SYNCS.ARRIVE.TRANS64.RED.A1T0 RZ, [R0+URZ], RZ ;  /* 0x000000ff00ff99a7 */ /* 0x0007e2000810043f */
[----:B------:R-:W-:Y:S01]  /*20e0*/  PLOP3.LUT P1, PT, PT, PT, UP0, 0x40, 0x0 ;  /* 0x000000000000781c */ /* 0x000fe20003f2e808 */
[----:B---3--:R-:W-:-:S02]  /*20f0*/  IMAD.IADD R0, R3, 0x1, -R16 ;  /* 0x0000000103007824 */ /* 0x008fc400078e0a10 */
[----:B------:R-:W-:Y:S02]  /*2100*/  IMAD R3, R201, 0x80, R206 ;  /* 0x00000080c9037824 */ /* 0x000fe400078e02ce */
[C---:B------:R-:W-:Y:S02]  /*2110*/  VIADD R14, R0.reuse, UR14 ;  /* 0x0000000e000e7c36 */ /* 0x040fe40008000000 */
[----:B------:R-:W-:-:S03]  /*2120*/  VIADD R20, R0, UR5 ;  /* 0x0000000500147c36 */ /* 0x000fc60008000000 */
[----:B------:R-:W-:Y:S01]  /*2130*/  VIADDMNMX R0, R3, R14, R11, PT ;  /* 0x0000000e03007246 */ /* 0x000fe2000380010b */
[----:B------:R-:W-:Y:S02]  /*2140*/  IMAD.IADD R4, R20, 0x1, R3 ;  /* 0x0000000114047824 */ /* 0x000fe400078e0203 */
[----:B--2---:R-:W-:Y:S05]  /*2150*/  @P1 BRA `(.L_x_8967) ;  /* 0x0000000000541947 */ /* 0x004fea0003800000 */
        /* <DEDUP_REMOVED lines=12> */
.L_x_8969:
[----:B------:R-:W-:-:S06]  /*2220*/  UISETP.NE.AND UP1, UPT, UR15, 0x1, UPT ;  /* 0x000000010f00788c */ /* 0x000fcc000bf25270 */
[----:B------:R-:W-:-:S05]  /*2230*/  PLOP3.LUT P1, PT, PT, PT, UP1, 0x80, 0x0 ;  /* 0x000000000000781c */ /* 0x000fca0003f2f018 */
[----:B------:R-:W-:-:S08]  /*2240*/  @UP1 ULDC.64 UR10, c[0x0][0x9e8] ;  /* 0x00027a00000a1ab9 */ /* 0x000fd00000000a00 */
[----:B------:R-:W-:-:S05]  /*2250*/  @P1 IMAD.HI.U32 R15, R5, UR10, RZ ;  /* 0x0000000a050f1c27 */ /* 0x000fca000f8e00ff */
[----:B------:R-:W-:-:S07]  /*2260*/  @P1 SHF.R.U32.HI R5, RZ, UR11, R15 ;  /* 0x0000000bff051c19 */ /* 0x000fce000801160f */
.L_x_8970:
[----:B------:R-:W-:Y:S05]  /*2270*/  BSYNC B0 ;  /* 0x0000000000007941 */ /* 0x000fea0003800000 */
.L_x_8968:
[----:B------:R-:W-:-:S05]  /*2280*/  IMAD R5, R5, UR15, R13 ;  /* 0x0000000f05057c24 */ /* 0x000fca000f8e020d */
[----:B------:R-:W-:Y:S02]  /*2290*/  VIMNMX R4, R4, R5, !PT ;  /* 0x0000000504047248 */ /* 0x000fe40007fe0100 */
[----:B------:R-:W-:-:S07]  /*22a0*/  VIADDMNMX R0, R5, UR15, R0, PT ;  /* 0x0000000f05007c46 */ /* 0x000fce000b800100 */
.L_x_8967:
        /* <DEDUP_REMOVED lines=134> */
.L_x_8973:
[----:B------:R-:W-:-:S06]  /*2b10*/  UISETP.NE.AND UP1, UPT, UR15, 0x1, UPT ;  /* 0x000000010f00788c */ /* 0x000fcc000bf25270 */
[----:B------:R-:W-:-:S05]  /*2b20*/  PLOP3.LUT P5, PT, PT, PT, UP1, 0x80, 0x0 ;  /* 0x000000000000781c */ /* 0x000fca0003faf018 */
[----:B------:R-:W-:-:S08]  /*2b30*/  @UP1 ULDC.64 UR10, c[0x0][0x9e8] ;  /* 0x00027a00000a1ab9 */ /* 0x000fd00000000a00 */
[----:B------:R-:W-:Y:S01]  /*2b40*/  @P5 IMAD.HI.U32 R8, R0, UR10, RZ ;  /* 0x0000000a00085c27 */ /* 0x000fe2000f8e00ff */
[----:B------:R-:W-:-:S13]  /*2b50*/  PLOP3.LUT P5, PT, PT, PT, UP1, 0x80, 0x0 ;  /* 0x000000000000781c */ /* 0x000fda0003faf018 */
[----:B------:R-:W-:-:S07]  /*2b60*/  @P5 SHF.R.U32.HI R0, RZ, UR11, R8 ;  /* 0x0000000bff005c19 */ /* 0x000fce0008011608 */
.L_x_8974:
[----:B------:R-:W-:Y:S05]  /*2b70*/  BSYNC B0 ;  /* 0x0000000000007941 */ /* 0x000fea0003800000 */
.L_x_8972:
[----:B------:R-:W-:-:S05]  /*2b80*/  IMAD R0, R0, UR15, R13 ;  /* 0x0000000f00007c24 */ /* 0x000fca000f8e020d */
[----:B------:R-:W-:Y:S02]  /*2b90*/  VIMNMX R5, R5, R0, !PT ;  /* 0x0000000005057248 */ /* 0x000fe40007fe0100 */
[----:B------:R-:W-:-:S07]  /*2ba0*/  VIADDMNMX R4, R0, UR15, R4, PT ;  /* 0x0000000f00047c46 */ /* 0x000fce000b800104 */
.L_x_8971:
        /* <DEDUP_REMOVED lines=82> */
[C---:B------:R-:W-:Y:S02]  /*30d0*/  ISETP.GT.AND P1, PT, R5.reuse, 0x38, !P1 ;  /* 0x000000380500780c */ /* 0x040fe40004f24270 */
        /* <DEDUP_REMOVED lines=12> */
[C---:B------:R-:W-:Y:S02]  /*31a0*/  ISETP.GT.AND P1, PT, R5.reuse, 0x40, !P2 ;  /* 0x000000400500780c */ /* 0x040fe40005724270 */
        /* <DEDUP_REMOVED lines=8> */
[C---:B------:R-:W-:Y:S01]  /*3230*/  FMUL.FTZ R11, R0.reuse, UR6 ;  /* 0x00000006000b7c20 */ /* 0x040fe20008410000 */
        /* <DEDUP_REMOVED lines=10> */
[--C-:B------:R-:W-:Y:S01]  /*32e0*/  FFMA.FTZ R20, R21, UR6, -R14.reuse ;  /* 0x0000000615147c23 */ /* 0x100fe2000801080e */
[----:B------:R-:W-:Y:S01]  /*32f0*/  FMNMX.FTZ R11, R31, R8, !PT ;  /* 0x000000081f0b7209 */ /* 0x000fe20007810000 */
[----:B------:R-:W-:Y:S01]  /*3300*/  MUFU.EX2 R15, R15 ;  /* 0x0000000f000f7308 */ /* 0x000fe20000000800 */
[----:B------:R-:W-:Y:S01]  /*3310*/  ISETP.NE.AND P5, PT, R24, RZ, PT ;  /* 0x000000ff1800720c */ /* 0x000fe20003fa5270 */
[--C-:B------:R-:W-:Y:S01]  /*3320*/  FFMA.FTZ R21, R29, UR6, -R14.reuse ;  /* 0x000000061d157c23 */ /* 0x100fe2000801080e */
[----:B------:R-:W-:Y:S01]  /*3330*/  FMNMX.FTZ R8, R34, R11, !PT ;  /* 0x0000000b22087209 */ /* 0x000fe20007810000 */
[--C-:B------:R-:W-:Y:S01]  /*3340*/  FFMA.FTZ R24, R73, UR6, -R14.reuse ;  /* 0x0000000649187c23 */ /* 0x100fe2000801080e */
[----:B------:R-:W-:Y:S01]  /*3350*/  FSEL R62, R62, -INF , !P1 ;  /* 0xff8000003e3e7808 */ /* 0x000fe20004800000 */
[--C-:B------:R-:W-:Y:S01]  /*3360*/  FFMA.FTZ R29, R41, UR6, -R14.reuse ;  /* 0x00000006291d7c23 */ /* 0x100fe2000801080e */
[----:B------:R-:W-:Y:S01]  /*3370*/  FMNMX.FTZ R11, R35, R8, !PT ;  /* 0x00000008230b7209 */ /* 0x000fe20007810000 */
[----:B------:R2:W-:Y:S01]  /*3380*/  MUFU.EX2 R152, R13 ;  /* 0x0000000d00987308 */ /* 0x0005e20000000800 */
[----:B------:R-:W-:Y:S01]  /*3390*/  ISETP.GT.AND P1, PT, R5, 0x49, !P6 ;  /* 0x000000490500780c */ /* 0x000fe20007724270 */
        /* <DEDUP_REMOVED lines=8> */
[--C-:B--2---:R-:W-:Y:S01]  /*3420*/  FFMA.FTZ R13, R33, UR6, -R14.reuse ;  /* 0x00000006210d7c23 */ /* 0x104fe2000801080e */
[----:B------:R-:W-:Y:S01]  /*3430*/  FMNMX.FTZ R8, R42, R11, !PT ;  /* 0x0000000b2a087209 */ /* 0x000fe20007810000 */
[--C-:B------:R-:W-:Y:S01]  /*3440*/  FFMA.FTZ R36, R81, UR6, -R14.reuse ;  /* 0x0000000651247c23 */ /* 0x100fe2000801080e */
[----:B------:R-:W-:Y:S01]  /*3450*/  FSEL R63, R63, -INF , !P1 ;  /* 0xff8000003f3f7808 */ /* 0x000fe20004800000 */
[--C-:B------:R-:W-:Y:S01]  /*3460*/  FFMA.FTZ R37, R83, UR6, -R14.reuse ;  /* 0x0000000653257c23 */ /* 0x100fe2000801080e */
[----:B------:R-:W-:Y:S01]  /*3470*/  FMNMX.FTZ R11, R43, R8, !PT ;  /* 0x000000082b0b7209 */ /* 0x000fe20007810000 */
[----:B------:R-:W2:Y:S01]  /*3480*/  MUFU.EX2 R21, R21 ;  /* 0x0000001500157308 */ /* 0x000ea20000000800 */
[----:B------:R-:W-:Y:S01]  /*3490*/  FSEL R66, R66, -INF , !P2 ;  /* 0xff80000042427808 */ /* 0x000fe20005000000 */
[--C-:B------:R-:W-:Y:S01]  /*34a0*/  FFMA.FTZ R40, R53, UR6, -R14.reuse ;  /* 0x0000000635287c23 */ /* 0x100fe2000801080e */
[----:B------:R-:W-:Y:S01]  /*34b0*/  FMNMX.FTZ R8, R46, R11, !PT ;  /* 0x0000000b2e087209 */ /* 0x000fe20007810000 */
[--C-:B------:R-:W-:Y:S01]  /*34c0*/  FFMA.FTZ R41, R85, UR6, -R14.reuse ;  /* 0x0000000655297c23 */ /* 0x100fe2000801080e */
[----:B------:R-:W-:Y:S01]  /*34d0*/  FSEL R67, R67, -INF , !P3 ;  /* 0xff80000043437808 */ /* 0x000fe20005800000 */
[--C-:B------:R-:W-:Y:S01]  /*34e0*/  FFMA.FTZ R44, R61, UR6, -R14.reuse ;  /* 0x000000063d2c7c23 */ /* 0x100fe2000801080e */
[----:B------:R-:W-:Y:S01]  /*34f0*/  FMNMX.FTZ R11, R47, R8, !PT ;  /* 0x000000082f0b7209 */ /* 0x000fe20007810000 */
[----:B------:R-:W-:Y:S01]  /*3500*/  MUFU.EX2 R24, R24 ;  /* 0x0000001800187308 */ /* 0x000fe20000000800 */
[----:B------:R-:W-:Y:S01]  /*3510*/  ISETP.LT.OR P5, PT, R4, 0x5a, P5 ;  /* 0x0000005a0400780c */ /* 0x000fe20002fa1670 */
[----:B------:R-:W-:Y:S01]  /*3520*/  FFMA.FTZ R48, R89, UR6, -R14 ;  /* 0x0000000659307c23 */ /* 0x000fe2000801080e */
[----:B------:R-:W-:-:S02]  /*3530*/  FMNMX.FTZ R8, R50, R11, !PT ;  /* 0x0000000b32087209 */ /* 0x000fc40007810000 */
[----:B------:R-:W-:Y:S02]  /*3540*/  FSEL R70, R70, -INF , !P4 ;  /* 0xff80000046467808 */ /* 0x000fe40006000000 */
[----:B------:R-:W-:Y:S01]  /*3550*/  FMNMX.FTZ R11, R51, R8, !PT ;  /* 0x00000008330b7209 */ /* 0x000fe20007810000 */
[----:B------:R3:W-:Y:S01]  /*3560*/  MUFU.EX2 R160, R29 ;  /* 0x0000001d00a07308 */ /* 0x0007e20000000800 */
[----:B------:R-:W-:Y:S02]  /*3570*/  FSEL R71, R71, -INF , !P5 ;  /* 0xff80000047477808 */ /* 0x000fe40006800000 */
[----:B------:R-:W-:Y:S02]  /*3580*/  FMNMX.FTZ R8, R54, R11, !PT ;  /* 0x0000000b36087209 */ /* 0x000fe40007810000 */
[----:B--2---:R-:W-:Y:S02]  /*3590*/  F2FP.BF16.F32.PACK_AB R154, R21, R20 ;  /* 0x00000014159a723e */ /* 0x004fe400000010ff */
[----:B------:R-:W-:Y:S01]  /*35a0*/  FMNMX.FTZ R11, R55, R8, !PT ;  /* 0x00000008370b7209 */ /* 0x000fe20007810000 */
[----:B------:R2:W-:Y:S01]  /*35b0*/  MUFU.EX2 R33, R32 ;  /* 0x0000002000217308 */ /* 0x0005e20000000800 */
[--C-:B---3--:R-:W-:Y:S01]  /*35c0*/  FFMA.FTZ R29, R49, UR6, -R14.reuse ;  /* 0x00000006311d7c23 */ /* 0x108fe2000801080e */
[--C-:B------:R-:W-:Y:S01]  /*35d0*/  FFMA.FTZ R49, R65, UR6, -R14.reuse ;  /* 0x0000000641317c23 */ /* 0x100fe2000801080e */
[----:B------:R-:W-:Y:S01]  /*35e0*/  FMNMX.FTZ R8, R58, R11, !PT ;  /* 0x0000000b3a087209 */ /* 0x000fe20007810000 */
[----:B------:R-:W-:-:S03]  /*35f0*/  FFMA.FTZ R11, R77, UR6, -R14 ;  /* 0x000000064d0b7c23 */ /* 0x000fc6000801080e */
[----:B------:R-:W-:Y:S01]  /*3600*/  FMNMX.FTZ R5, R59, R8, !PT ;  /* 0x000000083b057209 */ /* 0x000fe20007810000 */
[----:B------:R-:W3:Y:S01]  /*3610*/  MUFU.EX2 R13, R13 ;  /* 0x0000000d000d7308 */ /* 0x000ee20000000800 */
[----:B--2---:R-:W-:Y:S02]  /*3620*/  FFMA.FTZ R32, R87, UR6, -R14 ;  /* 0x0000000657207c23 */ /* 0x004fe4000801080e */
[----:B------:R-:W-:-:S04]  /*3630*/  FMNMX.FTZ R8, R62, R5, !PT ;  /* 0x000000053e087209 */ /* 0x000fc80007810000 */
[----:B------:R-:W-:Y:S01]  /*3640*/  FMNMX.FTZ R5, R63, R8, !PT ;  /* 0x000000083f057209 */ /* 0x000fe20007810000 */
[----:B------:R-:W-:Y:S03]  /*3650*/  MUFU.EX2 R25, R25 ;  /* 0x0000001900197308 */ /* 0x000fe60000000800 */
[----:B------:R-:W-:-:S04]  /*3660*/  FMNMX.FTZ R8, R66, R5, !PT ;  /* 0x0000000542087209 */ /* 0x000fc80007810000 */
[----:B------:R-:W-:Y:S01]  /*3670*/  FMNMX.FTZ R5, R67, R8, !PT ;  /* 0x0000000843057209 */ /* 0x000fe20007810000 */
[----:B------:R-:W-:Y:S01]  /*3680*/  FFMA.FTZ R8, R79, UR6, -R14 ;  /* 0x000000064f087c23 */ /* 0x000fe2000801080e */
[----:B------:R-:W2:Y:S01]  /*3690*/  MUFU.EX2 R28, R28 ;  /* 0x0000001c001c7308 */ /* 0x000ea20000000800 */
[----:B---3--:R-:W-:Y:S02]  /*36a0*/  F2FP.BF16.F32.PACK_AB R156, R13, R24 ;  /* 0x000000180d9c723e */ /* 0x008fe400000010ff */
[----:B------:R-:W-:-:S04]  /*36b0*/  FMNMX.FTZ R4, R70, R5, !PT ;  /* 0x0000000546047209 */ /* 0x000fc80007810000 */
[----:B------:R-:W-:Y:S01]  /*36c0*/  FMNMX.FTZ R4, R71, R4, !PT ;  /* 0x0000000447047209 */ /* 0x000fe20007810000 */
[----:B------:R3:W-:Y:S04]  /*36d0*/  MUFU.EX2 R162, R8 ;  /* 0x0000000800a27308 */ /* 0x0007e80000000800 */
[----:B------:R-:W4:Y:S04]  /*36e0*/  SHFL.BFLY PT, R5, R4, 0x2, 0x1f ;  /* 0x0c401f0004057f89 */ /* 0x000f2800000e0000 */
[----:B------:R-:W-:Y:S01]  /*36f0*/  MUFU.EX2 R11, R11 ;  /* 0x0000000b000b7308 */ /* 0x000fe20000000800 */
[----:B--2---:R-:W-:-:S07]  /*3700*/  F2FP.BF16.F32.PACK_AB R158, R28, R25 ;  /* 0x000000191c9e723e */ /* 0x004fce00000010ff */
[----:B------:R-:W-:Y:S08]  /*3710*/  MUFU.EX2 R45, R44 ;  /* 0x0000002c002d7308 */ /* 0x000ff00000000800 */
[----:B------:R-:W-:Y:S01]  /*3720*/  MUFU.EX2 R36, R36 ;  /* 0x0000002400247308 */ /* 0x000fe20000000800 */
[----:B----4-:R-:W-:Y:S01]  /*3730*/  FMNMX.FTZ R5, R4, R5, !PT ;  /* 0x0000000504057209 */ /* 0x010fe20007810000 */
[----:B------:R-:W-:-:S06]  /*3740*/  FFMA.FTZ R4, R57, UR6, -R14 ;  /* 0x0000000639047c23 */ /* 0x000fcc000801080e */
[----:B------:R-:W2:Y:S01]  /*3750*/  MUFU.EX2 R29, R29 ;  /* 0x0000001d001d7308 */ /* 0x000ea20000000800 */
[----:B---3--:R-:W3:Y:S07]  /*3760*/  SHFL.BFLY PT, R8, R5, 0x1, 0x1f ;  /* 0x0c201f0005087f89 */ /* 0x008eee00000e0000 */
[----:B------:R-:W-:Y:S08]  /*3770*/  MUFU.EX2 R37, R37 ;  /* 0x0000002500257308 */ /* 0x000ff00000000800 */
[----:B------:R-:W4:Y:S01]  /*3780*/  MUFU.EX2 R40, R40 ;  /* 0x0000002800287308 */ /* 0x000f220000000800 */
[----:B--2---:R-:W-:-:S07]  /*3790*/  F2FP.BF16.F32.PACK_AB R164, R29, R36 ;  /* 0x000000241da4723e */ /* 0x004fce00000010ff */
[----:B------:R-:W-:Y:S01]  /*37a0*/  MUFU.EX2 R41, R41 ;  /* 0x0000002900297308 */ /* 0x000fe20000000800 */
[----:B---3--:R-:W-:Y:S01]  /*37b0*/  FMNMX.FTZ R8, R5, R8, !PT ;  /* 0x0000000805087209 */ /* 0x008fe20007810000 */
[--C-:B------:R-:W-:Y:S01]  /*37c0*/  FFMA.FTZ R5, R91, UR6, -R14.reuse ;  /* 0x000000065b057c23 */ /* 0x100fe2000801080e */
[----:B------:R-:W-:Y:S02]  /*37d0*/  FFMA.FTZ R14, R69, UR6, -R14 ;  /* 0x00000006450e7c23 */ /* 0x000fe4000801080e */
[C---:B------:R-:W-:Y:S01]  /*37e0*/  FSETP.NEU.FTZ.AND P1, PT, R8.reuse, -INF , PT ;  /* 0xff8000000800780b */ /* 0x040fe20003f3d000 */
[----:B------:R-:W-:Y:S02]  /*37f0*/  FMUL.FTZ R52, R8, UR6 ;  /* 0x0000000608347c20 */ /* 0x000fe40008410000 */
[----:B------:R2:W-:Y:S01]  /*3800*/  MUFU.EX2 R174, R5 ;  /* 0x0000000500ae7308 */ /* 0x0005e20000000800 */
[----:B----4-:R-:W-:Y:S02]  /*3810*/  F2FP.BF16.F32.PACK_AB R166, R40, R37 ;  /* 0x0000002528a6723e */ /* 0x010fe400000010ff */
[----:B------:R-:W-:-:S05]  /*3820*/  FSEL R52, R52, RZ, P1 ;  /* 0x000000ff34347208 */ /* 0x000fca0000800000 */
[--C-:B------:R-:W-:Y:S01]  /*3830*/  FFMA.FTZ R26, R26, UR6, -R52.reuse ;  /* 0x000000061a1a7c23 */ /* 0x100fe20008010834 */
[--C-:B------:R-:W-:Y:S01]  /*3840*/  FFMA.FTZ R27, R27, UR6, -R52.reuse ;  /* 0x000000061b1b7c23 */ /* 0x100fe20008010834 */
[--C-:B------:R-:W-:Y:S01]  /*3850*/  FFMA.FTZ R30, R30, UR6, -R52.reuse ;  /* 0x000000061e1e7c23 */ /* 0x100fe20008010834 */
[----:B------:R-:W-:Y:S01]  /*3860*/  FFMA.FTZ R31, R31, UR6, -R52 ;  /* 0x000000061f1f7c23 */ /* 0x000fe20008010834 */
[----:B--2---:R-:W-:Y:S01]  /*3870*/  FADD.FTZ R5, R15, R152 ;  /* 0x000000980f057221 */ /* 0x004fe20000010000 */
        /* <DEDUP_REMOVED lines=9> */
[----:B------:R-:W2:Y:S01]  /*3910*/  MUFU.EX2 R27, R27 ;  /* 0x0000001b001b7308 */ /* 0x000ea20000000800 */
        /* <DEDUP_REMOVED lines=8> */
[----:B------:R-:W-:Y:S01]  /*39a0*/  F2FP.BF16.F32.PACK_AB R152, R152, R15 ;  /* 0x0000000f9898723e */ /* 0x000fe200000010ff */
[--C-:B------:R-:W-:Y:S01]  /*39b0*/  FFMA.FTZ R63, R63, UR6, -R52.reuse ;  /* 0x000000063f3f7c23 */ /* 0x100fe20008010834 */
[--C-:B------:R-:W-:Y:S01]  /*39c0*/  FFMA.FTZ R66, R66, UR6, -R52.reuse ;  /* 0x0000000642427c23 */ /* 0x100fe20008010834 */
[--C-:B------:R-:W-:Y:S01]  /*39d0*/  FFMA.FTZ R67, R67, UR6, -R52.reuse ;  /* 0x0000000643437c23 */ /* 0x100fe20008010834 */
[--C-:B------:R-:W-:Y:S01]  /*39e0*/  FFMA.FTZ R70, R70, UR6, -R52.reuse ;  /* 0x0000000646467c23 */ /* 0x100fe20008010834 */
[----:B------:R-:W-:-:S02]  /*39f0*/  FFMA.FTZ R52, R71, UR6, -R52 ;  /* 0x0000000647347c23 */ /* 0x000fc40008010834 */
[----:B------:R4:W-:Y:S01]  /*3a00*/  MUFU.EX2 R53, R14 ;  /* 0x0000000e00357308 */ /* 0x0009e20000000800 */
[----:B--2---:R-:W-:-:S07]  /*3a10*/  F2FP.BF16.F32.PACK_AB R153, R27, R26 ;  /* 0x0000001a1b99723e */ /* 0x004fce00000010ff */
[----:B------:R-:W2:Y:S01]  /*3a20*/  MUFU.EX2 R31, R31 ;  /* 0x0000001f001f7308 */ /* 0x000ea20000000800 */
[----:B----4-:R-:W-:-:S04]  /*3a30*/  FADD.FTZ R14, R20, R5 ;  /* 0x00000005140e7221 */ /* 0x010fc80000010000 */
[----:B------:R-:W-:-:S03]  /*3a40*/  FADD.FTZ R5, R21, R14 ;  /* 0x0000000e15057221 */ /* 0x000fc60000010000 */
[----:B------:R-:W4:Y:S01]  /*3a50*/  MUFU.EX2 R34, R34 ;  /* 0x0000002200227308 */ /* 0x000f220000000800 */
[----:B------:R-:W-:Y:S01]  /*3a60*/  FADD.FTZ R14, R24, R5 ;  /* 0x00000005180e7221 */ /* 0x000fe20000010000 */
[----:B------:R-:W-:-:S03]  /*3a70*/  FADD.FTZ R5, R26, R27 ;  /* 0x0000001b1a057221 */ /* 0x000fc60000010000 */
[----:B------:R-:W-:Y:S01]  /*3a80*/  FADD.FTZ R44, R13, R14 ;  /* 0x0000000e0d2c7221 */ /* 0x000fe20000010000 */
[----:B---3--:R-:W-:Y:S02]  /*3a90*/  FADD.FTZ R14, R30, R5 ;  /* 0x000000051e0e7221 */ /* 0x008fe40000010000 */
[----:B------:R-:W3:Y:S01]  /*3aa0*/  MUFU.EX2 R35, R35 ;  /* 0x0000002300237308 */ /* 0x000ee20000000800 */
[----:B------:R-:W-:Y:S01]  /*3ab0*/  FADD.FTZ R57, R25, R44 ;  /* 0x0000002c19397221 */ /* 0x000fe20000010000 */
[C---:B--2---:R-:W-:Y:S01]  /*3ac0*/  FADD.FTZ R5, R31.reuse, R14 ;  /* 0x0000000e1f057221 */ /* 0x044fe20000010000 */
[----:B------:R-:W-:Y:S02]  /*3ad0*/  F2FP.BF16.F32.PACK_AB R155, R31, R30 ;  /* 0x0000001e1f9b723e */ /* 0x000fe400000010ff */
[----:B------:R-:W-:-:S03]  /*3ae0*/  FADD.FTZ R44, R28, R57 ;  /* 0x000000391c2c7221 */ /* 0x000fc60000010000 */
[----:B------:R-:W2:Y:S01]  /*3af0*/  MUFU.EX2 R38, R38 ;  /* 0x0000002600267308 */ /* 0x000ea20000000800 */
[----:B----4-:R-:W-:Y:S01]  /*3b00*/  FADD.FTZ R14, R34, R5 ;  /* 0x00000005220e7221 */ /* 0x010fe20000010000 */
[----:B------:R-:W-:-:S04]  /*3b10*/  FADD.FTZ R57, R11, R44 ;  /* 0x0000002c0b397221 */ /* 0x000fc80000010000 */
[C---:B------:R-:W-:Y:S01]  /*3b20*/  FADD.FTZ R57, R160.reuse, R57 ;  /* 0x00000039a0397221 */ /* 0x040fe20000010000 */
[----:B------:R-:W-:Y:S01]  /*3b30*/  F2FP.BF16.F32.PACK_AB R160, R160, R11 ;  /* 0x0000000ba0a0723e */ /* 0x000fe200000010ff */
[----:B------:R-:W4:Y:S01]  /*3b40*/  MUFU.EX2 R39, R39 ;  /* 0x0000002700277308 */ /* 0x000f220000000800 */
[----:B---3--:R-:W-:Y:S01]  /*3b50*/  FADD.FTZ R5, R35, R14 ;  /* 0x0000000e23057221 */ /* 0x008fe20000010000 */
[----:B------:R-:W-:Y:S01]  /*3b60*/  FADD.FTZ R44, R162, R57 ;  /* 0x00000039a22c7221 */ /* 0x000fe20000010000 */
[----:B------:R-:W-:Y:S02]  /*3b70*/  F2FP.BF16.F32.PACK_AB R162, R33, R162 ;  /* 0x000000a221a2723e */ /* 0x000fe400000010ff */
[----:B------:R-:W-:Y:S01]  /*3b80*/  F2FP.BF16.F32.PACK_AB R157, R35, R34 ;  /* 0x00000022239d723e */ /* 0x000fe200000010ff */
[----:B------:R-:W-:Y:S02]  /*3b90*/  FADD.FTZ R57, R33, R44 ;  /* 0x0000002c21397221 */ /* 0x000fe40000010000 */
[----:B------:R-:W3:Y:S01]  /*3ba0*/  MUFU.EX2 R42, R42 ;  /* 0x0000002a002a7308 */ /* 0x000ee20000000800 */
[----:B--2---:R-:W-:Y:S01]  /*3bb0*/  FADD.FTZ R14, R38, R5 ;  /* 0x00000005260e7221 */ /* 0x004fe20000010000 */
[----:B------:R-:W-:-:S04]  /*3bc0*/  FADD.FTZ R44, R36, R57 ;  /* 0x00000039242c7221 */ /* 0x000fc80000010000 */
[----:B------:R-:W-:Y:S02]  /*3bd0*/  FADD.FTZ R44, R29, R44 ;  /* 0x0000002c1d2c7221 */ /* 0x000fe40000010000 */
[----:B------:R-:W2:Y:S01]  /*3be0*/  MUFU.EX2 R43, R43 ;  /* 0x0000002b002b7308 */ /* 0x000ea20000000800 */
[----:B----4-:R-:W-:Y:S01]  /*3bf0*/  FADD.FTZ R5, R39, R14 ;  /* 0x0000000e27057221 */ /* 0x010fe20000010000 */
[----:B------:R-:W-:Y:S01]  /*3c00*/  FADD.FTZ R57, R37, R44 ;  /* 0x0000002c25397221 */ /* 0x000fe20000010000 */
[----:B------:R-:W-:-:S03]  /*3c10*/  F2FP.BF16.F32.PACK_AB R159, R39, R38 ;  /* 0x00000026279f723e */ /* 0x000fc600000010ff */
[----:B------:R-:W-:Y:S02]  /*3c20*/  FADD.FTZ R44, R40, R57 ;  /* 0x00000039282c7221 */ /* 0x000fe40000010000 */
[----:B------:R-:W4:Y:S01]  /*3c30*/  MUFU.EX2 R46, R46 ;  /* 0x0000002e002e7308 */ /* 0x000f220000000800 */
[----:B---3--:R-:W-:Y:S01]  /*3c40*/  FADD.FTZ R14, R42, R5 ;  /* 0x000000052a0e7221 */ /* 0x008fe20000010000 */
[----:B------:R-:W-:-:S06]  /*3c50*/  FADD.FTZ R15, R41, R44 ;  /* 0x0000002c290f7221 */ /* 0x000fcc0000010000 */
[----:B------:R-:W3:Y:S01]  /*3c60*/  MUFU.EX2 R47, R47 ;  /* 0x0000002f002f7308 */ /* 0x000ee20000000800 */
[C---:B--2---:R-:W-:Y:S01]  /*3c70*/  FADD.FTZ R5, R43.reuse, R14 ;  /* 0x0000000e2b057221 */ /* 0x044fe20000010000 */
[----:B------:R-:W-:-:S06]  /*3c80*/  F2FP.BF16.F32.PACK_AB R161, R43, R42 ;  /* 0x0000002a2ba1723e */ /* 0x000fcc00000010ff */
[----:B------:R-:W2:Y:S01]  /*3c90*/  MUFU.EX2 R50, R50 ;  /* 0x0000003200327308 */ /* 0x000ea20000000800 */
[----:B----4-:R-:W-:-:S07]  /*3ca0*/  FADD.FTZ R14, R46, R5 ;  /* 0x000000052e0e7221 */ /* 0x010fce0000010000 */
[----:B------:R-:W4:Y:S01]  /*3cb0*/  MUFU.EX2 R51, R51 ;  /* 0x0000003300337308 */ /* 0x000f220000000800 */
[C---:B---3--:R-:W-:Y:S01]  /*3cc0*/  FADD.FTZ R5, R47.reuse, R14 ;  /* 0x0000000e2f057221 */ /* 0x048fe20000010000 */
[----:B------:R-:W-:-:S06]  /*3cd0*/  F2FP.BF16.F32.PACK_AB R163, R47, R46 ;  /* 0x0000002e2fa3723e */ /* 0x000fcc00000010ff */
[----:B------:R-:W3:Y:S01]  /*3ce0*/  MUFU.EX2 R4, R4 ;  /* 0x0000000400047308 */ /* 0x000ee20000000800 */
[----:B--2---:R-:W-:-:S07]  /*3cf0*/  FADD.FTZ R14, R50, R5 ;  /* 0x00000005320e7221 */ /* 0x004fce0000010000 */
[----:B------:R-:W2:Y:S01]  /*3d00*/  MUFU.EX2 R54, R54 ;  /* 0x0000003600367308 */ /* 0x000ea20000000800 */
[C---:B----4-:R-:W-:Y:S01]  /*3d10*/  FADD.FTZ R5, R51.reuse, R14 ;  /* 0x0000000e33057221 */ /* 0x050fe20000010000 */
[----:B------:R-:W-:-:S06]  /*3d20*/  F2FP.BF16.F32.PACK_AB R165, R51, R50 ;  /* 0x0000003233a5723e */ /* 0x000fcc00000010ff */
[----:B------:R-:W4:Y:S01]  /*3d30*/  MUFU.EX2 R32, R32 ;  /* 0x0000002000207308 */ /* 0x000f220000000800 */
[C---:B---3--:R-:W-:Y:S01]  /*3d40*/  FADD.FTZ R15, R4.reuse, R15 ;  /* 0x0000000f040f7221 */ /* 0x048fe20000010000 */
[----:B------:R-:W-:-:S06]  /*3d50*/  F2FP.BF16.F32.PACK_AB R168, R4, R41 ;  /* 0x0000002904a8723e */ /* 0x000fcc00000010ff */
[----:B------:R-:W3:Y:S01]  /*3d60*/  MUFU.EX2 R55, R55 ;  /* 0x0000003700377308 */ /* 0x000ee20000000800 */
[----:B--2---:R-:W-:-:S07]  /*3d70*/  FADD.FTZ R14, R54, R5 ;  /* 0x00000005360e7221 */ /* 0x004fce0000010000 */
[----:B------:R-:W2:Y:S01]  /*3d80*/  MUFU.EX2 R58, R58 ;  /* 0x0000003a003a7308 */ /* 0x000ea20000000800 */
[----:B----4-:R-:W-:Y:S01]  /*3d90*/  FADD.FTZ R20, R32, R15 ;  /* 0x0000000f20147221 */ /* 0x010fe20000010000 */
[----:B------:R-:W-:-:S03]  /*3da0*/  F2FP.BF16.F32.PACK_AB R170, R45, R32 ;  /* 0x000000202daa723e */ /* 0x000fc600000010ff */
[----:B------:R-:W-:-:S03]  /*3db0*/  FADD.FTZ R11, R45, R20 ;  /* 0x000000142d0b7221 */ /* 0x000fc60000010000 */
[----:B------:R-:W4:Y:S01]  /*3dc0*/  MUFU.EX2 R48, R48 ;  /* 0x0000003000307308 */ /* 0x000f220000000800 */
[C---:B---3--:R-:W-:Y:S01]  /*3dd0*/  FADD.FTZ R5, R55.reuse, R14 ;  /* 0x0000000e37057221 */ /* 0x048fe20000010000 */
[----:B------:R-:W-:-:S06]  /*3de0*/  F2FP.BF16.F32.PACK_AB R167, R55, R54 ;  /* 0x0000003637a7723e */ /* 0x000fcc00000010ff */
[----:B------:R-:W3:Y:S01]  /*3df0*/  MUFU.EX2 R59, R59 ;  /* 0x0000003b003b7308 */ /* 0x000ee20000000800 */
[----:B--2---:R-:W-:-:S07]  /*3e00*/  FADD.FTZ R14, R58, R5 ;  /* 0x000000053a0e7221 */ /* 0x004fce0000010000 */
[----:B------:R-:W2:Y:S01]  /*3e10*/  MUFU.EX2 R49, R49 ;  /* 0x0000003100317308 */ /* 0x000ea20000000800 */
[----:B----4-:R-:W-:-:S07]  /*3e20*/  FADD.FTZ R20, R48, R11 ;  /* 0x0000000b30147221 */ /* 0x010fce0000010000 */
[----:B------:R-:W4:Y:S01]  /*3e30*/  MUFU.EX2 R62, R62 ;  /* 0x0000003e003e7308 */ /* 0x000f220000000800 */
[C---:B---3--:R-:W-:Y:S01]  /*3e40*/  FADD.FTZ R5, R59.reuse, R14 ;  /* 0x0000000e3b057221 */ /* 0x048fe20000010000 */
[----:B------:R-:W-:-:S06]  /*3e50*/  F2FP.BF16.F32.PACK_AB R169, R59, R58 ;  /* 0x0000003a3ba9723e */ /* 0x000fcc00000010ff */
[----:B------:R-:W3:Y:S01]  /*3e60*/  MUFU.EX2 R63, R63 ;  /* 0x0000003f003f7308 */ /* 0x000ee20000000800 */
[C---:B--2---:R-:W-:Y:S01]  /*3e70*/  FADD.FTZ R11, R49.reuse, R20 ;  /* 0x00000014310b7221 */ /* 0x044fe20000010000 */
[----:B------:R-:W-:-:S03]  /*3e80*/  F2FP.BF16.F32.PACK_AB R172, R49, R48 ;  /* 0x0000003031ac723e */ /* 0x000fc600000010ff */
[----:B------:R-:W-:Y:S01]  /*3e90*/  FADD.FTZ R14, R174, R11 ;  /* 0x0000000bae0e7221 */ /* 0x000fe20000010000 */
[C---:B------:R-:W-:Y:S02]  /*3ea0*/  F2FP.BF16.F32.PACK_AB R174, R53.reuse, R174 ;  /* 0x000000ae35ae723e */ /* 0x040fe400000010ff */
[----:B------:R-:W2:Y:S01]  /*3eb0*/  MUFU.EX2 R66, R66 ;  /* 0x0000004200427308 */ /* 0x000ea20000000800 */
[----:B----4-:R-:W-:Y:S01]  /*3ec0*/  FADD.FTZ R4, R62, R5 ;  /* 0x000000053e047221 */ /* 0x010fe20000010000 */
[----:B------:R-:W-:-:S06]  /*3ed0*/  FADD.FTZ R5, R53, R14 ;  /* 0x0000000e35057221 */ /* 0x000fcc0000010000 */
[----:B------:R-:W4:Y:S01]  /*3ee0*/  MUFU.EX2 R67, R67 ;  /* 0x0000004300437308 */ /* 0x000f220000000800 */
[C---:B---3--:R-:W-:Y:S01]  /*3ef0*/  FADD.FTZ R11, R63.reuse, R4 ;  /* 0x000000043f0b7221 */ /* 0x048fe20000010000 */
[----:B------:R-:W-:-:S06]  /*3f00*/  F2FP.BF16.F32.PACK_AB R171, R63, R62 ;  /* 0x0000003e3fab723e */ /* 0x000fcc00000010ff */
[----:B------:R-:W3:Y:S01]  /*3f10*/  MUFU.EX2 R70, R70 ;  /* 0x0000004600467308 */ /* 0x000ee20000000800 */
[----:B--2---:R-:W-:-:S07]  /*3f20*/  FADD.FTZ R4, R66, R11 ;  /* 0x0000000b42047221 */ /* 0x004fce0000010000 */
[----:B------:R-:W2:Y:S01]  /*3f30*/  MUFU.EX2 R175, R52 ;  /* 0x0000003400af7308 */ /* 0x000ea20000000800 */
[C---:B----4-:R-:W-:Y:S01]  /*3f40*/  FADD.FTZ R11, R67.reuse, R4 ;  /* 0x00000004430b7221 */ /* 0x050fe20000010000 */
[----:B------:R-:W-:-:S03]  /*3f50*/  F2FP.BF16.F32.PACK_AB R173, R67, R66 ;  /* 0x0000004243ad723e */ /* 0x000fc600000010ff */
[----:B---3--:R-:W-:-:S04]  /*3f60*/  FADD.FTZ R4, R70, R11 ;  /* 0x0000000b46047221 */ /* 0x008fc80000010000 */
[C---:B--2---:R-:W-:Y:S01]  /*3f70*/  FADD.FTZ R4, R175.reuse, R4 ;  /* 0x00000004af047221 */ /* 0x044fe20000010000 */
[----:B------:R-:W-:Y:S01]  /*3f80*/  F2FP.BF16.F32.PACK_AB R175, R175, R70 ;  /* 0x00000046afaf723e */ /* 0x000fe200000010ff */
[----:B------:R-:W-:Y:S06]  /*3f90*/  @!P0 BRA `(.L_x_8975) ;  /* 0x0000000000048947 */ /* 0x000fec0003800000 */
[----:B------:R-:W-:Y:S01]  /*3fa0*/  BPT.TRAP 0x1 ;  /* 0x000000040000795c */ /* 0x000fe20000300000 */
.L_x_8975:
[----:B------:R2:W3:Y:S01]  /*3fb0*/  SYNCS.PHASECHK.TRANS64.TRYWAIT P1, [R7+URZ+0x22850], R12 ;  /* 0x0228500c070075a7 */ /* 0x0004e2000802017f */
[----:B------:R-:W-:Y:S05]  /*3fc0*/  @!P0 BRA `(.L_x_8976) ;  /* 0x0000000000048947 */ /* 0x000fea0003800000 */
[----:B------:R-:W-:Y:S01]  /*3fd0*/  BPT.TRAP 0x1 ;  /* 0x000000040000795c */ /* 0x000fe20000300000 */
.L_x_8976:
[----:B---3--:R-:W-:Y:S05]  /*3fe0*/  @P1 BRA `(.L_x_8977) ;  /* 0x0000000000081947 */ /* 0x008fea0003800000 */
[----:B------:R-:W3:Y:S02]  /*3ff0*/  SYNCS.PHASECHK.TRANS64.TRYWAIT P1, [R7+URZ+0x22850], R12 ;  /* 0x0228500c070075a7 */ /* 0x000ee4000802017f */
[----:B---3--:R-:W-:Y:S05]  /*4000*/  @!P1 BRA `(.L_x_8978) ;  /* 0x0000010800289947 */ /* 0x008fea0003800000 */
.L_x_8977:
[----:B------:R-:W-:Y:S01]  /*4010*/  R2UR UR5, R9 ;  /* 0x00000000090572ca */ /* 0x000fe200000e0000 */
[----:B------:R4:W-:Y:S06]  /*4020*/  BAR.SYNC.DEFER_BLOCKING R10, 0x100 ;  /* 0x0004000a0000751d */ /* 0x0009ec0000010000 */
[----:B------:R-:W-:Y:S01]  /*4030*/  UMOV UR11, 0x40000040 ;  /* 0x40000040000b7882 */ /* 0x000fe20000000000 */
[----:B------:R-:W5:Y:S01]  /*4040*/  S2R R11, SR_TID.X ;  /* 0x00000000000b7919 */ /* 0x000f620000002100 */
[----:B----4-:R-:W-:-:S04]  /*4050*/  IMAD.IADD R10, R17, 0x1, -R18 ;  /* 0x00000001110a7824 */ /* 0x010fc800078e0a12 */
        /* <DEDUP_REMOVED lines=10> */
[----:B-----5:R-:W-:Y:S01]  /*4100*/  LOP3.LUT P1, RZ, R11, 0x7f, RZ, 0xc0, !PT ;  /* 0x0000007f0bff7812 */ /* 0x020fe2000782c0ff */
[----:B------:R-:W-:-:S12]  /*4110*/  IMAD R11, R201, 0x80, R10 ;  /* 0x00000080c90b7824 */ /* 0x000fd800078e020a */
[----:B0123--:R-:W-:-:S05]  /*4120*/  @!P1 VIADD R7, R7, 0x22860 ;  /* 0x0002286007079836 */ /* 0x00ffca0000000000 */
        /* <DEDUP_REMOVED lines=33> */
[----:B0-----:R-:W-:-:S12]  /*4340*/  VIADD R7, R176, 0xfffffffe ;  /* 0xfffffffeb0077836 */ /* 0x001fd80000000000 */
[----:B------:R-:W-:Y:S05]  /*4350*/  @P1 BRA `(.L_x_8979) ;  /* 0x0000000000481947 */ /* 0x000fea0003800000 */
        /* <DEDUP_REMOVED lines=11> */
.L_x_8980:
[----:B------:R-:W-:-:S11]  /*4410*/  UISETP.NE.AND UP1, UPT, UR15, 0x1, UPT ;  /* 0x000000010f00788c */ /* 0x000fd6000bf25270 */
[----:B------:R-:W-:Y:S02]  /*4420*/  @UP1 ULDC.64 UR22, c[0x0][0x9e8] ;  /* 0x00027a0000161ab9 */ /* 0x000fe40000000a00 */
[----:B------:R-:W-:-:S04]  /*4430*/  UIMAD.WIDE.U32 UR10, UR18, UR22, URZ ;  /* 0x00000016120a72a5 */ /* 0x000fc8000f8e003f */
[----:B------:R-:W-:-:S12]  /*4440*/  @UP1 USHF.R.U32.HI UR18, URZ, UR23, UR11 ;  /* 0x000000173f121299 */ /* 0x000fd8000801160b */
.L_x_8981:
[----:B------:R-:W-:-:S04]  /*4450*/  UIMAD UR15, UR18, UR15, UR15 ;  /* 0x0000000f120f72a4 */ /* 0x000fc8000f8e020f */
[----:B------:R-:W-:-:S04]  /*4460*/  UISETP.LT.AND UP1, UPT, UR14, UR15, UPT ;  /* 0x0000000f0e00728c */ /* 0x000fc8000bf21270 */
[----:B------:R-:W-:-:S12]  /*4470*/  USEL UR14, UR14, UR15, UP1 ;  /* 0x0000000f0e0e7287 */ /* 0x000fd80008800000 */
.L_x_8979:
        /* <DEDUP_REMOVED lines=11> */
[----:B------:R-:W-:Y:S01]  /*4530*/  VIADD R13, R15, 0x8 ;  /* 0x000000080f0d7836 */ /* 0x000fe20000000000 */
[----:B------:R-:W-:-:S04]  /*4540*/  ULDC UR26, c[0x0][0x9e0] ;  /* 0x00027800001a7ab9 */ /* 0x000fc80000000800 */
[----:B------:R-:W-:-:S07]  /*4550*/  LOP3.LUT R11, RZ, R13, RZ, 0x33, !PT ;  /* 0x0000000dff0b7212 */ /* 0x000fce00078e33ff */
.L_x_8999:
[----:B------:R-:W-:-:S04]  /*4560*/  UIADD3 UR37, UR37, 0x1, URZ ;  /* 0x0000000125257890 */ /* 0x000fc8000fffe03f */
[----:B------:R-:W-:-:S04]  /*4570*/  UISETP.NE.AND UP1, UPT, UR37, 0x2, UPT ;  /* 0x000000022500788c */ /* 0x000fc8000bf25270 */
[----:B------:R-:W-:Y:S02]  /*4580*/  USEL UR10, URZ, 0x1, UP1 ;  /* 0x000000013f0a7887 */ /* 0x000fe40008800000 */
[----:B------:R-:W-:Y:S02]  /*4590*/  USEL UR37, UR37, URZ, UP1 ;  /* 0x0000003f25257287 */ /* 0x000fe40008800000 */
[----:B------:R-:W-:Y:S01]  /*45a0*/  ULOP3.LUT UR40, UR40, UR10, URZ, 0x3c, !UPT ;  /* 0x0000000a28287292 */ /* 0x000fe2000f8e3c3f */
[----:B01----:R-:W-:Y:S11]  /*45b0*/  @!P0 BRA `(.L_x_8983) ;  /* 0x0000000000048947 */ /* 0x003ff60003800000 */
[----:B------:R-:W-:Y:S01]  /*45c0*/  BPT.TRAP 0x1 ;  /* 0x000000040000795c */ /* 0x000fe20000300000 */
.L_x_8983:
        /* <DEDUP_REMOVED lines=9> */
.L_x_8984:
[----:B-1----:R-:W-:Y:S05]  /*4660*/  @P1 BRA `(.L_x_8985) ;  /* 0x0000000000081947 */ /* 0x002fea0003800000 */
[----:B------:R-:W1:Y:S02]  /*4670*/  SYNCS.PHASECHK.TRANS64.TRYWAIT P1, [UR27+0x22830], R12 ;  /* 0x0228300cff0075a7 */ /* 0x000e64000802015b */
[----:B-1----:R-:W-:Y:S05]  /*4680*/  @!P1 BRA `(.L_x_8986) ;  /* 0x00000100009c9947 */ /* 0x002fea0003800000 */
.L_x_8985:
[----:B------:R-:W-:Y:S01]  /*4690*/  UIMAD UR22, UR37, 0x300, UR4 ;  /* 0x00000300251678a4 */ /* 0x000fe2000f8e0204 */
[----:B------:R-:W-:Y:S01]  /*46a0*/  WARPGROUP.ARRIVE ;  /* 0x00000000000079c5 */ /* 0x000fe20000000000 */
[----:B------:R-:W-:Y:S01]  /*46b0*/  UMOV UR23, 0x40000040 ;  /* 0x4000004000177882 */ /* 0x000fe20000000000 */
[----:B------:R-:W-:Y:S01]  /*46c0*/  UMOV UR11, 0x40000040 ;  /* 0x40000040000b7882 */ /* 0x000fe20000000000 */
[----:B------:R-:W-:-:S03]  /*46d0*/  UIADD3 UR10, UR22, 0x2, URZ ;  /* 0x00000002160a7890 */ /* 0x000fc6000fffe03f */
[----:B------:R-:W2:Y:S01]  /*46e0*/  S2R R6, SR_TID.X ;  /* 0x0000000000067919 */ /* 0x000ea20000002100 */
[----:B------:R-:W-:Y:S01]  /*46f0*/  UIADD3 UR14, UR22, 0x4, URZ ;  /* 0x00000004160e7890 */ /* 0x000fe2000fffe03f */
[----:B-1----:R-:W-:Y:S01]  /*4700*/  IMAD.U32 R9, RZ, RZ, UR27 ;  /* 0x0000001bff097e24 */ /* 0x002fe2000f8e00ff */
[----:B------:R-:W-:Y:S01]  /*4710*/  UMOV UR15, 0x40000040 ;  /* 0x40000040000f7882 */ /* 0x000fe20000000000 */
[----:B------:R-:W-:Y:S01]  /*4720*/  HGMMA.64x96x16.F32.BF16 R152, gdesc[UR20], RZ, !UPT, gsb0 ;  /* 0x01600000149879f0 */ /* 0x000fe2000c0018ff */
[----:B------:R-:W-:Y:S01]  /*4730*/  UIADD3 UR18, UR22, 0x6, URZ ;  /* 0x0000000616127890 */ /* 0x000fe2000fffe03f */
[----:B------:R-:W-:Y:S01]  /*4740*/  IMAD R21, R7, -0x60, R17 ;  /* 0xffffffa007157824 */ /* 0x000fe200078e0211 */
[----:B------:R-:W-:-:S04]  /*4750*/  UMOV UR19, 0x40000040 ;  /* 0x4000004000137882 */ /* 0x000fc80000000000 */
[----:B------:R-:W-:-:S05]  /*4760*/  IADD3 R21, -R18, 0x1, R21 ;  /* 0x0000000112157810 */ /* 0x000fca0007ffe115 */
[----:B------:R-:W-:-:S04]  /*4770*/  IMAD.IADD R21, R21, 0x1, -R16 ;  /* 0x0000000115157824 */ /* 0x000fc800078e0a10 */
[----:B------:R-:W-:-:S04]  /*4780*/  VIADD R200, R21, UR26 ;  /* 0x0000001a15c87c36 */ /* 0x000fc80008000000 */
[----:B------:R-:W-:Y:S01]  /*4790*/  IMAD.IADD R210, R3, 0x1, R200 ;  /* 0x0000000103d27824 */ /* 0x000fe200078e02c8 */
[----:B--2---:R-:W-:Y:S02]  /*47a0*/  LOP3.LUT P1, RZ, R6, 0x7f, RZ, 0xc0, !PT ;  /* 0x0000007f06ff7812 */ /* 0x004fe4000782c0ff */
[----:B------:R-:W-:-:S04]  /*47b0*/  SHF.R.U32.HI R6, RZ, 0x7, R6 ;  /* 0x00000007ff067819 */ /* 0x000fc80000011606 */
[----:B------:R-:W-:-:S07]  /*47c0*/  IADD3 R6, -R6, 0xb, RZ ;  /* 0x0000000b06067810 */ /* 0x000fce0007ffe1ff */
        /* <DEDUP_REMOVED lines=16> */
[----:B--2---:R-:W-:-:S04]  /*48d0*/  VIADD R14, R21, UR10 ;  /* 0x0000000a150e7c36 */ /* 0x004fc80008000000 */
[----:B------:R-:W-:-:S08]  /*48e0*/  IMAD.IADD R202, R3, 0x1, R14 ;  /* 0x0000000103ca7824 */ /* 0x000fd000078e020e */
[----:B-1----:R-:W-:Y:S05]  /*48f0*/  @P1 BRA `(.L_x_8987) ;  /* 0x00000000005c1947 */ /* 0x002fea0003800000 */
[----:B------:R-:W-:Y:S01]  /*4900*/  ISETP.GT.AND P1, PT, R15, -0x1, PT ;  /* 0xffffffff0f00780c */ /* 0x000fe20003f24270 */
[----:B------:R-:W-:-:S12]  /*4910*/  BSSY B0, `(.L_x_8988) ;  /* 0x0000011000007945 */ /* 0x000fd80003800000 */
[----:B------:R-:W-:Y:S05]  /*4920*/  @P1 BRA `(.L_x_8989) ;  /* 0x0000000000241947 */ /* 0x000fea0003800000 */
[----:B------:R-:W-:Y:S02]  /*4930*/  IMAD.U32 R211, RZ, RZ, UR25 ;  /* 0x00000019ffd37e24 */ /* 0x000fe4000f8e00ff */
[----:B------:R-:W-:-:S03]  /*4940*/  IMAD.IADD R203, R3, 0x1, R10 ;  /* 0x0000000103cb7824 */ /* 0x000fc600078e020a */
[----:B------:R-:W-:Y:S02]  /*4950*/  ISETP.NE.AND P1, PT, R211, 0x1, PT ;  /* 0x00000001d300780c */ /* 0x000fe40003f25270 */
[----:B------:R-:W-:-:S11]  /*4960*/  LOP3.LUT R203, RZ, R203, RZ, 0x33, !PT ;  /* 0x000000cbffcb7212 */ /* 0x000fd600078e33ff */
[----:B------:R-:W1:Y:S02]  /*4970*/  @P1 LDC.64 R20, c[0x0][0x9e8] ;  /* 0x00027a00ff141b82 */ /* 0x000e640000000a00 */
[----:B-1----:R-:W-:-:S05]  /*4980*/  @P1 IMAD.HI.U32 R20, R203, R20, RZ ;  /* 0x00000014cb141227 */ /* 0x002fca00078e00ff */
[----:B------:R-:W-:-:S04]  /*4990*/  @P1 SHF.R.U32.HI R203, RZ, R21, R20 ;  /* 0x00000015ffcb1219 */ /* 0x000fc80000011614 */
[----:B------:R-:W-:Y:S01]  /*49a0*/  LOP3.LUT R20, RZ, R203, RZ, 0x33, !PT ;  /* 0x000000cbff147212 */ /* 0x000fe200078e33ff */
[----:B------:R-:W-:Y:S06]  /*49b0*/  BRA `(.L_x_8990) ;  /* 0x0000000000187947 */ /* 0x000fec0003800000 */
.L_x_8989:
[----:B------:R-:W-:-:S05]  /*49c0*/  IMAD.U32 R211, RZ, RZ, UR25 ;  /* 0x00000019ffd37e24 */ /* 0x000fca000f8e00ff */
[----:B------:R-:W-:-:S13]  /*49d0*/  ISETP.NE.AND P1, PT, R211, 0x1, PT ;  /* 0x00000001d300780c */ /* 0x000fda0003f25270 */
[----:B------:R-:W1:Y:S02]  /*49e0*/  @P1 LDC.64 R20, c[0x0][0x9e8] ;  /* 0x00027a00ff141b82 */ /* 0x000e640000000a00 */
[----:B-1----:R-:W-:-:S04]  /*49f0*/  @P1 IMAD.HI.U32 R212, R15, R20, RZ ;  /* 0x000000140fd41227 */ /* 0x002fc800078e00ff */
[----:B------:R-:W-:Y:S01]  /*4a00*/  IMAD.MOV.U32 R20, RZ, RZ, R15 ;  /* 0x000000ffff147224 */ /* 0x000fe200078e000f */
[----:B------:R-:W-:-:S07]  /*4a10*/  @P1 SHF.R.U32.HI R20, RZ, R21, R212 ;  /* 0x00000015ff141219 */ /* 0x000fce00000116d4 */
.L_x_8990:
[----:B------:R-:W-:Y:S05]  /*4a20*/  BSYNC B0 ;  /* 0x0000000000007941 */ /* 0x000fea0003800000 */
.L_x_8988:
[----:B------:R-:W-:-:S04]  /*4a30*/  IMAD R21, R7, -0x60, -R16 ;  /* 0xffffffa007157824 */ /* 0x000fc800078e0a10 */
[----:B------:R-:W-:-:S05]  /*4a40*/  IMAD R21, R20, R211, R21 ;  /* 0x000000d314157224 */ /* 0x000fca00078e0215 */
[----:B------:R-:W-:Y:S02]  /*4a50*/  VIADDMNMX R210, R21, R211, R210, PT ;  /* 0x000000d315d27246 */ /* 0x000fe400038001d2 */
[----:B------:R-:W-:-:S07]  /*4a60*/  VIMNMX R202, R202, R21, !PT ;  /* 0x00000015caca7248 */ /* 0x000fce0007fe0100 */
.L_x_8987:
[----:B------:R-:W-:Y:S01]  /*4a70*/  IMAD R211, R7, -0x60, RZ ;  /* 0xffffffa007d37824 */ /* 0x000fe200078e02ff */
[----:B------:R-:W-:Y:S02]  /*4a80*/  LOP3.LUT R2, R2, 0xfffbffff, RZ, 0xc0, !PT ;  /* 0xfffbffff02027812 */ /* 0x000fe400078ec0ff */
[----:B------:R-:W-:Y:S02]  /*4a90*/  IADD3 R200, R200, 0x8, R3 ;  /* 0x00000008c8c87810 */ /* 0x000fe40007ffe003 */
        /* <DEDUP_REMOVED lines=30> */
[----:B------:R-:W-:Y:S02]  /*4c80*/  IADD3 R152, R14, 0x8, R3 ;  /* 0x000000080e987810 */ /* 0x000fe40007ffe003 */
[----:B------:R-:W-:Y:S02]  /*4c90*/  ISETP.LT.OR P2, PT, R210, 0x12, P2 ;  /* 0x00000012d200780c */ /* 0x000fe40001741670 */
[----:B------:R-:W-:Y:S02]  /*4ca0*/  @P3 LOP3.LUT R2, R2, 0x10, RZ, 0xfc, !PT ;  /* 0x0000001002023812 */ /* 0x000fe400078efcff */
[----:B------:R-:W-:-:S02]  /*4cb0*/  ISETP.GE.AND P3, PT, R211, 0x19, PT ;  /* 0x00000019d300780c */ /* 0x000fc40003f66270 */
        /* <DEDUP_REMOVED lines=113> */
.L_x_8993:
[----:B------:R-:W-:Y:S02]  /*53d0*/  IMAD.U32 R202, RZ, RZ, UR25 ;  /* 0x00000019ffca7e24 */ /* 0x000fe4000f8e00ff */
[----:B------:R-:W-:-:S03]  /*53e0*/  IMAD.MOV.U32 R14, RZ, RZ, R13 ;  /* 0x000000ffff0e7224 */ /* 0x000fc600078e000d */
[----:B------:R-:W-:-:S13]  /*53f0*/  ISETP.NE.AND P6, PT, R202, 0x1, PT ;  /* 0x00000001ca00780c */ /* 0x000fda0003fc5270 */
[----:B------:R-:W1:Y:S02]  /*5400*/  @P6 LDC.64 R20, c[0x0][0x9e8] ;  /* 0x00027a00ff146b82 */ /* 0x000e640000000a00 */
[----:B-1----:R-:W-:-:S05]  /*5410*/  @P6 IMAD.HI.U32 R20, R13, R20, RZ ;  /* 0x000000140d146227 */ /* 0x002fca00078e00ff */
[----:B------:R-:W-:-:S07]  /*5420*/  @P6 SHF.R.U32.HI R14, RZ, R21, R20 ;  /* 0x00000015ff0e6219 */ /* 0x000fce0000011614 */
.L_x_8994:
[----:B------:R-:W-:Y:S05]  /*5430*/  BSYNC B0 ;  /* 0x0000000000007941 */ /* 0x000fea0003800000 */
.L_x_8992:
[----:B------:R-:W-:-:S04]  /*5440*/  IMAD.IADD R211, R211, 0x1, -R16 ;  /* 0x00000001d3d37824 */ /* 0x000fc800078e0a10 */
[----:B------:R-:W-:-:S05]  /*5450*/  IMAD R211, R14, R202, R211 ;  /* 0x000000ca0ed37224 */ /* 0x000fca00078e02d3 */
[----:B------:R-:W-:Y:S02]  /*5460*/  VIADDMNMX R200, R211, R202, R200, PT ;  /* 0x000000cad3c87246 */ /* 0x000fe400038001c8 */
[----:B------:R-:W-:-:S07]  /*5470*/  VIMNMX R152, R152, R211, !PT ;  /* 0x000000d398987248 */ /* 0x000fce0007fe0100 */
.L_x_8991:
[----:B------:R-:W-:Y:S02]  /*5480*/  ISETP.GT.AND P1, PT, R152, 0x1, !P1 ;  /* 0x000000019800780c */ /* 0x000fe40004f24270 */
        /* <DEDUP_REMOVED lines=76> */
[----:B------:R-:W-:Y:S01]  /*5950*/  ISETP.GT.AND P5, PT, R152, 0x58, !P5 ;  /* 0x000000589800780c */ /* 0x000fe20006fa4270 */
[----:B------:R-:W1:Y:S01]  /*5960*/  SHFL.BFLY PT, R21, R210, 0x1, 0x1f ;  /* 0x0c201f00d2157f89 */ /* 0x000e6200000e0000 */
[C---:B------:R-:W-:Y:S02]  /*5970*/  ISETP.LT.OR P1, PT, R200.reuse, 0x31, P1 ;  /* 0x00000031c800780c */ /* 0x040fe40000f21670 */
[----:B------:R-:W-:-:S02]  /*5980*/  ISETP.LT.OR P3, PT, R200, 0x51, P3 ;  /* 0x00000051c800780c */ /* 0x000fc40001f61670 */
        /* <DEDUP_REMOVED lines=9> */
[----:B-1----:R-:W-:Y:S02]  /*5a20*/  FMNMX.FTZ R14, R210, R21, !PT ;  /* 0x00000015d20e7209 */ /* 0x002fe40007810000 */
[----:B------:R-:W-:-:S03]  /*5a30*/  ISETP.GT.AND P1, PT, R152, 0x38, !P1 ;  /* 0x000000389800780c */ /* 0x000fc60004f24270 */
[----:B------:R-:W-:Y:S01]  /*5a40*/  FMUL.FTZ R20, R14, UR6 ;  /* 0x000000060e147c20 */ /* 0x000fe20008410000 */
        /* <DEDUP_REMOVED lines=18> */
[----:B------:R-:W-:Y:S02]  /*5b70*/  ISETP.GT.AND P1, PT, R152, RZ, !P6 ;  /* 0x000000ff9800720c */ /* 0x000fe40007724270 */
[----:B------:R-:W-:Y:S02]  /*5b80*/  LOP3.LUT P6, RZ, R2, 0x1, RZ, 0xc0, !PT ;  /* 0x0000000102ff7812 */ /* 0x000fe400078cc0ff */
[----:B------:R-:W-:Y:S02]  /*5b90*/  ISETP.LT.OR P1, PT, R200, 0x1, P1 ;  /* 0x00000001c800780c */ /* 0x000fe40000f21670 */
[----:B------:R-:W-:Y:S02]  /*5ba0*/  ISETP.GT.AND P2, PT, R152, 0x59, !P6 ;  /* 0x000000599800780c */ /* 0x000fe40007744270 */
[----:B------:R-:W-:-:S02]  /*5bb0*/  FSEL R21, R154, -INF , !P1 ;  /* 0xff8000009a157808 */ /* 0x000fc40004800000 */
[----:B------:R-:W-:Y:S02]  /*5bc0*/  FSETP.NEU.FTZ.AND P1, PT, R14, -INF , PT ;  /* 0xff8000000e00780b */ /* 0x000fe40003f3d000 */
[----:B------:R-:W-:Y:S02]  /*5bd0*/  FMNMX.FTZ R202, R21, R8, !PT ;  /* 0x0000000815ca7209 */ /* 0x000fe40007810000 */
[----:B------:R-:W-:Y:S02]  /*5be0*/  FSEL R20, R20, RZ, P1 ;  /* 0x000000ff14147208 */ /* 0x000fe40000800000 */
[----:B------:R-:W-:Y:S02]  /*5bf0*/  ISETP.LT.OR P2, PT, R200, 0x5a, P2 ;  /* 0x0000005ac800780c */ /* 0x000fe40001741670 */
        /* <DEDUP_REMOVED lines=24> */
[----:B------:R-:W-:-:S02]  /*5d80*/  FFMA.FTZ R197, R197, UR6, -R20 ;  /* 0x00000006c5c57c23 */ /* 0x000fc40008010814 */
        /* <DEDUP_REMOVED lines=18> */
[----:B------:R-:W-:Y:S02]  /*5eb0*/  FMNMX.FTZ R203, R191, R152, !PT ;  /* 0x00000098bfcb7209 */ /* 0x000fe40007810000 */
[----:B------:R-:W-:Y:S01]  /*5ec0*/  FSEL R152, R195, -INF , !P4 ;  /* 0xff800000c3987808 */ /* 0x000fe20006000000 */
[----:B------:R-:W-:Y:S01]  /*5ed0*/  FFMA.FTZ R195, R176, UR6, -R20 ;  /* 0x00000006b0c37c23 */ /* 0x000fe20008010814 */
[----:B------:R-:W-:Y:S01]  /*5ee0*/  FMNMX.FTZ R203, R194, R203, !PT ;  /* 0x000000cbc2cb7209 */ /* 0x000fe20007810000 */
[----:B------:R-:W-:Y:S03]  /*5ef0*/  MUFU.EX2 R169, R169 ;  /* 0x000000a900a97308 */ /* 0x000fe60000000800 */
[----:B------:R-:W-:-:S04]  /*5f00*/  FMNMX.FTZ R203, R152, R203, !PT ;  /* 0x000000cb98cb7209 */ /* 0x000fc80007810000 */
[----:B------:R-:W-:Y:S01]  /*5f10*/  FMNMX.FTZ R198, R200, R203, !PT ;  /* 0x000000cbc8c67209 */ /* 0x000fe20007810000 */
[----:B------:R-:W-:Y:S03]  /*5f20*/  MUFU.EX2 R172, R172 ;  /* 0x000000ac00ac7308 */ /* 0x000fe60000000800 */
        /* <DEDUP_REMOVED lines=9> */
[--C-:B------:R-:W-:Y:S01]  /*5fc0*/  FFMA.FTZ R189, R192, UR6, -R20.reuse ;  /* 0x00000006c0bd7c23 */ /* 0x100fe20008010814 */
[----:B------:R-:W-:Y:S01]  /*5fd0*/  FFMA.FTZ R192, R193, UR6, -R20 ;  /* 0x00000006c1c07c23 */ /* 0x000fe20008010814 */
[----:B------:R-:W-:Y:S01]  /*5fe0*/  FSEL R193, R14, RZ, P1 ;  /* 0x000000ff0ec17208 */ /* 0x000fe20000800000 */
[----:B------:R-:W-:Y:S04]  /*5ff0*/  MUFU.EX2 R173, R173 ;  /* 0x000000ad00ad7308 */ /* 0x000fe80000000800 */
[----:B------:R-:W-:-:S04]  /*6000*/  FADD.FTZ R193, -R193, R0 ;  /* 0x00000000c1c17221 */ /* 0x000fc80000010100 */
[----:B------:R-:W-:Y:S01]  /*6010*/  FMUL.FTZ R193, R193, UR6 ;  /* 0x00000006c1c17c20 */ /* 0x000fe20008410000 */
[----:B------:R-:W-:Y:S01]  /*6020*/  MUFU.EX2 R0, R196 ;  /* 0x000000c400007308 */ /* 0x000fe20000000800 */
[----:B-1----:R-:W-:-:S07]  /*6030*/  FMNMX.FTZ R203, R176, R203, !PT ;  /* 0x000000cbb0cb7209 */ /* 0x002fce0007810000 */
[----:B------:R-:W1:Y:S01]  /*6040*/  MUFU.EX2 R193, R193 ;  /* 0x000000c100c17308 */ /* 0x000e620000000800 */
[----:B------:R-:W2:Y:S07]  /*6050*/  SHFL.BFLY PT, R176, R203, 0x1, 0x1f ;  /* 0x0c201f00cbb07f89 */ /* 0x000eae00000e0000 */
[----:B------:R-:W-:Y:S08]  /*6060*/  MUFU.EX2 R195, R195 ;  /* 0x000000c300c37308 */ /* 0x000ff00000000800 */
[----:B------:R-:W-:Y:S01]  /*6070*/  MUFU.EX2 R198, R198 ;  /* 0x000000c600c67308 */ /* 0x000fe20000000800 */
[----:B-1----:R-:W-:Y:S01]  /*6080*/  FFMA.FTZ R196, R193, R5, R154 ;  /* 0x00000005c1c47223 */ /* 0x002fe2000001009a */
[-C--:B------:R-:W-:Y:S01]  /*6090*/  FMUL.FTZ R24, R24, R193.reuse ;  /* 0x000000c118187220 */ /* 0x080fe20000410000 */
        /* <DEDUP_REMOVED lines=9> */
[----:B--2---:R-:W-:Y:S01]  /*6130*/  FMNMX.FTZ R176, R203, R176, !PT ;  /* 0x000000b0cbb07209 */ /* 0x004fe20007810000 */
[-C--:B------:R-:W-:Y:S01]  /*6140*/  FMUL.FTZ R40, R40, R193.reuse ;  /* 0x000000c128287220 */ /* 0x080fe20000410000 */
[-C--:B------:R-:W-:Y:S01]  /*6150*/  FMUL.FTZ R41, R41, R193.reuse ;  /* 0x000000c129297220 */ /* 0x080fe20000410000 */
[-C--:B------:R-:W-:Y:S01]  /*6160*/  FMUL.FTZ R44, R44, R193.reuse ;  /* 0x000000c12c2c7220 */ /* 0x080fe20000410000 */
[C---:B------:R-:W-:Y:S01]  /*6170*/  FSETP.NEU.FTZ.AND P1, PT, R176.reuse, -INF , PT ;  /* 0xff800000b000780b */ /* 0x040fe20003f3d000 */
[----:B------:R-:W-:Y:S01]  /*6180*/  FMUL.FTZ R203, R176, UR6 ;  /* 0x00000006b0cb7c20 */ /* 0x000fe20008410000 */
[----:B------:R-:W1:Y:S01]  /*6190*/  MUFU.EX2 R180, R180 ;  /* 0x000000b400b47308 */ /* 0x000e620000000800 */
[-C--:B------:R-:W-:Y:S01]  /*61a0*/  FMUL.FTZ R45, R45, R193.reuse ;  /* 0x000000c12d2d7220 */ /* 0x080fe20000410000 */
        /* <DEDUP_REMOVED lines=14> */
[----:B------:R-:W-:Y:S01]  /*6290*/  MUFU.EX2 R184, R184 ;  /* 0x000000b800b87308 */ /* 0x000fe20000000800 */
[----:B------:R-:W-:Y:S01]  /*62a0*/  FFMA.FTZ R163, R166, UR6, -R203 ;  /* 0x00000006a6a37c23 */ /* 0x000fe200080108cb */
[----:B-1----:R-:W-:Y:S01]  /*62b0*/  F2FP.BF16.F32.PACK_AB R166, R180, R177 ;  /* 0x000000b1b4a6723e */ /* 0x002fe200000010ff */
[----:B------:R-:W-:Y:S01]  /*62c0*/  FADD.FTZ R158, R160, R5 ;  /* 0x00000005a09e7221 */ /* 0x000fe20000010000 */
        /* <DEDUP_REMOVED lines=16> */
[----:B------:R-:W-:Y:S01]  /*63d0*/  FSEL R5, R176, RZ, P1 ;  /* 0x000000ffb0057208 */ /* 0x000fe20000800000 */
[--C-:B------:R-:W-:Y:S01]  /*63e0*/  FFMA.FTZ R194, R194, UR6, -R203.reuse ;  /* 0x00000006c2c27c23 */ /* 0x100fe200080108cb */
[--C-:B------:R-:W-:Y:S01]  /*63f0*/  FFMA.FTZ R200, R200, UR6, -R203.reuse ;  /* 0x00000006c8c87c23 */ /* 0x100fe200080108cb */
[----:B------:R-:W-:Y:S01]  /*6400*/  FADD.FTZ R211, R169, R158 ;  /* 0x0000009ea9d37221 */ /* 0x000fe20000010000 */
[----:B------:R-:W2:Y:S01]  /*6410*/  MUFU.EX2 R189, R189 ;  /* 0x000000bd00bd7308 */ /* 0x000ea20000000800 */
[----:B------:R-:W-:Y:S01]  /*6420*/  FADD.FTZ R5, -R5, R8 ;  /* 0x0000000805057221 */ /* 0x000fe20000010100 */
[----:B------:R-:W-:Y:S01]  /*6430*/  FFMA.FTZ R8, R167, UR6, -R203 ;  /* 0x00000006a7087c23 */ /* 0x000fe200080108cb */
[----:B------:R-:W-:Y:S01]  /*6440*/  FADD.FTZ R158, R172, R211 ;  /* 0x000000d3ac9e7221 */ /* 0x000fe20000010000 */
[--C-:B------:R-:W-:Y:S01]  /*6450*/  FFMA.FTZ R167, R170, UR6, -R203.reuse ;  /* 0x00000006aaa77c23 */ /* 0x100fe200080108cb */
[--C-:B------:R-:W-:Y:S01]  /*6460*/  FFMA.FTZ R199, R199, UR6, -R203.reuse ;  /* 0x00000006c7c77c23 */ /* 0x100fe200080108cb */
[----:B------:R-:W-:Y:S01]  /*6470*/  FMUL.FTZ R57, R57, R193 ;  /* 0x000000c139397220 */ /* 0x000fe20000410000 */
[----:B------:R-:W-:Y:S01]  /*6480*/  FADD.FTZ R158, R173, R158 ;  /* 0x0000009ead9e7221 */ /* 0x000fe20000010000 */
[----:B------:R-:W3:Y:S01]  /*6490*/  MUFU.EX2 R192, R192 ;  /* 0x000000c000c07308 */ /* 0x000ee20000000800 */
[----:B-1----:R-:W-:Y:S01]  /*64a0*/  F2FP.BF16.F32.PACK_AB R170, R188, R185 ;  /* 0x000000b9bcaa723e */ /* 0x002fe200000010ff */
[-C--:B------:R-:W-:Y:S01]  /*64b0*/  FMUL.FTZ R60, R60, R193.reuse ;  /* 0x000000c13c3c7220 */ /* 0x080fe20000410000 */
[----:B------:R-:W-:Y:S01]  /*64c0*/  FADD.FTZ R211, R195, R158 ;  /* 0x0000009ec3d37221 */ /* 0x000fe20000010000 */
[----:B------:R-:W-:Y:S01]  /*64d0*/  FFMA.FTZ R158, R171, UR6, -R203 ;  /* 0x00000006ab9e7c23 */ /* 0x000fe200080108cb */
[-C--:B------:R-:W-:Y:S01]  /*64e0*/  FMUL.FTZ R61, R61, R193.reuse ;  /* 0x000000c13d3d7220 */ /* 0x080fe20000410000 */
[-C--:B------:R-:W-:Y:S01]  /*64f0*/  FMUL.FTZ R64, R64, R193.reuse ;  /* 0x000000c140407220 */ /* 0x080fe20000410000 */
[----:B------:R-:W-:Y:S01]  /*6500*/  FADD.FTZ R162, R198, R211 ;  /* 0x000000d3c6a27221 */ /* 0x000fe20000010000 */
[----:B------:R-:W-:Y:S01]  /*6510*/  FFMA.FTZ R211, R175, UR6, -R203 ;  /* 0x00000006afd37c23 */ /* 0x000fe200080108cb */
[----:B------:R-:W-:Y:S01]  /*6520*/  MUFU.EX2 R21, R21 ;  /* 0x0000001500157308 */ /* 0x000fe20000000800 */
[-C--:B------:R-:W-:Y:S01]  /*6530*/  FMUL.FTZ R65, R65, R193.reuse ;  /* 0x000000c141417220 */ /* 0x080fe20000410000 */
[----:B------:R-:W-:Y:S01]  /*6540*/  FADD.FTZ R171, R177, R162 ;  /* 0x000000a2b1ab7221 */ /* 0x000fe20000010000 */
[-C--:B------:R-:W-:Y:S01]  /*6550*/  FMUL.FTZ R68, R68, R193.reuse ;  /* 0x000000c144447220 */ /* 0x080fe20000410000 */
[-C--:B------:R-:W-:Y:S01]  /*6560*/  FMUL.FTZ R69, R69, R193.reuse ;  /* 0x000000c145457220 */ /* 0x080fe20000410000 */
[-C--:B------:R-:W-:Y:S01]  /*6570*/  FMUL.FTZ R72, R72, R193.reuse ;  /* 0x000000c148487220 */ /* 0x080fe20000410000 */
[----:B------:R-:W-:Y:S01]  /*6580*/  FADD.FTZ R162, R180, R171 ;  /* 0x000000abb4a27221 */ /* 0x000fe20000010000 */
[----:B------:R-:W-:Y:S01]  /*6590*/  FMUL.FTZ R180, R5, UR6 ;  /* 0x0000000605b47c20 */ /* 0x000fe20008410000 */
[----:B------:R-:W-:Y:S01]  /*65a0*/  MUFU.EX2 R20, R20 ;  /* 0x0000001400147308 */ /* 0x000fe20000000800 */
[-C--:B------:R-:W-:Y:S01]  /*65b0*/  FMUL.FTZ R73, R73, R193.reuse ;  /* 0x000000c149497220 */ /* 0x080fe20000410000 */
[----:B------:R-:W-:Y:S01]  /*65c0*/  FADD.FTZ R171, R181, R162 ;  /* 0x000000a2b5ab7221 */ /* 0x000fe20000010000 */
[-C--:B------:R-:W-:Y:S01]  /*65d0*/  FMUL.FTZ R76, R76, R193.reuse ;  /* 0x000000c14c4c7220 */ /* 0x080fe20000410000 */
[-C--:B------:R-:W-:Y:S01]  /*65e0*/  FMUL.FTZ R77, R77, R193.reuse ;  /* 0x000000c14d4d7220 */ /* 0x080fe20000410000 */
[-C--:B------:R-:W-:Y:S01]  /*65f0*/  FMUL.FTZ R80, R80, R193.reuse ;  /* 0x000000c150507220 */ /* 0x080fe20000410000 */
[----:B------:R-:W-:Y:S01]  /*6600*/  FADD.FTZ R162, R184, R171 ;  /* 0x000000abb8a27221 */ /* 0x000fe20000010000 */
[----:B------:R-:W-:Y:S01]  /*6610*/  FFMA.FTZ R171, R152, UR6, -R203 ;  /* 0x0000000698ab7c23 */ /* 0x000fe200080108cb */
[----:B------:R-:W1:Y:S01]  /*6620*/  MUFU.EX2 R180, R180 ;  /* 0x000000b400b47308 */ /* 0x000e620000000800 */
[----:B------:R-:W-:Y:S01]  /*6630*/  F2FP.BF16.F32.PACK_AB R152, R153, R154 ;  /* 0x0000009a9998723e */ /* 0x000fe200000010ff */
[----:B------:R-:W-:Y:S01]  /*6640*/  FADD.FTZ R203, R185, R162 ;  /* 0x000000a2b9cb7221 */ /* 0x000fe20000010000 */
[----:B------:R-:W-:Y:S01]  /*6650*/  F2FP.BF16.F32.PACK_AB R154, R157, R156 ;  /* 0x0000009c9d9a723e */ /* 0x000fe200000010ff */
[----:B------:R-:W-:Y:S01]  /*6660*/  FMUL.FTZ R81, R81, R193 ;  /* 0x000000c151517220 */ /* 0x000fe20000410000 */
[----:B------:R-:W-:Y:S01]  /*6670*/  F2FP.BF16.F32.PACK_AB R156, R161, R160 ;  /* 0x000000a0a19c723e */ /* 0x000fe200000010ff */
[----:B------:R-:W-:Y:S01]  /*6680*/  FADD.FTZ R162, R188, R203 ;  /* 0x000000cbbca27221 */ /* 0x000fe20000010000 */
[----:B------:R-:W-:Y:S01]  /*6690*/  F2FP.BF16.F32.PACK_AB R160, R169, R168 ;  /* 0x000000a8a9a0723e */ /* 0x000fe200000010ff */
[----:B------:R-:W4:Y:S01]  /*66a0*/  MUFU.EX2 R155, R155 ;  /* 0x0000009b009b7308 */ /* 0x000f220000000800 */
[----:B------:R-:W-:Y:S01]  /*66b0*/  F2FP.BF16.F32.PACK_AB R168, R184, R181 ;  /* 0x000000b5b8a8723e */ /* 0x000fe200000010ff */
[----:B--2---:R-:W-:Y:S01]  /*66c0*/  FADD.FTZ R153, R189, R162 ;  /* 0x000000a2bd997221 */ /* 0x004fe20000010000 */
[----:B------:R-:W-:Y:S01]  /*66d0*/  F2FP.BF16.F32.PACK_AB R162, R173, R172 ;  /* 0x000000acada2723e */ /* 0x000fe200000010ff */
[----:B------:R-:W-:Y:S01]  /*66e0*/  FMUL.FTZ R84, R84, R193 ;  /* 0x000000c154547220 */ /* 0x000fe20000410000 */
[C---:B---3--:R-:W-:Y:S01]  /*66f0*/  F2FP.BF16.F32.PACK_AB R172, R192.reuse, R189 ;  /* 0x000000bdc0ac723e */ /* 0x048fe200000010ff */
[----:B------:R-:W-:Y:S01]  /*6700*/  FADD.FTZ R153, R192, R153 ;  /* 0x00000099c0997221 */ /* 0x000fe20000010000 */
        /* <DEDUP_REMOVED lines=19> */
[----:B-1----:R-:W-:Y:S01]  /*6840*/  FFMA.FTZ R153, R180, R4, R21 ;  /* 0x00000004b4997223 */ /* 0x002fe20000010015 */
[-C--:B------:R-:W-:Y:S01]  /*6850*/  FMUL.FTZ R116, R116, R193.reuse ;  /* 0x000000c174747220 */ /* 0x080fe20000410000 */
[-C--:B------:R-:W-:Y:S01]  /*6860*/  FMUL.FTZ R117, R117, R193.reuse ;  /* 0x000000c175757220 */ /* 0x080fe20000410000 */
[-C--:B------:R-:W-:Y:S01]  /*6870*/  FMUL.FTZ R120, R120, R193.reuse ;  /* 0x000000c178787220 */ /* 0x080fe20000410000 */
[----:B------:R-:W-:Y:S01]  /*6880*/  FADD.FTZ R4, R20, R153 ;  /* 0x0000009914047221 */ /* 0x000fe20000010000 */
[-C--:B------:R-:W-:Y:S01]  /*6890*/  FMUL.FTZ R121, R121, R193.reuse ;  /* 0x000000c179797220 */ /* 0x080fe20000410000 */
[----:B------:R-:W1:Y:S01]  /*68a0*/  MUFU.EX2 R202, R202 ;  /* 0x000000ca00ca7308 */ /* 0x000e620000000800 */
[-C--:B------:R-:W-:Y:S01]  /*68b0*/  FMUL.FTZ R124, R124, R193.reuse ;  /* 0x000000c17c7c7220 */ /* 0x080fe20000410000 */
[----:B----4-:R-:W-:Y:S01]  /*68c0*/  FADD.FTZ R153, R155, R4 ;  /* 0x000000049b997221 */ /* 0x010fe20000010000 */
[-C--:B------:R-:W-:Y:S01]  /*68d0*/  FMUL.FTZ R125, R125, R193.reuse ;  /* 0x000000c17d7d7220 */ /* 0x080fe20000410000 */
[-C--:B------:R-:W-:Y:S01]  /*68e0*/  FMUL.FTZ R128, R128, R193.reuse ;  /* 0x000000c180807220 */ /* 0x080fe20000410000 */
[-C--:B------:R-:W-:Y:S01]  /*68f0*/  FMUL.FTZ R129, R129, R193.reuse ;  /* 0x000000c181817220 */ /* 0x080fe20000410000 */
[----:B--2---:R-:W-:Y:S01]  /*6900*/  FADD.FTZ R4, R196, R153 ;  /* 0x00000099c4047221 */ /* 0x004fe20000010000 */
[-C--:B------:R-:W-:Y:S01]  /*6910*/  FMUL.FTZ R132, R132, R193.reuse ;  /* 0x000000c184847220 */ /* 0x080fe20000410000 */
[----:B------:R-:W2:Y:S01]  /*6920*/  MUFU.EX2 R163, R163 ;  /* 0x000000a300a37308 */ /* 0x000ea20000000800 */
[-C--:B------:R-:W-:Y:S01]  /*6930*/  FMUL.FTZ R133, R133, R193.reuse ;  /* 0x000000c185857220 */ /* 0x080fe20000410000 */
[----:B-----5:R-:W-:Y:S01]  /*6940*/  FADD.FTZ R153, R159, R4 ;  /* 0x000000049f997221 */ /* 0x020fe20000010000 */
[-C--:B------:R-:W-:Y:S01]  /*6950*/  FMUL.FTZ R136, R136, R193.reuse ;  /* 0x000000c188887220 */ /* 0x080fe20000410000 */
[-C--:B------:R-:W-:Y:S01]  /*6960*/  FMUL.FTZ R137, R137, R193.reuse ;  /* 0x000000c189897220 */ /* 0x080fe20000410000 */
[-C--:B------:R-:W-:Y:S01]  /*6970*/  FMUL.FTZ R140, R140, R193.reuse ;  /* 0x000000c18c8c7220 */ /* 0x080fe20000410000 */
[-C--:B------:R-:W-:Y:S01]  /*6980*/  FMUL.FTZ R141, R141, R193.reuse ;  /* 0x000000c18d8d7220 */ /* 0x080fe20000410000 */
[----:B------:R-:W-:Y:S01]  /*6990*/  FMUL.FTZ R144, R144, R193 ;  /* 0x000000c190907220 */ /* 0x000fe20000410000 */
[----:B------:R-:W3:Y:S01]  /*69a0*/  MUFU.EX2 R8, R8 ;  /* 0x0000000800087308 */ /* 0x000ee20000000800 */
[C---:B-1----:R-:W-:Y:S01]  /*69b0*/  FADD.FTZ R4, R202.reuse, R153 ;  /* 0x00000099ca047221 */ /* 0x042fe20000010000 */
[----:B------:R-:W-:Y:S01]  /*69c0*/  F2FP.BF16.F32.PACK_AB R157, R202, R159 ;  /* 0x0000009fca9d723e */ /* 0x000fe200000010ff */
[-C--:B------:R-:W-:Y:S01]  /*69d0*/  FMUL.FTZ R145, R145, R193.reuse ;  /* 0x000000c191917220 */ /* 0x080fe20000410000 */
[-C--:B------:R-:W-:Y:S01]  /*69e0*/  FMUL.FTZ R148, R148, R193.reuse ;  /* 0x000000c194947220 */ /* 0x080fe20000410000 */
[----:B------:R-:W-:Y:S01]  /*69f0*/  FMUL.FTZ R149, R149, R193 ;  /* 0x000000c195957220 */ /* 0x000fe20000410000 */
[----:B------:R-:W-:Y:S01]  /*6a00*/  F2FP.BF16.F32.PACK_AB R155, R196, R155 ;  /* 0x0000009bc49b723e */ /* 0x000fe200000010ff */
        /* <DEDUP_REMOVED lines=17> */
[----:B------:R3:W4:Y:S01]  /*6b20*/  MUFU.EX2 R178, R158 ;  /* 0x0000009e00b27308 */ /* 0x0007220000000800 */
[----:B-1----:R-:W-:Y:S01]  /*6b30*/  FADD.FTZ R153, R167, R184 ;  /* 0x000000b8a7997221 */ /* 0x002fe20000010000 */
[-C--:B------:R-:W-:Y:S01]  /*6b40*/  FMUL.FTZ R50, R50, R180.reuse ;  /* 0x000000b432327220 */ /* 0x080fe20000410000 */
[-C--:B------:R-:W-:Y:S01]  /*6b50*/  FMUL.FTZ R51, R51, R180.reuse ;  /* 0x000000b433337220 */ /* 0x080fe20000410000 */
[-C--:B------:R-:W-:Y:S01]  /*6b60*/  FMUL.FTZ R54, R54, R180.reuse ;  /* 0x000000b436367220 */ /* 0x080fe20000410000 */
[-C--:B------:R-:W-:Y:S01]  /*6b70*/  FMUL.FTZ R55, R55, R180.reuse ;  /* 0x000000b437377220 */ /* 0x080fe20000410000 */
[-C--:B------:R-:W-:Y:S01]  /*6b80*/  FMUL.FTZ R58, R58, R180.reuse ;  /* 0x000000b43a3a7220 */ /* 0x080fe20000410000 */
[----:B------:R-:W-:Y:S01]  /*6b90*/  FMUL.FTZ R59, R59, R180 ;  /* 0x000000b43b3b7220 */ /* 0x000fe20000410000 */
[----:B------:R-:W-:Y:S01]  /*6ba0*/  MUFU.EX2 R182, R182 ;  /* 0x000000b600b67308 */ /* 0x000fe20000000800 */
[----:B---3--:R-:W-:Y:S01]  /*6bb0*/  F2FP.BF16.F32.PACK_AB R158, R165, R164 ;  /* 0x000000a4a59e723e */ /* 0x008fe200000010ff */
[C---:B--2---:R-:W-:Y:S01]  /*6bc0*/  FADD.FTZ R5, R197.reuse, R174 ;  /* 0x000000aec5057221 */ /* 0x044fe20000010000 */
[----:B------:R-:W-:Y:S01]  /*6bd0*/  F2FP.BF16.F32.PACK_AB R164, R198, R195 ;  /* 0x000000c3c6a4723e */ /* 0x000fe200000010ff */
[----:B------:R-:W-:Y:S01]  /*6be0*/  FMUL.FTZ R62, R62, R180 ;  /* 0x000000b43e3e7220 */ /* 0x000fe20000410000 */
[----:B------:R-:W-:Y:S01]  /*6bf0*/  F2FP.BF16.F32.PACK_AB R174, R197, R0 ;  /* 0x00000000c5ae723e */ /* 0x000fe200000010ff */
[-C--:B------:R-:W-:Y:S01]  /*6c00*/  FMUL.FTZ R63, R63, R180.reuse ;  /* 0x000000b43f3f7220 */ /* 0x080fe20000410000 */
[-C--:B------:R-:W-:Y:S01]  /*6c10*/  FMUL.FTZ R66, R66, R180.reuse ;  /* 0x000000b442427220 */ /* 0x080fe20000410000 */
[----:B------:R-:W1:Y:S01]  /*6c20*/  MUFU.EX2 R198, R211 ;  /* 0x000000d300c67308 */ /* 0x000e620000000800 */
[C---:B----4-:R-:W-:Y:S01]  /*6c30*/  FADD.FTZ R184, R178.reuse, R153 ;  /* 0x00000099b2b87221 */ /* 0x050fe20000010000 */
[----:B------:R-:W-:Y:S01]  /*6c40*/  F2FP.BF16.F32.PACK_AB R161, R178, R167 ;  /* 0x000000a7b2a1723e */ /* 0x000fe200000010ff */
[-C--:B------:R-:W-:Y:S01]  /*6c50*/  FMUL.FTZ R67, R67, R180.reuse ;  /* 0x000000b443437220 */ /* 0x080fe20000410000 */
[-C--:B------:R-:W-:Y:S01]  /*6c60*/  FMUL.FTZ R70, R70, R180.reuse ;  /* 0x000000b446467220 */ /* 0x080fe20000410000 */
[----:B------:R-:W-:Y:S01]  /*6c70*/  FADD.FTZ R153, R175, R184 ;  /* 0x000000b8af997221 */ /* 0x000fe20000010000 */
        /* <DEDUP_REMOVED lines=26> */
[----:B------:R2:W4:Y:S01]  /*6e20*/  MUFU.EX2 R169, R186 ;  /* 0x000000ba00a97308 */ /* 0x0005220000000800 */
[C---:B---3--:R-:W-:Y:S01]  /*6e30*/  FADD.FTZ R153, R0.reuse, R153 ;  /* 0x0000009900997221 */ /* 0x048fe20000010000 */
[----:B------:R-:W-:Y:S01]  /*6e40*/  F2FP.BF16.F32.PACK_AB R165, R0, R165 ;  /* 0x000000a500a5723e */ /* 0x000fe200000010ff */
[-C--:B------:R-:W-:Y:S01]  /*6e50*/  FMUL.FTZ R111, R111, R180.reuse ;  /* 0x000000b46f6f7220 */ /* 0x080fe20000410000 */
[-C--:B------:R-:W-:Y:S01]  /*6e60*/  FMUL.FTZ R114, R114, R180.reuse ;  /* 0x000000b472727220 */ /* 0x080fe20000410000 */
[-C--:B------:R-:W-:Y:S01]  /*6e70*/  FMUL.FTZ R115, R115, R180.reuse ;  /* 0x000000b473737220 */ /* 0x080fe20000410000 */
[-C--:B------:R-:W-:Y:S01]  /*6e80*/  FMUL.FTZ R118, R118, R180.reuse ;  /* 0x000000b476767220 */ /* 0x080fe20000410000 */
[----:B------:R-:W-:Y:S01]  /*6e90*/  FMUL.FTZ R119, R119, R180 ;  /* 0x000000b477777220 */ /* 0x000fe20000410000 */
[----:B------:R-:W3:Y:S01]  /*6ea0*/  MUFU.EX2 R4, R187 ;  /* 0x000000bb00047308 */ /* 0x000ee20000000800 */
[----:B--2---:R-:W-:Y:S01]  /*6eb0*/  FADD.FTZ R186, R182, R153 ;  /* 0x00000099b6ba7221 */ /* 0x004fe20000010000 */
[----:B-1----:R-:W-:Y:S01]  /*6ec0*/  F2FP.BF16.F32.PACK_AB R167, R183, R182 ;  /* 0x000000b6b7a7723e */ /* 0x002fe200000010ff */
[-C--:B------:R-:W-:Y:S01]  /*6ed0*/  FMUL.FTZ R122, R122, R180.reuse ;  /* 0x000000b47a7a7220 */ /* 0x080fe20000410000 */
[-C--:B------:R-:W-:Y:S01]  /*6ee0*/  FMUL.FTZ R123, R123, R180.reuse ;  /* 0x000000b47b7b7220 */ /* 0x080fe20000410000 */
[----:B------:R-:W-:Y:S01]  /*6ef0*/  FADD.FTZ R186, R183, R186 ;  /* 0x000000bab7ba7221 */ /* 0x000fe20000010000 */
        /* <DEDUP_REMOVED lines=19> */
[----:B-1----:R-:W-:Y:S01]  /*7030*/  FADD.FTZ R186, R190, R153 ;  /* 0x00000099beba7221 */ /* 0x002fe20000010000 */
[----:B------:R-:W-:Y:S01]  /*7040*/  F2FP.BF16.F32.PACK_AB R153, R20, R21 ;  /* 0x000000151499723e */ /* 0x000fe200000010ff */
[----:B------:R-:W-:-:S05]  /*7050*/  FMUL.FTZ R151, R151, R180 ;  /* 0x000000b497977220 */ /* 0x000fca0000410000 */
[----:B------:R1:W4:Y:S01]  /*7060*/  MUFU.EX2 R184, R171 ;  /* 0x000000ab00b87308 */ /* 0x0003220000000800 */
[----:B--2---:R-:W-:-:S07]  /*7070*/  FADD.FTZ R186, R191, R186 ;  /* 0x000000babfba7221 */ /* 0x004fce0000010000 */
[----:B------:R-:W2:Y:S01]  /*7080*/  MUFU.EX2 R200, R200 ;  /* 0x000000c800c87308 */ /* 0x000ea20000000800 */
[----:B---3--:R-:W-:Y:S01]  /*7090*/  FADD.FTZ R21, R173, R186 ;  /* 0x000000baad157221 */ /* 0x008fe20000010000 */
[----:B-1----:R-:W-:-:S06]  /*70a0*/  F2FP.BF16.F32.PACK_AB R171, R191, R190 ;  /* 0x000000bebfab723e */ /* 0x002fcc00000010ff */
[----:B------:R-:W1:Y:S01]  /*70b0*/  MUFU.EX2 R199, R199 ;  /* 0x000000c700c77308 */ /* 0x000e620000000800 */
[C---:B----4-:R-:W-:Y:S01]  /*70c0*/  FADD.FTZ R21, R184.reuse, R21 ;  /* 0x00000015b8157221 */ /* 0x050fe20000010000 */
[----:B------:R-:W-:-:S03]  /*70d0*/  F2FP.BF16.F32.PACK_AB R173, R184, R173 ;  /* 0x000000adb8ad723e */ /* 0x000fc600000010ff */
[----:B--2---:R-:W-:-:S04]  /*70e0*/  FADD.FTZ R0, R200, R21 ;  /* 0x00000015c8007221 */ /* 0x004fc80000010000 */
[C---:B-1----:R-:W-:Y:S01]  /*70f0*/  FADD.FTZ R4, R199.reuse, R0 ;  /* 0x00000000c7047221 */ /* 0x042fe20000010000 */
[----:B------:R-:W-:Y:S01]  /*7100*/  F2FP.BF16.F32.PACK_AB R175, R199, R200 ;  /* 0x000000c8c7af723e */ /* 0x000fe200000010ff */
[----:B------:R-:W-:Y:S06]  /*7110*/  @!P0 BRA `(.L_x_8995) ;  /* 0x0000000000048947 */ /* 0x000fec0003800000 */
[----:B------:R-:W-:Y:S01]  /*7120*/  BPT.TRAP 0x1 ;  /* 0x000000040000795c */ /* 0x000fe20000300000 */
.L_x_8995:
[----:B------:R1:W2:Y:S01]  /*7130*/  SYNCS.PHASECHK.TRANS64.TRYWAIT P1, [UR27+0x22850], R12 ;  /* 0x0228500cff0075a7 */ /* 0x0002a2000802015b */
[----:B------:R-:W-:Y:S05]  /*7140*/  @!P0 BRA `(.L_x_8996) ;  /* 0x0000000000048947 */ /* 0x000fea0003800000 */
[----:B------:R-:W-:Y:S01]  /*7150*/  BPT.TRAP 0x1 ;  /* 0x000000040000795c */ /* 0x000fe20000300000 */
.L_x_8996:
[----:B--2---:R-:W-:Y:S05]  /*7160*/  @P1 BRA `(.L_x_8997) ;  /* 0x0000000000081947 */ /* 0x004fea0003800000 */
[----:B------:R-:W2:Y:S02]  /*7170*/  SYNCS.PHASECHK.TRANS64.TRYWAIT P1, [UR27+0x22850], R12 ;  /* 0x0228500cff0075a7 */ /* 0x000ea4000802015b */
[----:B--2---:R-:W-:Y:S05]  /*7180*/  @!P1 BRA `(.L_x_8998) ;  /* 0x000000d400f49947 */ /* 0x004fea0003800000 */
.L_x_8997:
[----:B------:R-:W3:Y:S01]  /*7190*/  S2R R0, SR_TID.X ;  /* 0x0000000000007919 */ /* 0x000ee20000002100 */
[----:B------:R-:W-:Y:S01]  /*71a0*/  UIMAD UR14, UR37, 0xc00, UR5 ;  /* 0x00000c00250e78a4 */ /* 0x000fe2000f8e0205 */
[----:B------:R-:W-:Y:S01]  /*71b0*/  UMOV UR11, 0x40000040 ;  /* 0x40000040000b7882 */ /* 0x000fe20000000000 */
[----:B------:R-:W4:Y:S05]  /*71c0*/  S2R R8, SR_TID.X ;  /* 0x0000000000087919 */ /* 0x000f2a0000002100 */
[----:B------:R-:W-:Y:S01]  /*71d0*/  UMOV UR10, UR14 ;  /* 0x0000000e000a7c82 */ /* 0x000fe20008000000 */
[----:B---3--:R-:W-:Y:S02]  /*71e0*/  SHF.R.U32.HI R0, RZ, 0x7, R0 ;  /* 0x00000007ff007819 */ /* 0x008fe40000011600 */
[----:B----4-:R-:W-:-:S03]  /*71f0*/  LOP3.LUT P1, RZ, R8, 0x7f, RZ, 0xc0, !PT ;  /* 0x0000007f08ff7812 */ /* 0x010fc6000782c0ff */
[----:B------:R-:W-:Y:S02]  /*7200*/  VIADD R0, R0, 0x8 ;  /* 0x0000000800007836 */ /* 0x000fe40000000000 */
[----:B------:R-:W-:-:S03]  /*7210*/  IMAD.MOV.U32 R8, RZ, RZ, R176 ;  /* 0x000000ffff087224 */ /* 0x000fc600078e00b0 */
[----:B------:R3:W-:Y:S05]  /*7220*/  BAR.SYNC.DEFER_BLOCKING R0, 0x100 ;  /* 0x000400000000751d */ /* 0x0007ea0000010000 */
[----:B--2---:R-:W-:Y:S02]  /*7230*/  @!P1 VIADD R9, R9, 0x22860 ;  /* 0x0002286009099836 */ /* 0x004fe40000000000 */
[----:B---3--:R-:W-:-:S03]  /*7240*/  IMAD.MOV.U32 R0, RZ, RZ, R14 ;  /* 0x000000ffff007224 */ /* 0x008fc600078e000e */
[----:B------:R-:W-:Y:S01]  /*7250*/  @!P1 PRMT R9, RZ, 0x654, R9 ;  /* 0x00000654ff099816 */ /* 0x000fe20000000009 */
        /* <DEDUP_REMOVED lines=37> */
[----:B------:R-:W-:Y:S02]  /*74b0*/  IMAD.MOV.U32 R8, RZ, RZ, R176 ;  /* 0x000000ffff087224 */ /* 0x000fe400078e00b0 */
[----:B------:R-:W-:-:S07]  /*74c0*/  IMAD.MOV.U32 R0, RZ, RZ, R14 ;  /* 0x000000ffff007224 */ /* 0x000fce00078e000e */
.L_x_8982:
[----:B------:R-:W-:Y:S01]  /*74d0*/  IADD3 R10, R17, 0x80, -R18 ;  /* 0x00000080110a7810 */ /* 0x000fe20007ffe812 */
[----:B------:R-:W-:Y:S02]  /*74e0*/  ULDC UR15, c[0x0][0x9e4] ;  /* 0x00027900000f7ab9 */ /* 0x000fe40000000800 */
[----:B------:R-:W-:Y:S02]  /*74f0*/  UISETP.GE.AND UP0, UPT, UR15, 0x1, UPT ;  /* 0x000000010f00788c */ /* 0x000fe4000bf06270 */
[----:B------:R-:W-:-:S04]  /*7500*/  IMAD R10, R201, 0x80, R10 ;  /* 0x00000080c90a7824 */ /* 0x000fc800078e020a */
[----:B------:R-:W-:Y:S02]  /*7510*/  PLOP3.LUT P1, PT, PT, PT, UP0, 0x40, 0x0 ;  /* 0x000000000000781c */ /* 0x000fe40003f2e808 */
[----:B------:R-:W-:-:S13]  /*7520*/  R2UR UR10, R10 ;  /* 0x000000000a0a72ca */ /* 0x000fda00000e0000 */
[----:B------:R-:W-:Y:S01]  /*7530*/  UIADD3 UR14, UR10, -UR7, URZ ;  /* 0x800000070a0e7290 */ /* 0x000fe2000fffe03f */
[----:B------:R-:W-:Y:S11]  /*7540*/  @P1 BRA `(.L_x_9000) ;  /* 0x0000000000481947 */ /* 0x000ff60003800000 */
        /* <DEDUP_REMOVED lines=11> */
.L_x_9001:
[----:B------:R-:W-:-:S11]  /*7600*/  UISETP.NE.AND UP1, UPT, UR15, 0x1, UPT ;  /* 0x000000010f00788c */ /* 0x000fd6000bf25270 */
[----:B------:R-:W-:Y:S02]  /*7610*/  @UP1 ULDC.64 UR18, c[0x0][0x9e8] ;  /* 0x00027a0000121ab9 */ /* 0x000fe40000000a00 */
[----:B------:R-:W-:-:S04]  /*7620*/  UIMAD.WIDE.U32 UR10, UR7, UR18, URZ ;  /* 0x00000012070a72a5 */ /* 0x000fc8000f8e003f */
[----:B------:R-:W-:-:S12]  /*7630*/  @UP1 USHF.R.U32.HI UR7, URZ, UR19, UR11 ;  /* 0x000000133f071299 */ /* 0x000fd8000801160b */
.L_x_9002:
[----:B------:R-:W-:-:S04]  /*7640*/  UIMAD UR7, UR7, UR15, URZ ;  /* 0x0000000f070772a4 */ /* 0x000fc8000f8e023f */
[----:B------:R-:W-:-:S04]  /*7650*/  UISETP.LT.AND UP1, UPT, UR14, UR7, UPT ;  /* 0x000000070e00728c */ /* 0x000fc8000bf21270 */
[----:B------:R-:W-:-:S12]  /*7660*/  USEL UR14, UR14, UR7, !UP1 ;  /* 0x000000070e0e7287 */ /* 0x000fd8000c800000 */
.L_x_9000:
        /* <DEDUP_REMOVED lines=12> */
.L_x_9012:
        /* <DEDUP_REMOVED lines=9> */
.L_x_9004:
[----:B------:R-:W2:Y:S01]  /*77c0*/  S2UR UR11, SR_CgaCtaId ;  /* 0x00000000000b79c3 */ /* 0x000ea20000008800 */
[----:B------:R-:W-:Y:S01]  /*77d0*/  UMOV UR10, 0x400 ;  /* 0x00000400000a7882 */ /* 0x000fe20000000000 */
[----:B------:R-:W-:-:S05]  /*77e0*/  IMAD.U32 R7, RZ, RZ, UR40 ;  /* 0x00000028ff077e24 */ /* 0x000fca000f8e00ff */
[----:B------:R-:W-:Y:S01]  /*77f0*/  SHF.L.U32 R7, R7, 0x1f, RZ ;  /* 0x0000001f07077819 */ /* 0x000fe200000006ff */
[----:B--2---:R-:W-:-:S04]  /*7800*/  ULEA UR10, UR11, UR10, 0x18 ;  /* 0x0000000a0b0a7291 */ /* 0x004fc8000f8ec03f */
[----:B------:R-:W-:-:S09]  /*7810*/  ULEA UR24, UR37, UR10, 0x3 ;  /* 0x0000000a25187291 */ /* 0x000fd2000f8e183f */
[----:B------:R2:W3:Y:S01]  /*7820*/  SYNCS.PHASECHK.TRANS64.TRYWAIT P2, [UR24+0x22830], R7 ;  /* 0x02283007ff0075a7 */ /* 0x0004e20008040158 */
[----:B------:R-:W-:Y:S05]  /*7830*/  @!P0 BRA `(.L_x_9005) ;  /* 0x0000000000048947 */ /* 0x000fea0003800000 */
[----:B------:R-:W-:Y:S01]  /*7840*/  BPT.TRAP 0x1 ;  /* 0x000000040000795c */ /* 0x000fe20000300000 */
.L_x_9005:
[----:B---3--:R-:W-:Y:S05]  /*7850*/  @P2 BRA `(.L_x_9006) ;  /* 0x0000000000082947 */ /* 0x008fea0003800000 */
[----:B------:R-:W3:Y:S02]  /*7860*/  SYNCS.PHASECHK.TRANS64.TRYWAIT P2, [UR24+0x22830], R7 ;  /* 0x02283007ff0075a7 */ /* 0x000ee40008040158 */
[----:B---3--:R-:W-:Y:S05]  /*7870*/  @!P2 BRA `(.L_x_9007) ;  /* 0x000000d0004ca947 */ /* 0x008fea0003800000 */
.L_x_9006:
[----:B------:R-:W-:Y:S01]  /*7880*/  UIMAD UR22, UR37, 0x300, UR4 ;  /* 0x00000300251678a4 */ /* 0x000fe2000f8e0204 */
[----:B------:R-:W-:Y:S01]  /*7890*/  WARPGROUP.ARRIVE ;  /* 0x00000000000079c5 */ /* 0x000fe20000000000 */
[----:B------:R-:W-:Y:S01]  /*78a0*/  UMOV UR23, 0x40000040 ;  /* 0x4000004000177882 */ /* 0x000fe20000000000 */
[----:B------:R-:W-:Y:S01]  /*78b0*/  UMOV UR11, 0x40000040 ;  /* 0x40000040000b7882 */ /* 0x000fe20000000000 */
[----:B------:R-:W-:-:S03]  /*78c0*/  UIADD3 UR10, UR22, 0x2, URZ ;  /* 0x00000002160a7890 */ /* 0x000fc6000fffe03f */
[----:B------:R-:W4:Y:S01]  /*78d0*/  S2R R203, SR_TID.X ;  /* 0x0000000000cb7919 */ /* 0x000f220000002100 */
[----:B------:R-:W-:Y:S01]  /*78e0*/  UIADD3 UR14, UR22, 0x4, URZ ;  /* 0x00000004160e7890 */ /* 0x000fe2000fffe03f */
[----:B------:R-:W-:Y:S01]  /*78f0*/  UMOV UR15, 0x40000040 ;  /* 0x40000040000f7882 */ /* 0x000fe20000000000 */
[----:B------:R-:W-:Y:S01]  /*7900*/  HGMMA.64x96x16.F32.BF16 R152, gdesc[UR20], RZ, !UPT, gsb0 ;  /* 0x01600000149879f0 */ /* 0x000fe2000c0018ff */
[----:B------:R-:W-:Y:S01]  /*7910*/  UIADD3 UR18, UR22, 0x6, URZ ;  /* 0x0000000616127890 */ /* 0x000fe2000fffe03f */
[----:B------:R-:W-:Y:S01]  /*7920*/  UMOV UR19, 0x40000040 ;  /* 0x4000004000137882 */ /* 0x000fe20000000000 */
[----:B----4-:R-:W-:Y:S02]  /*7930*/  LOP3.LUT P2, RZ, R203, 0x7f, RZ, 0xc0, !PT ;  /* 0x0000007fcbff7812 */ /* 0x010fe4000784c0ff */
[----:B------:R-:W-:Y:S01]  /*7940*/  SHF.R.U32.HI R203, RZ, 0x7, R203 ;  /* 0x00000007ffcb7819 */ /* 0x000fe200000116cb */
        /* <DEDUP_REMOVED lines=10> */
[----:B---3--:R-:W-:Y:S02]  /*79f0*/  FMNMX.FTZ R0, R152, R11, !PT ;  /* 0x0000000b98007209 */ /* 0x008fe40007810000 */
        /* <DEDUP_REMOVED lines=23> */
[----:B01----:R-:W-:-:S05]  /*7b70*/  FMNMX.FTZ R12, R197, R0, !PT ;  /* 0x00000000c50c7209 */ /* 0x003fca0007810000 */
[----:B------:R-:W0:Y:S02]  /*7b80*/  SHFL.BFLY PT, R13, R12, 0x2, 0x1f ;  /* 0x0c401f000c0d7f89 */ /* 0x000e2400000e0000 */
[----:B0-----:R-:W-:-:S05]  /*7b90*/  FMNMX.FTZ R14, R12, R13, !PT ;  /* 0x0000000d0c0e7209 */ /* 0x001fca0007810000 */
[----:B------:R-:W0:Y:S02]  /*7ba0*/  SHFL.BFLY PT, R13, R14, 0x1, 0x1f ;  /* 0x0c201f000e0d7f89 */ /* 0x000e2400000e0000 */
[----:B0-----:R-:W-:Y:S02]  /*7bb0*/  FMNMX.FTZ R0, R14, R13, !PT ;  /* 0x0000000d0e007209 */ /* 0x001fe40007810000 */
[----:B------:R-:W-:-:S03]  /*7bc0*/  FMNMX.FTZ R13, R155, R8, !PT ;  /* 0x000000089b0d7209 */ /* 0x000fc60007810000 */
[----:B------:R-:W-:Y:S01]  /*7bd0*/  FADD.FTZ R6, -R0, R11 ;  /* 0x0000000b00067221 */ /* 0x000fe20000010100 */
[----:B------:R-:W-:-:S03]  /*7be0*/  FMNMX.FTZ R8, R158, R13, !PT ;  /* 0x0000000d9e087209 */ /* 0x000fc60007810000 */
[----:B------:R-:W-:Y:S01]  /*7bf0*/  FMUL.FTZ R10, R6, UR6 ;  /* 0x00000006060a7c20 */ /* 0x000fe20008410000 */
[----:B------:R-:W-:Y:S01]  /*7c00*/  FMNMX.FTZ R13, R159, R8, !PT ;  /* 0x000000089f0d7209 */ /* 0x000fe20007810000 */
[----:B------:R-:W-:-:S03]  /*7c10*/  FMUL.FTZ R6, R0, UR6 ;  /* 0x0000000600067c20 */ /* 0x000fc60008410000 */
        /* <DEDUP_REMOVED lines=17> */
[----:B------:R-:W-:Y:S01]  /*7d30*/  FFMA.FTZ R196, R196, UR6, -R6 ;  /* 0x00000006c4c47c23 */ /* 0x000fe20008010806 */
[----:B------:R-:W0:Y:S02]  /*7d40*/  MUFU.EX2 R10, R10 ;  /* 0x0000000a000a7308 */ /* 0x000e240000000800 */
[----:B------:R-:W-:-:S04]  /*7d50*/  FMNMX.FTZ R15, R171, R8, !PT ;  /* 0x00000008ab0f7209 */ /* 0x000fc80007810000 */
[----:B------:R-:W-:Y:S01]  /*7d60*/  FMNMX.FTZ R8, R174, R15, !PT ;  /* 0x0000000fae087209 */ /* 0x000fe20007810000 */
[--C-:B------:R-:W-:Y:S01]  /*7d70*/  FFMA.FTZ R15, R161, UR6, -R6.reuse ;  /* 0x00000006a10f7c23 */ /* 0x100fe20008010806 */
[--C-:B------:R-:W-:Y:S01]  /*7d80*/  FFMA.FTZ R161, R177, UR6, -R6.reuse ;  /* 0x00000006b1a17c23 */ /* 0x100fe20008010806 */
[----:B------:R-:W-:Y:S01]  /*7d90*/  FFMA.FTZ R177, R192, UR6, -R6 ;  /* 0x00000006c0b17c23 */ /* 0x000fe20008010806 */
[----:B------:R-:W-:Y:S01]  /*7da0*/  FMNMX.FTZ R21, R175, R8, !PT ;  /* 0x00000008af157209 */ /* 0x000fe20007810000 */
[----:B------:R-:W1:Y:S03]  /*7db0*/  MUFU.EX2 R11, R11 ;  /* 0x0000000b000b7308 */ /* 0x000e660000000800 */
[----:B------:R-:W-:Y:S01]  /*7dc0*/  FMNMX.FTZ R8, R178, R21, !PT ;  /* 0x00000015b2087209 */ /* 0x000fe20007810000 */
[----:B0-----:R-:W-:-:S03]  /*7dd0*/  FMUL.FTZ R24, R24, R10 ;  /* 0x0000000a18187220 */ /* 0x001fc60000410000 */
[----:B------:R-:W-:Y:S01]  /*7de0*/  FMNMX.FTZ R21, R179, R8, !PT ;  /* 0x00000008b3157209 */ /* 0x000fe20007810000 */
[----:B------:R-:W0:Y:S01]  /*7df0*/  MUFU.EX2 R152, R152 ;  /* 0x0000009800987308 */ /* 0x000e220000000800 */
[-C--:B------:R-:W-:Y:S01]  /*7e00*/  FMUL.FTZ R25, R25, R10.reuse ;  /* 0x0000000a19197220 */ /* 0x080fe20000410000 */
[----:B------:R-:W-:Y:S01]  /*7e10*/  FMUL.FTZ R28, R28, R10 ;  /* 0x0000000a1c1c7220 */ /* 0x000fe20000410000 */
[----:B------:R-:W-:Y:S01]  /*7e20*/  FMNMX.FTZ R8, R182, R21, !PT ;  /* 0x00000015b6087209 */ /* 0x000fe20007810000 */
[--C-:B------:R-:W-:Y:S01]  /*7e30*/  FFMA.FTZ R21, R165, UR6, -R6.reuse ;  /* 0x00000006a5157c23 */ /* 0x100fe20008010806 */
[--C-:B------:R-:W-:Y:S01]  /*7e40*/  FFMA.FTZ R165, R180, UR6, -R6.reuse ;  /* 0x00000006b4a57c23 */ /* 0x100fe20008010806 */
[--C-:B------:R-:W-:Y:S01]  /*7e50*/  FFMA.FTZ R180, R193, UR6, -R6.reuse ;  /* 0x00000006c1b47c23 */ /* 0x100fe20008010806 */
[----:B------:R-:W-:Y:S01]  /*7e60*/  FMNMX.FTZ R153, R183, R8, !PT ;  /* 0x00000008b7997209 */ /* 0x000fe20007810000 */
[----:B------:R-:W-:Y:S01]  /*7e70*/  MUFU.EX2 R12, R12 ;  /* 0x0000000c000c7308 */ /* 0x000fe20000000800 */
[----:B-1----:R-:W-:Y:S01]  /*7e80*/  FFMA.FTZ R5, R10, R5, R11 ;  /* 0x000000050a057223 */ /* 0x002fe2000001000b */
[-C--:B------:R-:W-:Y:S01]  /*7e90*/  FMUL.FTZ R29, R29, R10.reuse ;  /* 0x0000000a1d1d7220 */ /* 0x080fe20000410000 */
[----:B------:R-:W-:Y:S01]  /*7ea0*/  FMNMX.FTZ R8, R186, R153, !PT ;  /* 0x00000099ba087209 */ /* 0x000fe20007810000 */
[-C--:B------:R-:W-:Y:S01]  /*7eb0*/  FMUL.FTZ R32, R32, R10.reuse ;  /* 0x0000000a20207220 */ /* 0x080fe20000410000 */
[-C--:B------:R-:W-:Y:S01]  /*7ec0*/  FMUL.FTZ R33, R33, R10.reuse ;  /* 0x0000000a21217220 */ /* 0x080fe20000410000 */
[----:B------:R-:W-:Y:S01]  /*7ed0*/  FMUL.FTZ R36, R36, R10 ;  /* 0x0000000a24247220 */ /* 0x000fe20000410000 */
[----:B------:R-:W-:Y:S01]  /*7ee0*/  FMNMX.FTZ R153, R187, R8, !PT ;  /* 0x00000008bb997209 */ /* 0x000fe20007810000 */
[----:B------:R-:W-:Y:S01]  /*7ef0*/  MUFU.EX2 R13, R13 ;  /* 0x0000000d000d7308 */ /* 0x000fe20000000800 */
[C---:B0-----:R-:W-:Y:S01]  /*7f00*/  FADD.FTZ R5, R152.reuse, R5 ;  /* 0x0000000598057221 */ /* 0x041fe20000010000 */
[----:B------:R-:W-:Y:S01]  /*7f10*/  F2FP.BF16.F32.PACK_AB R152, R152, R11 ;  /* 0x0000000b9898723e */ /* 0x000fe200000010ff */
[----:B------:R-:W-:Y:S01]  /*7f20*/  FMUL.FTZ R37, R37, R10 ;  /* 0x0000000a25257220 */ /* 0x000fe20000410000 */
[----:B------:R-:W-:Y:S01]  /*7f30*/  FMNMX.FTZ R8, R190, R153, !PT ;  /* 0x00000099be087209 */ /* 0x000fe20007810000 */
[--C-:B------:R-:W-:Y:S01]  /*7f40*/  FFMA.FTZ R153, R169, UR6, -R6.reuse ;  /* 0x00000006a9997c23 */ /* 0x100fe20008010806 */
[--C-:B------:R-:W-:Y:S01]  /*7f50*/  FFMA.FTZ R169, R184, UR6, -R6.reuse ;  /* 0x00000006b8a97c23 */ /* 0x100fe20008010806 */
[--C-:B------:R-:W-:Y:S01]  /*7f60*/  FFMA.FTZ R184, R197, UR6, -R6.reuse ;  /* 0x00000006c5b87c23 */ /* 0x100fe20008010806 */
[----:B------:R-:W-:Y:S01]  /*7f70*/  FMNMX.FTZ R157, R191, R8, !PT ;  /* 0x00000008bf9d7209 */ /* 0x000fe20007810000 */
[----:B------:R-:W-:Y:S01]  /*7f80*/  MUFU.EX2 R156, R156 ;  /* 0x0000009c009c7308 */ /* 0x000fe20000000800 */
[-C--:B------:R-:W-:Y:S01]  /*7f90*/  FMUL.FTZ R40, R40, R10.reuse ;  /* 0x0000000a28287220 */ /* 0x080fe20000410000 */
[-C--:B------:R-:W-:Y:S01]  /*7fa0*/  FMUL.FTZ R41, R41, R10.reuse ;  /* 0x0000000a29297220 */ /* 0x080fe20000410000 */
[----:B------:R-:W-:Y:S01]  /*7fb0*/  FMNMX.FTZ R8, R194, R157, !PT ;  /* 0x0000009dc2087209 */ /* 0x000fe20007810000 */
[-C--:B------:R-:W-:Y:S01]  /*7fc0*/  FMUL.FTZ R44, R44, R10.reuse ;  /* 0x0000000a2c2c7220 */ /* 0x080fe20000410000 */
[-C--:B------:R-:W-:Y:S01]  /*7fd0*/  FMUL.FTZ R45, R45, R10.reuse ;  /* 0x0000000a2d2d7220 */ /* 0x080fe20000410000 */
[----:B------:R-:W-:Y:S01]  /*7fe0*/  FMUL.FTZ R48, R48, R10 ;  /* 0x0000000a30307220 */ /* 0x000fe20000410000 */
[----:B------:R-:W-:Y:S01]  /*7ff0*/  FMNMX.FTZ R157, R195, R8, !PT ;  /* 0x00000008c39d7209 */ /* 0x000fe20007810000 */
[----:B------:R-:W-:Y:S01]  /*8000*/  MUFU.EX2 R15, R15 ;  /* 0x0000000f000f7308 */ /* 0x000fe20000000800 */
[-C--:B------:R-:W-:Y:S01]  /*8010*/  FMUL.FTZ R49, R49, R10.reuse ;  /* 0x0000000a31317220 */ /* 0x080fe20000410000 */
[-C--:B------:R-:W-:Y:S01]  /*8020*/  FMUL.FTZ R52, R52, R10.reuse ;  /* 0x0000000a34347220 */ /* 0x080fe20000410000 */
[----:B------:R-:W-:Y:S01]  /*8030*/  FMNMX.FTZ R8, R198, R157, !PT ;  /* 0x0000009dc6087209 */ /* 0x000fe20007810000 */
[--C-:B------:R-:W-:Y:S01]  /*8040*/  FFMA.FTZ R157, R173, UR6, -R6.reuse ;  /* 0x00000006ad9d7c23 */ /* 0x100fe20008010806 */
[-C--:B------:R-:W-:Y:S01]  /*8050*/  FMUL.FTZ R53, R53, R10.reuse ;  /* 0x0000000a35357220 */ /* 0x080fe20000410000 */
[----:B------:R-:W-:Y:S01]  /*8060*/  FMUL.FTZ R56, R56, R10 ;  /* 0x0000000a38387220 */ /* 0x000fe20000410000 */
[----:B------:R-:W-:Y:S01]  /*8070*/  FMNMX.FTZ R8, R199, R8, !PT ;  /* 0x00000008c7087209 */ /* 0x000fe20007810000 */
        /* <DEDUP_REMOVED lines=28> */
[----:B0-----:R-:W-:Y:S01]  /*8240*/  FMNMX.FTZ R181, R8, R173, !PT ;  /* 0x000000ad08b57209 */ /* 0x001fe20007810000 */
[----:B------:R-:W-:Y:S01]  /*8250*/  FFMA.FTZ R173, R188, UR6, -R6 ;  /* 0x00000006bcad7c23 */ /* 0x000fe20008010806 */
[-C--:B------:R-:W-:Y:S01]  /*8260*/  FMUL.FTZ R104, R104, R10.reuse ;  /* 0x0000000a68687220 */ /* 0x080fe20000410000 */
[-C--:B------:R-:W-:Y:S01]  /*8270*/  FMUL.FTZ R105, R105, R10.reuse ;  /* 0x0000000a69697220 */ /* 0x080fe20000410000 */
[----:B------:R-:W-:Y:S01]  /*8280*/  MUFU.EX2 R20, R20 ;  /* 0x0000001400147308 */ /* 0x000fe20000000800 */
[----:B------:R-:W0:Y:S01]  /*8290*/  SHFL.BFLY PT, R8, R181, 0x1, 0x1f ;  /* 0x0c201f00b5087f89 */ /* 0x000e2200000e0000 */
        /* <DEDUP_REMOVED lines=23> */
[----:B0-----:R-:W-:Y:S01]  /*8410*/  FMNMX.FTZ R8, R181, R8, !PT ;  /* 0x00000008b5087209 */ /* 0x001fe20007810000 */
[-C--:B------:R-:W-:Y:S01]  /*8420*/  FMUL.FTZ R148, R148, R10.reuse ;  /* 0x0000000a94947220 */ /* 0x080fe20000410000 */
[----:B------:R-:W-:-:S03]  /*8430*/  FMUL.FTZ R149, R149, R10 ;  /* 0x0000000a95957220 */ /* 0x000fc60000410000 */
[C---:B------:R-:W-:Y:S01]  /*8440*/  FMUL.FTZ R193, R8.reuse, UR6 ;  /* 0x0000000608c17c20 */ /* 0x040fe20008410000 */
[----:B------:R-:W-:Y:S01]  /*8450*/  FADD.FTZ R6, -R8, R201 ;  /* 0x000000c908067221 */ /* 0x000fe20000010100 */
[----:B------:R0:W-:Y:S02]  /*8460*/  MUFU.EX2 R181, R196 ;  /* 0x000000c400b57308 */ /* 0x0001e40000000800 */
[--C-:B------:R-:W-:Y:S01]  /*8470*/  FFMA.FTZ R188, R154, UR6, -R193.reuse ;  /* 0x000000069abc7c23 */ /* 0x100fe200080108c1 */
[----:B------:R-:W-:Y:S01]  /*8480*/  FMUL.FTZ R6, R6, UR6 ;  /* 0x0000000606067c20 */ /* 0x000fe20008410000 */
[--C-:B------:R-:W-:Y:S01]  /*8490*/  FFMA.FTZ R155, R155, UR6, -R193.reuse ;  /* 0x000000069b9b7c23 */ /* 0x100fe200080108c1 */
[--C-:B------:R-:W-:Y:S01]  /*84a0*/  FFMA.FTZ R189, R158, UR6, -R193.reuse ;  /* 0x000000069ebd7c23 */ /* 0x100fe200080108c1 */
[--C-:B------:R-:W-:Y:S01]  /*84b0*/  FFMA.FTZ R192, R159, UR6, -R193.reuse ;  /* 0x000000069fc07c23 */ /* 0x100fe200080108c1 */
[--C-:B------:R-:W-:Y:S01]  /*84c0*/  FFMA.FTZ R210, R175, UR6, -R193.reuse ;  /* 0x00000006afd27c23 */ /* 0x100fe200080108c1 */
[----:B------:R1:W-:Y:S01]  /*84d0*/  MUFU.EX2 R185, R6 ;  /* 0x0000000600b97308 */ /* 0x0003e20000000800 */
[--C-:B------:R-:W-:Y:S01]  /*84e0*/  FFMA.FTZ R175, R178, UR6, -R193.reuse ;  /* 0x00000006b2af7c23 */ /* 0x100fe200080108c1 */
[--C-:B------:R-:W-:Y:S01]  /*84f0*/  FFMA.FTZ R178, R179, UR6, -R193.reuse ;  /* 0x00000006b3b27c23 */ /* 0x100fe200080108c1 */
[--C-:B------:R-:W-:Y:S01]  /*8500*/  FFMA.FTZ R159, R162, UR6, -R193.reuse ;  /* 0x00000006a29f7c23 */ /* 0x100fe200080108c1 */
[----:B------:R-:W-:Y:S01]  /*8510*/  FFMA.FTZ R179, R182, UR6, -R193 ;  /* 0x00000006b6b37c23 */ /* 0x000fe200080108c1 */
[----:B------:R-:W-:-:S02]  /*8520*/  IMAD.U32 R182, RZ, RZ, UR24 ;  /* 0x00000018ffb67e24 */ /* 0x000fc4000f8e00ff */
[--C-:B0-----:R-:W-:Y:S01]  /*8530*/  FFMA.FTZ R196, R163, UR6, -R193.reuse ;  /* 0x00000006a3c47c23 */ /* 0x101fe200080108c1 */
[--C-:B------:R-:W-:Y:S01]  /*8540*/  FFMA.FTZ R163, R166, UR6, -R193.reuse ;  /* 0x00000006a6a37c23 */ /* 0x100fe200080108c1 */
[----:B------:R-:W0:Y:S01]  /*8550*/  MUFU.EX2 R188, R188 ;  /* 0x000000bc00bc7308 */ /* 0x000e220000000800 */
[----:B------:R-:W-:Y:S01]  /*8560*/  @!P2 VIADD R154, R182, 0x22840 ;  /* 0x00022840b69aa836 */ /* 0x000fe20000000000 */
[----:B-1----:R-:W-:Y:S01]  /*8570*/  IADD3 R6, -R203, 0xb, RZ ;  /* 0x0000000bcb067810 */ /* 0x002fe20007ffe1ff */
[--C-:B------:R-:W-:Y:S01]  /*8580*/  FFMA.FTZ R200, R167, UR6, -R193.reuse ;  /* 0x00000006a7c87c23 */ /* 0x100fe200080108c1 */
[--C-:B------:R-:W-:Y:S01]  /*8590*/  FFMA.FTZ R167, R170, UR6, -R193.reuse ;  /* 0x00000006aaa77c23 */ /* 0x100fe200080108c1 */
[--C-:B------:R-:W-:Y:S01]  /*85a0*/  FFMA.FTZ R202, R171, UR6, -R193.reuse ;  /* 0x00000006abca7c23 */ /* 0x100fe200080108c1 */
[----:B------:R-:W-:Y:S01]  /*85b0*/  @!P2 PRMT R154, RZ, 0x654, R154 ;  /* 0x00000654ff9aa816 */ /* 0x000fe2000000009a */
[----:B------:R1:W-:Y:S06]  /*85c0*/  BAR.ARV R6, 0x100 ;  /* 0x000400060000751d */ /* 0x0003ec0000002000 */
[----:B------:R-:W3:Y:S01]  /*85d0*/  MUFU.EX2 R155, R155 ;  /* 0x0000009b009b7308 */ /* 0x000ee20000000800 */
[----:B------:R4:W-:Y:S01]  /*85e0*/  @!P2 SYNCS.ARRIVE.TRANS64.RED.A1T0 RZ, [R154+URZ], RZ ;  /* 0x000000ff9affa9a7 */ /* 0x0009e2000810043f */
[--C-:B------:R-:W-:Y:S01]  /*85f0*/  FFMA.FTZ R171, R174, UR6, -R193.reuse ;  /* 0x00000006aeab7c23 */ /* 0x100fe200080108c1 */
[--C-:B------:R-:W-:Y:S01]  /*8600*/  FFMA.FTZ R212, R183, UR6, -R193.reuse ;  /* 0x00000006b7d47c23 */ /* 0x100fe200080108c1 */
[----:B0-----:R-:W-:Y:S01]  /*8610*/  FFMA.FTZ R4, R185, R4, R188 ;  /* 0x00000004b9047223 */ /* 0x001fe200000100bc */
[--C-:B------:R-:W-:Y:S01]  /*8620*/  FFMA.FTZ R183, R186, UR6, -R193.reuse ;  /* 0x00000006bab77c23 */ /* 0x100fe200080108c1 */
[--C-:B------:R-:W-:Y:S01]  /*8630*/  FFMA.FTZ R186, R187, UR6, -R193.reuse ;  /* 0x00000006bbba7c23 */ /* 0x100fe200080108c1 */
[----:B------:R-:W-:Y:S01]  /*8640*/  FFMA.FTZ R187, R190, UR6, -R193 ;  /* 0x00000006bebb7c23 */ /* 0x000fe200080108c1 */
[----:B------:R-:W0:Y:S01]  /*8650*/  MUFU.EX2 R189, R189 ;  /* 0x000000bd00bd7308 */ /* 0x000e220000000800 */
        /* <DEDUP_REMOVED lines=8> */
[----:B---3--:R-:W-:Y:S01]  /*86e0*/  FADD.FTZ R4, R155, R4 ;  /* 0x000000049b047221 */ /* 0x008fe20000010000 */
[----:B------:R-:W-:Y:S01]  /*86f0*/  FADD.FTZ R154, R156, R5 ;  /* 0x000000059c9a7221 */ /* 0x000fe20000010000 */
[----:B------:R-:W-:Y:S01]  /*8700*/  F2FP.BF16.F32.PACK_AB R162, R157, R20 ;  /* 0x000000149da2723e */ /* 0x000fe200000010ff */
[-C--:B------:R-:W-:Y:S01]  /*8710*/  FMUL.FTZ R26, R26, R185.reuse ;  /* 0x000000b91a1a7220 */ /* 0x080fe20000410000 */
[C---:B------:R-:W-:Y:S01]  /*8720*/  F2FP.BF16.F32.PACK_AB R156, R15.reuse, R156 ;  /* 0x0000009c0f9c723e */ /* 0x040fe200000010ff */
[----:B------:R-:W-:Y:S01]  /*8730*/  FADD.FTZ R5, R15, R154 ;  /* 0x0000009a0f057221 */ /* 0x000fe20000010000 */
[-C--:B------:R-:W-:Y:S01]  /*8740*/  FMUL.FTZ R27, R27, R185.reuse ;  /* 0x000000b91b1b7220 */ /* 0x080fe20000410000 */
[----:B------:R-:W3:Y:S01]  /*8750*/  MUFU.EX2 R159, R159 ;  /* 0x0000009f009f7308 */ /* 0x000ee20000000800 */
        /* <DEDUP_REMOVED lines=8> */
[----:B----4-:R-:W-:Y:S01]  /*87e0*/  FADD.FTZ R4, R192, R11 ;  /* 0x0000000bc0047221 */ /* 0x010fe20000010000 */
[----:B------:R-:W-:Y:S01]  /*87f0*/  FADD.FTZ R154, R160, R5 ;  /* 0x00000005a09a7221 */ /* 0x000fe20000010000 */
[----:B------:R-:W-:Y:S01]  /*8800*/  F2FP.BF16.F32.PACK_AB R160, R153, R160 ;  /* 0x000000a099a0723e */ /* 0x000fe200000010ff */
[-C--:B------:R-:W-:Y:S01]  /*8810*/  FMUL.FTZ R38, R38, R185.reuse ;  /* 0x000000b926267220 */ /* 0x080fe20000410000 */
[-C--:B------:R-:W-:Y:S01]  /*8820*/  FMUL.FTZ R39, R39, R185.reuse ;  /* 0x000000b927277220 */ /* 0x080fe20000410000 */
[----:B------:R-:W-:Y:S01]  /*8830*/  FADD.FTZ R5, R153, R154 ;  /* 0x0000009a99057221 */ /* 0x000fe20000010000 */
[----:B------:R-:W-:Y:S01]  /*8840*/  F2FP.BF16.F32.PACK_AB R153, R155, R188 ;  /* 0x000000bc9b99723e */ /* 0x000fe200000010ff */
[----:B------:R-:W4:Y:S01]  /*8850*/  MUFU.EX2 R163, R163 ;  /* 0x000000a300a37308 */ /* 0x000f220000000800 */
[----:B---3--:R-:W-:Y:S01]  /*8860*/  FADD.FTZ R11, R159, R4 ;  /* 0x000000049f0b7221 */ /* 0x008fe20000010000 */
[----:B------:R-:W-:Y:S01]  /*8870*/  FADD.FTZ R154, R20, R5 ;  /* 0x00000005149a7221 */ /* 0x000fe20000010000 */
[-C--:B------:R-:W-:Y:S01]  /*8880*/  FMUL.FTZ R42, R42, R185.reuse ;  /* 0x000000b92a2a7220 */ /* 0x080fe20000410000 */
[-C--:B------:R-:W-:Y:S01]  /*8890*/  FMUL.FTZ R43, R43, R185.reuse ;  /* 0x000000b92b2b7220 */ /* 0x080fe20000410000 */
[-C--:B------:R-:W-:Y:S01]  /*88a0*/  FMUL.FTZ R46, R46, R185.reuse ;  /* 0x000000b92e2e7220 */ /* 0x080fe20000410000 */
[----:B------:R-:W-:Y:S01]  /*88b0*/  FADD.FTZ R5, R157, R154 ;  /* 0x0000009a9d057221 */ /* 0x000fe20000010000 */
[----:B------:R-:W-:Y:S01]  /*88c0*/  FMUL.FTZ R47, R47, R185 ;  /* 0x000000b92f2f7220 */ /* 0x000fe20000410000 */
[----:B------:R-:W3:Y:S01]  /*88d0*/  MUFU.EX2 R200, R200 ;  /* 0x000000c800c87308 */ /* 0x000ee20000000800 */
[----:B0-----:R-:W-:Y:S01]  /*88e0*/  FADD.FTZ R4, R196, R11 ;  /* 0x0000000bc4047221 */ /* 0x001fe20000010000 */
[----:B------:R-:W-:Y:S01]  /*88f0*/  FADD.FTZ R154, R164, R5 ;  /* 0x00000005a49a7221 */ /* 0x000fe20000010000 */
[----:B------:R-:W-:Y:S01]  /*8900*/  F2FP.BF16.F32.PACK_AB R157, R196, R159 ;  /* 0x0000009fc49d723e */ /* 0x000fe200000010ff */
[-C--:B------:R-:W-:Y:S01]  /*8910*/  FMUL.FTZ R50, R50, R185.reuse ;  /* 0x000000b932327220 */ /* 0x080fe20000410000 */
[C---:B------:R-:W-:Y:S01]  /*8920*/  F2FP.BF16.F32.PACK_AB R164, R161.reuse, R164 ;  /* 0x000000a4a1a4723e */ /* 0x040fe200000010ff */
[----:B------:R-:W-:Y:S01]  /*8930*/  FADD.FTZ R154, R161, R154 ;  /* 0x0000009aa19a7221 */ /* 0x000fe20000010000 */
[-C--:B------:R-:W-:Y:S01]  /*8940*/  FMUL.FTZ R51, R51, R185.reuse ;  /* 0x000000b933337220 */ /* 0x080fe20000410000 */
[----:B------:R-:W0:Y:S01]  /*8950*/  MUFU.EX2 R167, R167 ;  /* 0x000000a700a77308 */ /* 0x000e220000000800 */
        /* <DEDUP_REMOVED lines=69> */
[----:B------:R-:W-:Y:S01]  /*8db0*/  FMUL.FTZ R151, R151, R185 ;  /* 0x000000b997977220 */ /* 0x000fe20000410000 */
[----:B------:R-:W-:Y:S01]  /*8dc0*/  F2FP.BF16.F32.PACK_AB R155, R192, R189 ;  /* 0x000000bdc09b723e */ /* 0x000fe200000010ff */
[----:B------:R-:W0:Y:S01]  /*8dd0*/  MUFU.EX2 R212, R212 ;  /* 0x000000d400d47308 */ /* 0x000e220000000800 */
[----:B----4-:R-:W-:-:S07]  /*8de0*/  FADD.FTZ R11, R179, R4 ;  /* 0x00000004b30b7221 */ /* 0x010fce0000010000 */
[----:B------:R-:W4:Y:S01]  /*8df0*/  MUFU.EX2 R169, R169 ;  /* 0x000000a900a97308 */ /* 0x000f220000000800 */
[C---:B---3--:R-:W-:Y:S01]  /*8e00*/  FADD.FTZ R154, R168.reuse, R5 ;  /* 0x00000005a89a7221 */ /* 0x048fe20000010000 */
[----:B------:R-:W-:Y:S02]  /*8e10*/  F2FP.BF16.F32.PACK_AB R166, R168, R165 ;  /* 0x000000a5a8a6723e */ /* 0x000fe400000010ff */
[----:B------:R-:W-:-:S04]  /*8e20*/  F2FP.BF16.F32.PACK_AB R165, R178, R175 ;  /* 0x000000afb2a5723e */ /* 0x000fc800000010ff */
[----:B------:R-:W3:Y:S01]  /*8e30*/  MUFU.EX2 R183, R183 ;  /* 0x000000b700b77308 */ /* 0x000ee20000000800 */
[C---:B0-----:R-:W-:Y:S01]  /*8e40*/  FADD.FTZ R4, R212.reuse, R11 ;  /* 0x0000000bd4047221 */ /* 0x041fe20000010000 */
[----:B------:R-:W-:-:S06]  /*8e50*/  F2FP.BF16.F32.PACK_AB R167, R212, R179 ;  /* 0x000000b3d4a7723e */ /* 0x000fcc00000010ff */
[----:B------:R-:W0:Y:S01]  /*8e60*/  MUFU.EX2 R172, R172 ;  /* 0x000000ac00ac7308 */ /* 0x000e220000000800 */
[----:B----4-:R-:W-:-:S07]  /*8e70*/  FADD.FTZ R5, R169, R154 ;  /* 0x0000009aa9057221 */ /* 0x010fce0000010000 */
[----:B------:R-:W4:Y:S01]  /*8e80*/  MUFU.EX2 R186, R186 ;  /* 0x000000ba00ba7308 */ /* 0x000f220000000800 */
[----:B---3--:R-:W-:-:S07]  /*8e90*/  FADD.FTZ R11, R183, R4 ;  /* 0x00000004b70b7221 */ /* 0x008fce0000010000 */
[----:B------:R-:W3:Y:S01]  /*8ea0*/  MUFU.EX2 R173, R173 ;  /* 0x000000ad00ad7308 */ /* 0x000ee20000000800 */
[C---:B0-----:R-:W-:Y:S01]  /*8eb0*/  FADD.FTZ R154, R172.reuse, R5 ;  /* 0x00000005ac9a7221 */ /* 0x041fe20000010000 */
[----:B------:R-:W-:-:S06]  /*8ec0*/  F2FP.BF16.F32.PACK_AB R168, R172, R169 ;  /* 0x000000a9aca8723e */ /* 0x000fcc00000010ff */
[----:B------:R-:W0:Y:S01]  /*8ed0*/  MUFU.EX2 R187, R187 ;  /* 0x000000bb00bb7308 */ /* 0x000e220000000800 */
[C---:B----4-:R-:W-:Y:S01]  /*8ee0*/  FADD.FTZ R4, R186.reuse, R11 ;  /* 0x0000000bba047221 */ /* 0x050fe20000010000 */
[----:B------:R-:W-:-:S06]  /*8ef0*/  F2FP.BF16.F32.PACK_AB R169, R186, R183 ;  /* 0x000000b7baa9723e */ /* 0x000fcc00000010ff */
[----:B------:R-:W4:Y:S01]  /*8f00*/  MUFU.EX2 R176, R176 ;  /* 0x000000b000b07308 */ /* 0x000f220000000800 */
[----:B---3--:R-:W-:Y:S01]  /*8f10*/  FADD.FTZ R5, R173, R154 ;  /* 0x0000009aad057221 */ /* 0x008fe20000010000 */
[----:B------:R-:W-:-:S06]  /*8f20*/  F2FP.BF16.F32.PACK_AB R154, R13, R12 ;  /* 0x0000000c0d9a723e */ /* 0x000fcc00000010ff */
[----:B------:R-:W3:Y:S01]  /*8f30*/  MUFU.EX2 R190, R190 ;  /* 0x000000be00be7308 */ /* 0x000ee20000000800 */
[----:B0-----:R-:W-:-:S07]  /*8f40*/  FADD.FTZ R11, R187, R4 ;  /* 0x00000004bb0b7221 */ /* 0x001fce0000010000 */
[----:B------:R-:W0:Y:S01]  /*8f50*/  MUFU.EX2 R177, R177 ;  /* 0x000000b100b17308 */ /* 0x000e220000000800 */
[C---:B----4-:R-:W-:Y:S01]  /*8f60*/  FADD.FTZ R158, R176.reuse, R5 ;  /* 0x00000005b09e7221 */ /* 0x050fe20000010000 */
[----:B------:R-:W-:-:S06]  /*8f70*/  F2FP.BF16.F32.PACK_AB R170, R176, R173 ;  /* 0x000000adb0aa723e */ /* 0x000fcc00000010ff */
[----:B------:R-:W4:Y:S01]  /*8f80*/  MUFU.EX2 R191, R191 ;  /* 0x000000bf00bf7308 */ /* 0x000f220000000800 */
[C---:B---3--:R-:W-:Y:S01]  /*8f90*/  FADD.FTZ R4, R190.reuse, R11 ;  /* 0x0000000bbe047221 */ /* 0x048fe20000010000 */
[----:B------:R-:W-:-:S06]  /*8fa0*/  F2FP.BF16.F32.PACK_AB R171, R190, R187 ;  /* 0x000000bbbeab723e */ /* 0x000fcc00000010ff */
[----:B------:R-:W3:Y:S01]  /*8fb0*/  MUFU.EX2 R180, R180 ;  /* 0x000000b400b47308 */ /* 0x000ee20000000800 */
[----:B0-----:R-:W-:Y:S01]  /*8fc0*/  FADD.FTZ R5, R177, R158 ;  /* 0x0000009eb1057221 */ /* 0x001fe20000010000 */
[----:B------:R-:W-:-:S06]  /*8fd0*/  F2FP.BF16.F32.PACK_AB R158, R21, R14 ;  /* 0x0000000e159e723e */ /* 0x000fcc00000010ff */
[----:B------:R-:W0:Y:S01]  /*8fe0*/  MUFU.EX2 R10, R195 ;  /* 0x000000c3000a7308 */ /* 0x000e220000000800 */
[----:B----4-:R-:W-:-:S07]  /*8ff0*/  FADD.FTZ R11, R191, R4 ;  /* 0x00000004bf0b7221 */ /* 0x010fce0000010000 */
[----:B------:R-:W4:Y:S01]  /*9000*/  MUFU.EX2 R198, R198 ;  /* 0x000000c600c67308 */ /* 0x000f220000000800 */
[C---:B---3--:R-:W-:Y:S01]  /*9010*/  FADD.FTZ R12, R180.reuse, R5 ;  /* 0x00000005b40c7221 */ /* 0x048fe20000010000 */
[----:B------:R-:W-:-:S03]  /*9020*/  F2FP.BF16.F32.PACK_AB R172, R180, R177 ;  /* 0x000000b1b4ac723e */ /* 0x000fc600000010ff */
[----:B------:R-:W-:-:S03]  /*9030*/  FADD.FTZ R5, R181, R12 ;  /* 0x0000000cb5057221 */ /* 0x000fc60000010000 */
[----:B------:R-:W3:Y:S01]  /*9040*/  MUFU.EX2 R184, R184 ;  /* 0x000000b800b87308 */ /* 0x000ee20000000800 */
[C---:B0-----:R-:W-:Y:S01]  /*9050*/  FADD.FTZ R11, R10.reuse, R11 ;  /* 0x0000000b0a0b7221 */ /* 0x041fe20000010000 */
[----:B------:R-:W-:-:S06]  /*9060*/  F2FP.BF16.F32.PACK_AB R173, R10, R191 ;  /* 0x000000bf0aad723e */ /* 0x000fcc00000010ff */
[----:B------:R-:W0:Y:S01]  /*9070*/  MUFU.EX2 R193, R193 ;  /* 0x000000c100c17308 */ /* 0x000e220000000800 */
[----:B----4-:R-:W-:Y:S01]  /*9080*/  FADD.FTZ R4, R198, R11 ;  /* 0x0000000bc6047221 */ /* 0x010fe20000010000 */
[C---:B---3--:R-:W-:Y:S01]  /*9090*/  FADD.FTZ R5, R184.reuse, R5 ;  /* 0x00000005b8057221 */ /* 0x048fe20000010000 */
[----:B------:R-:W-:Y:S02]  /*90a0*/  F2FP.BF16.F32.PACK_AB R174, R184, R181 ;  /* 0x000000b5b8ae723e */ /* 0x000fe400000010ff */
[C---:B0-----:R-:W-:Y:S01]  /*90b0*/  FADD.FTZ R4, R193.reuse, R4 ;  /* 0x00000004c1047221 */ /* 0x041fe20000010000 */
[----:B------:R-:W-:Y:S01]  /*90c0*/  F2FP.BF16.F32.PACK_AB R175, R193, R198 ;  /* 0x000000c6c1af723e */ /* 0x000fe200000010ff */
[----:B-1----:R-:W-:Y:S06]  /*90d0*/  @!P0 BRA `(.L_x_9008) ;  /* 0x0000000000048947 */ /* 0x002fec0003800000 */
[----:B------:R-:W-:Y:S01]  /*90e0*/  BPT.TRAP 0x1 ;  /* 0x000000040000795c */ /* 0x000fe20000300000 */
.L_x_9008:
[----:B------:R0:W1:Y:S01]  /*90f0*/  SYNCS.PHASECHK.TRANS64.TRYWAIT P2, [UR24+0x22850], R7 ;  /* 0x02285007ff0075a7 */ /* 0x0000620008040158 */
[----:B------:R-:W-:Y:S05]  /*9100*/  @!P0 BRA `(.L_x_9009) ;  /* 0x0000000000048947 */ /* 0x000fea0003800000 */
[----:B------:R-:W-:Y:S01]  /*9110*/  BPT.TRAP 0x1 ;  /* 0x000000040000795c */ /* 0x000fe20000300000 */
.L_x_9009:
[----:B-1----:R-:W-:Y:S05]  /*9120*/  @P2 BRA `(.L_x_9010) ;  /* 0x0000000000082947 */ /* 0x002fea0003800000 */
[----:B------:R-:W1:Y:S02]  /*9130*/  SYNCS.PHASECHK.TRANS64.TRYWAIT P2, [UR24+0x22850], R7 ;  /* 0x02285007ff0075a7 */ /* 0x000e640008040158 */
[----:B-1----:R-:W-:Y:S05]  /*9140*/  @!P2 BRA `(.L_x_9011) ;  /* 0x000000b80030a947 */ /* 0x002fea0003800000 */
.L_x_9010:
[----:B------:R-:W3:Y:S01]  /*9150*/  S2R R10, SR_TID.X ;  /* 0x00000000000a7919 */ /* 0x000ee20000002100 */
[----:B------:R-:W-:Y:S01]  /*9160*/  UIMAD UR14, UR37, 0xc00, UR5 ;  /* 0x00000c00250e78a4 */ /* 0x000fe2000f8e0205 */
[----:B------:R-:W-:Y:S01]  /*9170*/  IMAD.MOV.U32 R201, RZ, RZ, R8 ;  /* 0x000000ffffc97224 */ /* 0x000fe200078e0008 */
[----:B------:R-:W-:Y:S01]  /*9180*/  UMOV UR11, 0x40000040 ;  /* 0x40000040000b7882 */ /* 0x000fe20000000000 */
[----:B------:R-:W-:-:S04]  /*9190*/  IMAD.MOV.U32 R11, RZ, RZ, R0 ;  /* 0x000000ffff0b7224 */ /* 0x000fc800078e0000 */
[----:B------:R-:W-:Y:S01]  /*91a0*/  UMOV UR10, UR14 ;  /* 0x0000000e000a7c82 */ /* 0x000fe20008000000 */
[----:B---3--:R-:W-:-:S05]  /*91b0*/  SHF.R.U32.HI R10, RZ, 0x7, R10 ;  /* 0x00000007ff0a7819 */ /* 0x008fca000001160a */
[----:B012---:R-:W-:Y:S02]  /*91c0*/  VIADD R7, R10, 0x8 ;  /* 0x000000080a077836 */ /* 0x007fe40000000000 */
[----:B------:R-:W0:Y:S03]  /*91d0*/  S2R R10, SR_TID.X ;  /* 0x00000000000a7919 */ /* 0x000e260000002100 */
[----:B------:R2:W-:Y:S06]  /*91e0*/  BAR.SYNC.DEFER_BLOCKING R7, 0x100 ;  /* 0x000400070000751d */ /* 0x0005ec0000010000 */
[----:B------:R-:W-:Y:S01]  /*91f0*/  WARPGROUP.ARRIVE ;  /* 0x00000000000079c5 */ /* 0x000fe20000000000 */
[----:B0-----:R-:W-:-:S05]  /*9200*/  LOP3.LUT P2, RZ, R10, 0x7f, RZ, 0xc0, !PT ;  /* 0x0000007f0aff7812 */ /* 0x001fca000784c0ff */
        /* <DEDUP_REMOVED lines=36> */
.L_x_9003:
[----:B------:R-:W-:-:S13]  /*9450*/  ISETP.GE.AND P1, PT, R7, UR42, PT ;  /* 0x0000002a07007c0c */ /* 0x000fda000bf26270 */
[----:B------:R-:W-:Y:S05]  /*9460*/  @!P1 BRA `(.L_x_9013) ;  /* 0x0000002c00f89947 */ /* 0x000fea0003800000 */
[----:B------:R-:W-:Y:S01]  /*9470*/  IMAD.IADD R6, R17, 0x1, -R18 ;  /* 0x0000000111067824 */ /* 0x000fe200078e0a12 */
[----:B------:R-:W-:Y:S01]  /*9480*/  ULDC UR24, c[0x0][0x9e4] ;  /* 0x0002790000187ab9 */ /* 0x000fe20000000800 */
[----:B------:R-:W-:Y:S01]  /*9490*/  IMAD.MOV.U32 R14, RZ, RZ, R8 ;  /* 0x000000ffff0e7224 */ /* 0x000fe200078e0008 */
[----:B------:R-:W-:Y:S01]  /*94a0*/  ULDC UR25, c[0x0][0x9dc] ;  /* 0x0002770000197ab9 */ /* 0x000fe20000000800 */
[----:B01----:R-:W-:Y:S01]  /*94b0*/  IMAD.MOV.U32 R12, RZ, RZ, R0 ;  /* 0x000000ffff0c7224 */ /* 0x003fe200078e0000 */
[----:B------:R-:W-:Y:S01]  /*94c0*/  IADD3 R15, R6, 0x8, R3 ;  /* 0x00000008060f7810 */ /* 0x000fe20007ffe003 */
[----:B------:R-:W-:Y:S01]  /*94d0*/  IMAD.IADD R13, R3, 0x1, R6 ;  /* 0x00000001030d7824 */ /* 0x000fe200078e0206 */
[----:B------:R-:W-:Y:S01]  /*94e0*/  ULDC UR6, c[0x0][0x988] ;  /* 0x0002620000067ab9 */ /* 0x000fe20000000800 */
[----:B------:R-:W-:Y:S01]  /*94f0*/  ULDC UR26, c[0x0][0x9e0] ;  /* 0x00027800001a7ab9 */ /* 0x000fe20000000800 */
[----:B------:R-:W-:-:S07]  /*9500*/  LOP3.LUT R11, RZ, R15, RZ, 0x33, !PT ;  /* 0x0000000fff0b7212 */ /* 0x000fce00078e33ff */
.L_x_9030:
[----:B------:R-:W-:-:S04]  /*9510*/  UIADD3 UR37, UR37, 0x1, URZ ;  /* 0x0000000125257890 */ /* 0x000fc8000fffe03f */
[----:B------:R-:W-:-:S04]  /*9520*/  UISETP.NE.AND UP1, UPT, UR37, 0x2, UPT ;  /* 0x000000022500788c */ /* 0x000fc8000bf25270 */
[----:B------:R-:W-:Y:S02]  /*9530*/  USEL UR7, URZ, 0x1, UP1 ;  /* 0x000000013f077887 */ /* 0x000fe40008800000 */
[----:B------:R-:W-:Y:S02]  /*9540*/  USEL UR37, UR37, URZ, UP1 ;  /* 0x0000003f25257287 */ /* 0x000fe40008800000 */
[----:B------:R-:W-:Y:S01]  /*9550*/  ULOP3.LUT UR40, UR40, UR7, URZ, 0x3c, !UPT ;  /* 0x0000000728287292 */ /* 0x000fe2000f8e3c3f */
[----:B------:R-:W-:Y:S11]  /*9560*/  @!P0 BRA `(.L_x_9014) ;  /* 0x0000000000048947 */ /* 0x000ff60003800000 */
[----:B------:R-:W-:Y:S01]  /*9570*/  BPT.TRAP 0x1 ;  /* 0x000000040000795c */ /* 0x000fe20000300000 */
.L_x_9014:
        /* <DEDUP_REMOVED lines=9> */
.L_x_9015:
[----:B-1----:R-:W-:Y:S05]  /*9610*/  @P1 BRA `(.L_x_9016) ;  /* 0x0000000000081947 */ /* 0x002fea0003800000 */
[----:B------:R-:W1:Y:S02]  /*9620*/  SYNCS.PHASECHK.TRANS64.TRYWAIT P1, [UR7+0x22830], R10 ;  /* 0x0228300aff0075a7 */ /* 0x000e640008020147 */
[----:B-1----:R-:W-:Y:S05]  /*9630*/  @!P1 BRA `(.L_x_9017) ;  /* 0x000000b400089947 */ /* 0x002fea0003800000 */
.L_x_9016:
        /* <DEDUP_REMOVED lines=14> */
[----:B------:R-:W-:Y:S01]  /*9720*/  IMAD.IADD R21, R21, 0x1, -R16 ;  /* 0x0000000115157824 */ /* 0x000fe200078e0a10 */
        /* <DEDUP_REMOVED lines=8> */
[----:B------:R-:W-:-:S06]  /*97b0*/  ULOP3.LUT UR10, URZ, UR25, URZ, 0x33, !UPT ;  /* 0x000000193f0a7292 */ /* 0x000fcc000f8e333f */
        /* <DEDUP_REMOVED lines=18> */
[----:B------:R-:W-:Y:S01]  /*98e0*/  IMAD.U32 R203, RZ, RZ, UR24 ;  /* 0x00000018ffcb7e24 */ /* 0x000fe2000f8e00ff */
[----:B------:R-:W-:-:S04]  /*98f0*/  IADD3 R201, R3, R17, -R18 ;  /* 0x0000001103c97210 */ /* 0x000fc80007ffe812 */
[----:B------:R-:W-:Y:S02]  /*9900*/  ISETP.NE.AND P1, PT, R203, 0x1, PT ;  /* 0x00000001cb00780c */ /* 0x000fe40003f25270 */
[----:B------:R-:W-:-:S11]  /*9910*/  LOP3.LUT R201, RZ, R201, RZ, 0x33, !PT ;  /* 0x000000c9ffc97212 */ /* 0x000fd600078e33ff */
[----:B------:R-:W1:Y:S02]  /*9920*/  @P1 LDC.64 R20, c[0x0][0x9e8] ;  /* 0x00027a00ff141b82 */ /* 0x000e640000000a00 */
[----:B-1----:R-:W-:-:S05]  /*9930*/  @P1 IMAD.HI.U32 R20, R201, R20, RZ ;  /* 0x00000014c9141227 */ /* 0x002fca00078e00ff */
[----:B------:R-:W-:-:S04]  /*9940*/  @P1 SHF.R.U32.HI R201, RZ, R21, R20 ;  /* 0x00000015ffc91219 */ /* 0x000fc80000011614 */
[----:B------:R-:W-:Y:S01]  /*9950*/  LOP3.LUT R20, RZ, R201, RZ, 0x33, !PT ;  /* 0x000000c9ff147212 */ /* 0x000fe200078e33ff */
[----:B------:R-:W-:Y:S06]  /*9960*/  BRA `(.L_x_9021) ;  /* 0x0000000000187947 */ /* 0x000fec0003800000 */
.L_x_9020:
[----:B------:R-:W-:-:S05]  /*9970*/  IMAD.U32 R203, RZ, RZ, UR24 ;  /* 0x00000018ffcb7e24 */ /* 0x000fca000f8e00ff */
[----:B------:R-:W-:-:S13]  /*9980*/  ISETP.NE.AND P1, PT, R203, 0x1, PT ;  /* 0x00000001cb00780c */ /* 0x000fda0003f25270 */
[----:B------:R-:W1:Y:S02]  /*9990*/  @P1 LDC.64 R20, c[0x0][0x9e8] ;  /* 0x00027a00ff141b82 */ /* 0x000e640000000a00 */
[----:B-1----:R-:W-:-:S04]  /*99a0*/  @P1 IMAD.HI.U32 R210, R13, R20, RZ ;  /* 0x000000140dd21227 */ /* 0x002fc800078e00ff */
[----:B------:R-:W-:Y:S01]  /*99b0*/  IMAD.MOV.U32 R20, RZ, RZ, R13 ;  /* 0x000000ffff147224 */ /* 0x000fe200078e000d */
[----:B------:R-:W-:-:S07]  /*99c0*/  @P1 SHF.R.U32.HI R20, RZ, R21, R210 ;  /* 0x00000015ff141219 */ /* 0x000fce00000116d2 */
.L_x_9021:
[----:B------:R-:W-:Y:S05]  /*99d0*/  BSYNC B0 ;  /* 0x0000000000007941 */ /* 0x000fea0003800000 */
.L_x_9019:
[----:B------:R-:W-:-:S04]  /*99e0*/  IMAD R21, R7, -0x60, -R16 ;  /* 0xffffffa007157824 */ /* 0x000fc800078e0a10 */
[----:B------:R-:W-:-:S05]  /*99f0*/  IMAD R21, R20, R203, R21 ;  /* 0x000000cb14157224 */ /* 0x000fca00078e0215 */
[----:B------:R-:W-:Y:S02]  /*9a00*/  VIADDMNMX R200, R21, R203, R200, PT ;  /* 0x000000cb15c87246 */ /* 0x000fe400038001c8 */
[----:B------:R-:W-:-:S07]  /*9a10*/  VIMNMX R202, R202, R21, !PT ;  /* 0x00000015caca7248 */ /* 0x000fce0007fe0100 */
.L_x_9018:
        /* <DEDUP_REMOVED lines=150> */
.L_x_9024:
[----:B------:R-:W-:Y:S02]  /*a380*/  IMAD.U32 R200, RZ, RZ, UR24 ;  /* 0x00000018ffc87e24 */ /* 0x000fe4000f8e00ff */
[----:B------:R-:W-:-:S03]  /*a390*/  IMAD.MOV.U32 R0, RZ, RZ, R15 ;  /* 0x000000ffff007224 */ /* 0x000fc600078e000f */
[----:B------:R-:W-:-:S13]  /*a3a0*/  ISETP.NE.AND P6, PT, R200, 0x1, PT ;  /* 0x00000001c800780c */ /* 0x000fda0003fc5270 */
[----:B------:R-:W1:Y:S02]  /*a3b0*/  @P6 LDC.64 R20, c[0x0][0x9e8] ;  /* 0x00027a00ff146b82 */ /* 0x000e640000000a00 */
[----:B-1----:R-:W-:-:S05]  /*a3c0*/  @P6 IMAD.HI.U32 R20, R15, R20, RZ ;  /* 0x000000140f146227 */ /* 0x002fca00078e00ff */
[----:B------:R-:W-:-:S07]  /*a3d0*/  @P6 SHF.R.U32.HI R0, RZ, R21, R20 ;  /* 0x00000015ff006219 */ /* 0x000fce0000011614 */
.L_x_9025:
[----:B------:R-:W-:Y:S05]  /*a3e0*/  BSYNC B0 ;  /* 0x0000000000007941 */ /* 0x000fea0003800000 */
.L_x_9023:
[----:B------:R-:W-:-:S04]  /*a3f0*/  IMAD.IADD R203, R203, 0x1, -R16 ;  /* 0x00000001cbcb7824 */ /* 0x000fc800078e0a10 */
[----:B------:R-:W-:-:S05]  /*a400*/  IMAD R203, R0, R200, R203 ;  /* 0x000000c800cb7224 */ /* 0x000fca00078e02cb */
[----:B------:R-:W-:Y:S02]  /*a410*/  VIADDMNMX R152, R203, R200, R152, PT ;  /* 0x000000c8cb987246 */ /* 0x000fe40003800198 */
[----:B------:R-:W-:-:S07]  /*a420*/  VIMNMX R8, R8, R203, !PT ;  /* 0x000000cb08087248 */ /* 0x000fce0007fe0100 */
.L_x_9022:
        /* <DEDUP_REMOVED lines=123> */
[----:B------:R-:W-:Y:S01]  /*abe0*/  FMNMX.FTZ R153, R155, R154, !PT ;  /* 0x0000009a9b997209 */ /* 0x000fe20007810000 */
[--C-:B------:R-:W-:Y:S01]  /*abf0*/  FFMA.FTZ R20, R201, UR6, -R200.reuse ;  /* 0x00000006c9147c23 */ /* 0x100fe200080108c8 */
[--C-:B------:R-:W-:Y:S01]  /*ac00*/  FFMA.FTZ R201, R156, UR6, -R200.reuse ;  /* 0x000000069cc97c23 */ /* 0x100fe200080108c8 */
[--C-:B------:R-:W-:Y:S01]  /*ac10*/  FFMA.FTZ R202, R160, UR6, -R200.reuse ;  /* 0x00000006a0ca7c23 */ /* 0x100fe200080108c8 */
[----:B------:R-:W-:Y:S01]  /*ac20*/  FMNMX.FTZ R154, R158, R153, !PT ;  /* 0x000000999e9a7209 */ /* 0x000fe20007810000 */
[----:B------:R-:W-:Y:S01]  /*ac30*/  MUFU.EX2 R21, R21 ;  /* 0x0000001500157308 */ /* 0x000fe20000000800 */
[----:B------:R-:W-:Y:S01]  /*ac40*/  FSEL R199, R199, -INF , !P2 ;  /* 0xff800000c7c77808 */ /* 0x000fe20005000000 */
[--C-:B------:R-:W-:Y:S01]  /*ac50*/  FFMA.FTZ R196, R196, UR6, -R200.reuse ;  /* 0x00000006c4c47c23 */ /* 0x100fe200080108c8 */
[----:B------:R-:W-:Y:S01]  /*ac60*/  FMNMX.FTZ R153, R159, R154, !PT ;  /* 0x0000009a9f997209 */ /* 0x000fe20007810000 */
[----:B------:R-:W-:-:S03]  /*ac70*/  FFMA.FTZ R197, R197, UR6, -R200 ;  /* 0x00000006c5c57c23 */ /* 0x000fc600080108c8 */
[----:B------:R-:W-:Y:S01]  /*ac80*/  FMNMX.FTZ R156, R162, R153, !PT ;  /* 0x00000099a29c7209 */ /* 0x000fe20007810000 */
[----:B------:R-:W-:Y:S01]  /*ac90*/  FFMA.FTZ R153, R157, UR6, -R200 ;  /* 0x000000069d997c23 */ /* 0x000fe200080108c8 */
[----:B------:R1:W-:Y:S02]  /*aca0*/  MUFU.EX2 R154, R201 ;  /* 0x000000c9009a7308 */ /* 0x0003e40000000800 */
[----:B------:R-:W-:-:S04]  /*acb0*/  FMNMX.FTZ R157, R163, R156, !PT ;  /* 0x0000009ca39d7209 */ /* 0x000fc80007810000 */
[----:B------:R-:W-:Y:S02]  /*acc0*/  FMNMX.FTZ R156, R166, R157, !PT ;  /* 0x0000009da69c7209 */ /* 0x000fe40007810000 */
[----:B------:R-:W-:Y:S01]  /*acd0*/  MUFU.EX2 R20, R20 ;  /* 0x0000001400147308 */ /* 0x000fe20000000800 */
[----:B-1----:R-:W-:Y:S01]  /*ace0*/  FFMA.FTZ R201, R164, UR6, -R200 ;  /* 0x00000006a4c97c23 */ /* 0x002fe200080108c8 */
[----:B------:R-:W-:-:S04]  /*acf0*/  FMNMX.FTZ R157, R167, R156, !PT ;  /* 0x0000009ca79d7209 */ /* 0x000fc80007810000 */
        /* <DEDUP_REMOVED lines=13> */
[----:B------:R-:W-:Y:S02]  /*add0*/  MUFU.EX2 R157, R157 ;  /* 0x0000009d009d7308 */ /* 0x000fe40000000800 */
[----:B------:R-:W-:-:S04]  /*ade0*/  FMNMX.FTZ R165, R183, R164, !PT ;  /* 0x000000a4b7a57209 */ /* 0x000fc80007810000 */
[----:B------:R-:W-:Y:S01]  /*adf0*/  FMNMX.FTZ R168, R186, R165, !PT ;  /* 0x000000a5baa87209 */ /* 0x000fe20007810000 */
[--C-:B------:R-:W-:Y:S01]  /*ae00*/  FFMA.FTZ R165, R169, UR6, -R200.reuse ;  /* 0x00000006a9a57c23 */ /* 0x100fe200080108c8 */
[----:B------:R-:W-:Y:S02]  /*ae10*/  MUFU.EX2 R161, R161 ;  /* 0x000000a100a17308 */ /* 0x000fe40000000800 */
        /* <DEDUP_REMOVED lines=9> */
[----:B------:R-:W-:Y:S03]  /*aeb0*/  MUFU.EX2 R164, R202 ;  /* 0x000000ca00a47308 */ /* 0x000fe60000000800 */
[----:B------:R-:W-:Y:S01]  /*aec0*/  FMNMX.FTZ R8, R194, R169, !PT ;  /* 0x000000a9c2087209 */ /* 0x000fe20007810000 */
[----:B------:R-:W-:-:S03]  /*aed0*/  FFMA.FTZ R169, R173, UR6, -R200 ;  /* 0x00000006ada97c23 */ /* 0x000fc600080108c8 */
[----:B------:R-:W-:Y:S01]  /*aee0*/  FMNMX.FTZ R173, R195, R8, !PT ;  /* 0x00000008c3ad7209 */ /* 0x000fe20007810000 */
[----:B------:R-:W-:Y:S03]  /*aef0*/  MUFU.EX2 R165, R165 ;  /* 0x000000a500a57308 */ /* 0x000fe60000000800 */
[----:B------:R-:W-:Y:S01]  /*af00*/  FMNMX.FTZ R8, R198, R173, !PT ;  /* 0x000000adc6087209 */ /* 0x000fe20007810000 */
[--C-:B------:R-:W-:Y:S01]  /*af10*/  FFMA.FTZ R173, R177, UR6, -R200.reuse ;  /* 0x00000006b1ad7c23 */ /* 0x100fe200080108c8 */
[--C-:B------:R-:W-:Y:S01]  /*af20*/  FFMA.FTZ R177, R181, UR6, -R200.reuse ;  /* 0x00000006b5b17c23 */ /* 0x100fe200080108c8 */
[--C-:B------:R-:W-:Y:S01]  /*af30*/  FFMA.FTZ R181, R185, UR6, -R200.reuse ;  /* 0x00000006b9b57c23 */ /* 0x100fe200080108c8 */
[----:B------:R-:W-:Y:S01]  /*af40*/  FMNMX.FTZ R8, R199, R8, !PT ;  /* 0x00000008c7087209 */ /* 0x000fe20007810000 */
[--C-:B------:R-:W-:Y:S01]  /*af50*/  FFMA.FTZ R185, R189, UR6, -R200.reuse ;  /* 0x00000006bdb97c23 */ /* 0x100fe200080108c8 */
[----:B------:R-:W-:Y:S01]  /*af60*/  FFMA.FTZ R189, R193, UR6, -R200 ;  /* 0x00000006c1bd7c23 */ /* 0x000fe200080108c8 */
[----:B------:R-:W-:Y:S01]  /*af70*/  FSEL R193, R0, RZ, P1 ;  /* 0x000000ff00c17208 */ /* 0x000fe20000800000 */
[----:B------:R-:W-:Y:S01]  /*af80*/  MUFU.EX2 R168, R168 ;  /* 0x000000a800a87308 */ /* 0x000fe20000000800 */
[----:B-1----:R-:W1:Y:S03]  /*af90*/  SHFL.BFLY PT, R201, R8, 0x2, 0x1f ;  /* 0x0c401f0008c97f89 */ /* 0x002e6600000e0000 */
[----:B------:R-:W-:-:S04]  /*afa0*/  FADD.FTZ R193, -R193, R12 ;  /* 0x0000000cc1c17221 */ /* 0x000fc80000010100 */
[----:B------:R-:W-:Y:S01]  /*afb0*/  FMUL.FTZ R193, R193, UR6 ;  /* 0x00000006c1c17c20 */ /* 0x000fe20008410000 */
[----:B------:R-:W-:Y:S08]  /*afc0*/  MUFU.EX2 R12, R196 ;  /* 0x000000c4000c7308 */ /* 0x000ff00000000800 */
[----:B------:R-:W2:Y:S01]  /*afd0*/  MUFU.EX2 R193, R193 ;  /* 0x000000c100c17308 */ /* 0x000ea20000000800 */
[----:B-1----:R-:W-:-:S07]  /*afe0*/  FMNMX.FTZ R201, R8, R201, !PT ;  /* 0x000000c908c97209 */ /* 0x002fce0007810000 */
[----:B------:R-:W1:Y:S01]  /*aff0*/  MUFU.EX2 R169, R169 ;  /* 0x000000a900a97308 */ /* 0x000e620000000800 */
[----:B------:R-:W3:Y:S01]  /*b000*/  SHFL.BFLY PT, R8, R201, 0x1, 0x1f ;  /* 0x0c201f00c9087f89 */ /* 0x000ee200000e0000 */
[----:B--2---:R-:W-:-:S06]  /*b010*/  FFMA.FTZ R196, R193, R5, R20 ;  /* 0x00000005c1c47223 */ /* 0x004fcc0000010014 */
[----:B------:R-:W2:Y:S01]  /*b020*/  MUFU.EX2 R172, R172 ;  /* 0x000000ac00ac7308 */ /* 0x000ea20000000800 */
[-C--:B------:R-:W-:Y:S01]  /*b030*/  FMUL.FTZ R24, R24, R193.reuse ;  /* 0x000000c118187220 */ /* 0x080fe20000410000 */
[-C--:B------:R-:W-:Y:S01]  /*b040*/  FMUL.FTZ R25, R25, R193.reuse ;  /* 0x000000c119197220 */ /* 0x080fe20000410000 */
[----:B------:R-:W-:Y:S01]  /*b050*/  FADD.FTZ R5, R21, R196 ;  /* 0x000000c415057221 */ /* 0x000fe20000010000 */
        /* <DEDUP_REMOVED lines=19> */
[C---:B------:R-:W-:Y:S01]  /*b190*/  FSETP.NEU.FTZ.AND P1, PT, R8.reuse, -INF , PT ;  /* 0xff8000000800780b */ /* 0x040fe20003f3d000 */
[----:B------:R-:W-:Y:S01]  /*b1a0*/  FMUL.FTZ R152, R8, UR6 ;  /* 0x0000000608987c20 */ /* 0x000fe20008410000 */
[----:B------:R-:W-:Y:S01]  /*b1b0*/  MUFU.EX2 R177, R177 ;  /* 0x000000b100b17308 */ /* 0x000fe20000000800 */
[-C--:B------:R-:W-:Y:S01]  /*b1c0*/  FMUL.FTZ R60, R60, R193.reuse ;  /* 0x000000c13c3c7220 */ /* 0x080fe20000410000 */
[-C--:B------:R-:W-:Y:S01]  /*b1d0*/  FMUL.FTZ R61, R61, R193.reuse ;  /* 0x000000c13d3d7220 */ /* 0x080fe20000410000 */
[-C--:B------:R-:W-:Y:S01]  /*b1e0*/  FMUL.FTZ R64, R64, R193.reuse ;  /* 0x000000c140407220 */ /* 0x080fe20000410000 */
[----:B------:R-:W-:Y:S01]  /*b1f0*/  FSEL R152, R152, RZ, P1 ;  /* 0x000000ff98987208 */ /* 0x000fe20000800000 */
[-C--:B------:R-:W-:Y:S01]  /*b200*/  FMUL.FTZ R65, R65, R193.reuse ;  /* 0x000000c141417220 */ /* 0x080fe20000410000 */
[-C--:B------:R-:W-:Y:S01]  /*b210*/  FMUL.FTZ R68, R68, R193.reuse ;  /* 0x000000c144447220 */ /* 0x080fe20000410000 */
[-C--:B------:R-:W-:Y:S01]  /*b220*/  FMUL.FTZ R69, R69, R193.reuse ;  /* 0x000000c145457220 */ /* 0x080fe20000410000 */
[----:B------:R-:W-:Y:S01]  /*b230*/  MUFU.EX2 R180, R180 ;  /* 0x000000b400b47308 */ /* 0x000fe20000000800 */
[--C-:B------:R-:W-:Y:S01]  /*b240*/  FFMA.FTZ R192, R155, UR6, -R152.reuse ;  /* 0x000000069bc07c23 */ /* 0x100fe20008010898 */
[--C-:B------:R-:W-:Y:S01]  /*b250*/  FFMA.FTZ R155, R158, UR6, -R152.reuse ;  /* 0x000000069e9b7c23 */ /* 0x100fe20008010898 */
[----:B------:R-:W-:Y:S01]  /*b260*/  FADD.FTZ R158, R154, R5 ;  /* 0x000000059a9e7221 */ /* 0x000fe20000010000 */
[--C-:B------:R-:W-:Y:S01]  /*b270*/  FFMA.FTZ R201, R203, UR6, -R152.reuse ;  /* 0x00000006cbc97c23 */ /* 0x100fe20008010898 */
[--C-:B------:R-:W-:Y:S01]  /*b280*/  FFMA.FTZ R196, R159, UR6, -R152.reuse ;  /* 0x000000069fc47c23 */ /* 0x100fe20008010898 */
[----:B------:R-:W-:Y:S01]  /*b290*/  FFMA.FTZ R159, R162, UR6, -R152 ;  /* 0x00000006a29f7c23 */ /* 0x000fe20008010898 */
[----:B------:R-:W-:Y:S01]  /*b2a0*/  FADD.FTZ R5, R153, R158 ;  /* 0x0000009e99057221 */ /* 0x000fe20000010000 */
        /* <DEDUP_REMOVED lines=16> */
[----:B------:R-:W3:Y:S01]  /*b3b0*/  MUFU.EX2 R185, R185 ;  /* 0x000000b900b97308 */ /* 0x000ee20000000800 */
[--C-:B------:R-:W-:Y:S01]  /*b3c0*/  FFMA.FTZ R191, R191, UR6, -R152.reuse ;  /* 0x00000006bfbf7c23 */ /* 0x100fe20008010898 */
[--C-:B------:R-:W-:Y:S01]  /*b3d0*/  FFMA.FTZ R194, R194, UR6, -R152.reuse ;  /* 0x00000006c2c27c23 */ /* 0x100fe20008010898 */
[----:B------:R-:W-:Y:S01]  /*b3e0*/  FADD.FTZ R158, R164, R5 ;  /* 0x00000005a49e7221 */ /* 0x000fe20000010000 */
[----:B------:R-:W-:Y:S01]  /*b3f0*/  FSEL R5, R8, RZ, P1 ;  /* 0x000000ff08057208 */ /* 0x000fe20000800000 */
[--C-:B------:R-:W-:Y:S01]  /*b400*/  FFMA.FTZ R195, R195, UR6, -R152.reuse ;  /* 0x00000006c3c37c23 */ /* 0x100fe20008010898 */
[----:B------:R-:W-:Y:S01]  /*b410*/  FFMA.FTZ R198, R198, UR6, -R152 ;  /* 0x00000006c6c67c23 */ /* 0x000fe20008010898 */
[----:B------:R-:W-:Y:S01]  /*b420*/  FADD.FTZ R203, R165, R158 ;  /* 0x0000009ea5cb7221 */ /* 0x000fe20000010000 */
[----:B------:R-:W4:Y:S01]  /*b430*/  MUFU.EX2 R188, R188 ;  /* 0x000000bc00bc7308 */ /* 0x000f220000000800 */
[----:B------:R-:W-:Y:S01]  /*b440*/  FADD.FTZ R5, -R5, R14 ;  /* 0x0000000e05057221 */ /* 0x000fe20000010100 */
[--C-:B------:R-:W-:Y:S01]  /*b450*/  FFMA.FTZ R14, R167, UR6, -R152.reuse ;  /* 0x00000006a70e7c23 */ /* 0x100fe20008010898 */
[----:B------:R-:W-:Y:S01]  /*b460*/  FADD.FTZ R158, R168, R203 ;  /* 0x000000cba89e7221 */ /* 0x000fe20000010000 */
[--C-:B------:R-:W-:Y:S01]  /*b470*/  FFMA.FTZ R167, R170, UR6, -R152.reuse ;  /* 0x00000006aaa77c23 */ /* 0x100fe20008010898 */
[----:B------:R-:W-:Y:S01]  /*b480*/  FFMA.FTZ R199, R199, UR6, -R152 ;  /* 0x00000006c7c77c23 */ /* 0x000fe20008010898 */
[----:B------:R-:W-:Y:S01]  /*b490*/  F2FP.BF16.F32.PACK_AB R154, R153, R154 ;  /* 0x0000009a999a723e */ /* 0x000fe200000010ff */
[----:B-1----:R-:W-:Y:S01]  /*b4a0*/  FADD.FTZ R203, R169, R158 ;  /* 0x0000009ea9cb7221 */ /* 0x002fe20000010000 */
[----:B------:R-:W1:Y:S01]  /*b4b0*/  MUFU.EX2 R189, R189 ;  /* 0x000000bd00bd7308 */ /* 0x000e620000000800 */
[--C-:B------:R-:W-:Y:S01]  /*b4c0*/  FFMA.FTZ R158, R171, UR6, -R152.reuse ;  /* 0x00000006ab9e7c23 */ /* 0x100fe20008010898 */
[----:B------:R-:W-:Y:S01]  /*b4d0*/  FFMA.FTZ R171, R178, UR6, -R152 ;  /* 0x00000006b2ab7c23 */ /* 0x000fe20008010898 */
[----:B--2---:R-:W-:Y:S01]  /*b4e0*/  FADD.FTZ R162, R172, R203 ;  /* 0x000000cbaca27221 */ /* 0x004fe20000010000 */
[----:B------:R-:W-:Y:S01]  /*b4f0*/  F2FP.BF16.F32.PACK_AB R152, R21, R20 ;  /* 0x000000141598723e */ /* 0x000fe200000010ff */
[-C--:B------:R-:W-:Y:S01]  /*b500*/  FMUL.FTZ R72, R72, R193.reuse ;  /* 0x000000c148487220 */ /* 0x080fe20000410000 */
[----:B---3--:R-:W-:Y:S01]  /*b510*/  F2FP.BF16.F32.PACK_AB R170, R185, R184 ;  /* 0x000000b8b9aa723e */ /* 0x008fe200000010ff */
[----:B------:R-:W-:Y:S01]  /*b520*/  FADD.FTZ R203, R173, R162 ;  /* 0x000000a2adcb7221 */ /* 0x000fe20000010000 */
[----:B------:R-:W-:Y:S01]  /*b530*/  MUFU.EX2 R201, R201 ;  /* 0x000000c900c97308 */ /* 0x000fe20000000800 */
[----:B------:R-:W-:Y:S01]  /*b540*/  F2FP.BF16.F32.PACK_AB R156, R157, R156 ;  /* 0x0000009c9d9c723e */ /* 0x000fe200000010ff */
        /* <DEDUP_REMOVED lines=23> */
[----:B------:R-:W-:Y:S01]  /*b6c0*/  F2FP.BF16.F32.PACK_AB R162, R169, R168 ;  /* 0x000000a8a9a2723e */ /* 0x000fe200000010ff */
[-C--:B------:R-:W-:Y:S01]  /*b6d0*/  FMUL.FTZ R101, R101, R193.reuse ;  /* 0x000000c165657220 */ /* 0x080fe20000410000 */
[----:B----4-:R-:W-:Y:S01]  /*b6e0*/  FADD.FTZ R166, R188, R21 ;  /* 0x00000015bca67221 */ /* 0x010fe20000010000 */
[----:B------:R-:W-:Y:S01]  /*b6f0*/  F2FP.BF16.F32.PACK_AB R168, R181, R180 ;  /* 0x000000b4b5a8723e */ /* 0x000fe200000010ff */
[-C--:B------:R-:W-:Y:S01]  /*b700*/  FMUL.FTZ R104, R104, R193.reuse ;  /* 0x000000c168687220 */ /* 0x080fe20000410000 */
[-C--:B------:R-:W-:Y:S01]  /*b710*/  FMUL.FTZ R105, R105, R193.reuse ;  /* 0x000000c169697220 */ /* 0x080fe20000410000 */
[----:B-1----:R-:W-:Y:S01]  /*b720*/  FADD.FTZ R153, R189, R166 ;  /* 0x000000a6bd997221 */ /* 0x002fe20000010000 */
[----:B------:R-:W-:Y:S01]  /*b730*/  F2FP.BF16.F32.PACK_AB R166, R177, R176 ;  /* 0x000000b0b1a6723e */ /* 0x000fe200000010ff */
[----:B------:R-:W-:Y:S01]  /*b740*/  FMUL.FTZ R176, R5, UR6 ;  /* 0x0000000605b07c20 */ /* 0x000fe20008410000 */
        /* <DEDUP_REMOVED lines=25> */
[----:B--2---:R-:W-:Y:S01]  /*b8e0*/  FFMA.FTZ R153, R176, R4, R201 ;  /* 0x00000004b0997223 */ /* 0x004fe200000100c9 */
[-C--:B------:R-:W-:Y:S01]  /*b8f0*/  FMUL.FTZ R148, R148, R193.reuse ;  /* 0x000000c194947220 */ /* 0x080fe20000410000 */
[----:B------:R-:W-:Y:S01]  /*b900*/  FMUL.FTZ R149, R149, R193 ;  /* 0x000000c195957220 */ /* 0x000fe20000410000 */
[-C--:B------:R-:W-:Y:S01]  /*b910*/  FMUL.FTZ R26, R26, R176.reuse ;  /* 0x000000b01a1a7220 */ /* 0x080fe20000410000 */
[----:B------:R-:W-:Y:S01]  /*b920*/  FADD.FTZ R4, R192, R153 ;  /* 0x00000099c0047221 */ /* 0x000fe20000010000 */
[-C--:B------:R-:W-:Y:S01]  /*b930*/  FMUL.FTZ R27, R27, R176.reuse ;  /* 0x000000b01b1b7220 */ /* 0x080fe20000410000 */
[-C--:B------:R-:W-:Y:S01]  /*b940*/  FMUL.FTZ R30, R30, R176.reuse ;  /* 0x000000b01e1e7220 */ /* 0x080fe20000410000 */
[----:B------:R-:W2:Y:S01]  /*b950*/  MUFU.EX2 R163, R163 ;  /* 0x000000a300a37308 */ /* 0x000ea20000000800 */
[----:B------:R-:W-:Y:S01]  /*b960*/  FADD.FTZ R153, R155, R4 ;  /* 0x000000049b997221 */ /* 0x000fe20000010000 */
[----:B------:R-:W-:Y:S01]  /*b970*/  F2FP.BF16.F32.PACK_AB R155, R196, R155 ;  /* 0x0000009bc49b723e */ /* 0x000fe200000010ff */
[-C--:B------:R-:W-:Y:S01]  /*b980*/  FMUL.FTZ R31, R31, R176.reuse ;  /* 0x000000b01f1f7220 */ /* 0x080fe20000410000 */
[-C--:B------:R-:W-:Y:S01]  /*b990*/  FMUL.FTZ R34, R34, R176.reuse ;  /* 0x000000b022227220 */ /* 0x080fe20000410000 */
[----:B------:R-:W-:Y:S01]  /*b9a0*/  FADD.FTZ R4, R196, R153 ;  /* 0x00000099c4047221 */ /* 0x000fe20000010000 */
[-C--:B------:R-:W-:Y:S01]  /*b9b0*/  FMUL.FTZ R35, R35, R176.reuse ;  /* 0x000000b023237220 */ /* 0x080fe20000410000 */
[-C--:B------:R-:W-:Y:S01]  /*b9c0*/  FMUL.FTZ R38, R38, R176.reuse ;  /* 0x000000b026267220 */ /* 0x080fe20000410000 */
[----:B------:R-:W4:Y:S01]  /*b9d0*/  MUFU.EX2 R14, R14 ;  /* 0x0000000e000e7308 */ /* 0x000f220000000800 */
[----:B-1----:R-:W-:Y:S01]  /*b9e0*/  FADD.FTZ R153, R159, R4 ;  /* 0x000000049f997221 */ /* 0x002fe20000010000 */
[----:B---3--:R-:W-:Y:S01]  /*b9f0*/  F2FP.BF16.F32.PACK_AB R157, R200, R159 ;  /* 0x0000009fc89d723e */ /* 0x008fe200000010ff */
[-C--:B------:R-:W-:Y:S01]  /*ba00*/  FMUL.FTZ R39, R39, R176.reuse ;  /* 0x000000b027277220 */ /* 0x080fe20000410000 */
[-C--:B------:R-:W-:Y:S01]  /*ba10*/  FMUL.FTZ R42, R42, R176.reuse ;  /* 0x000000b02a2a7220 */ /* 0x080fe20000410000 */
        /* <DEDUP_REMOVED lines=29> */
[----:B--2---:R-:W-:Y:S01]  /*bbf0*/  FADD.FTZ R5, R197, R174 ;  /* 0x000000aec5057221 */ /* 0x004fe20000010000 */
[----:B------:R-:W-:Y:S01]  /*bc00*/  F2FP.BF16.F32.PACK_AB R160, R165, R164 ;  /* 0x000000a4a5a0723e */ /* 0x000fe200000010ff */
[----:B------:R-:W-:Y:S01]  /*bc10*/  FMUL.FTZ R82, R82, R176 ;  /* 0x000000b052527220 */ /* 0x000fe20000410000 */
[----:B------:R-:W-:Y:S01]  /*bc20*/  F2FP.BF16.F32.PACK_AB R174, R197, R12 ;  /* 0x0000000cc5ae723e */ /* 0x000fe200000010ff */
[----:B------:R-:W-:Y:S01]  /*bc30*/  FMUL.FTZ R83, R83, R176 ;  /* 0x000000b053537220 */ /* 0x000fe20000410000 */
[----:B------:R-:W-:Y:S01]  /*bc40*/  F2FP.BF16.F32.PACK_AB R164, R173, R172 ;  /* 0x000000acada4723e */ /* 0x000fe200000010ff */
[----:B------:R-:W2:Y:S01]  /*bc50*/  MUFU.EX2 R165, R171 ;  /* 0x000000ab00a57308 */ /* 0x000ea20000000800 */
[----:B----4-:R-:W-:Y:S01]  /*bc60*/  FADD.FTZ R153, R178, R153 ;  /* 0x00000099b2997221 */ /* 0x010fe20000010000 */
[----:B------:R-:W-:Y:S01]  /*bc70*/  F2FP.BF16.F32.PACK_AB R172, R189, R188 ;  /* 0x000000bcbdac723e */ /* 0x000fe200000010ff */
[-C--:B------:R-:W-:Y:S01]  /*bc80*/  FMUL.FTZ R86, R86, R176.reuse ;  /* 0x000000b056567220 */ /* 0x080fe20000410000 */
[----:B------:R-:W-:Y:S01]  /*bc90*/  F2FP.BF16.F32.PACK_AB R161, R178, R167 ;  /* 0x000000a7b2a1723e */ /* 0x000fe200000010ff */
[----:B------:R-:W-:Y:S01]  /*bca0*/  FADD.FTZ R184, R20, R153 ;  /* 0x0000009914b87221 */ /* 0x000fe20000010000 */
[-C--:B------:R-:W-:Y:S01]  /*bcb0*/  FMUL.FTZ R87, R87, R176.reuse ;  /* 0x000000b057577220 */ /* 0x080fe20000410000 */
[----:B------:R-:W-:Y:S01]  /*bcc0*/  FMUL.FTZ R90, R90, R176 ;  /* 0x000000b05a5a7220 */ /* 0x000fe20000410000 */
        /* <DEDUP_REMOVED lines=34> */
[----:B--2---:R-:W-:Y:S01]  /*bef0*/  F2FP.BF16.F32.PACK_AB R167, R183, R182 ;  /* 0x000000b6b7a7723e */ /* 0x004fe200000010ff */
[-C--:B------:R-:W-:Y:S01]  /*bf00*/  FMUL.FTZ R138, R138, R176.reuse ;  /* 0x000000b08a8a7220 */ /* 0x080fe20000410000 */
[-C--:B------:R-:W-:Y:S01]  /*bf10*/  FMUL.FTZ R139, R139, R176.reuse ;  /* 0x000000b08b8b7220 */ /* 0x080fe20000410000 */
[----:B------:R-:W-:Y:S01]  /*bf20*/  FADD.FTZ R186, R183, R186 ;  /* 0x000000bab7ba7221 */ /* 0x000fe20000010000 */
[-C--:B------:R-:W-:Y:S01]  /*bf30*/  FMUL.FTZ R142, R142, R176.reuse ;  /* 0x000000b08e8e7220 */ /* 0x080fe20000410000 */
[-C--:B------:R-:W-:Y:S01]  /*bf40*/  FMUL.FTZ R143, R143, R176.reuse ;  /* 0x000000b08f8f7220 */ /* 0x080fe20000410000 */
[----:B------:R-:W1:Y:S01]  /*bf50*/  MUFU.EX2 R171, R190 ;  /* 0x000000be00ab7308 */ /* 0x000e620000000800 */
[----:B---3--:R-:W-:Y:S01]  /*bf60*/  FADD.FTZ R153, R169, R186 ;  /* 0x000000baa9997221 */ /* 0x008fe20000010000 */
[-C--:B------:R-:W-:Y:S01]  /*bf70*/  FMUL.FTZ R146, R146, R176.reuse ;  /* 0x000000b092927220 */ /* 0x080fe20000410000 */
[-C--:B------:R-:W-:Y:S01]  /*bf80*/  FMUL.FTZ R147, R147, R176.reuse ;  /* 0x000000b093937220 */ /* 0x080fe20000410000 */
[-C--:B------:R-:W-:Y:S01]  /*bf90*/  FMUL.FTZ R150, R150, R176.reuse ;  /* 0x000000b096967220 */ /* 0x080fe20000410000 */
[----:B------:R-:W-:-:S03]  /*bfa0*/  FMUL.FTZ R151, R151, R176 ;  /* 0x000000b097977220 */ /* 0x000fc60000410000 */
[----:B------:R-:W2:Y:S01]  /*bfb0*/  MUFU.EX2 R180, R191 ;  /* 0x000000bf00b47308 */ /* 0x000ea20000000800 */
[C---:B----4-:R-:W-:Y:S01]  /*bfc0*/  FADD.FTZ R186, R4.reuse, R153 ;  /* 0x0000009904ba7221 */ /* 0x050fe20000010000 */
[----:B------:R-:W-:-:S06]  /*bfd0*/  F2FP.BF16.F32.PACK_AB R169, R4, R169 ;  /* 0x000000a904a9723e */ /* 0x000fcc00000010ff */
[----:B------:R-:W3:Y:S01]  /*bfe0*/  MUFU.EX2 R173, R194 ;  /* 0x000000c200ad7308 */ /* 0x000ee20000000800 */
[----:B-1----:R-:W-:-:S07]  /*bff0*/  FADD.FTZ R153, R171, R186 ;  /* 0x000000baab997221 */ /* 0x002fce0000010000 */
        /* <DEDUP_REMOVED lines=14> */
.L_x_9026:
[----:B------:R1:W2:Y:S01]  /*c0e0*/  SYNCS.PHASECHK.TRANS64.TRYWAIT P1, [UR7+0x22850], R10 ;  /* 0x0228500aff0075a7 */ /* 0x0002a20008020147 */
[----:B------:R-:W-:Y:S05]  /*c0f0*/  @!P0 BRA `(.L_x_9027) ;  /* 0x0000000000048947 */ /* 0x000fea0003800000 */
[----:B------:R-:W-:Y:S01]  /*c100*/  BPT.TRAP 0x1 ;  /* 0x000000040000795c */ /* 0x000fe20000300000 */
.L_x_9027:
[----:B--2---:R-:W-:Y:S05]  /*c110*/  @P1 BRA `(.L_x_9028) ;  /* 0x0000000000081947 */ /* 0x004fea0003800000 */
[----:B------:R-:W2:Y:S02]  /*c120*/  SYNCS.PHASECHK.TRANS64.TRYWAIT P1, [UR7+0x22850], R10 ;  /* 0x0228500aff0075a7 */ /* 0x000ea40008020147 */
[----:B--2---:R-:W-:Y:S05]  /*c130*/  @!P1 BRA `(.L_x_9029) ;  /* 0x0000008800609947 */ /* 0x004fea0003800000 */
.L_x_9028:
[----:B------:R-:W3:Y:S01]  /*c140*/  S2R R12, SR_TID.X ;  /* 0x00000000000c7919 */ /* 0x000ee20000002100 */
[----:B------:R-:W-:Y:S01]  /*c150*/  UIMAD UR7, UR37, 0xc00, UR5 ;  /* 0x00000c00250778a4 */ /* 0x000fe2000f8e0205 */
[----:B------:R-:W-:Y:S01]  /*c160*/  IMAD.MOV.U32 R14, RZ, RZ, R8 ;  /* 0x000000ffff0e7224 */ /* 0x000fe200078e0008 */
[----:B------:R-:W-:-:S05]  /*c170*/  UMOV UR11, 0x40000040 ;  /* 0x40000040000b7882 */ /* 0x000fca0000000000 */
[----:B------:R-:W-:Y:S01]  /*c180*/  UMOV UR10, UR7 ;  /* 0x00000007000a7c82 */ /* 0x000fe20008000000 */
[----:B---3--:R-:W-:-:S05]  /*c190*/  SHF.R.U32.HI R12, RZ, 0x7, R12 ;  /* 0x00000007ff0c7819 */ /* 0x008fca000001160c */
[----:B012---:R-:W-:Y:S02]  /*c1a0*/  VIADD R10, R12, 0x8 ;  /* 0x000000080c0a7836 */ /* 0x007fe40000000000 */
[----:B------:R-:W0:Y:S03]  /*c1b0*/  S2R R12, SR_TID.X ;  /* 0x00000000000c7919 */ /* 0x000e260000002100 */
[----:B------:R2:W-:Y:S06]  /*c1c0*/  BAR.SYNC.DEFER_BLOCKING R10, 0x100 ;  /* 0x0004000a0000751d */ /* 0x0005ec0000010000 */
[----:B------:R-:W-:Y:S01]  /*c1d0*/  WARPGROUP.ARRIVE ;  /* 0x00000000000079c5 */ /* 0x000fe20000000000 */
[----:B0-----:R-:W-:Y:S01]  /*c1e0*/  LOP3.LUT P1, RZ, R12, 0x7f, RZ, 0xc0, !PT ;  /* 0x0000007f0cff7812 */ /* 0x001fe2000782c0ff */
        /* <DEDUP_REMOVED lines=38> */
.L_x_9013:
[----:B------:R-:W2:Y:S01]  /*c450*/  SHFL.BFLY PT, R10, R5, 0x2, 0x1f ;  /* 0x0c401f00050a7f89 */ /* 0x000ea200000e0000 */
[----:B------:R-:W-:Y:S01]  /*c460*/  IMAD.MOV.U32 R13, RZ, RZ, RZ ;  /* 0x000000ffff0d7224 */ /* 0x000fe200078e00ff */
[----:B------:R-:W-:Y:S01]  /*c470*/  UIADD3 UR37, UR37, 0x1, URZ ;  /* 0x0000000125257890 */ /* 0x000fe2000fffe03f */
[----:B------:R-:W-:Y:S01]  /*c480*/  IMAD.MOV.U32 R9, RZ, RZ, RZ ;  /* 0x000000ffff097224 */ /* 0x000fe200078e00ff */
[----:B------:R-:W3:Y:S01]  /*c490*/  SHFL.BFLY PT, R7, R4, 0x2, 0x1f ;  /* 0x0c401f0004077f89 */ /* 0x000ee200000e0000 */
[----:B------:R-:W-:Y:S01]  /*c4a0*/  IMAD.U32 R17, RZ, RZ, UR6 ;  /* 0x00000006ff117e24 */ /* 0x000fe2000f8e00ff */
[----:B------:R-:W-:Y:S01]  /*c4b0*/  UISETP.NE.AND UP0, UPT, UR37, 0x2, UPT ;  /* 0x000000022500788c */ /* 0x000fe2000bf05270 */
[----:B------:R4:W-:Y:S06]  /*c4c0*/  BAR.ARV R6, 0x100 ;  /* 0x000400060000751d */ /* 0x0009ec0000002000 */
[----:B------:R-:W-:-:S02]  /*c4d0*/  USEL UR4, URZ, 0x1, UP0 ;  /* 0x000000013f047887 */ /* 0x000fc40008000000 */
[----:B------:R-:W-:Y:S06]  /*c4e0*/  BAR.ARV 0x8, 0x120 ;  /* 0x0204800000007b1d */ /* 0x000fec0000002000 */
[----:B------:R-:W-:Y:S01]  /*c4f0*/  PLOP3.LUT P0, PT, PT, PT, PT, 0x8, 0x0 ;  /* 0x000000000000781c */ /* 0x000fe20003f0e170 */
[----:B------:R-:W-:Y:S01]  /*c500*/  UIADD3 UR41, UR41, 0x1, URZ ;  /* 0x0000000129297890 */ /* 0x000fe2000fffe03f */
[----:B--2---:R-:W-:Y:S01]  /*c510*/  FADD.FTZ R10, R10, R5 ;  /* 0x000000050a0a7221 */ /* 0x004fe20000010000 */
[----:B------:R-:W-:Y:S02]  /*c520*/  USEL UR37, UR37, URZ, UP0 ;  /* 0x0000003f25257287 */ /* 0x000fe40008000000 */
[----:B------:R-:W-:Y:S01]  /*c530*/  ULOP3.LUT UR40, UR40, UR4, URZ, 0x3c, !UPT ;  /* 0x0000000428287292 */ /* 0x000fe2000f8e3c3f */
[----:B---3--:R-:W-:Y:S01]  /*c540*/  FADD.FTZ R7, R7, R4 ;  /* 0x0000000407077221 */ /* 0x008fe20000010000 */
[----:B------:R-:W2:Y:S04]  /*c550*/  SHFL.BFLY PT, R3, R10, 0x1, 0x1f ;  /* 0x0c201f000a037f89 */ /* 0x000ea800000e0000 */
[----:B01----:R-:W0:Y:S01]  /*c560*/  SHFL.BFLY PT, R12, R7, 0x1, 0x1f ;  /* 0x0c201f00070c7f89 */ /* 0x003e2200000e0000 */
[----:B--2---:R-:W-:Y:S01]  /*c570*/  FADD.FTZ R152, R10, R3 ;  /* 0x000000030a987221 */ /* 0x004fe20000010000 */
[----:B0-----:R-:W-:-:S04]  /*c580*/  FADD.FTZ R18, R7, R12 ;  /* 0x0000000c07127221 */ /* 0x001fc80000010000 */
[----:B------:R-:W-:Y:S02]  /*c590*/  FSETP.NE.FTZ.AND P1, PT, R152, RZ, PT ;  /* 0x000000ff9800720b */ /* 0x000fe40003f35000 */
[----:B------:R-:W-:-:S11]  /*c5a0*/  FSETP.NE.FTZ.AND P2, PT, R18, RZ, PT ;  /* 0x000000ff1200720b */ /* 0x000fd60003f55000 */
[----:B------:R-:W0:Y:S01]  /*c5b0*/  @P1 MUFU.RCP R13, R152 ;  /* 0x00000098000d1308 */ /* 0x000e220000001000 */
[----:B------:R-:W-:-:S07]  /*c5c0*/  @P1 FMUL.FTZ R17, R17, 0.69314718246459960938 ;  /* 0x3f31721811111820 */ /* 0x000fce0000410000 */
[----:B------:R-:W1:Y:S08]  /*c5d0*/  @P2 MUFU.RCP R9, R18 ;  /* 0x0000001200092308 */ /* 0x000e700000001000 */
[----:B----4-:R-:W2:Y:S01]  /*c5e0*/  @P1 MUFU.LG2 R6, R152 ;  /* 0x0000009800061308 */ /* 0x010ea20000000c00 */
[----:B0-----:R-:W-:Y:S01]  /*c5f0*/  FMUL.FTZ R15, R52, R13 ;  /* 0x0000000d340f7220 */ /* 0x001fe20000410000 */
[----:B------:R-:W-:-:S02]  /*c600*/  IMAD.U32 R52, RZ, RZ, UR6 ;  /* 0x00000006ff347e24 */ /* 0x000fc4000f8e00ff */
[-C--:B------:R-:W-:Y:S01]  /*c610*/  FMUL.FTZ R5, R24, R13.reuse ;  /* 0x0000000d18057220 */ /* 0x080fe20000410000 */
[-C--:B------:R-:W-:Y:S01]  /*c620*/  FMUL.FTZ R7, R28, R13.reuse ;  /* 0x0000000d1c077220 */ /* 0x080fe20000410000 */
[-C--:B------:R-:W-:Y:S01]  /*c630*/  FMUL.FTZ R11, R44, R13.reuse ;  /* 0x0000000d2c0b7220 */ /* 0x080fe20000410000 */
[----:B------:R-:W-:Y:S01]  /*c640*/  @P2 FMUL.FTZ R52, R52, 0.69314718246459960938 ;  /* 0x3f31721834342820 */ /* 0x000fe20000410000 */
[----:B------:R-:W-:Y:S01]  /*c650*/  FMUL.FTZ R10, R45, R13 ;  /* 0x0000000d2d0a7220 */ /* 0x000fe20000410000 */
[----:B------:R-:W0:Y:S01]  /*c660*/  @P2 MUFU.LG2 R18, R18 ;  /* 0x0000001200122308 */ /* 0x000e220000000c00 */
[-C--:B-1----:R-:W-:Y:S01]  /*c670*/  FMUL.FTZ R175, R27, R9.reuse ;  /* 0x000000091baf7220 */ /* 0x082fe20000410000 */
[-C--:B------:R-:W-:Y:S01]  /*c680*/  FMUL.FTZ R161, R79, R9.reuse ;  /* 0x000000094fa17220 */ /* 0x080fe20000410000 */
[----:B------:R-:W-:Y:S01]  /*c690*/  FMUL.FTZ R159, R83, R9 ;  /* 0x00000009539f7220 */ /* 0x000fe20000410000 */
        /* <DEDUP_REMOVED lines=126> */
.L_x_8960:
[----:B------:R-:W0:Y:S01]  /*ce80*/  S2R R9, SR_CgaCtaId ;  /* 0x0000000000097919 */ /* 0x000e220000008800 */
[----:B------:R-:W-:Y:S01]  /*ce90*/  MOV R0, 0x400 ;  /* 0x0000040000007802 */ /* 0x000fe20000000f00 */
[----:B------:R-:W-:Y:S01]  /*cea0*/  BSSY B0, `(.L_x_9031) ;  /* 0x00002a6000007945 */ /* 0x000fe20003800000 */
[----:B------:R-:W-:Y:S02]  /*ceb0*/  BAR.SYNC.DEFER_BLOCKING 0x5, 0x120 ;  /* 0x0144800000007b1d */ /* 0x000fe40000010000 */
[----:B0-----:R-:W-:-:S05]  /*cec0*/  LEA R0, R9, R0, 0x18 ;  /* 0x0000000009007211 */ /* 0x001fca00078ec0ff */
[----:B------:R-:W0:Y:S02]  /*ced0*/  LDS.128 R200, [R0+0x228d0] ;  /* 0x0228d00000c87984 */ /* 0x000e240000000c00 */
[----:B0-----:R-:W-:Y:S02]  /*cee0*/  R2UR UR6, R202 ;  /* 0x00000000ca0672ca */ /* 0x001fe400000e0000 */
[----:B------:R-:W-:Y:S01]  /*cef0*/  R2UR UR5, R203 ;  /* 0x00000000cb0572ca */ /* 0x000fe200000e0000 */
[----:B------:R-:W-:Y:S06]  /*cf00*/  BAR.ARV 0x4, 0x120 ;  /* 0x0104800000007b1d */ /* 0x000fec0000002000 */
[----:B------:R-:W-:Y:S08]  /*cf10*/  @P0 BRA `(.L_x_9032) ;  /* 0x0000001c00740947 */ /* 0x000ff00003800000 */
[----:B------:R-:W0:Y:S01]  /*cf20*/  S2R R9, SR_SWINHI ;  /* 0x0000000000097919 */ /* 0x000e220000002f00 */
        /* <DEDUP_REMOVED lines=77> */
[----:B------:R-:W-:Y:S02]  /*d400*/  LOP3.LUT R52, R17, R52, RZ, 0x3c, !PT ;  /* 0x0000003411347212 */ /* 0x000fe400078e3cff */
[----:B------:R-:W-:Y:S02]  /*d410*/  LOP3.LUT R17, R62, 0x380, RZ, 0xc0, !PT ;  /* 0x000003803e117812 */ /* 0x000fe400078ec0ff */
[----:B------:R-:W-:Y:S02]  /*d420*/  SHF.R.U64 R18, R18, 0x3, RZ ;  /* 0x0000000312127819 */ /* 0x000fe400000012ff */
[----:B------:R-:W-:-:S02]  /*d430*/  SHF.R.U64 R6, R6, 0x3, RZ ;  /* 0x0000000306067819 */ /* 0x000fc400000012ff */
[----:B------:R-:W-:Y:S02]  /*d440*/  SHF.R.U64 R17, R17, 0x3, RZ ;  /* 0x0000000311117819 */ /* 0x000fe400000012ff */
[----:B------:R-:W-:Y:S02]  /*d450*/  LOP3.LUT R64, R18, R187, RZ, 0x3c, !PT ;  /* 0x000000bb12407212 */ /* 0x000fe400078e3cff */
[----:B------:R-:W-:Y:S02]  /*d460*/  LOP3.LUT R42, R95, 0x380, RZ, 0xc0, !PT ;  /* 0x000003805f2a7812 */ /* 0x000fe400078ec0ff */
[----:B------:R-:W-:Y:S02]  /*d470*/  LOP3.LUT R18, R191, 0x380, RZ, 0xc0, !PT ;  /* 0x00000380bf127812 */ /* 0x000fe400078ec0ff */
[----:B------:R-:W-:Y:S02]  /*d480*/  LOP3.LUT R26, R193, 0x380, RZ, 0xc0, !PT ;  /* 0x00000380c11a7812 */ /* 0x000fe400078ec0ff */
[----:B------:R-:W-:-:S02]  /*d490*/  LOP3.LUT R46, R177, 0x380, RZ, 0xc0, !PT ;  /* 0x00000380b12e7812 */ /* 0x000fc400078ec0ff */
[----:B------:R-:W-:Y:S02]  /*d4a0*/  LOP3.LUT R58, R6, R185, RZ, 0x3c, !PT ;  /* 0x000000b9063a7212 */ /* 0x000fe400078e3cff */
[----:B------:R-:W-:Y:S02]  /*d4b0*/  F2FP.BF16.F32.PACK_AB R6, R20, R7 ;  /* 0x000000071406723e */ /* 0x000fe400000010ff */
[----:B------:R-:W-:Y:S02]  /*d4c0*/  LOP3.LUT R62, R17, R62, RZ, 0x3c, !PT ;  /* 0x0000003e113e7212 */ /* 0x000fe400078e3cff */
[----:B------:R-:W-:Y:S02]  /*d4d0*/  MOV R74, R74 ;  /* 0x0000004a004a7202 */ /* 0x000fe40000000f00 */
[----:B------:R-:W-:Y:S01]  /*d4e0*/  F2FP.BF16.F32.PACK_AB R7, R173, R30 ;  /* 0x0000001ead07723e */ /* 0x000fe200000010ff */
[----:B------:R-:W-:Y:S01]  /*d4f0*/  BAR.SYNC.DEFER_BLOCKING 0x1, 0x100 ;  /* 0x0044000000007b1d */ /* 0x000fe20000010000 */
[----:B------:R-:W-:-:S02]  /*d500*/  SHF.R.U64 R42, R42, 0x3, RZ ;  /* 0x000000032a2a7819 */ /* 0x000fc400000012ff */
[----:B------:R-:W-:Y:S02]  /*d510*/  LOP3.LUT R17, R70, 0x380, RZ, 0xc0, !PT ;  /* 0x0000038046117812 */ /* 0x000fe400078ec0ff */
[----:B------:R-:W-:Y:S02]  /*d520*/  SHF.R.U64 R18, R18, 0x3, RZ ;  /* 0x0000000312127819 */ /* 0x000fe400000012ff */
[----:B------:R-:W-:Y:S02]  /*d530*/  SHF.R.U64 R20, R26, 0x3, RZ ;  /* 0x000000031a147819 */ /* 0x000fe400000012ff */
[----:B------:R-:W-:Y:S02]  /*d540*/  SHF.R.U64 R46, R46, 0x3, RZ ;  /* 0x000000032e2e7819 */ /* 0x000fe400000012ff */
[----:B------:R-:W-:Y:S02]  /*d550*/  LOP3.LUT R56, R183, 0x380, RZ, 0xc0, !PT ;  /* 0x00000380b7387812 */ /* 0x000fe400078ec0ff */
[----:B------:R-:W-:-:S02]  /*d560*/  LOP3.LUT R42, R42, R95, RZ, 0x3c, !PT ;  /* 0x0000005f2a2a7212 */ /* 0x000fc400078e3cff */
[----:B------:R-:W-:Y:S02]  /*d570*/  SHF.R.U64 R17, R17, 0x3, RZ ;  /* 0x0000000311117819 */ /* 0x000fe400000012ff */
[----:B------:R-:W-:Y:S02]  /*d580*/  LOP3.LUT R26, R18, R191, RZ, 0x3c, !PT ;  /* 0x000000bf121a7212 */ /* 0x000fe400078e3cff */
[----:B------:R-:W-:Y:S02]  /*d590*/  LOP3.LUT R30, R20, R193, RZ, 0x3c, !PT ;  /* 0x000000c1141e7212 */ /* 0x000fe400078e3cff */
[----:B------:R-:W-:Y:S02]  /*d5a0*/  LOP3.LUT R46, R46, R177, RZ, 0x3c, !PT ;  /* 0x000000b12e2e7212 */ /* 0x000fe400078e3cff */
[----:B------:R-:W-:Y:S01]  /*d5b0*/  SHF.R.U64 R56, R56, 0x3, RZ ;  /* 0x0000000338387819 */ /* 0x000fe200000012ff */
[----:B------:R0:W-:Y:S01]  /*d5c0*/  STSM.16.M88.4 [R74], R4 ;  /* 0x000000044a007844 */ /* 0x0001e20000000200 */
[----:B------:R-:W-:-:S02]  /*d5d0*/  LOP3.LUT R66, R189, 0x380, RZ, 0xc0, !PT ;  /* 0x00000380bd427812 */ /* 0x000fc400078ec0ff */
[----:B------:R-:W-:Y:S02]  /*d5e0*/  MOV R20, R8 ;  /* 0x0000000800147202 */ /* 0x000fe40000000f00 */
[----:B------:R-:W-:Y:S02]  /*d5f0*/  MOV R38, R38 ;  /* 0x0000002600267202 */ /* 0x000fe40000000f00 */
[----:B------:R-:W-:Y:S02]  /*d600*/  F2FP.BF16.F32.PACK_AB R8, R41, R40 ;  /* 0x000000282908723e */ /* 0x000fe400000010ff */
[----:B------:R-:W-:Y:S02]  /*d610*/  F2FP.BF16.F32.PACK_AB R9, R169, R156 ;  /* 0x0000009ca909723e */ /* 0x000fe400000010ff */
[----:B------:R-:W-:Y:S02]  /*d620*/  LOP3.LUT R70, R17, R70, RZ, 0x3c, !PT ;  /* 0x0000004611467212 */ /* 0x000fe400078e3cff */
[----:B------:R-:W-:-:S02]  /*d630*/  MOV R42, R42 ;  /* 0x0000002a002a7202 */ /* 0x000fc40000000f00 */
[----:B------:R-:W-:Y:S02]  /*d640*/  MOV R18, R26 ;  /* 0x0000001a00127202 */ /* 0x000fe40000000f00 */
[----:B0-----:R-:W-:Y:S02]  /*d650*/  F2FP.BF16.F32.PACK_AB R4, R33, R32 ;  /* 0x000000202104723e */ /* 0x001fe400000010ff */
[----:B------:R-:W-:Y:S02]  /*d660*/  F2FP.BF16.F32.PACK_AB R5, R171, R158 ;  /* 0x0000009eab05723e */ /* 0x000fe400000010ff */
[----:B------:R-:W-:Y:S02]  /*d670*/  F2FP.BF16.F32.PACK_AB R6, R37, R36 ;  /* 0x000000242506723e */ /* 0x000fe400000010ff */
[----:B------:R-:W-:Y:S02]  /*d680*/  F2FP.BF16.F32.PACK_AB R7, R172, R157 ;  /* 0x0000009dac07723e */ /* 0x000fe400000010ff */
[----:B------:R-:W-:-:S02]  /*d690*/  LOP3.LUT R56, R56, R183, RZ, 0x3c, !PT ;  /* 0x000000b738387212 */ /* 0x000fc400078e3cff */
[----:B------:R-:W-:Y:S01]  /*d6a0*/  SHF.R.U64 R66, R66, 0x3, RZ ;  /* 0x0000000342427819 */ /* 0x000fe200000012ff */
[----:B------:R0:W-:Y:S01]  /*d6b0*/  STSM.16.M88.4 [R20], R4 ;  /* 0x0000000414007844 */ /* 0x0001e20000000200 */
[----:B------:R-:W-:Y:S02]  /*d6c0*/  MOV R46, R46 ;  /* 0x0000002e002e7202 */ /* 0x000fe40000000f00 */
[----:B------:R-:W-:Y:S01]  /*d6d0*/  MOV R17, R30 ;  /* 0x0000001e00117202 */ /* 0x000fe20000000f00 */
[----:B------:R-:W-:Y:S01]  /*d6e0*/  STSM.16.M88.4 [R38], R8 ;  /* 0x0000000826007844 */ /* 0x000fe20000000200 */
[----:B------:R-:W-:Y:S02]  /*d6f0*/  F2FP.BF16.F32.PACK_AB R26, R61, R60 ;  /* 0x0000003c3d1a723e */ /* 0x000fe400000010ff */
[----:B------:R-:W-:Y:S01]  /*d700*/  F2FP.BF16.F32.PACK_AB R27, R164, R153 ;  /* 0x00000099a41b723e */ /* 0x000fe200000010ff */
[----:B------:R-:W-:Y:S01]  /*d710*/  STSM.16.M88.4 [R42], R12 ;  /* 0x0000000c2a007844 */ /* 0x000fe20000000200 */
[----:B------:R-:W-:-:S02]  /*d720*/  MOV R50, R50 ;  /* 0x0000003200327202 */ /* 0x000fc40000000f00 */
[----:B------:R-:W-:Y:S01]  /*d730*/  F2FP.BF16.F32.PACK_AB R30, R69, R68 ;  /* 0x00000044451e723e */ /* 0x000fe200000010ff */
[----:B------:R-:W-:Y:S01]  /*d740*/  STSM.16.M88.4 [R46], R24 ;  /* 0x000000182e007844 */ /* 0x000fe20000000200 */
[----:B------:R-:W-:Y:S02]  /*d750*/  F2FP.BF16.F32.PACK_AB R31, R165, R152 ;  /* 0x00000098a51f723e */ /* 0x000fe400000010ff */
[----:B------:R-:W-:Y:S02]  /*d760*/  MOV R52, R52 ;  /* 0x0000003400347202 */ /* 0x000fe40000000f00 */
[----:B0-----:R-:W-:Y:S01]  /*d770*/  F2FP.BF16.F32.PACK_AB R4, R73, R72 ;  /* 0x000000484904723e */ /* 0x001fe200000010ff */
[----:B------:R-:W-:Y:S01]  /*d780*/  STSM.16.M88.4 [R50], R28 ;  /* 0x0000001c32007844 */ /* 0x000fe20000000200 */
[----:B------:R-:W-:Y:S02]  /*d790*/  F2FP.BF16.F32.PACK_AB R5, R163, R48 ;  /* 0x00000030a305723e */ /* 0x000fe400000010ff */
[----:B------:R-:W-:-:S02]  /*d7a0*/  F2FP.BF16.F32.PACK_AB R6, R77, R76 ;  /* 0x0000004c4d06723e */ /* 0x000fc400000010ff */
[----:B------:R-:W-:Y:S02]  /*d7b0*/  F2FP.BF16.F32.PACK_AB R7, R161, R78 ;  /* 0x0000004ea107723e */ /* 0x000fe400000010ff */
[----:B------:R-:W-:Y:S02]  /*d7c0*/  MOV R54, R54 ;  /* 0x0000003600367202 */ /* 0x000fe40000000f00 */
[----:B------:R-:W-:Y:S01]  /*d7d0*/  LOP3.LUT R66, R66, R189, RZ, 0x3c, !PT ;  /* 0x000000bd42427212 */ /* 0x000fe200078e3cff */
[----:B------:R0:W-:Y:S01]  /*d7e0*/  STSM.16.M88.4 [R52], R4 ;  /* 0x0000000434007844 */ /* 0x0001e20000000200 */
[----:B------:R-:W-:Y:S02]  /*d7f0*/  MOV R56, R56 ;  /* 0x0000003800387202 */ /* 0x000fe40000000f00 */
[----:B------:R-:W-:Y:S01]  /*d800*/  F2FP.BF16.F32.PACK_AB R91, R86, R91 ;  /* 0x0000005b565b723e */ /* 0x000fe200000010ff */
[----:B------:R1:W-:Y:S01]  /*d810*/  STSM.16.M88.4 [R54], R80 ;  /* 0x0000005036007844 */ /* 0x0003e20000000200 */
[----:B------:R-:W-:-:S02]  /*d820*/  F2FP.BF16.F32.PACK_AB R97, R99, R98 ;  /* 0x000000626361723e */ /* 0x000fc400000010ff */
[----:B------:R-:W-:Y:S01]  /*d830*/  F2FP.BF16.F32.PACK_AB R104, R105, R104 ;  /* 0x000000686968723e */ /* 0x000fe200000010ff */
[----:B------:R1:W-:Y:S01]  /*d840*/  STSM.16.M88.4 [R56], R88 ;  /* 0x0000005838007844 */ /* 0x0003e20000000200 */
[----:B------:R-:W-:Y:S02]  /*d850*/  MOV R58, R58 ;  /* 0x0000003a003a7202 */ /* 0x000fe40000000f00 */
[----:B------:R-:W-:Y:S02]  /*d860*/  F2FP.BF16.F32.PACK_AB R98, R101, R100 ;  /* 0x000000646562723e */ /* 0x000fe400000010ff */
[----:B------:R-:W-:Y:S02]  /*d870*/  F2FP.BF16.F32.PACK_AB R99, R103, R102 ;  /* 0x000000666763723e */ /* 0x000fe400000010ff */
[----:B------:R-:W-:Y:S01]  /*d880*/  F2FP.BF16.F32.PACK_AB R105, R107, R106 ;  /* 0x0000006a6b69723e */ /* 0x000fe200000010ff */
[----:B0-----:R-:W-:Y:S01]  /*d890*/  IMAD.U32 R4, RZ, RZ, UR8 ;  /* 0x00000008ff047e24 */ /* 0x001fe2000f8e00ff */
[----:B------:R-:W-:Y:S01]  /*d8a0*/  F2FP.BF16.F32.PACK_AB R112, R113, R112 ;  /* 0x000000707170723e */ /* 0x000fe200000010ff */
[----:B------:R1:W-:Y:S01]  /*d8b0*/  STSM.16.M88.4 [R58], R96 ;  /* 0x000000603a007844 */ /* 0x0003e20000000200 */
[----:B------:R-:W-:Y:S01]  /*d8c0*/  MOV R62, R62 ;  /* 0x0000003e003e7202 */ /* 0x000fe20000000f00 */
[----:B------:R-:W-:Y:S01]  /*d8d0*/  IMAD.U32 R5, RZ, RZ, UR9 ;  /* 0x00000009ff057e24 */ /* 0x000fe2000f8e00ff */
[----:B------:R-:W-:Y:S01]  /*d8e0*/  F2FP.BF16.F32.PACK_AB R106, R109, R108 ;  /* 0x0000006c6d6a723e */ /* 0x000fe200000010ff */
[----:B------:R-:W-:Y:S01]  /*d8f0*/  ULDC.64 UR8, c[0x0][0xbe0] ;  /* 0x0002f80000087ab9 */ /* 0x000fe20000000a00 */
        /* <DEDUP_REMOVED lines=25> */
[----:B------:R-:W-:Y:S01]  /*da90*/  F2FP.BF16.F32.PACK_AB R146, R149, R148 ;  /* 0x000000949592723e */ /* 0x000fe200000010ff */
[----:B------:R1:W-:Y:S01]  /*daa0*/  STSM.16.M88.4 [R18], R136 ;  /* 0x0000008812007844 */ /* 0x0003e20000000200 */
[----:B------:R-:W-:Y:S02]  /*dab0*/  F2FP.BF16.F32.PACK_AB R147, R151, R150 ;  /* 0x000000969793723e */ /* 0x000fe400000010ff */
[----:B------:R-:W-:-:S03]  /*dac0*/  PLOP3.LUT P1, PT, PT, PT, UP0, 0x80, 0x0 ;  /* 0x000000000000781c */ /* 0x000fc60003f2f008 */
[----:B------:R1:W-:Y:S01]  /*dad0*/  STSM.16.M88.4 [R17], R144 ;  /* 0x0000009011007844 */ /* 0x0003e20000000200 */
[----:B------:R-:W-:Y:S09]  /*dae0*/  BAR.SYNC.DEFER_BLOCKING 0x1, 0x100 ;  /* 0x0044000000007b1d */ /* 0x000ff20000010000 */
[----:B------:R-:W2:Y:S01]  /*daf0*/  @P1 LDG.E R6, desc[UR38][R4.64] ;  /* 0x0000002604061981 */ /* 0x000ea2000c1e1900 */
[----:B------:R-:W-:Y:S01]  /*db00*/  UISETP.NE.U32.AND UP1, UPT, UR8, URZ, UPT ;  /* 0x0000003f0800728c */ /* 0x000fe2000bf25070 */
[----:B------:R-:W0:Y:S01]  /*db10*/  LDC R3, c[0x0][0xa88] ;  /* 0x0002a200ff037b82 */ /* 0x000e220000000800 */
[----:B------:R-:W-:Y:S01]  /*db20*/  IMAD R7, R22, 0x40, R19 ;  /* 0x0000004016077824 */ /* 0x000fe200078e0213 */
[----:B------:R-:W-:Y:S01]  /*db30*/  UMOV UR4, URZ ;  /* 0x0000003f00047c82 */ /* 0x000fe20008000000 */
[----:B------:R-:W-:-:S02]  /*db40*/  UISETP.NE.AND.EX UP1, UPT, UR9, URZ, UPT, UP1 ;  /* 0x0000003f0900728c */ /* 0x000fc4000bf25310 */
[----:B------:R-:W-:-:S04]  /*db50*/  IMAD.WIDE R34, R7, 0x2, R34 ;  /* 0x0000000207227825 */ /* 0x000fc800078e0222 */
[----:B------:R-:W-:Y:S02]  /*db60*/  PLOP3.LUT P2, PT, PT, PT, UP1, 0x80, 0x0 ;  /* 0x000000000000781c */ /* 0x000fe40003f4f018 */
[----:B------:R-:W-:-:S03]  /*db70*/  IADD3 R13, P0, R34, 0x1000, RZ ;  /* 0x00001000220d7810 */ /* 0x000fc60007f1e0ff */
[----:B------:R-:W-:Y:S02]  /*db80*/  @UP1 ULDC.64 UR8, c[0x0][0xbe0] ;  /* 0x0002f80000081ab9 */ /* 0x000fe40000000a00 */
[----:B------:R-:W-:-:S06]  /*db90*/  @UP1 UIMAD.WIDE UR8, UR43, 0x4, UR8 ;  /* 0x000000042b0818a5 */ /* 0x000fcc000f8e0208 */
[----:B------:R-:W-:Y:S01]  /*dba0*/  IMAD.U32 R7, RZ, RZ, UR9 ;  /* 0x00000009ff077e24 */ /* 0x000fe2000f8e00ff */
[----:B--2---:R-:W-:Y:S01]  /*dbb0*/  @P1 R2UR UR4, R6 ;  /* 0x00000000060412ca */ /* 0x004fe200000e0000 */
[----:B------:R-:W-:-:S05]  /*dbc0*/  IMAD.U32 R6, RZ, RZ, UR8 ;  /* 0x00000008ff067e24 */ /* 0x000fca000f8e00ff */
[----:B0-----:R1:W5:Y:S01]  /*dbd0*/  @P2 LDG.E R3, desc[UR38][R6.64] ;  /* 0x0000002606032981 */ /* 0x001362000c1e1900 */
[----:B------:R-:W-:Y:S08]  /*dbe0*/  @P2 BRA `(.L_x_9033) ;  /* 0x0000000000102947 */ /* 0x000ff00003800000 */
[----:B------:R-:W-:Y:S05]  /*dbf0*/  @!P1 BRA `(.L_x_9033) ;  /* 0x00000000000c9947 */ /* 0x000fea0003800000 */
[----:B-1----:R-:W2:Y:S04]  /*dc00*/  LDG.E R6, desc[UR38][R4.64] ;  /* 0x0000002604067981 */ /* 0x002ea8000c1e1900 */
[----:B-----5:R-:W2:Y:S02]  /*dc10*/  LDG.E R3, desc[UR38][R4.64+0x4] ;  /* 0x0000042604037981 */ /* 0x020ea4000c1e1900 */
[----:B--2---:R-:W-:-:S07]  /*dc20*/  IMAD.IADD R3, R3, 0x1, -R6 ;  /* 0x0000000103037824 */ /* 0x004fce00078e0a06 */
.L_x_9033:
        /* <DEDUP_REMOVED lines=14> */
[----:B------:R-:W-:Y:S01]  /*dd10*/  USHF.R.S32.HI UR7, URZ, 0x1f, UR43 ;  /* 0x0000001f3f077899 */ /* 0x000fe2000801142b */
[----:B------:R-:W-:Y:S01]  /*dd20*/  LOP3.LUT R4, R4, R5, RZ, 0x3c, !PT ;  /* 0x0000000504047212 */ /* 0x000fe200078e3cff */
[----:B------:R-:W-:Y:S01]  /*dd30*/  ULDC.64 UR12, c[0x0][0xb78] ;  /* 0x0002de00000c7ab9 */ /* 0x000fe20000000a00 */
[----:B------:R-:W-:Y:S01]  /*dd40*/  UIADD3 UR9, UR9, UR10, URZ ;  /* 0x0000000a09097290 */ /* 0x000fe2000fffe03f */
[----:B------:R-:W-:Y:S01]  /*dd50*/  SHF.R.S32.HI R5, RZ, 0x1f, R10 ;  /* 0x0000001fff057819 */ /* 0x000fe2000001140a */
[----:B------:R-:W-:Y:S01]  /*dd60*/  USEL UR16, UR7, URZ, !UP0 ;  /* 0x0000003f07107287 */ /* 0x000fe2000c000000 */
[----:B------:R-:W-:Y:S01]  /*dd70*/  SHF.R.U64 R12, R12, 0x3, RZ ;  /* 0x000000030c0c7819 */ /* 0x000fe200000012ff */
[----:B------:R-:W-:Y:S01]  /*dd80*/  UIMAD.WIDE.U32 UR8, UR15, UR12, UR8 ;  /* 0x0000000c0f0872a5 */ /* 0x000fe2000f8e0008 */
[----:B------:R-:W-:Y:S01]  /*dd90*/  LOP3.LUT R8, R9, 0x380, RZ, 0xc0, !PT ;  /* 0x0000038009087812 */ /* 0x000fe200078ec0ff */
[----:B------:R-:W-:Y:S01]  /*dda0*/  UIMAD UR7, UR16, UR12, URZ ;  /* 0x0000000c100772a4 */ /* 0x000fe2000f8e023f */
[----:B------:R-:W-:Y:S01]  /*ddb0*/  LOP3.LUT R12, R12, R13, RZ, 0x3c, !PT ;  /* 0x0000000d0c0c7212 */ /* 0x000fe200078e3cff */
[----:B------:R-:W-:Y:S01]  /*ddc0*/  IMAD.X R13, RZ, RZ, R35, P0 ;  /* 0x000000ffff0d7224 */ /* 0x000fe200000e0623 */
[----:B------:R-:W-:Y:S01]  /*ddd0*/  SHF.R.U64 R8, R8, 0x3, RZ ;  /* 0x0000000308087819 */ /* 0x000fe200000012ff */
[----:B------:R-:W-:Y:S01]  /*dde0*/  UIMAD UR7, UR15, UR13, UR7 ;  /* 0x0000000d0f0772a4 */ /* 0x000fe2000f8e0207 */
[----:B-1----:R-:W-:-:S02]  /*ddf0*/  IADD3 R6, P3, R10, UR8, RZ ;  /* 0x000000080a067c10 */ /* 0x002fc4000ff7e0ff */
[----:B------:R-:W-:Y:S02]  /*de00*/  IADD3 R69, P0, R34, 0x8000, RZ ;  /* 0x0000800022457810 */ /* 0x000fe40007f1e0ff */
[----:B------:R-:W-:Y:S01]  /*de10*/  LOP3.LUT R8, R8, R9, RZ, 0x3c, !PT ;  /* 0x0000000908087212 */ /* 0x000fe200078e3cff */
[----:B------:R-:W-:Y:S01]  /*de20*/  IMAD.U32 R14, RZ, RZ, UR7 ;  /* 0x00000007ff0e7e24 */ /* 0x000fe2000f8e00ff */
[C---:B------:R-:W-:Y:S01]  /*de30*/  IADD3 R61, P6, R34.reuse, 0x4000, RZ ;  /* 0x00004000223d7810 */ /* 0x040fe20007fde0ff */
[----:B------:R-:W-:Y:S01]  /*de40*/  IMAD.X R9, RZ, RZ, R35, P1 ;  /* 0x000000ffff097224 */ /* 0x000fe200008e0623 */
[C---:B------:R-:W-:Y:S02]  /*de50*/  IADD3 R37, P5, R34.reuse, 0x5000, RZ ;  /* 0x0000500022257810 */ /* 0x040fe40007fbe0ff */
[----:B------:R-:W-:Y:S01]  /*de60*/  IADD3.X R5, R5, UR9, R14, P3, !PT ;  /* 0x0000000905057c10 */ /* 0x000fe20009ffe40e */
[----:B------:R-:W-:Y:S01]  /*de70*/  ULDC.64 UR8, c[0x0][0xb40] ;  /* 0x0002d00000087ab9 */ /* 0x000fe20000000a00 */
[----:B------:R-:W-:-:S02]  /*de80*/  IADD3 R33, P4, R34, 0x6000, RZ ;  /* 0x0000600022217810 */ /* 0x000fc40007f9e0ff */
[----:B------:R-:W-:Y:S02]  /*de90*/  LEA R20, P3, R6, UR8, 0x2 ;  /* 0x0000000806147c11 */ /* 0x000fe4000f8610ff */
[----:B------:R-:W-:Y:S02]  /*dea0*/  IADD3 R57, P1, R34, 0x9000, RZ ;  /* 0x0000900022397810 */ /* 0x000fe40007f3e0ff */
[----:B------:R-:W-:Y:S01]  /*deb0*/  LEA.HI.X R21, R6, UR9, R5, 0x2, P3 ;  /* 0x0000000906157c11 */ /* 0x000fe200098f1405 */
[----:B------:R-:W-:Y:S01]  /*dec0*/  IMAD.X R5, RZ, RZ, R35, P2 ;  /* 0x000000ffff057224 */ /* 0x000fe200010e0623 */
[----:B------:R-:W-:Y:S01]  /*ded0*/  IADD3 R25, P3, R34, 0x7000, RZ ;  /* 0x0000700022197810 */ /* 0x000fe20007f7e0ff */
[----:B------:R-:W-:Y:S01]  /*dee0*/  VIADD R6, R10, 0x8 ;  /* 0x000000080a067836 */ /* 0x000fe20000000000 */
[----:B------:R-:W-:Y:S01]  /*def0*/  IADD3 R49, P2, R34, 0xa000, RZ ;  /* 0x0000a00022317810 */ /* 0x000fe20007f5e0ff */
[----:B------:R-:W-:Y:S01]  /*df00*/  ULDC.64 UR8, c[0x0][0xaa0] ;  /* 0x0002a80000087ab9 */ /* 0x000fe20000000a00 */
        /* <DEDUP_REMOVED lines=32> */
[----:B------:R-:W-:Y:S02]  /*e110*/  IADD3 R53, P3, R34, 0xe000, RZ ;  /* 0x0000e00022357810 */ /* 0x000fe40007f7e0ff */
[-C--:B-----5:R-:W-:Y:S02]  /*e120*/  ISETP.GE.OR P1, PT, R10, R3.reuse, P0 ;  /* 0x000000030a00720c */ /* 0x0a0fe40000726670 */
[----:B------:R-:W-:Y:S02]  /*e130*/  IADD3 R7, P2, R34, 0xf000, RZ ;  /* 0x0000f00022077810 */ /* 0x000fe40007f5e0ff */
[----:B------:R-:W-:-:S02]  /*e140*/  ISETP.GE.OR P0, PT, R6, R3, P0 ;  /* 0x000000030600720c */ /* 0x000fc40000706670 */
[----:B------:R-:W-:Y:S01]  /*e150*/  LOP3.LUT R40, R41, 0x380, RZ, 0xc0, !PT ;  /* 0x0000038029287812 */ /* 0x000fe200078ec0ff */
[----:B------:R-:W-:Y:S01]  /*e160*/  IMAD.X R47, RZ, RZ, R35, P2 ;  /* 0x000000ffff2f7224 */ /* 0x000fe200010e0623 */
[----:B------:R-:W-:Y:S02]  /*e170*/  LOP3.LUT R72, R73, 0x380, RZ, 0xc0, !PT ;  /* 0x0000038049487812 */ /* 0x000fe400078ec0ff */
[----:B------:R-:W-:Y:S02]  /*e180*/  LOP3.LUT R64, R65, 0x380, RZ, 0xc0, !PT ;  /* 0x0000038041407812 */ /* 0x000fe400078ec0ff */
[----:B------:R-:W-:Y:S01]  /*e190*/  LOP3.LUT R52, R53, 0x380, RZ, 0xc0, !PT ;  /* 0x0000038035347812 */ /* 0x000fe200078ec0ff */
[----:B------:R-:W-:Y:S01]  /*e1a0*/  @!P1 STG.E desc[UR38][R20.64], R44 ;  /* 0x0000002c14009986 */ /* 0x000fe2000c101926 */
[----:B------:R-:W-:Y:S02]  /*e1b0*/  LOP3.LUT R29, R34, 0x380, RZ, 0xc0, !PT ;  /* 0x00000380221d7812 */ /* 0x000fe400078ec0ff */
[----:B------:R-:W-:Y:S01]  /*e1c0*/  LOP3.LUT R6, R7, 0x380, RZ, 0xc0, !PT ;  /* 0x0000038007067812 */ /* 0x000fe200078ec0ff */
[----:B------:R0:W-:Y:S01]  /*e1d0*/  @!P0 STG.E desc[UR38][R20.64+0x20], R45 ;  /* 0x0000202d14008986 */ /* 0x0001e2000c101926 */
[----:B------:R-:W-:-:S02]  /*e1e0*/  SHF.R.U64 R40, R40, 0x3, RZ ;  /* 0x0000000328287819 */ /* 0x000fc400000012ff */
[----:B------:R-:W-:Y:S01]  /*e1f0*/  SHF.R.U64 R72, R72, 0x3, RZ ;  /* 0x0000000348487819 */ /* 0x000fe200000012ff */
[----:B------:R-:W-:Y:S01]  /*e200*/  UIMAD UR7, UR11, UR8, URZ ;  /* 0x000000080b0772a4 */ /* 0x000fe2000f8e023f */
[----:B------:R-:W-:Y:S01]  /*e210*/  SHF.R.U64 R64, R64, 0x3, RZ ;  /* 0x0000000340407819 */ /* 0x000fe200000012ff */
[----:B------:R-:W-:Y:S01]  /*e220*/  IMAD.U32 R17, RZ, RZ, UR8 ;  /* 0x00000008ff117e24 */ /* 0x000fe2000f8e00ff */
[----:B------:R-:W-:Y:S01]  /*e230*/  SHF.R.U64 R52, R52, 0x3, RZ ;  /* 0x0000000334347819 */ /* 0x000fe200000012ff */
[----:B------:R-:W5:Y:S01]  /*e240*/  LD.E.128 R12, desc[UR38][R12.64] ;  /* 0x000000260c0c7980 */ /* 0x000f62000c101d00 */
[----:B------:R-:W-:Y:S02]  /*e250*/  SHF.R.U64 R29, R29, 0x3, RZ ;  /* 0x000000031d1d7819 */ /* 0x000fe400000012ff */
[----:B------:R-:W-:Y:S01]  /*e260*/  SHF.R.U64 R6, R6, 0x3, RZ ;  /* 0x0000000306067819 */ /* 0x000fe200000012ff */
[----:B0-----:R-:W-:Y:S01]  /*e270*/  IMAD.MOV.U32 R20, RZ, RZ, R19 ;  /* 0x000000ffff147224 */ /* 0x001fe200078e0013 */
        /* <DEDUP_REMOVED lines=12> */
[----:B------:R-:W-:Y:S01]  /*e340*/  SHF.R.S32.HI R21, RZ, 0x1f, R19 ;  /* 0x0000001fff157819 */ /* 0x000fe20000011413 */
[----:B------:R-:W-:-:S02]  /*e350*/  UIMAD UR7, UR4, UR9, UR7 ;  /* 0x00000009040772a4 */ /* 0x000fc4000f8e0207 */
[----:B------:R-:W5:Y:S01]  /*e360*/  LD.E.128 R28, desc[UR38][R28.64] ;  /* 0x000000261c1c7980 */ /* 0x000f62000c101d00 */
[----:B------:R-:W-:Y:S01]  /*e370*/  ULDC.64 UR8, c[0x0][0xae0] ;  /* 0x0002b80000087ab9 */ /* 0x000fe20000000a00 */
[----:B------:R-:W-:Y:S02]  /*e380*/  IMAD.WIDE.U32 R20, R17, UR4, R20 ;  /* 0x0000000411147c25 */ /* 0x000fe4000f8e0014 */
        /* <DEDUP_REMOVED lines=20> */
[----:B------:R-:W-:-:S02]  /*e4d0*/  VIADD R21, R21, UR7 ;  /* 0x0000000715157c36 */ /* 0x000fc40008000000 */
[----:B------:R-:W-:Y:S01]  /*e4e0*/  IMAD.U32 R23, RZ, RZ, UR8 ;  /* 0x00000008ff177e24 */ /* 0x000fe2000f8e00ff */
[----:B------:R-:W-:Y:S01]  /*e4f0*/  UIMAD UR4, UR44, UR9, UR4 ;  /* 0x000000092c0472a4 */ /* 0x000fe2000f8e0204 */
[----:B------:R-:W-:Y:S02]  /*e500*/  IMAD R18, R204, -0x80, R3 ;  /* 0xffffff80cc127824 */ /* 0x000fe400078e0203 */
[----:B------:R-:W-:Y:S01]  /*e510*/  IMAD.WIDE.U32 R20, R23, UR44, R20 ;  /* 0x0000002c17147c25 */ /* 0x000fe2000f8e0014 */
[----:B------:R-:W-:Y:S02]  /*e520*/  ULDC.64 UR8, c[0x0][0xae8] ;  /* 0x0002ba0000087ab9 */ /* 0x000fe40000000a00 */
[----:B------:R-:W-:Y:S01]  /*e530*/  ISETP.GE.AND P3, PT, R22, R18, PT ;  /* 0x000000121600720c */ /* 0x000fe20003f66270 */
[----:B------:R-:W-:Y:S01]  /*e540*/  VIADD R21, R21, UR4 ;  /* 0x0000000415157c36 */ /* 0x000fe20008000000 */
[----:B------:R-:W-:Y:S01]  /*e550*/  UIMAD UR4, UR16, UR8, URZ ;  /* 0x00000008100472a4 */ /* 0x000fe2000f8e023f */
[----:B------:R-:W-:-:S02]  /*e560*/  VIADD R0, R0, 0x22820 ;  /* 0x0002282000007836 */ /* 0x000fc40000000000 */
[C---:B------:R-:W-:Y:S02]  /*e570*/  VIADD R3, R22.reuse, 0x20 ;  /* 0x0000002016037836 */ /* 0x040fe40000000000 */
[----:B------:R-:W-:Y:S01]  /*e580*/  IMAD.U32 R79, RZ, RZ, UR8 ;  /* 0x00000008ff4f7e24 */ /* 0x000fe2000f8e00ff */
[----:B------:R-:W-:Y:S01]  /*e590*/  UIMAD UR4, UR15, UR9, UR4 ;  /* 0x000000090f0472a4 */ /* 0x000fe2000f8e0204 */
[C---:B------:R-:W-:Y:S01]  /*e5a0*/  VIADD R17, R22.reuse, 0x60 ;  /* 0x0000006016117836 */ /* 0x040fe20000000000 */
[----:B------:R-:W-:Y:S01]  /*e5b0*/  PRMT R0, RZ, 0x654, R0 ;  /* 0x00000654ff007816 */ /* 0x000fe20000000000 */
[----:B------:R-:W-:Y:S01]  /*e5c0*/  IMAD.WIDE.U32 R78, R79, UR15, R20 ;  /* 0x0000000f4f4e7c25 */ /* 0x000fe2000f8e0014 */
[-C--:B------:R-:W-:Y:S02]  /*e5d0*/  ISETP.GE.AND P0, PT, R3, R18.reuse, PT ;  /* 0x000000120300720c */ /* 0x080fe40003f06270 */
[--C-:B------:R-:W-:Y:S01]  /*e5e0*/  SHF.R.S32.HI R23, RZ, 0x1f, R22.reuse ;  /* 0x0000001fff177819 */ /* 0x100fe20000011416 */
[----:B------:R-:W-:Y:S01]  /*e5f0*/  VIADD R3, R22, 0x40 ;  /* 0x0000004016037836 */ /* 0x000fe20000000000 */
[-C--:B------:R-:W-:Y:S01]  /*e600*/  ISETP.GE.AND P2, PT, R17, R18.reuse, PT ;  /* 0x000000121100720c */ /* 0x080fe20003f46270 */
[----:B0-----:R0:W-:Y:S01]  /*e610*/  SYNCS.ARRIVE.TRANS64.RED.A1T0 RZ, [R0+URZ], RZ ;  /* 0x000000ff00ff79a7 */ /* 0x0011e2000810043f */
[----:B------:R-:W-:Y:S01]  /*e620*/  VIADD R17, R79, UR4 ;  /* 0x000000044f117c36 */ /* 0x000fe20008000000 */
[----:B------:R-:W-:Y:S01]  /*e630*/  BSSY B1, `(.L_x_9034) ;  /* 0x000001a000017945 */ /* 0x000fe20003800000 */
[----:B------:R-:W-:Y:S01]  /*e640*/  ISETP.GE.AND P1, PT, R3, R18, PT ;  /* 0x000000120300720c */ /* 0x000fe20003f26270 */
[----:B------:R-:W-:-:S02]  /*e650*/  IMAD.WIDE R76, R204, 0x80, R22 ;  /* 0x00000080cc4c7825 */ /* 0x000fc400078e0216 */
[----:B------:R-:W-:Y:S10]  /*e660*/  @P3 BRA `(.L_x_9035) ;  /* 0x0000000000583947 */ /* 0x000ff40003800000 */
[----:B------:R-:W-:Y:S01]  /*e670*/  ULDC.64 UR8, c[0x0][0xad8] ;  /* 0x0002b60000087ab9 */ /* 0x000fe20000000a00 */
[----:B------:R-:W-:Y:S01]  /*e680*/  IMAD.MOV.U32 R20, RZ, RZ, R78 ;  /* 0x000000ffff147224 */ /* 0x000fe200078e004e */
[----:B------:R-:W-:Y:S01]  /*e690*/  ULDC UR4, c[0x0][0xa8c] ;  /* 0x0002a30000047ab9 */ /* 0x000fe20000000800 */
[----:B------:R-:W-:Y:S01]  /*e6a0*/  IMAD R3, R77, UR8, RZ ;  /* 0x000000084d037c24 */ /* 0x000fe2000f8e02ff */
[C---:B------:R-:W-:Y:S01]  /*e6b0*/  ISETP.GE.AND P4, PT, R19.reuse, UR4, PT ;  /* 0x0000000413007c0c */ /* 0x040fe2000bf86270 */
[----:B------:R-:W-:Y:S02]  /*e6c0*/  IMAD.MOV.U32 R21, RZ, RZ, R17 ;  /* 0x000000ffff157224 */ /* 0x000fe400078e0011 */
[----:B0-----:R-:W-:Y:S02]  /*e6d0*/  VIADD R0, R19, 0x40 ;  /* 0x0000004013007836 */ /* 0x001fe40000000000 */
        /* <DEDUP_REMOVED lines=15> */
.L_x_9035:
[----:B------:R-:W-:Y:S05]  /*e7d0*/  BSYNC B1 ;  /* 0x0000000000017941 */ /* 0x000fea0003800000 */
.L_x_9034:
[----:B------:R-:W-:Y:S04]  /*e7e0*/  BSSY B1, `(.L_x_9036) ;  /* 0x000001a000017945 */ /* 0x000fe80003800000 */
[----:B------:R-:W-:Y:S05]  /*e7f0*/  @P0 BRA `(.L_x_9037) ;  /* 0x0000000000600947 */ /* 0x000fea0003800000 */
[----:B------:R-:W-:Y:S01]  /*e800*/  IADD3 R3, P0, R76, 0x20, RZ ;  /* 0x000000204c037810 */ /* 0x000fe20007f1e0ff */
[C---:B------:R-:W-:Y:S01]  /*e810*/  VIADD R20, R19.reuse, 0x80 ;  /* 0x0000008013147836 */ /* 0x040fe20000000000 */
[----:B------:R-:W-:Y:S01]  /*e820*/  ULDC UR4, c[0x0][0xa8c] ;  /* 0x0002a30000047ab9 */ /* 0x000fe20000000800 */
[C---:B------:R-:W-:Y:S01]  /*e830*/  VIADD R18, R19.reuse, 0x40 ;  /* 0x0000004013127836 */ /* 0x040fe20000000000 */
[----:B------:R-:W-:Y:S01]  /*e840*/  ULDC.64 UR8, c[0x0][0xad8] ;  /* 0x0002b60000087ab9 */ /* 0x000fe20000000a00 */
[----:B0-----:R-:W-:Y:S01]  /*e850*/  IMAD.X R0, RZ, RZ, R77, P0 ;  /* 0x000000ffff007224 */ /* 0x001fe200000e064d */
        /* <DEDUP_REMOVED lines=11> */
[----:B-1---5:R-:W-:Y:S01]  /*e910*/  LEA R28, P0, R20, UR8, 0x1 ;  /* 0x00000008141c7c11 */ /* 0x022fe2000f8008ff */
[----:B------:R-:W-:-:S05]  /*e920*/  IMAD.IADD R3, R21, 0x1, R3 ;  /* 0x0000000115037824 */ /* 0x000fca00078e0203 */
[----:B------:R-:W-:-:S05]  /*e930*/  LEA.HI.X R29, R20, UR9, R3, 0x1, P0 ;  /* 0x00000009141d7c11 */ /* 0x000fca00080f0c03 */
[----:B------:R2:W-:Y:S04]  /*e940*/  @!P3 STG.E.128 desc[UR38][R28.64], R12 ;  /* 0x0000000c1c00b986 */ /* 0x0005e8000c101d26 */
[----:B------:R2:W-:Y:S04]  /*e950*/  @!P4 STG.E.128 desc[UR38][R28.64+0x80], R36 ;  /* 0x000080241c00c986 */ /* 0x0005e8000c101d26 */
[----:B------:R2:W-:Y:S04]  /*e960*/  @!P5 STG.E.128 desc[UR38][R28.64+0x100], R56 ;  /* 0x000100381c00d986 */ /* 0x0005e8000c101d26 */
[----:B------:R2:W-:Y:S02]  /*e970*/  @!P6 STG.E.128 desc[UR38][R28.64+0x180], R64 ;  /* 0x000180401c00e986 */ /* 0x0005e4000c101d26 */
.L_x_9037:
[----:B------:R-:W-:Y:S05]  /*e980*/  BSYNC B1 ;  /* 0x0000000000017941 */ /* 0x000fea0003800000 */
.L_x_9036:
[----:B------:R-:W-:Y:S04]  /*e990*/  BSSY B1, `(.L_x_9038) ;  /* 0x000001a000017945 */ /* 0x000fe80003800000 */
[----:B------:R-:W-:Y:S05]  /*e9a0*/  @P1 BRA `(.L_x_9039) ;  /* 0x0000000000601947 */ /* 0x000fea0003800000 */
[----:B------:R-:W-:Y:S01]  /*e9b0*/  IADD3 R3, P0, R76, 0x40, RZ ;  /* 0x000000404c037810 */ /* 0x000fe20007f1e0ff */
[C---:B--2--5:R-:W-:Y:S01]  /*e9c0*/  VIADD R12, R19.reuse, 0x40 ;  /* 0x00000040130c7836 */ /* 0x064fe20000000000 */
[----:B------:R-:W-:Y:S01]  /*e9d0*/  ULDC UR4, c[0x0][0xa8c] ;  /* 0x0002a30000047ab9 */ /* 0x000fe20000000800 */
[----:B------:R-:W-:Y:S01]  /*e9e0*/  VIADD R13, R19, 0x80 ;  /* 0x00000080130d7836 */ /* 0x000fe20000000000 */
        /* <DEDUP_REMOVED lines=20> */
.L_x_9039:
[----:B------:R-:W-:Y:S05]  /*eb30*/  BSYNC B1 ;  /* 0x0000000000017941 */ /* 0x000fea0003800000 */
.L_x_9038:
[----:B------:R-:W-:Y:S05]  /*eb40*/  @P2 BRA `(.L_x_9040) ;  /* 0x0000000c006c2947 */ /* 0x000fea0003800000 */
[----:B------:R-:W-:Y:S01]  /*eb50*/  IADD3 R3, P0, R76, 0x60, RZ ;  /* 0x000000604c037810 */ /* 0x000fe20007f1e0ff */
[C---:B0-----:R-:W-:Y:S01]  /*eb60*/  VIADD R0, R19.reuse, 0x40 ;  /* 0x0000004013007836 */ /* 0x041fe20000000000 */
        /* <DEDUP_REMOVED lines=24> */
.L_x_9032:
[----:B------:R-:W-:Y:S01]  /*ecf0*/  ULDC.64 UR8, c[0x0][0xbd8] ;  /* 0x0002f60000087ab9 */ /* 0x000fe20000000a00 */
[----:B------:R-:W-:Y:S01]  /*ed00*/  IMAD.MOV.U32 R9, RZ, RZ, RZ ;  /* 0x000000ffff097224 */ /* 0x000fe200078e00ff */
[----:B------:R-:W-:-:S04]  /*ed10*/  UISETP.NE.U32.AND UP0, UPT, UR8, URZ, UPT ;  /* 0x0000003f0800728c */ /* 0x000fc8000bf05070 */
[----:B------:R-:W-:-:S03]  /*ed20*/  UISETP.NE.AND.EX UP0, UPT, UR9, URZ, UPT, UP0 ;  /* 0x0000003f0900728c */ /* 0x000fc6000bf05300 */
[----:B------:R-:W-:Y:S02]  /*ed30*/  ULDC.64 UR8, c[0x0][0xbd8] ;  /* 0x0002f60000087ab9 */ /* 0x000fe40000000a00 */
[----:B------:R-:W-:Y:S01]  /*ed40*/  UIMAD.WIDE UR8, UR43, 0x4, UR8 ;  /* 0x000000042b0878a5 */ /* 0x000fe2000f8e0208 */
[----:B------:R-:W0:Y:S01]  /*ed50*/  LDC R3, c[0x0][0xa88] ;  /* 0x0002a200ff037b82 */ /* 0x000e220000000800 */
[----:B------:R-:W-:-:S04]  /*ed60*/  PLOP3.LUT P1, PT, PT, PT, UP0, 0x80, 0x0 ;  /* 0x000000000000781c */ /* 0x000fc80003f2f008 */
[----:B------:R-:W-:Y:S02]  /*ed70*/  IMAD.U32 R4, RZ, RZ, UR8 ;  /* 0x00000008ff047e24 */ /* 0x000fe4000f8e00ff */
[----:B------:R-:W-:Y:S01]  /*ed80*/  IMAD.U32 R5, RZ, RZ, UR9 ;  /* 0x00000009ff057e24 */ /* 0x000fe2000f8e00ff */
[----:B------:R-:W-:Y:S02]  /*ed90*/  ULDC.64 UR8, c[0x0][0xbe0] ;  /* 0x0002f80000087ab9 */ /* 0x000fe40000000a00 */
[----:B------:R-:W-:-:S04]  /*eda0*/  UISETP.NE.U32.AND UP1, UPT, UR8, URZ, UPT ;  /* 0x0000003f0800728c */ /* 0x000fc8000bf25070 */
[----:B------:R-:W-:Y:S01]  /*edb0*/  UISETP.NE.AND.EX UP1, UPT, UR9, URZ, UPT, UP1 ;  /* 0x0000003f0900728c */ /* 0x000fe2000bf25310 */
[----:B------:R1:W5:Y:S05]  /*edc0*/  @P1 LDG.E R9, desc[UR38][R4.64] ;  /* 0x0000002604091981 */ /* 0x00036a000c1e1900 */
[----:B------:R-:W-:-:S05]  /*edd0*/  PLOP3.LUT P2, PT, PT, PT, UP1, 0x80, 0x0 ;  /* 0x000000000000781c */ /* 0x000fca0003f4f018 */
[----:B------:R-:W-:Y:S02]  /*ede0*/  @UP1 ULDC.64 UR8, c[0x0][0xbe0] ;  /* 0x0002f80000081ab9 */ /* 0x000fe40000000a00 */
[----:B------:R-:W-:-:S06]  /*edf0*/  @UP1 UIMAD.WIDE UR8, UR43, 0x4, UR8 ;  /* 0x000000042b0818a5 */ /* 0x000fcc000f8e0208 */
[----:B------:R-:W-:Y:S02]  /*ee00*/  IMAD.U32 R6, RZ, RZ, UR8 ;  /* 0x00000008ff067e24 */ /* 0x000fe4000f8e00ff */
[----:B------:R-:W-:-:S05]  /*ee10*/  IMAD.U32 R7, RZ, RZ, UR9 ;  /* 0x00000009ff077e24 */ /* 0x000fca000f8e00ff */
[----:B0-----:R1:W5:Y:S01]  /*ee20*/  @P2 LDG.E R3, desc[UR38][R6.64] ;  /* 0x0000002606032981 */ /* 0x001362000c1e1900 */
[----:B------:R-:W-:Y:S01]  /*ee30*/  USHF.R.S32.HI UR8, URZ, 0x1f, UR44 ;  /* 0x0000001f3f087899 */ /* 0x000fe2000801142c */
[----:B------:R-:W-:Y:S01]  /*ee40*/  ISETP.GT.AND P0, PT, R209, 0x7f, PT ;  /* 0x0000007fd100780c */ /* 0x000fe20003f04270 */
[----:B------:R-:W-:-:S12]  /*ee50*/  @P2 BRA `(.L_x_9041) ;  /* 0x0000000000102947 */ /* 0x000fd80003800000 */
[----:B------:R-:W-:Y:S05]  /*ee60*/  @!P1 BRA `(.L_x_9041) ;  /* 0x00000000000c9947 */ /* 0x000fea0003800000 */
[----:B------:R-:W2:Y:S04]  /*ee70*/  LDG.E R0, desc[UR38][R4.64] ;  /* 0x0000002604007981 */ /* 0x000ea8000c1e1900 */
[----:B-----5:R-:W2:Y:S02]  /*ee80*/  LDG.E R3, desc[UR38][R4.64+0x4] ;  /* 0x0000042604037981 */ /* 0x020ea4000c1e1900 */
[----:B--2---:R-:W-:-:S07]  /*ee90*/  IMAD.IADD R3, R3, 0x1, -R0 ;  /* 0x0000000103037824 */ /* 0x004fce00078e0a00 */
.L_x_9041:
        /* <DEDUP_REMOVED lines=31> */
.L_x_9043:
[----:B------:R-:W-:Y:S05]  /*f090*/  BSYNC B1 ;  /* 0x0000000000017941 */ /* 0x000fea0003800000 */
.L_x_9042:
        /* <DEDUP_REMOVED lines=15> */
[----:B------:R-:W-:Y:S01]  /*f190*/  VIADD R6, R22, 0x40 ;  /* 0x0000004016067836 */ /* 0x000fe20000000000 */
[----:B------:R-:W-:Y:S01]  /*f1a0*/  ULDC.64 UR12, c[0x0][0xae8] ;  /* 0x0002ba00000c7ab9 */ /* 0x000fe20000000a00 */
[----:B------:R-:W-:-:S03]  /*f1b0*/  IMAD.WIDE.U32 R4, R7, UR44, R4 ;  /* 0x0000002c07047c25 */ /* 0x000fc6000f8e0004 */
[-C--:B------:R-:W-:Y:S01]  /*f1c0*/  ISETP.GE.AND P0, PT, R6, R11.reuse, PT ;  /* 0x0000000b0600720c */ /* 0x080fe20003f06270 */
[----:B------:R-:W-:Y:S01]  /*f1d0*/  VIADD R5, R5, UR4 ;  /* 0x0000000405057c36 */ /* 0x000fe20008000000 */
[----:B------:R-:W-:Y:S02]  /*f1e0*/  UIMAD UR4, UR9, UR12, URZ ;  /* 0x0000000c090472a4 */ /* 0x000fe4000f8e023f */
[----:B------:R-:W-:Y:S02]  /*f1f0*/  IMAD.U32 R7, RZ, RZ, UR12 ;  /* 0x0000000cff077e24 */ /* 0x000fe4000f8e00ff */
        /* <DEDUP_REMOVED lines=31> */
.L_x_9045:
[----:B------:R-:W-:Y:S05]  /*f3f0*/  BSYNC B1 ;  /* 0x0000000000017941 */ /* 0x000fea0003800000 */
.L_x_9044:
        /* <DEDUP_REMOVED lines=27> */
.L_x_9047:
[----:B------:R-:W-:Y:S05]  /*f5b0*/  BSYNC B1 ;  /* 0x0000000000017941 */ /* 0x000fea0003800000 */
.L_x_9046:
        /* <DEDUP_REMOVED lines=26> */
.L_x_9049:
[----:B------:R-:W-:Y:S05]  /*f760*/  BSYNC B1 ;  /* 0x0000000000017941 */ /* 0x000fea0003800000 */
.L_x_9048:
        /* <DEDUP_REMOVED lines=25> */
.L_x_9040:
[----:B------:R-:W-:Y:S05]  /*f900*/  BSYNC B0 ;  /* 0x0000000000007941 */ /* 0x000fea0003800000 */
.L_x_9031:
[----:B------:R-:W-:Y:S02]  /*f910*/  ULDC UR4, c[0x0][0xc14] ;  /* 0x0003050000047ab9 */ /* 0x000fe40000000800 */
[----:B------:R-:W-:-:S06]  /*f920*/  UISETP.GE.AND UP0, UPT, UR5, UR4, UPT ;  /* 0x000000040500728c */ /* 0x000fcc000bf06270 */
[----:B------:R-:W-:-:S13]  /*f930*/  PLOP3.LUT P0, PT, PT, PT, UP0, 0x80, 0x0 ;  /* 0x000000000000781c */ /* 0x000fda0003f0f008 */
[----:B------:R-:W-:Y:S05]  /*f940*/  @!P0 BRA `(.L_x_9050) ;  /* 0xffffff1400188947 */ /* 0x000fea000383ffff */
[----:B------:R-:W-:Y:S05]  /*f950*/  EXIT ;  /* 0x000000000000794d */ /* 0x000fea0003800000 */
.L_x_8949:
        /* <DEDUP_REMOVED lines=61> */
.L_x_9055:
        /* <DEDUP_REMOVED lines=15> */
.L_x_9054:
[----:B------:R-:W-:Y:S05]  /*fe20*/  BSYNC B0 ;  /* 0x0000000000007941 */ /* 0x000fea0003800000 */
.L_x_9053:
        /* <DEDUP_REMOVED lines=26> */
.L_x_9051:
[----:B------:R-:W-:Y:S02]  /*ffd0*/  IMAD.IADD R7, R3, 0x1, -R4 ;  /* 0x0000000103077824 */ /* 0x000fe400078e0a04 */
[----:B------:R-:W0:Y:S02]  /*ffe0*/  LDC.64 R4, c[0x0][0xc68] ;  /* 0x00031a00ff047b82 */ /* 0x000e240000000a00 */
[----:B------:R-:W-:-:S05]  /*fff0*/  IMAD R3, R0, UR4, R7 ;  /* 0x0000000400037c24 */ /* 0x000fca000f8e0207 */
[----:B------:R-:W-:-:S13]  /*10000*/  ISETP.GT.AND P0, PT, R3, UR6, PT ;  /* 0x0000000603007c0c */ /* 0x000fda000bf04270 */
        /* <DEDUP_REMOVED lines=16> */
.L_x_9056:
        /* <DEDUP_REMOVED lines=56> */
.L_x_9052:
[----:B------:R-:W-:Y:S02]  /*10490*/  IMAD.MOV.U32 R17, RZ, RZ, RZ ;  /* 0x000000ffff117224 */ /* 0x000fe400078e00ff */
[----:B------:R-:W-:Y:S02]  /*104a0*/  IMAD.U32 R16, RZ, RZ, UR6 ;  /* 0x00000006ff107e24 */ /* 0x000fe4000f8e00ff */
[----:B------:R-:W-:-:S07]  /*104b0*/  IMAD.MOV.U32 R18, RZ, RZ, RZ ;  /* 0x000000ffff127224 */ /* 0x000fce00078e00ff */
.L_x_9057:
        /* <DEDUP_REMOVED lines=20> */
.L_x_9131:
        /* <DEDUP_REMOVED lines=40> */
.L_x_9059:
        /* <DEDUP_REMOVED lines=14> */
.L_x_9060:
[----:B------:R-:W-:Y:S05]  /*10960*/  @!P0 BRA `(.L_x_9061) ;  /* 0x00000000000c8947 */ /* 0x000fea0003800000 */
[----:B-1----:R-:W2:Y:S04]  /*10970*/  LDG.E R6, desc[UR38][R2.64] ;  /* 0x0000002602067981 */ /* 0x002ea8000c1e1900 */
[----:B------:R-:W2:Y:S02]  /*10980*/  LDG.E R5, desc[UR38][R2.64+0x4] ;  /* 0x0000042602057981 */ /* 0x000ea4000c1e1900 */
[----:B--2---:R-:W-:-:S07]  /*10990*/  IMAD.IADD R5, R5, 0x1, -R6 ;  /* 0x0000000105057824 */ /* 0x004fce00078e0a06 */
.L_x_9061:
        /* <DEDUP_REMOVED lines=18> */
.L_x_9064:
[----:B------:R-:W-:-:S13]  /*10ac0*/  ISETP.NE.AND P1, PT, R3, 0x1, PT ;  /* 0x000000010300780c */ /* 0x000fda0003f25270 */
[----:B------:R-:W1:Y:S02]  /*10ad0*/  @P1 LDC.64 R4, c[0x0][0x9e8] ;  /* 0x00027a00ff041b82 */ /* 0x000e640000000a00 */
[----:B-1----:R-:W-:-:S05]  /*10ae0*/  @P1 IMAD.HI.U32 R4, R6, R4, RZ ;  /* 0x0000000406041227 */ /* 0x002fca00078e00ff */
[----:B------:R-:W-:-:S07]  /*10af0*/  @P1 SHF.R.U32.HI R6, RZ, R5, R4 ;  /* 0x00000005ff061219 */ /* 0x000fce0000011604 */
.L_x_9065:
[----:B------:R-:W-:Y:S05]  /*10b00*/  BSYNC B0 ;  /* 0x0000000000007941 */ /* 0x000fea0003800000 */
.L_x_9063:
[----:B------:R-:W-:-:S05]  /*10b10*/  IMAD R5, R6, R3, R3 ;  /* 0x0000000306057224 */ /* 0x000fca00078e0203 */
[----:B------:R-:W-:-:S07]  /*10b20*/  VIMNMX R2, R2, R5, PT ;  /* 0x0000000502027248 */ /* 0x000fce0003fe0100 */
.L_x_9062:
        /* <DEDUP_REMOVED lines=8> */
[----:B------:R-:W-:-:S03]  /*10bb0*/  LEA.HI.SX32 R4, R4, R5, 0x1c ;  /* 0x0000000504047211 */ /* 0x000fc600078fe2ff */
[----:B------:R-:W-:Y:S01]  /*10bc0*/  VIADD R0, R7, -UR4 ;  /* 0x8000000407007c36 */ /* 0x000fe20008000000 */
[----:B------:R-:W-:-:S04]  /*10bd0*/  SHF.R.U32.HI R5, RZ, 0x1f, R2 ;  /* 0x0000001fff057819 */ /* 0x000fc80000011602 */
[----:B------:R-:W-:-:S04]  /*10be0*/  LEA.HI.SX32 R5, R2, R5, 0x1c ;  /* 0x0000000502057211 */ /* 0x000fc800078fe2ff */
        /* <DEDUP_REMOVED lines=13> */
.L_x_9068:
[----:B------:R-:W-:-:S13]  /*10cc0*/  ISETP.NE.AND P0, PT, R3, 0x1, PT ;  /* 0x000000010300780c */ /* 0x000fda0003f05270 */
[----:B------:R-:W2:Y:S02]  /*10cd0*/  @P0 LDC.64 R4, c[0x0][0x9e8] ;  /* 0x00027a00ff040b82 */ /* 0x000ea40000000a00 */
[----:B--2---:R-:W-:-:S05]  /*10ce0*/  @P0 IMAD.HI.U32 R4, R7, R4, RZ ;  /* 0x0000000407040227 */ /* 0x004fca00078e00ff */
[----:B------:R-:W-:-:S07]  /*10cf0*/  @P0 SHF.R.U32.HI R7, RZ, R5, R4 ;  /* 0x00000005ff070219 */ /* 0x000fce0000011604 */
.L_x_9069:
[----:B------:R-:W-:Y:S05]  /*10d00*/  BSYNC B0 ;  /* 0x0000000000007941 */ /* 0x000fea0003800000 */
.L_x_9067:
[----:B------:R-:W-:-:S05]  /*10d10*/  IMAD R3, R7, R3, RZ ;  /* 0x0000000307037224 */ /* 0x000fca00078e02ff */
[----:B------:R-:W-:-:S07]  /*10d20*/  VIMNMX R0, R0, R3, !PT ;  /* 0x0000000300007248 */ /* 0x000fce0007fe0100 */
.L_x_9066:
        /* <DEDUP_REMOVED lines=25> */
.L_x_9071:
        /* <DEDUP_REMOVED lines=17> */
[----:B------:R-:W-:Y:S02]  /*10fd0*/  IMAD.U32 R11, RZ, RZ, UR5 ;  /* 0x00000005ff0b7e24 */ /* 0x000fe4000f8e00ff */
[----:B------:R-:W-:Y:S02]  /*10fe0*/  IMAD.MOV.U32 R8, RZ, RZ, 0x70 ;  /* 0x00000070ff087424 */ /* 0x000fe400078e00ff */
[----:B------:R-:W-:Y:S02]  /*10ff0*/  IMAD.MOV.U32 R12, RZ, RZ, 0x1 ;  /* 0x00000001ff0c7424 */ /* 0x000fe400078e00ff */
[----:B0-----:R-:W-:-:S07]  /*11000*/  IMAD.MOV.U32 R13, RZ, RZ, RZ ;  /* 0x000000ffff0d7224 */ /* 0x001fce00078e00ff */
[----:B------:R-:W-:-:S07]  /*11010*/  LEPC R20, `(.L_x_9073) ;  /* 0x000000001014794e */ /* 0x000fce0000000000 */
[----:B--2---:R-:W-:Y:S05]  /*11020*/  CALL.ABS.NOINC R2 ;  /* 0x0000000002007343 */ /* 0x004fea0003c00000 */
.L_x_9073:
        /* <DEDUP_REMOVED lines=14> */
[----:B------:R-:W-:Y:S02]  /*11110*/  IMAD.U32 R11, RZ, RZ, UR5 ;  /* 0x00000005ff0b7e24 */ /* 0x000fe4000f8e00ff */
[----:B------:R-:W-:Y:S02]  /*11120*/  IMAD.MOV.U32 R8, RZ, RZ, 0x70 ;  /* 0x00000070ff087424 */ /* 0x000fe400078e00ff */
[----:B------:R-:W-:Y:S02]  /*11130*/  IMAD.MOV.U32 R12, RZ, RZ, 0x1 ;  /* 0x00000001ff0c7424 */ /* 0x000fe400078e00ff */
[----:B0-2---:R-:W-:-:S07]  /*11140*/  IMAD.MOV.U32 R13, RZ, RZ, RZ ;  /* 0x000000ffff0d7224 */ /* 0x005fce00078e00ff */
[----:B------:R-:W-:-:S07]  /*11150*/  LEPC R20, `(.L_x_9075) ;  /* 0x000000001014794e */ /* 0x000fce0000000000 */
[----:B---3--:R-:W-:Y:S05]  /*11160*/  CALL.ABS.NOINC R2 ;  /* 0x0000000002007343 */ /* 0x008fea0003c00000 */
.L_x_9075:
        /* <DEDUP_REMOVED lines=16> */
.L_x_9074:
        /* <DEDUP_REMOVED lines=28> */
.L_x_9076:
        /* <DEDUP_REMOVED lines=19> */
.L_x_9147:
[----:B------:R-:W-:Y:S01]  /*11560*/  UMOV UR4, 0xffffffff ;  /* 0xffffffff00047882 */ /* 0x000fe20000000000 */
[----:B------:R-:W-:Y:S02]  /*11570*/  SHF.R.S32.HI R5, RZ, 0x1f, R4 ;  /* 0x0000001fff057819 */ /* 0x000fe40000011404 */
[----:B------:R-:W-:Y:S05]  /*11580*/  BRA.DIV UR4, `(.L_x_9078) ;  /* 0x0000003604947947 */ /* 0x000fea000b800000 */
[----:B------:R-:W-:-:S13]  /*11590*/  ELECT P6, URZ, PT ;  /* 0x00000000003f782f */ /* 0x000fda00038c0000 */
.L_x_9150:
        /* <DEDUP_REMOVED lines=22> */
.L_x_9080:
        /* <DEDUP_REMOVED lines=9> */
.L_x_9151:
        /* <DEDUP_REMOVED lines=11> */
.L_x_9082:
        /* <DEDUP_REMOVED lines=17> */
[----:B------:R-:W-:-:S04]  /*11950*/  UIMAD UR11, UR11, 0x60, UR4 ;  /* 0x000000600b0b78a4 */ /* 0x000fc8000f8e0204 */
[----:B------:R-:W-:Y:S01]  /*11960*/  UIADD3 UR8, UR8, 0x1c400, URZ ;  /* 0x0001c40008087890 */ /* 0x000fe2000fffe03f */
[----:B------:R-:W-:-:S08]  /*11970*/  UMOV UR4, 0x0 ;  /* 0x0000000000047882 */ /* 0x000fd00000000000 */
[----:B------:R1:W-:Y:S02]  /*11980*/  UTMALDG.4D [UR8], [UR6], desc[UR4] ;  /* 0x00000408060075b4 */ /* 0x0003e40008019000 */
[----:B-1----:R-:W-:Y:S01]  /*11990*/  NOP ;  /* 0x0000000000007918 */ /* 0x002fe20000000000 */
.L_x_9079:
        /* <DEDUP_REMOVED lines=30> */
.L_x_9152:
[----:B------:R-:W-:Y:S05]  /*11b80*/  BSYNC B0 ;  /* 0x0000000000007941 */ /* 0x000fea0003800000 */
.L_x_9083:
        /* <DEDUP_REMOVED lines=11> */
.L_x_9153:
        /* <DEDUP_REMOVED lines=11> */
.L_x_9088:
        /* <DEDUP_REMOVED lines=37> */
.L_x_9086:
[----:B------:R-:W-:Y:S05]  /*11f40*/  BSYNC B0 ;  /* 0x0000000000007941 */ /* 0x000fea0003800000 */
.L_x_9085:
        /* <DEDUP_REMOVED lines=46> */
.L_x_9095:
[----:B-1----:R-:W1:Y:S01]  /*12230*/  S2R R3, SR_CgaCtaId ;  /* 0x0000000000037919 */ /* 0x002e620000008800 */
[----:B------:R-:W-:-:S04]  /*12240*/  MOV R2, 0x400 ;  /* 0x0000040000027802 */ /* 0x000fc80000000f00 */
[----:B-1----:R-:W-:Y:S02]  /*12250*/  LEA R2, R3, R2, 0x18 ;  /* 0x0000000203027211 */ /* 0x002fe400078ec0ff */
[----:B------:R-:W-:-:S03]  /*12260*/  SHF.L.U32 R3, R13, 0x1f, RZ ;  /* 0x0000001f0d037819 */ /* 0x000fc600000006ff */
[----:B------:R-:W-:-:S04]  /*12270*/  IMAD R2, R14, 0x8, R2 ;  /* 0x000000080e027824 */ /* 0x000fc800078e0202 */
[----:B------:R-:W1:Y:S02]  /*12280*/  SYNCS.PHASECHK.TRANS64.TRYWAIT P0, [R2+URZ+0x22840], R3 ;  /* 0x02284003020075a7 */ /* 0x000e64000800017f */
[----:B-1----:R-:W-:Y:S05]  /*12290*/  @!P0 BRA `(.L_x_9096) ;  /* 0x0000002800b88947 */ /* 0x002fea0003800000 */
.L_x_9154:
        /* <DEDUP_REMOVED lines=11> */
.L_x_9097:
        /* <DEDUP_REMOVED lines=22> */
.L_x_9155:
        /* <DEDUP_REMOVED lines=8> */
.L_x_9099:
        /* <DEDUP_REMOVED lines=34> */
.L_x_9094:
[----:B------:R-:W-:Y:S05]  /*12750*/  BSYNC B2 ;  /* 0x0000000000027941 */ /* 0x000fea0003800000 */
.L_x_9093:
[----:B------:R-:W2:Y:S02]  /*12760*/  LDL R2, [R1+0x14] ;  /* 0x0000140001027983 */ /* 0x000ea40000100800 */
[----:B--2---:R-:W-:-:S07]  /*12770*/  VIADD R8, R2, 0xfffffffd ;  /* 0xfffffffd02087836 */ /* 0x004fce0000000000 */
.L_x_9092:
[----:B------:R-:W-:Y:S05]  /*12780*/  BSYNC B1 ;  /* 0x0000000000017941 */ /* 0x000fea0003800000 */
.L_x_9091:
[----:B------:R-:W2:Y:S01]  /*12790*/  LDL.LU R2, [R1+0x14] ;  /* 0x0000140001027983 */ /* 0x000ea20000300800 */
[----:B------:R-:W-:Y:S01]  /*127a0*/  VIADD R10, R10, 0xfffffffe ;  /* 0xfffffffe0a0a7836 */ /* 0x000fe20000000000 */
[----:B--2---:R-:W-:-:S04]  /*127b0*/  LOP3.LUT R3, RZ, R2, RZ, 0x33, !PT ;  /* 0x00000002ff037212 */ /* 0x004fc800078e33ff */
[----:B------:R-:W-:-:S13]  /*127c0*/  ISETP.NE.AND P0, PT, R10, R3, PT ;  /* 0x000000030a00720c */ /* 0x000fda0003f05270 */
[----:B------:R-:W-:Y:S05]  /*127d0*/  @!P0 BRA `(.L_x_9090) ;  /* 0x0000000c00a08947 */ /* 0x000fea0003800000 */
.L_x_9114:
        /* <DEDUP_REMOVED lines=32> */
.L_x_9102:
[----:B------:R-:W2:Y:S01]  /*129e0*/  S2R R3, SR_CgaCtaId ;  /* 0x0000000000037919 */ /* 0x000ea20000008800 */
[----:B------:R-:W-:-:S04]  /*129f0*/  MOV R2, 0x400 ;  /* 0x0000040000027802 */ /* 0x000fc80000000f00 */
[----:B--2---:R-:W-:Y:S02]  /*12a00*/  LEA R2, R3, R2, 0x18 ;  /* 0x0000000203027211 */ /* 0x004fe400078ec0ff */
[----:B------:R-:W-:-:S03]  /*12a10*/  SHF.L.U32 R3, R10, 0x1f, RZ ;  /* 0x0000001f0a037819 */ /* 0x000fc600000006ff */
[----:B------:R-:W-:-:S04]  /*12a20*/  IMAD R2, R9, 0x8, R2 ;  /* 0x0000000809027824 */ /* 0x000fc800078e0202 */
[----:B------:R-:W2:Y:S02]  /*12a30*/  SYNCS.PHASECHK.TRANS64.TRYWAIT P0, [R2+URZ+0x22840], R3 ;  /* 0x02284003020075a7 */ /* 0x000ea4000800017f */
[----:B--2---:R-:W-:Y:S05]  /*12a40*/  @!P0 BRA `(.L_x_9103) ;  /* 0x0000002000f48947 */ /* 0x004fea0003800000 */
.L_x_9156:
        /* <DEDUP_REMOVED lines=11> */
.L_x_9104:
        /* <DEDUP_REMOVED lines=21> */
.L_x_9157:
        /* <DEDUP_REMOVED lines=8> */
.L_x_9106:
        /* <DEDUP_REMOVED lines=33> */
.L_x_9101:
[----:B------:R-:W-:Y:S05]  /*12ee0*/  BSYNC B1 ;  /* 0x0000000000017941 */ /* 0x000fea0003800000 */
.L_x_9100:
        /* <DEDUP_REMOVED lines=32> */
.L_x_9109:
[----:B------:R-:W3:Y:S01]  /*130f0*/  S2R R3, SR_CgaCtaId ;  /* 0x0000000000037919 */ /* 0x000ee20000008800 */
[----:B------:R-:W-:-:S04]  /*13100*/  MOV R2, 0x400 ;  /* 0x0000040000027802 */ /* 0x000fc80000000f00 */
[----:B---3--:R-:W-:Y:S02]  /*13110*/  LEA R2, R3, R2, 0x18 ;  /* 0x0000000203027211 */ /* 0x008fe400078ec0ff */
[----:B------:R-:W-:-:S03]  /*13120*/  SHF.L.U32 R3, R11, 0x1f, RZ ;  /* 0x0000001f0b037819 */ /* 0x000fc600000006ff */
[----:B------:R-:W-:-:S04]  /*13130*/  IMAD R2, R12, 0x8, R2 ;  /* 0x000000080c027824 */ /* 0x000fc800078e0202 */
[----:B------:R-:W3:Y:S02]  /*13140*/  SYNCS.PHASECHK.TRANS64.TRYWAIT P0, [R2+URZ+0x22840], R3 ;  /* 0x02284003020075a7 */ /* 0x000ee4000800017f */
[----:B---3--:R-:W-:Y:S05]  /*13150*/  @!P0 BRA `(.L_x_9110) ;  /* 0x0000001c00588947 */ /* 0x008fea0003800000 */
.L_x_9158:
        /* <DEDUP_REMOVED lines=11> */
.L_x_9111:
        /* <DEDUP_REMOVED lines=22> */
.L_x_9159:
        /* <DEDUP_REMOVED lines=8> */
.L_x_9113:
        /* <DEDUP_REMOVED lines=34> */
.L_x_9108:
[----:B------:R-:W-:Y:S05]  /*13610*/  BSYNC B1 ;  /* 0x0000000000017941 */ /* 0x000fea0003800000 */
.L_x_9107:
[----:B------:R-:W2:Y:S01]  /*13620*/  LDL R2, [R1+0xc] ;  /* 0x00000c0001027983 */ /* 0x000ea20000100800 */
[----:B------:R-:W-:Y:S01]  /*13630*/  VIADD R8, R8, 0xfffffffe ;  /* 0xfffffffe08087836 */ /* 0x000fe20000000000 */
[----:B--2---:R-:W-:-:S13]  /*13640*/  ISETP.GT.AND P0, PT, R9, R2, PT ;  /* 0x000000020900720c */ /* 0x004fda0003f04270 */
[----:B------:R-:W-:Y:S05]  /*13650*/  @P0 BRA `(.L_x_9114) ;  /* 0xfffffff000600947 */ /* 0x000fea000383ffff */
.L_x_9090:
[----:B------:R-:W-:Y:S05]  /*13660*/  BSYNC B0 ;  /* 0x0000000000007941 */ /* 0x000fea0003800000 */
.L_x_9089:
        /* <DEDUP_REMOVED lines=23> */
.L_x_9116:
[----:B------:R-:W-:Y:S05]  /*137e0*/  BSYNC B0 ;  /* 0x0000000000007941 */ /* 0x000fea0003800000 */
.L_x_9115:
[----:B--2---:R-:W2:Y:S02]  /*137f0*/  LDL.LU R2, [R1+0x4] ;  /* 0x0000040001027983 */ /* 0x004ea40000300800 */
[----:B--2---:R-:W-:-:S05]  /*13800*/  LOP3.LUT R2, R2, R0, RZ, 0x3c, !PT ;  /* 0x0000000002027212 */ /* 0x004fca00078e3cff */
[----:B------:R2:W-:Y:S02]  /*13810*/  STL [R1+0x4], R2 ;  /* 0x0000040201007387 */ /* 0x0005e40000100800 */
.L_x_9072:
[----:B------:R-:W-:Y:S05]  /*13820*/  BSYNC B6 ;  /* 0x0000000000067941 */ /* 0x000fea0003800000 */
.L_x_9070:
[----:B------:R-:W-:-:S03]  /*13830*/  UMOV UR4, 0xffffffff ;  /* 0xffffffff00047882 */ /* 0x000fc60000000000 */
[----:B------:R-:W-:Y:S05]  /*13840*/  BRA.DIV UR4, `(.L_x_9117) ;  /* 0x0000001604c47947 */ /* 0x000fea000b800000 */
[----:B------:R3:W4:Y:S04]  /*13850*/  SHFL.IDX PT, R4, R16, RZ, 0x1f ;  /* 0x00001fff10047589 */ /* 0x00072800000e0000 */
[----:B------:R3:W0:Y:S02]  /*13860*/  SHFL.IDX PT, R7, R16, 0x1, 0x1f ;  /* 0x00201f0010077f89 */ /* 0x00062400000e0000 */
.L_x_9163:
        /* <DEDUP_REMOVED lines=10> */
[----:B--2---:R-:W1:Y:S02]  /*13910*/  LDC.64 R2, c[0x0][0xc58] ;  /* 0x00031600ff027b82 */ /* 0x004e640000000a00 */
[----:B-1----:R-:W-:-:S05]  /*13920*/  IMAD.WIDE R2, R5, 0x4, R2 ;  /* 0x0000000405027825 */ /* 0x002fca00078e0202 */
[----:B------:R1:W5:Y:S02]  /*13930*/  LDG.E R17, desc[UR38][R2.64] ;  /* 0x0000002602117981 */ /* 0x000364000c1e1900 */
.L_x_9119:
[----:B------:R-:W-:Y:S05]  /*13940*/  BSYNC B0 ;  /* 0x0000000000007941 */ /* 0x000fea0003800000 */
.L_x_9118:
        /* <DEDUP_REMOVED lines=23> */
.L_x_9171:
[----:B------:R-:W-:Y:S02]  /*13ac0*/  ULDC UR4, c[0x0][0xc10] ;  /* 0x0003040000047ab9 */ /* 0x000fe40000000800 */
[----:B------:R-:W-:-:S04]  /*13ad0*/  IMAD.U32 R5, RZ, RZ, UR4 ;  /* 0x00000004ff057e24 */ /* 0x000fc8000f8e00ff */
[----:B-1----:R-:W-:-:S04]  /*13ae0*/  IMAD R14, R14, R5, RZ ;  /* 0x000000050e0e7224 */ /* 0x002fc800078e02ff */
[----:B------:R-:W-:-:S05]  /*13af0*/  IMAD.IADD R7, R7, 0x1, R14 ;  /* 0x0000000107077824 */ /* 0x000fca00078e020e */
[----:B----4-:R-:W-:-:S13]  /*13b00*/  ISETP.GT.AND P0, PT, R7, R4, PT ;  /* 0x000000040700720c */ /* 0x010fda0003f04270 */
[----:B------:R-:W-:Y:S05]  /*13b10*/  @P0 BRA `(.L_x_9121) ;  /* 0x0000000000b40947 */ /* 0x000fea0003800000 */
[----:B------:R-:W1:Y:S02]  /*13b20*/  LDC R0, c[0x0][0xc14] ;  /* 0x00030500ff007b82 */ /* 0x000e640000000800 */
.L_x_9126:
        /* <DEDUP_REMOVED lines=14> */
.L_x_9124:
[----:B------:R-:W-:Y:S05]  /*13c10*/  BSYNC B0 ;  /* 0x0000000000007941 */ /* 0x000fea0003800000 */
.L_x_9123:
        /* <DEDUP_REMOVED lines=23> */
.L_x_9179:
[----:B------:R-:W-:Y:S02]  /*13d90*/  ULDC UR4, c[0x0][0xc10] ;  /* 0x0003040000047ab9 */ /* 0x000fe40000000800 */
[----:B------:R-:W-:-:S04]  /*13da0*/  IMAD.U32 R5, RZ, RZ, UR4 ;  /* 0x00000004ff057e24 */ /* 0x000fc8000f8e00ff */
[----:B-1----:R-:W-:-:S04]  /*13db0*/  IMAD R14, R14, R5, RZ ;  /* 0x000000050e0e7224 */ /* 0x002fc800078e02ff */
[----:B------:R-:W-:-:S05]  /*13dc0*/  IMAD.IADD R7, R14, 0x1, R7 ;  /* 0x000000010e077824 */ /* 0x000fca00078e0207 */
[----:B------:R-:W-:-:S13]  /*13dd0*/  ISETP.GT.AND P0, PT, R7, R4, PT ;  /* 0x000000040700720c */ /* 0x000fda0003f04270 */
[----:B------:R-:W-:Y:S05]  /*13de0*/  @!P0 BRA `(.L_x_9126) ;  /* 0xfffffffc00508947 */ /* 0x000fea000383ffff */
.L_x_9121:
        /* <DEDUP_REMOVED lines=8> */
.L_x_9183:
[----:B------:R-:W-:Y:S01]  /*13e70*/  ISETP.NE.AND P0, PT, R3, RZ, PT ;  /* 0x000000ff0300720c */ /* 0x000fe20003f05270 */
[----:B------:R-:W-:-:S12]  /*13e80*/  IMAD.MOV.U32 R7, RZ, RZ, RZ ;  /* 0x000000ffff077224 */ /* 0x000fd800078e00ff */
[----:B------:R-:W-:Y:S05]  /*13e90*/  @!P0 BRA `(.L_x_9128) ;  /* 0x0000000000108947 */ /* 0x000fea0003800000 */
[----:B------:R-:W-:Y:S01]  /*13ea0*/  UMOV UR4, 0xffffffff ;  /* 0xffffffff00047882 */ /* 0x000fe20000000000 */
[----:B------:R-:W-:Y:S02]  /*13eb0*/  VIADD R12, R6, 0xffffffff ;  /* 0xffffffff060c7836 */ /* 0x000fe40000000000 */
[----:B------:R-:W-:Y:S05]  /*13ec0*/  BRA.DIV UR4, `(.L_x_9129) ;  /* 0x0000001a04587947 */ /* 0x000fea000b800000 */
[----:B------:R3:W4:Y:S02]  /*13ed0*/  SHFL.IDX PT, R7, R2, R12, 0x1f ;  /* 0x00001f0c02077589 */ /* 0x00072400000e0000 */
.L_x_9128:
        /* <DEDUP_REMOVED lines=67> */
.L_x_9122:
[----:B------:R-:W-:Y:S01]  /*14310*/  UMOV UR4, URZ ;  /* 0x0000003f00047c82 */ /* 0x000fe20008000000 */
[----:B------:R-:W-:Y:S01]  /*14320*/  UMOV UR5, URZ ;  /* 0x0000003f00057c82 */ /* 0x000fe20008000000 */
[----:B------:R-:W-:Y:S01]  /*14330*/  ULDC UR6, c[0x0][0xc14] ;  /* 0x0003050000067ab9 */ /* 0x000fe20000000800 */
[----:B---3--:R-:W-:Y:S02]  /*14340*/  IMAD.MOV.U32 R16, RZ, RZ, R4 ;  /* 0x000000ffff107224 */ /* 0x008fe400078e0004 */
[----:B------:R-:W-:Y:S02]  /*14350*/  IMAD.U32 R17, RZ, RZ, UR4 ;  /* 0x00000004ff117e24 */ /* 0x000fe4000f8e00ff */
[----:B------:R-:W-:Y:S02]  /*14360*/  IMAD.U32 R18, RZ, RZ, UR5 ;  /* 0x00000005ff127e24 */ /* 0x000fe4000f8e00ff */
[----:B------:R-:W-:-:S07]  /*14370*/  IMAD.U32 R19, RZ, RZ, UR6 ;  /* 0x00000006ff137e24 */ /* 0x000fce000f8e00ff */
.L_x_9130:
        /* <DEDUP_REMOVED lines=12> */
.L_x_9058:
        /* <DEDUP_REMOVED lines=12> */
.L_x_9186:
[----:B------:R-:W-:Y:S05]  /*14500*/  BSYNC B0 ;  /* 0x0000000000007941 */ /* 0x000fea0003800000 */
.L_x_9132:
[----:B------:R-:W-:-:S03]  /*14510*/  UMOV UR4, 0xffffffff ;  /* 0xffffffff00047882 */ /* 0x000fc60000000000 */
[----:B------:R-:W-:Y:S05]  /*14520*/  BRA.DIV UR4, `(.L_x_9134) ;  /* 0x0000001204fc7947 */ /* 0x000fea000b800000 */
[----:B------:R-:W2:Y:S02]  /*14530*/  S2R R2, SR_TID.X ;  /* 0x0000000000027919 */ /* 0x000ea40000002100 */
[----:B--2---:R-:W-:-:S04]  /*14540*/  SHF.R.U32.HI R2, RZ, 0x5, R2 ;  /* 0x00000005ff027819 */ /* 0x004fc80000011602 */
[----:B------:R-:W-:-:S05]  /*14550*/  LOP3.LUT R2, R2, 0x3, RZ, 0xc0, !PT ;  /* 0x0000000302027812 */ /* 0x000fca00078ec0ff */
[----:B------:R2:W3:Y:S02]  /*14560*/  SHFL.IDX PT, R14, R2, RZ, 0x1f ;  /* 0x00001fff020e7589 */ /* 0x0004e400000e0000 */
.L_x_9189:
[----:B---3--:R-:W-:Y:S01]  /*14570*/  ISETP.NE.AND P0, PT, R14, RZ, PT ;  /* 0x000000ff0e00720c */ /* 0x008fe20003f05270 */
[----:B------:R-:W-:-:S12]  /*14580*/  BSSY B0, `(.L_x_9135) ;  /* 0x0000027000007945 */ /* 0x000fd80003800000 */
[----:B------:R-:W-:Y:S05]  /*14590*/  @P0 BRA `(.L_x_9136) ;  /* 0x0000000000940947 */ /* 0x000fea0003800000 */
[----:B------:R-:W-:-:S03]  /*145a0*/  UMOV UR4, 0xffffffff ;  /* 0xffffffff00047882 */ /* 0x000fc60000000000 */
[----:B------:R-:W-:Y:S05]  /*145b0*/  BRA.DIV UR4, `(.L_x_9137) ;  /* 0x00000016040c7947 */ /* 0x000fea000b800000 */
[----:B------:R-:W-:-:S13]  /*145c0*/  ELECT P6, URZ, PT ;  /* 0x00000000003f782f */ /* 0x000fda00038c0000 */
.L_x_9192:
[----:B------:R-:W-:Y:S05]  /*145d0*/  @!P6 BRA `(.L_x_9136) ;  /* 0x000000000084e947 */ /* 0x000fea0003800000 */
[----:B------:R-:W-:-:S06]  /*145e0*/  ULOP3.LUT UR4, UR36, 0x2, URZ, 0xfc, !UPT ;  /* 0x0000000224047892 */ /* 0x000fcc000f8efc3f */
[----:B--2---:R-:W-:-:S05]  /*145f0*/  IMAD.U32 R2, RZ, RZ, UR4 ;  /* 0x00000004ff027e24 */ /* 0x004fca000f8e00ff */
[----:B------:R-:W-:-:S13]  /*14600*/  ISETP.NE.AND P2, PT, R2, 0x3, PT ;  /* 0x000000030200780c */ /* 0x000fda0003f45270 */
[----:B------:R-:W-:Y:S05]  /*14610*/  @!P2 BRA `(.L_x_9138) ;  /* 0x000000000004a947 */ /* 0x000fea0003800000 */
[----:B------:R-:W-:Y:S01]  /*14620*/  BPT.TRAP 0x1 ;  /* 0x000000040000795c */ /* 0x000fe20000300000 */
.L_x_9138:
        /* <DEDUP_REMOVED lines=14> */
.L_x_9193:
[----:B------:R-:W2:Y:S02]  /*14710*/  SYNCS.PHASECHK.TRANS64.TRYWAIT P0, [R7+URZ], R2 ;  /* 0x00000002070075a7 */ /* 0x000ea4000800017f */
[----:B--2---:R-:W-:Y:S05]  /*14720*/  @!P0 BRA `(.L_x_9140) ;  /* 0x0000001000e48947 */ /* 0x004fea0003800000 */
.L_x_9194:
[----:B------:R-:W-:Y:S05]  /*14730*/  @!P2 BRA `(.L_x_9141) ;  /* 0x000000000004a947 */ /* 0x000fea0003800000 */
[----:B------:R-:W-:Y:S01]  /*14740*/  BPT.TRAP 0x1 ;  /* 0x000000040000795c */ /* 0x000fe20000300000 */
.L_x_9141:
[----:B------:R-:W3:Y:S01]  /*14750*/  LDL.LU R4, [R1] ;  /* 0x0000000001047983 */ /* 0x000ee20000300800 */
[----:B------:R-:W-:-:S04]  /*14760*/  VIADD R0, R0, 0x22860 ;  /* 0x0002286000007836 */ /* 0x000fc80000000000 */
[----:B---3--:R-:W-:-:S04]  /*14770*/  IMAD R4, R4, 0x8, R0 ;  /* 0x0000000804047824 */ /* 0x008fc800078e0200 */
[----:B------:R-:W3:Y:S02]  /*14780*/  SYNCS.PHASECHK.TRANS64.TRYWAIT P0, [R4+URZ], R5 ;  /* 0x00000005040075a7 */ /* 0x000ee4000800017f */
[----:B---3--:R-:W-:Y:S05]  /*14790*/  @!P0 BRA `(.L_x_9142) ;  /* 0x0000001000dc8947 */ /* 0x008fea0003800000 */
.L_x_9195:
[----:B------:R-:W-:-:S07]  /*147a0*/  IMAD R3, R3, 0x8, R0 ;  /* 0x0000000803037824 */ /* 0x000fce00078e0200 */
.L_x_9143:
[----:B----4-:R4:W0:Y:S02]  /*147b0*/  SYNCS.PHASECHK.TRANS64.TRYWAIT P0, [R3+URZ], R2 ;  /* 0x00000002030075a7 */ /* 0x010824000800017f */
[----:B0-----:R-:W-:Y:S05]  /*147c0*/  @!P0 NANOSLEEP.SYNCS 0x989680 ;  /* 0x009896800000895d */ /* 0x001fea0003900000 */
[----:B------:R-:W0:Y:S02]  /*147d0*/  @!P0 SYNCS.PHASECHK.TRANS64 P0, [R3+URZ], R2 ;  /* 0x00000002030085a7 */ /* 0x000e24000800007f */
[----:B0-----:R-:W-:Y:S05]  /*147e0*/  @!P0 BRA `(.L_x_9143) ;  /* 0xfffffffc00f08947 */ /* 0x001fea000383ffff */
.L_x_9136:
[----:B------:R-:W-:Y:S05]  /*147f0*/  BSYNC B0 ;  /* 0x0000000000007941 */ /* 0x000fea0003800000 */
.L_x_9135:
[----:B------:R-:W-:Y:S05]  /*14800*/  EXIT ;  /* 0x000000000000794d */ /* 0x000fea0003800000 */
.L_x_8962:
[----:B0-----:R0:W1:Y:S02]  /*14810*/  SYNCS.PHASECHK.TRANS64.TRYWAIT P0, [R9+URZ+0x22800], R0 ;  /* 0x02280000090075a7 */ /* 0x001064000800017f */
[----:B-1----:R-:W-:Y:S05]  /*14820*/  @!P0 NANOSLEEP.SYNCS 0x989680 ;  /* 0x009896800000895d */ /* 0x002fea0003900000 */
[----:B------:R-:W1:Y:S02]  /*14830*/  @!P0 SYNCS.PHASECHK.TRANS64 P0, [R9+URZ+0x22800], R0 ;  /* 0x02280000090085a7 */ /* 0x000e64000800007f */
[----:B-1----:R-:W-:Y:S05]  /*14840*/  @!P0 BRA `(.L_x_8962) ;  /* 0xfffffffc00f08947 */ /* 0x002fea000383ffff */
[----:B------:R-:W-:Y:S05]  /*14850*/  BRA `(.L_x_9144) ;  /* 0xfffffed4000c7947 */ /* 0x000fea000383ffff */
.L_x_8966:
[----:B-1----:R1:W2:Y:S02]  /*14860*/  SYNCS.PHASECHK.TRANS64.TRYWAIT P1, [R7+URZ+0x22830], R12 ;  /* 0x0228300c070075a7 */ /* 0x0022a4000802017f */
[----:B--2---:R-:W-:Y:S05]  /*14870*/  @!P1 NANOSLEEP.SYNCS 0x989680 ;  /* 0x009896800000995d */ /* 0x004fea0003900000 */
[----:B------:R-:W2:Y:S02]  /*14880*/  @!P1 SYNCS.PHASECHK.TRANS64 P1, [R7+URZ+0x22830], R12 ;  /* 0x0228300c070095a7 */ /* 0x000ea4000802007f */
[----:B--2---:R-:W-:Y:S05]  /*14890*/  @!P1 BRA `(.L_x_8966) ;  /* 0xfffffffc00f09947 */ /* 0x004fea000383ffff */
[----:B------:R-:W-:Y:S05]  /*148a0*/  BRA `(.L_x_8965) ;  /* 0xfffffed400387947 */ /* 0x000fea000383ffff */
.L_x_8978:
[----:B---3--:R3:W4:Y:S02]  /*148b0*/  SYNCS.PHASECHK.TRANS64.TRYWAIT P1, [R7+URZ+0x22850], R12 ;  /* 0x0228500c070075a7 */ /* 0x008724000802017f */
[----:B----4-:R-:W-:Y:S05]  /*148c0*/  @!P1 NANOSLEEP.SYNCS 0x989680 ;  /* 0x009896800000995d */ /* 0x010fea0003900000 */
[----:B------:R-:W4:Y:S02]  /*148d0*/  @!P1 SYNCS.PHASECHK.TRANS64 P1, [R7+URZ+0x22850], R12 ;  /* 0x0228500c070095a7 */ /* 0x000f24000802007f */
[----:B----4-:R-:W-:Y:S05]  /*148e0*/  @!P1 BRA `(.L_x_8978) ;  /* 0xfffffffc00f09947 */ /* 0x010fea000383ffff */
[----:B------:R-:W-:Y:S05]  /*148f0*/  BRA `(.L_x_8977) ;  /* 0xfffffef400c47947 */ /* 0x000fea000383ffff */
.L_x_8986:
[----:B-1----:R-:W-:-:S04]  /*14900*/  IMAD.U32 R9, RZ, RZ, UR27 ;  /* 0x0000001bff097e24 */ /* 0x002fc8000f8e00ff */
[----:B------:R1:W2:Y:S03]  /*14910*/  SYNCS.PHASECHK.TRANS64.TRYWAIT P1, [R9+URZ+0x22830], R12 ;  /* 0x0228300c090075a7 */ /* 0x0002a6000802017f */
[----:B--2---:R-:W-:Y:S05]  /*14920*/  @!P1 NANOSLEEP.SYNCS 0x989680 ;  /* 0x009896800000995d */ /* 0x004fea0003900000 */
[----:B------:R-:W2:Y:S02]  /*14930*/  @!P1 SYNCS.PHASECHK.TRANS64 P1, [R9+URZ+0x22830], R12 ;  /* 0x0228300c090095a7 */ /* 0x000ea4000802007f */
[----:B--2---:R-:W-:Y:S05]  /*14940*/  @!P1 BRA `(.L_x_8986) ;  /* 0xfffffffc00ec9947 */ /* 0x004fea000383ffff */
[----:B------:R-:W-:Y:S05]  /*14950*/  BRA `(.L_x_8985) ;  /* 0xfffffefc004c7947 */ /* 0x000fea000383ffff */
.L_x_8998:
[----:B--2---:R2:W3:Y:S02]  /*14960*/  SYNCS.PHASECHK.TRANS64.TRYWAIT P1, [R9+URZ+0x22850], R12 ;  /* 0x0228500c090075a7 */ /* 0x0044e4000802017f */
[----:B---3--:R-:W-:Y:S05]  /*14970*/  @!P1 NANOSLEEP.SYNCS 0x989680 ;  /* 0x009896800000995d */ /* 0x008fea0003900000 */
[----:B------:R-:W3:Y:S02]  /*14980*/  @!P1 SYNCS.PHASECHK.TRANS64 P1, [R9+URZ+0x22850], R12 ;  /* 0x0228500c090095a7 */ /* 0x000ee4000802007f */
[----:B---3--:R-:W-:Y:S05]  /*14990*/  @!P1 BRA `(.L_x_8998) ;  /* 0xfffffffc00f09947 */ /* 0x008fea000383ffff */
[----:B------:R-:W-:Y:S05]  /*149a0*/  BRA `(.L_x_8997) ;  /* 0xffffff2400f87947 */ /* 0x000fea000383ffff */
.L_x_9007:
[----:B---3--:R-:W-:-:S04]  /*149b0*/  IMAD.U32 R0, RZ, RZ, UR24 ;  /* 0x00000018ff007e24 */ /* 0x008fc8000f8e00ff */
[----:B------:R3:W4:Y:S03]  /*149c0*/  SYNCS.PHASECHK.TRANS64.TRYWAIT P2, [R0+URZ+0x22830], R7 ;  /* 0x02283007000075a7 */ /* 0x000726000804017f */
[----:B----4-:R-:W-:Y:S05]  /*149d0*/  @!P2 NANOSLEEP.SYNCS 0x989680 ;  /* 0x009896800000a95d */ /* 0x010fea0003900000 */
[----:B------:R-:W4:Y:S02]  /*149e0*/  @!P2 SYNCS.PHASECHK.TRANS64 P2, [R0+URZ+0x22830], R7 ;  /* 0x022830070000a5a7 */ /* 0x000f24000804007f */
[----:B----4-:R-:W-:Y:S05]  /*149f0*/  @!P2 BRA `(.L_x_9007) ;  /* 0xfffffffc00eca947 */ /* 0x010fea000383ffff */
[----:B------:R-:W-:Y:S05]  /*14a00*/  BRA `(.L_x_9006) ;  /* 0xffffff2c009c7947 */ /* 0x000fea000383ffff */
.L_x_9011:
[----:B-1----:R1:W3:Y:S02]  /*14a10*/  SYNCS.PHASECHK.TRANS64.TRYWAIT P2, [R182+URZ+0x22850], R7 ;  /* 0x02285007b60075a7 */ /* 0x0022e4000804017f */
[----:B---3--:R-:W-:Y:S05]  /*14a20*/  @!P2 NANOSLEEP.SYNCS 0x989680 ;  /* 0x009896800000a95d */ /* 0x008fea0003900000 */
[----:B------:R-:W3:Y:S02]  /*14a30*/  @!P2 SYNCS.PHASECHK.TRANS64 P2, [R182+URZ+0x22850], R7 ;  /* 0x02285007b600a5a7 */ /* 0x000ee4000804007f */
[----:B---3--:R-:W-:Y:S05]  /*14a40*/  @!P2 BRA `(.L_x_9011) ;  /* 0xfffffffc00f0a947 */ /* 0x008fea000383ffff */
[----:B------:R-:W-:Y:S05]  /*14a50*/  BRA `(.L_x_9010) ;  /* 0xffffff4400bc7947 */ /* 0x000fea000383ffff */
.L_x_9017:
[----:B-1----:R-:W-:-:S04]  /*14a60*/  IMAD.U32 R9, RZ, RZ, UR7 ;  /* 0x00000007ff097e24 */ /* 0x002fc8000f8e00ff */
[----:B------:R1:W2:Y:S03]  /*14a70*/  SYNCS.PHASECHK.TRANS64.TRYWAIT P1, [R9+URZ+0x22830], R10 ;  /* 0x0228300a090075a7 */ /* 0x0002a6000802017f */
[----:B--2---:R-:W-:Y:S05]  /*14a80*/  @!P1 NANOSLEEP.SYNCS 0x989680 ;  /* 0x009896800000995d */ /* 0x004fea0003900000 */
[----:B------:R-:W2:Y:S02]  /*14a90*/  @!P1 SYNCS.PHASECHK.TRANS64 P1, [R9+URZ+0x22830], R10 ;  /* 0x0228300a090095a7 */ /* 0x000ea4000802007f */
[----:B--2---:R-:W-:Y:S05]  /*14aa0*/  @!P1 BRA `(.L_x_9017) ;  /* 0xfffffffc00ec9947 */ /* 0x004fea000383ffff */
[----:B------:R-:W-:Y:S05]  /*14ab0*/  BRA `(.L_x_9016) ;  /* 0xffffff4800e07947 */ /* 0x000fea000383ffff */
.L_x_9029:
[----:B--2---:R2:W3:Y:S02]  /*14ac0*/  SYNCS.PHASECHK.TRANS64.TRYWAIT P1, [R9+URZ+0x22850], R10 ;  /* 0x0228500a090075a7 */ /* 0x0044e4000802017f */
[----:B---3--:R-:W-:Y:S05]  /*14ad0*/  @!P1 NANOSLEEP.SYNCS 0x989680 ;  /* 0x009896800000995d */ /* 0x008fea0003900000 */
[----:B------:R-:W3:Y:S02]  /*14ae0*/  @!P1 SYNCS.PHASECHK.TRANS64 P1, [R9+URZ+0x22850], R10 ;  /* 0x0228500a090095a7 */ /* 0x000ee4000802007f */
[----:B---3--:R-:W-:Y:S05]  /*14af0*/  @!P1 BRA `(.L_x_9029) ;  /* 0xfffffffc00f09947 */ /* 0x008fea000383ffff */
[----:B------:R-:W-:Y:S05]  /*14b00*/  BRA `(.L_x_9028) ;  /* 0xffffff74008c7947 */ /* 0x000fea000383ffff */
.L_x_9077:
        /* <DEDUP_REMOVED lines=11> */
.L_x_9146:
[----:B------:R-:W-:Y:S05]  /*14bc0*/  BSYNC B0 ;  /* 0x0000000000007941 */ /* 0x000fea0003800000 */
.L_x_9145:
[----:B------:R-:W-:Y:S05]  /*14bd0*/  BRA `(.L_x_9147) ;  /* 0xffffffc800607947 */ /* 0x000fea000383ffff */
.L_x_9078:
[----:B------:R-:W-:Y:S01]  /*14be0*/  BSSY B0, `(.L_x_9148) ;  /* 0x0000006000007945 */ /* 0x000fe20003800000 */
[----:B------:R-:W-:-:S07]  /*14bf0*/  IMAD.MOV.U32 R15, RZ, RZ, -0x1 ;  /* 0xffffffffff0f7424 */ /* 0x000fce00078e00ff */
[----:B0-----:R-:W-:Y:S05]  /*14c00*/  WARPSYNC.COLLECTIVE R15, `(.L_x_9149) ;  /* 0x000000000f0c7348 */ /* 0x001fea0003c00000 */
[----:B------:R-:W-:Y:S02]  /*14c10*/  ELECT P6, UR62, PT ;  /* 0x00000000003e782f */ /* 0x000fe400038c0000 */
[----:B------:R-:W-:Y:S01]  /*14c20*/  MOV R14, UR62 ;  /* 0x0000003e000e7c02 */ /* 0x000fe20008000f00 */
[----:B0-----:R-:W-:Y:S10]  /*14c30*/  ENDCOLLECTIVE ;  /* 0x000000000000791b */ /* 0x001ff40003800000 */
.L_x_9149:
[----:B------:R-:W-:Y:S05]  /*14c40*/  BSYNC B0 ;  /* 0x0000000000007941 */ /* 0x000fea0003800000 */
.L_x_9148:
[----:B------:R-:W-:Y:S05]  /*14c50*/  BRA `(.L_x_9150) ;  /* 0xffffffc800507947 */ /* 0x000fea000383ffff */
.L_x_9081:
[----:B-1----:R1:W2:Y:S02]  /*14c60*/  SYNCS.PHASECHK.TRANS64.TRYWAIT P0, [R9+URZ+0x22840], R10 ;  /* 0x0228400a090075a7 */ /* 0x0022a4000800017f */
[----:B--2---:R-:W-:Y:S05]  /*14c70*/  @!P0 NANOSLEEP.SYNCS 0x989680 ;  /* 0x009896800000895d */ /* 0x004fea0003900000 */
[----:B------:R-:W2:Y:S02]  /*14c80*/  @!P0 SYNCS.PHASECHK.TRANS64 P0, [R9+URZ+0x22840], R10 ;  /* 0x0228400a090085a7 */ /* 0x000ea4000800007f */
[----:B--2---:R-:W-:Y:S05]  /*14c90*/  @!P0 BRA `(.L_x_9081) ;  /* 0xfffffffc00f08947 */ /* 0x004fea000383ffff */
[----:B------:R-:W-:Y:S05]  /*14ca0*/  BRA `(.L_x_9151) ;  /* 0xffffffc800b87947 */ /* 0x000fea000383ffff */
.L_x_9084:
        /* <DEDUP_REMOVED lines=8> */
.L_x_9087:
[----:B-1----:R1:W2:Y:S02]  /*14d30*/  SYNCS.PHASECHK.TRANS64.TRYWAIT P0, [R6+URZ+0x22860], R9 ;  /* 0x02286009060075a7 */ /* 0x0022a4000800017f */
[----:B--2---:R-:W-:Y:S05]  /*14d40*/  @!P0 NANOSLEEP.SYNCS 0x989680 ;  /* 0x009896800000895d */ /* 0x004fea0003900000 */
[----:B------:R-:W2:Y:S02]  /*14d50*/  @!P0 SYNCS.PHASECHK.TRANS64 P0, [R6+URZ+0x22860], R9 ;  /* 0x02286009060085a7 */ /* 0x000ea4000800007f */
[----:B--2---:R-:W-:Y:S05]  /*14d60*/  @!P0 BRA `(.L_x_9087) ;  /* 0xfffffffc00f08947 */ /* 0x004fea000383ffff */
[----:B------:R-:W-:Y:S05]  /*14d70*/  BRA `(.L_x_9153) ;  /* 0xffffffcc00b07947 */ /* 0x000fea000383ffff */
.L_x_9096:
[----:B-1----:R1:W2:Y:S02]  /*14d80*/  SYNCS.PHASECHK.TRANS64.TRYWAIT P0, [R2+URZ+0x22840], R3 ;  /* 0x02284003020075a7 */ /* 0x0022a4000800017f */
[----:B--2---:R-:W-:Y:S05]  /*14d90*/  @!P0 NANOSLEEP.SYNCS 0x989680 ;  /* 0x009896800000895d */ /* 0x004fea0003900000 */
[----:B------:R-:W2:Y:S02]  /*14da0*/  @!P0 SYNCS.PHASECHK.TRANS64 P0, [R2+URZ+0x22840], R3 ;  /* 0x02284003020085a7 */ /* 0x000ea4000800007f */
[----:B--2---:R-:W-:Y:S05]  /*14db0*/  @!P0 BRA `(.L_x_9096) ;  /* 0xfffffffc00f08947 */ /* 0x004fea000383ffff */
[----:B------:R-:W-:Y:S05]  /*14dc0*/  BRA `(.L_x_9154) ;  /* 0xffffffd400347947 */ /* 0x000fea000383ffff */
.L_x_9098:
[----:B--2---:R2:W3:Y:S02]  /*14dd0*/  SYNCS.PHASECHK.TRANS64.TRYWAIT P0, [R2+URZ+0x22860], R3 ;  /* 0x02286003020075a7 */ /* 0x0044e4000800017f */
[----:B---3--:R-:W-:Y:S05]  /*14de0*/  @!P0 NANOSLEEP.SYNCS 0x989680 ;  /* 0x009896800000895d */ /* 0x008fea0003900000 */
[----:B------:R-:W3:Y:S02]  /*14df0*/  @!P0 SYNCS.PHASECHK.TRANS64 P0, [R2+URZ+0x22860], R3 ;  /* 0x02286003020085a7 */ /* 0x000ee4000800007f */
[----:B---3--:R-:W-:Y:S05]  /*14e00*/  @!P0 BRA `(.L_x_9098) ;  /* 0xfffffffc00f08947 */ /* 0x008fea000383ffff */
[----:B------:R-:W-:Y:S05]  /*14e10*/  BRA `(.L_x_9155) ;  /* 0xffffffd400a47947 */ /* 0x000fea000383ffff */
.L_x_9103:
[----:B--2---:R2:W3:Y:S02]  /*14e20*/  SYNCS.PHASECHK.TRANS64.TRYWAIT P0, [R2+URZ+0x22840], R3 ;  /* 0x02284003020075a7 */ /* 0x0044e4000800017f */
[----:B---3--:R-:W-:Y:S05]  /*14e30*/  @!P0 NANOSLEEP.SYNCS 0x989680 ;  /* 0x009896800000895d */ /* 0x008fea0003900000 */
[----:B------:R-:W3:Y:S02]  /*14e40*/  @!P0 SYNCS.PHASECHK.TRANS64 P0, [R2+URZ+0x22840], R3 ;  /* 0x02284003020085a7 */ /* 0x000ee4000800007f */
[----:B---3--:R-:W-:Y:S05]  /*14e50*/  @!P0 BRA `(.L_x_9103) ;  /* 0xfffffffc00f08947 */ /* 0x008fea000383ffff */
[----:B------:R-:W-:Y:S05]  /*14e60*/  BRA `(.L_x_9156) ;  /* 0xffffffd800f87947 */ /* 0x000fea000383ffff */
.L_x_9105:
[----:B0-----:R0:W1:Y:S02]  /*14e70*/  SYNCS.PHASECHK.TRANS64.TRYWAIT P1, [R2+URZ+0x22860], R3 ;  /* 0x02286003020075a7 */ /* 0x001064000802017f */
[----:B-1----:R-:W-:Y:S05]  /*14e80*/  @!P1 NANOSLEEP.SYNCS 0x989680 ;  /* 0x009896800000995d */ /* 0x002fea0003900000 */
[----:B------:R-:W1:Y:S02]  /*14e90*/  @!P1 SYNCS.PHASECHK.TRANS64 P1, [R2+URZ+0x22860], R3 ;  /* 0x02286003020095a7 */ /* 0x000e64000802007f */
[----:B-1----:R-:W-:Y:S05]  /*14ea0*/  @!P1 BRA `(.L_x_9105) ;  /* 0xfffffffc00f09947 */ /* 0x002fea000383ffff */
[----:B------:R-:W-:Y:S05]  /*14eb0*/  BRA `(.L_x_9157) ;  /* 0xffffffdc00647947 */ /* 0x000fea000383ffff */
.L_x_9110:
[----:B---3--:R3:W4:Y:S02]  /*14ec0*/  SYNCS.PHASECHK.TRANS64.TRYWAIT P0, [R2+URZ+0x22840], R3 ;  /* 0x02284003020075a7 */ /* 0x008724000800017f */
[----:B----4-:R-:W-:Y:S05]  /*14ed0*/  @!P0 NANOSLEEP.SYNCS 0x989680 ;  /* 0x009896800000895d */ /* 0x010fea0003900000 */
[----:B------:R-:W4:Y:S02]  /*14ee0*/  @!P0 SYNCS.PHASECHK.TRANS64 P0, [R2+URZ+0x22840], R3 ;  /* 0x02284003020085a7 */ /* 0x000f24000800007f */
[----:B----4-:R-:W-:Y:S05]  /*14ef0*/  @!P0 BRA `(.L_x_9110) ;  /* 0xfffffffc00f08947 */ /* 0x010fea000383ffff */
[----:B------:R-:W-:Y:S05]  /*14f00*/  BRA `(.L_x_9158) ;  /* 0xffffffe000947947 */ /* 0x000fea000383ffff */
.L_x_9112:
[----:B0-----:R0:W1:Y:S02]  /*14f10*/  SYNCS.PHASECHK.TRANS64.TRYWAIT P1, [R2+URZ+0x22860], R3 ;  /* 0x02286003020075a7 */ /* 0x001064000802017f */
[----:B-1----:R-:W-:Y:S05]  /*14f20*/  @!P1 NANOSLEEP.SYNCS 0x989680 ;  /* 0x009896800000995d */ /* 0x002fea0003900000 */
[----:B------:R-:W1:Y:S02]  /*14f30*/  @!P1 SYNCS.PHASECHK.TRANS64 P1, [R2+URZ+0x22860], R3 ;  /* 0x02286003020095a7 */ /* 0x000e64000802007f */
[----:B-1----:R-:W-:Y:S05]  /*14f40*/  @!P1 BRA `(.L_x_9112) ;  /* 0xfffffffc00f09947 */ /* 0x002fea000383ffff */
[----:B------:R-:W-:Y:S05]  /*14f50*/  BRA `(.L_x_9159) ;  /* 0xffffffe400047947 */ /* 0x000fea000383ffff */
.L_x_9117:
        /* <DEDUP_REMOVED lines=8> */
.L_x_9161:
[----:B------:R-:W-:Y:S05]  /*14fe0*/  BSYNC B0 ;  /* 0x0000000000007941 */ /* 0x000fea0003800000 */
.L_x_9160:
        /* <DEDUP_REMOVED lines=8> */
.L_x_9162:
[----:B------:R-:W-:Y:S01]  /*15070*/  IMAD.MOV.U32 R7, RZ, RZ, R14 ;  /* 0x000000ffff077224 */ /* 0x000fe200078e000e */
[----:B------:R-:W-:Y:S06]  /*15080*/  BRA `(.L_x_9163) ;  /* 0xffffffe400f87947 */ /* 0x000fec000383ffff */
.L_x_9120:
        /* <DEDUP_REMOVED lines=8> */
.L_x_9165:
[----:B------:R-:W-:Y:S05]  /*15110*/  BSYNC B0 ;  /* 0x0000000000007941 */ /* 0x000fea0003800000 */
.L_x_9164:
        /* <DEDUP_REMOVED lines=10> */
.L_x_9166:
        /* <DEDUP_REMOVED lines=8> */
.L_x_9167:
        /* <DEDUP_REMOVED lines=8> */
.L_x_9168:
        /* <DEDUP_REMOVED lines=8> */
.L_x_9169:
        /* <DEDUP_REMOVED lines=8> */
.L_x_9170:
[----:B------:R-:W-:Y:S05]  /*153c0*/  BRA `(.L_x_9171) ;  /* 0xffffffe400bc7947 */ /* 0x000fea000383ffff */
.L_x_9125:
[----:B------:R-:W-:Y:S01]  /*153d0*/  BSSY B0, `(.L_x_9172) ;  /* 0x0000008000007945 */ /* 0x000fe20003800000 */
[----:B-----5:R-:W-:Y:S02]  /*153e0*/  IMAD.MOV.U32 R13, RZ, RZ, R17 ;  /* 0x000000ffff0d7224 */ /* 0x020fe400078e0011 */
[----:B------:R-:W-:Y:S02]  /*153f0*/  IMAD.MOV.U32 R12, RZ, RZ, 0x1 ;  /* 0x00000001ff0c7424 */ /* 0x000fe400078e00ff */
[----:B------:R-:W-:Y:S02]  /*15400*/  IMAD.MOV.U32 R11, RZ, RZ, RZ ;  /* 0x000000ffff0b7224 */ /* 0x000fe400078e00ff */
[----:B------:R-:W-:-:S07]  /*15410*/  IMAD.MOV.U32 R15, RZ, RZ, -0x1 ;  /* 0xffffffffff0f7424 */ /* 0x000fce00078e00ff */
[----:B0--3--:R-:W-:Y:S05]  /*15420*/  WARPSYNC.COLLECTIVE R15, `(.L_x_9173) ;  /* 0x000000000f087348 */ /* 0x009fea0003c00000 */
[----:B------:R1:W2:Y:S02]  /*15430*/  SHFL.UP P6, R14, R13, R12, R11 ;  /* 0x0400000c0d0e7389 */ /* 0x0002a400000c000b */
[----:B0123--:R-:W-:Y:S01]  /*15440*/  ENDCOLLECTIVE ;  /* 0x000000000000791b */ /* 0x00ffe20003800000 */
.L_x_9173:
[----:B------:R-:W-:Y:S05]  /*15450*/  BSYNC B0 ;  /* 0x0000000000007941 */ /* 0x000fea0003800000 */
.L_x_9172:
        /* <DEDUP_REMOVED lines=10> */
.L_x_9174:
        /* <DEDUP_REMOVED lines=8> */
.L_x_9175:
        /* <DEDUP_REMOVED lines=8> */
.L_x_9176:
        /* <DEDUP_REMOVED lines=8> */
.L_x_9177:
        /* <DEDUP_REMOVED lines=8> */
.L_x_9178:
[----:B------:R-:W-:Y:S05]  /*15700*/  BRA `(.L_x_9179) ;  /* 0xffffffe400a07947 */ /* 0x000fea000383ffff */
.L_x_9127:
[----:B------:R-:W-:Y:S01]  /*15710*/  BSSY B0, `(.L_x_9180) ;  /* 0x0000006000007945 */ /* 0x000fe20003800000 */
[----:B------:R-:W-:Y:S01]  /*15720*/  PLOP3.LUT P6, PT, P6, PT, PT, 0x8, 0x0 ;  /* 0x000000000000781c */ /* 0x000fe200037ce170 */
[----:B------:R-:W-:-:S12]  /*15730*/  IMAD.MOV.U32 R15, RZ, RZ, -0x1 ;  /* 0xffffffffff0f7424 */ /* 0x000fd800078e00ff */
[----:B0-----:R-:W-:Y:S05]  /*15740*/  WARPSYNC.COLLECTIVE R15, `(.L_x_9181) ;  /* 0x000000000f087348 */ /* 0x001fea0003c00000 */
[----:B------:R-:W-:Y:S01]  /*15750*/  VOTE.ANY R14, PT, P6 ;  /* 0x00000000000e7806 */ /* 0x000fe200030e0100 */
[----:B0-----:R-:W-:Y:S06]  /*15760*/  ENDCOLLECTIVE ;  /* 0x000000000000791b */ /* 0x001fec0003800000 */
.L_x_9181:
[----:B------:R-:W-:Y:S05]  /*15770*/  BSYNC B0 ;  /* 0x0000000000007941 */ /* 0x000fea0003800000 */
.L_x_9180:
        /* <DEDUP_REMOVED lines=9> */
.L_x_9182:
[----:B------:R-:W-:Y:S01]  /*15810*/  IMAD.MOV.U32 R17, RZ, RZ, R14 ;  /* 0x000000ffff117224 */ /* 0x000fe200078e000e */
[----:B------:R-:W-:Y:S06]  /*15820*/  BRA `(.L_x_9183) ;  /* 0xffffffe400907947 */ /* 0x000fec000383ffff */
.L_x_9129:
[----:B------:R-:W-:Y:S01]  /*15830*/  BSSY B0, `(.L_x_9184) ;  /* 0x0000007000007945 */ /* 0x000fe20003800000 */
[----:B------:R-:W-:Y:S02]  /*15840*/  IMAD.MOV.U32 R13, RZ, RZ, R2 ;  /* 0x000000ffff0d7224 */ /* 0x000fe400078e0002 */
[----:B------:R-:W-:Y:S02]  /*15850*/  IMAD.MOV.U32 R11, RZ, RZ, 0x1f ;  /* 0x0000001fff0b7424 */ /* 0x000fe400078e00ff */
[----:B------:R-:W-:-:S07]  /*15860*/  IMAD.MOV.U32 R15, RZ, RZ, -0x1 ;  /* 0xffffffffff0f7424 */ /* 0x000fce00078e00ff */
[----:B012---:R-:W-:Y:S05]  /*15870*/  WARPSYNC.COLLECTIVE R15, `(.L_x_9185) ;  /* 0x000000000f087348 */ /* 0x007fea0003c00000 */
[----:B------:R3:W4:Y:S02]  /*15880*/  SHFL.IDX P6, R14, R13, R12, R11 ;  /* 0x0000000c0d0e7389 */ /* 0x00072400000c000b */
[----:B01234-:R-:W-:Y:S01]  /*15890*/  ENDCOLLECTIVE ;  /* 0x000000000000791b */ /* 0x01ffe20003800000 */
.L_x_9185:
[----:B------:R-:W-:Y:S05]  /*158a0*/  BSYNC B0 ;  /* 0x0000000000007941 */ /* 0x000fea0003800000 */
.L_x_9184:
[----:B------:R-:W-:Y:S01]  /*158b0*/  IMAD.MOV.U32 R7, RZ, RZ, R14 ;  /* 0x000000ffff077224 */ /* 0x000fe200078e000e */
[----:B------:R-:W-:Y:S06]  /*158c0*/  BRA `(.L_x_9128) ;  /* 0xffffffe400847947 */ /* 0x000fec000383ffff */
.L_x_9133:
[----:B-1----:R1:W2:Y:S02]  /*158d0*/  SYNCS.PHASECHK.TRANS64.TRYWAIT P0, [R0+URZ+0x22820], R3 ;  /* 0x02282003000075a7 */ /* 0x0022a4000800017f */
[----:B--2---:R-:W-:Y:S05]  /*158e0*/  @!P0 NANOSLEEP.SYNCS 0x989680 ;  /* 0x009896800000895d */ /* 0x004fea0003900000 */
[----:B------:R-:W2:Y:S02]  /*158f0*/  @!P0 SYNCS.PHASECHK.TRANS64 P0, [R0+URZ+0x22820], R3 ;  /* 0x02282003000085a7 */ /* 0x000ea4000800007f */
[----:B--2---:R-:W-:Y:S05]  /*15900*/  @!P0 BRA `(.L_x_9133) ;  /* 0xfffffffc00f08947 */ /* 0x004fea000383ffff */
[----:B------:R-:W-:Y:S05]  /*15910*/  BRA `(.L_x_9186) ;  /* 0xffffffe800f87947 */ /* 0x000fea000383ffff */
.L_x_9134:
        /* <DEDUP_REMOVED lines=11> */
.L_x_9188:
[----:B------:R-:W-:Y:S05]  /*159d0*/  BSYNC B0 ;  /* 0x0000000000007941 */ /* 0x000fea0003800000 */
.L_x_9187:
[----:B------:R-:W-:Y:S05]  /*159e0*/  BRA `(.L_x_9189) ;  /* 0xffffffe800e07947 */ /* 0x000fea000383ffff */
.L_x_9137:
[----:B------:R-:W-:Y:S01]  /*159f0*/  BSSY B1, `(.L_x_9190) ;  /* 0x0000006000017945 */ /* 0x000fe20003800000 */
[----:B------:R-:W-:-:S07]  /*15a00*/  IMAD.MOV.U32 R15, RZ, RZ, -0x1 ;  /* 0xffffffffff0f7424 */ /* 0x000fce00078e00ff */
[----:B012---:R-:W-:Y:S05]  /*15a10*/  WARPSYNC.COLLECTIVE R15, `(.L_x_9191) ;  /* 0x000000000f0c7348 */ /* 0x007fea0003c00000 */
[----:B------:R-:W-:Y:S02]  /*15a20*/  ELECT P6, UR62, PT ;  /* 0x00000000003e782f */ /* 0x000fe400038c0000 */
[----:B------:R-:W-:Y:S01]  /*15a30*/  MOV R14, UR62 ;  /* 0x0000003e000e7c02 */ /* 0x000fe20008000f00 */
[----:B012---:R-:W-:Y:S10]  /*15a40*/  ENDCOLLECTIVE ;  /* 0x000000000000791b */ /* 0x007ff40003800000 */
.L_x_9191:
[----:B------:R-:W-:Y:S05]  /*15a50*/  BSYNC B1 ;  /* 0x0000000000017941 */ /* 0x000fea0003800000 */
.L_x_9190:
[----:B------:R-:W-:Y:S05]  /*15a60*/  BRA `(.L_x_9192) ;  /* 0xffffffe800d87947 */ /* 0x000fea000383ffff */
.L_x_9139:
[----:B-1----:R1:W2:Y:S02]  /*15a70*/  SYNCS.PHASECHK.TRANS64.TRYWAIT P0, [R6+URZ], R5 ;  /* 0x00000005060075a7 */ /* 0x0022a4000800017f */
[----:B--2---:R-:W-:Y:S05]  /*15a80*/  @!P0 NANOSLEEP.SYNCS 0x989680 ;  /* 0x009896800000895d */ /* 0x004fea0003900000 */
[----:B------:R-:W2:Y:S02]  /*15a90*/  @!P0 SYNCS.PHASECHK.TRANS64 P0, [R6+URZ], R5 ;  /* 0x00000005060085a7 */ /* 0x000ea4000800007f */
[----:B--2---:R-:W-:Y:S05]  /*15aa0*/  @!P0 BRA `(.L_x_9139) ;  /* 0xfffffffc00f08947 */ /* 0x004fea000383ffff */
[----:B------:R-:W-:Y:S05]  /*15ab0*/  BRA `(.L_x_9193) ;  /* 0xffffffec00147947 */ /* 0x000fea000383ffff */
.L_x_9140:
[----:B--2---:R2:W3:Y:S02]  /*15ac0*/  SYNCS.PHASECHK.TRANS64.TRYWAIT P0, [R7+URZ], R2 ;  /* 0x00000002070075a7 */ /* 0x0044e4000800017f */
[----:B---3--:R-:W-:Y:S05]  /*15ad0*/  @!P0 NANOSLEEP.SYNCS 0x989680 ;  /* 0x009896800000895d */ /* 0x008fea0003900000 */
[----:B------:R-:W3:Y:S02]  /*15ae0*/  @!P0 SYNCS.PHASECHK.TRANS64 P0, [R7+URZ], R2 ;  /* 0x00000002070085a7 */ /* 0x000ee4000800007f */
[----:B---3--:R-:W-:Y:S05]  /*15af0*/  @!P0 BRA `(.L_x_9140) ;  /* 0xfffffffc00f08947 */ /* 0x008fea000383ffff */
[----:B------:R-:W-:Y:S05]  /*15b00*/  BRA `(.L_x_9194) ;  /* 0xffffffec00087947 */ /* 0x000fea000383ffff */
.L_x_9142:
[----:B---3--:R3:W4:Y:S02]  /*15b10*/  SYNCS.PHASECHK.TRANS64.TRYWAIT P0, [R4+URZ], R5 ;  /* 0x00000005040075a7 */ /* 0x008724000800017f */
[----:B----4-:R-:W-:Y:S05]  /*15b20*/  @!P0 NANOSLEEP.SYNCS 0x989680 ;  /* 0x009896800000895d */ /* 0x010fea0003900000 */
[----:B------:R-:W4:Y:S02]  /*15b30*/  @!P0 SYNCS.PHASECHK.TRANS64 P0, [R4+URZ], R5 ;  /* 0x00000005040085a7 */ /* 0x000f24000800007f */
[----:B----4-:R-:W-:Y:S05]  /*15b40*/  @!P0 BRA `(.L_x_9142) ;  /* 0xfffffffc00f08947 */ /* 0x010fea000383ffff */
[----:B------:R-:W-:Y:S05]  /*15b50*/  BRA `(.L_x_9195) ;  /* 0xffffffec00107947 */ /* 0x000fea000383ffff */
.L_x_9196:
        /* <DEDUP_REMOVED lines=10> */
.L_x_11967:


//--------------------- .text._ZN7cutlass13device_kernelIN5flash11enable_sm90INS1_16FlashAttnFwdSm90INS1_25CollectiveMainloopFwdSm90ILi2EN4cute5tupleIJNS5_1CILi1EEES8_S8_EEENS6_IJNS7_ILi128EEENS7_ILi96EEENS7_ILi64EEEEEELi256ENS_10bfloat16_tEfNS_4arch4Sm90ELb0ELb1ELb0ELb1ELb0ELb1ELb0ELb1ELb0ELb0ELb0ELb0EEENS1_21CollectiveEpilogueFwdINS6_IJSA_NS7_ILi256EEESB_EEES9_SE_SG_Li256ELb1ELb0ELb0ELb0EEENS1_36VarlenDynamicPersistentTileSchedulerILi128ELi96ELi256ELi32ELb0ELb0ELb1ELb1ELb0ELb1EEEEEEEEEvNT_6ParamsE --------------------------
	.section	.text._ZN7cutlass13device_kernelIN5flash11enable_sm90INS1_16FlashAttnFwdSm90INS1_25CollectiveMainloopFwdSm90ILi2EN4cute5tupleIJNS5_1CILi1EEES8_S8_EEENS6_IJNS7_ILi128EEENS7_ILi96EEENS7_ILi64EEEEEELi256ENS_10bfloat16_tEfNS_4arch4Sm90ELb0ELb1ELb0ELb1ELb0ELb1ELb0ELb1ELb0ELb0ELb0ELb0EEENS1_21CollectiveEpilogueFwdINS6_IJSA_NS7_ILi256EEESB_EEES9_SE_SG_Li256ELb1ELb0ELb0ELb0EEENS1_36VarlenDynamicPersistentTileSchedulerILi128ELi96ELi256ELi32ELb0ELb0ELb1ELb1ELb0ELb1EEEEEEEEEvNT_6ParamsE,"ax",@progbits
	.align	128
.text._ZN7cutlass13device_kernelIN5flash11enable_sm90INS1_16FlashAttnFwdSm90INS1_25CollectiveMainloopFwdSm90ILi2EN4cute5tupleIJNS5_1CILi1EEES8_S8_EEENS6_IJNS7_ILi128EEENS7_ILi96EEENS7_ILi64EEEEEELi256ENS_10bfloat16_tEfNS_4arch4Sm90ELb0ELb1ELb0ELb1ELb0ELb1ELb0ELb1ELb0ELb0ELb0ELb0EEENS1_21CollectiveEpilogueFwdINS6_IJSA_NS7_ILi256EEESB_EEES9_SE_SG_Li256ELb1ELb0ELb0ELb0EEENS1_36VarlenDynamicPersistentTileSchedulerILi128ELi96ELi256ELi32ELb0ELb0ELb1ELb1ELb0ELb1EEEEEEEEEvNT_6ParamsE:
        .type           _ZN7cutlass13device_kernelIN5flash11enable_sm90INS1_16FlashAttnFwdSm90INS1_25CollectiveMainloopFwdSm90ILi2EN4cute5tupleIJNS5_1CILi1EEES8_S8_EEENS6_IJNS7_ILi128EEENS7_ILi96EEENS7_ILi64EEEEEELi256ENS_10bfloat16_tEfNS_4arch4Sm90ELb0ELb1ELb0ELb1ELb0ELb1ELb0ELb1ELb0ELb0ELb0ELb0EEENS1_21CollectiveEpilogueFwdINS6_IJSA_NS7_ILi256EEESB_EEES9_SE_SG_Li256ELb1ELb0ELb0ELb0EEENS1_36VarlenDynamicPersistentTileSchedulerILi128ELi96ELi256ELi32ELb0ELb0ELb1ELb1ELb0ELb1EEEEEEEEEvNT_6ParamsE,@function
        .size           _ZN7cutlass13device_kernelIN5flash11enable_sm90INS1_16FlashAttnFwdSm90INS1_25CollectiveMainloopFwdSm90ILi2EN4cute5tupleIJNS5_1CILi1EEES8_S8_EEENS6_IJNS7_ILi128EEENS7_ILi96EEENS7_ILi64EEEEEELi256ENS_10bfloat16_tEfNS_4arch4Sm90ELb0ELb1ELb0ELb1ELb0ELb1ELb0ELb1ELb0ELb0ELb0ELb0EEENS1_21CollectiveEpilogueFwdINS6_IJSA_NS7_ILi256EEESB_EEES9_SE_SG_Li256ELb1ELb0ELb0ELb0EEENS1_36VarlenDynamicPersistentTileSchedulerILi128ELi96ELi256ELi32ELb0ELb0ELb1ELb1ELb0ELb1EEEEEEEEEvNT_6ParamsE,(.L_x_11968 - _ZN7cutlass13device_kernelIN5flash11enable_sm90INS1_16FlashAttnFwdSm90INS1_25CollectiveMainloopFwdSm90ILi2EN4cute5tupleIJNS5_1CILi1EEES8_S8_EEENS6_IJNS7_ILi128EEENS7_ILi96EEENS7_ILi64EEEEEELi256ENS_10bfloat16_tEfNS_4arch4Sm90ELb0ELb1ELb0ELb1ELb0ELb1ELb0ELb1ELb0ELb0ELb0ELb0EEENS1_21CollectiveEpilogueFwdINS6_IJSA_NS7_ILi256EEESB_EEES9_SE_SG_Li256ELb1ELb0ELb0ELb0EEENS1_36VarlenDynamicPersistentTileSchedulerILi128ELi96ELi256ELi32ELb0ELb0ELb1ELb1ELb0ELb1EEEEEEEEEvNT_6ParamsE)
        .other          _ZN7cutlass13device_kernelIN5flash11enable_sm90INS1_16FlashAttnFwdSm90INS1_25CollectiveMainloopFwdSm90ILi2EN4cute5tupleIJNS5_1CILi1EEES8_S8_EEENS6_IJNS7_ILi128EEENS7_ILi96EEENS7_ILi64EEEEEELi256ENS_10bfloat16_tEfNS_4arch4Sm90ELb0ELb1ELb0ELb1ELb0ELb1ELb0ELb1ELb0ELb0ELb0ELb0EEENS1_21CollectiveEpilogueFwdINS6_IJSA_NS7_ILi256EEESB_EEES9_SE_SG_Li256ELb1ELb0ELb0ELb0EEENS1_36VarlenDynamicPersistentTileSchedulerILi128ELi96ELi256ELi32ELb0ELb0ELb1ELb1ELb0ELb1EEEEEEEEEvNT_6ParamsE,@"STO_CUDA_ENTRY STV_DEFAULT"
_ZN7cutlass13device_kernelIN5flash11enable_sm90INS1_16FlashAttnFwdSm90INS1_25CollectiveMainloopFwdSm90ILi2EN4cute5tupleIJNS5_1CILi1EEES8_S8_EEENS6_IJNS7_ILi128EEENS7_ILi96EEENS7_ILi64EEEEEELi256ENS_10bfloat16_tEfNS_4arch4Sm90ELb0ELb1ELb0ELb1ELb0ELb1ELb0ELb1ELb0ELb0ELb0ELb0EEENS1_21CollectiveEpilogueFwdINS6_IJSA_NS7_ILi256EEESB_EEES9_SE_SG_Li256ELb1ELb0ELb0ELb0EEENS1_36VarlenDynamicPersistentTileSchedulerILi128ELi96ELi256ELi32ELb0ELb0ELb1ELb1ELb0ELb1EEEEEEEEEvNT_6ParamsE:
        /* <DEDUP_REMOVED lines=26> */
.L_x_9198:
[----:B------:R-:W-:Y:S05]  /*01a0*/  BSYNC B0 ;  /* 0x0000000000007941 */ /* 0x000fea0003800000 */
.L_x_9197:
[----:B------:R-:W-:Y:S01]  /*01b0*/  VOTEU.ANY UP0, P0 ;  /* 0x00000000003f7886 */ /* 0x000fe20000000100 */
[----:B------:R-:W0:Y:S01]  /*01c0*/  SHFL.IDX PT, R2, R0, RZ, 0x1f ;  /* 0x00001fff00027589 */ /* 0x000e2200000e0000 */
[----:B------:R-:W-:Y:S01]  /*01d0*/  UMOV UR4, 0x1 ;  /* 0x0000000100047882 */ /* 0x000fe20000000000 */
[----:B------:R-:W-:Y:S01]  /*01e0*/  UMOV UR7, 0x100 ;  /* 0x0000010000077882 */ /* 0x000fe20000000000 */
[----:B------:R-:W-:Y:S01]  /*01f0*/  SHF.R.U32.HI R4, RZ, 0x7, R3 ;  /* 0x00000007ff047819 */ /* 0x000fe20000011603 */
[----:B------:R-:W1:Y:S01]  /*0200*/  @UP0 S2UR UR8, SR_CgaCtaId ;  /* 0x00000000000809c3 */ /* 0x000e620000008800 */
[----:B------:R-:W-:Y:S01]  /*0210*/  @UP0 UMOV UR6, 0x400 ;  /* 0x0000040000060882 */ /* 0x000fe20000000000 */
[----:B------:R-:W-:-:S04]  /*0220*/  @UP0 UIADD3 UR4, -UR4, 0x100000, URZ ;  /* 0x0010000004040890 */ /* 0x000fc8000fffe13f */
[----:B------:R-:W-:Y:S02]  /*0230*/  @UP0 USHF.L.U32 UR5, UR4, 0xb, URZ ;  /* 0x0000000b04050899 */ /* 0x000fe4000800063f */
[----:B------:R-:W-:Y:S01]  /*0240*/  @UP0 USHF.L.U32 UR4, UR4, 0x1, URZ ;  /* 0x0000000104040899 */ /* 0x000fe2000800063f */
[----:B------:R-:W-:Y:S01]  /*0250*/  VOTEU.ANY UP1, P0 ;  /* 0x00000000003f7886 */ /* 0x000fe20000020100 */
[----:B0-----:R-:W-:Y:S02]  /*0260*/  ISETP.NE.AND P1, PT, R2, RZ, PT ;  /* 0x000000ff0200720c */ /* 0x001fe40003f25270 */
[----:B------:R0:W2:Y:S01]  /*0270*/  SHFL.IDX PT, R2, R4, RZ, 0x1f ;  /* 0x00001fff04027589 */ /* 0x0000a200000e0000 */
[----:B-1----:R-:W-:Y:S02]  /*0280*/  @UP0 ULEA UR8, UR8, UR6, 0x18 ;  /* 0x0000000608080291 */ /* 0x002fe4000f8ec03f */
[----:B------:R-:W-:-:S04]  /*0290*/  @UP0 UIADD3 UR6, -UR7, 0x100000, URZ ;  /* 0x0010000007060890 */ /* 0x000fc8000fffe13f */
[----:B------:R-:W-:Y:S02]  /*02a0*/  @UP0 USHF.L.U32 UR7, UR6, 0xb, URZ ;  /* 0x0000000b06070899 */ /* 0x000fe4000800063f */
[----:B------:R-:W-:Y:S01]  /*02b0*/  @UP0 USHF.L.U32 UR6, UR6, 0x1, URZ ;  /* 0x0000000106060899 */ /* 0x000fe2000800063f */
[----:B------:R-:W-:Y:S01]  /*02c0*/  VOTEU.ANY UP0, P0 ;  /* 0x00000000003f7886 */ /* 0x000fe20000000100 */
[----:B------:R-:W1:Y:S04]  /*02d0*/  FENCE.VIEW.ASYNC.S ;  /* 0x00000000000073c6 */ /* 0x000e680000000000 */
[----:B-1----:R0:W1:Y:S06]  /*02e0*/  @UP0 SYNCS.EXCH.64 URZ, [UR8+0x22800], UR4 ;  /* 0x02280004083f05b2 */ /* 0x00206c0008000100 */
[----:B------:R0:W3:Y:S02]  /*02f0*/  @UP1 SYNCS.EXCH.64 URZ, [UR8+0x22820], UR6 ;  /* 0x02282006083f15b2 */ /* 0x0000e40008000100 */
[----:B0-----:R-:W-:Y:S05]  /*0300*/  @P1 BRA `(.L_x_9199) ;  /* 0x0000000000481947 */ /* 0x001fea0003800000 */
[----:B------:R-:W0:Y:S01]  /*0310*/  S2UR UR5, SR_CgaCtaId ;  /* 0x00000000000579c3 */ /* 0x000e220000008800 */
        /* <DEDUP_REMOVED lines=15> */
[----:B------:R0:W0:Y:S01]  /*0410*/  SYNCS.EXCH.64 URZ, [UR8+0x22848], UR4 ;  /* 0x02284804083f75b2 */ /* 0x0000220008000100 */
[----:B------:R-:W-:Y:S01]  /*0420*/  NOP ;  /* 0x0000000000007918 */ /* 0x000fe20000000000 */
.L_x_9199:
        /* <DEDUP_REMOVED lines=22> */
.L_x_9200:
        /* <DEDUP_REMOVED lines=18> */
.L_x_9201:
        /* <DEDUP_REMOVED lines=22> */
.L_x_9202:
        /* <DEDUP_REMOVED lines=22> */
.L_x_9203:
[----:B--2---:R-:W-:Y:S01]  /*0970*/  ISETP.NE.AND P0, PT, R2, RZ, PT ;  /* 0x000000ff0200720c */ /* 0x004fe20003f05270 */
[----:B------:R-:W-:Y:S01]  /*0980*/  IMAD.MOV.U32 R2, RZ, RZ, 0x1 ;  /* 0x00000001ff027424 */ /* 0x000fe200078e00ff */
[----:B------:R-:W-:Y:S01]  /*0990*/  NOP ;  /* 0x0000000000007918 */ /* 0x000fe20000000000 */
[----:B------:R-:W-:Y:S01]  /*09a0*/  ULDC.64 UR40, c[0x0][0x208] ;  /* 0x0000820000287ab9 */ /* 0x000fe20000000a00 */
[----:B------:R-:W-:Y:S02]  /*09b0*/  BSSY B7, `(.L_x_9204) ;  /* 0x0001d08000077945 */ /* 0x000fe40003800000 */
[----:B------:R-:W-:-:S05]  /*09c0*/  SEL R2, R2, 0x2, !P0 ;  /* 0x0000000202027807 */ /* 0x000fca0004000000 */
[----:B------:R2:W-:Y:S01]  /*09d0*/  STL [R1+0x28], R2 ;  /* 0x0000280201007387 */ /* 0x0005e20000100800 */
[----:B01-34-:R-:W-:Y:S06]  /*09e0*/  BAR.SYNC.DEFER_BLOCKING 0x0 ;  /* 0x0000000000007b1d */ /* 0x01bfec0000010000 */
[----:B------:R-:W-:Y:S05]  /*09f0*/  @!P0 BRA `(.L_x_9205) ;  /* 0x0000016c00d48947 */ /* 0x000fea0003800000 */
.L_x_9206:
[----:B------:R-:W-:-:S08]  /*0a00*/  NOP ;  /* 0x0000000000007918 */ /* 0x000fd00000000000 */
[----:B------:R-:W0:Y:S02]  /*0a10*/  USETMAXREG.TRY_ALLOC.CTAPOOL UP0, 0xf0 ;  /* 0x000000f0000079c8 */ /* 0x000e240008000600 */
[----:B0-----:R-:W-:-:S13]  /*0a20*/  PLOP3.LUT P0, PT, PT, PT, UP0, 0x80, 0x0 ;  /* 0x000000000000781c */ /* 0x001fda0003f0f008 */
[----:B------:R-:W-:Y:S05]  /*0a30*/  @!P0 BRA `(.L_x_9206) ;  /* 0xfffffffc00f08947 */ /* 0x000fea000383ffff */
[----:B------:R-:W-:Y:S01]  /*0a40*/  SHF.R.U32.HI R0, RZ, 0x7, R3 ;  /* 0x00000007ff007819 */ /* 0x000fe20000011603 */
[----:B------:R-:W0:Y:S08]  /*0a50*/  S2UR UR5, SR_CgaCtaId ;  /* 0x00000000000579c3 */ /* 0x000e300000008800 */
[----:B------:R-:W-:Y:S06]  /*0a60*/  BAR.ARV 0x8, 0x120 ;  /* 0x0204800000007b1d */ /* 0x000fec0000002000 */
[----:B------:R-:W-:Y:S01]  /*0a70*/  ISETP.NE.AND P0, PT, R0, 0x1, PT ;  /* 0x000000010000780c */ /* 0x000fe20003f05270 */
[----:B------:R-:W-:Y:S01]  /*0a80*/  UMOV UR4, 0x400 ;  /* 0x0000040000047882 */ /* 0x000fe20000000000 */
[----:B--2---:R-:W-:-:S11]  /*0a90*/  LOP3.LUT R2, R2, 0xffdfffff, RZ, 0xc0, !PT ;  /* 0xffdfffff02027812 */ /* 0x004fd600078ec0ff */
[----:B------:R-:W-:Y:S06]  /*0aa0*/  @!P0 BAR.ARV 0x9, 0x100 ;  /* 0x0244000000008b1d */ /* 0x000fec0000002000 */
[----:B0-----:R-:W-:Y:S01]  /*0ab0*/  ULEA UR4, UR5, UR4, 0x18 ;  /* 0x0000000405047291 */ /* 0x001fe2000f8ec03f */
[----:B------:R-:W-:Y:S01]  /*0ac0*/  @P0 LOP3.LUT R2, R2, 0x200000, RZ, 0xfc, !PT ;  /* 0x0020000002020812 */ /* 0x000fe200078efcff */
[----:B------:R-:W-:Y:S04]  /*0ad0*/  BAR.SYNC.DEFER_BLOCKING 0x5, 0x120 ;  /* 0x0144800000007b1d */ /* 0x000fe80000010000 */
[----:B------:R-:W-:-:S02]  /*0ae0*/  IMAD.U32 R17, RZ, RZ, UR4 ;  /* 0x00000004ff117e24 */ /* 0x000fc4000f8e00ff */
[----:B------:R-:W-:-:S03]  /*0af0*/  ULDC UR4, c[0x0][0xc14] ;  /* 0x0003050000047ab9 */ /* 0x000fc60000000800 */
[----:B------:R-:W0:Y:S01]  /*0b00*/  LDS.128 R204, [R17+0x228d0] ;  /* 0x0228d00011cc7984 */ /* 0x000e220000000c00 */
[----:B------:R-:W-:Y:S06]  /*0b10*/  BAR.ARV 0x4, 0x120 ;  /* 0x0104800000007b1d */ /* 0x000fec0000002000 */
[----:B0-----:R-:W-:-:S13]  /*0b20*/  ISETP.GE.AND P0, PT, R207, UR4, PT ;  /* 0x00000004cf007c0c */ /* 0x001fda000bf06270 */
[----:B------:R-:W-:Y:S05]  /*0b30*/  @P0 BRA `(.L_x_9207) ;  /* 0x000001cc00bc0947 */ /* 0x000fea0003800000 */
[----:B------:R-:W2:Y:S01]  /*0b40*/  LDL.LU R13, [R1+0x28] ;  /* 0x00002800010d7983 */ /* 0x000ea20000300800 */
[----:B------:R-:W-:Y:S02]  /*0b50*/  VIADD R12, R3, 0xffffff80 ;  /* 0xffffff80030c7836 */ /* 0x000fe40000000000 */
[----:B------:R-:W-:Y:S02]  /*0b60*/  IMAD.MOV.U32 R233, RZ, RZ, RZ ;  /* 0x000000ffffe97224 */ /* 0x000fe400078e00ff */
[----:B------:R-:W-:Y:S01]  /*0b70*/  IMAD.MOV.U32 R18, RZ, RZ, RZ ;  /* 0x000000ffff127224 */ /* 0x000fe200078e00ff */
[----:B------:R-:W-:Y:S01]  /*0b80*/  SHF.R.S32.HI R0, RZ, 0x1f, R12 ;  /* 0x0000001fff007819 */ /* 0x000fe2000001140c */
[----:B------:R-:W-:Y:S02]  /*0b90*/  IMAD.MOV.U32 R201, RZ, RZ, RZ ;  /* 0x000000ffffc97224 */ /* 0x000fe400078e00ff */
[----:B------:R-:W-:Y:S01]  /*0ba0*/  IMAD.MOV.U32 R22, RZ, RZ, RZ ;  /* 0x000000ffff167224 */ /* 0x000fe200078e00ff */
[CC--:B------:R-:W-:Y:S01]  /*0bb0*/  LEA.HI R3, R0.reuse, R12.reuse, RZ, 0x7 ;  /* 0x0000000c00037211 */ /* 0x0c0fe200078f38ff */
[----:B------:R-:W-:Y:S01]  /*0bc0*/  IMAD.MOV.U32 R16, RZ, RZ, RZ ;  /* 0x000000ffff107224 */ /* 0x000fe200078e00ff */
[----:B------:R-:W-:-:S02]  /*0bd0*/  LEA.HI R223, R0, R12, RZ, 0x5 ;  /* 0x0000000c00df7211 */ /* 0x000fc400078f28ff */
        /* <DEDUP_REMOVED lines=14> */
[----:B------:R-:W-:Y:S02]  /*0cc0*/  LEA.HI R4, R0, R12, RZ, 0x4 ;  /* 0x0000000c00047211 */ /* 0x000fe400078f20ff */
[----:B------:R-:W-:Y:S02]  /*0cd0*/  LOP3.LUT R10, R7, 0xfffffff8, RZ, 0xc0, !PT ;  /* 0xfffffff8070a7812 */ /* 0x000fe400078ec0ff */
[----:B------:R-:W-:Y:S02]  /*0ce0*/  SHF.R.S32.HI R7, RZ, 0x4, R4 ;  /* 0x00000004ff077819 */ /* 0x000fe40000011404 */
[----:B------:R-:W-:Y:S01]  /*0cf0*/  LOP3.LUT R8, R8, 0x7ffffffc, RZ, 0xc0, !PT ;  /* 0x7ffffffc08087812 */ /* 0x000fe200078ec0ff */
[----:B------:R-:W-:Y:S01]  /*0d00*/  IMAD.IADD R10, R5, 0x1, -R10 ;  /* 0x00000001050a7824 */ /* 0x000fe200078e0a0a */
[----:B------:R-:W-:-:S02]  /*0d10*/  LOP3.LUT R5, R4, 0x3fffff0, RZ, 0xc0, !PT ;  /* 0x03fffff004057812 */ /* 0x000fc400078ec0ff */
[----:B------:R-:W-:Y:S01]  /*0d20*/  LEA.HI R4, R4, R7, RZ, 0x1 ;  /* 0x0000000704047211 */ /* 0x000fe200078f08ff */
[----:B------:R-:W-:Y:S02]  /*0d30*/  IMAD R10, R9, 0x10, R10 ;  /* 0x00000010090a7824 */ /* 0x000fe400078e020a */
[----:B------:R-:W-:Y:S01]  /*0d40*/  IMAD.IADD R8, R11, 0x1, -R8 ;  /* 0x000000010b087824 */ /* 0x000fe200078e0a08 */
[----:B------:R-:W-:Y:S01]  /*0d50*/  LOP3.LUT R6, R4, 0x1ffffffe, RZ, 0xc0, !PT ;  /* 0x1ffffffe04067812 */ /* 0x000fe200078ec0ff */
[----:B------:R-:W-:Y:S02]  /*0d60*/  IMAD R3, R3, 0x40, R10 ;  /* 0x0000004003037824 */ /* 0x000fe400078e020a */
[----:B------:R-:W-:Y:S02]  /*0d70*/  IMAD.IADD R4, R12, 0x1, -R5 ;  /* 0x000000010c047824 */ /* 0x000fe400078e0a05 */
[----:B------:R-:W-:Y:S01]  /*0d80*/  IMAD.IADD R6, R7, 0x1, -R6 ;  /* 0x0000000107067824 */ /* 0x000fe200078e0a06 */
[----:B------:R0:W-:Y:S01]  /*0d90*/  STL [R1+0x10], R3 ;  /* 0x0000100301007387 */ /* 0x0001e20000100800 */
[----:B------:R-:W-:-:S02]  /*0da0*/  IMAD R5, R223, 0x10, R4 ;  /* 0x00000010df057824 */ /* 0x000fc400078e0204 */
[----:B------:R-:W-:Y:S02]  /*0db0*/  IMAD.SHL.U32 R23, R8, 0x2, RZ ;  /* 0x0000000208177824 */ /* 0x000fe400078e00ff */
[----:B------:R-:W-:Y:S01]  /*0dc0*/  IMAD R7, R5, 0x8, R6 ;  /* 0x0000000805077824 */ /* 0x000fe200078e0206 */
[CC--:B0-----:R-:W-:Y:S02]  /*0dd0*/  LEA.HI R3, R0.reuse, R12.reuse, RZ, 0x2 ;  /* 0x0000000c00037211 */ /* 0x0c1fe400078f10ff */
[----:B------:R-:W-:Y:S02]  /*0de0*/  LEA.HI R0, R0, R12, RZ, 0x3 ;  /* 0x0000000c00007211 */ /* 0x000fe400078f18ff */
[--C-:B------:R-:W-:Y:S02]  /*0df0*/  SHF.R.S32.HI R19, RZ, 0x2, R3.reuse ;  /* 0x00000002ff137819 */ /* 0x100fe40000011403 */
[----:B------:R-:W-:Y:S02]  /*0e00*/  LOP3.LUT R237, R3, 0xfffffffc, RZ, 0xc0, !PT ;  /* 0xfffffffc03ed7812 */ /* 0x000fe400078ec0ff */
[----:B------:R-:W-:Y:S01]  /*0e10*/  SHF.R.S32.HI R4, RZ, 0x1f, R3 ;  /* 0x0000001fff047819 */ /* 0x000fe20000011403 */
[----:B------:R-:W-:Y:S01]  /*0e20*/  VIADD R232, R19, 0x40 ;  /* 0x0000004013e87836 */ /* 0x000fe20000000000 */
[----:B------:R-:W-:Y:S01]  /*0e30*/  SHF.R.S32.HI R220, RZ, 0x3, R0 ;  /* 0x00000003ffdc7819 */ /* 0x000fe20000011400 */
[----:B------:R-:W-:Y:S01]  /*0e40*/  IMAD.IADD R237, R12, 0x1, -R237 ;  /* 0x000000010ced7824 */ /* 0x000fe200078e0aed */
[----:B------:R-:W-:Y:S01]  /*0e50*/  LOP3.LUT R0, R0, 0x1ffffff8, RZ, 0xc0, !PT ;  /* 0x1ffffff800007812 */ /* 0x000fe200078ec0ff */
[----:B------:R-:W-:Y:S01]  /*0e60*/  IMAD.SHL.U32 R219, R232, 0x40, RZ ;  /* 0x00000040e8db7824 */ /* 0x000fe200078e00ff */
[----:B------:R-:W-:Y:S01]  /*0e70*/  SHF.R.S32.HI R3, RZ, 0x1f, R232 ;  /* 0x0000001fff037819 */ /* 0x000fe200000114e8 */
[----:B------:R-:W-:Y:S01]  /*0e80*/  IMAD.SHL.U32 R6, R237, 0x8, RZ ;  /* 0x00000008ed067824 */ /* 0x000fe200078e00ff */
[----:B------:R-:W-:Y:S01]  /*0e90*/  LEA.HI R4, R4, R19, RZ, 0x3 ;  /* 0x0000001304047211 */ /* 0x000fe200078f18ff */
[----:B------:R-:W-:Y:S01]  /*0ea0*/  IMAD.IADD R0, R12, 0x1, -R0 ;  /* 0x000000010c007824 */ /* 0x000fe200078e0a00 */
[----:B------:R-:W-:-:S02]  /*0eb0*/  LEA.HI R3, R3, R232, RZ, 0x3 ;  /* 0x000000e803037211 */ /* 0x000fc400078f18ff */
[----:B------:R-:W-:Y:S01]  /*0ec0*/  LOP3.LUT R219, R219, 0x1c0, RZ, 0xc0, !PT ;  /* 0x000001c0dbdb7812 */ /* 0x000fe200078ec0ff */
[----:B------:R-:W-:Y:S01]  /*0ed0*/  IMAD.SHL.U32 R211, R0, 0x8, RZ ;  /* 0x0000000800d37824 */ /* 0x000fe200078e00ff */
[----:B------:R-:W-:Y:S01]  /*0ee0*/  LOP3.LUT R4, R4, 0xfffffff8, RZ, 0xc0, !PT ;  /* 0xfffffff804047812 */ /* 0x000fe200078ec0ff */
[----:B------:R-:W-:Y:S01]  /*0ef0*/  IMAD.SHL.U32 R3, R3, 0x40, RZ ;  /* 0x0000004003037824 */ /* 0x000fe200078e00ff */
[----:B------:R-:W-:Y:S02]  /*0f00*/  LOP3.LUT R5, R219, 0x38, R6, 0xf8, !PT ;  /* 0x00000038db057812 */ /* 0x000fe400078ef806 */
[----:B------:R-:W-:Y:S01]  /*0f10*/  SHF.R.U32.HI R9, RZ, 0x3, R219 ;  /* 0x00000003ff097819 */ /* 0x000fe200000116db */
[----:B------:R-:W-:Y:S01]  /*0f20*/  IMAD.IADD R4, R19, 0x1, -R4 ;  /* 0x0000000113047824 */ /* 0x000fe200078e0a04 */
[----:B------:R-:W-:Y:S01]  /*0f30*/  LOP3.LUT R224, R3, 0xfffffe00, RZ, 0xc0, !PT ;  /* 0xfffffe0003e07812 */ /* 0x000fe200078ec0ff */
[----:B------:R-:W-:Y:S01]  /*0f40*/  IMAD.SHL.U32 R3, R7, 0x8, RZ ;  /* 0x0000000807037824 */ /* 0x000fe200078e00ff */
[----:B------:R-:W-:-:S02]  /*0f50*/  SHF.R.S32.HI R234, RZ, 0x1f, R19 ;  /* 0x0000001fffea7819 */ /* 0x000fc40000011413 */
[----:B------:R-:W-:Y:S01]  /*0f60*/  LOP3.LUT R0, R224, R5, R9, 0xf6, !PT ;  /* 0x00000005e0007212 */ /* 0x000fe200078ef609 */
[----:B------:R0:W-:Y:S01]  /*0f70*/  STL [R1+0x4], R4 ;  /* 0x0000040401007387 */ /* 0x0001e20000100800 */
[----:B------:R-:W-:-:S03]  /*0f80*/  SHF.R.S32.HI R236, RZ, 0x1f, R232 ;  /* 0x0000001fffec7819 */ /* 0x000fc600000114e8 */
[----:B------:R-:W-:Y:S01]  /*0f90*/  IMAD R0, R0, 0x2, R17 ;  /* 0x0000000200007824 */ /* 0x000fe200078e0211 */
[----:B------:R0:W-:Y:S04]  /*0fa0*/  STL [R1+0x14], R3 ;  /* 0x0000140301007387 */ /* 0x0001e80000100800 */
[----:B------:R0:W-:Y:S02]  /*0fb0*/  STL [R1+0xc], R0 ;  /* 0x00000c0001007387 */ /* 0x0001e40000100800 */
[----:B0-2---:R-:W-:-:S07]  /*0fc0*/  LOP3.LUT R200, R13, 0x1, RZ, 0xfc, !PT ;  /* 0x000000010dc87812 */ /* 0x005fce00078efcff */
.L_x_9420:
[----:B------:R-:W-:Y:S05]  /*0fd0*/  YIELD ;  /* 0x0000000000007946 */ /* 0x000fea0003800000 */
[----:B------:R-:W-:Y:S01]  /*0fe0*/  ULDC.64 UR4, c[0x0][0xa28] ;  /* 0x00028a0000047ab9 */ /* 0x000fe20000000a00 */
[----:B0--345:R-:W0:Y:S01]  /*0ff0*/  LDC.64 R6, c[0x0][0xa08] ;  /* 0x00028200ff067b82 */ /* 0x039e220000000a00 */
[----:B------:R-:W-:Y:S01]  /*1000*/  ISETP.NE.U32.AND P1, PT, RZ, UR4, PT ;  /* 0x00000004ff007c0c */ /* 0x000fe2000bf25070 */
[----:B------:R-:W-:Y:S02]  /*1010*/  IMAD.MOV.U32 R3, RZ, RZ, RZ ;  /* 0x000000ffff037224 */ /* 0x000fe400078e00ff */
[----:B------:R-:W-:Y:S01]  /*1020*/  IMAD.MOV.U32 R25, RZ, RZ, RZ ;  /* 0x000000ffff197224 */ /* 0x000fe200078e00ff */
[----:B------:R-:W-:Y:S01]  /*1030*/  ISETP.NE.AND.EX P1, PT, RZ, UR5, PT, P1 ;  /* 0x00000005ff007c0c */ /* 0x000fe2000bf25310 */
[----:B------:R-:W-:-:S02]  /*1040*/  ULDC.64 UR4, c[0x0][0xa18] ;  /* 0x0002860000047ab9 */ /* 0x000fc40000000a00 */
[----:B------:R-:W-:-:S04]  /*1050*/  ISETP.NE.U32.AND P2, PT, RZ, UR4, PT ;  /* 0x00000004ff007c0c */ /* 0x000fc8000bf45070 */
[----:B------:R-:W-:Y:S01]  /*1060*/  ISETP.NE.AND.EX P2, PT, RZ, UR5, PT, P2 ;  /* 0x00000005ff007c0c */ /* 0x000fe2000bf45320 */
[----:B------:R-:W-:Y:S02]  /*1070*/  ULDC.64 UR4, c[0x0][0xa08] ;  /* 0x0002820000047ab9 */ /* 0x000fe40000000a00 */
[----:B------:R-:W-:-:S03]  /*1080*/  ISETP.NE.U32.AND P0, PT, RZ, UR4, PT ;  /* 0x00000004ff007c0c */ /* 0x000fc6000bf05070 */
[----:B-1----:R-:W1:Y:S01]  /*1090*/  @P1 LDC.64 R4, c[0x0][0xa28] ;  /* 0x00028a00ff041b82 */ /* 0x002e620000000a00 */
        /* <DEDUP_REMOVED lines=19> */
[----:B------:R-:W-:Y:S01]  /*11d0*/  IMAD.U32 R24, RZ, RZ, UR4 ;  /* 0x00000004ff187e24 */ /* 0x000fe2000f8e00ff */
        /* <DEDUP_REMOVED lines=10> */
.L_x_9208:
[----:B------:R-:W-:Y:S01]  /*1280*/  ULDC.64 UR4, c[0x0][0xa20] ;  /* 0x0002880000047ab9 */ /* 0x000fe20000000a00 */
[----:B------:R-:W-:Y:S01]  /*1290*/  IMAD.MOV.U32 R235, RZ, RZ, R205 ;  /* 0x000000ffffeb7224 */ /* 0x000fe200078e00cd */
[----:B------:R-:W-:Y:S01]  /*12a0*/  ISETP.NE.U32.AND P1, PT, RZ, UR4, PT ;  /* 0x00000004ff007c0c */ /* 0x000fe2000bf25070 */
[----:B------:R-:W-:Y:S02]  /*12b0*/  IMAD.MOV.U32 R225, RZ, RZ, R206 ;  /* 0x000000ffffe17224 */ /* 0x000fe400078e00ce */
[----:B------:R-:W-:Y:S01]  /*12c0*/  IMAD.MOV.U32 R226, RZ, RZ, R207 ;  /* 0x000000ffffe27224 */ /* 0x000fe200078e00cf */
[----:B------:R-:W-:-:S13]  /*12d0*/  ISETP.NE.AND.EX P1, PT, RZ, UR5, PT, P1 ;  /* 0x00000005ff007c0c */ /* 0x000fda000bf25310 */
[----:B------:R-:W-:Y:S05]  /*12e0*/  @!P1 BRA `(.L_x_9209) ;  /* 0x0000000000109947 */ /* 0x000fea0003800000 */
[----:B------:R-:W0:Y:S02]  /*12f0*/  LDC.64 R4, c[0x0][0xa20] ;  /* 0x00028800ff047b82 */ /* 0x000e240000000a00 */
[----:B0-----:R-:W-:-:S05]  /*1300*/  IMAD.WIDE R4, R207, 0x4, R4 ;  /* 0x00000004cf047825 */ /* 0x001fca00078e0204 */
[----:B------:R0:W5:Y:S01]  /*1310*/  LDG.E R24, desc[UR40][R4.64] ;  /* 0x0000002804187981 */ /* 0x000162000c1e1900 */
[----:B------:R-:W-:Y:S05]  /*1320*/  BRA `(.L_x_9210) ;  /* 0x0000000000107947 */ /* 0x000fea0003800000 */
.L_x_9209:
[----:B------:R-:W-:Y:S05]  /*1330*/  @!P0 BRA `(.L_x_9210) ;  /* 0x00000000000c8947 */ /* 0x000fea0003800000 */
[----:B------:R-:W2:Y:S04]  /*1340*/  LDG.E R5, desc[UR40][R10.64] ;  /* 0x000000280a057981 */ /* 0x000ea8000c1e1900 */
[----:B------:R-:W2:Y:S02]  /*1350*/  LDG.E R24, desc[UR40][R10.64+0x4] ;  /* 0x000004280a187981 */ /* 0x000ea4000c1e1900 */
[----:B--2---:R-:W-:-:S07]  /*1360*/  IMAD.IADD R24, R24, 0x1, -R5 ;  /* 0x0000000118187824 */ /* 0x004fce00078e0a05 */
.L_x_9210:
        /* <DEDUP_REMOVED lines=38> */
.L_x_9213:
[----:B------:R-:W-:-:S13]  /*15d0*/  ISETP.NE.AND P0, PT, R11, 0x1, PT ;  /* 0x000000010b00780c */ /* 0x000fda0003f05270 */
[----:B------:R-:W0:Y:S02]  /*15e0*/  @P0 LDC.64 R4, c[0x0][0x9e8] ;  /* 0x00027a00ff040b82 */ /* 0x000e240000000a00 */
[----:B0-----:R-:W-:-:S05]  /*15f0*/  @P0 IMAD.HI.U32 R4, R3, R4, RZ ;  /* 0x0000000403040227 */ /* 0x001fca00078e00ff */
[----:B------:R-:W-:-:S07]  /*1600*/  @P0 SHF.R.U32.HI R3, RZ, R5, R4 ;  /* 0x00000005ff030219 */ /* 0x000fce0000011604 */
.L_x_9214:
[----:B------:R-:W-:Y:S05]  /*1610*/  BSYNC B0 ;  /* 0x0000000000007941 */ /* 0x000fea0003800000 */
.L_x_9212:
[----:B------:R-:W-:-:S05]  /*1620*/  IMAD R3, R3, R11, R11 ;  /* 0x0000000b03037224 */ /* 0x000fca00078e020b */
[----:B------:R-:W-:-:S07]  /*1630*/  VIMNMX R0, R0, R3, PT ;  /* 0x0000000300007248 */ /* 0x000fce0003fe0100 */
.L_x_9211:
        /* <DEDUP_REMOVED lines=15> */
.L_x_9217:
[----:B------:R-:W-:Y:S01]  /*1730*/  ISETP.NE.AND P0, PT, R11, 0x1, PT ;  /* 0x000000010b00780c */ /* 0x000fe20003f05270 */
[----:B------:R-:W-:-:S12]  /*1740*/  IMAD.MOV.U32 R4, RZ, RZ, R61 ;  /* 0x000000ffff047224 */ /* 0x000fd800078e003d */
[----:B------:R-:W0:Y:S02]  /*1750*/  @P0 LDC.64 R6, c[0x0][0x9e8] ;  /* 0x00027a00ff060b82 */ /* 0x000e240000000a00 */
[----:B0-----:R-:W-:-:S05]  /*1760*/  @P0 IMAD.HI.U32 R6, R61, R6, RZ ;  /* 0x000000063d060227 */ /* 0x001fca00078e00ff */
[----:B------:R-:W-:-:S07]  /*1770*/  @P0 SHF.R.U32.HI R4, RZ, R7, R6 ;  /* 0x00000007ff040219 */ /* 0x000fce0000011606 */
.L_x_9218:
[----:B------:R-:W-:Y:S05]  /*1780*/  BSYNC B0 ;  /* 0x0000000000007941 */ /* 0x000fea0003800000 */
.L_x_9216:
[----:B------:R-:W-:-:S05]  /*1790*/  IMAD R4, R4, R11, RZ ;  /* 0x0000000b04047224 */ /* 0x000fca00078e02ff */
[----:B------:R-:W-:-:S07]  /*17a0*/  VIMNMX R3, R3, R4, !PT ;  /* 0x0000000403037248 */ /* 0x000fce0007fe0100 */
.L_x_9215:
        /* <DEDUP_REMOVED lines=44> */
.L_x_9221:
[----:B------:R-:W-:Y:S05]  /*1a70*/  BSYNC B6 ;  /* 0x0000000000067941 */ /* 0x000fea0003800000 */
.L_x_9220:
        /* <DEDUP_REMOVED lines=20> */
.L_x_9223:
[----:B------:R-:W-:Y:S05]  /*1bc0*/  BSYNC B6 ;  /* 0x0000000000067941 */ /* 0x000fea0003800000 */
.L_x_9222:
[----:B------:R-:W-:Y:S01]  /*1bd0*/  ULDC.64 UR4, c[0x0][0x9f8] ;  /* 0x00027e0000047ab9 */ /* 0x000fe20000000a00 */
[----:B------:R-:W2:Y:S01]  /*1be0*/  LDL R32, [R1+0x4] ;  /* 0x0000040001207983 */ /* 0x000ea20000100800 */
[----:B------:R-:W-:Y:S01]  /*1bf0*/  ISETP.NE.U32.AND P0, PT, RZ, UR4, PT ;  /* 0x00000004ff007c0c */ /* 0x000fe2000bf05070 */
[----:B------:R-:W0:Y:S08]  /*1c00*/  LDC R0, c[0x0][0x428] ;  /* 0x00010a00ff007b82 */ /* 0x000e300000000800 */
[----:B------:R-:W1:Y:S01]  /*1c10*/  LDC.64 R44, c[0x0][0x2f0] ;  /* 0x0000bc00ff2c7b82 */ /* 0x000e620000000a00 */
[----:B------:R-:W-:Y:S01]  /*1c20*/  ISETP.NE.AND.EX P0, PT, RZ, UR5, PT, P0 ;  /* 0x00000005ff007c0c */ /* 0x000fe2000bf05300 */
[----:B------:R-:W3:Y:S01]  /*1c30*/  S2R R26, SR_TID.X ;  /* 0x00000000001a7919 */ /* 0x000ee20000002100 */
[----:B------:R-:W-:Y:S01]  /*1c40*/  IMAD.IADD R58, R25, 0x1, R24 ;  /* 0x00000001193a7824 */ /* 0x000fe200078e0218 */
[----:B------:R-:W-:Y:S01]  /*1c50*/  ULDC.64 UR6, c[0x0][0xa08] ;  /* 0x0002820000067ab9 */ /* 0x000fe20000000a00 */
[----:B------:R-:W-:Y:S01]  /*1c60*/  ULDC.64 UR4, c[0x0][0x2f8] ;  /* 0x0000be0000047ab9 */ /* 0x000fe20000000a00 */
[----:B------:R-:W-:-:S02]  /*1c70*/  IMAD.SHL.U32 R20, R237, 0x8, RZ ;  /* 0x00000008ed147824 */ /* 0x000fc400078e00ff */
[----:B------:R-:W4:Y:S08]  /*1c80*/  LDC R27, c[0x0][0x3d4] ;  /* 0x0000f500ff1b7b82 */ /* 0x000f300000000800 */
[----:B------:R-:W3:Y:S08]  /*1c90*/  @P0 LDC.64 R4, c[0x0][0x9f8] ;  /* 0x00027e00ff040b82 */ /* 0x000ef00000000a00 */
[----:B------:R-:W4:Y:S08]  /*1ca0*/  LDC.64 R56, c[0x0][0x3d8] ;  /* 0x0000f600ff387b82 */ /* 0x000f300000000a00 */
[----:B------:R-:W4:Y:S01]  /*1cb0*/  LDC.64 R24, c[0x0][0x3e8] ;  /* 0x0000fa00ff187b82 */ /* 0x000f220000000a00 */
[----:B---3--:R-:W-:-:S05]  /*1cc0*/  @P0 IMAD.WIDE R4, R207, 0x4, R4 ;  /* 0x00000004cf040825 */ /* 0x008fca00078e0204 */
[----:B------:R3:W2:Y:S01]  /*1cd0*/  @P0 LDG.E R207, desc[UR40][R4.64] ;  /* 0x0000002804cf0981 */ /* 0x0006a2000c1e1900 */
[----:B0-----:R-:W-:Y:S01]  /*1ce0*/  ISETP.NE.AND P0, PT, R0, 0x1, PT ;  /* 0x000000010000780c */ /* 0x001fe20003f05270 */
[C---:B------:R-:W-:Y:S01]  /*1cf0*/  VIADD R100, R20.reuse, 0x20 ;  /* 0x0000002014647836 */ /* 0x040fe20000000000 */
[----:B------:R-:W-:Y:S01]  /*1d00*/  SHF.R.S32.HI R33, RZ, 0x1f, R58 ;  /* 0x0000001fff217819 */ /* 0x000fe2000001143a */
[C---:B------:R-:W-:Y:S01]  /*1d10*/  VIADD R99, R20.reuse, 0x40 ;  /* 0x0000004014637836 */ /* 0x040fe20000000000 */
[----:B------:R-:W-:Y:S01]  /*1d20*/  SHF.R.U32.HI R26, RZ, 0x7, R26 ;  /* 0x00000007ff1a7819 */ /* 0x000fe2000001161a */
[----:B------:R-:W-:Y:S01]  /*1d30*/  VIADD R98, R20, 0x60 ;  /* 0x0000006014627836 */ /* 0x000fe20000000000 */
[----:B------:R-:W-:Y:S01]  /*1d40*/  SHF.R.S32.HI R21, RZ, 0x1f, R20 ;  /* 0x0000001fff157819 */ /* 0x000fe20000011414 */
[-C--:B-1----:R-:W-:Y:S01]  /*1d50*/  IMAD R6, R33, R44.reuse, RZ ;  /* 0x0000002c21067224 */ /* 0x082fe200078e02ff */
[----:B------:R-:W-:Y:S01]  /*1d60*/  ISETP.NE.AND P6, PT, R26, 0x1, PT ;  /* 0x000000011a00780c */ /* 0x000fe20003fc5270 */
[----:B---3--:R-:W-:Y:S01]  /*1d70*/  IMAD.WIDE.U32 R4, R58, R44, RZ ;  /* 0x0000002c3a047225 */ /* 0x008fe200078e00ff */
[----:B------:R-:W-:-:S02]  /*1d80*/  SHF.L.U64.HI R90, R44, 0x6, R45 ;  /* 0x000000062c5a7819 */ /* 0x000fc4000001022d */
[----:B----4-:R-:W-:Y:S01]  /*1d90*/  SHF.L.U64.HI R86, R24, 0x6, R25 ;  /* 0x0000000618567819 */ /* 0x010fe20000010219 */
[----:B------:R-:W0:Y:S01]  /*1da0*/  @P0 LDC R3, c[0x0][0x42c] ;  /* 0x00010b00ff030b82 */ /* 0x000e220000000800 */
[----:B------:R-:W-:Y:S01]  /*1db0*/  VIADD R96, R20, 0x80 ;  /* 0x0000008014607836 */ /* 0x000fe20000000000 */
[----:B------:R-:W-:Y:S01]  /*1dc0*/  SHF.L.U64.HI R87, R56, 0x6, R57 ;  /* 0x0000000638577819 */ /* 0x000fe20000010239 */
[----:B------:R-:W-:Y:S02]  /*1dd0*/  VIADD R94, R20, 0xa0 ;  /* 0x000000a0145e7836 */ /* 0x000fe40000000000 */
[----:B------:R-:W-:Y:S02]  /*1de0*/  IMAD.SHL.U32 R40, R237, 0x4, RZ ;  /* 0x00000004ed287824 */ /* 0x000fe400078e00ff */
[----:B------:R-:W-:Y:S01]  /*1df0*/  IMAD.WIDE.U32 R10, R19, R24, R20 ;  /* 0x00000018130a7225 */ /* 0x000fe200078e0014 */
[----:B------:R-:W1:Y:S02]  /*1e00*/  @P0 LDC R7, c[0x0][0x430] ;  /* 0x00010c00ff070b82 */ /* 0x000e640000000800 */
[----:B------:R-:W-:Y:S01]  /*1e10*/  SHF.R.S32.HI R41, RZ, 0x1f, R40 ;  /* 0x0000001fff297819 */ /* 0x000fe20000011428 */
[----:B------:R-:W-:-:S02]  /*1e20*/  IMAD.MOV.U32 R82, RZ, RZ, 0x20 ;  /* 0x00000020ff527424 */ /* 0x000fc400078e00ff */
[----:B------:R-:W-:Y:S01]  /*1e30*/  VIADD R83, R26, 0x8 ;  /* 0x000000081a537836 */ /* 0x000fe20000000000 */
[----:B------:R-:W-:Y:S01]  /*1e40*/  SHF.R.U32.HI R26, RZ, 0x3, R219 ;  /* 0x00000003ff1a7819 */ /* 0x000fe200000116db */
[----:B------:R-:W-:Y:S02]  /*1e50*/  IMAD R79, R45, 0x60, RZ ;  /* 0x000000602d4f7824 */ /* 0x000fe400078e02ff */
[----:B------:R-:W-:Y:S02]  /*1e60*/  IMAD.SHL.U32 R88, R44, 0x40, RZ ;  /* 0x000000402c587824 */ /* 0x000fe400078e00ff */
[----:B------:R-:W-:Y:S02]  /*1e70*/  IMAD.SHL.U32 R85, R56, 0x40, RZ ;  /* 0x0000004038557824 */ /* 0x000fe400078e00ff */
[----:B------:R-:W-:-:S04]  /*1e80*/  IMAD.WIDE.U32 R50, R24, 0x60, RZ ;  /* 0x0000006018327825 */ /* 0x000fc800078e00ff */
[----:B0-----:R-:W-:-:S04]  /*1e90*/  @P0 IMAD.HI.U32 R0, R206, R3, RZ ;  /* 0x00000003ce000227 */ /* 0x001fc800078e00ff */
[----:B------:R-:W-:Y:S02]  /*1ea0*/  IMAD R3, R58, R45, R6 ;  /* 0x0000002d3a037224 */ /* 0x000fe400078e0206 */
[----:B------:R-:W-:Y:S01]  /*1eb0*/  IMAD R6, R234, R44, RZ ;  /* 0x0000002cea067224 */ /* 0x000fe200078e02ff */
[----:B-1----:R-:W-:Y:S01]  /*1ec0*/  @P0 SHF.R.U32.HI R206, RZ, R7, R0 ;  /* 0x00000007ffce0219 */ /* 0x002fe20000011600 */
[----:B------:R-:W-:Y:S01]  /*1ed0*/  IMAD.IADD R5, R5, 0x1, R3 ;  /* 0x0000000105057824 */ /* 0x000fe200078e0203 */
[----:B------:R-:W-:Y:S01]  /*1ee0*/  ISETP.NE.U32.AND P0, PT, RZ, UR6, PT ;  /* 0x00000006ff007c0c */ /* 0x000fe2000bf05070 */
[----:B------:R-:W-:Y:S01]  /*1ef0*/  IMAD R6, R19, R45, R6 ;  /* 0x0000002d13067224 */ /* 0x000fe200078e0206 */
[----:B------:R-:W-:Y:S01]  /*1f00*/  SHF.R.S32.HI R7, RZ, 0x1f, R206 ;  /* 0x0000001fff077819 */ /* 0x000fe200000114ce */
[----:B------:R-:W-:Y:S01]  /*1f10*/  IMAD.WIDE.U32 R4, R206, UR4, R4 ;  /* 0x00000004ce047c25 */ /* 0x000fe2000f8e0004 */
[----:B------:R-:W-:-:S03]  /*1f20*/  ISETP.NE.AND.EX P0, PT, RZ, UR7, PT, P0 ;  /* 0x00000007ff007c0c */ /* 0x000fc6000bf05300 */
[----:B------:R-:W-:Y:S02]  /*1f30*/  IMAD R3, R7, UR4, RZ ;  /* 0x0000000407037c24 */ /* 0x000fe4000f8e02ff */
[----:B------:R-:W-:Y:S02]  /*1f40*/  IMAD.SHL.U32 R91, R24, 0x40, RZ ;  /* 0x00000040185b7824 */ /* 0x000fe400078e00ff */
[----:B------:R-:W-:Y:S01]  /*1f50*/  IMAD R3, R206, UR5, R3 ;  /* 0x00000005ce037c24 */ /* 0x000fe2000f8e0203 */
[----:B------:R-:W-:Y:S01]  /*1f60*/  ULDC.64 UR4, c[0x0][0x300] ;  /* 0x0000c00000047ab9 */ /* 0x000fe20000000a00 */
[----:B------:R-:W-:Y:S02]  /*1f70*/  IMAD.SHL.U32 R80, R27, 0x2, RZ ;  /* 0x000000021b507824 */ /* 0x000fe400078e00ff */
[----:B------:R-:W-:Y:S02]  /*1f80*/  IMAD.IADD R5, R5, 0x1, R3 ;  /* 0x0000000105057824 */ /* 0x000fe400078e0203 */
[----:B--2---:R-:W-:-:S05]  /*1f90*/  IMAD.SHL.U32 R89, R32, 0x40, RZ ;  /* 0x0000004020597824 */ /* 0x004fca00078e00ff */
[----:B------:R-:W-:-:S04]  /*1fa0*/  LOP3.LUT R89, R89, 0x1c0, RZ, 0xc0, !PT ;  /* 0x000001c059597812 */ /* 0x000fc800078ec0ff */
[----:B------:R-:W-:Y:S02]  /*1fb0*/  SHF.R.U32.HI R84, RZ, 0x3, R89 ;  /* 0x00000003ff547819 */ /* 0x000fe40000011659 */
        /* <DEDUP_REMOVED lines=11> */
[----:B------:R-:W-:Y:S01]  /*2070*/  ISETP.GE.AND P1, PT, R100, UR4, PT ;  /* 0x0000000464007c0c */ /* 0x000fe2000bf26270 */
[----:B------:R-:W-:Y:S01]  /*2080*/  IMAD.WIDE.U32 R44, R44, 0x60, RZ ;  /* 0x000000602c2c7825 */ /* 0x000fe200078e00ff */
[----:B------:R-:W-:-:S02]  /*2090*/  IADD3 R95, P0, R28, R4, RZ ;  /* 0x000000041c5f7210 */ /* 0x000fc40007f1e0ff */
        /* <DEDUP_REMOVED lines=8> */
[----:B------:R-:W-:Y:S01]  /*2120*/  SEL R0, RZ, 0x1, P0 ;  /* 0x00000001ff007807 */ /* 0x000fe20000000000 */
[----:B------:R-:W-:Y:S01]  /*2130*/  VIADD R4, R20, 0xc0 ;  /* 0x000000c014047836 */ /* 0x000fe20000000000 */
[----:B------:R-:W-:Y:S01]  /*2140*/  ISETP.GE.AND P0, PT, R99, UR4, PT ;  /* 0x0000000463007c0c */ /* 0x000fe2000bf06270 */
[----:B------:R-:W-:Y:S01]  /*2150*/  IMAD R7, R206, UR7, R3 ;  /* 0x00000007ce077c24 */ /* 0x000fe2000f8e0203 */
[----:B------:R-:W-:Y:S01]  /*2160*/  ISETP.GE.AND P3, PT, R6, UR4, PT ;  /* 0x0000000406007c0c */ /* 0x000fe2000bf66270 */
[----:B------:R-:W-:Y:S01]  /*2170*/  IMAD.IADD R79, R45, 0x1, R79 ;  /* 0x000000012d4f7824 */ /* 0x000fe200078e024f */
[----:B------:R-:W-:-:S02]  /*2180*/  LOP3.LUT R0, R5, 0x2, R0, 0xe2, !PT ;  /* 0x0000000205007812 */ /* 0x000fc400078ee200 */
[----:B------:R-:W-:Y:S02]  /*2190*/  SEL R3, RZ, 0x4, P0 ;  /* 0x00000004ff037807 */ /* 0x000fe40000000000 */
[----:B------:R-:W-:Y:S02]  /*21a0*/  SEL R6, RZ, 0x8, P1 ;  /* 0x00000008ff067807 */ /* 0x000fe40000800000 */
[----:B------:R-:W-:Y:S02]  /*21b0*/  ISETP.GE.AND P0, PT, R96, UR4, PT ;  /* 0x0000000460007c0c */ /* 0x000fe4000bf06270 */
        /* <DEDUP_REMOVED lines=27> */
[-C--:B------:R-:W-:Y:S01]  /*2370*/  IMAD R6, R234, R24.reuse, RZ ;  /* 0x00000018ea067224 */ /* 0x080fe200078e02ff */
[----:B------:R-:W-:Y:S01]  /*2380*/  LEA.HI R12, R12, R3, RZ, 0x3 ;  /* 0x000000030c0c7211 */ /* 0x000fe200078f18ff */
[----:B------:R-:W-:Y:S01]  /*2390*/  IMAD.IADD R5, R5, 0x1, R13 ;  /* 0x0000000105057824 */ /* 0x000fe200078e020d */
[----:B------:R-:W-:Y:S01]  /*23a0*/  LOP3.LUT R3, R89, 0x18, R20, 0xf8, !PT ;  /* 0x0000001859037812 */ /* 0x000fe200078ef814 */
[----:B------:R-:W-:Y:S01]  /*23b0*/  IMAD.IADD R9, R13, 0x1, R9 ;  /* 0x000000010d097824 */ /* 0x000fe200078e0209 */
[----:B-----5:R-:W-:Y:S01]  /*23c0*/  SHF.R.S32.HI R13, RZ, 0x1f, R31 ;  /* 0x0000001fff0d7819 */ /* 0x020fe2000001141f */
[C---:B------:R-:W-:Y:S01]  /*23d0*/  IMAD R15, R19.reuse, R25, R6 ;  /* 0x00000019130f7224 */ /* 0x040fe200078e0206 */
[----:B------:R-:W-:Y:S01]  /*23e0*/  SHF.R.S32.HI R74, RZ, 0x3, R12 ;  /* 0x00000003ff4a7819 */ /* 0x000fe2000001140c */
[----:B------:R-:W-:Y:S01]  /*23f0*/  IMAD.WIDE.U32 R6, R19, R24, R40 ;  /* 0x0000001813067225 */ /* 0x000fe200078e0028 */
[----:B------:R-:W-:-:S03]  /*2400*/  LOP3.LUT R75, R12, 0xfffffff8, RZ, 0xc0, !PT ;  /* 0xfffffff80c4b7812 */ /* 0x000fc600078ec0ff */
[----:B------:R-:W-:Y:S01]  /*2410*/  IMAD R14, R13, R24, RZ ;  /* 0x000000180d0e7224 */ /* 0x000fe200078e02ff */
[----:B------:R-:W-:Y:S01]  /*2420*/  SHF.R.S32.HI R66, RZ, 0x1f, R75 ;  /* 0x0000001fff427819 */ /* 0x000fe2000001144b */
[----:B------:R-:W-:Y:S01]  /*2430*/  IMAD.WIDE.U32 R52, R31, R56, R4 ;  /* 0x000000381f347225 */ /* 0x000fe200078e0004 */
[----:B------:R-:W-:Y:S02]  /*2440*/  LOP3.LUT R4, R3, R84, RZ, 0x3c, !PT ;  /* 0x0000005403047212 */ /* 0x000fe400078e3cff */
[--C-:B------:R-:W-:Y:S01]  /*2450*/  LOP3.LUT R3, R89, 0x38, R12.reuse, 0xf8, !PT ;  /* 0x0000003859037812 */ /* 0x100fe200078ef80c */
[----:B------:R-:W-:Y:S01]  /*2460*/  IMAD.IADD R7, R7, 0x1, R15 ;  /* 0x0000000107077824 */ /* 0x000fe200078e020f */
[----:B------:R-:W-:Y:S01]  /*2470*/  LOP3.LUT R12, R219, 0x38, R12, 0xf8, !PT ;  /* 0x00000038db0c7812 */ /* 0x000fe200078ef80c */
[----:B------:R-:W-:Y:S02]  /*2480*/  IMAD.IADD R11, R15, 0x1, R11 ;  /* 0x000000010f0b7824 */ /* 0x000fe400078e020b */
[----:B------:R-:W-:Y:S01]  /*2490*/  IMAD R15, R31, R25, R14 ;  /* 0x000000191f0f7224 */ /* 0x000fe200078e020e */
[----:B------:R-:W-:Y:S01]  /*24a0*/  LOP3.LUT R69, R12, R26, RZ, 0x3c, !PT ;  /* 0x0000001a0c457212 */ /* 0x000fe200078e3cff */
[----:B------:R-:W-:-:S02]  /*24b0*/  IMAD R14, R13, R56, RZ ;  /* 0x000000380d0e7224 */ /* 0x000fc400078e02ff */
[----:B------:R-:W-:Y:S01]  /*24c0*/  IMAD R81, R223, 0x200, R4 ;  /* 0x00000200df517824 */ /* 0x000fe200078e0204 */
[----:B------:R-:W-:Y:S01]  /*24d0*/  LOP3.LUT R4, R3, R84, RZ, 0x3c, !PT ;  /* 0x0000005403047212 */ /* 0x000fe200078e3cff */
[----:B------:R-:W-:Y:S01]  /*24e0*/  IMAD.WIDE.U32 R46, R31, R24, R6 ;  /* 0x000000181f2e7225 */ /* 0x000fe200078e0006 */
[----:B------:R-:W-:-:S03]  /*24f0*/  SEL R3, RZ, 0xffffff80, P3 ;  /* 0xffffff80ff037807 */ /* 0x000fc60001800000 */
[C---:B------:R-:W-:Y:S01]  /*2500*/  IMAD.WIDE.U32 R48, R31.reuse, R24, R10 ;  /* 0x000000181f307225 */ /* 0x040fe200078e000a */
[C---:B------:R-:W-:Y:S02]  /*2510*/  LOP3.LUT R3, R0.reuse, 0x80, R3, 0xc8, !PT ;  /* 0x0000008000037812 */ /* 0x040fe400078ec803 */
[----:B------:R-:W-:Y:S01]  /*2520*/  LOP3.LUT R0, R0, 0x40, RZ, 0xc0, !PT ;  /* 0x0000004000007812 */ /* 0x000fe200078ec0ff */
[----:B------:R-:W-:Y:S02]  /*2530*/  IMAD R7, R31, R57, R14 ;  /* 0x000000391f077224 */ /* 0x000fe400078e020e */
[----:B------:R-:W-:Y:S02]  /*2540*/  IMAD R11, R57, 0x60, RZ ;  /* 0x00000060390b7824 */ /* 0x000fe400078e02ff */
[----:B------:R-:W-:-:S04]  /*2550*/  IMAD.WIDE.U32 R54, R31, R56, R8 ;  /* 0x000000381f367225 */ /* 0x000fc800078e0008 */
[----:B------:R-:W-:Y:S02]  /*2560*/  IMAD R25, R25, 0x60, RZ ;  /* 0x0000006019197824 */ /* 0x000fe400078e02ff */
        /* <DEDUP_REMOVED lines=10> */
[----:B------:R-:W-:Y:S02]  /*2610*/  IMAD R71, R223, 0x200, R4 ;  /* 0x00000200df477824 */ /* 0x000fe400078e0204 */
[----:B------:R-:W-:Y:S02]  /*2620*/  IMAD.IADD R69, R224, 0x1, R69 ;  /* 0x00000001e0457824 */ /* 0x000fe400078e0245 */
[----:B------:R-:W-:-:S07]  /*2630*/  IMAD.IADD R67, R43, 0x1, R67 ;  /* 0x000000012b437824 */ /* 0x000fce00078e0243 */
.L_x_9271:
[----:B0-----:R-:W0:Y:S01]  /*2640*/  LDC.64 R102, c[0x0][0x2d8] ;  /* 0x0000b600ff667b82 */ /* 0x001e220000000a00 */
        /* <DEDUP_REMOVED lines=8> */
[CC--:B------:R-:W-:Y:S02]  /*26d0*/  IADD3 R4, P3, P4, R95.reuse, R108.reuse, R88 ;  /* 0x0000006c5f047210 */ /* 0x0c0fe40007c7e058 */
[----:B------:R-:W-:Y:S01]  /*26e0*/  IADD3 R6, P5, R95, R108, RZ ;  /* 0x0000006c5f067210 */ /* 0x000fe20007fbe0ff */
[----:B------:R-:W-:-:S04]  /*26f0*/  IMAD.IADD R111, R109, 0x1, R5 ;  /* 0x000000016d6f7824 */ /* 0x000fc800078e0205 */
[----:B------:R-:W-:Y:S01]  /*2700*/  IMAD.X R7, R111, 0x1, R93, P5 ;  /* 0x000000016f077824 */ /* 0x000fe200028e065d */
[----:B------:R-:W-:Y:S02]  /*2710*/  IADD3.X R5, R93, R111, R90, P3, P4 ;  /* 0x0000006f5d057210 */ /* 0x000fe40001fe845a */
[-C--:B0-----:R-:W-:Y:S02]  /*2720*/  LEA R12, P3, R4, R102.reuse, 0x1 ;  /* 0x00000066040c7211 */ /* 0x081fe400078608ff */
[----:B------:R-:W-:Y:S02]  /*2730*/  LEA R14, P5, R6, R102, 0x1 ;  /* 0x00000066060e7211 */ /* 0x000fe400078a08ff */
[-C--:B------:R-:W-:Y:S01]  /*2740*/  LEA.HI.X R13, R4, R103.reuse, R5, 0x1, P3 ;  /* 0x00000067040d7211 */ /* 0x080fe200018f0c05 */
[----:B------:R-:W-:Y:S01]  /*2750*/  IMAD R5, R18, 0x1800, R81 ;  /* 0x0000180012057824 */ /* 0x000fe200078e0251 */
[----:B-1----:R-:W-:Y:S02]  /*2760*/  ISETP.GE.AND P3, PT, R107, 0x1, PT ;  /* 0x000000016b00780c */ /* 0x002fe40003f66270 */
[----:B------:R-:W-:Y:S01]  /*2770*/  LEA.HI.X R15, R6, R103, R7, 0x1, P5 ;  /* 0x00000067060f7211 */ /* 0x000fe200028f0c07 */
[----:B------:R-:W-:Y:S01]  /*2780*/  IMAD R7, R18, 0x1800, R77 ;  /* 0x0000180012077824 */ /* 0x000fe200078e024d */
[----:B------:R-:W-:Y:S01]  /*2790*/  ISETP.GT.AND P4, PT, R63, R60, PT ;  /* 0x0000003c3f00720c */ /* 0x000fe20003f84270 */
[----:B------:R-:W-:-:S02]  /*27a0*/  IMAD R110, R5, 0x2, R30 ;  /* 0x00000002056e7824 */ /* 0x000fc400078e021e */
[----:B------:R-:W-:Y:S01]  /*27b0*/  IMAD R106, R7, 0x2, R30 ;  /* 0x00000002076a7824 */ /* 0x000fe200078e021e */
[----:B------:R-:W-:-:S05]  /*27c0*/  P2R R101, PR, RZ, 0x10 ;  /* 0x00000010ff657803 */ /* 0x000fca0000000000 */
[----:B---34-:R-:W-:Y:S05]  /*27d0*/  @!P3 BRA `(.L_x_9225) ;  /* 0x000000280094b947 */ /* 0x018fea0003800000 */
        /* <DEDUP_REMOVED lines=42> */
.L_x_9228:
[----:B------:R-:W-:Y:S05]  /*2a80*/  BSYNC B1 ;  /* 0x0000000000017941 */ /* 0x000fea0003800000 */
.L_x_9227:
        /* <DEDUP_REMOVED lines=29> */
.L_x_9230:
[----:B------:R-:W-:Y:S05]  /*2c60*/  BSYNC B1 ;  /* 0x0000000000017941 */ /* 0x000fea0003800000 */
.L_x_9229:
[----:B0-----:R-:W-:Y:S01]  /*2c70*/  IMAD.MOV.U32 R4, RZ, RZ, R38 ;  /* 0x000000ffff047224 */ /* 0x001fe200078e0026 */
        /* <DEDUP_REMOVED lines=32> */
.L_x_9231:
[----:B------:R-:W-:Y:S01]  /*2e80*/  IMAD R92, R18, 0x8, R17 ;  /* 0x00000008125c7824 */ /* 0x000fe200078e0211 */
[----:B------:R-:W-:Y:S01]  /*2e90*/  SHF.L.U32 R105, R201, 0x1f, RZ ;  /* 0x0000001fc9697819 */ /* 0x000fe200000006ff */
[----:B------:R-:W-:Y:S03]  /*2ea0*/  BSSY B1, `(.L_x_9232) ;  /* 0x0000003000017945 */ /* 0x000fe60003800000 */
[----:B------:R-:W0:Y:S02]  /*2eb0*/  SYNCS.PHASECHK.TRANS64.TRYWAIT P6, [R92+URZ+0x22890], R105 ;  /* 0x022890695c0075a7 */ /* 0x000e2400080c017f */
[----:B0-----:R-:W-:Y:S05]  /*2ec0*/  @!P6 BRA `(.L_x_9233) ;  /* 0x000001a800e0e947 */ /* 0x001fea0003800000 */
.L_x_9539:
[----:B------:R-:W-:Y:S05]  /*2ed0*/  BSYNC B1 ;  /* 0x0000000000017941 */ /* 0x000fea0003800000 */
.L_x_9232:
        /* <DEDUP_REMOVED lines=31> */
[C---:B------:R-:W-:Y:S01]  /*30d0*/  FMUL.FTZ R125, R37.reuse, R122 ;  /* 0x0000007a257d7220 */ /* 0x040fe20000410000 */
[----:B------:R-:W-:Y:S01]  /*30e0*/  FMUL.FTZ R37, R37, R118 ;  /* 0x0000007625257220 */ /* 0x000fe20000410000 */
        /* <DEDUP_REMOVED lines=21> */
.L_x_9239:
[----:B------:R-:W-:Y:S05]  /*3240*/  BSYNC B3 ;  /* 0x0000000000037941 */ /* 0x000fea0003800000 */
.L_x_9238:
[----:B--2---:R1:W-:Y:S02]  /*3250*/  STG.E.128 desc[UR40][R14.64], R4 ;  /* 0x000000040e007986 */ /* 0x0043e4000c101d28 */
.L_x_9237:
[----:B------:R-:W-:Y:S05]  /*3260*/  BSYNC B2 ;  /* 0x0000000000027941 */ /* 0x000fea0003800000 */
.L_x_9236:
        /* <DEDUP_REMOVED lines=19> */
[C---:B------:R-:W-:Y:S01]  /*33a0*/  LOP3.LUT R116, R115.reuse, 0xffff0000, RZ, 0xc0, !PT ;  /* 0xffff000073747812 */ /* 0x040fe200078ec0ff */
        /* <DEDUP_REMOVED lines=32> */
.L_x_9241:
[----:B------:R-:W-:Y:S05]  /*35b0*/  BSYNC B2 ;  /* 0x0000000000027941 */ /* 0x000fea0003800000 */
.L_x_9240:
[----:B--2---:R2:W-:Y:S02]  /*35c0*/  STG.E.128 desc[UR40][R14.64+0x40], R4 ;  /* 0x000040040e007986 */ /* 0x0045e4000c101d28 */
.L_x_9235:
[----:B------:R-:W-:Y:S05]  /*35d0*/  BSYNC B1 ;  /* 0x0000000000017941 */ /* 0x000fea0003800000 */
.L_x_9234:
        /* <DEDUP_REMOVED lines=53> */
.L_x_9246:
[----:B------:R-:W-:Y:S05]  /*3930*/  BSYNC B2 ;  /* 0x0000000000027941 */ /* 0x000fea0003800000 */
.L_x_9245:
[----:B--2---:R3:W-:Y:S02]  /*3940*/  STG.E.128 desc[UR40][R12.64], R4 ;  /* 0x000000040c007986 */ /* 0x0047e4000c101d28 */
.L_x_9244:
[----:B------:R-:W-:Y:S05]  /*3950*/  BSYNC B1 ;  /* 0x0000000000017941 */ /* 0x000fea0003800000 */
.L_x_9243:
        /* <DEDUP_REMOVED lines=52> */
.L_x_9248:
[----:B------:R-:W-:Y:S05]  /*3ca0*/  BSYNC B1 ;  /* 0x0000000000017941 */ /* 0x000fea0003800000 */
.L_x_9247:
[----:B--2---:R4:W-:Y:S01]  /*3cb0*/  STG.E.128 desc[UR40][R12.64+0x40], R4 ;  /* 0x000040040c007986 */ /* 0x0049e2000c101d28 */
[----:B------:R-:W-:Y:S05]  /*3cc0*/  BRA `(.L_x_9242) ;  /* 0x0000001400bc7947 */ /* 0x000fea0003800000 */
.L_x_9226:
[----:B------:R-:W-:Y:S02]  /*3cd0*/  ISETP.GE.AND P3, PT, R232, R104, PT ;  /* 0x00000068e800720c */ /* 0x000fe40003f66270 */
[----:B------:R-:W-:Y:S02]  /*3ce0*/  CS2R R14, SRZ ;  /* 0x00000000000e7805 */ /* 0x000fe4000001ff00 */
[----:B------:R-:W-:Y:S02]  /*3cf0*/  CS2R R12, SRZ ;  /* 0x00000000000c7805 */ /* 0x000fe4000001ff00 */
[----:B------:R-:W-:Y:S02]  /*3d00*/  CS2R R26, SRZ ;  /* 0x00000000001a7805 */ /* 0x000fe4000001ff00 */
[----:B------:R-:W-:Y:S02]  /*3d10*/  ISETP.GE.OR P3, PT, R20, R107, P3 ;  /* 0x0000006b1400720c */ /* 0x000fe40001f66670 */
[----:B------:R-:W-:-:S11]  /*3d20*/  CS2R R24, SRZ ;  /* 0x0000000000187805 */ /* 0x000fd6000001ff00 */
        /* <DEDUP_REMOVED lines=12> */
[----:B--2---:R-:W-:-:S04]  /*3df0*/  @!P4 LEA R32, P5, R6, R32, 0x1 ;  /* 0x000000200620c211 */ /* 0x004fc800078a08ff */
[----:B------:R-:W-:Y:S02]  /*3e00*/  @!P4 LEA.HI.X R33, R6, R33, R7, 0x1, P5 ;  /* 0x000000210621c211 */ /* 0x000fe400028f0c07 */
[----:B------:R-:W-:-:S03]  /*3e10*/  @!P4 IADD3 R4, P5, R48, R4, RZ ;  /* 0x000000043004c210 */ /* 0x000fc60007fbe0ff */
[----:B------:R-:W2:Y:S02]  /*3e20*/  @!P4 LDG.E.128 R12, desc[UR40][R32.64] ;  /* 0x00000028200cc981 */ /* 0x000ea4000c1e1d00 */
[----:B------:R-:W-:Y:S01]  /*3e30*/  @!P4 IMAD.X R6, R113, 0x1, R72, P5 ;  /* 0x000000017106c824 */ /* 0x000fe200028e0648 */
[----:B---3--:R-:W-:-:S04]  /*3e40*/  @!P4 LEA R34, P5, R4, R34, 0x1 ;  /* 0x000000220422c211 */ /* 0x008fc800078a08ff */
[----:B------:R-:W-:-:S05]  /*3e50*/  @!P4 LEA.HI.X R35, R4, R35, R6, 0x1, P5 ;  /* 0x000000230423c211 */ /* 0x000fca00028f0c06 */
[----:B------:R3:W4:Y:S01]  /*3e60*/  @!P4 LDG.E.128 R24, desc[UR40][R34.64] ;  /* 0x000000282218c981 */ /* 0x000722000c1e1d00 */
[C---:B0-----:R-:W-:Y:S02]  /*3e70*/  @!P3 LEA R36, P4, R5.reuse, R36, 0x1 ;  /* 0x000000240524b211 */ /* 0x041fe400078808ff */
[----:B------:R-:W-:Y:S02]  /*3e80*/  CS2R R6, SRZ ;  /* 0x0000000000067805 */ /* 0x000fe4000001ff00 */
[----:B------:R-:W-:Y:S02]  /*3e90*/  @!P3 LEA.HI.X R37, R5, R37, R10, 0x1, P4 ;  /* 0x000000250525b211 */ /* 0x000fe400020f0c0a */
[----:B------:R-:W-:Y:S02]  /*3ea0*/  CS2R R4, SRZ ;  /* 0x0000000000047805 */ /* 0x000fe4000001ff00 */
[----:B-1----:R-:W-:Y:S02]  /*3eb0*/  @!P3 LEA R38, P4, R8, R38, 0x1 ;  /* 0x000000260826b211 */ /* 0x002fe400078808ff */
[----:B------:R-:W-:-:S02]  /*3ec0*/  CS2R R10, SRZ ;  /* 0x00000000000a7805 */ /* 0x000fc4000001ff00 */
[----:B------:R-:W-:Y:S01]  /*3ed0*/  @!P3 LEA.HI.X R39, R8, R39, R9, 0x1, P4 ;  /* 0x000000270827b211 */ /* 0x000fe200020f0c09 */
[----:B------:R-:W5:Y:S01]  /*3ee0*/  @!P3 LDG.E.128 R4, desc[UR40][R36.64] ;  /* 0x000000282404b981 */ /* 0x000f62000c1e1d00 */
[----:B------:R-:W-:-:S06]  /*3ef0*/  CS2R R8, SRZ ;  /* 0x0000000000087805 */ /* 0x000fcc000001ff00 */
[----:B------:R-:W5:Y:S01]  /*3f00*/  @!P3 LDG.E.128 R8, desc[UR40][R38.64] ;  /* 0x000000282608b981 */ /* 0x000f62000c1e1d00 */
[----:B------:R-:W-:Y:S02]  /*3f10*/  ISETP.NE.AND P3, PT, R200, 0x3, PT ;  /* 0x00000003c800780c */ /* 0x000fe40003f65270 */
[----:B------:R-:W-:Y:S01]  /*3f20*/  ISETP.GE.AND P4, PT, R20, R107, PT ;  /* 0x0000006b1400720c */ /* 0x000fe20003f86270 */
[----:B--2---:R-:W-:Y:S02]  /*3f30*/  IMAD.MOV.U32 R32, RZ, RZ, R14 ;  /* 0x000000ffff207224 */ /* 0x004fe400078e000e */
[----:B------:R-:W-:Y:S02]  /*3f40*/  IMAD.MOV.U32 R33, RZ, RZ, R15 ;  /* 0x000000ffff217224 */ /* 0x000fe400078e000f */
[----:B---3--:R-:W-:Y:S02]  /*3f50*/  IMAD.MOV.U32 R34, RZ, RZ, R12 ;  /* 0x000000ffff227224 */ /* 0x008fe400078e000c */
[----:B------:R-:W-:Y:S01]  /*3f60*/  IMAD.MOV.U32 R35, RZ, RZ, R13 ;  /* 0x000000ffff237224 */ /* 0x000fe200078e000d */
[----:B------:R-:W-:-:S02]  /*3f70*/  PRMT R128, R32, 0x7610, R128 ;  /* 0x0000761020807816 */ /* 0x000fc40000000080 */
[----:B------:R-:W-:Y:S02]  /*3f80*/  PRMT R112, R112, 0x5410, R33 ;  /* 0x0000541070707816 */ /* 0x000fe40000000021 */
[----:B------:R-:W-:Y:S01]  /*3f90*/  PRMT R114, R114, 0x5410, R34 ;  /* 0x0000541072727816 */ /* 0x000fe20000000022 */
[----:B----4-:R-:W-:Y:S01]  /*3fa0*/  IMAD.MOV.U32 R32, RZ, RZ, R26 ;  /* 0x000000ffff207224 */ /* 0x010fe200078e001a */
[----:B------:R-:W-:Y:S01]  /*3fb0*/  PRMT R134, R35, 0x7610, R134 ;  /* 0x0000761023867816 */ /* 0x000fe20000000086 */
[----:B------:R-:W-:Y:S02]  /*3fc0*/  IMAD.MOV.U32 R33, RZ, RZ, R27 ;  /* 0x000000ffff217224 */ /* 0x000fe400078e001b */
[----:B------:R-:W-:Y:S02]  /*3fd0*/  IMAD.MOV.U32 R34, RZ, RZ, R24 ;  /* 0x000000ffff227224 */ /* 0x000fe400078e0018 */
[----:B------:R-:W-:Y:S01]  /*3fe0*/  IMAD.MOV.U32 R35, RZ, RZ, R25 ;  /* 0x000000ffff237224 */ /* 0x000fe200078e0019 */
[----:B------:R-:W-:-:S02]  /*3ff0*/  PRMT R136, R32, 0x7610, R136 ;  /* 0x0000761020887816 */ /* 0x000fc40000000088 */
[----:B------:R-:W-:Y:S02]  /*4000*/  PRMT R137, R33, 0x7610, R137 ;  /* 0x0000761021897816 */ /* 0x000fe40000000089 */
[----:B------:R-:W-:Y:S01]  /*4010*/  PRMT R138, R34, 0x7610, R138 ;  /* 0x00007610228a7816 */ /* 0x000fe2000000008a */
[----:B-----5:R-:W-:Y:S01]  /*4020*/  IMAD.MOV.U32 R32, RZ, RZ, R6 ;  /* 0x000000ffff207224 */ /* 0x020fe200078e0006 */
[----:B------:R-:W-:Y:S01]  /*4030*/  PRMT R116, R116, 0x5410, R35 ;  /* 0x0000541074747816 */ /* 0x000fe20000000023 */
        /* <DEDUP_REMOVED lines=17> */
.L_x_9249:
        /* <DEDUP_REMOVED lines=9> */
.L_x_9540:
[----:B------:R-:W-:Y:S05]  /*41e0*/  BSYNC B1 ;  /* 0x0000000000017941 */ /* 0x000fea0003800000 */
.L_x_9250:
        /* <DEDUP_REMOVED lines=16> */
[----:B------:R-:W-:-:S05]  /*42f0*/  LOP3.LUT R32, R33, R84, RZ, 0x3c, !PT ;  /* 0x0000005421207212 */ /* 0x000fca00078e3cff */
[----:B------:R-:W-:Y:S02]  /*4300*/  IMAD R33, R223, 0x200, R32 ;  /* 0x00000200df217824 */ /* 0x000fe400078e0220 */
        /* <DEDUP_REMOVED lines=9> */
[----:B------:R-:W-:Y:S02]  /*43a0*/  SHF.R.U64 R129, R14, 0x10, R15 ;  /* 0x000000100e817819 */ /* 0x000fe4000000120f */
[----:B------:R-:W-:Y:S02]  /*43b0*/  PRMT R127, R134, 0x5410, R127 ;  /* 0x00005410867f7816 */ /* 0x000fe4000000007f */
[----:B------:R-:W-:Y:S02]  /*43c0*/  PRMT R132, R116, 0x5432, R132 ;  /* 0x0000543274847816 */ /* 0x000fe40000000084 */
[----:B------:R-:W-:-:S02]  /*43d0*/  SHF.R.U32.HI R135, RZ, 0x10, R27 ;  /* 0x00000010ff877819 */ /* 0x000fc4000001161b */
[----:B------:R-:W-:Y:S01]  /*43e0*/  SHF.R.U64 R131, R24, 0x10, R25 ;  /* 0x0000001018837819 */ /* 0x000fe20000001219 */
[----:B------:R-:W-:Y:S01]  /*43f0*/  IMAD.U32 R134, R132, 0x10000, RZ ;  /* 0x0001000084867824 */ /* 0x000fe200078e00ff */
[----:B------:R-:W-:Y:S01]  /*4400*/  SHF.R.U64 R133, R26, 0x10, R27 ;  /* 0x000000101a857819 */ /* 0x000fe2000000121b */
[----:B--2---:R-:W-:Y:S01]  /*4410*/  IMAD.U32 R27, R37, 0x10000, RZ ;  /* 0x00010000251b7824 */ /* 0x004fe200078e00ff */
[----:B------:R-:W-:Y:S01]  /*4420*/  PRMT R129, R128, 0x5410, R129 ;  /* 0x0000541080817816 */ /* 0x000fe20000000081 */
[----:B------:R-:W-:Y:S01]  /*4430*/  IMAD.U32 R128, R127, 0x10000, RZ ;  /* 0x000100007f807824 */ /* 0x000fe200078e00ff */
[----:B------:R-:W-:Y:S01]  /*4440*/  SHF.R.U64 R126, R12, 0x10, R13 ;  /* 0x000000100c7e7819 */ /* 0x000fe2000000120d */
[----:B-1----:R-:W-:Y:S01]  /*4450*/  IMAD.U32 R13, R33, 0x10000, RZ ;  /* 0x00010000210d7824 */ /* 0x002fe200078e00ff */
[----:B------:R-:W-:Y:S01]  /*4460*/  SHF.R.U32.HI R130, RZ, 0x10, R15 ;  /* 0x00000010ff827819 */ /* 0x000fe2000001160f */
[----:B------:R-:W-:Y:S01]  /*4470*/  IMAD.U32 R24, R35, 0x10000, RZ ;  /* 0x0001000023187824 */ /* 0x000fe200078e00ff */
        /* <DEDUP_REMOVED lines=8> */
[----:B------:R-:W-:Y:S01]  /*4500*/  PRMT R131, R138, 0x5410, R131 ;  /* 0x000054108a837816 */ /* 0x000fe20000000083 */
[C---:B------:R-:W-:Y:S01]  /*4510*/  FMUL.FTZ R138, R27.reuse, R128 ;  /* 0x000000801b8a7220 */ /* 0x040fe20000410000 */
[----:B------:R-:W-:Y:S01]  /*4520*/  PRMT R133, R136, 0x5410, R133 ;  /* 0x0000541088857816 */ /* 0x000fe20000000085 */
[----:B------:R-:W-:Y:S01]  /*4530*/  FMUL.FTZ R136, R27, R134 ;  /* 0x000000861b887220 */ /* 0x000fe20000410000 */
[----:B------:R-:W-:Y:S01]  /*4540*/  LOP3.LUT R127, R127, 0xffff0000, RZ, 0xc0, !PT ;  /* 0xffff00007f7f7812 */ /* 0x000fe200078ec0ff */
[----:B------:R-:W-:Y:S01]  /*4550*/  IMAD.U32 R27, R135, 0x10000, RZ ;  /* 0x00010000871b7824 */ /* 0x000fe200078e00ff */
[----:B------:R-:W-:Y:S01]  /*4560*/  PRMT R130, R112, 0x5432, R130 ;  /* 0x0000543270827816 */ /* 0x000fe20000000082 */
[----:B------:R-:W-:Y:S01]  /*4570*/  FMUL.FTZ R137, R33, R132 ;  /* 0x0000008421897220 */ /* 0x000fe20000410000 */
[C---:B------:R-:W-:Y:S01]  /*4580*/  FFMA.FTZ R136, R13.reuse, R128, -R136 ;  /* 0x000000800d887223 */ /* 0x040fe20000010888 */
[----:B------:R-:W-:Y:S01]  /*4590*/  FFMA.FTZ R138, R13, R134, R138 ;  /* 0x000000860d8a7223 */ /* 0x000fe2000001008a */
[----:B------:R-:W-:Y:S01]  /*45a0*/  FMUL.FTZ R33, R33, R127 ;  /* 0x0000007f21217220 */ /* 0x000fe20000410000 */
[----:B------:R-:W-:Y:S01]  /*45b0*/  PRMT R126, R114, 0x5432, R126 ;  /* 0x00005432727e7816 */ /* 0x000fe2000000007e */
[----:B------:R-:W-:-:S02]  /*45c0*/  IMAD.U32 R13, R130, 0x10000, RZ ;  /* 0x00010000820d7824 */ /* 0x000fc400078e00ff */
        /* <DEDUP_REMOVED lines=54> */
.L_x_9255:
[----:B------:R-:W-:Y:S05]  /*4930*/  BSYNC B2 ;  /* 0x0000000000027941 */ /* 0x000fea0003800000 */
.L_x_9254:
[----:B------:R-:W-:Y:S02]  /*4940*/  ISETP.GE.AND P5, PT, R125, R113, PT ;  /* 0x000000717d00720c */ /* 0x000fe40003fa6270 */
[----:B------:R-:W-:-:S11]  /*4950*/  P2R R13, PR, RZ, 0x1 ;  /* 0x00000001ff0d7803 */ /* 0x000fd60000000000 */
[--C-:B------:R-:W-:Y:S02]  /*4960*/  @!P5 SHF.R.S32.HI R12, RZ, 0x1f, R125.reuse ;  /* 0x0000001fff0cd819 */ /* 0x100fe4000001147d */
[----:B------:R-:W-:-:S04]  /*4970*/  @!P5 IADD3 R110, P0, P6, R28, R110, R125 ;  /* 0x0000006e1c6ed210 */ /* 0x000fc80007e1e07d */
[----:B------:R-:W-:Y:S02]  /*4980*/  @!P5 IADD3.X R124, R97, R124, R12, P0, P6 ;  /* 0x0000007c617cd210 */ /* 0x000fe400007ec40c */
[CC--:B------:R-:W-:Y:S02]  /*4990*/  LEA R12, P6, R122.reuse, R102.reuse, 0x1 ;  /* 0x000000667a0c7211 */ /* 0x0c0fe400078c08ff */
[----:B------:R-:W-:Y:S02]  /*49a0*/  ISETP.NE.AND P0, PT, R13, RZ, PT ;  /* 0x000000ff0d00720c */ /* 0x000fe40003f05270 */
[----:B------:R-:W-:Y:S02]  /*49b0*/  LEA.HI.X R13, R122, R103, R123, 0x1, P6 ;  /* 0x000000677a0d7211 */ /* 0x000fe400030f0c7b */
[----:B------:R-:W-:-:S03]  /*49c0*/  @!P5 LEA R14, P6, R110, R102, 0x1 ;  /* 0x000000666e0ed211 */ /* 0x000fc600078c08ff */
[----:B-1----:R1:W-:Y:S01]  /*49d0*/  STG.E.128 desc[UR40][R12.64], R32 ;  /* 0x000000200c007986 */ /* 0x0023e2000c101d28 */
[----:B------:R-:W-:-:S05]  /*49e0*/  @!P5 LEA.HI.X R15, R110, R103, R124, 0x1, P6 ;  /* 0x000000676e0fd211 */ /* 0x000fca00030f0c7c */
[----:B--2---:R1:W-:Y:S04]  /*49f0*/  @!P5 STG.E.128 desc[UR40][R14.64], R36 ;  /* 0x000000240e00d986 */ /* 0x0043e8000c101d28 */
.L_x_9253:
[----:B------:R-:W-:Y:S05]  /*4a00*/  BSYNC B1 ;  /* 0x0000000000017941 */ /* 0x000fea0003800000 */
.L_x_9252:
        /* <DEDUP_REMOVED lines=10> */
[C---:B------:R-:W-:Y:S02]  /*4ab0*/  LEA R32, P5, R12.reuse, R102, 0x1 ;  /* 0x000000660c207211 */ /* 0x040fe400078a08ff */
[----:B------:R-:W-:Y:S02]  /*4ac0*/  SHF.R.U32.HI R14, RZ, 0x3, R219 ;  /* 0x00000003ff0e7819 */ /* 0x000fe400000116db */
[----:B------:R-:W-:-:S02]  /*4ad0*/  LEA.HI.X R33, R12, R103, R13, 0x1, P5 ;  /* 0x000000670c217211 */ /* 0x000fc400028f0c0d */
[----:B------:R-:W-:-:S04]  /*4ae0*/  SHF.R.S32.HI R12, RZ, 0x1f, R115 ;  /* 0x0000001fff0c7819 */ /* 0x000fc80000011473 */
[----:B------:R-:W-:-:S04]  /*4af0*/  LEA.HI R115, R12, R115, RZ, 0x4 ;  /* 0x000000730c737211 */ /* 0x000fc800078f20ff */
[----:B------:R-:W-:-:S05]  /*4b00*/  LEA.HI.SX32 R35, R115, R74, 0x1c ;  /* 0x0000004a73237211 */ /* 0x000fca00078fe2ff */
[----:B------:R-:W-:-:S05]  /*4b10*/  IMAD.SHL.U32 R35, R35, 0x8, RZ ;  /* 0x0000000823237824 */ /* 0x000fca00078e00ff */
[----:B------:R-:W-:-:S04]  /*4b20*/  LOP3.LUT R12, R219, 0x38, R35, 0xf8, !PT ;  /* 0x00000038db0c7812 */ /* 0x000fc800078ef823 */
[----:B------:R-:W-:Y:S01]  /*4b30*/  LOP3.LUT R13, R12, R14, RZ, 0x3c, !PT ;  /* 0x0000000e0c0d7212 */ /* 0x000fe200078e3cff */
[----:B------:R-:W-:-:S04]  /*4b40*/  IMAD R12, R18, 0x1800, R69 ;  /* 0x00001800120c7824 */ /* 0x000fc800078e0245 */
[----:B------:R-:W-:Y:S02]  /*4b50*/  IMAD.IADD R13, R224, 0x1, R13 ;  /* 0x00000001e00d7824 */ /* 0x000fe400078e020d */
        /* <DEDUP_REMOVED lines=9> */
[----:B------:R-:W-:Y:S02]  /*4bf0*/  PRMT R121, R121, 0x5410, R36 ;  /* 0x0000541079797816 */ /* 0x000fe40000000024 */
[--C-:B------:R-:W-:Y:S01]  /*4c00*/  SHF.R.U64 R37, R10, 0x10, R11.reuse ;  /* 0x000000100a257819 */ /* 0x100fe2000000120b */
[----:B------:R-:W-:Y:S01]  /*4c10*/  IMAD.U32 R36, R117, 0x10000, RZ ;  /* 0x0001000075247824 */ /* 0x000fe200078e00ff */
[----:B------:R-:W-:Y:S01]  /*4c20*/  SHF.R.U32.HI R110, RZ, 0x10, R11 ;  /* 0x00000010ff6e7819 */ /* 0x000fe2000001160b */
[----:B--2---:R-:W-:Y:S01]  /*4c30*/  IMAD.U32 R11, R25, 0x10000, RZ ;  /* 0x00010000190b7824 */ /* 0x004fe200078e00ff */
[----:B------:R-:W-:Y:S01]  /*4c40*/  SHF.R.U32.HI R107, RZ, 0x10, R7 ;  /* 0x00000010ff6b7819 */ /* 0x000fe20000011607 */
[----:B------:R-:W-:Y:S01]  /*4c50*/  IMAD.U32 R38, R121, 0x10000, RZ ;  /* 0x0001000079267824 */ /* 0x000fe200078e00ff */
[----:B------:R-:W-:Y:S01]  /*4c60*/  SHF.R.U64 R115, R4, 0x10, R5 ;  /* 0x0000001004737819 */ /* 0x000fe20000001205 */
[----:B-1----:R-:W-:Y:S01]  /*4c70*/  IMAD.U32 R5, R13, 0x10000, RZ ;  /* 0x000100000d057824 */ /* 0x002fe200078e00ff */
[----:B------:R-:W-:Y:S01]  /*4c80*/  PRMT R119, R119, 0x5410, R110 ;  /* 0x0000541077777816 */ /* 0x000fe2000000006e */
[C---:B------:R-:W-:Y:S01]  /*4c90*/  FMUL.FTZ R106, R11.reuse, R38 ;  /* 0x000000260b6a7220 */ /* 0x040fe20000410000 */
[----:B------:R-:W-:Y:S01]  /*4ca0*/  PRMT R114, R114, 0x5410, R107 ;  /* 0x0000541072727816 */ /* 0x000fe2000000006b */
[-C--:B------:R-:W-:Y:S01]  /*4cb0*/  FMUL.FTZ R110, R11, R36.reuse ;  /* 0x000000240b6e7220 */ /* 0x080fe20000410000 */
[----:B------:R-:W-:Y:S01]  /*4cc0*/  SHF.R.U64 R111, R6, 0x10, R7 ;  /* 0x00000010066f7819 */ /* 0x000fe20000001207 */
[----:B------:R-:W-:Y:S01]  /*4cd0*/  FFMA.FTZ R106, R5, R36, -R106 ;  /* 0x00000024056a7223 */ /* 0x000fe2000001086a */
[----:B------:R-:W-:Y:S01]  /*4ce0*/  LOP3.LUT R6, R13, 0xffff0000, RZ, 0xc0, !PT ;  /* 0xffff00000d067812 */ /* 0x000fe200078ec0ff */
[----:B------:R-:W-:Y:S01]  /*4cf0*/  FFMA.FTZ R110, R5, R38, R110 ;  /* 0x00000026056e7223 */ /* 0x000fe2000001006e */
[----:B------:R-:W-:Y:S01]  /*4d00*/  LOP3.LUT R13, R25, 0xffff0000, RZ, 0xc0, !PT ;  /* 0xffff0000190d7812 */ /* 0x000fe200078ec0ff */
[----:B------:R-:W-:Y:S01]  /*4d10*/  IMAD.U32 R25, R27, 0x10000, RZ ;  /* 0x000100001b197824 */ /* 0x000fe200078e00ff */
[----:B------:R-:W-:Y:S01]  /*4d20*/  LOP3.LUT R121, R121, 0xffff0000, RZ, 0xc0, !PT ;  /* 0xffff000079797812 */ /* 0x000fe200078ec0ff */
[----:B------:R-:W-:Y:S01]  /*4d30*/  IMAD.U32 R11, R119, 0x10000, RZ ;  /* 0x00010000770b7824 */ /* 0x000fe200078e00ff */
[----:B------:R-:W-:Y:S01]  /*4d40*/  SHF.R.U64 R39, R8, 0x10, R9 ;  /* 0x0000001008277819 */ /* 0x000fe20000001209 */
        /* <DEDUP_REMOVED lines=8> */
[----:B------:R-:W-:Y:S01]  /*4dd0*/  FMUL.FTZ R39, R25, R11 ;  /* 0x0000000b19277220 */ /* 0x000fe20000410000 */
[----:B------:R-:W-:Y:S01]  /*4de0*/  LOP3.LUT R36, R119, 0xffff0000, RZ, 0xc0, !PT ;  /* 0xffff000077247812 */ /* 0x000fe200078ec0ff */
[----:B------:R-:W-:Y:S01]  /*4df0*/  FMUL.FTZ R38, R25, R5 ;  /* 0x0000000519267220 */ /* 0x000fe20000410000 */
[----:B------:R-:W-:Y:S01]  /*4e00*/  LOP3.LUT R114, R114, 0xffff0000, RZ, 0xc0, !PT ;  /* 0xffff000072727812 */ /* 0x000fe200078ec0ff */
[----:B------:R-:W-:Y:S01]  /*4e10*/  IMAD.U32 R10, R24, 0x10000, RZ ;  /* 0x00010000180a7824 */ /* 0x000fe200078e00ff */
[----:B------:R-:W-:Y:S01]  /*4e20*/  PRMT R116, R116, 0x5410, R115 ;  /* 0x0000541074747816 */ /* 0x000fe20000000073 */
[C---:B------:R-:W-:Y:S01]  /*4e30*/  FFMA.FTZ R37, R6.reuse, R117, -R37 ;  /* 0x0000007506257223 */ /* 0x040fe20000010825 */
[----:B------:R-:W-:Y:S01]  /*4e40*/  LOP3.LUT R9, R15, 0xffff0000, RZ, 0xc0, !PT ;  /* 0xffff00000f097812 */ /* 0x000fe200078ec0ff */
[----:B------:R-:W-:Y:S01]  /*4e50*/  FFMA.FTZ R121, R6, R121, R13 ;  /* 0x0000007906797223 */ /* 0x000fe2000001000d */
[C---:B------:R-:W-:Y:S01]  /*4e60*/  FFMA.FTZ R39, R8.reuse, R5, -R39 ;  /* 0x0000000508277223 */ /* 0x040fe20000010827 */
[----:B------:R-:W-:Y:S01]  /*4e70*/  FFMA.FTZ R38, R8, R11, R38 ;  /* 0x0000000b08267223 */ /* 0x000fe20000010026 */
[----:B------:R-:W-:Y:S01]  /*4e80*/  LOP3.LUT R24, R24, 0xffff0000, RZ, 0xc0, !PT ;  /* 0xffff000018187812 */ /* 0x000fe200078ec0ff */
[----:B------:R-:W-:Y:S01]  /*4e90*/  FMUL.FTZ R6, R27, R36 ;  /* 0x000000241b067220 */ /* 0x000fe20000410000 */
[----:B------:R-:W-:-:S02]  /*4ea0*/  IMAD.U32 R13, R120, 0x10000, RZ ;  /* 0x00010000780d7824 */ /* 0x000fc400078e00ff */
[-C--:B------:R-:W-:Y:S01]  /*4eb0*/  FMUL.FTZ R8, R27, R114.reuse ;  /* 0x000000721b087220 */ /* 0x080fe20000410000 */
[----:B------:R-:W-:Y:S01]  /*4ec0*/  LOP3.LUT R25, R120, 0xffff0000, RZ, 0xc0, !PT ;  /* 0xffff000078197812 */ /* 0x000fe200078ec0ff */
[----:B------:R-:W-:Y:S02]  /*4ed0*/  IMAD.U32 R5, R116, 0x10000, RZ ;  /* 0x0001000074057824 */ /* 0x000fe400078e00ff */
[C---:B------:R-:W-:Y:S01]  /*4ee0*/  FFMA.FTZ R114, R9.reuse, R114, -R6 ;  /* 0x0000007209727223 */ /* 0x040fe20000010806 */
[C---:B------:R-:W-:Y:S01]  /*4ef0*/  IMAD.U32 R4, R12.reuse, 0x10000, RZ ;  /* 0x000100000c047824 */ /* 0x040fe200078e00ff */
[----:B------:R-:W-:Y:S01]  /*4f00*/  LOP3.LUT R12, R12, 0xffff0000, RZ, 0xc0, !PT ;  /* 0xffff00000c0c7812 */ /* 0x000fe200078ec0ff */
[----:B------:R-:W-:Y:S01]  /*4f10*/  FMUL.FTZ R27, R10, R13 ;  /* 0x0000000d0a1b7220 */ /* 0x000fe20000410000 */
[----:B------:R-:W-:Y:S01]  /*4f20*/  LOP3.LUT R11, R116, 0xffff0000, RZ, 0xc0, !PT ;  /* 0xffff0000740b7812 */ /* 0x000fe200078ec0ff */
[----:B------:R-:W-:Y:S01]  /*4f30*/  FFMA.FTZ R107, R9, R36, R8 ;  /* 0x00000024096b7223 */ /* 0x000fe20000010008 */
[----:B------:R-:W-:Y:S01]  /*4f40*/  FMUL.FTZ R10, R10, R5 ;  /* 0x000000050a0a7220 */ /* 0x000fe20000410000 */
[----:B------:R-:W-:Y:S01]  /*4f50*/  FMUL.FTZ R9, R24, R25 ;  /* 0x0000001918097220 */ /* 0x000fe20000410000 */
[----:B------:R-:W-:Y:S01]  /*4f60*/  PRMT R112, R112, 0x5410, R111 ;  /* 0x0000541070707816 */ /* 0x000fe2000000006f */
[----:B------:R-:W-:-:S02]  /*4f70*/  IMAD.U32 R15, R26, 0x10000, RZ ;  /* 0x000100001a0f7824 */ /* 0x000fc400078e00ff */
[----:B------:R-:W-:Y:S01]  /*4f80*/  FFMA.FTZ R10, R4, R13, R10 ;  /* 0x0000000d040a7223 */ /* 0x000fe2000001000a */
        /* <DEDUP_REMOVED lines=31> */
.L_x_9257:
[----:B------:R-:W-:Y:S05]  /*5180*/  BSYNC B1 ;  /* 0x0000000000017941 */ /* 0x000fea0003800000 */
.L_x_9256:
        /* <DEDUP_REMOVED lines=10> */
.L_x_9225:
[----:B------:R-:W-:-:S13]  /*5230*/  ISETP.NE.AND P3, PT, R200, 0x3, PT ;  /* 0x00000003c800780c */ /* 0x000fda0003f65270 */
[----:B------:R-:W-:Y:S05]  /*5240*/  @!P3 BRA `(.L_x_9258) ;  /* 0x000000000004b947 */ /* 0x000fea0003800000 */
[----:B------:R-:W-:Y:S01]  /*5250*/  BPT.TRAP 0x1 ;  /* 0x000000040000795c */ /* 0x000fe20000300000 */
.L_x_9258:
[----:B------:R-:W-:Y:S01]  /*5260*/  IMAD R92, R18, 0x8, R17 ;  /* 0x00000008125c7824 */ /* 0x000fe200078e0211 */
[----:B------:R-:W-:Y:S01]  /*5270*/  SHF.L.U32 R105, R201, 0x1f, RZ ;  /* 0x0000001fc9697819 */ /* 0x000fe200000006ff */
[----:B------:R-:W-:Y:S01]  /*5280*/  IMAD R104, R63, -0x60, R62 ;  /* 0xffffffa03f687824 */ /* 0x000fe200078e023e */
[----:B------:R-:W-:Y:S02]  /*5290*/  BSSY B1, `(.L_x_9259) ;  /* 0x0000004000017945 */ /* 0x000fe40003800000 */
[----:B------:R-:W0:Y:S02]  /*52a0*/  SYNCS.PHASECHK.TRANS64.TRYWAIT P4, [R92+URZ+0x22890], R105 ;  /* 0x022890695c0075a7 */ /* 0x000e24000808017f */
[----:B------:R-:W-:Y:S01]  /*52b0*/  VIMNMX R104, R104, 0x60, PT ;  /* 0x0000006068687848 */ /* 0x000fe20003fe0100 */
[----:B0-----:R-:W-:Y:S06]  /*52c0*/  @!P4 BRA `(.L_x_9260) ;  /* 0x000001880008c947 */ /* 0x001fec0003800000 */
.L_x_9541:
[----:B------:R-:W-:Y:S05]  /*52d0*/  BSYNC B1 ;  /* 0x0000000000017941 */ /* 0x000fea0003800000 */
.L_x_9259:
        /* <DEDUP_REMOVED lines=8> */
.L_x_9262:
[----:B------:R-:W-:Y:S05]  /*5360*/  BSYNC B1 ;  /* 0x0000000000017941 */ /* 0x000fea0003800000 */
.L_x_9261:
[----:B------:R-:W-:Y:S05]  /*5370*/  @P4 BRA `(.L_x_9242) ;  /* 0x0000000000104947 */ /* 0x000fea0003800000 */
[----:B-1----:R-:W1:Y:S04]  /*5380*/  @!P1 LDS.128 R4, [R110+0x2000] ;  /* 0x002000006e049984 */ /* 0x002e680000000c00 */
[----:B------:R-:W2:Y:S04]  /*5390*/  @!P2 LDS.128 R8, [R106+0x2000] ;  /* 0x002000006a08a984 */ /* 0x000ea80000000c00 */
[----:B-1----:R1:W-:Y:S04]  /*53a0*/  @!P1 STG.E.128 desc[UR40][R12.64], R4 ;  /* 0x000000040c009986 */ /* 0x0023e8000c101d28 */
[----:B--2---:R1:W-:Y:S02]  /*53b0*/  @!P2 STG.E.128 desc[UR40][R12.64+0x40], R8 ;  /* 0x000040080c00a986 */ /* 0x0043e4000c101d28 */
.L_x_9242:
[----:B------:R-:W-:Y:S05]  /*53c0*/  BSYNC B0 ;  /* 0x0000000000007941 */ /* 0x000fea0003800000 */
.L_x_9224:
        /* <DEDUP_REMOVED lines=17> */
.L_x_9264:
[----:B------:R-:W-:Y:S05]  /*54e0*/  BSYNC B0 ;  /* 0x0000000000007941 */ /* 0x000fea0003800000 */
.L_x_9263:
[----:B------:R-:W2:Y:S01]  /*54f0*/  SYNCS.PHASECHK.TRANS64.TRYWAIT P3, [R92+URZ+0x228b0], R105 ;  /* 0x0228b0695c0075a7 */ /* 0x000ea2000806017f */
[----:B------:R-:W-:Y:S01]  /*5500*/  ULDC UR51, c[0x0][0x310] ;  /* 0x0000c40000337ab9 */ /* 0x000fe20000000800 */
[----:B------:R-:W-:Y:S01]  /*5510*/  ULDC.64 UR38, c[0x0][0x318] ;  /* 0x0000c60000267ab9 */ /* 0x000fe20000000a00 */
[----:B------:R-:W-:Y:S01]  /*5520*/  ULDC.64 UR36, c[0x0][0x308] ;  /* 0x0000c20000247ab9 */ /* 0x000fe20000000a00 */
[----:B------:R-:W-:Y:S01]  /*5530*/  BSSY B0, `(.L_x_9265) ;  /* 0x0000003000007945 */ /* 0x000fe20003800000 */
[----:B------:R-:W-:-:S03]  /*5540*/  IMAD R5, R18, 0x6000, R81 ;  /* 0x0000600012057824 */ /* 0x000fc600078e0251 */
[----:B--2---:R-:W-:Y:S05]  /*5550*/  @!P3 BRA `(.L_x_9266) ;  /* 0x000001840078b947 */ /* 0x004fea0003800000 */
.L_x_9542:
[----:B------:R-:W-:Y:S05]  /*5560*/  BSYNC B0 ;  /* 0x0000000000007941 */ /* 0x000fea0003800000 */
.L_x_9265:
[----:B------:R-:W-:Y:S01]  /*5570*/  ISETP.GE.AND P3, PT, R19, R104, PT ;  /* 0x000000681300720c */ /* 0x000fe20003f66270 */
[----:B------:R-:W-:Y:S01]  /*5580*/  IMAD.IADD R7, R82, 0x1, R5 ;  /* 0x0000000152077824 */ /* 0x000fe200078e0205 */
[----:B------:R-:W-:Y:S01]  /*5590*/  BSSY B0, `(.L_x_9267) ;  /* 0x0000025000007945 */ /* 0x000fe20003800000 */
[----:B------:R-:W-:Y:S02]  /*55a0*/  IMAD R36, R5, 0x2, R64 ;  /* 0x0000000205247824 */ /* 0x000fe400078e0240 */
[----:B------:R-:W-:-:S04]  /*55b0*/  IMAD.WIDE R32, R63, 0x60, R58 ;  /* 0x000000603f207825 */ /* 0x000fc800078e023a */
[----:B------:R-:W-:-:S04]  /*55c0*/  IMAD R37, R7, 0x2, R64 ;  /* 0x0000000207257824 */ /* 0x000fc800078e0240 */
[----:B------:R-:W-:Y:S05]  /*55d0*/  @P3 BRA `(.L_x_9268) ;  /* 0x0000000000803947 */ /* 0x000fea0003800000 */
[----:B------:R-:W-:Y:S02]  /*55e0*/  IMAD R7, R33, UR38, RZ ;  /* 0x0000002621077c24 */ /* 0x000fe4000f8e02ff */
[----:B-1----:R-:W-:Y:S02]  /*55f0*/  IMAD.MOV.U32 R4, RZ, RZ, R42 ;  /* 0x000000ffff047224 */ /* 0x002fe400078e002a */
[----:B------:R-:W-:Y:S02]  /*5600*/  IMAD.MOV.U32 R5, RZ, RZ, R67 ;  /* 0x000000ffff057224 */ /* 0x000fe400078e0043 */
[C---:B------:R-:W-:Y:S02]  /*5610*/  IMAD R7, R32.reuse, UR39, R7 ;  /* 0x0000002720077c24 */ /* 0x040fe4000f8e0207 */
[----:B------:R-:W-:-:S04]  /*5620*/  IMAD.WIDE.U32 R4, R32, UR38, R4 ;  /* 0x0000002620047c25 */ /* 0x000fc8000f8e0004 */
[----:B------:R-:W-:Y:S01]  /*5630*/  IMAD.IADD R5, R5, 0x1, R7 ;  /* 0x0000000105057824 */ /* 0x000fe200078e0207 */
[----:B------:R-:W-:-:S04]  /*5640*/  LEA R34, P3, R4, UR36, 0x1 ;  /* 0x0000002404227c11 */ /* 0x000fc8000f8608ff */
[----:B------:R-:W-:Y:S02]  /*5650*/  LEA.HI.X R35, R4, UR37, R5, 0x1, P3 ;  /* 0x0000002504237c11 */ /* 0x000fe400098f0c05 */
[----:B------:R-:W-:-:S13]  /*5660*/  ISETP.GE.AND P3, PT, R20, UR51, PT ;  /* 0x0000003314007c0c */ /* 0x000fda000bf66270 */
[----:B------:R-:W1:Y:S04]  /*5670*/  @!P3 LDS.128 R4, [R36] ;  /* 0x000000002404b984 */ /* 0x000e680000000c00 */
[----:B-1----:R-:W-:Y:S01]  /*5680*/  @!P3 STG.E.128 desc[UR40][R34.64], R4 ;  /* 0x000000042200b986 */ /* 0x002fe2000c101d28 */
[----:B------:R-:W-:-:S13]  /*5690*/  ISETP.GE.AND P3, PT, R100, UR51, PT ;  /* 0x0000003364007c0c */ /* 0x000fda000bf66270 */
[----:B------:R-:W1:Y:S04]  /*56a0*/  @!P3 LDS.128 R8, [R37] ;  /* 0x000000002508b984 */ /* 0x000e680000000c00 */
[----:B-1----:R-:W-:Y:S01]  /*56b0*/  @!P3 STG.E.128 desc[UR40][R34.64+0x40], R8 ;  /* 0x000040082200b986 */ /* 0x002fe2000c101d28 */
[----:B------:R-:W-:-:S13]  /*56c0*/  ISETP.GE.AND P3, PT, R99, UR51, PT ;  /* 0x0000003363007c0c */ /* 0x000fda000bf66270 */
[----:B------:R-:W1:Y:S04]  /*56d0*/  @!P3 LDS.128 R12, [R36+0x3000] ;  /* 0x00300000240cb984 */ /* 0x000e680000000c00 */
        /* <DEDUP_REMOVED lines=10> */
[----:B------:R-:W-:-:S13]  /*5780*/  ISETP.NE.AND P3, PT, R0, RZ, PT ;  /* 0x000000ff0000720c */ /* 0x000fda0003f65270 */
[----:B------:R-:W1:Y:S04]  /*5790*/  @P3 LDS.128 R12, [R36+0x9000] ;  /* 0x00900000240c3984 */ /* 0x000e680000000c00 */
[----:B-1----:R-:W-:Y:S01]  /*57a0*/  @P3 STG.E.128 desc[UR40][R34.64+0x180], R12 ;  /* 0x0001800c22003986 */ /* 0x002fe2000c101d28 */
[----:B------:R-:W-:-:S13]  /*57b0*/  ISETP.NE.AND P3, PT, R3, RZ, PT ;  /* 0x000000ff0300720c */ /* 0x000fda0003f65270 */
[----:B------:R-:W1:Y:S04]  /*57c0*/  @P3 LDS.128 R24, [R37+0x9000] ;  /* 0x0090000025183984 */ /* 0x000e680000000c00 */
[----:B-1----:R3:W-:Y:S02]  /*57d0*/  @P3 STG.E.128 desc[UR40][R34.64+0x1c0], R24 ;  /* 0x0001c01822003986 */ /* 0x0027e4000c101d28 */
.L_x_9268:
[----:B------:R-:W-:Y:S05]  /*57e0*/  BSYNC B0 ;  /* 0x0000000000007941 */ /* 0x000fea0003800000 */
.L_x_9267:
[----:B------:R-:W-:Y:S01]  /*57f0*/  ISETP.GE.AND P3, PT, R232, R104, PT ;  /* 0x00000068e800720c */ /* 0x000fe20003f66270 */
[----:B------:R-:W-:-:S12]  /*5800*/  BSSY B0, `(.L_x_9269) ;  /* 0x0000024000007945 */ /* 0x000fd80003800000 */
[----:B------:R-:W-:Y:S05]  /*5810*/  @P3 BRA `(.L_x_9270) ;  /* 0x0000000000883947 */ /* 0x000fea0003800000 */
[----:B------:R-:W-:Y:S01]  /*5820*/  IADD3 R7, P3, R32, 0x40, RZ ;  /* 0x0000004020077810 */ /* 0x000fe20007f7e0ff */
[----:B-1----:R-:W-:Y:S02]  /*5830*/  IMAD.MOV.U32 R4, RZ, RZ, R42 ;  /* 0x000000ffff047224 */ /* 0x002fe400078e002a */
        /* <DEDUP_REMOVED lines=18> */
[----:B---3--:R-:W1:Y:S04]  /*5960*/  @P3 LDS.128 R24, [R36+0xb000] ;  /* 0x00b0000024183984 */ /* 0x008e680000000c00 */
[----:B-1----:R-:W-:Y:S01]  /*5970*/  @P3 STG.E.128 desc[UR40][R32.64+0x180], R24 ;  /* 0x0001801820003986 */ /* 0x002fe2000c101d28 */
        /* <DEDUP_REMOVED lines=11> */
[----:B-1----:R4:W-:Y:S02]  /*5a30*/  @P3 STG.E.128 desc[UR40][R32.64+0x1c0], R24 ;  /* 0x0001c01820003986 */ /* 0x0029e4000c101d28 */
.L_x_9270:
[----:B------:R-:W-:Y:S05]  /*5a40*/  BSYNC B0 ;  /* 0x0000000000007941 */ /* 0x000fea0003800000 */
.L_x_9269:
[----:B------:R-:W-:Y:S01]  /*5a50*/  @!PT LDS RZ, [RZ] ;  /* 0x00000000fffff984 */ /* 0x000fe20000000800 */
[----:B------:R-:W-:Y:S01]  /*5a60*/  @!PT LDS RZ, [RZ] ;  /* 0x00000000fffff984 */ /* 0x000fe20000000800 */
[----:B------:R-:W-:Y:S01]  /*5a70*/  @!PT LDS RZ, [RZ] ;  /* 0x00000000fffff984 */ /* 0x000fe20000000800 */
[----:B------:R-:W-:Y:S01]  /*5a80*/  @!PT LDS RZ, [RZ] ;  /* 0x00000000fffff984 */ /* 0x000fe20000000800 */
[----:B------:R5:W-:Y:S06]  /*5a90*/  MEMBAR.ALL.CTA ;  /* 0x0000000000007992 */ /* 0x000bec0000008000 */
[----:B-----5:R-:W5:Y:S02]  /*5aa0*/  FENCE.VIEW.ASYNC.S ;  /* 0x00000000000073c6 */ /* 0x020f640000000000 */
[----:B-----5:R1:W-:Y:S01]  /*5ab0*/  BAR.SYNC.DEFER_BLOCKING R83, 0x80 ;  /* 0x000200530000751d */ /* 0x0203e20000010000 */
[----:B------:R-:W-:Y:S01]  /*5ac0*/  ISETP.NE.AND P5, PT, R101, RZ, PT ;  /* 0x000000ff6500720c */ /* 0x000fe20003fa5270 */
[----:B------:R-:W-:-:S02]  /*5ad0*/  VIADD R18, R18, 0x1 ;  /* 0x0000000112127836 */ /* 0x000fc40000000000 */
[----:B0-2---:R-:W-:-:S03]  /*5ae0*/  @!P4 VIADD R92, R92, 0x228c0 ;  /* 0x000228c05c5cc836 */ /* 0x005fc60000000000 */
[C---:B------:R-:W-:Y:S02]  /*5af0*/  ISETP.NE.AND P3, PT, R18.reuse, 0x2, PT ;  /* 0x000000021200780c */ /* 0x040fe40003f65270 */
[----:B------:R-:W-:Y:S02]  /*5b00*/  @!P4 PRMT R92, RZ, 0x654, R92 ;  /* 0x00000654ff5cc816 */ /* 0x000fe4000000005c */
[----:B-1----:R-:W-:Y:S02]  /*5b10*/  SEL R4, RZ, 0x1, P3 ;  /* 0x00000001ff047807 */ /* 0x002fe40001800000 */
[----:B------:R-:W-:Y:S02]  /*5b20*/  SEL R18, R18, RZ, P3 ;  /* 0x000000ff12127207 */ /* 0x000fe40001800000 */
[----:B------:R-:W-:Y:S01]  /*5b30*/  LOP3.LUT R201, R201, R4, RZ, 0x3c, !PT ;  /* 0x00000004c9c97212 */ /* 0x000fe200078e3cff */
[----:B------:R0:W-:Y:S01]  /*5b40*/  @!P4 SYNCS.ARRIVE.TRANS64.RED.A1T0 RZ, [R92+URZ], RZ ;  /* 0x000000ff5cffc9a7 */ /* 0x0001e2000810043f */
[----:B------:R-:W-:Y:S05]  /*5b50*/  @P5 BRA `(.L_x_9271) ;  /* 0xffffffc800b85947 */ /* 0x000fea000383ffff */
[----:B------:R-:W1:Y:S01]  /*5b60*/  S2R R5, SR_TID.X ;  /* 0x0000000000057919 */ /* 0x000e620000002100 */
[----:B------:R-:W-:Y:S02]  /*5b70*/  PLOP3.LUT P0, PT, PT, PT, PT, 0x8, 0x0 ;  /* 0x000000000000781c */ /* 0x000fe40003f0e170 */
[----:B-1----:R-:W-:-:S04]  /*5b80*/  SHF.R.U32.HI R5, RZ, 0x7, R5 ;  /* 0x00000007ff057819 */ /* 0x002fc80000011605 */
[----:B------:R-:W-:-:S13]  /*5b90*/  ISETP.NE.AND P5, PT, R5, 0x1, PT ;  /* 0x000000010500780c */ /* 0x000fda0003fa5270 */
[----:B------:R-:W-:Y:S06]  /*5ba0*/  @!P5 BAR.ARV 0x9, 0x100 ;  /* 0x024400000000db1d */ /* 0x000fec0000002000 */
.L_x_9219:
[----:B------:R-:W1:Y:S02]  /*5bb0*/  LDC.64 R4, c[0x0][0x9e0] ;  /* 0x00027800ff047b82 */ /* 0x000e640000000a00 */
[----:B-1----:R-:W-:Y:S01]  /*5bc0*/  ISETP.GE.AND P1, PT, R5, 0x1, PT ;  /* 0x000000010500780c */ /* 0x002fe20003f26270 */
[----:B------:R-:W-:-:S12]  /*5bd0*/  @P0 BRA `(.L_x_9272) ;  /* 0x00000000000c0947 */ /* 0x000fd80003800000 */
[----:B------:R-:W1:Y:S01]  /*5be0*/  FENCE.VIEW.ASYNC.G ;  /* 0x00000000000073c6 */ /* 0x000e620000000100 */
[----:B------:R-:W-:Y:S05]  /*5bf0*/  WARPSYNC.ALL ;  /* 0x0000000000007948 */ /* 0x000fea0003800000 */
[----:B-1----:R-:W-:Y:S06]  /*5c00*/  BAR.ARV 0xc, 0x120 ;  /* 0x0304800000007b1d */ /* 0x002fec0000002000 */
.L_x_9272:
        /* <DEDUP_REMOVED lines=13> */
.L_x_9275:
[----:B------:R-:W-:-:S13]  /*5ce0*/  ISETP.NE.AND P0, PT, R5, 0x1, PT ;  /* 0x000000010500780c */ /* 0x000fda0003f05270 */
[----:B------:R-:W1:Y:S02]  /*5cf0*/  @P0 LDC.64 R6, c[0x0][0x9e8] ;  /* 0x00027a00ff060b82 */ /* 0x000e640000000a00 */
[----:B-1----:R-:W-:-:S05]  /*5d00*/  @P0 IMAD.HI.U32 R4, R3, R6, RZ ;  /* 0x0000000603040227 */ /* 0x002fca00078e00ff */
[----:B------:R-:W-:-:S07]  /*5d10*/  @P0 SHF.R.U32.HI R3, RZ, R7, R4 ;  /* 0x00000007ff030219 */ /* 0x000fce0000011604 */
.L_x_9276:
[----:B------:R-:W-:Y:S05]  /*5d20*/  BSYNC B0 ;  /* 0x0000000000007941 */ /* 0x000fea0003800000 */
.L_x_9274:
[----:B------:R-:W-:-:S05]  /*5d30*/  IMAD R3, R3, R5, R5 ;  /* 0x0000000503037224 */ /* 0x000fca00078e0205 */
[----:B------:R-:W-:-:S07]  /*5d40*/  VIMNMX R0, R0, R3, PT ;  /* 0x0000000300007248 */ /* 0x000fce0003fe0100 */
.L_x_9273:
        /* <DEDUP_REMOVED lines=18> */
.L_x_9279:
[----:B------:R-:W-:-:S13]  /*5e70*/  ISETP.NE.AND P0, PT, R5, 0x1, PT ;  /* 0x000000010500780c */ /* 0x000fda0003f05270 */
[----:B------:R-:W1:Y:S02]  /*5e80*/  @P0 LDC.64 R6, c[0x0][0x9e8] ;  /* 0x00027a00ff060b82 */ /* 0x000e640000000a00 */
[----:B-1----:R-:W-:-:S05]  /*5e90*/  @P0 IMAD.HI.U32 R6, R61, R6, RZ ;  /* 0x000000063d060227 */ /* 0x002fca00078e00ff */
[----:B------:R-:W-:-:S07]  /*5ea0*/  @P0 SHF.R.U32.HI R61, RZ, R7, R6 ;  /* 0x00000007ff3d0219 */ /* 0x000fce0000011606 */
.L_x_9280:
[----:B------:R-:W-:Y:S05]  /*5eb0*/  BSYNC B0 ;  /* 0x0000000000007941 */ /* 0x000fea0003800000 */
.L_x_9278:
[----:B------:R-:W-:-:S05]  /*5ec0*/  IMAD R61, R61, R5, RZ ;  /* 0x000000053d3d7224 */ /* 0x000fca00078e02ff */
[----:B------:R-:W-:-:S07]  /*5ed0*/  VIMNMX R0, R0, R61, !PT ;  /* 0x0000003d00007248 */ /* 0x000fce0007fe0100 */
.L_x_9277:
        /* <DEDUP_REMOVED lines=71> */
[----:B------:R-:W-:Y:S01]  /*6350*/  CS2R R24, SRZ ;  /* 0x0000000000187805 */ /* 0x000fe2000001ff00 */
[----:B------:R-:W-:Y:S06]  /*6360*/  @!P1 BRA `(.L_x_9281) ;  /* 0x000000e800ec9947 */ /* 0x000fec0003800000 */
[----:B------:R-:W-:-:S03]  /*6370*/  UMOV UR4, 0xffffffff ;  /* 0xffffffff00047882 */ /* 0x000fc60000000000 */
[----:B------:R-:W-:Y:S05]  /*6380*/  BRA.DIV UR4, `(.L_x_9282) ;  /* 0x0000017a04007947 */ /* 0x000fea000b800000 */
[----:B------:R-:W0:Y:S02]  /*6390*/  S2R R3, SR_TID.X ;  /* 0x0000000000037919 */ /* 0x000e240000002100 */
[----:B0-----:R-:W-:-:S05]  /*63a0*/  VIADD R3, R3, 0xffffff80 ;  /* 0xffffff8003037836 */ /* 0x001fca0000000000 */
[----:B------:R-:W-:-:S04]  /*63b0*/  SHF.R.S32.HI R0, RZ, 0x1f, R3 ;  /* 0x0000001fff007819 */ /* 0x000fc80000011403 */
[----:B------:R-:W-:-:S04]  /*63c0*/  LEA.HI R0, R0, R3, RZ, 0x7 ;  /* 0x0000000300007211 */ /* 0x000fc800078f38ff */
[----:B------:R-:W-:-:S05]  /*63d0*/  SHF.R.S32.HI R0, RZ, 0x7, R0 ;  /* 0x00000007ff007819 */ /* 0x000fca0000011400 */
[----:B------:R0:W1:Y:S02]  /*63e0*/  SHFL.IDX PT, R14, R0, RZ, 0x1f ;  /* 0x00001fff000e7589 */ /* 0x00006400000e0000 */
.L_x_9545:
[----:B01----:R-:W-:Y:S01]  /*63f0*/  LEA.HI R0, R14, R14, RZ, 0x1 ;  /* 0x0000000e0e007211 */ /* 0x003fe200078f08ff */
        /* <DEDUP_REMOVED lines=25> */
.L_x_9284:
[----:B------:R-:W-:Y:S05]  /*6590*/  BSYNC B6 ;  /* 0x0000000000067941 */ /* 0x000fea0003800000 */
.L_x_9283:
        /* <DEDUP_REMOVED lines=12> */
.L_x_9288:
[----:B-1----:R1:W2:Y:S02]  /*6660*/  SYNCS.PHASECHK.TRANS64.TRYWAIT P0, [R17+URZ+0x22800], R0 ;  /* 0x02280000110075a7 */ /* 0x0022a4000800017f */
[----:B--2---:R-:W-:Y:S05]  /*6670*/  @!P0 NANOSLEEP.SYNCS 0x989680 ;  /* 0x009896800000895d */ /* 0x004fea0003900000 */
[----:B------:R-:W2:Y:S02]  /*6680*/  @!P0 SYNCS.PHASECHK.TRANS64 P0, [R17+URZ+0x22800], R0 ;  /* 0x02280000110085a7 */ /* 0x000ea4000800007f */
[----:B--2---:R-:W-:Y:S05]  /*6690*/  @!P0 BRA `(.L_x_9288) ;  /* 0xfffffffc00f08947 */ /* 0x004fea000383ffff */
.L_x_9287:
[----:B------:R-:W-:Y:S05]  /*66a0*/  BSYNC B0 ;  /* 0x0000000000007941 */ /* 0x000fea0003800000 */
.L_x_9286:
[----:B------:R-:W-:Y:S05]  /*66b0*/  BRA `(.L_x_9289) ;  /* 0x0000003000007947 */ /* 0x000fea0003800000 */
.L_x_9285:
[----:B------:R-:W0:Y:S01]  /*66c0*/  LDC.64 R12, c[0x0][0x3d8] ;  /* 0x0000f600ff0c7b82 */ /* 0x000e220000000a00 */
[----:B-----5:R-:W-:Y:S01]  /*66d0*/  SHF.R.S32.HI R3, RZ, 0x1f, R31 ;  /* 0x0000001fff037819 */ /* 0x020fe2000001141f */
[C---:B------:R-:W-:Y:S01]  /*66e0*/  IMAD.SHL.U32 R24, R237.reuse, 0x4, RZ ;  /* 0x00000004ed187824 */ /* 0x040fe200078e00ff */
[----:B------:R-:W-:Y:S01]  /*66f0*/  LOP3.LUT P0, RZ, R26, 0x3ff, RZ, 0xc0, !PT ;  /* 0x000003ff1aff7812 */ /* 0x000fe2000780c0ff */
[----:B------:R-:W-:Y:S01]  /*6700*/  IMAD.SHL.U32 R40, R237, 0x8, RZ ;  /* 0x00000008ed287824 */ /* 0x000fe200078e00ff */
[----:B------:R-:W-:Y:S02]  /*6710*/  BSSY B6, `(.L_x_9290) ;  /* 0x0000031000067945 */ /* 0x000fe40003800000 */
[----:B------:R-:W-:Y:S01]  /*6720*/  SHF.R.S32.HI R25, RZ, 0x1f, R24 ;  /* 0x0000001fff197819 */ /* 0x000fe20000011418 */
[----:B------:R-:W1:Y:S01]  /*6730*/  LDC.64 R14, c[0x0][0x3e8] ;  /* 0x0000fa00ff0e7b82 */ /* 0x000e620000000a00 */
[----:B------:R-:W-:Y:S01]  /*6740*/  SHF.R.S32.HI R41, RZ, 0x1f, R40 ;  /* 0x0000001fff297819 */ /* 0x000fe20000011428 */
[-C--:B0-----:R-:W-:Y:S01]  /*6750*/  IMAD R6, R234, R12.reuse, RZ ;  /* 0x0000000cea067224 */ /* 0x081fe200078e02ff */
[----:B------:R-:W-:Y:S01]  /*6760*/  SHF.L.U64.HI R59, R12, 0x6, R13 ;  /* 0x000000060c3b7819 */ /* 0x000fe2000001020d */
[----:B------:R-:W-:-:S02]  /*6770*/  IMAD R0, R3, R12, RZ ;  /* 0x0000000c03007224 */ /* 0x000fc400078e02ff */
[----:B------:R-:W-:Y:S02]  /*6780*/  IMAD R27, R19, R13, R6 ;  /* 0x0000000d131b7224 */ /* 0x000fe400078e0206 */
[----:B------:R-:W-:Y:S01]  /*6790*/  IMAD.WIDE.U32 R46, R31, R12, RZ ;  /* 0x0000000c1f2e7225 */ /* 0x000fe200078e00ff */
[----:B-1----:R-:W-:-:S03]  /*67a0*/  SHF.L.U64.HI R61, R14, 0x6, R15 ;  /* 0x000000060e3d7819 */ /* 0x002fc6000001020f */
[-C--:B------:R-:W-:Y:S02]  /*67b0*/  IMAD R4, R3, R14.reuse, RZ ;  /* 0x0000000e03047224 */ /* 0x080fe400078e02ff */
[-C--:B------:R-:W-:Y:S02]  /*67c0*/  IMAD R8, R234, R14.reuse, RZ ;  /* 0x0000000eea087224 */ /* 0x080fe400078e02ff */
[C---:B------:R-:W-:Y:S02]  /*67d0*/  IMAD R51, R31.reuse, R15, R4 ;  /* 0x0000000f1f337224 */ /* 0x040fe400078e0204 */
[C---:B------:R-:W-:Y:S02]  /*67e0*/  IMAD R49, R31.reuse, R13, R0 ;  /* 0x0000000d1f317224 */ /* 0x040fe400078e0200 */
[----:B------:R-:W-:-:S04]  /*67f0*/  IMAD.WIDE.U32 R44, R31, R14, RZ ;  /* 0x0000000e1f2c7225 */ /* 0x000fc800078e00ff */
[C---:B------:R-:W-:Y:S02]  /*6800*/  IMAD R29, R19.reuse, R15, R8 ;  /* 0x0000000f131d7224 */ /* 0x040fe400078e0208 */
[----:B------:R-:W-:-:S04]  /*6810*/  IMAD.WIDE.U32 R4, R19, R12, R24 ;  /* 0x0000000c13047225 */ /* 0x000fc800078e0018 */
[----:B------:R-:W-:Y:S01]  /*6820*/  IMAD.WIDE.U32 R6, R19, R14, R24 ;  /* 0x0000000e13067225 */ /* 0x000fe200078e0018 */
[----:B------:R-:W-:-:S03]  /*6830*/  IADD3 R48, P1, R4, R46, RZ ;  /* 0x0000002e04307210 */ /* 0x000fc60007f3e0ff */
[----:B------:R-:W-:Y:S01]  /*6840*/  IMAD.WIDE.U32 R8, R19, R12, R40 ;  /* 0x0000000c13087225 */ /* 0x000fe200078e0028 */
[----:B------:R-:W-:-:S03]  /*6850*/  IADD3 R52, P2, R6, R44, RZ ;  /* 0x0000002c06347210 */ /* 0x000fc60007f5e0ff */
[----:B------:R-:W-:Y:S01]  /*6860*/  IMAD.WIDE.U32 R10, R19, R14, R40 ;  /* 0x0000000e130a7225 */ /* 0x000fe200078e0028 */
[----:B------:R-:W-:-:S03]  /*6870*/  IADD3 R26, P3, R8, R46, RZ ;  /* 0x0000002e081a7210 */ /* 0x000fc60007f7e0ff */
[----:B------:R-:W-:Y:S01]  /*6880*/  IMAD.IADD R49, R49, 0x1, R47 ;  /* 0x0000000131317824 */ /* 0x000fe200078e022f */
[----:B------:R-:W-:Y:S01]  /*6890*/  IADD3 R28, P4, R10, R44, RZ ;  /* 0x0000002c0a1c7210 */ /* 0x000fe20007f9e0ff */
[----:B------:R-:W-:Y:S02]  /*68a0*/  IMAD.IADD R51, R51, 0x1, R45 ;  /* 0x0000000133337824 */ /* 0x000fe400078e022d */
[----:B------:R-:W-:Y:S01]  /*68b0*/  IMAD.SHL.U32 R60, R12, 0x40, RZ ;  /* 0x000000400c3c7824 */ /* 0x000fe200078e00ff */
[----:B------:R-:W-:Y:S01]  /*68c0*/  IADD3.X R50, R49, R5, R27, P1, !PT ;  /* 0x0000000531327210 */ /* 0x000fe20000ffe41b */
[----:B------:R-:W-:Y:S01]  /*68d0*/  IMAD.SHL.U32 R62, R14, 0x40, RZ ;  /* 0x000000400e3e7824 */ /* 0x000fe200078e00ff */
[----:B------:R-:W-:Y:S02]  /*68e0*/  IADD3.X R53, R51, R7, R29, P2, !PT ;  /* 0x0000000733357210 */ /* 0x000fe400017fe41d */
[----:B------:R-:W-:Y:S02]  /*68f0*/  IADD3.X R27, R49, R27, R9, P3, !PT ;  /* 0x0000001b311b7210 */ /* 0x000fe40001ffe409 */
        /* <DEDUP_REMOVED lines=18> */
.L_x_9291:
[----:B------:R-:W-:Y:S05]  /*6a20*/  BSYNC B6 ;  /* 0x0000000000067941 */ /* 0x000fea0003800000 */
.L_x_9290:
        /* <DEDUP_REMOVED lines=36> */
[----:B0-----:R-:W-:Y:S01]  /*6c70*/  ISETP.NE.AND P2, PT, R0, 0x1, PT ;  /* 0x000000010000780c */ /* 0x001fe20003f45270 */
[----:B------:R-:W-:-:S04]  /*6c80*/  IMAD R0, R205, 0x80, R19 ;  /* 0x00000080cd007824 */ /* 0x000fc800078e0213 */
[----:B------:R-:W-:-:S08]  /*6c90*/  IMAD R3, R237, 0x40, R0 ;  /* 0x00000040ed037824 */ /* 0x000fd000078e0200 */
[----:B------:R-:W0:Y:S08]  /*6ca0*/  @P2 LDC R8, c[0x0][0x42c] ;  /* 0x00010b00ff082b82 */ /* 0x000e300000000800 */
[----:B------:R-:W1:Y:S01]  /*6cb0*/  @P2 LDC R9, c[0x0][0x430] ;  /* 0x00010c00ff092b82 */ /* 0x000e620000000800 */
[----:B0-----:R-:W-:-:S05]  /*6cc0*/  @P2 IMAD.HI.U32 R0, R3, R8, RZ ;  /* 0x0000000803002227 */ /* 0x001fca00078e00ff */
[----:B-1----:R-:W-:Y:S02]  /*6cd0*/  @P2 SHF.R.U32.HI R3, RZ, R9, R0 ;  /* 0x00000009ff032219 */ /* 0x002fe40000011600 */
[----:B------:R-:W-:Y:S02]  /*6ce0*/  CS2R R8, SRZ ;  /* 0x0000000000087805 */ /* 0x000fe4000001ff00 */
[----:B------:R-:W-:Y:S01]  /*6cf0*/  SHF.R.S32.HI R43, RZ, 0x1f, R3 ;  /* 0x0000001fff2b7819 */ /* 0x000fe20000011403 */
[----:B------:R-:W-:Y:S06]  /*6d00*/  @P0 BRA `(.L_x_9295) ;  /* 0x0000000000580947 */ /* 0x000fec0003800000 */
[----:B------:R-:W-:Y:S01]  /*6d10*/  IADD3 R15, P2, R55, R48, RZ ;  /* 0x00000030370f7210 */ /* 0x000fe20007f5e0ff */
[C---:B------:R-:W-:Y:S01]  /*6d20*/  VIADD R0, R24.reuse, 0x10 ;  /* 0x0000001018007836 */ /* 0x040fe20000000000 */
[----:B------:R-:W-:Y:S01]  /*6d30*/  ULDC UR4, c[0x0][0x3d4] ;  /* 0x0000f50000047ab9 */ /* 0x000fe20000000800 */
[----:B------:R-:W-:Y:S01]  /*6d40*/  ULDC.64 UR6, c[0x0][0x3c8] ;  /* 0x0000f20000067ab9 */ /* 0x000fe20000000a00 */
[----:B------:R-:W-:Y:S01]  /*6d50*/  ISETP.GE.AND P5, PT, R24, UR4, PT ;  /* 0x0000000418007c0c */ /* 0x000fe2000bfa6270 */
[----:B------:R-:W-:Y:S01]  /*6d60*/  IMAD.X R30, R54, 0x1, R50, P2 ;  /* 0x00000001361e7824 */ /* 0x000fe200010e0632 */
[----:B------:R-:W-:Y:S01]  /*6d70*/  ISETP.GE.AND P2, PT, R0, UR4, PT ;  /* 0x0000000400007c0c */ /* 0x000fe2000bf46270 */
[----:B------:R-:W-:Y:S01]  /*6d80*/  ULDC.64 UR4, c[0x0][0x3e0] ;  /* 0x0000f80000047ab9 */ /* 0x000fe20000000a00 */
[----:B------:R-:W-:Y:S02]  /*6d90*/  IADD3 R0, P4, R57, R52, RZ ;  /* 0x0000003439007210 */ /* 0x000fe40007f9e0ff */
[----:B------:R-:W-:-:S02]  /*6da0*/  CS2R R36, SRZ ;  /* 0x0000000000247805 */ /* 0x000fc4000001ff00 */
[C---:B------:R-:W-:Y:S02]  /*6db0*/  LEA R14, P3, R15.reuse, UR6, 0x1 ;  /* 0x000000060f0e7c11 */ /* 0x040fe4000f8608ff */
[----:B------:R-:W-:Y:S02]  /*6dc0*/  CS2R R32, SRZ ;  /* 0x0000000000207805 */ /* 0x000fe4000001ff00 */
[----:B------:R-:W-:Y:S01]  /*6dd0*/  CS2R R34, SRZ ;  /* 0x0000000000227805 */ /* 0x000fe2000001ff00 */
[----:B------:R-:W-:Y:S01]  /*6de0*/  IMAD.X R31, R56, 0x1, R53, P4 ;  /* 0x00000001381f7824 */ /* 0x000fe200020e0635 */
[----:B------:R-:W-:Y:S02]  /*6df0*/  LEA.HI.X R15, R15, UR7, R30, 0x1, P3 ;  /* 0x000000070f0f7c11 */ /* 0x000fe400098f0c1e */
[----:B------:R-:W-:-:S03]  /*6e00*/  LEA R38, P3, R0, UR4, 0x1 ;  /* 0x0000000400267c11 */ /* 0x000fc6000f8608ff */
[----:B------:R0:W5:Y:S01]  /*6e10*/  @!P5 LDG.E.64 R36, desc[UR40][R14.64] ;  /* 0x000000280e24d981 */ /* 0x000162000c1e1b00 */
[----:B------:R-:W-:Y:S02]  /*6e20*/  LEA.HI.X R39, R0, UR5, R31, 0x1, P3 ;  /* 0x0000000500277c11 */ /* 0x000fe400098f0c1f */
[----:B------:R-:W-:Y:S01]  /*6e30*/  CS2R R30, SRZ ;  /* 0x00000000001e7805 */ /* 0x000fe2000001ff00 */
[----:B------:R0:W5:Y:S04]  /*6e40*/  @!P2 LDG.E.64 R32, desc[UR40][R14.64+0x20] ;  /* 0x000020280e20a981 */ /* 0x000168000c1e1b00 */
[----:B------:R0:W5:Y:S04]  /*6e50*/  @!P5 LDG.E.64 R34, desc[UR40][R38.64] ;  /* 0x000000282622d981 */ /* 0x000168000c1e1b00 */
[----:B------:R0:W5:Y:S02]  /*6e60*/  @!P2 LDG.E.64 R30, desc[UR40][R38.64+0x20] ;  /* 0x00002028261ea981 */ /* 0x000164000c1e1b00 */
.L_x_9295:
[----:B------:R-:W-:Y:S05]  /*6e70*/  BSYNC B1 ;  /* 0x0000000000017941 */ /* 0x000fea0003800000 */
.L_x_9294:
        /* <DEDUP_REMOVED lines=24> */
.L_x_9297:
[----:B------:R-:W-:Y:S05]  /*7000*/  BSYNC B1 ;  /* 0x0000000000017941 */ /* 0x000fea0003800000 */
.L_x_9296:
[----:B01----:R-:W2:Y:S01]  /*7010*/  LDL R38, [R1+0x4] ;  /* 0x0000040001267983 */ /* 0x003ea20000100800 */
[----:B------:R-:W-:Y:S01]  /*7020*/  IMAD.WIDE.U32 R10, R3, R6, R10 ;  /* 0x00000006030a7225 */ /* 0x000fe200078e000a */
[----:B------:R-:W-:Y:S01]  /*7030*/  LEA.HI R0, R233, R233, RZ, 0x1 ;  /* 0x000000e9e9007211 */ /* 0x000fe200078f08ff */
[----:B------:R-:W-:Y:S01]  /*7040*/  ULDC.64 UR4, c[0x0][0x3c8] ;  /* 0x0000f20000047ab9 */ /* 0x000fe20000000a00 */
[----:B------:R-:W-:Y:S01]  /*7050*/  ULDC.64 UR6, c[0x0][0x3e0] ;  /* 0x0000f80000067ab9 */ /* 0x000fe20000000a00 */
[----:B------:R-:W-:-:S04]  /*7060*/  IMAD.WIDE.U32 R12, R3, R4, R12 ;  /* 0x00000004030c7225 */ /* 0x000fc800078e000c */
[C---:B------:R-:W-:Y:S02]  /*7070*/  IMAD R6, R43.reuse, R6, RZ ;  /* 0x000000062b067224 */ /* 0x040fe400078e02ff */
[----:B------:R-:W-:Y:S02]  /*7080*/  IMAD R4, R43, R4, RZ ;  /* 0x000000042b047224 */ /* 0x000fe400078e02ff */
[C---:B------:R-:W-:Y:S01]  /*7090*/  IMAD R7, R3.reuse, R7, R6 ;  /* 0x0000000703077224 */ /* 0x040fe200078e0206 */
[----:B------:R-:W-:Y:S01]  /*70a0*/  LOP3.LUT R6, R0, 0xfffffffe, RZ, 0xc0, !PT ;  /* 0xfffffffe00067812 */ /* 0x000fe200078ec0ff */
[----:B------:R-:W-:Y:S01]  /*70b0*/  IMAD R3, R3, R5, R4 ;  /* 0x0000000503037224 */ /* 0x000fe200078e0204 */
[----:B------:R-:W-:Y:S01]  /*70c0*/  LEA R4, P2, R10, UR4, 0x1 ;  /* 0x000000040a047c11 */ /* 0x000fe2000f8408ff */
[----:B------:R-:W-:Y:S01]  /*70d0*/  IMAD.IADD R5, R11, 0x1, R7 ;  /* 0x000000010b057824 */ /* 0x000fe200078e0207 */
[----:B------:R-:W-:Y:S01]  /*70e0*/  LEA R0, P3, R12, UR6, 0x1 ;  /* 0x000000060c007c11 */ /* 0x000fe2000f8608ff */
[----:B------:R-:W-:Y:S01]  /*70f0*/  IMAD.IADD R3, R13, 0x1, R3 ;  /* 0x000000010d037824 */ /* 0x000fe200078e0203 */
[----:B------:R-:W-:Y:S01]  /*7100*/  UMOV UR4, 0xffffffff ;  /* 0xffffffff00047882 */ /* 0x000fe20000000000 */
[----:B------:R-:W-:Y:S01]  /*7110*/  IMAD.IADD R6, R233, 0x1, -R6 ;  /* 0x00000001e9067824 */ /* 0x000fe200078e0a06 */
[----:B------:R-:W-:-:S02]  /*7120*/  LEA.HI.X R5, R10, UR5, R5, 0x1, P2 ;  /* 0x000000050a057c11 */ /* 0x000fc400090f0c05 */
[----:B------:R-:W-:Y:S02]  /*7130*/  LEA.HI.X R3, R12, UR7, R3, 0x1, P3 ;  /* 0x000000070c037c11 */ /* 0x000fe400098f0c03 */
[----:B------:R-:W-:Y:S01]  /*7140*/  SHF.L.U32 R6, R6, 0x1f, RZ ;  /* 0x0000001f06067819 */ /* 0x000fe200000006ff */
[----:B--2---:R-:W-:-:S05]  /*7150*/  IMAD.SHL.U32 R14, R38, 0x40, RZ ;  /* 0x00000040260e7824 */ /* 0x004fca00078e00ff */
[----:B------:R-:W-:-:S04]  /*7160*/  LOP3.LUT R15, R14, 0x1c0, RZ, 0xc0, !PT ;  /* 0x000001c00e0f7812 */ /* 0x000fc800078ec0ff */
[----:B------:R-:W-:Y:S02]  /*7170*/  LOP3.LUT R40, R15, 0x18, R40, 0xf8, !PT ;  /* 0x000000180f287812 */ /* 0x000fe400078ef828 */
[----:B------:R-:W-:-:S04]  /*7180*/  SHF.R.U32.HI R15, RZ, 0x3, R15 ;  /* 0x00000003ff0f7819 */ /* 0x000fc8000001160f */
[----:B------:R-:W-:Y:S01]  /*7190*/  LOP3.LUT R40, R40, R15, RZ, 0x3c, !PT ;  /* 0x0000000f28287212 */ /* 0x000fe200078e3cff */
[----:B------:R-:W-:Y:S06]  /*71a0*/  BRA.DIV UR4, `(.L_x_9298) ;  /* 0x0000016a04b47947 */ /* 0x000fec000b800000 */
.L_x_9548:
[----:B------:R-:W-:-:S03]  /*71b0*/  UMOV UR4, 0xffffffff ;  /* 0xffffffff00047882 */ /* 0x000fc60000000000 */
[----:B------:R-:W-:Y:S05]  /*71c0*/  BRA.DIV UR4, `(.L_x_9299) ;  /* 0x0000016a04d47947 */ /* 0x000fea000b800000 */
.L_x_9551:
[----:B------:R-:W-:-:S03]  /*71d0*/  UMOV UR4, 0xffffffff ;  /* 0xffffffff00047882 */ /* 0x000fc60000000000 */
[----:B------:R-:W-:Y:S05]  /*71e0*/  BRA.DIV UR4, `(.L_x_9300) ;  /* 0x0000016a04f47947 */ /* 0x000fea000b800000 */
.L_x_9554:
[----:B------:R-:W-:-:S03]  /*71f0*/  UMOV UR4, 0xffffffff ;  /* 0xffffffff00047882 */ /* 0x000fc60000000000 */
[----:B------:R-:W-:Y:S05]  /*7200*/  BRA.DIV UR4, `(.L_x_9301) ;  /* 0x0000016e04147947 */ /* 0x000fea000b800000 */
.L_x_9557:
[----:B------:R-:W-:-:S03]  /*7210*/  UMOV UR4, 0xffffffff ;  /* 0xffffffff00047882 */ /* 0x000fc60000000000 */
[----:B------:R-:W-:Y:S05]  /*7220*/  BRA.DIV UR4, `(.L_x_9302) ;  /* 0x0000016e04347947 */ /* 0x000fea000b800000 */
.L_x_9560:
[----:B------:R-:W-:-:S03]  /*7230*/  UMOV UR4, 0xffffffff ;  /* 0xffffffff00047882 */ /* 0x000fc60000000000 */
[----:B------:R-:W-:Y:S05]  /*7240*/  BRA.DIV UR4, `(.L_x_9303) ;  /* 0x0000016e04547947 */ /* 0x000fea000b800000 */
.L_x_9563:
[----:B------:R-:W-:-:S03]  /*7250*/  UMOV UR4, 0xffffffff ;  /* 0xffffffff00047882 */ /* 0x000fc60000000000 */
[----:B------:R-:W-:Y:S05]  /*7260*/  BRA.DIV UR4, `(.L_x_9304) ;  /* 0x0000016e04747947 */ /* 0x000fea000b800000 */
.L_x_9566:
[----:B------:R-:W-:-:S03]  /*7270*/  UMOV UR4, 0xffffffff ;  /* 0xffffffff00047882 */ /* 0x000fc60000000000 */
[----:B------:R-:W-:Y:S05]  /*7280*/  BRA.DIV UR4, `(.L_x_9305) ;  /* 0x0000016e04947947 */ /* 0x000fea000b800000 */
.L_x_9569:
        /* <DEDUP_REMOVED lines=12> */
[----:B------:R-:W-:Y:S01]  /*7350*/  IMAD R3, R40, 0x2, R17 ;  /* 0x0000000228037824 */ /* 0x000fe200078e0211 */
[----:B------:R-:W-:Y:S01]  /*7360*/  PRMT R12, R12, 0x5410, R5 ;  /* 0x000054100c0c7816 */ /* 0x000fe20000000005 */
[----:B------:R-:W-:Y:S01]  /*7370*/  IMAD.MOV.U32 R0, RZ, RZ, R30 ;  /* 0x000000ffff007224 */ /* 0x000fe200078e001e */
[----:B------:R-:W-:Y:S01]  /*7380*/  PRMT R40, R40, 0x5410, R4 ;  /* 0x0000541028287816 */ /* 0x000fe20000000004 */
[----:B------:R-:W-:Y:S02]  /*7390*/  IMAD.MOV.U32 R5, RZ, RZ, R35 ;  /* 0x000000ffff057224 */ /* 0x000fe400078e0023 */
[----:B------:R-:W-:Y:S01]  /*73a0*/  VIADD R4, R3, 0x18400 ;  /* 0x0001840003047836 */ /* 0x000fe20000000000 */
[----:B------:R-:W-:Y:S01]  /*73b0*/  PRMT R44, R44, 0x5410, R0 ;  /* 0x000054102c2c7816 */ /* 0x000fe20000000000 */
[----:B------:R-:W-:Y:S01]  /*73c0*/  IMAD.MOV.U32 R7, RZ, RZ, R8 ;  /* 0x000000ffff077224 */ /* 0x000fe200078e0008 */
[----:B------:R-:W-:Y:S01]  /*73d0*/  PRMT R13, R13, 0x5410, R5 ;  /* 0x000054100d0d7816 */ /* 0x000fe20000000005 */
[----:B------:R-:W-:-:S02]  /*73e0*/  IMAD.MOV.U32 R10, RZ, RZ, R9 ;  /* 0x000000ffff0a7224 */ /* 0x000fc400078e0009 */
[----:B------:R-:W-:Y:S01]  /*73f0*/  VIADD R0, R3, 0x18440 ;  /* 0x0001844003007836 */ /* 0x000fe20000000000 */
[----:B------:R-:W-:Y:S01]  /*7400*/  PRMT R40, R7, 0x7610, R40 ;  /* 0x0000761007287816 */ /* 0x000fe20000000028 */
[----:B------:R-:W-:Y:S01]  /*7410*/  @P3 VIADD R0, R4, 0xffffffc0 ;  /* 0xffffffc004003836 */ /* 0x000fe20000000000 */
        /* <DEDUP_REMOVED lines=12> */
.L_x_9570:
[----:B------:R-:W-:Y:S05]  /*74e0*/  BSYNC B1 ;  /* 0x0000000000017941 */ /* 0x000fea0003800000 */
.L_x_9306:
        /* <DEDUP_REMOVED lines=56> */
.L_x_9311:
[----:B------:R-:W-:Y:S05]  /*7870*/  BSYNC B2 ;  /* 0x0000000000027941 */ /* 0x000fea0003800000 */
.L_x_9310:
        /* <DEDUP_REMOVED lines=47> */
.L_x_9309:
[----:B------:R-:W-:Y:S05]  /*7b70*/  BSYNC B1 ;  /* 0x0000000000017941 */ /* 0x000fea0003800000 */
.L_x_9308:
        /* <DEDUP_REMOVED lines=53> */
.L_x_9314:
[----:B------:R-:W-:Y:S05]  /*7ed0*/  BSYNC B1 ;  /* 0x0000000000017941 */ /* 0x000fea0003800000 */
.L_x_9313:
        /* <DEDUP_REMOVED lines=48> */
.L_x_9293:
        /* <DEDUP_REMOVED lines=15> */
[----:B------:R-:W-:Y:S01]  /*82d0*/  @!P1 IADD3 R11, P2, R57, R28, RZ ;  /* 0x0000001c390b9210 */ /* 0x000fe20007f5e0ff */
[----:B------:R-:W-:Y:S01]  /*82e0*/  @!P1 IMAD.X R10, R54, 0x1, R27, P5 ;  /* 0x00000001360a9824 */ /* 0x000fe200028e061b */
[----:B------:R-:W-:-:S02]  /*82f0*/  @!P0 IADD3.X R3, R29, R61, R56, P3, P4 ;  /* 0x0000003d1d038210 */ /* 0x000fc40001fe8438 */
[----:B------:R-:W-:Y:S01]  /*8300*/  @!P1 LEA R8, P5, R9, UR4, 0x1 ;  /* 0x0000000409089c11 */ /* 0x000fe2000f8a08ff */
[----:B------:R-:W-:-:S03]  /*8310*/  @!P1 IMAD.X R24, R56, 0x1, R29, P2 ;  /* 0x0000000138189824 */ /* 0x000fc600010e061d */
[----:B------:R-:W-:Y:S02]  /*8320*/  @!P1 LEA.HI.X R9, R9, UR5, R10, 0x1, P5 ;  /* 0x0000000509099c11 */ /* 0x000fe4000a8f0c0a */
[----:B------:R-:W-:Y:S02]  /*8330*/  @!P1 LEA R10, P2, R11, UR6, 0x1 ;  /* 0x000000060b0a9c11 */ /* 0x000fe4000f8408ff */
[----:B0-----:R-:W-:Y:S02]  /*8340*/  @!P0 LEA R12, P3, R13, R14, 0x1 ;  /* 0x0000000e0d0c8211 */ /* 0x001fe400078608ff */
[----:B------:R-:W-:Y:S02]  /*8350*/  CS2R R26, SRZ ;  /* 0x00000000001a7805 */ /* 0x000fe4000001ff00 */
[----:B------:R-:W-:Y:S02]  /*8360*/  @!P1 LEA.HI.X R11, R11, UR7, R24, 0x1, P2 ;  /* 0x000000070b0b9c11 */ /* 0x000fe400090f0c18 */
[----:B------:R-:W-:-:S02]  /*8370*/  CS2R R28, SRZ ;  /* 0x00000000001c7805 */ /* 0x000fc4000001ff00 */
[----:B------:R-:W-:Y:S01]  /*8380*/  @!P0 LEA.HI.X R13, R13, R15, R20, 0x1, P3 ;  /* 0x0000000f0d0d8211 */ /* 0x000fe200018f0c14 */
[----:B------:R0:W5:Y:S01]  /*8390*/  @!P1 LDG.E.128 R32, desc[UR40][R8.64] ;  /* 0x0000002808209981 */ /* 0x000162000c1e1d00 */
[----:B-1----:R-:W-:-:S04]  /*83a0*/  @!P0 LEA R14, P4, R0, R30, 0x1 ;  /* 0x0000001e000e8211 */ /* 0x002fc800078808ff */
[----:B------:R-:W-:Y:S02]  /*83b0*/  @!P0 LEA.HI.X R15, R0, R31, R3, 0x1, P4 ;  /* 0x0000001f000f8211 */ /* 0x000fe400020f0c03 */
[----:B------:R-:W1:Y:S01]  /*83c0*/  LDC R0, c[0x0][0x428] ;  /* 0x00010a00ff007b82 */ /* 0x000e620000000800 */
[----:B------:R-:W-:Y:S02]  /*83d0*/  CS2R R24, SRZ ;  /* 0x0000000000187805 */ /* 0x000fe4000001ff00 */
[----:B------:R-:W-:-:S04]  /*83e0*/  CS2R R30, SRZ ;  /* 0x00000000001e7805 */ /* 0x000fc8000001ff00 */
[----:B------:R-:W5:Y:S04]  /*83f0*/  @!P0 LDG.E.128 R24, desc[UR40][R12.64] ;  /* 0x000000280c188981 */ /* 0x000f68000c1e1d00 */
[----:B------:R-:W5:Y:S01]  /*8400*/  @!P0 LDG.E.128 R28, desc[UR40][R14.64] ;  /* 0x000000280e1c8981 */ /* 0x000f62000c1e1d00 */
[----:B-1----:R-:W-:-:S13]  /*8410*/  ISETP.NE.AND P0, PT, R0, 0x1, PT ;  /* 0x000000010000780c */ /* 0x002fda0003f05270 */
[----:B0-----:R-:W0:Y:S08]  /*8420*/  @P0 LDC R8, c[0x0][0x42c] ;  /* 0x00010b00ff080b82 */ /* 0x001e300000000800 */
[----:B------:R-:W1:Y:S01]  /*8430*/  @P0 LDC R9, c[0x0][0x430] ;  /* 0x00010c00ff090b82 */ /* 0x000e620000000800 */
[----:B------:R-:W-:-:S04]  /*8440*/  IMAD R0, R205, 0x80, R19 ;  /* 0x00000080cd007824 */ /* 0x000fc800078e0213 */
[----:B------:R-:W-:Y:S01]  /*8450*/  IMAD R3, R237, 0x40, R0 ;  /* 0x00000040ed037824 */ /* 0x000fe200078e0200 */
[----:B------:R-:W-:Y:S02]  /*8460*/  CS2R R36, SRZ ;  /* 0x0000000000247805 */ /* 0x000fe4000001ff00 */
[----:B------:R-:W-:-:S06]  /*8470*/  CS2R R38, SRZ ;  /* 0x0000000000267805 */ /* 0x000fcc000001ff00 */
[----:B------:R2:W5:Y:S01]  /*8480*/  @!P1 LDG.E.128 R36, desc[UR40][R10.64] ;  /* 0x000000280a249981 */ /* 0x000562000c1e1d00 */
[----:B0-----:R-:W-:-:S05]  /*8490*/  @P0 IMAD.HI.U32 R0, R3, R8, RZ ;  /* 0x0000000803000227 */ /* 0x001fca00078e00ff */
[----:B-1----:R-:W-:-:S04]  /*84a0*/  @P0 SHF.R.U32.HI R3, RZ, R9, R0 ;  /* 0x00000009ff030219 */ /* 0x002fc80000011600 */
[----:B------:R-:W-:Y:S01]  /*84b0*/  SHF.R.S32.HI R43, RZ, 0x1f, R3 ;  /* 0x0000001fff2b7819 */ /* 0x000fe20000011403 */
[----:B------:R-:W-:Y:S02]  /*84c0*/  IMAD.MOV.U32 R8, RZ, RZ, R46 ;  /* 0x000000ffff087224 */ /* 0x000fe400078e002e */
[----:B------:R-:W-:Y:S02]  /*84d0*/  IMAD.MOV.U32 R9, RZ, RZ, R49 ;  /* 0x000000ffff097224 */ /* 0x000fe400078e0031 */
[----:B--2---:R-:W-:Y:S02]  /*84e0*/  IMAD.MOV.U32 R10, RZ, RZ, R44 ;  /* 0x000000ffff0a7224 */ /* 0x004fe400078e002c */
[----:B------:R-:W-:Y:S02]  /*84f0*/  IMAD.MOV.U32 R11, RZ, RZ, R51 ;  /* 0x000000ffff0b7224 */ /* 0x000fe400078e0033 */
[C---:B------:R-:W-:Y:S02]  /*8500*/  IMAD R0, R43.reuse, R6, RZ ;  /* 0x000000062b007224 */ /* 0x040fe400078e02ff */
[----:B------:R-:W-:-:S02]  /*8510*/  IMAD R12, R43, R4, RZ ;  /* 0x000000042b0c7224 */ /* 0x000fc400078e02ff */
        /* <DEDUP_REMOVED lines=13> */
.L_x_9573:
[----:B------:R-:W-:-:S03]  /*85f0*/  UMOV UR4, 0xffffffff ;  /* 0xffffffff00047882 */ /* 0x000fc60000000000 */
[----:B------:R-:W-:Y:S05]  /*8600*/  BRA.DIV UR4, `(.L_x_9316) ;  /* 0x0000015e04187947 */ /* 0x000fea000b800000 */
.L_x_9576:
[----:B------:R-:W-:-:S03]  /*8610*/  UMOV UR4, 0xffffffff ;  /* 0xffffffff00047882 */ /* 0x000fc60000000000 */
[----:B------:R-:W-:Y:S05]  /*8620*/  BRA.DIV UR4, `(.L_x_9317) ;  /* 0x0000015e04387947 */ /* 0x000fea000b800000 */
.L_x_9579:
[----:B------:R-:W-:-:S03]  /*8630*/  UMOV UR4, 0xffffffff ;  /* 0xffffffff00047882 */ /* 0x000fc60000000000 */
[----:B------:R-:W-:Y:S05]  /*8640*/  BRA.DIV UR4, `(.L_x_9318) ;  /* 0x0000015e04587947 */ /* 0x000fea000b800000 */
.L_x_9582:
[----:B------:R-:W-:-:S03]  /*8650*/  UMOV UR4, 0xffffffff ;  /* 0xffffffff00047882 */ /* 0x000fc60000000000 */
[----:B------:R-:W-:Y:S05]  /*8660*/  BRA.DIV UR4, `(.L_x_9319) ;  /* 0x0000015e04787947 */ /* 0x000fea000b800000 */
.L_x_9585:
[----:B------:R-:W-:Y:S01]  /*8670*/  UMOV UR4, 0xffffffff ;  /* 0xffffffff00047882 */ /* 0x000fe20000000000 */
[----:B------:R-:W-:Y:S02]  /*8680*/  LOP3.LUT R6, R6, 0xfffffffe, RZ, 0xc0, !PT ;  /* 0xfffffffe06067812 */ /* 0x000fe400078ec0ff */
[----:B------:R-:W-:Y:S05]  /*8690*/  BRA.DIV UR4, `(.L_x_9320) ;  /* 0x0000015e04947947 */ /* 0x000fea000b800000 */
.L_x_9588:
[----:B------:R-:W-:Y:S01]  /*86a0*/  UMOV UR4, 0xffffffff ;  /* 0xffffffff00047882 */ /* 0x000fe20000000000 */
[----:B------:R-:W-:Y:S02]  /*86b0*/  IMAD.IADD R4, R233, 0x1, -R6 ;  /* 0x00000001e9047824 */ /* 0x000fe400078e0a06 */
[----:B------:R-:W-:Y:S05]  /*86c0*/  BRA.DIV UR4, `(.L_x_9321) ;  /* 0x0000015e04b07947 */ /* 0x000fea000b800000 */
.L_x_9591:
[----:B------:R-:W-:Y:S01]  /*86d0*/  UMOV UR4, 0xffffffff ;  /* 0xffffffff00047882 */ /* 0x000fe20000000000 */
[----:B------:R-:W-:Y:S02]  /*86e0*/  SHF.L.U32 R4, R4, 0x1f, RZ ;  /* 0x0000001f04047819 */ /* 0x000fe400000006ff */
[----:B------:R-:W-:Y:S05]  /*86f0*/  BRA.DIV UR4, `(.L_x_9322) ;  /* 0x0000015e04cc7947 */ /* 0x000fea000b800000 */
.L_x_9594:
        /* <DEDUP_REMOVED lines=31> */
[----:B------:R-:W-:Y:S01]  /*88f0*/  PRMT R53, R3, 0x5410, R0 ;  /* 0x0000541003357816 */ /* 0x000fe20000000000 */
[----:B0-----:R-:W-:Y:S06]  /*8900*/  @!P1 BRA `(.L_x_9324) ;  /* 0x0000015c00709947 */ /* 0x001fec0003800000 */
.L_x_9595:
[----:B------:R-:W-:Y:S05]  /*8910*/  BSYNC B1 ;  /* 0x0000000000017941 */ /* 0x000fea0003800000 */
.L_x_9323:
[----:B------:R-:W-:Y:S04]  /*8920*/  BSSY B1, `(.L_x_9325) ;  /* 0x000006b000017945 */ /* 0x000fe80003800000 */
[----:B------:R-:W-:Y:S05]  /*8930*/  @P2 BRA `(.L_x_9326) ;  /* 0x0000000400a42947 */ /* 0x000fea0003800000 */
[----:B------:R-:W2:Y:S01]  /*8940*/  LDL R0, [R1+0x4] ;  /* 0x0000040001007983 */ /* 0x000ea20000100800 */
[----:B------:R-:W-:Y:S01]  /*8950*/  IMAD.IADD R3, R40, 0x1, R21 ;  /* 0x0000000128037824 */ /* 0x000fe200078e0215 */
[--C-:B------:R-:W-:Y:S02]  /*8960*/  SHF.R.U64 R12, R32, 0x10, R33.reuse ;  /* 0x00000010200c7819 */ /* 0x100fe40000001221 */
[----:B------:R-:W-:Y:S02]  /*8970*/  SHF.R.U32.HI R32, RZ, 0x10, R33 ;  /* 0x00000010ff207819 */ /* 0x000fe40000011621 */
[--C-:B------:R-:W-:Y:S02]  /*8980*/  SHF.R.U64 R44, R38, 0x10, R39.reuse ;  /* 0x00000010262c7819 */ /* 0x100fe40000001227 */
[----:B------:R-:W-:Y:S02]  /*8990*/  SHF.R.U32.HI R45, RZ, 0x10, R39 ;  /* 0x00000010ff2d7819 */ /* 0x000fe40000011627 */
[----:B------:R-:W-:-:S02]  /*89a0*/  PRMT R33, R15, 0x5432, R12 ;  /* 0x000054320f217816 */ /* 0x000fc4000000000c */
[----:B------:R-:W-:Y:S02]  /*89b0*/  SHF.R.U32.HI R43, RZ, 0x10, R37 ;  /* 0x00000010ff2b7819 */ /* 0x000fe40000011625 */
[C---:B------:R-:W-:Y:S02]  /*89c0*/  PRMT R44, R14.reuse, 0x5432, R44 ;  /* 0x000054320e2c7816 */ /* 0x040fe4000000002c */
[----:B------:R-:W-:Y:S02]  /*89d0*/  PRMT R45, R14, 0x5410, R45 ;  /* 0x000054100e2d7816 */ /* 0x000fe4000000002d */
[----:B------:R-:W-:Y:S01]  /*89e0*/  PRMT R43, R13, 0x5410, R43 ;  /* 0x000054100d2b7816 */ /* 0x000fe2000000002b */
[----:B--2---:R-:W-:-:S05]  /*89f0*/  IMAD.SHL.U32 R0, R0, 0x40, RZ ;  /* 0x0000004000007824 */ /* 0x004fca00078e00ff */
[----:B0-----:R-:W-:-:S04]  /*8a00*/  LOP3.LUT R4, R0, 0x1c0, RZ, 0xc0, !PT ;  /* 0x000001c000047812 */ /* 0x001fc800078ec0ff */
[----:B------:R-:W-:Y:S02]  /*8a10*/  SHF.R.U32.HI R5, RZ, 0x3, R4 ;  /* 0x00000003ff057819 */ /* 0x000fe40000011604 */
[C---:B------:R-:W-:Y:S02]  /*8a20*/  LOP3.LUT R3, R4.reuse, 0x38, R3, 0xf8, !PT ;  /* 0x0000003804037812 */ /* 0x040fe400078ef803 */
[----:B------:R-:W-:Y:S02]  /*8a30*/  LOP3.LUT R0, R4, 0x38, R40, 0xf8, !PT ;  /* 0x0000003804007812 */ /* 0x000fe400078ef828 */
[-C--:B------:R-:W-:Y:S02]  /*8a40*/  LOP3.LUT R4, R3, R5.reuse, RZ, 0x3c, !PT ;  /* 0x0000000503047212 */ /* 0x080fe400078e3cff */
[----:B------:R-:W-:Y:S02]  /*8a50*/  LOP3.LUT R0, R0, R5, RZ, 0x3c, !PT ;  /* 0x0000000500007212 */ /* 0x000fe400078e3cff */
[--C-:B------:R-:W-:Y:S01]  /*8a60*/  SHF.R.U64 R3, R34, 0x10, R35.reuse ;  /* 0x0000001022037819 */ /* 0x100fe20000001223 */
[C---:B------:R-:W-:Y:S01]  /*8a70*/  IMAD R4, R223.reuse, 0x200, R4 ;  /* 0x00000200df047824 */ /* 0x040fe200078e0204 */
[----:B------:R-:W-:Y:S01]  /*8a80*/  SHF.R.U32.HI R35, RZ, 0x10, R35 ;  /* 0x00000010ff237819 */ /* 0x000fe20000011623 */
[----:B------:R-:W-:Y:S01]  /*8a90*/  IMAD R0, R223, 0x200, R0 ;  /* 0x00000200df007824 */ /* 0x000fe200078e0200 */
[----:B------:R-:W-:Y:S01]  /*8aa0*/  PRMT R34, R20, 0x5432, R32 ;  /* 0x0000543214227816 */ /* 0x000fe20000000020 */
[----:B------:R-:W-:-:S02]  /*8ab0*/  IMAD R52, R4, 0x2, R17 ;  /* 0x0000000204347824 */ /* 0x000fc400078e0211 */
[----:B------:R-:W-:Y:S01]  /*8ac0*/  IMAD R51, R0, 0x2, R17 ;  /* 0x0000000200337824 */ /* 0x000fe200078e0211 */
[----:B------:R-:W-:Y:S02]  /*8ad0*/  SHF.R.U64 R0, R36, 0x10, R37 ;  /* 0x0000001024007819 */ /* 0x000fe40000001225 */
[----:B------:R-:W0:Y:S01]  /*8ae0*/  LDS.128 R4, [R52+0x18400] ;  /* 0x0184000034047984 */ /* 0x000e220000000c00 */
[----:B------:R-:W-:Y:S01]  /*8af0*/  PRMT R37, R20, 0x5410, R35 ;  /* 0x0000541014257816 */ /* 0x000fe20000000023 */
[----:B------:R-:W-:Y:S01]  /*8b00*/  IMAD.U32 R35, R33, 0x10000, RZ ;  /* 0x0001000021237824 */ /* 0x000fe200078e00ff */
[----:B------:R-:W-:Y:S01]  /*8b10*/  PRMT R38, R13, 0x5432, R0 ;  /* 0x000054320d267816 */ /* 0x000fe20000000000 */
[----:B------:R-:W1:Y:S01]  /*8b20*/  LDS.128 R8, [R51+0x18400] ;  /* 0x0184000033087984 */ /* 0x000e620000000c00 */
[----:B------:R-:W-:Y:S02]  /*8b30*/  PRMT R36, R15, 0x5410, R3 ;  /* 0x000054100f247816 */ /* 0x000fe40000000003 */
[----:B------:R-:W-:Y:S01]  /*8b40*/  LOP3.LUT R33, R33, 0xffff0000, RZ, 0xc0, !PT ;  /* 0xffff000021217812 */ /* 0x000fe200078ec0ff */
[C---:B------:R-:W-:Y:S01]  /*8b50*/  IMAD.U32 R39, R38.reuse, 0x10000, RZ ;  /* 0x0001000026277824 */ /* 0x040fe200078e00ff */
[----:B------:R-:W-:Y:S01]  /*8b60*/  LOP3.LUT R38, R38, 0xffff0000, RZ, 0xc0, !PT ;  /* 0xffff000026267812 */ /* 0x000fe200078ec0ff */
        /* <DEDUP_REMOVED lines=9> */
[C---:B------:R-:W-:Y:S01]  /*8c00*/  FFMA.FTZ R47, R0.reuse, R35, -R47 ;  /* 0x00000023002f7223 */ /* 0x040fe2000001082f */
[----:B------:R-:W-:Y:S02]  /*8c10*/  IMAD.U32 R14, R43, 0x10000, RZ ;  /* 0x000100002b0e7824 */ /* 0x000fe400078e00ff */
[----:B------:R-:W-:Y:S01]  /*8c20*/  FFMA.FTZ R49, R0, R39, R49 ;  /* 0x0000002700317223 */ /* 0x000fe20000010031 */
[----:B------:R-:W-:Y:S02]  /*8c30*/  IMAD.U32 R0, R34, 0x10000, RZ ;  /* 0x0001000022007824 */ /* 0x000fe400078e00ff */
[-C--:B------:R-:W-:Y:S01]  /*8c40*/  FMUL.FTZ R48, R4, R33.reuse ;  /* 0x0000002104307220 */ /* 0x080fe20000410000 */
[----:B------:R-:W-:Y:S01]  /*8c50*/  FFMA.FTZ R46, R3, R33, -R46 ;  /* 0x00000021032e7223 */ /* 0x000fe2000001082e */
[----:B------:R-:W-:-:S02]  /*8c60*/  IMAD.U32 R8, R9, 0x10000, RZ ;  /* 0x0001000009087824 */ /* 0x000fc400078e00ff */
[----:B------:R-:W-:Y:S01]  /*8c70*/  FMUL.FTZ R33, R15, R14 ;  /* 0x0000000e0f217220 */ /* 0x000fe20000410000 */
        /* <DEDUP_REMOVED lines=11> */
[C---:B------:R-:W-:Y:S01]  /*8d30*/  FFMA.FTZ R34, R9.reuse, R34, -R0 ;  /* 0x0000002209227223 */ /* 0x040fe20000010800 */
[----:B------:R-:W-:Y:S02]  /*8d40*/  IMAD.U32 R15, R44, 0x10000, RZ ;  /* 0x000100002c0f7824 */ /* 0x000fe400078e00ff */
[----:B------:R-:W-:Y:S01]  /*8d50*/  FFMA.FTZ R9, R9, R4, R38 ;  /* 0x0000000409097223 */ /* 0x000fe20000010026 */
[----:B------:R-:W-:Y:S02]  /*8d60*/  IMAD.U32 R32, R7, 0x10000, RZ ;  /* 0x0001000007207824 */ /* 0x000fe400078e00ff */
[C---:B------:R-:W-:Y:S01]  /*8d70*/  FMUL.FTZ R50, R20.reuse, R3 ;  /* 0x0000000314327220 */ /* 0x040fe20000410000 */
        /* <DEDUP_REMOVED lines=10> */
[-C--:B------:R-:W-:Y:S01]  /*8e20*/  FFMA.FTZ R12, R13, R0.reuse, -R4 ;  /* 0x000000000d0c7223 */ /* 0x080fe20000010804 */
[----:B------:R-:W-:Y:S01]  /*8e30*/  FMUL.FTZ R32, R32, R0 ;  /* 0x0000000020207220 */ /* 0x000fe20000410000 */
        /* <DEDUP_REMOVED lines=8> */
[-C--:B------:R-:W-:Y:S01]  /*8ec0*/  FMUL.FTZ R6, R6, R3.reuse ;  /* 0x0000000306067220 */ /* 0x080fe20000410000 */
[----:B------:R-:W-:Y:S01]  /*8ed0*/  LOP3.LUT R11, R11, 0xffff0000, RZ, 0xc0, !PT ;  /* 0xffff00000b0b7812 */ /* 0x000fe200078ec0ff */
[----:B------:R-:W-:Y:S01]  /*8ee0*/  FMUL.FTZ R15, R7, R0 ;  /* 0x00000000070f7220 */ /* 0x000fe20000410000 */
        /* <DEDUP_REMOVED lines=14> */
.L_x_9326:
[----:B------:R-:W-:Y:S05]  /*8fd0*/  BSYNC B1 ;  /* 0x0000000000017941 */ /* 0x000fea0003800000 */
.L_x_9325:
[----:B------:R-:W-:Y:S01]  /*8fe0*/  PRMT R15, R58, 0x5410, R57 ;  /* 0x000054103a0f7816 */ /* 0x000fe20000000039 */
[----:B------:R-:W-:Y:S06]  /*8ff0*/  @P0 BRA `(.L_x_9312) ;  /* 0x00000004008c0947 */ /* 0x000fec0003800000 */
[----:B------:R-:W2:Y:S01]  /*9000*/  LDL R44, [R1+0xc] ;  /* 0x00000c00012c7983 */ /* 0x000ea20000100800 */
[----:B------:R-:W-:Y:S01]  /*9010*/  IMAD.IADD R0, R40, 0x1, R21 ;  /* 0x0000000128007824 */ /* 0x000fe200078e0215 */
[----:B------:R-:W-:-:S04]  /*9020*/  SHF.R.U32.HI R3, RZ, 0x3, R219 ;  /* 0x00000003ff037819 */ /* 0x000fc800000116db */
[----:B------:R-:W-:-:S04]  /*9030*/  LOP3.LUT R0, R219, 0x38, R0, 0xf8, !PT ;  /* 0x00000038db007812 */ /* 0x000fc800078ef800 */
[----:B------:R-:W-:-:S05]  /*9040*/  LOP3.LUT R3, R0, R3, RZ, 0x3c, !PT ;  /* 0x0000000300037212 */ /* 0x000fca00078e3cff */
[----:B------:R-:W-:-:S04]  /*9050*/  IMAD.IADD R0, R224, 0x1, R3 ;  /* 0x00000001e0007824 */ /* 0x000fc800078e0203 */
[----:B------:R-:W-:-:S05]  /*9060*/  IMAD R0, R0, 0x2, R17 ;  /* 0x0000000200007824 */ /* 0x000fca00078e0211 */
[----:B01----:R-:W0:Y:S01]  /*9070*/  LDS.128 R4, [R0+0x18400] ;  /* 0x0184000000047984 */ /* 0x003e220000000c00 */
[----:B------:R-:W-:Y:S02]  /*9080*/  SHF.R.U64 R14, R24, 0x10, R25 ;  /* 0x00000010180e7819 */ /* 0x000fe40000001219 */
[----:B------:R-:W-:Y:S02]  /*9090*/  SHF.R.U64 R12, R28, 0x10, R29 ;  /* 0x000000101c0c7819 */ /* 0x000fe4000000121d */
[----:B------:R-:W-:Y:S02]  /*90a0*/  SHF.R.U32.HI R24, RZ, 0x10, R25 ;  /* 0x00000010ff187819 */ /* 0x000fe40000011619 */
[----:B------:R-:W-:Y:S02]  /*90b0*/  SHF.R.U64 R13, R26, 0x10, R27 ;  /* 0x000000101a0d7819 */ /* 0x000fe4000000121b */
[----:B------:R-:W-:Y:S02]  /*90c0*/  SHF.R.U64 R34, R30, 0x10, R31 ;  /* 0x000000101e227819 */ /* 0x000fe4000000121f */
[----:B------:R-:W-:-:S02]  /*90d0*/  SHF.R.U32.HI R26, RZ, 0x10, R27 ;  /* 0x00000010ff1a7819 */ /* 0x000fc4000001161b */
[----:B------:R-:W-:Y:S02]  /*90e0*/  SHF.R.U32.HI R35, RZ, 0x10, R31 ;  /* 0x00000010ff237819 */ /* 0x000fe4000001161f */
[----:B------:R-:W-:Y:S02]  /*90f0*/  PRMT R25, R54, 0x5432, R14 ;  /* 0x0000543236197816 */ /* 0x000fe4000000000e */
[----:B------:R-:W-:Y:S02]  /*9100*/  PRMT R30, R53, 0x5432, R12 ;  /* 0x00005432351e7816 */ /* 0x000fe4000000000c */
[----:B------:R-:W-:Y:S02]  /*9110*/  SHF.R.U32.HI R3, RZ, 0x10, R29 ;  /* 0x00000010ff037819 */ /* 0x000fe4000001161d */
[----:B------:R-:W-:Y:S01]  /*9120*/  PRMT R29, R56, 0x5432, R26 ;  /* 0x00005432381d7816 */ /* 0x000fe2000000001a */
[----:B------:R-:W-:Y:S01]  /*9130*/  IMAD.U32 R32, R30, 0x10000, RZ ;  /* 0x000100001e207824 */ /* 0x000fe200078e00ff */
[----:B------:R-:W-:Y:S01]  /*9140*/  PRMT R34, R15, 0x5432, R34 ;  /* 0x000054320f227816 */ /* 0x000fe20000000022 */
[----:B------:R-:W-:Y:S01]  /*9150*/  IMAD.U32 R26, R25, 0x10000, RZ ;  /* 0x00010000191a7824 */ /* 0x000fe200078e00ff */
[----:B------:R-:W-:-:S02]  /*9160*/  PRMT R35, R15, 0x5410, R35 ;  /* 0x000054100f237816 */ /* 0x000fc40000000023 */
[----:B------:R-:W-:Y:S02]  /*9170*/  PRMT R31, R53, 0x5410, R3 ;  /* 0x00005410351f7816 */ /* 0x000fe40000000003 */
[----:B------:R-:W-:Y:S01]  /*9180*/  PRMT R27, R55, 0x5432, R24 ;  /* 0x00005432371b7816 */ /* 0x000fe20000000018 */
[----:B------:R-:W-:Y:S02]  /*9190*/  IMAD.U32 R37, R35, 0x10000, RZ ;  /* 0x0001000023257824 */ /* 0x000fe400078e00ff */
[----:B------:R-:W-:Y:S02]  /*91a0*/  IMAD.U32 R33, R31, 0x10000, RZ ;  /* 0x000100001f217824 */ /* 0x000fe400078e00ff */
[----:B0-----:R-:W-:Y:S02]  /*91b0*/  IMAD.U32 R15, R4, 0x10000, RZ ;  /* 0x00010000040f7824 */ /* 0x001fe400078e00ff */
[----:B------:R-:W-:Y:S02]  /*91c0*/  IMAD.U32 R20, R5, 0x10000, RZ ;  /* 0x0001000005147824 */ /* 0x000fe400078e00ff */
[C---:B------:R-:W-:Y:S01]  /*91d0*/  FMUL.FTZ R36, R15.reuse, R32 ;  /* 0x000000200f247220 */ /* 0x040fe20000410000 */
[----:B------:R-:W-:Y:S01]  /*91e0*/  FMUL.FTZ R38, R15, R26 ;  /* 0x0000001a0f267220 */ /* 0x000fe20000410000 */
[----:B------:R-:W-:-:S02]  /*91f0*/  IMAD.U32 R24, R7, 0x10000, RZ ;  /* 0x0001000007187824 */ /* 0x000fc400078e00ff */
[----:B------:R-:W-:Y:S01]  /*9200*/  FMUL.FTZ R39, R20, R33 ;  /* 0x0000002114277220 */ /* 0x000fe20000410000 */
[----:B------:R-:W-:Y:S02]  /*9210*/  IMAD.U32 R15, R27, 0x10000, RZ ;  /* 0x000100001b0f7824 */ /* 0x000fe400078e00ff */
[----:B------:R-:W-:Y:S01]  /*9220*/  FMUL.FTZ R43, R24, R37 ;  /* 0x00000025182b7220 */ /* 0x000fe20000410000 */
[----:B------:R-:W-:Y:S01]  /*9230*/  LOP3.LUT R4, R4, 0xffff0000, RZ, 0xc0, !PT ;  /* 0xffff000004047812 */ /* 0x000fe200078ec0ff */
[----:B------:R-:W-:Y:S01]  /*9240*/  FMUL.FTZ R41, R20, R15 ;  /* 0x0000000f14297220 */ /* 0x000fe20000410000 */
[----:B------:R-:W-:Y:S02]  /*9250*/  LOP3.LUT R25, R25, 0xffff0000, RZ, 0xc0, !PT ;  /* 0xffff000019197812 */ /* 0x000fe400078ec0ff */
[----:B------:R-:W-:Y:S01]  /*9260*/  LOP3.LUT R5, R5, 0xffff0000, RZ, 0xc0, !PT ;  /* 0xffff000005057812 */ /* 0x000fe200078ec0ff */
[----:B------:R-:W-:Y:S01]  /*9270*/  IMAD.U32 R21, R6, 0x10000, RZ ;  /* 0x0001000006157824 */ /* 0x000fe200078e00ff */
[----:B------:R-:W-:Y:S01]  /*9280*/  PRMT R28, R54, 0x5410, R13 ;  /* 0x00005410361c7816 */ /* 0x000fe2000000000d */
[----:B------:R-:W-:Y:S01]  /*9290*/  IMAD.U32 R20, R34, 0x10000, RZ ;  /* 0x0001000022147824 */ /* 0x000fe200078e00ff */
[----:B------:R-:W-:-:S02]  /*92a0*/  LOP3.LUT R6, R6, 0xffff0000, RZ, 0xc0, !PT ;  /* 0xffff000006067812 */ /* 0x000fc400078ec0ff */
[----:B------:R-:W-:Y:S01]  /*92b0*/  LOP3.LUT R7, R7, 0xffff0000, RZ, 0xc0, !PT ;  /* 0xffff000007077812 */ /* 0x000fe200078ec0ff */
[----:B--2---:R-:W0:Y:S02]  /*92c0*/  LDS.128 R8, [R44+0x18400] ;  /* 0x018400002c087984 */ /* 0x004e240000000c00 */
[----:B0-----:R-:W-:Y:S02]  /*92d0*/  IMAD.U32 R3, R8, 0x10000, RZ ;  /* 0x0001000008037824 */ /* 0x001fe400078e00ff */
[----:B------:R-:W-:Y:S02]  /*92e0*/  IMAD.U32 R12, R9, 0x10000, RZ ;  /* 0x00010000090c7824 */ /* 0x000fe400078e00ff */
[C---:B------:R-:W-:Y:S01]  /*92f0*/  FFMA.FTZ R36, R3.reuse, R26, -R36 ;  /* 0x0000001a03247223 */ /* 0x040fe20000010824 */
[----:B------:R-:W-:Y:S01]  /*9300*/  FFMA.FTZ R38, R3, R32, R38 ;  /* 0x0000002003267223 */ /* 0x000fe20000010026 */
[----:B------:R-:W-:Y:S02]  /*9310*/  IMAD.U32 R3, R29, 0x10000, RZ ;  /* 0x000100001d037824 */ /* 0x000fe400078e00ff */
[----:B------:R-:W-:Y:S01]  /*9320*/  FFMA.FTZ R39, R12, R15, -R39 ;  /* 0x0000000f0c277223 */ /* 0x000fe20000010827 */
[----:B------:R-:W-:-:S02]  /*9330*/  IMAD.U32 R14, R11, 0x10000, RZ ;  /* 0x000100000b0e7824 */ /* 0x000fc400078e00ff */
[-C--:B------:R-:W-:Y:S01]  /*9340*/  FMUL.FTZ R24, R24, R3.reuse ;  /* 0x0000000318187220 */ /* 0x080fe20000410000 */
[----:B------:R-:W-:Y:S01]  /*9350*/  LOP3.LUT R15, R30, 0xffff0000, RZ, 0xc0, !PT ;  /* 0xffff00001e0f7812 */ /* 0x000fe200078ec0ff */
[----:B------:R-:W-:Y:S01]  /*9360*/  FFMA.FTZ R43, R14, R3, -R43 ;  /* 0x000000030e2b7223 */ /* 0x000fe2000001082b */
[----:B------:R-:W-:Y:S01]  /*9370*/  FFMA.FTZ R41, R12, R33, R41 ;  /* 0x000000210c297223 */ /* 0x000fe20000010029 */
[----:B------:R-:W-:Y:S01]  /*9380*/  FFMA.FTZ R37, R14, R37, R24 ;  /* 0x000000250e257223 */ /* 0x000fe20000010018 */
[----:B------:R-:W-:Y:S01]  /*9390*/  LOP3.LUT R14, R31, 0xffff0000, RZ, 0xc0, !PT ;  /* 0xffff00001f0e7812 */ /* 0x000fe200078ec0ff */
[----:B------:R-:W-:Y:S01]  /*93a0*/  FMUL.FTZ R3, R4, R15 ;  /* 0x0000000f04037220 */ /* 0x000fe20000410000 */
[----:B------:R-:W-:Y:S02]  /*93b0*/  LOP3.LUT R8, R8, 0xffff0000, RZ, 0xc0, !PT ;  /* 0xffff000008087812 */ /* 0x000fe400078ec0ff */
[----:B------:R-:W-:Y:S01]  /*93c0*/  LOP3.LUT R12, R27, 0xffff0000, RZ, 0xc0, !PT ;  /* 0xffff00001b0c7812 */ /* 0x000fe200078ec0ff */
[-C--:B------:R-:W-:Y:S01]  /*93d0*/  FMUL.FTZ R27, R4, R25.reuse ;  /* 0x00000019041b7220 */ /* 0x080fe20000410000 */
[----:B------:R-:W-:Y:S01]  /*93e0*/  LOP3.LUT R9, R9, 0xffff0000, RZ, 0xc0, !PT ;  /* 0xffff000009097812 */ /* 0x000fe200078ec0ff */
[C---:B------:R-:W-:Y:S01]  /*93f0*/  FMUL.FTZ R24, R5.reuse, R14 ;  /* 0x0000000e05187220 */ /* 0x040fe20000410000 */
[C---:B------:R-:W-:Y:S01]  /*9400*/  FFMA.FTZ R25, R8.reuse, R25, -R3 ;  /* 0x0000001908197223 */ /* 0x040fe20000010803 */
[----:B------:R-:W-:Y:S01]  /*9410*/  FMUL.FTZ R5, R5, R12 ;  /* 0x0000000c05057220 */ /* 0x000fe20000410000 */
[----:B------:R-:W-:Y:S01]  /*9420*/  FFMA.FTZ R27, R8, R15, R27 ;  /* 0x0000000f081b7223 */ /* 0x000fe2000001001b */
        /* <DEDUP_REMOVED lines=9> */
[----:B------:R-:W-:-:S02]  /*94c0*/  LOP3.LUT R3, R28, 0xffff0000, RZ, 0xc0, !PT ;  /* 0xffff00001c037812 */ /* 0x000fc400078ec0ff */
[----:B------:R-:W-:Y:S01]  /*94d0*/  LOP3.LUT R4, R29, 0xffff0000, RZ, 0xc0, !PT ;  /* 0xffff00001d047812 */ /* 0x000fe200078ec0ff */
[----:B------:R-:W-:Y:S01]  /*94e0*/  FFMA.FTZ R12, R13, R20, R12 ;  /* 0x000000140d0c7223 */ /* 0x000fe2000001000c */
[----:B------:R-:W-:Y:S01]  /*94f0*/  LOP3.LUT R10, R10, 0xffff0000, RZ, 0xc0, !PT ;  /* 0xffff00000a0a7812 */ /* 0x000fe200078ec0ff */
[C---:B------:R-:W-:Y:S01]  /*9500*/  FMUL.FTZ R13, R6.reuse, R5 ;  /* 0x00000005060d7220 */ /* 0x040fe20000410000 */
        /* <DEDUP_REMOVED lines=18> */
.L_x_9312:
[----:B------:R-:W-:Y:S05]  /*9630*/  BSYNC B0 ;  /* 0x0000000000007941 */ /* 0x000fea0003800000 */
.L_x_9292:
        /* <DEDUP_REMOVED lines=8> */
.L_x_9289:
[----:B01234-:R-:W0:Y:S01]  /*96c0*/  S2R R0, SR_TID.X ;  /* 0x0000000000007919 */ /* 0x01fe220000002100 */
[----:B------:R-:W-:Y:S01]  /*96d0*/  ISETP.NE.AND P0, PT, R200, 0x3, PT ;  /* 0x00000003c800780c */ /* 0x000fe20003f05270 */
[----:B------:R-:W-:Y:S05]  /*96e0*/  WARPSYNC.ALL ;  /* 0x0000000000007948 */ /* 0x000fea0003800000 */
[----:B0-----:R-:W-:-:S05]  /*96f0*/  SHF.R.U32.HI R0, RZ, 0x7, R0 ;  /* 0x00000007ff007819 */ /* 0x001fca0000011600 */
[----:B------:R-:W-:-:S05]  /*9700*/  VIADD R179, R0, 0x8 ;  /* 0x0000000800b37836 */ /* 0x000fca0000000000 */
[----:B------:R0:W-:Y:S06]  /*9710*/  BAR.SYNC.DEFER_BLOCKING R179, 0x100 ;  /* 0x000400b30000751d */ /* 0x0001ec0000010000 */
[----:B------:R-:W-:Y:S05]  /*9720*/  @!P0 BRA `(.L_x_9327) ;  /* 0x0000000000048947 */ /* 0x000fea0003800000 */
[----:B------:R-:W-:Y:S01]  /*9730*/  BPT.TRAP 0x1 ;  /* 0x000000040000795c */ /* 0x000fe20000300000 */
.L_x_9327:
[----:B------:R-:W-:Y:S01]  /*9740*/  IMAD R7, R16, 0x8, R17 ;  /* 0x0000000810077824 */ /* 0x000fe200078e0211 */
[----:B------:R-:W-:-:S04]  /*9750*/  SHF.L.U32 R72, R22, 0x1f, RZ ;  /* 0x0000001f16487819 */ /* 0x000fc800000006ff */
[----:B------:R1:W2:Y:S01]  /*9760*/  SYNCS.PHASECHK.TRANS64.TRYWAIT P2, [R7+URZ+0x22830], R72 ;  /* 0x02283048070075a7 */ /* 0x0002a2000804017f */
[----:B------:R-:W-:Y:S05]  /*9770*/  @!P0 BRA `(.L_x_9328) ;  /* 0x0000000000048947 */ /* 0x000fea0003800000 */
[----:B------:R-:W-:Y:S01]  /*9780*/  BPT.TRAP 0x1 ;  /* 0x000000040000795c */ /* 0x000fe20000300000 */
.L_x_9328:
[----:B------:R-:W3:Y:S01]  /*9790*/  S2R R3, SR_TID.X ;  /* 0x0000000000037919 */ /* 0x000ee20000002100 */
[----:B------:R-:W-:-:S05]  /*97a0*/  VIADD R0, R17, 0x1c400 ;  /* 0x0001c40011007836 */ /* 0x000fca0000000000 */
[----:B------:R-:W-:-:S04]  /*97b0*/  SHF.R.U32.HI R0, RZ, 0x4, R0 ;  /* 0x00000004ff007819 */ /* 0x000fc80000011600 */
[----:B------:R-:W-:Y:S02]  /*97c0*/  LOP3.LUT R0, R0, 0x3fff, RZ, 0xc0, !PT ;  /* 0x00003fff00007812 */ /* 0x000fe400078ec0ff */
[----:B---3--:R-:W-:-:S04]  /*97d0*/  LOP3.LUT R3, R3, 0x7f, RZ, 0xc0, !PT ;  /* 0x0000007f03037812 */ /* 0x008fc800078ec0ff */
[----:B------:R-:W-:Y:S01]  /*97e0*/  ISETP.NE.AND P1, PT, R3, RZ, PT ;  /* 0x000000ff0300720c */ /* 0x000fe20003f25270 */
[----:B--2---:R-:W-:-:S12]  /*97f0*/  @P2 BRA `(.L_x_9329) ;  /* 0x0000000000082947 */ /* 0x004fd80003800000 */
[----:B------:R-:W2:Y:S02]  /*9800*/  SYNCS.PHASECHK.TRANS64.TRYWAIT P2, [R7+URZ+0x22830], R72 ;  /* 0x02283048070075a7 */ /* 0x000ea4000804017f */
[----:B--2---:R-:W-:Y:S05]  /*9810*/  @!P2 BRA `(.L_x_9330) ;  /* 0x0000014c00c0a947 */ /* 0x004fea0003800000 */
.L_x_9329:
[----:B------:R-:W-:Y:S05]  /*9820*/  WARPSYNC.ALL ;  /* 0x0000000000007948 */ /* 0x000fea0003800000 */
[----:B------:R-:W-:-:S05]  /*9830*/  LOP3.LUT R207, R0, 0x10000, RZ, 0xfc, !PT ;  /* 0x0001000000cf7812 */ /* 0x000fca00078efcff */
[----:B------:R-:W-:Y:S01]  /*9840*/  IMAD R4, R16, 0x300, R207 ;  /* 0x0000030010047824 */ /* 0x000fe200078e02cf */
[----:B------:R-:W-:Y:S01]  /*9850*/  LOP3.LUT R8, R42, 0x10000, RZ, 0xfc, !PT ;  /* 0x000100002a087812 */ /* 0x000fe200078efcff */
[----:B------:R-:W-:Y:S01]  /*9860*/  IMAD.MOV.U32 R5, RZ, RZ, 0x40000040 ;  /* 0x40000040ff057424 */ /* 0x000fe200078e00ff */
[----:B------:R-:W3:Y:S01]  /*9870*/  LDL R73, [R1+0x10] ;  /* 0x0000100001497983 */ /* 0x000ee20000100800 */
[----:B------:R-:W-:Y:S01]  /*9880*/  IMAD.MOV.U32 R9, RZ, RZ, 0x40000040 ;  /* 0x40000040ff097424 */ /* 0x000fe200078e00ff */
        /* <DEDUP_REMOVED lines=8> */
[----:B------:R-:W4:Y:S01]  /*9910*/  S2R R3, SR_TID.X ;  /* 0x0000000000037919 */ /* 0x000f220000002100 */
[----:B------:R-:W-:Y:S01]  /*9920*/  IMAD.MOV.U32 R21, RZ, RZ, 0x40000040 ;  /* 0x40000040ff157424 */ /* 0x000fe200078e00ff */
[----:B------:R-:W0:Y:S01]  /*9930*/  LDC.64 R176, c[0x0][0x9e0] ;  /* 0x00027800ffb07b82 */ /* 0x000e220000000a00 */
[----:B------:R-:W-:Y:S01]  /*9940*/  VIADD R14, R8, 0x4 ;  /* 0x00000004080e7836 */ /* 0x000fe20000000000 */
[----:B------:R-:W-:Y:S01]  /*9950*/  LOP3.LUT R2, R2, 0xffefffff, RZ, 0xc0, !PT ;  /* 0xffefffff02027812 */ /* 0x000fe200078ec0ff */
[----:B------:R-:W-:-:S02]  /*9960*/  IMAD.MOV.U32 R15, RZ, RZ, 0x40000040 ;  /* 0x40000040ff0f7424 */ /* 0x000fc400078e00ff */
[----:B------:R-:W-:Y:S02]  /*9970*/  VIADD R12, R8, 0x6 ;  /* 0x00000006080c7836 */ /* 0x000fe40000000000 */
[----:B------:R-:W-:Y:S02]  /*9980*/  IMAD.MOV.U32 R5, RZ, RZ, 0x40000040 ;  /* 0x40000040ff057424 */ /* 0x000fe400078e00ff */
        /* <DEDUP_REMOVED lines=9> */
[----:B------:R-:W-:-:S05]  /*9a20*/  @!P1 VIADD R0, R7, 0x22840 ;  /* 0x0002284007009836 */ /* 0x000fca0000000000 */
[----:B------:R-:W-:Y:S02]  /*9a30*/  @!P1 PRMT R0, RZ, 0x654, R0 ;  /* 0x00000654ff009816 */ /* 0x000fe40000000000 */
[----:B0-----:R-:W-:Y:S02]  /*9a40*/  ISETP.GE.AND P2, PT, R177, 0x1, PT ;  /* 0x00000001b100780c */ /* 0x001fe40003f46270 */
[----:B----4-:R-:W-:-:S04]  /*9a50*/  SHF.R.U32.HI R3, RZ, 0x7, R3 ;  /* 0x00000007ff037819 */ /* 0x010fc80000011603 */
[----:B------:R-:W-:-:S07]  /*9a60*/  IADD3 R6, -R3, 0xb, RZ ;  /* 0x0000000b03067810 */ /* 0x000fce0007ffe1ff */
[----:B------:R-:W-:Y:S01]  /*9a70*/  @P2 LOP3.LUT R2, R2, 0x100000, RZ, 0xfc, !PT ;  /* 0x0010000002022812 */ /* 0x000fe200078efcff */
[----:B------:R-:W-:Y:S02]  /*9a80*/  WARPGROUP.DEPBAR.LE gsb0, 0x0 ;  /* 0x00008000000079c5 */ /* 0x000fe40000010000 */
[----:B------:R-:W-:-:S06]  /*9a90*/  WARPGROUP.ARRIVE ;  /* 0x00000000000079c5 */ /* 0x000fcc0000000000 */
[----:B------:R-:W-:Y:S01]  /*9aa0*/  HGMMA.64x96x16.F32.BF16 R24, gdesc[UR4], R24, gsb0 ;  /* 0x01600000041879f0 */ /* 0x000fe20008001818 */
[----:B------:R-:W-:Y:S02]  /*9ab0*/  R2UR UR6, R10 ;  /* 0x000000000a0672ca */ /* 0x000fe400000e0000 */
[----:B------:R-:W-:Y:S01]  /*9ac0*/  R2UR UR7, R11 ;  /* 0x000000000b0772ca */ /* 0x000fe200000e0000 */
[----:B------:R-:W-:Y:S01]  /*9ad0*/  IMAD.MOV.U32 R11, RZ, RZ, -0x60 ;  /* 0xffffffa0ff0b7424 */ /* 0x000fe200078e00ff */
[----:B------:R-:W-:Y:S02]  /*9ae0*/  R2UR UR4, R14 ;  /* 0x000000000e0472ca */ /* 0x000fe400000e0000 */
[----:B------:R-:W-:Y:S01]  /*9af0*/  R2UR UR5, R15 ;  /* 0x000000000f0572ca */ /* 0x000fe200000e0000 */
[----:B------:R-:W-:-:S04]  /*9b00*/  IMAD R11, R178, R11, 0x60 ;  /* 0x00000060b20b7424 */ /* 0x000fc800078e020b */
[----:B------:R-:W-:Y:S01]  /*9b10*/  IMAD.IADD R74, R11, 0x1, -R23 ;  /* 0x000000010b4a7824 */ /* 0x000fe200078e0a17 */
[----:B------:R-:W-:Y:S02]  /*9b20*/  WARPGROUP.DEPBAR.LE gsb0, 0x0 ;  /* 0x00008000000079c5 */ /* 0x000fe40000010000 */
[----:B------:R-:W-:-:S06]  /*9b30*/  WARPGROUP.ARRIVE ;  /* 0x00000000000079c5 */ /* 0x000fcc0000000000 */
[----:B------:R-:W-:Y:S01]  /*9b40*/  HGMMA.64x96x16.F32.BF16 R24, gdesc[UR4], R24, gsb0 ;  /* 0x01600000041879f0 */ /* 0x000fe20008001818 */
[----:B------:R-:W-:Y:S01]  /*9b50*/  R2UR UR6, R4 ;  /* 0x00000000040672ca */ /* 0x000fe200000e0000 */
[----:B------:R-:W-:Y:S01]  /*9b60*/  IMAD.IADD R4, R202, 0x1, R11 ;  /* 0x00000001ca047824 */ /* 0x000fe200078e020b */
[----:B------:R-:W-:Y:S02]  /*9b70*/  R2UR UR7, R5 ;  /* 0x00000000050772ca */ /* 0x000fe400000e0000 */
[----:B------:R-:W-:Y:S01]  /*9b80*/  R2UR UR4, R12 ;  /* 0x000000000c0472ca */ /* 0x000fe200000e0000 */
[----:B------:R-:W-:Y:S01]  /*9b90*/  IMAD.IADD R100, R4, 0x1, -R23 ;  /* 0x0000000104647824 */ /* 0x000fe200078e0a17 */
[----:B------:R-:W-:Y:S01]  /*9ba0*/  R2UR UR5, R13 ;  /* 0x000000000d0572ca */ /* 0x000fe200000e0000 */
[----:B------:R-:W-:Y:S02]  /*9bb0*/  WARPGROUP.DEPBAR.LE gsb0, 0x0 ;  /* 0x00008000000079c5 */ /* 0x000fe40000010000 */
[----:B------:R-:W-:-:S10]  /*9bc0*/  WARPGROUP.ARRIVE ;  /* 0x00000000000079c5 */ /* 0x000fd40000000000 */
[----:B------:R-:W-:Y:S01]  /*9bd0*/  HGMMA.64x96x16.F32.BF16 R24, gdesc[UR4], R24, gsb0 ;  /* 0x01600000041879f0 */ /* 0x000fe20008001818 */
[----:B------:R-:W-:Y:S02]  /*9be0*/  ULDC UR4, c[0x0][0x9dc] ;  /* 0x0002770000047ab9 */ /* 0x000fe40000000800 */
[----:B------:R-:W-:-:S05]  /*9bf0*/  IMAD.U32 R206, RZ, RZ, UR4 ;  /* 0x00000004ffce7e24 */ /* 0x000fca000f8e00ff */
[----:B------:R-:W-:Y:S01]  /*9c00*/  LOP3.LUT R10, RZ, R206, RZ, 0x33, !PT ;  /* 0x000000ceff0a7212 */ /* 0x000fe200078e33ff */
[----:B------:R-:W-:Y:S02]  /*9c10*/  WARPGROUP.DEPBAR.LE gsb0, 0x0 ;  /* 0x00008000000079c5 */ /* 0x000fe40000010000 */
[----:B------:R0:W-:Y:S06]  /*9c20*/  BAR.ARV R6, 0x100 ;  /* 0x000400060000751d */ /* 0x0001ec0000002000 */
[----:B------:R4:W-:Y:S02]  /*9c30*/  @!P1 SYNCS.ARRIVE.TRANS64.RED.A1T0 RZ, [R0+URZ], RZ ;  /* 0x000000ff00ff99a7 */ /* 0x0009e4000810043f */
[----:B----4-:R-:W-:-:S05]  /*9c40*/  IADD3 R0, -R203, 0x1, R4 ;  /* 0x00000001cb007810 */ /* 0x010fca0007ffe104 */
[----:B------:R-:W-:Y:S02]  /*9c50*/  IMAD.IADD R3, R0, 0x1, -R23 ;  /* 0x0000000100037824 */ /* 0x000fe400078e0a17 */
[----:B---3--:R-:W-:Y:S02]  /*9c60*/  IMAD R0, R205, 0x80, R73 ;  /* 0x00000080cd007824 */ /* 0x008fe400078e0249 */
[C---:B------:R-:W-:Y:S02]  /*9c70*/  IMAD.IADD R73, R3.reuse, 0x1, R176 ;  /* 0x0000000103497824 */ /* 0x040fe400078e02b0 */
[----:B------:R-:W-:-:S03]  /*9c80*/  IMAD.IADD R75, R3, 0x1, R10 ;  /* 0x00000001034b7824 */ /* 0x000fc600078e020a */
[----:B------:R-:W-:Y:S01]  /*9c90*/  VIADDMNMX R4, R0, R73, R100, PT ;  /* 0x0000004900047246 */ /* 0x000fe20003800164 */
[----:B------:R-:W-:Y:S01]  /*9ca0*/  IMAD.IADD R3, R75, 0x1, R0 ;  /* 0x000000014b037824 */ /* 0x000fe200078e0200 */
[----:B0-----:R-:W-:Y:S06]  /*9cb0*/  @!P2 BRA `(.L_x_9331) ;  /* 0x00000000004ca947 */ /* 0x001fec0003800000 */
[----:B------:R-:W-:Y:S01]  /*9cc0*/  IADD3 R5, R0, R202, -R203 ;  /* 0x000000ca00057210 */ /* 0x000fe20007ffe8cb */
        /* <DEDUP_REMOVED lines=10> */
.L_x_9333:
[----:B------:R-:W-:-:S13]  /*9d70*/  ISETP.NE.AND P2, PT, R177, 0x1, PT ;  /* 0x00000001b100780c */ /* 0x000fda0003f45270 */
[----:B------:R-:W0:Y:S02]  /*9d80*/  @P2 LDC.64 R76, c[0x0][0x9e8] ;  /* 0x00027a00ff4c2b82 */ /* 0x000e240000000a00 */
[----:B0-----:R-:W-:-:S05]  /*9d90*/  @P2 IMAD.HI.U32 R10, R5, R76, RZ ;  /* 0x0000004c050a2227 */ /* 0x001fca00078e00ff */
[----:B------:R-:W-:-:S07]  /*9da0*/  @P2 SHF.R.U32.HI R5, RZ, R77, R10 ;  /* 0x0000004dff052219 */ /* 0x000fce000001160a */
.L_x_9334:
[----:B------:R-:W-:Y:S05]  /*9db0*/  BSYNC B0 ;  /* 0x0000000000007941 */ /* 0x000fea0003800000 */
.L_x_9332:
[----:B------:R-:W-:-:S05]  /*9dc0*/  IMAD R10, R5, R177, R74 ;  /* 0x000000b1050a7224 */ /* 0x000fca00078e024a */
[----:B------:R-:W-:Y:S02]  /*9dd0*/  VIMNMX R3, R3, R10, !PT ;  /* 0x0000000a03037248 */ /* 0x000fe40007fe0100 */
[----:B------:R-:W-:-:S07]  /*9de0*/  VIADDMNMX R4, R10, R177, R4, PT ;  /* 0x000000b10a047246 */ /* 0x000fce0003800104 */
.L_x_9331:
[C---:B------:R-:W-:Y:S02]  /*9df0*/  ISETP.GE.AND P2, PT, R11.reuse, 0x2, PT ;  /* 0x000000020b00780c */ /* 0x040fe40003f46270 */
[----:B------:R-:W-:Y:S02]  /*9e00*/  ISETP.GE.AND P4, PT, R11, 0x9, PT ;  /* 0x000000090b00780c */ /* 0x000fe40003f86270 */
[----:B------:R-:W-:Y:S02]  /*9e10*/  ISETP.GT.AND P3, PT, R3, 0x1, !P2 ;  /* 0x000000010300780c */ /* 0x000fe40005764270 */
[----:B------:R-:W-:Y:S02]  /*9e20*/  ISETP.GE.AND P6, PT, R11, 0x1, PT ;  /* 0x000000010b00780c */ /* 0x000fe40003fc6270 */
[----:B------:R-:W-:-:S04]  /*9e30*/  ISETP.LT.OR P3, PT, R4, 0x2, P3 ;  /* 0x000000020400780c */ /* 0x000fc80001f61670 */
        /* <DEDUP_REMOVED lines=94> */
[----:B------:R-:W-:Y:S02]  /*a420*/  IADD3 R29, R75, 0x8, R0 ;  /* 0x000000084b1d7810 */ /* 0x000fe40007ffe000 */
[----:B------:R-:W-:-:S02]  /*a430*/  FSEL R64, R64, -INF , !P3 ;  /* 0xff80000040407808 */ /* 0x000fc40005800000 */
        /* <DEDUP_REMOVED lines=13> */
[----:B------:R-:W-:Y:S01]  /*a510*/  ISETP.GT.AND P5, PT, R3, 0x59, !P5 ;  /* 0x000000590300780c */ /* 0x000fe20006fa4270 */
[----:B------:R-:W-:-:S03]  /*a520*/  VIADD R3, R0, 0x8 ;  /* 0x0000000800037836 */ /* 0x000fc60000000000 */
[----:B------:R-:W-:Y:S02]  /*a530*/  ISETP.LT.OR P5, PT, R4, 0x5a, P5 ;  /* 0x0000005a0400780c */ /* 0x000fe40002fa1670 */
[----:B------:R-:W-:Y:S02]  /*a540*/  VIADDMNMX R100, R3, R73, R100, PT ;  /* 0x0000004903647246 */ /* 0x000fe40003800164 */
[----:B------:R-:W-:Y:S02]  /*a550*/  FSEL R36, R69, -INF , !P5 ;  /* 0xff80000045247808 */ /* 0x000fe40006800000 */
[----:B------:R-:W-:-:S13]  /*a560*/  ISETP.GE.AND P5, PT, R177, 0x1, PT ;  /* 0x00000001b100780c */ /* 0x000fda0003fa6270 */
[----:B------:R-:W-:Y:S05]  /*a570*/  @!P5 BRA `(.L_x_9335) ;  /* 0x000000000050d947 */ /* 0x000fea0003800000 */
[----:B------:R-:W-:Y:S01]  /*a580*/  IADD3 R3, R0, R202, -R203 ;  /* 0x000000ca00037210 */ /* 0x000fe20007ffe8cb */
[----:B------:R-:W-:Y:S04]  /*a590*/  BSSY B0, `(.L_x_9336) ;  /* 0x000000f000007945 */ /* 0x000fe80003800000 */
        /* <DEDUP_REMOVED lines=10> */
.L_x_9337:
[----:B------:R-:W-:-:S13]  /*a640*/  ISETP.NE.AND P5, PT, R177, 0x1, PT ;  /* 0x00000001b100780c */ /* 0x000fda0003fa5270 */
[----:B------:R-:W0:Y:S02]  /*a650*/  @P5 LDC.64 R4, c[0x0][0x9e8] ;  /* 0x00027a00ff045b82 */ /* 0x000e240000000a00 */
[----:B0-----:R-:W-:-:S05]  /*a660*/  @P5 IMAD.HI.U32 R4, R3, R4, RZ ;  /* 0x0000000403045227 */ /* 0x001fca00078e00ff */
[----:B------:R-:W-:-:S07]  /*a670*/  @P5 SHF.R.U32.HI R3, RZ, R5, R4 ;  /* 0x00000005ff035219 */ /* 0x000fce0000011604 */
.L_x_9338:
[----:B------:R-:W-:Y:S05]  /*a680*/  BSYNC B0 ;  /* 0x0000000000007941 */ /* 0x000fea0003800000 */
.L_x_9336:
[----:B------:R-:W-:-:S05]  /*a690*/  IMAD R4, R3, R177, R74 ;  /* 0x000000b103047224 */ /* 0x000fca00078e024a */
[----:B------:R-:W-:Y:S02]  /*a6a0*/  VIMNMX R29, R29, R4, !PT ;  /* 0x000000041d1d7248 */ /* 0x000fe40007fe0100 */
[----:B------:R-:W-:-:S07]  /*a6b0*/  VIADDMNMX R100, R4, R177, R100, PT ;  /* 0x000000b104647246 */ /* 0x000fce0003800164 */
.L_x_9335:
        /* <DEDUP_REMOVED lines=57> */
[----:B------:R-:W-:Y:S02]  /*aa50*/  FMNMX.FTZ R5, R36, R3, !PT ;  /* 0x0000000324057209 */ /* 0x000fe40007810000 */
[----:B------:R-:W-:Y:S02]  /*aa60*/  ISETP.LT.OR P2, PT, R100, 0x22, P2 ;  /* 0x000000226400780c */ /* 0x000fe40001741670 */
[----:B------:R-:W-:Y:S01]  /*aa70*/  ISETP.GT.AND P6, PT, R29, RZ, !P6 ;  /* 0x000000ff1d00720c */ /* 0x000fe200077c4270 */
[----:B------:R-:W0:Y:S01]  /*aa80*/  SHFL.BFLY PT, R102, R5, 0x2, 0x1f ;  /* 0x0c401f0005667f89 */ /* 0x000e2200000e0000 */
[----:B------:R-:W-:Y:S02]  /*aa90*/  FSEL R4, R43, -INF , !P2 ;  /* 0xff8000002b047808 */ /* 0x000fe40005000000 */
[----:B------:R-:W-:-:S02]  /*aaa0*/  ISETP.NE.AND P2, PT, R41, RZ, PT ;  /* 0x000000ff2900720c */ /* 0x000fc40003f45270 */
[C---:B------:R-:W-:Y:S02]  /*aab0*/  ISETP.LT.OR P6, PT, R100.reuse, 0x1, P6 ;  /* 0x000000016400780c */ /* 0x040fe400037c1670 */
[----:B------:R-:W-:Y:S02]  /*aac0*/  ISETP.GT.AND P2, PT, R29, 0x28, !P2 ;  /* 0x000000281d00780c */ /* 0x000fe40005744270 */
[----:B------:R-:W-:Y:S02]  /*aad0*/  ISETP.NE.AND P5, PT, R91, RZ, PT ;  /* 0x000000ff5b00720c */ /* 0x000fe40003fa5270 */
[----:B------:R-:W-:Y:S02]  /*aae0*/  ISETP.LT.OR P2, PT, R100, 0x29, P2 ;  /* 0x000000296400780c */ /* 0x000fe40001741670 */
[----:B------:R-:W-:Y:S02]  /*aaf0*/  FSEL R26, R26, -INF , !P6 ;  /* 0xff8000001a1a7808 */ /* 0x000fe40007000000 */
[----:B------:R-:W-:-:S02]  /*ab00*/  FSEL R46, R46, -INF , !P2 ;  /* 0xff8000002e2e7808 */ /* 0x000fc40005000000 */
[----:B------:R-:W-:Y:S02]  /*ab10*/  ISETP.NE.AND P2, PT, R83, RZ, PT ;  /* 0x000000ff5300720c */ /* 0x000fe40003f45270 */
[C---:B------:R-:W-:Y:S02]  /*ab20*/  ISETP.GT.AND P3, PT, R29.reuse, 0x51, !P3 ;  /* 0x000000511d00780c */ /* 0x040fe40005f64270 */
[C---:B------:R-:W-:Y:S02]  /*ab30*/  ISETP.GT.AND P2, PT, R29.reuse, 0x29, !P2 ;  /* 0x000000291d00780c */ /* 0x040fe40005744270 */
[----:B------:R-:W-:Y:S02]  /*ab40*/  ISETP.GT.AND P4, PT, R29, 0x58, !P4 ;  /* 0x000000581d00780c */ /* 0x000fe40006784270 */
[----:B------:R-:W-:Y:S02]  /*ab50*/  ISETP.LT.OR P2, PT, R100, 0x2a, P2 ;  /* 0x0000002a6400780c */ /* 0x000fe40001741670 */
[----:B0-----:R-:W-:-:S02]  /*ab60*/  FMNMX.FTZ R102, R5, R102, !PT ;  /* 0x0000006605667209 */ /* 0x001fc40007810000 */
[----:B------:R-:W-:Y:S02]  /*ab70*/  FSEL R24, R47, -INF , !P2 ;  /* 0xff8000002f187808 */ /* 0x000fe40005000000 */
[----:B------:R-:W-:Y:S01]  /*ab80*/  ISETP.NE.AND P2, PT, R45, RZ, PT ;  /* 0x000000ff2d00720c */ /* 0x000fe20003f45270 */
[----:B------:R-:W0:Y:S01]  /*ab90*/  SHFL.BFLY PT, R3, R102, 0x1, 0x1f ;  /* 0x0c201f0066037f89 */ /* 0x000e2200000e0000 */
[----:B------:R-:W-:Y:S02]  /*aba0*/  FMNMX.FTZ R5, R26, R88, !PT ;  /* 0x000000581a057209 */ /* 0x000fe40007810000 */
[----:B------:R-:W-:Y:S02]  /*abb0*/  ISETP.GT.AND P2, PT, R29, 0x30, !P2 ;  /* 0x000000301d00780c */ /* 0x000fe40005744270 */
[----:B------:R-:W-:Y:S02]  /*abc0*/  FMNMX.FTZ R5, R76, R5, !PT ;  /* 0x000000054c057209 */ /* 0x000fe40007810000 */
[----:B------:R-:W-:-:S02]  /*abd0*/  ISETP.LT.OR P2, PT, R100, 0x31, P2 ;  /* 0x000000316400780c */ /* 0x000fc40001741670 */
[----:B------:R-:W-:Y:S02]  /*abe0*/  FMNMX.FTZ R5, R74, R5, !PT ;  /* 0x000000054a057209 */ /* 0x000fe40007810000 */
[----:B------:R-:W-:Y:S02]  /*abf0*/  FSEL R50, R50, -INF , !P2 ;  /* 0xff80000032327808 */ /* 0x000fe40005000000 */
[----:B------:R-:W-:Y:S02]  /*ac00*/  ISETP.NE.AND P2, PT, R85, RZ, PT ;  /* 0x000000ff5500720c */ /* 0x000fe40003f45270 */
[C---:B------:R-:W-:Y:S02]  /*ac10*/  ISETP.LT.OR P3, PT, R100.reuse, 0x52, P3 ;  /* 0x000000526400780c */ /* 0x040fe40001f61670 */
[----:B------:R-:W-:Y:S02]  /*ac20*/  ISETP.GT.AND P2, PT, R29, 0x31, !P2 ;  /* 0x000000311d00780c */ /* 0x000fe40005744270 */
[----:B------:R-:W-:-:S02]  /*ac30*/  ISETP.LT.OR P4, PT, R100, 0x59, P4 ;  /* 0x000000596400780c */ /* 0x000fc40002781670 */
[----:B------:R-:W-:Y:S02]  /*ac40*/  ISETP.LT.OR P2, PT, R100, 0x32, P2 ;  /* 0x000000326400780c */ /* 0x000fe40001741670 */
[----:B------:R-:W-:Y:S02]  /*ac50*/  FSEL R70, R70, -INF , !P4 ;  /* 0xff80000046467808 */ /* 0x000fe40006000000 */
[----:B------:R-:W-:Y:S02]  /*ac60*/  FSEL R28, R51, -INF , !P2 ;  /* 0xff800000331c7808 */ /* 0x000fe40005000000 */
[----:B------:R-:W-:Y:S02]  /*ac70*/  ISETP.NE.AND P2, PT, R49, RZ, PT ;  /* 0x000000ff3100720c */ /* 0x000fe40003f45270 */
[----:B0-----:R-:W-:Y:S02]  /*ac80*/  FMNMX.FTZ R3, R102, R3, !PT ;  /* 0x0000000366037209 */ /* 0x001fe40007810000 */
[----:B------:R-:W-:-:S03]  /*ac90*/  ISETP.GT.AND P2, PT, R29, 0x38, !P2 ;  /* 0x000000381d00780c */ /* 0x000fc60005744270 */
[----:B------:R-:W-:Y:S01]  /*aca0*/  FMUL.FTZ R25, R3, R11 ;  /* 0x0000000b03197220 */ /* 0x000fe20000410000 */
        /* <DEDUP_REMOVED lines=33> */
[----:B------:R-:W-:Y:S01]  /*aec0*/  ISETP.NE.AND P5, PT, R65, RZ, PT ;  /* 0x000000ff4100720c */ /* 0x000fe20003fa5270 */
[--C-:B------:R-:W-:Y:S01]  /*aed0*/  FFMA.FTZ R47, R10, R11, -R33.reuse ;  /* 0x0000000b0a2f7223 */ /* 0x100fe20000010821 */
        /* <DEDUP_REMOVED lines=9> */
[----:B------:R-:W3:Y:S01]  /*af70*/  MUFU.EX2 R152, R152 ;  /* 0x0000009800987308 */ /* 0x000ee20000000800 */
        /* <DEDUP_REMOVED lines=8> */
[-CC-:B------:R-:W-:Y:S01]  /*b000*/  FFMA.FTZ R92, R92, R11.reuse, -R33.reuse ;  /* 0x0000000b5c5c7223 */ /* 0x180fe20000010821 */
[--C-:B------:R-:W-:Y:S01]  /*b010*/  FFMA.FTZ R86, R86, R11, -R33.reuse ;  /* 0x0000000b56567223 */ /* 0x100fe20000010821 */
[----:B0-----:R-:W-:Y:S01]  /*b020*/  FMNMX.FTZ R31, R50, R27, !PT ;  /* 0x0000001b321f7209 */ /* 0x001fe20007810000 */
[-CC-:B------:R-:W-:Y:S01]  /*b030*/  FFMA.FTZ R84, R84, R11.reuse, -R33.reuse ;  /* 0x0000000b54547223 */ /* 0x180fe20000010821 */
[-CC-:B------:R-:W-:Y:S01]  /*b040*/  FFMA.FTZ R82, R82, R11.reuse, -R33.reuse ;  /* 0x0000000b52527223 */ /* 0x180fe20000010821 */
[----:B------:R-:W-:Y:S01]  /*b050*/  FFMA.FTZ R80, R80, R11, -R33 ;  /* 0x0000000b50507223 */ /* 0x000fe20000010821 */
[----:B------:R-:W-:Y:S01]  /*b060*/  FMNMX.FTZ R31, R28, R31, !PT ;  /* 0x0000001f1c1f7209 */ /* 0x000fe20007810000 */
[----:B------:R0:W-:Y:S01]  /*b070*/  MUFU.EX2 R27, R37 ;  /* 0x00000025001b7308 */ /* 0x0001e20000000800 */
[----:B---3--:R-:W-:Y:S01]  /*b080*/  FADD.FTZ R49, R152, R5 ;  /* 0x0000000598317221 */ /* 0x008fe20000010000 */
[--C-:B------:R-:W-:Y:S01]  /*b090*/  FFMA.FTZ R78, R78, R11, -R33.reuse ;  /* 0x0000000b4e4e7223 */ /* 0x100fe20000010821 */
[----:B------:R-:W-:Y:S01]  /*b0a0*/  FMNMX.FTZ R31, R54, R31, !PT ;  /* 0x0000001f361f7209 */ /* 0x000fe20007810000 */
[-CC-:B------:R-:W-:Y:S01]  /*b0b0*/  FFMA.FTZ R56, R56, R11.reuse, -R33.reuse ;  /* 0x0000000b38387223 */ /* 0x180fe20000010821 */
[-CC-:B------:R-:W-:Y:S01]  /*b0c0*/  FFMA.FTZ R60, R60, R11.reuse, -R33.reuse ;  /* 0x0000000b3c3c7223 */ /* 0x180fe20000010821 */
[--C-:B------:R-:W-:Y:S01]  /*b0d0*/  FFMA.FTZ R40, R40, R11, -R33.reuse ;  /* 0x0000000b28287223 */ /* 0x100fe20000010821 */
[----:B------:R-:W-:Y:S01]  /*b0e0*/  FMNMX.FTZ R31, R30, R31, !PT ;  /* 0x0000001f1e1f7209 */ /* 0x000fe20007810000 */
[----:B------:R-:W3:Y:S01]  /*b0f0*/  MUFU.EX2 R154, R154 ;  /* 0x0000009a009a7308 */ /* 0x000ee20000000800 */
[-CC-:B0-----:R-:W-:Y:S01]  /*b100*/  FFMA.FTZ R37, R96, R11.reuse, -R33.reuse ;  /* 0x0000000b60257223 */ /* 0x181fe20000010821 */
[----:B------:R-:W-:Y:S01]  /*b110*/  FSEL R96, R67, -INF , !P3 ;  /* 0xff80000043607808 */ /* 0x000fe20005800000 */
[--C-:B------:R-:W-:Y:S01]  /*b120*/  FFMA.FTZ R64, R64, R11, -R33.reuse ;  /* 0x0000000b40407223 */ /* 0x100fe20000010821 */
[----:B------:R-:W-:Y:S01]  /*b130*/  FMNMX.FTZ R31, R58, R31, !PT ;  /* 0x0000001f3a1f7209 */ /* 0x000fe20007810000 */
[-CC-:B------:R-:W-:Y:S01]  /*b140*/  FFMA.FTZ R68, R68, R11.reuse, -R33.reuse ;  /* 0x0000000b44447223 */ /* 0x180fe20000010821 */
[----:B------:R-:W-:Y:S01]  /*b150*/  FFMA.FTZ R33, R36, R11, -R33 ;  /* 0x0000000b24217223 */ /* 0x000fe20000010821 */
[----:B------:R-:W-:Y:S01]  /*b160*/  F2FP.BF16.F32.PACK_AB R152, R5, R152 ;  /* 0x000000980598723e */ /* 0x000fe200000010ff */
[----:B------:R-:W0:Y:S01]  /*b170*/  MUFU.EX2 R25, R35 ;  /* 0x0000002300197308 */ /* 0x000e220000000800 */
[----:B------:R-:W-:-:S04]  /*b180*/  FMNMX.FTZ R31, R32, R31, !PT ;  /* 0x0000001f201f7209 */ /* 0x000fc80007810000 */
[----:B------:R-:W-:-:S03]  /*b190*/  FMNMX.FTZ R31, R62, R31, !PT ;  /* 0x0000001f3e1f7209 */ /* 0x000fc60007810000 */
[----:B------:R-:W-:Y:S01]  /*b1a0*/  MUFU.EX2 R156, R156 ;  /* 0x0000009c009c7308 */ /* 0x000fe20000000800 */
[----:B------:R-:W-:Y:S01]  /*b1b0*/  FMNMX.FTZ R31, R34, R31, !PT ;  /* 0x0000001f221f7209 */ /* 0x000fe20007810000 */
[----:B---3--:R-:W-:-:S03]  /*b1c0*/  FADD.FTZ R36, R154, R49 ;  /* 0x000000319a247221 */ /* 0x008fc60000010000 */
[----:B------:R-:W-:-:S03]  /*b1d0*/  FMNMX.FTZ R31, R66, R31, !PT ;  /* 0x0000001f421f7209 */ /* 0x000fc60007810000 */
[----:B------:R-:W-:Y:S01]  /*b1e0*/  MUFU.EX2 R158, R158 ;  /* 0x0000009e009e7308 */ /* 0x000fe20000000800 */
[----:B------:R-:W-:Y:S01]  /*b1f0*/  FMNMX.FTZ R31, R96, R31, !PT ;  /* 0x0000001f601f7209 */ /* 0x000fe20007810000 */
[C---:B0-----:R-:W-:Y:S01]  /*b200*/  FADD.FTZ R49, R25.reuse, R36 ;  /* 0x0000002419317221 */ /* 0x041fe20000010000 */
[----:B------:R-:W-:Y:S02]  /*b210*/  F2FP.BF16.F32.PACK_AB R154, R25, R154 ;  /* 0x0000009a199a723e */ /* 0x000fe400000010ff */
[----:B------:R-:W-:-:S03]  /*b220*/  FMNMX.FTZ R31, R70, R31, !PT ;  /* 0x0000001f461f7209 */ /* 0x000fc60007810000 */
[----:B------:R-:W-:Y:S01]  /*b230*/  MUFU.EX2 R35, R98 ;  /* 0x0000006200237308 */ /* 0x000fe20000000800 */
[----:B------:R-:W-:-:S05]  /*b240*/  FMNMX.FTZ R31, R94, R31, !PT ;  /* 0x0000001f5e1f7209 */ /* 0x000fca0007810000 */
[----:B------:R-:W0:Y:S02]  /*b250*/  SHFL.BFLY PT, R90, R31, 0x2, 0x1f ;  /* 0x0c401f001f5a7f89 */ /* 0x000e2400000e0000 */
[----:B------:R-:W-:Y:S08]  /*b260*/  MUFU.EX2 R37, R37 ;  /* 0x0000002500257308 */ /* 0x000ff00000000800 */
[----:B------:R-:W-:Y:S08]  /*b270*/  MUFU.EX2 R92, R92 ;  /* 0x0000005c005c7308 */ /* 0x000ff00000000800 */
[----:B------:R-:W3:Y:S01]  /*b280*/  MUFU.EX2 R39, R39 ;  /* 0x0000002700277308 */ /* 0x000ee20000000800 */
[----:B0-----:R-:W-:-:S07]  /*b290*/  FMNMX.FTZ R90, R31, R90, !PT ;  /* 0x0000005a1f5a7209 */ /* 0x001fce0007810000 */
[----:B------:R-:W-:Y:S01]  /*b2a0*/  MUFU.EX2 R86, R86 ;  /* 0x0000005600567308 */ /* 0x000fe20000000800 */
[----:B------:R-:W0:Y:S07]  /*b2b0*/  SHFL.BFLY PT, R29, R90, 0x1, 0x1f ;  /* 0x0c201f005a1d7f89 */ /* 0x000e2e00000e0000 */
[----:B------:R-:W4:Y:S01]  /*b2c0*/  MUFU.EX2 R41, R84 ;  /* 0x0000005400297308 */ /* 0x000f220000000800 */
[----:B---3--:R-:W-:-:S07]  /*b2d0*/  F2FP.BF16.F32.PACK_AB R162, R39, R92 ;  /* 0x0000005c27a2723e */ /* 0x008fce00000010ff */
[----:B------:R-:W-:Y:S08]  /*b2e0*/  MUFU.EX2 R82, R82 ;  /* 0x0000005200527308 */ /* 0x000ff00000000800 */
[----:B------:R-:W3:Y:S01]  /*b2f0*/  MUFU.EX2 R43, R80 ;  /* 0x00000050002b7308 */ /* 0x000ee20000000800 */
[----:B----4-:R-:W-:Y:S02]  /*b300*/  F2FP.BF16.F32.PACK_AB R164, R41, R86 ;  /* 0x0000005629a4723e */ /* 0x010fe400000010ff */
[----:B0-----:R-:W-:-:S04]  /*b310*/  FMNMX.FTZ R10, R90, R29, !PT ;  /* 0x0000001d5a0a7209 */ /* 0x001fc80007810000 */
[C---:B------:R-:W-:Y:S01]  /*b320*/  FSETP.NEU.FTZ.AND P2, PT, R10.reuse, -INF , PT ;  /* 0xff8000000a00780b */ /* 0x040fe20003f5d000 */
[----:B------:R-:W-:Y:S01]  /*b330*/  FMUL.FTZ R29, R10, R11 ;  /* 0x0000000b0a1d7220 */ /* 0x000fe20000410000 */
[----:B------:R-:W-:Y:S04]  /*b340*/  MUFU.EX2 R78, R78 ;  /* 0x0000004e004e7308 */ /* 0x000fe80000000800 */
[----:B------:R-:W-:-:S04]  /*b350*/  FSEL R29, R29, RZ, P2 ;  /* 0x000000ff1d1d7208 */ /* 0x000fc80001000000 */
        /* <DEDUP_REMOVED lines=28> */
[----:B---3--:R-:W-:-:S02]  /*b520*/  F2FP.BF16.F32.PACK_AB R166, R43, R82 ;  /* 0x000000522ba6723e */ /* 0x008fc400000010ff */
[----:B0-----:R-:W-:Y:S02]  /*b530*/  F2FP.BF16.F32.PACK_AB R168, R31, R78 ;  /* 0x0000004e1fa8723e */ /* 0x001fe400000010ff */
[----:B------:R-:W0:Y:S08]  /*b540*/  MUFU.EX2 R155, R74 ;  /* 0x0000004a009b7308 */ /* 0x000e300000000800 */
[----:B------:R-:W3:Y:S08]  /*b550*/  MUFU.EX2 R52, R52 ;  /* 0x0000003400347308 */ /* 0x000ef00000000800 */
[----:B------:R1:W-:Y:S08]  /*b560*/  MUFU.EX2 R161, R4 ;  /* 0x0000000400a17308 */ /* 0x0003f00000000800 */
[----:B------:R-:W2:Y:S01]  /*b570*/  MUFU.EX2 R157, R48 ;  /* 0x00000030009d7308 */ /* 0x000ea20000000800 */
[----:B-1----:R-:W-:Y:S01]  /*b580*/  FADD.FTZ R4, R156, R49 ;  /* 0x000000319c047221 */ /* 0x002fe20000010000 */
[----:B----4-:R-:W-:Y:S01]  /*b590*/  FADD.FTZ R49, R26, R153 ;  /* 0x000000991a317221 */ /* 0x010fe20000010000 */
[----:B------:R-:W-:-:S02]  /*b5a0*/  F2FP.BF16.F32.PACK_AB R156, R27, R156 ;  /* 0x0000009c1b9c723e */ /* 0x000fc400000010ff */
[----:B------:R-:W-:Y:S01]  /*b5b0*/  FADD.FTZ R51, R27, R4 ;  /* 0x000000041b337221 */ /* 0x000fe20000010000 */
[----:B-----5:R-:W-:Y:S01]  /*b5c0*/  FADD.FTZ R4, R76, R49 ;  /* 0x000000314c047221 */ /* 0x020fe20000010000 */
[----:B------:R-:W-:Y:S01]  /*b5d0*/  F2FP.BF16.F32.PACK_AB R153, R153, R26 ;  /* 0x0000001a9999723e */ /* 0x000fe200000010ff */
[----:B------:R-:W1:Y:S02]  /*b5e0*/  MUFU.EX2 R44, R44 ;  /* 0x0000002c002c7308 */ /* 0x000e640000000800 */
[C---:B0-----:R-:W-:Y:S01]  /*b5f0*/  FADD.FTZ R49, R155.reuse, R4 ;  /* 0x000000049b317221 */ /* 0x041fe20000010000 */
[----:B------:R-:W-:-:S03]  /*b600*/  F2FP.BF16.F32.PACK_AB R155, R155, R76 ;  /* 0x0000004c9b9b723e */ /* 0x000fc600000010ff */
[----:B---3--:R-:W-:Y:S02]  /*b610*/  FADD.FTZ R4, R52, R49 ;  /* 0x0000003134047221 */ /* 0x008fe40000010000 */
[----:B------:R0:W-:Y:S02]  /*b620*/  MUFU.EX2 R163, R24 ;  /* 0x0000001800a37308 */ /* 0x0001e40000000800 */
[C---:B--2---:R-:W-:Y:S01]  /*b630*/  FADD.FTZ R49, R157.reuse, R4 ;  /* 0x000000049d317221 */ /* 0x044fe20000010000 */
[----:B------:R-:W-:-:S05]  /*b640*/  F2FP.BF16.F32.PACK_AB R157, R157, R52 ;  /* 0x000000349d9d723e */ /* 0x000fca00000010ff */
[----:B------:R-:W2:Y:S01]  /*b650*/  MUFU.EX2 R159, R38 ;  /* 0x00000026009f7308 */ /* 0x000ea20000000800 */
[----:B0-----:R-:W-:Y:S01]  /*b660*/  FADD.FTZ R24, R158, R51 ;  /* 0x000000339e187221 */ /* 0x001fe20000010000 */
[----:B-1----:R-:W-:Y:S01]  /*b670*/  FADD.FTZ R4, R44, R49 ;  /* 0x000000312c047221 */ /* 0x002fe20000010000 */
[C---:B------:R-:W-:Y:S02]  /*b680*/  F2FP.BF16.F32.PACK_AB R158, R35.reuse, R158 ;  /* 0x0000009e239e723e */ /* 0x040fe400000010ff */
[----:B------:R-:W-:-:S03]  /*b690*/  FADD.FTZ R24, R35, R24 ;  /* 0x0000001823187221 */ /* 0x000fc60000010000 */
[----:B------:R-:W0:Y:S01]  /*b6a0*/  MUFU.EX2 R42, R42 ;  /* 0x0000002a002a7308 */ /* 0x000e220000000800 */
[----:B------:R-:W-:-:S04]  /*b6b0*/  FADD.FTZ R51, R37, R24 ;  /* 0x0000001825337221 */ /* 0x000fc80000010000 */
[C---:B------:R-:W-:Y:S01]  /*b6c0*/  FADD.FTZ R51, R160.reuse, R51 ;  /* 0x00000033a0337221 */ /* 0x040fe20000010000 */
[----:B------:R-:W-:Y:S02]  /*b6d0*/  F2FP.BF16.F32.PACK_AB R160, R160, R37 ;  /* 0x00000025a0a0723e */ /* 0x000fe400000010ff */
[----:B------:R-:W1:Y:S01]  /*b6e0*/  MUFU.EX2 R46, R46 ;  /* 0x0000002e002e7308 */ /* 0x000e620000000800 */
[----:B------:R-:W-:Y:S01]  /*b6f0*/  FADD.FTZ R24, R92, R51 ;  /* 0x000000335c187221 */ /* 0x000fe20000010000 */
[C---:B--2---:R-:W-:Y:S01]  /*b700*/  FADD.FTZ R49, R159.reuse, R4 ;  /* 0x000000049f317221 */ /* 0x044fe20000010000 */
[----:B------:R-:W-:Y:S02]  /*b710*/  F2FP.BF16.F32.PACK_AB R159, R159, R44 ;  /* 0x0000002c9f9f723e */ /* 0x000fe400000010ff */
[----:B------:R-:W-:-:S03]  /*b720*/  FADD.FTZ R51, R39, R24 ;  /* 0x0000001827337221 */ /* 0x000fc60000010000 */
[----:B------:R-:W2:Y:S01]  /*b730*/  MUFU.EX2 R50, R50 ;  /* 0x0000003200327308 */ /* 0x000ea20000000800 */
[----:B0-----:R-:W-:Y:S01]  /*b740*/  FADD.FTZ R4, R42, R49 ;  /* 0x000000312a047221 */ /* 0x001fe20000010000 */
[----:B------:R-:W-:-:S03]  /*b750*/  FADD.FTZ R24, R86, R51 ;  /* 0x0000003356187221 */ /* 0x000fc60000010000 */
[----:B------:R-:W-:Y:S01]  /*b760*/  FADD.FTZ R49, R161, R4 ;  /* 0x00000004a1317221 */ /* 0x000fe20000010000 */
[----:B------:R-:W-:Y:S01]  /*b770*/  FADD.FTZ R51, R41, R24 ;  /* 0x0000001829337221 */ /* 0x000fe20000010000 */
[----:B------:R-:W-:Y:S01]  /*b780*/  F2FP.BF16.F32.PACK_AB R161, R161, R42 ;  /* 0x0000002aa1a1723e */ /* 0x000fe200000010ff */
[----:B------:R-:W0:Y:S01]  /*b790*/  MUFU.EX2 R165, R28 ;  /* 0x0000001c00a57308 */ /* 0x000e220000000800 */
[----:B-1----:R-:W-:Y:S01]  /*b7a0*/  FADD.FTZ R4, R46, R49 ;  /* 0x000000312e047221 */ /* 0x002fe20000010000 */
[----:B------:R-:W-:-:S03]  /*b7b0*/  FADD.FTZ R24, R82, R51 ;  /* 0x0000003352187221 */ /* 0x000fc60000010000 */
[----:B------:R-:W-:Y:S01]  /*b7c0*/  FADD.FTZ R49, R163, R4 ;  /* 0x00000004a3317221 */ /* 0x000fe20000010000 */
[----:B------:R-:W-:Y:S01]  /*b7d0*/  FADD.FTZ R51, R43, R24 ;  /* 0x000000182b337221 */ /* 0x000fe20000010000 */
[----:B------:R-:W-:Y:S01]  /*b7e0*/  F2FP.BF16.F32.PACK_AB R163, R163, R46 ;  /* 0x0000002ea3a3723e */ /* 0x000fe200000010ff */
[----:B------:R-:W1:Y:S01]  /*b7f0*/  MUFU.EX2 R54, R54 ;  /* 0x0000003600367308 */ /* 0x000e620000000800 */
[----:B--2---:R-:W-:Y:S01]  /*b800*/  FADD.FTZ R4, R50, R49 ;  /* 0x0000003132047221 */ /* 0x004fe20000010000 */
[----:B------:R-:W-:-:S04]  /*b810*/  FADD.FTZ R24, R78, R51 ;  /* 0x000000334e187221 */ /* 0x000fc80000010000 */
[----:B------:R-:W-:Y:S02]  /*b820*/  FADD.FTZ R25, R31, R24 ;  /* 0x000000181f197221 */ /* 0x000fe40000010000 */
        /* <DEDUP_REMOVED lines=36> */
[----:B--2---:R-:W-:Y:S01]  /*ba70*/  FADD.FTZ R4, R70, R25 ;  /* 0x0000001946047221 */ /* 0x004fe20000010000 */
[C---:B0-----:R-:W-:Y:S01]  /*ba80*/  FADD.FTZ R5, R33.reuse, R24 ;  /* 0x0000001821057221 */ /* 0x041fe20000010000 */
[----:B------:R-:W-:Y:S02]  /*ba90*/  F2FP.BF16.F32.PACK_AB R174, R33, R68 ;  /* 0x0000004421ae723e */ /* 0x000fe400000010ff */
[C---:B-1----:R-:W-:Y:S01]  /*baa0*/  FADD.FTZ R4, R29.reuse, R4 ;  /* 0x000000041d047221 */ /* 0x042fe20000010000 */
[----:B------:R-:W-:Y:S01]  /*bab0*/  F2FP.BF16.F32.PACK_AB R175, R29, R70 ;  /* 0x000000461daf723e */ /* 0x000fe200000010ff */
[----:B------:R-:W-:Y:S06]  /*bac0*/  @!P0 BRA `(.L_x_9339) ;  /* 0x0000000000048947 */ /* 0x000fec0003800000 */
[----:B------:R-:W-:Y:S01]  /*bad0*/  BPT.TRAP 0x1 ;  /* 0x000000040000795c */ /* 0x000fe20000300000 */
.L_x_9339:
[----:B------:R0:W1:Y:S01]  /*bae0*/  SYNCS.PHASECHK.TRANS64.TRYWAIT P2, [R7+URZ+0x22850], R72 ;  /* 0x02285048070075a7 */ /* 0x000062000804017f */
[----:B------:R-:W-:Y:S05]  /*baf0*/  @!P0 BRA `(.L_x_9340) ;  /* 0x0000000000048947 */ /* 0x000fea0003800000 */
[----:B------:R-:W-:Y:S01]  /*bb00*/  BPT.TRAP 0x1 ;  /* 0x000000040000795c */ /* 0x000fe20000300000 */
.L_x_9340:
[----:B------:R-:W-:Y:S04]  /*bb10*/  BSSY B0, `(.L_x_9341) ;  /* 0x0000004000007945 */ /* 0x000fe80003800000 */
[----:B-1----:R-:W-:Y:S05]  /*bb20*/  @P2 BRA `(.L_x_9342) ;  /* 0x0000000000082947 */ /* 0x002fea0003800000 */
[----:B------:R-:W1:Y:S02]  /*bb30*/  SYNCS.PHASECHK.TRANS64.TRYWAIT P2, [R7+URZ+0x22850], R72 ;  /* 0x02285048070075a7 */ /* 0x000e64000804017f */
[----:B-1----:R-:W-:Y:S05]  /*bb40*/  @!P2 BRA `(.L_x_9343) ;  /* 0x0000012c0008a947 */ /* 0x002fea0003800000 */
.L_x_9342:
[----:B------:R-:W-:Y:S05]  /*bb50*/  BSYNC B0 ;  /* 0x0000000000007941 */ /* 0x000fea0003800000 */
.L_x_9341:
[----:B------:R-:W-:Y:S05]  /*bb60*/  WARPSYNC.ALL ;  /* 0x0000000000007948 */ /* 0x000fea0003800000 */
[----:B------:R-:W-:Y:S01]  /*bb70*/  VIADD R24, R17, 0x400 ;  /* 0x0000040011187836 */ /* 0x000fe20000000000 */
[----:B------:R2:W-:Y:S01]  /*bb80*/  BAR.SYNC.DEFER_BLOCKING R179, 0x100 ;  /* 0x000400b30000751d */ /* 0x0005e20000010000 */
[----:B------:R-:W-:Y:S01]  /*bb90*/  IMAD.MOV.U32 R181, RZ, RZ, 0x40000040 ;  /* 0x40000040ffb57424 */ /* 0x000fe200078e00ff */
[----:B------:R-:W-:Y:S01]  /*bba0*/  ISETP.GE.AND P2, PT, R177, 0x1, PT ;  /* 0x00000001b100780c */ /* 0x000fe20003f46270 */
[----:B01----:R-:W-:Y:S01]  /*bbb0*/  @!P1 VIADD R7, R7, 0x22860 ;  /* 0x0002286007079836 */ /* 0x003fe20000000000 */
[----:B------:R-:W-:Y:S01]  /*bbc0*/  SHF.R.U32.HI R24, RZ, 0x4, R24 ;  /* 0x00000004ff187819 */ /* 0x000fe20000011618 */
[----:B------:R-:W-:Y:S01]  /*bbd0*/  IMAD.IADD R217, R202, 0x1, -R203 ;  /* 0x00000001cad97824 */ /* 0x000fe200078e0acb */
[----:B------:R-:W-:Y:S01]  /*bbe0*/  R2UR UR7, R181 ;  /* 0x00000000b50772ca */ /* 0x000fe200000e0000 */
[----:B------:R-:W-:Y:S01]  /*bbf0*/  IMAD.MOV.U32 R181, RZ, RZ, 0x40000040 ;  /* 0x40000040ffb57424 */ /* 0x000fe200078e00ff */
[----:B------:R-:W-:-:S02]  /*bc00*/  LOP3.LUT R24, R24, 0x3fff, RZ, 0xc0, !PT ;  /* 0x00003fff18187812 */ /* 0x000fc400078ec0ff */
[----:B------:R-:W-:Y:S02]  /*bc10*/  @!P1 PRMT R7, RZ, 0x654, R7 ;  /* 0x00000654ff079816 */ /* 0x000fe40000000007 */
[----:B------:R-:W-:-:S05]  /*bc20*/  LOP3.LUT R204, R24, 0x3000000, RZ, 0xfc, !PT ;  /* 0x0300000018cc7812 */ /* 0x000fca00078efcff */
[----:B------:R-:W-:-:S05]  /*bc30*/  IMAD R180, R16, 0xc00, R204 ;  /* 0x00000c0010b47824 */ /* 0x000fca00078e02cc */
[----:B------:R-:W-:Y:S01]  /*bc40*/  R2UR UR6, R180 ;  /* 0x00000000b40672ca */ /* 0x000fe200000e0000 */
[----:B------:R-:W-:-:S12]  /*bc50*/  WARPGROUP.ARRIVE ;  /* 0x00000000000079c5 */ /* 0x000fd80000000000 */
[----:B------:R-:W-:Y:S03]  /*bc60*/  HGMMA.64x256x16.F32.BF16 R24, R152, gdesc[UR4].tnspB, RZ, !UPT, gsb0 ;  /* 0x43e0000498187df0 */ /* 0x000fe6000c0018ff */
[----:B------:R-:W-:Y:S02]  /*bc70*/  WARPGROUP.DEPBAR.LE gsb0, 0x0 ;  /* 0x00008000000079c5 */ /* 0x000fe40000010000 */
[----:B------:R-:W-:Y:S01]  /*bc80*/  VIADD R152, R180, 0x80 ;  /* 0x00000080b4987836 */ /* 0x000fe20000000000 */
[----:B------:R-:W-:Y:S01]  /*bc90*/  WARPGROUP.ARRIVE ;  /* 0x00000000000079c5 */ /* 0x000fe20000000000 */
[----:B------:R-:W-:Y:S02]  /*bca0*/  IMAD.MOV.U32 R153, RZ, RZ, 0x40000040 ;  /* 0x40000040ff997424 */ /* 0x000fe400078e00ff */
[----:B------:R-:W-:Y:S01]  /*bcb0*/  IMAD R155, R205, 0x80, R217 ;  /* 0x00000080cd9b7824 */ /* 0x000fe200078e02d9 */
[----:B------:R-:W-:Y:S01]  /*bcc0*/  R2UR UR6, R152 ;  /* 0x00000000980672ca */ /* 0x000fe200000e0000 */
[----:B------:R-:W-:Y:S01]  /*bcd0*/  VIADD R152, R180, 0x100 ;  /* 0x00000100b4987836 */ /* 0x000fe20000000000 */
[----:B------:R-:W-:Y:S01]  /*bce0*/  R2UR UR7, R153 ;  /* 0x00000000990772ca */ /* 0x000fe200000e0000 */
[----:B------:R-:W-:-:S02]  /*bcf0*/  IMAD.MOV.U32 R153, RZ, RZ, 0x40000040 ;  /* 0x40000040ff997424 */ /* 0x000fc400078e00ff */
[----:B------:R-:W-:-:S13]  /*bd00*/  IMAD.IADD R176, R155, 0x1, R176 ;  /* 0x000000019bb07824 */ /* 0x000fda00078e02b0 */
        /* <DEDUP_REMOVED lines=31> */
[----:B------:R0:W-:Y:S02]  /*bf00*/  @!P1 SYNCS.ARRIVE.TRANS64.RED.A1T0 RZ, [R7+URZ], RZ ;  /* 0x000000ff07ff99a7 */ /* 0x0001e4000810043f */
[----:B0-----:R-:W-:Y:S01]  /*bf10*/  VIADD R7, R178, 0xfffffffe ;  /* 0xfffffffeb2077836 */ /* 0x001fe20000000000 */
[----:B--2---:R-:W-:Y:S06]  /*bf20*/  @!P2 BRA `(.L_x_9344) ;  /* 0x000000000048a947 */ /* 0x004fec0003800000 */
        /* <DEDUP_REMOVED lines=11> */
.L_x_9346:
[----:B------:R-:W-:-:S13]  /*bfe0*/  ISETP.NE.AND P2, PT, R177, 0x1, PT ;  /* 0x00000001b100780c */ /* 0x000fda0003f45270 */
[----:B------:R-:W0:Y:S02]  /*bff0*/  @P2 LDC.64 R152, c[0x0][0x9e8] ;  /* 0x00027a00ff982b82 */ /* 0x000e240000000a00 */
[----:B0-----:R-:W-:-:S05]  /*c000*/  @P2 IMAD.HI.U32 R152, R154, R152, RZ ;  /* 0x000000989a982227 */ /* 0x001fca00078e00ff */
[----:B------:R-:W-:-:S07]  /*c010*/  @P2 SHF.R.U32.HI R154, RZ, R153, R152 ;  /* 0x00000099ff9a2219 */ /* 0x000fce0000011698 */
.L_x_9347:
[----:B------:R-:W-:Y:S05]  /*c020*/  BSYNC B0 ;  /* 0x0000000000007941 */ /* 0x000fea0003800000 */
.L_x_9345:
[----:B------:R-:W-:-:S05]  /*c030*/  IMAD R177, R154, R177, R177 ;  /* 0x000000b19ab17224 */ /* 0x000fca00078e02b1 */
[----:B------:R-:W-:-:S07]  /*c040*/  VIMNMX R176, R176, R177, PT ;  /* 0x000000b1b0b07248 */ /* 0x000fce0003fe0100 */
.L_x_9344:
        /* <DEDUP_REMOVED lines=11> */
[----:B------:R-:W-:-:S02]  /*c100*/  ULDC UR48, c[0x0][0x9e0] ;  /* 0x0002780000307ab9 */ /* 0x000fc40000000800 */
[----:B------:R-:W-:-:S04]  /*c110*/  VIMNMX R218, R222, R153, !PT ;  /* 0x00000099deda7248 */ /* 0x000fc80007fe0100 */
[----:B------:R-:W-:-:S13]  /*c120*/  ISETP.GE.AND P2, PT, R7, R218, PT ;  /* 0x000000da0700720c */ /* 0x000fda0003f46270 */
[----:B------:R-:W-:Y:S05]  /*c130*/  @!P2 BRA `(.L_x_9348) ;  /* 0x000000300054a947 */ /* 0x000fea0003800000 */
[----:B------:R-:W-:-:S04]  /*c140*/  IMAD.IADD R216, R0, 0x1, R217 ;  /* 0x0000000100d87824 */ /* 0x000fc800078e02d9 */
[----:B------:R-:W-:-:S07]  /*c150*/  VIADD R208, R216, 0x8 ;  /* 0x00000008d8d07836 */ /* 0x000fce0000000000 */
.L_x_9366:
[----:B------:R-:W-:Y:S01]  /*c160*/  VIADD R16, R16, 0x1 ;  /* 0x0000000110107836 */ /* 0x000fe20000000000 */
[----:B------:R-:W-:Y:S05]  /*c170*/  YIELD ;  /* 0x0000000000007946 */ /* 0x000fea0003800000 */
[----:B------:R-:W-:-:S04]  /*c180*/  ISETP.NE.AND P2, PT, R16, 0x2, PT ;  /* 0x000000021000780c */ /* 0x000fc80003f45270 */
[----:B------:R-:W-:Y:S02]  /*c190*/  SEL R11, RZ, 0x1, P2 ;  /* 0x00000001ff0b7807 */ /* 0x000fe40001000000 */
[----:B------:R-:W-:Y:S02]  /*c1a0*/  SEL R16, R16, RZ, P2 ;  /* 0x000000ff10107207 */ /* 0x000fe40001000000 */
[----:B------:R-:W-:Y:S01]  /*c1b0*/  LOP3.LUT R22, R22, R11, RZ, 0x3c, !PT ;  /* 0x0000000b16167212 */ /* 0x000fe200078e3cff */
[----:B0-----:R-:W-:Y:S06]  /*c1c0*/  @!P0 BRA `(.L_x_9349) ;  /* 0x0000000000048947 */ /* 0x001fec0003800000 */
[----:B------:R-:W-:Y:S01]  /*c1d0*/  BPT.TRAP 0x1 ;  /* 0x000000040000795c */ /* 0x000fe20000300000 */
.L_x_9349:
[----:B------:R-:W-:Y:S01]  /*c1e0*/  IMAD R209, R16, 0x8, R17 ;  /* 0x0000000810d17824 */ /* 0x000fe200078e0211 */
[----:B------:R-:W-:-:S04]  /*c1f0*/  SHF.L.U32 R210, R22, 0x1f, RZ ;  /* 0x0000001f16d27819 */ /* 0x000fc800000006ff */
[----:B------:R0:W1:Y:S01]  /*c200*/  SYNCS.PHASECHK.TRANS64.TRYWAIT P2, [R209+URZ+0x22830], R210 ;  /* 0x022830d2d10075a7 */ /* 0x000062000804017f */
[----:B------:R-:W-:Y:S05]  /*c210*/  @!P0 BRA `(.L_x_9350) ;  /* 0x0000000000048947 */ /* 0x000fea0003800000 */
[----:B------:R-:W-:Y:S01]  /*c220*/  BPT.TRAP 0x1 ;  /* 0x000000040000795c */ /* 0x000fe20000300000 */
.L_x_9350:
[----:B------:R-:W-:Y:S02]  /*c230*/  IMAD R212, R16, 0x300, R207 ;  /* 0x0000030010d47824 */ /* 0x000fe400078e02cf */
[----:B------:R-:W-:Y:S01]  /*c240*/  IMAD.MOV.U32 R213, RZ, RZ, 0x40000040 ;  /* 0x40000040ffd57424 */ /* 0x000fe200078e00ff */
[----:B-1----:R-:W-:Y:S06]  /*c250*/  @P2 BRA `(.L_x_9351) ;  /* 0x0000000000082947 */ /* 0x002fec0003800000 */
[----:B------:R-:W1:Y:S02]  /*c260*/  SYNCS.PHASECHK.TRANS64.TRYWAIT P2, [R209+URZ+0x22830], R210 ;  /* 0x022830d2d10075a7 */ /* 0x000e64000804017f */
[----:B-1----:R-:W-:Y:S05]  /*c270*/  @!P2 BRA `(.L_x_9352) ;  /* 0x000001240050a947 */ /* 0x002fea0003800000 */
.L_x_9351:
        /* <DEDUP_REMOVED lines=9> */
[----:B------:R-:W2:Y:S01]  /*c310*/  S2R R206, SR_TID.X ;  /* 0x0000000000ce7919 */ /* 0x000ea20000002100 */
[----:B------:R-:W-:Y:S01]  /*c320*/  @!P1 VIADD R6, R209, 0x22840 ;  /* 0x00022840d1069836 */ /* 0x000fe20000000000 */
[----:B------:R-:W-:-:S04]  /*c330*/  LOP3.LUT P2, RZ, R2, 0x100000, RZ, 0xc0, !PT ;  /* 0x0010000002ff7812 */ /* 0x000fc8000784c0ff */
[----:B------:R-:W-:-:S05]  /*c340*/  @!P1 PRMT R11, RZ, 0x654, R6 ;  /* 0x00000654ff0b9816 */ /* 0x000fca0000000006 */
[----:B------:R-:W-:Y:S01]  /*c350*/  HGMMA.64x96x16.F32.BF16 R152, gdesc[UR4], RZ, !UPT, gsb0 ;  /* 0x01600000049879f0 */ /* 0x000fe2000c0018ff */
[----:B------:R-:W-:Y:S01]  /*c360*/  R2UR UR6, R214 ;  /* 0x00000000d60672ca */ /* 0x000fe200000e0000 */
[----:B------:R-:W-:Y:S01]  /*c370*/  VIADD R214, R212, 0x4 ;  /* 0x00000004d4d67836 */ /* 0x000fe20000000000 */
[----:B------:R-:W-:Y:S01]  /*c380*/  R2UR UR7, R215 ;  /* 0x00000000d70772ca */ /* 0x000fe200000e0000 */
[----:B------:R-:W-:Y:S01]  /*c390*/  IMAD.MOV.U32 R215, RZ, RZ, 0x40000040 ;  /* 0x40000040ffd77424 */ /* 0x000fe200078e00ff */
[----:B------:R-:W-:Y:S01]  /*c3a0*/  R2UR UR4, R20 ;  /* 0x00000000140472ca */ /* 0x000fe200000e0000 */
[----:B------:R-:W-:Y:S01]  /*c3b0*/  VIADD R212, R212, 0x6 ;  /* 0x00000006d4d47836 */ /* 0x000fe20000000000 */
[----:B------:R-:W-:Y:S02]  /*c3c0*/  R2UR UR5, R21 ;  /* 0x00000000150572ca */ /* 0x000fe400000e0000 */
[----:B--2---:R-:W-:-:S04]  /*c3d0*/  SHF.R.U32.HI R206, RZ, 0x7, R206 ;  /* 0x00000007ffce7819 */ /* 0x004fc800000116ce */
[----:B------:R-:W-:Y:S01]  /*c3e0*/  IADD3 R6, -R206, 0xb, RZ ;  /* 0x0000000bce067810 */ /* 0x000fe20007ffe1ff */
[----:B------:R-:W-:-:S05]  /*c3f0*/  IMAD R206, R7, -0x60, R202 ;  /* 0xffffffa007ce7824 */ /* 0x000fca00078e02ca */
[----:B------:R-:W-:Y:S01]  /*c400*/  IADD3 R227, -R203, 0x1, R206 ;  /* 0x00000001cbe37810 */ /* 0x000fe20007ffe1ce */
[----:B------:R-:W-:-:S04]  /*c410*/  IMAD.U32 R206, RZ, RZ, UR47 ;  /* 0x0000002fffce7e24 */ /* 0x000fc8000f8e00ff */
[----:B------:R-:W-:Y:S01]  /*c420*/  IMAD.IADD R227, R227, 0x1, -R23 ;  /* 0x00000001e3e37824 */ /* 0x000fe200078e0a17 */
[----:B------:R-:W-:-:S05]  /*c430*/  LOP3.LUT R228, RZ, R206, RZ, 0x33, !PT ;  /* 0x000000ceffe47212 */ /* 0x000fca00078e33ff */
[----:B------:R-:W-:Y:S02]  /*c440*/  IMAD.IADD R228, R228, 0x1, R227 ;  /* 0x00000001e4e47824 */ /* 0x000fe400078e02e3 */
[----:B------:R-:W-:Y:S01]  /*c450*/  VIADD R227, R227, UR50 ;  /* 0x00000032e3e37c36 */ /* 0x000fe20008000000 */
[----:B------:R-:W-:Y:S02]  /*c460*/  WARPGROUP.DEPBAR.LE gsb0, 0x0 ;  /* 0x00008000000079c5 */ /* 0x000fe40000010000 */
[----:B------:R-:W-:-:S06]  /*c470*/  WARPGROUP.ARRIVE ;  /* 0x00000000000079c5 */ /* 0x000fcc0000000000 */
[----:B------:R-:W-:Y:S01]  /*c480*/  HGMMA.64x96x16.F32.BF16 R152, gdesc[UR4], R152, gsb0 ;  /* 0x01600000049879f0 */ /* 0x000fe20008001898 */
[----:B------:R-:W-:Y:S01]  /*c490*/  R2UR UR6, R214 ;  /* 0x00000000d60672ca */ /* 0x000fe200000e0000 */
[C---:B------:R-:W-:Y:S01]  /*c4a0*/  IMAD.IADD R214, R0.reuse, 0x1, R228 ;  /* 0x0000000100d67824 */ /* 0x040fe200078e02e4 */
[----:B------:R-:W-:Y:S01]  /*c4b0*/  R2UR UR7, R215 ;  /* 0x00000000d70772ca */ /* 0x000fe200000e0000 */
[----:B------:R-:W-:Y:S01]  /*c4c0*/  IMAD.IADD R215, R0, 0x1, R227 ;  /* 0x0000000100d77824 */ /* 0x000fe200078e02e3 */
        /* <DEDUP_REMOVED lines=13> */
[----:B------:R2:W-:Y:S06]  /*c5a0*/  BAR.ARV R6, 0x100 ;  /* 0x000400060000751d */ /* 0x0005ec0000002000 */
[----:B------:R2:W-:Y:S01]  /*c5b0*/  @!P1 SYNCS.ARRIVE.TRANS64.RED.A1T0 RZ, [R11+URZ], RZ ;  /* 0x000000ff0bff99a7 */ /* 0x0005e2000810043f */
[----:B------:R-:W-:Y:S05]  /*c5c0*/  @!P2 BRA `(.L_x_9353) ;  /* 0x000000000058a947 */ /* 0x000fea0003800000 */
[----:B--2---:R-:W-:Y:S01]  /*c5d0*/  IMAD.IADD R11, R0, 0x1, R217 ;  /* 0x00000001000b7824 */ /* 0x004fe200078e02d9 */
        /* <DEDUP_REMOVED lines=11> */
.L_x_9355:
[----:B------:R-:W-:-:S05]  /*c690*/  IMAD.U32 R229, RZ, RZ, UR46 ;  /* 0x0000002effe57e24 */ /* 0x000fca000f8e00ff */
[----:B------:R-:W-:-:S13]  /*c6a0*/  ISETP.NE.AND P2, PT, R229, 0x1, PT ;  /* 0x00000001e500780c */ /* 0x000fda0003f45270 */
[----:B------:R-:W2:Y:S02]  /*c6b0*/  @P2 LDC.64 R212, c[0x0][0x9e8] ;  /* 0x00027a00ffd42b82 */ /* 0x000ea40000000a00 */
[----:B--2---:R-:W-:-:S05]  /*c6c0*/  @P2 IMAD.HI.U32 R212, R11, R212, RZ ;  /* 0x000000d40bd42227 */ /* 0x004fca00078e00ff */
[----:B------:R-:W-:-:S07]  /*c6d0*/  @P2 SHF.R.U32.HI R11, RZ, R213, R212 ;  /* 0x000000d5ff0b2219 */ /* 0x000fce00000116d4 */
.L_x_9356:
[----:B------:R-:W-:Y:S05]  /*c6e0*/  BSYNC B0 ;  /* 0x0000000000007941 */ /* 0x000fea0003800000 */
.L_x_9354:
[----:B------:R-:W-:-:S04]  /*c6f0*/  IMAD R212, R7, -0x60, -R23 ;  /* 0xffffffa007d47824 */ /* 0x000fc800078e0a17 */
[----:B------:R-:W-:-:S05]  /*c700*/  IMAD R11, R11, R229, R212 ;  /* 0x000000e50b0b7224 */ /* 0x000fca00078e02d4 */
[----:B------:R-:W-:Y:S02]  /*c710*/  VIMNMX R214, R214, R11, !PT ;  /* 0x0000000bd6d67248 */ /* 0x000fe40007fe0100 */
[----:B------:R-:W-:-:S07]  /*c720*/  VIADDMNMX R215, R11, R229, R215, PT ;  /* 0x000000e50bd77246 */ /* 0x000fce00038001d7 */
.L_x_9353:
[----:B--2---:R-:W-:Y:S01]  /*c730*/  IMAD R11, R7, -0x60, RZ ;  /* 0xffffffa0070b7824 */ /* 0x004fe200078e02ff */
[----:B------:R-:W-:Y:S02]  /*c740*/  LOP3.LUT R2, R2, 0xfff7ffff, RZ, 0xc0, !PT ;  /* 0xfff7ffff02027812 */ /* 0x000fe400078ec0ff */
[--C-:B------:R-:W-:Y:S02]  /*c750*/  IADD3 R227, R227, 0x8, R0.reuse ;  /* 0x00000008e3e37810 */ /* 0x100fe40007ffe000 */
[C---:B------:R-:W-:Y:S02]  /*c760*/  ISETP.GE.AND P2, PT, R11.reuse, 0x1, PT ;  /* 0x000000010b00780c */ /* 0x040fe40003f46270 */
[----:B------:R-:W-:Y:S02]  /*c770*/  ISETP.GE.AND P4, PT, R11, 0x9, PT ;  /* 0x000000090b00780c */ /* 0x000fe40003f86270 */
[----:B------:R-:W-:-:S09]  /*c780*/  IADD3 R228, R228, 0x8, R0 ;  /* 0x00000008e4e47810 */ /* 0x000fd20007ffe000 */
[----:B------:R-:W-:Y:S02]  /*c790*/  @P2 LOP3.LUT R2, R2, 0x80000, RZ, 0xfc, !PT ;  /* 0x0008000002022812 */ /* 0x000fe400078efcff */
[----:B------:R-:W-:Y:S02]  /*c7a0*/  ISETP.GT.AND P2, PT, R214, RZ, !P2 ;  /* 0x000000ffd600720c */ /* 0x000fe40005744270 */
[----:B------:R-:W-:Y:S02]  /*c7b0*/  LOP3.LUT R2, R2, 0xfffffffd, RZ, 0xc0, !PT ;  /* 0xfffffffd02027812 */ /* 0x000fe400078ec0ff */
[----:B------:R-:W-:Y:S02]  /*c7c0*/  ISETP.LT.OR P3, PT, R215, 0x1, P2 ;  /* 0x00000001d700780c */ /* 0x000fe40001761670 */
[----:B------:R-:W-:Y:S02]  /*c7d0*/  ISETP.GE.AND P2, PT, R11, 0x2, PT ;  /* 0x000000020b00780c */ /* 0x000fe40003f46270 */
[----:B------:R-:W-:-:S02]  /*c7e0*/  FSEL R152, R152, -INF , !P3 ;  /* 0xff80000098987808 */ /* 0x000fc40005800000 */
[----:B------:R-:W-:Y:S02]  /*c7f0*/  ISETP.GT.AND P3, PT, R214, 0x1, !P2 ;  /* 0x00000001d600780c */ /* 0x000fe40005764270 */
[----:B------:R-:W-:Y:S02]  /*c800*/  @P4 LOP3.LUT R2, R2, 0x2, RZ, 0xfc, !PT ;  /* 0x0000000202024812 */ /* 0x000fe400078efcff */
[----:B------:R-:W-:Y:S02]  /*c810*/  ISETP.LT.OR P3, PT, R215, 0x2, P3 ;  /* 0x00000002d700780c */ /* 0x000fe40001f61670 */
[----:B------:R-:W-:Y:S02]  /*c820*/  LOP3.LUT R2, R2, 0xfffffffb, RZ, 0xc0, !PT ;  /* 0xfffffffb02027812 */ /* 0x000fe400078ec0ff */
[----:B------:R-:W-:Y:S02]  /*c830*/  FSEL R153, R153, -INF , !P3 ;  /* 0xff80000099997808 */ /* 0x000fe40005800000 */
[----:B------:R-:W-:-:S02]  /*c840*/  ISETP.GT.AND P3, PT, R214, 0x8, !P4 ;  /* 0x00000008d600780c */ /* 0x000fc40006764270 */
[----:B------:R-:W-:Y:S02]  /*c850*/  ISETP.GE.AND P4, PT, R11, 0xa, PT ;  /* 0x0000000a0b00780c */ /* 0x000fe40003f86270 */
[----:B------:R-:W-:-:S04]  /*c860*/  ISETP.LT.OR P3, PT, R215, 0x9, P3 ;  /* 0x00000009d700780c */ /* 0x000fc80001f61670 */
        /* <DEDUP_REMOVED lines=133> */
.L_x_9359:
[----:B------:R-:W-:Y:S02]  /*d0c0*/  IMAD.U32 R214, RZ, RZ, UR46 ;  /* 0x0000002effd67e24 */ /* 0x000fe4000f8e00ff */
[----:B------:R-:W-:-:S03]  /*d0d0*/  IMAD.MOV.U32 R215, RZ, RZ, R208 ;  /* 0x000000ffffd77224 */ /* 0x000fc600078e00d0 */
[----:B------:R-:W-:-:S13]  /*d0e0*/  ISETP.NE.AND P6, PT, R214, 0x1, PT ;  /* 0x00000001d600780c */ /* 0x000fda0003fc5270 */
[----:B------:R-:W2:Y:S02]  /*d0f0*/  @P6 LDC.64 R156, c[0x0][0x9e8] ;  /* 0x00027a00ff9c6b82 */ /* 0x000ea40000000a00 */
[----:B--2---:R-:W-:-:S05]  /*d100*/  @P6 IMAD.HI.U32 R156, R208, R156, RZ ;  /* 0x0000009cd09c6227 */ /* 0x004fca00078e00ff */
[----:B------:R-:W-:-:S07]  /*d110*/  @P6 SHF.R.U32.HI R215, RZ, R157, R156 ;  /* 0x0000009dffd76219 */ /* 0x000fce000001169c */
.L_x_9360:
[----:B------:R-:W-:Y:S05]  /*d120*/  BSYNC B0 ;  /* 0x0000000000007941 */ /* 0x000fea0003800000 */
.L_x_9358:
[----:B------:R-:W-:-:S04]  /*d130*/  IMAD.IADD R11, R11, 0x1, -R23 ;  /* 0x000000010b0b7824 */ /* 0x000fc800078e0a17 */
[----:B------:R-:W-:-:S05]  /*d140*/  IMAD R11, R215, R214, R11 ;  /* 0x000000d6d70b7224 */ /* 0x000fca00078e020b */
[----:B------:R-:W-:Y:S02]  /*d150*/  VIMNMX R228, R228, R11, !PT ;  /* 0x0000000be4e47248 */ /* 0x000fe40007fe0100 */
[----:B------:R-:W-:-:S07]  /*d160*/  VIADDMNMX R227, R11, R214, R227, PT ;  /* 0x000000d60be37246 */ /* 0x000fce00038001e3 */
.L_x_9357:
[----:B------:R-:W-:Y:S02]  /*d170*/  ISETP.GT.AND P2, PT, R228, 0x1, !P2 ;  /* 0x00000001e400780c */ /* 0x000fe40005744270 */
[----:B------:R-:W-:Y:S02]  /*d180*/  FMNMX.FTZ R11, R152, R3, !PT ;  /* 0x00000003980b7209 */ /* 0x000fe40007810000 */
[----:B------:R-:W-:Y:S02]  /*d190*/  ISETP.LT.OR P2, PT, R227, 0x2, P2 ;  /* 0x00000002e300780c */ /* 0x000fe40001741670 */
[C---:B------:R-:W-:Y:S02]  /*d1a0*/  LOP3.LUT P6, RZ, R2.reuse, 0x8000, RZ, 0xc0, !PT ;  /* 0x0000800002ff7812 */ /* 0x040fe400078cc0ff */
        /* <DEDUP_REMOVED lines=71> */
[----:B--2---:R-:W-:Y:S02]  /*d620*/  FMNMX.FTZ R157, R11, R157, !PT ;  /* 0x0000009d0b9d7209 */ /* 0x004fe40007810000 */
[----:B------:R-:W-:Y:S02]  /*d630*/  ISETP.GT.AND P2, PT, R228, 0x30, !P2 ;  /* 0x00000030e400780c */ /* 0x000fe40005744270 */
[C---:B------:R-:W-:Y:S02]  /*d640*/  ISETP.LT.OR P4, PT, R227.reuse, 0x52, P4 ;  /* 0x00000052e300780c */ /* 0x040fe40002781670 */
[C---:B------:R-:W-:Y:S02]  /*d650*/  ISETP.LT.OR P2, PT, R227.reuse, 0x31, P2 ;  /* 0x00000031e300780c */ /* 0x040fe40001741670 */
[----:B------:R-:W-:-:S02]  /*d660*/  ISETP.LT.OR P5, PT, R227, 0x59, P5 ;  /* 0x00000059e300780c */ /* 0x000fc40002fa1670 */
[----:B------:R-:W-:Y:S02]  /*d670*/  FSEL R156, R178, -INF , !P2 ;  /* 0xff800000b29c7808 */ /* 0x000fe40005000000 */
[----:B------:R-:W-:Y:S01]  /*d680*/  LOP3.LUT P2, RZ, R2, 0x400, RZ, 0xc0, !PT ;  /* 0x0000040002ff7812 */ /* 0x000fe2000784c0ff */
[----:B------:R-:W2:Y:S01]  /*d690*/  SHFL.BFLY PT, R178, R157, 0x1, 0x1f ;  /* 0x0c201f009db27f89 */ /* 0x000ea200000e0000 */
[----:B------:R-:W-:Y:S02]  /*d6a0*/  FSEL R195, R195, -INF , !P4 ;  /* 0xff800000c3c37808 */ /* 0x000fe40006000000 */
[----:B------:R-:W-:Y:S02]  /*d6b0*/  ISETP.GT.AND P2, PT, R228, 0x31, !P2 ;  /* 0x00000031e400780c */ /* 0x000fe40005744270 */
[----:B------:R-:W-:Y:S02]  /*d6c0*/  FSEL R198, R198, -INF , !P5 ;  /* 0xff800000c6c67808 */ /* 0x000fe40006800000 */
[----:B------:R-:W-:-:S04]  /*d6d0*/  ISETP.LT.OR P2, PT, R227, 0x32, P2 ;  /* 0x00000032e300780c */ /* 0x000fc80001741670 */
[----:B------:R-:W-:Y:S02]  /*d6e0*/  FSEL R179, R179, -INF , !P2 ;  /* 0xff800000b3b37808 */ /* 0x000fe40005000000 */
[----:B------:R-:W-:-:S04]  /*d6f0*/  LOP3.LUT P2, RZ, R2, 0x200, RZ, 0xc0, !PT ;  /* 0x0000020002ff7812 */ /* 0x000fc8000784c0ff */
[----:B------:R-:W-:-:S04]  /*d700*/  ISETP.GT.AND P2, PT, R228, 0x38, !P2 ;  /* 0x00000038e400780c */ /* 0x000fc80005744270 */
[----:B------:R-:W-:Y:S02]  /*d710*/  ISETP.LT.OR P2, PT, R227, 0x39, P2 ;  /* 0x00000039e300780c */ /* 0x000fe40001741670 */
[----:B--2---:R-:W-:Y:S02]  /*d720*/  FMNMX.FTZ R178, R157, R178, !PT ;  /* 0x000000b29db27209 */ /* 0x004fe40007810000 */
        /* <DEDUP_REMOVED lines=21> */
[----:B------:R-:W-:-:S04]  /*d880*/  FSETP.NEU.FTZ.AND P2, PT, R178, -INF , PT ;  /* 0xff800000b200780b */ /* 0x000fc80003f5d000 */
[----:B------:R-:W-:-:S05]  /*d890*/  FSEL R11, R178, RZ, P2 ;  /* 0x000000ffb20b7208 */ /* 0x000fca0001000000 */
[----:B------:R-:W-:Y:S01]  /*d8a0*/  FADD.FTZ R3, -R11, R3 ;  /* 0x000000030b037221 */ /* 0x000fe20000010100 */
[----:B------:R-:W-:-:S04]  /*d8b0*/  IMAD.U32 R11, RZ, RZ, UR45 ;  /* 0x0000002dff0b7e24 */ /* 0x000fc8000f8e00ff */
[-C--:B------:R-:W-:Y:S01]  /*d8c0*/  FMUL.FTZ R214, R178, R11.reuse ;  /* 0x0000000bb2d67220 */ /* 0x080fe20000410000 */
[----:B------:R-:W-:-:S04]  /*d8d0*/  FMUL.FTZ R3, R3, R11 ;  /* 0x0000000b03037220 */ /* 0x000fc80000410000 */
[----:B------:R-:W-:Y:S02]  /*d8e0*/  FSEL R214, R214, RZ, P2 ;  /* 0x000000ffd6d67208 */ /* 0x000fe40001000000 */
[----:B------:R-:W-:Y:S01]  /*d8f0*/  MUFU.EX2 R3, R3 ;  /* 0x0000000300037308 */ /* 0x000fe20000000800 */
[----:B------:R-:W-:Y:S02]  /*d900*/  LOP3.LUT P2, RZ, R2, 0x80000, RZ, 0xc0, !PT ;  /* 0x0008000002ff7812 */ /* 0x000fe4000784c0ff */
[-CC-:B------:R-:W-:Y:S01]  /*d910*/  FFMA.FTZ R152, R152, R11.reuse, -R214.reuse ;  /* 0x0000000b98987223 */ /* 0x180fe200000108d6 */
[-CC-:B------:R-:W-:Y:S01]  /*d920*/  FFMA.FTZ R153, R153, R11.reuse, -R214.reuse ;  /* 0x0000000b99997223 */ /* 0x180fe200000108d6 */
[----:B------:R-:W-:Y:S01]  /*d930*/  ISETP.GT.AND P2, PT, R228, RZ, !P2 ;  /* 0x000000ffe400720c */ /* 0x000fe20005744270 */
[-CC-:B------:R-:W-:Y:S01]  /*d940*/  FFMA.FTZ R212, R212, R11.reuse, -R214.reuse ;  /* 0x0000000bd4d47223 */ /* 0x180fe200000108d6 */
[-CC-:B------:R-:W-:Y:S01]  /*d950*/  FFMA.FTZ R213, R213, R11.reuse, -R214.reuse ;  /* 0x0000000bd5d57223 */ /* 0x180fe200000108d6 */
[-CC-:B------:R-:W-:Y:S01]  /*d960*/  FFMA.FTZ R160, R160, R11.reuse, -R214.reuse ;  /* 0x0000000ba0a07223 */ /* 0x180fe200000108d6 */
[----:B------:R-:W2:Y:S01]  /*d970*/  MUFU.EX2 R152, R152 ;  /* 0x0000009800987308 */ /* 0x000ea20000000800 */
[----:B------:R-:W-:Y:S01]  /*d980*/  ISETP.LT.OR P2, PT, R227, 0x1, P2 ;  /* 0x00000001e300780c */ /* 0x000fe20001741670 */
[-CC-:B------:R-:W-:Y:S01]  /*d990*/  FFMA.FTZ R161, R161, R11.reuse, -R214.reuse ;  /* 0x0000000ba1a17223 */ /* 0x180fe200000108d6 */
[-CC-:B------:R-:W-:Y:S01]  /*d9a0*/  FFMA.FTZ R164, R164, R11.reuse, -R214.reuse ;  /* 0x0000000ba4a47223 */ /* 0x180fe200000108d6 */
[-CC-:B------:R-:W-:Y:S01]  /*d9b0*/  FFMA.FTZ R165, R165, R11.reuse, -R214.reuse ;  /* 0x0000000ba5a57223 */ /* 0x180fe200000108d6 */
[----:B------:R-:W-:Y:S01]  /*d9c0*/  FSEL R154, R154, -INF , !P2 ;  /* 0xff8000009a9a7808 */ /* 0x000fe20005000000 */
[-CC-:B------:R-:W-:Y:S01]  /*d9d0*/  FFMA.FTZ R168, R168, R11.reuse, -R214.reuse ;  /* 0x0000000ba8a87223 */ /* 0x180fe200000108d6 */
[----:B------:R-:W-:Y:S01]  /*d9e0*/  ISETP.GT.AND P2, PT, R228, 0x59, !P6 ;  /* 0x00000059e400780c */ /* 0x000fe20007744270 */
[----:B------:R-:W3:Y:S01]  /*d9f0*/  MUFU.EX2 R153, R153 ;  /* 0x0000009900997308 */ /* 0x000ee20000000800 */
[-CC-:B------:R-:W-:Y:S01]  /*da00*/  FFMA.FTZ R176, R176, R11.reuse, -R214.reuse ;  /* 0x0000000bb0b07223 */ /* 0x180fe200000108d6 */
[-CC-:B------:R-:W-:Y:S01]  /*da10*/  FFMA.FTZ R169, R169, R11.reuse, -R214.reuse ;  /* 0x0000000ba9a97223 */ /* 0x180fe200000108d6 */
[----:B------:R-:W-:Y:S01]  /*da20*/  ISETP.LT.OR P2, PT, R227, 0x5a, P2 ;  /* 0x0000005ae300780c */ /* 0x000fe20001741670 */
[-CC-:B------:R-:W-:Y:S01]  /*da30*/  FFMA.FTZ R172, R172, R11.reuse, -R214.reuse ;  /* 0x0000000bacac7223 */ /* 0x180fe200000108d6 */
[-CC-:B------:R-:W-:Y:S01]  /*da40*/  FFMA.FTZ R173, R173, R11.reuse, -R214.reuse ;  /* 0x0000000badad7223 */ /* 0x180fe200000108d6 */
[----:B------:R-:W-:Y:S01]  /*da50*/  FFMA.FTZ R177, R177, R11, -R214 ;  /* 0x0000000bb1b17223 */ /* 0x000fe200000108d6 */
[----:B------:R-:W-:Y:S01]  /*da60*/  FSEL R199, R199, -INF , !P2 ;  /* 0xff800000c7c77808 */ /* 0x000fe20005000000 */
[----:B------:R-:W4:Y:S01]  /*da70*/  MUFU.EX2 R212, R212 ;  /* 0x000000d400d47308 */ /* 0x000f220000000800 */
[----:B--2---:R-:W-:Y:S01]  /*da80*/  FFMA.FTZ R5, R3, R5, R152 ;  /* 0x0000000503057223 */ /* 0x004fe20000010098 */
[-CC-:B------:R-:W-:Y:S01]  /*da90*/  FFMA.FTZ R180, R180, R11.reuse, -R214.reuse ;  /* 0x0000000bb4b47223 */ /* 0x180fe200000108d6 */
[-CC-:B------:R-:W-:Y:S01]  /*daa0*/  FFMA.FTZ R181, R181, R11.reuse, -R214.reuse ;  /* 0x0000000bb5b57223 */ /* 0x180fe200000108d6 */
[-CC-:B------:R-:W-:Y:S01]  /*dab0*/  FFMA.FTZ R184, R184, R11.reuse, -R214.reuse ;  /* 0x0000000bb8b87223 */ /* 0x180fe200000108d6 */
[-CC-:B------:R-:W-:Y:S01]  /*dac0*/  FFMA.FTZ R185, R185, R11.reuse, -R214.reuse ;  /* 0x0000000bb9b97223 */ /* 0x180fe200000108d6 */
[-CC-:B------:R-:W-:Y:S01]  /*dad0*/  FFMA.FTZ R188, R188, R11.reuse, -R214.reuse ;  /* 0x0000000bbcbc7223 */ /* 0x180fe200000108d6 */
[-CC-:B------:R-:W-:Y:S01]  /*dae0*/  FFMA.FTZ R189, R189, R11.reuse, -R214.reuse ;  /* 0x0000000bbdbd7223 */ /* 0x180fe200000108d6 */
[----:B------:R-:W2:Y:S01]  /*daf0*/  MUFU.EX2 R213, R213 ;  /* 0x000000d500d57308 */ /* 0x000ea20000000800 */
[C---:B---3--:R-:W-:Y:S01]  /*db00*/  FADD.FTZ R5, R153.reuse, R5 ;  /* 0x0000000599057221 */ /* 0x048fe20000010000 */
[----:B------:R-:W-:Y:S01]  /*db10*/  F2FP.BF16.F32.PACK_AB R152, R153, R152 ;  /* 0x000000989998723e */ /* 0x000fe200000010ff */
[-CC-:B------:R-:W-:Y:S01]  /*db20*/  FFMA.FTZ R192, R192, R11.reuse, -R214.reuse ;  /* 0x0000000bc0c07223 */ /* 0x180fe200000108d6 */
[----:B------:R-:W-:Y:S01]  /*db30*/  FMNMX.FTZ R153, R154, R10, !PT ;  /* 0x0000000a9a997209 */ /* 0x000fe20007810000 */
[-CC-:B------:R-:W-:Y:S01]  /*db40*/  FFMA.FTZ R193, R193, R11.reuse, -R214.reuse ;  /* 0x0000000bc1c17223 */ /* 0x180fe200000108d6 */
[-CC-:B------:R-:W-:Y:S01]  /*db50*/  FFMA.FTZ R196, R196, R11.reuse, -R214.reuse ;  /* 0x0000000bc4c47223 */ /* 0x180fe200000108d6 */
[----:B------:R-:W-:Y:S01]  /*db60*/  FFMA.FTZ R197, R197, R11, -R214 ;  /* 0x0000000bc5c57223 */ /* 0x000fe200000108d6 */
[----:B------:R-:W-:Y:S01]  /*db70*/  FMNMX.FTZ R153, R155, R153, !PT ;  /* 0x000000999b997209 */ /* 0x000fe20007810000 */
[----:B------:R-:W3:Y:S01]  /*db80*/  MUFU.EX2 R160, R160 ;  /* 0x000000a000a07308 */ /* 0x000ee20000000800 */
[----:B----4-:R-:W-:Y:S01]  /*db90*/  FADD.FTZ R5, R212, R5 ;  /* 0x00000005d4057221 */ /* 0x010fe20000010000 */
[----:B------:R-:W-:Y:S01]  /*dba0*/  FMUL.FTZ R24, R24, R3 ;  /* 0x0000000318187220 */ /* 0x000fe20000410000 */
[----:B------:R-:W-:Y:S01]  /*dbb0*/  FMNMX.FTZ R153, R158, R153, !PT ;  /* 0x000000999e997209 */ /* 0x000fe20007810000 */
[-C--:B------:R-:W-:Y:S01]  /*dbc0*/  FMUL.FTZ R25, R25, R3.reuse ;  /* 0x0000000319197220 */ /* 0x080fe20000410000 */
[-C--:B------:R-:W-:Y:S01]  /*dbd0*/  FMUL.FTZ R28, R28, R3.reuse ;  /* 0x000000031c1c7220 */ /* 0x080fe20000410000 */
[----:B------:R-:W-:Y:S01]  /*dbe0*/  FMUL.FTZ R29, R29, R3 ;  /* 0x000000031d1d7220 */ /* 0x000fe20000410000 */
[----:B------:R-:W-:Y:S01]  /*dbf0*/  FMNMX.FTZ R153, R159, R153, !PT ;  /* 0x000000999f997209 */ /* 0x000fe20007810000 */
[----:B------:R-:W4:Y:S01]  /*dc00*/  MUFU.EX2 R161, R161 ;  /* 0x000000a100a17308 */ /* 0x000f220000000800 */
[----:B--2---:R-:W-:Y:S01]  /*dc10*/  FADD.FTZ R5, R213, R5 ;  /* 0x00000005d5057221 */ /* 0x004fe20000010000 */
[----:B------:R-:W-:Y:S01]  /*dc20*/  FMUL.FTZ R32, R32, R3 ;  /* 0x0000000320207220 */ /* 0x000fe20000410000 */
[----:B------:R-:W-:Y:S01]  /*dc30*/  FMNMX.FTZ R153, R162, R153, !PT ;  /* 0x00000099a2997209 */ /* 0x000fe20007810000 */
[-C--:B------:R-:W-:Y:S01]  /*dc40*/  FMUL.FTZ R33, R33, R3.reuse ;  /* 0x0000000321217220 */ /* 0x080fe20000410000 */
[-C--:B------:R-:W-:Y:S01]  /*dc50*/  FMUL.FTZ R36, R36, R3.reuse ;  /* 0x0000000324247220 */ /* 0x080fe20000410000 */
[----:B------:R-:W-:Y:S01]  /*dc60*/  FMUL.FTZ R37, R37, R3 ;  /* 0x0000000325257220 */ /* 0x000fe20000410000 */
[----:B------:R-:W-:Y:S01]  /*dc70*/  FMNMX.FTZ R153, R163, R153, !PT ;  /* 0x00000099a3997209 */ /* 0x000fe20007810000 */
[----:B------:R-:W2:Y:S01]  /*dc80*/  MUFU.EX2 R164, R164 ;  /* 0x000000a400a47308 */ /* 0x000ea20000000800 */
[----:B---3--:R-:W-:Y:S01]  /*dc90*/  FADD.FTZ R5, R160, R5 ;  /* 0x00000005a0057221 */ /* 0x008fe20000010000 */
[----:B------:R-:W-:Y:S01]  /*dca0*/  FMUL.FTZ R40, R40, R3 ;  /* 0x0000000328287220 */ /* 0x000fe20000410000 */
[----:B------:R-:W-:Y:S01]  /*dcb0*/  FMNMX.FTZ R153, R166, R153, !PT ;  /* 0x00000099a6997209 */ /* 0x000fe20007810000 */
[-C--:B------:R-:W-:Y:S01]  /*dcc0*/  FMUL.FTZ R41, R41, R3.reuse ;  /* 0x0000000329297220 */ /* 0x080fe20000410000 */
[-C--:B------:R-:W-:Y:S01]  /*dcd0*/  FMUL.FTZ R44, R44, R3.reuse ;  /* 0x000000032c2c7220 */ /* 0x080fe20000410000 */
[----:B------:R-:W-:Y:S01]  /*dce0*/  FMUL.FTZ R45, R45, R3 ;  /* 0x000000032d2d7220 */ /* 0x000fe20000410000 */
        /* <DEDUP_REMOVED lines=9> */
[----:B------:R4:W-:Y:S01]  /*dd80*/  MUFU.EX2 R214, R176 ;  /* 0x000000b000d67308 */ /* 0x0009e20000000800 */
        /* <DEDUP_REMOVED lines=16> */
[-C--:B------:R-:W-:Y:S01]  /*de90*/  FMUL.FTZ R72, R72, R3.reuse ;  /* 0x0000000348487220 */ /* 0x080fe20000410000 */
[----:B------:R-:W-:Y:S01]  /*dea0*/  FMUL.FTZ R73, R73, R3 ;  /* 0x0000000349497220 */ /* 0x000fe20000410000 */
[----:B------:R-:W-:Y:S01]  /*deb0*/  FMNMX.FTZ R153, R182, R153, !PT ;  /* 0x00000099b6997209 */ /* 0x000fe20007810000 */
[-C--:B------:R-:W-:Y:S01]  /*dec0*/  FMUL.FTZ R76, R76, R3.reuse ;  /* 0x000000034c4c7220 */ /* 0x080fe20000410000 */
[-C--:B------:R-:W-:Y:S01]  /*ded0*/  FMUL.FTZ R77, R77, R3.reuse ;  /* 0x000000034d4d7220 */ /* 0x080fe20000410000 */
[----:B------:R-:W-:Y:S01]  /*dee0*/  FMUL.FTZ R80, R80, R3 ;  /* 0x0000000350507220 */ /* 0x000fe20000410000 */
[----:B------:R-:W-:Y:S01]  /*def0*/  FMNMX.FTZ R153, R183, R153, !PT ;  /* 0x00000099b7997209 */ /* 0x000fe20007810000 */
[----:B------:R-:W5:Y:S01]  /*df00*/  MUFU.EX2 R172, R172 ;  /* 0x000000ac00ac7308 */ /* 0x000f620000000800 */
[-C--:B------:R-:W-:Y:S01]  /*df10*/  FMUL.FTZ R81, R81, R3.reuse ;  /* 0x0000000351517220 */ /* 0x080fe20000410000 */
[----:B------:R-:W-:Y:S01]  /*df20*/  FMUL.FTZ R84, R84, R3 ;  /* 0x0000000354547220 */ /* 0x000fe20000410000 */
[----:B------:R-:W-:Y:S01]  /*df30*/  FMNMX.FTZ R153, R186, R153, !PT ;  /* 0x00000099ba997209 */ /* 0x000fe20007810000 */
[-C--:B------:R-:W-:Y:S01]  /*df40*/  FMUL.FTZ R85, R85, R3.reuse ;  /* 0x0000000355557220 */ /* 0x080fe20000410000 */
[-C--:B------:R-:W-:Y:S01]  /*df50*/  FMUL.FTZ R88, R88, R3.reuse ;  /* 0x0000000358587220 */ /* 0x080fe20000410000 */
[----:B------:R-:W-:Y:S01]  /*df60*/  FMUL.FTZ R89, R89, R3 ;  /* 0x0000000359597220 */ /* 0x000fe20000410000 */
[----:B------:R-:W-:Y:S01]  /*df70*/  FMNMX.FTZ R153, R187, R153, !PT ;  /* 0x00000099bb997209 */ /* 0x000fe20007810000 */
[----:B------:R-:W0:Y:S01]  /*df80*/  MUFU.EX2 R173, R173 ;  /* 0x000000ad00ad7308 */ /* 0x000e220000000800 */
[-C--:B------:R-:W-:Y:S01]  /*df90*/  FMUL.FTZ R92, R92, R3.reuse ;  /* 0x000000035c5c7220 */ /* 0x080fe20000410000 */
[----:B------:R-:W-:Y:S01]  /*dfa0*/  FMUL.FTZ R93, R93, R3 ;  /* 0x000000035d5d7220 */ /* 0x000fe20000410000 */
[----:B------:R-:W-:Y:S01]  /*dfb0*/  FMNMX.FTZ R153, R190, R153, !PT ;  /* 0x00000099be997209 */ /* 0x000fe20007810000 */
[-C--:B------:R-:W-:Y:S01]  /*dfc0*/  FMUL.FTZ R96, R96, R3.reuse ;  /* 0x0000000360607220 */ /* 0x080fe20000410000 */
[-C--:B------:R-:W-:Y:S01]  /*dfd0*/  FMUL.FTZ R97, R97, R3.reuse ;  /* 0x0000000361617220 */ /* 0x080fe20000410000 */
[----:B------:R-:W-:Y:S01]  /*dfe0*/  FMUL.FTZ R100, R100, R3 ;  /* 0x0000000364647220 */ /* 0x000fe20000410000 */
[----:B------:R-:W-:Y:S01]  /*dff0*/  FMNMX.FTZ R153, R191, R153, !PT ;  /* 0x00000099bf997209 */ /* 0x000fe20007810000 */
[----:B------:R-:W1:Y:S01]  /*e000*/  MUFU.EX2 R177, R177 ;  /* 0x000000b100b17308 */ /* 0x000e620000000800 */
        /* <DEDUP_REMOVED lines=17> */
[-C--:B------:R-:W-:Y:S01]  /*e120*/  FMUL.FTZ R124, R124, R3.reuse ;  /* 0x000000037c7c7220 */ /* 0x080fe20000410000 */
[-C--:B------:R-:W-:Y:S01]  /*e130*/  FMUL.FTZ R125, R125, R3.reuse ;  /* 0x000000037d7d7220 */ /* 0x080fe20000410000 */
[----:B------:R-:W4:Y:S01]  /*e140*/  SHFL.BFLY PT, R157, R153, 0x2, 0x1f ;  /* 0x0c401f00999d7f89 */ /* 0x000f2200000e0000 */
        /* <DEDUP_REMOVED lines=13> */
[----:B------:R-:W-:-:S06]  /*e220*/  FMUL.FTZ R149, R149, R3 ;  /* 0x0000000395957220 */ /* 0x000fcc0000410000 */
[----:B------:R-:W1:Y:S01]  /*e230*/  MUFU.EX2 R188, R188 ;  /* 0x000000bc00bc7308 */ /* 0x000e620000000800 */
[----:B----4-:R-:W-:-:S07]  /*e240*/  FMNMX.FTZ R153, R153, R157, !PT ;  /* 0x0000009d99997209 */ /* 0x010fce0007810000 */
[----:B------:R-:W4:Y:S01]  /*e250*/  MUFU.EX2 R189, R189 ;  /* 0x000000bd00bd7308 */ /* 0x000f220000000800 */
[----:B------:R-:W2:Y:S07]  /*e260*/  SHFL.BFLY PT, R157, R153, 0x1, 0x1f ;  /* 0x0c201f00999d7f89 */ /* 0x000eae00000e0000 */
[----:B------:R-:W4:Y:S08]  /*e270*/  MUFU.EX2 R192, R192 ;  /* 0x000000c000c07308 */ /* 0x000f300000000800 */
[----:B------:R-:W4:Y:S08]  /*e280*/  MUFU.EX2 R193, R193 ;  /* 0x000000c100c17308 */ /* 0x000f300000000800 */
[----:B------:R-:W4:Y:S01]  /*e290*/  MUFU.EX2 R196, R196 ;  /* 0x000000c400c47308 */ /* 0x000f220000000800 */
[----:B--2---:R-:W-:-:S04]  /*e2a0*/  FMNMX.FTZ R176, R153, R157, !PT ;  /* 0x0000009d99b07209 */ /* 0x004fc80007810000 */
[C---:B------:R-:W-:Y:S01]  /*e2b0*/  FSETP.NEU.FTZ.AND P2, PT, R176.reuse, -INF , PT ;  /* 0xff800000b000780b */ /* 0x040fe20003f5d000 */
[----:B------:R-:W-:-:S05]  /*e2c0*/  FMUL.FTZ R228, R176, R11 ;  /* 0x0000000bb0e47220 */ /* 0x000fca0000410000 */
[----:B------:R-:W-:-:S05]  /*e2d0*/  FSEL R228, R228, RZ, P2 ;  /* 0x000000ffe4e47208 */ /* 0x000fca0001000000 */
[-CC-:B------:R-:W-:Y:S01]  /*e2e0*/  FFMA.FTZ R231, R156, R11.reuse, -R228.reuse ;  /* 0x0000000b9ce77223 */ /* 0x180fe200000108e4 */
[----:B------:R-:W-:Y:S01]  /*e2f0*/  F2FP.BF16.F32.PACK_AB R156, R161, R160 ;  /* 0x000000a0a19c723e */ /* 0x000fe200000010ff */
[----:B------:R-:W-:Y:S01]  /*e300*/  FADD.FTZ R160, R168, R5 ;  /* 0x00000005a8a07221 */ /* 0x000fe20000010000 */
[-CC-:B------:R-:W-:Y:S01]  /*e310*/  FFMA.FTZ R227, R162, R11.reuse, -R228.reuse ;  /* 0x0000000ba2e37223 */ /* 0x180fe200000108e4 */
[-C--:B------:R-:W-:Y:S01]  /*e320*/  FFMA.FTZ R229, R158, R11.reuse, -R228 ;  /* 0x0000000b9ee57223 */ /* 0x080fe200000108e4 */
[----:B------:R-:W-:Y:S01]  /*e330*/  F2FP.BF16.F32.PACK_AB R158, R165, R164 ;  /* 0x000000a4a59e723e */ /* 0x000fe200000010ff */
[C---:B---3--:R-:W-:Y:S01]  /*e340*/  FADD.FTZ R5, R169.reuse, R160 ;  /* 0x000000a0a9057221 */ /* 0x048fe20000010000 */
[-CC-:B------:R-:W-:Y:S01]  /*e350*/  FFMA.FTZ R215, R166, R11.reuse, -R228.reuse ;  /* 0x0000000ba6d77223 */ /* 0x180fe200000108e4 */
[----:B------:R-:W-:Y:S01]  /*e360*/  F2FP.BF16.F32.PACK_AB R160, R169, R168 ;  /* 0x000000a8a9a0723e */ /* 0x000fe200000010ff */
[-CC-:B------:R-:W-:Y:S01]  /*e370*/  FFMA.FTZ R167, R167, R11.reuse, -R228.reuse ;  /* 0x0000000ba7a77223 */ /* 0x180fe200000108e4 */
[----:B-----5:R-:W-:Y:S01]  /*e380*/  FADD.FTZ R162, R172, R5 ;  /* 0x00000005aca27221 */ /* 0x020fe20000010000 */
[-CC-:B------:R-:W-:Y:S01]  /*e390*/  FFMA.FTZ R157, R170, R11.reuse, -R228.reuse ;  /* 0x0000000baa9d7223 */ /* 0x180fe200000108e4 */
[-CC-:B------:R-:W-:Y:S01]  /*e3a0*/  FFMA.FTZ R230, R154, R11.reuse, -R228.reuse ;  /* 0x0000000b9ae67223 */ /* 0x180fe200000108e4 */
[-C--:B------:R-:W-:Y:S01]  /*e3b0*/  FFMA.FTZ R155, R155, R11.reuse, -R228 ;  /* 0x0000000b9b9b7223 */ /* 0x080fe200000108e4 */
[----:B0-----:R-:W-:Y:S01]  /*e3c0*/  FADD.FTZ R5, R173, R162 ;  /* 0x000000a2ad057221 */ /* 0x001fe20000010000 */
[-CC-:B------:R-:W-:Y:S01]  /*e3d0*/  FFMA.FTZ R159, R159, R11.reuse, -R228.reuse ;  /* 0x0000000b9f9f7223 */ /* 0x180fe200000108e4 */
[----:B------:R-:W-:Y:S01]  /*e3e0*/  MUFU.EX2 R229, R229 ;  /* 0x000000e500e57308 */ /* 0x000fe20000000800 */
[-CC-:B------:R-:W-:Y:S01]  /*e3f0*/  FFMA.FTZ R163, R163, R11.reuse, -R228.reuse ;  /* 0x0000000ba3a37223 */ /* 0x180fe200000108e4 */
[----:B------:R-:W-:Y:S01]  /*e400*/  FADD.FTZ R164, R214, R5 ;  /* 0x00000005d6a47221 */ /* 0x000fe20000010000 */
[----:B------:R-:W-:Y:S01]  /*e410*/  F2FP.BF16.F32.PACK_AB R162, R173, R172 ;  /* 0x000000acada2723e */ /* 0x000fe200000010ff */
[-CC-:B------:R-:W-:Y:S01]  /*e420*/  FFMA.FTZ R171, R171, R11.reuse, -R228.reuse ;  /* 0x0000000babab7223 */ /* 0x180fe200000108e4 */
[-C--:B------:R-:W-:Y:S01]  /*e430*/  FFMA.FTZ R153, R174, R11.reuse, -R228 ;  /* 0x0000000bae997223 */ /* 0x080fe200000108e4 */
[C---:B-1----:R-:W-:Y:S01]  /*e440*/  FADD.FTZ R5, R177.reuse, R164 ;  /* 0x000000a4b1057221 */ /* 0x042fe20000010000 */
[----:B------:R-:W-:Y:S01]  /*e450*/  F2FP.BF16.F32.PACK_AB R164, R177, R214 ;  /* 0x000000d6b1a4723e */ /* 0x000fe200000010ff */
[----:B------:R-:W-:Y:S01]  /*e460*/  MUFU.EX2 R230, R230 ;  /* 0x000000e600e67308 */ /* 0x000fe20000000800 */
[-CC-:B------:R-:W-:Y:S01]  /*e470*/  FFMA.FTZ R175, R175, R11.reuse, -R228.reuse ;  /* 0x0000000bafaf7223 */ /* 0x180fe200000108e4 */
[----:B------:R-:W-:Y:S01]  /*e480*/  FADD.FTZ R166, R180, R5 ;  /* 0x00000005b4a67221 */ /* 0x000fe20000010000 */
[-CC-:B------:R-:W-:Y:S01]  /*e490*/  FFMA.FTZ R179, R179, R11.reuse, -R228.reuse ;  /* 0x0000000bb3b37223 */ /* 0x180fe200000108e4 */
[-CC-:B------:R-:W-:Y:S01]  /*e4a0*/  FFMA.FTZ R186, R186, R11.reuse, -R228.reuse ;  /* 0x0000000bbaba7223 */ /* 0x180fe200000108e4 */
[-C--:B------:R-:W-:Y:S01]  /*e4b0*/  FFMA.FTZ R182, R182, R11.reuse, -R228 ;  /* 0x0000000bb6b67223 */ /* 0x080fe200000108e4 */
[C---:B------:R-:W-:Y:S01]  /*e4c0*/  FADD.FTZ R5, R181.reuse, R166 ;  /* 0x000000a6b5057221 */ /* 0x040fe20000010000 */
        /* <DEDUP_REMOVED lines=9> */
[----:B------:R0:W-:Y:S01]  /*e560*/  MUFU.EX2 R180, R167 ;  /* 0x000000a700b47308 */ /* 0x0001e20000000800 */
[-CC-:B------:R-:W-:Y:S01]  /*e570*/  FFMA.FTZ R194, R194, R11.reuse, -R228.reuse ;  /* 0x0000000bc2c27223 */ /* 0x180fe200000108e4 */
[----:B------:R-:W-:Y:S01]  /*e580*/  FADD.FTZ R170, R188, R5 ;  /* 0x00000005bcaa7221 */ /* 0x000fe20000010000 */
[-CC-:B------:R-:W-:Y:S01]  /*e590*/  FFMA.FTZ R195, R195, R11.reuse, -R228.reuse ;  /* 0x0000000bc3c37223 */ /* 0x180fe200000108e4 */
[-CC-:B------:R-:W-:Y:S01]  /*e5a0*/  FFMA.FTZ R198, R198, R11.reuse, -R228.reuse ;  /* 0x0000000bc6c67223 */ /* 0x180fe200000108e4 */
[----:B------:R-:W-:Y:S01]  /*e5b0*/  FFMA.FTZ R199, R199, R11, -R228 ;  /* 0x0000000bc7c77223 */ /* 0x000fe200000108e4 */
[C---:B----4-:R-:W-:Y:S01]  /*e5c0*/  FADD.FTZ R5, R189.reuse, R170 ;  /* 0x000000aabd057221 */ /* 0x050fe20000010000 */
[----:B------:R-:W-:Y:S01]  /*e5d0*/  F2FP.BF16.F32.PACK_AB R170, R189, R188 ;  /* 0x000000bcbdaa723e */ /* 0x000fe200000010ff */
[----:B------:R-:W-:Y:S01]  /*e5e0*/  MUFU.EX2 R159, R159 ;  /* 0x0000009f009f7308 */ /* 0x000fe20000000800 */
[----:B0-----:R-:W-:Y:S01]  /*e5f0*/  FSEL R167, R176, RZ, P2 ;  /* 0x000000ffb0a77208 */ /* 0x001fe20001000000 */
[----:B------:R-:W-:Y:S01]  /*e600*/  FADD.FTZ R172, R192, R5 ;  /* 0x00000005c0ac7221 */ /* 0x000fe20000010000 */
[----:B------:R-:W-:-:S03]  /*e610*/  F2FP.BF16.F32.PACK_AB R154, R213, R212 ;  /* 0x000000d4d59a723e */ /* 0x000fc600000010ff */
[----:B------:R-:W-:Y:S01]  /*e620*/  FADD.FTZ R188, -R167, R10 ;  /* 0x0000000aa7bc7221 */ /* 0x000fe20000010100 */
[C---:B------:R-:W-:Y:S01]  /*e630*/  FADD.FTZ R5, R193.reuse, R172 ;  /* 0x000000acc1057221 */ /* 0x040fe20000010000 */
[----:B------:R-:W-:Y:S01]  /*e640*/  MUFU.EX2 R227, R227 ;  /* 0x000000e300e37308 */ /* 0x000fe20000000800 */
[----:B------:R-:W-:Y:S01]  /*e650*/  F2FP.BF16.F32.PACK_AB R172, R193, R192 ;  /* 0x000000c0c1ac723e */ /* 0x000fe200000010ff */
[----:B------:R-:W-:Y:S01]  /*e660*/  FMUL.FTZ R177, R188, R11 ;  /* 0x0000000bbcb17220 */ /* 0x000fe20000410000 */
[----:B------:R-:W-:-:S05]  /*e670*/  FADD.FTZ R5, R196, R5 ;  /* 0x00000005c4057221 */ /* 0x000fca0000010000 */
[----:B------:R-:W0:Y:S08]  /*e680*/  MUFU.EX2 R177, R177 ;  /* 0x000000b100b17308 */ /* 0x000e300000000800 */
[----:B------:R-:W1:Y:S08]  /*e690*/  MUFU.EX2 R163, R163 ;  /* 0x000000a300a37308 */ /* 0x000e700000000800 */
[----:B------:R-:W2:Y:S01]  /*e6a0*/  MUFU.EX2 R215, R215 ;  /* 0x000000d700d77308 */ /* 0x000ea20000000800 */
[----:B0-----:R-:W-:Y:S01]  /*e6b0*/  FFMA.FTZ R4, R177, R4, R230 ;  /* 0x00000004b1047223 */ /* 0x001fe200000100e6 */
[-C--:B------:R-:W-:Y:S01]  /*e6c0*/  FMUL.FTZ R26, R26, R177.reuse ;  /* 0x000000b11a1a7220 */ /* 0x080fe20000410000 */
[-C--:B------:R-:W-:Y:S01]  /*e6d0*/  FMUL.FTZ R27, R27, R177.reuse ;  /* 0x000000b11b1b7220 */ /* 0x080fe20000410000 */
[-C--:B------:R-:W-:Y:S01]  /*e6e0*/  FMUL.FTZ R30, R30, R177.reuse ;  /* 0x000000b11e1e7220 */ /* 0x080fe20000410000 */
[----:B------:R-:W-:Y:S01]  /*e6f0*/  FADD.FTZ R4, R155, R4 ;  /* 0x000000049b047221 */ /* 0x000fe20000010000 */
[-C--:B------:R-:W-:Y:S01]  /*e700*/  FMUL.FTZ R31, R31, R177.reuse ;  /* 0x000000b11f1f7220 */ /* 0x080fe20000410000 */
[-C--:B------:R-:W-:Y:S01]  /*e710*/  FMUL.FTZ R34, R34, R177.reuse ;  /* 0x000000b122227220 */ /* 0x080fe20000410000 */
[----:B------:R1:W0:Y:S01]  /*e720*/  MUFU.EX2 R161, R157 ;  /* 0x0000009d00a17308 */ /* 0x0002220000000800 */
[----:B------:R-:W-:Y:S01]  /*e730*/  FADD.FTZ R192, R229, R4 ;  /* 0x00000004e5c07221 */ /* 0x000fe20000010000 */
[-C--:B------:R-:W-:Y:S01]  /*e740*/  FMUL.FTZ R35, R35, R177.reuse ;  /* 0x000000b123237220 */ /* 0x080fe20000410000 */
[-C--:B------:R-:W-:Y:S01]  /*e750*/  FMUL.FTZ R38, R38, R177.reuse ;  /* 0x000000b126267220 */ /* 0x080fe20000410000 */
[-C--:B------:R-:W-:Y:S01]  /*e760*/  FMUL.FTZ R39, R39, R177.reuse ;  /* 0x000000b127277220 */ /* 0x080fe20000410000 */
[----:B------:R-:W-:Y:S01]  /*e770*/  FADD.FTZ R192, R159, R192 ;  /* 0x000000c09fc07221 */ /* 0x000fe20000010000 */
[-C--:B------:R-:W-:Y:S01]  /*e780*/  FMUL.FTZ R42, R42, R177.reuse ;  /* 0x000000b12a2a7220 */ /* 0x080fe20000410000 */
[----:B------:R-:W-:Y:S01]  /*e790*/  FMUL.FTZ R43, R43, R177 ;  /* 0x000000b12b2b7220 */ /* 0x000fe20000410000 */
[----:B------:R-:W3:Y:S01]  /*e7a0*/  MUFU.EX2 R184, R171 ;  /* 0x000000ab00b87308 */ /* 0x000ee20000000800 */
[----:B------:R-:W-:Y:S01]  /*e7b0*/  FADD.FTZ R192, R227, R192 ;  /* 0x000000c0e3c07221 */ /* 0x000fe20000010000 */
[----:B-1----:R-:W-:Y:S01]  /*e7c0*/  F2FP.BF16.F32.PACK_AB R157, R163, R227 ;  /* 0x000000e3a39d723e */ /* 0x002fe200000010ff */
[-C--:B------:R-:W-:Y:S01]  /*e7d0*/  FMUL.FTZ R46, R46, R177.reuse ;  /* 0x000000b12e2e7220 */ /* 0x080fe20000410000 */
[-C--:B------:R-:W-:Y:S01]  /*e7e0*/  FMUL.FTZ R47, R47, R177.reuse ;  /* 0x000000b12f2f7220 */ /* 0x080fe20000410000 */
[----:B------:R-:W-:Y:S01]  /*e7f0*/  FADD.FTZ R192, R163, R192 ;  /* 0x000000c0a3c07221 */ /* 0x000fe20000010000 */
        /* <DEDUP_REMOVED lines=15> */
[----:B------:R-:W-:Y:S01]  /*e8f0*/  FADD.FTZ R192, R180, R153 ;  /* 0x00000099b4c07221 */ /* 0x000fe20000010000 */
[-C--:B------:R-:W-:Y:S01]  /*e900*/  FMUL.FTZ R74, R74, R177.reuse ;  /* 0x000000b14a4a7220 */ /* 0x080fe20000410000 */
[----:B------:R-:W-:Y:S01]  /*e910*/  FMUL.FTZ R75, R75, R177 ;  /* 0x000000b14b4b7220 */ /* 0x000fe20000410000 */
[----:B------:R-:W-:Y:S01]  /*e920*/  MUFU.EX2 R231, R231 ;  /* 0x000000e700e77308 */ /* 0x000fe20000000800 */
[----:B0-----:R-:W-:Y:S01]  /*e930*/  FADD.FTZ R153, R161, R192 ;  /* 0x000000c0a1997221 */ /* 0x001fe20000010000 */
[----:B---3--:R-:W-:Y:S01]  /*e940*/  F2FP.BF16.F32.PACK_AB R161, R184, R161 ;  /* 0x000000a1b8a1723e */ /* 0x008fe200000010ff */
        /* <DEDUP_REMOVED lines=25> */
[----:B------:R-:W-:Y:S01]  /*eae0*/  FMUL.FTZ R118, R118, R177 ;  /* 0x000000b176767220 */ /* 0x000fe20000410000 */
[----:B------:R-:W-:Y:S01]  /*eaf0*/  FADD.FTZ R153, R165, R186 ;  /* 0x000000baa5997221 */ /* 0x000fe20000010000 */
[----:B0-----:R-:W-:Y:S01]  /*eb00*/  F2FP.BF16.F32.PACK_AB R165, R188, R231 ;  /* 0x000000e7bca5723e */ /* 0x001fe200000010ff */
        /* <DEDUP_REMOVED lines=21> */
[----:B------:R-:W-:-:S04]  /*ec60*/  FMUL.FTZ R151, R151, R177 ;  /* 0x000000b197977220 */ /* 0x000fc80000410000 */
[----:B------:R-:W5:Y:S01]  /*ec70*/  MUFU.EX2 R186, R191 ;  /* 0x000000bf00ba7308 */ /* 0x000f620000000800 */
[----:B---3--:R-:W-:Y:S01]  /*ec80*/  FADD.FTZ R190, R188, R153 ;  /* 0x00000099bcbe7221 */ /* 0x008fe20000010000 */
[----:B------:R-:W-:Y:S02]  /*ec90*/  F2FP.BF16.F32.PACK_AB R153, R155, R230 ;  /* 0x000000e69b99723e */ /* 0x000fe400000010ff */
[----:B------:R-:W-:Y:S01]  /*eca0*/  F2FP.BF16.F32.PACK_AB R155, R159, R229 ;  /* 0x000000e59f9b723e */ /* 0x000fe200000010ff */
[----:B--2---:R-:W-:Y:S01]  /*ecb0*/  FADD.FTZ R3, R167, R190 ;  /* 0x000000bea7037221 */ /* 0x004fe20000010000 */
[----:B------:R-:W-:Y:S02]  /*ecc0*/  F2FP.BF16.F32.PACK_AB R159, R180, R215 ;  /* 0x000000d7b49f723e */ /* 0x000fe400000010ff */
[----:B------:R2:W3:Y:S01]  /*ecd0*/  MUFU.EX2 R173, R194 ;  /* 0x000000c200ad7308 */ /* 0x0004e20000000800 */
[C---:B0-----:R-:W-:Y:S01]  /*ece0*/  FADD.FTZ R192, R4.reuse, R3 ;  /* 0x0000000304c07221 */ /* 0x041fe20000010000 */
[----:B------:R-:W-:-:S03]  /*ecf0*/  F2FP.BF16.F32.PACK_AB R167, R4, R167 ;  /* 0x000000a704a7723e */ /* 0x000fc600000010ff */
[----:B------:R-:W-:Y:S01]  /*ed00*/  FADD.FTZ R3, R169, R192 ;  /* 0x000000c0a9037221 */ /* 0x000fe20000010000 */
[C---:B-1----:R-:W-:Y:S02]  /*ed10*/  F2FP.BF16.F32.PACK_AB R169, R182.reuse, R169 ;  /* 0x000000a9b6a9723e */ /* 0x042fe400000010ff */
[----:B------:R-:W0:Y:S01]  /*ed20*/  MUFU.EX2 R190, R195 ;  /* 0x000000c300be7308 */ /* 0x000e220000000800 */
[----:B------:R-:W-:-:S04]  /*ed30*/  FADD.FTZ R192, R182, R3 ;  /* 0x00000003b6c07221 */ /* 0x000fc80000010000 */
[----:B----4-:R-:W-:Y:S01]  /*ed40*/  FADD.FTZ R3, R171, R192 ;  /* 0x000000c0ab037221 */ /* 0x010fe20000010000 */
[C---:B-----5:R-:W-:Y:S02]  /*ed50*/  F2FP.BF16.F32.PACK_AB R171, R186.reuse, R171 ;  /* 0x000000abbaab723e */ /* 0x060fe400000010ff */
[----:B------:R-:W1:Y:S01]  /*ed60*/  MUFU.EX2 R175, R198 ;  /* 0x000000c600af7308 */ /* 0x000e620000000800 */
[----:B--2---:R-:W-:-:S04]  /*ed70*/  FADD.FTZ R194, R186, R3 ;  /* 0x00000003bac27221 */ /* 0x004fc80000010000 */
[----:B---3--:R-:W-:-:S03]  /*ed80*/  FADD.FTZ R3, R173, R194 ;  /* 0x000000c2ad037221 */ /* 0x008fc60000010000 */
[----:B------:R-:W2:Y:S01]  /*ed90*/  MUFU.EX2 R174, R197 ;  /* 0x000000c500ae7308 */ /* 0x000ea20000000800 */
[C---:B0-----:R-:W-:Y:S01]  /*eda0*/  FADD.FTZ R180, R190.reuse, R3 ;  /* 0x00000003beb47221 */ /* 0x041fe20000010000 */
[----:B------:R-:W-:-:S06]  /*edb0*/  F2FP.BF16.F32.PACK_AB R173, R190, R173 ;  /* 0x000000adbead723e */ /* 0x000fcc00000010ff */
[----:B------:R-:W0:Y:S01]  /*edc0*/  MUFU.EX2 R192, R199 ;  /* 0x000000c700c07308 */ /* 0x000e220000000800 */
[----:B-1----:R-:W-:Y:S01]  /*edd0*/  FADD.FTZ R3, R175, R180 ;  /* 0x000000b4af037221 */ /* 0x002fe20000010000 */
[C---:B--2---:R-:W-:Y:S01]  /*ede0*/  FADD.FTZ R5, R174.reuse, R5 ;  /* 0x00000005ae057221 */ /* 0x044fe20000010000 */
[----:B------:R-:W-:Y:S02]  /*edf0*/  F2FP.BF16.F32.PACK_AB R174, R174, R196 ;  /* 0x000000c4aeae723e */ /* 0x000fe400000010ff */
[C---:B0-----:R-:W-:Y:S01]  /*ee00*/  FADD.FTZ R4, R192.reuse, R3 ;  /* 0x00000003c0047221 */ /* 0x041fe20000010000 */
[----:B------:R-:W-:Y:S01]  /*ee10*/  F2FP.BF16.F32.PACK_AB R175, R192, R175 ;  /* 0x000000afc0af723e */ /* 0x000fe200000010ff */
[----:B------:R-:W-:Y:S06]  /*ee20*/  @!P0 BRA `(.L_x_9361) ;  /* 0x0000000000048947 */ /* 0x000fec0003800000 */
[----:B------:R-:W-:Y:S01]  /*ee30*/  BPT.TRAP 0x1 ;  /* 0x000000040000795c */ /* 0x000fe20000300000 */
.L_x_9361:
[----:B------:R0:W1:Y:S01]  /*ee40*/  SYNCS.PHASECHK.TRANS64.TRYWAIT P2, [R209+URZ+0x22850], R210 ;  /* 0x022850d2d10075a7 */ /* 0x000062000804017f */
[----:B------:R-:W-:Y:S05]  /*ee50*/  @!P0 BRA `(.L_x_9362) ;  /* 0x0000000000048947 */ /* 0x000fea0003800000 */
[----:B------:R-:W-:Y:S01]  /*ee60*/  BPT.TRAP 0x1 ;  /* 0x000000040000795c */ /* 0x000fe20000300000 */
.L_x_9362:
[----:B------:R-:W-:Y:S04]  /*ee70*/  BSSY B0, `(.L_x_9363) ;  /* 0x0000004000007945 */ /* 0x000fe80003800000 */
[----:B-1----:R-:W-:Y:S05]  /*ee80*/  @P2 BRA `(.L_x_9364) ;  /* 0x0000000000082947 */ /* 0x002fea0003800000 */
[----:B------:R-:W1:Y:S02]  /*ee90*/  SYNCS.PHASECHK.TRANS64.TRYWAIT P2, [R209+URZ+0x22850], R210 ;  /* 0x022850d2d10075a7 */ /* 0x000e64000804017f */
[----:B-1----:R-:W-:Y:S05]  /*eea0*/  @!P2 BRA `(.L_x_9365) ;  /* 0x000000f80058a947 */ /* 0x002fea0003800000 */
.L_x_9364:
[----:B------:R-:W-:Y:S05]  /*eeb0*/  BSYNC B0 ;  /* 0x0000000000007941 */ /* 0x000fea0003800000 */
.L_x_9363:
[----:B------:R-:W2:Y:S01]  /*eec0*/  S2R R3, SR_TID.X ;  /* 0x0000000000037919 */ /* 0x000ea20000002100 */
[----:B------:R-:W-:Y:S05]  /*eed0*/  WARPSYNC.ALL ;  /* 0x0000000000007948 */ /* 0x000fea0003800000 */
[----:B------:R-:W-:Y:S01]  /*eee0*/  IMAD R180, R16, 0xc00, R204 ;  /* 0x00000c0010b47824 */ /* 0x000fe200078e02cc */
[----:B------:R-:W-:Y:S01]  /*eef0*/  ISETP.GT.AND P2, PT, R7, R218, PT ;  /* 0x000000da0700720c */ /* 0x000fe20003f44270 */
[----:B------:R-:W-:Y:S02]  /*ef00*/  IMAD.MOV.U32 R181, RZ, RZ, 0x40000040 ;  /* 0x40000040ffb57424 */ /* 0x000fe400078e00ff */
[----:B01----:R-:W-:Y:S01]  /*ef10*/  @!P1 VIADD R209, R209, 0x22860 ;  /* 0x00022860d1d19836 */ /* 0x003fe20000000000 */
[----:B------:R-:W-:Y:S01]  /*ef20*/  R2UR UR6, R180 ;  /* 0x00000000b40672ca */ /* 0x000fe200000e0000 */
[----:B------:R-:W-:Y:S01]  /*ef30*/  VIADD R7, R7, 0xffffffff ;  /* 0xffffffff07077836 */ /* 0x000fe20000000000 */
[----:B------:R-:W-:Y:S01]  /*ef40*/  R2UR UR7, R181 ;  /* 0x00000000b50772ca */ /* 0x000fe200000e0000 */
[----:B------:R-:W-:Y:S01]  /*ef50*/  IMAD.MOV.U32 R181, RZ, RZ, 0x40000040 ;  /* 0x40000040ffb57424 */ /* 0x000fe200078e00ff */
[----:B------:R-:W-:Y:S01]  /*ef60*/  @!P1 PRMT R209, RZ, 0x654, R209 ;  /* 0x00000654ffd19816 */ /* 0x000fe200000000d1 */
[----:B------:R-:W-:Y:S01]  /*ef70*/  IMAD.MOV.U32 R10, RZ, RZ, R176 ;  /* 0x000000ffff0a7224 */ /* 0x000fe200078e00b0 */
[----:B--2---:R-:W-:-:S05]  /*ef80*/  SHF.R.U32.HI R3, RZ, 0x7, R3 ;  /* 0x00000007ff037819 */ /* 0x004fca0000011603 */
[----:B------:R-:W-:-:S05]  /*ef90*/  VIADD R3, R3, 0x8 ;  /* 0x0000000803037836 */ /* 0x000fca0000000000 */
[----:B------:R0:W-:Y:S02]  /*efa0*/  BAR.SYNC.DEFER_BLOCKING R3, 0x100 ;  /* 0x000400030000751d */ /* 0x0001e40000010000 */
[----:B0-----:R-:W-:-:S04]  /*efb0*/  IMAD.MOV.U32 R3, RZ, RZ, R178 ;  /* 0x000000ffff037224 */ /* 0x001fc800078e00b2 */
        /* <DEDUP_REMOVED lines=43> */
[----:B------:R-:W-:Y:S02]  /*f270*/  IMAD.MOV.U32 R10, RZ, RZ, R176 ;  /* 0x000000ffff0a7224 */ /* 0x000fe400078e00b0 */
[----:B------:R-:W-:-:S07]  /*f280*/  IMAD.MOV.U32 R3, RZ, RZ, R178 ;  /* 0x000000ffff037224 */ /* 0x000fce00078e00b2 */
.L_x_9348:
[----:B------:R-:W1:Y:S01]  /*f290*/  LDC R217, c[0x0][0x9e4] ;  /* 0x00027900ffd97b82 */ /* 0x000e620000000800 */
[----:B------:R-:W-:Y:S02]  /*f2a0*/  IADD3 R152, R202, 0x80, -R203 ;  /* 0x00000080ca987810 */ /* 0x000fe40007ffe8cb */
[----:B------:R-:W-:-:S03]  /*f2b0*/  LOP3.LUT R2, R2, 0xffefffff, RZ, 0xc0, !PT ;  /* 0xffefffff02027812 */ /* 0x000fc600078ec0ff */
[----:B------:R-:W-:-:S04]  /*f2c0*/  IMAD R153, R205, 0x80, R152 ;  /* 0x00000080cd997824 */ /* 0x000fc800078e0298 */
[----:B------:R-:W-:Y:S01]  /*f2d0*/  IMAD.IADD R206, R153, 0x1, -R206 ;  /* 0x0000000199ce7824 */ /* 0x000fe200078e0ace */
[----:B-1----:R-:W-:-:S13]  /*f2e0*/  ISETP.GE.AND P2, PT, R217, 0x1, PT ;  /* 0x00000001d900780c */ /* 0x002fda0003f46270 */
[----:B------:R-:W-:Y:S01]  /*f2f0*/  @P2 LOP3.LUT R2, R2, 0x100000, RZ, 0xfc, !PT ;  /* 0x0010000002022812 */ /* 0x000fe200078efcff */
[----:B------:R-:W-:Y:S06]  /*f300*/  @!P2 BRA `(.L_x_9367) ;  /* 0x000000000048a947 */ /* 0x000fec0003800000 */
        /* <DEDUP_REMOVED lines=11> */
.L_x_9369:
[----:B------:R-:W-:-:S13]  /*f3c0*/  ISETP.NE.AND P2, PT, R217, 0x1, PT ;  /* 0x00000001d900780c */ /* 0x000fda0003f45270 */
[----:B------:R-:W1:Y:S02]  /*f3d0*/  @P2 LDC.64 R152, c[0x0][0x9e8] ;  /* 0x00027a00ff982b82 */ /* 0x000e640000000a00 */
[----:B-1----:R-:W-:-:S05]  /*f3e0*/  @P2 IMAD.HI.U32 R152, R154, R152, RZ ;  /* 0x000000989a982227 */ /* 0x002fca00078e00ff */
[----:B------:R-:W-:-:S07]  /*f3f0*/  @P2 SHF.R.U32.HI R154, RZ, R153, R152 ;  /* 0x00000099ff9a2219 */ /* 0x000fce0000011698 */
.L_x_9370:
[----:B------:R-:W-:Y:S05]  /*f400*/  BSYNC B0 ;  /* 0x0000000000007941 */ /* 0x000fea0003800000 */
.L_x_9368:
[----:B------:R-:W-:-:S05]  /*f410*/  IMAD R153, R154, R217, RZ ;  /* 0x000000d99a997224 */ /* 0x000fca00078e02ff */
[----:B------:R-:W-:-:S07]  /*f420*/  VIMNMX R206, R206, R153, !PT ;  /* 0x00000099cece7248 */ /* 0x000fce0007fe0100 */
.L_x_9367:
[----:B------:R-:W-:-:S04]  /*f430*/  VIADD R206, R206, 0x5f ;  /* 0x0000005fcece7836 */ /* 0x000fc80000000000 */
[----:B------:R-:W-:-:S05]  /*f440*/  IMAD.HI R206, R206, 0x2aaaaaab, RZ ;  /* 0x2aaaaaabcece7827 */ /* 0x000fca00078e02ff */
[----:B------:R-:W-:-:S04]  /*f450*/  SHF.R.U32.HI R153, RZ, 0x1f, R206 ;  /* 0x0000001fff997819 */ /* 0x000fc800000116ce */
[----:B------:R-:W-:-:S04]  /*f460*/  LEA.HI.SX32 R153, R206, R153, 0x1c ;  /* 0x00000099ce997211 */ /* 0x000fc800078fe2ff */
[----:B------:R-:W-:-:S04]  /*f470*/  VIMNMX R205, R222, R153, !PT ;  /* 0x00000099decd7248 */ /* 0x000fc80007fe0100 */
[----:B------:R-:W-:-:S13]  /*f480*/  ISETP.GE.AND P2, PT, R7, R205, PT ;  /* 0x000000cd0700720c */ /* 0x000fda0003f46270 */
[----:B------:R-:W-:Y:S05]  /*f490*/  @!P2 BRA `(.L_x_9371) ;  /* 0x0000001c00bca947 */ /* 0x000fea0003800000 */
[----:B0-----:R-:W-:Y:S02]  /*f4a0*/  IMAD.MOV.U32 R209, RZ, RZ, R10 ;  /* 0x000000ffffd17224 */ /* 0x001fe400078e000a */
[----:B------:R-:W-:Y:S02]  /*f4b0*/  IMAD.MOV.U32 R210, RZ, RZ, R3 ;  /* 0x000000ffffd27224 */ /* 0x000fe400078e0003 */
[----:B------:R-:W-:-:S07]  /*f4c0*/  IMAD.MOV.U32 R208, RZ, RZ, R7 ;  /* 0x000000ffffd07224 */ /* 0x000fce00078e0007 */
.L_x_9381:
[----:B------:R-:W-:Y:S01]  /*f4d0*/  VIADD R16, R16, 0x1 ;  /* 0x0000000110107836 */ /* 0x000fe20000000000 */
[----:B------:R-:W-:Y:S05]  /*f4e0*/  YIELD ;  /* 0x0000000000007946 */ /* 0x000fea0003800000 */
[----:B------:R-:W-:Y:S01]  /*f4f0*/  ISETP.NE.AND P3, PT, R16, 0x2, PT ;  /* 0x000000021000780c */ /* 0x000fe20003f65270 */
[----:B------:R-:W-:Y:S02]  /*f500*/  IMAD.MOV.U32 R6, RZ, RZ, R208 ;  /* 0x000000ffff067224 */ /* 0x000fe400078e00d0 */
[----:B------:R-:W-:Y:S01]  /*f510*/  VIADD R208, R208, 0xffffffff ;  /* 0xffffffffd0d07836 */ /* 0x000fe20000000000 */
[----:B------:R-:W-:-:S02]  /*f520*/  SEL R3, RZ, 0x1, P3 ;  /* 0x00000001ff037807 */ /* 0x000fc40001800000 */
[----:B------:R-:W-:Y:S02]  /*f530*/  ISETP.GT.AND P2, PT, R6, R205, PT ;  /* 0x000000cd0600720c */ /* 0x000fe40003f44270 */
[----:B------:R-:W-:Y:S02]  /*f540*/  LOP3.LUT R22, R22, R3, RZ, 0x3c, !PT ;  /* 0x0000000316167212 */ /* 0x000fe400078e3cff */
[----:B------:R-:W-:Y:S01]  /*f550*/  SEL R16, R16, RZ, P3 ;  /* 0x000000ff10107207 */ /* 0x000fe20001800000 */
[----:B0-----:R-:W-:Y:S08]  /*f560*/  @!P0 BRA `(.L_x_9372) ;  /* 0x0000000000048947 */ /* 0x001ff00003800000 */
[----:B------:R-:W-:Y:S01]  /*f570*/  BPT.TRAP 0x1 ;  /* 0x000000040000795c */ /* 0x000fe20000300000 */
.L_x_9372:
[----:B------:R-:W-:Y:S01]  /*f580*/  IMAD R206, R16, 0x8, R17 ;  /* 0x0000000810ce7824 */ /* 0x000fe200078e0211 */
[----:B------:R-:W-:-:S04]  /*f590*/  SHF.L.U32 R7, R22, 0x1f, RZ ;  /* 0x0000001f16077819 */ /* 0x000fc800000006ff */
[----:B------:R0:W1:Y:S01]  /*f5a0*/  SYNCS.PHASECHK.TRANS64.TRYWAIT P3, [R206+URZ+0x22830], R7 ;  /* 0x02283007ce0075a7 */ /* 0x000062000806017f */
[----:B------:R-:W-:Y:S05]  /*f5b0*/  @!P0 BRA `(.L_x_9373) ;  /* 0x0000000000048947 */ /* 0x000fea0003800000 */
[----:B------:R-:W-:Y:S01]  /*f5c0*/  BPT.TRAP 0x1 ;  /* 0x000000040000795c */ /* 0x000fe20000300000 */
.L_x_9373:
[----:B------:R-:W-:Y:S02]  /*f5d0*/  IMAD R10, R16, 0x300, R207 ;  /* 0x00000300100a7824 */ /* 0x000fe400078e02cf */
[----:B------:R-:W-:Y:S01]  /*f5e0*/  IMAD.MOV.U32 R11, RZ, RZ, 0x40000040 ;  /* 0x40000040ff0b7424 */ /* 0x000fe200078e00ff */
[----:B-1----:R-:W-:Y:S06]  /*f5f0*/  @P3 BRA `(.L_x_9374) ;  /* 0x0000000000083947 */ /* 0x002fec0003800000 */
[----:B------:R-:W1:Y:S02]  /*f600*/  SYNCS.PHASECHK.TRANS64.TRYWAIT P3, [R206+URZ+0x22830], R7 ;  /* 0x02283007ce0075a7 */ /* 0x000e64000806017f */
[----:B-1----:R-:W-:Y:S05]  /*f610*/  @!P3 BRA `(.L_x_9375) ;  /* 0x000000f00090b947 */ /* 0x002fea0003800000 */
.L_x_9374:
        /* <DEDUP_REMOVED lines=17> */
[----:B------:R-:W-:-:S02]  /*f730*/  R2UR UR5, R21 ;  /* 0x00000000150572ca */ /* 0x000fc400000e0000 */
[----:B--2---:R-:W-:Y:S01]  /*f740*/  SHF.R.U32.HI R218, RZ, 0x7, R218 ;  /* 0x00000007ffda7819 */ /* 0x004fe200000116da */
[----:B------:R-:W-:Y:S02]  /*f750*/  WARPGROUP.DEPBAR.LE gsb0, 0x0 ;  /* 0x00008000000079c5 */ /* 0x000fe40000010000 */
[----:B------:R-:W-:-:S08]  /*f760*/  WARPGROUP.ARRIVE ;  /* 0x00000000000079c5 */ /* 0x000fd00000000000 */
        /* <DEDUP_REMOVED lines=9> */
[----:B------:R-:W-:Y:S01]  /*f800*/  R2UR UR7, R11 ;  /* 0x000000000b0772ca */ /* 0x000fe200000e0000 */
[----:B------:R-:W-:Y:S01]  /*f810*/  IMAD.U32 R11, RZ, RZ, UR44 ;  /* 0x0000002cff0b7e24 */ /* 0x000fe2000f8e00ff */
        /* <DEDUP_REMOVED lines=54> */
[----:B------:R-:W2:Y:S02]  /*fb80*/  SHFL.BFLY PT, R3, R212, 0x2, 0x1f ;  /* 0x0c401f00d4037f89 */ /* 0x000ea400000e0000 */
[----:B--2---:R-:W-:Y:S02]  /*fb90*/  FMNMX.FTZ R213, R212, R3, !PT ;  /* 0x00000003d4d57209 */ /* 0x004fe40007810000 */
[----:B------:R-:W2:Y:S04]  /*fba0*/  SHFL.BFLY PT, R212, R10, 0x2, 0x1f ;  /* 0x0c401f000ad47f89 */ /* 0x000ea800000e0000 */
[----:B------:R-:W3:Y:S01]  /*fbb0*/  SHFL.BFLY PT, R6, R213, 0x1, 0x1f ;  /* 0x0c201f00d5067f89 */ /* 0x000ee200000e0000 */
[----:B--2---:R-:W-:Y:S02]  /*fbc0*/  FMNMX.FTZ R10, R10, R212, !PT ;  /* 0x000000d40a0a7209 */ /* 0x004fe40007810000 */
[----:B---3--:R-:W-:-:S03]  /*fbd0*/  FMNMX.FTZ R3, R213, R6, !PT ;  /* 0x00000006d5037209 */ /* 0x008fc60007810000 */
[----:B------:R-:W2:Y:S02]  /*fbe0*/  SHFL.BFLY PT, R212, R10, 0x1, 0x1f ;  /* 0x0c201f000ad47f89 */ /* 0x000ea400000e0000 */
[----:B------:R-:W-:-:S04]  /*fbf0*/  FADD.FTZ R6, -R3, R210 ;  /* 0x000000d203067221 */ /* 0x000fc80000010100 */
[-C--:B------:R-:W-:Y:S01]  /*fc00*/  FMUL.FTZ R210, R6, R11.reuse ;  /* 0x0000000b06d27220 */ /* 0x080fe20000410000 */
[----:B------:R-:W-:-:S04]  /*fc10*/  FMUL.FTZ R6, R3, R11 ;  /* 0x0000000b03067220 */ /* 0x000fc80000410000 */
        /* <DEDUP_REMOVED lines=11> */
[----:B--2---:R-:W-:Y:S01]  /*fcd0*/  FMNMX.FTZ R10, R10, R212, !PT ;  /* 0x000000d40a0a7209 */ /* 0x004fe20007810000 */
        /* <DEDUP_REMOVED lines=13> */
[----:B------:R-:W-:Y:S01]  /*fdb0*/  FADD.FTZ R6, -R10, R209 ;  /* 0x000000d10a067221 */ /* 0x000fe20000010100 */
[----:B------:R-:W2:Y:S03]  /*fdc0*/  MUFU.EX2 R210, R210 ;  /* 0x000000d200d27308 */ /* 0x000ea60000000800 */
[-C--:B------:R-:W-:Y:S01]  /*fdd0*/  FMUL.FTZ R197, R6, R11.reuse ;  /* 0x0000000b06c57220 */ /* 0x080fe20000410000 */
[----:B------:R-:W-:-:S04]  /*fde0*/  FMUL.FTZ R6, R10, R11 ;  /* 0x0000000b0a067220 */ /* 0x000fc80000410000 */
        /* <DEDUP_REMOVED lines=23> */
[-C--:B------:R-:W-:Y:S01]  /*ff60*/  FFMA.FTZ R199, R199, R11.reuse, -R6 ;  /* 0x0000000bc7c77223 */ /* 0x080fe20000010806 */
[-C--:B--2---:R-:W-:Y:S01]  /*ff70*/  FMUL.FTZ R24, R24, R210.reuse ;  /* 0x000000d218187220 */ /* 0x084fe20000410000 */
        /* <DEDUP_REMOVED lines=34> */
[-CC-:B---3--:R-:W-:Y:S01]  /*101a0*/  FFMA.FTZ R214, R162, R11.reuse, -R6.reuse ;  /* 0x0000000ba2d67223 */ /* 0x188fe20000010806 */
[----:B------:R-:W-:Y:S01]  /*101b0*/  FFMA.FTZ R162, R182, R11, -R6 ;  /* 0x0000000bb6a27223 */ /* 0x000fe20000010806 */
[----:B------:R-:W-:Y:S01]  /*101c0*/  FFMA.FTZ R182, R210, R5, R152 ;  /* 0x00000005d2b67223 */ /* 0x000fe20000010098 */
[----:B------:R-:W-:Y:S01]  /*101d0*/  F2FP.BF16.F32.PACK_AB R152, R153, R152 ;  /* 0x000000989998723e */ /* 0x000fe200000010ff */
[-C--:B------:R-:W-:Y:S01]  /*101e0*/  FMUL.FTZ R80, R80, R210.reuse ;  /* 0x000000d250507220 */ /* 0x080fe20000410000 */
[-C--:B------:R-:W-:Y:S01]  /*101f0*/  FMUL.FTZ R81, R81, R210.reuse ;  /* 0x000000d251517220 */ /* 0x080fe20000410000 */
[----:B------:R-:W-:Y:S01]  /*10200*/  FADD.FTZ R5, R153, R182 ;  /* 0x000000b699057221 */ /* 0x000fe20000010000 */
        /* <DEDUP_REMOVED lines=9> */
[----:B---3--:R-:W-:Y:S01]  /*102a0*/  FFMA.FTZ R166, R175, R11, -R6 ;  /* 0x0000000bafa67223 */ /* 0x008fe20000010806 */
[----:B------:R-:W-:-:S02]  /*102b0*/  @!P1 VIADD R6, R206, 0x22840 ;  /* 0x00022840ce069836 */ /* 0x000fc40000000000 */
[----:B--2---:R-:W-:Y:S01]  /*102c0*/  FADD.FTZ R4, R213, R4 ;  /* 0x00000004d5047221 */ /* 0x004fe20000010000 */
        /* <DEDUP_REMOVED lines=29> */
[----:B---3--:R-:W-:Y:S01]  /*104a0*/  @!P1 PRMT R170, RZ, 0x654, R6 ;  /* 0x00000654ffaa9816 */ /* 0x008fe20000000006 */
[-C--:B------:R-:W-:Y:S01]  /*104b0*/  FMUL.FTZ R145, R145, R210.reuse ;  /* 0x000000d291917220 */ /* 0x080fe20000410000 */
[----:B------:R-:W-:Y:S01]  /*104c0*/  IADD3 R6, -R218, 0xb, RZ ;  /* 0x0000000bda067810 */ /* 0x000fe20007ffe1ff */
[-C--:B------:R-:W-:Y:S01]  /*104d0*/  FMUL.FTZ R148, R148, R210.reuse ;  /* 0x000000d294947220 */ /* 0x080fe20000410000 */
[----:B------:R-:W-:Y:S01]  /*104e0*/  FMUL.FTZ R149, R149, R210 ;  /* 0x000000d295957220 */ /* 0x000fe20000410000 */
[-C--:B------:R-:W-:Y:S01]  /*104f0*/  FMUL.FTZ R26, R26, R197.reuse ;  /* 0x000000c51a1a7220 */ /* 0x080fe20000410000 */
[-C--:B------:R-:W-:Y:S01]  /*10500*/  FMUL.FTZ R27, R27, R197.reuse ;  /* 0x000000c51b1b7220 */ /* 0x080fe20000410000 */
[----:B------:R-:W-:Y:S01]  /*10510*/  MUFU.EX2 R161, R161 ;  /* 0x000000a100a17308 */ /* 0x000fe20000000800 */
[----:B------:R3:W-:Y:S06]  /*10520*/  BAR.ARV R6, 0x100 ;  /* 0x000400060000751d */ /* 0x0007ec0000002000 */
[----:B------:R4:W-:Y:S01]  /*10530*/  @!P1 SYNCS.ARRIVE.TRANS64.RED.A1T0 RZ, [R170+URZ], RZ ;  /* 0x000000ffaaff99a7 */ /* 0x0009e2000810043f */
[----:B------:R-:W5:Y:S01]  /*10540*/  MUFU.EX2 R163, R163 ;  /* 0x000000a300a37308 */ /* 0x000f620000000800 */
[----:B--2---:R-:W-:Y:S01]  /*10550*/  FADD.FTZ R4, R214, R153 ;  /* 0x00000099d6047221 */ /* 0x004fe20000010000 */
[-C--:B------:R-:W-:Y:S01]  /*10560*/  FMUL.FTZ R30, R30, R197.reuse ;  /* 0x000000c51e1e7220 */ /* 0x080fe20000410000 */
[-C--:B------:R-:W-:Y:S01]  /*10570*/  FMUL.FTZ R31, R31, R197.reuse ;  /* 0x000000c51f1f7220 */ /* 0x080fe20000410000 */
[-C--:B------:R-:W-:Y:S01]  /*10580*/  FMUL.FTZ R34, R34, R197.reuse ;  /* 0x000000c522227220 */ /* 0x080fe20000410000 */
[-C--:B------:R-:W-:Y:S01]  /*10590*/  FMUL.FTZ R35, R35, R197.reuse ;  /* 0x000000c523237220 */ /* 0x080fe20000410000 */
[-C--:B------:R-:W-:Y:S01]  /*105a0*/  FMUL.FTZ R38, R38, R197.reuse ;  /* 0x000000c526267220 */ /* 0x080fe20000410000 */
[----:B----4-:R-:W-:Y:S01]  /*105b0*/  FADD.FTZ R170, R156, R5 ;  /* 0x000000059caa7221 */ /* 0x010fe20000010000 */
[----:B------:R-:W2:Y:S01]  /*105c0*/  MUFU.EX2 R164, R164 ;  /* 0x000000a400a47308 */ /* 0x000ea20000000800 */
[-C--:B------:R-:W-:Y:S01]  /*105d0*/  FMUL.FTZ R39, R39, R197.reuse ;  /* 0x000000c527277220 */ /* 0x080fe20000410000 */
[-C--:B------:R-:W-:Y:S01]  /*105e0*/  FMUL.FTZ R42, R42, R197.reuse ;  /* 0x000000c52a2a7220 */ /* 0x080fe20000410000 */
[----:B------:R-:W-:Y:S01]  /*105f0*/  FADD.FTZ R5, R157, R170 ;  /* 0x000000aa9d057221 */ /* 0x000fe20000010000 */
[-C--:B------:R-:W-:Y:S01]  /*10600*/  FMUL.FTZ R43, R43, R197.reuse ;  /* 0x000000c52b2b7220 */ /* 0x080fe20000410000 */
[-C--:B------:R-:W-:Y:S01]  /*10610*/  FMUL.FTZ R46, R46, R197.reuse ;  /* 0x000000c52e2e7220 */ /* 0x080fe20000410000 */
[-C--:B------:R-:W-:Y:S01]  /*10620*/  FMUL.FTZ R47, R47, R197.reuse ;  /* 0x000000c52f2f7220 */ /* 0x080fe20000410000 */
[----:B------:R-:W-:Y:S01]  /*10630*/  FADD.FTZ R170, R160, R5 ;  /* 0x00000005a0aa7221 */ /* 0x000fe20000010000 */
[----:B------:R-:W4:Y:S01]  /*10640*/  MUFU.EX2 R165, R165 ;  /* 0x000000a500a57308 */ /* 0x000f220000000800 */
[----:B-----5:R-:W-:Y:S01]  /*10650*/  FADD.FTZ R4, R163, R4 ;  /* 0x00000004a3047221 */ /* 0x020fe20000010000 */
[-C--:B------:R-:W-:Y:S01]  /*10660*/  FMUL.FTZ R50, R50, R197.reuse ;  /* 0x000000c532327220 */ /* 0x080fe20000410000 */
[----:B------:R-:W-:Y:S01]  /*10670*/  FADD.FTZ R5, R161, R170 ;  /* 0x000000aaa1057221 */ /* 0x000fe20000010000 */
[-C--:B------:R-:W-:Y:S01]  /*10680*/  FMUL.FTZ R51, R51, R197.reuse ;  /* 0x000000c533337220 */ /* 0x080fe20000410000 */
[----:B------:R-:W-:Y:S01]  /*10690*/  FADD.FTZ R4, R167, R4 ;  /* 0x00000004a7047221 */ /* 0x000fe20000010000 */
[-C--:B------:R-:W-:Y:S01]  /*106a0*/  FMUL.FTZ R54, R54, R197.reuse ;  /* 0x000000c536367220 */ /* 0x080fe20000410000 */
[-C--:B------:R-:W-:Y:S01]  /*106b0*/  FMUL.FTZ R55, R55, R197.reuse ;  /* 0x000000c537377220 */ /* 0x080fe20000410000 */
[----:B------:R-:W5:Y:S01]  /*106c0*/  MUFU.EX2 R171, R216 ;  /* 0x000000d800ab7308 */ /* 0x000f620000000800 */
        /* <DEDUP_REMOVED lines=60> */
[----:B------:R-:W-:-:S03]  /*10a90*/  FMUL.FTZ R151, R151, R197 ;  /* 0x000000c597977220 */ /* 0x000fc60000410000 */
[----:B------:R4:W5:Y:S08]  /*10aa0*/  MUFU.EX2 R210, R154 ;  /* 0x0000009a00d27308 */ /* 0x0009700000000800 */
[----:B------:R-:W-:Y:S01]  /*10ab0*/  MUFU.EX2 R176, R176 ;  /* 0x000000b000b07308 */ /* 0x000fe20000000800 */
[----:B----4-:R-:W-:Y:S01]  /*10ac0*/  F2FP.BF16.F32.PACK_AB R154, R157, R156 ;  /* 0x0000009c9d9a723e */ /* 0x010fe200000010ff */
[----:B--2---:R-:W-:Y:S01]  /*10ad0*/  FADD.FTZ R153, R182, R153 ;  /* 0x00000099b6997221 */ /* 0x004fe20000010000 */
[----:B------:R-:W-:Y:S01]  /*10ae0*/  F2FP.BF16.F32.PACK_AB R156, R161, R160 ;  /* 0x000000a0a19c723e */ /* 0x000fe200000010ff */
[----:B------:R-:W-:Y:S01]  /*10af0*/  FADD.FTZ R160, R168, R5 ;  /* 0x00000005a8a07221 */ /* 0x000fe20000010000 */
[----:B------:R-:W-:-:S02]  /*10b00*/  F2FP.BF16.F32.PACK_AB R157, R163, R214 ;  /* 0x000000d6a39d723e */ /* 0x000fc400000010ff */
[----:B------:R-:W-:Y:S01]  /*10b10*/  F2FP.BF16.F32.PACK_AB R163, R182, R175 ;  /* 0x000000afb6a3723e */ /* 0x000fe200000010ff */
[----:B------:R-:W-:Y:S01]  /*10b20*/  MUFU.EX2 R177, R177 ;  /* 0x000000b100b17308 */ /* 0x000fe20000000800 */
[C---:B------:R-:W-:Y:S01]  /*10b30*/  FADD.FTZ R5, R169.reuse, R160 ;  /* 0x000000a0a9057221 */ /* 0x040fe20000010000 */
[----:B------:R-:W-:Y:S01]  /*10b40*/  F2FP.BF16.F32.PACK_AB R160, R169, R168 ;  /* 0x000000a8a9a0723e */ /* 0x000fe200000010ff */
[----:B-----5:R-:W-:Y:S01]  /*10b50*/  FADD.FTZ R4, R210, R153 ;  /* 0x00000099d2047221 */ /* 0x020fe20000010000 */
[----:B------:R-:W-:-:S04]  /*10b60*/  F2FP.BF16.F32.PACK_AB R161, R179, R178 ;  /* 0x000000b2b3a1723e */ /* 0x000fc800000010ff */
[----:B------:R2:W4:Y:S08]  /*10b70*/  MUFU.EX2 R215, R158 ;  /* 0x0000009e00d77308 */ /* 0x0005300000000800 */
[----:B------:R-:W5:Y:S01]  /*10b80*/  MUFU.EX2 R180, R180 ;  /* 0x000000b400b47308 */ /* 0x000f620000000800 */
[----:B--2---:R-:W-:Y:S01]  /*10b90*/  F2FP.BF16.F32.PACK_AB R158, R165, R164 ;  /* 0x000000a4a59e723e */ /* 0x004fe200000010ff */
[----:B------:R-:W-:-:S04]  /*10ba0*/  FADD.FTZ R164, R172, R5 ;  /* 0x00000005aca47221 */ /* 0x000fc80000010000 */
[----:B------:R-:W-:Y:S02]  /*10bb0*/  FADD.FTZ R5, R173, R164 ;  /* 0x000000a4ad057221 */ /* 0x000fe40000010000 */
[----:B------:R2:W0:Y:S01]  /*10bc0*/  MUFU.EX2 R216, R162 ;  /* 0x000000a200d87308 */ /* 0x0004220000000800 */
[C---:B----4-:R-:W-:Y:S01]  /*10bd0*/  FADD.FTZ R153, R215.reuse, R4 ;  /* 0x00000004d7997221 */ /* 0x050fe20000010000 */
[----:B------:R-:W-:Y:S01]  /*10be0*/  FADD.FTZ R164, R176, R5 ;  /* 0x00000005b0a47221 */ /* 0x000fe20000010000 */
[----:B------:R-:W-:-:S03]  /*10bf0*/  F2FP.BF16.F32.PACK_AB R165, R215, R210 ;  /* 0x000000d2d7a5723e */ /* 0x000fc600000010ff */
[C---:B------:R-:W-:Y:S01]  /*10c00*/  FADD.FTZ R5, R177.reuse, R164 ;  /* 0x000000a4b1057221 */ /* 0x040fe20000010000 */
[----:B------:R-:W-:Y:S01]  /*10c10*/  F2FP.BF16.F32.PACK_AB R164, R177, R176 ;  /* 0x000000b0b1a4723e */ /* 0x000fe200000010ff */
[----:B------:R-:W4:Y:S01]  /*10c20*/  MUFU.EX2 R181, R181 ;  /* 0x000000b500b57308 */ /* 0x000f220000000800 */
[----:B--2---:R-:W-:Y:S01]  /*10c30*/  F2FP.BF16.F32.PACK_AB R162, R173, R172 ;  /* 0x000000acada2723e */ /* 0x004fe200000010ff */
[----:B-----5:R-:W-:-:S06]  /*10c40*/  FADD.FTZ R166, R180, R5 ;  /* 0x00000005b4a67221 */ /* 0x020fcc0000010000 */
[----:B------:R-:W2:Y:S01]  /*10c50*/  MUFU.EX2 R183, R183 ;  /* 0x000000b700b77308 */ /* 0x000ea20000000800 */
[----:B0-----:R-:W-:-:S07]  /*10c60*/  FADD.FTZ R4, R216, R153 ;  /* 0x00000099d8047221 */ /* 0x001fce0000010000 */
[----:B------:R-:W0:Y:S01]  /*10c70*/  MUFU.EX2 R184, R184 ;  /* 0x000000b800b87308 */ /* 0x000e220000000800 */
[C---:B----4-:R-:W-:Y:S01]  /*10c80*/  FADD.FTZ R5, R181.reuse, R166 ;  /* 0x000000a6b5057221 */ /* 0x050fe20000010000 */
[----:B------:R-:W-:-:S06]  /*10c90*/  F2FP.BF16.F32.PACK_AB R166, R181, R180 ;  /* 0x000000b4b5a6723e */ /* 0x000fcc00000010ff */
[----:B------:R-:W4:Y:S01]  /*10ca0*/  MUFU.EX2 R169, R186 ;  /* 0x000000ba00a97308 */ /* 0x000f220000000800 */
[----:B--2---:R-:W-:-:S07]  /*10cb0*/  FADD.FTZ R4, R183, R4 ;  /* 0x00000004b7047221 */ /* 0x004fce0000010000 */
[----:B------:R-:W2:Y:S01]  /*10cc0*/  MUFU.EX2 R185, R185 ;  /* 0x000000b900b97308 */ /* 0x000ea20000000800 */
[----:B0-----:R-:W-:-:S07]  /*10cd0*/  FADD.FTZ R168, R184, R5 ;  /* 0x00000005b8a87221 */ /* 0x001fce0000010000 */
[----:B------:R-:W0:Y:S01]  /*10ce0*/  MUFU.EX2 R187, R187 ;  /* 0x000000bb00bb7308 */ /* 0x000e220000000800 */
[----:B----4-:R-:W-:-:S07]  /*10cf0*/  FADD.FTZ R4, R169, R4 ;  /* 0x00000004a9047221 */ /* 0x010fce0000010000 */
[----:B------:R-:W4:Y:S01]  /*10d00*/  MUFU.EX2 R188, R188 ;  /* 0x000000bc00bc7308 */ /* 0x000f220000000800 */
[C---:B--2---:R-:W-:Y:S01]  /*10d10*/  FADD.FTZ R5, R185.reuse, R168 ;  /* 0x000000a8b9057221 */ /* 0x044fe20000010000 */
[----:B------:R-:W-:-:S06]  /*10d20*/  F2FP.BF16.F32.PACK_AB R168, R185, R184 ;  /* 0x000000b8b9a8723e */ /* 0x000fcc00000010ff */
[----:B------:R-:W2:Y:S01]  /*10d30*/  MUFU.EX2 R190, R190 ;  /* 0x000000be00be7308 */ /* 0x000ea20000000800 */
[C---:B0-----:R-:W-:Y:S01]  /*10d40*/  FADD.FTZ R153, R187.reuse, R4 ;  /* 0x00000004bb997221 */ /* 0x041fe20000010000 */
[----:B------:R-:W-:-:S06]  /*10d50*/  F2FP.BF16.F32.PACK_AB R169, R187, R169 ;  /* 0x000000a9bba9723e */ /* 0x000fcc00000010ff */
[----:B------:R-:W0:Y:S01]  /*10d60*/  MUFU.EX2 R189, R189 ;  /* 0x000000bd00bd7308 */ /* 0x000e220000000800 */
[----:B----4-:R-:W-:-:S07]  /*10d70*/  FADD.FTZ R170, R188, R5 ;  /* 0x00000005bcaa7221 */ /* 0x010fce0000010000 */
[----:B------:R-:W4:Y:S01]  /*10d80*/  MUFU.EX2 R191, R191 ;  /* 0x000000bf00bf7308 */ /* 0x000f220000000800 */
        /* <DEDUP_REMOVED lines=9> */
[----:B----4-:R-:W-:-:S07]  /*10e20*/  FADD.FTZ R4, R191, R4 ;  /* 0x00000004bf047221 */ /* 0x010fce0000010000 */
[----:B------:R-:W4:Y:S01]  /*10e30*/  MUFU.EX2 R193, R193 ;  /* 0x000000c100c17308 */ /* 0x000f220000000800 */
[----:B--2---:R-:W-:-:S07]  /*10e40*/  FADD.FTZ R172, R192, R5 ;  /* 0x00000005c0ac7221 */ /* 0x004fce0000010000 */
[----:B------:R-:W2:Y:S01]  /*10e50*/  MUFU.EX2 R195, R195 ;  /* 0x000000c300c37308 */ /* 0x000ea20000000800 */
[----:B0-----:R-:W-:-:S07]  /*10e60*/  FADD.FTZ R4, R173, R4 ;  /* 0x00000004ad047221 */ /* 0x001fce0000010000 */
[----:B------:R-:W0:Y:S01]  /*10e70*/  MUFU.EX2 R196, R196 ;  /* 0x000000c400c47308 */ /* 0x000e220000000800 */
[C---:B----4-:R-:W-:Y:S01]  /*10e80*/  FADD.FTZ R5, R193.reuse, R172 ;  /* 0x000000acc1057221 */ /* 0x050fe20000010000 */
[----:B------:R-:W-:-:S06]  /*10e90*/  F2FP.BF16.F32.PACK_AB R172, R193, R192 ;  /* 0x000000c0c1ac723e */ /* 0x000fcc00000010ff */
[----:B------:R-:W4:Y:S01]  /*10ea0*/  MUFU.EX2 R198, R198 ;  /* 0x000000c600c67308 */ /* 0x000f220000000800 */
[C---:B--2---:R-:W-:Y:S01]  /*10eb0*/  FADD.FTZ R171, R195.reuse, R4 ;  /* 0x00000004c3ab7221 */ /* 0x044fe20000010000 */
[----:B------:R-:W-:-:S06]  /*10ec0*/  F2FP.BF16.F32.PACK_AB R173, R195, R173 ;  /* 0x000000adc3ad723e */ /* 0x000fcc00000010ff */
[----:B------:R-:W2:Y:S01]  /*10ed0*/  MUFU.EX2 R199, R199 ;  /* 0x000000c700c77308 */ /* 0x000ea20000000800 */
[----:B0-----:R-:W-:-:S04]  /*10ee0*/  FADD.FTZ R174, R196, R5 ;  /* 0x00000005c4ae7221 */ /* 0x001fc80000010000 */
[C---:B------:R-:W-:Y:S01]  /*10ef0*/  FADD.FTZ R5, R209.reuse, R174 ;  /* 0x000000aed1057221 */ /* 0x040fe20000010000 */
[----:B------:R-:W-:Y:S01]  /*10f00*/  F2FP.BF16.F32.PACK_AB R174, R209, R196 ;  /* 0x000000c4d1ae723e */ /* 0x000fe200000010ff */
[----:B----4-:R-:W-:Y:S01]  /*10f10*/  FADD.FTZ R4, R198, R171 ;  /* 0x000000abc6047221 */ /* 0x010fe20000010000 */
[----:B------:R-:W-:-:S03]  /*10f20*/  F2FP.BF16.F32.PACK_AB R171, R191, R190 ;  /* 0x000000bebfab723e */ /* 0x000fc600000010ff */
[C---:B--2---:R-:W-:Y:S01]  /*10f30*/  FADD.FTZ R4, R199.reuse, R4 ;  /* 0x00000004c7047221 */ /* 0x044fe20000010000 */
[----:B------:R-:W-:Y:S01]  /*10f40*/  F2FP.BF16.F32.PACK_AB R175, R199, R198 ;  /* 0x000000c6c7af723e */ /* 0x000fe200000010ff */
[----:B---3--:R-:W-:Y:S06]  /*10f50*/  @!P0 BRA `(.L_x_9376) ;  /* 0x0000000000048947 */ /* 0x008fec0003800000 */
[----:B------:R-:W-:Y:S01]  /*10f60*/  BPT.TRAP 0x1 ;  /* 0x000000040000795c */ /* 0x000fe20000300000 */
.L_x_9376:
[----:B------:R0:W2:Y:S01]  /*10f70*/  SYNCS.PHASECHK.TRANS64.TRYWAIT P3, [R206+URZ+0x22850], R7 ;  /* 0x02285007ce0075a7 */ /* 0x0000a2000806017f */
[----:B------:R-:W-:Y:S05]  /*10f80*/  @!P0 BRA `(.L_x_9377) ;  /* 0x0000000000048947 */ /* 0x000fea0003800000 */
[----:B------:R-:W-:Y:S01]  /*10f90*/  BPT.TRAP 0x1 ;  /* 0x000000040000795c */ /* 0x000fe20000300000 */
.L_x_9377:
[----:B------:R-:W-:Y:S04]  /*10fa0*/  BSSY B0, `(.L_x_9378) ;  /* 0x0000004000007945 */ /* 0x000fe80003800000 */
[----:B--2---:R-:W-:Y:S05]  /*10fb0*/  @P3 BRA `(.L_x_9379) ;  /* 0x0000000000083947 */ /* 0x004fea0003800000 */
[----:B------:R-:W2:Y:S02]  /*10fc0*/  SYNCS.PHASECHK.TRANS64.TRYWAIT P3, [R206+URZ+0x22850], R7 ;  /* 0x02285007ce0075a7 */ /* 0x000ea4000806017f */
[----:B--2---:R-:W-:Y:S05]  /*10fd0*/  @!P3 BRA `(.L_x_9380) ;  /* 0x000000d80034b947 */ /* 0x004fea0003800000 */
.L_x_9379:
[----:B------:R-:W-:Y:S05]  /*10fe0*/  BSYNC B0 ;  /* 0x0000000000007941 */ /* 0x000fea0003800000 */
.L_x_9378:
[----:B------:R-:W3:Y:S01]  /*10ff0*/  S2R R178, SR_TID.X ;  /* 0x0000000000b27919 */ /* 0x000ee20000002100 */
[----:B------:R-:W-:Y:S05]  /*11000*/  WARPSYNC.ALL ;  /* 0x0000000000007948 */ /* 0x000fea0003800000 */
[----:B------:R-:W-:Y:S02]  /*11010*/  IMAD R176, R16, 0xc00, R204 ;  /* 0x00000c0010b07824 */ /* 0x000fe400078e02cc */
[----:B------:R-:W-:Y:S02]  /*11020*/  IMAD.MOV.U32 R177, RZ, RZ, 0x40000040 ;  /* 0x40000040ffb17424 */ /* 0x000fe400078e00ff */
[----:B012---:R-:W-:Y:S01]  /*11030*/  @!P1 VIADD R206, R206, 0x22860 ;  /* 0x00022860cece9836 */ /* 0x007fe20000000000 */
[----:B------:R-:W-:Y:S01]  /*11040*/  R2UR UR6, R176 ;  /* 0x00000000b00672ca */ /* 0x000fe200000e0000 */
[----:B------:R-:W-:Y:S01]  /*11050*/  IMAD.MOV.U32 R209, RZ, RZ, R10 ;  /* 0x000000ffffd17224 */ /* 0x000fe200078e000a */
[----:B------:R-:W-:Y:S01]  /*11060*/  R2UR UR7, R177 ;  /* 0x00000000b10772ca */ /* 0x000fe200000e0000 */
[----:B------:R-:W-:Y:S01]  /*11070*/  IMAD.MOV.U32 R177, RZ, RZ, 0x40000040 ;  /* 0x40000040ffb17424 */ /* 0x000fe200078e00ff */
[----:B------:R-:W-:Y:S01]  /*11080*/  @!P1 PRMT R206, RZ, 0x654, R206 ;  /* 0x00000654ffce9816 */ /* 0x000fe200000000ce */
[----:B------:R-:W-:Y:S01]  /*11090*/  IMAD.MOV.U32 R210, RZ, RZ, R3 ;  /* 0x000000ffffd27224 */ /* 0x000fe200078e0003 */
        /* <DEDUP_REMOVED lines=46> */
[----:B0-----:R-:W-:-:S07]  /*11380*/  IMAD.MOV.U32 R7, RZ, RZ, R208 ;  /* 0x000000ffff077224 */ /* 0x001fce00078e00d0 */
.L_x_9371:
[----:B------:R-:W-:-:S13]  /*11390*/  ISETP.GE.AND P2, PT, R7, R222, PT ;  /* 0x000000de0700720c */ /* 0x000fda0003f46270 */
[----:B------:R-:W-:Y:S05]  /*113a0*/  @!P2 BRA `(.L_x_9382) ;  /* 0x000000300054a947 */ /* 0x000fea0003800000 */
[----:B------:R-:W-:Y:S02]  /*113b0*/  VIADD R208, R0, 0x8 ;  /* 0x0000000800d07836 */ /* 0x000fe40000000000 */
[----:B0-----:R-:W-:Y:S02]  /*113c0*/  IMAD.MOV.U32 R209, RZ, RZ, R10 ;  /* 0x000000ffffd17224 */ /* 0x001fe400078e000a */
[----:B------:R-:W-:Y:S01]  /*113d0*/  IMAD.MOV.U32 R210, RZ, RZ, R3 ;  /* 0x000000ffffd27224 */ /* 0x000fe200078e0003 */
[----:B------:R-:W-:-:S07]  /*113e0*/  IADD3 R208, R208, R202, -R203 ;  /* 0x000000cad0d07210 */ /* 0x000fce0007ffe8cb */
.L_x_9400:
[----:B------:R-:W-:Y:S01]  /*113f0*/  VIADD R16, R16, 0x1 ;  /* 0x0000000110107836 */ /* 0x000fe20000000000 */
[----:B------:R-:W-:Y:S05]  /*11400*/  YIELD ;  /* 0x0000000000007946 */ /* 0x000fea0003800000 */
[----:B------:R-:W-:-:S04]  /*11410*/  ISETP.NE.AND P2, PT, R16, 0x2, PT ;  /* 0x000000021000780c */ /* 0x000fc80003f45270 */
[----:B------:R-:W-:Y:S02]  /*11420*/  SEL R3, RZ, 0x1, P2 ;  /* 0x00000001ff037807 */ /* 0x000fe40001000000 */
[----:B------:R-:W-:Y:S02]  /*11430*/  SEL R16, R16, RZ, P2 ;  /* 0x000000ff10107207 */ /* 0x000fe40001000000 */
[----:B------:R-:W-:Y:S01]  /*11440*/  LOP3.LUT R22, R22, R3, RZ, 0x3c, !PT ;  /* 0x0000000316167212 */ /* 0x000fe200078e3cff */
[----:B-1----:R-:W-:Y:S06]  /*11450*/  @!P0 BRA `(.L_x_9383) ;  /* 0x0000000000048947 */ /* 0x002fec0003800000 */
[----:B------:R-:W-:Y:S01]  /*11460*/  BPT.TRAP 0x1 ;  /* 0x000000040000795c */ /* 0x000fe20000300000 */
.L_x_9383:
[----:B------:R-:W-:Y:S01]  /*11470*/  IMAD R206, R16, 0x8, R17 ;  /* 0x0000000810ce7824 */ /* 0x000fe200078e0211 */
[----:B------:R-:W-:-:S04]  /*11480*/  SHF.L.U32 R205, R22, 0x1f, RZ ;  /* 0x0000001f16cd7819 */ /* 0x000fc800000006ff */
[----:B------:R0:W1:Y:S01]  /*11490*/  SYNCS.PHASECHK.TRANS64.TRYWAIT P2, [R206+URZ+0x22830], R205 ;  /* 0x022830cdce0075a7 */ /* 0x000062000804017f */
[----:B------:R-:W-:Y:S05]  /*114a0*/  @!P0 BRA `(.L_x_9384) ;  /* 0x0000000000048947 */ /* 0x000fea0003800000 */
[----:B------:R-:W-:Y:S01]  /*114b0*/  BPT.TRAP 0x1 ;  /* 0x000000040000795c */ /* 0x000fe20000300000 */
.L_x_9384:
[----:B------:R-:W-:Y:S02]  /*114c0*/  IMAD R10, R16, 0x300, R207 ;  /* 0x00000300100a7824 */ /* 0x000fe400078e02cf */
[----:B------:R-:W-:Y:S01]  /*114d0*/  IMAD.MOV.U32 R11, RZ, RZ, 0x40000040 ;  /* 0x40000040ff0b7424 */ /* 0x000fe200078e00ff */
[----:B-1----:R-:W-:Y:S06]  /*114e0*/  @P2 BRA `(.L_x_9385) ;  /* 0x0000000000082947 */ /* 0x002fec0003800000 */
[----:B------:R-:W1:Y:S02]  /*114f0*/  SYNCS.PHASECHK.TRANS64.TRYWAIT P2, [R206+URZ+0x22830], R205 ;  /* 0x022830cdce0075a7 */ /* 0x000e64000804017f */
[----:B-1----:R-:W-:Y:S05]  /*11500*/  @!P2 BRA `(.L_x_9386) ;  /* 0x000000d000fca947 */ /* 0x002fea0003800000 */
.L_x_9385:
        /* <DEDUP_REMOVED lines=10> */
[----:B------:R-:W-:Y:S01]  /*115b0*/  ISETP.GE.AND P2, PT, R217, 0x1, PT ;  /* 0x00000001d900780c */ /* 0x000fe20003f46270 */
[----:B------:R-:W-:-:S05]  /*115c0*/  @!P1 VIADD R3, R206, 0x22840 ;  /* 0x00022840ce039836 */ /* 0x000fca0000000000 */
[----:B------:R-:W-:-:S04]  /*115d0*/  @!P1 PRMT R3, RZ, 0x654, R3 ;  /* 0x00000654ff039816 */ /* 0x000fc80000000003 */
        /* <DEDUP_REMOVED lines=10> */
[----:B------:R-:W-:Y:S02]  /*11680*/  WARPGROUP.DEPBAR.LE gsb0, 0x0 ;  /* 0x00008000000079c5 */ /* 0x000fe40000010000 */
[----:B------:R-:W-:-:S06]  /*11690*/  WARPGROUP.ARRIVE ;  /* 0x00000000000079c5 */ /* 0x000fcc0000000000 */
        /* <DEDUP_REMOVED lines=8> */
[----:B------:R-:W-:Y:S01]  /*11720*/  R2UR UR6, R10 ;  /* 0x000000000a0672ca */ /* 0x000fe200000e0000 */
[----:B------:R-:W-:Y:S01]  /*11730*/  IMAD R10, R7, -0x60, R202 ;  /* 0xffffffa0070a7824 */ /* 0x000fe200078e02ca */
[----:B------:R-:W-:Y:S02]  /*11740*/  R2UR UR7, R11 ;  /* 0x000000000b0772ca */ /* 0x000fe400000e0000 */
[----:B------:R-:W-:Y:S02]  /*11750*/  R2UR UR4, R12 ;  /* 0x000000000c0472ca */ /* 0x000fe400000e0000 */
[----:B------:R-:W-:Y:S02]  /*11760*/  R2UR UR5, R13 ;  /* 0x000000000d0572ca */ /* 0x000fe400000e0000 */
[----:B------:R-:W-:-:S05]  /*11770*/  IADD3 R10, -R203, 0x1, R10 ;  /* 0x00000001cb0a7810 */ /* 0x000fca0007ffe10a */
[----:B------:R-:W-:-:S04]  /*11780*/  IMAD.IADD R10, R10, 0x1, -R23 ;  /* 0x000000010a0a7824 */ /* 0x000fc800078e0a17 */
[----:B------:R-:W-:-:S04]  /*11790*/  VIADD R215, R10, UR48 ;  /* 0x000000300ad77c36 */ /* 0x000fc80008000000 */
[----:B------:R-:W-:Y:S01]  /*117a0*/  IMAD.IADD R213, R0, 0x1, R215 ;  /* 0x0000000100d57824 */ /* 0x000fe200078e02d7 */
[----:B------:R-:W-:Y:S02]  /*117b0*/  WARPGROUP.DEPBAR.LE gsb0, 0x0 ;  /* 0x00008000000079c5 */ /* 0x000fe40000010000 */
[----:B------:R-:W-:-:S06]  /*117c0*/  WARPGROUP.ARRIVE ;  /* 0x00000000000079c5 */ /* 0x000fcc0000000000 */
[----:B------:R-:W-:Y:S01]  /*117d0*/  HGMMA.64x96x16.F32.BF16 R152, gdesc[UR4], R152, gsb0 ;  /* 0x01600000049879f0 */ /* 0x000fe20008001898 */
[----:B------:R-:W-:-:S06]  /*117e0*/  ULOP3.LUT UR4, URZ, UR49, URZ, 0x33, !UPT ;  /* 0x000000313f047292 */ /* 0x000fcc000f8e333f */
[----:B------:R-:W-:-:S04]  /*117f0*/  VIADD R214, R10, UR4 ;  /* 0x000000040ad67c36 */ /* 0x000fc80008000000 */
[----:B------:R-:W-:Y:S01]  /*11800*/  IMAD.IADD R212, R0, 0x1, R214 ;  /* 0x0000000100d47824 */ /* 0x000fe200078e02d6 */
[----:B------:R-:W-:Y:S02]  /*11810*/  WARPGROUP.DEPBAR.LE gsb0, 0x0 ;  /* 0x00008000000079c5 */ /* 0x000fe40000010000 */
[----:B------:R2:W-:Y:S06]  /*11820*/  BAR.ARV R6, 0x100 ;  /* 0x000400060000751d */ /* 0x0005ec0000002000 */
[----:B------:R2:W-:Y:S01]  /*11830*/  @!P1 SYNCS.ARRIVE.TRANS64.RED.A1T0 RZ, [R3+URZ], RZ ;  /* 0x000000ff03ff99a7 */ /* 0x0005e2000810043f */
[----:B------:R-:W-:Y:S05]  /*11840*/  @!P2 BRA `(.L_x_9387) ;  /* 0x000000000058a947 */ /* 0x000fea0003800000 */
[----:B--2---:R-:W-:Y:S01]  /*11850*/  IADD3 R3, R0, R202, -R203 ;  /* 0x000000ca00037210 */ /* 0x004fe20007ffe8cb */
[----:B------:R-:W-:Y:S03]  /*11860*/  BSSY B0, `(.L_x_9388) ;  /* 0x0000010000007945 */ /* 0x000fe60003800000 */
        /* <DEDUP_REMOVED lines=10> */
.L_x_9389:
[----:B------:R-:W-:-:S05]  /*11910*/  IMAD.U32 R216, RZ, RZ, UR43 ;  /* 0x0000002bffd87e24 */ /* 0x000fca000f8e00ff */
[----:B------:R-:W-:-:S13]  /*11920*/  ISETP.NE.AND P2, PT, R216, 0x1, PT ;  /* 0x00000001d800780c */ /* 0x000fda0003f45270 */
[----:B------:R-:W2:Y:S02]  /*11930*/  @P2 LDC.64 R10, c[0x0][0x9e8] ;  /* 0x00027a00ff0a2b82 */ /* 0x000ea40000000a00 */
[----:B--2---:R-:W-:-:S05]  /*11940*/  @P2 IMAD.HI.U32 R10, R3, R10, RZ ;  /* 0x0000000a030a2227 */ /* 0x004fca00078e00ff */
[----:B------:R-:W-:-:S07]  /*11950*/  @P2 SHF.R.U32.HI R3, RZ, R11, R10 ;  /* 0x0000000bff032219 */ /* 0x000fce000001160a */
.L_x_9390:
[----:B------:R-:W-:Y:S05]  /*11960*/  BSYNC B0 ;  /* 0x0000000000007941 */ /* 0x000fea0003800000 */
.L_x_9388:
[----:B------:R-:W-:-:S04]  /*11970*/  IMAD R10, R7, -0x60, -R23 ;  /* 0xffffffa0070a7824 */ /* 0x000fc800078e0a17 */
[----:B------:R-:W-:-:S05]  /*11980*/  IMAD R3, R3, R216, R10 ;  /* 0x000000d803037224 */ /* 0x000fca00078e020a */
[----:B------:R-:W-:Y:S02]  /*11990*/  VIMNMX R212, R212, R3, !PT ;  /* 0x00000003d4d47248 */ /* 0x000fe40007fe0100 */
[----:B------:R-:W-:-:S07]  /*119a0*/  VIADDMNMX R213, R3, R216, R213, PT ;  /* 0x000000d803d57246 */ /* 0x000fce00038001d5 */
.L_x_9387:
        /* <DEDUP_REMOVED lines=149> */
[----:B------:R-:W2:Y:S02]  /*12300*/  @P6 LDC.64 R10, c[0x0][0x9e8] ;  /* 0x00027a00ff0a6b82 */ /* 0x000ea40000000a00 */
[----:B--2---:R-:W-:-:S05]  /*12310*/  @P6 IMAD.HI.U32 R10, R213, R10, RZ ;  /* 0x0000000ad50a6227 */ /* 0x004fca00078e00ff */
[----:B------:R-:W-:-:S04]  /*12320*/  @P6 SHF.R.U32.HI R213, RZ, R11, R10 ;  /* 0x0000000bffd56219 */ /* 0x000fc8000001160a */
[----:B------:R-:W-:Y:S01]  /*12330*/  LOP3.LUT R213, RZ, R213, RZ, 0x33, !PT ;  /* 0x000000d5ffd57212 */ /* 0x000fe200078e33ff */
[----:B------:R-:W-:Y:S06]  /*12340*/  BRA `(.L_x_9394) ;  /* 0x0000000000187947 */ /* 0x000fec0003800000 */
.L_x_9393:
[----:B------:R-:W-:Y:S02]  /*12350*/  IMAD.U32 R212, RZ, RZ, UR43 ;  /* 0x0000002bffd47e24 */ /* 0x000fe4000f8e00ff */
[----:B------:R-:W-:-:S03]  /*12360*/  IMAD.MOV.U32 R213, RZ, RZ, R208 ;  /* 0x000000ffffd57224 */ /* 0x000fc600078e00d0 */
[----:B------:R-:W-:-:S13]  /*12370*/  ISETP.NE.AND P6, PT, R212, 0x1, PT ;  /* 0x00000001d400780c */ /* 0x000fda0003fc5270 */
[----:B------:R-:W2:Y:S02]  /*12380*/  @P6 LDC.64 R10, c[0x0][0x9e8] ;  /* 0x00027a00ff0a6b82 */ /* 0x000ea40000000a00 */
[----:B--2---:R-:W-:-:S05]  /*12390*/  @P6 IMAD.HI.U32 R10, R208, R10, RZ ;  /* 0x0000000ad00a6227 */ /* 0x004fca00078e00ff */
[----:B------:R-:W-:-:S07]  /*123a0*/  @P6 SHF.R.U32.HI R213, RZ, R11, R10 ;  /* 0x0000000bffd56219 */ /* 0x000fce000001160a */
.L_x_9394:
[----:B------:R-:W-:Y:S05]  /*123b0*/  BSYNC B0 ;  /* 0x0000000000007941 */ /* 0x000fea0003800000 */
.L_x_9392:
[----:B------:R-:W-:-:S04]  /*123c0*/  IMAD.IADD R3, R3, 0x1, -R23 ;  /* 0x0000000103037824 */ /* 0x000fc800078e0a17 */
[----:B------:R-:W-:-:S05]  /*123d0*/  IMAD R3, R213, R212, R3 ;  /* 0x000000d4d5037224 */ /* 0x000fca00078e0203 */
[----:B------:R-:W-:Y:S02]  /*123e0*/  VIADDMNMX R215, R3, R212, R215, PT ;  /* 0x000000d403d77246 */ /* 0x000fe400038001d7 */
[----:B------:R-:W-:-:S07]  /*123f0*/  VIMNMX R214, R214, R3, !PT ;  /* 0x00000003d6d67248 */ /* 0x000fce0007fe0100 */
.L_x_9391:
        /* <DEDUP_REMOVED lines=56> */
[C---:B------:R-:W-:Y:S02]  /*12780*/  ISETP.GT.AND P2, PT, R214.reuse, 0x21, !P2 ;  /* 0x00000021d600780c */ /* 0x040fe40005744270 */
[----:B------:R-:W-:Y:S02]  /*12790*/  FMNMX.FTZ R11, R197, R10, !PT ;  /* 0x0000000ac50b7209 */ /* 0x000fe40007810000 */
[----:B------:R-:W-:Y:S02]  /*127a0*/  ISETP.LT.OR P2, PT, R215, 0x22, P2 ;  /* 0x00000022d700780c */ /* 0x000fe40001741670 */
[----:B------:R-:W-:Y:S01]  /*127b0*/  ISETP.GT.AND P3, PT, R214, 0x50, !P3 ;  /* 0x00000050d600780c */ /* 0x000fe20005f64270 */
[----:B------:R-:W2:Y:S01]  /*127c0*/  SHFL.BFLY PT, R10, R11, 0x2, 0x1f ;  /* 0x0c401f000b0a7f89 */ /* 0x000ea200000e0000 */
[----:B------:R-:W-:-:S02]  /*127d0*/  FSEL R171, R171, -INF , !P2 ;  /* 0xff800000abab7808 */ /* 0x000fc40005000000 */
[----:B------:R-:W-:Y:S02]  /*127e0*/  ISETP.GT.AND P2, PT, R214, 0x28, !P6 ;  /* 0x00000028d600780c */ /* 0x000fe40007744270 */
[----:B------:R-:W-:Y:S02]  /*127f0*/  LOP3.LUT P6, RZ, R2, 0x80000, RZ, 0xc0, !PT ;  /* 0x0008000002ff7812 */ /* 0x000fe400078cc0ff */
        /* <DEDUP_REMOVED lines=17> */
[----:B------:R-:W-:Y:S02]  /*12910*/  LOP3.LUT P2, RZ, R2, 0x400, RZ, 0xc0, !PT ;  /* 0x0000040002ff7812 */ /* 0x000fe4000784c0ff */
[----:B------:R-:W-:Y:S02]  /*12920*/  FSEL R195, R195, -INF , !P4 ;  /* 0xff800000c3c37808 */ /* 0x000fe40006000000 */
[----:B------:R-:W-:Y:S02]  /*12930*/  ISETP.GT.AND P2, PT, R214, 0x31, !P2 ;  /* 0x00000031d600780c */ /* 0x000fe40005744270 */
[----:B------:R-:W-:Y:S02]  /*12940*/  FSEL R198, R198, -INF , !P5 ;  /* 0xff800000c6c67808 */ /* 0x000fe40006800000 */
        /* <DEDUP_REMOVED lines=26> */
[----:B------:R-:W-:Y:S02]  /*12af0*/  ISETP.GT.AND P2, PT, R214, RZ, !P6 ;  /* 0x000000ffd600720c */ /* 0x000fe40007744270 */
[----:B------:R-:W-:Y:S02]  /*12b00*/  LOP3.LUT P6, RZ, R2, 0x1, RZ, 0xc0, !PT ;  /* 0x0000000102ff7812 */ /* 0x000fe400078cc0ff */
[----:B------:R-:W-:-:S04]  /*12b10*/  ISETP.LT.OR P2, PT, R215, 0x1, P2 ;  /* 0x00000001d700780c */ /* 0x000fc80001741670 */
[----:B------:R-:W-:Y:S02]  /*12b20*/  FSEL R154, R154, -INF , !P2 ;  /* 0xff8000009a9a7808 */ /* 0x000fe40005000000 */
[----:B------:R-:W-:Y:S02]  /*12b30*/  ISETP.GT.AND P2, PT, R214, 0x59, !P6 ;  /* 0x00000059d600780c */ /* 0x000fe40007744270 */
[----:B------:R-:W-:Y:S02]  /*12b40*/  FMNMX.FTZ R212, R154, R209, !PT ;  /* 0x000000d19ad47209 */ /* 0x000fe40007810000 */
[----:B------:R-:W-:Y:S02]  /*12b50*/  ISETP.LT.OR P2, PT, R215, 0x5a, P2 ;  /* 0x0000005ad700780c */ /* 0x000fe40001741670 */
[----:B------:R-:W-:Y:S02]  /*12b60*/  FMNMX.FTZ R3, R155, R212, !PT ;  /* 0x000000d49b037209 */ /* 0x000fe40007810000 */
[----:B------:R-:W-:-:S02]  /*12b70*/  FSEL R199, R199, -INF , !P2 ;  /* 0xff800000c7c77808 */ /* 0x000fc40005000000 */
        /* <DEDUP_REMOVED lines=9> */
[----:B------:R-:W2:Y:S02]  /*12c10*/  SHFL.BFLY PT, R3, R10, 0x1, 0x1f ;  /* 0x0c201f000a037f89 */ /* 0x000ea400000e0000 */
[----:B------:R-:W-:-:S04]  /*12c20*/  FMNMX.FTZ R11, R175, R212, !PT ;  /* 0x000000d4af0b7209 */ /* 0x000fc80007810000 */
[----:B------:R-:W-:-:S04]  /*12c30*/  FMNMX.FTZ R212, R178, R11, !PT ;  /* 0x0000000bb2d47209 */ /* 0x000fc80007810000 */
[----:B------:R-:W-:-:S04]  /*12c40*/  FMNMX.FTZ R11, R179, R212, !PT ;  /* 0x000000d4b30b7209 */ /* 0x000fc80007810000 */
[----:B------:R-:W-:-:S04]  /*12c50*/  FMNMX.FTZ R212, R182, R11, !PT ;  /* 0x0000000bb6d47209 */ /* 0x000fc80007810000 */
[----:B------:R-:W-:-:S04]  /*12c60*/  FMNMX.FTZ R11, R183, R212, !PT ;  /* 0x000000d4b70b7209 */ /* 0x000fc80007810000 */
[----:B------:R-:W-:Y:S02]  /*12c70*/  FMNMX.FTZ R212, R186, R11, !PT ;  /* 0x0000000bbad47209 */ /* 0x000fe40007810000 */
[----:B--2---:R-:W-:Y:S02]  /*12c80*/  FMNMX.FTZ R3, R10, R3, !PT ;  /* 0x000000030a037209 */ /* 0x004fe40007810000 */
[----:B------:R-:W-:Y:S02]  /*12c90*/  FMNMX.FTZ R11, R187, R212, !PT ;  /* 0x000000d4bb0b7209 */ /* 0x000fe40007810000 */
[C---:B------:R-:W-:Y:S02]  /*12ca0*/  FSETP.NEU.FTZ.AND P3, PT, R3.reuse, -INF , PT ;  /* 0xff8000000300780b */ /* 0x040fe40003f7d000 */
[----:B------:R-:W-:Y:S02]  /*12cb0*/  FMNMX.FTZ R10, R190, R11, !PT ;  /* 0x0000000bbe0a7209 */ /* 0x000fe40007810000 */
[----:B------:R-:W-:-:S02]  /*12cc0*/  FSEL R213, R3, RZ, P3 ;  /* 0x000000ff03d57208 */ /* 0x000fc40001800000 */
[----:B------:R-:W-:-:S03]  /*12cd0*/  FMNMX.FTZ R11, R191, R10, !PT ;  /* 0x0000000abf0b7209 */ /* 0x000fc60007810000 */
[----:B------:R-:W-:Y:S01]  /*12ce0*/  FADD.FTZ R10, -R213, R210 ;  /* 0x000000d2d50a7221 */ /* 0x000fe20000010100 */
[----:B------:R-:W-:Y:S01]  /*12cf0*/  FMNMX.FTZ R212, R194, R11, !PT ;  /* 0x0000000bc2d47209 */ /* 0x000fe20007810000 */
[----:B------:R-:W-:-:S03]  /*12d00*/  IMAD.U32 R11, RZ, RZ, UR42 ;  /* 0x0000002aff0b7e24 */ /* 0x000fc6000f8e00ff */
[----:B------:R-:W-:Y:S01]  /*12d10*/  FMNMX.FTZ R212, R195, R212, !PT ;  /* 0x000000d4c3d47209 */ /* 0x000fe20007810000 */
[-C--:B------:R-:W-:Y:S01]  /*12d20*/  FMUL.FTZ R210, R3, R11.reuse ;  /* 0x0000000b03d27220 */ /* 0x080fe20000410000 */
[----:B------:R-:W-:Y:S02]  /*12d30*/  FMUL.FTZ R214, R10, R11 ;  /* 0x0000000b0ad67220 */ /* 0x000fe40000410000 */
[----:B------:R-:W-:Y:S02]  /*12d40*/  FMNMX.FTZ R212, R198, R212, !PT ;  /* 0x000000d4c6d47209 */ /* 0x000fe40007810000 */
[----:B------:R-:W-:Y:S02]  /*12d50*/  FSEL R210, R210, RZ, P3 ;  /* 0x000000ffd2d27208 */ /* 0x000fe40001800000 */
[----:B------:R-:W-:-:S03]  /*12d60*/  FMNMX.FTZ R212, R199, R212, !PT ;  /* 0x000000d4c7d47209 */ /* 0x000fc60007810000 */
        /* <DEDUP_REMOVED lines=25> */
[----:B------:R-:W2:Y:S07]  /*12f00*/  SHFL.BFLY PT, R210, R212, 0x2, 0x1f ;  /* 0x0c401f00d4d27f89 */ /* 0x000eae00000e0000 */
[----:B------:R-:W-:Y:S08]  /*12f10*/  MUFU.EX2 R153, R153 ;  /* 0x0000009900997308 */ /* 0x000ff00000000800 */
[----:B------:R-:W-:Y:S08]  /*12f20*/  MUFU.EX2 R156, R156 ;  /* 0x0000009c009c7308 */ /* 0x000ff00000000800 */
[----:B------:R-:W-:Y:S01]  /*12f30*/  MUFU.EX2 R157, R157 ;  /* 0x0000009d009d7308 */ /* 0x000fe20000000800 */
[----:B--2---:R-:W-:-:S05]  /*12f40*/  FMNMX.FTZ R212, R212, R210, !PT ;  /* 0x000000d2d4d47209 */ /* 0x004fca0007810000 */
[----:B------:R-:W2:Y:S02]  /*12f50*/  SHFL.BFLY PT, R213, R212, 0x1, 0x1f ;  /* 0x0c201f00d4d57f89 */ /* 0x000ea400000e0000 */
[----:B------:R-:W-:Y:S08]  /*12f60*/  MUFU.EX2 R210, R192 ;  /* 0x000000c000d27308 */ /* 0x000ff00000000800 */
[----:B------:R-:W3:Y:S08]  /*12f70*/  MUFU.EX2 R192, R214 ;  /* 0x000000d600c07308 */ /* 0x000ef00000000800 */
[----:B------:R-:W4:Y:S01]  /*12f80*/  MUFU.EX2 R160, R160 ;  /* 0x000000a000a07308 */ /* 0x000f220000000800 */
[----:B--2---:R-:W-:-:S07]  /*12f90*/  FMNMX.FTZ R10, R212, R213, !PT ;  /* 0x000000d5d40a7209 */ /* 0x004fce0007810000 */
[----:B------:R-:W2:Y:S01]  /*12fa0*/  MUFU.EX2 R161, R161 ;  /* 0x000000a100a17308 */ /* 0x000ea20000000800 */
[----:B---3--:R-:W-:Y:S01]  /*12fb0*/  FFMA.FTZ R5, R192, R5, R152 ;  /* 0x00000005c0057223 */ /* 0x008fe20000010098 */
[C---:B------:R-:W-:Y:S01]  /*12fc0*/  FSETP.NEU.FTZ.AND P2, PT, R10.reuse, -INF , PT ;  /* 0xff8000000a00780b */ /* 0x040fe20003f5d000 */
[-C--:B------:R-:W-:Y:S01]  /*12fd0*/  FMUL.FTZ R212, R10, R11.reuse ;  /* 0x0000000b0ad47220 */ /* 0x080fe20000410000 */
[C---:B------:R-:W-:Y:S01]  /*12fe0*/  F2FP.BF16.F32.PACK_AB R152, R153.reuse, R152 ;  /* 0x000000989998723e */ /* 0x040fe200000010ff */
[----:B------:R-:W-:Y:S01]  /*12ff0*/  FADD.FTZ R5, R153, R5 ;  /* 0x0000000599057221 */ /* 0x000fe20000010000 */
[-C--:B------:R-:W-:Y:S01]  /*13000*/  FMUL.FTZ R24, R24, R192.reuse ;  /* 0x000000c018187220 */ /* 0x080fe20000410000 */
[-C--:B------:R-:W-:Y:S01]  /*13010*/  FMUL.FTZ R25, R25, R192.reuse ;  /* 0x000000c019197220 */ /* 0x080fe20000410000 */
[----:B------:R-:W3:Y:S01]  /*13020*/  MUFU.EX2 R164, R164 ;  /* 0x000000a400a47308 */ /* 0x000ee20000000800 */
[----:B------:R-:W-:Y:S01]  /*13030*/  FADD.FTZ R214, R156, R5 ;  /* 0x000000059cd67221 */ /* 0x000fe20000010000 */
[----:B------:R-:W-:Y:S01]  /*13040*/  FSEL R212, R212, RZ, P2 ;  /* 0x000000ffd4d47208 */ /* 0x000fe20001000000 */
[-C--:B------:R-:W-:Y:S01]  /*13050*/  FMUL.FTZ R28, R28, R192.reuse ;  /* 0x000000c01c1c7220 */ /* 0x080fe20000410000 */
[-C--:B------:R-:W-:Y:S01]  /*13060*/  FMUL.FTZ R29, R29, R192.reuse ;  /* 0x000000c01d1d7220 */ /* 0x080fe20000410000 */
[----:B------:R-:W-:Y:S01]  /*13070*/  FADD.FTZ R5, R157, R214 ;  /* 0x000000d69d057221 */ /* 0x000fe20000010000 */
[-C--:B------:R-:W-:Y:S01]  /*13080*/  FMUL.FTZ R32, R32, R192.reuse ;  /* 0x000000c020207220 */ /* 0x080fe20000410000 */
[-CC-:B------:R-:W-:Y:S01]  /*13090*/  FFMA.FTZ R154, R154, R11.reuse, -R212.reuse ;  /* 0x0000000b9a9a7223 */ /* 0x180fe200000108d4 */
[----:B------:R-:W5:Y:S01]  /*130a0*/  MUFU.EX2 R165, R165 ;  /* 0x000000a500a57308 */ /* 0x000f620000000800 */
[----:B----4-:R-:W-:Y:S01]  /*130b0*/  FADD.FTZ R214, R160, R5 ;  /* 0x00000005a0d67221 */ /* 0x010fe20000010000 */
[-CC-:B------:R-:W-:Y:S01]  /*130c0*/  FFMA.FTZ R155, R155, R11.reuse, -R212.reuse ;  /* 0x0000000b9b9b7223 */ /* 0x180fe200000108d4 */
[-CC-:B------:R-:W-:Y:S01]  /*130d0*/  FFMA.FTZ R158, R158, R11.reuse, -R212.reuse ;  /* 0x0000000b9e9e7223 */ /* 0x180fe200000108d4 */
[-C--:B------:R-:W-:Y:S01]  /*130e0*/  FFMA.FTZ R159, R159, R11.reuse, -R212 ;  /* 0x0000000b9f9f7223 */ /* 0x080fe200000108d4 */
[----:B--2---:R-:W-:Y:S01]  /*130f0*/  FADD.FTZ R5, R161, R214 ;  /* 0x000000d6a1057221 */ /* 0x004fe20000010000 */
[-CC-:B------:R-:W-:Y:S01]  /*13100*/  FFMA.FTZ R162, R162, R11.reuse, -R212.reuse ;  /* 0x0000000ba2a27223 */ /* 0x180fe200000108d4 */
[-CC-:B------:R-:W-:Y:S01]  /*13110*/  FFMA.FTZ R163, R163, R11.reuse, -R212.reuse ;  /* 0x0000000ba3a37223 */ /* 0x180fe200000108d4 */
[----:B------:R-:W2:Y:S01]  /*13120*/  MUFU.EX2 R168, R168 ;  /* 0x000000a800a87308 */ /* 0x000ea20000000800 */
[----:B---3--:R-:W-:Y:S01]  /*13130*/  FADD.FTZ R214, R164, R5 ;  /* 0x00000005a4d67221 */ /* 0x008fe20000010000 */
        /* <DEDUP_REMOVED lines=20> */
[----:B-----5:R-:W-:Y:S01]  /*13280*/  FADD.FTZ R5, R165, R214 ;  /* 0x000000d6a5057221 */ /* 0x020fe20000010000 */
        /* <DEDUP_REMOVED lines=19> */
[----:B------:R-:W-:Y:S01]  /*133c0*/  FMUL.FTZ R64, R64, R192 ;  /* 0x000000c040407220 */ /* 0x000fe20000410000 */
[----:B------:R-:W-:Y:S01]  /*133d0*/  F2FP.BF16.F32.PACK_AB R156, R161, R160 ;  /* 0x000000a0a19c723e */ /* 0x000fe200000010ff */
[----:B--2---:R-:W-:Y:S01]  /*133e0*/  FADD.FTZ R160, R168, R5 ;  /* 0x00000005a8a07221 */ /* 0x004fe20000010000 */
[-C--:B------:R-:W-:Y:S01]  /*133f0*/  FMUL.FTZ R65, R65, R192.reuse ;  /* 0x000000c041417220 */ /* 0x080fe20000410000 */
[-C--:B------:R-:W-:Y:S01]  /*13400*/  FMUL.FTZ R68, R68, R192.reuse ;  /* 0x000000c044447220 */ /* 0x080fe20000410000 */
[----:B------:R-:W-:Y:S01]  /*13410*/  FMUL.FTZ R69, R69, R192 ;  /* 0x000000c045457220 */ /* 0x000fe20000410000 */
[----:B------:R-:W0:Y:S01]  /*13420*/  MUFU.EX2 R177, R177 ;  /* 0x000000b100b17308 */ /* 0x000e220000000800 */
[C---:B---3--:R-:W-:Y:S01]  /*13430*/  FADD.FTZ R5, R169.reuse, R160 ;  /* 0x000000a0a9057221 */ /* 0x048fe20000010000 */
        /* <DEDUP_REMOVED lines=23> */
[----:B--2---:R-:W-:Y:S01]  /*135b0*/  F2FP.BF16.F32.PACK_AB R158, R165, R164 ;  /* 0x000000a4a59e723e */ /* 0x004fe200000010ff */
[----:B----4-:R-:W-:Y:S01]  /*135c0*/  FADD.FTZ R164, R172, R5 ;  /* 0x00000005aca47221 */ /* 0x010fe20000010000 */
[-C--:B------:R-:W-:Y:S01]  /*135d0*/  FMUL.FTZ R109, R109, R192.reuse ;  /* 0x000000c06d6d7220 */ /* 0x080fe20000410000 */
[-C--:B------:R-:W-:Y:S01]  /*135e0*/  FMUL.FTZ R112, R112, R192.reuse ;  /* 0x000000c070707220 */ /* 0x080fe20000410000 */
[-C--:B------:R-:W-:Y:S01]  /*135f0*/  FMUL.FTZ R113, R113, R192.reuse ;  /* 0x000000c071717220 */ /* 0x080fe20000410000 */
[----:B-----5:R-:W-:Y:S01]  /*13600*/  FADD.FTZ R5, R173, R164 ;  /* 0x000000a4ad057221 */ /* 0x020fe20000010000 */
[-C--:B------:R-:W-:Y:S01]  /*13610*/  FMUL.FTZ R116, R116, R192.reuse ;  /* 0x000000c074747220 */ /* 0x080fe20000410000 */
[----:B------:R-:W2:Y:S01]  /*13620*/  MUFU.EX2 R181, R181 ;  /* 0x000000b500b57308 */ /* 0x000ea20000000800 */
[-C--:B------:R-:W-:Y:S01]  /*13630*/  FMUL.FTZ R117, R117, R192.reuse ;  /* 0x000000c075757220 */ /* 0x080fe20000410000 */
[----:B-1----:R-:W-:Y:S01]  /*13640*/  FADD.FTZ R164, R176, R5 ;  /* 0x00000005b0a47221 */ /* 0x002fe20000010000 */
[-C--:B------:R-:W-:Y:S01]  /*13650*/  FMUL.FTZ R120, R120, R192.reuse ;  /* 0x000000c078787220 */ /* 0x080fe20000410000 */
[-C--:B------:R-:W-:Y:S01]  /*13660*/  FMUL.FTZ R121, R121, R192.reuse ;  /* 0x000000c079797220 */ /* 0x080fe20000410000 */
[----:B------:R-:W-:Y:S01]  /*13670*/  FMUL.FTZ R124, R124, R192 ;  /* 0x000000c07c7c7220 */ /* 0x000fe20000410000 */
[C---:B0-----:R-:W-:Y:S01]  /*13680*/  FADD.FTZ R5, R177.reuse, R164 ;  /* 0x000000a4b1057221 */ /* 0x041fe20000010000 */
[----:B------:R-:W-:Y:S01]  /*13690*/  F2FP.BF16.F32.PACK_AB R164, R177, R176 ;  /* 0x000000b0b1a4723e */ /* 0x000fe200000010ff */
[----:B------:R-:W0:Y:S01]  /*136a0*/  MUFU.EX2 R184, R184 ;  /* 0x000000b800b87308 */ /* 0x000e220000000800 */
[-C--:B------:R-:W-:Y:S01]  /*136b0*/  FMUL.FTZ R125, R125, R192.reuse ;  /* 0x000000c07d7d7220 */ /* 0x080fe20000410000 */
[----:B---3--:R-:W-:Y:S01]  /*136c0*/  FADD.FTZ R168, R180, R5 ;  /* 0x00000005b4a87221 */ /* 0x008fe20000010000 */
        /* <DEDUP_REMOVED lines=15> */
[----:B------:R-:W-:-:S06]  /*137c0*/  FMUL.FTZ R149, R149, R192 ;  /* 0x000000c095957220 */ /* 0x000fcc0000410000 */
[----:B------:R-:W0:Y:S01]  /*137d0*/  MUFU.EX2 R189, R189 ;  /* 0x000000bd00bd7308 */ /* 0x000e220000000800 */
[C---:B-1----:R-:W-:Y:S01]  /*137e0*/  FADD.FTZ R5, R185.reuse, R168 ;  /* 0x000000a8b9057221 */ /* 0x042fe20000010000 */
[----:B------:R-:W-:Y:S02]  /*137f0*/  F2FP.BF16.F32.PACK_AB R168, R185, R184 ;  /* 0x000000b8b9a8723e */ /* 0x000fe400000010ff */
[----:B------:R-:W-:-:S04]  /*13800*/  FSEL R184, R10, RZ, P2 ;  /* 0x000000ff0ab87208 */ /* 0x000fc80001000000 */
[----:B------:R1:W-:Y:S08]  /*13810*/  MUFU.EX2 R157, R162 ;  /* 0x000000a2009d7308 */ /* 0x0003f00000000800 */
[----:B------:R3:W-:Y:S01]  /*13820*/  MUFU.EX2 R165, R170 ;  /* 0x000000aa00a57308 */ /* 0x0007e20000000800 */
[----:B-1----:R-:W-:Y:S01]  /*13830*/  F2FP.BF16.F32.PACK_AB R162, R173, R172 ;  /* 0x000000acada2723e */ /* 0x002fe200000010ff */
[----:B--2---:R-:W-:-:S04]  /*13840*/  FADD.FTZ R172, R188, R5 ;  /* 0x00000005bcac7221 */ /* 0x004fc80000010000 */
[C---:B0-----:R-:W-:Y:S02]  /*13850*/  FADD.FTZ R5, R189.reuse, R172 ;  /* 0x000000acbd057221 */ /* 0x041fe40000010000 */
[----:B------:R-:W-:Y:S01]  /*13860*/  MUFU.EX2 R159, R159 ;  /* 0x0000009f009f7308 */ /* 0x000fe20000000800 */
[----:B---3--:R-:W-:Y:S01]  /*13870*/  F2FP.BF16.F32.PACK_AB R170, R189, R188 ;  /* 0x000000bcbdaa723e */ /* 0x008fe200000010ff */
[----:B------:R-:W-:Y:S01]  /*13880*/  FADD.FTZ R188, -R184, R209 ;  /* 0x000000d1b8bc7221 */ /* 0x000fe20000010100 */
[----:B------:R-:W-:-:S03]  /*13890*/  FADD.FTZ R172, R210, R5 ;  /* 0x00000005d2ac7221 */ /* 0x000fc60000010000 */
[----:B------:R-:W-:Y:S02]  /*138a0*/  FMUL.FTZ R177, R188, R11 ;  /* 0x0000000bbcb17220 */ /* 0x000fe40000410000 */
[----:B------:R-:W-:Y:S08]  /*138b0*/  MUFU.EX2 R163, R163 ;  /* 0x000000a300a37308 */ /* 0x000ff00000000800 */
[----:B------:R-:W0:Y:S08]  /*138c0*/  MUFU.EX2 R177, R177 ;  /* 0x000000b100b17308 */ /* 0x000e300000000800 */
[----:B------:R1:W-:Y:S08]  /*138d0*/  MUFU.EX2 R161, R166 ;  /* 0x000000a600a17308 */ /* 0x0003f00000000800 */
[----:B------:R-:W2:Y:S01]  /*138e0*/  MUFU.EX2 R176, R167 ;  /* 0x000000a700b07308 */ /* 0x000ea20000000800 */
[----:B0-----:R-:W-:Y:S01]  /*138f0*/  FFMA.FTZ R4, R177, R4, R212 ;  /* 0x00000004b1047223 */ /* 0x001fe200000100d4 */
[----:B-1----:R-:W-:Y:S01]  /*13900*/  F2FP.BF16.F32.PACK_AB R166, R181, R180 ;  /* 0x000000b4b5a6723e */ /* 0x002fe200000010ff */
[-C--:B------:R-:W-:Y:S01]  /*13910*/  FMUL.FTZ R26, R26, R177.reuse ;  /* 0x000000b11a1a7220 */ /* 0x080fe20000410000 */
[-C--:B------:R-:W-:Y:S01]  /*13920*/  FMUL.FTZ R27, R27, R177.reuse ;  /* 0x000000b11b1b7220 */ /* 0x080fe20000410000 */
[C---:B------:R-:W-:Y:S01]  /*13930*/  FADD.FTZ R4, R153.reuse, R4 ;  /* 0x0000000499047221 */ /* 0x040fe20000010000 */
[----:B------:R-:W-:Y:S01]  /*13940*/  F2FP.BF16.F32.PACK_AB R153, R153, R212 ;  /* 0x000000d49999723e */ /* 0x000fe200000010ff */
[----:B------:R-:W-:Y:S01]  /*13950*/  FMUL.FTZ R30, R30, R177 ;  /* 0x000000b11e1e7220 */ /* 0x000fe20000410000 */
[----:B------:R0:W1:Y:S01]  /*13960*/  MUFU.EX2 R180, R171 ;  /* 0x000000ab00b47308 */ /* 0x0000620000000800 */
[----:B------:R-:W-:Y:S01]  /*13970*/  FADD.FTZ R4, R155, R4 ;  /* 0x000000049b047221 */ /* 0x000fe20000010000 */
[----:B------:R-:W-:Y:S01]  /*13980*/  F2FP.BF16.F32.PACK_AB R155, R159, R155 ;  /* 0x0000009b9f9b723e */ /* 0x000fe200000010ff */
[-C--:B------:R-:W-:Y:S01]  /*13990*/  FMUL.FTZ R31, R31, R177.reuse ;  /* 0x000000b11f1f7220 */ /* 0x080fe20000410000 */
[-C--:B------:R-:W-:Y:S01]  /*139a0*/  FMUL.FTZ R34, R34, R177.reuse ;  /* 0x000000b122227220 */ /* 0x080fe20000410000 */
[----:B------:R-:W-:Y:S01]  /*139b0*/  FADD.FTZ R4, R159, R4 ;  /* 0x000000049f047221 */ /* 0x000fe20000010000 */
[-C--:B------:R-:W-:Y:S01]  /*139c0*/  FMUL.FTZ R35, R35, R177.reuse ;  /* 0x000000b123237220 */ /* 0x080fe20000410000 */
[----:B------:R-:W-:Y:S01]  /*139d0*/  FMUL.FTZ R38, R38, R177 ;  /* 0x000000b126267220 */ /* 0x000fe20000410000 */
[----:B------:R-:W-:Y:S01]  /*139e0*/  MUFU.EX2 R167, R174 ;  /* 0x000000ae00a77308 */ /* 0x000fe20000000800 */
[----:B------:R-:W-:Y:S01]  /*139f0*/  FADD.FTZ R4, R157, R4 ;  /* 0x000000049d047221 */ /* 0x000fe20000010000 */
[----:B--2---:R-:W-:Y:S01]  /*13a00*/  F2FP.BF16.F32.PACK_AB R159, R176, R161 ;  /* 0x000000a1b09f723e */ /* 0x004fe200000010ff */
[----:B------:R-:W-:Y:S01]  /*13a10*/  FMUL.FTZ R39, R39, R177 ;  /* 0x000000b127277220 */ /* 0x000fe20000410000 */
[C---:B------:R-:W-:Y:S01]  /*13a20*/  F2FP.BF16.F32.PACK_AB R157, R163.reuse, R157 ;  /* 0x0000009da39d723e */ /* 0x040fe200000010ff */
[----:B------:R-:W-:Y:S01]  /*13a30*/  FADD.FTZ R4, R163, R4 ;  /* 0x00000004a3047221 */ /* 0x000fe20000010000 */
[-C--:B------:R-:W-:Y:S01]  /*13a40*/  FMUL.FTZ R42, R42, R177.reuse ;  /* 0x000000b12a2a7220 */ /* 0x080fe20000410000 */
[----:B------:R-:W-:Y:S01]  /*13a50*/  FMUL.FTZ R43, R43, R177 ;  /* 0x000000b12b2b7220 */ /* 0x000fe20000410000 */
[----:B------:R-:W2:Y:S01]  /*13a60*/  MUFU.EX2 R184, R175 ;  /* 0x000000af00b87308 */ /* 0x000ea20000000800 */
[----:B0-----:R-:W-:Y:S01]  /*13a70*/  FADD.FTZ R171, R161, R4 ;  /* 0x00000004a1ab7221 */ /* 0x001fe20000010000 */
[----:B-1----:R-:W-:Y:S01]  /*13a80*/  F2FP.BF16.F32.PACK_AB R161, R180, R165 ;  /* 0x000000a5b4a1723e */ /* 0x002fe200000010ff */
        /* <DEDUP_REMOVED lines=30> */
[----:B-1----:R-:W-:Y:S01]  /*13c70*/  FADD.FTZ R186, R180, R173 ;  /* 0x000000adb4ba7221 */ /* 0x002fe20000010000 */
[----:B0-----:R-:W-:Y:S01]  /*13c80*/  F2FP.BF16.F32.PACK_AB R165, R179, R178 ;  /* 0x000000b2b3a5723e */ /* 0x001fe200000010ff */
        /* <DEDUP_REMOVED lines=14> */
[----:B------:R-:W-:Y:S01]  /*13d70*/  FADD.FTZ R175, R179, R188 ;  /* 0x000000bcb3af7221 */ /* 0x000fe20000010000 */
[-C--:B------:R-:W-:Y:S01]  /*13d80*/  FMUL.FTZ R110, R110, R177.reuse ;  /* 0x000000b16e6e7220 */ /* 0x080fe20000410000 */
[-C--:B------:R-:W-:Y:S01]  /*13d90*/  FMUL.FTZ R111, R111, R177.reuse ;  /* 0x000000b16f6f7220 */ /* 0x080fe20000410000 */
[-C--:B------:R-:W-:Y:S01]  /*13da0*/  FMUL.FTZ R114, R114, R177.reuse ;  /* 0x000000b172727220 */ /* 0x080fe20000410000 */
[-C--:B------:R-:W-:Y:S01]  /*13db0*/  FMUL.FTZ R115, R115, R177.reuse ;  /* 0x000000b173737220 */ /* 0x080fe20000410000 */
[-C--:B------:R-:W-:Y:S01]  /*13dc0*/  FMUL.FTZ R118, R118, R177.reuse ;  /* 0x000000b176767220 */ /* 0x080fe20000410000 */
[-C--:B------:R-:W-:Y:S01]  /*13dd0*/  FMUL.FTZ R119, R119, R177.reuse ;  /* 0x000000b177777220 */ /* 0x080fe20000410000 */
[----:B------:R2:W3:Y:S01]  /*13de0*/  MUFU.EX2 R171, R190 ;  /* 0x000000be00ab7308 */ /* 0x0004e20000000800 */
        /* <DEDUP_REMOVED lines=14> */
[----:B------:R-:W-:Y:S01]  /*13ed0*/  FMUL.FTZ R142, R142, R177 ;  /* 0x000000b18e8e7220 */ /* 0x000fe20000410000 */
[----:B------:R-:W2:Y:S01]  /*13ee0*/  MUFU.EX2 R173, R194 ;  /* 0x000000c200ad7308 */ /* 0x000ea20000000800 */
[----:B------:R-:W-:Y:S01]  /*13ef0*/  FADD.FTZ R181, R169, R190 ;  /* 0x000000bea9b57221 */ /* 0x000fe20000010000 */
[----:B-1----:R-:W-:Y:S01]  /*13f00*/  F2FP.BF16.F32.PACK_AB R169, R4, R169 ;  /* 0x000000a904a9723e */ /* 0x002fe200000010ff */
[-C--:B------:R-:W-:Y:S01]  /*13f10*/  FMUL.FTZ R143, R143, R177.reuse ;  /* 0x000000b18f8f7220 */ /* 0x080fe20000410000 */
[-C--:B------:R-:W-:Y:S01]  /*13f20*/  FMUL.FTZ R146, R146, R177.reuse ;  /* 0x000000b192927220 */ /* 0x080fe20000410000 */
[----:B------:R-:W-:Y:S01]  /*13f30*/  FADD.FTZ R190, R4, R181 ;  /* 0x000000b504be7221 */ /* 0x000fe20000010000 */
[-C--:B------:R-:W-:Y:S01]  /*13f40*/  FMUL.FTZ R147, R147, R177.reuse ;  /* 0x000000b193937220 */ /* 0x080fe20000410000 */
[----:B------:R-:W-:Y:S01]  /*13f50*/  FMUL.FTZ R150, R150, R177 ;  /* 0x000000b196967220 */ /* 0x000fe20000410000 */
[----:B------:R-:W1:Y:S01]  /*13f60*/  MUFU.EX2 R193, R193 ;  /* 0x000000c100c17308 */ /* 0x000e620000000800 */
[----:B---3--:R-:W-:Y:S01]  /*13f70*/  FADD.FTZ R181, R171, R190 ;  /* 0x000000beabb57221 */ /* 0x008fe20000010000 */
[----:B0-----:R-:W-:Y:S01]  /*13f80*/  F2FP.BF16.F32.PACK_AB R171, R186, R171 ;  /* 0x000000abbaab723e */ /* 0x001fe200000010ff */
[----:B------:R-:W-:-:S02]  /*13f90*/  FMUL.FTZ R151, R151, R177 ;  /* 0x000000b197977220 */ /* 0x000fc40000410000 */
[----:B------:R-:W-:-:S03]  /*13fa0*/  FADD.FTZ R192, R186, R181 ;  /* 0x000000b5bac07221 */ /* 0x000fc60000010000 */
        /* <DEDUP_REMOVED lines=11> */
[----:B-1----:R-:W-:Y:S01]  /*14060*/  FADD.FTZ R179, R175, R176 ;  /* 0x000000b0afb37221 */ /* 0x002fe20000010000 */
[C---:B0-----:R-:W-:Y:S01]  /*14070*/  FADD.FTZ R5, R197.reuse, R210 ;  /* 0x000000d2c5057221 */ /* 0x041fe20000010000 */
[----:B------:R-:W-:Y:S02]  /*14080*/  F2FP.BF16.F32.PACK_AB R174, R197, R196 ;  /* 0x000000c4c5ae723e */ /* 0x000fe400000010ff */
[C---:B--2---:R-:W-:Y:S01]  /*14090*/  FADD.FTZ R4, R190.reuse, R179 ;  /* 0x000000b3be047221 */ /* 0x044fe20000010000 */
[----:B------:R-:W-:Y:S01]  /*140a0*/  F2FP.BF16.F32.PACK_AB R175, R190, R175 ;  /* 0x000000afbeaf723e */ /* 0x000fe200000010ff */
[----:B------:R-:W-:Y:S06]  /*140b0*/  @!P0 BRA `(.L_x_9395) ;  /* 0x0000000000048947 */ /* 0x000fec0003800000 */
[----:B------:R-:W-:Y:S01]  /*140c0*/  BPT.TRAP 0x1 ;  /* 0x000000040000795c */ /* 0x000fe20000300000 */
.L_x_9395:
[----:B------:R0:W1:Y:S01]  /*140d0*/  SYNCS.PHASECHK.TRANS64.TRYWAIT P2, [R206+URZ+0x22850], R205 ;  /* 0x022850cdce0075a7 */ /* 0x000062000804017f */
[----:B------:R-:W-:Y:S05]  /*140e0*/  @!P0 BRA `(.L_x_9396) ;  /* 0x0000000000048947 */ /* 0x000fea0003800000 */
[----:B------:R-:W-:Y:S01]  /*140f0*/  BPT.TRAP 0x1 ;  /* 0x000000040000795c */ /* 0x000fe20000300000 */
.L_x_9396:
[----:B------:R-:W-:Y:S04]  /*14100*/  BSSY B0, `(.L_x_9397) ;  /* 0x0000004000007945 */ /* 0x000fe80003800000 */
[----:B-1----:R-:W-:Y:S05]  /*14110*/  @P2 BRA `(.L_x_9398) ;  /* 0x0000000000082947 */ /* 0x002fea0003800000 */
[----:B------:R-:W1:Y:S02]  /*14120*/  SYNCS.PHASECHK.TRANS64.TRYWAIT P2, [R206+URZ+0x22850], R205 ;  /* 0x022850cdce0075a7 */ /* 0x000e64000804017f */
[----:B-1----:R-:W-:Y:S05]  /*14130*/  @!P2 BRA `(.L_x_9399) ;  /* 0x000000a80004a947 */ /* 0x002fea0003800000 */
.L_x_9398:
[----:B------:R-:W-:Y:S05]  /*14140*/  BSYNC B0 ;  /* 0x0000000000007941 */ /* 0x000fea0003800000 */
.L_x_9397:
[----:B------:R-:W2:Y:S01]  /*14150*/  S2R R178, SR_TID.X ;  /* 0x0000000000b27919 */ /* 0x000ea20000002100 */
[----:B------:R-:W-:Y:S01]  /*14160*/  IMAD.MOV.U32 R177, RZ, RZ, 0x40000040 ;  /* 0x40000040ffb17424 */ /* 0x000fe200078e00ff */
[----:B------:R-:W-:Y:S05]  /*14170*/  WARPSYNC.ALL ;  /* 0x0000000000007948 */ /* 0x000fea0003800000 */
[----:B------:R-:W-:Y:S01]  /*14180*/  R2UR UR7, R177 ;  /* 0x00000000b10772ca */ /* 0x000fe200000e0000 */
[----:B------:R-:W-:Y:S01]  /*14190*/  IMAD R176, R16, 0xc00, R204 ;  /* 0x00000c0010b07824 */ /* 0x000fe200078e02cc */
[----:B------:R-:W-:Y:S01]  /*141a0*/  ISETP.GT.AND P2, PT, R7, R222, PT ;  /* 0x000000de0700720c */ /* 0x000fe20003f44270 */
[----:B01----:R-:W-:-:S02]  /*141b0*/  @!P1 VIADD R206, R206, 0x22860 ;  /* 0x00022860cece9836 */ /* 0x003fc40000000000 */
[----:B------:R-:W-:Y:S01]  /*141c0*/  VIADD R7, R7, 0xffffffff ;  /* 0xffffffff07077836 */ /* 0x000fe20000000000 */
[----:B------:R-:W-:Y:S01]  /*141d0*/  R2UR UR6, R176 ;  /* 0x00000000b00672ca */ /* 0x000fe200000e0000 */
[----:B------:R-:W-:Y:S01]  /*141e0*/  IMAD.MOV.U32 R209, RZ, RZ, R10 ;  /* 0x000000ffffd17224 */ /* 0x000fe200078e000a */
[----:B------:R-:W-:Y:S01]  /*141f0*/  @!P1 PRMT R206, RZ, 0x654, R206 ;  /* 0x00000654ffce9816 */ /* 0x000fe200000000ce */
[----:B------:R-:W-:Y:S01]  /*14200*/  IMAD.MOV.U32 R210, RZ, RZ, R3 ;  /* 0x000000ffffd27224 */ /* 0x000fe200078e0003 */
[----:B--2---:R-:W-:-:S05]  /*14210*/  SHF.R.U32.HI R178, RZ, 0x7, R178 ;  /* 0x00000007ffb27819 */ /* 0x004fca00000116b2 */
[----:B------:R-:W-:-:S05]  /*14220*/  VIADD R177, R178, 0x8 ;  /* 0x00000008b2b17836 */ /* 0x000fca0000000000 */
[----:B------:R0:W-:Y:S02]  /*14230*/  BAR.SYNC.DEFER_BLOCKING R177, 0x100 ;  /* 0x000400b10000751d */ /* 0x0001e40000010000 */
[----:B0-----:R-:W-:-:S04]  /*14240*/  IMAD.MOV.U32 R177, RZ, RZ, 0x40000040 ;  /* 0x40000040ffb17424 */ /* 0x001fc800078e00ff */
        /* <DEDUP_REMOVED lines=43> */
.L_x_9382:
[----:B------:R-:W-:Y:S05]  /*14500*/  WARPSYNC.ALL ;  /* 0x0000000000007948 */ /* 0x000fea0003800000 */
[----:B------:R-:W2:Y:S01]  /*14510*/  SHFL.BFLY PT, R0, R5, 0x2, 0x1f ;  /* 0x0c401f0005007f89 */ /* 0x000ea200000e0000 */
[----:B------:R-:W-:Y:S01]  /*14520*/  IMAD.MOV.U32 R12, RZ, RZ, RZ ;  /* 0x000000ffff0c7224 */ /* 0x000fe200078e00ff */
[----:B------:R3:W-:Y:S06]  /*14530*/  BAR.ARV R6, 0x100 ;  /* 0x000400060000751d */ /* 0x0007ec0000002000 */
[----:B------:R-:W-:-:S02]  /*14540*/  VIADD R16, R16, 0x1 ;  /* 0x0000000110107836 */ /* 0x000fc40000000000 */
[----:B------:R-:W-:Y:S06]  /*14550*/  BAR.ARV 0x8, 0x120 ;  /* 0x0204800000007b1d */ /* 0x000fec0000002000 */
[C---:B------:R-:W-:Y:S01]  /*14560*/  ISETP.NE.AND P1, PT, R16.reuse, 0x2, PT ;  /* 0x000000021000780c */ /* 0x040fe20003f25270 */
[----:B------:R-:W-:Y:S01]  /*14570*/  VIADD R233, R233, 0x1 ;  /* 0x00000001e9e97836 */ /* 0x000fe20000000000 */
[----:B------:R-:W4:Y:S01]  /*14580*/  SHFL.BFLY PT, R9, R4, 0x2, 0x1f ;  /* 0x0c401f0004097f89 */ /* 0x000f2200000e0000 */
[----:B------:R-:W-:Y:S02]  /*14590*/  PLOP3.LUT P0, PT, PT, PT, PT, 0x8, 0x0 ;  /* 0x000000000000781c */ /* 0x000fe40003f0e170 */
[----:B------:R-:W-:Y:S01]  /*145a0*/  SEL R16, R16, RZ, P1 ;  /* 0x000000ff10107207 */ /* 0x000fe20000800000 */
[----:B--2---:R-:W-:Y:S01]  /*145b0*/  FADD.FTZ R0, R0, R5 ;  /* 0x0000000500007221 */ /* 0x004fe20000010000 */
[----:B------:R-:W-:-:S04]  /*145c0*/  SEL R5, RZ, 0x1, P1 ;  /* 0x00000001ff057807 */ /* 0x000fc80000800000 */
[----:B------:R-:W2:Y:S01]  /*145d0*/  SHFL.BFLY PT, R7, R0, 0x1, 0x1f ;  /* 0x0c201f0000077f89 */ /* 0x000ea200000e0000 */
[----:B------:R-:W-:Y:S01]  /*145e0*/  LOP3.LUT R22, R22, R5, RZ, 0x3c, !PT ;  /* 0x0000000516167212 */ /* 0x000fe200078e3cff */
[----:B------:R-:W-:Y:S02]  /*145f0*/  IMAD.MOV.U32 R5, RZ, RZ, -0x800000 ;  /* 0xff800000ff057424 */ /* 0x000fe400078e00ff */
[----:B----4-:R-:W-:Y:S01]  /*14600*/  FADD.FTZ R9, R9, R4 ;  /* 0x0000000409097221 */ /* 0x010fe20000010000 */
[----:B------:R-:W-:-:S04]  /*14610*/  IMAD.MOV.U32 R4, RZ, RZ, -0x800000 ;  /* 0xff800000ff047424 */ /* 0x000fc800078e00ff */
[----:B------:R-:W4:Y:S01]  /*14620*/  SHFL.BFLY PT, R8, R9, 0x1, 0x1f ;  /* 0x0c201f0009087f89 */ /* 0x000f2200000e0000 */
[----:B--2---:R-:W-:Y:S01]  /*14630*/  FADD.FTZ R7, R0, R7 ;  /* 0x0000000700077221 */ /* 0x004fe20000010000 */
[----:B------:R-:W-:-:S04]  /*14640*/  IMAD.MOV.U32 R0, RZ, RZ, RZ ;  /* 0x000000ffff007224 */ /* 0x000fc800078e00ff */
[----:B------:R-:W-:-:S13]  /*14650*/  FSETP.NE.FTZ.AND P2, PT, R7, RZ, PT ;  /* 0x000000ff0700720b */ /* 0x000fda0003f55000 */
[----:B------:R-:W2:Y:S01]  /*14660*/  @P2 MUFU.RCP R12, R7 ;  /* 0x00000007000c2308 */ /* 0x000ea20000001000 */
[----:B----4-:R-:W-:-:S05]  /*14670*/  FADD.FTZ R8, R9, R8 ;  /* 0x0000000809087221 */ /* 0x010fca0000010000 */
[----:B------:R-:W-:Y:S02]  /*14680*/  FSETP.NE.FTZ.AND P3, PT, R8, RZ, PT ;  /* 0x000000ff0800720b */ /* 0x000fe40003f75000 */
[----:B------:R-:W4:Y:S01]  /*14690*/  @P2 MUFU.LG2 R9, R7 ;  /* 0x0000000700092308 */ /* 0x000f220000000c00 */
[-C--:B--2---:R-:W-:Y:S01]  /*146a0*/  FMUL.FTZ R24, R24, R12.reuse ;  /* 0x0000000c18187220 */ /* 0x084fe20000410000 */
[-C--:B------:R-:W-:Y:S01]  /*146b0*/  FMUL.FTZ R25, R25, R12.reuse ;  /* 0x0000000c19197220 */ /* 0x080fe20000410000 */
[----:B------:R-:W-:-:S08]  /*146c0*/  FMUL.FTZ R28, R28, R12 ;  /* 0x0000000c1c1c7220 */ /* 0x000fd00000410000 */
[----:B------:R-:W-:Y:S01]  /*146d0*/  @P3 MUFU.RCP R0, R8 ;  /* 0x0000000800003308 */ /* 0x000fe20000001000 */
        /* <DEDUP_REMOVED lines=62> */
[C---:B------:R-:W-:Y:S01]  /*14ac0*/  @P2 FMUL.FTZ R12, R11.reuse, 0.69314718246459960938 ;  /* 0x3f3172180b0c2820 */ /* 0x040fe20000410000 */
[----:B------:R-:W-:Y:S01]  /*14ad0*/  @P3 FMUL.FTZ R14, R11, 0.69314718246459960938 ;  /* 0x3f3172180b0e3820 */ /* 0x000fe20000410000 */
[----:B----4-:R-:W-:Y:S01]  /*14ae0*/  @P2 FMUL.FTZ R9, R9, 0.69314718246459960938 ;  /* 0x3f31721809092820 */ /* 0x010fe20000410000 */
[----:B--2---:R-:W-:Y:S01]  /*14af0*/  @P3 FMUL.FTZ R11, R8, 0.69314718246459960938 ;  /* 0x3f317218080b3820 */ /* 0x004fe20000410000 */
        /* <DEDUP_REMOVED lines=66> */
.L_x_9281:
[----:B------:R-:W-:Y:S05]  /*14f20*/  WARPSYNC.ALL ;  /* 0x0000000000007948 */ /* 0x000fea0003800000 */
[----:B------:R-:W2:Y:S08]  /*14f30*/  S2UR UR5, SR_CgaCtaId ;  /* 0x00000000000579c3 */ /* 0x000eb00000008800 */
[----:B------:R-:W-:Y:S06]  /*14f40*/  BAR.SYNC.DEFER_BLOCKING 0x5, 0x120 ;  /* 0x0144800000007b1d */ /* 0x000fec0000010000 */
[----:B------:R-:W-:Y:S01]  /*14f50*/  UMOV UR4, 0x400 ;  /* 0x0000040000047882 */ /* 0x000fe20000000000 */
[----:B------:R-:W-:Y:S01]  /*14f60*/  BSSY B0, `(.L_x_9401) ;  /* 0x000029a000007945 */ /* 0x000fe20003800000 */
[----:B--2---:R-:W-:-:S06]  /*14f70*/  ULEA UR4, UR5, UR4, 0x18 ;  /* 0x0000000405047291 */ /* 0x004fcc000f8ec03f */
[----:B------:R-:W-:-:S05]  /*14f80*/  IMAD.U32 R17, RZ, RZ, UR4 ;  /* 0x00000004ff117e24 */ /* 0x000fca000f8e00ff */
[----:B-1----:R1:W2:Y:S01]  /*14f90*/  LDS.128 R204, [R17+0x228d0] ;  /* 0x0228d00011cc7984 */ /* 0x0022a20000000c00 */
[----:B------:R-:W-:Y:S06]  /*14fa0*/  BAR.ARV 0x4, 0x120 ;  /* 0x0104800000007b1d */ /* 0x000fec0000002000 */
[----:B------:R-:W-:Y:S05]  /*14fb0*/  @P0 BRA `(.L_x_9402) ;  /* 0x0000001c00680947 */ /* 0x000fea0003800000 */
[----:B------:R-:W3:Y:S01]  /*14fc0*/  LDL R3, [R1+0x14] ;  /* 0x0000140001037983 */ /* 0x000ee20000100800 */
[----:B------:R-:W-:Y:S05]  /*14fd0*/  WARPSYNC.ALL ;  /* 0x0000000000007948 */ /* 0x000fea0003800000 */
[----:B------:R-:W4:Y:S01]  /*14fe0*/  S2R R10, SR_SWINHI ;  /* 0x00000000000a7919 */ /* 0x000f220000002f00 */
[----:B------:R-:W-:Y:S01]  /*14ff0*/  F2FP.BF16.F32.PACK_AB R56, R57, R56 ;  /* 0x000000383938723e */ /* 0x000fe200000010ff */
[----:B------:R-:W-:Y:S01]  /*15000*/  ULDC.64 UR4, c[0x0][0xbd8] ;  /* 0x0002f60000047ab9 */ /* 0x000fe20000000a00 */
[----:B------:R-:W-:Y:S02]  /*15010*/  F2FP.BF16.F32.PACK_AB R64, R65, R64 ;  /* 0x000000404140723e */ /* 0x000fe400000010ff */
[----:B------:R-:W-:-:S02]  /*15020*/  F2FP.BF16.F32.PACK_AB R57, R7, R58 ;  /* 0x0000003a0739723e */ /* 0x000fc400000010ff */
[----:B------:R-:W-:Y:S02]  /*15030*/  F2FP.BF16.F32.PACK_AB R65, R6, R66 ;  /* 0x000000420641723e */ /* 0x000fe400000010ff */
[----:B------:R-:W0:Y:S01]  /*15040*/  LDC.64 R6, c[0x0][0xbd8] ;  /* 0x0002f600ff067b82 */ /* 0x000e220000000a00 */
        /* <DEDUP_REMOVED lines=12> */
[----:B----4-:R-:W-:Y:S02]  /*15110*/  MOV R9, R10 ;  /* 0x0000000a00097202 */ /* 0x010fe40000000f00 */
        /* <DEDUP_REMOVED lines=33> */
[----:B---3--:R-:W-:Y:S01]  /*15330*/  IMAD.WIDE R118, R3, 0x2, R8 ;  /* 0x0000000203767825 */ /* 0x008fe200078e0208 */
[----:B------:R-:W-:Y:S02]  /*15340*/  BAR.SYNC.DEFER_BLOCKING 0x1, 0x100 ;  /* 0x0044000000007b1d */ /* 0x000fe40000010000 */
[----:B------:R-:W-:-:S02]  /*15350*/  IADD3 R151, P1, R118, 0x20, RZ ;  /* 0x0000002076977810 */ /* 0x000fc40007f3e0ff */
        /* <DEDUP_REMOVED lines=10> */
[----:B-----5:R-:W-:Y:S01]  /*15400*/  IMAD.X R31, RZ, RZ, R119, P4 ;  /* 0x000000ffff1f7224 */ /* 0x020fe200020e0677 */
[----:B------:R-:W-:-:S02]  /*15410*/  LOP3.LUT R20, R177, 0x380, RZ, 0xc0, !PT ;  /* 0x00000380b1147812 */ /* 0x000fc400078ec0ff */
[C---:B------:R-:W-:Y:S02]  /*15420*/  IADD3 R3, P0, R118.reuse, 0xc000, RZ ;  /* 0x0000c00076037810 */ /* 0x040fe40007f1e0ff */
[----:B------:R-:W-:Y:S02]  /*15430*/  IADD3 R185, P1, R118, 0x4060, RZ ;  /* 0x0000406076b97810 */ /* 0x000fe40007f3e0ff */
[----:B------:R-:W-:Y:S01]  /*15440*/  SHF.R.U64 R12, R12, 0x3, RZ ;  /* 0x000000030c0c7819 */ /* 0x000fe200000012ff */
[--C-:B------:R-:W-:Y:S01]  /*15450*/  IMAD.X R107, RZ, RZ, R119.reuse, P0 ;  /* 0x000000ffff6b7224 */ /* 0x100fe200000e0677 */
[C---:B------:R-:W-:Y:S01]  /*15460*/  LOP3.LUT R11, R118.reuse, 0x380, RZ, 0xc0, !PT ;  /* 0x00000380760b7812 */ /* 0x040fe200078ec0ff */
[----:B------:R-:W-:Y:S01]  /*15470*/  IMAD.X R87, RZ, RZ, R119, P1 ;  /* 0x000000ffff577224 */ /* 0x000fe200008e0677 */
[----:B------:R-:W-:Y:S02]  /*15480*/  IADD3 R90, P2, R118, 0x8000, RZ ;  /* 0x00008000765a7810 */ /* 0x000fe40007f5e0ff */
[----:B------:R-:W-:-:S02]  /*15490*/  SHF.R.U64 R14, R14, 0x3, RZ ;  /* 0x000000030e0e7819 */ /* 0x000fc400000012ff */
[----:B------:R-:W-:Y:S01]  /*154a0*/  SHF.R.U64 R20, R20, 0x3, RZ ;  /* 0x0000000314147819 */ /* 0x000fe200000012ff */
[--C-:B------:R-:W-:Y:S01]  /*154b0*/  IMAD.X R91, RZ, RZ, R119.reuse, P2 ;  /* 0x000000ffff5b7224 */ /* 0x100fe200010e0677 */
[C---:B------:R-:W-:Y:S02]  /*154c0*/  IADD3 R181, P5, R118.reuse, 0x4020, RZ ;  /* 0x0000402076b57810 */ /* 0x040fe40007fbe0ff */
[C---:B------:R-:W-:Y:S02]  /*154d0*/  IADD3 R94, P3, R118.reuse, 0x8020, RZ ;  /* 0x00008020765e7810 */ /* 0x040fe40007f7e0ff */
[----:B------:R-:W-:Y:S01]  /*154e0*/  IADD3 R98, P4, R118, 0x8040, RZ ;  /* 0x0000804076627810 */ /* 0x000fe20007f9e0ff */
[--C-:B------:R-:W-:Y:S01]  /*154f0*/  IMAD.X R39, RZ, RZ, R119.reuse, P5 ;  /* 0x000000ffff277224 */ /* 0x100fe200028e0677 */
[----:B------:R-:W-:Y:S01]  /*15500*/  LOP3.LUT R30, R179, 0x380, RZ, 0xc0, !PT ;  /* 0x00000380b31e7812 */ /* 0x000fe200078ec0ff */
[--C-:B------:R-:W-:Y:S01]  /*15510*/  IMAD.X R95, RZ, RZ, R119.reuse, P3 ;  /* 0x000000ffff5f7224 */ /* 0x100fe200018e0677 */
[----:B------:R-:W-:Y:S01]  /*15520*/  LOP3.LUT R12, R12, R151, RZ, 0x3c, !PT ;  /* 0x000000970c0c7212 */ /* 0x000fe200078e3cff */
[----:B------:R-:W-:Y:S01]  /*15530*/  IMAD.X R99, RZ, RZ, R119, P4 ;  /* 0x000000ffff637224 */ /* 0x000fe200020e0677 */
[----:B------:R-:W-:-:S02]  /*15540*/  SHF.R.U64 R11, R11, 0x3, RZ ;  /* 0x000000030b0b7819 */ /* 0x000fc400000012ff */
[----:B------:R-:W-:Y:S02]  /*15550*/  LOP3.LUT R14, R14, R175, RZ, 0x3c, !PT ;  /* 0x000000af0e0e7212 */ /* 0x000fe400078e3cff */
[----:B------:R-:W-:Y:S02]  /*15560*/  LOP3.LUT R20, R20, R177, RZ, 0x3c, !PT ;  /* 0x000000b114147212 */ /* 0x000fe400078e3cff */
[----:B------:R-:W-:Y:S02]  /*15570*/  LOP3.LUT R151, R90, 0x380, RZ, 0xc0, !PT ;  /* 0x000003805a977812 */ /* 0x000fe400078ec0ff */
[----:B------:R-:W-:Y:S02]  /*15580*/  ISETP.NE.U32.AND P0, PT, RZ, UR4, PT ;  /* 0x00000004ff007c0c */ /* 0x000fe4000bf05070 */
[----:B------:R-:W-:Y:S02]  /*15590*/  IADD3 R110, P1, R118, 0xc020, RZ ;  /* 0x0000c020766e7810 */ /* 0x000fe40007f3e0ff */
[----:B------:R-:W-:-:S02]  /*155a0*/  LOP3.LUT R38, R181, 0x380, RZ, 0xc0, !PT ;  /* 0x00000380b5267812 */ /* 0x000fc400078ec0ff */
[----:B------:R-:W-:Y:S01]  /*155b0*/  LOP3.LUT R175, R94, 0x380, RZ, 0xc0, !PT ;  /* 0x000003805eaf7812 */ /* 0x000fe200078ec0ff */
[----:B------:R-:W-:Y:S01]  /*155c0*/  IMAD.X R111, RZ, RZ, R119, P1 ;  /* 0x000000ffff6f7224 */ /* 0x000fe200008e0677 */
[----:B------:R-:W-:Y:S02]  /*155d0*/  LOP3.LUT R177, R98, 0x380, RZ, 0xc0, !PT ;  /* 0x0000038062b17812 */ /* 0x000fe400078ec0ff */
[----:B------:R-:W-:Y:S02]  /*155e0*/  LOP3.LUT R46, R183, 0x380, RZ, 0xc0, !PT ;  /* 0x00000380b72e7812 */ /* 0x000fe400078ec0ff */
[----:B------:R-:W-:Y:S02]  /*155f0*/  SHF.R.U64 R30, R30, 0x3, RZ ;  /* 0x000000031e1e7819 */ /* 0x000fe400000012ff */
[C---:B------:R-:W-:Y:S02]  /*15600*/  IADD3 R102, P5, R118.reuse, 0x8060, RZ ;  /* 0x0000806076667810 */ /* 0x040fe40007fbe0ff */
[----:B------:R-:W-:-:S02]  /*15610*/  IADD3 R114, P2, R118, 0xc040, RZ ;  /* 0x0000c04076727810 */ /* 0x000fc40007f5e0ff */
[----:B------:R-:W-:Y:S01]  /*15620*/  IADD3 R10, P3, R118, 0xc060, RZ ;  /* 0x0000c060760a7810 */ /* 0x000fe20007f7e0ff */
[--C-:B------:R-:W-:Y:S01]  /*15630*/  IMAD.X R103, RZ, RZ, R119.reuse, P5 ;  /* 0x000000ffff677224 */ /* 0x100fe200028e0677 */
[----:B------:R-:W-:Y:S01]  /*15640*/  LOP3.LUT R86, R185, 0x380, RZ, 0xc0, !PT ;  /* 0x00000380b9567812 */ /* 0x000fe200078ec0ff */
[--C-:B------:R-:W-:Y:S01]  /*15650*/  IMAD.X R115, RZ, RZ, R119.reuse, P2 ;  /* 0x000000ffff737224 */ /* 0x100fe200010e0677 */
[----:B------:R-:W-:Y:S01]  /*15660*/  LOP3.LUT R118, R11, R118, RZ, 0x3c, !PT ;  /* 0x000000760b767212 */ /* 0x000fe200078e3cff */
[----:B------:R-:W-:Y:S01]  /*15670*/  IMAD.X R11, RZ, RZ, R119, P3 ;  /* 0x000000ffff0b7224 */ /* 0x000fe200018e0677 */
[----:B------:R-:W-:Y:S02]  /*15680*/  SHF.R.U64 R151, R151, 0x3, RZ ;  /* 0x0000000397977819 */ /* 0x000fe400000012ff */
[----:B------:R-:W-:Y:S01]  /*15690*/  ISETP.NE.AND.EX P0, PT, RZ, UR5, PT, P0 ;  /* 0x00000005ff007c0c */ /* 0x000fe2000bf05300 */
[----:B------:R-:W-:Y:S01]  /*156a0*/  ULDC.64 UR4, c[0x0][0xbe0] ;  /* 0x0002f80000047ab9 */ /* 0x000fe20000000a00 */
[----:B------:R-:W-:-:S02]  /*156b0*/  SHF.R.U64 R38, R38, 0x3, RZ ;  /* 0x0000000326267819 */ /* 0x000fc400000012ff */
[----:B------:R-:W-:Y:S02]  /*156c0*/  SHF.R.U64 R175, R175, 0x3, RZ ;  /* 0x00000003afaf7819 */ /* 0x000fe400000012ff */
[----:B------:R-:W-:Y:S02]  /*156d0*/  SHF.R.U64 R177, R177, 0x3, RZ ;  /* 0x00000003b1b17819 */ /* 0x000fe400000012ff */
[----:B------:R-:W-:Y:S02]  /*156e0*/  SHF.R.U64 R46, R46, 0x3, RZ ;  /* 0x000000032e2e7819 */ /* 0x000fe400000012ff */
[----:B------:R-:W-:Y:S02]  /*156f0*/  LOP3.LUT R30, R30, R179, RZ, 0x3c, !PT ;  /* 0x000000b31e1e7212 */ /* 0x000fe400078e3cff */
[----:B------:R-:W-:Y:S02]  /*15700*/  LOP3.LUT R106, R3, 0x380, RZ, 0xc0, !PT ;  /* 0x00000380036a7812 */ /* 0x000fe400078ec0ff */
[----:B------:R-:W-:-:S02]  /*15710*/  SHF.R.U64 R86, R86, 0x3, RZ ;  /* 0x0000000356567819 */ /* 0x000fc400000012ff */
[----:B------:R-:W-:Y:S02]  /*15720*/  LOP3.LUT R179, R102, 0x380, RZ, 0xc0, !PT ;  /* 0x0000038066b37812 */ /* 0x000fe400078ec0ff */
[----:B------:R-:W-:Y:S02]  /*15730*/  ISETP.NE.U32.AND P1, PT, RZ, UR4, PT ;  /* 0x00000004ff007c0c */ /* 0x000fe4000bf25070 */
[----:B------:R-:W-:Y:S02]  /*15740*/  LOP3.LUT R90, R151, R90, RZ, 0x3c, !PT ;  /* 0x0000005a975a7212 */ /* 0x000fe400078e3cff */
[----:B------:R-:W-:Y:S02]  /*15750*/  MOV R118, R118 ;  /* 0x0000007600767202 */ /* 0x000fe40000000f00 */
[----:B------:R-:W-:Y:S02]  /*15760*/  LOP3.LUT R38, R38, R181, RZ, 0x3c, !PT ;  /* 0x000000b526267212 */ /* 0x000fe400078e3cff */
[----:B------:R-:W-:Y:S01]  /*15770*/  LOP3.LUT R94, R175, R94, RZ, 0x3c, !PT ;  /* 0x0000005eaf5e7212 */ /* 0x000fe200078e3cff */
[----:B------:R-:W-:Y:S01]  /*15780*/  STSM.16.M88.4 [R118], R24 ;  /* 0x0000001876007844 */ /* 0x000fe20000000200 */
[----:B------:R-:W-:-:S02]  /*15790*/  LOP3.LUT R98, R177, R98, RZ, 0x3c, !PT ;  /* 0x00000062b1627212 */ /* 0x000fc400078e3cff */
[----:B------:R-:W-:Y:S02]  /*157a0*/  LOP3.LUT R151, R110, 0x380, RZ, 0xc0, !PT ;  /* 0x000003806e977812 */ /* 0x000fe400078ec0ff */
[----:B------:R-:W-:Y:S02]  /*157b0*/  MOV R12, R12 ;  /* 0x0000000c000c7202 */ /* 0x000fe40000000f00 */
[----:B------:R-:W-:Y:S02]  /*157c0*/  LOP3.LUT R46, R46, R183, RZ, 0x3c, !PT ;  /* 0x000000b72e2e7212 */ /* 0x000fe400078e3cff */
[----:B------:R-:W-:Y:S01]  /*157d0*/  LOP3.LUT R175, R114, 0x380, RZ, 0xc0, !PT ;  /* 0x0000038072af7812 */ /* 0x000fe200078ec0ff */
[----:B------:R-:W-:Y:S01]  /*157e0*/  STSM.16.M88.4 [R12], R32 ;  /* 0x000000200c007844 */ /* 0x000fe20000000200 */
[----:B------:R-:W-:Y:S02]  /*157f0*/  LOP3.LUT R177, R10, 0x380, RZ, 0xc0, !PT ;  /* 0x000003800ab17812 */ /* 0x000fe400078ec0ff */
[----:B------:R-:W-:-:S02]  /*15800*/  SHF.R.U64 R106, R106, 0x3, RZ ;  /* 0x000000036a6a7819 */ /* 0x000fc400000012ff */
[----:B------:R-:W-:Y:S02]  /*15810*/  MOV R14, R14 ;  /* 0x0000000e000e7202 */ /* 0x000fe40000000f00 */
[----:B------:R-:W-:Y:S02]  /*15820*/  LOP3.LUT R86, R86, R185, RZ, 0x3c, !PT ;  /* 0x000000b956567212 */ /* 0x000fe400078e3cff */
[----:B------:R-:W-:Y:S01]  /*15830*/  SHF.R.U64 R179, R179, 0x3, RZ ;  /* 0x00000003b3b37819 */ /* 0x000fe200000012ff */
[----:B------:R-:W-:Y:S01]  /*15840*/  STSM.16.M88.4 [R14], R40 ;  /* 0x000000280e007844 */ /* 0x000fe20000000200 */
[----:B------:R-:W-:Y:S02]  /*15850*/  MOV R20, R20 ;  /* 0x0000001400147202 */ /* 0x000fe40000000f00 */
[----:B------:R-:W-:Y:S02]  /*15860*/  ISETP.NE.AND.EX P1, PT, RZ, UR5, PT, P1 ;  /* 0x00000005ff007c0c */ /* 0x000fe4000bf25310 */
[----:B------:R-:W-:Y:S01]  /*15870*/  MOV R30, R30 ;  /* 0x0000001e001e7202 */ /* 0x000fe20000000f00 */
[----:B------:R3:W-:Y:S01]  /*15880*/  STSM.16.M88.4 [R20], R48 ;  /* 0x0000003014007844 */ /* 0x0007e20000000200 */
[----:B------:R-:W-:-:S02]  /*15890*/  SHF.R.U64 R151, R151, 0x3, RZ ;  /* 0x0000000397977819 */ /* 0x000fc400000012ff */
[----:B------:R-:W-:Y:S01]  /*158a0*/  MOV R38, R38 ;  /* 0x0000002600267202 */ /* 0x000fe20000000f00 */
[----:B------:R4:W-:Y:S01]  /*158b0*/  STSM.16.M88.4 [R30], R56 ;  /* 0x000000381e007844 */ /* 0x0009e20000000200 */
[----:B------:R-:W-:Y:S02]  /*158c0*/  SHF.R.U64 R175, R175, 0x3, RZ ;  /* 0x00000003afaf7819 */ /* 0x000fe400000012ff */
[----:B------:R-:W-:Y:S01]  /*158d0*/  SHF.R.U64 R177, R177, 0x3, RZ ;  /* 0x00000003b1b17819 */ /* 0x000fe200000012ff */
[----:B------:R-:W-:Y:S01]  /*158e0*/  STSM.16.M88.4 [R38], R64 ;  /* 0x0000004026007844 */ /* 0x000fe20000000200 */
[----:B------:R-:W-:Y:S02]  /*158f0*/  LOP3.LUT R106, R106, R3, RZ, 0x3c, !PT ;  /* 0x000000036a6a7212 */ /* 0x000fe400078e3cff */
[----:B------:R-:W-:Y:S02]  /*15900*/  MOV R46, R46 ;  /* 0x0000002e002e7202 */ /* 0x000fe40000000f00 */
[----:B------:R-:W-:-:S02]  /*15910*/  LOP3.LUT R102, R179, R102, RZ, 0x3c, !PT ;  /* 0x00000066b3667212 */ /* 0x000fc400078e3cff */
[----:B------:R-:W-:Y:S01]  /*15920*/  MOV R86, R86 ;  /* 0x0000005600567202 */ /* 0x000fe20000000f00 */
[----:B------:R-:W-:Y:S01]  /*15930*/  STSM.16.M88.4 [R46], R72 ;  /* 0x000000482e007844 */ /* 0x000fe20000000200 */
[----:B------:R-:W-:Y:S01]  /*15940*/  MOV R3, R90 ;  /* 0x0000005a00037202 */ /* 0x000fe20000000f00 */
[----:B------:R-:W-:Y:S01]  /*15950*/  ULDC UR4, c[0x0][0xa88] ;  /* 0x0002a20000047ab9 */ /* 0x000fe20000000800 */
[----:B------:R-:W-:Y:S01]  /*15960*/  F2FP.BF16.F32.PACK_AB R90, R93, R166 ;  /* 0x000000a65d5a723e */ /* 0x000fe200000010ff */
[----:B------:R-:W-:Y:S01]  /*15970*/  STSM.16.M88.4 [R86], R80 ;  /* 0x0000005056007844 */ /* 0x000fe20000000200 */
[----:B------:R-:W-:Y:S01]  /*15980*/  F2FP.BF16.F32.PACK_AB R91, R153, R152 ;  /* 0x00000098995b723e */ /* 0x000fe200000010ff */
[----:B---3--:R-:W-:Y:S01]  /*15990*/  IMAD.MOV.U32 R20, RZ, RZ, RZ ;  /* 0x000000ffff147224 */ /* 0x008fe200078e00ff */
[----:B------:R-:W-:Y:S02]  /*159a0*/  LOP3.LUT R110, R151, R110, RZ, 0x3c, !PT ;  /* 0x0000006e976e7212 */ /* 0x000fe400078e3cff */
[----:B------:R-:W-:Y:S01]  /*159b0*/  MOV R94, R94 ;  /* 0x0000005e005e7202 */ /* 0x000fe20000000f00 */
[----:B------:R3:W-:Y:S01]  /*159c0*/  STSM.16.M88.4 [R3], R88 ;  /* 0x0000005803007844 */ /* 0x0007e20000000200 */
[----:B------:R-:W-:-:S02]  /*159d0*/  F2FP.BF16.F32.PACK_AB R12, R97, R167 ;  /* 0x000000a7610c723e */ /* 0x000fc400000010ff */
[----:B------:R-:W-:Y:S02]  /*159e0*/  F2FP.BF16.F32.PACK_AB R13, R155, R154 ;  /* 0x0000009a9b0d723e */ /* 0x000fe400000010ff */
[----:B------:R-:W-:Y:S02]  /*159f0*/  F2FP.BF16.F32.PACK_AB R14, R101, R168 ;  /* 0x000000a8650e723e */ /* 0x000fe400000010ff */
[----:B------:R-:W-:Y:S02]  /*15a00*/  F2FP.BF16.F32.PACK_AB R15, R157, R156 ;  /* 0x0000009c9d0f723e */ /* 0x000fe400000010ff */
[----:B------:R-:W-:Y:S02]  /*15a10*/  LOP3.LUT R114, R175, R114, RZ, 0x3c, !PT ;  /* 0x00000072af727212 */ /* 0x000fe400078e3cff */
[----:B------:R-:W-:Y:S01]  /*15a20*/  LOP3.LUT R10, R177, R10, RZ, 0x3c, !PT ;  /* 0x0000000ab10a7212 */ /* 0x000fe200078e3cff */
[----:B------:R1:W-:Y:S01]  /*15a30*/  STSM.16.M88.4 [R94], R12 ;  /* 0x0000000c5e007844 */ /* 0x0003e20000000200 */
[----:B------:R-:W-:-:S02]  /*15a40*/  MOV R98, R98 ;  /* 0x0000006200627202 */ /* 0x000fc40000000f00 */
[----:B------:R-:W-:Y:S02]  /*15a50*/  F2FP.BF16.F32.PACK_AB R24, R105, R169 ;  /* 0x000000a96918723e */ /* 0x000fe400000010ff */
[----:B------:R-:W-:Y:S02]  /*15a60*/  F2FP.BF16.F32.PACK_AB R25, R159, R158 ;  /* 0x0000009e9f19723e */ /* 0x000fe400000010ff */
[----:B------:R-:W-:Y:S02]  /*15a70*/  F2FP.BF16.F32.PACK_AB R26, R109, R170 ;  /* 0x000000aa6d1a723e */ /* 0x000fe400000010ff */
[----:B------:R-:W-:Y:S02]  /*15a80*/  F2FP.BF16.F32.PACK_AB R27, R161, R160 ;  /* 0x000000a0a11b723e */ /* 0x000fe400000010ff */
[----:B------:R-:W-:Y:S02]  /*15a90*/  MOV R102, R102 ;  /* 0x0000006600667202 */ /* 0x000fe40000000f00 */
[----:B----4-:R-:W-:Y:S01]  /*15aa0*/  F2FP.BF16.F32.PACK_AB R30, R117, R172 ;  /* 0x000000ac751e723e */ /* 0x010fe200000010ff */
[----:B------:R4:W-:Y:S01]  /*15ab0*/  STSM.16.M88.4 [R98], R24 ;  /* 0x0000001862007844 */ /* 0x0009e20000000200 */
        /* <DEDUP_REMOVED lines=8> */
[----:B------:R-:W-:Y:S01]  /*15b40*/  MOV R114, R114 ;  /* 0x0000007200727202 */ /* 0x000fe20000000f00 */
[----:B------:R4:W-:Y:S01]  /*15b50*/  STSM.16.M88.4 [R106], R32 ;  /* 0x000000206a007844 */ /* 0x0009e20000000200 */
[----:B------:R-:W-:Y:S01]  /*15b60*/  MOV R21, R10 ;  /* 0x0000000a00157202 */ /* 0x000fe20000000f00 */
[----:B0-----:R-:W-:Y:S02]  /*15b70*/  IMAD.WIDE R10, R226, 0x4, R6 ;  /* 0x00000004e20a7825 */ /* 0x001fe400078e0206 */
[----:B------:R-:W0:Y:S01]  /*15b80*/  @P1 LDC.64 R6, c[0x0][0xbe0] ;  /* 0x0002f800ff061b82 */ /* 0x000e220000000a00 */
[----:B------:R4:W-:Y:S04]  /*15b90*/  STSM.16.M88.4 [R110], R128 ;  /* 0x000000806e007844 */ /* 0x0009e80000000200 */
[----:B------:R4:W-:Y:S04]  /*15ba0*/  STSM.16.M88.4 [R114], R136 ;  /* 0x0000008872007844 */ /* 0x0009e80000000200 */
[----:B------:R4:W-:Y:S01]  /*15bb0*/  STSM.16.M88.4 [R21], R144 ;  /* 0x0000009015007844 */ /* 0x0009e20000000200 */
[----:B------:R-:W-:Y:S01]  /*15bc0*/  BAR.SYNC.DEFER_BLOCKING 0x1, 0x100 ;  /* 0x0044000000007b1d */ /* 0x000fe20000010000 */
[----:B------:R-:W-:-:S02]  /*15bd0*/  IMAD.U32 R0, RZ, RZ, UR4 ;  /* 0x00000004ff007e24 */ /* 0x000fc4000f8e00ff */
[----:B0-----:R-:W-:-:S03]  /*15be0*/  @P1 IMAD.WIDE R6, R226, 0x4, R6 ;  /* 0x00000004e2061825 */ /* 0x001fc600078e0206 */
[----:B------:R4:W5:Y:S01]  /*15bf0*/  @P0 LDG.E R20, desc[UR40][R10.64] ;  /* 0x000000280a140981 */ /* 0x000962000c1e1900 */
[----:B---3--:R-:W-:-:S03]  /*15c00*/  IMAD R3, R220, 0x40, R211 ;  /* 0x00000040dc037824 */ /* 0x008fc600078e02d3 */
        /* <DEDUP_REMOVED lines=8> */
.L_x_9403:
[----:B----4-:R-:W3:Y:S01]  /*15c90*/  LDL R10, [R1+0x10] ;  /* 0x00001000010a7983 */ /* 0x010ee20000100800 */
[----:B------:R-:W-:Y:S01]  /*15ca0*/  SHF.R.S32.HI R78, RZ, 0x1f, R225 ;  /* 0x0000001fff4e7819 */ /* 0x000fe200000114e1 */
[----:B------:R-:W-:Y:S01]  /*15cb0*/  ULDC.64 UR4, c[0x0][0xb70] ;  /* 0x0002dc0000047ab9 */ /* 0x000fe20000000a00 */
[----:B-----5:R-:W-:Y:S01]  /*15cc0*/  SHF.R.S32.HI R21, RZ, 0x1f, R20 ;  /* 0x0000001fff157819 */ /* 0x020fe20000011414 */
[----:B------:R-:W0:Y:S01]  /*15cd0*/  S2R R15, SR_TID.X ;  /* 0x00000000000f7919 */ /* 0x000e220000002100 */
[----:B------:R-:W-:Y:S01]  /*15ce0*/  SHF.R.S32.HI R3, RZ, 0x1f, R226 ;  /* 0x0000001fff037819 */ /* 0x000fe200000114e2 */
[----:B------:R-:W-:Y:S01]  /*15cf0*/  IMAD R6, R78, UR4, RZ ;  /* 0x000000044e067c24 */ /* 0x000fe2000f8e02ff */
[----:B------:R-:W-:Y:S02]  /*15d00*/  SEL R80, R226, RZ, !P0 ;  /* 0x000000ffe2507207 */ /* 0x000fe40004000000 */
[----:B------:R-:W-:Y:S01]  /*15d10*/  SEL R81, R3, RZ, !P0 ;  /* 0x000000ff03517207 */ /* 0x000fe20004000000 */
[C---:B------:R-:W-:Y:S01]  /*15d20*/  IMAD R11, R225.reuse, UR5, R6 ;  /* 0x00000005e10b7c24 */ /* 0x040fe2000f8e0206 */
[C---:B------:R-:W-:Y:S01]  /*15d30*/  IADD3 R29, P0, R8.reuse, 0x3000, RZ ;  /* 0x00003000081d7810 */ /* 0x040fe20007f1e0ff */
[----:B------:R-:W-:Y:S01]  /*15d40*/  IMAD.WIDE.U32 R6, R225, UR4, R20 ;  /* 0x00000004e1067c25 */ /* 0x000fe2000f8e0014 */
[----:B------:R-:W-:Y:S01]  /*15d50*/  ULDC.64 UR4, c[0x0][0xb78] ;  /* 0x0002de0000047ab9 */ /* 0x000fe20000000a00 */
[----:B------:R-:W-:-:S02]  /*15d60*/  IADD3 R25, P3, R8, 0x2000, RZ ;  /* 0x0000200008197810 */ /* 0x000fc40007f7e0ff */
[----:B------:R-:W-:Y:S01]  /*15d70*/  IMAD.IADD R7, R7, 0x1, R11 ;  /* 0x0000000107077824 */ /* 0x000fe200078e020b */
[C---:B------:R-:W-:Y:S01]  /*15d80*/  IADD3 R37, P2, R8.reuse, 0x5000, RZ ;  /* 0x0000500008257810 */ /* 0x040fe20007f5e0ff */
[----:B------:R-:W-:Y:S01]  /*15d90*/  IMAD R3, R81, UR4, RZ ;  /* 0x0000000451037c24 */ /* 0x000fe2000f8e02ff */
[----:B------:R-:W-:Y:S01]  /*15da0*/  IADD3 R33, P1, R8, 0x4000, RZ ;  /* 0x0000400008217810 */ /* 0x000fe20007f3e0ff */
[----:B------:R-:W-:Y:S01]  /*15db0*/  IMAD.WIDE.U32 R6, R80, UR4, R6 ;  /* 0x0000000450067c25 */ /* 0x000fe2000f8e0006 */
[----:B------:R-:W-:Y:S02]  /*15dc0*/  LOP3.LUT R28, R29, 0x380, RZ, 0xc0, !PT ;  /* 0x000003801d1c7812 */ /* 0x000fe400078ec0ff */
[----:B------:R-:W-:Y:S02]  /*15dd0*/  LOP3.LUT R12, R13, 0x380, RZ, 0xc0, !PT ;  /* 0x000003800d0c7812 */ /* 0x000fe400078ec0ff */
[----:B------:R-:W-:Y:S02]  /*15de0*/  LOP3.LUT R24, R25, 0x380, RZ, 0xc0, !PT ;  /* 0x0000038019187812 */ /* 0x000fe400078ec0ff */
[----:B------:R-:W-:-:S02]  /*15df0*/  LOP3.LUT R36, R37, 0x380, RZ, 0xc0, !PT ;  /* 0x0000038025247812 */ /* 0x000fc400078ec0ff */
[----:B------:R-:W-:Y:S02]  /*15e00*/  LOP3.LUT R32, R33, 0x380, RZ, 0xc0, !PT ;  /* 0x0000038021207812 */ /* 0x000fe400078ec0ff */
[----:B------:R-:W-:Y:S02]  /*15e10*/  SHF.R.U64 R28, R28, 0x3, RZ ;  /* 0x000000031c1c7819 */ /* 0x000fe400000012ff */
[----:B------:R-:W-:Y:S02]  /*15e20*/  SHF.R.U64 R12, R12, 0x3, RZ ;  /* 0x000000030c0c7819 */ /* 0x000fe400000012ff */
[----:B------:R-:W-:Y:S01]  /*15e30*/  SHF.R.U64 R24, R24, 0x3, RZ ;  /* 0x0000000318187819 */ /* 0x000fe200000012ff */
[----:B0-----:R-:W-:Y:S01]  /*15e40*/  VIADD R15, R15, 0xffffff80 ;  /* 0xffffff800f0f7836 */ /* 0x001fe20000000000 */
[----:B------:R-:W-:Y:S02]  /*15e50*/  SHF.R.U64 R36, R36, 0x3, RZ ;  /* 0x0000000324247819 */ /* 0x000fe400000012ff */
[----:B------:R-:W-:-:S02]  /*15e60*/  SHF.R.U64 R32, R32, 0x3, RZ ;  /* 0x0000000320207819 */ /* 0x000fc400000012ff */
        /* <DEDUP_REMOVED lines=10> */
[----:B------:R-:W-:Y:S02]  /*15f10*/  LEA.HI R14, R14, R15, RZ, 0x7 ;  /* 0x0000000f0e0e7211 */ /* 0x000fe400078f38ff */
[C---:B------:R-:W-:Y:S02]  /*15f20*/  IADD3 R45, P4, R8.reuse, 0x7000, RZ ;  /* 0x00007000082d7810 */ /* 0x040fe40007f9e0ff */
[----:B------:R-:W-:Y:S02]  /*15f30*/  IADD3 R49, P3, R8, 0x8000, RZ ;  /* 0x0000800008317810 */ /* 0x000fe40007f7e0ff */
[----:B------:R-:W-:Y:S01]  /*15f40*/  LOP3.LUT R32, R32, R33, RZ, 0x3c, !PT ;  /* 0x0000002120207212 */ /* 0x000fe200078e3cff */
[----:B------:R-:W-:Y:S01]  /*15f50*/  IMAD.X R33, RZ, RZ, R9, P1 ;  /* 0x000000ffff217224 */ /* 0x000fe200008e0609 */
[----:B------:R-:W-:Y:S02]  /*15f60*/  IADD3 R57, P2, R8, 0xb000, RZ ;  /* 0x0000b00008397810 */ /* 0x000fe40007f5e0ff */
[----:B------:R-:W-:-:S02]  /*15f70*/  LOP3.LUT R52, R53, 0x380, RZ, 0xc0, !PT ;  /* 0x0000038035347812 */ /* 0x000fc400078ec0ff */
[----:B------:R-:W-:Y:S02]  /*15f80*/  LOP3.LUT R14, R14, 0xffffff80, RZ, 0xc0, !PT ;  /* 0xffffff800e0e7812 */ /* 0x000fe400078ec0ff */
[----:B------:R-:W-:Y:S02]  /*15f90*/  LOP3.LUT R44, R45, 0x380, RZ, 0xc0, !PT ;  /* 0x000003802d2c7812 */ /* 0x000fe400078ec0ff */
[----:B------:R-:W-:Y:S01]  /*15fa0*/  LOP3.LUT R48, R49, 0x380, RZ, 0xc0, !PT ;  /* 0x0000038031307812 */ /* 0x000fe200078ec0ff */
[----:B------:R-:W-:Y:S01]  /*15fb0*/  IMAD.IADD R14, R15, 0x1, -R14 ;  /* 0x000000010f0e7824 */ /* 0x000fe200078e0a0e */
        /* <DEDUP_REMOVED lines=13> */
[----:B------:R-:W-:-:S02]  /*16090*/  LOP3.LUT P0, RZ, R14, 0x3, RZ, 0xc0, !PT ;  /* 0x000000030eff7812 */ /* 0x000fc4000780c0ff */
[C---:B------:R-:W-:Y:S02]  /*160a0*/  IADD3 R65, P4, R8.reuse, 0xd000, RZ ;  /* 0x0000d00008417810 */ /* 0x040fe40007f9e0ff */
[----:B------:R-:W-:Y:S02]  /*160b0*/  IADD3 R69, P3, R8, 0xe000, RZ ;  /* 0x0000e00008457810 */ /* 0x000fe40007f7e0ff */
[----:B------:R-:W-:Y:S02]  /*160c0*/  LOP3.LUT R64, R65, 0x380, RZ, 0xc0, !PT ;  /* 0x0000038041407812 */ /* 0x000fe400078ec0ff */
[----:B------:R-:W-:Y:S02]  /*160d0*/  LOP3.LUT R68, R69, 0x380, RZ, 0xc0, !PT ;  /* 0x0000038045447812 */ /* 0x000fe400078ec0ff */
[----:B------:R-:W-:Y:S02]  /*160e0*/  SHF.R.U64 R64, R64, 0x3, RZ ;  /* 0x0000000340407819 */ /* 0x000fe400000012ff */
[----:B------:R-:W-:-:S02]  /*160f0*/  SHF.R.U64 R68, R68, 0x3, RZ ;  /* 0x0000000344447819 */ /* 0x000fc400000012ff */
[----:B------:R-:W-:Y:S01]  /*16100*/  LOP3.LUT R64, R64, R65, RZ, 0x3c, !PT ;  /* 0x0000004140407212 */ /* 0x000fe200078e3cff */
[--C-:B------:R-:W-:Y:S01]  /*16110*/  IMAD.X R65, RZ, RZ, R9.reuse, P4 ;  /* 0x000000ffff417224 */ /* 0x100fe200020e0609 */
[----:B------:R-:W-:Y:S01]  /*16120*/  LOP3.LUT R68, R68, R69, RZ, 0x3c, !PT ;  /* 0x0000004544447212 */ /* 0x000fe200078e3cff */
[----:B------:R-:W-:Y:S01]  /*16130*/  IMAD.X R69, RZ, RZ, R9, P3 ;  /* 0x000000ffff457224 */ /* 0x000fe200018e0609 */
[--C-:B------:R-:W-:Y:S01]  /*16140*/  SHF.R.S32.HI R77, RZ, 0x1f, R211.reuse ;  /* 0x0000001fff4d7819 */ /* 0x100fe200000114d3 */
[----:B------:R-:W-:Y:S02]  /*16150*/  IMAD.MOV.U32 R76, RZ, RZ, R211 ;  /* 0x000000ffff4c7224 */ /* 0x000fe400078e00d3 */
[----:B------:R-:W-:-:S05]  /*16160*/  IMAD R83, R235, -0x80, R0 ;  /* 0xffffff80eb537824 */ /* 0x000fca00078e0200 */
[----:B------:R-:W-:Y:S02]  /*16170*/  ISETP.GE.AND P3, PT, R220, R83, PT ;  /* 0x00000053dc00720c */ /* 0x000fe40003f66270 */
[----:B------:R-:W-:Y:S01]  /*16180*/  SHF.R.S32.HI R221, RZ, 0x1f, R220 ;  /* 0x0000001fffdd7819 */ /* 0x000fe200000114dc */
[----:B------:R-:W-:Y:S01]  /*16190*/  BSSY B1, `(.L_x_9404) ;  /* 0x000006b000017945 */ /* 0x000fe20003800000 */
[----:B---3--:R-:W-:Y:S02]  /*161a0*/  IMAD R11, R235, 0x80, R10 ;  /* 0x00000080eb0b7824 */ /* 0x008fe400078e020a */
[----:B------:R-:W-:Y:S01]  /*161b0*/  IMAD R10, R80, UR5, R3 ;  /* 0x00000005500a7c24 */ /* 0x000fe2000f8e0203 */
[----:B------:R-:W-:Y:S02]  /*161c0*/  ULDC.64 UR4, c[0x0][0xb40] ;  /* 0x0002d00000047ab9 */ /* 0x000fe40000000a00 */
[----:B------:R-:W-:Y:S02]  /*161d0*/  SHF.R.S32.HI R3, RZ, 0x1f, R11 ;  /* 0x0000001fff037819 */ /* 0x000fe4000001140b */
[----:B------:R-:W-:-:S04]  /*161e0*/  IADD3 R6, P5, R11, R6, RZ ;  /* 0x000000060b067210 */ /* 0x000fc80007fbe0ff */
[----:B------:R-:W-:Y:S02]  /*161f0*/  IADD3.X R3, R3, R7, R10, P5, !PT ;  /* 0x0000000703037210 */ /* 0x000fe40002ffe40a */
[----:B------:R-:W-:Y:S02]  /*16200*/  LEA R58, P5, R6, UR4, 0x2 ;  /* 0x00000004063a7c11 */ /* 0x000fe4000f8a10ff */
[----:B------:R-:W-:Y:S02]  /*16210*/  IADD3 R7, P1, R8, 0xa000, RZ ;  /* 0x0000a00008077810 */ /* 0x000fe40007f3e0ff */
[----:B------:R-:W-:Y:S01]  /*16220*/  LEA.HI.X R59, R6, UR5, R3, 0x2, P5 ;  /* 0x00000005063b7c11 */ /* 0x000fe2000a8f1403 */
[----:B------:R-:W-:Y:S01]  /*16230*/  VIADD R3, R11, 0x8 ;  /* 0x000000080b037836 */ /* 0x000fe20000000000 */
[----:B------:R-:W-:Y:S01]  /*16240*/  IADD3 R41, P5, R8, 0x6000, RZ ;  /* 0x0000600008297810 */ /* 0x000fe20007fbe0ff */
[----:B------:R-:W-:Y:S01]  /*16250*/  ULDC.64 UR4, c[0x0][0xaa0] ;  /* 0x0002a80000047ab9 */ /* 0x000fe20000000a00 */
[----:B------:R-:W-:-:S02]  /*16260*/  LOP3.LUT R6, R7, 0x380, RZ, 0xc0, !PT ;  /* 0x0000038007067812 */ /* 0x000fc400078ec0ff */
[----:B------:R-:W-:Y:S02]  /*16270*/  LOP3.LUT R40, R41, 0x380, RZ, 0xc0, !PT ;  /* 0x0000038029287812 */ /* 0x000fe400078ec0ff */
[----:B------:R-:W-:Y:S02]  /*16280*/  SHF.R.U64 R6, R6, 0x3, RZ ;  /* 0x0000000306067819 */ /* 0x000fe400000012ff */
[----:B------:R-:W-:Y:S02]  /*16290*/  SHF.R.U64 R40, R40, 0x3, RZ ;  /* 0x0000000328287819 */ /* 0x000fe400000012ff */
[----:B------:R-:W-:Y:S01]  /*162a0*/  LOP3.LUT R6, R6, R7, RZ, 0x3c, !PT ;  /* 0x0000000706067212 */ /* 0x000fe200078e3cff */
[--C-:B------:R-:W-:Y:S01]  /*162b0*/  IMAD.X R7, RZ, RZ, R9.reuse, P1 ;  /* 0x000000ffff077224 */ /* 0x100fe200008e0609 */
[----:B------:R-:W-:Y:S01]  /*162c0*/  LOP3.LUT R40, R40, R41, RZ, 0x3c, !PT ;  /* 0x0000002928287212 */ /* 0x000fe200078e3cff */
[----:B------:R-:W-:Y:S01]  /*162d0*/  IMAD.X R41, RZ, RZ, R9, P5 ;  /* 0x000000ffff297224 */ /* 0x000fe200028e0609 */
[----:B------:R-:W-:-:S02]  /*162e0*/  IADD3 R61, P5, R8, 0xc000, RZ ;  /* 0x0000c000083d7810 */ /* 0x000fc40007fbe0ff */
[C---:B------:R-:W-:Y:S02]  /*162f0*/  IADD3 R10, P2, R8.reuse, 0xf000, RZ ;  /* 0x0000f000080a7810 */ /* 0x040fe40007f5e0ff */
[-C--:B------:R-:W-:Y:S02]  /*16300*/  ISETP.GE.OR P1, PT, R11, R0.reuse, P0 ;  /* 0x000000000b00720c */ /* 0x080fe40000726670 */
[----:B------:R-:W-:Y:S01]  /*16310*/  LOP3.LUT R60, R61, 0x380, RZ, 0xc0, !PT ;  /* 0x000003803d3c7812 */ /* 0x000fe200078ec0ff */
[----:B------:R-:W-:Y:S01]  /*16320*/  IMAD.X R73, RZ, RZ, R9, P2 ;  /* 0x000000ffff497224 */ /* 0x000fe200010e0609 */
[----:B------:R-:W-:Y:S02]  /*16330*/  ISETP.GE.OR P0, PT, R3, R0, P0 ;  /* 0x000000000300720c */ /* 0x000fe40000706670 */
[----:B------:R-:W-:Y:S02]  /*16340*/  LOP3.LUT R11, R8, 0x380, RZ, 0xc0, !PT ;  /* 0x00000380080b7812 */ /* 0x000fe400078ec0ff */
[----:B------:R-:W-:-:S02]  /*16350*/  LOP3.LUT R3, R10, 0x380, RZ, 0xc0, !PT ;  /* 0x000003800a037812 */ /* 0x000fc400078ec0ff */
[----:B------:R-:W-:Y:S02]  /*16360*/  SHF.R.U64 R60, R60, 0x3, RZ ;  /* 0x000000033c3c7819 */ /* 0x000fe400000012ff */
[----:B------:R-:W-:Y:S01]  /*16370*/  SHF.R.U64 R11, R11, 0x3, RZ ;  /* 0x000000030b0b7819 */ /* 0x000fe200000012ff */
[----:B------:R-:W-:Y:S01]  /*16380*/  @!P1 STG.E desc[UR40][R58.64], R5 ;  /* 0x000000053a009986 */ /* 0x000fe2000c101928 */
[----:B------:R-:W-:Y:S02]  /*16390*/  SHF.R.U64 R3, R3, 0x3, RZ ;  /* 0x0000000303037819 */ /* 0x000fe400000012ff */
[----:B------:R-:W-:Y:S01]  /*163a0*/  LOP3.LUT R60, R60, R61, RZ, 0x3c, !PT ;  /* 0x0000003d3c3c7212 */ /* 0x000fe200078e3cff */
[----:B------:R-:W-:Y:S01]  /*163b0*/  IMAD.X R61, RZ, RZ, R9, P5 ;  /* 0x000000ffff3d7224 */ /* 0x000fe200028e0609 */
[----:B------:R-:W-:Y:S01]  /*163c0*/  LOP3.LUT R8, R11, R8, RZ, 0x3c, !PT ;  /* 0x000000080b087212 */ /* 0x000fe200078e3cff */
[----:B------:R0:W-:Y:S01]  /*163d0*/  @!P0 STG.E desc[UR40][R58.64+0x20], R4 ;  /* 0x000020043a008986 */ /* 0x0001e2000c101928 */
[----:B------:R-:W-:-:S03]  /*163e0*/  LOP3.LUT R72, R3, R10, RZ, 0x3c, !PT ;  /* 0x0000000a03487212 */ /* 0x000fc600078e3cff */
        /* <DEDUP_REMOVED lines=10> */
[----:B0-----:R-:W5:Y:S04]  /*16490*/  LD.E.128 R4, desc[UR40][R6.64] ;  /* 0x0000002806047980 */ /* 0x001f68000c101d00 */
        /* <DEDUP_REMOVED lines=11> */
[----:B0-----:R-:W0:Y:S01]  /*16550*/  FENCE.VIEW.ASYNC.S ;  /* 0x00000000000073c6 */ /* 0x001e220000000000 */
[----:B------:R-:W-:-:S04]  /*16560*/  IMAD.WIDE.U32 R76, R20, UR4, R76 ;  /* 0x00000004144c7c25 */ /* 0x000fc8000f8e004c */
[----:B------:R-:W-:Y:S01]  /*16570*/  IMAD R3, R20, UR5, R3 ;  /* 0x0000000514037c24 */ /* 0x000fe2000f8e0203 */
[----:B------:R-:W-:Y:S01]  /*16580*/  ULDC.64 UR4, c[0x0][0xae0] ;  /* 0x0002b80000047ab9 */ /* 0x000fe20000000a00 */
[----:B------:R-:W-:Y:S02]  /*16590*/  VIADD R0, R220, 0x40 ;  /* 0x00000040dc007836 */ /* 0x000fe40000000000 */
[----:B------:R-:W-:Y:S02]  /*165a0*/  IMAD R20, R78, UR4, RZ ;  /* 0x000000044e147c24 */ /* 0x000fe4000f8e02ff */
[----:B------:R-:W-:Y:S01]  /*165b0*/  IMAD.IADD R77, R77, 0x1, R3 ;  /* 0x000000014d4d7824 */ /* 0x000fe200078e0203 */
[----:B------:R-:W-:Y:S01]  /*165c0*/  ISETP.GE.AND P0, PT, R0, R83, PT ;  /* 0x000000530000720c */ /* 0x000fe20003f06270 */
        /* <DEDUP_REMOVED lines=12> */
[----:B0-----:R0:W-:Y:S03]  /*16690*/  SYNCS.ARRIVE.TRANS64.RED.A1T0 RZ, [R0+URZ], RZ ;  /* 0x000000ff00ff79a7 */ /* 0x0011e6000810043f */
[----:B------:R-:W-:-:S02]  /*166a0*/  IMAD R3, R80, UR5, R3 ;  /* 0x0000000550037c24 */ /* 0x000fc4000f8e0203 */
        /* <DEDUP_REMOVED lines=25> */
.L_x_9405:
[----:B------:R-:W-:Y:S05]  /*16840*/  BSYNC B1 ;  /* 0x0000000000017941 */ /* 0x000fea0003800000 */
.L_x_9404:
[----:B------:R-:W-:Y:S04]  /*16850*/  BSSY B1, `(.L_x_9406) ;  /* 0x000001a000017945 */ /* 0x000fe80003800000 */
[----:B------:R-:W-:Y:S05]  /*16860*/  @P2 BRA `(.L_x_9407) ;  /* 0x0000000000602947 */ /* 0x000fea0003800000 */
[----:B------:R-:W-:Y:S01]  /*16870*/  IADD3 R3, P2, R76, 0x20, RZ ;  /* 0x000000204c037810 */ /* 0x000fe20007f5e0ff */
[----:B------:R-:W-:Y:S01]  /*16880*/  ULDC.64 UR6, c[0x0][0xad8] ;  /* 0x0002b60000067ab9 */ /* 0x000fe20000000a00 */
[----:B0----5:R-:W-:Y:S01]  /*16890*/  IMAD.MOV.U32 R8, RZ, RZ, R78 ;  /* 0x000000ffff087224 */ /* 0x021fe200078e004e */
        /* <DEDUP_REMOVED lines=21> */
.L_x_9407:
[----:B------:R-:W-:Y:S05]  /*169f0*/  BSYNC B1 ;  /* 0x0000000000017941 */ /* 0x000fea0003800000 */
.L_x_9406:
[----:B------:R-:W-:Y:S04]  /*16a00*/  BSSY B1, `(.L_x_9408) ;  /* 0x000001a000017945 */ /* 0x000fe80003800000 */
[----:B------:R-:W-:Y:S05]  /*16a10*/  @P0 BRA `(.L_x_9409) ;  /* 0x0000000000600947 */ /* 0x000fea0003800000 */
[----:B------:R-:W-:Y:S01]  /*16a20*/  IADD3 R3, P0, R76, 0x40, RZ ;  /* 0x000000404c037810 */ /* 0x000fe20007f1e0ff */
[C---:B0----5:R-:W-:Y:S01]  /*16a30*/  VIADD R8, R211.reuse, 0x40 ;  /* 0x00000040d3087836 */ /* 0x061fe20000000000 */
        /* <DEDUP_REMOVED lines=22> */
.L_x_9409:
[----:B------:R-:W-:Y:S05]  /*16ba0*/  BSYNC B1 ;  /* 0x0000000000017941 */ /* 0x000fea0003800000 */
.L_x_9408:
        /* <DEDUP_REMOVED lines=27> */
.L_x_9402:
[----:B------:R-:W-:Y:S01]  /*16d60*/  ULDC.64 UR4, c[0x0][0xbd8] ;  /* 0x0002f60000047ab9 */ /* 0x000fe20000000a00 */
[----:B------:R-:W3:Y:S01]  /*16d70*/  LDC.64 R4, c[0x0][0xbd8] ;  /* 0x0002f600ff047b82 */ /* 0x000ee20000000a00 */
[----:B------:R-:W-:Y:S01]  /*16d80*/  ISETP.NE.U32.AND P0, PT, RZ, UR4, PT ;  /* 0x00000004ff007c0c */ /* 0x000fe2000bf05070 */
[----:B------:R-:W-:-:S03]  /*16d90*/  IMAD.MOV.U32 R3, RZ, RZ, RZ ;  /* 0x000000ffff037224 */ /* 0x000fc600078e00ff */
[----:B------:R-:W-:Y:S01]  /*16da0*/  ISETP.NE.AND.EX P0, PT, RZ, UR5, PT, P0 ;  /* 0x00000005ff007c0c */ /* 0x000fe2000bf05300 */
[----:B------:R-:W-:Y:S02]  /*16db0*/  ULDC.64 UR4, c[0x0][0xbe0] ;  /* 0x0002f80000047ab9 */ /* 0x000fe40000000a00 */
[----:B------:R-:W-:-:S04]  /*16dc0*/  ISETP.NE.U32.AND P1, PT, RZ, UR4, PT ;  /* 0x00000004ff007c0c */ /* 0x000fc8000bf25070 */
[----:B------:R-:W-:Y:S01]  /*16dd0*/  ISETP.NE.AND.EX P1, PT, RZ, UR5, PT, P1 ;  /* 0x00000005ff007c0c */ /* 0x000fe2000bf25310 */
[----:B---3--:R-:W-:-:S12]  /*16de0*/  IMAD.WIDE R4, R226, 0x4, R4 ;  /* 0x00000004e2047825 */ /* 0x008fd800078e0204 */
[----:B------:R-:W3:Y:S01]  /*16df0*/  @P1 LDC.64 R6, c[0x0][0xbe0] ;  /* 0x0002f800ff061b82 */ /* 0x000ee20000000a00 */
[----:B------:R-:W-:Y:S02]  /*16e00*/  ULDC UR4, c[0x0][0xa88] ;  /* 0x0002a20000047ab9 */ /* 0x000fe40000000800 */
[----:B------:R-:W-:Y:S01]  /*16e10*/  IMAD.U32 R0, RZ, RZ, UR4 ;  /* 0x00000004ff007e24 */ /* 0x000fe2000f8e00ff */
[----:B------:R4:W5:Y:S01]  /*16e20*/  @P0 LDG.E R3, desc[UR40][R4.64] ;  /* 0x0000002804030981 */ /* 0x000962000c1e1900 */
[----:B------:R-:W0:Y:S01]  /*16e30*/  S2R R8, SR_TID.X ;  /* 0x0000000000087919 */ /* 0x000e220000002100 */
[----:B---3--:R-:W-:-:S05]  /*16e40*/  @P1 IMAD.WIDE R6, R226, 0x4, R6 ;  /* 0x00000004e2061825 */ /* 0x008fca00078e0206 */
[----:B------:R4:W5:Y:S01]  /*16e50*/  @P1 LDG.E R0, desc[UR40][R6.64] ;  /* 0x0000002806001981 */ /* 0x000962000c1e1900 */
[----:B0-----:R-:W-:-:S05]  /*16e60*/  VIADD R8, R8, 0xffffff80 ;  /* 0xffffff8008087836 */ /* 0x001fca0000000000 */
[----:B------:R-:W-:Y:S01]  /*16e70*/  ISETP.GT.AND P2, PT, R8, 0x7f, PT ;  /* 0x0000007f0800780c */ /* 0x000fe20003f44270 */
[----:B------:R-:W-:-:S12]  /*16e80*/  @P1 BRA `(.L_x_9411) ;  /* 0x0000000000101947 */ /* 0x000fd80003800000 */
[----:B------:R-:W-:Y:S05]  /*16e90*/  @!P0 BRA `(.L_x_9411) ;  /* 0x00000000000c8947 */ /* 0x000fea0003800000 */
[----:B----4-:R-:W3:Y:S04]  /*16ea0*/  LDG.E R7, desc[UR40][R4.64] ;  /* 0x0000002804077981 */ /* 0x010ee8000c1e1900 */
[----:B-----5:R-:W3:Y:S02]  /*16eb0*/  LDG.E R0, desc[UR40][R4.64+0x4] ;  /* 0x0000042804007981 */ /* 0x020ee4000c1e1900 */
[----:B---3--:R-:W-:-:S07]  /*16ec0*/  IMAD.IADD R0, R0, 0x1, -R7 ;  /* 0x0000000100007824 */ /* 0x008fce00078e0a07 */
.L_x_9411:
        /* <DEDUP_REMOVED lines=8> */
[----:B------:R-:W0:Y:S02]  /*16f50*/  S2R R4, SR_TID.X ;  /* 0x0000000000047919 */ /* 0x000e240000002100 */
        /* <DEDUP_REMOVED lines=21> */
.L_x_9413:
[----:B------:R-:W-:Y:S05]  /*170b0*/  BSYNC B1 ;  /* 0x0000000000017941 */ /* 0x000fea0003800000 */
.L_x_9412:
[----:B------:R-:W-:Y:S01]  /*170c0*/  ULDC.64 UR4, c[0x0][0xaa0] ;  /* 0x0002a80000047ab9 */ /* 0x000fe20000000a00 */
[----:B------:R-:W-:Y:S01]  /*170d0*/  IMAD.MOV.U32 R4, RZ, RZ, R211 ;  /* 0x000000ffff047224 */ /* 0x000fe200078e00d3 */
[----:B------:R-:W-:Y:S01]  /*170e0*/  BSSY B1, `(.L_x_9414) ;  /* 0x000002f000017945 */ /* 0x000fe20003800000 */
[----:B0-----:R-:W-:Y:S02]  /*170f0*/  IMAD.MOV.U32 R5, RZ, RZ, R12 ;  /* 0x000000ffff057224 */ /* 0x001fe400078e000c */
        /* <DEDUP_REMOVED lines=45> */
.L_x_9415:
[----:B------:R-:W-:Y:S05]  /*173d0*/  BSYNC B1 ;  /* 0x0000000000017941 */ /* 0x000fea0003800000 */
.L_x_9414:
        /* <DEDUP_REMOVED lines=21> */
[----:B0-----:R-:W-:Y:S01]  /*17530*/  LEA R14, P0, R4, UR6, 0x1 ;  /* 0x00000006040e7c11 */ /* 0x001fe2000f8008ff */
[----:B------:R-:W-:-:S05]  /*17540*/  IMAD.IADD R3, R5, 0x1, R3 ;  /* 0x0000000105037824 */ /* 0x000fca00078e0203 */
[----:B------:R-:W-:-:S05]  /*17550*/  LEA.HI.X R15, R4, UR7, R3, 0x1, P0 ;  /* 0x00000007040f7c11 */ /* 0x000fca00080f0c03 */
[----:B------:R3:W-:Y:S04]  /*17560*/  @!P2 STG.E.128 desc[UR40][R14.64], RZ ;  /* 0x000000ff0e00a986 */ /* 0x0007e8000c101d28 */
[----:B------:R3:W-:Y:S04]  /*17570*/  @!P3 STG.E.128 desc[UR40][R14.64+0x80], RZ ;  /* 0x000080ff0e00b986 */ /* 0x0007e8000c101d28 */
[----:B------:R3:W-:Y:S04]  /*17580*/  @!P4 STG.E.128 desc[UR40][R14.64+0x100], RZ ;  /* 0x000100ff0e00c986 */ /* 0x0007e8000c101d28 */
[----:B------:R3:W-:Y:S02]  /*17590*/  @!P5 STG.E.128 desc[UR40][R14.64+0x180], RZ ;  /* 0x000180ff0e00d986 */ /* 0x0007e4000c101d28 */
.L_x_9417:
[----:B------:R-:W-:Y:S05]  /*175a0*/  BSYNC B1 ;  /* 0x0000000000017941 */ /* 0x000fea0003800000 */
.L_x_9416:
        /* <DEDUP_REMOVED lines=27> */
.L_x_9419:
[----:B------:R-:W-:Y:S05]  /*17760*/  BSYNC B1 ;  /* 0x0000000000017941 */ /* 0x000fea0003800000 */
.L_x_9418:
        /* <DEDUP_REMOVED lines=25> */
.L_x_9410:
[----:B------:R-:W-:Y:S05]  /*17900*/  BSYNC B0 ;  /* 0x0000000000007941 */ /* 0x000fea0003800000 */
.L_x_9401:
[----:B------:R-:W-:Y:S02]  /*17910*/  ULDC UR4, c[0x0][0xc14] ;  /* 0x0003050000047ab9 */ /* 0x000fe40000000800 */
[----:B--2---:R-:W-:-:S13]  /*17920*/  ISETP.GE.AND P0, PT, R207, UR4, PT ;  /* 0x00000004cf007c0c */ /* 0x004fda000bf06270 */
[----:B------:R-:W-:Y:S05]  /*17930*/  @!P0 BRA `(.L_x_9420) ;  /* 0xfffffe9400a48947 */ /* 0x000fea000383ffff */
[----:B------:R-:W-:Y:S05]  /*17940*/  BRA `(.L_x_9207) ;  /* 0x0000006000387947 */ /* 0x000fea0003800000 */
.L_x_9205:
[----:B------:R-:W-:-:S08]  /*17950*/  NOP ;  /* 0x0000000000007918 */ /* 0x000fd00000000000 */
[----:B--2---:R-:W0:-:S00]  /*17960*/  USETMAXREG.DEALLOC.CTAPOOL 0x18 ;  /* 0x00000018000079c8 */ /* 0x004e0000080e0500 */
        /* <DEDUP_REMOVED lines=58> */
.L_x_9425:
        /* <DEDUP_REMOVED lines=15> */
.L_x_9424:
[----:B------:R-:W-:Y:S05]  /*17e00*/  BSYNC B0 ;  /* 0x0000000000007941 */ /* 0x000fea0003800000 */
.L_x_9423:
        /* <DEDUP_REMOVED lines=26> */
.L_x_9421:
        /* <DEDUP_REMOVED lines=20> */
.L_x_9426:
        /* <DEDUP_REMOVED lines=56> */
.L_x_9422:
[----:B------:R-:W-:Y:S02]  /*18470*/  IMAD.MOV.U32 R17, RZ, RZ, RZ ;  /* 0x000000ffff117224 */ /* 0x000fe400078e00ff */
[----:B------:R-:W-:Y:S02]  /*18480*/  IMAD.U32 R16, RZ, RZ, UR6 ;  /* 0x00000006ff107e24 */ /* 0x000fe4000f8e00ff */
[----:B------:R-:W-:-:S07]  /*18490*/  IMAD.MOV.U32 R18, RZ, RZ, RZ ;  /* 0x000000ffff127224 */ /* 0x000fce00078e00ff */
.L_x_9427:
        /* <DEDUP_REMOVED lines=22> */
.L_x_9528:
        /* <DEDUP_REMOVED lines=45> */
.L_x_9429:
        /* <DEDUP_REMOVED lines=18> */
.L_x_9430:
[----:B------:R-:W-:Y:S05]  /*189f0*/  @!P3 BRA `(.L_x_9431) ;  /* 0x00000000000cb947 */ /* 0x000fea0003800000 */
[----:B------:R-:W2:Y:S04]  /*18a00*/  LDG.E R7, desc[UR40][R4.64] ;  /* 0x0000002804077981 */ /* 0x000ea8000c1e1900 */
[----:B------:R-:W2:Y:S02]  /*18a10*/  LDG.E R4, desc[UR40][R4.64+0x4] ;  /* 0x0000042804047981 */ /* 0x000ea4000c1e1900 */
[----:B--2---:R-:W-:-:S07]  /*18a20*/  IMAD.IADD R7, R4, 0x1, -R7 ;  /* 0x0000000104077824 */ /* 0x004fce00078e0a07 */
.L_x_9431:
[----:B--2---:R-:W2:Y:S04]  /*18a30*/  @P1 LDG.E R4, desc[UR40][R2.64] ;  /* 0x0000002802041981 */ /* 0x004ea8000c1e1900 */
[----:B-1----:R-:W2:Y:S01]  /*18a40*/  @P1 LDG.E R2, desc[UR40][R2.64+0x4] ;  /* 0x0000042802021981 */ /* 0x002ea2000c1e1900 */
        /* <DEDUP_REMOVED lines=9> */
[----:B------:R-:W1:Y:S02]  /*18ae0*/  LDC.64 R2, c[0x0][0x9e0] ;  /* 0x00027800ff027b82 */ /* 0x000e640000000a00 */
        /* <DEDUP_REMOVED lines=14> */
.L_x_9434:
[----:B------:R-:W-:-:S13]  /*18bd0*/  ISETP.NE.AND P0, PT, R3, 0x1, PT ;  /* 0x000000010300780c */ /* 0x000fda0003f05270 */
[----:B------:R-:W1:Y:S02]  /*18be0*/  @P0 LDC.64 R6, c[0x0][0x9e8] ;  /* 0x00027a00ff060b82 */ /* 0x000e640000000a00 */
[----:B-1----:R-:W-:-:S05]  /*18bf0*/  @P0 IMAD.HI.U32 R6, R11, R6, RZ ;  /* 0x000000060b060227 */ /* 0x002fca00078e00ff */
[----:B------:R-:W-:-:S07]  /*18c00*/  @P0 SHF.R.U32.HI R11, RZ, R7, R6 ;  /* 0x00000007ff0b0219 */ /* 0x000fce0000011606 */
.L_x_9435:
[----:B------:R-:W-:Y:S05]  /*18c10*/  BSYNC B0 ;  /* 0x0000000000007941 */ /* 0x000fea0003800000 */
.L_x_9433:
[----:B------:R-:W-:-:S05]  /*18c20*/  IMAD R11, R11, R3, R3 ;  /* 0x000000030b0b7224 */ /* 0x000fca00078e0203 */
[----:B------:R-:W-:-:S07]  /*18c30*/  VIMNMX R2, R2, R11, PT ;  /* 0x0000000b02027248 */ /* 0x000fce0003fe0100 */
.L_x_9432:
        /* <DEDUP_REMOVED lines=15> */
.L_x_9438:
[----:B------:R-:W-:Y:S01]  /*18d30*/  ISETP.NE.AND P0, PT, R3, 0x1, PT ;  /* 0x000000010300780c */ /* 0x000fe20003f05270 */
[----:B------:R-:W-:-:S12]  /*18d40*/  IMAD.MOV.U32 R11, RZ, RZ, R0 ;  /* 0x000000ffff0b7224 */ /* 0x000fd800078e0000 */
[----:B------:R-:W1:Y:S02]  /*18d50*/  @P0 LDC.64 R6, c[0x0][0x9e8] ;  /* 0x00027a00ff060b82 */ /* 0x000e640000000a00 */
[----:B-1----:R-:W-:-:S05]  /*18d60*/  @P0 IMAD.HI.U32 R6, R0, R6, RZ ;  /* 0x0000000600060227 */ /* 0x002fca00078e00ff */
[----:B------:R-:W-:-:S07]  /*18d70*/  @P0 SHF.R.U32.HI R11, RZ, R7, R6 ;  /* 0x00000007ff0b0219 */ /* 0x000fce0000011606 */
.L_x_9439:
[----:B------:R-:W-:Y:S05]  /*18d80*/  BSYNC B0 ;  /* 0x0000000000007941 */ /* 0x000fea0003800000 */
.L_x_9437:
[----:B------:R-:W-:-:S05]  /*18d90*/  IMAD R3, R11, R3, RZ ;  /* 0x000000030b037224 */ /* 0x000fca00078e02ff */
[----:B------:R-:W-:-:S07]  /*18da0*/  VIMNMX R8, R8, R3, !PT ;  /* 0x0000000308087248 */ /* 0x000fce0007fe0100 */
.L_x_9436:
        /* <DEDUP_REMOVED lines=9> */
[----:B------:R-:W-:-:S03]  /*18e40*/  LEA.HI.SX32 R2, R8, R2, 0x1c ;  /* 0x0000000208027211 */ /* 0x000fc600078fe2ff */
[----:B------:R-:W-:Y:S01]  /*18e50*/  IMAD R3, R3, 0x60, -R5 ;  /* 0x0000006003037824 */ /* 0x000fe200078e0a05 */
[----:B------:R-:W-:-:S04]  /*18e60*/  VIMNMX R2, RZ, R2, !PT ;  /* 0x00000002ff027248 */ /* 0x000fc80007fe0100 */
[----:B------:R-:W-:Y:S01]  /*18e70*/  VIMNMX R9, R3, R9, PT ;  /* 0x0000000903097248 */ /* 0x000fe20003fe0100 */
[----:B------:R-:W-:-:S05]  /*18e80*/  IMAD R2, R2, 0x60, -R5 ;  /* 0x0000006002027824 */ /* 0x000fca00078e0a05 */
[----:B------:R-:W-:-:S04]  /*18e90*/  VIMNMX R5, RZ, R2, !PT ;  /* 0x00000002ff057248 */ /* 0x000fc80007fe0100 */
[----:B------:R-:W-:Y:S01]  /*18ea0*/  ISETP.GT.AND P0, PT, R9, R5, PT ;  /* 0x000000050900720c */ /* 0x000fe20003f04270 */
[----:B------:R-:W-:-:S05]  /*18eb0*/  IMAD.WIDE.U32 R2, R5, -0x55555555, RZ ;  /* 0xaaaaaaab05027825 */ /* 0x000fca00078e00ff */
[----:B------:R-:W-:-:S05]  /*18ec0*/  SHF.R.U32.HI R2, RZ, 0x6, R3 ;  /* 0x00000006ff027819 */ /* 0x000fca0000011603 */
[----:B------:R-:W-:Y:S02]  /*18ed0*/  IMAD.MOV.U32 R3, RZ, RZ, R2 ;  /* 0x000000ffff037224 */ /* 0x000fe400078e0002 */
[----:B------:R-:W-:-:S04]  /*18ee0*/  @P0 VIADD R5, R9, 0x5f ;  /* 0x0000005f09050836 */ /* 0x000fc80000000000 */
[----:B------:R-:W-:-:S05]  /*18ef0*/  @P0 IMAD.HI R5, R5, 0x2aaaaaab, RZ ;  /* 0x2aaaaaab05050827 */ /* 0x000fca00078e02ff */
[----:B------:R-:W-:-:S04]  /*18f00*/  @P0 SHF.R.U32.HI R6, RZ, 0x1f, R5 ;  /* 0x0000001fff060819 */ /* 0x000fc80000011605 */
[----:B------:R-:W-:-:S04]  /*18f10*/  @P0 LEA.HI.SX32 R3, R5, R6, 0x1c ;  /* 0x0000000605030211 */ /* 0x000fc800078fe2ff */
        /* <DEDUP_REMOVED lines=12> */
.L_x_9598:
[----:B------:R-:W-:-:S03]  /*18fe0*/  UMOV UR4, 0xffffffff ;  /* 0xffffffff00047882 */ /* 0x000fc60000000000 */
[----:B------:R-:W-:Y:S05]  /*18ff0*/  BRA.DIV UR4, `(.L_x_9443) ;  /* 0x0000005a049c7947 */ /* 0x000fea000b800000 */
[----:B------:R-:W-:-:S13]  /*19000*/  ELECT P6, URZ, PT ;  /* 0x00000000003f782f */ /* 0x000fda00038c0000 */
.L_x_9601:
        /* <DEDUP_REMOVED lines=12> */
.L_x_9602:
[----:B------:R-:W-:Y:S05]  /*190d0*/  BSYNC B1 ;  /* 0x0000000000017941 */ /* 0x000fea0003800000 */
.L_x_9444:
        /* <DEDUP_REMOVED lines=8> */
.L_x_9603:
        /* <DEDUP_REMOVED lines=11> */
.L_x_9449:
        /* <DEDUP_REMOVED lines=19> */
.L_x_9604:
        /* <DEDUP_REMOVED lines=8> */
.L_x_9451:
        /* <DEDUP_REMOVED lines=31> */
.L_x_9447:
[----:B------:R-:W-:Y:S05]  /*195b0*/  BSYNC B1 ;  /* 0x0000000000017941 */ /* 0x000fea0003800000 */
.L_x_9446:
        /* <DEDUP_REMOVED lines=16> */
.L_x_9458:
        /* <DEDUP_REMOVED lines=9> */
.L_x_9605:
        /* <DEDUP_REMOVED lines=11> */
.L_x_9455:
        /* <DEDUP_REMOVED lines=17> */
.L_x_9606:
        /* <DEDUP_REMOVED lines=8> */
.L_x_9457:
        /* <DEDUP_REMOVED lines=31> */
.L_x_9453:
[----:B------:R-:W-:Y:S05]  /*19b80*/  BSYNC B1 ;  /* 0x0000000000017941 */ /* 0x000fea0003800000 */
.L_x_9452:
        /* <DEDUP_REMOVED lines=13> */
.L_x_9441:
[----:B------:R-:W-:Y:S05]  /*19c60*/  BSYNC B0 ;  /* 0x0000000000007941 */ /* 0x000fea0003800000 */
.L_x_9440:
        /* <DEDUP_REMOVED lines=17> */
.L_x_9461:
[----:B------:R-:W-:-:S13]  /*19d80*/  ISETP.NE.AND P1, PT, R3, 0x1, PT ;  /* 0x000000010300780c */ /* 0x000fda0003f25270 */
[----:B------:R-:W2:Y:S02]  /*19d90*/  @P1 LDC.64 R4, c[0x0][0x9e8] ;  /* 0x00027a00ff041b82 */ /* 0x000ea40000000a00 */
[----:B--2---:R-:W-:-:S05]  /*19da0*/  @P1 IMAD.HI.U32 R4, R6, R4, RZ ;  /* 0x0000000406041227 */ /* 0x004fca00078e00ff */
[----:B------:R-:W-:-:S07]  /*19db0*/  @P1 SHF.R.U32.HI R6, RZ, R5, R4 ;  /* 0x00000005ff061219 */ /* 0x000fce0000011604 */
.L_x_9462:
[----:B------:R-:W-:Y:S05]  /*19dc0*/  BSYNC B0 ;  /* 0x0000000000007941 */ /* 0x000fea0003800000 */
.L_x_9460:
[----:B------:R-:W-:-:S05]  /*19dd0*/  IMAD R5, R6, R3, R3 ;  /* 0x0000000306057224 */ /* 0x000fca00078e0203 */
[----:B------:R-:W-:-:S07]  /*19de0*/  VIMNMX R2, R2, R5, PT ;  /* 0x0000000502027248 */ /* 0x000fce0003fe0100 */
.L_x_9459:
        /* <DEDUP_REMOVED lines=19> */
.L_x_9465:
[----:B------:R-:W-:-:S13]  /*19f20*/  ISETP.NE.AND P0, PT, R3, 0x1, PT ;  /* 0x000000010300780c */ /* 0x000fda0003f05270 */
[----:B------:R-:W3:Y:S02]  /*19f30*/  @P0 LDC.64 R4, c[0x0][0x9e8] ;  /* 0x00027a00ff040b82 */ /* 0x000ee40000000a00 */
[----:B---3--:R-:W-:-:S05]  /*19f40*/  @P0 IMAD.HI.U32 R4, R0, R4, RZ ;  /* 0x0000000400040227 */ /* 0x008fca00078e00ff */
[----:B------:R-:W-:-:S07]  /*19f50*/  @P0 SHF.R.U32.HI R0, RZ, R5, R4 ;  /* 0x00000005ff000219 */ /* 0x000fce0000011604 */
.L_x_9466:
[----:B------:R-:W-:Y:S05]  /*19f60*/  BSYNC B0 ;  /* 0x0000000000007941 */ /* 0x000fea0003800000 */
.L_x_9464:
[----:B------:R-:W-:-:S05]  /*19f70*/  IMAD R3, R0, R3, RZ ;  /* 0x0000000300037224 */ /* 0x000fca00078e02ff */
[----:B------:R-:W-:-:S07]  /*19f80*/  VIMNMX R2, R2, R3, !PT ;  /* 0x0000000302027248 */ /* 0x000fce0007fe0100 */
.L_x_9463:
        /* <DEDUP_REMOVED lines=25> */
.L_x_9468:
        /* <DEDUP_REMOVED lines=23> */
.L_x_9470:
        /* <DEDUP_REMOVED lines=20> */
.L_x_9472:
        /* <DEDUP_REMOVED lines=16> */
.L_x_9471:
        /* <DEDUP_REMOVED lines=28> */
.L_x_9473:
        /* <DEDUP_REMOVED lines=19> */
.L_x_9609:
[----:B------:R-:W-:Y:S01]  /*1a7c0*/  UMOV UR4, 0xffffffff ;  /* 0xffffffff00047882 */ /* 0x000fe20000000000 */
[----:B------:R-:W-:Y:S02]  /*1a7d0*/  SHF.R.S32.HI R8, RZ, 0x1f, R4 ;  /* 0x0000001fff087819 */ /* 0x000fe40000011404 */
[----:B------:R-:W-:Y:S05]  /*1a7e0*/  BRA.DIV UR4, `(.L_x_9475) ;  /* 0x0000004604587947 */ /* 0x000fea000b800000 */
[----:B------:R-:W-:-:S13]  /*1a7f0*/  ELECT P6, URZ, PT ;  /* 0x00000000003f782f */ /* 0x000fda00038c0000 */
.L_x_9612:
        /* <DEDUP_REMOVED lines=22> */
.L_x_9477:
        /* <DEDUP_REMOVED lines=9> */
.L_x_9613:
        /* <DEDUP_REMOVED lines=11> */
.L_x_9479:
        /* <DEDUP_REMOVED lines=21> */
[----:B0-----:R-:W-:Y:S01]  /*1abf0*/  NOP ;  /* 0x0000000000007918 */ /* 0x001fe20000000000 */
.L_x_9476:
        /* <DEDUP_REMOVED lines=30> */
.L_x_9614:
[----:B------:R-:W-:Y:S05]  /*1ade0*/  BSYNC B0 ;  /* 0x0000000000007941 */ /* 0x000fea0003800000 */
.L_x_9480:
        /* <DEDUP_REMOVED lines=11> */
.L_x_9615:
        /* <DEDUP_REMOVED lines=11> */
.L_x_9485:
        /* <DEDUP_REMOVED lines=37> */
.L_x_9483:
[----:B------:R-:W-:Y:S05]  /*1b1a0*/  BSYNC B0 ;  /* 0x0000000000007941 */ /* 0x000fea0003800000 */
.L_x_9482:
        /* <DEDUP_REMOVED lines=45> */
.L_x_9492:
[----:B------:R-:W2:Y:S01]  /*1b480*/  S2R R3, SR_CgaCtaId ;  /* 0x0000000000037919 */ /* 0x000ea20000008800 */
[----:B------:R-:W-:-:S04]  /*1b490*/  MOV R2, 0x400 ;  /* 0x0000040000027802 */ /* 0x000fc80000000f00 */
[----:B--2---:R-:W-:Y:S02]  /*1b4a0*/  LEA R2, R3, R2, 0x18 ;  /* 0x0000000203027211 */ /* 0x004fe400078ec0ff */
[----:B------:R-:W-:-:S03]  /*1b4b0*/  SHF.L.U32 R3, R12, 0x1f, RZ ;  /* 0x0000001f0c037819 */ /* 0x000fc600000006ff */
[----:B------:R-:W-:-:S04]  /*1b4c0*/  IMAD R2, R13, 0x8, R2 ;  /* 0x000000080d027824 */ /* 0x000fc800078e0202 */
[----:B------:R-:W2:Y:S02]  /*1b4d0*/  SYNCS.PHASECHK.TRANS64.TRYWAIT P0, [R2+URZ+0x22840], R3 ;  /* 0x02284003020075a7 */ /* 0x000ea4000800017f */
[----:B--2---:R-:W-:Y:S05]  /*1b4e0*/  @!P0 BRA `(.L_x_9493) ;  /* 0x0000003800808947 */ /* 0x004fea0003800000 */
.L_x_9616:
        /* <DEDUP_REMOVED lines=11> */
.L_x_9494:
        /* <DEDUP_REMOVED lines=22> */
.L_x_9617:
        /* <DEDUP_REMOVED lines=8> */
.L_x_9496:
        /* <DEDUP_REMOVED lines=34> */
.L_x_9491:
[----:B------:R-:W-:Y:S05]  /*1b9a0*/  BSYNC B2 ;  /* 0x0000000000027941 */ /* 0x000fea0003800000 */
.L_x_9490:
[----:B------:R-:W2:Y:S02]  /*1b9b0*/  LDL R2, [R1+0x1c] ;  /* 0x00001c0001027983 */ /* 0x000ea40000100800 */
[----:B--2---:R-:W-:-:S07]  /*1b9c0*/  VIADD R5, R2, 0xfffffffd ;  /* 0xfffffffd02057836 */ /* 0x004fce0000000000 */
.L_x_9489:
[----:B------:R-:W-:Y:S05]  /*1b9d0*/  BSYNC B1 ;  /* 0x0000000000017941 */ /* 0x000fea0003800000 */
.L_x_9488:
[----:B------:R-:W2:Y:S01]  /*1b9e0*/  LDL.LU R2, [R1+0x1c] ;  /* 0x00001c0001027983 */ /* 0x000ea20000300800 */
[----:B------:R-:W-:Y:S01]  /*1b9f0*/  VIADD R9, R9, 0xfffffffe ;  /* 0xfffffffe09097836 */ /* 0x000fe20000000000 */
[----:B--2---:R-:W-:-:S04]  /*1ba00*/  LOP3.LUT R2, RZ, R2, RZ, 0x33, !PT ;  /* 0x00000002ff027212 */ /* 0x004fc800078e33ff */
[----:B------:R-:W-:-:S13]  /*1ba10*/  ISETP.NE.AND P0, PT, R9, R2, PT ;  /* 0x000000020900720c */ /* 0x000fda0003f05270 */
[----:B------:R-:W-:Y:S05]  /*1ba20*/  @!P0 BRA `(.L_x_9487) ;  /* 0x0000000c00a08947 */ /* 0x000fea0003800000 */
.L_x_9511:
        /* <DEDUP_REMOVED lines=32> */
.L_x_9499:
[----:B------:R-:W3:Y:S01]  /*1bc30*/  S2R R3, SR_CgaCtaId ;  /* 0x0000000000037919 */ /* 0x000ee20000008800 */
[----:B------:R-:W-:-:S04]  /*1bc40*/  MOV R2, 0x400 ;  /* 0x0000040000027802 */ /* 0x000fc80000000f00 */
[----:B---3--:R-:W-:Y:S02]  /*1bc50*/  LEA R2, R3, R2, 0x18 ;  /* 0x0000000203027211 */ /* 0x008fe400078ec0ff */
[----:B------:R-:W-:-:S03]  /*1bc60*/  SHF.L.U32 R3, R9, 0x1f, RZ ;  /* 0x0000001f09037819 */ /* 0x000fc600000006ff */
[----:B------:R-:W-:-:S04]  /*1bc70*/  IMAD R2, R10, 0x8, R2 ;  /* 0x000000080a027824 */ /* 0x000fc800078e0202 */
[----:B------:R-:W3:Y:S02]  /*1bc80*/  SYNCS.PHASECHK.TRANS64.TRYWAIT P0, [R2+URZ+0x22840], R3 ;  /* 0x02284003020075a7 */ /* 0x000ee4000800017f */
[----:B---3--:R-:W-:Y:S05]  /*1bc90*/  @!P0 BRA `(.L_x_9500) ;  /* 0x0000003000bc8947 */ /* 0x008fea0003800000 */
.L_x_9618:
        /* <DEDUP_REMOVED lines=11> */
.L_x_9501:
        /* <DEDUP_REMOVED lines=21> */
.L_x_9619:
        /* <DEDUP_REMOVED lines=8> */
.L_x_9503:
        /* <DEDUP_REMOVED lines=33> */
.L_x_9498:
[----:B------:R-:W-:Y:S05]  /*1c130*/  BSYNC B1 ;  /* 0x0000000000017941 */ /* 0x000fea0003800000 */
.L_x_9497:
        /* <DEDUP_REMOVED lines=32> */
.L_x_9506:
[----:B------:R-:W3:Y:S01]  /*1c340*/  S2R R3, SR_CgaCtaId ;  /* 0x0000000000037919 */ /* 0x000ee20000008800 */
[----:B------:R-:W-:-:S04]  /*1c350*/  MOV R2, 0x400 ;  /* 0x0000040000027802 */ /* 0x000fc80000000f00 */
[----:B---3--:R-:W-:Y:S02]  /*1c360*/  LEA R2, R3, R2, 0x18 ;  /* 0x0000000203027211 */ /* 0x008fe400078ec0ff */
[----:B------:R-:W-:-:S03]  /*1c370*/  SHF.L.U32 R3, R11, 0x1f, RZ ;  /* 0x0000001f0b037819 */ /* 0x000fc600000006ff */
[----:B------:R-:W-:-:S04]  /*1c380*/  IMAD R2, R12, 0x8, R2 ;  /* 0x000000080c027824 */ /* 0x000fc800078e0202 */
[----:B------:R-:W3:Y:S02]  /*1c390*/  SYNCS.PHASECHK.TRANS64.TRYWAIT P0, [R2+URZ+0x22840], R3 ;  /* 0x02284003020075a7 */ /* 0x000ee4000800017f */
[----:B---3--:R-:W-:Y:S05]  /*1c3a0*/  @!P0 BRA `(.L_x_9507) ;  /* 0x0000002c00208947 */ /* 0x008fea0003800000 */
.L_x_9620:
        /* <DEDUP_REMOVED lines=11> */
.L_x_9508:
        /* <DEDUP_REMOVED lines=22> */
.L_x_9621:
        /* <DEDUP_REMOVED lines=8> */
.L_x_9510:
        /* <DEDUP_REMOVED lines=34> */
.L_x_9505:
[----:B------:R-:W-:Y:S05]  /*1c860*/  BSYNC B1 ;  /* 0x0000000000017941 */ /* 0x000fea0003800000 */
.L_x_9504:
[----:B------:R-:W2:Y:S01]  /*1c870*/  LDL R2, [R1+0x14] ;  /* 0x0000140001027983 */ /* 0x000ea20000100800 */
[----:B------:R-:W-:Y:S01]  /*1c880*/  VIADD R5, R5, 0xfffffffe ;  /* 0xfffffffe05057836 */ /* 0x000fe20000000000 */
[----:B--2---:R-:W-:-:S13]  /*1c890*/  ISETP.GT.AND P0, PT, R9, R2, PT ;  /* 0x000000020900720c */ /* 0x004fda0003f04270 */
[----:B------:R-:W-:Y:S05]  /*1c8a0*/  @P0 BRA `(.L_x_9511) ;  /* 0xfffffff000600947 */ /* 0x000fea000383ffff */
.L_x_9487:
[----:B------:R-:W-:Y:S05]  /*1c8b0*/  BSYNC B0 ;  /* 0x0000000000007941 */ /* 0x000fea0003800000 */
.L_x_9486:
        /* <DEDUP_REMOVED lines=23> */
.L_x_9513:
[----:B------:R-:W-:Y:S05]  /*1ca30*/  BSYNC B0 ;  /* 0x0000000000007941 */ /* 0x000fea0003800000 */
.L_x_9512:
[----:B--2---:R-:W2:Y:S02]  /*1ca40*/  LDL.LU R2, [R1+0x8] ;  /* 0x0000080001027983 */ /* 0x004ea40000300800 */
[----:B--2---:R-:W-:-:S05]  /*1ca50*/  LOP3.LUT R2, R2, R0, RZ, 0x3c, !PT ;  /* 0x0000000002027212 */ /* 0x004fca00078e3cff */
[----:B------:R3:W-:Y:S02]  /*1ca60*/  STL [R1+0x8], R2 ;  /* 0x0000080201007387 */ /* 0x0007e40000100800 */
.L_x_9469:
[----:B------:R-:W-:Y:S05]  /*1ca70*/  BSYNC B6 ;  /* 0x0000000000067941 */ /* 0x000fea0003800000 */
.L_x_9467:
[----:B------:R-:W-:-:S03]  /*1ca80*/  UMOV UR4, 0xffffffff ;  /* 0xffffffff00047882 */ /* 0x000fc60000000000 */
[----:B------:R-:W-:Y:S05]  /*1ca90*/  BRA.DIV UR4, `(.L_x_9514) ;  /* 0x00000026048c7947 */ /* 0x000fea000b800000 */
[----:B------:R4:W0:Y:S04]  /*1caa0*/  SHFL.IDX PT, R4, R16, RZ, 0x1f ;  /* 0x00001fff10047589 */ /* 0x00082800000e0000 */
[----:B------:R-:W0:Y:S02]  /*1cab0*/  SHFL.IDX PT, R16, R16, 0x1, 0x1f ;  /* 0x00201f0010107f89 */ /* 0x000e2400000e0000 */
.L_x_9625:
        /* <DEDUP_REMOVED lines=13> */
.L_x_9516:
[----:B------:R-:W-:Y:S05]  /*1cb90*/  BSYNC B0 ;  /* 0x0000000000007941 */ /* 0x000fea0003800000 */
.L_x_9515:
        /* <DEDUP_REMOVED lines=23> */
.L_x_9633:
[----:B------:R-:W-:Y:S02]  /*1cd10*/  ULDC UR4, c[0x0][0xc10] ;  /* 0x0003040000047ab9 */ /* 0x000fe40000000800 */
[----:B------:R-:W-:-:S04]  /*1cd20*/  IMAD.U32 R5, RZ, RZ, UR4 ;  /* 0x00000004ff057e24 */ /* 0x000fc8000f8e00ff */
[----:B--2---:R-:W-:-:S04]  /*1cd30*/  IMAD R3, R14, R5, RZ ;  /* 0x000000050e037224 */ /* 0x004fc800078e02ff */
[----:B----4-:R-:W-:-:S05]  /*1cd40*/  IMAD.IADD R16, R16, 0x1, R3 ;  /* 0x0000000110107824 */ /* 0x010fca00078e0203 */
[----:B------:R-:W-:-:S13]  /*1cd50*/  ISETP.GT.AND P0, PT, R16, R4, PT ;  /* 0x000000041000720c */ /* 0x000fda0003f04270 */
[----:B------:R-:W-:Y:S05]  /*1cd60*/  @P0 BRA `(.L_x_9518) ;  /* 0x0000000000b40947 */ /* 0x000fea0003800000 */
[----:B------:R-:W2:Y:S02]  /*1cd70*/  LDC R0, c[0x0][0xc14] ;  /* 0x00030500ff007b82 */ /* 0x000ea40000000800 */
.L_x_9523:
        /* <DEDUP_REMOVED lines=14> */
.L_x_9521:
[----:B------:R-:W-:Y:S05]  /*1ce60*/  BSYNC B0 ;  /* 0x0000000000007941 */ /* 0x000fea0003800000 */
.L_x_9520:
[----:B------:R-:W-:-:S03]  /*1ce70*/  UMOV UR4, 0xffffffff ;  /* 0xffffffff00047882 */ /* 0x000fc60000000000 */
[----:B------:R-:W-:Y:S05]  /*1ce80*/  BRA.DIV UR4, `(.L_x_9522) ;  /* 0x0000002604ac7947 */ /* 0x000fea000b800000 */
[----:B-----5:R-:W3:Y:S01]  /*1ce90*/  SHFL.UP PT, R14, R17, 0x1, RZ ;  /* 0x04200000110e7989 */ /* 0x020ee200000e00ff */
[C---:B------:R-:W-:Y:S02]  /*1cea0*/  ISETP.NE.AND P0, PT, R7.reuse, RZ, PT ;  /* 0x000000ff0700720c */ /* 0x040fe40003f05270 */
[C---:B------:R-:W-:Y:S02]  /*1ceb0*/  ISETP.GE.U32.AND P1, PT, R7.reuse, 0x2, PT ;  /* 0x000000020700780c */ /* 0x040fe40003f26070 */
[----:B---3--:R-:W-:Y:S02]  /*1cec0*/  SEL R14, R14, RZ, P0 ;  /* 0x000000ff0e0e7207 */ /* 0x008fe40000000000 */
[----:B------:R-:W-:-:S03]  /*1ced0*/  ISETP.GE.U32.AND P0, PT, R7, 0x4, PT ;  /* 0x000000040700780c */ /* 0x000fc60003f06070 */
[----:B------:R-:W-:-:S05]  /*1cee0*/  IMAD.IADD R13, R17, 0x1, R14 ;  /* 0x00000001110d7824 */ /* 0x000fca00078e020e */
[----:B------:R-:W3:Y:S02]  /*1cef0*/  SHFL.UP PT, R14, R13, 0x2, RZ ;  /* 0x044000000d0e7989 */ /* 0x000ee400000e00ff */
[----:B---3--:R-:W-:Y:S02]  /*1cf00*/  SEL R14, R14, RZ, P1 ;  /* 0x000000ff0e0e7207 */ /* 0x008fe40000800000 */
[----:B------:R-:W-:-:S03]  /*1cf10*/  ISETP.GE.U32.AND P1, PT, R7, 0x8, PT ;  /* 0x000000080700780c */ /* 0x000fc60003f26070 */
[----:B--2---:R-:W-:-:S05]  /*1cf20*/  IMAD.IADD R3, R13, 0x1, R14 ;  /* 0x000000010d037824 */ /* 0x004fca00078e020e */
[----:B------:R-:W2:Y:S02]  /*1cf30*/  SHFL.UP PT, R14, R3, 0x4, RZ ;  /* 0x04800000030e7989 */ /* 0x000ea400000e00ff */
[----:B--2---:R-:W-:Y:S02]  /*1cf40*/  SEL R14, R14, RZ, P0 ;  /* 0x000000ff0e0e7207 */ /* 0x004fe40000000000 */
[----:B------:R-:W-:-:S03]  /*1cf50*/  ISETP.GE.U32.AND P0, PT, R7, 0x10, PT ;  /* 0x000000100700780c */ /* 0x000fc60003f06070 */
[----:B------:R-:W-:-:S05]  /*1cf60*/  IMAD.IADD R5, R3, 0x1, R14 ;  /* 0x0000000103057824 */ /* 0x000fca00078e020e */
[----:B------:R-:W2:Y:S02]  /*1cf70*/  SHFL.UP PT, R14, R5, 0x8, RZ ;  /* 0x05000000050e7989 */ /* 0x000ea400000e00ff */
[----:B--2---:R-:W-:-:S05]  /*1cf80*/  SEL R6, R14, RZ, P1 ;  /* 0x000000ff0e067207 */ /* 0x004fca0000800000 */
[----:B------:R-:W-:-:S05]  /*1cf90*/  IMAD.IADD R6, R5, 0x1, R6 ;  /* 0x0000000105067824 */ /* 0x000fca00078e0206 */
[----:B------:R-:W2:Y:S02]  /*1cfa0*/  SHFL.UP PT, R14, R6, 0x10, RZ ;  /* 0x06000000060e7989 */ /* 0x000ea400000e00ff */
[----:B--2---:R-:W-:-:S05]  /*1cfb0*/  SEL R7, R14, RZ, P0 ;  /* 0x000000ff0e077207 */ /* 0x004fca0000000000 */
[----:B0-----:R-:W-:-:S05]  /*1cfc0*/  IMAD.IADD R2, R6, 0x1, R7 ;  /* 0x0000000106027824 */ /* 0x001fca00078e0207 */
[----:B------:R0:W2:Y:S02]  /*1cfd0*/  SHFL.IDX PT, R14, R2, 0x1f, 0x1f ;  /* 0x03e01f00020e7f89 */ /* 0x0000a400000e0000 */
.L_x_9641:
[----:B------:R-:W-:Y:S02]  /*1cfe0*/  ULDC UR4, c[0x0][0xc10] ;  /* 0x0003040000047ab9 */ /* 0x000fe40000000800 */
[----:B------:R-:W-:-:S04]  /*1cff0*/  IMAD.U32 R5, RZ, RZ, UR4 ;  /* 0x00000004ff057e24 */ /* 0x000fc8000f8e00ff */
[----:B--2---:R-:W-:-:S04]  /*1d000*/  IMAD R3, R14, R5, RZ ;  /* 0x000000050e037224 */ /* 0x004fc800078e02ff */
[----:B------:R-:W-:-:S05]  /*1d010*/  IMAD.IADD R16, R3, 0x1, R16 ;  /* 0x0000000103107824 */ /* 0x000fca00078e0210 */
[----:B------:R-:W-:-:S13]  /*1d020*/  ISETP.GT.AND P0, PT, R16, R4, PT ;  /* 0x000000041000720c */ /* 0x000fda0003f04270 */
[----:B------:R-:W-:Y:S05]  /*1d030*/  @!P0 BRA `(.L_x_9523) ;  /* 0xfffffffc00508947 */ /* 0x000fea000383ffff */
.L_x_9518:
        /* <DEDUP_REMOVED lines=8> */
.L_x_9645:
[----:B------:R-:W-:Y:S01]  /*1d0c0*/  ISETP.NE.AND P0, PT, R3, RZ, PT ;  /* 0x000000ff0300720c */ /* 0x000fe20003f05270 */
[----:B------:R-:W-:-:S12]  /*1d0d0*/  IMAD.MOV.U32 R7, RZ, RZ, RZ ;  /* 0x000000ffff077224 */ /* 0x000fd800078e00ff */
[----:B------:R-:W-:Y:S05]  /*1d0e0*/  @!P0 BRA `(.L_x_9525) ;  /* 0x0000000000108947 */ /* 0x000fea0003800000 */
[----:B------:R-:W-:Y:S01]  /*1d0f0*/  UMOV UR4, 0xffffffff ;  /* 0xffffffff00047882 */ /* 0x000fe20000000000 */
[----:B------:R-:W-:Y:S02]  /*1d100*/  VIADD R12, R6, 0xffffffff ;  /* 0xffffffff060c7836 */ /* 0x000fe40000000000 */
[----:B------:R-:W-:Y:S05]  /*1d110*/  BRA.DIV UR4, `(.L_x_9526) ;  /* 0x0000002a04207947 */ /* 0x000fea000b800000 */
[----:B------:R4:W0:Y:S02]  /*1d120*/  SHFL.IDX PT, R7, R2, R12, 0x1f ;  /* 0x00001f0c02077589 */ /* 0x00082400000e0000 */
.L_x_9525:
[----:B0---4-:R-:W0:Y:S01]  /*1d130*/  LDC.64 R2, c[0x0][0xc68] ;  /* 0x00031a00ff027b82 */ /* 0x011e220000000a00 */
[----:B------:R-:W-:-:S04]  /*1d140*/  IMAD.IADD R19, R6, 0x1, R19 ;  /* 0x0000000106137824 */ /* 0x000fc800078e0213 */
[----:B0-----:R-:W-:-:S05]  /*1d150*/  IMAD.WIDE R2, R19, 0x4, R2 ;  /* 0x0000000413027825 */ /* 0x001fca00078e0202 */
[----:B-1----:R-:W2:Y:S01]  /*1d160*/  LDG.E R9, desc[UR40][R2.64] ;  /* 0x0000002802097981 */ /* 0x002ea2000c1e1900 */
[----:B------:R-:W-:-:S04]  /*1d170*/  IMAD R16, R7, R5, R16 ;  /* 0x0000000507107224 */ /* 0x000fc800078e0210 */
[----:B------:R-:W-:Y:S02]  /*1d180*/  IMAD.IADD R7, R4, 0x1, -R16 ;  /* 0x0000000104077824 */ /* 0x000fe400078e0a10 */
        /* <DEDUP_REMOVED lines=61> */
.L_x_9519:
[----:B------:R-:W-:Y:S01]  /*1d560*/  UMOV UR4, URZ ;  /* 0x0000003f00047c82 */ /* 0x000fe20008000000 */
[----:B------:R-:W-:Y:S01]  /*1d570*/  UMOV UR5, URZ ;  /* 0x0000003f00057c82 */ /* 0x000fe20008000000 */
[----:B------:R-:W-:Y:S01]  /*1d580*/  ULDC UR6, c[0x0][0xc14] ;  /* 0x0003050000067ab9 */ /* 0x000fe20000000800 */
[----:B------:R-:W-:Y:S02]  /*1d590*/  IMAD.MOV.U32 R16, RZ, RZ, R4 ;  /* 0x000000ffff107224 */ /* 0x000fe400078e0004 */
[----:B------:R-:W-:Y:S02]  /*1d5a0*/  IMAD.U32 R17, RZ, RZ, UR4 ;  /* 0x00000004ff117e24 */ /* 0x000fe4000f8e00ff */
[----:B------:R-:W-:Y:S02]  /*1d5b0*/  IMAD.U32 R18, RZ, RZ, UR5 ;  /* 0x00000005ff127e24 */ /* 0x000fe4000f8e00ff */
[----:B------:R-:W-:-:S07]  /*1d5c0*/  IMAD.U32 R19, RZ, RZ, UR6 ;  /* 0x00000006ff137e24 */ /* 0x000fce000f8e00ff */
.L_x_9527:
        /* <DEDUP_REMOVED lines=12> */
.L_x_9428:
        /* <DEDUP_REMOVED lines=12> */
.L_x_9648:
[----:B------:R-:W-:Y:S05]  /*1d750*/  BSYNC B0 ;  /* 0x0000000000007941 */ /* 0x000fea0003800000 */
.L_x_9529:
[----:B------:R-:W-:-:S03]  /*1d760*/  UMOV UR4, 0xffffffff ;  /* 0xffffffff00047882 */ /* 0x000fc60000000000 */
[----:B------:R-:W-:Y:S05]  /*1d770*/  BRA.DIV UR4, `(.L_x_9531) ;  /* 0x0000002204c47947 */ /* 0x000fea000b800000 */
[----:B------:R-:W2:Y:S02]  /*1d780*/  S2R R2, SR_TID.X ;  /* 0x0000000000027919 */ /* 0x000ea40000002100 */
[----:B--2---:R-:W-:-:S04]  /*1d790*/  SHF.R.U32.HI R2, RZ, 0x5, R2 ;  /* 0x00000005ff027819 */ /* 0x004fc80000011602 */
[----:B------:R-:W-:-:S05]  /*1d7a0*/  LOP3.LUT R2, R2, 0x3, RZ, 0xc0, !PT ;  /* 0x0000000302027812 */ /* 0x000fca00078ec0ff */
[----:B------:R2:W3:Y:S02]  /*1d7b0*/  SHFL.IDX PT, R14, R2, RZ, 0x1f ;  /* 0x00001fff020e7589 */ /* 0x0004e400000e0000 */
.L_x_9651:
[----:B---3--:R-:W-:-:S13]  /*1d7c0*/  ISETP.NE.AND P0, PT, R14, RZ, PT ;  /* 0x000000ff0e00720c */ /* 0x008fda0003f05270 */
[----:B------:R-:W-:Y:S05]  /*1d7d0*/  @P0 BRA `(.L_x_9207) ;  /* 0x0000000000940947 */ /* 0x000fea0003800000 */
[----:B------:R-:W-:-:S03]  /*1d7e0*/  UMOV UR4, 0xffffffff ;  /* 0xffffffff00047882 */ /* 0x000fc60000000000 */
[----:B------:R-:W-:Y:S05]  /*1d7f0*/  BRA.DIV UR4, `(.L_x_9532) ;  /* 0x0000002204d87947 */ /* 0x000fea000b800000 */
[----:B------:R-:W-:-:S13]  /*1d800*/  ELECT P6, URZ, PT ;  /* 0x00000000003f782f */ /* 0x000fda00038c0000 */
.L_x_9654:
[----:B------:R-:W-:Y:S05]  /*1d810*/  @!P6 BRA `(.L_x_9207) ;  /* 0x000000000084e947 */ /* 0x000fea0003800000 */
[----:B--2---:R-:W2:Y:S02]  /*1d820*/  LDL.LU R2, [R1+0x28] ;  /* 0x0000280001027983 */ /* 0x004ea40000300800 */
[----:B--2---:R-:W-:-:S04]  /*1d830*/  LOP3.LUT R2, R2, 0x2, RZ, 0xfc, !PT ;  /* 0x0000000202027812 */ /* 0x004fc800078efcff */
[----:B------:R-:W-:-:S13]  /*1d840*/  ISETP.NE.AND P2, PT, R2, 0x3, PT ;  /* 0x000000030200780c */ /* 0x000fda0003f45270 */
[----:B------:R-:W-:Y:S05]  /*1d850*/  @!P2 BRA `(.L_x_9533) ;  /* 0x000000000004a947 */ /* 0x000fea0003800000 */
[----:B------:R-:W-:Y:S01]  /*1d860*/  BPT.TRAP 0x1 ;  /* 0x000000040000795c */ /* 0x000fe20000300000 */
.L_x_9533:
        /* <DEDUP_REMOVED lines=14> */
.L_x_9655:
[----:B------:R-:W2:Y:S02]  /*1d950*/  SYNCS.PHASECHK.TRANS64.TRYWAIT P0, [R7+URZ], R2 ;  /* 0x00000002070075a7 */ /* 0x000ea4000800017f */
[----:B--2---:R-:W-:Y:S05]  /*1d960*/  @!P0 BRA `(.L_x_9535) ;  /* 0x0000002000b08947 */ /* 0x004fea0003800000 */
.L_x_9656:
[----:B------:R-:W-:Y:S05]  /*1d970*/  @!P2 BRA `(.L_x_9536) ;  /* 0x000000000004a947 */ /* 0x000fea0003800000 */
[----:B------:R-:W-:Y:S01]  /*1d980*/  BPT.TRAP 0x1 ;  /* 0x000000040000795c */ /* 0x000fe20000300000 */
.L_x_9536:
[----:B------:R-:W3:Y:S01]  /*1d990*/  LDL.LU R4, [R1] ;  /* 0x0000000001047983 */ /* 0x000ee20000300800 */
[----:B------:R-:W-:-:S04]  /*1d9a0*/  VIADD R0, R0, 0x22860 ;  /* 0x0002286000007836 */ /* 0x000fc80000000000 */
[----:B---3--:R-:W-:-:S04]  /*1d9b0*/  IMAD R4, R4, 0x8, R0 ;  /* 0x0000000804047824 */ /* 0x008fc800078e0200 */
[----:B------:R-:W3:Y:S02]  /*1d9c0*/  SYNCS.PHASECHK.TRANS64.TRYWAIT P0, [R4+URZ], R5 ;  /* 0x00000005040075a7 */ /* 0x000ee4000800017f */
[----:B---3--:R-:W-:Y:S05]  /*1d9d0*/  @!P0 BRA `(.L_x_9537) ;  /* 0x0000002000a88947 */ /* 0x008fea0003800000 */
.L_x_9657:
[----:B------:R-:W-:-:S07]  /*1d9e0*/  IMAD R3, R3, 0x8, R0 ;  /* 0x0000000803037824 */ /* 0x000fce00078e0200 */
.L_x_9538:
[----:B----4-:R4:W0:Y:S02]  /*1d9f0*/  SYNCS.PHASECHK.TRANS64.TRYWAIT P0, [R3+URZ], R2 ;  /* 0x00000002030075a7 */ /* 0x010824000800017f */
[----:B0-----:R-:W-:Y:S05]  /*1da00*/  @!P0 NANOSLEEP.SYNCS 0x989680 ;  /* 0x009896800000895d */ /* 0x001fea0003900000 */
[----:B------:R-:W0:Y:S02]  /*1da10*/  @!P0 SYNCS.PHASECHK.TRANS64 P0, [R3+URZ], R2 ;  /* 0x00000002030085a7 */ /* 0x000e24000800007f */
[----:B0-----:R-:W-:Y:S05]  /*1da20*/  @!P0 BRA `(.L_x_9538) ;  /* 0xfffffffc00f08947 */ /* 0x001fea000383ffff */
.L_x_9207:
[----:B------:R-:W-:Y:S05]  /*1da30*/  BSYNC B7 ;  /* 0x0000000000077941 */ /* 0x000fea0003800000 */
.L_x_9204:
[----:B------:R-:W-:Y:S05]  /*1da40*/  EXIT ;  /* 0x000000000000794d */ /* 0x000fea0003800000 */
.L_x_9233:
[----:B0-----:R0:W1:Y:S02]  /*1da50*/  SYNCS.PHASECHK.TRANS64.TRYWAIT P6, [R92+URZ+0x22890], R105 ;  /* 0x022890695c0075a7 */ /* 0x00106400080c017f */
[----:B-1----:R-:W-:Y:S05]  /*1da60*/  @!P6 NANOSLEEP.SYNCS 0x989680 ;  /* 0x009896800000e95d */ /* 0x002fea0003900000 */
[----:B------:R-:W1:Y:S02]  /*1da70*/  @!P6 SYNCS.PHASECHK.TRANS64 P6, [R92+URZ+0x22890], R105 ;  /* 0x022890695c00e5a7 */ /* 0x000e6400080c007f */
[----:B-1----:R-:W-:Y:S05]  /*1da80*/  @!P6 BRA `(.L_x_9233) ;  /* 0xfffffffc00f0e947 */ /* 0x002fea000383ffff */
[----:B------:R-:W-:Y:S05]  /*1da90*/  BRA `(.L_x_9539) ;  /* 0xfffffe54000c7947 */ /* 0x000fea000383ffff */
.L_x_9251:
[----:B0-----:R0:W1:Y:S02]  /*1daa0*/  SYNCS.PHASECHK.TRANS64.TRYWAIT P5, [R92+URZ+0x22890], R105 ;  /* 0x022890695c0075a7 */ /* 0x00106400080a017f */
[----:B-1----:R-:W-:Y:S05]  /*1dab0*/  @!P5 NANOSLEEP.SYNCS 0x989680 ;  /* 0x009896800000d95d */ /* 0x002fea0003900000 */
[----:B------:R-:W1:Y:S02]  /*1dac0*/  @!P5 SYNCS.PHASECHK.TRANS64 P5, [R92+URZ+0x22890], R105 ;  /* 0x022890695c00d5a7 */ /* 0x000e6400080a007f */
[----:B-1----:R-:W-:Y:S05]  /*1dad0*/  @!P5 BRA `(.L_x_9251) ;  /* 0xfffffffc00f0d947 */ /* 0x002fea000383ffff */
[----:B------:R-:W-:Y:S05]  /*1dae0*/  BRA `(.L_x_9540) ;  /* 0xfffffe6400bc7947 */ /* 0x000fea000383ffff */
.L_x_9260:
[----:B0-----:R0:W1:Y:S02]  /*1daf0*/  SYNCS.PHASECHK.TRANS64.TRYWAIT P4, [R92+URZ+0x22890], R105 ;  /* 0x022890695c0075a7 */ /* 0x001064000808017f */
[----:B-1----:R-:W-:Y:S05]  /*1db00*/  @!P4 NANOSLEEP.SYNCS 0x989680 ;  /* 0x009896800000c95d */ /* 0x002fea0003900000 */
[----:B------:R-:W1:Y:S02]  /*1db10*/  @!P4 SYNCS.PHASECHK.TRANS64 P4, [R92+URZ+0x22890], R105 ;  /* 0x022890695c00c5a7 */ /* 0x000e64000808007f */
[----:B-1----:R-:W-:Y:S05]  /*1db20*/  @!P4 BRA `(.L_x_9260) ;  /* 0xfffffffc00f0c947 */ /* 0x002fea000383ffff */
[----:B------:R-:W-:Y:S05]  /*1db30*/  BRA `(.L_x_9541) ;  /* 0xfffffe7400e47947 */ /* 0x000fea000383ffff */
.L_x_9266:
[----:B--2---:R2:W3:Y:S02]  /*1db40*/  SYNCS.PHASECHK.TRANS64.TRYWAIT P3, [R92+URZ+0x228b0], R105 ;  /* 0x0228b0695c0075a7 */ /* 0x0044e4000806017f */
[----:B---3--:R-:W-:Y:S05]  /*1db50*/  @!P3 NANOSLEEP.SYNCS 0x989680 ;  /* 0x009896800000b95d */ /* 0x008fea0003900000 */
[----:B------:R-:W3:Y:S02]  /*1db60*/  @!P3 SYNCS.PHASECHK.TRANS64 P3, [R92+URZ+0x228b0], R105 ;  /* 0x0228b0695c00b5a7 */ /* 0x000ee4000806007f */
[----:B---3--:R-:W-:Y:S05]  /*1db70*/  @!P3 BRA `(.L_x_9266) ;  /* 0xfffffffc00f0b947 */ /* 0x008fea000383ffff */
[----:B------:R-:W-:Y:S05]  /*1db80*/  BRA `(.L_x_9542) ;  /* 0xfffffe7800747947 */ /* 0x000fea000383ffff */
.L_x_9282:
[----:B------:R-:W0:Y:S01]  /*1db90*/  S2R R9, SR_TID.X ;  /* 0x0000000000097919 */ /* 0x000e220000002100 */
[----:B------:R-:W-:Y:S01]  /*1dba0*/  BSSY B0, `(.L_x_9543) ;  /* 0x000000c000007945 */ /* 0x000fe20003800000 */
[----:B------:R-:W-:Y:S02]  /*1dbb0*/  IMAD.MOV.U32 R12, RZ, RZ, RZ ;  /* 0x000000ffff0c7224 */ /* 0x000fe400078e00ff */
[----:B------:R-:W-:Y:S02]  /*1dbc0*/  IMAD.MOV.U32 R11, RZ, RZ, 0x1f ;  /* 0x0000001fff0b7424 */ /* 0x000fe400078e00ff */
[----:B------:R-:W-:Y:S02]  /*1dbd0*/  IMAD.MOV.U32 R15, RZ, RZ, -0x1 ;  /* 0xffffffffff0f7424 */ /* 0x000fe400078e00ff */
[----:B0-----:R-:W-:-:S05]  /*1dbe0*/  VIADD R9, R9, 0xffffff80 ;  /* 0xffffff8009097836 */ /* 0x001fca0000000000 */
[----:B------:R-:W-:-:S04]  /*1dbf0*/  SHF.R.S32.HI R8, RZ, 0x1f, R9 ;  /* 0x0000001fff087819 */ /* 0x000fc80000011409 */
[----:B------:R-:W-:-:S04]  /*1dc00*/  LEA.HI R8, R8, R9, RZ, 0x7 ;  /* 0x0000000908087211 */ /* 0x000fc800078f38ff */
[----:B------:R-:W-:-:S05]  /*1dc10*/  SHF.R.S32.HI R8, RZ, 0x7, R8 ;  /* 0x00000007ff087819 */ /* 0x000fca0000011408 */
[----:B------:R-:W-:-:S07]  /*1dc20*/  IMAD.MOV.U32 R13, RZ, RZ, R8 ;  /* 0x000000ffff0d7224 */ /* 0x000fce00078e0008 */
[----:B-----5:R-:W-:Y:S05]  /*1dc30*/  WARPSYNC.COLLECTIVE R15, `(.L_x_9544) ;  /* 0x000000000f087348 */ /* 0x020fea0003c00000 */
[----:B------:R0:W1:Y:S02]  /*1dc40*/  SHFL.IDX P6, R14, R13, R12, R11 ;  /* 0x0000000c0d0e7389 */ /* 0x00006400000c000b */
[----:B01---5:R-:W-:Y:S01]  /*1dc50*/  ENDCOLLECTIVE ;  /* 0x000000000000791b */ /* 0x023fe20003800000 */
.L_x_9544:
[----:B------:R-:W-:Y:S05]  /*1dc60*/  BSYNC B0 ;  /* 0x0000000000007941 */ /* 0x000fea0003800000 */
.L_x_9543:
[----:B------:R-:W-:Y:S05]  /*1dc70*/  BRA `(.L_x_9545) ;  /* 0xfffffe8400dc7947 */ /* 0x000fea000383ffff */
.L_x_9298:
        /* <DEDUP_REMOVED lines=8> */
.L_x_9547:
[----:B------:R-:W-:Y:S05]  /*1dd00*/  BSYNC B1 ;  /* 0x0000000000017941 */ /* 0x000fea0003800000 */
.L_x_9546:
[----:B------:R-:W-:Y:S05]  /*1dd10*/  BRA `(.L_x_9548) ;  /* 0xfffffe9400247947 */ /* 0x000fea000383ffff */
.L_x_9299:
        /* <DEDUP_REMOVED lines=8> */
.L_x_9550:
[----:B------:R-:W-:Y:S05]  /*1dda0*/  BSYNC B1 ;  /* 0x0000000000017941 */ /* 0x000fea0003800000 */
.L_x_9549:
[----:B------:R-:W-:Y:S05]  /*1ddb0*/  BRA `(.L_x_9551) ;  /* 0xfffffe9400047947 */ /* 0x000fea000383ffff */
.L_x_9300:
        /* <DEDUP_REMOVED lines=8> */
.L_x_9553:
[----:B------:R-:W-:Y:S05]  /*1de40*/  BSYNC B1 ;  /* 0x0000000000017941 */ /* 0x000fea0003800000 */
.L_x_9552:
[----:B------:R-:W-:Y:S05]  /*1de50*/  BRA `(.L_x_9554) ;  /* 0xfffffe9000e47947 */ /* 0x000fea000383ffff */
.L_x_9301:
        /* <DEDUP_REMOVED lines=8> */
.L_x_9556:
[----:B------:R-:W-:Y:S05]  /*1dee0*/  BSYNC B1 ;  /* 0x0000000000017941 */ /* 0x000fea0003800000 */
.L_x_9555:
[----:B------:R-:W-:Y:S05]  /*1def0*/  BRA `(.L_x_9557) ;  /* 0xfffffe9000c47947 */ /* 0x000fea000383ffff */
.L_x_9302:
        /* <DEDUP_REMOVED lines=8> */
.L_x_9559:
[----:B------:R-:W-:Y:S05]  /*1df80*/  BSYNC B1 ;  /* 0x0000000000017941 */ /* 0x000fea0003800000 */
.L_x_9558:
[----:B------:R-:W-:Y:S05]  /*1df90*/  BRA `(.L_x_9560) ;  /* 0xfffffe9000a47947 */ /* 0x000fea000383ffff */
.L_x_9303:
        /* <DEDUP_REMOVED lines=8> */
.L_x_9562:
[----:B------:R-:W-:Y:S05]  /*1e020*/  BSYNC B1 ;  /* 0x0000000000017941 */ /* 0x000fea0003800000 */
.L_x_9561:
[----:B------:R-:W-:Y:S05]  /*1e030*/  BRA `(.L_x_9563) ;  /* 0xfffffe9000847947 */ /* 0x000fea000383ffff */
.L_x_9304:
        /* <DEDUP_REMOVED lines=8> */
.L_x_9565:
[----:B------:R-:W-:Y:S05]  /*1e0c0*/  BSYNC B1 ;  /* 0x0000000000017941 */ /* 0x000fea0003800000 */
.L_x_9564:
[----:B------:R-:W-:Y:S05]  /*1e0d0*/  BRA `(.L_x_9566) ;  /* 0xfffffe9000647947 */ /* 0x000fea000383ffff */
.L_x_9305:
        /* <DEDUP_REMOVED lines=8> */
.L_x_9568:
[----:B------:R-:W-:Y:S05]  /*1e160*/  BSYNC B1 ;  /* 0x0000000000017941 */ /* 0x000fea0003800000 */
.L_x_9567:
[----:B------:R-:W-:Y:S05]  /*1e170*/  BRA `(.L_x_9569) ;  /* 0xfffffe9000447947 */ /* 0x000fea000383ffff */
.L_x_9307:
[----:B0-----:R0:W1:Y:S02]  /*1e180*/  SYNCS.PHASECHK.TRANS64.TRYWAIT P2, [R17+URZ+0x22800], R6 ;  /* 0x02280006110075a7 */ /* 0x001064000804017f */
[----:B-1----:R-:W-:Y:S05]  /*1e190*/  @!P2 NANOSLEEP.SYNCS 0x989680 ;  /* 0x009896800000a95d */ /* 0x002fea0003900000 */
[----:B------:R-:W1:Y:S02]  /*1e1a0*/  @!P2 SYNCS.PHASECHK.TRANS64 P2, [R17+URZ+0x22800], R6 ;  /* 0x022800061100a5a7 */ /* 0x000e64000804007f */
[----:B-1----:R-:W-:Y:S05]  /*1e1b0*/  @!P2 BRA `(.L_x_9307) ;  /* 0xfffffffc00f0a947 */ /* 0x002fea000383ffff */
[----:B------:R-:W-:Y:S05]  /*1e1c0*/  BRA `(.L_x_9570) ;  /* 0xfffffe9000c47947 */ /* 0x000fea000383ffff */
.L_x_9315:
        /* <DEDUP_REMOVED lines=8> */
.L_x_9572:
[----:B------:R-:W-:Y:S05]  /*1e250*/  BSYNC B1 ;  /* 0x0000000000017941 */ /* 0x000fea0003800000 */
.L_x_9571:
[----:B------:R-:W-:Y:S05]  /*1e260*/  BRA `(.L_x_9573) ;  /* 0xfffffea000e07947 */ /* 0x000fea000383ffff */
.L_x_9316:
        /* <DEDUP_REMOVED lines=8> */
.L_x_9575:
[----:B------:R-:W-:Y:S05]  /*1e2f0*/  BSYNC B1 ;  /* 0x0000000000017941 */ /* 0x000fea0003800000 */
.L_x_9574:
[----:B------:R-:W-:Y:S05]  /*1e300*/  BRA `(.L_x_9576) ;  /* 0xfffffea000c07947 */ /* 0x000fea000383ffff */
.L_x_9317:
        /* <DEDUP_REMOVED lines=8> */
.L_x_9578:
[----:B------:R-:W-:Y:S05]  /*1e390*/  BSYNC B1 ;  /* 0x0000000000017941 */ /* 0x000fea0003800000 */
.L_x_9577:
[----:B------:R-:W-:Y:S05]  /*1e3a0*/  BRA `(.L_x_9579) ;  /* 0xfffffea000a07947 */ /* 0x000fea000383ffff */
.L_x_9318:
        /* <DEDUP_REMOVED lines=8> */
.L_x_9581:
[----:B------:R-:W-:Y:S05]  /*1e430*/  BSYNC B1 ;  /* 0x0000000000017941 */ /* 0x000fea0003800000 */
.L_x_9580:
[----:B------:R-:W-:Y:S05]  /*1e440*/  BRA `(.L_x_9582) ;  /* 0xfffffea000807947 */ /* 0x000fea000383ffff */
.L_x_9319:
        /* <DEDUP_REMOVED lines=8> */
.L_x_9584:
[----:B------:R-:W-:Y:S05]  /*1e4d0*/  BSYNC B1 ;  /* 0x0000000000017941 */ /* 0x000fea0003800000 */
.L_x_9583:
[----:B------:R-:W-:Y:S05]  /*1e4e0*/  BRA `(.L_x_9585) ;  /* 0xfffffea000607947 */ /* 0x000fea000383ffff */
.L_x_9320:
        /* <DEDUP_REMOVED lines=8> */
.L_x_9587:
[----:B------:R-:W-:Y:S05]  /*1e570*/  BSYNC B1 ;  /* 0x0000000000017941 */ /* 0x000fea0003800000 */
.L_x_9586:
[----:B------:R-:W-:Y:S05]  /*1e580*/  BRA `(.L_x_9588) ;  /* 0xfffffea000447947 */ /* 0x000fea000383ffff */
.L_x_9321:
        /* <DEDUP_REMOVED lines=8> */
.L_x_9590:
[----:B------:R-:W-:Y:S05]  /*1e610*/  BSYNC B1 ;  /* 0x0000000000017941 */ /* 0x000fea0003800000 */
.L_x_9589:
[----:B------:R-:W-:Y:S05]  /*1e620*/  BRA `(.L_x_9591) ;  /* 0xfffffea000287947 */ /* 0x000fea000383ffff */
.L_x_9322:
        /* <DEDUP_REMOVED lines=8> */
.L_x_9593:
[----:B------:R-:W-:Y:S05]  /*1e6b0*/  BSYNC B1 ;  /* 0x0000000000017941 */ /* 0x000fea0003800000 */
.L_x_9592:
[----:B------:R-:W-:Y:S05]  /*1e6c0*/  BRA `(.L_x_9594) ;  /* 0xfffffea0000c7947 */ /* 0x000fea000383ffff */
.L_x_9324:
[----:B0-----:R0:W1:Y:S02]  /*1e6d0*/  SYNCS.PHASECHK.TRANS64.TRYWAIT P1, [R17+URZ+0x22800], R4 ;  /* 0x02280004110075a7 */ /* 0x001064000802017f */
[----:B-1----:R-:W-:Y:S05]  /*1e6e0*/  @!P1 NANOSLEEP.SYNCS 0x989680 ;  /* 0x009896800000995d */ /* 0x002fea0003900000 */
[----:B------:R-:W1:Y:S02]  /*1e6f0*/  @!P1 SYNCS.PHASECHK.TRANS64 P1, [R17+URZ+0x22800], R4 ;  /* 0x02280004110095a7 */ /* 0x000e64000802007f */
[----:B-1----:R-:W-:Y:S05]  /*1e700*/  @!P1 BRA `(.L_x_9324) ;  /* 0xfffffffc00f09947 */ /* 0x002fea000383ffff */
[----:B------:R-:W-:Y:S05]  /*1e710*/  BRA `(.L_x_9595) ;  /* 0xfffffea0007c7947 */ /* 0x000fea000383ffff */
.L_x_9330:
[----:B--2---:R2:W3:Y:S02]  /*1e720*/  SYNCS.PHASECHK.TRANS64.TRYWAIT P2, [R7+URZ+0x22830], R72 ;  /* 0x02283048070075a7 */ /* 0x0044e4000804017f */
[----:B---3--:R-:W-:Y:S05]  /*1e730*/  @!P2 NANOSLEEP.SYNCS 0x989680 ;  /* 0x009896800000a95d */ /* 0x008fea0003900000 */
[----:B------:R-:W3:Y:S02]  /*1e740*/  @!P2 SYNCS.PHASECHK.TRANS64 P2, [R7+URZ+0x22830], R72 ;  /* 0x022830480700a5a7 */ /* 0x000ee4000804007f */
[----:B---3--:R-:W-:Y:S05]  /*1e750*/  @!P2 BRA `(.L_x_9330) ;  /* 0xfffffffc00f0a947 */ /* 0x008fea000383ffff */
[----:B------:R-:W-:Y:S05]  /*1e760*/  BRA `(.L_x_9329) ;  /* 0xfffffeb0002c7947 */ /* 0x000fea000383ffff */
.L_x_9343:
[----:B-1----:R1:W2:Y:S02]  /*1e770*/  SYNCS.PHASECHK.TRANS64.TRYWAIT P2, [R7+URZ+0x22850], R72 ;  /* 0x02285048070075a7 */ /* 0x0022a4000804017f */
[----:B--2---:R-:W-:Y:S05]  /*1e780*/  @!P2 NANOSLEEP.SYNCS 0x989680 ;  /* 0x009896800000a95d */ /* 0x004fea0003900000 */
[----:B------:R-:W2:Y:S02]  /*1e790*/  @!P2 SYNCS.PHASECHK.TRANS64 P2, [R7+URZ+0x22850], R72 ;  /* 0x022850480700a5a7 */ /* 0x000ea4000804007f */
[----:B--2---:R-:W-:Y:S05]  /*1e7a0*/  @!P2 BRA `(.L_x_9343) ;  /* 0xfffffffc00f0a947 */ /* 0x004fea000383ffff */
[----:B------:R-:W-:Y:S05]  /*1e7b0*/  BRA `(.L_x_9342) ;  /* 0xfffffed000e47947 */ /* 0x000fea000383ffff */
.L_x_9352:
[----:B-1----:R1:W2:Y:S02]  /*1e7c0*/  SYNCS.PHASECHK.TRANS64.TRYWAIT P2, [R209+URZ+0x22830], R210 ;  /* 0x022830d2d10075a7 */ /* 0x0022a4000804017f */
[----:B--2---:R-:W-:Y:S05]  /*1e7d0*/  @!P2 NANOSLEEP.SYNCS 0x989680 ;  /* 0x009896800000a95d */ /* 0x004fea0003900000 */
[----:B------:R-:W2:Y:S02]  /*1e7e0*/  @!P2 SYNCS.PHASECHK.TRANS64 P2, [R209+URZ+0x22830], R210 ;  /* 0x022830d2d100a5a7 */ /* 0x000ea4000804007f */
[----:B--2---:R-:W-:Y:S05]  /*1e7f0*/  @!P2 BRA `(.L_x_9352) ;  /* 0xfffffffc00f0a947 */ /* 0x004fea000383ffff */
[----:B------:R-:W-:Y:S05]  /*1e800*/  BRA `(.L_x_9351) ;  /* 0xfffffed8009c7947 */ /* 0x000fea000383ffff */
.L_x_9365:
[----:B-1----:R1:W2:Y:S02]  /*1e810*/  SYNCS.PHASECHK.TRANS64.TRYWAIT P2, [R209+URZ+0x22850], R210 ;  /* 0x022850d2d10075a7 */ /* 0x0022a4000804017f */
[----:B--2---:R-:W-:Y:S05]  /*1e820*/  @!P2 NANOSLEEP.SYNCS 0x989680 ;  /* 0x009896800000a95d */ /* 0x004fea0003900000 */
[----:B------:R-:W2:Y:S02]  /*1e830*/  @!P2 SYNCS.PHASECHK.TRANS64 P2, [R209+URZ+0x22850], R210 ;  /* 0x022850d2d100a5a7 */ /* 0x000ea4000804007f */
[----:B--2---:R-:W-:Y:S05]  /*1e840*/  @!P2 BRA `(.L_x_9365) ;  /* 0xfffffffc00f0a947 */ /* 0x004fea000383ffff */
[----:B------:R-:W-:Y:S05]  /*1e850*/  BRA `(.L_x_9364) ;  /* 0xffffff0400947947 */ /* 0x000fea000383ffff */
.L_x_9375:
[----:B-1----:R1:W2:Y:S02]  /*1e860*/  SYNCS.PHASECHK.TRANS64.TRYWAIT P3, [R206+URZ+0x22830], R7 ;  /* 0x02283007ce0075a7 */ /* 0x0022a4000806017f */
[----:B--2---:R-:W-:Y:S05]  /*1e870*/  @!P3 NANOSLEEP.SYNCS 0x989680 ;  /* 0x009896800000b95d */ /* 0x004fea0003900000 */
[----:B------:R-:W2:Y:S02]  /*1e880*/  @!P3 SYNCS.PHASECHK.TRANS64 P3, [R206+URZ+0x22830], R7 ;  /* 0x02283007ce00b5a7 */ /* 0x000ea4000806007f */
[----:B--2---:R-:W-:Y:S05]  /*1e890*/  @!P3 BRA `(.L_x_9375) ;  /* 0xfffffffc00f0b947 */ /* 0x004fea000383ffff */
[----:B------:R-:W-:Y:S05]  /*1e8a0*/  BRA `(.L_x_9374) ;  /* 0xffffff0c005c7947 */ /* 0x000fea000383ffff */
.L_x_9380:
[----:B--2---:R2:W3:Y:S02]  /*1e8b0*/  SYNCS.PHASECHK.TRANS64.TRYWAIT P3, [R206+URZ+0x22850], R7 ;  /* 0x02285007ce0075a7 */ /* 0x0044e4000806017f */
[----:B---3--:R-:W-:Y:S05]  /*1e8c0*/  @!P3 NANOSLEEP.SYNCS 0x989680 ;  /* 0x009896800000b95d */ /* 0x008fea0003900000 */
[----:B------:R-:W3:Y:S02]  /*1e8d0*/  @!P3 SYNCS.PHASECHK.TRANS64 P3, [R206+URZ+0x22850], R7 ;  /* 0x02285007ce00b5a7 */ /* 0x000ee4000806007f */
[----:B---3--:R-:W-:Y:S05]  /*1e8e0*/  @!P3 BRA `(.L_x_9380) ;  /* 0xfffffffc00f0b947 */ /* 0x008fea000383ffff */
[----:B------:R-:W-:Y:S05]  /*1e8f0*/  BRA `(.L_x_9379) ;  /* 0xffffff2400b87947 */ /* 0x000fea000383ffff */
.L_x_9386:
[----:B-1----:R1:W2:Y:S02]  /*1e900*/  SYNCS.PHASECHK.TRANS64.TRYWAIT P2, [R206+URZ+0x22830], R205 ;  /* 0x022830cdce0075a7 */ /* 0x0022a4000804017f */
[----:B--2---:R-:W-:Y:S05]  /*1e910*/  @!P2 NANOSLEEP.SYNCS 0x989680 ;  /* 0x009896800000a95d */ /* 0x004fea0003900000 */
[----:B------:R-:W2:Y:S02]  /*1e920*/  @!P2 SYNCS.PHASECHK.TRANS64 P2, [R206+URZ+0x22830], R205 ;  /* 0x022830cdce00a5a7 */ /* 0x000ea4000804007f */
[----:B--2---:R-:W-:Y:S05]  /*1e930*/  @!P2 BRA `(.L_x_9386) ;  /* 0xfffffffc00f0a947 */ /* 0x004fea000383ffff */
[----:B------:R-:W-:Y:S05]  /*1e940*/  BRA `(.L_x_9385) ;  /* 0xffffff2800f07947 */ /* 0x000fea000383ffff */
.L_x_9399:
[----:B-1----:R1:W2:Y:S02]  /*1e950*/  SYNCS.PHASECHK.TRANS64.TRYWAIT P2, [R206+URZ+0x22850], R205 ;  /* 0x022850cdce0075a7 */ /* 0x0022a4000804017f */
[----:B--2---:R-:W-:Y:S05]  /*1e960*/  @!P2 NANOSLEEP.SYNCS 0x989680 ;  /* 0x009896800000a95d */ /* 0x004fea0003900000 */
[----:B------:R-:W2:Y:S02]  /*1e970*/  @!P2 SYNCS.PHASECHK.TRANS64 P2, [R206+URZ+0x22850], R205 ;  /* 0x022850cdce00a5a7 */ /* 0x000ea4000804007f */
[----:B--2---:R-:W-:Y:S05]  /*1e980*/  @!P2 BRA `(.L_x_9399) ;  /* 0xfffffffc00f0a947 */ /* 0x004fea000383ffff */
[----:B------:R-:W-:Y:S05]  /*1e990*/  BRA `(.L_x_9398) ;  /* 0xffffff5400e87947 */ /* 0x000fea000383ffff */
.L_x_9442:
        /* <DEDUP_REMOVED lines=11> */
.L_x_9597:
[----:B------:R-:W-:Y:S05]  /*1ea50*/  BSYNC B1 ;  /* 0x0000000000017941 */ /* 0x000fea0003800000 */
.L_x_9596:
[----:B------:R-:W-:Y:S05]  /*1ea60*/  BRA `(.L_x_9598) ;  /* 0xffffffa4005c7947 */ /* 0x000fea000383ffff */
.L_x_9443:
[----:B------:R-:W-:Y:S01]  /*1ea70*/  BSSY B1, `(.L_x_9599) ;  /* 0x0000006000017945 */ /* 0x000fe20003800000 */
[----:B------:R-:W-:-:S07]  /*1ea80*/  IMAD.MOV.U32 R15, RZ, RZ, -0x1 ;  /* 0xffffffffff0f7424 */ /* 0x000fce00078e00ff */
[----:B0-----:R-:W-:Y:S05]  /*1ea90*/  WARPSYNC.COLLECTIVE R15, `(.L_x_9600) ;  /* 0x000000000f0c7348 */ /* 0x001fea0003c00000 */
[----:B------:R-:W-:Y:S02]  /*1eaa0*/  ELECT P6, UR62, PT ;  /* 0x00000000003e782f */ /* 0x000fe400038c0000 */
[----:B------:R-:W-:Y:S01]  /*1eab0*/  MOV R14, UR62 ;  /* 0x0000003e000e7c02 */ /* 0x000fe20008000f00 */
[----:B0-----:R-:W-:Y:S10]  /*1eac0*/  ENDCOLLECTIVE ;  /* 0x000000000000791b */ /* 0x001ff40003800000 */
.L_x_9600:
[----:B------:R-:W-:Y:S05]  /*1ead0*/  BSYNC B1 ;  /* 0x0000000000017941 */ /* 0x000fea0003800000 */
.L_x_9599:
[----:B------:R-:W-:Y:S05]  /*1eae0*/  BRA `(.L_x_9601) ;  /* 0xffffffa400487947 */ /* 0x000fea000383ffff */
.L_x_9445:
[----:B-1----:R1:W2:Y:S02]  /*1eaf0*/  SYNCS.PHASECHK.TRANS64.TRYWAIT P0, [R7+URZ+0x22820], R8 ;  /* 0x02282008070075a7 */ /* 0x0022a4000800017f */
[----:B--2---:R-:W-:Y:S05]  /*1eb00*/  @!P0 NANOSLEEP.SYNCS 0x989680 ;  /* 0x009896800000895d */ /* 0x004fea0003900000 */
[----:B------:R-:W2:Y:S02]  /*1eb10*/  @!P0 SYNCS.PHASECHK.TRANS64 P0, [R7+URZ+0x22820], R8 ;  /* 0x02282008070085a7 */ /* 0x000ea4000800007f */
[----:B--2---:R-:W-:Y:S05]  /*1eb20*/  @!P0 BRA `(.L_x_9445) ;  /* 0xfffffffc00f08947 */ /* 0x004fea000383ffff */
[----:B------:R-:W-:Y:S05]  /*1eb30*/  BRA `(.L_x_9602) ;  /* 0xffffffa400647947 */ /* 0x000fea000383ffff */
.L_x_9448:
[----:B-1----:R1:W2:Y:S02]  /*1eb40*/  SYNCS.PHASECHK.TRANS64.TRYWAIT P0, [R8+URZ+0x228a0], R11 ;  /* 0x0228a00b080075a7 */ /* 0x0022a4000800017f */
[----:B--2---:R-:W-:Y:S05]  /*1eb50*/  @!P0 NANOSLEEP.SYNCS 0x989680 ;  /* 0x009896800000895d */ /* 0x004fea0003900000 */
[----:B------:R-:W2:Y:S02]  /*1eb60*/  @!P0 SYNCS.PHASECHK.TRANS64 P0, [R8+URZ+0x228a0], R11 ;  /* 0x0228a00b080085a7 */ /* 0x000ea4000800007f */
[----:B--2---:R-:W-:Y:S05]  /*1eb70*/  @!P0 BRA `(.L_x_9448) ;  /* 0xfffffffc00f08947 */ /* 0x004fea000383ffff */
[----:B------:R-:W-:Y:S05]  /*1eb80*/  BRA `(.L_x_9603) ;  /* 0xffffffa400747947 */ /* 0x000fea000383ffff */
.L_x_9450:
[----:B--2---:R2:W3:Y:S02]  /*1eb90*/  SYNCS.PHASECHK.TRANS64.TRYWAIT P0, [R8+URZ+0x228c0], R11 ;  /* 0x0228c00b080075a7 */ /* 0x0044e4000800017f */
[----:B---3--:R-:W-:Y:S05]  /*1eba0*/  @!P0 NANOSLEEP.SYNCS 0x989680 ;  /* 0x009896800000895d */ /* 0x008fea0003900000 */
[----:B------:R-:W3:Y:S02]  /*1ebb0*/  @!P0 SYNCS.PHASECHK.TRANS64 P0, [R8+URZ+0x228c0], R11 ;  /* 0x0228c00b080085a7 */ /* 0x000ee4000800007f */
[----:B---3--:R-:W-:Y:S05]  /*1ebc0*/  @!P0 BRA `(.L_x_9450) ;  /* 0xfffffffc00f08947 */ /* 0x008fea000383ffff */
[----:B------:R-:W-:Y:S05]  /*1ebd0*/  BRA `(.L_x_9604) ;  /* 0xffffffa400d87947 */ /* 0x000fea000383ffff */
.L_x_9454:
[----:B-1----:R1:W2:Y:S02]  /*1ebe0*/  SYNCS.PHASECHK.TRANS64.TRYWAIT P0, [R9+URZ+0x228a0], R10 ;  /* 0x0228a00a090075a7 */ /* 0x0022a4000800017f */
[----:B--2---:R-:W-:Y:S05]  /*1ebf0*/  @!P0 NANOSLEEP.SYNCS 0x989680 ;  /* 0x009896800000895d */ /* 0x004fea0003900000 */
[----:B------:R-:W2:Y:S02]  /*1ec00*/  @!P0 SYNCS.PHASECHK.TRANS64 P0, [R9+URZ+0x228a0], R10 ;  /* 0x0228a00a090085a7 */ /* 0x000ea4000800007f */
[----:B--2---:R-:W-:Y:S05]  /*1ec10*/  @!P0 BRA `(.L_x_9454) ;  /* 0xfffffffc00f08947 */ /* 0x004fea000383ffff */
[----:B------:R-:W-:Y:S05]  /*1ec20*/  BRA `(.L_x_9605) ;  /* 0xffffffa800c87947 */ /* 0x000fea000383ffff */
.L_x_9456:
[----:B--2---:R2:W3:Y:S02]  /*1ec30*/  SYNCS.PHASECHK.TRANS64.TRYWAIT P1, [R9+URZ+0x228c0], R10 ;  /* 0x0228c00a090075a7 */ /* 0x0044e4000802017f */
[----:B---3--:R-:W-:Y:S05]  /*1ec40*/  @!P1 NANOSLEEP.SYNCS 0x989680 ;  /* 0x009896800000995d */ /* 0x008fea0003900000 */
[----:B------:R-:W3:Y:S02]  /*1ec50*/  @!P1 SYNCS.PHASECHK.TRANS64 P1, [R9+URZ+0x228c0], R10 ;  /* 0x0228c00a090095a7 */ /* 0x000ee4000802007f */
[----:B---3--:R-:W-:Y:S05]  /*1ec60*/  @!P1 BRA `(.L_x_9456) ;  /* 0xfffffffc00f09947 */ /* 0x008fea000383ffff */
[----:B------:R-:W-:Y:S05]  /*1ec70*/  BRA `(.L_x_9606) ;  /* 0xffffffac00247947 */ /* 0x000fea000383ffff */
.L_x_9474:
        /* <DEDUP_REMOVED lines=11> */
.L_x_9608:
[----:B------:R-:W-:Y:S05]  /*1ed30*/  BSYNC B0 ;  /* 0x0000000000007941 */ /* 0x000fea0003800000 */
.L_x_9607:
[----:B------:R-:W-:Y:S05]  /*1ed40*/  BRA `(.L_x_9609) ;  /* 0xffffffb8009c7947 */ /* 0x000fea000383ffff */
.L_x_9475:
[----:B------:R-:W-:Y:S01]  /*1ed50*/  BSSY B0, `(.L_x_9610) ;  /* 0x0000006000007945 */ /* 0x000fe20003800000 */
[----:B------:R-:W-:-:S07]  /*1ed60*/  IMAD.MOV.U32 R15, RZ, RZ, -0x1 ;  /* 0xffffffffff0f7424 */ /* 0x000fce00078e00ff */
[----:B-1----:R-:W-:Y:S05]  /*1ed70*/  WARPSYNC.COLLECTIVE R15, `(.L_x_9611) ;  /* 0x000000000f0c7348 */ /* 0x002fea0003c00000 */
[----:B------:R-:W-:Y:S02]  /*1ed80*/  ELECT P6, UR62, PT ;  /* 0x00000000003e782f */ /* 0x000fe400038c0000 */
[----:B------:R-:W-:Y:S01]  /*1ed90*/  MOV R14, UR62 ;  /* 0x0000003e000e7c02 */ /* 0x000fe20008000f00 */
[----:B-1----:R-:W-:Y:S10]  /*1eda0*/  ENDCOLLECTIVE ;  /* 0x000000000000791b */ /* 0x002ff40003800000 */
.L_x_9611:
[----:B------:R-:W-:Y:S05]  /*1edb0*/  BSYNC B0 ;  /* 0x0000000000007941 */ /* 0x000fea0003800000 */
.L_x_9610:
[----:B------:R-:W-:Y:S05]  /*1edc0*/  BRA `(.L_x_9612) ;  /* 0xffffffb8008c7947 */ /* 0x000fea000383ffff */
.L_x_9478:
[----:B0-----:R0:W1:Y:S02]  /*1edd0*/  SYNCS.PHASECHK.TRANS64.TRYWAIT P0, [R5+URZ+0x22840], R7 ;  /* 0x02284007050075a7 */ /* 0x001064000800017f */
[----:B-1----:R-:W-:Y:S05]  /*1ede0*/  @!P0 NANOSLEEP.SYNCS 0x989680 ;  /* 0x009896800000895d */ /* 0x002fea0003900000 */
[----:B------:R-:W1:Y:S02]  /*1edf0*/  @!P0 SYNCS.PHASECHK.TRANS64 P0, [R5+URZ+0x22840], R7 ;  /* 0x02284007050085a7 */ /* 0x000e64000800007f */
[----:B-1----:R-:W-:Y:S05]  /*1ee00*/  @!P0 BRA `(.L_x_9478) ;  /* 0xfffffffc00f08947 */ /* 0x002fea000383ffff */
[----:B------:R-:W-:Y:S05]  /*1ee10*/  BRA `(.L_x_9613) ;  /* 0xffffffb800f47947 */ /* 0x000fea000383ffff */
.L_x_9481:
        /* <DEDUP_REMOVED lines=8> */
.L_x_9484:
[----:B0-----:R0:W1:Y:S02]  /*1eea0*/  SYNCS.PHASECHK.TRANS64.TRYWAIT P0, [R2+URZ+0x22860], R5 ;  /* 0x02286005020075a7 */ /* 0x001064000800017f */
[----:B-1----:R-:W-:Y:S05]  /*1eeb0*/  @!P0 NANOSLEEP.SYNCS 0x989680 ;  /* 0x009896800000895d */ /* 0x002fea0003900000 */
[----:B------:R-:W1:Y:S02]  /*1eec0*/  @!P0 SYNCS.PHASECHK.TRANS64 P0, [R2+URZ+0x22860], R5 ;  /* 0x02286005020085a7 */ /* 0x000e64000800007f */
[----:B-1----:R-:W-:Y:S05]  /*1eed0*/  @!P0 BRA `(.L_x_9484) ;  /* 0xfffffffc00f08947 */ /* 0x002fea000383ffff */
[----:B------:R-:W-:Y:S05]  /*1eee0*/  BRA `(.L_x_9615) ;  /* 0xffffffbc00ec7947 */ /* 0x000fea000383ffff */
.L_x_9493:
[----:B--2---:R2:W3:Y:S02]  /*1eef0*/  SYNCS.PHASECHK.TRANS64.TRYWAIT P0, [R2+URZ+0x22840], R3 ;  /* 0x02284003020075a7 */ /* 0x0044e4000800017f */
[----:B---3--:R-:W-:Y:S05]  /*1ef00*/  @!P0 NANOSLEEP.SYNCS 0x989680 ;  /* 0x009896800000895d */ /* 0x008fea0003900000 */
[----:B------:R-:W3:Y:S02]  /*1ef10*/  @!P0 SYNCS.PHASECHK.TRANS64 P0, [R2+URZ+0x22840], R3 ;  /* 0x02284003020085a7 */ /* 0x000ee4000800007f */
[----:B---3--:R-:W-:Y:S05]  /*1ef20*/  @!P0 BRA `(.L_x_9493) ;  /* 0xfffffffc00f08947 */ /* 0x008fea000383ffff */
[----:B------:R-:W-:Y:S05]  /*1ef30*/  BRA `(.L_x_9616) ;  /* 0xffffffc4006c7947 */ /* 0x000fea000383ffff */
.L_x_9495:
[----:B0-----:R0:W3:Y:S02]  /*1ef40*/  SYNCS.PHASECHK.TRANS64.TRYWAIT P0, [R2+URZ+0x22860], R3 ;  /* 0x02286003020075a7 */ /* 0x0010e4000800017f */
[----:B---3--:R-:W-:Y:S05]  /*1ef50*/  @!P0 NANOSLEEP.SYNCS 0x989680 ;  /* 0x009896800000895d */ /* 0x008fea0003900000 */
[----:B------:R-:W3:Y:S02]  /*1ef60*/  @!P0 SYNCS.PHASECHK.TRANS64 P0, [R2+URZ+0x22860], R3 ;  /* 0x02286003020085a7 */ /* 0x000ee4000800007f */
[----:B---3--:R-:W-:Y:S05]  /*1ef70*/  @!P0 BRA `(.L_x_9495) ;  /* 0xfffffffc00f08947 */ /* 0x008fea000383ffff */
[----:B------:R-:W-:Y:S05]  /*1ef80*/  BRA `(.L_x_9617) ;  /* 0xffffffc400dc7947 */ /* 0x000fea000383ffff */
.L_x_9500:
[----:B---3--:R3:W4:Y:S02]  /*1ef90*/  SYNCS.PHASECHK.TRANS64.TRYWAIT P0, [R2+URZ+0x22840], R3 ;  /* 0x02284003020075a7 */ /* 0x008724000800017f */
[----:B----4-:R-:W-:Y:S05]  /*1efa0*/  @!P0 NANOSLEEP.SYNCS 0x989680 ;  /* 0x009896800000895d */ /* 0x010fea0003900000 */
[----:B------:R-:W4:Y:S02]  /*1efb0*/  @!P0 SYNCS.PHASECHK.TRANS64 P0, [R2+URZ+0x22840], R3 ;  /* 0x02284003020085a7 */ /* 0x000f24000800007f */
[----:B----4-:R-:W-:Y:S05]  /*1efc0*/  @!P0 BRA `(.L_x_9500) ;  /* 0xfffffffc00f08947 */ /* 0x010fea000383ffff */
[----:B------:R-:W-:Y:S05]  /*1efd0*/  BRA `(.L_x_9618) ;  /* 0xffffffcc00307947 */ /* 0x000fea000383ffff */
.L_x_9502:
[----:B0-----:R0:W2:Y:S02]  /*1efe0*/  SYNCS.PHASECHK.TRANS64.TRYWAIT P1, [R2+URZ+0x22860], R3 ;  /* 0x02286003020075a7 */ /* 0x0010a4000802017f */
[----:B--2---:R-:W-:Y:S05]  /*1eff0*/  @!P1 NANOSLEEP.SYNCS 0x989680 ;  /* 0x009896800000995d */ /* 0x004fea0003900000 */
[----:B------:R-:W2:Y:S02]  /*1f000*/  @!P1 SYNCS.PHASECHK.TRANS64 P1, [R2+URZ+0x22860], R3 ;  /* 0x02286003020095a7 */ /* 0x000ea4000802007f */
[----:B--2---:R-:W-:Y:S05]  /*1f010*/  @!P1 BRA `(.L_x_9502) ;  /* 0xfffffffc00f09947 */ /* 0x004fea000383ffff */
[----:B------:R-:W-:Y:S05]  /*1f020*/  BRA `(.L_x_9619) ;  /* 0xffffffcc009c7947 */ /* 0x000fea000383ffff */
.L_x_9507:
[----:B---3--:R3:W4:Y:S02]  /*1f030*/  SYNCS.PHASECHK.TRANS64.TRYWAIT P0, [R2+URZ+0x22840], R3 ;  /* 0x02284003020075a7 */ /* 0x008724000800017f */
[----:B----4-:R-:W-:Y:S05]  /*1f040*/  @!P0 NANOSLEEP.SYNCS 0x989680 ;  /* 0x009896800000895d */ /* 0x010fea0003900000 */
[----:B------:R-:W4:Y:S02]  /*1f050*/  @!P0 SYNCS.PHASECHK.TRANS64 P0, [R2+URZ+0x22840], R3 ;  /* 0x02284003020085a7 */ /* 0x000f24000800007f */
[----:B----4-:R-:W-:Y:S05]  /*1f060*/  @!P0 BRA `(.L_x_9507) ;  /* 0xfffffffc00f08947 */ /* 0x010fea000383ffff */
[----:B------:R-:W-:Y:S05]  /*1f070*/  BRA `(.L_x_9620) ;  /* 0xffffffd000cc7947 */ /* 0x000fea000383ffff */
.L_x_9509:
[----:B0-----:R0:W2:Y:S02]  /*1f080*/  SYNCS.PHASECHK.TRANS64.TRYWAIT P1, [R2+URZ+0x22860], R3 ;  /* 0x02286003020075a7 */ /* 0x0010a4000802017f */
[----:B--2---:R-:W-:Y:S05]  /*1f090*/  @!P1 NANOSLEEP.SYNCS 0x989680 ;  /* 0x009896800000995d */ /* 0x004fea0003900000 */
[----:B------:R-:W2:Y:S02]  /*1f0a0*/  @!P1 SYNCS.PHASECHK.TRANS64 P1, [R2+URZ+0x22860], R3 ;  /* 0x02286003020095a7 */ /* 0x000ea4000802007f */
[----:B--2---:R-:W-:Y:S05]  /*1f0b0*/  @!P1 BRA `(.L_x_9509) ;  /* 0xfffffffc00f09947 */ /* 0x004fea000383ffff */
[----:B------:R-:W-:Y:S05]  /*1f0c0*/  BRA `(.L_x_9621) ;  /* 0xffffffd4003c7947 */ /* 0x000fea000383ffff */
.L_x_9514:
        /* <DEDUP_REMOVED lines=8> */
.L_x_9623:
[----:B------:R-:W-:Y:S05]  /*1f150*/  BSYNC B0 ;  /* 0x0000000000007941 */ /* 0x000fea0003800000 */
.L_x_9622:
        /* <DEDUP_REMOVED lines=8> */
.L_x_9624:
[----:B------:R-:W-:Y:S01]  /*1f1e0*/  IMAD.MOV.U32 R16, RZ, RZ, R14 ;  /* 0x000000ffff107224 */ /* 0x000fe200078e000e */
[----:B------:R-:W-:Y:S06]  /*1f1f0*/  BRA `(.L_x_9625) ;  /* 0xffffffd800307947 */ /* 0x000fec000383ffff */
.L_x_9517:
        /* <DEDUP_REMOVED lines=8> */
.L_x_9627:
[----:B------:R-:W-:Y:S05]  /*1f280*/  BSYNC B0 ;  /* 0x0000000000007941 */ /* 0x000fea0003800000 */
.L_x_9626:
        /* <DEDUP_REMOVED lines=10> */
.L_x_9628:
        /* <DEDUP_REMOVED lines=8> */
.L_x_9629:
        /* <DEDUP_REMOVED lines=8> */
.L_x_9630:
        /* <DEDUP_REMOVED lines=8> */
.L_x_9631:
        /* <DEDUP_REMOVED lines=8> */
.L_x_9632:
[----:B------:R-:W-:Y:S05]  /*1f530*/  BRA `(.L_x_9633) ;  /* 0xffffffd400f47947 */ /* 0x000fea000383ffff */
.L_x_9522:
        /* <DEDUP_REMOVED lines=8> */
.L_x_9635:
[----:B------:R-:W-:Y:S05]  /*1f5c0*/  BSYNC B0 ;  /* 0x0000000000007941 */ /* 0x000fea0003800000 */
.L_x_9634:
        /* <DEDUP_REMOVED lines=10> */
.L_x_9636:
        /* <DEDUP_REMOVED lines=8> */
.L_x_9637:
        /* <DEDUP_REMOVED lines=8> */
.L_x_9638:
        /* <DEDUP_REMOVED lines=8> */
.L_x_9639:
        /* <DEDUP_REMOVED lines=8> */
.L_x_9640:
[----:B------:R-:W-:Y:S05]  /*1f870*/  BRA `(.L_x_9641) ;  /* 0xffffffd400d87947 */ /* 0x000fea000383ffff */
.L_x_9524:
[----:B------:R-:W-:Y:S01]  /*1f880*/  BSSY B0, `(.L_x_9642) ;  /* 0x0000006000007945 */ /* 0x000fe20003800000 */
[----:B------:R-:W-:Y:S01]  /*1f890*/  PLOP3.LUT P6, PT, P6, PT, PT, 0x8, 0x0 ;  /* 0x000000000000781c */ /* 0x000fe200037ce170 */
[----:B------:R-:W-:-:S12]  /*1f8a0*/  IMAD.MOV.U32 R15, RZ, RZ, -0x1 ;  /* 0xffffffffff0f7424 */ /* 0x000fd800078e00ff */
[----:B01----:R-:W-:Y:S05]  /*1f8b0*/  WARPSYNC.COLLECTIVE R15, `(.L_x_9643) ;  /* 0x000000000f087348 */ /* 0x003fea0003c00000 */
[----:B------:R-:W-:Y:S01]  /*1f8c0*/  VOTE.ANY R14, PT, P6 ;  /* 0x00000000000e7806 */ /* 0x000fe200030e0100 */
[----:B01----:R-:W-:Y:S06]  /*1f8d0*/  ENDCOLLECTIVE ;  /* 0x000000000000791b */ /* 0x003fec0003800000 */
.L_x_9643:
[----:B------:R-:W-:Y:S05]  /*1f8e0*/  BSYNC B0 ;  /* 0x0000000000007941 */ /* 0x000fea0003800000 */
.L_x_9642:
        /* <DEDUP_REMOVED lines=9> */
.L_x_9644:
[----:B------:R-:W-:Y:S01]  /*1f980*/  IMAD.MOV.U32 R17, RZ, RZ, R14 ;  /* 0x000000ffff117224 */ /* 0x000fe200078e000e */
[----:B------:R-:W-:Y:S06]  /*1f990*/  BRA `(.L_x_9645) ;  /* 0xffffffd400c87947 */ /* 0x000fec000383ffff */
.L_x_9526:
[----:B------:R-:W-:Y:S01]  /*1f9a0*/  BSSY B0, `(.L_x_9646) ;  /* 0x0000007000007945 */ /* 0x000fe20003800000 */
[----:B------:R-:W-:Y:S02]  /*1f9b0*/  IMAD.MOV.U32 R13, RZ, RZ, R2 ;  /* 0x000000ffff0d7224 */ /* 0x000fe400078e0002 */
[----:B-1----:R-:W-:Y:S02]  /*1f9c0*/  IMAD.MOV.U32 R11, RZ, RZ, 0x1f ;  /* 0x0000001fff0b7424 */ /* 0x002fe400078e00ff */
[----:B------:R-:W-:-:S07]  /*1f9d0*/  IMAD.MOV.U32 R15, RZ, RZ, -0x1 ;  /* 0xffffffffff0f7424 */ /* 0x000fce00078e00ff */
[----:B0-23--:R-:W-:Y:S05]  /*1f9e0*/  WARPSYNC.COLLECTIVE R15, `(.L_x_9647) ;  /* 0x000000000f087348 */ /* 0x00dfea0003c00000 */
[----:B------:R1:W4:Y:S02]  /*1f9f0*/  SHFL.IDX P6, R14, R13, R12, R11 ;  /* 0x0000000c0d0e7389 */ /* 0x00032400000c000b */
[----:B01234-:R-:W-:Y:S01]  /*1fa00*/  ENDCOLLECTIVE ;  /* 0x000000000000791b */ /* 0x01ffe20003800000 */
.L_x_9647:
[----:B------:R-:W-:Y:S05]  /*1fa10*/  BSYNC B0 ;  /* 0x0000000000007941 */ /* 0x000fea0003800000 */
.L_x_9646:
[----:B------:R-:W-:Y:S01]  /*1fa20*/  IMAD.MOV.U32 R7, RZ, RZ, R14 ;  /* 0x000000ffff077224 */ /* 0x000fe200078e000e */
[----:B------:R-:W-:Y:S06]  /*1fa30*/  BRA `(.L_x_9525) ;  /* 0xffffffd400bc7947 */ /* 0x000fec000383ffff */
.L_x_9530:
[----:B-1----:R1:W2:Y:S02]  /*1fa40*/  SYNCS.PHASECHK.TRANS64.TRYWAIT P0, [R0+URZ+0x22820], R3 ;  /* 0x02282003000075a7 */ /* 0x0022a4000800017f */
[----:B--2---:R-:W-:Y:S05]  /*1fa50*/  @!P0 NANOSLEEP.SYNCS 0x989680 ;  /* 0x009896800000895d */ /* 0x004fea0003900000 */
[----:B------:R-:W2:Y:S02]  /*1fa60*/  @!P0 SYNCS.PHASECHK.TRANS64 P0, [R0+URZ+0x22820], R3 ;  /* 0x02282003000085a7 */ /* 0x000ea4000800007f */
[----:B--2---:R-:W-:Y:S05]  /*1fa70*/  @!P0 BRA `(.L_x_9530) ;  /* 0xfffffffc00f08947 */ /* 0x004fea000383ffff */
[----:B------:R-:W-:Y:S05]  /*1fa80*/  BRA `(.L_x_9648) ;  /* 0xffffffdc00307947 */ /* 0x000fea000383ffff */
.L_x_9531:
        /* <DEDUP_REMOVED lines=11> */
.L_x_9650:
[----:B------:R-:W-:Y:S05]  /*1fb40*/  BSYNC B0 ;  /* 0x0000000000007941 */ /* 0x000fea0003800000 */
.L_x_9649:
[----:B------:R-:W-:Y:S05]  /*1fb50*/  BRA `(.L_x_9651) ;  /* 0xffffffdc00187947 */ /* 0x000fea000383ffff */
.L_x_9532:
[----:B------:R-:W-:Y:S01]  /*1fb60*/  BSSY B0, `(.L_x_9652) ;  /* 0x0000006000007945 */ /* 0x000fe20003800000 */
[----:B------:R-:W-:-:S07]  /*1fb70*/  IMAD.MOV.U32 R15, RZ, RZ, -0x1 ;  /* 0xffffffffff0f7424 */ /* 0x000fce00078e00ff */
[----:B012---:R-:W-:Y:S05]  /*1fb80*/  WARPSYNC.COLLECTIVE R15, `(.L_x_9653) ;  /* 0x000000000f0c7348 */ /* 0x007fea0003c00000 */
[----:B------:R-:W-:Y:S02]  /*1fb90*/  ELECT P6, UR62, PT ;  /* 0x00000000003e782f */ /* 0x000fe400038c0000 */
[----:B------:R-:W-:Y:S01]  /*1fba0*/  MOV R14, UR62 ;  /* 0x0000003e000e7c02 */ /* 0x000fe20008000f00 */
[----:B012---:R-:W-:Y:S10]  /*1fbb0*/  ENDCOLLECTIVE ;  /* 0x000000000000791b */ /* 0x007ff40003800000 */
.L_x_9653:
[----:B------:R-:W-:Y:S05]  /*1fbc0*/  BSYNC B0 ;  /* 0x0000000000007941 */ /* 0x000fea0003800000 */
.L_x_9652:
[----:B------:R-:W-:Y:S05]  /*1fbd0*/  BRA `(.L_x_9654) ;  /* 0xffffffdc000c7947 */ /* 0x000fea000383ffff */
.L_x_9534:
[----:B-1----:R1:W2:Y:S02]  /*1fbe0*/  SYNCS.PHASECHK.TRANS64.TRYWAIT P0, [R6+URZ], R5 ;  /* 0x00000005060075a7 */ /* 0x0022a4000800017f */
[----:B--2---:R-:W-:Y:S05]  /*1fbf0*/  @!P0 NANOSLEEP.SYNCS 0x989680 ;  /* 0x009896800000895d */ /* 0x004fea0003900000 */
[----:B------:R-:W2:Y:S02]  /*1fc00*/  @!P0 SYNCS.PHASECHK.TRANS64 P0, [R6+URZ], R5 ;  /* 0x00000005060085a7 */ /* 0x000ea4000800007f */
[----:B--2---:R-:W-:Y:S05]  /*1fc10*/  @!P0 BRA `(.L_x_9534) ;  /* 0xfffffffc00f08947 */ /* 0x004fea000383ffff */
[----:B------:R-:W-:Y:S05]  /*1fc20*/  BRA `(.L_x_9655) ;  /* 0xffffffdc00487947 */ /* 0x000fea000383ffff */
.L_x_9535:
[----:B--2---:R2:W3:Y:S02]  /*1fc30*/  SYNCS.PHASECHK.TRANS64.TRYWAIT P0, [R7+URZ], R2 ;  /* 0x00000002070075a7 */ /* 0x0044e4000800017f */
[----:B---3--:R-:W-:Y:S05]  /*1fc40*/  @!P0 NANOSLEEP.SYNCS 0x989680 ;  /* 0x009896800000895d */ /* 0x008fea0003900000 */
[----:B------:R-:W3:Y:S02]  /*1fc50*/  @!P0 SYNCS.PHASECHK.TRANS64 P0, [R7+URZ], R2 ;  /* 0x00000002070085a7 */ /* 0x000ee4000800007f */
[----:B---3--:R-:W-:Y:S05]  /*1fc60*/  @!P0 BRA `(.L_x_9535) ;  /* 0xfffffffc00f08947 */ /* 0x008fea000383ffff */
[----:B------:R-:W-:Y:S05]  /*1fc70*/  BRA `(.L_x_9656) ;  /* 0xffffffdc003c7947 */ /* 0x000fea000383ffff */
.L_x_9537:
[----:B---3--:R3:W4:Y:S02]  /*1fc80*/  SYNCS.PHASECHK.TRANS64.TRYWAIT P0, [R4+URZ], R5 ;  /* 0x00000005040075a7 */ /* 0x008724000800017f */
[----:B----4-:R-:W-:Y:S05]  /*1fc90*/  @!P0 NANOSLEEP.SYNCS 0x989680 ;  /* 0x009896800000895d */ /* 0x010fea0003900000 */
[----:B------:R-:W4:Y:S02]  /*1fca0*/  @!P0 SYNCS.PHASECHK.TRANS64 P0, [R4+URZ], R5 ;  /* 0x00000005040085a7 */ /* 0x000f24000800007f */
[----:B----4-:R-:W-:Y:S05]  /*1fcb0*/  @!P0 BRA `(.L_x_9537) ;  /* 0xfffffffc00f08947 */ /* 0x010fea000383ffff */
[----:B------:R-:W-:Y:S05]  /*1fcc0*/  BRA `(.L_x_9657) ;  /* 0xffffffdc00447947 */ /* 0x000fea000383ffff */
.L_x_9658:
        /* <DEDUP_REMOVED lines=11> */
.L_x_11968:


//--------------------- .text._ZN7cutlass13device_kernelIN5flash11enable_sm90INS1_16FlashAttnFwdSm90INS1_25CollectiveMainloopFwdSm90ILi2EN4cute5tupleIJNS5_1CILi1EEES8_S8_EEENS6_IJNS7_ILi128EEENS7_ILi96EEENS7_ILi64EEEEEELi256ENS_10bfloat16_tEfNS_4arch4Sm90ELb0ELb1ELb0ELb1ELb0ELb0ELb1ELb1ELb0ELb0ELb0ELb0EEENS1_21CollectiveEpilogueFwdINS6_IJSA_NS7_ILi256EEESB_EEES9_SE_SG_Li256ELb1ELb0ELb0ELb0EEENS1_36VarlenDynamicPersistentTileSchedulerILi128ELi96ELi256ELi32ELb0ELb0ELb1ELb1ELb0ELb1EEEEEEEEEvNT_6ParamsE --------------------------
	.section	.text._ZN7cutlass13device_kernelIN5flash11enable_sm90INS1_16FlashAttnFwdSm90INS1_25CollectiveMainloopFwdSm90ILi2EN4cute5tupleIJNS5_1CILi1EEES8_S8_EEENS6_IJNS7_ILi128EEENS7_ILi96EEENS7_ILi64EEEEEELi256ENS_10bfloat16_tEfNS_4arch4Sm90ELb0ELb1ELb0ELb1ELb0ELb0ELb1ELb1ELb0ELb0ELb0ELb0EEENS1_21CollectiveEpilogueFwdINS6_IJSA_NS7_ILi256EEESB_EEES9_SE_SG_Li256ELb1ELb0ELb0ELb0EEENS1_36VarlenDynamicPersistentTileSchedulerILi128ELi96ELi256ELi32ELb0ELb0ELb1ELb1ELb0ELb1EEEEEEEEEvNT_6ParamsE,"ax",@progbits
	.align	128
.text._ZN7cutlass13device_kernelIN5flash11enable_sm90INS1_16FlashAttnFwdSm90INS1_25CollectiveMainloopFwdSm90ILi2EN4cute5tupleIJNS5_1CILi1EEES8_S8_EEENS6_IJNS7_ILi128EEENS7_ILi96EEENS7_ILi64EEEEEELi256ENS_10bfloat16_tEfNS_4arch4Sm90ELb0ELb1ELb0ELb1ELb0ELb0ELb1ELb1ELb0ELb0ELb0ELb0EEENS1_21CollectiveEpilogueFwdINS6_IJSA_NS7_ILi256EEESB_EEES9_SE_SG_Li256ELb1ELb0ELb0ELb0EEENS1_36VarlenDynamicPersistentTileSchedulerILi128ELi96ELi256ELi32ELb0ELb0ELb1ELb1ELb0ELb1EEEEEEEEEvNT_6ParamsE:
        .type           _ZN7cutlass13device_kernelIN5flash11enable_sm90INS1_16FlashAttnFwdSm90INS1_25CollectiveMainloopFwdSm90ILi2EN4cute5tupleIJNS5_1CILi1EEES8_S8_EEENS6_IJNS7_ILi128EEENS7_ILi96EEENS7_ILi64EEEEEELi256ENS_10bfloat16_tEfNS_4arch4Sm90ELb0ELb1ELb0ELb1ELb0ELb0ELb1ELb1ELb0ELb0ELb0ELb0EEENS1_21CollectiveEpilogueFwdINS6_IJSA_NS7_ILi256EEESB_EEES9_SE_SG_Li256ELb1ELb0ELb0ELb0EEENS1_36VarlenDynamicPersistentTileSchedulerILi128ELi96ELi256ELi32ELb0ELb0ELb1ELb1ELb0ELb1EEEEEEEEEvNT_6ParamsE,@function
        .size           _ZN7cutlass13device_kernelIN5flash11enable_sm90INS1_16FlashAttnFwdSm90INS1_25CollectiveMainloopFwdSm90ILi2EN4cute5tupleIJNS5_1CILi1EEES8_S8_EEENS6_IJNS7_ILi128EEENS7_ILi96EEENS7_ILi64EEEEEELi256ENS_10bfloat16_tEfNS_4arch4Sm90ELb0ELb1ELb0ELb1ELb0ELb0ELb1ELb1ELb0ELb0ELb0ELb0EEENS1_21CollectiveEpilogueFwdINS6_IJSA_NS7_ILi256EEESB_EEES9_SE_SG_Li256ELb1ELb0ELb0ELb0EEENS1_36VarlenDynamicPersistentTileSchedulerILi128ELi96ELi256ELi32ELb0ELb0ELb1ELb1ELb0ELb1EEEEEEEEEvNT_6ParamsE,(.L_x_11969 - _ZN7cutlass13device_kernelIN5flash11enable_sm90INS1_16FlashAttnFwdSm90INS1_25CollectiveMainloopFwdSm90ILi2EN4cute5tupleIJNS5_1CILi1EEES8_S8_EEENS6_IJNS7_ILi128EEENS7_ILi96EEENS7_ILi64EEEEEELi256ENS_10bfloat16_tEfNS_4arch4Sm90ELb0ELb1ELb0ELb1ELb0ELb0ELb1ELb1ELb0ELb0ELb0ELb0EEENS1_21CollectiveEpilogueFwdINS6_IJSA_NS7_ILi256EEESB_EEES9_SE_SG_Li256ELb1ELb0ELb0ELb0EEENS1_36VarlenDynamicPersistentTileSchedulerILi128ELi96ELi256ELi32ELb0ELb0ELb1ELb1ELb0ELb1EEEEEEEEEvNT_6ParamsE)
        .other          _ZN7cutlass13device_kernelIN5flash11enable_sm90INS1_16FlashAttnFwdSm90INS1_25CollectiveMainloopFwdSm90ILi2EN4cute5tupleIJNS5_1CILi1EEES8_S8_EEENS6_IJNS7_ILi128EEENS7_ILi96EEENS7_ILi64EEEEEELi256ENS_10bfloat16_tEfNS_4arch4Sm90ELb0ELb1ELb0ELb1ELb0ELb0ELb1ELb1ELb0ELb0ELb0ELb0EEENS1_21CollectiveEpilogueFwdINS6_IJSA_NS7_ILi256EEESB_EEES9_SE_SG_Li256ELb1ELb0ELb0ELb0EEENS1_36VarlenDynamicPersistentTileSchedulerILi128ELi96ELi256ELi32ELb0ELb0ELb1ELb1ELb0ELb1EEEEEEEEEvNT_6ParamsE,@"STO_CUDA_ENTRY STV_DEFAULT"
_ZN7cutlass13device_kernelIN5flash11enable_sm90INS1_16FlashAttnFwdSm90INS1_25CollectiveMainloopFwdSm90ILi2EN4cute5tupleIJNS5_1CILi1EEES8_S8_EEENS6_IJNS7_ILi128EEENS7_ILi96EEENS7_ILi64EEEEEELi256ENS_10bfloat16_tEfNS_4arch4Sm90ELb0ELb1ELb0ELb1ELb0ELb0ELb1ELb1ELb0ELb0ELb0ELb0EEENS1_21CollectiveEpilogueFwdINS6_IJSA_NS7_ILi256EEESB_EEES9_SE_SG_Li256ELb1ELb0ELb0ELb0EEENS1_36VarlenDynamicPersistentTileSchedulerILi128ELi96ELi256ELi32ELb0ELb0ELb1ELb1ELb0ELb1EEEEEEEEEvNT_6ParamsE:
[----:B------:R-:W0:Y:S02]  /*0000*/  LDC R1, c[0x0][0x28] ;  /* 0x00000a00ff017b82 */ /* 0x000e240000000800 */
[----:B0-----:R-:W-:Y:S01]  /*0010*/  VIADD R1, R1, 0xfffffb80 ;  /* 0xfffffb8001017836 */ /* 0x001fe20000000000 */
[----:B------:R-:W0:Y:S01]  /*0020*/  S2R R3, SR_TID.X ;  /* 0x0000000000037919 */ /* 0x000e220000002100 */
[----:B------:R-:W-:Y:S01]  /*0030*/  ELECT P0, URZ, PT ;  /* 0x00000000003f782f */ /* 0x000fe20003800000 */
[----:B------:R-:W-:Y:S01]  /*0040*/  BSSY B0, `(.L_x_9659) ;  /* 0x0000018000007945 */ /* 0x000fe20003800000 */
[----:B------:R-:W-:Y:S02]  /*0050*/  ULDC UR4, c[0x0][0x20] ;  /* 0x0000080000047ab9 */ /* 0x000fe40000000800 */
[----:B------:R-:W-:Y:S01]  /*0060*/  IADD3 R16, P1, R1, UR4, RZ ;  /* 0x0000000401107c10 */ /* 0x000fe2000ff3e0ff */
[----:B------:R-:W-:-:S04]  /*0070*/  ULDC UR4, c[0x0][0x24] ;  /* 0x0000090000047ab9 */ /* 0x000fc80000000800 */
[----:B------:R-:W-:Y:S01]  /*0080*/  IMAD.X R17, RZ, RZ, UR4, P1 ;  /* 0x00000004ff117e24 */ /* 0x000fe200088e06ff */
        /* <DEDUP_REMOVED lines=19> */
.L_x_9660:
[----:B------:R-:W-:Y:S05]  /*01c0*/  BSYNC B0 ;  /* 0x0000000000007941 */ /* 0x000fea0003800000 */
.L_x_9659:
        /* <DEDUP_REMOVED lines=43> */
.L_x_9661:
        /* <DEDUP_REMOVED lines=22> */
.L_x_9662:
        /* <DEDUP_REMOVED lines=18> */
.L_x_9663:
        /* <DEDUP_REMOVED lines=22> */
.L_x_9664:
        /* <DEDUP_REMOVED lines=22> */
.L_x_9665:
        /* <DEDUP_REMOVED lines=9> */
[----:B----4-:R-:W-:-:S05]  /*0a50*/  IMAD.X R2, RZ, RZ, R17, P0 ;  /* 0x000000ffff027224 */ /* 0x010fca00000e0611 */
[----:B------:R4:W-:Y:S01]  /*0a60*/  STL [R1+0x464], R2 ;  /* 0x0004640201007387 */ /* 0x0009e20000100800 */
[----:B0123--:R-:W-:Y:S06]  /*0a70*/  BAR.SYNC.DEFER_BLOCKING 0x0 ;  /* 0x0000000000007b1d */ /* 0x00ffec0000010000 */
[----:B------:R-:W-:Y:S05]  /*0a80*/  @!P1 BRA `(.L_x_9666) ;  /* 0x0000020800ec9947 */ /* 0x000fea0003800000 */
.L_x_9667:
[----:B------:R-:W-:-:S08]  /*0a90*/  NOP ;  /* 0x0000000000007918 */ /* 0x000fd00000000000 */
[----:B------:R-:W0:Y:S02]  /*0aa0*/  USETMAXREG.TRY_ALLOC.CTAPOOL UP0, 0xf0 ;  /* 0x000000f0000079c8 */ /* 0x000e240008000600 */
[----:B0-----:R-:W-:-:S13]  /*0ab0*/  PLOP3.LUT P0, PT, PT, PT, UP0, 0x80, 0x0 ;  /* 0x000000000000781c */ /* 0x001fda0003f0f008 */
[----:B------:R-:W-:Y:S05]  /*0ac0*/  @!P0 BRA `(.L_x_9667) ;  /* 0xfffffffc00f08947 */ /* 0x000fea000383ffff */
[----:B------:R-:W-:Y:S01]  /*0ad0*/  ISETP.NE.AND P0, PT, R36, 0x1, PT ;  /* 0x000000012400780c */ /* 0x000fe20003f05270 */
[----:B------:R-:W0:Y:S08]  /*0ae0*/  S2UR UR4, SR_CgaCtaId ;  /* 0x00000000000479c3 */ /* 0x000e300000008800 */
[----:B------:R-:W-:Y:S06]  /*0af0*/  BAR.ARV 0x8, 0x120 ;  /* 0x0204800000007b1d */ /* 0x000fec0000002000 */
[----:B------:R-:W-:-:S02]  /*0b00*/  UMOV UR44, 0x400 ;  /* 0x00000400002c7882 */ /* 0x000fc40000000000 */
[----:B------:R-:W-:Y:S08]  /*0b10*/  @!P0 BAR.ARV 0x9, 0x100 ;  /* 0x0244000000008b1d */ /* 0x000ff00000002000 */
[----:B------:R-:W-:Y:S01]  /*0b20*/  BAR.SYNC.DEFER_BLOCKING 0x5, 0x120 ;  /* 0x0144800000007b1d */ /* 0x000fe20000010000 */
[C---:B------:R-:W-:Y:S02]  /*0b30*/  IADD3 R210, P1, R16.reuse, 0x210, RZ ;  /* 0x0000021010d27810 */ /* 0x040fe40007f3e0ff */
[----:B------:R-:W-:Y:S01]  /*0b40*/  IADD3 R219, P2, R16, 0x21c, RZ ;  /* 0x0000021c10db7810 */ /* 0x000fe20007f5e0ff */
[----:B0-----:R-:W-:-:S02]  /*0b50*/  ULEA UR44, UR4, UR44, 0x18 ;  /* 0x0000002c042c7291 */ /* 0x001fc4000f8ec03f */
[--C-:B------:R-:W-:Y:S01]  /*0b60*/  IMAD.X R209, RZ, RZ, R17.reuse, P1 ;  /* 0x000000ffffd17224 */ /* 0x100fe200008e0611 */
[----:B------:R-:W-:Y:S01]  /*0b70*/  ULDC UR4, c[0x0][0xd14] ;  /* 0x0003450000047ab9 */ /* 0x000fe20000000800 */
[----:B------:R-:W-:Y:S01]  /*0b80*/  STL.64 [R1+0x210], RZ ;  /* 0x000210ff01007387 */ /* 0x000fe20000100a00 */
[----:B------:R-:W-:-:S03]  /*0b90*/  IMAD.X R211, RZ, RZ, R17, P2 ;  /* 0x000000ffffd37224 */ /* 0x000fc600010e0611 */
[----:B------:R-:W-:Y:S04]  /*0ba0*/  STL [R1+0x218], RZ ;  /* 0x000218ff01007387 */ /* 0x000fe80000100800 */
[----:B------:R-:W-:Y:S04]  /*0bb0*/  STL [R1+0x21c], RZ ;  /* 0x00021cff01007387 */ /* 0x000fe80000100800 */
[----:B------:R-:W0:Y:S01]  /*0bc0*/  LDS.128 R8, [UR44+0x324d0] ;  /* 0x0324d02cff087984 */ /* 0x000e220008000c00 */
[----:B------:R-:W-:Y:S06]  /*0bd0*/  BAR.ARV 0x4, 0x120 ;  /* 0x0104800000007b1d */ /* 0x000fec0000002000 */
[----:B0-----:R-:W-:-:S13]  /*0be0*/  ISETP.GE.AND P0, PT, R11, UR4, PT ;  /* 0x000000040b007c0c */ /* 0x001fda000bf06270 */
[----:B------:R-:W-:Y:S05]  /*0bf0*/  @P0 EXIT ;  /* 0x000000000000094d */ /* 0x000fea0003800000 */
[----:B------:R-:W0:Y:S01]  /*0c00*/  S2R R6, SR_TID.X ;  /* 0x0000000000067919 */ /* 0x000e220000002100 */
[----:B------:R-:W1:Y:S01]  /*0c10*/  S2UR UR4, SR_SWINHI ;  /* 0x00000000000479c3 */ /* 0x000e620000002f00 */
[----:B------:R-:W-:Y:S01]  /*0c20*/  IMAD.MOV.U32 R197, RZ, RZ, 0x2 ;  /* 0x00000002ffc57424 */ /* 0x000fe200078e00ff */
[----:B------:R-:W-:Y:S01]  /*0c30*/  R2UR UR5, R9 ;  /* 0x00000000090572ca */ /* 0x000fe200000e0000 */
[----:B------:R-:W-:Y:S01]  /*0c40*/  VIADD R205, R36, 0x8 ;  /* 0x0000000824cd7836 */ /* 0x000fe20000000000 */
[----:B------:R-:W-:Y:S02]  /*0c50*/  R2UR UR6, R11 ;  /* 0x000000000b0672ca */ /* 0x000fe400000e0000 */
[----:B------:R-:W-:Y:S02]  /*0c60*/  R2UR UR7, R10 ;  /* 0x000000000a0772ca */ /* 0x000fe400000e0000 */
[----:B------:R-:W-:Y:S01]  /*0c70*/  IADD3 R204, -R36, 0xb, RZ ;  /* 0x0000000b24cc7810 */ /* 0x000fe20007ffe1ff */
[----:B------:R-:W-:Y:S01]  /*0c80*/  UMOV UR36, UR44 ;  /* 0x0000002c00247c82 */ /* 0x000fe20008000000 */
[----:B-1----:R-:W-:Y:S01]  /*0c90*/  UMOV UR37, UR4 ;  /* 0x0000000400257c82 */ /* 0x002fe20008000000 */
[C---:B0-----:R-:W-:Y:S01]  /*0ca0*/  VIADD R195, R6.reuse, 0xffffff80 ;  /* 0xffffff8006c37836 */ /* 0x041fe20000000000 */
[----:B------:R-:W-:-:S04]  /*0cb0*/  LOP3.LUT R6, R6, 0x7f, RZ, 0xc0, !PT ;  /* 0x0000007f06067812 */ /* 0x000fc800078ec0ff */
[----:B------:R-:W-:Y:S02]  /*0cc0*/  SHF.R.S32.HI R0, RZ, 0x1f, R195 ;  /* 0x0000001fff007819 */ /* 0x000fe400000114c3 */
[----:B------:R-:W-:Y:S02]  /*0cd0*/  ISETP.NE.AND P0, PT, R6, RZ, PT ;  /* 0x000000ff0600720c */ /* 0x000fe40003f05270 */
[CC--:B----4-:R-:W-:Y:S02]  /*0ce0*/  LEA.HI R2, R0.reuse, R195.reuse, RZ, 0x4 ;  /* 0x000000c300027211 */ /* 0x0d0fe400078f20ff */
[CC--:B------:R-:W-:Y:S02]  /*0cf0*/  LEA.HI R3, R0.reuse, R195.reuse, RZ, 0x5 ;  /* 0x000000c300037211 */ /* 0x0c0fe400078f28ff */
[----:B------:R-:W-:Y:S02]  /*0d00*/  LEA.HI R31, R0, R195, RZ, 0x7 ;  /* 0x000000c3001f7211 */ /* 0x000fe400078f38ff */
[----:B------:R-:W-:Y:S01]  /*0d10*/  SHF.R.S32.HI R5, RZ, 0x4, R2 ;  /* 0x00000004ff057819 */ /* 0x000fe20000011402 */
[----:B------:R-:W-:Y:S01]  /*0d20*/  IMAD.SHL.U32 R3, R3, 0x20, RZ ;  /* 0x0000002003037824 */ /* 0x000fe200078e00ff */
[----:B------:R-:W-:-:S02]  /*0d30*/  LOP3.LUT R206, R31, 0xffffff80, RZ, 0xc0, !PT ;  /* 0xffffff801fce7812 */ /* 0x000fc400078ec0ff */
[C---:B------:R-:W-:Y:S02]  /*0d40*/  LOP3.LUT R4, R2.reuse, 0x3fffff0, RZ, 0xc0, !PT ;  /* 0x03fffff002047812 */ /* 0x040fe400078ec0ff */
[----:B------:R-:W-:Y:S01]  /*0d50*/  LEA.HI R2, R2, R5, RZ, 0x1 ;  /* 0x0000000502027211 */ /* 0x000fe200078f08ff */
[----:B------:R-:W-:Y:S01]  /*0d60*/  IMAD.IADD R206, R195, 0x1, -R206 ;  /* 0x00000001c3ce7824 */ /* 0x000fe200078e0ace */
[----:B------:R-:W-:Y:S01]  /*0d70*/  LOP3.LUT R7, R3, 0xfffffc00, RZ, 0xc0, !PT ;  /* 0xfffffc0003077812 */ /* 0x000fe200078ec0ff */
[----:B------:R-:W-:Y:S01]  /*0d80*/  IMAD.IADD R4, R195, 0x1, -R4 ;  /* 0x00000001c3047824 */ /* 0x000fe200078e0a04 */
[----:B------:R-:W-:Y:S02]  /*0d90*/  LOP3.LUT R2, R2, 0x1ffffffe, RZ, 0xc0, !PT ;  /* 0x1ffffffe02027812 */ /* 0x000fe400078ec0ff */
[----:B------:R-:W-:Y:S01]  /*0da0*/  SHF.R.S32.HI R3, RZ, 0x1f, R206 ;  /* 0x0000001fff037819 */ /* 0x000fe200000114ce */
[----:B------:R-:W-:Y:S01]  /*0db0*/  IMAD R7, R4, 0x40, R7 ;  /* 0x0000004004077824 */ /* 0x000fe200078e0207 */
[----:B------:R-:W-:Y:S01]  /*0dc0*/  SHF.R.S32.HI R220, RZ, 0x7, R31 ;  /* 0x00000007ffdc7819 */ /* 0x000fe2000001141f */
[----:B------:R-:W-:Y:S01]  /*0dd0*/  IMAD.IADD R4, R5, 0x1, -R2 ;  /* 0x0000000105047824 */ /* 0x000fe200078e0a02 */
[----:B------:R-:W-:-:S02]  /*0de0*/  LEA.HI R37, R3, R206, RZ, 0x2 ;  /* 0x000000ce03257211 */ /* 0x000fc400078f10ff */
[----:B------:R-:W-:Y:S01]  /*0df0*/  LEA.HI R3, R3, R206, RZ, 0x5 ;  /* 0x000000ce03037211 */ /* 0x000fe200078f28ff */
[----:B------:R-:W-:Y:S01]  /*0e00*/  IMAD R4, R4, 0x8, R7 ;  /* 0x0000000804047824 */ /* 0x000fe200078e0207 */
[--C-:B------:R-:W-:Y:S02]  /*0e10*/  SHF.R.S32.HI R2, RZ, 0x2, R37.reuse ;  /* 0x00000002ff027819 */ /* 0x100fe40000011425 */
[----:B------:R-:W-:Y:S01]  /*0e20*/  SHF.R.S32.HI R5, RZ, 0x1f, R37 ;  /* 0x0000001fff057819 */ /* 0x000fe20000011425 */
[----:B------:R-:W-:Y:S01]  /*0e30*/  IMAD.WIDE R196, R4, R197, UR36 ;  /* 0x0000002404c47e25 */ /* 0x000fe2000f8e02c5 */
[----:B------:R-:W-:Y:S02]  /*0e40*/  SHF.R.S32.HI R3, RZ, 0x5, R3 ;  /* 0x00000005ff037819 */ /* 0x000fe40000011403 */
[----:B------:R-:W-:Y:S02]  /*0e50*/  LEA.HI R5, R5, R2, RZ, 0x3 ;  /* 0x0000000205057211 */ /* 0x000fe400078f18ff */
[----:B------:R-:W-:-:S02]  /*0e60*/  IADD3 R9, P4, R196, 0x20, RZ ;  /* 0x00000020c4097810 */ /* 0x000fc40007f9e0ff */
[----:B------:R-:W-:Y:S02]  /*0e70*/  LOP3.LUT R5, R5, 0xfffffff8, RZ, 0xc0, !PT ;  /* 0xfffffff805057812 */ /* 0x000fe400078ec0ff */
[----:B------:R-:W-:Y:S02]  /*0e80*/  LOP3.LUT R8, R9, 0x380, RZ, 0xc0, !PT ;  /* 0x0000038009087812 */ /* 0x000fe400078ec0ff */
[----:B------:R-:W-:Y:S01]  /*0e90*/  IADD3 R7, P2, R196, 0x60, RZ ;  /* 0x00000060c4077810 */ /* 0x000fe20007f5e0ff */
[----:B------:R-:W-:Y:S01]  /*0ea0*/  IMAD.IADD R2, R2, 0x1, -R5 ;  /* 0x0000000102027824 */ /* 0x000fe200078e0a05 */
[----:B------:R-:W-:Y:S02]  /*0eb0*/  SHF.R.U64 R8, R8, 0x3, RZ ;  /* 0x0000000308087819 */ /* 0x000fe400000012ff */
[----:B------:R-:W-:Y:S01]  /*0ec0*/  IADD3 R5, P3, R196, 0x40, RZ ;  /* 0x00000040c4057810 */ /* 0x000fe20007f7e0ff */
[----:B------:R-:W-:Y:S01]  /*0ed0*/  IMAD R198, R3, 0x10, R2 ;  /* 0x0000001003c67824 */ /* 0x000fe200078e0202 */
[----:B------:R-:W-:Y:S01]  /*0ee0*/  LOP3.LUT R2, R8, R9, RZ, 0x3c, !PT ;  /* 0x0000000908027212 */ /* 0x000fe200078e3cff */
[----:B------:R-:W-:Y:S01]  /*0ef0*/  IMAD.X R3, RZ, RZ, R197, P4 ;  /* 0x000000ffff037224 */ /* 0x000fe200020e06c5 */
[----:B------:R-:W-:-:S02]  /*0f00*/  IADD3 R9, P1, R196, 0x4000, RZ ;  /* 0x00004000c4097810 */ /* 0x000fc40007f3e0ff */
[----:B------:R-:W-:Y:S02]  /*0f10*/  IADD3 R15, P4, R196, 0x4060, RZ ;  /* 0x00004060c40f7810 */ /* 0x000fe40007f9e0ff */
[----:B------:R-:W-:Y:S02]  /*0f20*/  LOP3.LUT R8, R9, 0x380, RZ, 0xc0, !PT ;  /* 0x0000038009087812 */ /* 0x000fe400078ec0ff */
[----:B------:R-:W-:Y:S02]  /*0f30*/  LOP3.LUT R14, R15, 0x380, RZ, 0xc0, !PT ;  /* 0x000003800f0e7812 */ /* 0x000fe400078ec0ff */
[----:B------:R-:W-:Y:S02]  /*0f40*/  SHF.R.U64 R8, R8, 0x3, RZ ;  /* 0x0000000308087819 */ /* 0x000fe400000012ff */
[----:B------:R-:W-:Y:S02]  /*0f50*/  LOP3.LUT R6, R7, 0x380, RZ, 0xc0, !PT ;  /* 0x0000038007067812 */ /* 0x000fe400078ec0ff */
[----:B------:R-:W-:Y:S01]  /*0f60*/  LOP3.LUT R8, R8, R9, RZ, 0x3c, !PT ;  /* 0x0000000908087212 */ /* 0x000fe200078e3cff */
[----:B------:R-:W-:Y:S01]  /*0f70*/  IMAD.X R9, RZ, RZ, R197, P1 ;  /* 0x000000ffff097224 */ /* 0x000fe200008e06c5 */
[----:B------:R-:W-:-:S02]  /*0f80*/  IADD3 R25, P1, R196, 0x8040, RZ ;  /* 0x00008040c4197810 */ /* 0x000fc40007f3e0ff */
        /* <DEDUP_REMOVED lines=10> */
[----:B------:R-:W-:Y:S02]  /*1030*/  LOP3.LUT R24, R24, R25, RZ, 0x3c, !PT ;  /* 0x0000001918187212 */ /* 0x000fe400078e3cff */
[----:B------:R-:W-:Y:S01]  /*1040*/  LOP3.LUT R4, R4, R5, RZ, 0x3c, !PT ;  /* 0x0000000504047212 */ /* 0x000fe200078e3cff */
[----:B------:R-:W-:Y:S01]  /*1050*/  IMAD.X R5, RZ, RZ, R197, P3 ;  /* 0x000000ffff057224 */ /* 0x000fe200018e06c5 */
[C---:B------:R-:W-:Y:S02]  /*1060*/  IADD3 R25, P4, R196.reuse, 0xc020, RZ ;  /* 0x0000c020c4197810 */ /* 0x040fe40007f9e0ff */
[----:B------:R-:W-:-:S02]  /*1070*/  IADD3 R21, P2, R196, 0x8020, RZ ;  /* 0x00008020c4157810 */ /* 0x000fc40007f5e0ff */
[C---:B------:R-:W-:Y:S02]  /*1080*/  IADD3 R11, P6, R196.reuse, 0x4020, RZ ;  /* 0x00004020c40b7810 */ /* 0x040fe40007fde0ff */
[C---:B------:R-:W-:Y:S02]  /*1090*/  IADD3 R13, P5, R196.reuse, 0x4040, RZ ;  /* 0x00004040c40d7810 */ /* 0x040fe40007fbe0ff */
[----:B------:R-:W-:Y:S02]  /*10a0*/  IADD3 R19, P3, R196, 0x8000, RZ ;  /* 0x00008000c4137810 */ /* 0x000fe40007f7e0ff */
[----:B------:R-:W-:Y:S02]  /*10b0*/  LOP3.LUT R30, R25, 0x380, RZ, 0xc0, !PT ;  /* 0x00000380191e7812 */ /* 0x000fe400078ec0ff */
        /* <DEDUP_REMOVED lines=12> */
[----:B------:R-:W-:Y:S02]  /*1180*/  MOV R25, R2 ;  /* 0x0000000200197202 */ /* 0x000fe40000000f00 */
[----:B------:R-:W-:Y:S01]  /*1190*/  LOP3.LUT R10, R10, R11, RZ, 0x3c, !PT ;  /* 0x0000000b0a0a7212 */ /* 0x000fe200078e3cff */
[--C-:B------:R-:W-:Y:S01]  /*11a0*/  IMAD.X R11, RZ, RZ, R197.reuse, P6 ;  /* 0x000000ffff0b7224 */ /* 0x100fe200030e06c5 */
[----:B------:R-:W-:Y:S01]  /*11b0*/  LOP3.LUT R12, R12, R13, RZ, 0x3c, !PT ;  /* 0x0000000d0c0c7212 */ /* 0x000fe200078e3cff */
[--C-:B------:R-:W-:Y:S01]  /*11c0*/  IMAD.X R13, RZ, RZ, R197.reuse, P5 ;  /* 0x000000ffff0d7224 */ /* 0x100fe200028e06c5 */
[----:B------:R-:W-:Y:S01]  /*11d0*/  LOP3.LUT R18, R18, R19, RZ, 0x3c, !PT ;  /* 0x0000001312127212 */ /* 0x000fe200078e3cff */
[----:B------:R-:W-:Y:S01]  /*11e0*/  IMAD.X R19, RZ, RZ, R197, P3 ;  /* 0x000000ffff137224 */ /* 0x000fe200018e06c5 */
[----:B------:R-:W-:Y:S01]  /*11f0*/  MOV R2, R6 ;  /* 0x0000000600027202 */ /* 0x000fe20000000f00 */
[----:B------:R0:W-:Y:S01]  /*1200*/  STL [R1+0x478], R25 ;  /* 0x0004781901007387 */ /* 0x0001e20000100800 */
[----:B------:R-:W-:-:S02]  /*1210*/  IADD3 R35, P2, R196, 0xc060, RZ ;  /* 0x0000c060c4237810 */ /* 0x000fc40007f5e0ff */
[C---:B------:R-:W-:Y:S01]  /*1220*/  IADD3 R27, P6, R196.reuse, 0x8060, RZ ;  /* 0x00008060c41b7810 */ /* 0x040fe20007fde0ff */
[----:B------:R1:W-:Y:S01]  /*1230*/  STL [R1+0x470], R2 ;  /* 0x0004700201007387 */ /* 0x0003e20000100800 */
[C---:B------:R-:W-:Y:S02]  /*1240*/  IADD3 R29, P5, R196.reuse, 0xc000, RZ ;  /* 0x0000c000c41d7810 */ /* 0x040fe40007fbe0ff */
[----:B------:R-:W-:Y:S02]  /*1250*/  IADD3 R33, P3, R196, 0xc040, RZ ;  /* 0x0000c040c4217810 */ /* 0x000fe40007f7e0ff */
[----:B------:R-:W-:Y:S01]  /*1260*/  MOV R3, R4 ;  /* 0x0000000400037202 */ /* 0x000fe20000000f00 */
[----:B0-----:R-:W-:Y:S01]  /*1270*/  IMAD.X R25, RZ, RZ, R197, P1 ;  /* 0x000000ffff197224 */ /* 0x001fe200008e06c5 */
[----:B------:R-:W-:Y:S02]  /*1280*/  LOP3.LUT R34, R35, 0x380, RZ, 0xc0, !PT ;  /* 0x0000038023227812 */ /* 0x000fe400078ec0ff */
[----:B------:R-:W-:Y:S01]  /*1290*/  LOP3.LUT R26, R27, 0x380, RZ, 0xc0, !PT ;  /* 0x000003801b1a7812 */ /* 0x000fe200078ec0ff */
[----:B------:R0:W-:Y:S01]  /*12a0*/  STL [R1+0x474], R3 ;  /* 0x0004740301007387 */ /* 0x0001e20000100800 */
[----:B------:R-:W-:-:S02]  /*12b0*/  LOP3.LUT R28, R29, 0x380, RZ, 0xc0, !PT ;  /* 0x000003801d1c7812 */ /* 0x000fc400078ec0ff */
[----:B------:R-:W-:Y:S02]  /*12c0*/  LOP3.LUT R32, R33, 0x380, RZ, 0xc0, !PT ;  /* 0x0000038021207812 */ /* 0x000fe400078ec0ff */
[----:B-1----:R-:W-:Y:S01]  /*12d0*/  LEA.HI R2, R31, R220, RZ, 0x1 ;  /* 0x000000dc1f027211 */ /* 0x002fe200078f08ff */
[----:B------:R-:W-:Y:S01]  /*12e0*/  IMAD.X R31, RZ, RZ, R197, P4 ;  /* 0x000000ffff1f7224 */ /* 0x000fe200020e06c5 */
[----:B------:R-:W-:Y:S02]  /*12f0*/  LEA.HI R0, R0, R195, RZ, 0x3 ;  /* 0x000000c300007211 */ /* 0x000fe400078f18ff */
[----:B------:R-:W-:Y:S02]  /*1300*/  SHF.R.U64 R34, R34, 0x3, RZ ;  /* 0x0000000322227819 */ /* 0x000fe400000012ff */
[----:B------:R-:W-:Y:S02]  /*1310*/  SHF.R.U64 R26, R26, 0x3, RZ ;  /* 0x000000031a1a7819 */ /* 0x000fe400000012ff */
[----:B------:R-:W-:-:S02]  /*1320*/  SHF.R.U64 R28, R28, 0x3, RZ ;  /* 0x000000031c1c7819 */ /* 0x000fc400000012ff */
[----:B------:R-:W-:Y:S02]  /*1330*/  SHF.R.U64 R32, R32, 0x3, RZ ;  /* 0x0000000320207819 */ /* 0x000fe400000012ff */
[----:B0-----:R-:W-:Y:S02]  /*1340*/  LOP3.LUT R3, R2, 0x3fffffe, RZ, 0xc0, !PT ;  /* 0x03fffffe02037812 */ /* 0x001fe400078ec0ff */
[----:B------:R-:W-:Y:S02]  /*1350*/  LOP3.LUT R2, R0, 0x1ffffff8, RZ, 0xc0, !PT ;  /* 0x1ffffff800027812 */ /* 0x000fe400078ec0ff */
        /* <DEDUP_REMOVED lines=12> */
[----:B------:R-:W-:Y:S01]  /*1420*/  IADD3 R18, P1, R16, 0x13c, RZ ;  /* 0x0000013c10127810 */ /* 0x000fe20007f3e0ff */
        /* <DEDUP_REMOVED lines=14> */
[----:B------:R-:W-:Y:S02]  /*1510*/  MOV R224, R28 ;  /* 0x0000001c00e07202 */ /* 0x000fe40000000f00 */
[----:B------:R-:W-:Y:S02]  /*1520*/  MOV R223, R30 ;  /* 0x0000001e00df7202 */ /* 0x000fe40000000f00 */
[----:B------:R-:W-:Y:S02]  /*1530*/  MOV R222, R32 ;  /* 0x0000002000de7202 */ /* 0x000fe40000000f00 */
[----:B------:R-:W-:-:S02]  /*1540*/  MOV R221, R34 ;  /* 0x0000002200dd7202 */ /* 0x000fc40000000f00 */
[----:B------:R-:W-:Y:S02]  /*1550*/  SEL R200, RZ, 0x1, P0 ;  /* 0x00000001ffc87807 */ /* 0x000fe40000000000 */
[----:B------:R-:W-:-:S07]  /*1560*/  SHF.R.S32.HI R192, RZ, 0x3, R0 ;  /* 0x00000003ffc07819 */ /* 0x000fce0000011400 */
.L_x_9793:
[----:B------:R-:W-:Y:S01]  /*1570*/  ULDC.64 UR8, c[0x0][0xb20] ;  /* 0x0002c80000087ab9 */ /* 0x000fe20000000a00 */
[----:B------:R-:W-:Y:S01]  /*1580*/  ULDC UR4, c[0x0][0x404] ;  /* 0x0001010000047ab9 */ /* 0x000fe20000000800 */
[----:B------:R-:W-:-:S04]  /*1590*/  UISETP.NE.U32.AND UP0, UPT, UR8, URZ, UPT ;  /* 0x0000003f0800728c */ /* 0x000fc8000bf05070 */
        /* <DEDUP_REMOVED lines=9> */
[----:B------:R-:W-:Y:S02]  /*1630*/  IMAD.U32 R2, RZ, RZ, UR8 ;  /* 0x00000008ff027e24 */ /* 0x000fe4000f8e00ff */
[----:B------:R-:W-:Y:S01]  /*1640*/  IMAD.U32 R3, RZ, RZ, UR9 ;  /* 0x00000009ff037e24 */ /* 0x000fe2000f8e00ff */
[----:B------:R-:W-:-:S04]  /*1650*/  @UP1 UIMAD.WIDE UR8, UR6, 0x4, UR10 ;  /* 0x00000004060818a5 */ /* 0x000fc8000f8e020a */
[----:B--2---:R-:W2:Y:S02]  /*1660*/  @P0 LDG.E R2, desc[UR54][R2.64] ;  /* 0x0000003602020981 */ /* 0x004ea4000c1e1900 */
[----:B01-345:R-:W-:Y:S02]  /*1670*/  IMAD.U32 R4, RZ, RZ, UR8 ;  /* 0x00000008ff047e24 */ /* 0x03bfe4000f8e00ff */
        /* <DEDUP_REMOVED lines=10> */
[----:B------:R-:W-:Y:S01]  /*1720*/  ISETP.NE.U32.AND P1, PT, RZ, UR8, PT ;  /* 0x00000008ff007c0c */ /* 0x000fe2000bf25070 */
[----:B------:R-:W-:-:S02]  /*1730*/  ULDC UR8, c[0x0][0x2e0] ;  /* 0x0000b80000087ab9 */ /* 0x000fc40000000800 */
[----:B------:R-:W-:Y:S01]  /*1740*/  UIMAD UR4, UR4, UR8, URZ ;  /* 0x00000008040472a4 */ /* 0x000fe2000f8e023f */
[----:B------:R-:W-:Y:S02]  /*1750*/  ISETP.NE.AND.EX P1, PT, RZ, UR9, PT, P1 ;  /* 0x00000009ff007c0c */ /* 0x000fe4000bf25310 */
[----:B--2---:R-:W-:Y:S02]  /*1760*/  @P0 R2UR UR42, R2 ;  /* 0x00000000022a02ca */ /* 0x004fe400000e0000 */
        /* <DEDUP_REMOVED lines=15> */
.L_x_9668:
        /* <DEDUP_REMOVED lines=10> */
.L_x_9669:
        /* <DEDUP_REMOVED lines=13> */
.L_x_9670:
[----:B------:R-:W0:Y:S01]  /*19d0*/  LDC R0, c[0x0][0xa80] ;  /* 0x0002a000ff007b82 */ /* 0x000e220000000800 */
[----:B------:R-:W-:Y:S01]  /*19e0*/  UIADD3 UR8, UP0, UR36, 0x32430, URZ ;  /* 0x0003243024087890 */ /* 0x000fe2000ff1e03f */
[----:B------:R-:W-:Y:S01]  /*19f0*/  IMAD.MOV.U32 R4, RZ, RZ, 0xc000 ;  /* 0x0000c000ff047424 */ /* 0x000fe200078e00ff */
[----:B------:R-:W-:Y:S01]  /*1a00*/  UIADD3 UR10, UP1, UR36, 0x32440, URZ ;  /* 0x00032440240a7890 */ /* 0x000fe2000ff3e03f */
[----:B------:R-:W-:Y:S01]  /*1a10*/  IMAD.U32 R5, RZ, RZ, UR48 ;  /* 0x00000030ff057e24 */ /* 0x000fe2000f8e00ff */
[----:B------:R-:W-:Y:S01]  /*1a20*/  UIADD3 UR6, UP2, UR36, 0x32450, URZ ;  /* 0x0003245024067890 */ /* 0x000fe2000ff5e03f */
[----:B------:R-:W-:Y:S01]  /*1a30*/  IMAD.MOV.U32 R6, RZ, RZ, R200 ;  /* 0x000000ffff067224 */ /* 0x000fe200078e00c8 */
[----:B------:R-:W-:Y:S01]  /*1a40*/  UIADD3 UR12, UP3, UR36, 0x32460, URZ ;  /* 0x00032460240c7890 */ /* 0x000fe2000ff7e03f */
[----:B------:R-:W-:Y:S01]  /*1a50*/  IMAD.MOV.U32 R7, RZ, RZ, 0x100 ;  /* 0x00000100ff077424 */ /* 0x000fe200078e00ff */
[----:B------:R-:W-:Y:S01]  /*1a60*/  UIADD3.X UR9, URZ, UR37, URZ, UP0, !UPT ;  /* 0x000000253f097290 */ /* 0x000fe200087fe43f */
[----:B------:R-:W-:Y:S01]  /*1a70*/  IMAD.MOV.U32 R2, RZ, RZ, 0x3000 ;  /* 0x00003000ff027424 */ /* 0x000fe200078e00ff */
[----:B------:R-:W-:Y:S01]  /*1a80*/  UIADD3.X UR7, URZ, UR37, URZ, UP2, !UPT ;  /* 0x000000253f077290 */ /* 0x000fe200097fe43f */
[----:B------:R-:W-:Y:S01]  /*1a90*/  IMAD.U32 R3, RZ, RZ, UR48 ;  /* 0x00000030ff037e24 */ /* 0x000fe2000f8e00ff */
[----:B------:R-:W-:Y:S01]  /*1aa0*/  UIADD3.X UR13, URZ, UR37, URZ, UP3, !UPT ;  /* 0x000000253f0d7290 */ /* 0x000fe20009ffe43f */
[----:B------:R1:W-:Y:S01]  /*1ab0*/  STL.128 [R1+0x50], R4 ;  /* 0x0000500401007387 */ /* 0x0003e20000100c00 */
[----:B------:R-:W-:Y:S01]  /*1ac0*/  UIADD3.X UR11, URZ, UR37, URZ, UP1, !UPT ;  /* 0x000000253f0b7290 */ /* 0x000fe20008ffe43f */
[----:B------:R-:W-:Y:S01]  /*1ad0*/  IMAD.MOV.U32 R201, RZ, RZ, 0x100 ;  /* 0x00000100ffc97424 */ /* 0x000fe200078e00ff */
[----:B------:R-:W-:Y:S01]  /*1ae0*/  UIADD3 UR42, -UR42, UR4, URZ ;  /* 0x000000042a2a7290 */ /* 0x000fe2000fffe13f */
[----:B------:R2:W-:Y:S01]  /*1af0*/  STL.64 [R1+0x18], R2 ;  /* 0x0000180201007387 */ /* 0x0005e20000100a00 */
[----:B------:R-:W-:Y:S01]  /*1b00*/  IMAD.MOV.U32 R202, RZ, RZ, 0x1 ;  /* 0x00000001ffca7424 */ /* 0x000fe200078e00ff */
[----:B------:R-:W-:Y:S01]  /*1b10*/  ULEA UR4, UR5, 0x80, 0x7 ;  /* 0x0000008005047891 */ /* 0x000fe2000f8e383f */
[----:B------:R-:W-:Y:S01]  /*1b20*/  IMAD.MOV.U32 R203, RZ, RZ, RZ ;  /* 0x000000ffffcb7224 */ /* 0x000fe200078e00ff */
[----:B------:R3:W-:Y:S01]  /*1b30*/  STL.128 [R1+0x430], RZ ;  /* 0x000430ff01007387 */ /* 0x0007e20000100c00 */
[----:B------:R-:W-:Y:S01]  /*1b40*/  IMAD.MOV.U32 R14, RZ, RZ, 0x1 ;  /* 0x00000001ff0e7424 */ /* 0x000fe200078e00ff */
[C---:B------:R-:W-:Y:S01]  /*1b50*/  IADD3 R36, P0, R16.reuse, 0x430, RZ ;  /* 0x0000043010247810 */ /* 0x040fe20007f1e0ff */
[----:B------:R-:W-:Y:S01]  /*1b60*/  IMAD.MOV.U32 R15, RZ, RZ, RZ ;  /* 0x000000ffff0f7224 */ /* 0x000fe200078e00ff */
[----:B------:R3:W-:Y:S01]  /*1b70*/  STL.128 [R1+0x20], R200 ;  /* 0x000020c801007387 */ /* 0x0007e20000100c00 */
[----:B------:R-:W-:Y:S01]  /*1b80*/  IMAD.U32 R12, RZ, RZ, UR5 ;  /* 0x00000005ff0c7e24 */ /* 0x000fe2000f8e00ff */
[----:B------:R-:W-:Y:S01]  /*1b90*/  IADD3 R34, P1, R16, 0x38, RZ ;  /* 0x0000003810227810 */ /* 0x000fe20007f3e0ff */
[----:B------:R-:W-:Y:S01]  /*1ba0*/  IMAD.U32 R8, RZ, RZ, UR6 ;  /* 0x00000006ff087e24 */ /* 0x000fe2000f8e00ff */
[----:B------:R3:W-:Y:S01]  /*1bb0*/  STL.64 [R1+0x60], R14 ;  /* 0x0000600e01007387 */ /* 0x0007e20000100a00 */
[----:B------:R-:W-:-:S02]  /*1bc0*/  IMAD.U32 R10, RZ, RZ, UR12 ;  /* 0x0000000cff0a7e24 */ /* 0x000fc4000f8e00ff */
[----:B-1----:R-:W-:Y:S01]  /*1bd0*/  IMAD.U32 R4, RZ, RZ, UR8 ;  /* 0x00000008ff047e24 */ /* 0x002fe2000f8e00ff */
[----:B------:R3:W-:Y:S01]  /*1be0*/  STL [R1+0x70], R12 ;  /* 0x0000700c01007387 */ /* 0x0007e20000100800 */
[----:B------:R-:W-:Y:S01]  /*1bf0*/  IMAD.U32 R9, RZ, RZ, UR7 ;  /* 0x00000007ff097e24 */ /* 0x000fe2000f8e00ff */
[----:B------:R-:W-:Y:S01]  /*1c00*/  ULDC.64 UR6, c[0x0][0xad8] ;  /* 0x0002b60000067ab9 */ /* 0x000fe20000000a00 */
[----:B------:R-:W-:Y:S01]  /*1c10*/  IMAD.U32 R11, RZ, RZ, UR13 ;  /* 0x0000000dff0b7e24 */ /* 0x000fe2000f8e00ff */
[----:B------:R-:W-:Y:S01]  /*1c20*/  UISETP.GE.AND UP0, UPT, UR7, 0x1, UPT ;  /* 0x000000010700788c */ /* 0x000fe2000bf06270 */
[----:B--2---:R-:W-:Y:S01]  /*1c30*/  IMAD.U32 R2, RZ, RZ, UR10 ;  /* 0x0000000aff027e24 */ /* 0x004fe2000f8e00ff */
[----:B0-----:R3:W-:Y:S01]  /*1c40*/  STL [R1+0x450], R0 ;  /* 0x0004500001007387 */ /* 0x0017e20000100800 */
[----:B------:R-:W-:Y:S01]  /*1c50*/  IMAD.U32 R5, RZ, RZ, UR9 ;  /* 0x00000009ff057e24 */ /* 0x000fe2000f8e00ff */
[----:B------:R-:W-:Y:S01]  /*1c60*/  UIADD3 UR8, UR42, UR4, -UR38 ;  /* 0x000000042a087290 */ /* 0x000fe2000fffe826 */
[----:B------:R-:W-:Y:S01]  /*1c70*/  IMAD.U32 R3, RZ, RZ, UR11 ;  /* 0x0000000bff037e24 */ /* 0x000fe2000f8e00ff */
[----:B------:R3:W-:Y:S01]  /*1c80*/  STL.128 [R1+0x40], R8 ;  /* 0x0000400801007387 */ /* 0x0007e20000100c00 */
[----:B------:R-:W-:Y:S01]  /*1c90*/  PLOP3.LUT P2, PT, PT, PT, UP0, 0x80, 0x0 ;  /* 0x000000000000781c */ /* 0x000fe20003f4f008 */
[----:B------:R-:W-:Y:S01]  /*1ca0*/  UIADD3 UR6, UR8, UR6, URZ ;  /* 0x0000000608067290 */ /* 0x000fe2000fffe03f */
[--C-:B------:R-:W-:Y:S01]  /*1cb0*/  IMAD.X R37, RZ, RZ, R17.reuse, P0 ;  /* 0x000000ffff257224 */ /* 0x100fe200000e0611 */
[----:B------:R3:W-:Y:S01]  /*1cc0*/  STL.64 [R1+0x68], R10 ;  /* 0x0000680a01007387 */ /* 0x0007e20000100a00 */
[----:B------:R-:W-:-:S03]  /*1cd0*/  IMAD.X R35, RZ, RZ, R17, P1 ;  /* 0x000000ffff237224 */ /* 0x000fc600008e0611 */
[----:B------:R3:W-:Y:S04]  /*1ce0*/  STL.64 [R1+0x8], R4 ;  /* 0x0000080401007387 */ /* 0x0007e80000100a00 */
[----:B------:R3:W-:Y:S04]  /*1cf0*/  STL.64 [R1+0x10], R2 ;  /* 0x0000100201007387 */ /* 0x0007e80000100a00 */
[----:B------:R3:W-:Y:S04]  /*1d00*/  STL.64 [R1+0x30], R2 ;  /* 0x0000300201007387 */ /* 0x0007e80000100a00 */
        /* <DEDUP_REMOVED lines=46> */
.L_x_9672:
[----:B------:R-:W-:-:S11]  /*1ff0*/  UISETP.NE.AND UP0, UPT, UR7, 0x1, UPT ;  /* 0x000000010700788c */ /* 0x000fd6000bf05270 */
[----:B------:R-:W-:Y:S02]  /*2000*/  @UP0 ULDC.64 UR10, c[0x0][0xae0] ;  /* 0x0002b800000a0ab9 */ /* 0x000fe40000000a00 */
[----:B------:R-:W-:-:S04]  /*2010*/  UIMAD.WIDE.U32 UR8, UR4, UR10, URZ ;  /* 0x0000000a040872a5 */ /* 0x000fc8000f8e003f */
[----:B------:R-:W-:-:S12]  /*2020*/  @UP0 USHF.R.U32.HI UR4, URZ, UR11, UR9 ;  /* 0x0000000b3f040299 */ /* 0x000fd80008011609 */
.L_x_9673:
[----:B------:R-:W-:-:S04]  /*2030*/  UIMAD UR4, UR4, UR7, UR7 ;  /* 0x00000007040472a4 */ /* 0x000fc8000f8e0207 */
[----:B------:R-:W-:-:S04]  /*2040*/  UISETP.LT.AND UP0, UPT, UR6, UR4, UPT ;  /* 0x000000040600728c */ /* 0x000fc8000bf01270 */
[----:B------:R-:W-:-:S12]  /*2050*/  USEL UR6, UR6, UR4, UP0 ;  /* 0x0000000406067287 */ /* 0x000fd80008000000 */
.L_x_9671:
[----:B------:R-:W-:Y:S02]  /*2060*/  UIADD3 UR8, UR42, 0x5f, URZ ;  /* 0x0000005f2a087890 */ /* 0x000fe4000fffe03f */
[----:B------:R-:W-:Y:S02]  /*2070*/  UIADD3 UR10, UR6, 0x5f, URZ ;  /* 0x0000005f060a7890 */ /* 0x000fe4000fffe03f */
[----:B------:R-:W-:Y:S02]  /*2080*/  UIMAD.WIDE UR8, UR8, 0x2aaaaaab, URZ ;  /* 0x2aaaaaab080878a5 */ /* 0x000fe4000f8e023f */
[----:B------:R-:W-:Y:S02]  /*2090*/  UIMAD.WIDE UR10, UR10, 0x2aaaaaab, URZ ;  /* 0x2aaaaaab0a0a78a5 */ /* 0x000fe4000f8e023f */
[----:B------:R-:W-:Y:S02]  /*20a0*/  USHF.R.U32.HI UR4, URZ, 0x1f, UR9 ;  /* 0x0000001f3f047899 */ /* 0x000fe40008011609 */
[----:B------:R-:W-:-:S02]  /*20b0*/  USHF.R.U32.HI UR6, URZ, 0x1f, UR11 ;  /* 0x0000001f3f067899 */ /* 0x000fc4000801160b */
[----:B------:R-:W-:Y:S02]  /*20c0*/  ULEA UR5, UR5, -UR38, 0x7 ;  /* 0x8000002605057291 */ /* 0x000fe4000f8e383f */
[----:B------:R-:W-:Y:S02]  /*20d0*/  ULEA.HI.SX32 UR4, UR9, UR4, 0x1c ;  /* 0x0000000409047291 */ /* 0x000fe4000f8fe23f */
[----:B------:R-:W-:Y:S02]  /*20e0*/  ULEA.HI.SX32 UR6, UR11, UR6, 0x1c ;  /* 0x000000060b067291 */ /* 0x000fe4000f8fe23f */
[----:B------:R-:W-:Y:S02]  /*20f0*/  UIADD3 UR5, UR42, UR5, URZ ;  /* 0x000000052a057290 */ /* 0x000fe4000fffe03f */
        /* <DEDUP_REMOVED lines=16> */
.L_x_9675:
[----:B------:R-:W-:-:S11]  /*2200*/  UISETP.NE.AND UP0, UPT, UR7, 0x1, UPT ;  /* 0x000000010700788c */ /* 0x000fd6000bf05270 */
[----:B------:R-:W-:Y:S02]  /*2210*/  @UP0 ULDC.64 UR10, c[0x0][0xae0] ;  /* 0x0002b800000a0ab9 */ /* 0x000fe40000000a00 */
[----:B------:R-:W-:-:S04]  /*2220*/  UIMAD.WIDE.U32 UR4, UR6, UR10, URZ ;  /* 0x0000000a060472a5 */ /* 0x000fc8000f8e003f */
[----:B------:R-:W-:-:S12]  /*2230*/  @UP0 USHF.R.U32.HI UR6, URZ, UR11, UR5 ;  /* 0x0000000b3f060299 */ /* 0x000fd80008011605 */
.L_x_9676:
[----:B------:R-:W-:-:S04]  /*2240*/  UIMAD UR6, UR6, UR7, URZ ;  /* 0x00000007060672a4 */ /* 0x000fc8000f8e023f */
[----:B------:R-:W-:-:S04]  /*2250*/  UISETP.LT.AND UP0, UPT, UR8, UR6, UPT ;  /* 0x000000060800728c */ /* 0x000fc8000bf01270 */
[----:B------:R-:W-:-:S12]  /*2260*/  USEL UR8, UR8, UR6, !UP0 ;  /* 0x0000000608087287 */ /* 0x000fd8000c000000 */
.L_x_9674:
        /* <DEDUP_REMOVED lines=9> */
[----:B---3--:R-:W0:Y:S01]  /*2300*/  SHFL.IDX PT, R0, R220, RZ, 0x1f ;  /* 0x00001fffdc007589 */ /* 0x008e2200000e0000 */
        /* <DEDUP_REMOVED lines=23> */
[----:B0-----:R-:W-:Y:S01]  /*2480*/  LEA.HI R2, R0, R0, RZ, 0x1 ;  /* 0x0000000000027211 */ /* 0x001fe200078f08ff */
[----:B------:R-:W-:Y:S01]  /*2490*/  IMAD.U32 R14, RZ, RZ, UR5 ;  /* 0x00000005ff0e7e24 */ /* 0x000fe2000f8e00ff */
[----:B------:R-:W-:Y:S01]  /*24a0*/  ULOP3.LUT UP0, URZ, UR6, 0x1bf, URZ, 0xc0, !UPT ;  /* 0x000001bf063f7892 */ /* 0x000fe2000f80c03f */
[----:B------:R-:W-:Y:S01]  /*24b0*/  IMAD.MOV.U32 R15, RZ, RZ, 0x40000040 ;  /* 0x40000040ff0f7424 */ /* 0x000fe200078e00ff */
[----:B------:R-:W-:Y:S01]  /*24c0*/  LOP3.LUT R3, R2, 0x7fffe, RZ, 0xc0, !PT ;  /* 0x0007fffe02037812 */ /* 0x000fe200078ec0ff */
[----:B------:R0:W-:Y:S01]  /*24d0*/  STL.128 [R1+0xa0], R8 ;  /* 0x0000a00801007387 */ /* 0x0001e20000100c00 */
[----:B------:R-:W-:Y:S01]  /*24e0*/  IMAD.X R44, RZ, RZ, R17, P5 ;  /* 0x000000ffff2c7224 */ /* 0x000fe200028e0611 */
[----:B------:R-:W-:Y:S01]  /*24f0*/  IADD3 R31, P1, R16, 0x118, RZ ;  /* 0x00000118101f7810 */ /* 0x000fe20007f3e0ff */
[----:B-1----:R-:W-:Y:S01]  /*2500*/  IMAD.MOV.U32 R5, RZ, RZ, 0x40000040 ;  /* 0x40000040ff057424 */ /* 0x002fe200078e00ff */
[----:B------:R0:W-:Y:S01]  /*2510*/  STL.64 [R1+0x78], RZ ;  /* 0x000078ff01007387 */ /* 0x0001e20000100a00 */
[----:B------:R-:W-:Y:S01]  /*2520*/  IMAD.IADD R3, R0, 0x1, -R3 ;  /* 0x0000000100037824 */ /* 0x000fe200078e0a03 */
[----:B------:R-:W-:Y:S01]  /*2530*/  PLOP3.LUT P5, PT, PT, PT, UP0, 0x80, 0x0 ;  /* 0x000000000000781c */ /* 0x000fe20003faf008 */
[----:B--2---:R-:W-:Y:S01]  /*2540*/  IMAD.MOV.U32 R13, RZ, RZ, 0x40000040 ;  /* 0x40000040ff0d7424 */ /* 0x004fe200078e00ff */
        /* <DEDUP_REMOVED lines=36> */
[----:B0-----:R-:W-:Y:S01]  /*2790*/  IMAD.U32 R4, RZ, RZ, UR4 ;  /* 0x00000004ff047e24 */ /* 0x001fe2000f8e00ff */
        /* <DEDUP_REMOVED lines=12> */
.L_x_9678:
[----:B------:R-:W1:Y:S01]  /*2860*/  S2R R20, SR_TID.X ;  /* 0x0000000000147919 */ /* 0x000e620000002100 */
[----:B0-----:R-:W0:Y:S01]  /*2870*/  LDC.64 R12, c[0x0][0x428] ;  /* 0x00010a00ff0c7b82 */ /* 0x001e220000000a00 */
[----:B------:R-:W-:Y:S01]  /*2880*/  IADD3 R8, P0, R16, 0x120, RZ ;  /* 0x0000012010087810 */ /* 0x000fe20007f1e0ff */
[----:B------:R-:W-:Y:S01]  /*2890*/  ULDC UR4, c[0x0][0x20] ;  /* 0x0000080000047ab9 */ /* 0x000fe20000000800 */
[----:B------:R-:W-:Y:S01]  /*28a0*/  IMAD.U32 R7, RZ, RZ, UR38 ;  /* 0x00000026ff077e24 */ /* 0x000fe2000f8e00ff */
[----:B------:R-:W-:Y:S01]  /*28b0*/  STL.64 [R1+0x130], R24 ;  /* 0x0001301801007387 */ /* 0x000fe20000100a00 */
[----:B------:R-:W-:Y:S02]  /*28c0*/  IMAD.U32 R11, RZ, RZ, UR42 ;  /* 0x0000002aff0b7e24 */ /* 0x000fe4000f8e00ff */
[----:B------:R-:W-:Y:S01]  /*28d0*/  IMAD.X R9, RZ, RZ, R17, P0 ;  /* 0x000000ffff097224 */ /* 0x000fe200000e0611 */
[----:B------:R-:W2:Y:S01]  /*28e0*/  LDC R21, c[0x0][0xad4] ;  /* 0x0002b500ff157b82 */ /* 0x000ea20000000800 */
[----:B------:R-:W-:Y:S01]  /*28f0*/  VIADD R6, R18, -UR4 ;  /* 0x8000000412067c36 */ /* 0x000fe20008000000 */
[----:B------:R-:W-:Y:S04]  /*2900*/  STL.64 [R1+0x120], R198 ;  /* 0x000120c601007387 */ /* 0x000fe80000100a00 */
[----:B------:R-:W-:Y:S02]  /*2910*/  STL.64 [R1+0x128], R8 ;  /* 0x0001280801007387 */ /* 0x000fe40000100a00 */
[----:B------:R-:W3:Y:S02]  /*2920*/  LDC R15, c[0x0][0x430] ;  /* 0x00010c00ff0f7b82 */ /* 0x000ee40000000800 */
[----:B------:R-:W-:Y:S04]  /*2930*/  STL.U8 [R1+0x138], RZ ;  /* 0x000138ff01007387 */ /* 0x000fe80000100000 */
[----:B------:R4:W-:Y:S02]  /*2940*/  STL [R6+0x4], R7 ;  /* 0x0000040706007387 */ /* 0x0009e40000100800 */
[----:B------:R-:W5:Y:S02]  /*2950*/  LDC.64 R4, c[0x0][0xad8] ;  /* 0x0002b600ff047b82 */ /* 0x000f640000000a00 */
[----:B------:R0:W-:Y:S04]  /*2960*/  STL [R6+0x8], R11 ;  /* 0x0000080b06007387 */ /* 0x0001e80000100800 */
[----:B0-----:R0:W-:Y:S01]  /*2970*/  STL [R6+0x24], R12 ;  /* 0x0000240c06007387 */ /* 0x0011e20000100800 */
[----:B-1----:R-:W-:Y:S01]  /*2980*/  VIADD R195, R20, 0xffffff80 ;  /* 0xffffff8014c37836 */ /* 0x002fe20000000000 */
[----:B------:R-:W1:Y:S02]  /*2990*/  LDC.64 R2, c[0x0][0xae0] ;  /* 0x0002b800ff027b82 */ /* 0x000e640000000a00 */
[----:B------:R0:W-:Y:S04]  /*29a0*/  STL [R6+0x28], R13 ;  /* 0x0000280d06007387 */ /* 0x0001e80000100800 */
[----:B--2---:R0:W-:Y:S04]  /*29b0*/  STL [R6+0xc], R21 ;  /* 0x00000c1506007387 */ /* 0x0041e80000100800 */
[----:B---3--:R0:W-:Y:S04]  /*29c0*/  STL [R6+0x2c], R15 ;  /* 0x00002c0f06007387 */ /* 0x0081e80000100800 */
[----:B------:R0:W-:Y:S04]  /*29d0*/  STL [R6+0x14], RZ ;  /* 0x000014ff06007387 */ /* 0x0001e80000100800 */
[----:B------:R0:W-:Y:S04]  /*29e0*/  STL [R6], R195 ;  /* 0x000000c306007387 */ /* 0x0001e80000100800 */
[----:B-----5:R0:W-:Y:S04]  /*29f0*/  STL [R6+0x10], R4 ;  /* 0x0000100406007387 */ /* 0x0201e80000100800 */
[----:B------:R0:W-:Y:S04]  /*2a00*/  STL [R6+0x18], R5 ;  /* 0x0000180506007387 */ /* 0x0001e80000100800 */
[----:B-1----:R0:W-:Y:S04]  /*2a10*/  STL [R6+0x1c], R2 ;  /* 0x00001c0206007387 */ /* 0x0021e80000100800 */
[----:B------:R0:W-:Y:S04]  /*2a20*/  STL [R6+0x20], R3 ;  /* 0x0000200306007387 */ /* 0x0001e80000100800 */
[----:B----4-:R-:W2:Y:S01]  /*2a30*/  LDL R7, [R1+0x21c] ;  /* 0x00021c0001077983 */ /* 0x010ea20000100800 */
[----:B------:R-:W-:Y:S03]  /*2a40*/  BSSY B0, `(.L_x_9679) ;  /* 0x0000008000007945 */ /* 0x000fe60003800000 */
[----:B------:R0:W-:Y:S01]  /*2a50*/  STL.U8 [R1+0x16c], RZ ;  /* 0x00016cff01007387 */ /* 0x0001e20000100000 */
[----:B--2---:R-:W-:-:S04]  /*2a60*/  LEA.HI R0, R7, R7, RZ, 0x1 ;  /* 0x0000000707007211 */ /* 0x004fc800078f08ff */
[----:B------:R-:W-:-:S05]  /*2a70*/  LOP3.LUT R0, R0, 0xfffffffe, RZ, 0xc0, !PT ;  /* 0xfffffffe00007812 */ /* 0x000fca00078ec0ff */
[----:B------:R-:W-:-:S05]  /*2a80*/  IMAD.IADD R0, R7, 0x1, -R0 ;  /* 0x0000000107007824 */ /* 0x000fca00078e0a00 */
[----:B------:R-:W-:-:S04]  /*2a90*/  SHF.L.U32 R0, R0, 0x1f, RZ ;  /* 0x0000001f00007819 */ /* 0x000fc800000006ff */
[----:B------:R-:W1:Y:S02]  /*2aa0*/  SYNCS.PHASECHK.TRANS64.TRYWAIT P0, [UR44+0x32400], R0 ;  /* 0x03240000ff0075a7 */ /* 0x000e64000800016c */
[----:B01----:R-:W-:Y:S05]  /*2ab0*/  @!P0 BRA `(.L_x_9680) ;  /* 0x0000023c00088947 */ /* 0x003fea0003800000 */
.L_x_9887:
[----:B------:R-:W-:Y:S05]  /*2ac0*/  BSYNC B0 ;  /* 0x0000000000007941 */ /* 0x000fea0003800000 */
.L_x_9679:
[----:B------:R-:W2:Y:S04]  /*2ad0*/  LDL R33, [R1+0x1c] ;  /* 0x00001c0001217983 */ /* 0x000ea80000100800 */
[----:B------:R1:W5:Y:S01]  /*2ae0*/  LDL.64 R24, [R1+0x210] ;  /* 0x0002100001187983 */ /* 0x0003620000100a00 */
[----:B------:R-:W-:Y:S01]  /*2af0*/  IMAD.U32 R8, RZ, RZ, UR36 ;  /* 0x00000024ff087e24 */ /* 0x000fe2000f8e00ff */
[C---:B0-----:R-:W-:Y:S01]  /*2b00*/  IADD3 R0, P2, R16.reuse, 0x420, RZ ;  /* 0x0000042010007810 */ /* 0x041fe20007f5e0ff */
        /* <DEDUP_REMOVED lines=16> */
[----:B0-----:R-:W-:-:S02]  /*2c10*/  IMAD.MOV.U32 R8, RZ, RZ, R34 ;  /* 0x000000ffff087224 */ /* 0x001fc400078e0022 */
[----:B------:R-:W-:Y:S02]  /*2c20*/  IMAD.MOV.U32 R9, RZ, RZ, R35 ;  /* 0x000000ffff097224 */ /* 0x000fe400078e0023 */
[----:B------:R-:W-:Y:S01]  /*2c30*/  IMAD.MOV.U32 R10, RZ, RZ, R26 ;  /* 0x000000ffff0a7224 */ /* 0x000fe200078e001a */
[----:B------:R1:W-:Y:S01]  /*2c40*/  BAR.SYNC.DEFER_BLOCKING R205, 0x100 ;  /* 0x000400cd0000751d */ /* 0x0003e20000010000 */
[----:B------:R-:W-:Y:S01]  /*2c50*/  IMAD.MOV.U32 R11, RZ, RZ, R39 ;  /* 0x000000ffff0b7224 */ /* 0x000fe200078e0027 */
[----:B------:R-:W-:Y:S01]  /*2c60*/  IADD3 R26, P0, R16, 0x16c, RZ ;  /* 0x0000016c101a7810 */ /* 0x000fe20007f1e0ff */
[----:B---3--:R-:W-:Y:S02]  /*2c70*/  IMAD.MOV.U32 R12, RZ, RZ, R27 ;  /* 0x000000ffff0c7224 */ /* 0x008fe400078e001b */
[----:B------:R-:W-:Y:S02]  /*2c80*/  IMAD.MOV.U32 R39, RZ, RZ, R21 ;  /* 0x000000ffff277224 */ /* 0x000fe400078e0015 */
[----:B------:R-:W-:Y:S01]  /*2c90*/  IMAD.X R27, RZ, RZ, R17, P0 ;  /* 0x000000ffff1b7224 */ /* 0x000fe200000e0611 */
[----:B------:R0:W-:Y:S01]  /*2ca0*/  STL.128 [R1+0x1b0], R8 ;  /* 0x0001b00801007387 */ /* 0x0001e20000100c00 */
[----:B------:R-:W-:-:S02]  /*2cb0*/  IMAD.MOV.U32 R13, RZ, RZ, R42 ;  /* 0x000000ffff0d7224 */ /* 0x000fc400078e002a */
[----:B------:R-:W-:Y:S01]  /*2cc0*/  IMAD.MOV.U32 R14, RZ, RZ, R29 ;  /* 0x000000ffff0e7224 */ /* 0x000fe200078e001d */
[----:B------:R-:W-:Y:S01]  /*2cd0*/  STL.128 [R1+0x1e0], R36 ;  /* 0x0001e02401007387 */ /* 0x000fe20000100c00 */
[----:B------:R-:W-:Y:S02]  /*2ce0*/  IMAD.MOV.U32 R15, RZ, RZ, R44 ;  /* 0x000000ffff0f7224 */ /* 0x000fe400078e002c */
[----:B------:R-:W-:-:S03]  /*2cf0*/  IMAD.X R21, RZ, RZ, R17, P1 ;  /* 0x000000ffff157224 */ /* 0x000fc600008e0611 */
[----:B------:R-:W-:Y:S04]  /*2d00*/  STL.128 [R1+0x190], R12 ;  /* 0x0001900c01007387 */ /* 0x000fe80000100c00 */
[----:B------:R-:W-:Y:S01]  /*2d10*/  STL.128 [R1+0x180], R20 ;  /* 0x0001801401007387 */ /* 0x000fe20000100c00 */
[----:B0-----:R-:W-:Y:S02]  /*2d20*/  IMAD.MOV.U32 R8, RZ, RZ, R30 ;  /* 0x000000ffff087224 */ /* 0x001fe400078e001e */
[----:B------:R-:W-:Y:S02]  /*2d30*/  IMAD.MOV.U32 R9, RZ, RZ, R45 ;  /* 0x000000ffff097224 */ /* 0x000fe400078e002d */
[----:B------:R-:W-:Y:S02]  /*2d40*/  IMAD.MOV.U32 R10, RZ, RZ, R31 ;  /* 0x000000ffff0a7224 */ /* 0x000fe400078e001f */
[----:B------:R-:W-:-:S05]  /*2d50*/  IMAD.MOV.U32 R11, RZ, RZ, R32 ;  /* 0x000000ffff0b7224 */ /* 0x000fca00078e0020 */
[----:B------:R0:W-:Y:S02]  /*2d60*/  STL.128 [R1+0x1c0], R8 ;  /* 0x0001c00801007387 */ /* 0x0001e40000100c00 */
[----:B0-----:R-:W-:Y:S02]  /*2d70*/  IMAD.MOV.U32 R10, RZ, RZ, R26 ;  /* 0x000000ffff0a7224 */ /* 0x001fe400078e001a */
[----:B------:R-:W-:Y:S02]  /*2d80*/  IMAD.MOV.U32 R11, RZ, RZ, R27 ;  /* 0x000000ffff0b7224 */ /* 0x000fe400078e001b */
[----:B------:R-:W-:Y:S01]  /*2d90*/  IMAD.MOV.U32 R8, RZ, RZ, R0 ;  /* 0x000000ffff087224 */ /* 0x000fe200078e0000 */
[----:B------:R-:W-:Y:S01]  /*2da0*/  IADD3 R0, P0, R16, 0xa8, RZ ;  /* 0x000000a810007810 */ /* 0x000fe20007f1e0ff */
[----:B------:R-:W-:-:S04]  /*2db0*/  IMAD.MOV.U32 R9, RZ, RZ, R7 ;  /* 0x000000ffff097224 */ /* 0x000fc800078e0007 */
[----:B------:R-:W-:Y:S01]  /*2dc0*/  IMAD.X R7, RZ, RZ, R17, P0 ;  /* 0x000000ffff077224 */ /* 0x000fe200000e0611 */
[----:B------:R0:W-:Y:S02]  /*2dd0*/  STL.128 [R1+0x1d0], R8 ;  /* 0x0001d00801007387 */ /* 0x0001e40000100c00 */
[----:B0-----:R-:W-:Y:S02]  /*2de0*/  IMAD.MOV.U32 R10, RZ, RZ, R28 ;  /* 0x000000ffff0a7224 */ /* 0x001fe400078e001c */
[----:B------:R-:W-:Y:S02]  /*2df0*/  IMAD.MOV.U32 R11, RZ, RZ, R43 ;  /* 0x000000ffff0b7224 */ /* 0x000fe400078e002b */
[----:B------:R-:W-:Y:S02]  /*2e00*/  IMAD.MOV.U32 R8, RZ, RZ, R208 ;  /* 0x000000ffff087224 */ /* 0x000fe400078e00d0 */
[----:B------:R-:W-:-:S05]  /*2e10*/  IMAD.MOV.U32 R9, RZ, RZ, R207 ;  /* 0x000000ffff097224 */ /* 0x000fca00078e00cf */
[----:B------:R0:W-:Y:S02]  /*2e20*/  STL.128 [R1+0x1f0], R8 ;  /* 0x0001f00801007387 */ /* 0x0001e40000100c00 */
[----:B0-----:R-:W-:Y:S02]  /*2e30*/  IMAD.MOV.U32 R8, RZ, RZ, R40 ;  /* 0x000000ffff087224 */ /* 0x001fe400078e0028 */
[----:B------:R-:W-:Y:S02]  /*2e40*/  IMAD.MOV.U32 R9, RZ, RZ, R41 ;  /* 0x000000ffff097224 */ /* 0x000fe400078e0029 */
[----:B------:R-:W-:Y:S02]  /*2e50*/  IMAD.MOV.U32 R10, RZ, RZ, R0 ;  /* 0x000000ffff0a7224 */ /* 0x000fe400078e0000 */
[----:B------:R-:W-:-:S05]  /*2e60*/  IMAD.MOV.U32 R11, RZ, RZ, R7 ;  /* 0x000000ffff0b7224 */ /* 0x000fca00078e0007 */
[----:B------:R1:W-:Y:S01]  /*2e70*/  STL.128 [R1+0x200], R8 ;  /* 0x0002000801007387 */ /* 0x0003e20000100c00 */
[----:B--2---:R-:W-:-:S04]  /*2e80*/  LOP3.LUT R0, R33, 0x1, RZ, 0xfc, !PT ;  /* 0x0000000121007812 */ /* 0x004fc800078efcff */
[----:B------:R-:W-:-:S13]  /*2e90*/  ISETP.NE.AND P1, PT, R0, 0x3, PT ;  /* 0x000000030000780c */ /* 0x000fda0003f25270 */
[----:B-1----:R-:W-:Y:S05]  /*2ea0*/  @!P1 BRA `(.L_x_9682) ;  /* 0x0000000000049947 */ /* 0x002fea0003800000 */
[----:B------:R-:W-:Y:S01]  /*2eb0*/  BPT.TRAP 0x1 ;  /* 0x000000040000795c */ /* 0x000fe20000300000 */
.L_x_9682:
[----:B------:R-:W-:Y:S05]  /*2ec0*/  BSYNC B0 ;  /* 0x0000000000007941 */ /* 0x000fea0003800000 */
.L_x_9681:
[----:B------:R-:W2:Y:S01]  /*2ed0*/  LDL.64 R8, [R1+0x8] ;  /* 0x0000080001087983 */ /* 0x000ea20000100a00 */
[----:B-----5:R-:W-:Y:S01]  /*2ee0*/  SHF.L.U32 R25, R25, 0x1f, RZ ;  /* 0x0000001f19197819 */ /* 0x020fe200000006ff */
[----:B------:R-:W-:Y:S01]  /*2ef0*/  BSSY B0, `(.L_x_9683) ;  /* 0x0000006000007945 */ /* 0x000fe20003800000 */
[----:B--2---:R-:W-:-:S05]  /*2f00*/  MOV R7, R8 ;  /* 0x0000000800077202 */ /* 0x004fca0000000f00 */
[----:B------:R-:W-:-:S04]  /*2f10*/  IMAD R24, R24, 0x8, R7 ;  /* 0x0000000818187824 */ /* 0x000fc800078e0207 */
[----:B------:R0:W1:Y:S01]  /*2f20*/  SYNCS.PHASECHK.TRANS64.TRYWAIT P0, [R24+URZ], R25 ;  /* 0x00000019180075a7 */ /* 0x000062000800017f */
[----:B------:R-:W-:Y:S05]  /*2f30*/  @!P1 BRA `(.L_x_9684) ;  /* 0x0000000000049947 */ /* 0x000fea0003800000 */
[----:B------:R-:W-:Y:S01]  /*2f40*/  BPT.TRAP 0x1 ;  /* 0x000000040000795c */ /* 0x000fe20000300000 */
.L_x_9684:
[----:B------:R-:W-:Y:S05]  /*2f50*/  BSYNC B0 ;  /* 0x0000000000007941 */ /* 0x000fea0003800000 */
.L_x_9683:
[----:B------:R-:W-:Y:S04]  /*2f60*/  BSSY B0, `(.L_x_9685) ;  /* 0x0000004000007945 */ /* 0x000fe80003800000 */
[----:B-1----:R-:W-:Y:S05]  /*2f70*/  @P0 BRA `(.L_x_9686) ;  /* 0x0000000000080947 */ /* 0x002fea0003800000 */
[----:B------:R-:W1:Y:S02]  /*2f80*/  SYNCS.PHASECHK.TRANS64.TRYWAIT P0, [R24+URZ], R25 ;  /* 0x00000019180075a7 */ /* 0x000e64000800017f */
[----:B-1----:R-:W-:Y:S05]  /*2f90*/  @!P0 BRA `(.L_x_9687) ;  /* 0x0000023400e88947 */ /* 0x002fea0003800000 */
.L_x_9686:
[----:B------:R-:W-:Y:S05]  /*2fa0*/  BSYNC B0 ;  /* 0x0000000000007941 */ /* 0x000fea0003800000 */
.L_x_9685:
[----:B------:R-:W2:Y:S04]  /*2fb0*/  LDL R13, [R1+0x210] ;  /* 0x00021000010d7983 */ /* 0x000ea80000100800 */
[----:B------:R-:W2:Y:S01]  /*2fc0*/  LDL.64 R8, [R1+0xa0] ;  /* 0x0000a00001087983 */ /* 0x000ea20000100a00 */
[----:B------:R-:W-:Y:S05]  /*2fd0*/  WARPSYNC.ALL ;  /* 0x0000000000007948 */ /* 0x000fea0003800000 */
[----:B01----:R-:W3:Y:S04]  /*2fe0*/  LDL.64 R24, [R1+0x98] ;  /* 0x0000980001187983 */ /* 0x003ee80000100a00 */
[----:B------:R-:W4:Y:S04]  /*2ff0*/  LDL.64 R10, [R1+0x98] ;  /* 0x00009800010a7983 */ /* 0x000f280000100a00 */
[----:B------:R-:W5:Y:S01]  /*3000*/  LDL.64 R14, [R1+0x98] ;  /* 0x00009800010e7983 */ /* 0x000f620000100a00 */
[----:B--2---:R-:W-:-:S03]  /*3010*/  IMAD R8, R13, 0x300, R8 ;  /* 0x000003000d087824 */ /* 0x004fc600078e0208 */
[----:B------:R-:W2:Y:S01]  /*3020*/  LDL.64 R20, [R1+0x98] ;  /* 0x0000980001147983 */ /* 0x000ea20000100a00 */
[----:B------:R-:W-:Y:S02]  /*3030*/  R2UR UR7, R9 ;  /* 0x00000000090772ca */ /* 0x000fe400000e0000 */
[C---:B------:R-:W-:Y:S01]  /*3040*/  R2UR UR6, R8.reuse ;  /* 0x00000000080672ca */ /* 0x040fe200000e0000 */
[----:B------:R-:W2:Y:S01]  /*3050*/  LDL R7, [R1+0x21c] ;  /* 0x00021c0001077983 */ /* 0x000ea20000100800 */
[----:B------:R-:W-:Y:S01]  /*3060*/  VIADD R12, R8, 0x2 ;  /* 0x00000002080c7836 */ /* 0x000fe20000000000 */
[----:B------:R-:W-:Y:S01]  /*3070*/  BSSY B0, `(.L_x_9688) ;  /* 0x000002e000007945 */ /* 0x000fe20003800000 */
[----:B------:R-:W-:Y:S01]  /*3080*/  IMAD.MOV.U32 R13, RZ, RZ, R9 ;  /* 0x000000ffff0d7224 */ /* 0x000fe200078e0009 */
[----:B------:R0:W-:Y:S01]  /*3090*/  STL [R1+0x80], RZ ;  /* 0x000080ff01007387 */ /* 0x0001e20000100800 */
[----:B---3--:R-:W-:Y:S02]  /*30a0*/  R2UR UR4, R24 ;  /* 0x00000000180472ca */ /* 0x008fe400000e0000 */
[----:B------:R-:W-:-:S02]  /*30b0*/  R2UR UR5, R25 ;  /* 0x00000000190572ca */ /* 0x000fc400000e0000 */
[----:B------:R-:W-:Y:S01]  /*30c0*/  WARPGROUP.ARRIVE ;  /* 0x00000000000079c5 */ /* 0x000fe20000000000 */
[----:B----4-:R-:W-:Y:S02]  /*30d0*/  VIADD R10, R10, 0x2 ;  /* 0x000000020a0a7836 */ /* 0x010fe40000000000 */
[----:B-----5:R-:W-:Y:S02]  /*30e0*/  VIADD R14, R14, 0x4 ;  /* 0x000000040e0e7836 */ /* 0x020fe40000000000 */
[----:B--2---:R-:W-:-:S06]  /*30f0*/  VIADD R20, R20, 0x6 ;  /* 0x0000000614147836 */ /* 0x004fcc0000000000 */
        /* <DEDUP_REMOVED lines=35> */
[----:B------:R-:W1:Y:S02]  /*3330*/  SYNCS.PHASECHK.TRANS64.TRYWAIT P0, [UR44+0x32410], R7 ;  /* 0x03241007ff0075a7 */ /* 0x000e64000800016c */
[----:B01----:R-:W-:Y:S05]  /*3340*/  @!P0 BRA `(.L_x_9689) ;  /* 0x0000023400108947 */ /* 0x003fea0003800000 */
.L_x_9888:
[----:B------:R-:W-:Y:S05]  /*3350*/  BSYNC B0 ;  /* 0x0000000000007941 */ /* 0x000fea0003800000 */
.L_x_9688:
[----:B0-----:R-:W2:Y:S04]  /*3360*/  LDL R7, [R1+0x54] ;  /* 0x0000540001077983 */ /* 0x001ea80000100800 */
[----:B------:R0:W5:Y:S01]  /*3370*/  LDL.64 R8, [R1+0x210] ;  /* 0x0002100001087983 */ /* 0x0001620000100a00 */
[----:B------:R-:W-:Y:S01]  /*3380*/  BSSY B0, `(.L_x_9690) ;  /* 0x0000005000007945 */ /* 0x000fe20003800000 */
[----:B--2---:R-:W-:-:S04]  /*3390*/  LOP3.LUT R7, R7, 0x1, RZ, 0xfc, !PT ;  /* 0x0000000107077812 */ /* 0x004fc800078efcff */
[----:B------:R-:W-:-:S13]  /*33a0*/  ISETP.NE.AND P1, PT, R7, 0x3, PT ;  /* 0x000000030700780c */ /* 0x000fda0003f25270 */
[----:B0-----:R-:W-:Y:S05]  /*33b0*/  @!P1 BRA `(.L_x_9691) ;  /* 0x0000000000049947 */ /* 0x001fea0003800000 */
[----:B------:R-:W-:Y:S01]  /*33c0*/  BPT.TRAP 0x1 ;  /* 0x000000040000795c */ /* 0x000fe20000300000 */
.L_x_9691:
[----:B------:R-:W-:Y:S05]  /*33d0*/  BSYNC B0 ;  /* 0x0000000000007941 */ /* 0x000fea0003800000 */
.L_x_9690:
        /* <DEDUP_REMOVED lines=8> */
.L_x_9693:
[----:B------:R-:W-:Y:S05]  /*3460*/  BSYNC B0 ;  /* 0x0000000000007941 */ /* 0x000fea0003800000 */
.L_x_9692:
[----:B------:R-:W-:Y:S04]  /*3470*/  BSSY B0, `(.L_x_9694) ;  /* 0x0000004000007945 */ /* 0x000fe80003800000 */
[----:B-1----:R-:W-:Y:S05]  /*3480*/  @P0 BRA `(.L_x_9695) ;  /* 0x0000000000080947 */ /* 0x002fea0003800000 */
[----:B------:R-:W1:Y:S02]  /*3490*/  SYNCS.PHASECHK.TRANS64.TRYWAIT P0, [R8+URZ], R9 ;  /* 0x00000009080075a7 */ /* 0x000e64000800017f */
[----:B-1----:R-:W-:Y:S05]  /*34a0*/  @!P0 BRA `(.L_x_9696) ;  /* 0x0000023000d08947 */ /* 0x002fea0003800000 */
.L_x_9695:
[----:B------:R-:W-:Y:S05]  /*34b0*/  BSYNC B0 ;  /* 0x0000000000007941 */ /* 0x000fea0003800000 */
.L_x_9694:
[----:B------:R-:W2:Y:S04]  /*34c0*/  LDL R19, [R1+0x210] ;  /* 0x0002100001137983 */ /* 0x000ea80000100800 */
[----:B01----:R-:W2:Y:S04]  /*34d0*/  LDL.64 R8, [R1+0x118] ;  /* 0x0001180001087983 */ /* 0x003ea80000100a00 */
[----:B------:R-:W3:Y:S04]  /*34e0*/  LDL R7, [R1+0x90] ;  /* 0x0000900001077983 */ /* 0x000ee80000100800 */
[----:B------:R-:W4:Y:S04]  /*34f0*/  LDL.64 R10, [R1+0x110] ;  /* 0x00011000010a7983 */ /* 0x000f280000100a00 */
[----:B------:R-:W5:Y:S04]  /*3500*/  LDL.64 R12, [R1+0x110] ;  /* 0x00011000010c7983 */ /* 0x000f680000100a00 */
[----:B------:R-:W5:Y:S04]  /*3510*/  LDL.64 R14, [R1+0x110] ;  /* 0x00011000010e7983 */ /* 0x000f680000100a00 */
[----:B------:R-:W5:Y:S01]  /*3520*/  LDL.64 R20, [R1+0x110] ;  /* 0x0001100001147983 */ /* 0x000f620000100a00 */
[----:B------:R-:W-:Y:S05]  /*3530*/  WARPSYNC.ALL ;  /* 0x0000000000007948 */ /* 0x000fea0003800000 */
[----:B------:R-:W-:Y:S01]  /*3540*/  WARPGROUP.ARRIVE ;  /* 0x00000000000079c5 */ /* 0x000fe20000000000 */
[----:B------:R-:W5:Y:S04]  /*3550*/  LDL.64 R72, [R1+0x110] ;  /* 0x0001100001487983 */ /* 0x000f680000100a00 */
[----:B------:R-:W5:Y:S01]  /*3560*/  LDL.LU R74, [R1+0x460] ;  /* 0x00046000014a7983 */ /* 0x000f620000300800 */
[----:B--2---:R-:W-:Y:S01]  /*3570*/  IMAD R8, R19, 0xc00, R8 ;  /* 0x00000c0013087824 */ /* 0x004fe200078e0208 */
[----:B---3--:R-:W-:-:S04]  /*3580*/  ISETP.NE.U32.AND P0, PT, R7, RZ, PT ;  /* 0x000000ff0700720c */ /* 0x008fc80003f05070 */
[----:B------:R-:W-:Y:S02]  /*3590*/  R2UR UR6, R8 ;  /* 0x00000000080672ca */ /* 0x000fe400000e0000 */
[----:B------:R-:W-:Y:S02]  /*35a0*/  R2UR UR7, R9 ;  /* 0x00000000090772ca */ /* 0x000fe400000e0000 */
[----:B----4-:R-:W-:Y:S02]  /*35b0*/  R2UR UR4, R10 ;  /* 0x000000000a0472ca */ /* 0x010fe400000e0000 */
[----:B------:R-:W-:-:S03]  /*35c0*/  R2UR UR5, R11 ;  /* 0x000000000b0572ca */ /* 0x000fc600000e0000 */
[----:B------:R-:W-:-:S10]  /*35d0*/  VOTEU.ANY UP0, P0 ;  /* 0x00000000003f7886 */ /* 0x000fd40000000100 */
        /* <DEDUP_REMOVED lines=129> */
[----:B------:R-:W0:Y:S01]  /*3df0*/  S2R R75, SR_TID.X ;  /* 0x00000000004b7919 */ /* 0x000e220000002100 */
[----:B------:R-:W-:Y:S01]  /*3e00*/  LOP3.LUT R74, R74, 0xffefffff, RZ, 0xc0, !PT ;  /* 0xffefffff4a4a7812 */ /* 0x000fe200078ec0ff */
[----:B------:R-:W-:Y:S02]  /*3e10*/  WARPGROUP.DEPBAR.LE gsb0, 0x0 ;  /* 0x00008000000079c5 */ /* 0x000fe40000010000 */
[----:B------:R-:W-:-:S08]  /*3e20*/  WARPGROUP.ARRIVE ;  /* 0x00000000000079c5 */ /* 0x000fd00000000000 */
[----:B------:R-:W-:Y:S01]  /*3e30*/  HGMMA.64x96x16.F32.BF16 R24, gdesc[UR4], R24, gsb0 ;  /* 0x01600000041879f0 */ /* 0x000fe20008001818 */
[----:B0-----:R-:W-:Y:S01]  /*3e40*/  LOP3.LUT P1, RZ, R75, 0x7f, RZ, 0xc0, !PT ;  /* 0x0000007f4bff7812 */ /* 0x001fe2000782c0ff */
[----:B--2---:R-:W-:-:S12]  /*3e50*/  VIADD R12, R12, 0xc02 ;  /* 0x00000c020c0c7836 */ /* 0x004fd80000000000 */
[----:B------:R-:W-:Y:S01]  /*3e60*/  @P1 LOP3.LUT R74, R74, 0x100000, RZ, 0xfc, !PT ;  /* 0x001000004a4a1812 */ /* 0x000fe200078efcff */
[----:B------:R-:W2:Y:S04]  /*3e70*/  @!P1 LDL R7, [R1+0x210] ;  /* 0x0002100001079983 */ /* 0x000ea80000100800 */
[----:B------:R0:W-:Y:S01]  /*3e80*/  STL [R1+0x460], R74 ;  /* 0x0004604a01007387 */ /* 0x0001e20000100800 */
[----:B------:R-:W-:Y:S02]  /*3e90*/  VIADD R10, R8, 0x902 ;  /* 0x00000902080a7836 */ /* 0x000fe40000000000 */
[----:B------:R-:W-:Y:S01]  /*3ea0*/  IMAD.MOV.U32 R11, RZ, RZ, R9 ;  /* 0x000000ffff0b7224 */ /* 0x000fe200078e0009 */
[----:B0-----:R-:W5:Y:S02]  /*3eb0*/  @!P1 LDL.64 R74, [R1+0x30] ;  /* 0x00003000014a9983 */ /* 0x001f640000100a00 */
[----:B------:R-:W-:-:S02]  /*3ec0*/  R2UR UR6, R10 ;  /* 0x000000000a0672ca */ /* 0x000fc400000e0000 */
[----:B------:R-:W-:Y:S02]  /*3ed0*/  R2UR UR7, R11 ;  /* 0x000000000b0772ca */ /* 0x000fe400000e0000 */
[----:B------:R-:W-:Y:S02]  /*3ee0*/  R2UR UR4, R12 ;  /* 0x000000000c0472ca */ /* 0x000fe400000e0000 */
[----:B------:R-:W-:Y:S01]  /*3ef0*/  R2UR UR5, R13 ;  /* 0x000000000d0572ca */ /* 0x000fe200000e0000 */
[----:B------:R-:W-:Y:S02]  /*3f00*/  WARPGROUP.DEPBAR.LE gsb0, 0x0 ;  /* 0x00008000000079c5 */ /* 0x000fe40000010000 */
        /* <DEDUP_REMOVED lines=23> */
[----:B-----5:R-:W-:Y:S01]  /*4080*/  @!P1 MOV R74, R74 ;  /* 0x0000004a004a9202 */ /* 0x020fe20000000f00 */
[----:B------:R0:W-:Y:S04]  /*4090*/  STL [R1+0x90], R0 ;  /* 0x0000900001007387 */ /* 0x0001e80000100800 */
[----:B------:R0:W-:Y:S01]  /*40a0*/  STL [R1+0x90], R0 ;  /* 0x0000900001007387 */ /* 0x0001e20000100800 */
[----:B--2---:R-:W-:-:S03]  /*40b0*/  @!P1 IMAD R7, R7, 0x8, R74 ;  /* 0x0000000807079824 */ /* 0x004fc600078e024a */
        /* <DEDUP_REMOVED lines=16> */
[----:B------:R-:W2:Y:S04]  /*41c0*/  LDL R15, [R1+0x70] ;  /* 0x00007000010f7983 */ /* 0x000ea80000100800 */
[----:B------:R-:W3:Y:S04]  /*41d0*/  LDL R11, [R6+0x8] ;  /* 0x00000800060b7983 */ /* 0x000ee80000100800 */
[----:B-1----:R-:W4:Y:S04]  /*41e0*/  LDL R7, [R6] ;  /* 0x0000000006077983 */ /* 0x002f280000100800 */
[----:B------:R-:W5:Y:S04]  /*41f0*/  LDL R19, [R6+0x18] ;  /* 0x0000180006137983 */ /* 0x000f680000100800 */
[----:B------:R-:W5:Y:S04]  /*4200*/  LDL R12, [R6+0x4] ;  /* 0x00000400060c7983 */ /* 0x000f680000100800 */
[----:B------:R-:W5:Y:S04]  /*4210*/  LDL R13, [R6+0xc] ;  /* 0x00000c00060d7983 */ /* 0x000f680000100800 */
[----:B------:R-:W5:Y:S04]  /*4220*/  LDL R9, [R6+0x10] ;  /* 0x0000100006097983 */ /* 0x000f680000100800 */
[----:B------:R-:W5:Y:S01]  /*4230*/  LDL R14, [R6+0x14] ;  /* 0x00001400060e7983 */ /* 0x000f620000100800 */
[----:B------:R-:W-:-:S02]  /*4240*/  UMOV UR4, 0xffffffa0 ;  /* 0xffffffa000047882 */ /* 0x000fc40000000000 */
[----:B------:R-:W-:Y:S01]  /*4250*/  UIMAD UR4, UR45, UR4, 0x60 ;  /* 0x000000602d0474a4 */ /* 0x000fe2000f8e0204 */
[----:B------:R-:W-:Y:S01]  /*4260*/  BSSY B0, `(.L_x_9697) ;  /* 0x000003e000007945 */ /* 0x000fe20003800000 */
[----:B----4-:R-:W-:-:S04]  /*4270*/  SHF.R.S32.HI R8, RZ, 0x1f, R7 ;  /* 0x0000001fff087819 */ /* 0x010fc80000011407 */
        /* <DEDUP_REMOVED lines=11> */
[----:B--2---:R-:W-:Y:S01]  /*4330*/  IMAD R74, R15, 0x8, R74 ;  /* 0x000000080f4a7824 */ /* 0x004fe200078e024a */
[----:B------:R-:W-:Y:S01]  /*4340*/  LOP3.LUT R21, R20, 0x7ffffffc, RZ, 0xc0, !PT ;  /* 0x7ffffffc14157812 */ /* 0x000fe200078ec0ff */
[----:B---3--:R-:W-:Y:S01]  /*4350*/  VIADD R15, R11, UR4 ;  /* 0x000000040b0f7c36 */ /* 0x008fe20008000000 */
        /* <DEDUP_REMOVED lines=20> */
[----:B0-----:R-:W-:Y:S06]  /*44a0*/  @!P0 BRA `(.L_x_9698) ;  /* 0x0000000000648947 */ /* 0x001fec0003800000 */
        /* <DEDUP_REMOVED lines=12> */
.L_x_9702:
[----:B------:R-:W-:Y:S05]  /*4570*/  BSYNC B2 ;  /* 0x0000000000027941 */ /* 0x000fea0003800000 */
.L_x_9701:
[----:B------:R-:W-:Y:S01]  /*4580*/  LOP3.LUT R8, RZ, R8, RZ, 0x33, !PT ;  /* 0x00000008ff087212 */ /* 0x000fe200078e33ff */
[----:B------:R-:W-:Y:S06]  /*4590*/  BRA `(.L_x_9703) ;  /* 0x0000000000187947 */ /* 0x000fec0003800000 */
.L_x_9700:
[----:B------:R-:W-:-:S13]  /*45a0*/  ISETP.NE.AND P0, PT, R19, 0x1, PT ;  /* 0x000000011300780c */ /* 0x000fda0003f05270 */
[----:B------:R-:W-:Y:S05]  /*45b0*/  @!P0 BRA `(.L_x_9703) ;  /* 0x0000000000108947 */ /* 0x000fea0003800000 */
[----:B------:R-:W2:Y:S04]  /*45c0*/  LDL R9, [R6+0x1c] ;  /* 0x00001c0006097983 */ /* 0x000ea80000100800 */
[----:B------:R-:W3:Y:S01]  /*45d0*/  LDL R13, [R6+0x20] ;  /* 0x00002000060d7983 */ /* 0x000ee20000100800 */
[----:B--2---:R-:W-:-:S05]  /*45e0*/  IMAD.HI.U32 R8, R8, R9, RZ ;  /* 0x0000000908087227 */ /* 0x004fca00078e00ff */
[----:B---3--:R-:W-:-:S07]  /*45f0*/  SHF.R.U32.HI R8, RZ, R13, R8 ;  /* 0x0000000dff087219 */ /* 0x008fce0000011608 */
.L_x_9703:
[----:B------:R-:W-:Y:S05]  /*4600*/  BSYNC B1 ;  /* 0x0000000000017941 */ /* 0x000fea0003800000 */
.L_x_9699:
[----:B------:R-:W-:-:S05]  /*4610*/  IMAD R8, R19, R8, R21 ;  /* 0x0000000813087224 */ /* 0x000fca00078e0215 */
[----:B------:R-:W-:Y:S02]  /*4620*/  VIMNMX R7, R7, R8, !PT ;  /* 0x0000000807077248 */ /* 0x000fe40007fe0100 */
[----:B------:R-:W-:-:S07]  /*4630*/  VIADDMNMX R10, R8, R19, R10, PT ;  /* 0x00000013080a7246 */ /* 0x000fce000380010a */
.L_x_9698:
[----:B------:R-:W-:Y:S05]  /*4640*/  BSYNC B0 ;  /* 0x0000000000007941 */ /* 0x000fea0003800000 */
.L_x_9697:
        /* <DEDUP_REMOVED lines=132> */
.L_x_9709:
[----:B------:R-:W-:Y:S05]  /*4e90*/  BSYNC B2 ;  /* 0x0000000000027941 */ /* 0x000fea0003800000 */
.L_x_9708:
[----:B------:R-:W-:Y:S01]  /*4ea0*/  LOP3.LUT R12, RZ, R12, RZ, 0x33, !PT ;  /* 0x0000000cff0c7212 */ /* 0x000fe200078e33ff */
[----:B------:R-:W-:Y:S06]  /*4eb0*/  BRA `(.L_x_9710) ;  /* 0x0000000000187947 */ /* 0x000fec0003800000 */
.L_x_9707:
[----:B------:R-:W-:-:S13]  /*4ec0*/  ISETP.NE.AND P6, PT, R19, 0x1, PT ;  /* 0x000000011300780c */ /* 0x000fda0003fc5270 */
[----:B------:R-:W-:Y:S05]  /*4ed0*/  @!P6 BRA `(.L_x_9710) ;  /* 0x000000000010e947 */ /* 0x000fea0003800000 */
[----:B------:R-:W2:Y:S04]  /*4ee0*/  LDL R11, [R6+0x1c] ;  /* 0x00001c00060b7983 */ /* 0x000ea80000100800 */
[----:B------:R-:W3:Y:S01]  /*4ef0*/  LDL R13, [R6+0x20] ;  /* 0x00002000060d7983 */ /* 0x000ee20000100800 */
[----:B--2---:R-:W-:-:S05]  /*4f00*/  IMAD.HI.U32 R12, R12, R11, RZ ;  /* 0x0000000b0c0c7227 */ /* 0x004fca00078e00ff */
[----:B---3--:R-:W-:-:S07]  /*4f10*/  SHF.R.U32.HI R12, RZ, R13, R12 ;  /* 0x0000000dff0c7219 */ /* 0x008fce000001160c */
.L_x_9710:
[----:B------:R-:W-:Y:S05]  /*4f20*/  BSYNC B1 ;  /* 0x0000000000017941 */ /* 0x000fea0003800000 */
.L_x_9706:
[----:B------:R-:W-:-:S05]  /*4f30*/  IMAD R12, R19, R12, R21 ;  /* 0x0000000c130c7224 */ /* 0x000fca00078e0215 */
[----:B------:R-:W-:Y:S02]  /*4f40*/  VIADDMNMX R10, R12, R19, R10, PT ;  /* 0x000000130c0a7246 */ /* 0x000fe4000380010a */
[----:B------:R-:W-:-:S07]  /*4f50*/  VIMNMX R7, R7, R12, !PT ;  /* 0x0000000c07077248 */ /* 0x000fce0007fe0100 */
.L_x_9705:
[----:B------:R-:W-:Y:S05]  /*4f60*/  BSYNC B0 ;  /* 0x0000000000007941 */ /* 0x000fea0003800000 */
.L_x_9704:
        /* <DEDUP_REMOVED lines=13> */
[----:B------:R-:W5:Y:S01]  /*5040*/  LDL R20, [R1+0x36c] ;  /* 0x00036c0001147983 */ /* 0x000f620000100800 */
[----:B------:R-:W-:Y:S02]  /*5050*/  ISETP.LT.OR P0, PT, R10, 0xa, P0 ;  /* 0x0000000a0a00780c */ /* 0x000fe40000701670 */
[----:B------:R-:W-:Y:S01]  /*5060*/  ISETP.NE.AND P6, PT, R36, RZ, PT ;  /* 0x000000ff2400720c */ /* 0x000fe20003fc5270 */
[----:B------:R-:W5:Y:S01]  /*5070*/  LDL R25, [R1+0x310] ;  /* 0x0003100001197983 */ /* 0x000f620000100800 */
[----:B------:R-:W-:-:S02]  /*5080*/  FSEL R45, R31, -INF , !P0 ;  /* 0xff8000001f2d7808 */ /* 0x000fc40004000000 */
[----:B------:R-:W-:Y:S01]  /*5090*/  ISETP.NE.AND P0, PT, R28, RZ, PT ;  /* 0x000000ff1c00720c */ /* 0x000fe20003f05270 */
[----:B------:R-:W5:Y:S01]  /*50a0*/  LDL R176, [R1+0x2e0] ;  /* 0x0002e00001b07983 */ /* 0x000f620000100800 */
[C---:B------:R-:W-:Y:S02]  /*50b0*/  ISETP.GT.AND P5, PT, R7.reuse, RZ, !P5 ;  /* 0x000000ff0700720c */ /* 0x040fe40006fa4270 */
[----:B------:R-:W-:Y:S01]  /*50c0*/  ISETP.GT.AND P0, PT, R7, 0x10, !P0 ;  /* 0x000000100700780c */ /* 0x000fe20004704270 */
[----:B------:R-:W5:Y:S01]  /*50d0*/  LDL R21, [R1+0x300] ;  /* 0x0003000001157983 */ /* 0x000f620000100800 */
[C---:B------:R-:W-:Y:S02]  /*50e0*/  ISETP.LT.OR P5, PT, R10.reuse, 0x1, P5 ;  /* 0x000000010a00780c */ /* 0x040fe40002fa1670 */
[----:B------:R-:W-:Y:S01]  /*50f0*/  ISETP.LT.OR P0, PT, R10, 0x11, P0 ;  /* 0x000000110a00780c */ /* 0x000fe20000701670 */
[----:B------:R-:W5:Y:S01]  /*5100*/  LDL R126, [R1+0x220] ;  /* 0x00022000017e7983 */ /* 0x000f620000100800 */
[----:B------:R-:W-:-:S02]  /*5110*/  FSEL R177, R26, -INF , !P5 ;  /* 0xff8000001ab17808 */ /* 0x000fc40006800000 */
[----:B------:R-:W-:Y:S01]  /*5120*/  FSEL R188, R34, -INF , !P0 ;  /* 0xff80000022bc7808 */ /* 0x000fe20004000000 */
[----:B------:R-:W5:Y:S01]  /*5130*/  LDL R128, [R1+0x230] ;  /* 0x0002300001807983 */ /* 0x000f620000100800 */
[----:B------:R-:W-:Y:S02]  /*5140*/  ISETP.NE.AND P0, PT, R29, RZ, PT ;  /* 0x000000ff1d00720c */ /* 0x000fe40003f05270 */
[----:B------:R-:W-:Y:S01]  /*5150*/  FMNMX.FTZ R11, R61, R154, !PT ;  /* 0x0000009a3d0b7209 */ /* 0x000fe20007810000 */
[----:B------:R-:W5:Y:S01]  /*5160*/  LDL R130, [R1+0x240] ;  /* 0x0002400001827983 */ /* 0x000f620000100800 */
[----:B------:R-:W-:Y:S02]  /*5170*/  ISETP.GT.AND P0, PT, R7, 0x11, !P0 ;  /* 0x000000110700780c */ /* 0x000fe40004704270 */
[----:B------:R-:W-:Y:S01]  /*5180*/  FMNMX.FTZ R6, R177, R53, !PT ;  /* 0x00000035b1067209 */ /* 0x000fe20007810000 */
[----:B------:R-:W5:Y:S01]  /*5190*/  LDL R132, [R1+0x250] ;  /* 0x0002500001847983 */ /* 0x000f620000100800 */
[----:B------:R-:W-:-:S02]  /*51a0*/  ISETP.LT.OR P0, PT, R10, 0x12, P0 ;  /* 0x000000120a00780c */ /* 0x000fc40000701670 */
[----:B------:R-:W-:Y:S01]  /*51b0*/  FMNMX.FTZ R11, R152, R11, !PT ;  /* 0x0000000b980b7209 */ /* 0x000fe20007810000 */
[----:B------:R-:W5:Y:S01]  /*51c0*/  LDL R134, [R1+0x260] ;  /* 0x0002600001867983 */ /* 0x000f620000100800 */
[----:B------:R-:W-:Y:S02]  /*51d0*/  FSEL R191, R35, -INF , !P0 ;  /* 0xff80000023bf7808 */ /* 0x000fe40004000000 */
[----:B------:R-:W-:Y:S01]  /*51e0*/  ISETP.GT.AND P0, PT, R7, 0x18, !P1 ;  /* 0x000000180700780c */ /* 0x000fe20004f04270 */
[----:B------:R-:W5:Y:S01]  /*51f0*/  LDL R35, [R1+0x234] ;  /* 0x0002340001237983 */ /* 0x000f620000100800 */
[----:B------:R-:W-:Y:S02]  /*5200*/  FMNMX.FTZ R6, R49, R6, !PT ;  /* 0x0000000631067209 */ /* 0x000fe40007810000 */
[----:B------:R-:W-:Y:S01]  /*5210*/  ISETP.LT.OR P0, PT, R10, 0x19, P0 ;  /* 0x000000190a00780c */ /* 0x000fe20000701670 */
[----:B------:R-:W5:Y:S01]  /*5220*/  LDL R65, [R1+0x26c] ;  /* 0x00026c0001417983 */ /* 0x000f620000100800 */
[----:B------:R-:W-:-:S02]  /*5230*/  FMNMX.FTZ R11, R148, R11, !PT ;  /* 0x0000000b940b7209 */ /* 0x000fc40007810000 */
        /* <DEDUP_REMOVED lines=30> */
[----:B------:R-:W-:Y:S01]  /*5420*/  ISETP.NE.AND P0, PT, R40, RZ, PT ;  /* 0x000000ff2800720c */ /* 0x000fe20003f05270 */
[----:B------:R-:W5:Y:S01]  /*5430*/  LDL R43, [R1+0x248] ;  /* 0x00024800012b7983 */ /* 0x000f620000100800 */
[----:B------:R-:W-:Y:S02]  /*5440*/  FMNMX.FTZ R12, R213, R12, !PT ;  /* 0x0000000cd50c7209 */ /* 0x000fe40007810000 */
[----:B------:R-:W-:Y:S01]  /*5450*/  ISETP.GT.AND P0, PT, R7, 0x28, !P0 ;  /* 0x000000280700780c */ /* 0x000fe20004704270 */
[----:B------:R-:W5:Y:S01]  /*5460*/  LDL R79, [R1+0x294] ;  /* 0x00029400014f7983 */ /* 0x000f620000100800 */
[----:B------:R-:W-:-:S02]  /*5470*/  FMNMX.FTZ R6, R160, R11, !PT ;  /* 0x0000000ba0067209 */ /* 0x000fc40007810000 */
[----:B------:R-:W-:Y:S01]  /*5480*/  ISETP.LT.OR P0, PT, R10, 0x29, P0 ;  /* 0x000000290a00780c */ /* 0x000fe20000701670 */
[----:B------:R-:W5:Y:S01]  /*5490*/  LDL R81, [R1+0x298] ;  /* 0x0002980001517983 */ /* 0x000f620000100800 */
[----:B------:R-:W-:Y:S02]  /*54a0*/  FMNMX.FTZ R11, R181, R12, !PT ;  /* 0x0000000cb50b7209 */ /* 0x000fe40007810000 */
[----:B------:R-:W-:Y:S01]  /*54b0*/  FSEL R189, R46, -INF , !P0 ;  /* 0xff8000002ebd7808 */ /* 0x000fe20004000000 */
[----:B------:R-:W5:Y:S01]  /*54c0*/  LDL R83, [R1+0x29c] ;  /* 0x00029c0001537983 */ /* 0x000f620000100800 */
[----:B------:R-:W-:Y:S02]  /*54d0*/  ISETP.NE.AND P0, PT, R41, RZ, PT ;  /* 0x000000ff2900720c */ /* 0x000fe40003f05270 */
[----:B------:R-:W-:Y:S01]  /*54e0*/  FMNMX.FTZ R6, R163, R6, !PT ;  /* 0x00000006a3067209 */ /* 0x000fe20007810000 */
[----:B------:R-:W5:Y:S01]  /*54f0*/  LDL R41, [R1+0x244] ;  /* 0x0002440001297983 */ /* 0x000f620000100800 */
[----:B------:R-:W-:-:S02]  /*5500*/  ISETP.GT.AND P0, PT, R7, 0x29, !P0 ;  /* 0x000000290700780c */ /* 0x000fc40004704270 */
[----:B------:R-:W-:Y:S01]  /*5510*/  FMNMX.FTZ R12, R184, R11, !PT ;  /* 0x0000000bb80c7209 */ /* 0x000fe20007810000 */
[----:B------:R-:W5:Y:S01]  /*5520*/  LDL R142, [R1+0x2a0] ;  /* 0x0002a000018e7983 */ /* 0x000f620000100800 */
[----:B------:R-:W-:Y:S02]  /*5530*/  ISETP.LT.OR P0, PT, R10, 0x2a, P0 ;  /* 0x0000002a0a00780c */ /* 0x000fe40000701670 */
[----:B------:R-:W-:Y:S01]  /*5540*/  FMNMX.FTZ R11, R167, R6, !PT ;  /* 0x00000006a70b7209 */ /* 0x000fe20007810000 */
[----:B------:R-:W5:Y:S01]  /*5550*/  LDL R85, [R1+0x2a4] ;  /* 0x0002a40001557983 */ /* 0x000f620000100800 */
[----:B------:R-:W-:Y:S02]  /*5560*/  FSEL R194, R47, -INF , !P0 ;  /* 0xff8000002fc27808 */ /* 0x000fe40004000000 */
[----:B------:R-:W-:Y:S01]  /*5570*/  ISETP.NE.AND P0, PT, R44, RZ, PT ;  /* 0x000000ff2c00720c */ /* 0x000fe20003f05270 */
[----:B------:R-:W5:Y:S01]  /*5580*/  LDL R47, [R1+0x24c] ;  /* 0x00024c00012f7983 */ /* 0x000f620000100800 */
[----:B------:R-:W-:-:S02]  /*5590*/  ISETP.NE.AND P1, PT, R75, RZ, PT ;  /* 0x000000ff4b00720c */ /* 0x000fc40003f25270 */
[----:B------:R-:W-:Y:S01]  /*55a0*/  ISETP.GT.AND P0, PT, R7, 0x30, !P0 ;  /* 0x000000300700780c */ /* 0x000fe20004704270 */
[----:B------:R-:W5:Y:S01]  /*55b0*/  LDL R75, [R1+0x288] ;  /* 0x00028800014b7983 */ /* 0x000f620000100800 */
[----:B------:R-:W-:Y:S02]  /*55c0*/  FMNMX.FTZ R13, R189, R12, !PT ;  /* 0x0000000cbd0d7209 */ /* 0x000fe40007810000 */
[----:B------:R-:W-:Y:S01]  /*55d0*/  ISETP.LT.OR P0, PT, R10, 0x31, P0 ;  /* 0x000000310a00780c */ /* 0x000fe20000701670 */
[----:B------:R-:W5:Y:S01]  /*55e0*/  LDL R87, [R1+0x2a8] ;  /* 0x0002a80001577983 */ /* 0x000f620000100800 */
[----:B------:R-:W-:Y:S02]  /*55f0*/  FMNMX.FTZ R6, R170, R11, !PT ;  /* 0x0000000baa067209 */ /* 0x000fe40007810000 */
[----:B------:R-:W-:Y:S01]  /*5600*/  FSEL R178, R50, -INF , !P0 ;  /* 0xff80000032b27808 */ /* 0x000fe20004000000 */
[----:B------:R-:W5:Y:S01]  /*5610*/  LDL R89, [R1+0x2ac] ;  /* 0x0002ac0001597983 */ /* 0x000f620000100800 */
[----:B------:R-:W-:-:S02]  /*5620*/  ISETP.NE.AND P0, PT, R48, RZ, PT ;  /* 0x000000ff3000720c */ /* 0x000fc40003f05270 */
[----:B------:R-:W-:Y:S01]  /*5630*/  FMNMX.FTZ R13, R194, R13, !PT ;  /* 0x0000000dc20d7209 */ /* 0x000fe20007810000 */
[----:B------:R-:W5:Y:S01]  /*5640*/  LDL R144, [R1+0x2b0] ;  /* 0x0002b00001907983 */ /* 0x000f620000100800 */
[----:B------:R-:W-:Y:S02]  /*5650*/  ISETP.GT.AND P0, PT, R7, 0x31, !P0 ;  /* 0x000000310700780c */ /* 0x000fe40004704270 */
[----:B------:R-:W-:Y:S01]  /*5660*/  FMNMX.FTZ R6, R157, R6, !PT ;  /* 0x000000069d067209 */ /* 0x000fe20007810000 */
[----:B------:R-:W5:Y:S01]  /*5670*/  LDL R91, [R1+0x2b4] ;  /* 0x0002b400015b7983 */ /* 0x000f620000100800 */
[----:B------:R-:W-:Y:S02]  /*5680*/  ISETP.LT.OR P0, PT, R10, 0x32, P0 ;  /* 0x000000320a00780c */ /* 0x000fe40000701670 */
[----:B------:R-:W-:Y:S01]  /*5690*/  ISETP.NE.AND P6, PT, R56, RZ, PT ;  /* 0x000000ff3800720c */ /* 0x000fe20003fc5270 */
[----:B------:R-:W5:Y:S01]  /*56a0*/  LDL R93, [R1+0x2b8] ;  /* 0x0002b800015d7983 */ /* 0x000f620000100800 */
[----:B------:R-:W-:-:S02]  /*56b0*/  FSEL R180, R51, -INF , !P0 ;  /* 0xff80000033b47808 */ /* 0x000fc40004000000 */
[----:B------:R-:W-:Y:S01]  /*56c0*/  ISETP.NE.AND P0, PT, R74, RZ, PT ;  /* 0x000000ff4a00720c */ /* 0x000fe20003f05270 */
[----:B------:R-:W5:Y:S01]  /*56d0*/  LDL R51, [R1+0x254] ;  /* 0x0002540001337983 */ /* 0x000f620000100800 */
[----:B------:R-:W-:Y:S02]  /*56e0*/  FMNMX.FTZ R13, R178, R13, !PT ;  /* 0x0000000db20d7209 */ /* 0x000fe40007810000 */
        /* <DEDUP_REMOVED lines=12> */
[----:B------:R-:W-:Y:S01]  /*57b0*/  ISETP.NE.AND P5, PT, R57, RZ, PT ;  /* 0x000000ff3900720c */ /* 0x000fe20003fa5270 */
        /* <DEDUP_REMOVED lines=10> */
[----:B------:R-:W-:-:S02]  /*5860*/  ISETP.NE.AND P1, PT, R60, RZ, PT ;  /* 0x000000ff3c00720c */ /* 0x000fc40003f25270 */
[----:B------:R-:W-:Y:S01]  /*5870*/  FSEL R179, R58, -INF , !P0 ;  /* 0xff8000003ab37808 */ /* 0x000fe20004000000 */
[----:B------:R-:W5:Y:S01]  /*5880*/  LDL R103, [R1+0x2d4] ;  /* 0x0002d40001677983 */ /* 0x000f620000100800 */
[----:B------:R-:W-:Y:S02]  /*5890*/  ISETP.GT.AND P0, PT, R7, 0x41, !P6 ;  /* 0x000000410700780c */ /* 0x000fe40007704270 */
[----:B------:R-:W-:Y:S01]  /*58a0*/  FMNMX.FTZ R6, R185, R6, !PT ;  /* 0x00000006b9067209 */ /* 0x000fe20007810000 */
[----:B------:R-:W5:Y:S01]  /*58b0*/  LDL R105, [R1+0x2d8] ;  /* 0x0002d80001697983 */ /* 0x000f620000100800 */
[----:B------:R-:W-:Y:S02]  /*58c0*/  ISETP.LT.OR P0, PT, R10, 0x42, P0 ;  /* 0x000000420a00780c */ /* 0x000fe40000701670 */
[----:B------:R-:W-:Y:S01]  /*58d0*/  FMNMX.FTZ R11, R156, R11, !PT ;  /* 0x0000000b9c0b7209 */ /* 0x000fe20007810000 */
[----:B------:R-:W5:Y:S01]  /*58e0*/  LDL R107, [R1+0x2dc] ;  /* 0x0002dc00016b7983 */ /* 0x000f620000100800 */
[----:B------:R-:W-:-:S02]  /*58f0*/  FSEL R183, R59, -INF , !P0 ;  /* 0xff8000003bb77808 */ /* 0x000fc40004000000 */
[C---:B------:R-:W-:Y:S01]  /*5900*/  ISETP.GT.AND P0, PT, R7.reuse, 0x48, !P5 ;  /* 0x000000480700780c */ /* 0x040fe20006f04270 */
[----:B------:R-:W5:Y:S01]  /*5910*/  LDL R59, [R1+0x264] ;  /* 0x00026400013b7983 */ /* 0x000f620000100800 */
[----:B------:R-:W-:Y:S02]  /*5920*/  ISETP.GT.AND P1, PT, R7, 0x49, !P1 ;  /* 0x000000490700780c */ /* 0x000fe40004f24270 */
[----:B------:R-:W-:Y:S01]  /*5930*/  ISETP.LT.OR P0, PT, R10, 0x49, P0 ;  /* 0x000000490a00780c */ /* 0x000fe20000701670 */
[----:B------:R-:W5:Y:S01]  /*5940*/  LDL R109, [R1+0x2e4] ;  /* 0x0002e400016d7983 */ /* 0x000f620000100800 */
[----:B------:R-:W-:Y:S02]  /*5950*/  FMNMX.FTZ R6, R179, R6, !PT ;  /* 0x00000006b3067209 */ /* 0x000fe40007810000 */
[----:B------:R-:W-:Y:S01]  /*5960*/  FMNMX.FTZ R11, R158, R11, !PT ;  /* 0x0000000b9e0b7209 */ /* 0x000fe20007810000 */
[----:B------:R-:W5:Y:S01]  /*5970*/  LDL R111, [R1+0x2e8] ;  /* 0x0002e800016f7983 */ /* 0x000f620000100800 */
[----:B------:R-:W-:-:S02]  /*5980*/  ISETP.NE.AND P6, PT, R14, RZ, PT ;  /* 0x000000ff0e00720c */ /* 0x000fc40003fc5270 */
[----:B------:R-:W-:Y:S01]  /*5990*/  ISETP.GT.AND P2, PT, R7, 0x50, !P2 ;  /* 0x000000500700780c */ /* 0x000fe20005744270 */
[----:B------:R-:W5:Y:S01]  /*59a0*/  LDL R14, [R1+0x39c] ;  /* 0x00039c00010e7983 */ /* 0x000f620000100800 */
[----:B------:R-:W-:Y:S02]  /*59b0*/  ISETP.LT.OR P1, PT, R10, 0x4a, P1 ;  /* 0x0000004a0a00780c */ /* 0x000fe40000f21670 */
[----:B------:R-:W-:Y:S01]  /*59c0*/  FSEL R187, R62, -INF , !P0 ;  /* 0xff8000003ebb7808 */ /* 0x000fe20004000000 */
[----:B------:R-:W5:Y:S01]  /*59d0*/  LDL R113, [R1+0x2ec] ;  /* 0x0002ec0001717983 */ /* 0x000f620000100800 */
[----:B------:R-:W-:Y:S02]  /*59e0*/  FMNMX.FTZ R6, R183, R6, !PT ;  /* 0x00000006b7067209 */ /* 0x000fe40007810000 */
[----:B------:R-:W-:Y:S01]  /*59f0*/  FMNMX.FTZ R11, R162, R11, !PT ;  /* 0x0000000ba20b7209 */ /* 0x000fe20007810000 */
[----:B------:R-:W5:Y:S01]  /*5a00*/  LDL R115, [R1+0x2f4] ;  /* 0x0002f40001737983 */ /* 0x000f620000100800 */
[----:B------:R-:W-:-:S02]  /*5a10*/  ISETP.GT.AND P3, PT, R7, 0x51, !P3 ;  /* 0x000000510700780c */ /* 0x000fc40005f64270 */
[C---:B------:R-:W-:Y:S01]  /*5a20*/  ISETP.GT.AND P4, PT, R7.reuse, 0x58, !P4 ;  /* 0x000000580700780c */ /* 0x040fe20006784270 */
[----:B------:R-:W5:Y:S01]  /*5a30*/  LDL R117, [R1+0x2f8] ;  /* 0x0002f80001757983 */ /* 0x000f620000100800 */
[----:B------:R-:W-:Y:S02]  /*5a40*/  ISETP.GT.AND P5, PT, R7, 0x59, !P6 ;  /* 0x000000590700780c */ /* 0x000fe400077a4270 */
[----:B------:R-:W-:Y:S01]  /*5a50*/  ISETP.LT.OR P2, PT, R10, 0x51, P2 ;  /* 0x000000510a00780c */ /* 0x000fe20001741670 */
[----:B------:R-:W5:Y:S01]  /*5a60*/  LDL R119, [R1+0x2fc] ;  /* 0x0002fc0001777983 */ /* 0x000f620000100800 */
[----:B------:R-:W-:Y:S02]  /*5a70*/  FSEL R190, R63, -INF , !P1 ;  /* 0xff8000003fbe7808 */ /* 0x000fe40004800000 */
[----:B------:R-:W-:Y:S01]  /*5a80*/  FMNMX.FTZ R7, R187, R6, !PT ;  /* 0x00000006bb077209 */ /* 0x000fe20007810000 */
[----:B------:R-:W5:Y:S01]  /*5a90*/  LDL R63, [R1+0x268] ;  /* 0x00026800013f7983 */ /* 0x000f620000100800 */
[----:B------:R-:W-:-:S02]  /*5aa0*/  FMNMX.FTZ R11, R166, R11, !PT ;  /* 0x0000000ba60b7209 */ /* 0x000fc40007810000 */
[----:B------:R-:W-:Y:S01]  /*5ab0*/  ISETP.LT.OR P3, PT, R10, 0x52, P3 ;  /* 0x000000520a00780c */ /* 0x000fe20001f61670 */
[----:B------:R-:W5:Y:S01]  /*5ac0*/  LDL R121, [R1+0x304] ;  /* 0x0003040001797983 */ /* 0x000f620000100800 */
[----:B------:R-:W-:Y:S02]  /*5ad0*/  FSEL R201, R66, -INF , !P2 ;  /* 0xff80000042c97808 */ /* 0x000fe40005000000 */
[----:B------:R-:W-:Y:S01]  /*5ae0*/  FMNMX.FTZ R6, R190, R7, !PT ;  /* 0x00000007be067209 */ /* 0x000fe20007810000 */
[----:B------:R-:W5:Y:S01]  /*5af0*/  LDL R123, [R1+0x308] ;  /* 0x00030800017b7983 */ /* 0x000f620000100800 */
[----:B------:R-:W-:Y:S02]  /*5b00*/  FMNMX.FTZ R12, R168, R11, !PT ;  /* 0x0000000ba80c7209 */ /* 0x000fe40007810000 */
[----:B------:R-:W-:Y:S01]  /*5b10*/  ISETP.LT.OR P4, PT, R10, 0x59, P4 ;  /* 0x000000590a00780c */ /* 0x000fe20002781670 */
[----:B------:R-:W5:Y:S01]  /*5b20*/  LDL R125, [R1+0x30c] ;  /* 0x00030c00017d7983 */ /* 0x000f620000100800 */
[----:B------:R-:W-:-:S02]  /*5b30*/  FSEL R202, R67, -INF , !P3 ;  /* 0xff80000043ca7808 */ /* 0x000fc40005800000 */
[----:B------:R-:W-:Y:S01]  /*5b40*/  FMNMX.FTZ R7, R201, R6, !PT ;  /* 0x00000006c9077209 */ /* 0x000fe20007810000 */
[----:B------:R-:W5:Y:S01]  /*5b50*/  LDL R67, [R1+0x274] ;  /* 0x0002740001437983 */ /* 0x000f620000100800 */
[----:B------:R-:W-:Y:S02]  /*5b60*/  FMNMX.FTZ R11, R169, R12, !PT ;  /* 0x0000000ca90b7209 */ /* 0x000fe40007810000 */
[----:B------:R-:W-:Y:S01]  /*5b70*/  FSEL R212, R70, -INF , !P4 ;  /* 0xff80000046d47808 */ /* 0x000fe20006000000 */
[----:B------:R-:W5:Y:S01]  /*5b80*/  LDL R127, [R1+0x314] ;  /* 0x00031400017f7983 */ /* 0x000f620000100800 */
[----:B------:R-:W-:Y:S02]  /*5b90*/  FMNMX.FTZ R7, R202, R7, !PT ;  /* 0x00000007ca077209 */ /* 0x000fe40007810000 */
[----:B------:R-:W-:Y:S01]  /*5ba0*/  ISETP.LT.OR P5, PT, R10, 0x5a, P5 ;  /* 0x0000005a0a00780c */ /* 0x000fe20002fa1670 */
[----:B------:R-:W5:Y:S01]  /*5bb0*/  LDL R129, [R1+0x318] ;  /* 0x0003180001817983 */ /* 0x000f620000100800 */
[----:B------:R-:W-:-:S02]  /*5bc0*/  FMNMX.FTZ R11, R172, R11, !PT ;  /* 0x0000000bac0b7209 */ /* 0x000fc40007810000 */
[----:B------:R-:W-:Y:S01]  /*5bd0*/  FMNMX.FTZ R7, R212, R7, !PT ;  /* 0x00000007d4077209 */ /* 0x000fe20007810000 */
[----:B------:R-:W5:Y:S01]  /*5be0*/  LDL R131, [R1+0x31c] ;  /* 0x00031c0001837983 */ /* 0x000f620000100800 */
[----:B------:R-:W-:Y:S02]  /*5bf0*/  FSEL R214, R71, -INF , !P5 ;  /* 0xff80000047d67808 */ /* 0x000fe40006800000 */
[----:B------:R-:W-:Y:S01]  /*5c00*/  FMNMX.FTZ R10, R174, R11, !PT ;  /* 0x0000000bae0a7209 */ /* 0x000fe20007810000 */
[----:B------:R-:W5:Y:S01]  /*5c10*/  LDL R71, [R1+0x27c] ;  /* 0x00027c0001477983 */ /* 0x000f620000100800 */
[----:B------:R-:W-:-:S03]  /*5c20*/  FMNMX.FTZ R11, R214, R7, !PT ;  /* 0x00000007d60b7209 */ /* 0x000fc60007810000 */
[----:B------:R-:W0:Y:S04]  /*5c30*/  SHFL.BFLY PT, R7, R10, 0x2, 0x1f ;  /* 0x0c401f000a077f89 */ /* 0x000e2800000e0000 */
[----:B------:R-:W-:Y:S04]  /*5c40*/  STL.64 [R1+0x430], R10 ;  /* 0x0004300a01007387 */ /* 0x000fe80000100a00 */
[----:B------:R-:W4:Y:S04]  /*5c50*/  LDL R29, [R1+0x434] ;  /* 0x00043400011d7983 */ /* 0x000f280000100800 */
[----:B------:R-:W5:Y:S04]  /*5c60*/  LDL R27, [R1+0x320] ;  /* 0x00032000011b7983 */ /* 0x000f680000100800 */
[----:B------:R-:W5:Y:S04]  /*5c70*/  LDL R133, [R1+0x324] ;  /* 0x0003240001857983 */ /* 0x000f680000100800 */
[----:B------:R-:W5:Y:S01]  /*5c80*/  LDL R118, [R1+0x328] ;  /* 0x0003280001767983 */ /* 0x000f620000100800 */
[----:B0-----:R-:W-:-:S03]  /*5c90*/  FMNMX.FTZ R12, R10, R7, !PT ;  /* 0x000000070a0c7209 */ /* 0x001fc60007810000 */
[----:B------:R-:W5:Y:S04]  /*5ca0*/  LDL R120, [R1+0x32c] ;  /* 0x00032c0001787983 */ /* 0x000f680000100800 */
[----:B------:R-:W0:Y:S04]  /*5cb0*/  SHFL.BFLY PT, R13, R12, 0x1, 0x1f ;  /* 0x0c201f000c0d7f89 */ /* 0x000e2800000e0000 */
[----:B------:R-:W5:Y:S04]  /*5cc0*/  LDL.64 R6, [R1+0xa8] ;  /* 0x0000a80001067983 */ /* 0x000f680000100a00 */
[----:B------:R-:W5:Y:S04]  /*5cd0*/  LDL R122, [R1+0x330] ;  /* 0x00033000017a7983 */ /* 0x000f680000100800 */
[----:B------:R-:W5:Y:S04]  /*5ce0*/  LDL R124, [R1+0x334] ;  /* 0x00033400017c7983 */ /* 0x000f680000100800 */
[----:B------:R-:W5:Y:S04]  /*5cf0*/  LDL R110, [R1+0x338] ;  /* 0x00033800016e7983 */ /* 0x000f680000100800 */
[----:B------:R-:W5:Y:S01]  /*5d00*/  LDL R112, [R1+0x33c] ;  /* 0x00033c0001707983 */ /* 0x000f620000100800 */
[----:B0-----:R-:W-:-:S03]  /*5d10*/  FMNMX.FTZ R12, R12, R13, !PT ;  /* 0x0000000d0c0c7209 */ /* 0x001fc60007810000 */
[----:B------:R-:W5:Y:S04]  /*5d20*/  LDL R114, [R1+0x340] ;  /* 0x0003400001727983 */ /* 0x000f680000100800 */
[----:B------:R0:W-:Y:S04]  /*5d30*/  STL [R1+0x430], R12 ;  /* 0x0004300c01007387 */ /* 0x0001e80000100800 */
[----:B------:R-:W5:Y:S04]  /*5d40*/  LDL R31, [R1+0x430] ;  /* 0x00043000011f7983 */ /* 0x000f680000100800 */
[----:B------:R-:W5:Y:S04]  /*5d50*/  LDL R13, [R1+0x450] ;  /* 0x00045000010d7983 */ /* 0x000f680000100800 */
[----:B0-----:R-:W5:Y:S04]  /*5d60*/  LDL R12, [R1+0x3cc] ;  /* 0x0003cc00010c7983 */ /* 0x001f680000100800 */
        /* <DEDUP_REMOVED lines=46> */
[----:B--2---:R0:W-:Y:S04]  /*6050*/  STL [R1+0x224], R226 ;  /* 0x000224e201007387 */ /* 0x0041e80000100800 */
[----:B---3--:R1:W-:Y:S04]  /*6060*/  STL [R1+0x228], R228 ;  /* 0x000228e401007387 */ /* 0x0083e80000100800 */
[----:B------:R-:W2:Y:S04]  /*6070*/  LDL R230, [R1+0x40c] ;  /* 0x00040c0001e67983 */ /* 0x000ea80000100800 */
[----:B0-----:R-:W3:Y:S04]  /*6080*/  LDL R226, [R1+0x410] ;  /* 0x0004100001e27983 */ /* 0x001ee80000100800 */
[----:B------:R-:W3:Y:S04]  /*6090*/  LDL R227, [R1+0x414] ;  /* 0x0004140001e37983 */ /* 0x000ee80000100800 */
[----:B-1----:R-:W3:Y:S04]  /*60a0*/  LDL R228, [R1+0x418] ;  /* 0x0004180001e47983 */ /* 0x002ee80000100800 */
[----:B------:R-:W3:Y:S04]  /*60b0*/  LDL R229, [R1+0x41c] ;  /* 0x00041c0001e57983 */ /* 0x000ee80000100800 */
[----:B----4-:R-:W0:Y:S02]  /*60c0*/  SHFL.BFLY PT, R10, R29, 0x2, 0x1f ;  /* 0x0c401f001d0a7f89 */ /* 0x010e2400000e0000 */
[----:B0-----:R-:W-:-:S05]  /*60d0*/  FMNMX.FTZ R11, R10, R29, !PT ;  /* 0x0000001d0a0b7209 */ /* 0x001fca0007810000 */
[----:B------:R-:W0:Y:S04]  /*60e0*/  SHFL.BFLY PT, R10, R11, 0x1, 0x1f ;  /* 0x0c201f000b0a7f89 */ /* 0x000e2800000e0000 */
[----:B------:R1:W-:Y:S01]  /*60f0*/  STL [R1+0x2f0], R19 ;  /* 0x0002f01301007387 */ /* 0x0003e20000100800 */
[----:B-----5:R-:W-:-:S03]  /*6100*/  IMAD R6, R15, 0xc00, R6 ;  /* 0x00000c000f067824 */ /* 0x020fc600078e0206 */
[----:B------:R4:W-:Y:S01]  /*6110*/  STL [R1+0x36c], R20 ;  /* 0x00036c1401007387 */ /* 0x0009e20000100800 */
[----:B0-----:R-:W-:Y:S02]  /*6120*/  FMNMX.FTZ R10, R11, R10, !PT ;  /* 0x0000000a0b0a7209 */ /* 0x001fe40007810000 */
[----:B------:R-:W-:Y:S01]  /*6130*/  FSETP.NEU.FTZ.AND P0, PT, R31, -INF , PT ;  /* 0xff8000001f00780b */ /* 0x000fe20003f1d000 */
[----:B-1----:R-:W-:Y:S02]  /*6140*/  FMUL.FTZ R19, R13, R31 ;  /* 0x0000001f0d137220 */ /* 0x002fe40000410000 */
[----:B------:R-:W-:-:S03]  /*6150*/  FMUL.FTZ R15, R10, R13 ;  /* 0x0000000d0a0f7220 */ /* 0x000fc60000410000 */
[----:B------:R-:W-:Y:S02]  /*6160*/  FSEL R19, R19, RZ, P0 ;  /* 0x000000ff13137208 */ /* 0x000fe40000000000 */
[----:B------:R-:W-:-:S04]  /*6170*/  FSETP.NEU.FTZ.AND P0, PT, R10, -INF , PT ;  /* 0xff8000000a00780b */ /* 0x000fc80003f1d000 */
[----:B----4-:R-:W-:Y:S01]  /*6180*/  FSEL R20, R15, RZ, P0 ;  /* 0x000000ff0f147208 */ /* 0x010fe20000000000 */
[----:B------:R0:W-:Y:S01]  /*6190*/  STL [R1+0x310], R25 ;  /* 0x0003101901007387 */ /* 0x0001e20000100800 */
[-CC-:B------:R-:W-:Y:S01]  /*61a0*/  FFMA.FTZ R175, R152, R13.reuse, -R19.reuse ;  /* 0x0000000d98af7223 */ /* 0x180fe20000010813 */
[-C--:B------:R-:W-:Y:S02]  /*61b0*/  FFMA.FTZ R11, R148, R13.reuse, -R19 ;  /* 0x0000000d940b7223 */ /* 0x080fe40000010813 */
[----:B------:R1:W-:Y:S01]  /*61c0*/  STL [R1+0x2e0], R176 ;  /* 0x0002e0b001007387 */ /* 0x0003e20000100800 */
[-CC-:B------:R-:W-:Y:S01]  /*61d0*/  FFMA.FTZ R177, R177, R13.reuse, -R20.reuse ;  /* 0x0000000db1b17223 */ /* 0x180fe20000010814 */
[-CC-:B------:R-:W-:Y:S02]  /*61e0*/  FFMA.FTZ R15, R49, R13.reuse, -R20.reuse ;  /* 0x0000000d310f7223 */ /* 0x180fe40000010814 */
[----:B------:R4:W-:Y:S01]  /*61f0*/  STL [R1+0x300], R21 ;  /* 0x0003001501007387 */ /* 0x0009e20000100800 */
[----:B0-----:R-:W-:-:S03]  /*6200*/  FFMA.FTZ R25, R53, R13, -R20 ;  /* 0x0000000d35197223 */ /* 0x001fc60000010814 */
[----:B------:R0:W-:Y:S01]  /*6210*/  STL [R1+0x39c], R14 ;  /* 0x00039c0e01007387 */ /* 0x0001e20000100800 */
[-CC-:B-1----:R-:W-:Y:S01]  /*6220*/  FFMA.FTZ R176, R61, R13.reuse, -R19.reuse ;  /* 0x0000000d3db07223 */ /* 0x182fe20000010813 */
[-C--:B----4-:R-:W-:Y:S01]  /*6230*/  FFMA.FTZ R21, R154, R13.reuse, -R19 ;  /* 0x0000000d9a157223 */ /* 0x090fe20000010813 */
[----:B0-----:R0:W-:Y:S01]  /*6240*/  MUFU.EX2 R14, R25 ;  /* 0x00000019000e7308 */ /* 0x0011e20000000800 */
[----:B------:R1:W-:Y:S01]  /*6250*/  STL [R1+0x3cc], R12 ;  /* 0x0003cc0c01007387 */ /* 0x0003e20000100800 */
[----:B0-----:R-:W-:-:S06]  /*6260*/  FFMA.FTZ R25, R45, R13, -R20 ;  /* 0x0000000d2d197223 */ /* 0x001fcc0000010814 */
[----:B------:R-:W-:Y:S08]  /*6270*/  MUFU.EX2 R176, R176 ;  /* 0x000000b000b07308 */ /* 0x000ff00000000800 */
[----:B------:R-:W0:Y:S08]  /*6280*/  MUFU.EX2 R21, R21 ;  /* 0x0000001500157308 */ /* 0x000e300000000800 */
[----:B------:R-:W-:Y:S08]  /*6290*/  MUFU.EX2 R175, R175 ;  /* 0x000000af00af7308 */ /* 0x000ff00000000800 */
[----:B------:R-:W4:Y:S08]  /*62a0*/  MUFU.EX2 R11, R11 ;  /* 0x0000000b000b7308 */ /* 0x000f300000000800 */
[----:B------:R-:W5:Y:S08]  /*62b0*/  MUFU.EX2 R177, R177 ;  /* 0x000000b100b17308 */ /* 0x000f700000000800 */
[----:B------:R-:W-:Y:S08]  /*62c0*/  MUFU.EX2 R15, R15 ;  /* 0x0000000f000f7308 */ /* 0x000ff00000000800 */
[----:B-1----:R-:W1:Y:S01]  /*62d0*/  MUFU.EX2 R12, R25 ;  /* 0x00000019000c7308 */ /* 0x002e620000000800 */
[----:B------:R5:W-:Y:S01]  /*62e0*/  STL [R1+0x23c], R39 ;  /* 0x00023c2701007387 */ /* 0x000be20000100800 */
[----:B------:R-:W-:-:S02]  /*62f0*/  R2UR UR6, R6 ;  /* 0x00000000060672ca */ /* 0x000fc400000e0000 */
[----:B------:R-:W-:Y:S01]  /*6300*/  R2UR UR7, R7 ;  /* 0x00000000070772ca */ /* 0x000fe200000e0000 */
[----:B------:R1:W-:Y:S01]  /*6310*/  STL [R1+0x3d8], R38 ;  /* 0x0003d82601007387 */ /* 0x0003e20000100800 */
[----:B0-----:R-:W-:Y:S02]  /*6320*/  F2FP.BF16.F32.PACK_AB R152, R21, R176 ;  /* 0x000000b01598723e */ /* 0x001fe400000010ff */
[----:B----4-:R-:W-:Y:S01]  /*6330*/  F2FP.BF16.F32.PACK_AB R154, R11, R175 ;  /* 0x000000af0b9a723e */ /* 0x010fe200000010ff */
[----:B-----5:R-:W-:Y:S01]  /*6340*/  IMAD.MOV.U32 R39, RZ, RZ, R7 ;  /* 0x000000ffff277224 */ /* 0x020fe200078e0007 */
        /* <DEDUP_REMOVED lines=115> */
[----:B0-----:R-:W-:-:S06]  /*6a80*/  WARPGROUP.ARRIVE ;  /* 0x00000000000079c5 */ /* 0x001fcc0000000000 */
[----:B------:R-:W-:Y:S01]  /*6a90*/  HGMMA.64x256x16.F32.BF16 R24, R152, gdesc[UR4].tnspB, RZ, !UPT, gsb0 ;  /* 0x43e0000498187df0 */ /* 0x000fe2000c0018ff */
[----:B------:R0:W-:Y:S01]  /*6aa0*/  STL [R1+0x404], R218 ;  /* 0x000404da01007387 */ /* 0x0001e20000100800 */
[-CC-:B------:R-:W-:Y:S01]  /*6ab0*/  FFMA.FTZ R215, R8, R13.reuse, -R19.reuse ;  /* 0x0000000d08d77223 */ /* 0x180fe20000010813 */
[-CC-:B------:R-:W-:Y:S02]  /*6ac0*/  FFMA.FTZ R171, R171, R13.reuse, -R19.reuse ;  /* 0x0000000dabab7223 */ /* 0x180fe40000010813 */
[----:B------:R4:W-:Y:S01]  /*6ad0*/  STL [R1+0x408], R217 ;  /* 0x000408d901007387 */ /* 0x0009e20000100800 */
[----:B------:R-:W-:-:S03]  /*6ae0*/  FFMA.FTZ R173, R173, R13, -R19 ;  /* 0x0000000dadad7223 */ /* 0x000fc60000010813 */
[----:B------:R5:W-:Y:S01]  /*6af0*/  STL [R1+0x400], R216 ;  /* 0x000400d801007387 */ /* 0x000be20000100800 */
[-CC-:B0-----:R-:W-:Y:S01]  /*6b00*/  FFMA.FTZ R218, R191, R13.reuse, -R20.reuse ;  /* 0x0000000dbfda7223 */ /* 0x181fe20000010814 */
[-CC-:B------:R-:W-:Y:S01]  /*6b10*/  FFMA.FTZ R191, R213, R13.reuse, -R20.reuse ;  /* 0x0000000dd5bf7223 */ /* 0x180fe20000010814 */
[-CC-:B----4-:R-:W-:Y:S01]  /*6b20*/  FFMA.FTZ R217, R188, R13.reuse, -R20.reuse ;  /* 0x0000000dbcd97223 */ /* 0x190fe20000010814 */
[-CC-:B------:R-:W-:Y:S01]  /*6b30*/  FFMA.FTZ R188, R203, R13.reuse, -R20.reuse ;  /* 0x0000000dcbbc7223 */ /* 0x180fe20000010814 */
[-CC-:B-----5:R-:W-:Y:S01]  /*6b40*/  FFMA.FTZ R216, R9, R13.reuse, -R19.reuse ;  /* 0x0000000d09d87223 */ /* 0x1a0fe20000010813 */
[----:B------:R-:W-:Y:S08]  /*6b50*/  MUFU.EX2 R215, R215 ;  /* 0x000000d700d77308 */ /* 0x000ff00000000800 */
[----:B------:R-:W0:Y:S08]  /*6b60*/  MUFU.EX2 R216, R216 ;  /* 0x000000d800d87308 */ /* 0x000e300000000800 */
[----:B------:R-:W-:Y:S08]  /*6b70*/  MUFU.EX2 R171, R171 ;  /* 0x000000ab00ab7308 */ /* 0x000ff00000000800 */
[----:B------:R-:W4:Y:S08]  /*6b80*/  MUFU.EX2 R173, R173 ;  /* 0x000000ad00ad7308 */ /* 0x000f300000000800 */
[----:B------:R-:W-:Y:S08]  /*6b90*/  MUFU.EX2 R217, R217 ;  /* 0x000000d900d97308 */ /* 0x000ff00000000800 */
[----:B------:R-:W5:Y:S08]  /*6ba0*/  MUFU.EX2 R218, R218 ;  /* 0x000000da00da7308 */ /* 0x000f700000000800 */
[----:B------:R-:W-:Y:S08]  /*6bb0*/  MUFU.EX2 R188, R188 ;  /* 0x000000bc00bc7308 */ /* 0x000ff00000000800 */
[----:B------:R-:W1:Y:S01]  /*6bc0*/  MUFU.EX2 R191, R191 ;  /* 0x000000bf00bf7308 */ /* 0x000e620000000800 */
[----:B--2---:R-:W-:Y:S04]  /*6bd0*/  STL [R1+0x40c], R230 ;  /* 0x00040ce601007387 */ /* 0x004fe80000100800 */
[----:B---3--:R-:W-:Y:S04]  /*6be0*/  STL [R1+0x410], R226 ;  /* 0x000410e201007387 */ /* 0x008fe80000100800 */
[----:B------:R-:W-:Y:S04]  /*6bf0*/  STL [R1+0x414], R227 ;  /* 0x000414e301007387 */ /* 0x000fe80000100800 */
[----:B------:R-:W-:Y:S04]  /*6c00*/  STL [R1+0x418], R228 ;  /* 0x000418e401007387 */ /* 0x000fe80000100800 */
        /* <DEDUP_REMOVED lines=10> */
[----:B------:R-:W2:Y:S01]  /*6cb0*/  MUFU.EX2 R163, R163 ;  /* 0x000000a300a37308 */ /* 0x000ea20000000800 */
[----:B------:R-:W-:-:S02]  /*6cc0*/  WARPGROUP.DEPBAR.LE gsb0, 0x0 ;  /* 0x00008000000079c5 */ /* 0x000fc40000010000 */
[----:B0-----:R-:W-:Y:S02]  /*6cd0*/  F2FP.BF16.F32.PACK_AB R152, R216, R215 ;  /* 0x000000d7d898723e */ /* 0x001fe400000010ff */
[----:B----4-:R-:W-:Y:S02]  /*6ce0*/  F2FP.BF16.F32.PACK_AB R154, R173, R171 ;  /* 0x000000abad9a723e */ /* 0x010fe400000010ff */
[----:B-----5:R-:W-:Y:S02]  /*6cf0*/  F2FP.BF16.F32.PACK_AB R153, R218, R217 ;  /* 0x000000d9da99723e */ /* 0x020fe400000010ff */
        /* <DEDUP_REMOVED lines=33> */
[----:B0-----:R-:W-:-:S06]  /*6f10*/  WARPGROUP.ARRIVE ;  /* 0x00000000000079c5 */ /* 0x001fcc0000000000 */
[----:B------:R-:W-:Y:S01]  /*6f20*/  HGMMA.64x256x16.F32.BF16 R24, R152, gdesc[UR8].tnspB, R24, gsb0 ;  /* 0x43e0000898187df0 */ /* 0x000fe20008001818 */
[----:B------:R-:W-:Y:S08]  /*6f30*/  MUFU.EX2 R167, R167 ;  /* 0x000000a700a77308 */ /* 0x000ff00000000800 */
[----:B------:R-:W0:Y:S08]  /*6f40*/  MUFU.EX2 R170, R170 ;  /* 0x000000aa00aa7308 */ /* 0x000e300000000800 */
[----:B------:R-:W-:Y:S08]  /*6f50*/  MUFU.EX2 R181, R181 ;  /* 0x000000b500b57308 */ /* 0x000ff00000000800 */
[----:B------:R-:W1:Y:S08]  /*6f60*/  MUFU.EX2 R184, R184 ;  /* 0x000000b800b87308 */ /* 0x000e700000000800 */
[----:B------:R-:W-:Y:S08]  /*6f70*/  MUFU.EX2 R189, R189 ;  /* 0x000000bd00bd7308 */ /* 0x000ff00000000800 */
[----:B------:R-:W3:Y:S01]  /*6f80*/  MUFU.EX2 R194, R194 ;  /* 0x000000c200c27308 */ /* 0x000ee20000000800 */
        /* <DEDUP_REMOVED lines=13> */
[----:B------:R-:W4:Y:S08]  /*7060*/  MUFU.EX2 R159, R159 ;  /* 0x0000009f009f7308 */ /* 0x000f300000000800 */
[----:B------:R-:W-:Y:S08]  /*7070*/  MUFU.EX2 R161, R161 ;  /* 0x000000a100a17308 */ /* 0x000ff00000000800 */
[----:B------:R-:W5:Y:S08]  /*7080*/  MUFU.EX2 R164, R164 ;  /* 0x000000a400a47308 */ /* 0x000f700000000800 */
[----:B------:R-:W-:Y:S08]  /*7090*/  MUFU.EX2 R178, R178 ;  /* 0x000000b200b27308 */ /* 0x000ff00000000800 */
[----:B------:R-:W5:Y:S08]  /*70a0*/  MUFU.EX2 R180, R180 ;  /* 0x000000b400b47308 */ /* 0x000f700000000800 */
[----:B------:R-:W-:Y:S01]  /*70b0*/  MUFU.EX2 R182, R182 ;  /* 0x000000b600b67308 */ /* 0x000fe20000000800 */
[----:B------:R-:W-:-:S02]  /*70c0*/  WARPGROUP.DEPBAR.LE gsb0, 0x0 ;  /* 0x00008000000079c5 */ /* 0x000fc40000010000 */
[----:B--2---:R-:W-:Y:S02]  /*70d0*/  F2FP.BF16.F32.PACK_AB R152, R163, R160 ;  /* 0x000000a0a398723e */ /* 0x004fe400000010ff */
[----:B0-----:R-:W-:Y:S02]  /*70e0*/  F2FP.BF16.F32.PACK_AB R154, R170, R167 ;  /* 0x000000a7aa9a723e */ /* 0x001fe400000010ff */
[----:B-1----:R-:W-:Y:S02]  /*70f0*/  F2FP.BF16.F32.PACK_AB R153, R184, R181 ;  /* 0x000000b5b899723e */ /* 0x002fe400000010ff */
[----:B---3--:R-:W-:Y:S01]  /*7100*/  F2FP.BF16.F32.PACK_AB R155, R194, R189 ;  /* 0x000000bdc29b723e */ /* 0x008fe200000010ff */
        /* <DEDUP_REMOVED lines=34> */
[----:B------:R-:W0:Y:S01]  /*7330*/  MUFU.EX2 R185, R185 ;  /* 0x000000b900b97308 */ /* 0x000e220000000800 */
[----:B------:R-:W-:Y:S02]  /*7340*/  VIADD R8, R6, 0x180 ;  /* 0x0000018006087836 */ /* 0x000fe40000000000 */
[----:B------:R-:W-:-:S03]  /*7350*/  IMAD.MOV.U32 R9, RZ, RZ, R7 ;  /* 0x000000ffff097224 */ /* 0x000fc600078e0007 */
[----:B------:R-:W-:Y:S02]  /*7360*/  R2UR UR6, R8 ;  /* 0x00000000080672ca */ /* 0x000fe400000e0000 */
[----:B------:R-:W-:Y:S01]  /*7370*/  R2UR UR7, R9 ;  /* 0x00000000090772ca */ /* 0x000fe200000e0000 */
        /* <DEDUP_REMOVED lines=9> */
[-C--:B------:R-:W-:Y:S01]  /*7410*/  FFMA.FTZ R19, R183, R13.reuse, -R20 ;  /* 0x0000000db7137223 */ /* 0x080fe20000010814 */
[----:B------:R-:W-:Y:S01]  /*7420*/  FADD.FTZ R14, R177, R14 ;  /* 0x0000000eb10e7221 */ /* 0x000fe20000010000 */
[-CC-:B------:R-:W-:Y:S01]  /*7430*/  FFMA.FTZ R187, R187, R13.reuse, -R20.reuse ;  /* 0x0000000dbbbb7223 */ /* 0x180fe20000010814 */
[-CC-:B------:R-:W-:Y:S01]  /*7440*/  FFMA.FTZ R190, R190, R13.reuse, -R20.reuse ;  /* 0x0000000dbebe7223 */ /* 0x180fe20000010814 */
[-CC-:B------:R-:W-:Y:S01]  /*7450*/  FFMA.FTZ R201, R201, R13.reuse, -R20.reuse ;  /* 0x0000000dc9c97223 */ /* 0x180fe20000010814 */
[-CC-:B------:R-:W-:Y:S01]  /*7460*/  FFMA.FTZ R202, R202, R13.reuse, -R20.reuse ;  /* 0x0000000dcaca7223 */ /* 0x180fe20000010814 */
[-CC-:B------:R-:W-:Y:S01]  /*7470*/  FFMA.FTZ R212, R212, R13.reuse, -R20.reuse ;  /* 0x0000000dd4d47223 */ /* 0x180fe20000010814 */
[----:B------:R-:W-:Y:S01]  /*7480*/  FFMA.FTZ R20, R214, R13, -R20 ;  /* 0x0000000dd6147223 */ /* 0x000fe20000010814 */
[----:B------:R-:W-:Y:S01]  /*7490*/  FADD.FTZ R15, R15, R14 ;  /* 0x0000000e0f0f7221 */ /* 0x000fe20000010000 */
[----:B------:R-:W-:Y:S08]  /*74a0*/  MUFU.EX2 R156, R156 ;  /* 0x0000009c009c7308 */ /* 0x000ff00000000800 */
[----:B------:R-:W1:Y:S08]  /*74b0*/  MUFU.EX2 R158, R158 ;  /* 0x0000009e009e7308 */ /* 0x000e700000000800 */
[----:B------:R-:W-:Y:S08]  /*74c0*/  MUFU.EX2 R162, R162 ;  /* 0x000000a200a27308 */ /* 0x000ff00000000800 */
[----:B------:R-:W2:Y:S08]  /*74d0*/  MUFU.EX2 R166, R166 ;  /* 0x000000a600a67308 */ /* 0x000eb00000000800 */
[----:B------:R3:W-:Y:S08]  /*74e0*/  MUFU.EX2 R168, R8 ;  /* 0x0000000800a87308 */ /* 0x0007f00000000800 */
[----:B------:R-:W2:Y:S08]  /*74f0*/  MUFU.EX2 R19, R19 ;  /* 0x0000001300137308 */ /* 0x000eb00000000800 */
[----:B------:R-:W-:Y:S08]  /*7500*/  MUFU.EX2 R13, R187 ;  /* 0x000000bb000d7308 */ /* 0x000ff00000000800 */
[----:B------:R-:W2:Y:S01]  /*7510*/  MUFU.EX2 R14, R190 ;  /* 0x000000be000e7308 */ /* 0x000ea20000000800 */
[----:B---3--:R-:W-:-:S02]  /*7520*/  VIADD R8, R6, 0x200 ;  /* 0x0000020006087836 */ /* 0x008fc40000000000 */
[----:B------:R-:W-:Y:S01]  /*7530*/  IMAD.MOV.U32 R9, RZ, RZ, R7 ;  /* 0x000000ffff097224 */ /* 0x000fe200078e0007 */
[----:B------:R-:W-:Y:S02]  /*7540*/  WARPGROUP.DEPBAR.LE gsb0, 0x0 ;  /* 0x00008000000079c5 */ /* 0x000fe40000010000 */
[----:B----4-:R-:W-:Y:S02]  /*7550*/  F2FP.BF16.F32.PACK_AB R152, R159, R157 ;  /* 0x0000009d9f98723e */ /* 0x010fe400000010ff */
[----:B-----5:R-:W-:Y:S02]  /*7560*/  F2FP.BF16.F32.PACK_AB R154, R164, R161 ;  /* 0x000000a1a49a723e */ /* 0x020fe400000010ff */
[----:B------:R-:W-:Y:S02]  /*7570*/  F2FP.BF16.F32.PACK_AB R153, R180, R178 ;  /* 0x000000b2b499723e */ /* 0x000fe400000010ff */
[----:B0-----:R-:W-:Y:S01]  /*7580*/  F2FP.BF16.F32.PACK_AB R155, R185, R182 ;  /* 0x000000b6b99b723e */ /* 0x001fe200000010ff */
        /* <DEDUP_REMOVED lines=34> */
[----:B------:R-:W-:Y:S02]  /*77b0*/  R2UR UR6, R8 ;  /* 0x00000000080672ca */ /* 0x000fe400000e0000 */
[----:B------:R-:W-:Y:S01]  /*77c0*/  R2UR UR7, R9 ;  /* 0x00000000090772ca */ /* 0x000fe200000e0000 */
[----:B------:R-:W-:Y:S01]  /*77d0*/  FADD.FTZ R12, R12, R15 ;  /* 0x0000000f0c0c7221 */ /* 0x000fe20000010000 */
[----:B------:R-:W-:Y:S08]  /*77e0*/  MUFU.EX2 R179, R179 ;  /* 0x000000b300b37308 */ /* 0x000ff00000000800 */
[----:B------:R-:W0:Y:S08]  /*77f0*/  MUFU.EX2 R8, R169 ;  /* 0x000000a900087308 */ /* 0x000e300000000800 */
[----:B------:R-:W-:Y:S08]  /*7800*/  MUFU.EX2 R172, R172 ;  /* 0x000000ac00ac7308 */ /* 0x000ff00000000800 */
[----:B------:R-:W3:Y:S08]  /*7810*/  MUFU.EX2 R9, R174 ;  /* 0x000000ae00097308 */ /* 0x000ef00000000800 */
[----:B------:R-:W-:Y:S08]  /*7820*/  MUFU.EX2 R201, R201 ;  /* 0x000000c900c97308 */ /* 0x000ff00000000800 */
[----:B------:R-:W4:Y:S08]  /*7830*/  MUFU.EX2 R202, R202 ;  /* 0x000000ca00ca7308 */ /* 0x000f300000000800 */
[----:B------:R-:W-:Y:S08]  /*7840*/  MUFU.EX2 R212, R212 ;  /* 0x000000d400d47308 */ /* 0x000ff00000000800 */
[----:B------:R-:W5:Y:S01]  /*7850*/  MUFU.EX2 R15, R20 ;  /* 0x00000014000f7308 */ /* 0x000f620000000800 */
[----:B------:R-:W-:Y:S01]  /*7860*/  VIADD R6, R6, 0x280 ;  /* 0x0000028006067836 */ /* 0x000fe20000000000 */
[----:B------:R-:W-:-:S02]  /*7870*/  WARPGROUP.DEPBAR.LE gsb0, 0x0 ;  /* 0x00008000000079c5 */ /* 0x000fc40000010000 */
[----:B-1----:R-:W-:Y:S02]  /*7880*/  F2FP.BF16.F32.PACK_AB R152, R158, R156 ;  /* 0x0000009c9e98723e */ /* 0x002fe400000010ff */
[----:B--2---:R-:W-:Y:S02]  /*7890*/  F2FP.BF16.F32.PACK_AB R154, R166, R162 ;  /* 0x000000a2a69a723e */ /* 0x004fe400000010ff */
[----:B------:R-:W-:Y:S02]  /*78a0*/  F2FP.BF16.F32.PACK_AB R153, R19, R168 ;  /* 0x000000a81399723e */ /* 0x000fe400000010ff */
        /* <DEDUP_REMOVED lines=36> */
[----:B------:R-:W-:Y:S01]  /*7af0*/  R2UR UR7, R7 ;  /* 0x00000000070772ca */ /* 0x000fe200000e0000 */
[----:B------:R-:W1:Y:S01]  /*7b00*/  S2R R203, SR_TID.X ;  /* 0x0000000000cb7919 */ /* 0x000e620000002100 */
[----:B------:R-:W-:-:S04]  /*7b10*/  FADD.FTZ R176, R176, R21 ;  /* 0x00000015b0b07221 */ /* 0x000fc80000010000 */
[----:B------:R-:W-:-:S04]  /*7b20*/  FADD.FTZ R176, R175, R176 ;  /* 0x000000b0afb07221 */ /* 0x000fc80000010000 */
[----:B------:R-:W-:Y:S01]  /*7b30*/  FADD.FTZ R176, R11, R176 ;  /* 0x000000b00bb07221 */ /* 0x000fe20000010000 */
[----:B------:R-:W-:Y:S01]  /*7b40*/  FADD.FTZ R21, R217, R12 ;  /* 0x0000000cd9157221 */ /* 0x000fe20000010000 */
[----:B-1----:R-:W-:Y:S02]  /*7b50*/  LOP3.LUT P6, RZ, R203, 0x7f, RZ, 0xc0, !PT ;  /* 0x0000007fcbff7812 */ /* 0x002fe400078cc0ff */
[----:B------:R-:W-:-:S11]  /*7b60*/  FADD.FTZ R215, R215, R176 ;  /* 0x000000b0d7d77221 */ /* 0x000fd60000010000 */
[----:B------:R-:W2:Y:S04]  /*7b70*/  @!P6 LDL.64 R6, [R1+0x68] ;  /* 0x000068000106e983 */ /* 0x000ea80000100a00 */
[----:B------:R-:W2:Y:S01]  /*7b80*/  @!P6 LDL R11, [R1+0x210] ;  /* 0x00021000010be983 */ /* 0x000ea20000100800 */
[----:B------:R-:W-:Y:S01]  /*7b90*/  FADD.FTZ R21, R218, R21 ;  /* 0x00000015da157221 */ /* 0x000fe20000010000 */
[----:B------:R-:W-:Y:S02]  /*7ba0*/  WARPGROUP.DEPBAR.LE gsb0, 0x0 ;  /* 0x00008000000079c5 */ /* 0x000fe40000010000 */
[----:B0-----:R-:W-:Y:S02]  /*7bb0*/  F2FP.BF16.F32.PACK_AB R152, R8, R179 ;  /* 0x000000b30898723e */ /* 0x001fe400000010ff */
[----:B---3--:R-:W-:-:S02]  /*7bc0*/  F2FP.BF16.F32.PACK_AB R154, R9, R172 ;  /* 0x000000ac099a723e */ /* 0x008fc400000010ff */
[----:B----4-:R-:W-:Y:S02]  /*7bd0*/  F2FP.BF16.F32.PACK_AB R153, R202, R201 ;  /* 0x000000c9ca99723e */ /* 0x010fe400000010ff */
[----:B-----5:R-:W-:Y:S01]  /*7be0*/  F2FP.BF16.F32.PACK_AB R155, R15, R212 ;  /* 0x000000d40f9b723e */ /* 0x020fe200000010ff */
        /* <DEDUP_REMOVED lines=75> */
[----:B------:R-:W-:Y:S04]  /*80a0*/  STL.128 [R1+0x3e0], R136 ;  /* 0x0003e08801007387 */ /* 0x000fe80000100c00 */
[----:B------:R-:W-:Y:S04]  /*80b0*/  STL.128 [R1+0x3f0], R140 ;  /* 0x0003f08c01007387 */ /* 0x000fe80000100c00 */
[----:B------:R-:W-:Y:S04]  /*80c0*/  STL.128 [R1+0x400], R144 ;  /* 0x0004009001007387 */ /* 0x000fe80000100c00 */
[----:B------:R1:W-:Y:S04]  /*80d0*/  STL.128 [R1+0x410], R148 ;  /* 0x0004109401007387 */ /* 0x0003e80000100c00 */
[----:B------:R-:W3:Y:S04]  /*80e0*/  LDL R169, [R1+0x220] ;  /* 0x0002200001a97983 */ /* 0x000ee80000100800 */
[----:B------:R-:W4:Y:S04]  /*80f0*/  LDL R155, [R1+0x224] ;  /* 0x00022400019b7983 */ /* 0x000f280000100800 */
        /* <DEDUP_REMOVED lines=60> */
[----:B-1----:R-:W5:Y:S04]  /*84c0*/  LDL R150, [R1+0x318] ;  /* 0x0003180001967983 */ /* 0x002f680000100800 */
        /* <DEDUP_REMOVED lines=64> */
[----:B------:R-:W5:Y:S01]  /*88d0*/  LDL R20, [R1+0x41c] ;  /* 0x00041c0001147983 */ /* 0x000f620000100800 */
        /* <DEDUP_REMOVED lines=20> */
[----:B--2---:R-:W-:Y:S02]  /*8a20*/  @!P6 MOV R6, R6 ;  /* 0x000000060006e202 */ /* 0x004fe40000000f00 */
[----:B------:R-:W-:Y:S01]  /*8a30*/  FADD.FTZ R179, R8, R179 ;  /* 0x000000b308b37221 */ /* 0x000fe20000010000 */
[----:B------:R-:W-:-:S03]  /*8a40*/  FADD.FTZ R212, R212, R201 ;  /* 0x000000c9d4d47221 */ /* 0x000fc60000010000 */
[----:B------:R-:W-:Y:S01]  /*8a50*/  FADD.FTZ R8, R172, R179 ;  /* 0x000000b3ac087221 */ /* 0x000fe20000010000 */
[----:B------:R-:W-:Y:S01]  /*8a60*/  @!P6 IMAD R11, R11, 0x8, R6 ;  /* 0x000000080b0be824 */ /* 0x000fe200078e0206 */
        /* <DEDUP_REMOVED lines=12> */
[----:B---3--:R2:W-:Y:S04]  /*8b30*/  STL [R1+0x220], R169 ;  /* 0x000220a901007387 */ /* 0x0085e80000100800 */
        /* <DEDUP_REMOVED lines=128> */
[----:B0-----:R-:W3:Y:S01]  /*9340*/  LDL R0, [R1+0x70] ;  /* 0x0000700001007983 */ /* 0x001ee20000100800 */
[----:B------:R-:W-:Y:S01]  /*9350*/  ISETP.GE.AND P0, PT, R5, 0x1, PT ;  /* 0x000000010500780c */ /* 0x000fe20003f06270 */
[----:B------:R-:W-:Y:S01]  /*9360*/  IMAD.U32 R7, RZ, RZ, UR38 ;  /* 0x00000026ff077e24 */ /* 0x000fe2000f8e00ff */
[----:B------:R-:W-:-:S06]  /*9370*/  UIADD3 UR45, UR45, -0x2, URZ ;  /* 0xfffffffe2d2d7890 */ /* 0x000fcc000fffe03f */
[----:B-1----:R-:W-:Y:S02]  /*9380*/  IMAD.U32 R10, RZ, RZ, UR45 ;  /* 0x0000002dff0a7e24 */ /* 0x002fe4000f8e00ff */
[----:B---3--:R-:W-:-:S05]  /*9390*/  IMAD.SHL.U32 R0, R0, 0x80, RZ ;  /* 0x0000008000007824 */ /* 0x008fca00078e00ff */
[----:B------:R-:W-:-:S05]  /*93a0*/  IADD3 R7, R0, UR42, -R7 ;  /* 0x0000002a00077c10 */ /* 0x000fca000fffe807 */
[----:B------:R-:W-:Y:S01]  /*93b0*/  IMAD.IADD R4, R7, 0x1, R4 ;  /* 0x0000000107047824 */ /* 0x000fe200078e0204 */
[----:B--2---:R-:W-:Y:S06]  /*93c0*/  @!P0 BRA `(.L_x_9711) ;  /* 0x0000000000408947 */ /* 0x004fec0003800000 */
        /* <DEDUP_REMOVED lines=10> */
.L_x_9713:
[----:B------:R-:W-:-:S13]  /*9470*/  ISETP.NE.AND P0, PT, R5, 0x1, PT ;  /* 0x000000010500780c */ /* 0x000fda0003f05270 */
[----:B------:R-:W-:-:S05]  /*9480*/  @P0 IMAD.HI.U32 R2, R6, R2, RZ ;  /* 0x0000000206020227 */ /* 0x000fca00078e00ff */
[----:B------:R-:W-:-:S07]  /*9490*/  @P0 SHF.R.U32.HI R6, RZ, R3, R2 ;  /* 0x00000003ff060219 */ /* 0x000fce0000011602 */
.L_x_9714:
[----:B------:R-:W-:Y:S05]  /*94a0*/  BSYNC B0 ;  /* 0x0000000000007941 */ /* 0x000fea0003800000 */
.L_x_9712:
[----:B------:R-:W-:-:S05]  /*94b0*/  IMAD R5, R6, R5, R5 ;  /* 0x0000000506057224 */ /* 0x000fca00078e0205 */
[----:B------:R-:W-:-:S07]  /*94c0*/  VIMNMX R4, R4, R5, PT ;  /* 0x0000000504047248 */ /* 0x000fce0003fe0100 */
.L_x_9711:
        /* <DEDUP_REMOVED lines=8> */
.L_x_9719:
[----:B------:R-:W-:Y:S01]  /*9550*/  BSSY B0, `(.L_x_9718) ;  /* 0x0000004000007945 */ /* 0x000fe20003800000 */
[----:B------:R-:W-:Y:S01]  /*9560*/  VIADD R0, R16, 0x170 ;  /* 0x0000017010007836 */ /* 0x000fe20000000000 */
[----:B------:R-:W-:-:S07]  /*9570*/  MOV R202, 0x9590 ;  /* 0x0000959000ca7802 */ /* 0x000fce0000000f00 */
[----:B------:R-:W-:Y:S05]  /*9580*/  CALL.REL.NOINC `($_ZN7cutlass13device_kernelIN5flash11enable_sm90INS1_16FlashAttnFwdSm90INS1_25CollectiveMainloopFwdSm90ILi2EN4cute5tupleIJNS5_1CILi1EEES8_S8_EEENS6_IJNS7_ILi128EEENS7_ILi96EEENS7_ILi64EEEEEELi256ENS_10bfloat16_tEfNS_4arch4Sm90ELb0ELb1ELb0ELb1ELb0ELb0ELb1ELb1ELb0ELb0ELb0ELb0EEENS1_21CollectiveEpilogueFwdINS6_IJSA_NS7_ILi256EEESB_EEES9_SE_SG_Li256ELb1ELb0ELb0ELb0EEENS1_36VarlenDynamicPersistentTileSchedulerILi128ELi96ELi256ELi32ELb0ELb0ELb1ELb1ELb0ELb1EEEEEEEEEvNT_6ParamsE$_ZZN5flash25CollectiveMainloopFwdSm90ILi2EN4cute5tupleIJNS1_1CILi1EEES4_S4_EEENS2_IJNS3_ILi128EEENS3_ILi96EEENS3_ILi64EEEEEELi256EN7cutlass10bfloat16_tEfNSA_4arch4Sm90ELb0ELb1ELb0ELb1ELb0ELb0ELb1ELb1ELb0ELb0ELb0ELb0EE3mmaINS_16FlashAttnFwdSm90ISE_NS_21CollectiveEpilogueFwdINS2_IJS6_NS3_ILi256EEES7_EEES5_SB_SD_Li256ELb1ELb0ELb0ELb0EEENS_36VarlenDynamicPersistentTileSchedulerILi128ELi96ELi256ELi32ELb0ELb0ELb1ELb1ELb0ELb1EEEE13SharedStorageENS1_6TensorINS1_11ArrayEngineIfLm128EEENS1_6LayoutINS2_IJNS2_IJNS3_ILi2EEEST_NS3_ILi32EEEEEES4_S4_EEENS2_IJNS2_IJS4_ST_NS3_ILi4EEEEEENS3_ILi0EEESZ_EEEEEEENS_7SoftmaxILi2ELi0EEEEEbRKNSE_6ParamsENSA_25PipelineTmaAsyncNoClusterILi2ENSA_16PipelineTmaAsyncILi2EEEEES1B_RNSA_13PipelineStateILj2EEERT0_RT1_iRiRKNS_16SeqlenInfoQKNewKILb1ELb0EEENS2_IJiiiiEEERT_ENKUliT_T0_T1_E_clIZSF_ISO_S12_S14_EbS17_S1B_S1B_S1E_S1G_S1I_iS1J_S1N_S1O_S1Q_EUlRS1R_iE1_NS3_ILb0EEENS3_ILb1EEEEEDaiS1R_S1S_S1T_) ;  /* 0x000001e4000c7944 */ /* 0x000fea0003c00000 */
[----:B------:R-:W-:Y:S05]  /*9590*/  BSYNC B0 ;  /* 0x0000000000007941 */ /* 0x000fea0003800000 */
.L_x_9718:
[C---:B------:R-:W-:Y:S01]  /*95a0*/  ISETP.GT.AND P0, PT, R10.reuse, R191, PT ;  /* 0x000000bf0a00720c */ /* 0x040fe20003f04270 */
[----:B------:R-:W-:-:S12]  /*95b0*/  VIADD R10, R10, 0xffffffff ;  /* 0xffffffff0a0a7836 */ /* 0x000fd80000000000 */
[----:B------:R-:W-:Y:S05]  /*95c0*/  @P0 BRA `(.L_x_9719) ;  /* 0xfffffffc00e00947 */ /* 0x000fea000383ffff */
[----:B------:R-:W-:Y:S05]  /*95d0*/  BSYNC B1 ;  /* 0x0000000000017941 */ /* 0x000fea0003800000 */
.L_x_9717:
[----:B------:R-:W2:Y:S02]  /*95e0*/  LDL R0, [R1+0x70] ;  /* 0x0000700001007983 */ /* 0x000ea40000100800 */
[----:B--2---:R-:W-:-:S07]  /*95f0*/  IMAD.SHL.U32 R0, R0, 0x80, RZ ;  /* 0x0000008000007824 */ /* 0x004fce00078e00ff */
.L_x_9716:
[----:B------:R-:W-:Y:S05]  /*9600*/  BSYNC B2 ;  /* 0x0000000000027941 */ /* 0x000fea0003800000 */
.L_x_9715:
[----:B------:R-:W0:Y:S01]  /*9610*/  LDC R5, c[0x0][0xadc] ;  /* 0x0002b700ff057b82 */ /* 0x000e220000000800 */
[----:B------:R-:W-:-:S06]  /*9620*/  UIADD3 UR4, UR42, 0x80, -UR38 ;  /* 0x000000802a047890 */ /* 0x000fcc000fffe826 */
[----:B------:R-:W-:Y:S01]  /*9630*/  VIADD R0, R0, UR4 ;  /* 0x0000000400007c36 */ /* 0x000fe20008000000 */
[----:B------:R-:W-:-:S03]  /*9640*/  ULDC UR4, c[0x0][0xad4] ;  /* 0x0002b50000047ab9 */ /* 0x000fc60000000800 */
[----:B------:R-:W-:Y:S01]  /*9650*/  VIADD R2, R0, -UR4 ;  /* 0x8000000400027c36 */ /* 0x000fe20008000000 */
        /* <DEDUP_REMOVED lines=12> */
.L_x_9722:
[----:B------:R-:W-:-:S13]  /*9720*/  ISETP.NE.AND P0, PT, R5, 0x1, PT ;  /* 0x000000010500780c */ /* 0x000fda0003f05270 */
[----:B------:R-:W0:Y:S02]  /*9730*/  @P0 LDC.64 R6, c[0x0][0xae0] ;  /* 0x0002b800ff060b82 */ /* 0x000e240000000a00 */
[----:B0-----:R-:W-:-:S05]  /*9740*/  @P0 IMAD.HI.U32 R4, R0, R6, RZ ;  /* 0x0000000600040227 */ /* 0x001fca00078e00ff */
[----:B------:R-:W-:-:S07]  /*9750*/  @P0 SHF.R.U32.HI R0, RZ, R7, R4 ;  /* 0x00000007ff000219 */ /* 0x000fce0000011604 */
.L_x_9723:
[----:B------:R-:W-:Y:S05]  /*9760*/  BSYNC B0 ;  /* 0x0000000000007941 */ /* 0x000fea0003800000 */
.L_x_9721:
[----:B------:R-:W-:-:S05]  /*9770*/  IMAD R3, R0, R5, RZ ;  /* 0x0000000500037224 */ /* 0x000fca00078e02ff */
[----:B------:R-:W-:-:S07]  /*9780*/  VIMNMX R2, R2, R3, !PT ;  /* 0x0000000302027248 */ /* 0x000fce0007fe0100 */
.L_x_9720:
[----:B------:R-:W-:-:S04]  /*9790*/  VIADD R2, R2, 0x5f ;  /* 0x0000005f02027836 */ /* 0x000fc80000000000 */
[----:B------:R-:W-:-:S05]  /*97a0*/  IMAD.HI R2, R2, 0x2aaaaaab, RZ ;  /* 0x2aaaaaab02027827 */ /* 0x000fca00078e02ff */
[----:B------:R-:W-:-:S04]  /*97b0*/  SHF.R.U32.HI R3, RZ, 0x1f, R2 ;  /* 0x0000001fff037819 */ /* 0x000fc80000011602 */
[----:B------:R-:W-:-:S04]  /*97c0*/  LEA.HI.SX32 R2, R2, R3, 0x1c ;  /* 0x0000000302027211 */ /* 0x000fc800078fe2ff */
[----:B------:R-:W-:-:S04]  /*97d0*/  VIMNMX R2, R2, UR43, !PT ;  /* 0x0000002b02027c48 */ /* 0x000fc8000ffe0100 */
[----:B------:R-:W-:-:S13]  /*97e0*/  ISETP.GE.AND P0, PT, R10, R2, PT ;  /* 0x000000020a00720c */ /* 0x000fda0003f06270 */
[----:B------:R-:W-:Y:S05]  /*97f0*/  @!P0 BRA `(.L_x_9724) ;  /* 0x0000009400e88947 */ /* 0x000fea0003800000 */
.L_x_9741:
[----:B0-----:R-:W2:Y:S04]  /*9800*/  LD.E R3, desc[UR54][R22.64+0x210] ;  /* 0x0002103616037980 */ /* 0x001ea8000c101900 */
[----:B-1----:R-:W3:Y:S01]  /*9810*/  LD.E R0, desc[UR54][R22.64+0x218] ;  /* 0x0002183616007980 */ /* 0x002ee2000c101900 */
        /* <DEDUP_REMOVED lines=17> */
[----:B-1----:R-:W-:Y:S01]  /*9930*/  @!P1 IMAD.MOV.U32 R3, RZ, RZ, RZ ;  /* 0x000000ffff039224 */ /* 0x002fe200078e00ff */
[----:B--2---:R-:W-:-:S04]  /*9940*/  LOP3.LUT R0, R0, 0x1, RZ, 0xfc, !PT ;  /* 0x0000000100007812 */ /* 0x004fc800078efcff */
[----:B------:R-:W-:-:S13]  /*9950*/  ISETP.NE.AND P2, PT, R0, 0x3, PT ;  /* 0x000000030000780c */ /* 0x000fda0003f45270 */
[----:B0-----:R-:W-:Y:S05]  /*9960*/  @!P2 BRA `(.L_x_9726) ;  /* 0x000000000004a947 */ /* 0x001fea0003800000 */
[----:B------:R-:W-:Y:S01]  /*9970*/  BPT.TRAP 0x1 ;  /* 0x000000040000795c */ /* 0x000fe20000300000 */
.L_x_9726:
[----:B------:R-:W-:Y:S05]  /*9980*/  BSYNC B0 ;  /* 0x0000000000007941 */ /* 0x000fea0003800000 */
.L_x_9725:
[----:B------:R-:W2:Y:S01]  /*9990*/  LD.E.64 R4, desc[UR54][R72.64+0x8] ;  /* 0x0000083648047980 */ /* 0x000ea2000c101b00 */
[----:B-----5:R-:W-:Y:S02]  /*99a0*/  SHF.L.U32 R8, R9, 0x1f, RZ ;  /* 0x0000001f09087819 */ /* 0x020fe400000006ff */
[----:B--2---:R-:W-:-:S05]  /*99b0*/  MOV R4, R4 ;  /* 0x0000000400047202 */ /* 0x004fca0000000f00 */
[----:B------:R-:W-:-:S04]  /*99c0*/  IMAD R3, R3, 0x8, R4 ;  /* 0x0000000803037824 */ /* 0x000fc800078e0204 */
[----:B------:R0:W1:Y:S01]  /*99d0*/  SYNCS.PHASECHK.TRANS64.TRYWAIT P1, [R3+URZ], R8 ;  /* 0x00000008030075a7 */ /* 0x000062000802017f */
[----:B------:R-:W2:Y:S04]  /*99e0*/  LD.E R4, desc[UR54][R72.64+0x1c] ;  /* 0x00001c3648047980 */ /* 0x000ea8000c101900 */
[----:B------:R0:W5:Y:S04]  /*99f0*/  LD.E R0, desc[UR54][R22.64+0x210] ;  /* 0x0002103616007980 */ /* 0x000168000c101900 */
[----:B------:R0:W5:Y:S01]  /*9a00*/  LD.E R6, desc[UR54][R22.64+0x214] ;  /* 0x0002143616067980 */ /* 0x000162000c101900 */
[----:B------:R-:W-:Y:S01]  /*9a10*/  BSSY B0, `(.L_x_9727) ;  /* 0x0000005000007945 */ /* 0x000fe20003800000 */
[----:B--2---:R-:W-:-:S04]  /*9a20*/  LOP3.LUT R4, R4, 0x1, RZ, 0xfc, !PT ;  /* 0x0000000104047812 */ /* 0x004fc800078efcff */
[----:B------:R-:W-:-:S13]  /*9a30*/  ISETP.NE.AND P2, PT, R4, 0x3, PT ;  /* 0x000000030400780c */ /* 0x000fda0003f45270 */
[----:B01----:R-:W-:Y:S05]  /*9a40*/  @!P2 BRA `(.L_x_9728) ;  /* 0x000000000004a947 */ /* 0x003fea0003800000 */
[----:B------:R-:W-:Y:S01]  /*9a50*/  BPT.TRAP 0x1 ;  /* 0x000000040000795c */ /* 0x000fe20000300000 */
.L_x_9728:
[----:B------:R-:W-:Y:S05]  /*9a60*/  BSYNC B0 ;  /* 0x0000000000007941 */ /* 0x000fea0003800000 */
.L_x_9727:
[----:B------:R-:W-:Y:S04]  /*9a70*/  BSSY B0, `(.L_x_9729) ;  /* 0x0000008000007945 */ /* 0x000fe80003800000 */
[----:B------:R-:W-:Y:S05]  /*9a80*/  @P1 BRA `(.L_x_9730) ;  /* 0x0000000000181947 */ /* 0x000fea0003800000 */
[----:B------:R-:W2:Y:S01]  /*9a90*/  LD.E.64 R4, desc[UR54][R72.64+0x8] ;  /* 0x0000083648047980 */ /* 0x000ea2000c101b00 */
[----:B-----5:R-:W-:Y:S02]  /*9aa0*/  SHF.L.U32 R3, R6, 0x1f, RZ ;  /* 0x0000001f06037819 */ /* 0x020fe400000006ff */
[----:B--2---:R-:W-:-:S05]  /*9ab0*/  MOV R5, R4 ;  /* 0x0000000400057202 */ /* 0x004fca0000000f00 */
[----:B------:R-:W-:-:S04]  /*9ac0*/  IMAD R0, R0, 0x8, R5 ;  /* 0x0000000800007824 */ /* 0x000fc800078e0205 */
[----:B------:R-:W0:Y:S02]  /*9ad0*/  SYNCS.PHASECHK.TRANS64.TRYWAIT P1, [R0+URZ], R3 ;  /* 0x00000003000075a7 */ /* 0x000e24000802017f */
[----:B0-----:R-:W-:Y:S05]  /*9ae0*/  @!P1 BRA `(.L_x_9731) ;  /* 0x000001cc00549947 */ /* 0x001fea0003800000 */
.L_x_9730:
[----:B------:R-:W-:Y:S05]  /*9af0*/  BSYNC B0 ;  /* 0x0000000000007941 */ /* 0x000fea0003800000 */
.L_x_9729:
        /* <DEDUP_REMOVED lines=14> */
[----:B0-----:R-:W-:Y:S01]  /*9be0*/  IMAD.MOV.U32 R0, RZ, RZ, 0x1 ;  /* 0x00000001ff007424 */ /* 0x001fe200078e00ff */
        /* <DEDUP_REMOVED lines=42> */
[----:B0-----:R-:W-:Y:S05]  /*9e90*/  @!P2 BRA `(.L_x_9733) ;  /* 0x000000000004a947 */ /* 0x001fea0003800000 */
[----:B------:R-:W-:Y:S01]  /*9ea0*/  BPT.TRAP 0x1 ;  /* 0x000000040000795c */ /* 0x000fe20000300000 */
.L_x_9733:
[----:B------:R-:W-:Y:S05]  /*9eb0*/  BSYNC B0 ;  /* 0x0000000000007941 */ /* 0x000fea0003800000 */
.L_x_9732:
[----:B------:R-:W2:Y:S01]  /*9ec0*/  LDL.64 R6, [R1+0x40] ;  /* 0x0000400001067983 */ /* 0x000ea20000100a00 */
[----:B-----5:R-:W-:Y:S02]  /*9ed0*/  SHF.L.U32 R8, R5, 0x1f, RZ ;  /* 0x0000001f05087819 */ /* 0x020fe400000006ff */
[----:B--2---:R-:W-:-:S05]  /*9ee0*/  MOV R6, R6 ;  /* 0x0000000600067202 */ /* 0x004fca0000000f00 */
[----:B------:R-:W-:-:S04]  /*9ef0*/  IMAD R3, R3, 0x8, R6 ;  /* 0x0000000803037824 */ /* 0x000fc800078e0206 */
[----:B------:R0:W1:Y:S01]  /*9f00*/  SYNCS.PHASECHK.TRANS64.TRYWAIT P1, [R3+URZ], R8 ;  /* 0x00000008030075a7 */ /* 0x000062000802017f */
[----:B------:R0:W5:Y:S04]  /*9f10*/  LD.E R4, desc[UR54][R22.64+0x210] ;  /* 0x0002103616047980 */ /* 0x000168000c101900 */
[----:B------:R0:W5:Y:S01]  /*9f20*/  LD.E R5, desc[UR54][R22.64+0x214] ;  /* 0x0002143616057980 */ /* 0x000162000c101900 */
[----:B------:R-:W-:Y:S04]  /*9f30*/  BSSY B0, `(.L_x_9734) ;  /* 0x0000003000007945 */ /* 0x000fe80003800000 */
[----:B------:R-:W-:Y:S05]  /*9f40*/  @!P2 BRA `(.L_x_9735) ;  /* 0x000000000004a947 */ /* 0x000fea0003800000 */
[----:B------:R-:W-:Y:S01]  /*9f50*/  BPT.TRAP 0x1 ;  /* 0x000000040000795c */ /* 0x000fe20000300000 */
.L_x_9735:
[----:B------:R-:W-:Y:S05]  /*9f60*/  BSYNC B0 ;  /* 0x0000000000007941 */ /* 0x000fea0003800000 */
.L_x_9734:
[----:B------:R-:W-:Y:S04]  /*9f70*/  BSSY B0, `(.L_x_9736) ;  /* 0x0000006000007945 */ /* 0x000fe80003800000 */
[----:B-1----:R-:W-:Y:S05]  /*9f80*/  @P1 BRA `(.L_x_9737) ;  /* 0x0000000000101947 */ /* 0x002fea0003800000 */
[----:B-----5:R-:W-:Y:S01]  /*9f90*/  IMAD R4, R4, 0x8, R6 ;  /* 0x0000000804047824 */ /* 0x020fe200078e0206 */
[----:B------:R-:W-:-:S04]  /*9fa0*/  SHF.L.U32 R5, R5, 0x1f, RZ ;  /* 0x0000001f05057819 */ /* 0x000fc800000006ff */
[----:B------:R-:W1:Y:S02]  /*9fb0*/  SYNCS.PHASECHK.TRANS64.TRYWAIT P1, [R4+URZ], R5 ;  /* 0x00000005040075a7 */ /* 0x000e64000802017f */
[----:B-1----:R-:W-:Y:S05]  /*9fc0*/  @!P1 BRA `(.L_x_9738) ;  /* 0x000001c800309947 */ /* 0x002fea0003800000 */
.L_x_9737:
[----:B------:R-:W-:Y:S05]  /*9fd0*/  BSYNC B0 ;  /* 0x0000000000007941 */ /* 0x000fea0003800000 */
.L_x_9736:
[----:B------:R-:W2:Y:S04]  /*9fe0*/  LD.E R11, desc[UR54][R22.64+0x210] ;  /* 0x00021036160b7980 */ /* 0x000ea8000c101900 */
[----:B------:R-:W2:Y:S04]  /*9ff0*/  LDL.64 R6, [R1+0x118] ;  /* 0x0001180001067983 */ /* 0x000ea80000100a00 */
[----:B0-----:R-:W3:Y:S04]  /*a000*/  LDL R3, [R1+0x90] ;  /* 0x0000900001037983 */ /* 0x001ee80000100800 */
[----:B-1---5:R-:W4:Y:S04]  /*a010*/  LDL.64 R4, [R1+0x110] ;  /* 0x0001100001047983 */ /* 0x022f280000100a00 */
[----:B------:R-:W4:Y:S04]  /*a020*/  LDL.64 R8, [R1+0x110] ;  /* 0x0001100001087983 */ /* 0x000f280000100a00 */
[----:B------:R-:W4:Y:S04]  /*a030*/  LDL.64 R12, [R1+0x110] ;  /* 0x00011000010c7983 */ /* 0x000f280000100a00 */
[----:B------:R-:W4:Y:S01]  /*a040*/  LDL.64 R14, [R1+0x110] ;  /* 0x00011000010e7983 */ /* 0x000f220000100a00 */
[----:B------:R-:W-:Y:S05]  /*a050*/  WARPSYNC.ALL ;  /* 0x0000000000007948 */ /* 0x000fea0003800000 */
[----:B------:R-:W-:Y:S01]  /*a060*/  WARPGROUP.ARRIVE ;  /* 0x00000000000079c5 */ /* 0x000fe20000000000 */
[----:B------:R-:W4:Y:S01]  /*a070*/  LDL.64 R20, [R1+0x110] ;  /* 0x0001100001147983 */ /* 0x000f220000100a00 */
[----:B--2---:R-:W-:Y:S01]  /*a080*/  IMAD R6, R11, 0xc00, R6 ;  /* 0x00000c000b067824 */ /* 0x004fe200078e0206 */
[----:B------:R-:W-:-:S02]  /*a090*/  R2UR UR7, R7 ;  /* 0x00000000070772ca */ /* 0x000fc400000e0000 */
[----:B---3--:R-:W-:Y:S02]  /*a0a0*/  ISETP.NE.U32.AND P1, PT, R3, RZ, PT ;  /* 0x000000ff0300720c */ /* 0x008fe40003f25070 */
[----:B------:R-:W-:Y:S02]  /*a0b0*/  R2UR UR6, R6 ;  /* 0x00000000060672ca */ /* 0x000fe400000e0000 */
[----:B----4-:R-:W-:Y:S02]  /*a0c0*/  R2UR UR4, R4 ;  /* 0x00000000040472ca */ /* 0x010fe400000e0000 */
        /* <DEDUP_REMOVED lines=160> */
[----:B------:R-:W0:Y:S01]  /*aad0*/  S2R R19, SR_TID.X ;  /* 0x0000000000137919 */ /* 0x000e220000002100 */
[----:B------:R-:W-:Y:S04]  /*aae0*/  STL [R1+0x90], R0 ;  /* 0x0000900001007387 */ /* 0x000fe80000100800 */
[----:B------:R-:W-:Y:S01]  /*aaf0*/  STL [R1+0x90], R0 ;  /* 0x0000900001007387 */ /* 0x000fe20000100800 */
[----:B------:R-:W-:-:S02]  /*ab00*/  WARPGROUP.DEPBAR.LE gsb0, 0x0 ;  /* 0x00008000000079c5 */ /* 0x000fc40000010000 */
[----:B------:R-:W-:-:S06]  /*ab10*/  WARPGROUP.ARRIVE ;  /* 0x00000000000079c5 */ /* 0x000fcc0000000000 */
[----:B------:R-:W-:Y:S01]  /*ab20*/  HGMMA.64x96x16.F32.BF16 R24, gdesc[UR4], R24, gsb0 ;  /* 0x01600000041879f0 */ /* 0x000fe20008001818 */
[----:B------:R-:W-:Y:S01]  /*ab30*/  STL [R1+0x90], R0 ;  /* 0x0000900001007387 */ /* 0x000fe20000100800 */
[----:B0-----:R-:W-:-:S03]  /*ab40*/  LOP3.LUT P2, RZ, R19, 0x7f, RZ, 0xc0, !PT ;  /* 0x0000007f13ff7812 */ /* 0x001fc6000784c0ff */
        /* <DEDUP_REMOVED lines=21> */
[----:B------:R-:W2:Y:S04]  /*aca0*/  LDL.64 R74, [R1+0x430] ;  /* 0x00043000014a7983 */ /* 0x000ea80000100a00 */
[----:B------:R-:W3:Y:S04]  /*acb0*/  LDL R72, [R1+0x450] ;  /* 0x0004500001487983 */ /* 0x000ee80000100800 */
[----:B------:R-:W4:Y:S01]  /*acc0*/  LDL.64 R14, [R1+0x440] ;  /* 0x00044000010e7983 */ /* 0x000f220000100a00 */
[----:B--2---:R-:W-:-:S04]  /*acd0*/  FMNMX.FTZ R4, R24, R74, !PT ;  /* 0x0000004a18047209 */ /* 0x004fc80007810000 */
        /* <DEDUP_REMOVED lines=50> */
[----:B-1----:R-:W-:-:S03]  /*b000*/  FMNMX.FTZ R6, R7, R8, !PT ;  /* 0x0000000807067209 */ /* 0x002fc60007810000 */
[----:B------:R-:W-:Y:S04]  /*b010*/  STL.64 [R1+0x430], R4 ;  /* 0x0004300401007387 */ /* 0x000fe80000100a00 */
[----:B------:R-:W2:Y:S04]  /*b020*/  LDL R7, [R1+0x434] ;  /* 0x0004340001077983 */ /* 0x000ea80000100800 */
[----:B------:R-:W-:Y:S04]  /*b030*/  STL [R1+0x430], R6 ;  /* 0x0004300601007387 */ /* 0x000fe80000100800 */
[----:B------:R-:W3:Y:S04]  /*b040*/  LDL R77, [R1+0x430] ;  /* 0x00043000014d7983 */ /* 0x000ee80000100800 */
[----:B--2---:R-:W1:Y:S01]  /*b050*/  SHFL.BFLY PT, R4, R7, 0x2, 0x1f ;  /* 0x0c401f0007047f89 */ /* 0x004e6200000e0000 */
[----:B---3--:R-:W-:Y:S01]  /*b060*/  FADD.FTZ R3, R74, -R77 ;  /* 0x8000004d4a037221 */ /* 0x008fe20000010000 */
[----:B------:R-:W-:-:S04]  /*b070*/  FMUL.FTZ R77, R72, R77 ;  /* 0x0000004d484d7220 */ /* 0x000fc80000410000 */
[----:B------:R-:W-:Y:S01]  /*b080*/  FFMA.FTZ R152, R24, R72, -R77 ;  /* 0x0000004818987223 */ /* 0x000fe2000001084d */
[----:B-1----:R-:W-:-:S05]  /*b090*/  FMNMX.FTZ R5, R4, R7, !PT ;  /* 0x0000000704057209 */ /* 0x002fca0007810000 */
[----:B------:R-:W1:Y:S01]  /*b0a0*/  SHFL.BFLY PT, R24, R5, 0x1, 0x1f ;  /* 0x0c201f0005187f89 */ /* 0x000e6200000e0000 */
[-C--:B------:R-:W-:Y:S01]  /*b0b0*/  FMUL.FTZ R73, R3, R72.reuse ;  /* 0x0000004803497220 */ /* 0x080fe20000410000 */
[-CC-:B------:R-:W-:Y:S01]  /*b0c0*/  FFMA.FTZ R3, R25, R72.reuse, -R77.reuse ;  /* 0x0000004819037223 */ /* 0x180fe2000001084d */
[-CC-:B------:R-:W-:Y:S01]  /*b0d0*/  FFMA.FTZ R12, R44, R72.reuse, -R77.reuse ;  /* 0x000000482c0c7223 */ /* 0x180fe2000001084d */
[----:B------:R-:W-:Y:S01]  /*b0e0*/  MUFU.EX2 R152, R152 ;  /* 0x0000009800987308 */ /* 0x000fe20000000800 */
[----:B------:R-:W-:Y:S01]  /*b0f0*/  FFMA.FTZ R154, R28, R72, -R77 ;  /* 0x000000481c9a7223 */ /* 0x000fe2000001084d */
[----:B-1----:R-:W-:-:S05]  /*b100*/  FMNMX.FTZ R24, R5, R24, !PT ;  /* 0x0000001805187209 */ /* 0x002fca0007810000 */
[----:B------:R-:W-:Y:S01]  /*b110*/  FADD.FTZ R75, R75, -R24 ;  /* 0x800000184b4b7221 */ /* 0x000fe20000010000 */
[----:B------:R-:W-:-:S03]  /*b120*/  FMUL.FTZ R25, R24, R72 ;  /* 0x0000004818197220 */ /* 0x000fc60000410000 */
[----:B------:R-:W-:Y:S01]  /*b130*/  FMUL.FTZ R44, R72, R75 ;  /* 0x0000004b482c7220 */ /* 0x000fe20000410000 */
[-CC-:B------:R-:W-:Y:S01]  /*b140*/  FFMA.FTZ R153, R26, R72.reuse, -R25.reuse ;  /* 0x000000481a997223 */ /* 0x180fe20000010819 */
[-CC-:B------:R-:W-:Y:S01]  /*b150*/  FFMA.FTZ R187, R27, R72.reuse, -R25.reuse ;  /* 0x000000481bbb7223 */ /* 0x180fe20000010819 */
[----:B------:R-:W-:Y:S01]  /*b160*/  MUFU.EX2 R73, R73 ;  /* 0x0000004900497308 */ /* 0x000fe20000000800 */
[-CC-:B------:R-:W-:Y:S01]  /*b170*/  FFMA.FTZ R185, R30, R72.reuse, -R25.reuse ;  /* 0x000000481eb97223 */ /* 0x180fe20000010819 */
[----:B------:R-:W-:-:S06]  /*b180*/  FFMA.FTZ R188, R31, R72, -R25 ;  /* 0x000000481fbc7223 */ /* 0x000fcc0000010819 */
[----:B------:R-:W-:Y:S01]  /*b190*/  MUFU.EX2 R44, R44 ;  /* 0x0000002c002c7308 */ /* 0x000fe20000000800 */
[----:B------:R-:W-:-:S07]  /*b1a0*/  FFMA.FTZ R155, R29, R72, -R77 ;  /* 0x000000481d9b7223 */ /* 0x000fce000001084d */
[----:B------:R-:W4:Y:S01]  /*b1b0*/  MUFU.EX2 R153, R153 ;  /* 0x0000009900997308 */ /* 0x000f220000000800 */
[----:B------:R-:W-:-:S07]  /*b1c0*/  FFMA.FTZ R181, R34, R72, -R25 ;  /* 0x0000004822b57223 */ /* 0x000fce0000010819 */
[----:B------:R-:W1:Y:S01]  /*b1d0*/  MUFU.EX2 R187, R187 ;  /* 0x000000bb00bb7308 */ /* 0x000e620000000800 */
[----:B------:R-:W-:-:S07]  /*b1e0*/  FFMA.FTZ R19, R32, R72, -R77 ;  /* 0x0000004820137223 */ /* 0x000fce000001084d */
[----:B------:R-:W2:Y:S01]  /*b1f0*/  MUFU.EX2 R3, R3 ;  /* 0x0000000300037308 */ /* 0x000ea20000000800 */
[----:B------:R-:W-:-:S07]  /*b200*/  FFMA.FTZ R183, R35, R72, -R25 ;  /* 0x0000004823b77223 */ /* 0x000fce0000010819 */
[----:B------:R-:W3:Y:S01]  /*b210*/  MUFU.EX2 R185, R185 ;  /* 0x000000b900b97308 */ /* 0x000ee20000000800 */
[----:B------:R-:W-:-:S07]  /*b220*/  FFMA.FTZ R163, R33, R72, -R77 ;  /* 0x0000004821a37223 */ /* 0x000fce000001084d */
[----:B------:R-:W0:Y:S01]  /*b230*/  MUFU.EX2 R154, R154 ;  /* 0x0000009a009a7308 */ /* 0x000e220000000800 */
[----:B----4-:R-:W-:Y:S01]  /*b240*/  FFMA.FTZ R26, R15, R44, R153 ;  /* 0x0000002c0f1a7223 */ /* 0x010fe20000010099 */
[----:B------:R-:W-:-:S06]  /*b250*/  FFMA.FTZ R182, R38, R72, -R25 ;  /* 0x0000004826b67223 */ /* 0x000fcc0000010819 */
[----:B------:R-:W4:Y:S01]  /*b260*/  MUFU.EX2 R188, R188 ;  /* 0x000000bc00bc7308 */ /* 0x000f220000000800 */
[----:B------:R-:W-:Y:S01]  /*b270*/  FFMA.FTZ R14, R73, R14, R152 ;  /* 0x0000000e490e7223 */ /* 0x000fe20000010098 */
[----:B------:R-:W-:-:S06]  /*b280*/  FFMA.FTZ R13, R36, R72, -R77 ;  /* 0x00000048240d7223 */ /* 0x000fcc000001084d */
[----:B------:R-:W4:Y:S01]  /*b290*/  MUFU.EX2 R155, R155 ;  /* 0x0000009b009b7308 */ /* 0x000f220000000800 */
[----:B-1----:R-:W-:Y:S01]  /*b2a0*/  FADD.FTZ R26, R187, R26 ;  /* 0x0000001abb1a7221 */ /* 0x002fe20000010000 */
[----:B------:R-:W-:-:S06]  /*b2b0*/  FFMA.FTZ R184, R39, R72, -R25 ;  /* 0x0000004827b87223 */ /* 0x000fcc0000010819 */
[----:B------:R-:W1:Y:S01]  /*b2c0*/  MUFU.EX2 R181, R181 ;  /* 0x000000b500b57308 */ /* 0x000e620000000800 */
[----:B--2---:R-:W-:Y:S01]  /*b2d0*/  FADD.FTZ R15, R3, R14 ;  /* 0x0000000e030f7221 */ /* 0x004fe20000010000 */
[----:B------:R-:W-:-:S06]  /*b2e0*/  FFMA.FTZ R162, R37, R72, -R77 ;  /* 0x0000004825a27223 */ /* 0x000fcc000001084d */
[----:B------:R-:W2:Y:S01]  /*b2f0*/  MUFU.EX2 R19, R19 ;  /* 0x0000001300137308 */ /* 0x000ea20000000800 */
[----:B---3--:R-:W-:Y:S01]  /*b300*/  FADD.FTZ R27, R185, R26 ;  /* 0x0000001ab91b7221 */ /* 0x008fe20000010000 */
[----:B------:R-:W-:-:S06]  /*b310*/  FFMA.FTZ R177, R42, R72, -R25 ;  /* 0x000000482ab17223 */ /* 0x000fcc0000010819 */
[----:B------:R-:W3:Y:S01]  /*b320*/  MUFU.EX2 R183, R183 ;  /* 0x000000b700b77308 */ /* 0x000ee20000000800 */
[----:B0-----:R-:W-:Y:S01]  /*b330*/  FADD.FTZ R14, R154, R15 ;  /* 0x0000000f9a0e7221 */ /* 0x001fe20000010000 */
[----:B------:R-:W-:-:S06]  /*b340*/  FFMA.FTZ R11, R40, R72, -R77 ;  /* 0x00000048280b7223 */ /* 0x000fcc000001084d */
[----:B------:R-:W0:Y:S01]  /*b350*/  MUFU.EX2 R163, R163 ;  /* 0x000000a300a37308 */ /* 0x000e220000000800 */
[----:B----4-:R-:W-:Y:S01]  /*b360*/  FADD.FTZ R26, R188, R27 ;  /* 0x0000001bbc1a7221 */ /* 0x010fe20000010000 */
[----:B------:R-:W-:-:S06]  /*b370*/  FFMA.FTZ R179, R43, R72, -R25 ;  /* 0x000000482bb37223 */ /* 0x000fcc0000010819 */
[----:B------:R-:W4:Y:S01]  /*b380*/  MUFU.EX2 R182, R182 ;  /* 0x000000b600b67308 */ /* 0x000f220000000800 */
[----:B------:R-:W-:Y:S01]  /*b390*/  FADD.FTZ R14, R155, R14 ;  /* 0x0000000e9b0e7221 */ /* 0x000fe20000010000 */
[----:B------:R-:W-:-:S06]  /*b3a0*/  FFMA.FTZ R160, R41, R72, -R77 ;  /* 0x0000004829a07223 */ /* 0x000fcc000001084d */
[----:B------:R-:W4:Y:S01]  /*b3b0*/  MUFU.EX2 R13, R13 ;  /* 0x0000000d000d7308 */ /* 0x000f220000000800 */
[----:B-1----:R-:W-:Y:S01]  /*b3c0*/  FADD.FTZ R26, R181, R26 ;  /* 0x0000001ab51a7221 */ /* 0x002fe20000010000 */
[----:B------:R-:W-:-:S06]  /*b3d0*/  FFMA.FTZ R178, R46, R72, -R25 ;  /* 0x000000482eb27223 */ /* 0x000fcc0000010819 */
[----:B------:R-:W1:Y:S01]  /*b3e0*/  MUFU.EX2 R184, R184 ;  /* 0x000000b800b87308 */ /* 0x000e620000000800 */
[----:B--2---:R-:W-:-:S07]  /*b3f0*/  FADD.FTZ R14, R19, R14 ;  /* 0x0000000e130e7221 */ /* 0x004fce0000010000 */
        /* <DEDUP_REMOVED lines=20> */
[----:B0-----:R-:W-:-:S06]  /*b540*/  FADD.FTZ R15, R11, R14 ;  /* 0x0000000e0b0f7221 */ /* 0x001fcc0000010000 */
[----:B------:R-:W0:Y:S01]  /*b550*/  MUFU.EX2 R180, R180 ;  /* 0x000000b400b47308 */ /* 0x000e220000000800 */
[-C--:B------:R-:W-:Y:S01]  /*b560*/  FFMA.FTZ R9, R52, R72.reuse, -R77 ;  /* 0x0000004834097223 */ /* 0x080fe2000001084d */
[----:B------:R-:W-:-:S06]  /*b570*/  FFMA.FTZ R166, R54, R72, -R25 ;  /* 0x0000004836a67223 */ /* 0x000fcc0000010819 */
[----:B------:R-:W3:Y:S01]  /*b580*/  MUFU.EX2 R161, R161 ;  /* 0x000000a100a17308 */ /* 0x000ee20000000800 */
[----:B----4-:R-:W-:Y:S01]  /*b590*/  FADD.FTZ R27, R179, R26 ;  /* 0x0000001ab31b7221 */ /* 0x010fe20000010000 */
[----:B------:R-:W-:-:S06]  /*b5a0*/  FADD.FTZ R15, R160, R15 ;  /* 0x0000000fa00f7221 */ /* 0x000fcc0000010000 */
[----:B------:R-:W4:Y:S01]  /*b5b0*/  MUFU.EX2 R164, R164 ;  /* 0x000000a400a47308 */ /* 0x000f220000000800 */
[-C--:B------:R-:W-:Y:S01]  /*b5c0*/  FFMA.FTZ R159, R53, R72.reuse, -R77 ;  /* 0x00000048359f7223 */ /* 0x080fe2000001084d */
[----:B------:R-:W-:-:S06]  /*b5d0*/  FFMA.FTZ R172, R55, R72, -R25 ;  /* 0x0000004837ac7223 */ /* 0x000fcc0000010819 */
[----:B------:R-:W4:Y:S01]  /*b5e0*/  MUFU.EX2 R8, R8 ;  /* 0x0000000800087308 */ /* 0x000f220000000800 */
[----:B-1----:R-:W-:Y:S01]  /*b5f0*/  FADD.FTZ R27, R178, R27 ;  /* 0x0000001bb21b7221 */ /* 0x002fe20000010000 */
[----:B--2---:R-:W-:-:S06]  /*b600*/  FADD.FTZ R14, R12, R15 ;  /* 0x0000000f0c0e7221 */ /* 0x004fcc0000010000 */
[----:B------:R-:W1:Y:S01]  /*b610*/  MUFU.EX2 R171, R171 ;  /* 0x000000ab00ab7308 */ /* 0x000e620000000800 */
[-C--:B------:R-:W-:Y:S01]  /*b620*/  FFMA.FTZ R6, R56, R72.reuse, -R77 ;  /* 0x0000004838067223 */ /* 0x080fe2000001084d */
[----:B------:R-:W-:-:S06]  /*b630*/  FFMA.FTZ R167, R58, R72, -R25 ;  /* 0x000000483aa77223 */ /* 0x000fcc0000010819 */
[----:B------:R-:W2:Y:S01]  /*b640*/  MUFU.EX2 R158, R158 ;  /* 0x0000009e009e7308 */ /* 0x000ea20000000800 */
[----:B0-----:R-:W-:Y:S01]  /*b650*/  FADD.FTZ R27, R180, R27 ;  /* 0x0000001bb41b7221 */ /* 0x001fe20000010000 */
[----:B---3--:R-:W-:-:S06]  /*b660*/  FADD.FTZ R15, R161, R14 ;  /* 0x0000000ea10f7221 */ /* 0x008fcc0000010000 */
[----:B------:R-:W-:Y:S01]  /*b670*/  MUFU.EX2 R9, R9 ;  /* 0x0000000900097308 */ /* 0x000fe20000000800 */
[-C--:B------:R-:W-:Y:S01]  /*b680*/  FFMA.FTZ R156, R57, R72.reuse, -R77 ;  /* 0x00000048399c7223 */ /* 0x080fe2000001084d */
[----:B------:R-:W-:-:S06]  /*b690*/  FFMA.FTZ R173, R59, R72, -R25 ;  /* 0x000000483bad7223 */ /* 0x000fcc0000010819 */
[----:B------:R-:W0:Y:S01]  /*b6a0*/  MUFU.EX2 R166, R166 ;  /* 0x000000a600a67308 */ /* 0x000e220000000800 */
[----:B----4-:R-:W-:Y:S01]  /*b6b0*/  FADD.FTZ R14, R164, R27 ;  /* 0x0000001ba40e7221 */ /* 0x010fe20000010000 */
[----:B------:R-:W-:-:S06]  /*b6c0*/  FADD.FTZ R15, R8, R15 ;  /* 0x0000000f080f7221 */ /* 0x000fcc0000010000 */
[----:B------:R-:W-:Y:S01]  /*b6d0*/  MUFU.EX2 R159, R159 ;  /* 0x0000009f009f7308 */ /* 0x000fe20000000800 */
[-C--:B------:R-:W-:Y:S01]  /*b6e0*/  FFMA.FTZ R7, R60, R72.reuse, -R77 ;  /* 0x000000483c077223 */ /* 0x080fe2000001084d */
[----:B------:R-:W-:-:S06]  /*b6f0*/  FFMA.FTZ R168, R62, R72, -R25 ;  /* 0x000000483ea87223 */ /* 0x000fcc0000010819 */
[----:B------:R-:W3:Y:S01]  /*b700*/  MUFU.EX2 R172, R172 ;  /* 0x000000ac00ac7308 */ /* 0x000ee20000000800 */
[----:B-1----:R-:W-:Y:S01]  /*b710*/  FADD.FTZ R27, R171, R14 ;  /* 0x0000000eab1b7221 */ /* 0x002fe20000010000 */
[----:B--2---:R-:W-:-:S06]  /*b720*/  FADD.FTZ R14, R158, R15 ;  /* 0x0000000f9e0e7221 */ /* 0x004fcc0000010000 */
[----:B------:R-:W-:Y:S01]  /*b730*/  MUFU.EX2 R6, R6 ;  /* 0x0000000600067308 */ /* 0x000fe20000000800 */
[-C--:B------:R-:W-:Y:S01]  /*b740*/  FFMA.FTZ R157, R61, R72.reuse, -R77 ;  /* 0x000000483d9d7223 */ /* 0x080fe2000001084d */
[----:B------:R-:W-:-:S06]  /*b750*/  FFMA.FTZ R174, R63, R72, -R25 ;  /* 0x000000483fae7223 */ /* 0x000fcc0000010819 */
[----:B------:R-:W1:Y:S01]  /*b760*/  MUFU.EX2 R167, R167 ;  /* 0x000000a700a77308 */ /* 0x000e620000000800 */
[----:B0-----:R-:W-:Y:S01]  /*b770*/  FADD.FTZ R27, R166, R27 ;  /* 0x0000001ba61b7221 */ /* 0x001fe20000010000 */
[----:B------:R-:W-:-:S06]  /*b780*/  FADD.FTZ R14, R9, R14 ;  /* 0x0000000e090e7221 */ /* 0x000fcc0000010000 */
[----:B------:R-:W-:Y:S01]  /*b790*/  MUFU.EX2 R156, R156 ;  /* 0x0000009c009c7308 */ /* 0x000fe20000000800 */
[-C--:B------:R-:W-:Y:S01]  /*b7a0*/  FFMA.FTZ R4, R64, R72.reuse, -R77 ;  /* 0x0000004840047223 */ /* 0x080fe2000001084d */
[----:B------:R-:W-:-:S06]  /*b7b0*/  FFMA.FTZ R169, R66, R72, -R25 ;  /* 0x0000004842a97223 */ /* 0x000fcc0000010819 */
[----:B------:R-:W0:Y:S01]  /*b7c0*/  MUFU.EX2 R173, R173 ;  /* 0x000000ad00ad7308 */ /* 0x000e220000000800 */
[----:B---3--:R-:W-:Y:S01]  /*b7d0*/  FADD.FTZ R26, R172, R27 ;  /* 0x0000001bac1a7221 */ /* 0x008fe20000010000 */
[----:B------:R-:W-:-:S06]  /*b7e0*/  FADD.FTZ R15, R159, R14 ;  /* 0x0000000e9f0f7221 */ /* 0x000fcc0000010000 */
[----:B------:R-:W-:Y:S01]  /*b7f0*/  MUFU.EX2 R7, R7 ;  /* 0x0000000700077308 */ /* 0x000fe20000000800 */
[-C--:B------:R-:W-:Y:S01]  /*b800*/  FFMA.FTZ R21, R65, R72.reuse, -R77 ;  /* 0x0000004841157223 */ /* 0x080fe2000001084d */
[----:B------:R-:W-:-:S06]  /*b810*/  FFMA.FTZ R175, R67, R72, -R25 ;  /* 0x0000004843af7223 */ /* 0x000fcc0000010819 */
[----:B------:R-:W2:Y:S01]  /*b820*/  MUFU.EX2 R168, R168 ;  /* 0x000000a800a87308 */ /* 0x000ea20000000800 */
[----:B-1----:R-:W-:Y:S01]  /*b830*/  FADD.FTZ R26, R167, R26 ;  /* 0x0000001aa71a7221 */ /* 0x002fe20000010000 */
[----:B------:R-:W-:-:S06]  /*b840*/  FADD.FTZ R15, R6, R15 ;  /* 0x0000000f060f7221 */ /* 0x000fcc0000010000 */
[----:B------:R-:W-:Y:S01]  /*b850*/  MUFU.EX2 R157, R157 ;  /* 0x0000009d009d7308 */ /* 0x000fe20000000800 */
[----:B------:R-:W-:-:S07]  /*b860*/  FFMA.FTZ R170, R70, R72, -R25 ;  /* 0x0000004846aa7223 */ /* 0x000fce0000010819 */
[----:B------:R-:W1:Y:S01]  /*b870*/  MUFU.EX2 R174, R174 ;  /* 0x000000ae00ae7308 */ /* 0x000e620000000800 */
[----:B------:R-:W-:Y:S01]  /*b880*/  FFMA.FTZ R68, R68, R72, -R77 ;  /* 0x0000004844447223 */ /* 0x000fe2000001084d */
[----:B0-----:R-:W-:Y:S01]  /*b890*/  FADD.FTZ R27, R173, R26 ;  /* 0x0000001aad1b7221 */ /* 0x001fe20000010000 */
[----:B------:R-:W-:-:S05]  /*b8a0*/  FADD.FTZ R14, R156, R15 ;  /* 0x0000000f9c0e7221 */ /* 0x000fca0000010000 */
[----:B------:R-:W-:Y:S01]  /*b8b0*/  MUFU.EX2 R4, R4 ;  /* 0x0000000400047308 */ /* 0x000fe20000000800 */
[-C--:B------:R-:W-:Y:S01]  /*b8c0*/  FFMA.FTZ R20, R69, R72.reuse, -R77 ;  /* 0x0000004845147223 */ /* 0x080fe2000001084d */
[----:B------:R-:W-:-:S06]  /*b8d0*/  FFMA.FTZ R176, R71, R72, -R25 ;  /* 0x0000004847b07223 */ /* 0x000fcc0000010819 */
[----:B------:R-:W0:Y:S01]  /*b8e0*/  MUFU.EX2 R169, R169 ;  /* 0x000000a900a97308 */ /* 0x000e220000000800 */
[----:B--2---:R-:W-:Y:S01]  /*b8f0*/  FADD.FTZ R27, R168, R27 ;  /* 0x0000001ba81b7221 */ /* 0x004fe20000010000 */
[----:B------:R-:W-:-:S06]  /*b900*/  FADD.FTZ R14, R7, R14 ;  /* 0x0000000e070e7221 */ /* 0x000fcc0000010000 */
[----:B------:R-:W-:Y:S08]  /*b910*/  MUFU.EX2 R21, R21 ;  /* 0x0000001500157308 */ /* 0x000ff00000000800 */
[----:B------:R-:W2:Y:S01]  /*b920*/  MUFU.EX2 R175, R175 ;  /* 0x000000af00af7308 */ /* 0x000ea20000000800 */
[----:B-1----:R-:W-:Y:S01]  /*b930*/  FADD.FTZ R26, R174, R27 ;  /* 0x0000001bae1a7221 */ /* 0x002fe20000010000 */
[----:B------:R-:W-:-:S06]  /*b940*/  FADD.FTZ R15, R157, R14 ;  /* 0x0000000e9d0f7221 */ /* 0x000fcc0000010000 */
[----:B------:R-:W-:Y:S08]  /*b950*/  MUFU.EX2 R5, R68 ;  /* 0x0000004400057308 */ /* 0x000ff00000000800 */
[----:B------:R-:W1:Y:S01]  /*b960*/  MUFU.EX2 R170, R170 ;  /* 0x000000aa00aa7308 */ /* 0x000e620000000800 */
[----:B0-----:R-:W-:Y:S01]  /*b970*/  FADD.FTZ R26, R169, R26 ;  /* 0x0000001aa91a7221 */ /* 0x001fe20000010000 */
[----:B------:R-:W-:-:S06]  /*b980*/  FADD.FTZ R14, R4, R15 ;  /* 0x0000000f040e7221 */ /* 0x000fcc0000010000 */
[----:B------:R-:W0:Y:S08]  /*b990*/  MUFU.EX2 R20, R20 ;  /* 0x0000001400147308 */ /* 0x000e300000000800 */
[----:B------:R-:W3:Y:S01]  /*b9a0*/  MUFU.EX2 R176, R176 ;  /* 0x000000b000b07308 */ /* 0x000ee20000000800 */
[----:B--2---:R-:W-:Y:S01]  /*b9b0*/  FADD.FTZ R15, R175, R26 ;  /* 0x0000001aaf0f7221 */ /* 0x004fe20000010000 */
[----:B------:R-:W-:-:S03]  /*b9c0*/  FADD.FTZ R14, R21, R14 ;  /* 0x0000000e150e7221 */ /* 0x000fc60000010000 */
[----:B-1----:R-:W-:Y:S01]  /*b9d0*/  FADD.FTZ R15, R170, R15 ;  /* 0x0000000faa0f7221 */ /* 0x002fe20000010000 */
[----:B------:R-:W-:-:S04]  /*b9e0*/  FADD.FTZ R25, R5, R14 ;  /* 0x0000000e05197221 */ /* 0x000fc80000010000 */
[----:B0-----:R-:W-:Y:S01]  /*b9f0*/  FADD.FTZ R14, R20, R25 ;  /* 0x00000019140e7221 */ /* 0x001fe20000010000 */
[----:B------:R0:W-:Y:S01]  /*ba00*/  STL [R1+0x434], R24 ;  /* 0x0004341801007387 */ /* 0x0001e20000100800 */
[----:B---3--:R-:W-:-:S05]  /*ba10*/  FADD.FTZ R15, R176, R15 ;  /* 0x0000000fb00f7221 */ /* 0x008fca0000010000 */
[----:B------:R1:W-:Y:S04]  /*ba20*/  STL.64 [R1+0x440], R14 ;  /* 0x0004400e01007387 */ /* 0x0003e80000100a00 */
[----:B------:R-:W2:Y:S04]  /*ba30*/  LD.E R25, desc[UR54][R22.64+0x41c] ;  /* 0x00041c3616197980 */ /* 0x000ea8000c101900 */
        /* <DEDUP_REMOVED lines=8> */
[----:B0-----:R-:W4:Y:S04]  /*bac0*/  LD.E R24, desc[UR54][R22.64+0x254] ;  /* 0x0002543616187980 */ /* 0x001f28000c101900 */
        /* <DEDUP_REMOVED lines=117> */
[----:B------:R-:W4:Y:S01]  /*c220*/  LD.E R27, desc[UR54][R22.64+0x418] ;  /* 0x00041836161b7980 */ /* 0x000f22000c101900 */
[----:B--2---:R-:W-:Y:S01]  /*c230*/  FMUL.FTZ R217, R44, R25 ;  /* 0x000000192cd97220 */ /* 0x004fe20000410000 */
[C---:B---3--:R-:W-:Y:S01]  /*c240*/  FMUL.FTZ R215, R73.reuse, R40 ;  /* 0x0000002849d77220 */ /* 0x048fe20000410000 */
[C---:B----4-:R-:W-:Y:S01]  /*c250*/  FMUL.FTZ R25, R73.reuse, R26 ;  /* 0x0000001a49197220 */ /* 0x050fe20000410000 */
[C---:B------:R-:W-:Y:S01]  /*c260*/  FMUL.FTZ R189, R73.reuse, R28 ;  /* 0x0000001c49bd7220 */ /* 0x040fe20000410000 */
[C---:B------:R-:W-:Y:S01]  /*c270*/  FMUL.FTZ R191, R73.reuse, R30 ;  /* 0x0000001e49bf7220 */ /* 0x040fe20000410000 */
[----:B------:R0:W-:Y:S01]  /*c280*/  ST.E desc[UR54][R22.64+0x41c], R217 ;  /* 0x00041cd916007985 */ /* 0x0001e2000c101936 */
[C---:B------:R-:W-:Y:S01]  /*c290*/  FMUL.FTZ R201, R73.reuse, R32 ;  /* 0x0000002049c97220 */ /* 0x040fe20000410000 */
[C---:B------:R-:W-:Y:S01]  /*c2a0*/  FMUL.FTZ R203, R73.reuse, R34 ;  /* 0x0000002249cb7220 */ /* 0x040fe20000410000 */
[C---:B------:R-:W-:Y:S01]  /*c2b0*/  FMUL.FTZ R213, R73.reuse, R36 ;  /* 0x0000002449d57220 */ /* 0x040fe20000410000 */
[----:B------:R1:W-:Y:S01]  /*c2c0*/  ST.E desc[UR54][R22.64+0x414], R215 ;  /* 0x000414d716007985 */ /* 0x0003e2000c101936 */
[----:B------:R-:W-:-:S03]  /*c2d0*/  FMUL.FTZ R227, R73, R146 ;  /* 0x0000009249e37220 */ /* 0x000fc60000410000 */
[----:B------:R2:W-:Y:S04]  /*c2e0*/  ST.E desc[UR54][R22.64+0x220], R25 ;  /* 0x0002201916007985 */ /* 0x0005e8000c101936 */
[----:B------:R3:W-:Y:S01]  /*c2f0*/  ST.E desc[UR54][R22.64+0x224], R189 ;  /* 0x000224bd16007985 */ /* 0x0007e2000c101936 */
[----:B0-----:R-:W-:-:S03]  /*c300*/  FMUL.FTZ R217, R73, R150 ;  /* 0x0000009649d97220 */ /* 0x001fc60000410000 */
[----:B------:R0:W-:Y:S01]  /*c310*/  ST.E desc[UR54][R22.64+0x230], R191 ;  /* 0x000230bf16007985 */ /* 0x0001e2000c101936 */
[C---:B-1----:R-:W-:Y:S01]  /*c320*/  FMUL.FTZ R215, R73.reuse, R38 ;  /* 0x0000002649d77220 */ /* 0x042fe20000410000 */
[C---:B--2---:R-:W-:Y:S01]  /*c330*/  FMUL.FTZ R25, R73.reuse, R24 ;  /* 0x0000001849197220 */ /* 0x044fe20000410000 */
[C---:B---3--:R-:W-:Y:S01]  /*c340*/  FMUL.FTZ R189, R73.reuse, R148 ;  /* 0x0000009449bd7220 */ /* 0x048fe20000410000 */
[C---:B0-----:R-:W-:Y:S01]  /*c350*/  FMUL.FTZ R191, R73.reuse, R144 ;  /* 0x0000009049bf7220 */ /* 0x041fe20000410000 */
[----:B------:R0:W-:Y:S01]  /*c360*/  ST.E desc[UR54][R22.64+0x234], R201 ;  /* 0x000234c916007985 */ /* 0x0001e2000c101936 */
[----:B------:R-:W-:-:S03]  /*c370*/  FMUL.FTZ R229, R73, R136 ;  /* 0x0000008849e57220 */ /* 0x000fc60000410000 */
[----:B------:R1:W-:Y:S04]  /*c380*/  ST.E desc[UR54][R22.64+0x240], R203 ;  /* 0x000240cb16007985 */ /* 0x0003e8000c101936 */
[----:B------:R2:W-:Y:S04]  /*c390*/  ST.E desc[UR54][R22.64+0x244], R213 ;  /* 0x000244d516007985 */ /* 0x0005e8000c101936 */
[----:B------:R3:W-:Y:S01]  /*c3a0*/  ST.E desc[UR54][R22.64+0x250], R215 ;  /* 0x000250d716007985 */ /* 0x0007e2000c101936 */
[----:B0-----:R-:W-:-:S03]  /*c3b0*/  FMUL.FTZ R201, R73, R142 ;  /* 0x0000008e49c97220 */ /* 0x001fc60000410000 */
[----:B------:R0:W-:Y:S01]  /*c3c0*/  ST.E desc[UR54][R22.64+0x254], R25 ;  /* 0x0002541916007985 */ /* 0x0001e2000c101936 */
[----:B-1----:R-:W-:-:S03]  /*c3d0*/  FMUL.FTZ R203, R73, R140 ;  /* 0x0000008c49cb7220 */ /* 0x002fc60000410000 */
[----:B------:R1:W-:Y:S01]  /*c3e0*/  ST.E desc[UR54][R22.64+0x260], R189 ;  /* 0x000260bd16007985 */ /* 0x0003e2000c101936 */
[----:B--2---:R-:W-:-:S03]  /*c3f0*/  FMUL.FTZ R213, R73, R138 ;  /* 0x0000008a49d57220 */ /* 0x004fc60000410000 */
[----:B------:R2:W-:Y:S01]  /*c400*/  ST.E desc[UR54][R22.64+0x264], R217 ;  /* 0x000264d916007985 */ /* 0x0005e2000c101936 */
[----:B---3--:R-:W-:-:S03]  /*c410*/  FMUL.FTZ R215, R73, R132 ;  /* 0x0000008449d77220 */ /* 0x008fc60000410000 */
[----:B------:R3:W-:Y:S01]  /*c420*/  ST.E desc[UR54][R22.64+0x270], R227 ;  /* 0x000270e316007985 */ /* 0x0007e2000c101936 */
[----:B0-----:R-:W-:-:S03]  /*c430*/  FMUL.FTZ R25, R73, R134 ;  /* 0x0000008649197220 */ /* 0x001fc60000410000 */
[----:B------:R0:W-:Y:S01]  /*c440*/  ST.E desc[UR54][R22.64+0x274], R191 ;  /* 0x000274bf16007985 */ /* 0x0001e2000c101936 */
[C---:B-1----:R-:W-:Y:S01]  /*c450*/  FMUL.FTZ R189, R73.reuse, R126 ;  /* 0x0000007e49bd7220 */ /* 0x042fe20000410000 */
[C---:B--2---:R-:W-:Y:S01]  /*c460*/  FMUL.FTZ R217, R73.reuse, R130 ;  /* 0x0000008249d97220 */ /* 0x044fe20000410000 */
[C---:B---3--:R-:W-:Y:S01]  /*c470*/  FMUL.FTZ R227, R73.reuse, R128 ;  /* 0x0000008049e37220 */ /* 0x048fe20000410000 */
[C---:B0-----:R-:W-:Y:S01]  /*c480*/  FMUL.FTZ R191, R73.reuse, R124 ;  /* 0x0000007c49bf7220 */ /* 0x041fe20000410000 */
[----:B------:R0:W-:Y:S04]  /*c490*/  ST.E desc[UR54][R22.64+0x280], R201 ;  /* 0x000280c916007985 */ /* 0x0001e8000c101936 */
        /* <DEDUP_REMOVED lines=13> */
[----:B-1----:R-:W-:-:S03]  /*c570*/  FMUL.FTZ R189, R73, R106 ;  /* 0x0000006a49bd7220 */ /* 0x002fc60000410000 */
[----:B------:R1:W-:Y:S01]  /*c580*/  ST.E desc[UR54][R22.64+0x2c4], R191 ;  /* 0x0002c4bf16007985 */ /* 0x0003e2000c101936 */
[C---:B--2---:R-:W-:Y:S01]  /*c590*/  FMUL.FTZ R215, R73.reuse, R112 ;  /* 0x0000007049d77220 */ /* 0x044fe20000410000 */
[C---:B---3--:R-:W-:Y:S01]  /*c5a0*/  FMUL.FTZ R217, R73.reuse, R110 ;  /* 0x0000006e49d97220 */ /* 0x048fe20000410000 */
[C---:B0-----:R-:W-:Y:S01]  /*c5b0*/  FMUL.FTZ R227, R73.reuse, R108 ;  /* 0x0000006c49e37220 */ /* 0x041fe20000410000 */
[C---:B-1----:R-:W-:Y:S01]  /*c5c0*/  FMUL.FTZ R191, R73.reuse, R104 ;  /* 0x0000006849bf7220 */ /* 0x042fe20000410000 */
        /* <DEDUP_REMOVED lines=39> */
[----:B-1----:R-:W-:Y:S01]  /*c840*/  FMUL.FTZ R191, R73, R64 ;  /* 0x0000004049bf7220 */ /* 0x002fe20000410000 */
[----:B------:R0:W-:Y:S01]  /*c850*/  ST.E desc[UR54][R22.64+0x370], R201 ;  /* 0x000370c916007985 */ /* 0x0001e2000c101936 */
[C---:B------:R-:W-:Y:S01]  /*c860*/  FMUL.FTZ R151, R44.reuse, R151 ;  /* 0x000000972c977220 */ /* 0x040fe20000410000 */
        /* <DEDUP_REMOVED lines=8> */
[C---:B0-----:R-:W-:Y:S01]  /*c8f0*/  FMUL.FTZ R201, R73.reuse, R56 ;  /* 0x0000003849c97220 */ /* 0x041fe20000410000 */
        /* <DEDUP_REMOVED lines=9> */
[C---:B------:R-:W-:Y:S02]  /*c990*/  FMUL.FTZ R127, R44.reuse, R127 ;  /* 0x0000007f2c7f7220 */ /* 0x040fe40000410000 */
[----:B------:R3:W-:Y:S01]  /*c9a0*/  ST.E desc[UR54][R22.64+0x3a4], R217 ;  /* 0x0003a4d916007985 */ /* 0x0007e2000c101936 */
[----:B0-----:R-:W-:Y:S01]  /*c9b0*/  FMUL.FTZ R25, R73, R54 ;  /* 0x0000003649197220 */ /* 0x001fe20000410000 */
[----:B------:R-:W-:-:S02]  /*c9c0*/  FMUL.FTZ R133, R44, R133 ;  /* 0x000000852c857220 */ /* 0x000fc40000410000 */
[----:B------:R0:W-:Y:S01]  /*c9d0*/  ST.E desc[UR54][R22.64+0x3b0], R227 ;  /* 0x0003b0e316007985 */ /* 0x0001e2000c101936 */
[C---:B-1----:R-:W-:Y:S01]  /*c9e0*/  FMUL.FTZ R189, R73.reuse, R46 ;  /* 0x0000002e49bd7220 */ /* 0x042fe20000410000 */
[C---:B------:R-:W-:Y:S02]  /*c9f0*/  FMUL.FTZ R131, R44.reuse, R131 ;  /* 0x000000832c837220 */ /* 0x040fe40000410000 */
[----:B------:R1:W-:Y:S01]  /*ca00*/  ST.E desc[UR54][R22.64+0x3b4], R191 ;  /* 0x0003b4bf16007985 */ /* 0x0003e2000c101936 */
[C---:B--2---:R-:W-:Y:S01]  /*ca10*/  FMUL.FTZ R215, R73.reuse, R52 ;  /* 0x0000003449d77220 */ /* 0x044fe20000410000 */
[C---:B------:R-:W-:Y:S01]  /*ca20*/  FMUL.FTZ R129, R44.reuse, R129 ;  /* 0x000000812c817220 */ /* 0x040fe20000410000 */
[C---:B------:R-:W-:Y:S01]  /*ca30*/  FMUL.FTZ R125, R44.reuse, R125 ;  /* 0x0000007d2c7d7220 */ /* 0x040fe20000410000 */
[C---:B---3--:R-:W-:Y:S01]  /*ca40*/  FMUL.FTZ R217, R73.reuse, R50 ;  /* 0x0000003249d97220 */ /* 0x048fe20000410000 */
[C---:B------:R-:W-:Y:S01]  /*ca50*/  FMUL.FTZ R117, R44.reuse, R117 ;  /* 0x000000752c757220 */ /* 0x040fe20000410000 */
[C---:B------:R-:W-:Y:S01]  /*ca60*/  FMUL.FTZ R123, R44.reuse, R123 ;  /* 0x0000007b2c7b7220 */ /* 0x040fe20000410000 */
[C---:B------:R-:W-:Y:S01]  /*ca70*/  FMUL.FTZ R121, R44.reuse, R121 ;  /* 0x000000792c797220 */ /* 0x040fe20000410000 */
[C---:B0-----:R-:W-:Y:S01]  /*ca80*/  FMUL.FTZ R227, R73.reuse, R48 ;  /* 0x0000003049e37220 */ /* 0x041fe20000410000 */
[C---:B------:R-:W-:Y:S01]  /*ca90*/  FMUL.FTZ R119, R44.reuse, R119 ;  /* 0x000000772c777220 */ /* 0x040fe20000410000 */
[C---:B------:R-:W-:Y:S01]  /*caa0*/  FMUL.FTZ R115, R44.reuse, R115 ;  /* 0x000000732c737220 */ /* 0x040fe20000410000 */
[C---:B------:R-:W-:Y:S01]  /*cab0*/  FMUL.FTZ R107, R44.reuse, R107 ;  /* 0x0000006b2c6b7220 */ /* 0x040fe20000410000 */
[C---:B-1----:R-:W-:Y:S01]  /*cac0*/  FMUL.FTZ R191, R73.reuse, R42 ;  /* 0x0000002a49bf7220 */ /* 0x042fe20000410000 */
        /* <DEDUP_REMOVED lines=119> */
[----:B0-----:R-:W4:Y:S04]  /*d240*/  LD.E R25, desc[UR54][R22.64+0x220] ;  /* 0x0002203616197980 */ /* 0x001f28000c101900 */
[----:B-1----:R-:W4:Y:S04]  /*d250*/  LD.E R35, desc[UR54][R22.64+0x224] ;  /* 0x0002243616237980 */ /* 0x002f28000c101900 */
[----:B--2---:R-:W2:Y:S04]  /*d260*/  LD.E R37, desc[UR54][R22.64+0x228] ;  /* 0x0002283616257980 */ /* 0x004ea8000c101900 */
[----:B------:R-:W2:Y:S04]  /*d270*/  LD.E R39, desc[UR54][R22.64+0x22c] ;  /* 0x00022c3616277980 */ /* 0x000ea8000c101900 */
[----:B------:R-:W2:Y:S04]  /*d280*/  LD.E R41, desc[UR54][R22.64+0x230] ;  /* 0x0002303616297980 */ /* 0x000ea8000c101900 */
        /* <DEDUP_REMOVED lines=126> */
[----:B------:R-:W-:Y:S04]  /*da70*/  ST.E desc[UR54][R22.64+0x22c], R39 ;  /* 0x00022c2716007985 */ /* 0x000fe8000c101936 */
[----:B------:R-:W-:Y:S04]  /*da80*/  ST.E desc[UR54][R22.64+0x230], R41 ;  /* 0x0002302916007985 */ /* 0x000fe8000c101936 */
[----:B---3--:R-:W-:Y:S04]  /*da90*/  ST.E desc[UR54][R22.64+0x234], R33 ;  /* 0x0002342116007985 */ /* 0x008fe8000c101936 */
        /* <DEDUP_REMOVED lines=122> */
[----:B0-----:R-:W4:Y:S04]  /*e240*/  LD.E R189, desc[UR54][R22.64+0x210] ;  /* 0x0002103616bd7980 */ /* 0x001f28000c101900 */
[----:B-1----:R-:W4:Y:S04]  /*e250*/  LD.E.64 R14, desc[UR54][R22.64+0xa8] ;  /* 0x0000a836160e7980 */ /* 0x002f28000c101b00 */
[----:B------:R-:W4:Y:S04]  /*e260*/  LDL R190, [R1+0x88] ;  /* 0x0000880001be7983 */ /* 0x000f280000100800 */
[----:B--2---:R-:W2:Y:S04]  /*e270*/  LD.E R24, desc[UR54][R22.64+0x220] ;  /* 0x0002203616187980 */ /* 0x004ea8000c101900 */
[----:B------:R-:W2:Y:S04]  /*e280*/  LD.E R25, desc[UR54][R22.64+0x224] ;  /* 0x0002243616197980 */ /* 0x000ea8000c101900 */
[----:B---3--:R-:W2:Y:S04]  /*e290*/  LD.E R26, desc[UR54][R22.64+0x228] ;  /* 0x00022836161a7980 */ /* 0x008ea8000c101900 */
[----:B------:R-:W2:Y:S04]  /*e2a0*/  LD.E R27, desc[UR54][R22.64+0x22c] ;  /* 0x00022c36161b7980 */ /* 0x000ea8000c101900 */
[----:B----4-:R-:W2:Y:S04]  /*e2b0*/  LD.E R28, desc[UR54][R22.64+0x230] ;  /* 0x00023036161c7980 */ /* 0x010ea8000c101900 */
        /* <DEDUP_REMOVED lines=132> */
[----:B--2---:R-:W-:-:S06]  /*eb00*/  WARPGROUP.ARRIVE ;  /* 0x00000000000079c5 */ /* 0x004fcc0000000000 */
        /* <DEDUP_REMOVED lines=138> */
[----:B0-----:R-:W-:-:S06]  /*f3b0*/  WARPGROUP.ARRIVE ;  /* 0x00000000000079c5 */ /* 0x001fcc0000000000 */
        /* <DEDUP_REMOVED lines=281> */
[----:B------:R-:W-:Y:S02]  /*10550*/  VIADD R8, R14, 0x200 ;  /* 0x000002000e087836 */ /* 0x000fe40000000000 */
[----:B------:R-:W-:-:S03]  /*10560*/  IMAD.MOV.U32 R9, RZ, RZ, R15 ;  /* 0x000000ffff097224 */ /* 0x000fc600078e000f */
        /* <DEDUP_REMOVED lines=667> */
[----:B0-----:R-:W2:Y:S04]  /*12f20*/  LDL.64 R4, [R1+0x68] ;  /* 0x0000680001047983 */ /* 0x001ea80000100a00 */
[----:B------:R-:W3:Y:S01]  /*12f30*/  LD.E R0, desc[UR54][R22.64+0x210] ;  /* 0x0002103616007980 */ /* 0x000ee2000c101900 */
[----:B--2---:R-:W-:-:S05]  /*12f40*/  MOV R3, R4 ;  /* 0x0000000400037202 */ /* 0x004fca0000000f00 */
[----:B---3--:R-:W-:-:S05]  /*12f50*/  IMAD R0, R0, 0x8, R3 ;  /* 0x0000000800007824 */ /* 0x008fca00078e0203 */
[----:B------:R-:W-:-:S04]  /*12f60*/  PRMT R0, RZ, 0x654, R0 ;  /* 0x00000654ff007816 */ /* 0x000fc80000000000 */
[----:B------:R1:W-:Y:S03]  /*12f70*/  SYNCS.ARRIVE.TRANS64.RED.A1T0 RZ, [R0+URZ], RZ ;  /* 0x000000ff00ff79a7 */ /* 0x0003e6000810043f */
.L_x_9740:
[----:B------:R-:W-:Y:S05]  /*12f80*/  BSYNC B0 ;  /* 0x0000000000007941 */ /* 0x000fea0003800000 */
.L_x_9739:
[----:B------:R-:W-:Y:S05]  /*12f90*/  @P0 BRA `(.L_x_9741) ;  /* 0xffffff6800180947 */ /* 0x000fea000383ffff */
.L_x_9724:
[----:B------:R-:W-:-:S13]  /*12fa0*/  ISETP.GE.AND P0, PT, R10, UR43, PT ;  /* 0x0000002b0a007c0c */ /* 0x000fda000bf06270 */
[----:B------:R-:W-:Y:S05]  /*12fb0*/  @!P0 BRA `(.L_x_9742) ;  /* 0x000000a800d48947 */ /* 0x000fea0003800000 */
[----:B0-----:R0:W5:Y:S02]  /*12fc0*/  LDL.64 R2, [R1+0x170] ;  /* 0x0001700001027983 */ /* 0x0011640000100a00 */
.L_x_9773:
[----:B-----5:R-:W2:Y:S04]  /*12fd0*/  LD.E R5, desc[UR54][R2.64] ;  /* 0x0000003602057980 */ /* 0x020ea8000c101900 */
[----:B01----:R-:W3:Y:S01]  /*12fe0*/  LD.E R0, desc[UR54][R2.64+0x8] ;  /* 0x0000083602007980 */ /* 0x003ee2000c101900 */
        /* <DEDUP_REMOVED lines=12> */
[----:B------:R-:W-:Y:S05]  /*130b0*/  YIELD ;  /* 0x0000000000007946 */ /* 0x000fea0003800000 */
[----:B------:R-:W-:Y:S01]  /*130c0*/  BSSY B0, `(.L_x_9743) ;  /* 0x0000006000007945 */ /* 0x000fe20003800000 */
[----:B---3--:R-:W-:Y:S01]  /*130d0*/  @!P0 IMAD.MOV.U32 R5, RZ, RZ, RZ ;  /* 0x000000ffff058224 */ /* 0x008fe200078e00ff */
[----:B--2---:R-:W-:-:S04]  /*130e0*/  LOP3.LUT R0, R0, 0x1, RZ, 0xfc, !PT ;  /* 0x0000000100007812 */ /* 0x004fc800078efcff */
[----:B------:R-:W-:-:S13]  /*130f0*/  ISETP.NE.AND P1, PT, R0, 0x3, PT ;  /* 0x000000030000780c */ /* 0x000fda0003f25270 */
[----:B-1----:R-:W-:Y:S05]  /*13100*/  @!P1 BRA `(.L_x_9744) ;  /* 0x0000000000049947 */ /* 0x002fea0003800000 */
[----:B------:R-:W-:Y:S01]  /*13110*/  BPT.TRAP 0x1 ;  /* 0x000000040000795c */ /* 0x000fe20000300000 */
.L_x_9744:
[----:B------:R-:W-:Y:S05]  /*13120*/  BSYNC B0 ;  /* 0x0000000000007941 */ /* 0x000fea0003800000 */
.L_x_9743:
        /* <DEDUP_REMOVED lines=13> */
.L_x_9746:
[----:B------:R-:W-:Y:S05]  /*13200*/  BSYNC B0 ;  /* 0x0000000000007941 */ /* 0x000fea0003800000 */
.L_x_9745:
        /* <DEDUP_REMOVED lines=8> */
.L_x_9748:
[----:B------:R-:W-:Y:S05]  /*13290*/  BSYNC B0 ;  /* 0x0000000000007941 */ /* 0x000fea0003800000 */
.L_x_9747:
[----:B------:R-:W2:Y:S04]  /*132a0*/  LD.E R5, desc[UR54][R2.64] ;  /* 0x0000003602057980 */ /* 0x000ea8000c101900 */
[----:B------:R-:W2:Y:S01]  /*132b0*/  LDL.64 R8, [R1+0xa0] ;  /* 0x0000a00001087983 */ /* 0x000ea20000100a00 */
[----:B------:R-:W-:Y:S05]  /*132c0*/  WARPSYNC.ALL ;  /* 0x0000000000007948 */ /* 0x000fea0003800000 */
[----:B------:R-:W3:Y:S04]  /*132d0*/  LDL.64 R20, [R1+0x98] ;  /* 0x0000980001147983 */ /* 0x000ee80000100a00 */
[----:B-1---5:R-:W4:Y:S04]  /*132e0*/  LDL.64 R6, [R1+0x98] ;  /* 0x0000980001067983 */ /* 0x022f280000100a00 */
        /* <DEDUP_REMOVED lines=54> */
.L_x_9751:
[----:B------:R-:W-:Y:S05]  /*13650*/  BSYNC B0 ;  /* 0x0000000000007941 */ /* 0x000fea0003800000 */
.L_x_9750:
        /* <DEDUP_REMOVED lines=10> */
.L_x_9753:
[----:B------:R-:W-:Y:S05]  /*13700*/  BSYNC B0 ;  /* 0x0000000000007941 */ /* 0x000fea0003800000 */
.L_x_9752:
[----:B------:R-:W-:Y:S04]  /*13710*/  BSSY B0, `(.L_x_9754) ;  /* 0x0000006000007945 */ /* 0x000fe80003800000 */
[----:B--2---:R-:W-:Y:S05]  /*13720*/  @P0 BRA `(.L_x_9755) ;  /* 0x0000000000100947 */ /* 0x004fea0003800000 */
[----:B-----5:R-:W-:Y:S01]  /*13730*/  IMAD R4, R4, 0x8, R7 ;  /* 0x0000000804047824 */ /* 0x020fe200078e0207 */
[----:B-1----:R-:W-:-:S04]  /*13740*/  SHF.L.U32 R5, R6, 0x1f, RZ ;  /* 0x0000001f06057819 */ /* 0x002fc800000006ff */
[----:B------:R-:W1:Y:S02]  /*13750*/  SYNCS.PHASECHK.TRANS64.TRYWAIT P0, [R4+URZ], R5 ;  /* 0x00000005040075a7 */ /* 0x000e64000800017f */
[----:B-1----:R-:W-:Y:S05]  /*13760*/  @!P0 BRA `(.L_x_9756) ;  /* 0x0000013000708947 */ /* 0x002fea0003800000 */
.L_x_9755:
[----:B------:R-:W-:Y:S05]  /*13770*/  BSYNC B0 ;  /* 0x0000000000007941 */ /* 0x000fea0003800000 */
.L_x_9754:
        /* <DEDUP_REMOVED lines=263> */
.L_x_9762:
[----:B------:R-:W-:Y:S05]  /*147f0*/  BSYNC B2 ;  /* 0x0000000000027941 */ /* 0x000fea0003800000 */
.L_x_9761:
[----:B------:R-:W-:Y:S01]  /*14800*/  LOP3.LUT R9, RZ, R9, RZ, 0x33, !PT ;  /* 0x00000009ff097212 */ /* 0x000fe200078e33ff */
[----:B------:R-:W-:Y:S06]  /*14810*/  BRA `(.L_x_9763) ;  /* 0x0000000000187947 */ /* 0x000fec0003800000 */
.L_x_9760:
[----:B------:R-:W-:-:S13]  /*14820*/  ISETP.NE.AND P0, PT, R12, 0x1, PT ;  /* 0x000000010c00780c */ /* 0x000fda0003f05270 */
[----:B------:R-:W-:Y:S05]  /*14830*/  @!P0 BRA `(.L_x_9763) ;  /* 0x0000000000108947 */ /* 0x000fea0003800000 */
[----:B------:R-:W2:Y:S04]  /*14840*/  LDL R6, [R13+0x1c] ;  /* 0x00001c000d067983 */ /* 0x000ea80000100800 */
[----:B------:R-:W3:Y:S01]  /*14850*/  LDL R14, [R13+0x20] ;  /* 0x000020000d0e7983 */ /* 0x000ee20000100800 */
[----:B--2---:R-:W-:-:S05]  /*14860*/  IMAD.HI.U32 R9, R9, R6, RZ ;  /* 0x0000000609097227 */ /* 0x004fca00078e00ff */
[----:B---3--:R-:W-:-:S07]  /*14870*/  SHF.R.U32.HI R9, RZ, R14, R9 ;  /* 0x0000000eff097219 */ /* 0x008fce0000011609 */
.L_x_9763:
[----:B------:R-:W-:Y:S05]  /*14880*/  BSYNC B1 ;  /* 0x0000000000017941 */ /* 0x000fea0003800000 */
.L_x_9759:
[----:B------:R-:W-:-:S05]  /*14890*/  IMAD R9, R12, R9, R21 ;  /* 0x000000090c097224 */ /* 0x000fca00078e0215 */
[----:B------:R-:W-:Y:S02]  /*148a0*/  VIMNMX R4, R4, R9, !PT ;  /* 0x0000000904047248 */ /* 0x000fe40007fe0100 */
[----:B------:R-:W-:-:S07]  /*148b0*/  VIADDMNMX R5, R9, R12, R5, PT ;  /* 0x0000000c09057246 */ /* 0x000fce0003800105 */
.L_x_9758:
[----:B------:R-:W-:Y:S05]  /*148c0*/  BSYNC B0 ;  /* 0x0000000000007941 */ /* 0x000fea0003800000 */
.L_x_9757:
        /* <DEDUP_REMOVED lines=132> */
.L_x_9769:
[----:B------:R-:W-:Y:S05]  /*15110*/  BSYNC B2 ;  /* 0x0000000000027941 */ /* 0x000fea0003800000 */
.L_x_9768:
[----:B------:R-:W-:Y:S01]  /*15120*/  LOP3.LUT R7, RZ, R7, RZ, 0x33, !PT ;  /* 0x00000007ff077212 */ /* 0x000fe200078e33ff */
[----:B------:R-:W-:Y:S06]  /*15130*/  BRA `(.L_x_9770) ;  /* 0x0000000000187947 */ /* 0x000fec0003800000 */
.L_x_9767:
[----:B------:R-:W-:-:S13]  /*15140*/  ISETP.NE.AND P6, PT, R12, 0x1, PT ;  /* 0x000000010c00780c */ /* 0x000fda0003fc5270 */
[----:B------:R-:W-:Y:S05]  /*15150*/  @!P6 BRA `(.L_x_9770) ;  /* 0x000000000010e947 */ /* 0x000fea0003800000 */
[----:B------:R-:W2:Y:S04]  /*15160*/  LDL R4, [R13+0x1c] ;  /* 0x00001c000d047983 */ /* 0x000ea80000100800 */
[----:B------:R-:W3:Y:S01]  /*15170*/  LDL R8, [R13+0x20] ;  /* 0x000020000d087983 */ /* 0x000ee20000100800 */
[----:B--2---:R-:W-:-:S05]  /*15180*/  IMAD.HI.U32 R7, R7, R4, RZ ;  /* 0x0000000407077227 */ /* 0x004fca00078e00ff */
[----:B---3--:R-:W-:-:S07]  /*15190*/  SHF.R.U32.HI R7, RZ, R8, R7 ;  /* 0x00000008ff077219 */ /* 0x008fce0000011607 */
.L_x_9770:
[----:B------:R-:W-:Y:S05]  /*151a0*/  BSYNC B1 ;  /* 0x0000000000017941 */ /* 0x000fea0003800000 */
.L_x_9766:
[----:B------:R-:W-:-:S05]  /*151b0*/  IMAD R7, R12, R7, R21 ;  /* 0x000000070c077224 */ /* 0x000fca00078e0215 */
[----:B------:R-:W-:Y:S02]  /*151c0*/  VIADDMNMX R5, R7, R12, R5, PT ;  /* 0x0000000c07057246 */ /* 0x000fe40003800105 */
[----:B------:R-:W-:-:S07]  /*151d0*/  VIMNMX R6, R6, R7, !PT ;  /* 0x0000000706067248 */ /* 0x000fce0007fe0100 */
.L_x_9765:
[----:B------:R-:W-:Y:S05]  /*151e0*/  BSYNC B0 ;  /* 0x0000000000007941 */ /* 0x000fea0003800000 */
.L_x_9764:
        /* <DEDUP_REMOVED lines=137> */
[----:B------:R-:W-:Y:S02]  /*15a80*/  ISETP.LT.OR P0, PT, R5, 0x5a, P0 ;  /* 0x0000005a0500780c */ /* 0x000fe40000701670 */
[----:B------:R-:W-:Y:S02]  /*15a90*/  FSEL R70, R70, -INF , !P5 ;  /* 0xff80000046467808 */ /* 0x000fe40006800000 */
[----:B------:R-:W-:Y:S02]  /*15aa0*/  FMNMX.FTZ R5, R67, R4, !PT ;  /* 0x0000000443057209 */ /* 0x000fe40007810000 */
[----:B------:R-:W-:-:S02]  /*15ab0*/  FSEL R71, R71, -INF , !P0 ;  /* 0xff80000047477808 */ /* 0x000fc40004000000 */
[----:B------:R-:W-:-:S04]  /*15ac0*/  FMNMX.FTZ R4, R70, R5, !PT ;  /* 0x0000000546047209 */ /* 0x000fc80007810000 */
[----:B------:R-:W-:Y:S02]  /*15ad0*/  FMNMX.FTZ R9, R71, R4, !PT ;  /* 0x0000000447097209 */ /* 0x000fe40007810000 */
[----:B-1----:R-:W-:Y:S01]  /*15ae0*/  FMNMX.FTZ R6, R11, R12, !PT ;  /* 0x0000000c0b067209 */ /* 0x002fe20007810000 */
[----:B------:R-:W3:Y:S04]  /*15af0*/  LDL.64 R4, [R1+0x440] ;  /* 0x0004400001047983 */ /* 0x000ee80000100a00 */
        /* <DEDUP_REMOVED lines=29> */
[-C--:B------:R-:W-:Y:S01]  /*15cd0*/  FFMA.FTZ R154, R154, R26.reuse, -R11 ;  /* 0x0000001a9a9a7223 */ /* 0x080fe2000001080b */
[----:B------:R-:W-:-:S05]  /*15ce0*/  FFMA.FTZ R155, R30, R26, -R9 ;  /* 0x0000001a1e9b7223 */ /* 0x000fca0000010809 */
[----:B------:R-:W3:Y:S08]  /*15cf0*/  MUFU.EX2 R32, R15 ;  /* 0x0000000f00207308 */ /* 0x000ef00000000800 */
[----:B------:R-:W-:Y:S08]  /*15d00*/  MUFU.EX2 R202, R202 ;  /* 0x000000ca00ca7308 */ /* 0x000ff00000000800 */
[----:B------:R-:W1:Y:S01]  /*15d10*/  MUFU.EX2 R31, R25 ;  /* 0x00000019001f7308 */ /* 0x000e620000000800 */
[----:B------:R-:W-:-:S07]  /*15d20*/  FFMA.FTZ R190, R84, R26, -R11 ;  /* 0x0000001a54be7223 */ /* 0x000fce000001080b */
[----:B------:R-:W2:Y:S01]  /*15d30*/  MUFU.EX2 R152, R152 ;  /* 0x0000009800987308 */ /* 0x000ea20000000800 */
[----:B------:R-:W-:-:S07]  /*15d40*/  FFMA.FTZ R185, R34, R26, -R9 ;  /* 0x0000001a22b97223 */ /* 0x000fce0000010809 */
[----:B------:R-:W4:Y:S01]  /*15d50*/  MUFU.EX2 R189, R189 ;  /* 0x000000bd00bd7308 */ /* 0x000f220000000800 */
[----:B------:R-:W-:-:S07]  /*15d60*/  FFMA.FTZ R187, R82, R26, -R11 ;  /* 0x0000001a52bb7223 */ /* 0x000fce000001080b */
[----:B------:R-:W5:Y:S01]  /*15d70*/  MUFU.EX2 R154, R154 ;  /* 0x0000009a009a7308 */ /* 0x000f620000000800 */
[----:B------:R-:W-:-:S07]  /*15d80*/  FFMA.FTZ R188, R35, R26, -R9 ;  /* 0x0000001a23bc7223 */ /* 0x000fce0000010809 */
[----:B------:R-:W0:Y:S01]  /*15d90*/  MUFU.EX2 R155, R155 ;  /* 0x0000009b009b7308 */ /* 0x000e220000000800 */
[----:B---3--:R-:W-:Y:S01]  /*15da0*/  FFMA.FTZ R15, R32, R4, R7 ;  /* 0x00000004200f7223 */ /* 0x008fe20000010007 */
[----:B------:R-:W-:Y:S01]  /*15db0*/  FFMA.FTZ R183, R80, R26, -R11 ;  /* 0x0000001a50b77223 */ /* 0x000fe2000001080b */
[----:B-1----:R-:W-:-:S05]  /*15dc0*/  FFMA.FTZ R4, R5, R31, R202 ;  /* 0x0000001f05047223 */ /* 0x002fca00000100ca */
[----:B------:R-:W1:Y:S01]  /*15dd0*/  MUFU.EX2 R194, R194 ;  /* 0x000000c200c27308 */ /* 0x000e620000000800 */
[----:B------:R-:W-:Y:S01]  /*15de0*/  FFMA.FTZ R181, R38, R26, -R9 ;  /* 0x0000001a26b57223 */ /* 0x000fe20000010809 */
[----:B--2---:R-:W-:-:S06]  /*15df0*/  FADD.FTZ R15, R152, R15 ;  /* 0x0000000f980f7221 */ /* 0x004fcc0000010000 */
[----:B------:R-:W2:Y:S01]  /*15e00*/  MUFU.EX2 R190, R190 ;  /* 0x000000be00be7308 */ /* 0x000ea20000000800 */
[----:B------:R-:W-:Y:S01]  /*15e10*/  FFMA.FTZ R184, R78, R26, -R11 ;  /* 0x0000001a4eb87223 */ /* 0x000fe2000001080b */
[----:B----4-:R-:W-:-:S06]  /*15e20*/  FADD.FTZ R4, R189, R4 ;  /* 0x00000004bd047221 */ /* 0x010fcc0000010000 */
[----:B------:R-:W3:Y:S01]  /*15e30*/  MUFU.EX2 R185, R185 ;  /* 0x000000b900b97308 */ /* 0x000ee20000000800 */
[----:B------:R-:W-:Y:S01]  /*15e40*/  FFMA.FTZ R182, R39, R26, -R9 ;  /* 0x0000001a27b67223 */ /* 0x000fe20000010809 */
[----:B-----5:R-:W-:-:S06]  /*15e50*/  FADD.FTZ R8, R154, R15 ;  /* 0x0000000f9a087221 */ /* 0x020fcc0000010000 */
[----:B------:R-:W4:Y:S01]  /*15e60*/  MUFU.EX2 R187, R187 ;  /* 0x000000bb00bb7308 */ /* 0x000f220000000800 */
[----:B------:R-:W-:Y:S01]  /*15e70*/  FFMA.FTZ R179, R76, R26, -R11 ;  /* 0x0000001a4cb37223 */ /* 0x000fe2000001080b */
[----:B0-----:R-:W-:-:S06]  /*15e80*/  FADD.FTZ R5, R155, R4 ;  /* 0x000000049b057221 */ /* 0x001fcc0000010000 */
[----:B------:R-:W0:Y:S01]  /*15e90*/  MUFU.EX2 R188, R188 ;  /* 0x000000bc00bc7308 */ /* 0x000e220000000800 */
[----:B------:R-:W-:Y:S01]  /*15ea0*/  FFMA.FTZ R177, R42, R26, -R9 ;  /* 0x0000001a2ab17223 */ /* 0x000fe20000010809 */
[----:B------:R-:W-:-:S06]  /*15eb0*/  FADD.FTZ R15, R153, R8 ;  /* 0x00000008990f7221 */ /* 0x000fcc0000010000 */
[----:B------:R-:W5:Y:S01]  /*15ec0*/  MUFU.EX2 R183, R183 ;  /* 0x000000b700b77308 */ /* 0x000f620000000800 */
[----:B------:R-:W-:Y:S01]  /*15ed0*/  FFMA.FTZ R180, R74, R26, -R11 ;  /* 0x0000001a4ab47223 */ /* 0x000fe2000001080b */
[----:B-1----:R-:W-:-:S06]  /*15ee0*/  FADD.FTZ R4, R194, R5 ;  /* 0x00000005c2047221 */ /* 0x002fcc0000010000 */
[----:B------:R-:W1:Y:S01]  /*15ef0*/  MUFU.EX2 R181, R181 ;  /* 0x000000b500b57308 */ /* 0x000e620000000800 */
[----:B------:R-:W-:Y:S01]  /*15f00*/  FFMA.FTZ R178, R43, R26, -R9 ;  /* 0x0000001a2bb27223 */ /* 0x000fe20000010809 */
[----:B--2---:R-:W-:-:S06]  /*15f10*/  FADD.FTZ R8, R190, R15 ;  /* 0x0000000fbe087221 */ /* 0x004fcc0000010000 */
[----:B------:R-:W2:Y:S01]  /*15f20*/  MUFU.EX2 R184, R184 ;  /* 0x000000b800b87308 */ /* 0x000ea20000000800 */
[----:B------:R-:W-:Y:S01]  /*15f30*/  FFMA.FTZ R176, R72, R26, -R11 ;  /* 0x0000001a48b07223 */ /* 0x000fe2000001080b */
[----:B---3--:R-:W-:-:S06]  /*15f40*/  FADD.FTZ R5, R185, R4 ;  /* 0x00000004b9057221 */ /* 0x008fcc0000010000 */
[----:B------:R-:W3:Y:S01]  /*15f50*/  MUFU.EX2 R182, R182 ;  /* 0x000000b600b67308 */ /* 0x000ee20000000800 */
[----:B------:R-:W-:Y:S01]  /*15f60*/  FFMA.FTZ R173, R46, R26, -R9 ;  /* 0x0000001a2ead7223 */ /* 0x000fe20000010809 */
[----:B----4-:R-:W-:-:S06]  /*15f70*/  FADD.FTZ R8, R187, R8 ;  /* 0x00000008bb087221 */ /* 0x010fcc0000010000 */
[----:B------:R-:W4:Y:S01]  /*15f80*/  MUFU.EX2 R179, R179 ;  /* 0x000000b300b37308 */ /* 0x000f220000000800 */
[----:B------:R-:W-:Y:S01]  /*15f90*/  FFMA.FTZ R175, R44, R26, -R11 ;  /* 0x0000001a2caf7223 */ /* 0x000fe2000001080b */
[----:B0-----:R-:W-:-:S06]  /*15fa0*/  FADD.FTZ R4, R188, R5 ;  /* 0x00000005bc047221 */ /* 0x001fcc0000010000 */
[----:B------:R-:W0:Y:S01]  /*15fb0*/  MUFU.EX2 R177, R177 ;  /* 0x000000b100b17308 */ /* 0x000e220000000800 */
[----:B------:R-:W-:Y:S01]  /*15fc0*/  FFMA.FTZ R174, R47, R26, -R9 ;  /* 0x0000001a2fae7223 */ /* 0x000fe20000010809 */
[----:B-----5:R-:W-:-:S06]  /*15fd0*/  FADD.FTZ R5, R183, R8 ;  /* 0x00000008b7057221 */ /* 0x020fcc0000010000 */
        /* <DEDUP_REMOVED lines=31> */
[----:B0-----:R-:W-:Y:S01]  /*161d0*/  FADD.FTZ R4, R174, R5 ;  /* 0x00000005ae047221 */ /* 0x001fe20000010000 */
[----:B------:R-:W-:-:S06]  /*161e0*/  FFMA.FTZ R164, R59, R26, -R9 ;  /* 0x0000001a3ba47223 */ /* 0x000fcc0000010809 */
[----:B------:R-:W0:Y:S01]  /*161f0*/  MUFU.EX2 R171, R171 ;  /* 0x000000ab00ab7308 */ /* 0x000e220000000800 */
[----:B-----5:R-:W-:Y:S01]  /*16200*/  FADD.FTZ R8, R170, R15 ;  /* 0x0000000faa087221 */ /* 0x020fe20000010000 */
[----:B------:R-:W-:-:S06]  /*16210*/  FFMA.FTZ R21, R60, R26, -R11 ;  /* 0x0000001a3c157223 */ /* 0x000fcc000001080b */
[----:B------:R-:W5:Y:S01]  /*16220*/  MUFU.EX2 R166, R166 ;  /* 0x000000a600a67308 */ /* 0x000f620000000800 */
        /* <DEDUP_REMOVED lines=28> */
[----:B0-----:R-:W-:-:S06]  /*163f0*/  FADD.FTZ R4, R164, R5 ;  /* 0x00000005a4047221 */ /* 0x001fcc0000010000 */
[----:B------:R-:W0:Y:S01]  /*16400*/  MUFU.EX2 R13, R13 ;  /* 0x0000000d000d7308 */ /* 0x000e220000000800 */
[-C--:B------:R-:W-:Y:S01]  /*16410*/  FFMA.FTZ R11, R28, R26.reuse, -R11 ;  /* 0x0000001a1c0b7223 */ /* 0x080fe2000001080b */
[----:B------:R-:W-:-:S06]  /*16420*/  FFMA.FTZ R20, R71, R26, -R9 ;  /* 0x0000001a47147223 */ /* 0x000fcc0000010809 */
[----:B------:R-:W4:Y:S01]  /*16430*/  MUFU.EX2 R19, R19 ;  /* 0x0000001300137308 */ /* 0x000f220000000800 */
[----:B-----5:R-:W-:Y:S01]  /*16440*/  FADD.FTZ R5, R21, R8 ;  /* 0x0000000815057221 */ /* 0x020fe20000010000 */
[----:B-1----:R-:W-:-:S06]  /*16450*/  FADD.FTZ R9, R159, R4 ;  /* 0x000000049f097221 */ /* 0x002fcc0000010000 */
[----:B------:R-:W1:Y:S08]  /*16460*/  MUFU.EX2 R14, R14 ;  /* 0x0000000e000e7308 */ /* 0x000e700000000800 */
[----:B------:R-:W5:Y:S01]  /*16470*/  MUFU.EX2 R156, R156 ;  /* 0x0000009c009c7308 */ /* 0x000f620000000800 */
[----:B--2---:R-:W-:Y:S01]  /*16480*/  FADD.FTZ R4, R158, R5 ;  /* 0x000000059e047221 */ /* 0x004fe20000010000 */
[----:B---3--:R-:W-:-:S06]  /*16490*/  FADD.FTZ R8, R162, R9 ;  /* 0x00000009a2087221 */ /* 0x008fcc0000010000 */
[----:B------:R-:W2:Y:S08]  /*164a0*/  MUFU.EX2 R12, R12 ;  /* 0x0000000c000c7308 */ /* 0x000eb00000000800 */
[----:B------:R-:W3:Y:S01]  /*164b0*/  MUFU.EX2 R15, R15 ;  /* 0x0000000f000f7308 */ /* 0x000ee20000000800 */
[----:B0-----:R-:W-:Y:S01]  /*164c0*/  FADD.FTZ R5, R13, R4 ;  /* 0x000000040d057221 */ /* 0x001fe20000010000 */
[----:B----4-:R-:W-:-:S06]  /*164d0*/  FADD.FTZ R9, R19, R8 ;  /* 0x0000000813097221 */ /* 0x010fcc0000010000 */
[----:B------:R-:W0:Y:S08]  /*164e0*/  MUFU.EX2 R11, R11 ;  /* 0x0000000b000b7308 */ /* 0x000e300000000800 */
[----:B------:R-:W4:Y:S01]  /*164f0*/  MUFU.EX2 R20, R20 ;  /* 0x0000001400147308 */ /* 0x000f220000000800 */
[----:B-1----:R-:W-:Y:S01]  /*16500*/  FADD.FTZ R5, R14, R5 ;  /* 0x000000050e057221 */ /* 0x002fe20000010000 */
[----:B-----5:R-:W-:-:S03]  /*16510*/  FADD.FTZ R4, R156, R9 ;  /* 0x000000099c047221 */ /* 0x020fc60000010000 */
[----:B--2---:R-:W-:Y:S01]  /*16520*/  FADD.FTZ R8, R12, R5 ;  /* 0x000000050c087221 */ /* 0x004fe20000010000 */
[----:B---3--:R-:W-:-:S03]  /*16530*/  FADD.FTZ R5, R15, R4 ;  /* 0x000000040f057221 */ /* 0x008fc60000010000 */
[----:B0-----:R-:W-:Y:S01]  /*16540*/  FADD.FTZ R4, R11, R8 ;  /* 0x000000080b047221 */ /* 0x001fe20000010000 */
[----:B------:R0:W-:Y:S01]  /*16550*/  STL [R1+0x434], R6 ;  /* 0x0004340601007387 */ /* 0x0001e20000100800 */
[----:B----4-:R-:W-:-:S05]  /*16560*/  FADD.FTZ R5, R20, R5 ;  /* 0x0000000514057221 */ /* 0x010fca0000010000 */
[----:B------:R1:W-:Y:S04]  /*16570*/  STL.64 [R1+0x440], R4 ;  /* 0x0004400401007387 */ /* 0x0003e80000100a00 */
[----:B------:R-:W2:Y:S04]  /*16580*/  LD.E R29, desc[UR54][R22.64+0x414] ;  /* 0x00041436161d7980 */ /* 0x000ea8000c101900 */
[----:B------:R-:W3:Y:S04]  /*16590*/  LD.E R8, desc[UR54][R22.64+0x220] ;  /* 0x0002203616087980 */ /* 0x000ee8000c101900 */
[----:B------:R-:W4:Y:S04]  /*165a0*/  LD.E R9, desc[UR54][R22.64+0x224] ;  /* 0x0002243616097980 */ /* 0x000f28000c101900 */
[----:B------:R-:W5:Y:S04]  /*165b0*/  LD.E R25, desc[UR54][R22.64+0x234] ;  /* 0x0002343616197980 */ /* 0x000f68000c101900 */
[----:B------:R-:W5:Y:S04]  /*165c0*/  LD.E R27, desc[UR54][R22.64+0x244] ;  /* 0x00024436161b7980 */ /* 0x000f68000c101900 */
[----:B0-----:R-:W5:Y:S04]  /*165d0*/  LD.E R6, desc[UR54][R22.64+0x254] ;  /* 0x0002543616067980 */ /* 0x001f68000c101900 */
        /* <DEDUP_REMOVED lines=122> */
[C---:B--2---:R-:W-:Y:S01]  /*16d80*/  FMUL.FTZ R141, R32.reuse, R29 ;  /* 0x0000001d208d7220 */ /* 0x044fe20000410000 */
[C---:B---3--:R-:W-:Y:S01]  /*16d90*/  FMUL.FTZ R29, R32.reuse, R8 ;  /* 0x00000008201d7220 */ /* 0x048fe20000410000 */
[C---:B----4-:R-:W-:Y:S01]  /*16da0*/  FMUL.FTZ R9, R32.reuse, R9 ;  /* 0x0000000920097220 */ /* 0x050fe20000410000 */
[C---:B-----5:R-:W-:Y:S01]  /*16db0*/  FMUL.FTZ R25, R32.reuse, R25 ;  /* 0x0000001920197220 */ /* 0x060fe20000410000 */
        /* <DEDUP_REMOVED lines=10> */
[C---:B0-----:R-:W-:Y:S01]  /*16e60*/  FMUL.FTZ R29, R32.reuse, R6 ;  /* 0x00000006201d7220 */ /* 0x041fe20000410000 */
[C---:B-1----:R-:W-:Y:S01]  /*16e70*/  FMUL.FTZ R9, R31.reuse, R216 ;  /* 0x000000d81f097220 */ /* 0x042fe20000410000 */
[C---:B--2---:R-:W-:Y:S01]  /*16e80*/  FMUL.FTZ R25, R31.reuse, R214 ;  /* 0x000000d61f197220 */ /* 0x044fe20000410000 */
[----:B---3--:R-:W-:Y:S02]  /*16e90*/  FMUL.FTZ R27, R31, R212 ;  /* 0x000000d41f1b7220 */ /* 0x008fe40000410000 */
        /* <DEDUP_REMOVED lines=99> */
[----:B------:R0:W-:Y:S01]  /*174d0*/  ST.E desc[UR54][R22.64+0x378], R33 ;  /* 0x0003782116007985 */ /* 0x0001e2000c101936 */
[----:B------:R-:W-:Y:S01]  /*174e0*/  FMUL.FTZ R147, R31, R30 ;  /* 0x0000001e1f937220 */ /* 0x000fe20000410000 */
        /* <DEDUP_REMOVED lines=29> */
[----:B------:R2:W-:Y:S01]  /*176c0*/  ST.E desc[UR54][R22.64+0x414], R141 ;  /* 0x0004148d16007985 */ /* 0x0005e2000c101936 */
[C---:B---3--:R-:W-:Y:S01]  /*176d0*/  FMUL.FTZ R9, R31.reuse, R4 ;  /* 0x000000041f097220 */ /* 0x048fe20000410000 */
[C---:B------:R-:W-:Y:S01]  /*176e0*/  FMUL.FTZ R119, R32.reuse, R119 ;  /* 0x0000007720777220 */ /* 0x040fe20000410000 */
[C---:B------:R-:W-:Y:S01]  /*176f0*/  FMUL.FTZ R117, R32.reuse, R117 ;  /* 0x0000007520757220 */ /* 0x040fe20000410000 */
[C---:B0-----:R-:W-:Y:S01]  /*17700*/  FMUL.FTZ R25, R31.reuse, R38 ;  /* 0x000000261f197220 */ /* 0x041fe20000410000 */
        /* <DEDUP_REMOVED lines=97> */
[----:B------:R-:W-:Y:S04]  /*17d20*/  ST.E desc[UR54][R22.64+0x3ec], R41 ;  /* 0x0003ec2916007985 */ /* 0x000fe8000c101936 */
[----:B------:R4:W-:Y:S04]  /*17d30*/  ST.E desc[UR54][R22.64+0x3f8], R5 ;  /* 0x0003f80516007985 */ /* 0x0009e8000c101936 */
[----:B------:R-:W-:Y:S04]  /*17d40*/  ST.E desc[UR54][R22.64+0x3fc], R9 ;  /* 0x0003fc0916007985 */ /* 0x000fe8000c101936 */
[----:B------:R5:W-:Y:S04]  /*17d50*/  ST.E desc[UR54][R22.64+0x408], R25 ;  /* 0x0004081916007985 */ /* 0x000be8000c101936 */
[----:B------:R5:W-:Y:S04]  /*17d60*/  ST.E desc[UR54][R22.64+0x40c], R27 ;  /* 0x00040c1b16007985 */ /* 0x000be8000c101936 */
[----:B------:R5:W-:Y:S01]  /*17d70*/  ST.E desc[UR54][R22.64+0x418], R31 ;  /* 0x0004181f16007985 */ /* 0x000be2000c101936 */
[----:B------:R1:W-:Y:S06]  /*17d80*/  BAR.SYNC.DEFER_BLOCKING R205, 0x100 ;  /* 0x000400cd0000751d */ /* 0x0003ec0000010000 */
[----:B0-----:R-:W5:Y:S04]  /*17d90*/  LD.E R29, desc[UR54][R22.64+0x220] ;  /* 0x00022036161d7980 */ /* 0x001f68000c101900 */
[----:B------:R-:W5:Y:S04]  /*17da0*/  LD.E R33, desc[UR54][R22.64+0x224] ;  /* 0x0002243616217980 */ /* 0x000f68000c101900 */
[----:B-1----:R-:W5:Y:S04]  /*17db0*/  LD.E R35, desc[UR54][R22.64+0x228] ;  /* 0x0002283616237980 */ /* 0x002f68000c101900 */
[----:B--2---:R-:W2:Y:S04]  /*17dc0*/  LD.E R37, desc[UR54][R22.64+0x22c] ;  /* 0x00022c3616257980 */ /* 0x004ea8000c101900 */
[----:B---3--:R-:W3:Y:S04]  /*17dd0*/  LD.E R39, desc[UR54][R22.64+0x230] ;  /* 0x0002303616277980 */ /* 0x008ee8000c101900 */
[----:B----4-:R-:W4:Y:S04]  /*17de0*/  LD.E R5, desc[UR54][R22.64+0x234] ;  /* 0x0002343616057980 */ /* 0x010f28000c101900 */
[----:B------:R-:W4:Y:S04]  /*17df0*/  LD.E R41, desc[UR54][R22.64+0x238] ;  /* 0x0002383616297980 */ /* 0x000f28000c101900 */
        /* <DEDUP_REMOVED lines=123> */
[----:B------:R-:W-:Y:S04]  /*185b0*/  ST.E desc[UR54][R22.64+0x224], R33 ;  /* 0x0002242116007985 */ /* 0x000fe8000c101936 */
[----:B------:R-:W-:Y:S04]  /*185c0*/  ST.E desc[UR54][R22.64+0x228], R35 ;  /* 0x0002282316007985 */ /* 0x000fe8000c101936 */
[----:B--2---:R-:W-:Y:S04]  /*185d0*/  ST.E desc[UR54][R22.64+0x22c], R37 ;  /* 0x00022c2516007985 */ /* 0x004fe8000c101936 */
[----:B---3--:R-:W-:Y:S04]  /*185e0*/  ST.E desc[UR54][R22.64+0x230], R39 ;  /* 0x0002302716007985 */ /* 0x008fe8000c101936 */
[----:B----4-:R-:W-:Y:S04]  /*185f0*/  ST.E desc[UR54][R22.64+0x234], R5 ;  /* 0x0002340516007985 */ /* 0x010fe8000c101936 */
[----:B------:R-:W-:Y:S04]  /*18600*/  ST.E desc[UR54][R22.64+0x238], R41 ;  /* 0x0002382916007985 */ /* 0x000fe8000c101936 */
        /* <DEDUP_REMOVED lines=121> */
[----:B0-----:R-:W5:Y:S04]  /*18da0*/  LD.E.64 R4, desc[UR54][R22.64+0xa8] ;  /* 0x0000a83616047980 */ /* 0x001f68000c101b00 */
[----:B-1----:R-:W5:Y:S04]  /*18db0*/  LDL R6, [R1+0x88] ;  /* 0x0000880001067983 */ /* 0x002f680000100800 */
        /* <DEDUP_REMOVED lines=976> */
[----:B0-----:R-:W5:Y:S04]  /*1cac0*/  LD.E R25, desc[UR54][R22.64+0x240] ;  /* 0x0002403616197980 */ /* 0x001f68000c101900 */
        /* <DEDUP_REMOVED lines=249> */
[----:B0-----:R-:W-:Y:S05]  /*1da60*/  @P6 BRA `(.L_x_9772) ;  /* 0x0000000000186947 */ /* 0x001fea0003800000 */
[----:B------:R-:W2:Y:S04]  /*1da70*/  LDL.64 R4, [R1+0x68] ;  /* 0x0000680001047983 */ /* 0x000ea80000100a00 */
[----:B------:R-:W3:Y:S01]  /*1da80*/  LD.E R0, desc[UR54][R2.64] ;  /* 0x0000003602007980 */ /* 0x000ee2000c101900 */
[----:B--2---:R-:W-:-:S05]  /*1da90*/  MOV R5, R4 ;  /* 0x0000000400057202 */ /* 0x004fca0000000f00 */
[----:B---3--:R-:W-:-:S05]  /*1daa0*/  IMAD R0, R0, 0x8, R5 ;  /* 0x0000000800007824 */ /* 0x008fca00078e0205 */
[----:B------:R-:W-:-:S04]  /*1dab0*/  PRMT R0, RZ, 0x654, R0 ;  /* 0x00000654ff007816 */ /* 0x000fc80000000000 */
[----:B------:R0:W-:Y:S03]  /*1dac0*/  SYNCS.ARRIVE.TRANS64.RED.A1T0 RZ, [R0+URZ], RZ ;  /* 0x000000ff00ff79a7 */ /* 0x0001e6000810043f */
.L_x_9772:
[----:B------:R-:W-:Y:S05]  /*1dad0*/  BSYNC B0 ;  /* 0x0000000000007941 */ /* 0x000fea0003800000 */
.L_x_9771:
[C---:B------:R-:W-:Y:S01]  /*1dae0*/  ISETP.GT.AND P0, PT, R10.reuse, UR43, PT ;  /* 0x0000002b0a007c0c */ /* 0x040fe2000bf04270 */
[----:B------:R-:W-:-:S12]  /*1daf0*/  VIADD R10, R10, 0xffffffff ;  /* 0xffffffff0a0a7836 */ /* 0x000fd80000000000 */
[----:B------:R-:W-:Y:S05]  /*1db00*/  @P0 BRA `(.L_x_9773) ;  /* 0xffffff5400300947 */ /* 0x000fea000383ffff */
.L_x_9742:
[----:B------:R-:W-:Y:S05]  /*1db10*/  WARPSYNC.ALL ;  /* 0x0000000000007948 */ /* 0x000fea0003800000 */
[----:B0-----:R-:W1:Y:S04]  /*1db20*/  LDL R5, [R1+0x440] ;  /* 0x0004400001057983 */ /* 0x001e680000100800 */
[----:B------:R-:W2:Y:S04]  /*1db30*/  LDL R4, [R1+0x444] ;  /* 0x0004440001047983 */ /* 0x000ea80000100800 */
[----:B------:R-:W3:Y:S04]  /*1db40*/  LDL R136, [R1+0x210] ;  /* 0x0002100001887983 */ /* 0x000ee80000100800 */
[----:B------:R-:W4:Y:S04]  /*1db50*/  LDL.64 R6, [R1+0x240] ;  /* 0x0002400001067983 */ /* 0x000f280000100a00 */
        /* <DEDUP_REMOVED lines=61> */
[----:B-1----:R-:W0:Y:S02]  /*1df30*/  SHFL.BFLY PT, R0, R5, 0x2, 0x1f ;  /* 0x0c401f0005007f89 */ /* 0x002e2400000e0000 */
[----:B0-----:R-:W-:-:S05]  /*1df40*/  FADD.FTZ R0, R5, R0 ;  /* 0x0000000005007221 */ /* 0x001fca0000010000 */
[----:B------:R-:W0:Y:S02]  /*1df50*/  SHFL.BFLY PT, R3, R0, 0x1, 0x1f ;  /* 0x0c201f0000037f89 */ /* 0x000e2400000e0000 */
[----:B0-----:R-:W-:Y:S01]  /*1df60*/  FADD.FTZ R2, R0, R3 ;  /* 0x0000000300027221 */ /* 0x001fe20000010000 */
[----:B---3--:R-:W-:Y:S01]  /*1df70*/  VIADD R136, R136, 0x1 ;  /* 0x0000000188887836 */ /* 0x008fe20000000000 */
[----:B------:R-:W3:Y:S04]  /*1df80*/  LDL R0, [R1+0x21c] ;  /* 0x00021c0001007983 */ /* 0x000ee80000100800 */
[----:B------:R-:W-:Y:S04]  /*1df90*/  STL [R1+0x440], R2 ;  /* 0x0004400201007387 */ /* 0x000fe80000100800 */
[----:B------:R-:W4:Y:S04]  /*1dfa0*/  LDL R148, [R1+0x440] ;  /* 0x0004400001947983 */ /* 0x000f280000100800 */
[----:B--2---:R-:W0:Y:S02]  /*1dfb0*/  SHFL.BFLY PT, R3, R4, 0x2, 0x1f ;  /* 0x0c401f0004037f89 */ /* 0x004e2400000e0000 */
[----:B0-----:R-:W-:Y:S01]  /*1dfc0*/  FADD.FTZ R8, R3, R4 ;  /* 0x0000000403087221 */ /* 0x001fe20000010000 */
[----:B------:R-:W-:Y:S01]  /*1dfd0*/  ISETP.NE.AND P2, PT, R136, 0x2, PT ;  /* 0x000000028800780c */ /* 0x000fe20003f45270 */
[----:B------:R-:W2:Y:S04]  /*1dfe0*/  LDL.64 R4, [R1+0x230] ;  /* 0x0002300001047983 */ /* 0x000ea80000100a00 */
[----:B------:R-:W0:Y:S08]  /*1dff0*/  SHFL.BFLY PT, R3, R8, 0x1, 0x1f ;  /* 0x0c201f0008037f89 */ /* 0x000e3000000e0000 */
[----:B------:R-:W5:Y:S01]  /*1e000*/  @!P2 LDL R19, [R1+0x214] ;  /* 0x000214000113a983 */ /* 0x000f620000100800 */
[----:B0-----:R-:W-:-:S03]  /*1e010*/  FADD.FTZ R140, R8, R3 ;  /* 0x00000003088c7221 */ /* 0x001fc60000010000 */
[----:B------:R-:W5:Y:S02]  /*1e020*/  LDL.64 R2, [R1+0x220] ;  /* 0x0002200001027983 */ /* 0x000f640000100a00 */
[----:B------:R-:W-:Y:S02]  /*1e030*/  FSETP.NE.FTZ.AND P1, PT, R140, RZ, PT ;  /* 0x000000ff8c00720b */ /* 0x000fe40003f35000 */
[----:B------:R-:W5:Y:S11]  /*1e040*/  LDL.64 R8, [R1+0x250] ;  /* 0x0002500001087983 */ /* 0x000f760000100a00 */
[----:B------:R-:W5:Y:S04]  /*1e050*/  @P1 LDL R143, [R1+0x450] ;  /* 0x00045000018f1983 */ /* 0x000f680000100800 */
[----:B------:R-:W5:Y:S01]  /*1e060*/  @P1 LDL R145, [R1+0x434] ;  /* 0x0004340001911983 */ /* 0x000f620000100800 */
[----:B------:R-:W-:-:S02]  /*1e070*/  IMAD.MOV.U32 R138, RZ, RZ, RZ ;  /* 0x000000ffff8a7224 */ /* 0x000fc400078e00ff */
[----:B------:R-:W-:Y:S01]  /*1e080*/  IMAD.MOV.U32 R142, RZ, RZ, -0x800000 ;  /* 0xff800000ff8e7424 */ /* 0x000fe200078e00ff */
[----:B------:R0:W-:Y:S08]  /*1e090*/  BAR.ARV R204, 0x100 ;  /* 0x000400cc0000751d */ /* 0x0001f00000002000 */
[----:B------:R-:W-:Y:S06]  /*1e0a0*/  BAR.ARV 0x8, 0x120 ;  /* 0x0204800000007b1d */ /* 0x000fec0000002000 */
[----:B----4-:R-:W-:-:S13]  /*1e0b0*/  FSETP.NE.FTZ.AND P0, PT, R148, RZ, PT ;  /* 0x000000ff9400720b */ /* 0x010fda0003f15000 */
[----:B------:R-:W4:Y:S04]  /*1e0c0*/  @P0 LDL R139, [R1+0x450] ;  /* 0x00045000018b0983 */ /* 0x000f280000100800 */
[----:B------:R-:W4:Y:S01]  /*1e0d0*/  @P0 LDL R144, [R1+0x430] ;  /* 0x0004300001900983 */ /* 0x000f220000100800 */
[----:B------:R-:W1:Y:S08]  /*1e0e0*/  @P0 MUFU.LG2 R141, R148 ;  /* 0x00000094008d0308 */ /* 0x000e700000000c00 */
[----:B------:R-:W2:Y:S01]  /*1e0f0*/  @P0 MUFU.RCP R138, R148 ;  /* 0x00000094008a0308 */ /* 0x000ea20000001000 */
[----:B-1----:R-:W-:-:S07]  /*1e100*/  @P0 FMUL.FTZ R146, R141, 0.69314718246459960938 ;  /* 0x3f3172188d920820 */ /* 0x002fce0000410000 */
[----:B------:R-:W1:Y:S01]  /*1e110*/  @P1 MUFU.LG2 R147, R140 ;  /* 0x0000008c00931308 */ /* 0x000e620000000c00 */
[----:B---3--:R-:W-:Y:S02]  /*1e120*/  VIADD R0, R0, 0x1 ;  /* 0x0000000100007836 */ /* 0x008fe40000000000 */
[-C--:B--2---:R-:W-:Y:S01]  /*1e130*/  FMUL.FTZ R5, R5, R138.reuse ;  /* 0x0000008a05057220 */ /* 0x084fe20000410000 */
[-C--:B------:R-:W-:Y:S01]  /*1e140*/  FMUL.FTZ R4, R4, R138.reuse ;  /* 0x0000008a04047220 */ /* 0x080fe20000410000 */
[-C--:B------:R-:W-:Y:S01]  /*1e150*/  FMUL.FTZ R7, R7, R138.reuse ;  /* 0x0000008a07077220 */ /* 0x080fe20000410000 */
[-C--:B------:R-:W-:Y:S01]  /*1e160*/  FMUL.FTZ R6, R6, R138.reuse ;  /* 0x0000008a06067220 */ /* 0x080fe20000410000 */
[-C--:B-----5:R-:W-:Y:S01]  /*1e170*/  FMUL.FTZ R11, R11, R138.reuse ;  /* 0x0000008a0b0b7220 */ /* 0x0a0fe20000410000 */
[-C--:B------:R-:W-:Y:S01]  /*1e180*/  FMUL.FTZ R10, R10, R138.reuse ;  /* 0x0000008a0a0a7220 */ /* 0x080fe20000410000 */
[----:B------:R-:W-:Y:S01]  /*1e190*/  STL.64 [R1+0x230], R4 ;  /* 0x0002300401007387 */ /* 0x000fe20000100a00 */
        /* <DEDUP_REMOVED lines=61> */
[----:B------:R-:W-:Y:S01]  /*1e570*/  @!P2 LOP3.LUT R4, R19, 0x1, RZ, 0x3c, !PT ;  /* 0x000000011304a812 */ /* 0x000fe200078e3cff */
[----:B------:R0:W-:Y:S04]  /*1e580*/  STL [R1+0x444], R140 ;  /* 0x0004448c01007387 */ /* 0x0001e80000100800 */
        /* <DEDUP_REMOVED lines=32> */
[----:B------:R0:W-:Y:S04]  /*1e790*/  @!P2 STL [R1+0x214], R4 ;  /* 0x000214040100a387 */ /* 0x0001e80000100800 */
[----:B------:R0:W-:Y:S04]  /*1e7a0*/  STL [R1+0x21c], R0 ;  /* 0x00021c0001007387 */ /* 0x0001e80000100800 */
[----:B------:R0:W-:Y:S01]  /*1e7b0*/  @!P2 STL [R1+0x210], RZ ;  /* 0x000210ff0100a387 */ /* 0x0001e20000100800 */
[----:B----4-:R-:W-:-:S04]  /*1e7c0*/  @P0 FMUL.FTZ R139, R139, 0.69314718246459960938 ;  /* 0x3f3172188b8b0820 */ /* 0x010fc80000410000 */
[----:B------:R-:W-:Y:S01]  /*1e7d0*/  @P0 FFMA.FTZ R142, R139, R144, R146 ;  /* 0x000000908b8e0223 */ /* 0x000fe20000010092 */
[----:B------:R-:W-:-:S06]  /*1e7e0*/  IMAD.MOV.U32 R139, RZ, RZ, RZ ;  /* 0x000000ffff8b7224 */ /* 0x000fcc00078e00ff */
[----:B------:R-:W1:Y:S01]  /*1e7f0*/  @P1 MUFU.RCP R139, R140 ;  /* 0x0000008c008b1308 */ /* 0x000e620000001000 */
[----:B------:R-:W-:Y:S01]  /*1e800*/  @P1 FMUL.FTZ R146, R143, 0.69314718246459960938 ;  /* 0x3f3172188f921820 */ /* 0x000fe20000410000 */
[----:B------:R-:W-:-:S03]  /*1e810*/  IMAD.MOV.U32 R144, RZ, RZ, -0x800000 ;  /* 0xff800000ff907424 */ /* 0x000fc600078e00ff */
[----:B------:R-:W-:Y:S01]  /*1e820*/  @P1 FFMA.FTZ R144, R146, R145, R147 ;  /* 0x0000009192901223 */ /* 0x000fe20000010093 */
[----:B------:R0:W-:Y:S04]  /*1e830*/  STL [R1+0x440], R142 ;  /* 0x0004408e01007387 */ /* 0x0001e80000100800 */
[----:B------:R0:W-:Y:S01]  /*1e840*/  STL [R1+0x444], R144 ;  /* 0x0004449001007387 */ /* 0x0001e20000100800 */
        /* <DEDUP_REMOVED lines=95> */
[----:B------:R0:W-:Y:S01]  /*1ee40*/  STL.64 [R1+0x418], R134 ;  /* 0x0004188601007387 */ /* 0x0001e20000100a00 */
[----:B------:R-:W-:-:S13]  /*1ee50*/  PLOP3.LUT P0, PT, PT, PT, PT, 0x8, 0x0 ;  /* 0x000000000000781c */ /* 0x000fda0003f0e170 */
.L_x_9677:
[----:B------:R-:W1:Y:S08]  /*1ee60*/  S2UR UR4, SR_CgaCtaId ;  /* 0x00000000000479c3 */ /* 0x000e700000008800 */
[----:B------:R-:W-:Y:S06]  /*1ee70*/  BAR.SYNC.DEFER_BLOCKING 0x5, 0x120 ;  /* 0x0144800000007b1d */ /* 0x000fec0000010000 */
[----:B------:R-:W-:Y:S01]  /*1ee80*/  UMOV UR44, 0x400 ;  /* 0x00000400002c7882 */ /* 0x000fe20000000000 */
[----:B------:R-:W-:Y:S01]  /*1ee90*/  BSSY B0, `(.L_x_9774) ;  /* 0x0000275000007945 */ /* 0x000fe20003800000 */
[----:B-1----:R-:W-:-:S09]  /*1eea0*/  ULEA UR44, UR4, UR44, 0x18 ;  /* 0x0000002c042c7291 */ /* 0x002fd2000f8ec03f */
[----:B0--3--:R-:W0:Y:S02]  /*1eeb0*/  LDS.128 R4, [UR44+0x324d0] ;  /* 0x0324d02cff047984 */ /* 0x009e240008000c00 */
[----:B0-----:R-:W-:Y:S02]  /*1eec0*/  R2UR UR5, R5 ;  /* 0x00000000050572ca */ /* 0x001fe400000e0000 */
[----:B------:R-:W-:Y:S02]  /*1eed0*/  R2UR UR7, R6 ;  /* 0x00000000060772ca */ /* 0x000fe400000e0000 */
[----:B------:R-:W-:Y:S01]  /*1eee0*/  R2UR UR6, R7 ;  /* 0x00000000070672ca */ /* 0x000fe200000e0000 */
[----:B------:R-:W-:Y:S06]  /*1eef0*/  BAR.ARV 0x4, 0x120 ;  /* 0x0104800000007b1d */ /* 0x000fec0000002000 */
[----:B------:R-:W-:Y:S08]  /*1ef00*/  @P0 BRA `(.L_x_9775) ;  /* 0x0000001800a40947 */ /* 0x000ff00003800000 */
[----:B------:R-:W2:Y:S04]  /*1ef10*/  LDL.128 R136, [R1+0x220] ;  /* 0x0002200001887983 */ /* 0x000ea80000100c00 */
[----:B------:R-:W3:Y:S04]  /*1ef20*/  LDL.128 R8, [R1+0x240] ;  /* 0x0002400001087983 */ /* 0x000ee80000100c00 */
[----:B------:R-:W4:Y:S04]  /*1ef30*/  LDL.128 R4, [R1+0x230] ;  /* 0x0002300001047983 */ /* 0x000f280000100c00 */
[----:B------:R-:W5:Y:S04]  /*1ef40*/  LDL.128 R24, [R1+0x260] ;  /* 0x0002600001187983 */ /* 0x000f680000100c00 */
        /* <DEDUP_REMOVED lines=10> */
[----:B------:R-:W5:Y:S04]  /*1eff0*/  LDL R21, [R1+0x478] ;  /* 0x0004780001157983 */ /* 0x000f680000100800 */
        /* <DEDUP_REMOVED lines=19> */
[----:B------:R-:W5:Y:S01]  /*1f130*/  LDL.128 R132, [R1+0x410] ;  /* 0x0004100001847983 */ /* 0x000f620000100c00 */
[----:B------:R-:W-:Y:S01]  /*1f140*/  LOP3.LUT R3, R196, 0x380, RZ, 0xc0, !PT ;  /* 0x00000380c4037812 */ /* 0x000fe200078ec0ff */
[----:B------:R-:W-:Y:S01]  /*1f150*/  ULDC.64 UR8, c[0x0][0xce0] ;  /* 0x0003380000087ab9 */ /* 0x000fe20000000a00 */
[----:B------:R-:W-:-:S02]  /*1f160*/  ULDC.64 UR10, c[0x0][0xcd8] ;  /* 0x00033600000a7ab9 */ /* 0x000fc40000000a00 */
[----:B------:R-:W-:-:S04]  /*1f170*/  SHF.R.U64 R3, R3, 0x3, RZ ;  /* 0x0000000303037819 */ /* 0x000fc800000012ff */
[----:B------:R-:W-:Y:S01]  /*1f180*/  LOP3.LUT R2, R3, R196, RZ, 0x3c, !PT ;  /* 0x000000c403027212 */ /* 0x000fe200078e3cff */
[----:B------:R-:W-:-:S05]  /*1f190*/  IMAD.MOV.U32 R3, RZ, RZ, R197 ;  /* 0x000000ffff037224 */ /* 0x000fca00078e00c5 */
[----:B------:R-:W-:Y:S01]  /*1f1a0*/  MOV R0, R2 ;  /* 0x0000000200007202 */ /* 0x000fe20000000f00 */
[----:B------:R-:W-:-:S04]  /*1f1b0*/  UISETP.NE.U32.AND UP1, UPT, UR8, URZ, UPT ;  /* 0x0000003f0800728c */ /* 0x000fc8000bf25070 */
[----:B------:R-:W-:-:S03]  /*1f1c0*/  UISETP.NE.AND.EX UP1, UPT, UR9, URZ, UPT, UP1 ;  /* 0x0000003f0900728c */ /* 0x000fc6000bf25310 */
[----:B------:R-:W-:Y:S02]  /*1f1d0*/  ULDC.64 UR8, c[0x0][0xcd8] ;  /* 0x0003360000087ab9 */ /* 0x000fe40000000a00 */
[----:B------:R-:W-:-:S04]  /*1f1e0*/  UISETP.NE.U32.AND UP0, UPT, UR8, URZ, UPT ;  /* 0x0000003f0800728c */ /* 0x000fc8000bf05070 */
[----:B------:R-:W-:Y:S01]  /*1f1f0*/  UISETP.NE.AND.EX UP0, UPT, UR9, URZ, UPT, UP0 ;  /* 0x0000003f0900728c */ /* 0x000fe2000bf05300 */
[----:B------:R-:W-:Y:S02]  /*1f200*/  PLOP3.LUT P2, PT, PT, PT, UP1, 0x80, 0x0 ;  /* 0x000000000000781c */ /* 0x000fe40003f4f018 */
[----:B------:R-:W-:Y:S01]  /*1f210*/  @UP1 ULDC.64 UR8, c[0x0][0xce0] ;  /* 0x0003380000081ab9 */ /* 0x000fe20000000a00 */
[----:B------:R-:W-:Y:S02]  /*1f220*/  UIMAD.WIDE UR10, UR41, 0x4, UR10 ;  /* 0x00000004290a78a5 */ /* 0x000fe4000f8e020a */
[----:B------:R-:W-:Y:S01]  /*1f230*/  PLOP3.LUT P1, PT, PT, PT, UP0, 0x80, 0x0 ;  /* 0x000000000000781c */ /* 0x000fe20003f2f008 */
[----:B------:R-:W-:-:S03]  /*1f240*/  @UP1 UIMAD.WIDE UR8, UR41, 0x4, UR8 ;  /* 0x00000004290818a5 */ /* 0x000fc6000f8e0208 */
[----:B------:R-:W-:Y:S02]  /*1f250*/  IMAD.U32 R2, RZ, RZ, UR10 ;  /* 0x0000000aff027e24 */ /* 0x000fe4000f8e00ff */
[----:B------:R-:W-:Y:S01]  /*1f260*/  IMAD.U32 R3, RZ, RZ, UR11 ;  /* 0x0000000bff037e24 */ /* 0x000fe2000f8e00ff */
[----:B--2---:R-:W-:Y:S02]  /*1f270*/  F2FP.BF16.F32.PACK_AB R136, R137, R136 ;  /* 0x000000888988723e */ /* 0x004fe400000010ff */
[----:B------:R-:W-:Y:S02]  /*1f280*/  F2FP.BF16.F32.PACK_AB R137, R139, R138 ;  /* 0x0000008a8b89723e */ /* 0x000fe400000010ff */
[----:B---3--:R-:W-:Y:S02]  /*1f290*/  F2FP.BF16.F32.PACK_AB R8, R9, R8 ;  /* 0x000000080908723e */ /* 0x008fe400000010ff */
[----:B------:R-:W-:Y:S02]  /*1f2a0*/  F2FP.BF16.F32.PACK_AB R9, R11, R10 ;  /* 0x0000000a0b09723e */ /* 0x000fe400000010ff */
[----:B----4-:R-:W-:-:S02]  /*1f2b0*/  F2FP.BF16.F32.PACK_AB R138, R5, R4 ;  /* 0x00000004058a723e */ /* 0x010fc400000010ff */
[----:B------:R-:W-:Y:S01]  /*1f2c0*/  F2FP.BF16.F32.PACK_AB R139, R7, R6 ;  /* 0x00000006078b723e */ /* 0x000fe200000010ff */
[----:B------:R-:W-:Y:S01]  /*1f2d0*/  BAR.SYNC.DEFER_BLOCKING 0x1, 0x100 ;  /* 0x0044000000007b1d */ /* 0x000fe20000010000 */
[----:B-----5:R-:W-:Y:S02]  /*1f2e0*/  F2FP.BF16.F32.PACK_AB R24, R25, R24 ;  /* 0x000000181918723e */ /* 0x020fe400000010ff */
        /* <DEDUP_REMOVED lines=33> */
[----:B------:R-:W-:-:S03]  /*1f500*/  F2FP.BF16.F32.PACK_AB R74, R77, R76 ;  /* 0x0000004c4d4a723e */ /* 0x000fc600000010ff */
[----:B------:R1:W-:Y:S01]  /*1f510*/  STSM.16.M88.4 [R237], R40 ;  /* 0x00000028ed007844 */ /* 0x0003e20000000200 */
[----:B------:R-:W-:Y:S02]  /*1f520*/  F2FP.BF16.F32.PACK_AB R75, R79, R78 ;  /* 0x0000004e4f4b723e */ /* 0x000fe400000010ff */
[----:B------:R-:W-:Y:S01]  /*1f530*/  F2FP.BF16.F32.PACK_AB R88, R89, R88 ;  /* 0x000000585958723e */ /* 0x000fe200000010ff */
[----:B------:R1:W-:Y:S01]  /*1f540*/  STSM.16.M88.4 [R236], R48 ;  /* 0x00000030ec007844 */ /* 0x0003e20000000200 */
        /* <DEDUP_REMOVED lines=27> */
[----:B------:R-:W-:Y:S01]  /*1f700*/  F2FP.BF16.F32.PACK_AB R123, R127, R126 ;  /* 0x0000007e7f7b723e */ /* 0x000fe200000010ff */
[----:B------:R1:W-:Y:S01]  /*1f710*/  STSM.16.M88.4 [R225], R96 ;  /* 0x00000060e1007844 */ /* 0x0003e20000000200 */
[----:B------:R-:W-:-:S02]  /*1f720*/  F2FP.BF16.F32.PACK_AB R130, R133, R132 ;  /* 0x000000848582723e */ /* 0x000fc400000010ff */
[----:B------:R-:W-:Y:S01]  /*1f730*/  F2FP.BF16.F32.PACK_AB R131, R135, R134 ;  /* 0x000000868783723e */ /* 0x000fe200000010ff */
[----:B------:R1:W-:Y:S04]  /*1f740*/  STSM.16.M88.4 [R224], R104 ;  /* 0x00000068e0007844 */ /* 0x0003e80000000200 */
[----:B------:R1:W-:Y:S04]  /*1f750*/  STSM.16.M88.4 [R223], R112 ;  /* 0x00000070df007844 */ /* 0x0003e80000000200 */
[----:B------:R1:W-:Y:S04]  /*1f760*/  STSM.16.M88.4 [R222], R120 ;  /* 0x00000078de007844 */ /* 0x0003e80000000200 */
[----:B------:R1:W-:Y:S01]  /*1f770*/  STSM.16.M88.4 [R221], R128 ;  /* 0x00000080dd007844 */ /* 0x0003e20000000200 */
[----:B------:R-:W-:Y:S01]  /*1f780*/  BAR.SYNC.DEFER_BLOCKING 0x1, 0x100 ;  /* 0x0044000000007b1d */ /* 0x000fe20000010000 */
[----:B------:R-:W-:-:S02]  /*1f790*/  IMAD.U32 R4, RZ, RZ, UR8 ;  /* 0x00000008ff047e24 */ /* 0x000fc4000f8e00ff */
[----:B------:R-:W-:-:S05]  /*1f7a0*/  IMAD.U32 R5, RZ, RZ, UR9 ;  /* 0x00000009ff057e24 */ /* 0x000fca000f8e00ff */
[----:B------:R-:W2:Y:S04]  /*1f7b0*/  @P2 LDG.E R4, desc[UR54][R4.64] ;  /* 0x0000003604042981 */ /* 0x000ea8000c1e1900 */
[----:B0-----:R-:W3:Y:S01]  /*1f7c0*/  @P1 LDG.E R0, desc[UR54][R2.64] ;  /* 0x0000003602001981 */ /* 0x001ee2000c1e1900 */
[----:B------:R-:W-:Y:S01]  /*1f7d0*/  IMAD.U32 R7, RZ, RZ, UR40 ;  /* 0x00000028ff077e24 */ /* 0x000fe2000f8e00ff */
[----:B------:R-:W-:Y:S01]  /*1f7e0*/  ULDC UR12, c[0x0][0xb88] ;  /* 0x0002e200000c7ab9 */ /* 0x000fe20000000800 */
[----:B------:R-:W-:Y:S02]  /*1f7f0*/  UMOV UR4, URZ ;  /* 0x0000003f00047c82 */ /* 0x000fe40008000000 */
[----:B------:R-:W-:Y:S01]  /*1f800*/  IMAD R7, R7, 0x80, R198 ;  /* 0x0000008007077824 */ /* 0x000fe200078e02c6 */
[----:B------:R-:W-:-:S03]  /*1f810*/  LOP3.LUT P0, RZ, R206, 0x3, RZ, 0xc0, !PT ;  /* 0x00000003ceff7812 */ /* 0x000fc6000780c0ff */
[----:B------:R-:W-:Y:S01]  /*1f820*/  VIADD R6, R7, 0x8 ;  /* 0x0000000807067836 */ /* 0x000fe20000000000 */
[----:B--2---:R-:W-:Y:S02]  /*1f830*/  @P2 R2UR UR12, R4 ;  /* 0x00000000040c22ca */ /* 0x004fe400000e0000 */
[----:B---3--:R-:W-:Y:S01]  /*1f840*/  @P1 R2UR UR4, R0 ;  /* 0x00000000000412ca */ /* 0x008fe200000e0000 */
[----:B-1----:R-:W-:-:S14]  /*1f850*/  @P2 BRA `(.L_x_9776) ;  /* 0x0000000000182947 */ /* 0x002fdc0003800000 */
[----:B------:R-:W-:Y:S05]  /*1f860*/  @!P1 BRA `(.L_x_9776) ;  /* 0x0000000000149947 */ /* 0x000fea0003800000 */
[----:B------:R-:W2:Y:S04]  /*1f870*/  LDG.E R4, desc[UR54][R2.64] ;  /* 0x0000003602047981 */ /* 0x000ea8000c1e1900 */
[----:B------:R-:W3:Y:S01]  /*1f880*/  LDG.E R0, desc[UR54][R2.64+0x4] ;  /* 0x0000043602007981 */ /* 0x000ee2000c1e1900 */
[----:B--2---:R-:W-:Y:S02]  /*1f890*/  R2UR UR8, R4 ;  /* 0x00000000040872ca */ /* 0x004fe400000e0000 */
[----:B---3--:R-:W-:-:S13]  /*1f8a0*/  R2UR UR12, R0 ;  /* 0x00000000000c72ca */ /* 0x008fda00000e0000 */
[----:B------:R-:W-:-:S12]  /*1f8b0*/  UIADD3 UR12, -UR8, UR12, URZ ;  /* 0x0000000c080c7290 */ /* 0x000fd8000fffe13f */
.L_x_9776:
[----:B------:R-:W-:Y:S01]  /*1f8c0*/  ISETP.GE.OR P1, PT, R7, UR12, P0 ;  /* 0x0000000c07007c0c */ /* 0x000fe20008726670 */
[----:B------:R-:W-:Y:S01]  /*1f8d0*/  USHF.R.S32.HI UR11, URZ, 0x1f, UR4 ;  /* 0x0000001f3f0b7899 */ /* 0x000fe20008011404 */
[----:B------:R-:W-:Y:S01]  /*1f8e0*/  ISETP.GE.OR P0, PT, R6, UR12, P0 ;  /* 0x0000000c06007c0c */ /* 0x000fe20008706670 */
[----:B------:R-:W-:Y:S01]  /*1f8f0*/  USHF.R.S32.HI UR16, URZ, 0x1f, UR39 ;  /* 0x0000001f3f107899 */ /* 0x000fe20008011427 */
[----:B------:R-:W-:-:S09]  /*1f900*/  ULDC.64 UR14, c[0x0][0xc70] ;  /* 0x00031c00000e7ab9 */ /* 0x000fd20000000a00 */
[----:B------:R-:W2:Y:S04]  /*1f910*/  @!P1 LDL R3, [R1+0x440] ;  /* 0x0004400001039983 */ /* 0x000ea80000100800 */
[----:B------:R-:W3:Y:S01]  /*1f920*/  @!P0 LDL R2, [R1+0x444] ;  /* 0x0004440001028983 */ /* 0x000ee20000100800 */
[----:B------:R-:W-:Y:S01]  /*1f930*/  UMOV UR10, UR4 ;  /* 0x00000004000a7c82 */ /* 0x000fe20008000000 */
[----:B------:R-:W-:Y:S01]  /*1f940*/  UIMAD UR13, UR16, UR14, URZ ;  /* 0x0000000e100d72a4 */ /* 0x000fe2000f8e023f */
[----:B------:R-:W-:Y:S01]  /*1f950*/  IMAD R0, R192, 0x40, R186 ;  /* 0x00000040c0007824 */ /* 0x000fe200078e02ba */
[----:B------:R-:W-:Y:S01]  /*1f960*/  UIMAD.WIDE.U32 UR8, UR39, UR14, UR10 ;  /* 0x0000000e270872a5 */ /* 0x000fe2000f8e000a */
[----:B------:R-:W-:Y:S01]  /*1f970*/  IMAD.MOV.U32 R5, RZ, RZ, 0x2 ;  /* 0x00000002ff057424 */ /* 0x000fe200078e00ff */
[----:B------:R-:W-:-:S02]  /*1f980*/  USHF.R.S32.HI UR10, URZ, 0x1f, UR41 ;  /* 0x0000001f3f0a7899 */ /* 0x000fc40008011429 */
[----:B------:R-:W-:Y:S01]  /*1f990*/  UIMAD UR13, UR39, UR15, UR13 ;  /* 0x0000000f270d72a4 */ /* 0x000fe2000f8e020d */
[----:B------:R-:W-:Y:S01]  /*1f9a0*/  IMAD.WIDE R4, R0, R5, UR36 ;  /* 0x0000002400047e25 */ /* 0x000fe2000f8e0205 */
[----:B------:R-:W-:Y:S01]  /*1f9b0*/  USEL UR17, UR10, URZ, !UP0 ;  /* 0x0000003f0a117287 */ /* 0x000fe2000c000000 */
[----:B------:R-:W-:Y:S01]  /*1f9c0*/  SHF.R.S32.HI R0, RZ, 0x1f, R7 ;  /* 0x0000001fff007819 */ /* 0x000fe20000011407 */
[----:B------:R-:W-:Y:S01]  /*1f9d0*/  ULDC.64 UR14, c[0x0][0xc78] ;  /* 0x00031e00000e7ab9 */ /* 0x000fe20000000a00 */
[----:B------:R-:W-:Y:S01]  /*1f9e0*/  USEL UR18, UR41, URZ, !UP0 ;  /* 0x0000003f29127287 */ /* 0x000fe2000c000000 */
[C---:B------:R-:W-:Y:S01]  /*1f9f0*/  IADD3 R9, P5, R4.reuse, 0x1000, RZ ;  /* 0x0000100004097810 */ /* 0x040fe20007fbe0ff */
[----:B------:R-:W-:Y:S01]  /*1fa00*/  UIMAD UR10, UR17, UR14, URZ ;  /* 0x0000000e110a72a4 */ /* 0x000fe2000f8e023f */
[C---:B------:R-:W-:Y:S01]  /*1fa10*/  IADD3 R13, P2, R4.reuse, 0x2000, RZ ;  /* 0x00002000040d7810 */ /* 0x040fe20007f5e0ff */
[----:B------:R-:W-:Y:S01]  /*1fa20*/  UIADD3 UR9, UR9, UR13, URZ ;  /* 0x0000000d09097290 */ /* 0x000fe2000fffe03f */
[C---:B------:R-:W-:Y:S01]  /*1fa30*/  IADD3 R25, P4, R4.reuse, 0x3000, RZ ;  /* 0x0000300004197810 */ /* 0x040fe20007f9e0ff */
[----:B------:R-:W-:Y:S01]  /*1fa40*/  UIMAD UR10, UR18, UR15, UR10 ;  /* 0x0000000f120a72a4 */ /* 0x000fe2000f8e020a */
[----:B------:R-:W-:Y:S01]  /*1fa50*/  IADD3 R33, P6, R4, 0x5000, RZ ;  /* 0x0000500004217810 */ /* 0x000fe20007fde0ff */
[----:B------:R-:W-:Y:S01]  /*1fa60*/  UIMAD.WIDE.U32 UR8, UR18, UR14, UR8 ;  /* 0x0000000e120872a5 */ /* 0x000fe2000f8e0008 */
[----:B------:R-:W-:-:S02]  /*1fa70*/  LOP3.LUT R8, R9, 0x380, RZ, 0xc0, !PT ;  /* 0x0000038009087812 */ /* 0x000fc400078ec0ff */
[----:B------:R-:W-:Y:S01]  /*1fa80*/  LOP3.LUT R12, R13, 0x380, RZ, 0xc0, !PT ;  /* 0x000003800d0c7812 */ /* 0x000fe200078ec0ff */
[----:B------:R-:W-:Y:S01]  /*1fa90*/  IMAD.U32 R11, RZ, RZ, UR10 ;  /* 0x0000000aff0b7e24 */ /* 0x000fe2000f8e00ff */
[----:B------:R-:W-:Y:S01]  /*1faa0*/  LOP3.LUT R24, R25, 0x380, RZ, 0xc0, !PT ;  /* 0x0000038019187812 */ /* 0x000fe200078ec0ff */
[----:B------:R-:W-:Y:S01]  /*1fab0*/  ULDC.64 UR14, c[0x0][0xba0] ;  /* 0x0002e800000e7ab9 */ /* 0x000fe20000000a00 */
[----:B------:R-:W-:Y:S02]  /*1fac0*/  IADD3 R6, P3, R7, UR8, RZ ;  /* 0x0000000807067c10 */ /* 0x000fe4000ff7e0ff */
[----:B------:R-:W-:Y:S02]  /*1fad0*/  LOP3.LUT R32, R33, 0x380, RZ, 0xc0, !PT ;  /* 0x0000038021207812 */ /* 0x000fe400078ec0ff */
[----:B------:R-:W-:Y:S01]  /*1fae0*/  IADD3.X R7, R0, UR9, R11, P3, !PT ;  /* 0x0000000900077c10 */ /* 0x000fe20009ffe40b */
[----:B------:R-:W-:Y:S01]  /*1faf0*/  ULDC.64 UR8, c[0x0][0xc40] ;  /* 0x0003100000087ab9 */ /* 0x000fe20000000a00 */
[----:B------:R-:W-:-:S02]  /*1fb00*/  SHF.R.U64 R8, R8, 0x3, RZ ;  /* 0x0000000308087819 */ /* 0x000fc400000012ff */
[----:B------:R-:W-:Y:S02]  /*1fb10*/  LEA R20, P3, R6, UR8, 0x2 ;  /* 0x0000000806147c11 */ /* 0x000fe4000f8610ff */
[----:B------:R-:W-:Y:S02]  /*1fb20*/  SHF.R.U64 R12, R12, 0x3, RZ ;  /* 0x000000030c0c7819 */ /* 0x000fe400000012ff */
[----:B------:R-:W-:Y:S02]  /*1fb30*/  LEA.HI.X R21, R6, UR9, R7, 0x2, P3 ;  /* 0x0000000906157c11 */ /* 0x000fe400098f1407 */
[----:B------:R-:W-:Y:S02]  /*1fb40*/  IADD3 R29, P3, R4, 0x4000, RZ ;  /* 0x00004000041d7810 */ /* 0x000fe40007f7e0ff */
[----:B------:R-:W-:Y:S02]  /*1fb50*/  SHF.R.U64 R24, R24, 0x3, RZ ;  /* 0x0000000318187819 */ /* 0x000fe400000012ff */
[----:B------:R-:W-:-:S02]  /*1fb60*/  LOP3.LUT R28, R29, 0x380, RZ, 0xc0, !PT ;  /* 0x000003801d1c7812 */ /* 0x000fc400078ec0ff */
        /* <DEDUP_REMOVED lines=21> */
[----:B------:R-:W-:Y:S02]  /*1fcc0*/  LOP3.LUT R52, R53, 0x380, RZ, 0xc0, !PT ;  /* 0x0000038035347812 */ /* 0x000fe400078ec0ff */
        /* <DEDUP_REMOVED lines=22> */
[----:B------:R-:W-:Y:S01]  /*1fe30*/  LOP3.LUT R11, R4, 0x380, RZ, 0xc0, !PT ;  /* 0x00000380040b7812 */ /* 0x000fe200078ec0ff */
[----:B------:R-:W-:Y:S01]  /*1fe40*/  UIMAD UR8, UR11, UR14, URZ ;  /* 0x0000000e0b0872a4 */ /* 0x000fe2000f8e023f */
[----:B------:R-:W-:Y:S01]  /*1fe50*/  LOP3.LUT R64, R65, 0x380, RZ, 0xc0, !PT ;  /* 0x0000038041407812 */ /* 0x000fe200078ec0ff */
[----:B------:R-:W-:Y:S01]  /*1fe60*/  IMAD.X R73, RZ, RZ, R5, P6 ;  /* 0x000000ffff497224 */ /* 0x000fe200030e0605 */
[----:B------:R-:W-:Y:S01]  /*1fe70*/  LOP3.LUT R68, R69, 0x380, RZ, 0xc0, !PT ;  /* 0x0000038045447812 */ /* 0x000fe200078ec0ff */
[----:B------:R-:W-:Y:S01]  /*1fe80*/  ULDC.64 UR10, c[0x0][0xbe0] ;  /* 0x0002f800000a7ab9 */ /* 0x000fe20000000a00 */
[----:B------:R-:W-:Y:S02]  /*1fe90*/  LOP3.LUT R0, R7, 0x380, RZ, 0xc0, !PT ;  /* 0x0000038007007812 */ /* 0x000fe400078ec0ff */
[----:B------:R-:W-:Y:S02]  /*1fea0*/  SHF.R.U64 R56, R56, 0x3, RZ ;  /* 0x0000000338387819 */ /* 0x000fe400000012ff */
[----:B------:R-:W-:-:S02]  /*1feb0*/  SHF.R.U64 R60, R60, 0x3, RZ ;  /* 0x000000033c3c7819 */ /* 0x000fc400000012ff */
        /* <DEDUP_REMOVED lines=14> */
[----:B------:R-:W-:Y:S01]  /*1ffa0*/  SHF.R.S32.HI R187, RZ, 0x1f, R186 ;  /* 0x0000001fffbb7819 */ /* 0x000fe200000114ba */
[----:B------:R-:W-:Y:S01]  /*1ffb0*/  UIMAD UR8, UR4, UR15, UR8 ;  /* 0x0000000f040872a4 */ /* 0x000fe2000f8e0208 */
[----:B------:R-:W-:Y:S01]  /*1ffc0*/  IMAD.U32 R19, RZ, RZ, UR10 ;  /* 0x0000000aff137e24 */ /* 0x000fe2000f8e00ff */
[----:B------:R-:W-:Y:S01]  /*1ffd0*/  UIMAD UR12, UR40, -0x80, UR12 ;  /* 0xffffff80280c78a4 */ /* 0x000fe2000f8e020c */
[----:B------:R-:W-:-:S05]  /*1ffe0*/  VIADD R0, R192, 0x20 ;  /* 0x00000020c0007836 */ /* 0x000fca0000000000 */
[----:B------:R-:W-:Y:S02]  /*1fff0*/  ISETP.GE.AND P3, PT, R192, UR12, PT ;  /* 0x0000000cc0007c0c */ /* 0x000fe4000bf66270 */
[----:B------:R-:W-:Y:S01]  /*20000*/  SHF.R.S32.HI R193, RZ, 0x1f, R192 ;  /* 0x0000001fffc17819 */ /* 0x000fe200000114c0 */
[----:B------:R-:W-:Y:S01]  /*20010*/  BSSY B1, `(.L_x_9777) ;  /* 0x0000047000017945 */ /* 0x000fe20003800000 */
[----:B--2---:R0:W-:Y:S04]  /*20020*/  @!P1 STG.E desc[UR54][R20.64], R3 ;  /* 0x0000000314009986 */ /* 0x0041e8000c101936 */
[----:B---3--:R1:W-:Y:S04]  /*20030*/  @!P0 STG.E desc[UR54][R20.64+0x20], R2 ;  /* 0x0000200214008986 */ /* 0x0083e8000c101936 */
[----:B------:R-:W5:Y:S01]  /*20040*/  LD.E.128 R4, desc[UR54][R4.64] ;  /* 0x0000003604047980 */ /* 0x000f62000c101d00 */
[----:B0-----:R-:W-:-:S03]  /*20050*/  IMAD.U32 R3, RZ, RZ, UR14 ;  /* 0x0000000eff037e24 */ /* 0x001fc6000f8e00ff */
[----:B------:R-:W5:Y:S01]  /*20060*/  LD.E.128 R8, desc[UR54][R8.64] ;  /* 0x0000003608087980 */ /* 0x000f62000c101d00 */
[----:B-1----:R-:W-:-:S03]  /*20070*/  IMAD.WIDE.U32 R2, R3, UR4, R186 ;  /* 0x0000000403027c25 */ /* 0x002fc6000f8e00ba */
[----:B------:R-:W5:Y:S01]  /*20080*/  LD.E.128 R12, desc[UR54][R12.64] ;  /* 0x000000360c0c7980 */ /* 0x000f62000c101d00 */
[----:B------:R-:W-:-:S03]  /*20090*/  UIMAD UR4, UR16, UR10, URZ ;  /* 0x0000000a100472a4 */ /* 0x000fc6000f8e023f */
[----:B------:R-:W5:Y:S01]  /*200a0*/  LD.E.128 R24, desc[UR54][R24.64] ;  /* 0x0000003618187980 */ /* 0x000f62000c101d00 */
[----:B------:R-:W-:-:S03]  /*200b0*/  VIADD R3, R3, UR8 ;  /* 0x0000000803037c36 */ /* 0x000fc60008000000 */
        /* <DEDUP_REMOVED lines=12> */
[----:B------:R-:W-:-:S02]  /*20180*/  UIMAD UR4, UR39, UR11, UR4 ;  /* 0x0000000b270472a4 */ /* 0x000fc4000f8e0204 */
[----:B------:R-:W-:Y:S01]  /*20190*/  IMAD.WIDE.U32 R2, R19, UR39, R2 ;  /* 0x0000002713027c25 */ /* 0x000fe2000f8e0002 */
[----:B------:R-:W-:Y:S01]  /*201a0*/  ISETP.GE.AND P0, PT, R0, UR12, PT ;  /* 0x0000000c00007c0c */ /* 0x000fe2000bf06270 */
[----:B------:R-:W-:Y:S01]  /*201b0*/  @!PT LDS RZ, [RZ] ;  /* 0x00000000fffff984 */ /* 0x000fe20000000800 */
[----:B------:R-:W-:Y:S01]  /*201c0*/  @!PT LDS RZ, [RZ] ;  /* 0x00000000fffff984 */ /* 0x000fe20000000800 */
[----:B------:R-:W-:Y:S01]  /*201d0*/  @!PT LDS RZ, [RZ] ;  /* 0x00000000fffff984 */ /* 0x000fe20000000800 */
[----:B------:R-:W-:Y:S01]  /*201e0*/  @!PT LDS RZ, [RZ] ;  /* 0x00000000fffff984 */ /* 0x000fe20000000800 */
[----:B------:R0:W-:Y:S06]  /*201f0*/  MEMBAR.ALL.CTA ;  /* 0x0000000000007992 */ /* 0x0001ec0000008000 */
[----:B0-----:R-:W0:Y:S01]  /*20200*/  FENCE.VIEW.ASYNC.S ;  /* 0x00000000000073c6 */ /* 0x001e220000000000 */
[----:B------:R-:W-:Y:S01]  /*20210*/  ULDC.64 UR10, c[0x0][0xbe8] ;  /* 0x0002fa00000a7ab9 */ /* 0x000fe20000000a00 */
[C---:B------:R-:W-:Y:S01]  /*20220*/  VIADD R19, R192.reuse, 0x40 ;  /* 0x00000040c0137836 */ /* 0x040fe20000000000 */
[----:B------:R-:W-:Y:S01]  /*20230*/  UIMAD UR8, UR17, UR10, URZ ;  /* 0x0000000a110872a4 */ /* 0x000fe2000f8e023f */
[----:B------:R-:W-:Y:S01]  /*20240*/  VIADD R3, R3, UR4 ;  /* 0x0000000403037c36 */ /* 0x000fe20008000000 */
[----:B------:R-:W-:Y:S01]  /*20250*/  UIADD3 UR4, UR44, 0x32420, URZ ;  /* 0x000324202c047890 */ /* 0x000fe2000fffe03f */
[----:B------:R-:W-:Y:S01]  /*20260*/  IMAD.U32 R77, RZ, RZ, UR10 ;  /* 0x0000000aff4d7e24 */ /* 0x000fe2000f8e00ff */
[----:B------:R-:W-:Y:S01]  /*20270*/  UIMAD UR8, UR18, UR11, UR8 ;  /* 0x0000000b120872a4 */ /* 0x000fe2000f8e0208 */
[----:B------:R-:W-:Y:S01]  /*20280*/  VIADD R0, R192, 0x60 ;  /* 0x00000060c0007836 */ /* 0x000fe20000000000 */
[----:B------:R-:W-:Y:S01]  /*20290*/  UPRMT UR4, URZ, 0x654, UR4 ;  /* 0x000006543f047896 */ /* 0x000fe20008000004 */
[----:B------:R-:W-:Y:S01]  /*202a0*/  IMAD.WIDE.U32 R76, R77, UR18, R2 ;  /* 0x000000124d4c7c25 */ /* 0x000fe2000f8e0002 */
[----:B------:R-:W-:-:S02]  /*202b0*/  ISETP.GE.AND P1, PT, R19, UR12, PT ;  /* 0x0000000c13007c0c */ /* 0x000fc4000bf26270 */
[----:B------:R-:W-:Y:S01]  /*202c0*/  ISETP.GE.AND P2, PT, R0, UR12, PT ;  /* 0x0000000c00007c0c */ /* 0x000fe2000bf46270 */
[----:B------:R-:W-:Y:S02]  /*202d0*/  IMAD.U32 R21, RZ, RZ, UR40 ;  /* 0x00000028ff157e24 */ /* 0x000fe4000f8e00ff */
[----:B------:R-:W-:Y:S02]  /*202e0*/  VIADD R81, R77, UR8 ;  /* 0x000000084d517c36 */ /* 0x000fe40008000000 */
[----:B------:R-:W-:Y:S01]  /*202f0*/  IMAD.WIDE R20, R21, 0x80, R192 ;  /* 0x0000008015147825 */ /* 0x000fe200078e02c0 */
[----:B0-----:R-:W-:Y:S01]  /*20300*/  SYNCS.ARRIVE.TRANS64.RED.A1T0 RZ, [UR4], RZ ;  /* 0x000000ffffff79a7 */ /* 0x001fe20008100404 */
[----:B------:R-:W-:Y:S06]  /*20310*/  @P3 BRA `(.L_x_9778) ;  /* 0x0000000000583947 */ /* 0x000fec0003800000 */
        /* <DEDUP_REMOVED lines=22> */
.L_x_9778:
[----:B------:R-:W-:Y:S05]  /*20480*/  BSYNC B1 ;  /* 0x0000000000017941 */ /* 0x000fea0003800000 */
.L_x_9777:
[----:B------:R-:W-:Y:S04]  /*20490*/  BSSY B1, `(.L_x_9779) ;  /* 0x000001a000017945 */ /* 0x000fe80003800000 */
[----:B------:R-:W-:Y:S05]  /*204a0*/  @P0 BRA `(.L_x_9780) ;  /* 0x0000000000600947 */ /* 0x000fea0003800000 */
[----:B0----5:R-:W-:Y:S01]  /*204b0*/  IADD3 R5, P0, R20, 0x20, RZ ;  /* 0x0000002014057810 */ /* 0x021fe20007f1e0ff */
        /* <DEDUP_REMOVED lines=23> */
.L_x_9780:
[----:B------:R-:W-:Y:S05]  /*20630*/  BSYNC B1 ;  /* 0x0000000000017941 */ /* 0x000fea0003800000 */
.L_x_9779:
[----:B------:R-:W-:Y:S04]  /*20640*/  BSSY B1, `(.L_x_9781) ;  /* 0x000001a000017945 */ /* 0x000fe80003800000 */
[----:B------:R-:W-:Y:S05]  /*20650*/  @P1 BRA `(.L_x_9782) ;  /* 0x0000000000601947 */ /* 0x000fea0003800000 */
[----:B01---5:R-:W-:Y:S01]  /*20660*/  IADD3 R5, P0, R20, 0x40, RZ ;  /* 0x0000004014057810 */ /* 0x023fe20007f1e0ff */
        /* <DEDUP_REMOVED lines=23> */
.L_x_9782:
[----:B------:R-:W-:Y:S05]  /*207e0*/  BSYNC B1 ;  /* 0x0000000000017941 */ /* 0x000fea0003800000 */
.L_x_9781:
[----:B------:R-:W-:Y:S05]  /*207f0*/  @P2 BRA `(.L_x_9783) ;  /* 0x0000000c00782947 */ /* 0x000fea0003800000 */
[----:B012--5:R-:W-:Y:S01]  /*20800*/  IADD3 R5, P0, R20, 0x60, RZ ;  /* 0x0000006014057810 */ /* 0x027fe20007f1e0ff */
        /* <DEDUP_REMOVED lines=25> */
.L_x_9775:
[----:B------:R-:W-:Y:S02]  /*209a0*/  ULDC.64 UR8, c[0x0][0xce0] ;  /* 0x0003380000087ab9 */ /* 0x000fe40000000a00 */
        /* <DEDUP_REMOVED lines=12> */
[----:B------:R-:W-:-:S02]  /*20a70*/  IMAD.U32 R5, RZ, RZ, UR11 ;  /* 0x0000000bff057e24 */ /* 0x000fc4000f8e00ff */
[----:B------:R-:W-:-:S03]  /*20a80*/  IMAD.MOV.U32 R7, RZ, RZ, RZ ;  /* 0x000000ffff077224 */ /* 0x000fc600078e00ff */
[----:B------:R-:W2:Y:S01]  /*20a90*/  @P2 LDG.E R4, desc[UR54][R4.64] ;  /* 0x0000003604042981 */ /* 0x000ea2000c1e1900 */
[----:B------:R-:W-:Y:S02]  /*20aa0*/  IMAD.U32 R2, RZ, RZ, UR8 ;  /* 0x00000008ff027e24 */ /* 0x000fe4000f8e00ff */
[----:B------:R-:W-:-:S05]  /*20ab0*/  IMAD.U32 R3, RZ, RZ, UR9 ;  /* 0x00000009ff037e24 */ /* 0x000fca000f8e00ff */
[----:B------:R0:W5:Y:S01]  /*20ac0*/  @P1 LDG.E R7, desc[UR54][R2.64] ;  /* 0x0000003602071981 */ /* 0x000162000c1e1900 */
[----:B------:R-:W-:Y:S01]  /*20ad0*/  ULDC UR4, c[0x0][0xb88] ;  /* 0x0002e20000047ab9 */ /* 0x000fe20000000800 */
[----:B------:R-:W-:Y:S01]  /*20ae0*/  USHF.R.S32.HI UR10, URZ, 0x1f, UR39 ;  /* 0x0000001f3f0a7899 */ /* 0x000fe20008011427 */
[----:B------:R-:W-:Y:S02]  /*20af0*/  ISETP.GT.AND P0, PT, R195, 0x7f, PT ;  /* 0x0000007fc300780c */ /* 0x000fe40003f04270 */
[----:B--2---:R-:W-:Y:S01]  /*20b00*/  @P2 R2UR UR4, R4 ;  /* 0x00000000040422ca */ /* 0x004fe200000e0000 */
[----:B0-----:R-:W-:-:S14]  /*20b10*/  @P2 BRA `(.L_x_9784) ;  /* 0x0000000000182947 */ /* 0x001fdc0003800000 */
[----:B------:R-:W-:Y:S05]  /*20b20*/  @!P1 BRA `(.L_x_9784) ;  /* 0x0000000000149947 */ /* 0x000fea0003800000 */
[----:B------:R-:W2:Y:S04]  /*20b30*/  LDG.E R4, desc[UR54][R2.64] ;  /* 0x0000003602047981 */ /* 0x000ea8000c1e1900 */
[----:B------:R-:W3:Y:S01]  /*20b40*/  LDG.E R0, desc[UR54][R2.64+0x4] ;  /* 0x0000043602007981 */ /* 0x000ee2000c1e1900 */
[----:B--2---:R-:W-:Y:S02]  /*20b50*/  R2UR UR8, R4 ;  /* 0x00000000040872ca */ /* 0x004fe400000e0000 */
[----:B---3--:R-:W-:-:S13]  /*20b60*/  R2UR UR4, R0 ;  /* 0x00000000000472ca */ /* 0x008fda00000e0000 */
[----:B------:R-:W-:-:S12]  /*20b70*/  UIADD3 UR4, -UR8, UR4, URZ ;  /* 0x0000000408047290 */ /* 0x000fd8000fffe13f */
.L_x_9784:
[----:B------:R-:W-:Y:S01]  /*20b80*/  USHF.R.S32.HI UR8, URZ, 0x1f, UR41 ;  /* 0x0000001f3f087899 */ /* 0x000fe20008011429 */
[----:B------:R-:W-:Y:S01]  /*20b90*/  BSSY B1, `(.L_x_9785) ;  /* 0x000001f000017945 */ /* 0x000fe20003800000 */
[----:B------:R-:W-:Y:S01]  /*20ba0*/  USEL UR12, UR41, URZ, !UP0 ;  /* 0x0000003f290c7287 */ /* 0x000fe2000c000000 */
[----:B------:R-:W-:Y:S01]  /*20bb0*/  SHF.R.S32.HI R187, RZ, 0x1f, R186 ;  /* 0x0000001fffbb7819 */ /* 0x000fe200000114ba */
[----:B------:R-:W-:Y:S01]  /*20bc0*/  USEL UR11, UR8, URZ, !UP0 ;  /* 0x0000003f080b7287 */ /* 0x000fe2000c000000 */
[----:B-----5:R-:W-:Y:S01]  /*20bd0*/  SHF.R.S32.HI R6, RZ, 0x1f, R7 ;  /* 0x0000001fff067819 */ /* 0x020fe20000011407 */
[----:B------:R-:W-:Y:S10]  /*20be0*/  @P0 BRA `(.L_x_9786) ;  /* 0x0000000000640947 */ /* 0x000ff40003800000 */
        /* <DEDUP_REMOVED lines=25> */
.L_x_9786:
[----:B------:R-:W-:Y:S05]  /*20d80*/  BSYNC B1 ;  /* 0x0000000000017941 */ /* 0x000fea0003800000 */
.L_x_9785:
[----:B------:R-:W-:Y:S01]  /*20d90*/  ULDC.64 UR8, c[0x0][0xba0] ;  /* 0x0002e80000087ab9 */ /* 0x000fe20000000a00 */
[----:B------:R-:W-:Y:S01]  /*20da0*/  ULDC.64 UR14, c[0x0][0xbe0] ;  /* 0x0002f800000e7ab9 */ /* 0x000fe20000000a00 */
[----:B------:R-:W-:Y:S01]  /*20db0*/  IMAD R0, R6, UR8, RZ ;  /* 0x0000000806007c24 */ /* 0x000fe2000f8e02ff */
[----:B------:R-:W-:Y:S01]  /*20dc0*/  BSSY B1, `(.L_x_9787) ;  /* 0x0000031000017945 */ /* 0x000fe20003800000 */
[----:B0-----:R-:W-:Y:S01]  /*20dd0*/  IMAD.WIDE.U32 R2, R7, UR8, R186 ;  /* 0x0000000807027c25 */ /* 0x001fe2000f8e00ba */
        /* <DEDUP_REMOVED lines=11> */
[----:B------:R-:W-:Y:S01]  /*20e90*/  VIADD R4, R192, 0x40 ;  /* 0x00000040c0047836 */ /* 0x000fe20000000000 */
[----:B------:R-:W-:Y:S01]  /*20ea0*/  UIMAD UR4, UR12, UR15, UR4 ;  /* 0x0000000f0c0472a4 */ /* 0x000fe2000f8e0204 */
[----:B------:R-:W-:Y:S02]  /*20eb0*/  VIADD R3, R3, UR8 ;  /* 0x0000000803037c36 */ /* 0x000fe40008000000 */
        /* <DEDUP_REMOVED lines=33> */
.L_x_9788:
[----:B------:R-:W-:Y:S05]  /*210d0*/  BSYNC B1 ;  /* 0x0000000000017941 */ /* 0x000fea0003800000 */
.L_x_9787:
[----:B------:R-:W-:Y:S01]  /*210e0*/  BSSY B1, `(.L_x_9789) ;  /* 0x000001b000017945 */ /* 0x000fe20003800000 */
[----:B------:R-:W-:-:S03]  /*210f0*/  ISETP.GE.AND P2, PT, R10, UR9, PT ;  /* 0x000000090a007c0c */ /* 0x000fc6000bf46270 */
[----:B------:R-:W-:Y:S10]  /*21100*/  @P1 BRA `(.L_x_9790) ;  /* 0x0000000000601947 */ /* 0x000ff40003800000 */
[----:B0-----:R-:W-:Y:S01]  /*21110*/  IADD3 R9, P1, R6, 0x20, RZ ;  /* 0x0000002006097810 */ /* 0x001fe20007f3e0ff */
        /* <DEDUP_REMOVED lines=23> */
.L_x_9790:
[----:B------:R-:W-:Y:S05]  /*21290*/  BSYNC B1 ;  /* 0x0000000000017941 */ /* 0x000fea0003800000 */
.L_x_9789:
[----:B------:R-:W-:Y:S04]  /*212a0*/  BSSY B1, `(.L_x_9791) ;  /* 0x000001a000017945 */ /* 0x000fe80003800000 */
[----:B------:R-:W-:Y:S05]  /*212b0*/  @P0 BRA `(.L_x_9792) ;  /* 0x0000000000600947 */ /* 0x000fea0003800000 */
[----:B01----:R-:W-:Y:S01]  /*212c0*/  IADD3 R9, P0, R6, 0x40, RZ ;  /* 0x0000004006097810 */ /* 0x003fe20007f1e0ff */
        /* <DEDUP_REMOVED lines=23> */
.L_x_9792:
[----:B------:R-:W-:Y:S05]  /*21440*/  BSYNC B1 ;  /* 0x0000000000017941 */ /* 0x000fea0003800000 */
.L_x_9791:
        /* <DEDUP_REMOVED lines=25> */
.L_x_9783:
[----:B------:R-:W-:Y:S05]  /*215e0*/  BSYNC B0 ;  /* 0x0000000000007941 */ /* 0x000fea0003800000 */
.L_x_9774:
[----:B------:R-:W-:Y:S02]  /*215f0*/  ULDC UR4, c[0x0][0xd14] ;  /* 0x0003450000047ab9 */ /* 0x000fe40000000800 */
[----:B------:R-:W-:-:S06]  /*21600*/  UISETP.GE.AND UP0, UPT, UR6, UR4, UPT ;  /* 0x000000040600728c */ /* 0x000fcc000bf06270 */
[----:B------:R-:W-:-:S13]  /*21610*/  PLOP3.LUT P0, PT, PT, PT, UP0, 0x80, 0x0 ;  /* 0x000000000000781c */ /* 0x000fda0003f0f008 */
[----:B------:R-:W-:Y:S05]  /*21620*/  @!P0 BRA `(.L_x_9793) ;  /* 0xfffffdfc00d08947 */ /* 0x000fea000383ffff */
[----:B------:R-:W-:Y:S05]  /*21630*/  EXIT ;  /* 0x000000000000794d */ /* 0x000fea0003800000 */
.L_x_9666:
[----:B------:R-:W-:-:S08]  /*21640*/  NOP ;  /* 0x0000000000007918 */ /* 0x000fd00000000000 */
[----:B----4-:R-:W0:-:S00]  /*21650*/  USETMAXREG.DEALLOC.CTAPOOL 0x18 ;  /* 0x00000018000079c8 */ /* 0x010e0000080e0500 */
[----:B0-----:R-:W-:-:S06]  /*21660*/  LOP3.LUT R0, R0, 0x3, RZ, 0xc0, !PT ;  /* 0x0000000300007812 */ /* 0x001fcc00078ec0ff */
[----:B------:R-:W0:Y:S02]  /*21670*/  SHFL.IDX PT, R0, R0, RZ, 0x1f ;  /* 0x00001fff00007589 */ /* 0x000e2400000e0000 */
[----:B0-----:R-:W-:-:S13]  /*21680*/  ISETP.NE.AND P0, PT, R0, RZ, PT ;  /* 0x000000ff0000720c */ /* 0x001fda0003f05270 */
[----:B------:R-:W-:Y:S05]  /*21690*/  @P0 EXIT ;  /* 0x000000000000094d */ /* 0x000fea0003800000 */
[----:B------:R-:W2:Y:S01]  /*216a0*/  LDL.LU R6, [R1+0x460] ;  /* 0x0004600001067983 */ /* 0x000ea20000300800 */
        /* <DEDUP_REMOVED lines=45> */
[----:B------:R2:W-:Y:S01]  /*21980*/  STL [R1+0x460], R6 ;  /* 0x0004600601007387 */ /* 0x0005e20000100800 */
        /* <DEDUP_REMOVED lines=9> */
.L_x_9798:
        /* <DEDUP_REMOVED lines=16> */
.L_x_9797:
[----:B------:R-:W-:Y:S05]  /*21b20*/  BSYNC B0 ;  /* 0x0000000000007941 */ /* 0x000fea0003800000 */
.L_x_9796:
        /* <DEDUP_REMOVED lines=25> */
.L_x_9794:
        /* <DEDUP_REMOVED lines=20> */
.L_x_9799:
        /* <DEDUP_REMOVED lines=56> */
.L_x_9795:
[----:B------:R-:W-:Y:S02]  /*22180*/  IMAD.MOV.U32 R17, RZ, RZ, RZ ;  /* 0x000000ffff117224 */ /* 0x000fe400078e00ff */
[----:B------:R-:W-:Y:S02]  /*22190*/  IMAD.U32 R16, RZ, RZ, UR6 ;  /* 0x00000006ff107e24 */ /* 0x000fe4000f8e00ff */
[----:B------:R-:W-:-:S07]  /*221a0*/  IMAD.MOV.U32 R18, RZ, RZ, RZ ;  /* 0x000000ffff127224 */ /* 0x000fce00078e00ff */
.L_x_9800:
[----:B------:R-:W1:Y:S01]  /*221b0*/  S2R R0, SR_TID.X ;  /* 0x0000000000007919 */ /* 0x000e620000002100 */
[----:B------:R-:W-:Y:S01]  /*221c0*/  UMOV UR50, URZ ;  /* 0x0000003f00327c82 */ /* 0x000fe20008000000 */
        /* <DEDUP_REMOVED lines=10> */
[----:B------:R1:W-:Y:S07]  /*22270*/  STL [R1+0x464], R0 ;  /* 0x0004640001007387 */ /* 0x0003ee0000100800 */
[----:B------:R-:W-:Y:S05]  /*22280*/  @P0 BRA `(.L_x_9801) ;  /* 0x0000004000280947 */ /* 0x000fea0003800000 */
[----:B-1----:R-:W-:Y:S01]  /*22290*/  IMAD.MOV.U32 R0, RZ, RZ, 0x1 ;  /* 0x00000001ff007424 */ /* 0x002fe200078e00ff */
[----:B------:R1:W-:Y:S01]  /*222a0*/  STL [R1+0x460], RZ ;  /* 0x000460ff01007387 */ /* 0x0003e20000100800 */
[----:B------:R-:W-:Y:S01]  /*222b0*/  ULDC UR49, c[0x0][0xc] ;  /* 0x0000030000317ab9 */ /* 0x000fe20000000800 */
[----:B------:R-:W-:Y:S01]  /*222c0*/  ULDC.64 UR52, c[0x0][0x198] ;  /* 0x0000660000347ab9 */ /* 0x000fe20000000a00 */
[----:B------:R-:W-:Y:S01]  /*222d0*/  UMOV UR50, URZ ;  /* 0x0000003f00327c82 */ /* 0x000fe20008000000 */
[----:B------:R1:W-:Y:S04]  /*222e0*/  STL [R1+0x464], R0 ;  /* 0x0004640001007387 */ /* 0x0003e80000100800 */
.L_x_9875:
[----:B------:R-:W-:Y:S05]  /*222f0*/  YIELD ;  /* 0x0000000000007946 */ /* 0x000fea0003800000 */
[----:B------:R-:W-:Y:S01]  /*22300*/  ULDC.64 UR4, c[0x0][0xb20] ;  /* 0x0002c80000047ab9 */ /* 0x000fe20000000a00 */
[----:B-1----:R-:W-:Y:S01]  /*22310*/  IMAD.MOV.U32 R0, RZ, RZ, RZ ;  /* 0x000000ffff007224 */ /* 0x002fe200078e00ff */
[----:B------:R-:W-:Y:S01]  /*22320*/  ISETP.NE.U32.AND P0, PT, RZ, UR4, PT ;  /* 0x00000004ff007c0c */ /* 0x000fe2000bf05070 */
[----:B------:R-:W-:Y:S01]  /*22330*/  IMAD.MOV.U32 R4, RZ, RZ, RZ ;  /* 0x000000ffff047224 */ /* 0x000fe200078e00ff */
        /* <DEDUP_REMOVED lines=21> */
[----:B------:R-:W-:Y:S01]  /*22490*/  USEL UR4, UR4, 0x1, UP0 ;  /* 0x0000000104047887 */ /* 0x000fe20008000000 */
[----:B------:R-:W-:-:S03]  /*224a0*/  ISETP.NE.U32.AND P0, PT, RZ, UR6, PT ;  /* 0x00000006ff007c0c */ /* 0x000fc6000bf05070 */
[----:B------:R-:W-:Y:S01]  /*224b0*/  UIMAD UR4, UR4, UR5, URZ ;  /* 0x00000005040472a4 */ /* 0x000fe2000f8e023f */
[----:B------:R-:W-:Y:S01]  /*224c0*/  ISETP.NE.AND.EX P0, PT, RZ, UR7, PT, P0 ;  /* 0x00000007ff007c0c */ /* 0x000fe2000bf05300 */
[----:B--2---:R1:W-:Y:S02]  /*224d0*/  STL [R1+0x47c], R4 ;  /* 0x00047c0401007387 */ /* 0x0043e40000100800 */
[----:B-1----:R-:W1:Y:S02]  /*224e0*/  @P1 LDC.64 R4, c[0x0][0xb10] ;  /* 0x0002c400ff041b82 */ /* 0x002e640000000a00 */
[----:B-1----:R-:W-:-:S05]  /*224f0*/  @P1 IMAD.WIDE R4, R19, 0x4, R4 ;  /* 0x0000000413041825 */ /* 0x002fca00078e0204 */
[----:B------:R1:W5:Y:S02]  /*22500*/  @P1 LDG.E R6, desc[UR54][R4.64] ;  /* 0x0000003604061981 */ /* 0x000364000c1e1900 */
[----:B-1----:R-:W-:Y:S01]  /*22510*/  IMAD.U32 R4, RZ, RZ, UR4 ;  /* 0x00000004ff047e24 */ /* 0x002fe2000f8e00ff */
[----:B------:R-:W-:Y:S06]  /*22520*/  @P1 BRA `(.L_x_9802) ;  /* 0x0000000000101947 */ /* 0x000fec0003800000 */
[----:B------:R-:W-:Y:S05]  /*22530*/  @!P2 BRA `(.L_x_9802) ;  /* 0x00000000000ca947 */ /* 0x000fea0003800000 */
[----:B------:R-:W2:Y:S04]  /*22540*/  LDG.E R5, desc[UR54][R2.64] ;  /* 0x0000003602057981 */ /* 0x000ea8000c1e1900 */
[----:B-----5:R-:W2:Y:S02]  /*22550*/  LDG.E R6, desc[UR54][R2.64+0x4] ;  /* 0x0000043602067981 */ /* 0x020ea4000c1e1900 */
[----:B--2---:R-:W-:-:S07]  /*22560*/  IMAD.IADD R6, R6, 0x1, -R5 ;  /* 0x0000000106067824 */ /* 0x004fce00078e0a05 */
.L_x_9802:
        /* <DEDUP_REMOVED lines=14> */
.L_x_9803:
[----:B------:R-:W-:Y:S05]  /*22650*/  @!P0 BRA `(.L_x_9804) ;  /* 0x00000000000c8947 */ /* 0x000fea0003800000 */
[----:B-1----:R-:W2:Y:S04]  /*22660*/  LDG.E R5, desc[UR54][R2.64] ;  /* 0x0000003602057981 */ /* 0x002ea8000c1e1900 */
[----:B------:R-:W2:Y:S02]  /*22670*/  LDG.E R4, desc[UR54][R2.64+0x4] ;  /* 0x0000043602047981 */ /* 0x000ea4000c1e1900 */
[----:B--2---:R-:W-:-:S07]  /*22680*/  IMAD.IADD R4, R4, 0x1, -R5 ;  /* 0x0000000104047824 */ /* 0x004fce00078e0a05 */
.L_x_9804:
        /* <DEDUP_REMOVED lines=18> */
.L_x_9807:
[----:B------:R-:W-:-:S13]  /*227b0*/  ISETP.NE.AND P1, PT, R3, 0x1, PT ;  /* 0x000000010300780c */ /* 0x000fda0003f25270 */
[----:B-1----:R-:W1:Y:S02]  /*227c0*/  @P1 LDC.64 R4, c[0x0][0xae0] ;  /* 0x0002b800ff041b82 */ /* 0x002e640000000a00 */
[----:B-1----:R-:W-:-:S05]  /*227d0*/  @P1 IMAD.HI.U32 R4, R0, R4, RZ ;  /* 0x0000000400041227 */ /* 0x002fca00078e00ff */
[----:B------:R-:W-:-:S07]  /*227e0*/  @P1 SHF.R.U32.HI R0, RZ, R5, R4 ;  /* 0x00000005ff001219 */ /* 0x000fce0000011604 */
.L_x_9808:
[----:B------:R-:W-:Y:S05]  /*227f0*/  BSYNC B0 ;  /* 0x0000000000007941 */ /* 0x000fea0003800000 */
.L_x_9806:
[----:B------:R-:W-:-:S05]  /*22800*/  IMAD R5, R0, R3, R3 ;  /* 0x0000000300057224 */ /* 0x000fca00078e0203 */
[----:B------:R-:W-:-:S07]  /*22810*/  VIMNMX R2, R2, R5, PT ;  /* 0x0000000502027248 */ /* 0x000fce0003fe0100 */
.L_x_9805:
[----:B------:R-:W-:Y:S01]  /*22820*/  VIADD R2, R2, 0x5f ;  /* 0x0000005f02027836 */ /* 0x000fe20000000000 */
[----:B------:R-:W-:Y:S01]  /*22830*/  ULDC UR4, c[0x0][0xad4] ;  /* 0x0002b50000047ab9 */ /* 0x000fe20000000800 */
[----:B------:R-:W-:Y:S02]  /*22840*/  VIADD R0, R7, 0x5f ;  /* 0x0000005f07007836 */ /* 0x000fe40000000000 */
[----:B------:R-:W-:-:S04]  /*22850*/  IMAD.HI R2, R2, 0x2aaaaaab, RZ ;  /* 0x2aaaaaab02027827 */ /* 0x000fc800078e02ff */
[----:B------:R-:W-:Y:S01]  /*22860*/  IMAD.HI R0, R0, 0x2aaaaaab, RZ ;  /* 0x2aaaaaab00007827 */ /* 0x000fe200078e02ff */
[----:B-1----:R-:W-:-:S03]  /*22870*/  SHF.R.U32.HI R5, RZ, 0x1f, R2 ;  /* 0x0000001fff057819 */ /* 0x002fc60000011602 */
[----:B------:R-:W-:Y:S01]  /*22880*/  IMAD R6, R17, 0x80, -R6 ;  /* 0x0000008011067824 */ /* 0x000fe200078e0a06 */
[----:B------:R-:W-:Y:S02]  /*22890*/  LEA.HI.SX32 R2, R2, R5, 0x1c ;  /* 0x0000000502027211 */ /* 0x000fe400078fe2ff */
[----:B------:R-:W-:Y:S01]  /*228a0*/  SHF.R.U32.HI R5, RZ, 0x1f, R0 ;  /* 0x0000001fff057819 */ /* 0x000fe20000011600 */
[----:B------:R-:W-:-:S03]  /*228b0*/  IMAD.IADD R6, R7, 0x1, R6 ;  /* 0x0000000107067824 */ /* 0x000fc600078e0206 */
        /* <DEDUP_REMOVED lines=15> */
.L_x_9811:
[----:B------:R-:W-:-:S13]  /*229b0*/  ISETP.NE.AND P0, PT, R3, 0x1, PT ;  /* 0x000000010300780c */ /* 0x000fda0003f05270 */
[----:B------:R-:W2:Y:S02]  /*229c0*/  @P0 LDC.64 R4, c[0x0][0xae0] ;  /* 0x0002b800ff040b82 */ /* 0x000ea40000000a00 */
[----:B--2---:R-:W-:-:S05]  /*229d0*/  @P0 IMAD.HI.U32 R4, R6, R4, RZ ;  /* 0x0000000406040227 */ /* 0x004fca00078e00ff */
[----:B------:R-:W-:-:S07]  /*229e0*/  @P0 SHF.R.U32.HI R6, RZ, R5, R4 ;  /* 0x00000005ff060219 */ /* 0x000fce0000011604 */
.L_x_9812:
[----:B------:R-:W-:Y:S05]  /*229f0*/  BSYNC B0 ;  /* 0x0000000000007941 */ /* 0x000fea0003800000 */
.L_x_9810:
[----:B------:R-:W-:-:S05]  /*22a00*/  IMAD R3, R6, R3, RZ ;  /* 0x0000000306037224 */ /* 0x000fca00078e02ff */
[----:B------:R-:W-:-:S07]  /*22a10*/  VIMNMX R0, R0, R3, !PT ;  /* 0x0000000300007248 */ /* 0x000fce0007fe0100 */
.L_x_9809:
        /* <DEDUP_REMOVED lines=25> */
.L_x_9814:
        /* <DEDUP_REMOVED lines=14> */
[----:B------:R-:W-:Y:S02]  /*22c90*/  IMAD.U32 R6, RZ, RZ, UR8 ;  /* 0x00000008ff067e24 */ /* 0x000fe4000f8e00ff */
[----:B------:R-:W-:-:S02]  /*22ca0*/  IMAD.U32 R7, RZ, RZ, UR9 ;  /* 0x00000009ff077e24 */ /* 0x000fc4000f8e00ff */
[----:B------:R-:W-:Y:S02]  /*22cb0*/  IMAD.U32 R10, RZ, RZ, UR4 ;  /* 0x00000004ff0a7e24 */ /* 0x000fe4000f8e00ff */
[----:B0-----:R-:W-:Y:S02]  /*22cc0*/  IMAD.U32 R11, RZ, RZ, UR5 ;  /* 0x00000005ff0b7e24 */ /* 0x001fe4000f8e00ff */
[----:B-1----:R-:W-:Y:S02]  /*22cd0*/  IMAD.MOV.U32 R8, RZ, RZ, 0x70 ;  /* 0x00000070ff087424 */ /* 0x002fe400078e00ff */
[----:B------:R-:W-:Y:S02]  /*22ce0*/  IMAD.MOV.U32 R12, RZ, RZ, 0x1 ;  /* 0x00000001ff0c7424 */ /* 0x000fe400078e00ff */
[----:B------:R-:W-:-:S07]  /*22cf0*/  IMAD.MOV.U32 R13, RZ, RZ, RZ ;  /* 0x000000ffff0d7224 */ /* 0x000fce00078e00ff */
[----:B------:R-:W-:-:S07]  /*22d00*/  LEPC R20, `(.L_x_9816) ;  /* 0x000000001014794e */ /* 0x000fce0000000000 */
[----:B--2---:R-:W-:Y:S05]  /*22d10*/  CALL.ABS.NOINC R2 ;  /* 0x0000000002007343 */ /* 0x004fea0003c00000 */
.L_x_9816:
        /* <DEDUP_REMOVED lines=14> */
[----:B0-----:R-:W-:Y:S02]  /*22e00*/  IMAD.U32 R11, RZ, RZ, UR5 ;  /* 0x00000005ff0b7e24 */ /* 0x001fe4000f8e00ff */
[----:B-1----:R-:W-:Y:S02]  /*22e10*/  IMAD.MOV.U32 R8, RZ, RZ, 0x70 ;  /* 0x00000070ff087424 */ /* 0x002fe400078e00ff */
[----:B------:R-:W-:Y:S02]  /*22e20*/  IMAD.MOV.U32 R12, RZ, RZ, 0x1 ;  /* 0x00000001ff0c7424 */ /* 0x000fe400078e00ff */
[----:B--2---:R-:W-:-:S07]  /*22e30*/  IMAD.MOV.U32 R13, RZ, RZ, RZ ;  /* 0x000000ffff0d7224 */ /* 0x004fce00078e00ff */
[----:B------:R-:W-:-:S07]  /*22e40*/  LEPC R20, `(.L_x_9818) ;  /* 0x000000001014794e */ /* 0x000fce0000000000 */
[----:B---3--:R-:W-:Y:S05]  /*22e50*/  CALL.ABS.NOINC R2 ;  /* 0x0000000002007343 */ /* 0x008fea0003c00000 */
.L_x_9818:
        /* <DEDUP_REMOVED lines=16> */
.L_x_9817:
[----:B------:R-:W2:Y:S01]  /*22f60*/  LDL.LU R7, [R1+0x47c] ;  /* 0x00047c0001077983 */ /* 0x000ea20000300800 */
[----:B------:R-:W3:Y:S01]  /*22f70*/  LDC R0, c[0x0][0x428] ;  /* 0x00010a00ff007b82 */ /* 0x000ee20000000800 */
[----:B------:R-:W-:Y:S01]  /*22f80*/  ULDC.64 UR4, c[0x0][0xaf0] ;  /* 0x0002bc0000047ab9 */ /* 0x000fe20000000a00 */
[----:B------:R-:W4:Y:S01]  /*22f90*/  S2R R4, SR_TID.X ;  /* 0x0000000000047919 */ /* 0x000f220000002100 */
[----:B---3--:R-:W-:Y:S01]  /*22fa0*/  ISETP.NE.AND P0, PT, R0, 0x1, PT ;  /* 0x000000010000780c */ /* 0x008fe20003f05270 */
[----:B------:R-:W-:Y:S01]  /*22fb0*/  IMAD.MOV.U32 R0, RZ, RZ, R18 ;  /* 0x000000ffff007224 */ /* 0x000fe200078e0012 */
[----:B----4-:R-:W-:Y:S01]  /*22fc0*/  LOP3.LUT R6, R4, 0x1f, RZ, 0xc0, !PT ;  /* 0x0000001f04067812 */ /* 0x010fe200078ec0ff */
[----:B------:R-:W-:-:S10]  /*22fd0*/  IMAD.MOV.U32 R4, RZ, RZ, R19 ;  /* 0x000000ffff047224 */ /* 0x000fd400078e0013 */
        /* <DEDUP_REMOVED lines=20> */
.L_x_9819:
        /* <DEDUP_REMOVED lines=19> */
.L_x_9891:
[----:B------:R-:W-:Y:S01]  /*23250*/  UMOV UR4, 0xffffffff ;  /* 0xffffffff00047882 */ /* 0x000fe20000000000 */
[----:B------:R-:W-:Y:S02]  /*23260*/  SHF.R.S32.HI R5, RZ, 0x1f, R4 ;  /* 0x0000001fff057819 */ /* 0x000fe40000011404 */
[----:B------:R-:W-:Y:S05]  /*23270*/  BRA.DIV UR4, `(.L_x_9821) ;  /* 0x0000003604f47947 */ /* 0x000fea000b800000 */
[----:B------:R-:W-:-:S13]  /*23280*/  ELECT P6, URZ, PT ;  /* 0x00000000003f782f */ /* 0x000fda00038c0000 */
.L_x_9894:
        /* <DEDUP_REMOVED lines=22> */
.L_x_9823:
[----:B------:R-:W2:Y:S01]  /*233f0*/  LDL R9, [R1+0x460] ;  /* 0x0004600001097983 */ /* 0x000ea20000100800 */
        /* <DEDUP_REMOVED lines=8> */
.L_x_9895:
        /* <DEDUP_REMOVED lines=11> */
.L_x_9825:
[----:B------:R-:W2:Y:S01]  /*23530*/  LDL R11, [R1+0x460] ;  /* 0x00046000010b7983 */ /* 0x000ea20000100800 */
        /* <DEDUP_REMOVED lines=21> */
.L_x_9822:
        /* <DEDUP_REMOVED lines=26> */
[----:B-1----:R-:W-:Y:S01]  /*23830*/  IMAD.MOV.U32 R6, RZ, RZ, 0x10000 ;  /* 0x00010000ff067424 */ /* 0x002fe200078e00ff */
        /* <DEDUP_REMOVED lines=27> */
[----:B-1----:R-:W-:Y:S01]  /*239f0*/  NOP ;  /* 0x0000000000007918 */ /* 0x002fe20000000000 */
.L_x_9827:
[----:B------:R-:W-:Y:S05]  /*23a00*/  BSYNC B0 ;  /* 0x0000000000007941 */ /* 0x000fea0003800000 */
.L_x_9826:
        /* <DEDUP_REMOVED lines=8> */
.L_x_9896:
[----:B------:R-:W-:Y:S01]  /*23a90*/  ULDC.64 UR46, c[0x0][0x3f8] ;  /* 0x0000fe00002e7ab9 */ /* 0x000fe20000000a00 */
[----:B------:R-:W-:Y:S01]  /*23aa0*/  ULDC.64 UR38, c[0x0][0x408] ;  /* 0x0001020000267ab9 */ /* 0x000fe20000000a00 */
[----:B------:R-:W-:Y:S04]  /*23ab0*/  BSSY B0, `(.L_x_9829) ;  /* 0x000003b000007945 */ /* 0x000fe80003800000 */
[----:B------:R-:W-:Y:S05]  /*23ac0*/  @!P6 BRA `(.L_x_9830) ;  /* 0x0000000000e4e947 */ /* 0x000fea0003800000 */
[----:B-1----:R-:W2:Y:S01]  /*23ad0*/  LDL R9, [R1+0x460] ;  /* 0x0004600001097983 */ /* 0x002ea20000100800 */
        /* <DEDUP_REMOVED lines=8> */
.L_x_9897:
        /* <DEDUP_REMOVED lines=11> */
.L_x_9832:
[----:B0-----:R-:W2:Y:S01]  /*23c10*/  LDL R6, [R1+0x460] ;  /* 0x0004600001067983 */ /* 0x001ea20000100800 */
        /* <DEDUP_REMOVED lines=36> */
.L_x_9830:
[----:B------:R-:W-:Y:S05]  /*23e60*/  BSYNC B0 ;  /* 0x0000000000007941 */ /* 0x000fea0003800000 */
.L_x_9829:
        /* <DEDUP_REMOVED lines=14> */
[----:B0-----:R-:W2:Y:S04]  /*23f50*/  LDL.LU R11, [R1+0x460] ;  /* 0x00046000010b7983 */ /* 0x001ea80000300800 */
[----:B------:R-:W3:Y:S01]  /*23f60*/  LDL.LU R13, [R1+0x464] ;  /* 0x00046400010d7983 */ /* 0x000ee20000300800 */
[----:B------:R-:W-:Y:S01]  /*23f70*/  BSSY B2, `(.L_x_9837) ;  /* 0x0000070000027945 */ /* 0x000fe20003800000 */
[----:B--2---:R-:W-:-:S05]  /*23f80*/  VIADD R6, R11, 0x1 ;  /* 0x000000010b067836 */ /* 0x004fca0000000000 */
[----:B------:R-:W-:-:S04]  /*23f90*/  ISETP.NE.AND P0, PT, R6, 0x2, PT ;  /* 0x000000020600780c */ /* 0x000fc80003f05270 */
[----:B------:R-:W-:Y:S02]  /*23fa0*/  SEL R9, RZ, 0x1, P0 ;  /* 0x00000001ff097807 */ /* 0x000fe40000000000 */
[----:B------:R-:W-:Y:S02]  /*23fb0*/  SEL R14, R6, RZ, P0 ;  /* 0x000000ff060e7207 */ /* 0x000fe40000000000 */
[----:B---3--:R-:W-:-:S03]  /*23fc0*/  LOP3.LUT R13, R13, R9, RZ, 0x3c, !PT ;  /* 0x000000090d0d7212 */ /* 0x008fc600078e3cff */
[----:B------:R0:W-:Y:S04]  /*23fd0*/  STL [R1+0x460], R14 ;  /* 0x0004600e01007387 */ /* 0x0001e80000100800 */
[----:B------:R0:W-:Y:S01]  /*23fe0*/  STL [R1+0x464], R13 ;  /* 0x0004640d01007387 */ /* 0x0001e20000100800 */
        /* <DEDUP_REMOVED lines=22> */
.L_x_9839:
[----:B-1----:R-:W1:Y:S01]  /*24150*/  S2R R3, SR_CgaCtaId ;  /* 0x0000000000037919 */ /* 0x002e620000008800 */
[----:B------:R-:W-:-:S04]  /*24160*/  MOV R2, 0x400 ;  /* 0x0000040000027802 */ /* 0x000fc80000000f00 */
[----:B-1----:R-:W-:Y:S02]  /*24170*/  LEA R2, R3, R2, 0x18 ;  /* 0x0000000203027211 */ /* 0x002fe400078ec0ff */
[----:B------:R-:W-:-:S03]  /*24180*/  SHF.L.U32 R3, R13, 0x1f, RZ ;  /* 0x0000001f0d037819 */ /* 0x000fc600000006ff */
[----:B------:R-:W-:-:S04]  /*24190*/  IMAD R2, R14, 0x8, R2 ;  /* 0x000000080e027824 */ /* 0x000fc800078e0202 */
[----:B------:R-:W1:Y:S02]  /*241a0*/  SYNCS.PHASECHK.TRANS64.TRYWAIT P0, [R2+URZ+0x32440], R3 ;  /* 0x03244003020075a7 */ /* 0x000e64000800017f */
[----:B-1----:R-:W-:Y:S05]  /*241b0*/  @!P0 BRA `(.L_x_9840) ;  /* 0x00000028008c8947 */ /* 0x002fea0003800000 */
.L_x_9898:
        /* <DEDUP_REMOVED lines=11> */
.L_x_9841:
[----:B------:R-:W2:Y:S01]  /*24270*/  LDL R6, [R1+0x460] ;  /* 0x0004600001067983 */ /* 0x000ea20000100800 */
        /* <DEDUP_REMOVED lines=21> */
.L_x_9899:
        /* <DEDUP_REMOVED lines=8> */
.L_x_9843:
[----:B-12---:R-:W2:Y:S01]  /*24450*/  LDL R3, [R1+0x460] ;  /* 0x0004600001037983 */ /* 0x006ea20000100800 */
        /* <DEDUP_REMOVED lines=33> */
.L_x_9838:
[----:B------:R-:W-:Y:S05]  /*24670*/  BSYNC B2 ;  /* 0x0000000000027941 */ /* 0x000fea0003800000 */
.L_x_9837:
[----:B------:R-:W2:Y:S02]  /*24680*/  LDL R2, [R1+0x478] ;  /* 0x0004780001027983 */ /* 0x000ea40000100800 */
[----:B--2---:R-:W-:-:S07]  /*24690*/  VIADD R8, R2, 0xfffffffd ;  /* 0xfffffffd02087836 */ /* 0x004fce0000000000 */
.L_x_9836:
[----:B------:R-:W-:Y:S05]  /*246a0*/  BSYNC B1 ;  /* 0x0000000000017941 */ /* 0x000fea0003800000 */
.L_x_9835:
[----:B------:R-:W2:Y:S01]  /*246b0*/  LDL.LU R2, [R1+0x478] ;  /* 0x0004780001027983 */ /* 0x000ea20000300800 */
[----:B------:R-:W-:Y:S01]  /*246c0*/  VIADD R10, R10, 0xfffffffe ;  /* 0xfffffffe0a0a7836 */ /* 0x000fe20000000000 */
[----:B--2---:R-:W-:-:S04]  /*246d0*/  LOP3.LUT R3, RZ, R2, RZ, 0x33, !PT ;  /* 0x00000002ff037212 */ /* 0x004fc800078e33ff */
[----:B------:R-:W-:-:S13]  /*246e0*/  ISETP.NE.AND P0, PT, R10, R3, PT ;  /* 0x000000030a00720c */ /* 0x000fda0003f05270 */
[----:B------:R-:W-:Y:S05]  /*246f0*/  @!P0 BRA `(.L_x_9834) ;  /* 0x0000000c00948947 */ /* 0x000fea0003800000 */
.L_x_9858:
[----:B------:R-:W2:Y:S04]  /*24700*/  LDL.LU R3, [R1+0x460] ;  /* 0x0004600001037983 */ /* 0x000ea80000300800 */
        /* <DEDUP_REMOVED lines=13> */
[----:B------:R-:W1:Y:S01]  /*247e0*/  LDC R12, c[0x0][0x41c] ;  /* 0x00010700ff0c7b82 */ /* 0x000e620000000800 */
[----:B0-----:R-:W-:Y:S02]  /*247f0*/  IMAD.MOV.U32 R11, RZ, RZ, R8 ;  /* 0x000000ffff0b7224 */ /* 0x001fe400078e0008 */
        /* <DEDUP_REMOVED lines=15> */
.L_x_9846:
[----:B------:R-:W2:Y:S01]  /*248f0*/  S2R R3, SR_CgaCtaId ;  /* 0x0000000000037919 */ /* 0x000ea20000008800 */
[----:B------:R-:W-:-:S04]  /*24900*/  MOV R2, 0x400 ;  /* 0x0000040000027802 */ /* 0x000fc80000000f00 */
[----:B--2---:R-:W-:Y:S02]  /*24910*/  LEA R2, R3, R2, 0x18 ;  /* 0x0000000203027211 */ /* 0x004fe400078ec0ff */
[----:B------:R-:W-:-:S03]  /*24920*/  SHF.L.U32 R3, R10, 0x1f, RZ ;  /* 0x0000001f0a037819 */ /* 0x000fc600000006ff */
[----:B------:R-:W-:-:S04]  /*24930*/  IMAD R2, R9, 0x8, R2 ;  /* 0x0000000809027824 */ /* 0x000fc800078e0202 */
[----:B------:R-:W2:Y:S02]  /*24940*/  SYNCS.PHASECHK.TRANS64.TRYWAIT P0, [R2+URZ+0x32440], R3 ;  /* 0x03244003020075a7 */ /* 0x000ea4000800017f */
[----:B--2---:R-:W-:Y:S05]  /*24950*/  @!P0 BRA `(.L_x_9847) ;  /* 0x0000002000cc8947 */ /* 0x004fea0003800000 */
.L_x_9900:
        /* <DEDUP_REMOVED lines=11> */
.L_x_9848:
[----:B0-----:R-:W3:Y:S01]  /*24a10*/  LDL R11, [R1+0x468] ;  /* 0x00046800010b7983 */ /* 0x001ee20000100800 */
        /* <DEDUP_REMOVED lines=20> */
.L_x_9901:
        /* <DEDUP_REMOVED lines=8> */
.L_x_9850:
        /* <DEDUP_REMOVED lines=33> */
.L_x_9845:
[----:B------:R-:W-:Y:S05]  /*24df0*/  BSYNC B1 ;  /* 0x0000000000017941 */ /* 0x000fea0003800000 */
.L_x_9844:
[----:B------:R-:W-:Y:S01]  /*24e00*/  VIADD R9, R9, 0x1 ;  /* 0x0000000109097836 */ /* 0x000fe20000000000 */
[----:B------:R-:W-:Y:S04]  /*24e10*/  BSSY B1, `(.L_x_9851) ;  /* 0x000006f000017945 */ /* 0x000fe80003800000 */
[----:B------:R-:W-:-:S04]  /*24e20*/  ISETP.NE.AND P0, PT, R9, 0x2, PT ;  /* 0x000000020900780c */ /* 0x000fc80003f05270 */
[----:B------:R-:W-:Y:S02]  /*24e30*/  SEL R3, RZ, 0x1, P0 ;  /* 0x00000001ff037807 */ /* 0x000fe40000000000 */
[----:B------:R-:W-:Y:S01]  /*24e40*/  SEL R12, R9, RZ, P0 ;  /* 0x000000ff090c7207 */ /* 0x000fe20000000000 */
[----:B------:R-:W-:Y:S01]  /*24e50*/  VIADD R9, R8, 0xffffffff ;  /* 0xffffffff08097836 */ /* 0x000fe20000000000 */
[----:B0-----:R-:W-:-:S03]  /*24e60*/  LOP3.LUT R11, R10, R3, RZ, 0x3c, !PT ;  /* 0x000000030a0b7212 */ /* 0x001fc600078e3cff */
[----:B------:R0:W-:Y:S04]  /*24e70*/  STL [R1+0x460], R12 ;  /* 0x0004600c01007387 */ /* 0x0001e80000100800 */
[----:B------:R0:W-:Y:S01]  /*24e80*/  STL [R1+0x464], R11 ;  /* 0x0004640b01007387 */ /* 0x0001e20000100800 */
[----:B------:R-:W-:Y:S05]  /*24e90*/  @!P6 BRA `(.L_x_9852) ;  /* 0x000000040098e947 */ /* 0x000fea0003800000 */
        /* <DEDUP_REMOVED lines=20> */
.L_x_9853:
[----:B------:R-:W2:Y:S01]  /*24fe0*/  S2R R3, SR_CgaCtaId ;  /* 0x0000000000037919 */ /* 0x000ea20000008800 */
[----:B------:R-:W-:-:S04]  /*24ff0*/  MOV R2, 0x400 ;  /* 0x0000040000027802 */ /* 0x000fc80000000f00 */
[----:B--2---:R-:W-:Y:S02]  /*25000*/  LEA R2, R3, R2, 0x18 ;  /* 0x0000000203027211 */ /* 0x004fe400078ec0ff */
[----:B------:R-:W-:-:S03]  /*25010*/  SHF.L.U32 R3, R11, 0x1f, RZ ;  /* 0x0000001f0b037819 */ /* 0x000fc600000006ff */
[----:B------:R-:W-:-:S04]  /*25020*/  IMAD R2, R12, 0x8, R2 ;  /* 0x000000080c027824 */ /* 0x000fc800078e0202 */
[----:B------:R-:W2:Y:S02]  /*25030*/  SYNCS.PHASECHK.TRANS64.TRYWAIT P0, [R2+URZ+0x32440], R3 ;  /* 0x03244003020075a7 */ /* 0x000ea4000800017f */
[----:B--2---:R-:W-:Y:S05]  /*25040*/  @!P0 BRA `(.L_x_9854) ;  /* 0x0000001c00388947 */ /* 0x004fea0003800000 */
.L_x_9902:
        /* <DEDUP_REMOVED lines=11> */
.L_x_9855:
[----:B------:R-:W3:Y:S01]  /*25100*/  LDL R6, [R1+0x460] ;  /* 0x0004600001067983 */ /* 0x000ee20000100800 */
        /* <DEDUP_REMOVED lines=19> */
[----:B------:R-:W1:Y:S02]  /*25240*/  SYNCS.PHASECHK.TRANS64.TRYWAIT P1, [R2+URZ+0x32460], R3 ;  /* 0x03246003020075a7 */ /* 0x000e64000802017f */
[----:B01----:R-:W-:Y:S05]  /*25250*/  @!P1 BRA `(.L_x_9856) ;  /* 0x0000001800c89947 */ /* 0x003fea0003800000 */
.L_x_9903:
        /* <DEDUP_REMOVED lines=8> */
.L_x_9857:
[----:B0-2---:R-:W2:Y:S01]  /*252e0*/  LDL R3, [R1+0x460] ;  /* 0x0004600001037983 */ /* 0x005ea20000100800 */
        /* <DEDUP_REMOVED lines=33> */
.L_x_9852:
[----:B------:R-:W-:Y:S05]  /*25500*/  BSYNC B1 ;  /* 0x0000000000017941 */ /* 0x000fea0003800000 */
.L_x_9851:
[----:B------:R-:W2:Y:S01]  /*25510*/  LDL R2, [R1+0x46c] ;  /* 0x00046c0001027983 */ /* 0x000ea20000100800 */
[----:B------:R-:W-:Y:S01]  /*25520*/  VIADD R8, R8, 0xfffffffe ;  /* 0xfffffffe08087836 */ /* 0x000fe20000000000 */
[----:B--2---:R-:W-:-:S13]  /*25530*/  ISETP.GT.AND P0, PT, R9, R2, PT ;  /* 0x000000020900720c */ /* 0x004fda0003f04270 */
[----:B------:R-:W-:Y:S05]  /*25540*/  @P0 BRA `(.L_x_9858) ;  /* 0xfffffff0006c0947 */ /* 0x000fea000383ffff */
.L_x_9834:
[----:B------:R-:W-:Y:S05]  /*25550*/  BSYNC B0 ;  /* 0x0000000000007941 */ /* 0x000fea0003800000 */
.L_x_9833:
[----:B------:R-:W2:Y:S01]  /*25560*/  LDL.LU R3, [R1+0x460] ;  /* 0x0004600001037983 */ /* 0x000ea20000300800 */
        /* <DEDUP_REMOVED lines=8> */
[----:B------:R1:W-:Y:S01]  /*255f0*/  STL [R1+0x460], R2 ;  /* 0x0004600201007387 */ /* 0x0003e20000100800 */
        /* <DEDUP_REMOVED lines=8> */
[----:B------:R-:W1:Y:S02]  /*25680*/  S2R R6, SR_LTMASK ;  /* 0x0000000000067919 */ /* 0x000e640000003900 */
[----:B-1----:R-:W-:-:S04]  /*25690*/  LOP3.LUT R6, R6, UR4, RZ, 0xc0, !PT ;  /* 0x0000000406067c12 */ /* 0x002fc8000f8ec0ff */
[----:B------:R-:W1:Y:S01]  /*256a0*/  POPC R7, R6 ;  /* 0x0000000600077309 */ /* 0x000e620000000000 */
[----:B--2---:R-:W1:Y:S02]  /*256b0*/  SHFL.IDX PT, R4, R3, R4, 0x1f ;  /* 0x00001f0403047589 */ /* 0x004e6400000e0000 */
[----:B-1----:R-:W-:-:S07]  /*256c0*/  IADD3 R16, R4, UR49, R7 ;  /* 0x0000003104107c10 */ /* 0x002fce000fffe007 */
.L_x_9860:
[----:B------:R-:W-:Y:S05]  /*256d0*/  BSYNC B0 ;  /* 0x0000000000007941 */ /* 0x000fea0003800000 */
.L_x_9859:
[----:B-1----:R-:W2:Y:S02]  /*256e0*/  LDL.LU R2, [R1+0x464] ;  /* 0x0004640001027983 */ /* 0x002ea40000300800 */
[----:B--2---:R-:W-:-:S05]  /*256f0*/  LOP3.LUT R2, R2, R0, RZ, 0x3c, !PT ;  /* 0x0000000002027212 */ /* 0x004fca00078e3cff */
[----:B------:R1:W-:Y:S02]  /*25700*/  STL [R1+0x464], R2 ;  /* 0x0004640201007387 */ /* 0x0003e40000100800 */
.L_x_9815:
[----:B------:R-:W-:Y:S05]  /*25710*/  BSYNC B6 ;  /* 0x0000000000067941 */ /* 0x000fea0003800000 */
.L_x_9813:
[----:B------:R-:W-:-:S03]  /*25720*/  UMOV UR4, 0xffffffff ;  /* 0xffffffff00047882 */ /* 0x000fc60000000000 */
[----:B------:R-:W-:Y:S05]  /*25730*/  BRA.DIV UR4, `(.L_x_9861) ;  /* 0x0000001604a47947 */ /* 0x000fea000b800000 */
[----:B------:R2:W3:Y:S04]  /*25740*/  SHFL.IDX PT, R4, R16, RZ, 0x1f ;  /* 0x00001fff10047589 */ /* 0x0004e800000e0000 */
[----:B------:R2:W4:Y:S02]  /*25750*/  SHFL.IDX PT, R6, R16, 0x1, 0x1f ;  /* 0x00201f0010067f89 */ /* 0x00052400000e0000 */
.L_x_9907:
[----:B------:R-:W5:Y:S01]  /*25760*/  S2R R0, SR_TID.X ;  /* 0x0000000000007919 */ /* 0x000f620000002100 */
[----:B------:R-:W-:Y:S01]  /*25770*/  ULDC UR4, c[0x0][0xd14] ;  /* 0x0003450000047ab9 */ /* 0x000fe20000000800 */
[----:B------:R-:W-:Y:S01]  /*25780*/  BSSY B0, `(.L_x_9862) ;  /* 0x000000b000007945 */ /* 0x000fe20003800000 */
[----:B-1----:R-:W-:Y:S01]  /*25790*/  IMAD.MOV.U32 R2, RZ, RZ, RZ ;  /* 0x000000ffff027224 */ /* 0x002fe200078e00ff */
[----:B-----5:R-:W-:Y:S01]  /*257a0*/  LOP3.LUT R8, R0, 0x1f, RZ, 0xc0, !PT ;  /* 0x0000001f00087812 */ /* 0x020fe200078ec0ff */
[----:B------:R-:W-:-:S03]  /*257b0*/  IMAD.U32 R0, RZ, RZ, UR4 ;  /* 0x00000004ff007e24 */ /* 0x000fc6000f8e00ff */
[C---:B------:R-:W-:Y:S01]  /*257c0*/  ISETP.NE.AND P0, PT, R8.reuse, 0x1f, PT ;  /* 0x0000001f0800780c */ /* 0x040fe20003f05270 */
[----:B------:R-:W-:-:S05]  /*257d0*/  IMAD.IADD R5, R8, 0x1, R19 ;  /* 0x0000000108057824 */ /* 0x000fca00078e0213 */
[----:B------:R-:W-:-:S13]  /*257e0*/  ISETP.GE.OR P0, PT, R5, R0, !P0 ;  /* 0x000000000500720c */ /* 0x000fda0004706670 */
[----:B------:R-:W-:Y:S05]  /*257f0*/  @P0 BRA `(.L_x_9863) ;  /* 0x00000000000c0947 */ /* 0x000fea0003800000 */
[----:B------:R-:W1:Y:S02]  /*25800*/  LDC.64 R2, c[0x0][0xd58] ;  /* 0x00035600ff027b82 */ /* 0x000e640000000a00 */
[----:B-1----:R-:W-:-:S06]  /*25810*/  IMAD.WIDE R2, R5, 0x4, R2 ;  /* 0x0000000405027825 */ /* 0x002fcc00078e0202 */
[----:B------:R1:W5:Y:S02]  /*25820*/  LDG.E R2, desc[UR54][R2.64] ;  /* 0x0000003602027981 */ /* 0x000364000c1e1900 */
.L_x_9863:
[----:B------:R-:W-:Y:S05]  /*25830*/  BSYNC B0 ;  /* 0x0000000000007941 */ /* 0x000fea0003800000 */
.L_x_9862:
        /* <DEDUP_REMOVED lines=23> */
.L_x_9915:
[----:B------:R-:W-:Y:S02]  /*259b0*/  ULDC UR4, c[0x0][0xd10] ;  /* 0x0003440000047ab9 */ /* 0x000fe40000000800 */
[----:B------:R-:W-:-:S04]  /*259c0*/  IMAD.U32 R5, RZ, RZ, UR4 ;  /* 0x00000004ff057e24 */ /* 0x000fc8000f8e00ff */
[----:B-1----:R-:W-:-:S04]  /*259d0*/  IMAD R14, R14, R5, RZ ;  /* 0x000000050e0e7224 */ /* 0x002fc800078e02ff */
[----:B----4-:R-:W-:-:S05]  /*259e0*/  IMAD.IADD R7, R6, 0x1, R14 ;  /* 0x0000000106077824 */ /* 0x010fca00078e020e */
[----:B---3--:R-:W-:-:S13]  /*259f0*/  ISETP.GT.AND P0, PT, R7, R4, PT ;  /* 0x000000040700720c */ /* 0x008fda0003f04270 */
[----:B------:R-:W-:Y:S05]  /*25a00*/  @P0 BRA `(.L_x_9865) ;  /* 0x0000000000b40947 */ /* 0x000fea0003800000 */
[----:B------:R-:W1:Y:S02]  /*25a10*/  LDC R0, c[0x0][0xd14] ;  /* 0x00034500ff007b82 */ /* 0x000e640000000800 */
.L_x_9870:
[----:B------:R-:W-:-:S05]  /*25a20*/  VIADD R19, R19, 0x1f ;  /* 0x0000001f13137836 */ /* 0x000fca0000000000 */
[----:B-1----:R-:W-:-:S13]  /*25a30*/  ISETP.GE.AND P0, PT, R19, R0, PT ;  /* 0x000000001300720c */ /* 0x002fda0003f06270 */
[----:B------:R-:W-:Y:S05]  /*25a40*/  @P0 BRA `(.L_x_9866) ;  /* 0x0000000400ec0947 */ /* 0x000fea0003800000 */
[----:B------:R-:W1:Y:S01]  /*25a50*/  S2R R2, SR_TID.X ;  /* 0x0000000000027919 */ /* 0x000e620000002100 */
[----:B------:R-:W-:Y:S01]  /*25a60*/  BSSY B0, `(.L_x_9867) ;  /* 0x000000a000007945 */ /* 0x000fe20003800000 */
[----:B-1----:R-:W-:Y:S01]  /*25a70*/  LOP3.LUT R8, R2, 0x1f, RZ, 0xc0, !PT ;  /* 0x0000001f02087812 */ /* 0x002fe200078ec0ff */
[----:B------:R-:W-:-:S03]  /*25a80*/  IMAD.MOV.U32 R2, RZ, RZ, RZ ;  /* 0x000000ffff027224 */ /* 0x000fc600078e00ff */
[C---:B------:R-:W-:Y:S01]  /*25a90*/  ISETP.NE.AND P1, PT, R8.reuse, 0x1f, PT ;  /* 0x0000001f0800780c */ /* 0x040fe20003f25270 */
[----:B------:R-:W-:-:S05]  /*25aa0*/  IMAD.IADD R5, R8, 0x1, R19 ;  /* 0x0000000108057824 */ /* 0x000fca00078e0213 */
[----:B------:R-:W-:-:S13]  /*25ab0*/  ISETP.GE.OR P0, PT, R5, R0, !P1 ;  /* 0x000000000500720c */ /* 0x000fda0004f06670 */
[----:B------:R-:W-:Y:S05]  /*25ac0*/  @P0 BRA `(.L_x_9868) ;  /* 0x00000000000c0947 */ /* 0x000fea0003800000 */
[----:B0-----:R-:W0:Y:S02]  /*25ad0*/  LDC.64 R2, c[0x0][0xd58] ;  /* 0x00035600ff027b82 */ /* 0x001e240000000a00 */
[----:B0-----:R-:W-:-:S06]  /*25ae0*/  IMAD.WIDE R2, R5, 0x4, R2 ;  /* 0x0000000405027825 */ /* 0x001fcc00078e0202 */
[----:B------:R1:W5:Y:S02]  /*25af0*/  LDG.E R2, desc[UR54][R2.64] ;  /* 0x0000003602027981 */ /* 0x000364000c1e1900 */
.L_x_9868:
[----:B------:R-:W-:Y:S05]  /*25b00*/  BSYNC B0 ;  /* 0x0000000000007941 */ /* 0x000fea0003800000 */
.L_x_9867:
        /* <DEDUP_REMOVED lines=8> */
[----:B------:R-:W3:Y:S02]  /*25b90*/  SHFL.UP PT, R14, R13, 0x2, RZ ;  /* 0x044000000d0e7989 */ /* 0x000ee400000e00ff */
[----:B---3--:R-:W-:Y:S02]  /*25ba0*/  SEL R14, R14, RZ, P1 ;  /* 0x000000ff0e0e7207 */ /* 0x008fe40000800000 */
[----:B------:R-:W-:-:S03]  /*25bb0*/  ISETP.GE.U32.AND P1, PT, R8, 0x8, PT ;  /* 0x000000080800780c */ /* 0x000fc60003f26070 */
[----:B01----:R-:W-:-:S05]  /*25bc0*/  IMAD.IADD R3, R13, 0x1, R14 ;  /* 0x000000010d037824 */ /* 0x003fca00078e020e */
        /* <DEDUP_REMOVED lines=11> */
.L_x_9923:
[----:B------:R-:W-:Y:S02]  /*25c80*/  ULDC UR4, c[0x0][0xd10] ;  /* 0x0003440000047ab9 */ /* 0x000fe40000000800 */
[----:B------:R-:W-:-:S04]  /*25c90*/  IMAD.U32 R5, RZ, RZ, UR4 ;  /* 0x00000004ff057e24 */ /* 0x000fc8000f8e00ff */
[----:B-1----:R-:W-:-:S04]  /*25ca0*/  IMAD R14, R14, R5, RZ ;  /* 0x000000050e0e7224 */ /* 0x002fc800078e02ff */
[----:B------:R-:W-:-:S05]  /*25cb0*/  IMAD.IADD R7, R14, 0x1, R7 ;  /* 0x000000010e077824 */ /* 0x000fca00078e0207 */
[----:B------:R-:W-:-:S13]  /*25cc0*/  ISETP.GT.AND P0, PT, R7, R4, PT ;  /* 0x000000040700720c */ /* 0x000fda0003f04270 */
[----:B------:R-:W-:Y:S05]  /*25cd0*/  @!P0 BRA `(.L_x_9870) ;  /* 0xfffffffc00508947 */ /* 0x000fea000383ffff */
.L_x_9865:
        /* <DEDUP_REMOVED lines=8> */
.L_x_9927:
[----:B------:R-:W-:Y:S01]  /*25d60*/  ISETP.NE.AND P0, PT, R7, RZ, PT ;  /* 0x000000ff0700720c */ /* 0x000fe20003f05270 */
[----:B------:R-:W-:-:S12]  /*25d70*/  IMAD.MOV.U32 R14, RZ, RZ, RZ ;  /* 0x000000ffff0e7224 */ /* 0x000fd800078e00ff */
[----:B------:R-:W-:Y:S05]  /*25d80*/  @!P0 BRA `(.L_x_9872) ;  /* 0x0000000000108947 */ /* 0x000fea0003800000 */
[----:B------:R-:W-:Y:S01]  /*25d90*/  UMOV UR4, 0xffffffff ;  /* 0xffffffff00047882 */ /* 0x000fe20000000000 */
[----:B------:R-:W-:Y:S02]  /*25da0*/  VIADD R12, R6, 0xffffffff ;  /* 0xffffffff060c7836 */ /* 0x000fe40000000000 */
[----:B------:R-:W-:Y:S05]  /*25db0*/  BRA.DIV UR4, `(.L_x_9873) ;  /* 0x0000001a04387947 */ /* 0x000fea000b800000 */
[----:B------:R3:W4:Y:S02]  /*25dc0*/  SHFL.IDX PT, R14, R3, R12, 0x1f ;  /* 0x00001f0c030e7589 */ /* 0x00072400000e0000 */
.L_x_9872:
[----:B01-3--:R-:W0:Y:S01]  /*25dd0*/  LDC.64 R2, c[0x0][0xd68] ;  /* 0x00035a00ff027b82 */ /* 0x00be220000000a00 */
[----:B------:R-:W-:-:S04]  /*25de0*/  IMAD.IADD R19, R6, 0x1, R19 ;  /* 0x0000000106137824 */ /* 0x000fc800078e0213 */
        /* <DEDUP_REMOVED lines=39> */
[----:B0-----:R-:W-:Y:S01]  /*26060*/  VIADD R2, R10, 0xffffffe ;  /* 0x0ffffffe0a027836 */ /* 0x001fe20000000000 */
[----:B------:R-:W-:-:S05]  /*26070*/  IABS R10, R6 ;  /* 0x00000006000a7213 */ /* 0x000fca0000000000 */
[----:B------:R0:W1:Y:S02]  /*26080*/  F2I.FTZ.U32.TRUNC.NTZ R3, R2 ;  /* 0x0000000200037305 */ /* 0x000064000021f000 */
[----:B0-----:R-:W-:Y:S02]  /*26090*/  IMAD.MOV.U32 R2, RZ, RZ, RZ ;  /* 0x000000ffff027224 */ /* 0x001fe400078e00ff */
[----:B-1----:R-:W-:-:S04]  /*260a0*/  IMAD.MOV R7, RZ, RZ, -R3 ;  /* 0x000000ffff077224 */ /* 0x002fc800078e0a03 */
        /* <DEDUP_REMOVED lines=21> */
.L_x_9866:
[----:B------:R-:W-:Y:S01]  /*26200*/  UMOV UR4, URZ ;  /* 0x0000003f00047c82 */ /* 0x000fe20008000000 */
[----:B------:R-:W-:Y:S01]  /*26210*/  UMOV UR5, URZ ;  /* 0x0000003f00057c82 */ /* 0x000fe20008000000 */
[----:B------:R-:W-:Y:S01]  /*26220*/  ULDC UR6, c[0x0][0xd14] ;  /* 0x0003450000067ab9 */ /* 0x000fe20000000800 */
[----:B--2---:R-:W-:Y:S02]  /*26230*/  IMAD.MOV.U32 R16, RZ, RZ, R4 ;  /* 0x000000ffff107224 */ /* 0x004fe400078e0004 */
[----:B------:R-:W-:Y:S02]  /*26240*/  IMAD.U32 R17, RZ, RZ, UR4 ;  /* 0x00000004ff117e24 */ /* 0x000fe4000f8e00ff */
[----:B------:R-:W-:Y:S02]  /*26250*/  IMAD.U32 R18, RZ, RZ, UR5 ;  /* 0x00000005ff127e24 */ /* 0x000fe4000f8e00ff */
[----:B------:R-:W-:-:S07]  /*26260*/  IMAD.U32 R19, RZ, RZ, UR6 ;  /* 0x00000006ff137e24 */ /* 0x000fce000f8e00ff */
.L_x_9874:
[----:B------:R-:W1:Y:S01]  /*26270*/  S2R R2, SR_TID.X ;  /* 0x0000000000027919 */ /* 0x000e620000002100 */
[----:B------:R-:W-:Y:S05]  /*26280*/  WARPSYNC.ALL ;  /* 0x0000000000007948 */ /* 0x000fea0003800000 */
[----:B------:R-:W-:Y:S01]  /*26290*/  BAR.SYNC.DEFER_BLOCKING 0x4, 0x120 ;  /* 0x0104800000007b1d */ /* 0x000fe20000010000 */
[----:B-1----:R-:W-:-:S04]  /*262a0*/  LOP3.LUT R2, R2, 0x1f, RZ, 0xc0, !PT ;  /* 0x0000001f02027812 */ /* 0x002fc800078ec0ff */
        /* <DEDUP_REMOVED lines=8> */
.L_x_9801:
[----:B------:R-:W3:Y:S01]  /*26330*/  S2R R3, SR_CgaCtaId ;  /* 0x0000000000037919 */ /* 0x000ee20000008800 */
[----:B------:R-:W-:Y:S01]  /*26340*/  UIADD3 UR4, UR50, 0x1, URZ ;  /* 0x0000000132047890 */ /* 0x000fe2000fffe03f */
[----:B-1----:R-:W-:-:S03]  /*26350*/  MOV R0, 0x400 ;  /* 0x0000040000007802 */ /* 0x002fc60000000f00 */
[----:B------:R-:W-:-:S04]  /*26360*/  ULEA.HI UR5, UR4, UR4, URZ, 0x1 ;  /* 0x0000000404057291 */ /* 0x000fc8000f8f083f */
[----:B------:R-:W-:-:S04]  /*26370*/  ULOP3.LUT UR5, UR5, 0xfffffffe, URZ, 0xc0, !UPT ;  /* 0xfffffffe05057892 */ /* 0x000fc8000f8ec03f */
[----:B------:R-:W-:Y:S01]  /*26380*/  UIADD3 UR5, UR4, -UR5, URZ ;  /* 0x8000000504057290 */ /* 0x000fe2000fffe03f */
[----:B---3--:R-:W-:-:S05]  /*26390*/  LEA R0, R3, R0, 0x18 ;  /* 0x0000000003007211 */ /* 0x008fca00078ec0ff */
[----:B------:R-:W-:-:S05]  /*263a0*/  IMAD.U32 R3, RZ, RZ, UR5 ;  /* 0x00000005ff037e24 */ /* 0x000fca000f8e00ff */
[----:B------:R-:W-:-:S04]  /*263b0*/  SHF.L.U32 R3, R3, 0x1f, RZ ;  /* 0x0000001f03037819 */ /* 0x000fc800000006ff */
[----:B------:R-:W1:Y:S02]  /*263c0*/  SYNCS.PHASECHK.TRANS64.TRYWAIT P0, [R0+URZ+0x32420], R3 ;  /* 0x03242003000075a7 */ /* 0x000e64000800017f */
[----:B-1----:R-:W-:Y:S05]  /*263d0*/  @!P0 BRA `(.L_x_9876) ;  /* 0x0000001000d48947 */ /* 0x002fea0003800000 */
.L_x_9930:
[----:B------:R-:W-:-:S03]  /*263e0*/  UMOV UR4, 0xffffffff ;  /* 0xffffffff00047882 */ /* 0x000fc60000000000 */
[----:B------:R-:W-:Y:S05]  /*263f0*/  BRA.DIV UR4, `(.L_x_9877) ;  /* 0x0000001204e07947 */ /* 0x000fea000b800000 */
[----:B--2---:R-:W2:Y:S02]  /*26400*/  S2R R2, SR_TID.X ;  /* 0x0000000000027919 */ /* 0x004ea40000002100 */
[----:B--2---:R-:W-:-:S04]  /*26410*/  SHF.R.U32.HI R2, RZ, 0x5, R2 ;  /* 0x00000005ff027819 */ /* 0x004fc80000011602 */
[----:B------:R-:W-:-:S05]  /*26420*/  LOP3.LUT R2, R2, 0x3, RZ, 0xc0, !PT ;  /* 0x0000000302027812 */ /* 0x000fca00078ec0ff */
[----:B------:R2:W3:Y:S02]  /*26430*/  SHFL.IDX PT, R14, R2, RZ, 0x1f ;  /* 0x00001fff020e7589 */ /* 0x0004e400000e0000 */
.L_x_9933:
[----:B---3--:R-:W-:Y:S01]  /*26440*/  ISETP.NE.AND P0, PT, R14, RZ, PT ;  /* 0x000000ff0e00720c */ /* 0x008fe20003f05270 */
[----:B------:R-:W-:-:S12]  /*26450*/  BSSY B0, `(.L_x_9878) ;  /* 0x0000027000007945 */ /* 0x000fd80003800000 */
[----:B------:R-:W-:Y:S05]  /*26460*/  @P0 BRA `(.L_x_9879) ;  /* 0x0000000000940947 */ /* 0x000fea0003800000 */
[----:B------:R-:W-:-:S03]  /*26470*/  UMOV UR4, 0xffffffff ;  /* 0xffffffff00047882 */ /* 0x000fc60000000000 */
[----:B------:R-:W-:Y:S05]  /*26480*/  BRA.DIV UR4, `(.L_x_9880) ;  /* 0x0000001204f07947 */ /* 0x000fea000b800000 */
[----:B------:R-:W-:-:S13]  /*26490*/  ELECT P6, URZ, PT ;  /* 0x00000000003f782f */ /* 0x000fda00038c0000 */
.L_x_9936:
[----:B------:R-:W-:Y:S05]  /*264a0*/  @!P6 BRA `(.L_x_9879) ;  /* 0x000000000084e947 */ /* 0x000fea0003800000 */
[----:B------:R-:W-:-:S06]  /*264b0*/  ULOP3.LUT UR4, UR48, 0x2, URZ, 0xfc, !UPT ;  /* 0x0000000230047892 */ /* 0x000fcc000f8efc3f */
[----:B--2---:R-:W-:-:S05]  /*264c0*/  IMAD.U32 R2, RZ, RZ, UR4 ;  /* 0x00000004ff027e24 */ /* 0x004fca000f8e00ff */
[----:B------:R-:W-:-:S13]  /*264d0*/  ISETP.NE.AND P2, PT, R2, 0x3, PT ;  /* 0x000000030200780c */ /* 0x000fda0003f45270 */
[----:B------:R-:W-:Y:S05]  /*264e0*/  @!P2 BRA `(.L_x_9881) ;  /* 0x000000000004a947 */ /* 0x000fea0003800000 */
[----:B------:R-:W-:Y:S01]  /*264f0*/  BPT.TRAP 0x1 ;  /* 0x000000040000795c */ /* 0x000fe20000300000 */
.L_x_9881:
[----:B-1----:R-:W2:Y:S04]  /*26500*/  LDL R3, [R1+0x460] ;  /* 0x0004600001037983 */ /* 0x002ea80000100800 */
        /* <DEDUP_REMOVED lines=13> */
.L_x_9937:
[----:B------:R-:W2:Y:S02]  /*265e0*/  SYNCS.PHASECHK.TRANS64.TRYWAIT P0, [R7+URZ], R2 ;  /* 0x00000002070075a7 */ /* 0x000ea4000800017f */
[----:B--2---:R-:W-:Y:S05]  /*265f0*/  @!P0 BRA `(.L_x_9883) ;  /* 0x0000001000c88947 */ /* 0x004fea0003800000 */
.L_x_9938:
[----:B------:R-:W-:Y:S05]  /*26600*/  @!P2 BRA `(.L_x_9884) ;  /* 0x000000000004a947 */ /* 0x000fea0003800000 */
[----:B------:R-:W-:Y:S01]  /*26610*/  BPT.TRAP 0x1 ;  /* 0x000000040000795c */ /* 0x000fe20000300000 */
.L_x_9884:
[----:B------:R-:W3:Y:S01]  /*26620*/  LDL.LU R4, [R1+0x460] ;  /* 0x0004600001047983 */ /* 0x000ee20000300800 */
[----:B------:R-:W-:-:S04]  /*26630*/  VIADD R0, R0, 0x32460 ;  /* 0x0003246000007836 */ /* 0x000fc80000000000 */
[----:B---3--:R-:W-:-:S04]  /*26640*/  IMAD R4, R4, 0x8, R0 ;  /* 0x0000000804047824 */ /* 0x008fc800078e0200 */
[----:B------:R-:W3:Y:S02]  /*26650*/  SYNCS.PHASECHK.TRANS64.TRYWAIT P0, [R4+URZ], R5 ;  /* 0x00000005040075a7 */ /* 0x000ee4000800017f */
[----:B---3--:R-:W-:Y:S05]  /*26660*/  @!P0 BRA `(.L_x_9885) ;  /* 0x0000001000c08947 */ /* 0x008fea0003800000 */
.L_x_9939:
[----:B------:R-:W-:-:S07]  /*26670*/  IMAD R3, R3, 0x8, R0 ;  /* 0x0000000803037824 */ /* 0x000fce00078e0200 */
.L_x_9886:
[----:B----4-:R4:W0:Y:S02]  /*26680*/  SYNCS.PHASECHK.TRANS64.TRYWAIT P0, [R3+URZ], R2 ;  /* 0x00000002030075a7 */ /* 0x010824000800017f */
[----:B0-----:R-:W-:Y:S05]  /*26690*/  @!P0 NANOSLEEP.SYNCS 0x989680 ;  /* 0x009896800000895d */ /* 0x001fea0003900000 */
[----:B------:R-:W0:Y:S02]  /*266a0*/  @!P0 SYNCS.PHASECHK.TRANS64 P0, [R3+URZ], R2 ;  /* 0x00000002030085a7 */ /* 0x000e24000800007f */
[----:B0-----:R-:W-:Y:S05]  /*266b0*/  @!P0 BRA `(.L_x_9886) ;  /* 0xfffffffc00f08947 */ /* 0x001fea000383ffff */
.L_x_9879:
[----:B------:R-:W-:Y:S05]  /*266c0*/  BSYNC B0 ;  /* 0x0000000000007941 */ /* 0x000fea0003800000 */
.L_x_9878:
[----:B------:R-:W-:Y:S05]  /*266d0*/  EXIT ;  /* 0x000000000000794d */ /* 0x000fea0003800000 */
.L_x_9680:
[----:B0-----:R-:W-:-:S04]  /*266e0*/  IMAD.U32 R7, RZ, RZ, UR44 ;  /* 0x0000002cff077e24 */ /* 0x001fc8000f8e00ff */
[----:B------:R0:W1:Y:S03]  /*266f0*/  SYNCS.PHASECHK.TRANS64.TRYWAIT P0, [R7+URZ+0x32400], R0 ;  /* 0x03240000070075a7 */ /* 0x000066000800017f */
[----:B-1----:R-:W-:Y:S05]  /*26700*/  @!P0 NANOSLEEP.SYNCS 0x989680 ;  /* 0x009896800000895d */ /* 0x002fea0003900000 */
[----:B------:R-:W1:Y:S02]  /*26710*/  @!P0 SYNCS.PHASECHK.TRANS64 P0, [R7+URZ+0x32400], R0 ;  /* 0x03240000070085a7 */ /* 0x000e64000800007f */
[----:B-1----:R-:W-:Y:S05]  /*26720*/  @!P0 BRA `(.L_x_9680) ;  /* 0xfffffffc00ec8947 */ /* 0x002fea000383ffff */
[----:B------:R-:W-:Y:S05]  /*26730*/  BRA `(.L_x_9887) ;  /* 0xfffffdc000e07947 */ /* 0x000fea000383ffff */
.L_x_9687:
[----:B-1----:R1:W2:Y:S02]  /*26740*/  SYNCS.PHASECHK.TRANS64.TRYWAIT P0, [R24+URZ], R25 ;  /* 0x00000019180075a7 */ /* 0x0022a4000800017f */
[----:B--2---:R-:W-:Y:S05]  /*26750*/  @!P0 NANOSLEEP.SYNCS 0x989680 ;  /* 0x009896800000895d */ /* 0x004fea0003900000 */
[----:B------:R-:W2:Y:S02]  /*26760*/  @!P0 SYNCS.PHASECHK.TRANS64 P0, [R24+URZ], R25 ;  /* 0x00000019180085a7 */ /* 0x000ea4000800007f */
[----:B--2---:R-:W-:Y:S05]  /*26770*/  @!P0 BRA `(.L_x_9687) ;  /* 0xfffffffc00f08947 */ /* 0x004fea000383ffff */
[----:B------:R-:W-:Y:S05]  /*26780*/  BRA `(.L_x_9686) ;  /* 0xfffffdc800047947 */ /* 0x000fea000383ffff */
.L_x_9689:
[----:B0-----:R-:W-:-:S04]  /*26790*/  IMAD.U32 R8, RZ, RZ, UR44 ;  /* 0x0000002cff087e24 */ /* 0x001fc8000f8e00ff */
[----:B------:R0:W1:Y:S03]  /*267a0*/  SYNCS.PHASECHK.TRANS64.TRYWAIT P0, [R8+URZ+0x32410], R7 ;  /* 0x03241007080075a7 */ /* 0x000066000800017f */
[----:B-1----:R-:W-:Y:S05]  /*267b0*/  @!P0 NANOSLEEP.SYNCS 0x989680 ;  /* 0x009896800000895d */ /* 0x002fea0003900000 */
[----:B------:R-:W1:Y:S02]  /*267c0*/  @!P0 SYNCS.PHASECHK.TRANS64 P0, [R8+URZ+0x32410], R7 ;  /* 0x03241007080085a7 */ /* 0x000e64000800007f */
[----:B-1----:R-:W-:Y:S05]  /*267d0*/  @!P0 BRA `(.L_x_9689) ;  /* 0xfffffffc00ec8947 */ /* 0x002fea000383ffff */
[----:B------:R-:W-:Y:S05]  /*267e0*/  BRA `(.L_x_9888) ;  /* 0xfffffdc800d87947 */ /* 0x000fea000383ffff */
.L_x_9696:
[----:B-1----:R1:W2:Y:S02]  /*267f0*/  SYNCS.PHASECHK.TRANS64.TRYWAIT P0, [R8+URZ], R9 ;  /* 0x00000009080075a7 */ /* 0x0022a4000800017f */
[----:B--2---:R-:W-:Y:S05]  /*26800*/  @!P0 NANOSLEEP.SYNCS 0x989680 ;  /* 0x009896800000895d */ /* 0x004fea0003900000 */
[----:B------:R-:W2:Y:S02]  /*26810*/  @!P0 SYNCS.PHASECHK.TRANS64 P0, [R8+URZ], R9 ;  /* 0x00000009080085a7 */ /* 0x000ea4000800007f */
[----:B--2---:R-:W-:Y:S05]  /*26820*/  @!P0 BRA `(.L_x_9696) ;  /* 0xfffffffc00f08947 */ /* 0x004fea000383ffff */
[----:B------:R-:W-:Y:S05]  /*26830*/  BRA `(.L_x_9695) ;  /* 0xfffffdcc001c7947 */ /* 0x000fea000383ffff */
.L_x_9731:
[----:B0-----:R0:W1:Y:S02]  /*26840*/  SYNCS.PHASECHK.TRANS64.TRYWAIT P1, [R0+URZ], R3 ;  /* 0x00000003000075a7 */ /* 0x001064000802017f */
[----:B-1----:R-:W-:Y:S05]  /*26850*/  @!P1 NANOSLEEP.SYNCS 0x989680 ;  /* 0x009896800000995d */ /* 0x002fea0003900000 */
[----:B------:R-:W1:Y:S02]  /*26860*/  @!P1 SYNCS.PHASECHK.TRANS64 P1, [R0+URZ], R3 ;  /* 0x00000003000095a7 */ /* 0x000e64000802007f */
[----:B-1----:R-:W-:Y:S05]  /*26870*/  @!P1 BRA `(.L_x_9731) ;  /* 0xfffffffc00f09947 */ /* 0x002fea000383ffff */
[----:B------:R-:W-:Y:S05]  /*26880*/  BRA `(.L_x_9730) ;  /* 0xfffffe3000987947 */ /* 0x000fea000383ffff */
.L_x_9738:
[----:B-1----:R1:W2:Y:S02]  /*26890*/  SYNCS.PHASECHK.TRANS64.TRYWAIT P1, [R4+URZ], R5 ;  /* 0x00000005040075a7 */ /* 0x0022a4000802017f */
[----:B--2---:R-:W-:Y:S05]  /*268a0*/  @!P1 NANOSLEEP.SYNCS 0x989680 ;  /* 0x009896800000995d */ /* 0x004fea0003900000 */
[----:B------:R-:W2:Y:S02]  /*268b0*/  @!P1 SYNCS.PHASECHK.TRANS64 P1, [R4+URZ], R5 ;  /* 0x00000005040095a7 */ /* 0x000ea4000802007f */
[----:B--2---:R-:W-:Y:S05]  /*268c0*/  @!P1 BRA `(.L_x_9738) ;  /* 0xfffffffc00f09947 */ /* 0x004fea000383ffff */
[----:B------:R-:W-:Y:S05]  /*268d0*/  BRA `(.L_x_9737) ;  /* 0xfffffe3400bc7947 */ /* 0x000fea000383ffff */
.L_x_9749:
[----:B-1----:R1:W2:Y:S02]  /*268e0*/  SYNCS.PHASECHK.TRANS64.TRYWAIT P0, [R0+URZ], R7 ;  /* 0x00000007000075a7 */ /* 0x0022a4000800017f */
[----:B--2---:R-:W-:Y:S05]  /*268f0*/  @!P0 NANOSLEEP.SYNCS 0x989680 ;  /* 0x009896800000895d */ /* 0x004fea0003900000 */
[----:B------:R-:W2:Y:S02]  /*26900*/  @!P0 SYNCS.PHASECHK.TRANS64 P0, [R0+URZ], R7 ;  /* 0x00000007000085a7 */ /* 0x000ea4000800007f */
[----:B--2---:R-:W-:Y:S05]  /*26910*/  @!P0 BRA `(.L_x_9749) ;  /* 0xfffffffc00f08947 */ /* 0x004fea000383ffff */
[----:B------:R-:W-:Y:S05]  /*26920*/  BRA `(.L_x_9748) ;  /* 0xfffffec800587947 */ /* 0x000fea000383ffff */
.L_x_9756:
[----:B-1----:R1:W2:Y:S02]  /*26930*/  SYNCS.PHASECHK.TRANS64.TRYWAIT P0, [R4+URZ], R5 ;  /* 0x00000005040075a7 */ /* 0x0022a4000800017f */
[----:B--2---:R-:W-:Y:S05]  /*26940*/  @!P0 NANOSLEEP.SYNCS 0x989680 ;  /* 0x009896800000895d */ /* 0x004fea0003900000 */
[----:B------:R-:W2:Y:S02]  /*26950*/  @!P0 SYNCS.PHASECHK.TRANS64 P0, [R4+URZ], R5 ;  /* 0x00000005040085a7 */ /* 0x000ea4000800007f */
[----:B--2---:R-:W-:Y:S05]  /*26960*/  @!P0 BRA `(.L_x_9756) ;  /* 0xfffffffc00f08947 */ /* 0x004fea000383ffff */
[----:B------:R-:W-:Y:S05]  /*26970*/  BRA `(.L_x_9755) ;  /* 0xfffffecc007c7947 */ /* 0x000fea000383ffff */
.L_x_9820:
        /* <DEDUP_REMOVED lines=11> */
.L_x_9890:
[----:B------:R-:W-:Y:S05]  /*26a30*/  BSYNC B0 ;  /* 0x0000000000007941 */ /* 0x000fea0003800000 */
.L_x_9889:
[----:B------:R-:W-:Y:S05]  /*26a40*/  BRA `(.L_x_9891) ;  /* 0xffffffc800007947 */ /* 0x000fea000383ffff */
.L_x_9821:
[----:B------:R-:W-:Y:S01]  /*26a50*/  BSSY B0, `(.L_x_9892) ;  /* 0x0000006000007945 */ /* 0x000fe20003800000 */
[----:B------:R-:W-:-:S07]  /*26a60*/  IMAD.MOV.U32 R15, RZ, RZ, -0x1 ;  /* 0xffffffffff0f7424 */ /* 0x000fce00078e00ff */
[----:B0-----:R-:W-:Y:S05]  /*26a70*/  WARPSYNC.COLLECTIVE R15, `(.L_x_9893) ;  /* 0x000000000f0c7348 */ /* 0x001fea0003c00000 */
[----:B------:R-:W-:Y:S02]  /*26a80*/  ELECT P6, UR62, PT ;  /* 0x00000000003e782f */ /* 0x000fe400038c0000 */
[----:B------:R-:W-:Y:S01]  /*26a90*/  MOV R14, UR62 ;  /* 0x0000003e000e7c02 */ /* 0x000fe20008000f00 */
[----:B0-----:R-:W-:Y:S10]  /*26aa0*/  ENDCOLLECTIVE ;  /* 0x000000000000791b */ /* 0x001ff40003800000 */
.L_x_9893:
[----:B------:R-:W-:Y:S05]  /*26ab0*/  BSYNC B0 ;  /* 0x0000000000007941 */ /* 0x000fea0003800000 */
.L_x_9892:
[----:B------:R-:W-:Y:S05]  /*26ac0*/  BRA `(.L_x_9894) ;  /* 0xffffffc400f07947 */ /* 0x000fea000383ffff */
.L_x_9824:
[----:B0-----:R0:W1:Y:S02]  /*26ad0*/  SYNCS.PHASECHK.TRANS64.TRYWAIT P0, [R9+URZ+0x32440], R10 ;  /* 0x0324400a090075a7 */ /* 0x001064000800017f */
[----:B-1----:R-:W-:Y:S05]  /*26ae0*/  @!P0 NANOSLEEP.SYNCS 0x989680 ;  /* 0x009896800000895d */ /* 0x002fea0003900000 */
[----:B------:R-:W1:Y:S02]  /*26af0*/  @!P0 SYNCS.PHASECHK.TRANS64 P0, [R9+URZ+0x32440], R10 ;  /* 0x0324400a090085a7 */ /* 0x000e64000800007f */
[----:B-1----:R-:W-:Y:S05]  /*26b00*/  @!P0 BRA `(.L_x_9824) ;  /* 0xfffffffc00f08947 */ /* 0x002fea000383ffff */
[----:B------:R-:W-:Y:S05]  /*26b10*/  BRA `(.L_x_9895) ;  /* 0xffffffc800587947 */ /* 0x000fea000383ffff */
.L_x_9828:
        /* <DEDUP_REMOVED lines=8> */
.L_x_9831:
[----:B0-----:R0:W1:Y:S02]  /*26ba0*/  SYNCS.PHASECHK.TRANS64.TRYWAIT P0, [R9+URZ+0x32460], R6 ;  /* 0x03246006090075a7 */ /* 0x001064000800017f */
[----:B-1----:R-:W-:Y:S05]  /*26bb0*/  @!P0 NANOSLEEP.SYNCS 0x989680 ;  /* 0x009896800000895d */ /* 0x002fea0003900000 */
[----:B------:R-:W1:Y:S02]  /*26bc0*/  @!P0 SYNCS.PHASECHK.TRANS64 P0, [R9+URZ+0x32460], R6 ;  /* 0x03246006090085a7 */ /* 0x000e64000800007f */
[----:B-1----:R-:W-:Y:S05]  /*26bd0*/  @!P0 BRA `(.L_x_9831) ;  /* 0xfffffffc00f08947 */ /* 0x002fea000383ffff */
[----:B------:R-:W-:Y:S05]  /*26be0*/  BRA `(.L_x_9897) ;  /* 0xffffffcc00dc7947 */ /* 0x000fea000383ffff */
.L_x_9840:
[----:B-1----:R1:W2:Y:S02]  /*26bf0*/  SYNCS.PHASECHK.TRANS64.TRYWAIT P0, [R2+URZ+0x32440], R3 ;  /* 0x03244003020075a7 */ /* 0x0022a4000800017f */
[----:B--2---:R-:W-:Y:S05]  /*26c00*/  @!P0 NANOSLEEP.SYNCS 0x989680 ;  /* 0x009896800000895d */ /* 0x004fea0003900000 */
[----:B------:R-:W2:Y:S02]  /*26c10*/  @!P0 SYNCS.PHASECHK.TRANS64 P0, [R2+URZ+0x32440], R3 ;  /* 0x03244003020085a7 */ /* 0x000ea4000800007f */
[----:B--2---:R-:W-:Y:S05]  /*26c20*/  @!P0 BRA `(.L_x_9840) ;  /* 0xfffffffc00f08947 */ /* 0x004fea000383ffff */
[----:B------:R-:W-:Y:S05]  /*26c30*/  BRA `(.L_x_9898) ;  /* 0xffffffd400607947 */ /* 0x000fea000383ffff */
.L_x_9842:
[----:B--2---:R2:W3:Y:S02]  /*26c40*/  SYNCS.PHASECHK.TRANS64.TRYWAIT P0, [R2+URZ+0x32460], R3 ;  /* 0x03246003020075a7 */ /* 0x0044e4000800017f */
[----:B---3--:R-:W-:Y:S05]  /*26c50*/  @!P0 NANOSLEEP.SYNCS 0x989680 ;  /* 0x009896800000895d */ /* 0x008fea0003900000 */
[----:B------:R-:W3:Y:S02]  /*26c60*/  @!P0 SYNCS.PHASECHK.TRANS64 P0, [R2+URZ+0x32460], R3 ;  /* 0x03246003020085a7 */ /* 0x000ee4000800007f */
[----:B---3--:R-:W-:Y:S05]  /*26c70*/  @!P0 BRA `(.L_x_9842) ;  /* 0xfffffffc00f08947 */ /* 0x008fea000383ffff */
[----:B------:R-:W-:Y:S05]  /*26c80*/  BRA `(.L_x_9899) ;  /* 0xffffffd400d07947 */ /* 0x000fea000383ffff */
.L_x_9847:
[----:B--2---:R2:W3:Y:S02]  /*26c90*/  SYNCS.PHASECHK.TRANS64.TRYWAIT P0, [R2+URZ+0x32440], R3 ;  /* 0x03244003020075a7 */ /* 0x0044e4000800017f */
[----:B---3--:R-:W-:Y:S05]  /*26ca0*/  @!P0 NANOSLEEP.SYNCS 0x989680 ;  /* 0x009896800000895d */ /* 0x008fea0003900000 */
[----:B------:R-:W3:Y:S02]  /*26cb0*/  @!P0 SYNCS.PHASECHK.TRANS64 P0, [R2+URZ+0x32440], R3 ;  /* 0x03244003020085a7 */ /* 0x000ee4000800007f */
[----:B---3--:R-:W-:Y:S05]  /*26cc0*/  @!P0 BRA `(.L_x_9847) ;  /* 0xfffffffc00f08947 */ /* 0x008fea000383ffff */
[----:B------:R-:W-:Y:S05]  /*26cd0*/  BRA `(.L_x_9900) ;  /* 0xffffffdc00207947 */ /* 0x000fea000383ffff */
.L_x_9849:
[----:B0-----:R0:W1:Y:S02]  /*26ce0*/  SYNCS.PHASECHK.TRANS64.TRYWAIT P1, [R2+URZ+0x32460], R3 ;  /* 0x03246003020075a7 */ /* 0x001064000802017f */
[----:B-1----:R-:W-:Y:S05]  /*26cf0*/  @!P1 NANOSLEEP.SYNCS 0x989680 ;  /* 0x009896800000995d */ /* 0x002fea0003900000 */
[----:B------:R-:W1:Y:S02]  /*26d00*/  @!P1 SYNCS.PHASECHK.TRANS64 P1, [R2+URZ+0x32460], R3 ;  /* 0x03246003020095a7 */ /* 0x000e64000802007f */
[----:B-1----:R-:W-:Y:S05]  /*26d10*/  @!P1 BRA `(.L_x_9849) ;  /* 0xfffffffc00f09947 */ /* 0x002fea000383ffff */
[----:B------:R-:W-:Y:S05]  /*26d20*/  BRA `(.L_x_9901) ;  /* 0xffffffdc008c7947 */ /* 0x000fea000383ffff */
.L_x_9854:
[----:B--2---:R2:W3:Y:S02]  /*26d30*/  SYNCS.PHASECHK.TRANS64.TRYWAIT P0, [R2+URZ+0x32440], R3 ;  /* 0x03244003020075a7 */ /* 0x0044e4000800017f */
[----:B---3--:R-:W-:Y:S05]  /*26d40*/  @!P0 NANOSLEEP.SYNCS 0x989680 ;  /* 0x009896800000895d */ /* 0x008fea0003900000 */
[----:B------:R-:W3:Y:S02]  /*26d50*/  @!P0 SYNCS.PHASECHK.TRANS64 P0, [R2+URZ+0x32440], R3 ;  /* 0x03244003020085a7 */ /* 0x000ee4000800007f */
[----:B---3--:R-:W-:Y:S05]  /*26d60*/  @!P0 BRA `(.L_x_9854) ;  /* 0xfffffffc00f08947 */ /* 0x008fea000383ffff */
[----:B------:R-:W-:Y:S05]  /*26d70*/  BRA `(.L_x_9902) ;  /* 0xffffffe000b47947 */ /* 0x000fea000383ffff */
.L_x_9856:
[----:B0-----:R0:W1:Y:S02]  /*26d80*/  SYNCS.PHASECHK.TRANS64.TRYWAIT P1, [R2+URZ+0x32460], R3 ;  /* 0x03246003020075a7 */ /* 0x001064000802017f */
[----:B-1----:R-:W-:Y:S05]  /*26d90*/  @!P1 NANOSLEEP.SYNCS 0x989680 ;  /* 0x009896800000995d */ /* 0x002fea0003900000 */
[----:B------:R-:W1:Y:S02]  /*26da0*/  @!P1 SYNCS.PHASECHK.TRANS64 P1, [R2+URZ+0x32460], R3 ;  /* 0x03246003020095a7 */ /* 0x000e64000802007f */
[----:B-1----:R-:W-:Y:S05]  /*26db0*/  @!P1 BRA `(.L_x_9856) ;  /* 0xfffffffc00f09947 */ /* 0x002fea000383ffff */
[----:B------:R-:W-:Y:S05]  /*26dc0*/  BRA `(.L_x_9903) ;  /* 0xffffffe400247947 */ /* 0x000fea000383ffff */
.L_x_9861:
        /* <DEDUP_REMOVED lines=8> */
.L_x_9905:
[----:B------:R-:W-:Y:S05]  /*26e50*/  BSYNC B0 ;  /* 0x0000000000007941 */ /* 0x000fea0003800000 */
.L_x_9904:
        /* <DEDUP_REMOVED lines=8> */
.L_x_9906:
[----:B------:R-:W-:Y:S01]  /*26ee0*/  IMAD.MOV.U32 R6, RZ, RZ, R14 ;  /* 0x000000ffff067224 */ /* 0x000fe200078e000e */
[----:B------:R-:W-:Y:S06]  /*26ef0*/  BRA `(.L_x_9907) ;  /* 0xffffffe800187947 */ /* 0x000fec000383ffff */
.L_x_9864:
        /* <DEDUP_REMOVED lines=8> */
.L_x_9909:
[----:B------:R-:W-:Y:S05]  /*26f80*/  BSYNC B0 ;  /* 0x0000000000007941 */ /* 0x000fea0003800000 */
.L_x_9908:
        /* <DEDUP_REMOVED lines=10> */
.L_x_9910:
        /* <DEDUP_REMOVED lines=8> */
.L_x_9911:
        /* <DEDUP_REMOVED lines=8> */
.L_x_9912:
        /* <DEDUP_REMOVED lines=8> */
.L_x_9913:
        /* <DEDUP_REMOVED lines=8> */
.L_x_9914:
[----:B------:R-:W-:Y:S05]  /*27230*/  BRA `(.L_x_9915) ;  /* 0xffffffe400dc7947 */ /* 0x000fea000383ffff */
.L_x_9869:
[----:B------:R-:W-:Y:S01]  /*27240*/  BSSY B0, `(.L_x_9916) ;  /* 0x0000008000007945 */ /* 0x000fe20003800000 */
[----:B-----5:R-:W-:Y:S02]  /*27250*/  IMAD.MOV.U32 R13, RZ, RZ, R2 ;  /* 0x000000ffff0d7224 */ /* 0x020fe400078e0002 */
[----:B------:R-:W-:Y:S02]  /*27260*/  IMAD.MOV.U32 R12, RZ, RZ, 0x1 ;  /* 0x00000001ff0c7424 */ /* 0x000fe400078e00ff */
[----:B------:R-:W-:Y:S02]  /*27270*/  IMAD.MOV.U32 R11, RZ, RZ, RZ ;  /* 0x000000ffff0b7224 */ /* 0x000fe400078e00ff */
[----:B------:R-:W-:-:S07]  /*27280*/  IMAD.MOV.U32 R15, RZ, RZ, -0x1 ;  /* 0xffffffffff0f7424 */ /* 0x000fce00078e00ff */
[----:B012---:R-:W-:Y:S05]  /*27290*/  WARPSYNC.COLLECTIVE R15, `(.L_x_9917) ;  /* 0x000000000f087348 */ /* 0x007fea0003c00000 */
[----:B------:R3:W4:Y:S02]  /*272a0*/  SHFL.UP P6, R14, R13, R12, R11 ;  /* 0x0400000c0d0e7389 */ /* 0x00072400000c000b */
[----:B01234-:R-:W-:Y:S01]  /*272b0*/  ENDCOLLECTIVE ;  /* 0x000000000000791b */ /* 0x01ffe20003800000 */
.L_x_9917:
[----:B------:R-:W-:Y:S05]  /*272c0*/  BSYNC B0 ;  /* 0x0000000000007941 */ /* 0x000fea0003800000 */
.L_x_9916:
        /* <DEDUP_REMOVED lines=10> */
.L_x_9918:
        /* <DEDUP_REMOVED lines=8> */
.L_x_9919:
        /* <DEDUP_REMOVED lines=8> */
.L_x_9920:
        /* <DEDUP_REMOVED lines=8> */
.L_x_9921:
        /* <DEDUP_REMOVED lines=8> */
.L_x_9922:
[----:B------:R-:W-:Y:S05]  /*27570*/  BRA `(.L_x_9923) ;  /* 0xffffffe400c07947 */ /* 0x000fea000383ffff */
.L_x_9871:
[----:B------:R-:W-:Y:S01]  /*27580*/  BSSY B0, `(.L_x_9924) ;  /* 0x0000006000007945 */ /* 0x000fe20003800000 */
[----:B------:R-:W-:Y:S01]  /*27590*/  PLOP3.LUT P6, PT, P6, PT, PT, 0x8, 0x0 ;  /* 0x000000000000781c */ /* 0x000fe200037ce170 */
[----:B------:R-:W-:-:S12]  /*275a0*/  IMAD.MOV.U32 R15, RZ, RZ, -0x1 ;  /* 0xffffffffff0f7424 */ /* 0x000fd800078e00ff */
[----:B0-----:R-:W-:Y:S05]  /*275b0*/  WARPSYNC.COLLECTIVE R15, `(.L_x_9925) ;  /* 0x000000000f087348 */ /* 0x001fea0003c00000 */
[----:B------:R-:W-:Y:S01]  /*275c0*/  VOTE.ANY R14, PT, P6 ;  /* 0x00000000000e7806 */ /* 0x000fe200030e0100 */
[----:B0-----:R-:W-:Y:S06]  /*275d0*/  ENDCOLLECTIVE ;  /* 0x000000000000791b */ /* 0x001fec0003800000 */
.L_x_9925:
[----:B------:R-:W-:Y:S05]  /*275e0*/  BSYNC B0 ;  /* 0x0000000000007941 */ /* 0x000fea0003800000 */
.L_x_9924:
        /* <DEDUP_REMOVED lines=9> */
.L_x_9926:
[----:B------:R-:W-:Y:S01]  /*27680*/  IMAD.MOV.U32 R17, RZ, RZ, R14 ;  /* 0x000000ffff117224 */ /* 0x000fe200078e000e */
[----:B------:R-:W-:Y:S06]  /*27690*/  BRA `(.L_x_9927) ;  /* 0xffffffe400b07947 */ /* 0x000fec000383ffff */
.L_x_9873:
[----:B------:R-:W-:Y:S01]  /*276a0*/  BSSY B0, `(.L_x_9928) ;  /* 0x0000007000007945 */ /* 0x000fe20003800000 */
[----:B------:R-:W-:Y:S02]  /*276b0*/  IMAD.MOV.U32 R13, RZ, RZ, R3 ;  /* 0x000000ffff0d7224 */ /* 0x000fe400078e0003 */
[----:B------:R-:W-:Y:S02]  /*276c0*/  IMAD.MOV.U32 R11, RZ, RZ, 0x1f ;  /* 0x0000001fff0b7424 */ /* 0x000fe400078e00ff */
[----:B------:R-:W-:-:S07]  /*276d0*/  IMAD.MOV.U32 R15, RZ, RZ, -0x1 ;  /* 0xffffffffff0f7424 */ /* 0x000fce00078e00ff */
[----:B012---:R-:W-:Y:S05]  /*276e0*/  WARPSYNC.COLLECTIVE R15, `(.L_x_9929) ;  /* 0x000000000f087348 */ /* 0x007fea0003c00000 */
[----:B------:R3:W4:Y:S02]  /*276f0*/  SHFL.IDX P6, R14, R13, R12, R11 ;  /* 0x0000000c0d0e7389 */ /* 0x00072400000c000b */
[----:B01234-:R-:W-:Y:S01]  /*27700*/  ENDCOLLECTIVE ;  /* 0x000000000000791b */ /* 0x01ffe20003800000 */
.L_x_9929:
[----:B------:R-:W-:Y:S05]  /*27710*/  BSYNC B0 ;  /* 0x0000000000007941 */ /* 0x000fea0003800000 */
.L_x_9928:
[----:B------:R-:W-:Y:S05]  /*27720*/  BRA `(.L_x_9872) ;  /* 0xffffffe400a87947 */ /* 0x000fea000383ffff */
.L_x_9876:
[----:B-1----:R1:W3:Y:S02]  /*27730*/  SYNCS.PHASECHK.TRANS64.TRYWAIT P0, [R0+URZ+0x32420], R3 ;  /* 0x03242003000075a7 */ /* 0x0022e4000800017f */
[----:B---3--:R-:W-:Y:S05]  /*27740*/  @!P0 NANOSLEEP.SYNCS 0x989680 ;  /* 0x009896800000895d */ /* 0x008fea0003900000 */
[----:B------:R-:W3:Y:S02]  /*27750*/  @!P0 SYNCS.PHASECHK.TRANS64 P0, [R0+URZ+0x32420], R3 ;  /* 0x03242003000085a7 */ /* 0x000ee4000800007f */
[----:B---3--:R-:W-:Y:S05]  /*27760*/  @!P0 BRA `(.L_x_9876) ;  /* 0xfffffffc00f08947 */ /* 0x008fea000383ffff */
[----:B------:R-:W-:Y:S05]  /*27770*/  BRA `(.L_x_9930) ;  /* 0xffffffec00187947 */ /* 0x000fea000383ffff */
.L_x_9877:
[----:B--2---:R-:W2:Y:S01]  /*27780*/  S2R R2, SR_TID.X ;  /* 0x0000000000027919 */ /* 0x004ea20000002100 */
        /* <DEDUP_REMOVED lines=10> */
.L_x_9932:
[----:B------:R-:W-:Y:S05]  /*27830*/  BSYNC B0 ;  /* 0x0000000000007941 */ /* 0x000fea0003800000 */
.L_x_9931:
[----:B------:R-:W-:Y:S05]  /*27840*/  BRA `(.L_x_9933) ;  /* 0xffffffe800fc7947 */ /* 0x000fea000383ffff */
.L_x_9880:
[----:B------:R-:W-:Y:S01]  /*27850*/  BSSY B1, `(.L_x_9934) ;  /* 0x0000006000017945 */ /* 0x000fe20003800000 */
[----:B------:R-:W-:-:S07]  /*27860*/  IMAD.MOV.U32 R15, RZ, RZ, -0x1 ;  /* 0xffffffffff0f7424 */ /* 0x000fce00078e00ff */
[----:B012---:R-:W-:Y:S05]  /*27870*/  WARPSYNC.COLLECTIVE R15, `(.L_x_9935) ;  /* 0x000000000f0c7348 */ /* 0x007fea0003c00000 */
[----:B------:R-:W-:Y:S02]  /*27880*/  ELECT P6, UR62, PT ;  /* 0x00000000003e782f */ /* 0x000fe400038c0000 */
[----:B------:R-:W-:Y:S01]  /*27890*/  MOV R14, UR62 ;  /* 0x0000003e000e7c02 */ /* 0x000fe20008000f00 */
[----:B012---:R-:W-:Y:S10]  /*278a0*/  ENDCOLLECTIVE ;  /* 0x000000000000791b */ /* 0x007ff40003800000 */
.L_x_9935:
[----:B------:R-:W-:Y:S05]  /*278b0*/  BSYNC B1 ;  /* 0x0000000000017941 */ /* 0x000fea0003800000 */
.L_x_9934:
[----:B------:R-:W-:Y:S05]  /*278c0*/  BRA `(.L_x_9936) ;  /* 0xffffffe800f47947 */ /* 0x000fea000383ffff */
.L_x_9882:
[----:B-1----:R1:W2:Y:S02]  /*278d0*/  SYNCS.PHASECHK.TRANS64.TRYWAIT P0, [R6+URZ], R5 ;  /* 0x00000005060075a7 */ /* 0x0022a4000800017f */
[----:B--2---:R-:W-:Y:S05]  /*278e0*/  @!P0 NANOSLEEP.SYNCS 0x989680 ;  /* 0x009896800000895d */ /* 0x004fea0003900000 */
[----:B------:R-:W2:Y:S02]  /*278f0*/  @!P0 SYNCS.PHASECHK.TRANS64 P0, [R6+URZ], R5 ;  /* 0x00000005060085a7 */ /* 0x000ea4000800007f */
[----:B--2---:R-:W-:Y:S05]  /*27900*/  @!P0 BRA `(.L_x_9882) ;  /* 0xfffffffc00f08947 */ /* 0x004fea000383ffff */
[----:B------:R-:W-:Y:S05]  /*27910*/  BRA `(.L_x_9937) ;  /* 0xffffffec00307947 */ /* 0x000fea000383ffff */
.L_x_9883:
[----:B--2---:R2:W3:Y:S02]  /*27920*/  SYNCS.PHASECHK.TRANS64.TRYWAIT P0, [R7+URZ], R2 ;  /* 0x00000002070075a7 */ /* 0x0044e4000800017f */
[----:B---3--:R-:W-:Y:S05]  /*27930*/  @!P0 NANOSLEEP.SYNCS 0x989680 ;  /* 0x009896800000895d */ /* 0x008fea0003900000 */
[----:B------:R-:W3:Y:S02]  /*27940*/  @!P0 SYNCS.PHASECHK.TRANS64 P0, [R7+URZ], R2 ;  /* 0x00000002070085a7 */ /* 0x000ee4000800007f */
[----:B---3--:R-:W-:Y:S05]  /*27950*/  @!P0 BRA `(.L_x_9883) ;  /* 0xfffffffc00f08947 */ /* 0x008fea000383ffff */
[----:B------:R-:W-:Y:S05]  /*27960*/  BRA `(.L_x_9938) ;  /* 0xffffffec00247947 */ /* 0x000fea000383ffff */
.L_x_9885:
[----:B---3--:R3:W4:Y:S02]  /*27970*/  SYNCS.PHASECHK.TRANS64.TRYWAIT P0, [R4+URZ], R5 ;  /* 0x00000005040075a7 */ /* 0x008724000800017f */
[----:B----4-:R-:W-:Y:S05]  /*27980*/  @!P0 NANOSLEEP.SYNCS 0x989680 ;  /* 0x009896800000895d */ /* 0x010fea0003900000 */
[----:B------:R-:W4:Y:S02]  /*27990*/  @!P0 SYNCS.PHASECHK.TRANS64 P0, [R4+URZ], R5 ;  /* 0x00000005040085a7 */ /* 0x000f24000800007f */
[----:B----4-:R-:W-:Y:S05]  /*279a0*/  @!P0 BRA `(.L_x_9885) ;  /* 0xfffffffc00f08947 */ /* 0x010fea000383ffff */
[----:B------:R-:W-:Y:S05]  /*279b0*/  BRA `(.L_x_9939) ;  /* 0xffffffec002c7947 */ /* 0x000fea000383ffff */
        .type           $_ZN7cutlass13device_kernelIN5flash11enable_sm90INS1_16FlashAttnFwdSm90INS1_25CollectiveMainloopFwdSm90ILi2EN4cute5tupleIJNS5_1CILi1EEES8_S8_EEENS6_IJNS7_ILi128EEENS7_ILi96EEENS7_ILi64EEEEEELi256ENS_10bfloat16_tEfNS_4arch4Sm90ELb0ELb1ELb0ELb1ELb0ELb0ELb1ELb1ELb0ELb0ELb0ELb0EEENS1_21CollectiveEpilogueFwdINS6_IJSA_NS7_ILi256EEESB_EEES9_SE_SG_Li256ELb1ELb0ELb0ELb0EEENS1_36VarlenDynamicPersistentTileSchedulerILi128ELi96ELi256ELi32ELb0ELb0ELb1ELb1ELb0ELb1EEEEEEEEEvNT_6ParamsE$_ZZN5flash25CollectiveMainloopFwdSm90ILi2EN4cute5tupleIJNS1_1CILi1EEES4_S4_EEENS2_IJNS3_ILi128EEENS3_ILi96EEENS3_ILi64EEEEEELi256EN7cutlass10bfloat16_tEfNSA_4arch4Sm90ELb0ELb1ELb0ELb1ELb0ELb0ELb1ELb1ELb0ELb0ELb0ELb0EE3mmaINS_16FlashAttnFwdSm90ISE_NS_21CollectiveEpilogueFwdINS2_IJS6_NS3_ILi256EEES7_EEES5_SB_SD_Li256ELb1ELb0ELb0ELb0EEENS_36VarlenDynamicPersistentTileSchedulerILi128ELi96ELi256ELi32ELb0ELb0ELb1ELb1ELb0ELb1EEEE13SharedStorageENS1_6TensorINS1_11ArrayEngineIfLm128EEENS1_6LayoutINS2_IJNS2_IJNS3_ILi2EEEST_NS3_ILi32EEEEEES4_S4_EEENS2_IJNS2_IJS4_ST_NS3_ILi4EEEEEENS3_ILi0EEESZ_EEEEEEENS_7SoftmaxILi2ELi0EEEEEbRKNSE_6ParamsENSA_25PipelineTmaAsyncNoClusterILi2ENSA_16PipelineTmaAsyncILi2EEEEES1B_RNSA_13PipelineStateILj2EEERT0_RT1_iRiRKNS_16SeqlenInfoQKNewKILb1ELb0EEENS2_IJiiiiEEERT_ENKUliT_T0_T1_E_clIZSF_ISO_S12_S14_EbS17_S1B_S1B_S1E_S1G_S1I_iS1J_S1N_S1O_S1Q_EUlRS1R_iE1_NS3_ILb0EEENS3_ILb1EEEEEDaiS1R_S1S_S1T_,@function
        .size           $_ZN7cutlass13device_kernelIN5flash11enable_sm90INS1_16FlashAttnFwdSm90INS1_25CollectiveMainloopFwdSm90ILi2EN4cute5tupleIJNS5_1CILi1EEES8_S8_EEENS6_IJNS7_ILi128EEENS7_ILi96EEENS7_ILi64EEEEEELi256ENS_10bfloat16_tEfNS_4arch4Sm90ELb0ELb1ELb0ELb1ELb0ELb0ELb1ELb1ELb0ELb0ELb0ELb0EEENS1_21CollectiveEpilogueFwdINS6_IJSA_NS7_ILi256EEESB_EEES9_SE_SG_Li256ELb1ELb0ELb0ELb0EEENS1_36VarlenDynamicPersistentTileSchedulerILi128ELi96ELi256ELi32ELb0ELb0ELb1ELb1ELb0ELb1EEEEEEEEEvNT_6ParamsE$_ZZN5flash25CollectiveMainloopFwdSm90ILi2EN4cute5tupleIJNS1_1CILi1EEES4_S4_EEENS2_IJNS3_ILi128EEENS3_ILi96EEENS3_ILi64EEEEEELi256EN7cutlass10bfloat16_tEfNSA_4arch4Sm90ELb0ELb1ELb0ELb1ELb0ELb0ELb1ELb1ELb0ELb0ELb0ELb0EE3mmaINS_16FlashAttnFwdSm90ISE_NS_21CollectiveEpilogueFwdINS2_IJS6_NS3_ILi256EEES7_EEES5_SB_SD_Li256ELb1ELb0ELb0ELb0EEENS_36VarlenDynamicPersistentTileSchedulerILi128ELi96ELi256ELi32ELb0ELb0ELb1ELb1ELb0ELb1EEEE13SharedStorageENS1_6TensorINS1_11ArrayEngineIfLm128EEENS1_6LayoutINS2_IJNS2_IJNS3_ILi2EEEST_NS3_ILi32EEEEEES4_S4_EEENS2_IJNS2_IJS4_ST_NS3_ILi4EEEEEENS3_ILi0EEESZ_EEEEEEENS_7SoftmaxILi2ELi0EEEEEbRKNSE_6ParamsENSA_25PipelineTmaAsyncNoClusterILi2ENSA_16PipelineTmaAsyncILi2EEEEES1B_RNSA_13PipelineStateILj2EEERT0_RT1_iRiRKNS_16SeqlenInfoQKNewKILb1ELb0EEENS2_IJiiiiEEERT_ENKUliT_T0_T1_E_clIZSF_ISO_S12_S14_EbS17_S1B_S1B_S1E_S1G_S1I_iS1J_S1N_S1O_S1Q_EUlRS1R_iE1_NS3_ILb0EEENS3_ILb1EEEEEDaiS1R_S1S_S1T_,(.L_x_11969 - $_ZN7cutlass13device_kernelIN5flash11enable_sm90INS1_16FlashAttnFwdSm90INS1_25CollectiveMainloopFwdSm90ILi2EN4cute5tupleIJNS5_1CILi1EEES8_S8_EEENS6_IJNS7_ILi128EEENS7_ILi96EEENS7_ILi64EEEEEELi256ENS_10bfloat16_tEfNS_4arch4Sm90ELb0ELb1ELb0ELb1ELb0ELb0ELb1ELb1ELb0ELb0ELb0ELb0EEENS1_21CollectiveEpilogueFwdINS6_IJSA_NS7_ILi256EEESB_EEES9_SE_SG_Li256ELb1ELb0ELb0ELb0EEENS1_36VarlenDynamicPersistentTileSchedulerILi128ELi96ELi256ELi32ELb0ELb0ELb1ELb1ELb0ELb1EEEEEEEEEvNT_6ParamsE$_ZZN5flash25CollectiveMainloopFwdSm90ILi2EN4cute5tupleIJNS1_1CILi1EEES4_S4_EEENS2_IJNS3_ILi128EEENS3_ILi96EEENS3_ILi64EEEEEELi256EN7cutlass10bfloat16_tEfNSA_4arch4Sm90ELb0ELb1ELb0ELb1ELb0ELb0ELb1ELb1ELb0ELb0ELb0ELb0EE3mmaINS_16FlashAttnFwdSm90ISE_NS_21CollectiveEpilogueFwdINS2_IJS6_NS3_ILi256EEES7_EEES5_SB_SD_Li256ELb1ELb0ELb0ELb0EEENS_36VarlenDynamicPersistentTileSchedulerILi128ELi96ELi256ELi32ELb0ELb0ELb1ELb1ELb0ELb1EEEE13SharedStorageENS1_6TensorINS1_11ArrayEngineIfLm128EEENS1_6LayoutINS2_IJNS2_IJNS3_ILi2EEEST_NS3_ILi32EEEEEES4_S4_EEENS2_IJNS2_IJS4_ST_NS3_ILi4EEEEEENS3_ILi0EEESZ_EEEEEEENS_7SoftmaxILi2ELi0EEEEEbRKNSE_6ParamsENSA_25PipelineTmaAsyncNoClusterILi2ENSA_16PipelineTmaAsyncILi2EEEEES1B_RNSA_13PipelineStateILj2EEERT0_RT1_iRiRKNS_16SeqlenInfoQKNewKILb1ELb0EEENS2_IJiiiiEEERT_ENKUliT_T0_T1_E_clIZSF_ISO_S12_S14_EbS17_S1B_S1B_S1E_S1G_S1I_iS1J_S1N_S1O_S1Q_EUlRS1R_iE1_NS3_ILb0EEENS3_ILb1EEEEEDaiS1R_S1S_S1T_)
$_ZN7cutlass13device_kernelIN5flash11enable_sm90INS1_16FlashAttnFwdSm90INS1_25CollectiveMainloopFwdSm90ILi2EN4cute5tupleIJNS5_1CILi1EEES8_S8_EEENS6_IJNS7_ILi128EEENS7_ILi96EEENS7_ILi64EEEEEELi256ENS_10bfloat16_tEfNS_4arch4Sm90ELb0ELb1ELb0ELb1ELb0ELb0ELb1ELb1ELb0ELb0ELb0ELb0EEENS1_21CollectiveEpilogueFwdINS6_IJSA_NS7_ILi256EEESB_EEES9_SE_SG_Li256ELb1ELb0ELb0ELb0EEENS1_36VarlenDynamicPersistentTileSchedulerILi128ELi96ELi256ELi32ELb0ELb0ELb1ELb1ELb0ELb1EEEEEEEEEvNT_6ParamsE$_ZZN5flash25CollectiveMainloopFwdSm90ILi2EN4cute5tupleIJNS1_1CILi1EEES4_S4_EEENS2_IJNS3_ILi128EEENS3_ILi96EEENS3_ILi64EEEEEELi256EN7cutlass10bfloat16_tEfNSA_4arch4Sm90ELb0ELb1ELb0ELb1ELb0ELb0ELb1ELb1ELb0ELb0ELb0ELb0EE3mmaINS_16FlashAttnFwdSm90ISE_NS_21CollectiveEpilogueFwdINS2_IJS6_NS3_ILi256EEES7_EEES5_SB_SD_Li256ELb1ELb0ELb0ELb0EEENS_36VarlenDynamicPersistentTileSchedulerILi128ELi96ELi256ELi32ELb0ELb0ELb1ELb1ELb0ELb1EEEE13SharedStorageENS1_6TensorINS1_11ArrayEngineIfLm128EEENS1_6LayoutINS2_IJNS2_IJNS3_ILi2EEEST_NS3_ILi32EEEEEES4_S4_EEENS2_IJNS2_IJS4_ST_NS3_ILi4EEEEEENS3_ILi0EEESZ_EEEEEEENS_7SoftmaxILi2ELi0EEEEEbRKNSE_6ParamsENSA_25PipelineTmaAsyncNoClusterILi2ENSA_16PipelineTmaAsyncILi2EEEEES1B_RNSA_13PipelineStateILj2EEERT0_RT1_iRiRKNS_16SeqlenInfoQKNewKILb1ELb0EEENS2_IJiiiiEEERT_ENKUliT_T0_T1_E_clIZSF_ISO_S12_S14_EbS17_S1B_S1B_S1E_S1G_S1I_iS1J_S1N_S1O_S1Q_EUlRS1R_iE1_NS3_ILb0EEENS3_ILb1EEEEEDaiS1R_S1S_S1T_:
[----:B------:R-:W-:Y:S05]  /*279c0*/  YIELD ;  /* 0x0000000000007946 */ /* 0x000fea0003800000 */
[----:B------:R-:W-:Y:S02]  /*279d0*/  ULDC UR4, c[0x0][0x20] ;  /* 0x0000080000047ab9 */ /* 0x000fe40000000800 */
[----:B------:R-:W-:-:S05]  /*279e0*/  VIADD R0, R0, -UR4 ;  /* 0x8000000400007c36 */ /* 0x000fca0008000000 */
[----:B------:R-:W2:Y:S01]  /*279f0*/  LDL.64 R2, [R0] ;  /* 0x0000000000027983 */ /* 0x000ea20000100a00 */
[----:B------:R-:W0:Y:S02]  /*27a00*/  LDC.64 R4, c[0x0][0x208] ;  /* 0x00008200ff047b82 */ /* 0x000e240000000a00 */
[----:B0-----:R-:W-:Y:S02]  /*27a10*/  R2UR UR4, R4 ;  /* 0x00000000040472ca */ /* 0x001fe400000e0000 */
        /* <DEDUP_REMOVED lines=35> */
[----:B0-----:R1:W5:Y:S01]  /*27c50*/  LD.E R11, desc[UR6][R6.64+0x4] ;  /* 0x00000406060b7980 */ /* 0x001362000c101900 */
[----:B--2---:R-:W-:-:S04]  /*27c60*/  LOP3.LUT R14, R14, 0x1, RZ, 0xfc, !PT ;  /* 0x000000010e0e7812 */ /* 0x004fc800078efcff */
[----:B------:R-:W-:-:S13]  /*27c70*/  ISETP.NE.AND P0, PT, R14, 0x3, PT ;  /* 0x000000030e00780c */ /* 0x000fda0003f05270 */
[----:B-1----:R-:W-:Y:S05]  /*27c80*/  @!P0 BRA `(.L_x_9941) ;  /* 0x0000000000048947 */ /* 0x002fea0003800000 */
[----:B------:R-:W-:Y:S01]  /*27c90*/  BPT.TRAP 0x1 ;  /* 0x000000040000795c */ /* 0x000fe20000300000 */
.L_x_9941:
[----:B------:R-:W-:Y:S05]  /*27ca0*/  BSYNC B3 ;  /* 0x0000000000037941 */ /* 0x000fea0003800000 */
.L_x_9940:
[----:B------:R-:W-:Y:S02]  /*27cb0*/  R2UR UR4, R4 ;  /* 0x00000000040472ca */ /* 0x000fe400000e0000 */
[----:B------:R-:W-:-:S13]  /*27cc0*/  R2UR UR5, R5 ;  /* 0x00000000050572ca */ /* 0x000fda00000e0000 */
[----:B------:R-:W2:Y:S01]  /*27cd0*/  LD.E.64 R2, desc[UR4][R8.64+0x8] ;  /* 0x0000080408027980 */ /* 0x000ea2000c101b00 */
[----:B-----5:R-:W-:Y:S02]  /*27ce0*/  SHF.L.U32 R13, R11, 0x1f, RZ ;  /* 0x0000001f0b0d7819 */ /* 0x020fe400000006ff */
[----:B--2---:R-:W-:-:S05]  /*27cf0*/  MOV R3, R2 ;  /* 0x0000000200037202 */ /* 0x004fca0000000f00 */
[----:B------:R-:W-:-:S04]  /*27d00*/  IMAD R12, R12, 0x8, R3 ;  /* 0x000000080c0c7824 */ /* 0x000fc800078e0203 */
[----:B------:R0:W1:Y:S01]  /*27d10*/  SYNCS.PHASECHK.TRANS64.TRYWAIT P0, [R12+URZ], R13 ;  /* 0x0000000d0c0075a7 */ /* 0x000062000800017f */
[----:B------:R-:W2:Y:S01]  /*27d20*/  LD.E R11, desc[UR4][R8.64+0x1c] ;  /* 0x00001c04080b7980 */ /* 0x000ea2000c101900 */
[----:B------:R-:W-:Y:S02]  /*27d30*/  R2UR UR6, R4 ;  /* 0x00000000040672ca */ /* 0x000fe400000e0000 */
[----:B------:R-:W-:Y:S01]  /*27d40*/  R2UR UR7, R5 ;  /* 0x00000000050772ca */ /* 0x000fe200000e0000 */
[----:B------:R0:W5:Y:S01]  /*27d50*/  LD.E R2, desc[UR4][R6.64] ;  /* 0x0000000406027980 */ /* 0x000162000c101900 */
[----:B------:R-:W-:Y:S11]  /*27d60*/  BSSY B3, `(.L_x_9942) ;  /* 0x0000006000037945 */ /* 0x000ff60003800000 */
[----:B------:R0:W5:Y:S01]  /*27d70*/  LD.E R3, desc[UR6][R6.64+0x4] ;  /* 0x0000040606037980 */ /* 0x000162000c101900 */
[----:B--2---:R-:W-:-:S04]  /*27d80*/  LOP3.LUT R11, R11, 0x1, RZ, 0xfc, !PT ;  /* 0x000000010b0b7812 */ /* 0x004fc800078efcff */
[----:B------:R-:W-:-:S13]  /*27d90*/  ISETP.NE.AND P1, PT, R11, 0x3, PT ;  /* 0x000000030b00780c */ /* 0x000fda0003f25270 */
[----:B01----:R-:W-:Y:S05]  /*27da0*/  @!P1 BRA `(.L_x_9943) ;  /* 0x0000000000049947 */ /* 0x003fea0003800000 */
[----:B------:R-:W-:Y:S01]  /*27db0*/  BPT.TRAP 0x1 ;  /* 0x000000040000795c */ /* 0x000fe20000300000 */
.L_x_9943:
[----:B------:R-:W-:Y:S05]  /*27dc0*/  BSYNC B3 ;  /* 0x0000000000037941 */ /* 0x000fea0003800000 */
.L_x_9942:
        /* <DEDUP_REMOVED lines=8> */
[----:B------:R-:W0:Y:S02]  /*27e50*/  SYNCS.PHASECHK.TRANS64.TRYWAIT P0, [R2+URZ], R3 ;  /* 0x00000003020075a7 */ /* 0x000e24000800017f */
[----:B0-----:R-:W-:Y:S05]  /*27e60*/  @!P0 BRA `(.L_x_9946) ;  /* 0x000001b000008947 */ /* 0x001fea0003800000 */
.L_x_9945:
[----:B------:R-:W-:Y:S05]  /*27e70*/  BSYNC B3 ;  /* 0x0000000000037941 */ /* 0x000fea0003800000 */
.L_x_9944:
[----:B------:R-:W2:Y:S04]  /*27e80*/  LDL.64 R8, [R0] ;  /* 0x0000000000087983 */ /* 0x000ea80000100a00 */
[----:B------:R-:W3:Y:S01]  /*27e90*/  LDL.64 R6, [R0+0x28] ;  /* 0x0000280000067983 */ /* 0x000ee20000100a00 */
[C---:B------:R-:W-:Y:S02]  /*27ea0*/  R2UR UR6, R4.reuse ;  /* 0x00000000040672ca */ /* 0x040fe400000e0000 */
[C---:B------:R-:W-:Y:S01]  /*27eb0*/  R2UR UR7, R5.reuse ;  /* 0x00000000050772ca */ /* 0x040fe200000e0000 */
[----:B0----5:R-:W4:Y:S01]  /*27ec0*/  LDL.64 R2, [R0+0x20] ;  /* 0x0000200000027983 */ /* 0x021f220000100a00 */
        /* <DEDUP_REMOVED lines=85> */
[----:B0-----:R-:W-:Y:S05]  /*28420*/  @!P0 BRA `(.L_x_9948) ;  /* 0x0000000000048947 */ /* 0x001fea0003800000 */
[----:B------:R-:W-:Y:S01]  /*28430*/  BPT.TRAP 0x1 ;  /* 0x000000040000795c */ /* 0x000fe20000300000 */
.L_x_9948:
[----:B------:R-:W-:Y:S05]  /*28440*/  BSYNC B3 ;  /* 0x0000000000037941 */ /* 0x000fea0003800000 */
.L_x_9947:
        /* <DEDUP_REMOVED lines=17> */
.L_x_9950:
[----:B------:R-:W-:Y:S05]  /*28560*/  BSYNC B3 ;  /* 0x0000000000037941 */ /* 0x000fea0003800000 */
.L_x_9949:
        /* <DEDUP_REMOVED lines=10> */
.L_x_9952:
[----:B------:R-:W-:Y:S05]  /*28610*/  BSYNC B3 ;  /* 0x0000000000037941 */ /* 0x000fea0003800000 */
.L_x_9951:
[----:B------:R-:W2:Y:S04]  /*28620*/  LDL.64 R12, [R0] ;  /* 0x00000000000c7983 */ /* 0x000ea80000100a00 */
[----:B------:R-:W3:Y:S01]  /*28630*/  LDL.64 R6, [R0+0x58] ;  /* 0x0000580000067983 */ /* 0x000ee20000100a00 */
[C---:B------:R-:W-:Y:S02]  /*28640*/  R2UR UR6, R4.reuse ;  /* 0x00000000040672ca */ /* 0x040fe400000e0000 */
[C---:B------:R-:W-:Y:S01]  /*28650*/  R2UR UR7, R5.reuse ;  /* 0x00000000050772ca */ /* 0x040fe200000e0000 */
[----:B------:R-:W4:Y:S01]  /*28660*/  LDL.64 R2, [R0+0x48] ;  /* 0x0000480000027983 */ /* 0x000f220000100a00 */
[C---:B------:R-:W-:Y:S02]  /*28670*/  R2UR UR4, R4.reuse ;  /* 0x00000000040472ca */ /* 0x040fe400000e0000 */
[C---:B------:R-:W-:Y:S01]  /*28680*/  R2UR UR5, R5.reuse ;  /* 0x00000000050572ca */ /* 0x040fe200000e0000 */
[----:B0----5:R-:W4:Y:S08]  /*28690*/  LDL.64 R8, [R0+0x50] ;  /* 0x0000500000087983 */ /* 0x021f300000100a00 */
[----:B--2---:R-:W2:Y:S04]  /*286a0*/  LD.E R11, desc[UR6][R12.64] ;  /* 0x000000060c0b7980 */ /* 0x004ea8000c101900 */
[----:B---3--:R-:W2:Y:S01]  /*286b0*/  LD.E.64 R6, desc[UR4][R6.64] ;  /* 0x0000000406067980 */ /* 0x008ea2000c101b00 */
[----:B------:R-:W-:Y:S05]  /*286c0*/  WARPSYNC.ALL ;  /* 0x0000000000007948 */ /* 0x000fea0003800000 */
[----:B------:R-:W-:Y:S01]  /*286d0*/  R2UR UR6, R4 ;  /* 0x00000000040672ca */ /* 0x000fe200000e0000 */
[----:B------:R-:W3:Y:S01]  /*286e0*/  LDL.LU R19, [R1+0x460] ;  /* 0x0004600001137983 */ /* 0x000ee20000300800 */
[----:B------:R-:W-:-:S02]  /*286f0*/  R2UR UR7, R5 ;  /* 0x00000000050772ca */ /* 0x000fc400000e0000 */
[----:B------:R-:W-:Y:S01]  /*28700*/  R2UR UR4, R4 ;  /* 0x00000000040472ca */ /* 0x000fe200000e0000 */
[----:B------:R-:W3:Y:S01]  /*28710*/  LDL R21, [R1+0x464] ;  /* 0x0004640001157983 */ /* 0x000ee20000100800 */
[----:B------:R-:W-:-:S03]  /*28720*/  R2UR UR5, R5 ;  /* 0x00000000050572ca */ /* 0x000fc600000e0000 */
[----:B------:R-:W3:Y:S06]  /*28730*/  LDL R20, [R1+0x468] ;  /* 0x0004680001147983 */ /* 0x000eec0000100800 */
[----:B----4-:R-:W4:Y:S04]  /*28740*/  LD.E R14, desc[UR6][R2.64] ;  /* 0x00000006020e7980 */ /* 0x010f28000c101900 */
[----:B------:R-:W3:Y:S01]  /*28750*/  LD.E.64 R12, desc[UR4][R8.64] ;  /* 0x00000004080c7980 */ /* 0x000ee2000c101b00 */
[----:B--2---:R-:W-:Y:S01]  /*28760*/  IMAD R6, R11, 0xc00, R6 ;  /* 0x00000c000b067824 */ /* 0x004fe200078e0206 */
[----:B------:R-:W-:Y:S01]  /*28770*/  R2UR UR7, R7 ;  /* 0x00000000070772ca */ /* 0x000fe200000e0000 */
[----:B------:R-:W-:Y:S01]  /*28780*/  WARPGROUP.ARRIVE ;  /* 0x00000000000079c5 */ /* 0x000fe20000000000 */
[----:B------:R-:W-:-:S02]  /*28790*/  R2UR UR8, R4 ;  /* 0x00000000040872ca */ /* 0x000fc400000e0000 */
[----:B------:R-:W-:Y:S02]  /*287a0*/  R2UR UR6, R6 ;  /* 0x00000000060672ca */ /* 0x000fe400000e0000 */
[C---:B------:R-:W-:Y:S02]  /*287b0*/  R2UR UR9, R5.reuse ;  /* 0x00000000050972ca */ /* 0x040fe400000e0000 */
[----:B------:R-:W-:Y:S02]  /*287c0*/  R2UR UR10, R4 ;  /* 0x00000000040a72ca */ /* 0x000fe400000e0000 */
[----:B------:R-:W-:Y:S02]  /*287d0*/  R2UR UR11, R5 ;  /* 0x00000000050b72ca */ /* 0x000fe400000e0000 */
[----:B----4-:R-:W-:Y:S02]  /*287e0*/  ISETP.NE.U32.AND P0, PT, R14, RZ, PT ;  /* 0x000000ff0e00720c */ /* 0x010fe40003f05070 */
[----:B---3--:R-:W-:-:S02]  /*287f0*/  R2UR UR4, R12 ;  /* 0x000000000c0472ca */ /* 0x008fc400000e0000 */
        /* <DEDUP_REMOVED lines=233> */
[----:B------:R-:W0:Y:S01]  /*29690*/  S2R R201, SR_TID.X ;  /* 0x0000000000c97919 */ /* 0x000e220000002100 */
[----:B------:R-:W-:Y:S02]  /*296a0*/  R2UR UR8, R4 ;  /* 0x00000000040872ca */ /* 0x000fe400000e0000 */
[----:B------:R-:W-:Y:S02]  /*296b0*/  R2UR UR6, R12 ;  /* 0x000000000c0672ca */ /* 0x000fe400000e0000 */
[----:B------:R-:W-:Y:S02]  /*296c0*/  R2UR UR7, R13 ;  /* 0x000000000d0772ca */ /* 0x000fe400000e0000 */
[----:B------:R-:W-:Y:S02]  /*296d0*/  R2UR UR9, R5 ;  /* 0x00000000050972ca */ /* 0x000fe400000e0000 */
[----:B------:R-:W-:Y:S02]  /*296e0*/  LOP3.LUT R19, R19, 0xfffbffff, RZ, 0xc0, !PT ;  /* 0xfffbffff13137812 */ /* 0x000fe400078ec0ff */
[----:B0-----:R-:W-:Y:S01]  /*296f0*/  LOP3.LUT P1, RZ, R201, 0x7f, RZ, 0xc0, !PT ;  /* 0x0000007fc9ff7812 */ /* 0x001fe2000782c0ff */
[----:B--2---:R-:W-:-:S02]  /*29700*/  VIADD R6, R8, 0xc06 ;  /* 0x00000c0608067836 */ /* 0x004fc40000000000 */
[----:B------:R-:W-:Y:S01]  /*29710*/  IMAD.MOV.U32 R7, RZ, RZ, R9 ;  /* 0x000000ffff077224 */ /* 0x000fe200078e0009 */
[----:B------:R-:W-:Y:S02]  /*29720*/  SHF.R.U32.HI R11, RZ, 0x7, R201 ;  /* 0x00000007ff0b7819 */ /* 0x000fe400000116c9 */
[----:B------:R-:W-:Y:S02]  /*29730*/  R2UR UR4, R6 ;  /* 0x00000000060472ca */ /* 0x000fe400000e0000 */
[----:B------:R-:W-:-:S05]  /*29740*/  R2UR UR5, R7 ;  /* 0x00000000070572ca */ /* 0x000fca00000e0000 */
[----:B------:R-:W-:-:S08]  /*29750*/  @P1 LOP3.LUT R19, R19, 0x40000, RZ, 0xfc, !PT ;  /* 0x0004000013131812 */ /* 0x000fd000078efcff */
[----:B------:R-:W-:Y:S03]  /*29760*/  HGMMA.64x96x16.F32.BF16 R24, gdesc[UR4], R24, gsb0 ;  /* 0x01600000041879f0 */ /* 0x000fe60008001818 */
[----:B------:R-:W-:Y:S02]  /*29770*/  WARPGROUP.DEPBAR.LE gsb0, 0x0 ;  /* 0x00008000000079c5 */ /* 0x000fe40000010000 */
[----:B------:R-:W-:Y:S04]  /*29780*/  ST.E desc[UR8][R2.64], R194 ;  /* 0x000000c202007985 */ /* 0x000fe8000c101908 */
[----:B------:R-:W2:Y:S04]  /*29790*/  @!P1 LDL.64 R6, [R0+0x18] ;  /* 0x0000180000069983 */ /* 0x000ea80000100a00 */
[----:B------:R-:W3:Y:S01]  /*297a0*/  @!P1 LDL.64 R8, [R0] ;  /* 0x0000000000089983 */ /* 0x000ee20000100a00 */
[----:B------:R-:W-:-:S02]  /*297b0*/  @!P1 R2UR UR4, R4 ;  /* 0x00000000040492ca */ /* 0x000fc400000e0000 */
[C---:B------:R-:W-:Y:S01]  /*297c0*/  @!P1 R2UR UR5, R5.reuse ;  /* 0x00000000050592ca */ /* 0x040fe200000e0000 */
[----:B------:R0:W-:Y:S01]  /*297d0*/  STL [R1+0x460], R19 ;  /* 0x0004601301007387 */ /* 0x0001e20000100800 */
[----:B------:R-:W-:Y:S02]  /*297e0*/  @!P1 R2UR UR6, R4 ;  /* 0x00000000040692ca */ /* 0x000fe400000e0000 */
[----:B------:R-:W-:Y:S02]  /*297f0*/  @!P1 R2UR UR7, R5 ;  /* 0x00000000050792ca */ /* 0x000fe400000e0000 */
[----:B------:R-:W-:-:S05]  /*29800*/  IADD3 R11, -R11, 0xb, RZ ;  /* 0x0000000b0b0b7810 */ /* 0x000fca0007ffe1ff */
[----:B------:R1:W-:Y:S06]  /*29810*/  BAR.ARV R11, 0x100 ;  /* 0x0004000b0000751d */ /* 0x0003ec0000002000 */
[----:B--2---:R-:W2:Y:S04]  /*29820*/  @!P1 LD.E.64 R6, desc[UR4][R6.64+0x30] ;  /* 0x0000300406069980 */ /* 0x004ea8000c101b00 */
[----:B---3--:R-:W3:Y:S01]  /*29830*/  @!P1 LD.E R8, desc[UR6][R8.64] ;  /* 0x0000000608089980 */ /* 0x008ee2000c101900 */
[----:B------:R-:W-:Y:S01]  /*29840*/  R2UR UR4, R4 ;  /* 0x00000000040472ca */ /* 0x000fe200000e0000 */
[----:B0-----:R-:W-:Y:S01]  /*29850*/  IMAD.MOV.U32 R19, RZ, RZ, R165 ;  /* 0x000000ffff137224 */ /* 0x001fe200078e00a5 */
        /* <DEDUP_REMOVED lines=8> */
[----:B------:R-:W-:Y:S02]  /*298e0*/  R2UR UR9, R5 ;  /* 0x00000000050972ca */ /* 0x000fe400000e0000 */
[----:B--2---:R-:W-:-:S05]  /*298f0*/  @!P1 MOV R3, R6 ;  /* 0x0000000600039202 */ /* 0x004fca0000000f00 */
[----:B---3--:R-:W-:-:S05]  /*29900*/  @!P1 IMAD R2, R8, 0x8, R3 ;  /* 0x0000000808029824 */ /* 0x008fca00078e0203 */
[----:B------:R-:W-:-:S04]  /*29910*/  @!P1 PRMT R2, RZ, 0x654, R2 ;  /* 0x00000654ff029816 */ /* 0x000fc80000000002 */
[----:B------:R0:W-:Y:S01]  /*29920*/  @!P1 SYNCS.ARRIVE.TRANS64.RED.A1T0 RZ, [R2+URZ], RZ ;  /* 0x000000ff02ff99a7 */ /* 0x0001e2000810043f */
[----:B------:R-:W2:Y:S01]  /*29930*/  LD.E R12, desc[UR4][R18.64] ;  /* 0x00000004120c7980 */ /* 0x000ea2000c101900 */
[----:B------:R-:W-:Y:S02]  /*29940*/  R2UR UR4, R4 ;  /* 0x00000000040472ca */ /* 0x000fe400000e0000 */
[----:B------:R-:W-:Y:S01]  /*29950*/  R2UR UR5, R5 ;  /* 0x00000000050572ca */ /* 0x000fe200000e0000 */
[----:B------:R-:W-:Y:S01]  /*29960*/  IMAD.MOV.U32 R3, RZ, RZ, R21 ;  /* 0x000000ffff037224 */ /* 0x000fe200078e0015 */
[----:B------:R-:W3:Y:S01]  /*29970*/  LD.E R73, desc[UR12][R18.64+0x18] ;  /* 0x0000180c12497980 */ /* 0x000ee2000c101900 */
[----:B0-----:R-:W-:-:S03]  /*29980*/  IMAD.MOV.U32 R2, RZ, RZ, R20 ;  /* 0x000000ffff027224 */ /* 0x001fc600078e0014 */
[----:B------:R-:W4:Y:S04]  /*29990*/  LD.E R14, desc[UR6][R18.64+0x4] ;  /* 0x00000406120e7980 */ /* 0x000f28000c101900 */
[----:B------:R0:W3:Y:S04]  /*299a0*/  LD.E R72, desc[UR10][R2.64] ;  /* 0x0000000a02487980 */ /* 0x0000e8000c101900 */
[----:B------:R-:W4:Y:S01]  /*299b0*/  LD.E R13, desc[UR4][R18.64+0x8] ;  /* 0x00000804120d7980 */ /* 0x000f22000c101900 */
[C---:B------:R-:W-:Y:S02]  /*299c0*/  R2UR UR4, R4.reuse ;  /* 0x00000000040472ca */ /* 0x040fe400000e0000 */
[----:B------:R-:W-:Y:S01]  /*299d0*/  R2UR UR5, R5 ;  /* 0x00000000050572ca */ /* 0x000fe200000e0000 */
[----:B------:R-:W3:Y:S01]  /*299e0*/  LD.E R20, desc[UR8][R18.64+0xc] ;  /* 0x00000c0812147980 */ /* 0x000ee2000c101900 */
[----:B------:R-:W-:-:S02]  /*299f0*/  R2UR UR10, R4 ;  /* 0x00000000040a72ca */ /* 0x000fc400000e0000 */
[----:B------:R-:W-:-:S09]  /*29a00*/  R2UR UR11, R5 ;  /* 0x00000000050b72ca */ /* 0x000fd200000e0000 */
[----:B------:R-:W3:Y:S04]  /*29a10*/  LD.E R15, desc[UR4][R18.64+0x10] ;  /* 0x00001004120f7980 */ /* 0x000ee8000c101900 */
[----:B------:R-:W3:Y:S01]  /*29a20*/  LD.E R21, desc[UR10][R18.64+0x14] ;  /* 0x0000140a12157980 */ /* 0x000ee2000c101900 */
[----:B------:R-:W-:Y:S01]  /*29a30*/  BSSY B3, `(.L_x_9954) ;  /* 0x0000045000037945 */ /* 0x000fe20003800000 */
[----:B--2---:R-:W-:-:S04]  /*29a40*/  SHF.R.S32.HI R7, RZ, 0x1f, R12 ;  /* 0x0000001fff077819 */ /* 0x004fc8000001140c */
[----:B------:R-:W-:-:S04]  /*29a50*/  LEA.HI R7, R7, R12, RZ, 0x7 ;  /* 0x0000000c07077211 */ /* 0x000fc800078f38ff */
[----:B0-----:R-:W-:-:S05]  /*29a60*/  LOP3.LUT R3, R7, 0xffffff80, RZ, 0xc0, !PT ;  /* 0xffffff8007037812 */ /* 0x001fca00078ec0ff */
[----:B------:R-:W-:-:S05]  /*29a70*/  IMAD.IADD R3, R12, 0x1, -R3 ;  /* 0x000000010c037824 */ /* 0x000fca00078e0a03 */
[----:B------:R-:W-:-:S04]  /*29a80*/  SHF.R.S32.HI R2, RZ, 0x1f, R3 ;  /* 0x0000001fff027819 */ /* 0x000fc80000011403 */
[----:B------:R-:W-:-:S04]  /*29a90*/  LEA.HI R6, R2, R3, RZ, 0x2 ;  /* 0x0000000302067211 */ /* 0x000fc800078f10ff */
[--C-:B------:R-:W-:Y:S02]  /*29aa0*/  SHF.R.S32.HI R8, RZ, 0x2, R6.reuse ;  /* 0x00000002ff087819 */ /* 0x100fe40000011406 */
[----:B-1----:R-:W-:Y:S02]  /*29ab0*/  SHF.R.S32.HI R11, RZ, 0x1f, R6 ;  /* 0x0000001fff0b7819 */ /* 0x002fe40000011406 */
[----:B------:R-:W-:Y:S02]  /*29ac0*/  LEA.HI R9, R2, R3, RZ, 0x5 ;  /* 0x0000000302097211 */ /* 0x000fe400078f28ff */
[----:B------:R-:W-:Y:S02]  /*29ad0*/  SHF.R.S32.HI R2, RZ, 0x7, R7 ;  /* 0x00000007ff027819 */ /* 0x000fe40000011407 */
[----:B------:R-:W-:Y:S02]  /*29ae0*/  LEA.HI R11, R11, R8, RZ, 0x3 ;  /* 0x000000080b0b7211 */ /* 0x000fe400078f18ff */
[----:B------:R-:W-:-:S02]  /*29af0*/  SHF.R.S32.HI R9, RZ, 0x5, R9 ;  /* 0x00000005ff097819 */ /* 0x000fc40000011409 */
[----:B------:R-:W-:Y:S02]  /*29b00*/  LEA.HI R7, R7, R2, RZ, 0x1 ;  /* 0x0000000207077211 */ /* 0x000fe400078f08ff */
[----:B------:R-:W-:Y:S01]  /*29b10*/  LOP3.LUT R11, R11, 0xfffffff8, RZ, 0xc0, !PT ;  /* 0xfffffff80b0b7812 */ /* 0x000fe200078ec0ff */
[----:B----4-:R-:W-:Y:S01]  /*29b20*/  IMAD R12, R10, -0x60, R13 ;  /* 0xffffffa00a0c7824 */ /* 0x010fe200078e020d */
[----:B------:R-:W-:Y:S01]  /*29b30*/  LOP3.LUT R6, R6, 0x7ffffffc, RZ, 0xc0, !PT ;  /* 0x7ffffffc06067812 */ /* 0x000fe200078ec0ff */
[----:B---3--:R-:W-:Y:S01]  /*29b40*/  IMAD R72, R72, 0x8, R9 ;  /* 0x0000000848487824 */ /* 0x008fe200078e0209 */
        /* <DEDUP_REMOVED lines=34> */
.L_x_9959:
[----:B------:R-:W-:Y:S05]  /*29d70*/  BSYNC B5 ;  /* 0x0000000000057941 */ /* 0x000fea0003800000 */
.L_x_9958:
[----:B------:R-:W-:Y:S01]  /*29d80*/  LOP3.LUT R6, RZ, R6, RZ, 0x33, !PT ;  /* 0x00000006ff067212 */ /* 0x000fe200078e33ff */
[----:B------:R-:W-:Y:S06]  /*29d90*/  BRA `(.L_x_9960) ;  /* 0x0000000000287947 */ /* 0x000fec0003800000 */
.L_x_9957:
        /* <DEDUP_REMOVED lines=10> */
.L_x_9960:
[----:B------:R-:W-:Y:S05]  /*29e40*/  BSYNC B4 ;  /* 0x0000000000047941 */ /* 0x000fea0003800000 */
.L_x_9956:
[----:B------:R-:W-:-:S05]  /*29e50*/  IMAD R6, R73, R6, R20 ;  /* 0x0000000649067224 */ /* 0x000fca00078e0214 */
[----:B------:R-:W-:Y:S02]  /*29e60*/  VIMNMX R3, R3, R6, !PT ;  /* 0x0000000603037248 */ /* 0x000fe40007fe0100 */
[----:B------:R-:W-:-:S07]  /*29e70*/  VIADDMNMX R2, R6, R73, R2, PT ;  /* 0x0000004906027246 */ /* 0x000fce0003800102 */
.L_x_9955:
[----:B------:R-:W-:Y:S05]  /*29e80*/  BSYNC B3 ;  /* 0x0000000000037941 */ /* 0x000fea0003800000 */
.L_x_9954:
        /* <DEDUP_REMOVED lines=136> */
.L_x_9966:
[----:B------:R-:W-:Y:S05]  /*2a710*/  BSYNC B5 ;  /* 0x0000000000057941 */ /* 0x000fea0003800000 */
.L_x_9965:
[----:B------:R-:W-:Y:S01]  /*2a720*/  LOP3.LUT R8, RZ, R8, RZ, 0x33, !PT ;  /* 0x00000008ff087212 */ /* 0x000fe200078e33ff */
[----:B------:R-:W-:Y:S06]  /*2a730*/  BRA `(.L_x_9967) ;  /* 0x0000000000287947 */ /* 0x000fec0003800000 */
.L_x_9964:
        /* <DEDUP_REMOVED lines=10> */
.L_x_9967:
[----:B------:R-:W-:Y:S05]  /*2a7e0*/  BSYNC B4 ;  /* 0x0000000000047941 */ /* 0x000fea0003800000 */
.L_x_9963:
[----:B------:R-:W-:-:S05]  /*2a7f0*/  IMAD R8, R73, R8, R20 ;  /* 0x0000000849087224 */ /* 0x000fca00078e0214 */
[----:B------:R-:W-:Y:S02]  /*2a800*/  VIADDMNMX R12, R8, R73, R12, PT ;  /* 0x00000049080c7246 */ /* 0x000fe4000380010c */
[----:B------:R-:W-:-:S07]  /*2a810*/  VIMNMX R9, R9, R8, !PT ;  /* 0x0000000809097248 */ /* 0x000fce0007fe0100 */
.L_x_9962:
[----:B------:R-:W-:Y:S05]  /*2a820*/  BSYNC B3 ;  /* 0x0000000000037941 */ /* 0x000fea0003800000 */
.L_x_9961:
        /* <DEDUP_REMOVED lines=146> */
[----:B------:R-:W0:Y:S04]  /*2b150*/  SHFL.BFLY PT, R13, R8, 0x2, 0x1f ;  /* 0x0c401f00080d7f89 */ /* 0x000e2800000e0000 */
[----:B------:R-:W-:Y:S04]  /*2b160*/  ST.E.64 desc[UR4][R6.64], R8 ;  /* 0x0000000806007985 */ /* 0x000fe8000c101b04 */
[----:B------:R-:W2:Y:S01]  /*2b170*/  LD.E R21, desc[UR6][R6.64+0x4] ;  /* 0x0000040606157980 */ /* 0x000ea2000c101900 */
[----:B0-----:R-:W-:-:S05]  /*2b180*/  FMNMX.FTZ R13, R8, R13, !PT ;  /* 0x0000000d080d7209 */ /* 0x001fca0007810000 */
[----:B------:R-:W0:Y:S02]  /*2b190*/  SHFL.BFLY PT, R12, R13, 0x1, 0x1f ;  /* 0x0c201f000d0c7f89 */ /* 0x000e2400000e0000 */
[----:B0-----:R-:W-:Y:S02]  /*2b1a0*/  FMNMX.FTZ R15, R13, R12, !PT ;  /* 0x0000000c0d0f7209 */ /* 0x001fe40007810000 */
[----:B------:R-:W5:Y:S04]  /*2b1b0*/  LD.E R12, desc[UR4][R6.64+0x20] ;  /* 0x00002004060c7980 */ /* 0x000f68000c101900 */
[----:B------:R-:W-:Y:S04]  /*2b1c0*/  ST.E desc[UR4][R6.64], R15 ;  /* 0x0000000f06007985 */ /* 0x000fe8000c101904 */
[----:B------:R-:W3:Y:S01]  /*2b1d0*/  LD.E R14, desc[UR6][R6.64] ;  /* 0x00000006060e7980 */ /* 0x000ee2000c101900 */
[----:B------:R-:W-:-:S02]  /*2b1e0*/  R2UR UR8, R4 ;  /* 0x00000000040872ca */ /* 0x000fc400000e0000 */
[----:B------:R-:W-:Y:S01]  /*2b1f0*/  R2UR UR9, R5 ;  /* 0x00000000050972ca */ /* 0x000fe200000e0000 */
[----:B--2---:R-:W0:Y:S02]  /*2b200*/  SHFL.BFLY PT, R8, R21, 0x2, 0x1f ;  /* 0x0c401f0015087f89 */ /* 0x004e2400000e0000 */
[----:B0-----:R-:W-:-:S05]  /*2b210*/  FMNMX.FTZ R9, R8, R21, !PT ;  /* 0x0000001508097209 */ /* 0x001fca0007810000 */
[----:B------:R-:W0:Y:S02]  /*2b220*/  SHFL.BFLY PT, R8, R9, 0x1, 0x1f ;  /* 0x0c201f0009087f89 */ /* 0x000e2400000e0000 */
[----:B0-----:R-:W-:Y:S02]  /*2b230*/  FMNMX.FTZ R13, R9, R8, !PT ;  /* 0x00000008090d7209 */ /* 0x001fe40007810000 */
        /* <DEDUP_REMOVED lines=8> */
[----:B------:R-:W0:Y:S08]  /*2b2c0*/  MUFU.EX2 R8, R8 ;  /* 0x0000000800087308 */ /* 0x000e300000000800 */
[----:B------:R-:W4:Y:S01]  /*2b2d0*/  MUFU.EX2 R9, R12 ;  /* 0x0000000c00097308 */ /* 0x000f220000000800 */
[----:B------:R-:W-:Y:S01]  /*2b2e0*/  ST.E desc[UR4][R6.64+0x4], R13 ;  /* 0x0000040d06007985 */ /* 0x000fe2000c101904 */
[----:B0-----:R-:W-:Y:S01]  /*2b2f0*/  FMUL.FTZ R19, R8, R19 ;  /* 0x0000001308137220 */ /* 0x001fe20000410000 */
[----:B----4-:R-:W-:-:S04]  /*2b300*/  FMUL.FTZ R15, R9, R20 ;  /* 0x00000014090f7220 */ /* 0x010fc80000410000 */
[----:B------:R-:W-:Y:S04]  /*2b310*/  ST.E desc[UR6][R6.64+0x10], R19 ;  /* 0x0000101306007985 */ /* 0x000fe8000c101906 */
[----:B------:R0:W-:Y:S04]  /*2b320*/  ST.E desc[UR8][R6.64+0x14], R15 ;  /* 0x0000140f06007985 */ /* 0x0001e8000c101908 */
[----:B------:R-:W2:Y:S04]  /*2b330*/  LDL.64 R2, [R0+0x70] ;  /* 0x0000700000027983 */ /* 0x000ea80000100a00 */
[----:B--2---:R-:W0:Y:S04]  /*2b340*/  LD.E R14, desc[UR6][R2.64+0x20] ;  /* 0x00002006020e7980 */ /* 0x004e28000c101900 */
[----:B------:R-:W0:Y:S04]  /*2b350*/  LD.E R12, desc[UR4][R2.64] ;  /* 0x00000004020c7980 */ /* 0x000e28000c101900 */
[----:B------:R-:W2:Y:S04]  /*2b360*/  LD.E R21, desc[UR8][R2.64+0x4] ;  /* 0x0000040802157980 */ /* 0x000ea8000c101900 */
[----:B------:R-:W3:Y:S04]  /*2b370*/  LD.E R73, desc[UR4][R2.64+0x10] ;  /* 0x0000100402497980 */ /* 0x000ee8000c101900 */
[----:B------:R-:W4:Y:S01]  /*2b380*/  LD.E R24, desc[UR6][R2.64+0x14] ;  /* 0x0000140602187980 */ /* 0x000f22000c101900 */
[C---:B0-----:R-:W-:Y:S01]  /*2b390*/  FMUL.FTZ R6, R12.reuse, R14 ;  /* 0x0000000e0c067220 */ /* 0x041fe20000410000 */
        /* <DEDUP_REMOVED lines=16> */
[----:B------:R-:W0:Y:S08]  /*2b4a0*/  MUFU.EX2 R203, R203 ;  /* 0x000000cb00cb7308 */ /* 0x000e300000000800 */
[----:B------:R-:W1:Y:S01]  /*2b4b0*/  MUFU.EX2 R212, R212 ;  /* 0x000000d400d47308 */ /* 0x000e620000000800 */
[-C--:B------:R-:W-:Y:S01]  /*2b4c0*/  FFMA.FTZ R34, R34, R14.reuse, -R13 ;  /* 0x0000000e22227223 */ /* 0x080fe2000001080d */
[----:B------:R-:W-:-:S06]  /*2b4d0*/  FFMA.FTZ R156, R33, R14, -R7 ;  /* 0x0000000e219c7223 */ /* 0x000fcc0000010807 */
[----:B------:R-:W2:Y:S01]  /*2b4e0*/  MUFU.EX2 R154, R154 ;  /* 0x0000009a009a7308 */ /* 0x000ea20000000800 */
        /* <DEDUP_REMOVED lines=41> */
[----:B---3--:R-:W-:Y:S01]  /*2b780*/  FADD.FTZ R6, R152, R73 ;  /* 0x0000004998067221 */ /* 0x008fe20000010000 */
[----:B------:R-:W3:Y:S01]  /*2b790*/  MUFU.EX2 R13, R34 ;  /* 0x00000022000d7308 */ /* 0x000ee20000000800 */
[----:B----4-:R-:W-:-:S02]  /*2b7a0*/  FADD.FTZ R7, R153, R24 ;  /* 0x0000001899077221 */ /* 0x010fc40000010000 */
[----:B0-----:R-:W-:Y:S02]  /*2b7b0*/  FADD.FTZ R25, R203, R6 ;  /* 0x00000006cb197221 */ /* 0x001fe40000010000 */
[----:B-1----:R-:W-:-:S03]  /*2b7c0*/  FADD.FTZ R6, R212, R7 ;  /* 0x00000007d4067221 */ /* 0x002fc60000010000 */
[----:B------:R-:W0:Y:S01]  /*2b7d0*/  MUFU.EX2 R156, R156 ;  /* 0x0000009c009c7308 */ /* 0x000e220000000800 */
[----:B--2---:R-:W-:Y:S01]  /*2b7e0*/  FADD.FTZ R24, R154, R25 ;  /* 0x000000199a187221 */ /* 0x004fe20000010000 */
[----:B-----5:R-:W-:-:S06]  /*2b7f0*/  FADD.FTZ R7, R155, R6 ;  /* 0x000000069b077221 */ /* 0x020fcc0000010000 */
[----:B------:R-:W1:Y:S01]  /*2b800*/  MUFU.EX2 R12, R12 ;  /* 0x0000000c000c7308 */ /* 0x000e620000000800 */
[----:B------:R-:W-:Y:S01]  /*2b810*/  FADD.FTZ R24, R213, R24 ;  /* 0x00000018d5187221 */ /* 0x000fe20000010000 */
[----:B------:R-:W-:-:S06]  /*2b820*/  FADD.FTZ R6, R158, R7 ;  /* 0x000000079e067221 */ /* 0x000fcc0000010000 */
[----:B------:R-:W2:Y:S08]  /*2b830*/  MUFU.EX2 R21, R21 ;  /* 0x0000001500157308 */ /* 0x000eb00000000800 */
[----:B------:R-:W4:Y:S01]  /*2b840*/  MUFU.EX2 R160, R160 ;  /* 0x000000a000a07308 */ /* 0x000f220000000800 */
[----:B------:R-:W-:Y:S01]  /*2b850*/  FADD.FTZ R7, R157, R24 ;  /* 0x000000189d077221 */ /* 0x000fe20000010000 */
[----:B---3--:R-:W-:-:S06]  /*2b860*/  FADD.FTZ R25, R13, R6 ;  /* 0x000000060d197221 */ /* 0x008fcc0000010000 */
[----:B------:R-:W3:Y:S08]  /*2b870*/  MUFU.EX2 R14, R37 ;  /* 0x00000025000e7308 */ /* 0x000ef00000000800 */
[----:B------:R-:W5:Y:S01]  /*2b880*/  MUFU.EX2 R159, R159 ;  /* 0x0000009f009f7308 */ /* 0x000f620000000800 */
[----:B0-----:R-:W-:Y:S01]  /*2b890*/  FADD.FTZ R6, R156, R7 ;  /* 0x000000079c067221 */ /* 0x001fe20000010000 */
[----:B-1----:R-:W-:-:S06]  /*2b8a0*/  FADD.FTZ R25, R12, R25 ;  /* 0x000000190c197221 */ /* 0x002fcc0000010000 */
[----:B------:R-:W0:Y:S08]  /*2b8b0*/  MUFU.EX2 R167, R167 ;  /* 0x000000a700a77308 */ /* 0x000e300000000800 */
[----:B------:R-:W1:Y:S01]  /*2b8c0*/  MUFU.EX2 R11, R11 ;  /* 0x0000000b000b7308 */ /* 0x000e620000000800 */
[----:B--2---:R-:W-:Y:S01]  /*2b8d0*/  FADD.FTZ R7, R21, R6 ;  /* 0x0000000615077221 */ /* 0x004fe20000010000 */
[----:B----4-:R-:W-:-:S06]  /*2b8e0*/  FADD.FTZ R6, R160, R25 ;  /* 0x00000019a0067221 */ /* 0x010fcc0000010000 */
[----:B------:R-:W2:Y:S08]  /*2b8f0*/  MUFU.EX2 R166, R166 ;  /* 0x000000a600a67308 */ /* 0x000eb00000000800 */
[----:B------:R-:W4:Y:S01]  /*2b900*/  MUFU.EX2 R170, R170 ;  /* 0x000000aa00aa7308 */ /* 0x000f220000000800 */
[----:B---3--:R-:W-:Y:S01]  /*2b910*/  FADD.FTZ R24, R14, R7 ;  /* 0x000000070e187221 */ /* 0x008fe20000010000 */
[----:B-----5:R-:W-:-:S06]  /*2b920*/  FADD.FTZ R6, R159, R6 ;  /* 0x000000069f067221 */ /* 0x020fcc0000010000 */
        /* <DEDUP_REMOVED lines=55> */
[----:B----4-:R-:W-:-:S03]  /*2bca0*/  FADD.FTZ R25, R163, R24 ;  /* 0x00000018a3197221 */ /* 0x010fc60000010000 */
[----:B---3--:R-:W-:Y:S01]  /*2bcb0*/  FADD.FTZ R6, R188, R7 ;  /* 0x00000007bc067221 */ /* 0x008fe20000010000 */
[----:B-----5:R-:W-:-:S03]  /*2bcc0*/  FADD.FTZ R24, R162, R25 ;  /* 0x00000019a2187221 */ /* 0x020fc60000010000 */
[----:B0-----:R-:W-:Y:S01]  /*2bcd0*/  FADD.FTZ R25, R187, R6 ;  /* 0x00000006bb197221 */ /* 0x001fe20000010000 */
[----:B-1----:R-:W-:-:S04]  /*2bce0*/  FADD.FTZ R27, R161, R24 ;  /* 0x00000018a11b7221 */ /* 0x002fc80000010000 */
[----:B------:R0:W-:Y:S04]  /*2bcf0*/  ST.E desc[UR4][R2.64+0x10], R25 ;  /* 0x0000101902007985 */ /* 0x0001e8000c101904 */
[----:B------:R1:W-:Y:S04]  /*2bd00*/  ST.E desc[UR6][R2.64+0x14], R27 ;  /* 0x0000141b02007985 */ /* 0x0003e8000c101906 */
[----:B------:R-:W0:Y:S01]  /*2bd10*/  LDL.64 R6, [R0+0x80] ;  /* 0x0000800000067983 */ /* 0x000e220000100a00 */
[----:B------:R-:W-:Y:S02]  /*2bd20*/  R2UR UR10, R4 ;  /* 0x00000000040a72ca */ /* 0x000fe400000e0000 */
[----:B------:R-:W-:-:S02]  /*2bd30*/  R2UR UR11, R5 ;  /* 0x00000000050b72ca */ /* 0x000fc400000e0000 */
[C---:B------:R-:W-:Y:S02]  /*2bd40*/  R2UR UR12, R4.reuse ;  /* 0x00000000040c72ca */ /* 0x040fe400000e0000 */
[----:B------:R-:W-:Y:S01]  /*2bd50*/  R2UR UR13, R5 ;  /* 0x00000000050d72ca */ /* 0x000fe200000e0000 */
[----:B0-----:R-:W2:Y:S08]  /*2bd60*/  LD.E R25, desc[UR8][R6.64+0x10] ;  /* 0x0000100806197980 */ /* 0x001eb0000c101900 */
[----:B-1----:R-:W3:Y:S04]  /*2bd70*/  LD.E R3, desc[UR10][R6.64+0x14] ;  /* 0x0000140a06037980 */ /* 0x002ee8000c101900 */
        /* <DEDUP_REMOVED lines=47> */
[----:B--2---:R-:W-:-:S05]  /*2c070*/  FMUL.FTZ R25, R8, R25 ;  /* 0x0000001908197220 */ /* 0x004fca0000410000 */
[----:B------:R0:W-:Y:S04]  /*2c080*/  ST.E desc[UR8][R6.64+0x10], R25 ;  /* 0x0000101906007985 */ /* 0x0001e8000c101908 */
[----:B0-----:R-:W2:Y:S01]  /*2c090*/  LD.E R25, desc[UR6][R6.64+0x154] ;  /* 0x0001540606197980 */ /* 0x001ea2000c101900 */
[C---:B---3--:R-:W-:Y:S01]  /*2c0a0*/  FMUL.FTZ R3, R8.reuse, R3 ;  /* 0x0000000308037220 */ /* 0x048fe20000410000 */
[----:B----4-:R-:W-:-:S04]  /*2c0b0*/  FMUL.FTZ R27, R8, R27 ;  /* 0x0000001b081b7220 */ /* 0x010fc80000410000 */
[----:B------:R0:W-:Y:S04]  /*2c0c0*/  ST.E desc[UR10][R6.64+0x14], R3 ;  /* 0x0000140306007985 */ /* 0x0001e8000c10190a */
[----:B------:R1:W-:Y:S04]  /*2c0d0*/  ST.E desc[UR12][R6.64+0x20], R27 ;  /* 0x0000201b06007985 */ /* 0x0003e8000c10190c */
[----:B0-----:R-:W3:Y:S04]  /*2c0e0*/  LD.E R3, desc[UR18][R6.64+0x150] ;  /* 0x0001501206037980 */ /* 0x001ee8000c101900 */
[----:B-1----:R-:W4:Y:S01]  /*2c0f0*/  LD.E R27, desc[UR6][R6.64+0x160] ;  /* 0x00016006061b7980 */ /* 0x002f22000c101900 */
        /* <DEDUP_REMOVED lines=55> */
[----:B------:R5:W-:Y:S02]  /*2c470*/  ST.E desc[UR4][R6.64+0x1e4], R25 ;  /* 0x0001e41906007985 */ /* 0x000be4000c101904 */
[----:B-----5:R-:W-:Y:S02]  /*2c480*/  FMUL.FTZ R25, R9, R2 ;  /* 0x0000000209197220 */ /* 0x020fe40000410000 */
[----:B------:R-:W2:Y:S01]  /*2c490*/  LD.E R2, desc[UR6][R6.64+0xc] ;  /* 0x00000c0606027980 */ /* 0x000ea2000c101900 */
[C---:B---3--:R-:W-:Y:S01]  /*2c4a0*/  FMUL.FTZ R3, R8.reuse, R3 ;  /* 0x0000000308037220 */ /* 0x048fe20000410000 */
[----:B----4-:R-:W-:-:S04]  /*2c4b0*/  FMUL.FTZ R27, R8, R27 ;  /* 0x0000001b081b7220 */ /* 0x010fc80000410000 */
[----:B------:R0:W-:Y:S04]  /*2c4c0*/  ST.E desc[UR4][R6.64+0x1e0], R3 ;  /* 0x0001e00306007985 */ /* 0x0001e8000c101904 */
[----:B------:R2:W-:Y:S04]  /*2c4d0*/  ST.E desc[UR4][R6.64+0x1f0], R27 ;  /* 0x0001f01b06007985 */ /* 0x0005e8000c101904 */
[----:B0-----:R-:W3:Y:S01]  /*2c4e0*/  LD.E R3, desc[UR6][R6.64+0x1f4] ;  /* 0x0001f40606037980 */ /* 0x001ee2000c101900 */
[----:B--2---:R-:W-:-:S03]  /*2c4f0*/  FMUL.FTZ R27, R9, R2 ;  /* 0x00000002091b7220 */ /* 0x004fc60000410000 */
[----:B------:R-:W2:Y:S01]  /*2c500*/  LD.E R2, desc[UR6][R6.64+0x18] ;  /* 0x0000180606027980 */ /* 0x000ea2000c101900 */
[----:B---3--:R-:W-:-:S05]  /*2c510*/  FMUL.FTZ R3, R8, R3 ;  /* 0x0000000308037220 */ /* 0x008fca0000410000 */
        /* <DEDUP_REMOVED lines=134> */
[----:B------:R-:W0:Y:S02]  /*2cd80*/  LD.E R2, desc[UR6][R6.64+0xa8] ;  /* 0x0000a80606027980 */ /* 0x000e24000c101900 */
[----:B0-----:R-:W-:-:S05]  /*2cd90*/  FMUL.FTZ R3, R9, R2 ;  /* 0x0000000209037220 */ /* 0x001fca0000410000 */
[----:B------:R0:W-:Y:S04]  /*2cda0*/  ST.E desc[UR4][R6.64+0xa8], R3 ;  /* 0x0000a80306007985 */ /* 0x0001e8000c101904 */
[----:B------:R-:W1:Y:S02]  /*2cdb0*/  LD.E R2, desc[UR6][R6.64+0xac] ;  /* 0x0000ac0606027980 */ /* 0x000e64000c101900 */
[----:B-1----:R-:W-:-:S05]  /*2cdc0*/  FMUL.FTZ R25, R9, R2 ;  /* 0x0000000209197220 */ /* 0x002fca0000410000 */
[----:B------:R1:W-:Y:S04]  /*2cdd0*/  ST.E desc[UR4][R6.64+0xac], R25 ;  /* 0x0000ac1906007985 */ /* 0x0003e8000c101904 */
[----:B------:R-:W2:Y:S02]  /*2cde0*/  LD.E R2, desc[UR6][R6.64+0xb8] ;  /* 0x0000b80606027980 */ /* 0x000ea4000c101900 */
        /* <DEDUP_REMOVED lines=115> */
[----:B------:R-:W-:Y:S04]  /*2d520*/  ST.E desc[UR4][R6.64+0x1e8], R25 ;  /* 0x0001e81906007985 */ /* 0x000fe8000c101904 */
[----:B------:R-:W2:Y:S02]  /*2d530*/  LD.E R2, desc[UR6][R6.64+0x1ec] ;  /* 0x0001ec0606027980 */ /* 0x000ea4000c101900 */
[----:B--2---:R-:W-:-:S05]  /*2d540*/  FMUL.FTZ R27, R9, R2 ;  /* 0x00000002091b7220 */ /* 0x004fca0000410000 */
[----:B------:R1:W-:Y:S04]  /*2d550*/  ST.E desc[UR4][R6.64+0x1ec], R27 ;  /* 0x0001ec1b06007985 */ /* 0x0003e8000c101904 */
[----:B------:R-:W2:Y:S02]  /*2d560*/  LD.E R2, desc[UR6][R6.64+0x1f8] ;  /* 0x0001f80606027980 */ /* 0x000ea4000c101900 */
[----:B--2---:R-:W-:-:S05]  /*2d570*/  FMUL.FTZ R29, R9, R2 ;  /* 0x00000002091d7220 */ /* 0x004fca0000410000 */
[----:B------:R-:W-:Y:S04]  /*2d580*/  ST.E desc[UR4][R6.64+0x1f8], R29 ;  /* 0x0001f81d06007985 */ /* 0x000fe8000c101904 */
[----:B------:R-:W2:Y:S01]  /*2d590*/  LD.E R2, desc[UR6][R6.64+0x1fc] ;  /* 0x0001fc0606027980 */ /* 0x000ea2000c101900 */
[----:B------:R-:W-:Y:S01]  /*2d5a0*/  LEA.HI R28, R201, 0x8, RZ, 0x19 ;  /* 0x00000008c91c7811 */ /* 0x000fe200078fc8ff */
[----:B--2---:R-:W-:-:S05]  /*2d5b0*/  FMUL.FTZ R9, R9, R2 ;  /* 0x0000000209097220 */ /* 0x004fca0000410000 */
[----:B------:R2:W-:Y:S04]  /*2d5c0*/  ST.E desc[UR4][R6.64+0x1fc], R9 ;  /* 0x0001fc0906007985 */ /* 0x0005e8000c101904 */
[----:B0-----:R-:W3:Y:S01]  /*2d5d0*/  LDL.64 R2, [R0+0x80] ;  /* 0x0000800000027983 */ /* 0x001ee20000100a00 */
[----:B------:R0:W-:Y:S06]  /*2d5e0*/  BAR.SYNC.DEFER_BLOCKING R28, 0x100 ;  /* 0x0004001c0000751d */ /* 0x0001ec0000010000 */
[----:B-1----:R-:W4:Y:S04]  /*2d5f0*/  LDL.64 R26, [R0] ;  /* 0x00000000001a7983 */ /* 0x002f280000100a00 */
[----:B------:R-:W5:Y:S04]  /*2d600*/  LDL.64 R24, [R0+0x98] ;  /* 0x0000980000187983 */ /* 0x000f680000100a00 */
[----:B--2---:R-:W2:Y:S04]  /*2d610*/  LDL.64 R8, [R0+0x88] ;  /* 0x0000880000087983 */ /* 0x004ea80000100a00 */
[----:B---3--:R-:W3:Y:S04]  /*2d620*/  LD.E R29, desc[UR4][R2.64] ;  /* 0x00000004021d7980 */ /* 0x008ee8000c101900 */
[----:B----4-:R-:W4:Y:S04]  /*2d630*/  LD.E R215, desc[UR6][R26.64] ;  /* 0x000000061ad77980 */ /* 0x010f28000c101900 */
[----:B-----5:R-:W4:Y:S04]  /*2d640*/  LD.E.64 R6, desc[UR4][R24.64] ;  /* 0x0000000418067980 */ /* 0x020f28000c101b00 */
[----:B---3--:R1:W-:Y:S04]  /*2d650*/  ST.E desc[UR8][R2.64], R29 ;  /* 0x0000001d02007985 */ /* 0x0083e8000c101908 */
[----:B------:R-:W3:Y:S04]  /*2d660*/  LD.E R31, desc[UR10][R2.64+0x4] ;  /* 0x0000040a021f7980 */ /* 0x000ee8000c101900 */
[----:B---3--:R3:W-:Y:S04]  /*2d670*/  ST.E desc[UR4][R2.64+0x4], R31 ;  /* 0x0000041f02007985 */ /* 0x0087e8000c101904 */
[----:B------:R-:W5:Y:S04]  /*2d680*/  LD.E R33, desc[UR6][R2.64+0x8] ;  /* 0x0000080602217980 */ /* 0x000f68000c101900 */
[----:B-----5:R-:W-:Y:S04]  /*2d690*/  ST.E desc[UR4][R2.64+0x8], R33 ;  /* 0x0000082102007985 */ /* 0x020fe8000c101904 */
[----:B------:R-:W5:Y:S04]  /*2d6a0*/  LD.E R27, desc[UR6][R2.64+0xc] ;  /* 0x00000c06021b7980 */ /* 0x000f68000c101900 */
[----:B-----5:R5:W-:Y:S04]  /*2d6b0*/  ST.E desc[UR4][R2.64+0xc], R27 ;  /* 0x00000c1b02007985 */ /* 0x020be8000c101904 */
[----:B------:R-:W2:Y:S04]  /*2d6c0*/  LD.E R25, desc[UR6][R2.64+0x10] ;  /* 0x0000100602197980 */ /* 0x000ea8000c101900 */
[----:B--2---:R2:W-:Y:S04]  /*2d6d0*/  ST.E desc[UR4][R2.64+0x10], R25 ;  /* 0x0000101902007985 */ /* 0x0045e8000c101904 */
[----:B-1----:R-:W4:Y:S04]  /*2d6e0*/  LD.E R29, desc[UR6][R2.64+0x14] ;  /* 0x00001406021d7980 */ /* 0x002f28000c101900 */
[----:B----4-:R1:W-:Y:S04]  /*2d6f0*/  ST.E desc[UR4][R2.64+0x14], R29 ;  /* 0x0000141d02007985 */ /* 0x0103e8000c101904 */
[----:B---3--:R-:W3:Y:S04]  /*2d700*/  LD.E R31, desc[UR6][R2.64+0x18] ;  /* 0x00001806021f7980 */ /* 0x008ee8000c101900 */
[----:B---3--:R3:W-:Y:S04]  /*2d710*/  ST.E desc[UR4][R2.64+0x18], R31 ;  /* 0x0000181f02007985 */ /* 0x0087e8000c101904 */
[----:B-----5:R-:W4:Y:S04]  /*2d720*/  LD.E R27, desc[UR6][R2.64+0x1c] ;  /* 0x00001c06021b7980 */ /* 0x020f28000c101900 */
[----:B----4-:R4:W-:Y:S04]  /*2d730*/  ST.E desc[UR4][R2.64+0x1c], R27 ;  /* 0x00001c1b02007985 */ /* 0x0109e8000c101904 */
[----:B--2---:R-:W2:Y:S04]  /*2d740*/  LD.E R25, desc[UR6][R2.64+0x20] ;  /* 0x0000200602197980 */ /* 0x004ea8000c101900 */
[----:B--2---:R2:W-:Y:S04]  /*2d750*/  ST.E desc[UR4][R2.64+0x20], R25 ;  /* 0x0000201902007985 */ /* 0x0045e8000c101904 */
[----:B-1----:R-:W5:Y:S04]  /*2d760*/  LD.E R29, desc[UR6][R2.64+0x24] ;  /* 0x00002406021d7980 */ /* 0x002f68000c101900 */
[----:B-----5:R1:W-:Y:S04]  /*2d770*/  ST.E desc[UR4][R2.64+0x24], R29 ;  /* 0x0000241d02007985 */ /* 0x0203e8000c101904 */
[----:B---3--:R-:W3:Y:S04]  /*2d780*/  LD.E R31, desc[UR6][R2.64+0x28] ;  /* 0x00002806021f7980 */ /* 0x008ee8000c101900 */
[----:B---3--:R3:W-:Y:S04]  /*2d790*/  ST.E desc[UR4][R2.64+0x28], R31 ;  /* 0x0000281f02007985 */ /* 0x0087e8000c101904 */
[----:B----4-:R-:W4:Y:S04]  /*2d7a0*/  LD.E R27, desc[UR6][R2.64+0x2c] ;  /* 0x00002c06021b7980 */ /* 0x010f28000c101900 */
        /* <DEDUP_REMOVED lines=228> */
[----:B-----5:R-:W-:Y:S04]  /*2e5f0*/  ST.E desc[UR4][R2.64+0x1f4], R29 ;  /* 0x0001f41d02007985 */ /* 0x020fe8000c101904 */
[----:B---3--:R-:W3:Y:S04]  /*2e600*/  LD.E R31, desc[UR6][R2.64+0x1f8] ;  /* 0x0001f806021f7980 */ /* 0x008ee8000c101900 */
[----:B---3--:R-:W-:Y:S04]  /*2e610*/  ST.E desc[UR4][R2.64+0x1f8], R31 ;  /* 0x0001f81f02007985 */ /* 0x008fe8000c101904 */
[----:B----4-:R-:W3:Y:S01]  /*2e620*/  LD.E R27, desc[UR6][R2.64+0x1fc] ;  /* 0x0001fc06021b7980 */ /* 0x010ee2000c101900 */
        /* <DEDUP_REMOVED lines=28> */
[----:B------:R-:W-:Y:S02]  /*2e7f0*/  R2UR UR56, R4 ;  /* 0x00000000043872ca */ /* 0x000fe400000e0000 */
[----:B------:R-:W-:Y:S01]  /*2e800*/  R2UR UR57, R5 ;  /* 0x00000000053972ca */ /* 0x000fe200000e0000 */
[----:B---3--:R1:W-:Y:S04]  /*2e810*/  ST.E desc[UR4][R2.64+0x1fc], R27 ;  /* 0x0001fc1b02007985 */ /* 0x0083e8000c101904 */
[----:B------:R-:W3:Y:S04]  /*2e820*/  LD.E R214, desc[UR16][R8.64] ;  /* 0x0000001008d67980 */ /* 0x000ee8000c101900 */
[----:B------:R-:W4:Y:S04]  /*2e830*/  LD.E R24, desc[UR18][R2.64] ;  /* 0x0000001202187980 */ /* 0x000f28000c101900 */
[----:B--2---:R-:W4:Y:S04]  /*2e840*/  LD.E R25, desc[UR20][R2.64+0x4] ;  /* 0x0000041402197980 */ /* 0x004f28000c101900 */
[----:B------:R-:W4:Y:S04]  /*2e850*/  LD.E R26, desc[UR22][R2.64+0x8] ;  /* 0x00000816021a7980 */ /* 0x000f28000c101900 */
[----:B-1----:R-:W4:Y:S04]  /*2e860*/  LD.E R27, desc[UR24][R2.64+0xc] ;  /* 0x00000c18021b7980 */ /* 0x002f28000c101900 */
        /* <DEDUP_REMOVED lines=124> */
[----:B------:R-:W-:Y:S01]  /*2f030*/  IMAD R6, R215, 0xc00, R6 ;  /* 0x00000c00d7067824 */ /* 0x000fe200078e0206 */
[----:B---3--:R-:W-:-:S02]  /*2f040*/  ISETP.NE.U32.AND P0, PT, R214, RZ, PT ;  /* 0x000000ffd600720c */ /* 0x008fc40003f05070 */
        /* <DEDUP_REMOVED lines=27> */
[----:B----4-:R-:W-:-:S06]  /*2f200*/  WARPGROUP.ARRIVE ;  /* 0x00000000000079c5 */ /* 0x010fcc0000000000 */
        /* <DEDUP_REMOVED lines=18> */
[----:B------:R-:W-:Y:S02]  /*2f330*/  R2UR UR6, R4 ;  /* 0x00000000040672ca */ /* 0x000fe400000e0000 */
[----:B------:R-:W-:-:S09]  /*2f340*/  R2UR UR7, R5 ;  /* 0x00000000050772ca */ /* 0x000fd200000e0000 */
        /* <DEDUP_REMOVED lines=356> */
[C---:B------:R-:W-:Y:S01]  /*30990*/  R2UR UR19, R5.reuse ;  /* 0x00000000051372ca */ /* 0x040fe200000e0000 */
[----:B------:R5:W-:Y:S01]  /*309a0*/  ST.E desc[UR24][R2.64+0x1f4], R149 ;  /* 0x0001f49502007985 */ /* 0x000be2000c101918 */
        /* <DEDUP_REMOVED lines=12> */
[C---:B------:R-:W-:Y:S02]  /*30a70*/  R2UR UR52, R4.reuse ;  /* 0x00000000043472ca */ /* 0x040fe400000e0000 */
[----:B------:R-:W-:Y:S01]  /*30a80*/  R2UR UR53, R5 ;  /* 0x00000000053572ca */ /* 0x000fe200000e0000 */
[----:B------:R5:W-:Y:S01]  /*30a90*/  ST.E desc[UR6][R2.64+0x1f8], R150 ;  /* 0x0001f89602007985 */ /* 0x000be2000c101906 */
[----:B------:R-:W-:-:S03]  /*30aa0*/  R2UR UR60, R4 ;  /* 0x00000000043c72ca */ /* 0x000fc600000e0000 */
[----:B------:R5:W-:Y:S01]  /*30ab0*/  ST.E desc[UR8][R2.64+0x1fc], R151 ;  /* 0x0001fc9702007985 */ /* 0x000be2000c101908 */
[----:B------:R-:W-:-:S03]  /*30ac0*/  R2UR UR61, R5 ;  /* 0x00000000053d72ca */ /* 0x000fc600000e0000 */
[----:B------:R-:W-:Y:S01]  /*30ad0*/  ST.E desc[UR16][R8.64], R194 ;  /* 0x000000c208007985 */ /* 0x000fe2000c101910 */
[C---:B------:R-:W-:Y:S02]  /*30ae0*/  R2UR UR58, R4.reuse ;  /* 0x00000000043a72ca */ /* 0x040fe400000e0000 */
[C---:B------:R-:W-:Y:S01]  /*30af0*/  R2UR UR59, R5.reuse ;  /* 0x00000000053b72ca */ /* 0x040fe200000e0000 */
[----:B0-----:R-:W5:Y:S01]  /*30b00*/  LD.E R24, desc[UR18][R2.64] ;  /* 0x0000001202187980 */ /* 0x001f62000c101900 */
[C---:B------:R-:W-:Y:S02]  /*30b10*/  R2UR UR56, R4.reuse ;  /* 0x00000000043872ca */ /* 0x040fe400000e0000 */
[C---:B------:R-:W-:Y:S01]  /*30b20*/  R2UR UR57, R5.reuse ;  /* 0x00000000053972ca */ /* 0x040fe200000e0000 */
[----:B-1----:R-:W5:Y:S01]  /*30b30*/  LD.E R25, desc[UR20][R2.64+0x4] ;  /* 0x0000041402197980 */ /* 0x002f62000c101900 */
[C---:B------:R-:W-:Y:S02]  /*30b40*/  R2UR UR4, R4.reuse ;  /* 0x00000000040472ca */ /* 0x040fe400000e0000 */
[----:B------:R-:W-:Y:S01]  /*30b50*/  R2UR UR5, R5 ;  /* 0x00000000050572ca */ /* 0x000fe200000e0000 */
[----:B--2---:R-:W2:Y:S01]  /*30b60*/  LD.E R26, desc[UR22][R2.64+0x8] ;  /* 0x00000816021a7980 */ /* 0x004ea2000c101900 */
[----:B------:R-:W-:-:S02]  /*30b70*/  R2UR UR6, R4 ;  /* 0x00000000040672ca */ /* 0x000fc400000e0000 */
[C---:B------:R-:W-:Y:S01]  /*30b80*/  R2UR UR7, R5.reuse ;  /* 0x00000000050772ca */ /* 0x040fe200000e0000 */
[----:B---3--:R-:W2:Y:S01]  /*30b90*/  LD.E R27, desc[UR24][R2.64+0xc] ;  /* 0x00000c18021b7980 */ /* 0x008ea2000c101900 */
[C---:B------:R-:W-:Y:S02]  /*30ba0*/  R2UR UR8, R4.reuse ;  /* 0x00000000040872ca */ /* 0x040fe400000e0000 */
[C---:B------:R-:W-:Y:S01]  /*30bb0*/  R2UR UR9, R5.reuse ;  /* 0x00000000050972ca */ /* 0x040fe200000e0000 */
[----:B----4-:R-:W2:Y:S01]  /*30bc0*/  LD.E R28, desc[UR26][R2.64+0x10] ;  /* 0x0000101a021c7980 */ /* 0x010ea2000c101900 */
[C---:B------:R-:W-:Y:S02]  /*30bd0*/  R2UR UR10, R4.reuse ;  /* 0x00000000040a72ca */ /* 0x040fe400000e0000 */
[----:B------:R-:W-:Y:S01]  /*30be0*/  R2UR UR11, R5 ;  /* 0x00000000050b72ca */ /* 0x000fe200000e0000 */
[----:B-----5:R-:W2:Y:S01]  /*30bf0*/  LD.E R29, desc[UR28][R2.64+0x14] ;  /* 0x0000141c021d7980 */ /* 0x020ea2000c101900 */
        /* <DEDUP_REMOVED lines=387> */
[----:B------:R-:W-:Y:S02]  /*32430*/  WARPGROUP.DEPBAR.LE gsb0, 0x0 ;  /* 0x00008000000079c5 */ /* 0x000fe40000010000 */
        /* <DEDUP_REMOVED lines=2713> */
[----:B------:R-:W-:Y:S04]  /*3cdd0*/  ST.E desc[UR6][R2.64+0x1ec], R147 ;  /* 0x0001ec9302007985 */ /* 0x000fe8000c101906 */
[----:B------:R-:W-:Y:S04]  /*3cde0*/  ST.E desc[UR8][R2.64+0x1f0], R148 ;  /* 0x0001f09402007985 */ /* 0x000fe8000c101908 */
[----:B------:R-:W-:Y:S04]  /*3cdf0*/  ST.E desc[UR10][R2.64+0x1f4], R149 ;  /* 0x0001f49502007985 */ /* 0x000fe8000c10190a */
[----:B------:R-:W-:Y:S04]  /*3ce00*/  ST.E desc[UR12][R2.64+0x1f8], R150 ;  /* 0x0001f89602007985 */ /* 0x000fe8000c10190c */
[----:B------:R-:W-:Y:S01]  /*3ce10*/  ST.E desc[UR14][R2.64+0x1fc], R151 ;  /* 0x0001fc9702007985 */ /* 0x000fe2000c10190e */
        /* <DEDUP_REMOVED lines=765> */
[----:B------:R-:W2:Y:S01]  /*3fdf0*/  LD.E R11, desc[UR6][R2.64+0x4] ;  /* 0x00000406020b7980 */ /* 0x000ea2000c101900 */
[C---:B------:R-:W-:Y:S02]  /*3fe00*/  R2UR UR4, R4.reuse ;  /* 0x00000000040472ca */ /* 0x040fe400000e0000 */
        /* <DEDUP_REMOVED lines=10> */
[----:B0-----:R-:W4:Y:S01]  /*3feb0*/  LD.E R9, desc[UR6][R2.64+0xc] ;  /* 0x00000c0602097980 */ /* 0x001f22000c101900 */
[C---:B------:R-:W-:Y:S02]  /*3fec0*/  R2UR UR4, R4.reuse ;  /* 0x00000000040472ca */ /* 0x040fe400000e0000 */
[C---:B------:R-:W-:Y:S02]  /*3fed0*/  R2UR UR5, R5.reuse ;  /* 0x00000000050572ca */ /* 0x040fe400000e0000 */
[----:B------:R-:W-:Y:S02]  /*3fee0*/  R2UR UR6, R4 ;  /* 0x00000000040672ca */ /* 0x000fe400000e0000 */
[----:B------:R-:W-:-:S09]  /*3fef0*/  R2UR UR7, R5 ;  /* 0x00000000050772ca */ /* 0x000fd200000e0000 */
[----:B----4-:R0:W-:Y:S04]  /*3ff00*/  ST.E desc[UR4][R2.64+0xc], R9 ;  /* 0x00000c0902007985 */ /* 0x0101e8000c101904 */
[----:B-1----:R-:W4:Y:S01]  /*3ff10*/  LD.E R7, desc[UR6][R2.64+0x10] ;  /* 0x0000100602077980 */ /* 0x002f22000c101900 */
[C---:B------:R-:W-:Y:S02]  /*3ff20*/  R2UR UR4, R4.reuse ;  /* 0x00000000040472ca */ /* 0x040fe400000e0000 */
[C---:B------:R-:W-:Y:S02]  /*3ff30*/  R2UR UR5, R5.reuse ;  /* 0x00000000050572ca */ /* 0x040fe400000e0000 */
[----:B------:R-:W-:Y:S02]  /*3ff40*/  R2UR UR6, R4 ;  /* 0x00000000040672ca */ /* 0x000fe400000e0000 */
[----:B------:R-:W-:-:S09]  /*3ff50*/  R2UR UR7, R5 ;  /* 0x00000000050772ca */ /* 0x000fd200000e0000 */
[----:B----4-:R1:W-:Y:S04]  /*3ff60*/  ST.E desc[UR4][R2.64+0x10], R7 ;  /* 0x0000100702007985 */ /* 0x0103e8000c101904 */
        /* <DEDUP_REMOVED lines=726> */
[----:B---3--:R-:W2:Y:S01]  /*42cd0*/  LD.E R13, desc[UR6][R2.64+0x1f8] ;  /* 0x0001f806020d7980 */ /* 0x008ea2000c101900 */
[C---:B------:R-:W-:Y:S02]  /*42ce0*/  R2UR UR4, R4.reuse ;  /* 0x00000000040472ca */ /* 0x040fe400000e0000 */
[C---:B------:R-:W-:Y:S02]  /*42cf0*/  R2UR UR5, R5.reuse ;  /* 0x00000000050572ca */ /* 0x040fe400000e0000 */
[----:B------:R-:W-:Y:S02]  /*42d00*/  R2UR UR6, R4 ;  /* 0x00000000040672ca */ /* 0x000fe400000e0000 */
[----:B------:R-:W-:-:S02]  /*42d10*/  R2UR UR7, R5 ;  /* 0x00000000050772ca */ /* 0x000fc400000e0000 */
[----:B------:R-:W-:-:S07]  /*42d20*/  LOP3.LUT P6, RZ, R201, 0x7f, RZ, 0xc0, !PT ;  /* 0x0000007fc9ff7812 */ /* 0x000fce00078cc0ff */
[----:B--2---:R1:W-:Y:S04]  /*42d30*/  ST.E desc[UR4][R2.64+0x1f8], R13 ;  /* 0x0001f80d02007985 */ /* 0x0043e8000c101904 */
[----:B0-----:R-:W2:Y:S01]  /*42d40*/  LD.E R9, desc[UR6][R2.64+0x1fc] ;  /* 0x0001fc0602097980 */ /* 0x001ea2000c101900 */
[----:B------:R-:W-:Y:S02]  /*42d50*/  R2UR UR4, R4 ;  /* 0x00000000040472ca */ /* 0x000fe400000e0000 */
[----:B------:R-:W-:-:S13]  /*42d60*/  R2UR UR5, R5 ;  /* 0x00000000050572ca */ /* 0x000fda00000e0000 */
[----:B--2---:R1:W-:Y:S01]  /*42d70*/  ST.E desc[UR4][R2.64+0x1fc], R9 ;  /* 0x0001fc0902007985 */ /* 0x0043e2000c101904 */
[----:B------:R-:W-:Y:S05]  /*42d80*/  @P6 BRA `(.L_x_9968) ;  /* 0x0000000000306947 */ /* 0x000fea0003800000 */
[----:B-1----:R-:W2:Y:S04]  /*42d90*/  LDL.64 R2, [R0+0x40] ;  /* 0x0000400000027983 */ /* 0x002ea80000100a00 */
        /* <DEDUP_REMOVED lines=11> */
.L_x_9968:
[----:B------:R-:W-:-:S04]  /*42e50*/  IMAD.MOV.U32 R203, RZ, RZ, 0x0 ;  /* 0x00000000ffcb7424 */ /* 0x000fc800078e00ff */
[----:B01----:R-:W-:Y:S05]  /*42e60*/  RET.REL.NODEC R202 `(_ZN7cutlass13device_kernelIN5flash11enable_sm90INS1_16FlashAttnFwdSm90INS1_25CollectiveMainloopFwdSm90ILi2EN4cute5tupleIJNS5_1CILi1EEES8_S8_EEENS6_IJNS7_ILi128EEENS7_ILi96EEENS7_ILi64EEEEEELi256ENS_10bfloat16_tEfNS_4arch4Sm90ELb0ELb1ELb0ELb1ELb0ELb0ELb1ELb1ELb0ELb0ELb0ELb0EEENS1_21CollectiveEpilogueFwdINS6_IJSA_NS7_ILi256EEESB_EEES9_SE_SG_Li256ELb1ELb0ELb0ELb0EEENS1_36VarlenDynamicPersistentTileSchedulerILi128ELi96ELi256ELi32ELb0ELb0ELb1ELb1ELb0ELb1EEEEEEEEEvNT_6ParamsE) ;  /* 0xfffffbd0ca647950 */ /* 0x003fea0003c3ffff */
.L_x_9946:
[----:B0-----:R0:W1:Y:S02]  /*42e70*/  SYNCS.PHASECHK.TRANS64.TRYWAIT P0, [R2+URZ], R3 ;  /* 0x00000003020075a7 */ /* 0x001064000800017f */
[----:B-1----:R-:W-:Y:S05]  /*42e80*/  @!P0 NANOSLEEP.SYNCS 0x989680 ;  /* 0x009896800000895d */ /* 0x002fea0003900000 */
[----:B------:R-:W1:Y:S02]  /*42e90*/  @!P0 SYNCS.PHASECHK.TRANS64 P0, [R2+URZ], R3 ;  /* 0x00000003020085a7 */ /* 0x000e64000800007f */
[----:B-1----:R-:W-:Y:S05]  /*42ea0*/  @!P0 BRA `(.L_x_9946) ;  /* 0xfffffffc00f08947 */ /* 0x002fea000383ffff */
[----:B------:R-:W-:Y:S05]  /*42eb0*/  BRA `(.L_x_9945) ;  /* 0xfffffe4c00ec7947 */ /* 0x000fea000383ffff */
.L_x_9953:
[----:B0-----:R0:W1:Y:S02]  /*42ec0*/  SYNCS.PHASECHK.TRANS64.TRYWAIT P0, [R8+URZ], R9 ;  /* 0x00000009080075a7 */ /* 0x001064000800017f */
[----:B-1----:R-:W-:Y:S05]  /*42ed0*/  @!P0 NANOSLEEP.SYNCS 0x989680 ;  /* 0x009896800000895d */ /* 0x002fea0003900000 */
[----:B------:R-:W1:Y:S02]  /*42ee0*/  @!P0 SYNCS.PHASECHK.TRANS64 P0, [R8+URZ], R9 ;  /* 0x00000009080085a7 */ /* 0x000e64000800007f */
[----:B-1----:R-:W-:Y:S05]  /*42ef0*/  @!P0 BRA `(.L_x_9953) ;  /* 0xfffffffc00f08947 */ /* 0x002fea000383ffff */
[----:B------:R-:W-:Y:S05]  /*42f00*/  BRA `(.L_x_9952) ;  /* 0xfffffe5400c07947 */ /* 0x000fea000383ffff */
.L_x_9969:
        /* <DEDUP_REMOVED lines=15> */
.L_x_11969:


//--------------------- .text._ZN7cutlass13device_kernelIN5flash11enable_sm90INS1_16FlashAttnFwdSm90INS1_25CollectiveMainloopFwdSm90ILi2EN4cute5tupleIJNS5_1CILi1EEES8_S8_EEENS6_IJNS7_ILi128EEENS7_ILi96EEENS7_ILi64EEEEEELi256ENS_10bfloat16_tEfNS_4arch4Sm90ELb0ELb1ELb0ELb1ELb0ELb1ELb1ELb1ELb0ELb0ELb0ELb0EEENS1_21CollectiveEpilogueFwdINS6_IJSA_NS7_ILi256EEESB_EEES9_SE_SG_Li256ELb1ELb0ELb0ELb0EEENS1_36VarlenDynamicPersistentTileSchedulerILi128ELi96ELi256ELi32ELb0ELb0ELb1ELb1ELb0ELb1EEEEEEEEEvNT_6ParamsE --------------------------
	.section	.text._ZN7cutlass13device_kernelIN5flash11enable_sm90INS1_16FlashAttnFwdSm90INS1_25CollectiveMainloopFwdSm90ILi2EN4cute5tupleIJNS5_1CILi1EEES8_S8_EEENS6_IJNS7_ILi128EEENS7_ILi96EEENS7_ILi64EEEEEELi256ENS_10bfloat16_tEfNS_4arch4Sm90ELb0ELb1ELb0ELb1ELb0ELb1ELb1ELb1ELb0ELb0ELb0ELb0EEENS1_21CollectiveEpilogueFwdINS6_IJSA_NS7_ILi256EEESB_EEES9_SE_SG_Li256ELb1ELb0ELb0ELb0EEENS1_36VarlenDynamicPersistentTileSchedulerILi128ELi96ELi256ELi32ELb0ELb0ELb1ELb1ELb0ELb1EEEEEEEEEvNT_6ParamsE,"ax",@progbits
	.align	128
.text._ZN7cutlass13device_kernelIN5flash11enable_sm90INS1_16FlashAttnFwdSm90INS1_25CollectiveMainloopFwdSm90ILi2EN4cute5tupleIJNS5_1CILi1EEES8_S8_EEENS6_IJNS7_ILi128EEENS7_ILi96EEENS7_ILi64EEEEEELi256ENS_10bfloat16_tEfNS_4arch4Sm90ELb0ELb1ELb0ELb1ELb0ELb1ELb1ELb1ELb0ELb0ELb0ELb0EEENS1_21CollectiveEpilogueFwdINS6_IJSA_NS7_ILi256EEESB_EEES9_SE_SG_Li256ELb1ELb0ELb0ELb0EEENS1_36VarlenDynamicPersistentTileSchedulerILi128ELi96ELi256ELi32ELb0ELb0ELb1ELb1ELb0ELb1EEEEEEEEEvNT_6ParamsE:
        .type           _ZN7cutlass13device_kernelIN5flash11enable_sm90INS1_16FlashAttnFwdSm90INS1_25CollectiveMainloopFwdSm90ILi2EN4cute5tupleIJNS5_1CILi1EEES8_S8_EEENS6_IJNS7_ILi128EEENS7_ILi96EEENS7_ILi64EEEEEELi256ENS_10bfloat16_tEfNS_4arch4Sm90ELb0ELb1ELb0ELb1ELb0ELb1ELb1ELb1ELb0ELb0ELb0ELb0EEENS1_21CollectiveEpilogueFwdINS6_IJSA_NS7_ILi256EEESB_EEES9_SE_SG_Li256ELb1ELb0ELb0ELb0EEENS1_36VarlenDynamicPersistentTileSchedulerILi128ELi96ELi256ELi32ELb0ELb0ELb1ELb1ELb0ELb1EEEEEEEEEvNT_6ParamsE,@function
        .size           _ZN7cutlass13device_kernelIN5flash11enable_sm90INS1_16FlashAttnFwdSm90INS1_25CollectiveMainloopFwdSm90ILi2EN4cute5tupleIJNS5_1CILi1EEES8_S8_EEENS6_IJNS7_ILi128EEENS7_ILi96EEENS7_ILi64EEEEEELi256ENS_10bfloat16_tEfNS_4arch4Sm90ELb0ELb1ELb0ELb1ELb0ELb1ELb1ELb1ELb0ELb0ELb0ELb0EEENS1_21CollectiveEpilogueFwdINS6_IJSA_NS7_ILi256EEESB_EEES9_SE_SG_Li256ELb1ELb0ELb0ELb0EEENS1_36VarlenDynamicPersistentTileSchedulerILi128ELi96ELi256ELi32ELb0ELb0ELb1ELb1ELb0ELb1EEEEEEEEEvNT_6ParamsE,(.L_x_11971 - _ZN7cutlass13device_kernelIN5flash11enable_sm90INS1_16FlashAttnFwdSm90INS1_25CollectiveMainloopFwdSm90ILi2EN4cute5tupleIJNS5_1CILi1EEES8_S8_EEENS6_IJNS7_ILi128EEENS7_ILi96EEENS7_ILi64EEEEEELi256ENS_10bfloat16_tEfNS_4arch4Sm90ELb0ELb1ELb0ELb1ELb0ELb1ELb1ELb1ELb0ELb0ELb0ELb0EEENS1_21CollectiveEpilogueFwdINS6_IJSA_NS7_ILi256EEESB_EEES9_SE_SG_Li256ELb1ELb0ELb0ELb0EEENS1_36VarlenDynamicPersistentTileSchedulerILi128ELi96ELi256ELi32ELb0ELb0ELb1ELb1ELb0ELb1EEEEEEEEEvNT_6ParamsE)
        .other          _ZN7cutlass13device_kernelIN5flash11enable_sm90INS1_16FlashAttnFwdSm90INS1_25CollectiveMainloopFwdSm90ILi2EN4cute5tupleIJNS5_1CILi1EEES8_S8_EEENS6_IJNS7_ILi128EEENS7_ILi96EEENS7_ILi64EEEEEELi256ENS_10bfloat16_tEfNS_4arch4Sm90ELb0ELb1ELb0ELb1ELb0ELb1ELb1ELb1ELb0ELb0ELb0ELb0EEENS1_21CollectiveEpilogueFwdINS6_IJSA_NS7_ILi256EEESB_EEES9_SE_SG_Li256ELb1ELb0ELb0ELb0EEENS1_36VarlenDynamicPersistentTileSchedulerILi128ELi96ELi256ELi32ELb0ELb0ELb1ELb1ELb0ELb1EEEEEEEEEvNT_6ParamsE,@"STO_CUDA_ENTRY STV_DEFAULT"
_ZN7cutlass13device_kernelIN5flash11enable_sm90INS1_16FlashAttnFwdSm90INS1_25CollectiveMainloopFwdSm90ILi2EN4cute5tupleIJNS5_1CILi1EEES8_S8_EEENS6_IJNS7_ILi128EEENS7_ILi96EEENS7_ILi64EEEEEELi256ENS_10bfloat16_tEfNS_4arch4Sm90ELb0ELb1ELb0ELb1ELb0ELb1ELb1ELb1ELb0ELb0ELb0ELb0EEENS1_21CollectiveEpilogueFwdINS6_IJSA_NS7_ILi256EEESB_EEES9_SE_SG_Li256ELb1ELb0ELb0ELb0EEENS1_36VarlenDynamicPersistentTileSchedulerILi128ELi96ELi256ELi32ELb0ELb0ELb1ELb1ELb0ELb1EEEEEEEEEvNT_6ParamsE:
[----:B------:R-:W0:Y:S02]  /*0000*/  LDC R1, c[0x0][0x28] ;  /* 0x00000a00ff017b82 */ /* 0x000e240000000800 */
[----:B0-----:R-:W-:-:S05]  /*0010*/  VIADD R1, R1, 0xfffffb70 ;  /* 0xfffffb7001017836 */ /* 0x001fca0000000000 */
[----:B------:R-:W-:Y:S01]  /*0020*/  R2UR UR4, R1 ;  /* 0x00000000010472ca */ /* 0x000fe200000e0000 */
[----:B------:R-:W0:Y:S01]  /*0030*/  S2R R3, SR_TID.X ;  /* 0x0000000000037919 */ /* 0x000e220000002100 */
[----:B------:R-:W-:Y:S01]  /*0040*/  ELECT P0, URZ, PT ;  /* 0x00000000003f782f */ /* 0x000fe20003800000 */
[----:B------:R-:W-:Y:S01]  /*0050*/  BSSY B0, `(.L_x_9970) ;  /* 0x000001e000007945 */ /* 0x000fe20003800000 */
[----:B------:R-:W-:Y:S01]  /*0060*/  ULDC UR49, c[0x0][0x20] ;  /* 0x0000080000317ab9 */ /* 0x000fe20000000800 */
[----:B------:R-:W-:-:S08]  /*0070*/  ULDC UR48, c[0x0][0x24] ;  /* 0x0000090000307ab9 */ /* 0x000fd00000000800 */
[----:B------:R-:W-:-:S04]  /*0080*/  UIADD3 UR49, UP0, UR4, UR49, URZ ;  /* 0x0000003104317290 */ /* 0x000fc8000ff1e03f */
[----:B------:R-:W-:Y:S01]  /*0090*/  UIADD3.X UR48, URZ, UR48, URZ, UP0, !UPT ;  /* 0x000000303f307290 */ /* 0x000fe200087fe43f */
        /* <DEDUP_REMOVED lines=25> */
.L_x_9971:
[----:B------:R-:W-:Y:S05]  /*0230*/  BSYNC B0 ;  /* 0x0000000000007941 */ /* 0x000fea0003800000 */
.L_x_9970:
        /* <DEDUP_REMOVED lines=43> */
.L_x_9972:
        /* <DEDUP_REMOVED lines=22> */
.L_x_9973:
        /* <DEDUP_REMOVED lines=18> */
.L_x_9974:
        /* <DEDUP_REMOVED lines=22> */
.L_x_9975:
        /* <DEDUP_REMOVED lines=22> */
.L_x_9976:
[----:B------:R-:W-:Y:S01]  /*0a30*/  PLOP3.LUT P0, PT, PT, PT, UP0, 0x80, 0x0 ;  /* 0x000000000000781c */ /* 0x000fe20003f0f008 */
[----:B------:R-:W-:Y:S01]  /*0a40*/  UMOV UR50, 0x1 ;  /* 0x0000000100327882 */ /* 0x000fe20000000000 */
[----:B------:R-:W-:Y:S01]  /*0a50*/  NOP ;  /* 0x0000000000007918 */ /* 0x000fe20000000000 */
[----:B------:R-:W-:Y:S01]  /*0a60*/  USEL UR50, UR50, 0x2, !UP0 ;  /* 0x0000000232327887 */ /* 0x000fe2000c000000 */
[----:B------:R-:W-:Y:S01]  /*0a70*/  BSSY B7, `(.L_x_9977) ;  /* 0x00032d3000077945 */ /* 0x000fe20003800000 */
[----:B------:R-:W-:Y:S01]  /*0a80*/  ULDC.64 UR56, c[0x0][0x208] ;  /* 0x0000820000387ab9 */ /* 0x000fe20000000a00 */
[----:B------:R-:W-:Y:S02]  /*0a90*/  IMAD.U32 R18, RZ, RZ, UR49 ;  /* 0x00000031ff127e24 */ /* 0x000fe4000f8e00ff */
[----:B------:R-:W-:Y:S01]  /*0aa0*/  IMAD.U32 R19, RZ, RZ, UR48 ;  /* 0x00000030ff137e24 */ /* 0x000fe2000f8e00ff */
[----:B0123--:R-:W-:Y:S06]  /*0ab0*/  BAR.SYNC.DEFER_BLOCKING 0x0 ;  /* 0x0000000000007b1d */ /* 0x00ffec0000010000 */
[----:B------:R-:W-:Y:S05]  /*0ac0*/  @!P0 BRA `(.L_x_9978) ;  /* 0x000002c800888947 */ /* 0x000fea0003800000 */
.L_x_9979:
[----:B------:R-:W-:-:S08]  /*0ad0*/  NOP ;  /* 0x0000000000007918 */ /* 0x000fd00000000000 */
[----:B------:R-:W0:Y:S02]  /*0ae0*/  USETMAXREG.TRY_ALLOC.CTAPOOL UP0, 0xf0 ;  /* 0x000000f0000079c8 */ /* 0x000e240008000600 */
[----:B0-----:R-:W-:-:S13]  /*0af0*/  PLOP3.LUT P0, PT, PT, PT, UP0, 0x80, 0x0 ;  /* 0x000000000000781c */ /* 0x001fda0003f0f008 */
[----:B------:R-:W-:Y:S05]  /*0b00*/  @!P0 BRA `(.L_x_9979) ;  /* 0xfffffffc00f08947 */ /* 0x000fea000383ffff */
[----:B------:R-:W2:Y:S01]  /*0b10*/  LDL.LU R2, [R1+0x460] ;  /* 0x0004600001027983 */ /* 0x000ea20000300800 */
[----:B------:R-:W0:Y:S01]  /*0b20*/  S2UR UR5, SR_CgaCtaId ;  /* 0x00000000000579c3 */ /* 0x000e220000008800 */
[----:B------:R-:W-:Y:S01]  /*0b30*/  UMOV UR4, 0x400 ;  /* 0x0000040000047882 */ /* 0x000fe20000000000 */
[----:B------:R-:W-:Y:S01]  /*0b40*/  UIADD3 UR44, UP0, UR49, 0x210, URZ ;  /* 0x00000210312c7890 */ /* 0x000fe2000ff1e03f */
[----:B------:R-:W1:Y:S01]  /*0b50*/  S2R R0, SR_TID.X ;  /* 0x0000000000007919 */ /* 0x000e620000002100 */
[----:B------:R-:W-:Y:S02]  /*0b60*/  UIADD3 UR43, UP1, UR49, 0x21c, URZ ;  /* 0x0000021c312b7890 */ /* 0x000fe4000ff3e03f */
[----:B------:R-:W-:Y:S01]  /*0b70*/  UIADD3.X UR42, URZ, UR48, URZ, UP0, !UPT ;  /* 0x000000303f2a7290 */ /* 0x000fe200087fe43f */
[----:B------:R-:W-:Y:S01]  /*0b80*/  STL.64 [R1+0x210], RZ ;  /* 0x000210ff01007387 */ /* 0x000fe20000100a00 */
[----:B------:R-:W-:-:S03]  /*0b90*/  UIADD3.X UR41, URZ, UR48, URZ, UP1, !UPT ;  /* 0x000000303f297290 */ /* 0x000fc60008ffe43f */
[----:B------:R-:W-:Y:S04]  /*0ba0*/  STL [R1+0x218], RZ ;  /* 0x000218ff01007387 */ /* 0x000fe80000100800 */
[----:B------:R-:W-:Y:S01]  /*0bb0*/  STL [R1+0x21c], RZ ;  /* 0x00021cff01007387 */ /* 0x000fe20000100800 */
[----:B0-----:R-:W-:-:S06]  /*0bc0*/  ULEA UR4, UR5, UR4, 0x18 ;  /* 0x0000000405047291 */ /* 0x001fcc000f8ec03f */
[----:B------:R-:W-:Y:S01]  /*0bd0*/  IMAD.U32 R145, RZ, RZ, UR4 ;  /* 0x00000004ff917e24 */ /* 0x000fe2000f8e00ff */
[----:B------:R-:W-:Y:S06]  /*0be0*/  BAR.ARV 0x8, 0x120 ;  /* 0x0204800000007b1d */ /* 0x000fec0000002000 */
[----:B-1----:R-:W-:Y:S01]  /*0bf0*/  SHF.R.U32.HI R9, RZ, 0x7, R0 ;  /* 0x00000007ff097819 */ /* 0x002fe20000011600 */
[----:B------:R-:W-:-:S03]  /*0c00*/  ULDC UR4, c[0x0][0xd14] ;  /* 0x0003450000047ab9 */ /* 0x000fc60000000800 */
[----:B------:R-:W-:-:S13]  /*0c10*/  ISETP.NE.AND P0, PT, R9, 0x1, PT ;  /* 0x000000010900780c */ /* 0x000fda0003f05270 */
[----:B------:R-:W-:Y:S08]  /*0c20*/  @!P0 BAR.ARV 0x9, 0x100 ;  /* 0x0244000000008b1d */ /* 0x000ff00000002000 */
[----:B------:R-:W-:Y:S06]  /*0c30*/  BAR.SYNC.DEFER_BLOCKING 0x5, 0x120 ;  /* 0x0144800000007b1d */ /* 0x000fec0000010000 */
[----:B------:R-:W0:Y:S02]  /*0c40*/  LDS.128 R116, [R145+0x324d0] ;  /* 0x0324d00091747984 */ /* 0x000e240000000c00 */
[----:B------:R-:W-:Y:S06]  /*0c50*/  BAR.ARV 0x4, 0x120 ;  /* 0x0104800000007b1d */ /* 0x000fec0000002000 */
[----:B--2---:R-:W-:-:S04]  /*0c60*/  LOP3.LUT R2, R2, 0xffefffff, RZ, 0xc0, !PT ;  /* 0xffefffff02027812 */ /* 0x004fc800078ec0ff */
[----:B------:R-:W-:Y:S02]  /*0c70*/  @P0 LOP3.LUT R2, R2, 0x100000, RZ, 0xfc, !PT ;  /* 0x0010000002020812 */ /* 0x000fe400078efcff */
[----:B0-----:R-:W-:-:S03]  /*0c80*/  ISETP.GE.AND P0, PT, R119, UR4, PT ;  /* 0x0000000477007c0c */ /* 0x001fc6000bf06270 */
[----:B------:R0:W-:Y:S10]  /*0c90*/  STL [R1+0x460], R2 ;  /* 0x0004600201007387 */ /* 0x0001f40000100800 */
[----:B0-----:R-:W-:Y:S05]  /*0ca0*/  @P0 BRA `(.L_x_9980) ;  /* 0x0000032800bc0947 */ /* 0x001fea0003800000 */
[----:B------:R-:W-:Y:S01]  /*0cb0*/  VIADD R211, R0, 0xffffff80 ;  /* 0xffffff8000d37836 */ /* 0x000fe20000000000 */
[C---:B------:R-:W-:Y:S01]  /*0cc0*/  IADD3 R210, -R9.reuse, 0xb, RZ ;  /* 0x0000000b09d27810 */ /* 0x040fe20007ffe1ff */
[----:B------:R-:W-:Y:S02]  /*0cd0*/  VIADD R179, R9, 0x8 ;  /* 0x0000000809b37836 */ /* 0x000fe40000000000 */
[----:B------:R-:W-:Y:S01]  /*0ce0*/  IMAD.MOV.U32 R152, RZ, RZ, RZ ;  /* 0x000000ffff987224 */ /* 0x000fe200078e00ff */
[----:B------:R-:W-:Y:S01]  /*0cf0*/  SHF.R.S32.HI R0, RZ, 0x1f, R211 ;  /* 0x0000001fff007819 */ /* 0x000fe200000114d3 */
[----:B------:R-:W-:-:S03]  /*0d00*/  IMAD.MOV.U32 R157, RZ, RZ, RZ ;  /* 0x000000ffff9d7224 */ /* 0x000fc600078e00ff */
[CC--:B------:R-:W-:Y:S02]  /*0d10*/  LEA.HI R2, R0.reuse, R211.reuse, RZ, 0x7 ;  /* 0x000000d300027211 */ /* 0x0c0fe400078f38ff */
[-C--:B------:R-:W-:Y:S02]  /*0d20*/  LEA.HI R7, R0, R211.reuse, RZ, 0x4 ;  /* 0x000000d300077211 */ /* 0x080fe400078f20ff */
[----:B------:R-:W-:Y:S02]  /*0d30*/  LOP3.LUT R216, R2, 0xffffff80, RZ, 0xc0, !PT ;  /* 0xffffff8002d87812 */ /* 0x000fe400078ec0ff */
[----:B------:R-:W-:Y:S02]  /*0d40*/  SHF.R.S32.HI R217, RZ, 0x7, R2 ;  /* 0x00000007ffd97819 */ /* 0x000fe40000011402 */
[----:B------:R-:W-:Y:S01]  /*0d50*/  LEA.HI R168, R0, R211, RZ, 0x5 ;  /* 0x000000d300a87211 */ /* 0x000fe200078f28ff */
[----:B------:R-:W-:Y:S01]  /*0d60*/  IMAD.IADD R216, R211, 0x1, -R216 ;  /* 0x00000001d3d87824 */ /* 0x000fe200078e0ad8 */
[----:B------:R-:W-:-:S02]  /*0d70*/  LEA.HI R2, R2, R217, RZ, 0x1 ;  /* 0x000000d902027211 */ /* 0x000fc400078f08ff */
[----:B------:R-:W-:Y:S02]  /*0d80*/  SHF.R.S32.HI R10, RZ, 0x4, R7 ;  /* 0x00000004ff0a7819 */ /* 0x000fe40000011407 */
        /* <DEDUP_REMOVED lines=8> */
[----:B------:R-:W-:Y:S02]  /*0e10*/  LEA.HI R6, R6, R5, RZ, 0x3 ;  /* 0x0000000506067211 */ /* 0x000fe400078f18ff */
[C---:B------:R-:W-:Y:S02]  /*0e20*/  LOP3.LUT R8, R7.reuse, 0x3fffff0, RZ, 0xc0, !PT ;  /* 0x03fffff007087812 */ /* 0x040fe400078ec0ff */
[----:B------:R-:W-:Y:S02]  /*0e30*/  LOP3.LUT R6, R6, 0xfffffff8, RZ, 0xc0, !PT ;  /* 0xfffffff806067812 */ /* 0x000fe400078ec0ff */
[----:B------:R-:W-:-:S02]  /*0e40*/  LEA.HI R7, R7, R10, RZ, 0x1 ;  /* 0x0000000a07077211 */ /* 0x000fc400078f08ff */
[----:B------:R-:W-:Y:S01]  /*0e50*/  SHF.R.S32.HI R168, RZ, 0x5, R168 ;  /* 0x00000005ffa87819 */ /* 0x000fe200000114a8 */
[----:B------:R-:W-:Y:S01]  /*0e60*/  IMAD.IADD R6, R5, 0x1, -R6 ;  /* 0x0000000105067824 */ /* 0x000fe200078e0a06 */
[----:B------:R-:W-:Y:S01]  /*0e70*/  LOP3.LUT R7, R7, 0x1ffffffe, RZ, 0xc0, !PT ;  /* 0x1ffffffe07077812 */ /* 0x000fe200078ec0ff */
[----:B------:R-:W-:Y:S02]  /*0e80*/  IMAD.IADD R5, R211, 0x1, -R8 ;  /* 0x00000001d3057824 */ /* 0x000fe400078e0a08 */
[----:B------:R-:W-:Y:S02]  /*0e90*/  IMAD R3, R3, 0x10, R6 ;  /* 0x0000001003037824 */ /* 0x000fe400078e0206 */
[----:B------:R-:W-:Y:S02]  /*0ea0*/  IMAD.IADD R7, R10, 0x1, -R7 ;  /* 0x000000010a077824 */ /* 0x000fe400078e0a07 */
[----:B------:R-:W-:Y:S01]  /*0eb0*/  IMAD R212, R2, 0x40, R3 ;  /* 0x0000004002d47824 */ /* 0x000fe200078e0203 */
[-C--:B------:R-:W-:Y:S01]  /*0ec0*/  LEA.HI R2, R0, R211.reuse, RZ, 0x3 ;  /* 0x000000d300027211 */ /* 0x080fe200078f18ff */
[----:B------:R-:W-:Y:S01]  /*0ed0*/  IMAD R8, R168, 0x10, R5 ;  /* 0x00000010a8087824 */ /* 0x000fe200078e0205 */
[----:B------:R-:W-:-:S02]  /*0ee0*/  LEA.HI R0, R0, R211, RZ, 0x2 ;  /* 0x000000d300007211 */ /* 0x000fc400078f10ff */
[----:B------:R-:W-:Y:S01]  /*0ef0*/  SHF.R.S32.HI R164, RZ, 0x3, R2 ;  /* 0x00000003ffa47819 */ /* 0x000fe20000011402 */
[----:B------:R-:W-:Y:S01]  /*0f00*/  IMAD R7, R8, 0x8, R7 ;  /* 0x0000000808077824 */ /* 0x000fe200078e0207 */
[--C-:B------:R-:W-:Y:S02]  /*0f10*/  SHF.R.S32.HI R153, RZ, 0x2, R0.reuse ;  /* 0x00000002ff997819 */ /* 0x100fe40000011400 */
[----:B------:R-:W-:Y:S01]  /*0f20*/  LOP3.LUT R214, R0, 0xfffffffc, RZ, 0xc0, !PT ;  /* 0xfffffffc00d67812 */ /* 0x000fe200078ec0ff */
[----:B------:R-:W-:Y:S01]  /*0f30*/  IMAD.SHL.U32 R218, R7, 0x8, RZ ;  /* 0x0000000807da7824 */ /* 0x000fe200078e00ff */
[----:B------:R-:W-:Y:S01]  /*0f40*/  LOP3.LUT R2, R2, 0x1ffffff8, RZ, 0xc0, !PT ;  /* 0x1ffffff802027812 */ /* 0x000fe200078ec0ff */
[----:B------:R-:W-:Y:S01]  /*0f50*/  VIADD R156, R153, 0x40 ;  /* 0x00000040999c7836 */ /* 0x000fe20000000000 */
[----:B------:R-:W-:Y:S01]  /*0f60*/  SHF.R.S32.HI R0, RZ, 0x1f, R0 ;  /* 0x0000001fff007819 */ /* 0x000fe20000011400 */
[C---:B------:R-:W-:Y:S01]  /*0f70*/  IMAD.IADD R214, R211.reuse, 0x1, -R214 ;  /* 0x00000001d3d67824 */ /* 0x040fe200078e0ad6 */
[----:B------:R-:W-:Y:S01]  /*0f80*/  SHF.R.S32.HI R166, RZ, 0x1f, R153 ;  /* 0x0000001fffa67819 */ /* 0x000fe20000011499 */
[----:B------:R-:W-:Y:S01]  /*0f90*/  IMAD.SHL.U32 R169, R156, 0x40, RZ ;  /* 0x000000409ca97824 */ /* 0x000fe200078e00ff */
[----:B------:R-:W-:Y:S01]  /*0fa0*/  SHF.R.S32.HI R3, RZ, 0x1f, R156 ;  /* 0x0000001fff037819 */ /* 0x000fe2000001149c */
[----:B------:R-:W-:Y:S01]  /*0fb0*/  IMAD.IADD R2, R211, 0x1, -R2 ;  /* 0x00000001d3027824 */ /* 0x000fe200078e0a02 */
[----:B------:R-:W-:Y:S01]  /*0fc0*/  LEA.HI R0, R0, R153, RZ, 0x3 ;  /* 0x0000009900007211 */ /* 0x000fe200078f18ff */
[----:B------:R-:W-:Y:S01]  /*0fd0*/  IMAD.SHL.U32 R22, R214, 0x8, RZ ;  /* 0x00000008d6167824 */ /* 0x000fe200078e00ff */
[----:B------:R-:W-:Y:S01]  /*0fe0*/  LEA.HI R3, R3, R156, RZ, 0x3 ;  /* 0x0000009c03037211 */ /* 0x000fe200078f18ff */
[----:B------:R-:W-:Y:S01]  /*0ff0*/  IMAD.SHL.U32 R159, R2, 0x8, RZ ;  /* 0x00000008029f7824 */ /* 0x000fe200078e00ff */
[----:B------:R-:W-:Y:S01]  /*1000*/  LOP3.LUT R169, R169, 0x1c0, RZ, 0xc0, !PT ;  /* 0x000001c0a9a97812 */ /* 0x000fe200078ec0ff */
[----:B------:R-:W-:Y:S01]  /*1010*/  IMAD.SHL.U32 R154, R214, 0x4, RZ ;  /* 0x00000004d69a7824 */ /* 0x000fe200078e00ff */
[----:B------:R-:W-:Y:S01]  /*1020*/  LOP3.LUT R0, R0, 0xfffffff8, RZ, 0xc0, !PT ;  /* 0xfffffff800007812 */ /* 0x000fe200078ec0ff */
[----:B------:R-:W-:Y:S01]  /*1030*/  IMAD.SHL.U32 R171, R3, 0x40, RZ ;  /* 0x0000004003ab7824 */ /* 0x000fe200078e00ff */
[----:B------:R-:W-:Y:S01]  /*1040*/  LOP3.LUT R3, R4, 0x7ffffffc, RZ, 0xc0, !PT ;  /* 0x7ffffffc04037812 */ /* 0x000fe200078ec0ff */
[----:B------:R-:W-:Y:S01]  /*1050*/  VIADD R158, R154, 0x10 ;  /* 0x000000109a9e7836 */ /* 0x000fe20000000000 */
[----:B------:R-:W-:Y:S01]  /*1060*/  SHF.R.U32.HI R170, RZ, 0x3, R169 ;  /* 0x00000003ffaa7819 */ /* 0x000fe200000116a9 */
[----:B------:R-:W-:Y:S01]  /*1070*/  IMAD.IADD R183, R153, 0x1, -R0 ;  /* 0x0000000199b77824 */ /* 0x000fe200078e0a00 */
[----:B------:R-:W-:Y:S01]  /*1080*/  LOP3.LUT R2, R169, 0x38, R22, 0xf8, !PT ;  /* 0x00000038a9027812 */ /* 0x000fe200078ef816 */
[----:B------:R-:W-:Y:S01]  /*1090*/  IMAD.IADD R3, R216, 0x1, -R3 ;  /* 0x00000001d8037824 */ /* 0x000fe200078e0a03 */
[----:B------:R-:W-:-:S02]  /*10a0*/  LOP3.LUT R171, R171, 0xfffffe00, RZ, 0xc0, !PT ;  /* 0xfffffe00abab7812 */ /* 0x000fc400078ec0ff */
[----:B------:R-:W-:Y:S01]  /*10b0*/  SHF.R.S32.HI R176, RZ, 0x1f, R156 ;  /* 0x0000001fffb07819 */ /* 0x000fe2000001149c */
[----:B------:R-:W-:Y:S01]  /*10c0*/  IMAD.SHL.U32 R213, R3, 0x2, RZ ;  /* 0x0000000203d57824 */ /* 0x000fe200078e00ff */
[----:B------:R-:W-:Y:S02]  /*10d0*/  LOP3.LUT R2, R171, R2, R170, 0xf6, !PT ;  /* 0x00000002ab027212 */ /* 0x000fe400078ef6aa */
[----:B------:R-:W-:-:S03]  /*10e0*/  SHF.R.S32.HI R23, RZ, 0x1f, R22 ;  /* 0x0000001fff177819 */ /* 0x000fc60000011416 */
[----:B------:R-:W-:-:S07]  /*10f0*/  IMAD R215, R2, 0x2, R145 ;  /* 0x0000000202d77824 */ /* 0x000fce00078e0291 */
.L_x_10202:
[----:B------:R-:W-:Y:S05]  /*1100*/  YIELD ;  /* 0x0000000000007946 */ /* 0x000fea0003800000 */
[----:B------:R-:W-:Y:S01]  /*1110*/  ULDC.64 UR4, c[0x0][0xb20] ;  /* 0x0002c80000047ab9 */ /* 0x000fe20000000a00 */
[----:B0---4-:R-:W0:Y:S01]  /*1120*/  LDC.64 R4, c[0x0][0xb00] ;  /* 0x0002c000ff047b82 */ /* 0x011e220000000a00 */
        /* <DEDUP_REMOVED lines=11> */
[----:B0-2---:R-:W-:-:S06]  /*11e0*/  IMAD.WIDE R8, R119, 0x4, R4 ;  /* 0x0000000477087825 */ /* 0x005fcc00078e0204 */
[----:B------:R-:W0:Y:S01]  /*11f0*/  @P2 LDC.64 R6, c[0x0][0xb10] ;  /* 0x0002c400ff062b82 */ /* 0x000e220000000a00 */
[----:B------:R-:W-:Y:S02]  /*1200*/  ULDC UR4, c[0x0][0x288] ;  /* 0x0000a20000047ab9 */ /* 0x000fe40000000800 */
[----:B------:R-:W-:Y:S01]  /*1210*/  IMAD.U32 R160, RZ, RZ, UR4 ;  /* 0x00000004ffa07e24 */ /* 0x000fe2000f8e00ff */
[----:B------:R-:W-:Y:S02]  /*1220*/  ULDC.64 UR4, c[0x0][0x3f8] ;  /* 0x0000fe0000047ab9 */ /* 0x000fe40000000a00 */
[----:B-----5:R2:W5:Y:S01]  /*1230*/  @P0 LDG.E R17, desc[UR56][R8.64] ;  /* 0x0000003808110981 */ /* 0x020562000c1e1900 */
        /* <DEDUP_REMOVED lines=23> */
.L_x_9981:
        /* <DEDUP_REMOVED lines=11> */
.L_x_9982:
[----:B------:R-:W-:Y:S05]  /*1460*/  @!P0 BRA `(.L_x_9983) ;  /* 0x00000000000c8947 */ /* 0x000fea0003800000 */
[----:B------:R-:W2:Y:S04]  /*1470*/  LDG.E R3, desc[UR56][R8.64] ;  /* 0x0000003808037981 */ /* 0x000ea8000c1e1900 */
[----:B------:R-:W2:Y:S02]  /*1480*/  LDG.E R16, desc[UR56][R8.64+0x4] ;  /* 0x0000043808107981 */ /* 0x000ea4000c1e1900 */
[----:B--2---:R-:W-:-:S07]  /*1490*/  IMAD.IADD R16, R16, 0x1, -R3 ;  /* 0x0000000110107824 */ /* 0x004fce00078e0a03 */
.L_x_9983:
        /* <DEDUP_REMOVED lines=38> */
.L_x_9986:
[----:B------:R-:W-:-:S13]  /*1700*/  ISETP.NE.AND P0, PT, R9, 0x1, PT ;  /* 0x000000010900780c */ /* 0x000fda0003f05270 */
[----:B------:R-:W0:Y:S02]  /*1710*/  @P0 LDC.64 R4, c[0x0][0xae0] ;  /* 0x0002b800ff040b82 */ /* 0x000e240000000a00 */
[----:B0-----:R-:W-:-:S05]  /*1720*/  @P0 IMAD.HI.U32 R4, R2, R4, RZ ;  /* 0x0000000402040227 */ /* 0x001fca00078e00ff */
[----:B------:R-:W-:-:S07]  /*1730*/  @P0 SHF.R.U32.HI R2, RZ, R5, R4 ;  /* 0x00000005ff020219 */ /* 0x000fce0000011604 */
.L_x_9987:
[----:B------:R-:W-:Y:S05]  /*1740*/  BSYNC B0 ;  /* 0x0000000000007941 */ /* 0x000fea0003800000 */
.L_x_9985:
[----:B------:R-:W-:-:S05]  /*1750*/  IMAD R3, R2, R9, R9 ;  /* 0x0000000902037224 */ /* 0x000fca00078e0209 */
[----:B------:R-:W-:-:S07]  /*1760*/  VIMNMX R0, R0, R3, PT ;  /* 0x0000000300007248 */ /* 0x000fce0003fe0100 */
.L_x_9984:
        /* <DEDUP_REMOVED lines=15> */
.L_x_9990:
[----:B------:R-:W-:Y:S01]  /*1860*/  ISETP.NE.AND P0, PT, R9, 0x1, PT ;  /* 0x000000010900780c */ /* 0x000fe20003f05270 */
[----:B------:R-:W-:-:S12]  /*1870*/  IMAD.MOV.U32 R4, RZ, RZ, R35 ;  /* 0x000000ffff047224 */ /* 0x000fd800078e0023 */
[----:B------:R-:W0:Y:S02]  /*1880*/  @P0 LDC.64 R6, c[0x0][0xae0] ;  /* 0x0002b800ff060b82 */ /* 0x000e240000000a00 */
[----:B0-----:R-:W-:-:S05]  /*1890*/  @P0 IMAD.HI.U32 R6, R35, R6, RZ ;  /* 0x0000000623060227 */ /* 0x001fca00078e00ff */
[----:B------:R-:W-:-:S07]  /*18a0*/  @P0 SHF.R.U32.HI R4, RZ, R7, R6 ;  /* 0x00000007ff040219 */ /* 0x000fce0000011606 */
.L_x_9991:
[----:B------:R-:W-:Y:S05]  /*18b0*/  BSYNC B0 ;  /* 0x0000000000007941 */ /* 0x000fea0003800000 */
.L_x_9989:
[----:B------:R-:W-:-:S05]  /*18c0*/  IMAD R3, R4, R9, RZ ;  /* 0x0000000904037224 */ /* 0x000fca00078e02ff */
[----:B------:R-:W-:-:S07]  /*18d0*/  VIMNMX R2, R2, R3, !PT ;  /* 0x0000000302027248 */ /* 0x000fce0007fe0100 */
.L_x_9988:
        /* <DEDUP_REMOVED lines=44> */
.L_x_9994:
[----:B------:R-:W-:Y:S05]  /*1ba0*/  BSYNC B6 ;  /* 0x0000000000067941 */ /* 0x000fea0003800000 */
.L_x_9993:
        /* <DEDUP_REMOVED lines=20> */
.L_x_9996:
[----:B------:R-:W-:Y:S05]  /*1cf0*/  BSYNC B6 ;  /* 0x0000000000067941 */ /* 0x000fea0003800000 */
.L_x_9995:
        /* <DEDUP_REMOVED lines=8> */
[----:B------:R-:W-:Y:S01]  /*1d80*/  ULDC.64 UR4, c[0x0][0x2f8] ;  /* 0x0000be0000047ab9 */ /* 0x000fe20000000a00 */
[C---:B------:R-:W-:Y:S02]  /*1d90*/  VIADD R93, R22.reuse, 0x20 ;  /* 0x00000020165d7836 */ /* 0x040fe40000000000 */
[----:B------:R-:W3:Y:S08]  /*1da0*/  LDC R31, c[0x0][0x3d4] ;  /* 0x0000f500ff1f7b82 */ /* 0x000ef00000000800 */
[----:B------:R-:W4:Y:S01]  /*1db0*/  @P0 LDC.64 R2, c[0x0][0xaf0] ;  /* 0x0002bc00ff020b82 */ /* 0x000f220000000a00 */
[----:B------:R-:W-:-:S02]  /*1dc0*/  VIADD R92, R22, 0x40 ;  /* 0x00000040165c7836 */ /* 0x000fc40000000000 */
[----:B------:R-:W-:-:S05]  /*1dd0*/  VIADD R90, R22, 0x60 ;  /* 0x00000060165a7836 */ /* 0x000fca0000000000 */
[----:B------:R-:W3:Y:S01]  /*1de0*/  LDC.64 R38, c[0x0][0x3e8] ;  /* 0x0000fa00ff267b82 */ /* 0x000ee20000000a00 */
[C---:B------:R-:W-:Y:S02]  /*1df0*/  VIADD R88, R22.reuse, 0x80 ;  /* 0x0000008016587836 */ /* 0x040fe40000000000 */
[----:B------:R-:W-:-:S05]  /*1e00*/  VIADD R86, R22, 0xa0 ;  /* 0x000000a016567836 */ /* 0x000fca0000000000 */
[----:B------:R-:W3:Y:S01]  /*1e10*/  LDC.64 R52, c[0x0][0x3d8] ;  /* 0x0000f600ff347b82 */ /* 0x000ee20000000a00 */
[----:B----4-:R-:W-:-:S05]  /*1e20*/  @P0 IMAD.WIDE R2, R119, 0x4, R2 ;  /* 0x0000000477020825 */ /* 0x010fca00078e0202 */
[----:B------:R4:W3:Y:S01]  /*1e30*/  @P0 LDG.E R119, desc[UR56][R2.64] ;  /* 0x0000003802770981 */ /* 0x0008e2000c1e1900 */
[----:B0-----:R-:W-:Y:S01]  /*1e40*/  ISETP.NE.AND P0, PT, R0, 0x1, PT ;  /* 0x000000010000780c */ /* 0x001fe20003f05270 */
[-C--:B-1----:R-:W-:Y:S01]  /*1e50*/  IMAD R6, R166, R20.reuse, RZ ;  /* 0x00000014a6067224 */ /* 0x082fe200078e02ff */
[----:B------:R-:W-:Y:S01]  /*1e60*/  SHF.R.S32.HI R41, RZ, 0x1f, R54 ;  /* 0x0000001fff297819 */ /* 0x000fe20000011436 */
[----:B------:R-:W-:Y:S01]  /*1e70*/  VIADD R9, R22, 0xc0 ;  /* 0x000000c016097836 */ /* 0x000fe20000000000 */
[----:B--2---:R-:W-:Y:S01]  /*1e80*/  SHF.R.U32.HI R24, RZ, 0x7, R24 ;  /* 0x00000007ff187819 */ /* 0x004fe20000011618 */
[----:B------:R-:W-:Y:S01]  /*1e90*/  IMAD R6, R153, R21, R6 ;  /* 0x0000001599067224 */ /* 0x000fe200078e0206 */
[----:B------:R-:W-:Y:S01]  /*1ea0*/  SHF.R.S32.HI R155, RZ, 0x1f, R154 ;  /* 0x0000001fff9b7819 */ /* 0x000fe2000001149a */
[-C--:B------:R-:W-:Y:S01]  /*1eb0*/  IMAD R4, R41, R20.reuse, RZ ;  /* 0x0000001429047224 */ /* 0x080fe200078e02ff */
[----:B------:R-:W-:Y:S01]  /*1ec0*/  ISETP.NE.AND P6, PT, R24, 0x1, PT ;  /* 0x000000011800780c */ /* 0x000fe20003fc5270 */
[----:B----4-:R-:W-:Y:S01]  /*1ed0*/  IMAD.WIDE.U32 R2, R54, R20, RZ ;  /* 0x0000001436027225 */ /* 0x010fe200078e00ff */
[----:B------:R-:W-:-:S02]  /*1ee0*/  SHF.L.U64.HI R82, R20, 0x6, R21 ;  /* 0x0000000614527819 */ /* 0x000fc40000010215 */
[----:B---3--:R-:W-:Y:S01]  /*1ef0*/  SHF.L.U64.HI R78, R38, 0x6, R39 ;  /* 0x00000006264e7819 */ /* 0x008fe20000010227 */
[----:B------:R-:W0:Y:S01]  /*1f00*/  @P0 LDC R5, c[0x0][0x42c] ;  /* 0x00010b00ff050b82 */ /* 0x000e220000000800 */
[----:B------:R-:W-:Y:S01]  /*1f10*/  IMAD.SHL.U32 R83, R183, 0x40, RZ ;  /* 0x00000040b7537824 */ /* 0x000fe200078e00ff */
[----:B------:R-:W-:Y:S01]  /*1f20*/  SHF.L.U64.HI R81, R52, 0x6, R53 ;  /* 0x0000000634517819 */ /* 0x000fe20000010235 */
[----:B------:R-:W-:Y:S02]  /*1f30*/  IMAD.MOV.U32 R76, RZ, RZ, 0x20 ;  /* 0x00000020ff4c7424 */ /* 0x000fe400078e00ff */
[----:B------:R-:W-:Y:S01]  /*1f40*/  IMAD.SHL.U32 R80, R20, 0x40, RZ ;  /* 0x0000004014507824 */ /* 0x000fe200078e00ff */
[----:B------:R-:W-:Y:S01]  /*1f50*/  LOP3.LUT R83, R83, 0x1c0, RZ, 0xc0, !PT ;  /* 0x000001c053537812 */ /* 0x000fe200078ec0ff */
[----:B------:R-:W-:Y:S01]  /*1f60*/  IMAD R71, R39, 0x60, RZ ;  /* 0x0000006027477824 */ /* 0x000fe200078e02ff */
[----:B------:R-:W1:Y:S01]  /*1f70*/  @P0 LDC R7, c[0x0][0x430] ;  /* 0x00010c00ff070b82 */ /* 0x000e620000000800 */
[----:B------:R-:W-:Y:S01]  /*1f80*/  IMAD.SHL.U32 R85, R38, 0x40, RZ ;  /* 0x0000004026557824 */ /* 0x000fe200078e00ff */
[----:B------:R-:W-:Y:S01]  /*1f90*/  SHF.R.U32.HI R77, RZ, 0x3, R83 ;  /* 0x00000003ff4d7819 */ /* 0x000fe20000011653 */
[----:B------:R-:W-:-:S02]  /*1fa0*/  IMAD.SHL.U32 R79, R52, 0x40, RZ ;  /* 0x00000040344f7824 */ /* 0x000fc400078e00ff */
[----:B------:R-:W-:Y:S02]  /*1fb0*/  IMAD.U32 R75, RZ, RZ, UR50 ;  /* 0x00000032ff4b7e24 */ /* 0x000fe4000f8e00ff */
[----:B------:R-:W-:-:S03]  /*1fc0*/  IMAD.SHL.U32 R74, R31, 0x2, RZ ;  /* 0x000000021f4a7824 */ /* 0x000fc600078e00ff */
[----:B------:R-:W-:Y:S01]  /*1fd0*/  LOP3.LUT R75, R75, 0x1, RZ, 0xfc, !PT ;  /* 0x000000014b4b7812 */ /* 0x000fe200078efcff */
[----:B0-----:R-:W-:-:S04]  /*1fe0*/  @P0 IMAD.HI.U32 R0, R118, R5, RZ ;  /* 0x0000000576000227 */ /* 0x001fc800078e00ff */
[----:B------:R-:W-:Y:S01]  /*1ff0*/  IMAD R5, R54, R21, R4 ;  /* 0x0000001536057224 */ /* 0x000fe200078e0204 */
[----:B-1----:R-:W-:-:S03]  /*2000*/  @P0 SHF.R.U32.HI R118, RZ, R7, R0 ;  /* 0x00000007ff760219 */ /* 0x002fc60000011600 */
[----:B------:R-:W-:Y:S01]  /*2010*/  IMAD.IADD R3, R3, 0x1, R5 ;  /* 0x0000000103037824 */ /* 0x000fe200078e0205 */
[----:B------:R-:W-:Y:S02]  /*2020*/  ISETP.NE.U32.AND P0, PT, RZ, UR6, PT ;  /* 0x00000006ff007c0c */ /* 0x000fe4000bf05070 */
        /* <DEDUP_REMOVED lines=11> */
[----:B------:R-:W-:-:S04]  /*20e0*/  IMAD R0, R10, UR4, RZ ;  /* 0x000000040a007c24 */ /* 0x000fc8000f8e02ff */
[----:B------:R-:W-:Y:S01]  /*20f0*/  IMAD R91, R17, UR5, R0 ;  /* 0x00000005115b7c24 */ /* 0x000fe2000f8e0200 */
[----:B------:R-:W-:Y:S05]  /*2100*/  @!P6 WARPSYNC.ALL ;  /* 0x000000000000e948 */ /* 0x000fea0003800000 */
[----:B------:R-:W-:Y:S01]  /*2110*/  ULDC UR4, c[0x0][0x310] ;  /* 0x0000c40000047ab9 */ /* 0x000fe20000000800 */
[----:B------:R-:W-:Y:S01]  /*2120*/  IMAD.IADD R91, R3, 0x1, R91 ;  /* 0x00000001035b7824 */ /* 0x000fe200078e025b */
[----:B------:R-:W-:Y:S01]  /*2130*/  @!P6 BAR.SYNC.DEFER_BLOCKING 0x9, 0x100 ;  /* 0x024400000000eb1d */ /* 0x000fe20000010000 */
[----:B------:R-:W-:Y:S02]  /*2140*/  ISETP.GE.AND P1, PT, R93, UR4, PT ;  /* 0x000000045d007c0c */ /* 0x000fe4000bf26270 */
[----:B------:R-:W-:-:S02]  /*2150*/  ISETP.GE.AND P0, PT, R22, UR4, PT ;  /* 0x0000000416007c0c */ /* 0x000fc4000bf06270 */
[----:B------:R-:W-:Y:S01]  /*2160*/  SEL R4, RZ, 0xffffffff, P1 ;  /* 0xffffffffff047807 */ /* 0x000fe20000800000 */
[----:B------:R-:W-:Y:S01]  /*2170*/  ULDC.64 UR6, c[0x0][0x320] ;  /* 0x0000c80000067ab9 */ /* 0x000fe20000000a00 */
[----:B------:R-:W-:Y:S02]  /*2180*/  SEL R0, RZ, 0x1, P0 ;  /* 0x00000001ff007807 */ /* 0x000fe40000000000 */
[----:B------:R-:W-:Y:S01]  /*2190*/  ISETP.GE.AND P0, PT, R92, UR4, PT ;  /* 0x000000045c007c0c */ /* 0x000fe2000bf06270 */
[----:B------:R-:W-:Y:S01]  /*21a0*/  IMAD.SHL.U32 R5, R4, 0x2, RZ ;  /* 0x0000000204057824 */ /* 0x000fe200078e00ff */
[----:B------:R-:W-:Y:S02]  /*21b0*/  ISETP.GE.AND P1, PT, R90, UR4, PT ;  /* 0x000000045a007c0c */ /* 0x000fe4000bf26270 */
[----:B------:R-:W-:Y:S02]  /*21c0*/  SEL R7, RZ, 0x4, P0 ;  /* 0x00000004ff077807 */ /* 0x000fe40000000000 */
[----:B------:R-:W-:Y:S01]  /*21d0*/  LOP3.LUT R0, R5, 0x2, R0, 0xe2, !PT ;  /* 0x0000000205007812 */ /* 0x000fe200078ee200 */
[----:B------:R-:W-:Y:S01]  /*21e0*/  IMAD.WIDE.U32 R4, R153, R20, R22 ;  /* 0x0000001499047225 */ /* 0x000fe200078e0016 */
[----:B------:R-:W-:-:S02]  /*21f0*/  ISETP.GE.AND P0, PT, R88, UR4, PT ;  /* 0x0000000458007c0c */ /* 0x000fc4000bf06270 */
[----:B------:R-:W-:Y:S02]  /*2200*/  IADD3 R89, P2, R2, R4, RZ ;  /* 0x0000000402597210 */ /* 0x000fe40007f5e0ff */
[----:B------:R-:W-:Y:S02]  /*2210*/  SEL R4, RZ, 0x8, P1 ;  /* 0x00000008ff047807 */ /* 0x000fe40000800000 */
[----:B------:R-:W-:Y:S01]  /*2220*/  IADD3.X R87, R91, R5, R6, P2, !PT ;  /* 0x000000055b577210 */ /* 0x000fe200017fe406 */
[----:B------:R-:W-:Y:S01]  /*2230*/  IMAD R5, R8, UR6, RZ ;  /* 0x0000000608057c24 */ /* 0x000fe2000f8e02ff */
[----:B------:R-:W-:Y:S01]  /*2240*/  ISETP.GE.AND P1, PT, R86, UR4, PT ;  /* 0x0000000456007c0c */ /* 0x000fe2000bf26270 */
[----:B------:R-:W-:Y:S01]  /*2250*/  VIADD R8, R22, 0xe0 ;  /* 0x000000e016087836 */ /* 0x000fe20000000000 */
[----:B------:R-:W-:Y:S02]  /*2260*/  LOP3.LUT R0, R4, R0, R7, 0xfe, !PT ;  /* 0x0000000004007212 */ /* 0x000fe400078efe07 */
[----:B------:R-:W-:Y:S01]  /*2270*/  ISETP.GE.AND P2, PT, R9, UR4, PT ;  /* 0x0000000409007c0c */ /* 0x000fe2000bf46270 */
[C---:B------:R-:W-:Y:S01]  /*2280*/  IMAD R9, R118.reuse, UR7, R5 ;  /* 0x0000000776097c24 */ /* 0x040fe2000f8e0205 */
[----:B------:R-:W-:Y:S01]  /*2290*/  SEL R7, RZ, 0x10, P0 ;  /* 0x00000010ff077807 */ /* 0x000fe20000000000 */
[----:B------:R-:W-:Y:S01]  /*22a0*/  IMAD.WIDE.U32 R4, R118, UR6, R22 ;  /* 0x0000000676047c25 */ /* 0x000fe2000f8e0016 */
[----:B------:R-:W-:-:S02]  /*22b0*/  SEL R6, RZ, 0x20, P1 ;  /* 0x00000020ff067807 */ /* 0x000fc40000800000 */
[----:B------:R-:W-:Y:S01]  /*22c0*/  ISETP.GE.AND P3, PT, R8, UR4, PT ;  /* 0x0000000408007c0c */ /* 0x000fe2000bf66270 */
[----:B------:R-:W-:Y:S01]  /*22d0*/  ULDC.64 UR4, c[0x0][0x328] ;  /* 0x0000ca0000047ab9 */ /* 0x000fe20000000a00 */
[----:B------:R-:W-:Y:S01]  /*22e0*/  LOP3.LUT R7, R6, R0, R7, 0xfe, !PT ;  /* 0x0000000006077212 */ /* 0x000fe200078efe07 */
[----:B------:R-:W-:Y:S01]  /*22f0*/  IMAD R6, R10, UR4, RZ ;  /* 0x000000040a067c24 */ /* 0x000fe2000f8e02ff */
[----:B------:R-:W-:Y:S01]  /*2300*/  SEL R0, RZ, 0x40, P2 ;  /* 0x00000040ff007807 */ /* 0x000fe20001000000 */
[----:B------:R-:W-:Y:S01]  /*2310*/  IMAD.IADD R5, R5, 0x1, R9 ;  /* 0x0000000105057824 */ /* 0x000fe200078e0209 */
[----:B------:R-:W-:Y:S01]  /*2320*/  ISETP.GE.AND P0, PT, R22, R31, PT ;  /* 0x0000001f1600720c */ /* 0x000fe20003f06270 */
[----:B------:R-:W-:Y:S01]  /*2330*/  IMAD R59, R17, UR5, R6 ;  /* 0x00000005113b7c24 */ /* 0x000fe2000f8e0206 */
[----:B------:R-:W-:Y:S01]  /*2340*/  LOP3.LUT R13, R7, R0, RZ, 0xfc, !PT ;  /* 0x00000000070d7212 */ /* 0x000fe200078efcff */
[----:B------:R-:W-:Y:S01]  /*2350*/  IMAD.WIDE.U32 R16, R17, UR4, R4 ;  /* 0x0000000411107c25 */ /* 0x000fe2000f8e0004 */
[----:B------:R-:W-:Y:S01]  /*2360*/  SEL R15, R31, RZ, P0 ;  /* 0x000000ff1f0f7207 */ /* 0x000fe20000000000 */
[----:B------:R-:W-:Y:S01]  /*2370*/  ULDC UR4, c[0x0][0x2e4] ;  /* 0x0000b90000047ab9 */ /* 0x000fe20000000800 */
[----:B------:R-:W-:Y:S01]  /*2380*/  LOP3.LUT P1, RZ, R183, 0x4, RZ, 0xc0, !PT ;  /* 0x00000004b7ff7812 */ /* 0x000fe2000782c0ff */
[C---:B------:R-:W-:Y:S01]  /*2390*/  IMAD R4, R166.reuse, R38, RZ ;  /* 0x00000026a6047224 */ /* 0x040fe200078e02ff */
[C---:B------:R-:W-:Y:S01]  /*23a0*/  IADD3 R54, P2, R153.reuse, R54, RZ ;  /* 0x0000003699367210 */ /* 0x040fe20007f5e0ff */
[-C--:B------:R-:W-:Y:S01]  /*23b0*/  IMAD R0, R166, R52.reuse, RZ ;  /* 0x00000034a6007224 */ /* 0x080fe200078e02ff */
[----:B------:R-:W-:Y:S01]  /*23c0*/  SEL R76, R76, 0xffffffe0, !P1 ;  /* 0xffffffe04c4c7807 */ /* 0x000fe20004800000 */
[C---:B------:R-:W-:Y:S01]  /*23d0*/  IMAD R29, R153.reuse, R39, R4 ;  /* 0x00000027991d7224 */ /* 0x040fe200078e0204 */
[----:B------:R-:W-:Y:S01]  /*23e0*/  SEL R58, RZ, 0xffffff80, P3 ;  /* 0xffffff80ff3a7807 */ /* 0x000fe20001800000 */
[----:B------:R-:W-:Y:S01]  /*23f0*/  IMAD.WIDE.U32 R4, R153, R52, R154 ;  /* 0x0000003499047225 */ /* 0x000fe200078e009a */
[----:B------:R-:W-:-:S02]  /*2400*/  ISETP.GE.AND P1, PT, R22, UR4, PT ;  /* 0x0000000416007c0c */ /* 0x000fc4000bf26270 */
[----:B------:R-:W-:Y:S01]  /*2410*/  LOP3.LUT R58, R13, 0x80, R58, 0xc8, !PT ;  /* 0x000000800d3a7812 */ /* 0x000fe200078ec83a */
[C---:B------:R-:W-:Y:S02]  /*2420*/  IMAD R25, R153.reuse, R53, R0 ;  /* 0x0000003599197224 */ /* 0x040fe400078e0200 */
[----:B------:R-:W-:-:S04]  /*2430*/  IMAD.WIDE.U32 R8, R153, R52, R22 ;  /* 0x0000003499087225 */ /* 0x000fc800078e0016 */
[----:B------:R-:W-:Y:S02]  /*2440*/  IMAD.IADD R15, R22, 0x1, R15 ;  /* 0x00000001160f7824 */ /* 0x000fe400078e020f */
[----:B------:R-:W-:Y:S02]  /*2450*/  IMAD.IADD R5, R5, 0x1, R25 ;  /* 0x0000000105057824 */ /* 0x000fe400078e0219 */
[----:B------:R-:W-:Y:S01]  /*2460*/  IMAD.IADD R9, R25, 0x1, R9 ;  /* 0x0000000119097824 */ /* 0x000fe200078e0209 */
[----:B-----5:R-:W-:Y:S01]  /*2470*/  SHF.R.S32.HI R25, RZ, 0x1f, R37 ;  /* 0x0000001fff197819 */ /* 0x020fe20000011425 */
[----:B------:R-:W-:Y:S01]  /*2480*/  IMAD.WIDE.U32 R48, R37, R52, R4 ;  /* 0x0000003425307225 */ /* 0x000fe200078e0004 */
[----:B------:R-:W-:Y:S02]  /*2490*/  SHF.R.S32.HI R0, RZ, 0x1f, R15 ;  /* 0x0000001fff007819 */ /* 0x000fe4000001140f */
[--C-:B------:R-:W-:Y:S01]  /*24a0*/  LOP3.LUT R4, R83, 0x18, R22.reuse, 0xf8, !PT ;  /* 0x0000001853047812 */ /* 0x100fe200078ef816 */
[----:B------:R-:W-:Y:S01]  /*24b0*/  IMAD.WIDE.U32 R10, R153, R38, R22 ;  /* 0x00000026990a7225 */ /* 0x000fe200078e0016 */
[----:B------:R-:W-:-:S02]  /*24c0*/  LEA.HI R0, R0, R15, RZ, 0x3 ;  /* 0x0000000f00007211 */ /* 0x000fc400078f18ff */
[----:B------:R-:W-:Y:S01]  /*24d0*/  LOP3.LUT R73, R4, R77, RZ, 0x3c, !PT ;  /* 0x0000004d04497212 */ /* 0x000fe200078e3cff */
[-C--:B------:R-:W-:Y:S01]  /*24e0*/  IMAD.WIDE.U32 R6, R153, R38.reuse, R154 ;  /* 0x0000002699067225 */ /* 0x080fe200078e009a */
[--C-:B------:R-:W-:Y:S02]  /*24f0*/  LOP3.LUT R5, R169, 0x38, R0.reuse, 0xf8, !PT ;  /* 0x00000038a9057812 */ /* 0x100fe400078ef800 */
[--C-:B------:R-:W-:Y:S01]  /*2500*/  LOP3.LUT R4, R83, 0x38, R0.reuse, 0xf8, !PT ;  /* 0x0000003853047812 */ /* 0x100fe200078ef800 */
[----:B------:R-:W-:Y:S01]  /*2510*/  IMAD R12, R25, R38, RZ ;  /* 0x00000026190c7224 */ /* 0x000fe200078e02ff */
[----:B------:R-:W-:Y:S01]  /*2520*/  SHF.R.S32.HI R62, RZ, 0x3, R0 ;  /* 0x00000003ff3e7819 */ /* 0x000fe20000011400 */
[----:B------:R-:W-:Y:S01]  /*2530*/  IMAD.IADD R7, R7, 0x1, R29 ;  /* 0x0000000107077824 */ /* 0x000fe200078e021d */
[----:B------:R-:W-:Y:S01]  /*2540*/  LOP3.LUT R65, R0, 0xfffffff8, RZ, 0xc0, !PT ;  /* 0xfffffff800417812 */ /* 0x000fe200078ec0ff */
[----:B------:R-:W-:Y:S01]  /*2550*/  IMAD.IADD R11, R29, 0x1, R11 ;  /* 0x000000011d0b7824 */ /* 0x000fe200078e020b */
[----:B------:R-:W-:Y:S01]  /*2560*/  LOP3.LUT R0, R5, R170, RZ, 0x3c, !PT ;  /* 0x000000aa05007212 */ /* 0x000fe200078e3cff */
[----:B------:R-:W-:Y:S01]  /*2570*/  IMAD R67, R37, R39, R12 ;  /* 0x0000002725437224 */ /* 0x000fe200078e020c */
[----:B------:R-:W-:Y:S01]  /*2580*/  LOP3.LUT R63, R4, R77, RZ, 0x3c, !PT ;  /* 0x0000004d043f7212 */ /* 0x000fe200078e3cff */
[----:B------:R-:W-:Y:S01]  /*2590*/  IMAD R12, R25, R52, RZ ;  /* 0x00000034190c7224 */ /* 0x000fe200078e02ff */
[----:B------:R-:W-:Y:S01]  /*25a0*/  SHF.R.S32.HI R60, RZ, 0x1f, R65 ;  /* 0x0000001fff3c7819 */ /* 0x000fe20000011441 */
[----:B------:R-:W-:-:S04]  /*25b0*/  IMAD.WIDE.U32 R24, R37, R38, R6 ;  /* 0x0000002625187225 */ /* 0x000fc800078e0006 */
[----:B------:R-:W-:-:S04]  /*25c0*/  IMAD.WIDE.U32 R32, R37, R38, R10 ;  /* 0x0000002625207225 */ /* 0x000fc800078e000a */
[----:B------:R-:W-:Y:S02]  /*25d0*/  IMAD R15, R21, 0x60, RZ ;  /* 0x00000060150f7824 */ /* 0x000fe400078e02ff */
[----:B------:R-:W-:Y:S02]  /*25e0*/  IMAD R7, R37, R53, R12 ;  /* 0x0000003525077224 */ /* 0x000fe400078e020c */
[----:B------:R-:W-:Y:S02]  /*25f0*/  IMAD R11, R53, 0x60, RZ ;  /* 0x00000060350b7824 */ /* 0x000fe400078e02ff */
[----:B------:R-:W-:-:S04]  /*2600*/  IMAD.WIDE.U32 R50, R37, R52, R8 ;  /* 0x0000003425327225 */ /* 0x000fc800078e0008 */
[----:B------:R-:W-:-:S04]  /*2610*/  IMAD.WIDE.U32 R20, R20, 0x60, RZ ;  /* 0x0000006014147825 */ /* 0x000fc800078e00ff */
[----:B------:R-:W-:-:S04]  /*2620*/  IMAD.WIDE.U32 R38, R38, 0x60, RZ ;  /* 0x0000006026267825 */ /* 0x000fc800078e00ff */
[----:B------:R-:W-:-:S04]  /*2630*/  IMAD.WIDE.U32 R52, R52, 0x60, RZ ;  /* 0x0000006034347825 */ /* 0x000fc800078e00ff */
[----:B------:R-:W-:Y:S02]  /*2640*/  IMAD R73, R168, 0x200, R73 ;  /* 0x00000200a8497824 */ /* 0x000fe400078e0249 */
[----:B------:R-:W-:Y:S01]  /*2650*/  IMAD.X R55, R166, 0x1, R41, P2 ;  /* 0x00000001a6377824 */ /* 0x000fe200010e0629 */
[----:B------:R-:W-:Y:S01]  /*2660*/  ISETP.GE.AND P2, PT, R93, UR4, PT ;  /* 0x000000045d007c0c */ /* 0x000fe2000bf46270 */
[----:B------:R-:W-:Y:S02]  /*2670*/  IMAD.IADD R68, R25, 0x1, R67 ;  /* 0x0000000119447824 */ /* 0x000fe400078e0243 */
[----:B------:R-:W-:Y:S01]  /*2680*/  IMAD.IADD R61, R171, 0x1, R0 ;  /* 0x00000001ab3d7824 */ /* 0x000fe200078e0200 */
[----:B------:R-:W-:Y:S01]  /*2690*/  LOP3.LUT R0, R13, 0x40, RZ, 0xc0, !PT ;  /* 0x000000400d007812 */ /* 0x000fe200078ec0ff */
        /* <DEDUP_REMOVED lines=8> */
[----:B------:R-:W-:-:S07]  /*2720*/  IMAD.IADD R59, R17, 0x1, R59 ;  /* 0x00000001113b7824 */ /* 0x000fce00078e023b */
.L_x_10044:
        /* <DEDUP_REMOVED lines=58> */
[----:B------:R-:W-:Y:S02]  /*2ad0*/  LEA.HI.X R29, R29, UR5, R30, 0x1, P3 ;  /* 0x000000051d1d7c11 */ /* 0x000fe400098f0c1e */
        /* <DEDUP_REMOVED lines=8> */
.L_x_10001:
[----:B------:R-:W-:Y:S05]  /*2b60*/  BSYNC B1 ;  /* 0x0000000000017941 */ /* 0x000fea0003800000 */
.L_x_10000:
        /* <DEDUP_REMOVED lines=28> */
.L_x_10003:
[----:B------:R-:W-:Y:S05]  /*2d30*/  BSYNC B1 ;  /* 0x0000000000017941 */ /* 0x000fea0003800000 */
.L_x_10002:
        /* <DEDUP_REMOVED lines=17> */
[--C-:B------:R-:W-:Y:S01]  /*2e50*/  PRMT R97, R97, 0x5410, R96.reuse ;  /* 0x0000541061617816 */ /* 0x100fe20000000060 */
        /* <DEDUP_REMOVED lines=15> */
.L_x_10004:
[----:B------:R-:W-:Y:S01]  /*2f50*/  IMAD R84, R152, 0x8, R145 ;  /* 0x0000000898547824 */ /* 0x000fe200078e0291 */
[----:B------:R-:W-:Y:S01]  /*2f60*/  SHF.L.U32 R105, R157, 0x1f, RZ ;  /* 0x0000001f9d697819 */ /* 0x000fe200000006ff */
[----:B------:R-:W-:Y:S03]  /*2f70*/  BSSY B1, `(.L_x_10005) ;  /* 0x0000003000017945 */ /* 0x000fe60003800000 */
[----:B------:R-:W0:Y:S02]  /*2f80*/  SYNCS.PHASECHK.TRANS64.TRYWAIT P6, [R84+URZ+0x32490], R105 ;  /* 0x03249069540075a7 */ /* 0x000e2400080c017f */
[----:B0-----:R-:W-:Y:S05]  /*2f90*/  @!P6 BRA `(.L_x_10006) ;  /* 0x000003080008e947 */ /* 0x001fea0003800000 */
.L_x_10320:
[----:B------:R-:W-:Y:S05]  /*2fa0*/  BSYNC B1 ;  /* 0x0000000000017941 */ /* 0x000fea0003800000 */
.L_x_10005:
        /* <DEDUP_REMOVED lines=54> */
.L_x_10012:
[----:B------:R-:W-:Y:S05]  /*3310*/  BSYNC B3 ;  /* 0x0000000000037941 */ /* 0x000fea0003800000 */
.L_x_10011:
[----:B--2---:R1:W-:Y:S02]  /*3320*/  STG.E.128 desc[UR56][R14.64], R4 ;  /* 0x000000040e007986 */ /* 0x0043e4000c101d38 */
.L_x_10010:
[----:B------:R-:W-:Y:S05]  /*3330*/  BSYNC B2 ;  /* 0x0000000000027941 */ /* 0x000fea0003800000 */
.L_x_10009:
[----:B------:R-:W-:Y:S05]  /*3340*/  @P2 BRA `(.L_x_10008) ;  /* 0x0000000000d02947 */ /* 0x000fea0003800000 */
[----:B-1----:R1:W2:Y:S01]  /*3350*/  LDS.128 R4, [R98] ;  /* 0x0000000062047984 */ /* 0x0022a20000000c00 */
        /* <DEDUP_REMOVED lines=49> */
.L_x_10014:
[----:B------:R-:W-:Y:S05]  /*3670*/  BSYNC B2 ;  /* 0x0000000000027941 */ /* 0x000fea0003800000 */
.L_x_10013:
[----:B--2---:R2:W-:Y:S02]  /*3680*/  STG.E.128 desc[UR56][R14.64+0x40], R4 ;  /* 0x000040040e007986 */ /* 0x0045e4000c101d38 */
.L_x_10008:
[----:B------:R-:W-:Y:S05]  /*3690*/  BSYNC B1 ;  /* 0x0000000000017941 */ /* 0x000fea0003800000 */
.L_x_10007:
        /* <DEDUP_REMOVED lines=53> */
.L_x_10019:
[----:B------:R-:W-:Y:S05]  /*39f0*/  BSYNC B2 ;  /* 0x0000000000027941 */ /* 0x000fea0003800000 */
.L_x_10018:
[----:B--2---:R3:W-:Y:S02]  /*3a00*/  STG.E.128 desc[UR56][R12.64], R4 ;  /* 0x000000040c007986 */ /* 0x0047e4000c101d38 */
.L_x_10017:
[----:B------:R-:W-:Y:S05]  /*3a10*/  BSYNC B1 ;  /* 0x0000000000017941 */ /* 0x000fea0003800000 */
.L_x_10016:
[----:B------:R-:W-:Y:S05]  /*3a20*/  @P2 BRA `(.L_x_10015) ;  /* 0x00000018008c2947 */ /* 0x000fea0003800000 */
[----:B-123--:R1:W2:Y:S01]  /*3a30*/  LDS.128 R4, [R98+0x2000] ;  /* 0x0020000062047984 */ /* 0x00e2a20000000c00 */
[----:B------:R-:W-:Y:S01]  /*3a40*/  ISETP.GE.AND P4, PT, R158, R99, PT ;  /* 0x000000639e00720c */ /* 0x000fe20003f86270 */
[----:B------:R-:W-:-:S12]  /*3a50*/  BSSY B1, `(.L_x_10020) ;  /* 0x0000030000017945 */ /* 0x000fd80003800000 */
        /* <DEDUP_REMOVED lines=47> */
.L_x_10021:
[----:B------:R-:W-:Y:S05]  /*3d50*/  BSYNC B1 ;  /* 0x0000000000017941 */ /* 0x000fea0003800000 */
.L_x_10020:
[----:B--2---:R4:W-:Y:S01]  /*3d60*/  STG.E.128 desc[UR56][R12.64+0x40], R4 ;  /* 0x000040040c007986 */ /* 0x0049e2000c101d38 */
[----:B------:R-:W-:Y:S05]  /*3d70*/  BRA `(.L_x_10015) ;  /* 0x0000001400b87947 */ /* 0x000fea0003800000 */
.L_x_9999:
        /* <DEDUP_REMOVED lines=72> */
.L_x_10022:
        /* <DEDUP_REMOVED lines=9> */
.L_x_10321:
[----:B------:R-:W-:Y:S05]  /*4290*/  BSYNC B1 ;  /* 0x0000000000017941 */ /* 0x000fea0003800000 */
.L_x_10023:
        /* <DEDUP_REMOVED lines=116> */
.L_x_10028:
[----:B------:R-:W-:Y:S05]  /*49e0*/  BSYNC B2 ;  /* 0x0000000000027941 */ /* 0x000fea0003800000 */
.L_x_10027:
        /* <DEDUP_REMOVED lines=12> */
.L_x_10026:
[----:B------:R-:W-:Y:S05]  /*4ab0*/  BSYNC B1 ;  /* 0x0000000000017941 */ /* 0x000fea0003800000 */
.L_x_10025:
        /* <DEDUP_REMOVED lines=118> */
.L_x_10030:
[----:B------:R-:W-:Y:S05]  /*5220*/  BSYNC B1 ;  /* 0x0000000000017941 */ /* 0x000fea0003800000 */
.L_x_10029:
        /* <DEDUP_REMOVED lines=10> */
.L_x_9998:
[----:B------:R-:W-:-:S13]  /*52d0*/  ISETP.NE.AND P3, PT, R75, 0x3, PT ;  /* 0x000000034b00780c */ /* 0x000fda0003f65270 */
[----:B------:R-:W-:Y:S05]  /*52e0*/  @!P3 BRA `(.L_x_10031) ;  /* 0x000000000004b947 */ /* 0x000fea0003800000 */
[----:B------:R-:W-:Y:S01]  /*52f0*/  BPT.TRAP 0x1 ;  /* 0x000000040000795c */ /* 0x000fe20000300000 */
.L_x_10031:
[----:B------:R-:W-:Y:S01]  /*5300*/  IMAD R84, R152, 0x8, R145 ;  /* 0x0000000898547824 */ /* 0x000fe200078e0291 */
[----:B------:R-:W-:Y:S01]  /*5310*/  SHF.L.U32 R105, R157, 0x1f, RZ ;  /* 0x0000001f9d697819 */ /* 0x000fe200000006ff */
[----:B------:R-:W-:Y:S01]  /*5320*/  IMAD R95, R57, -0x60, R36 ;  /* 0xffffffa0395f7824 */ /* 0x000fe200078e0224 */
[----:B------:R-:W-:Y:S02]  /*5330*/  BSSY B1, `(.L_x_10032) ;  /* 0x0000004000017945 */ /* 0x000fe40003800000 */
[----:B------:R-:W0:Y:S02]  /*5340*/  SYNCS.PHASECHK.TRANS64.TRYWAIT P4, [R84+URZ+0x32490], R105 ;  /* 0x03249069540075a7 */ /* 0x000e24000808017f */
[----:B------:R-:W-:Y:S01]  /*5350*/  VIMNMX R95, R95, 0x60, PT ;  /* 0x000000605f5f7848 */ /* 0x000fe20003fe0100 */
[----:B0-----:R-:W-:Y:S06]  /*5360*/  @!P4 BRA `(.L_x_10033) ;  /* 0x000002e4003cc947 */ /* 0x001fec0003800000 */
.L_x_10322:
[----:B------:R-:W-:Y:S05]  /*5370*/  BSYNC B1 ;  /* 0x0000000000017941 */ /* 0x000fea0003800000 */
.L_x_10032:
        /* <DEDUP_REMOVED lines=8> */
.L_x_10035:
[----:B------:R-:W-:Y:S05]  /*5400*/  BSYNC B1 ;  /* 0x0000000000017941 */ /* 0x000fea0003800000 */
.L_x_10034:
[----:B------:R-:W-:Y:S05]  /*5410*/  @P4 BRA `(.L_x_10015) ;  /* 0x0000000000104947 */ /* 0x000fea0003800000 */
[----:B-1----:R-:W1:Y:S04]  /*5420*/  @!P1 LDS.128 R4, [R102+0x2000] ;  /* 0x0020000066049984 */ /* 0x002e680000000c00 */
[----:B------:R-:W2:Y:S04]  /*5430*/  @!P2 LDS.128 R8, [R98+0x2000] ;  /* 0x002000006208a984 */ /* 0x000ea80000000c00 */
[----:B-1----:R1:W-:Y:S04]  /*5440*/  @!P1 STG.E.128 desc[UR56][R12.64], R4 ;  /* 0x000000040c009986 */ /* 0x0023e8000c101d38 */
[----:B--2---:R1:W-:Y:S02]  /*5450*/  @!P2 STG.E.128 desc[UR56][R12.64+0x40], R8 ;  /* 0x000040080c00a986 */ /* 0x0043e4000c101d38 */
.L_x_10015:
[----:B------:R-:W-:Y:S05]  /*5460*/  BSYNC B0 ;  /* 0x0000000000007941 */ /* 0x000fea0003800000 */
.L_x_9997:
        /* <DEDUP_REMOVED lines=17> */
.L_x_10037:
[----:B------:R-:W-:Y:S05]  /*5580*/  BSYNC B0 ;  /* 0x0000000000007941 */ /* 0x000fea0003800000 */
.L_x_10036:
[----:B------:R-:W2:Y:S01]  /*5590*/  SYNCS.PHASECHK.TRANS64.TRYWAIT P3, [R84+URZ+0x324b0], R105 ;  /* 0x0324b069540075a7 */ /* 0x000ea2000806017f */
[----:B------:R-:W-:Y:S01]  /*55a0*/  ULDC UR40, c[0x0][0x310] ;  /* 0x0000c40000287ab9 */ /* 0x000fe20000000800 */
[----:B------:R-:W-:Y:S01]  /*55b0*/  ULDC.64 UR38, c[0x0][0x318] ;  /* 0x0000c60000267ab9 */ /* 0x000fe20000000a00 */
[----:B------:R-:W-:Y:S01]  /*55c0*/  ULDC.64 UR36, c[0x0][0x308] ;  /* 0x0000c20000247ab9 */ /* 0x000fe20000000a00 */
[----:B------:R-:W-:Y:S01]  /*55d0*/  BSSY B0, `(.L_x_10038) ;  /* 0x0000003000007945 */ /* 0x000fe20003800000 */
[----:B------:R-:W-:-:S03]  /*55e0*/  IMAD R5, R152, 0x6000, R73 ;  /* 0x0000600098057824 */ /* 0x000fc600078e0249 */
[----:B--2---:R-:W-:Y:S05]  /*55f0*/  @!P3 BRA `(.L_x_10039) ;  /* 0x000002e000acb947 */ /* 0x004fea0003800000 */
.L_x_10323:
[----:B------:R-:W-:Y:S05]  /*5600*/  BSYNC B0 ;  /* 0x0000000000007941 */ /* 0x000fea0003800000 */
.L_x_10038:
        /* <DEDUP_REMOVED lines=39> */
.L_x_10041:
[----:B------:R-:W-:Y:S05]  /*5880*/  BSYNC B0 ;  /* 0x0000000000007941 */ /* 0x000fea0003800000 */
.L_x_10040:
        /* <DEDUP_REMOVED lines=37> */
.L_x_10043:
[----:B------:R-:W-:Y:S05]  /*5ae0*/  BSYNC B0 ;  /* 0x0000000000007941 */ /* 0x000fea0003800000 */
.L_x_10042:
        /* <DEDUP_REMOVED lines=22> */
.L_x_9992:
[----:B------:R-:W1:Y:S01]  /*5c50*/  S2R R0, SR_TID.X ;  /* 0x0000000000007919 */ /* 0x000e620000002100 */
[----:B------:R-:W2:Y:S01]  /*5c60*/  LDC R12, c[0x0][0xa80] ;  /* 0x0002a000ff0c7b82 */ /* 0x000ea20000000800 */
[----:B------:R-:W-:Y:S02]  /*5c70*/  IMAD.MOV.U32 R5, RZ, RZ, 0x100 ;  /* 0x00000100ff057424 */ /* 0x000fe400078e00ff */
[----:B------:R-:W-:Y:S01]  /*5c80*/  IMAD.MOV.U32 R6, RZ, RZ, 0x1 ;  /* 0x00000001ff067424 */ /* 0x000fe200078e00ff */
[----:B------:R-:W-:Y:S01]  /*5c90*/  STL [R1+0x70], R117 ;  /* 0x0000707501007387 */ /* 0x000fe20000100800 */
[----:B------:R-:W-:Y:S02]  /*5ca0*/  IMAD.MOV.U32 R7, RZ, RZ, RZ ;  /* 0x000000ffff077224 */ /* 0x000fe400078e00ff */
[----:B------:R-:W-:Y:S01]  /*5cb0*/  IMAD.MOV.U32 R14, RZ, RZ, 0x1 ;  /* 0x00000001ff0e7424 */ /* 0x000fe200078e00ff */
[----:B------:R-:W-:Y:S01]  /*5cc0*/  STL.128 [R1+0x430], RZ ;  /* 0x000430ff01007387 */ /* 0x000fe20000100c00 */
[----:B------:R-:W-:-:S02]  /*5cd0*/  IMAD.MOV.U32 R15, RZ, RZ, RZ ;  /* 0x000000ffff0f7224 */ /* 0x000fc400078e00ff */
[----:B---34-:R-:W-:Y:S01]  /*5ce0*/  IMAD.MOV.U32 R28, RZ, RZ, 0xc000 ;  /* 0x0000c000ff1c7424 */ /* 0x018fe200078e00ff */
[----:B------:R-:W-:Y:S01]  /*5cf0*/  STL.128 [R1+0x440], RZ ;  /* 0x000440ff01007387 */ /* 0x000fe20000100c00 */
[----:B------:R-:W-:Y:S02]  /*5d00*/  IMAD.U32 R29, RZ, RZ, UR50 ;  /* 0x00000032ff1d7e24 */ /* 0x000fe4000f8e00ff */
[----:B------:R-:W-:Y:S01]  /*5d10*/  IMAD.MOV.U32 R31, RZ, RZ, 0x100 ;  /* 0x00000100ff1f7424 */ /* 0x000fe200078e00ff */
[----:B------:R-:W-:Y:S01]  /*5d20*/  STL.64 [R1+0x60], R14 ;  /* 0x0000600e01007387 */ /* 0x000fe20000100a00 */
[----:B------:R-:W-:Y:S02]  /*5d30*/  IMAD.U32 R3, RZ, RZ, UR50 ;  /* 0x00000032ff037e24 */ /* 0x000fe4000f8e00ff */
[----:B------:R-:W-:Y:S01]  /*5d40*/  IMAD.U32 R16, RZ, RZ, UR49 ;  /* 0x00000031ff107e24 */ /* 0x000fe2000f8e00ff */
[----:B------:R-:W-:Y:S01]  /*5d50*/  STL.128 [R1+0x220], RZ ;  /* 0x000220ff01007387 */ /* 0x000fe20000100c00 */
[----:B------:R-:W-:-:S02]  /*5d60*/  IMAD.U32 R26, RZ, RZ, UR49 ;  /* 0x00000031ff1a7e24 */ /* 0x000fc4000f8e00ff */
[----:B------:R-:W-:Y:S01]  /*5d70*/  IMAD.U32 R17, RZ, RZ, UR49 ;  /* 0x00000031ff117e24 */ /* 0x000fe2000f8e00ff */
[----:B--2---:R-:W-:Y:S04]  /*5d80*/  STL [R1+0x450], R12 ;  /* 0x0004500c01007387 */ /* 0x004fe80000100800 */
[----:B------:R-:W-:Y:S01]  /*5d90*/  STL.128 [R1+0x230], RZ ;  /* 0x000230ff01007387 */ /* 0x000fe20000100c00 */
[----:B-1----:R-:W-:-:S03]  /*5da0*/  LOP3.LUT R2, R0, 0x7f, RZ, 0xc0, !PT ;  /* 0x0000007f00027812 */ /* 0x002fc600078ec0ff */
[----:B------:R-:W-:Y:S01]  /*5db0*/  STL.128 [R1+0x240], RZ ;  /* 0x000240ff01007387 */ /* 0x000fe20000100c00 */
[----:B------:R-:W-:Y:S01]  /*5dc0*/  ISETP.NE.AND P1, PT, R2, RZ, PT ;  /* 0x000000ff0200720c */ /* 0x000fe20003f25270 */
[----:B------:R-:W1:Y:S01]  /*5dd0*/  S2R R0, SR_SWINHI ;  /* 0x0000000000007919 */ /* 0x000e620000002f00 */
[----:B------:R-:W-:Y:S02]  /*5de0*/  IMAD.MOV.U32 R2, RZ, RZ, 0x3000 ;  /* 0x00003000ff027424 */ /* 0x000fe400078e00ff */
[----:B------:R-:W-:Y:S01]  /*5df0*/  SEL R4, RZ, 0x1, P1 ;  /* 0x00000001ff047807 */ /* 0x000fe20000800000 */
[----:B------:R-:W-:Y:S04]  /*5e00*/  STL.128 [R1+0x250], RZ ;  /* 0x000250ff01007387 */ /* 0x000fe80000100c00 */
[----:B------:R2:W-:Y:S01]  /*5e10*/  STL.128 [R1+0x20], R4 ;  /* 0x0000200401007387 */ /* 0x0005e20000100c00 */
[----:B------:R-:W-:-:S03]  /*5e20*/  IMAD.MOV.U32 R30, RZ, RZ, R4 ;  /* 0x000000ffff1e7224 */ /* 0x000fc600078e0004 */
[----:B------:R-:W-:Y:S04]  /*5e30*/  STL.128 [R1+0x260], RZ ;  /* 0x000260ff01007387 */ /* 0x000fe80000100c00 */
[----:B------:R-:W-:Y:S04]  /*5e40*/  STL.128 [R1+0x50], R28 ;  /* 0x0000501c01007387 */ /* 0x000fe80000100c00 */
[----:B------:R-:W-:Y:S04]  /*5e50*/  STL.128 [R1+0x270], RZ ;  /* 0x000270ff01007387 */ /* 0x000fe80000100c00 */
[----:B------:R-:W-:Y:S04]  /*5e60*/  STL.128 [R1+0x280], RZ ;  /* 0x000280ff01007387 */ /* 0x000fe80000100c00 */
[----:B------:R-:W-:Y:S01]  /*5e70*/  STL.128 [R1+0x290], RZ ;  /* 0x000290ff01007387 */ /* 0x000fe20000100c00 */
[----:B------:R-:W-:-:S02]  /*5e80*/  MOV R24, R145 ;  /* 0x0000009100187202 */ /* 0x000fc40000000f00 */
[----:B-1----:R-:W-:Y:S01]  /*5e90*/  MOV R25, R0 ;  /* 0x0000000000197202 */ /* 0x002fe20000000f00 */
[----:B------:R-:W-:Y:S01]  /*5ea0*/  STL.128 [R1+0x2a0], RZ ;  /* 0x0002a0ff01007387 */ /* 0x000fe20000100c00 */
[----:B------:R-:W-:-:S03]  /*5eb0*/  IADD3 R0, P3, R24, 0x32450, RZ ;  /* 0x0003245018007810 */ /* 0x000fc60007f7e0ff */
[----:B------:R-:W-:Y:S01]  /*5ec0*/  STL.128 [R1+0x2b0], RZ ;  /* 0x0002b0ff01007387 */ /* 0x000fe20000100c00 */
[C---:B------:R-:W-:Y:S02]  /*5ed0*/  IADD3 R10, P4, R24.reuse, 0x32460, RZ ;  /* 0x00032460180a7810 */ /* 0x040fe40007f9e0ff */
[----:B------:R-:W-:Y:S01]  /*5ee0*/  IADD3 R8, P1, R24, 0x32430, RZ ;  /* 0x0003243018087810 */ /* 0x000fe20007f3e0ff */
[--C-:B--2---:R-:W-:Y:S01]  /*5ef0*/  IMAD.X R5, RZ, RZ, R25.reuse, P3 ;  /* 0x000000ffff057224 */ /* 0x104fe200018e0619 */
[----:B------:R-:W-:Y:S01]  /*5f00*/  STL.128 [R1+0x2c0], RZ ;  /* 0x0002c0ff01007387 */ /* 0x000fe20000100c00 */
[--C-:B------:R-:W-:Y:S01]  /*5f10*/  IMAD.X R7, RZ, RZ, R25.reuse, P4 ;  /* 0x000000ffff077224 */ /* 0x100fe200020e0619 */
[----:B------:R-:W-:Y:S01]  /*5f20*/  IADD3 R26, P3, R26, 0x220, RZ ;  /* 0x000002201a1a7810 */ /* 0x000fe20007f7e0ff */
[----:B------:R-:W-:Y:S01]  /*5f30*/  IMAD.MOV.U32 R4, RZ, RZ, R0 ;  /* 0x000000ffff047224 */ /* 0x000fe200078e0000 */
[----:B------:R-:W-:Y:S01]  /*5f40*/  STL.128 [R1+0x2d0], RZ ;  /* 0x0002d0ff01007387 */ /* 0x000fe20000100c00 */
[----:B------:R-:W-:Y:S01]  /*5f50*/  IMAD.MOV.U32 R6, RZ, RZ, R10 ;  /* 0x000000ffff067224 */ /* 0x000fe200078e000a */
[----:B------:R-:W-:Y:S01]  /*5f60*/  IADD3 R17, P4, R17, 0x38, RZ ;  /* 0x0000003811117810 */ /* 0x000fe20007f9e0ff */
[----:B------:R-:W-:Y:S01]  /*5f70*/  IMAD.X R9, RZ, RZ, R25, P1 ;  /* 0x000000ffff097224 */ /* 0x000fe200008e0619 */
[----:B------:R-:W-:Y:S04]  /*5f80*/  STL.128 [R1+0x2e0], RZ ;  /* 0x0002e0ff01007387 */ /* 0x000fe80000100c00 */
[----:B------:R1:W-:Y:S04]  /*5f90*/  STL.128 [R1+0x40], R4 ;  /* 0x0000400401007387 */ /* 0x0003e80000100c00 */
[----:B------:R-:W-:Y:S04]  /*5fa0*/  STL.64 [R1+0x68], R6 ;  /* 0x0000680601007387 */ /* 0x000fe80000100a00 */
[----:B------:R-:W-:Y:S04]  /*5fb0*/  STL.64 [R1+0x8], R8 ;  /* 0x0000080801007387 */ /* 0x000fe80000100a00 */
[----:B------:R-:W-:Y:S01]  /*5fc0*/  STL.128 [R1+0x2f0], RZ ;  /* 0x0002f0ff01007387 */ /* 0x000fe20000100c00 */
[----:B-1----:R-:W1:Y:S03]  /*5fd0*/  LDC.64 R4, c[0x0][0xad8] ;  /* 0x0002b600ff047b82 */ /* 0x002e660000000a00 */
[----:B------:R-:W-:Y:S04]  /*5fe0*/  STL.128 [R1+0x300], RZ ;  /* 0x000300ff01007387 */ /* 0x000fe80000100c00 */
[----:B------:R-:W-:Y:S04]  /*5ff0*/  STL.128 [R1+0x310], RZ ;  /* 0x000310ff01007387 */ /* 0x000fe80000100c00 */
[----:B------:R-:W-:Y:S04]  /*6000*/  STL.128 [R1+0x320], RZ ;  /* 0x000320ff01007387 */ /* 0x000fe80000100c00 */
[----:B------:R-:W-:Y:S04]  /*6010*/  STL.128 [R1+0x330], RZ ;  /* 0x000330ff01007387 */ /* 0x000fe80000100c00 */
[----:B------:R-:W-:Y:S04]  /*6020*/  STL.128 [R1+0x340], RZ ;  /* 0x000340ff01007387 */ /* 0x000fe80000100c00 */
[----:B------:R-:W-:Y:S01]  /*6030*/  STL.128 [R1+0x350], RZ ;  /* 0x000350ff01007387 */ /* 0x000fe20000100c00 */
[----:B-1----:R-:W-:-:S03]  /*6040*/  ISETP.GE.AND P1, PT, R5, 0x1, PT ;  /* 0x000000010500780c */ /* 0x002fc60003f26270 */
[----:B------:R-:W-:Y:S01]  /*6050*/  STL.128 [R1+0x360], RZ ;  /* 0x000360ff01007387 */ /* 0x000fe20000100c00 */
[----:B------:R-:W-:-:S03]  /*6060*/  IMAD.IADD R0, R27, 0x1, R4 ;  /* 0x000000011b007824 */ /* 0x000fc600078e0204 */
[----:B------:R-:W-:Y:S04]  /*6070*/  STL.128 [R1+0x370], RZ ;  /* 0x000370ff01007387 */ /* 0x000fe80000100c00 */
        /* <DEDUP_REMOVED lines=10> */
[----:B------:R-:W-:Y:S04]  /*6120*/  STL.64 [R1], RZ ;  /* 0x000000ff01007387 */ /* 0x000fe80000100a00 */
[----:B------:R-:W-:Y:S04]  /*6130*/  STL.64 [R1+0x38], RZ ;  /* 0x000038ff01007387 */ /* 0x000fe80000100a00 */
[----:B------:R1:W-:Y:S02]  /*6140*/  STL.64 [R1+0x18], R2 ;  /* 0x0000180201007387 */ /* 0x0003e40000100a00 */
[----:B-1----:R-:W-:-:S05]  /*6150*/  IADD3 R2, P2, R24, 0x32440, RZ ;  /* 0x0003244018027810 */ /* 0x002fca0007f5e0ff */
[----:B------:R-:W-:Y:S01]  /*6160*/  IMAD.X R3, RZ, RZ, R25, P2 ;  /* 0x000000ffff037224 */ /* 0x000fe200010e0619 */
[----:B------:R-:W-:-:S04]  /*6170*/  IADD3 R16, P2, R16, 0x430, RZ ;  /* 0x0000043010107810 */ /* 0x000fc80007f5e0ff */
[----:B------:R-:W-:Y:S04]  /*6180*/  STL.64 [R1+0x10], R2 ;  /* 0x0000100201007387 */ /* 0x000fe80000100a00 */
[----:B------:R1:W-:Y:S02]  /*6190*/  STL.64 [R1+0x30], R2 ;  /* 0x0000300201007387 */ /* 0x0003e40000100a00 */
[----:B-1----:R-:W-:-:S05]  /*61a0*/  IMAD.U32 R2, RZ, RZ, UR49 ;  /* 0x00000031ff027e24 */ /* 0x002fca000f8e00ff */
[----:B------:R-:W-:Y:S01]  /*61b0*/  IADD3 R2, P5, R2, 0x70, RZ ;  /* 0x0000007002027810 */ /* 0x000fe20007fbe0ff */
[----:B------:R-:W-:-:S12]  /*61c0*/  @P0 BRA `(.L_x_10045) ;  /* 0x00000000000c0947 */ /* 0x000fd80003800000 */
[----:B------:R-:W1:Y:S01]  /*61d0*/  FENCE.VIEW.ASYNC.G ;  /* 0x00000000000073c6 */ /* 0x000e620000000100 */
[----:B------:R-:W-:Y:S05]  /*61e0*/  WARPSYNC.ALL ;  /* 0x0000000000007948 */ /* 0x000fea0003800000 */
[----:B-1----:R-:W-:Y:S06]  /*61f0*/  BAR.ARV 0xc, 0x120 ;  /* 0x0304800000007b1d */ /* 0x002fec0000002000 */
.L_x_10045:
[----:B------:R-:W-:Y:S02]  /*6200*/  IMAD.X R31, RZ, RZ, UR48, P2 ;  /* 0x00000030ff1f7e24 */ /* 0x000fe400090e06ff */
[----:B------:R-:W-:Y:S02]  /*6210*/  IMAD.X R33, RZ, RZ, UR48, P3 ;  /* 0x00000030ff217e24 */ /* 0x000fe400098e06ff */
[----:B------:R-:W-:Y:S02]  /*6220*/  IMAD.X R58, RZ, RZ, UR48, P4 ;  /* 0x00000030ff3a7e24 */ /* 0x000fe4000a0e06ff */
[----:B------:R-:W-:Y:S01]  /*6230*/  IMAD.X R73, RZ, RZ, UR48, P5 ;  /* 0x00000030ff497e24 */ /* 0x000fe2000a8e06ff */
        /* <DEDUP_REMOVED lines=12> */
.L_x_10048:
[----:B------:R-:W-:-:S13]  /*6300*/  ISETP.NE.AND P0, PT, R5, 0x1, PT ;  /* 0x000000010500780c */ /* 0x000fda0003f05270 */
[----:B------:R-:W1:Y:S02]  /*6310*/  @P0 LDC.64 R6, c[0x0][0xae0] ;  /* 0x0002b800ff060b82 */ /* 0x000e640000000a00 */
[----:B-1----:R-:W-:-:S05]  /*6320*/  @P0 IMAD.HI.U32 R4, R3, R6, RZ ;  /* 0x0000000603040227 */ /* 0x002fca00078e00ff */
[----:B------:R-:W-:-:S07]  /*6330*/  @P0 SHF.R.U32.HI R3, RZ, R7, R4 ;  /* 0x00000007ff030219 */ /* 0x000fce0000011604 */
.L_x_10049:
[----:B------:R-:W-:Y:S05]  /*6340*/  BSYNC B0 ;  /* 0x0000000000007941 */ /* 0x000fea0003800000 */
.L_x_10047:
[----:B------:R-:W-:-:S05]  /*6350*/  IMAD R3, R3, R5, R5 ;  /* 0x0000000503037224 */ /* 0x000fca00078e0205 */
[----:B------:R-:W-:-:S07]  /*6360*/  VIMNMX R0, R0, R3, PT ;  /* 0x0000000300007248 */ /* 0x000fce0003fe0100 */
.L_x_10046:
        /* <DEDUP_REMOVED lines=18> */
.L_x_10052:
[----:B------:R-:W-:-:S13]  /*6490*/  ISETP.NE.AND P0, PT, R5, 0x1, PT ;  /* 0x000000010500780c */ /* 0x000fda0003f05270 */
[----:B------:R-:W1:Y:S02]  /*64a0*/  @P0 LDC.64 R6, c[0x0][0xae0] ;  /* 0x0002b800ff060b82 */ /* 0x000e640000000a00 */
[----:B-1----:R-:W-:-:S05]  /*64b0*/  @P0 IMAD.HI.U32 R6, R35, R6, RZ ;  /* 0x0000000623060227 */ /* 0x002fca00078e00ff */
[----:B------:R-:W-:-:S07]  /*64c0*/  @P0 SHF.R.U32.HI R35, RZ, R7, R6 ;  /* 0x00000007ff230219 */ /* 0x000fce0000011606 */
.L_x_10053:
[----:B------:R-:W-:Y:S05]  /*64d0*/  BSYNC B0 ;  /* 0x0000000000007941 */ /* 0x000fea0003800000 */
.L_x_10051:
[----:B------:R-:W-:-:S05]  /*64e0*/  IMAD R0, R35, R5, RZ ;  /* 0x0000000523007224 */ /* 0x000fca00078e02ff */
[----:B------:R-:W-:-:S07]  /*64f0*/  VIMNMX R3, R3, R0, !PT ;  /* 0x0000000003037248 */ /* 0x000fce0007fe0100 */
.L_x_10050:
[----:B------:R-:W-:Y:S01]  /*6500*/  IMAD.HI R3, R3, 0x2aaaaaab, RZ ;  /* 0x2aaaaaab03037827 */ /* 0x000fe200078e02ff */
[----:B------:R-:W-:-:S04]  /*6510*/  PLOP3.LUT P0, PT, PT, PT, PT, 0x80, 0x0 ;  /* 0x000000000000781c */ /* 0x000fc80003f0f070 */
[----:B------:R-:W-:-:S04]  /*6520*/  SHF.R.U32.HI R0, RZ, 0x1f, R3 ;  /* 0x0000001fff007819 */ /* 0x000fc80000011603 */
[----:B------:R-:W-:-:S04]  /*6530*/  LEA.HI.SX32 R0, R3, R0, 0x1c ;  /* 0x0000000003007211 */ /* 0x000fc800078fe2ff */
[----:B------:R-:W-:-:S04]  /*6540*/  VIMNMX R167, RZ, R0, !PT ;  /* 0x00000000ffa77248 */ /* 0x000fc80007fe0100 */
[----:B------:R-:W-:-:S13]  /*6550*/  ISETP.GT.AND P1, PT, R181, R167, PT ;  /* 0x000000a7b500720c */ /* 0x000fda0003f24270 */
[----:B------:R-:W-:Y:S05]  /*6560*/  @!P1 BRA `(.L_x_10054) ;  /* 0x0000024000f49947 */ /* 0x000fea0003800000 */
[----:B------:R1:W-:Y:S01]  /*6570*/  STL.64 [R1+0x78], RZ ;  /* 0x000078ff01007387 */ /* 0x0003e20000100a00 */
[----:B------:R-:W-:Y:S01]  /*6580*/  IMAD.U32 R52, RZ, RZ, UR49 ;  /* 0x00000031ff347e24 */ /* 0x000fe2000f8e00ff */
[----:B------:R-:W-:Y:S01]  /*6590*/  UMOV UR4, 0xffffffff ;  /* 0xffffffff00047882 */ /* 0x000fe20000000000 */
[----:B------:R-:W-:Y:S02]  /*65a0*/  IMAD.U32 R54, RZ, RZ, UR49 ;  /* 0x00000031ff367e24 */ /* 0x000fe4000f8e00ff */
[----:B------:R-:W-:Y:S01]  /*65b0*/  IMAD.U32 R48, RZ, RZ, UR49 ;  /* 0x00000031ff307e24 */ /* 0x000fe2000f8e00ff */
[----:B------:R-:W-:Y:S01]  /*65c0*/  IADD3 R52, P1, R52, 0x118, RZ ;  /* 0x0000011834347810 */ /* 0x000fe20007f3e0ff */
        /* <DEDUP_REMOVED lines=10> */
[----:B------:R-:W-:-:S02]  /*6670*/  IMAD.U32 R28, RZ, RZ, UR49 ;  /* 0x00000031ff1c7e24 */ /* 0x000fc4000f8e00ff */
[----:B------:R-:W-:Y:S01]  /*6680*/  IMAD.X R53, RZ, RZ, UR48, P1 ;  /* 0x00000030ff357e24 */ /* 0x000fe200088e06ff */
[----:B------:R-:W-:Y:S01]  /*6690*/  IADD3 R50, P1, R50, 0x88, RZ ;  /* 0x0000008832327810 */ /* 0x000fe20007f3e0ff */
[----:B------:R-:W-:Y:S01]  /*66a0*/  IMAD.X R55, RZ, RZ, UR48, P5 ;  /* 0x00000030ff377e24 */ /* 0x000fe2000a8e06ff */
[----:B------:R-:W-:Y:S01]  /*66b0*/  IADD3 R34, P5, R34, 0x80, RZ ;  /* 0x0000008022227810 */ /* 0x000fe20007fbe0ff */
[----:B------:R-:W-:Y:S01]  /*66c0*/  IMAD.X R49, RZ, RZ, UR48, P4 ;  /* 0x00000030ff317e24 */ /* 0x000fe2000a0e06ff */
[----:B------:R-:W-:Y:S01]  /*66d0*/  IADD3 R28, P4, R28, 0x78, RZ ;  /* 0x000000781c1c7810 */ /* 0x000fe20007f9e0ff */
[----:B------:R-:W-:Y:S02]  /*66e0*/  IMAD.X R60, RZ, RZ, UR48, P0 ;  /* 0x00000030ff3c7e24 */ /* 0x000fe400080e06ff */
[----:B------:R-:W-:Y:S02]  /*66f0*/  IMAD.X R62, RZ, RZ, UR48, P3 ;  /* 0x00000030ff3e7e24 */ /* 0x000fe400098e06ff */
[----:B------:R-:W-:-:S02]  /*6700*/  IMAD.X R57, RZ, RZ, UR48, P2 ;  /* 0x00000030ff397e24 */ /* 0x000fc400090e06ff */
[----:B------:R-:W-:Y:S02]  /*6710*/  IMAD.X R51, RZ, RZ, UR48, P1 ;  /* 0x00000030ff337e24 */ /* 0x000fe400088e06ff */
[----:B------:R-:W-:Y:S02]  /*6720*/  IMAD.X R35, RZ, RZ, UR48, P5 ;  /* 0x00000030ff237e24 */ /* 0x000fe4000a8e06ff */
[----:B------:R-:W-:Y:S01]  /*6730*/  IMAD.X R29, RZ, RZ, UR48, P4 ;  /* 0x00000030ff1d7e24 */ /* 0x000fe2000a0e06ff */
[----:B-1----:R-:W-:Y:S06]  /*6740*/  BRA.DIV UR4, `(.L_x_10055) ;  /* 0x000002d2046c7947 */ /* 0x002fec000b800000 */
[----:B------:R1:W2:Y:S02]  /*6750*/  SHFL.IDX PT, R14, R217, RZ, 0x1f ;  /* 0x00001fffd90e7589 */ /* 0x0002a400000e0000 */
.L_x_10326:
[----:B--2---:R-:W-:Y:S01]  /*6760*/  LEA.HI R0, R14, R14, RZ, 0x1 ;  /* 0x0000000e0e007211 */ /* 0x004fe200078f08ff */
[C---:B------:R-:W-:Y:S01]  /*6770*/  VIADD R39, R145.reuse, 0x18400 ;  /* 0x0001840091277836 */ /* 0x040fe20000000000 */
[----:B------:R-:W-:Y:S01]  /*6780*/  STL.128 [R1+0xb0], RZ ;  /* 0x0000b0ff01007387 */ /* 0x000fe20000100c00 */
[C---:B------:R-:W-:Y:S01]  /*6790*/  VIADD R8, R145.reuse, 0x400 ;  /* 0x0000040091087836 */ /* 0x040fe20000000000 */
[----:B------:R-:W-:Y:S01]  /*67a0*/  LOP3.LUT R3, R0, 0x7fffe, RZ, 0xc0, !PT ;  /* 0x0007fffe00037812 */ /* 0x000fe200078ec0ff */
[----:B------:R-:W-:Y:S01]  /*67b0*/  IMAD.MOV.U32 R4, RZ, RZ, 0x1 ;  /* 0x00000001ff047424 */ /* 0x000fe200078e00ff */
[----:B------:R-:W-:Y:S01]  /*67c0*/  STL.128 [R1+0xc0], RZ ;  /* 0x0000c0ff01007387 */ /* 0x000fe20000100c00 */
[----:B------:R-:W-:Y:S01]  /*67d0*/  IMAD.MOV.U32 R5, RZ, RZ, RZ ;  /* 0x000000ffff057224 */ /* 0x000fe200078e00ff */
[----:B------:R-:W-:Y:S01]  /*67e0*/  SHF.R.U32.HI R8, RZ, 0x4, R8 ;  /* 0x00000004ff087819 */ /* 0x000fe20000011608 */
[----:B------:R-:W-:Y:S01]  /*67f0*/  IMAD.IADD R0, R14, 0x1, -R3 ;  /* 0x000000010e007824 */ /* 0x000fe200078e0a03 */
[----:B------:R-:W-:Y:S01]  /*6800*/  STL.128 [R1+0xd0], RZ ;  /* 0x0000d0ff01007387 */ /* 0x000fe20000100c00 */
[----:B------:R-:W-:Y:S01]  /*6810*/  VIADD R3, R145, 0x1c400 ;  /* 0x0001c40091037836 */ /* 0x000fe20000000000 */
[----:B------:R-:W-:Y:S01]  /*6820*/  LOP3.LUT R8, R8, 0x3fff, RZ, 0xc0, !PT ;  /* 0x00003fff08087812 */ /* 0x000fe200078ec0ff */
[----:B------:R-:W-:Y:S01]  /*6830*/  IMAD R0, R0, 0x2000, R39 ;  /* 0x0000200000007824 */ /* 0x000fe200078e0227 */
[----:B------:R-:W-:Y:S01]  /*6840*/  STL.128 [R1+0xe0], RZ ;  /* 0x0000e0ff01007387 */ /* 0x000fe20000100c00 */
[----:B------:R-:W-:Y:S01]  /*6850*/  IMAD.MOV.U32 R6, RZ, RZ, 0x1 ;  /* 0x00000001ff067424 */ /* 0x000fe200078e00ff */
[----:B------:R-:W-:Y:S01]  /*6860*/  SHF.R.U32.HI R3, RZ, 0x4, R3 ;  /* 0x00000004ff037819 */ /* 0x000fe20000011603 */
[----:B------:R-:W-:Y:S01]  /*6870*/  VIADD R9, R0, 0xa000 ;  /* 0x0000a00000097836 */ /* 0x000fe20000000000 */
[----:B------:R-:W-:Y:S01]  /*6880*/  SHF.R.U32.HI R0, RZ, 0x4, R0 ;  /* 0x00000004ff007819 */ /* 0x000fe20000011600 */
[----:B------:R-:W-:Y:S01]  /*6890*/  IMAD.MOV.U32 R7, RZ, RZ, RZ ;  /* 0x000000ffff077224 */ /* 0x000fe200078e00ff */
[----:B------:R-:W-:Y:S01]  /*68a0*/  LOP3.LUT R3, R3, 0x3fff, RZ, 0xc0, !PT ;  /* 0x00003fff03037812 */ /* 0x000fe200078ec0ff */
[----:B------:R-:W-:Y:S01]  /*68b0*/  IMAD.MOV.U32 R12, RZ, RZ, 0x1 ;  /* 0x00000001ff0c7424 */ /* 0x000fe200078e00ff */
[----:B------:R-:W-:Y:S01]  /*68c0*/  SHF.R.U32.HI R9, RZ, 0x4, R9 ;  /* 0x00000004ff097819 */ /* 0x000fe20000011609 */
[----:B------:R-:W-:Y:S01]  /*68d0*/  IMAD.MOV.U32 R13, RZ, RZ, RZ ;  /* 0x000000ffff0d7224 */ /* 0x000fe200078e00ff */
[----:B------:R-:W-:Y:S01]  /*68e0*/  LOP3.LUT R3, R3, 0x10000, RZ, 0xfc, !PT ;  /* 0x0001000003037812 */ /* 0x000fe200078efcff */
[----:B------:R2:W-:Y:S01]  /*68f0*/  STL.128 [R1+0x80], R4 ;  /* 0x0000800401007387 */ /* 0x0005e20000100c00 */
[----:B------:R-:W-:Y:S01]  /*6900*/  LOP3.LUT R9, R9, 0x3fff, RZ, 0xc0, !PT ;  /* 0x00003fff09097812 */ /* 0x000fe200078ec0ff */
[----:B------:R-:W-:Y:S01]  /*6910*/  IMAD.MOV.U32 R11, RZ, RZ, 0x40000040 ;  /* 0x40000040ff0b7424 */ /* 0x000fe200078e00ff */
[----:B------:R-:W-:Y:S01]  /*6920*/  LOP3.LUT R0, R0, 0x3fff, RZ, 0xc0, !PT ;  /* 0x00003fff00007812 */ /* 0x000fe200078ec0ff */
[----:B------:R3:W-:Y:S01]  /*6930*/  STL.64 [R1+0x90], R12 ;  /* 0x0000900c01007387 */ /* 0x0007e20000100a00 */
[----:B------:R-:W-:Y:S01]  /*6940*/  LOP3.LUT R10, R8, 0x10000, RZ, 0xfc, !PT ;  /* 0x00010000080a7812 */ /* 0x000fe200078efcff */
[----:B------:R-:W-:Y:S01]  /*6950*/  IMAD.U32 R30, RZ, RZ, UR49 ;  /* 0x00000031ff1e7e24 */ /* 0x000fe2000f8e00ff */
[----:B------:R-:W-:Y:S01]  /*6960*/  LOP3.LUT P0, RZ, R39, 0x1bf, RZ, 0xc0, !PT ;  /* 0x000001bf27ff7812 */ /* 0x000fe2000780c0ff */
[----:B------:R4:W-:Y:S01]  /*6970*/  STL.128 [R1+0xf0], RZ ;  /* 0x0000f0ff01007387 */ /* 0x0009e20000100c00 */
[----:B------:R-:W-:Y:S02]  /*6980*/  BSSY B6, `(.L_x_10056) ;  /* 0x0000020000067945 */ /* 0x000fe40003800000 */
[----:B------:R-:W-:Y:S01]  /*6990*/  IADD3 R30, P1, R30, 0xb0, RZ ;  /* 0x000000b01e1e7810 */ /* 0x000fe20007f3e0ff */
[----:B------:R4:W-:Y:S01]  /*69a0*/  STL.128 [R1+0x100], RZ ;  /* 0x000100ff01007387 */ /* 0x0009e20000100c00 */
[----:B--2---:R-:W-:Y:S01]  /*69b0*/  LOP3.LUT R6, R8, 0x3000000, RZ, 0xfc, !PT ;  /* 0x0300000008067812 */ /* 0x004fe200078efcff */
[----:B------:R-:W-:Y:S01]  /*69c0*/  IMAD.MOV.U32 R4, RZ, RZ, R3 ;  /* 0x000000ffff047224 */ /* 0x000fe200078e0003 */
[----:B------:R-:W-:Y:S01]  /*69d0*/  LOP3.LUT R8, R9, 0x10000, RZ, 0xfc, !PT ;  /* 0x0001000009087812 */ /* 0x000fe200078efcff */
[----:B------:R-:W-:Y:S01]  /*69e0*/  IMAD.MOV.U32 R5, RZ, RZ, 0x40000040 ;  /* 0x40000040ff057424 */ /* 0x000fe200078e00ff */
[----:B---3--:R-:W-:Y:S01]  /*69f0*/  LOP3.LUT R12, R0, 0x10000, RZ, 0xfc, !PT ;  /* 0x00010000000c7812 */ /* 0x008fe200078efcff */
[----:B------:R-:W-:-:S02]  /*6a00*/  IMAD.MOV.U32 R7, RZ, RZ, 0x40000040 ;  /* 0x40000040ff077424 */ /* 0x000fc400078e00ff */
[----:B------:R-:W-:Y:S02]  /*6a10*/  IMAD.MOV.U32 R13, RZ, RZ, 0x40000040 ;  /* 0x40000040ff0d7424 */ /* 0x000fe400078e00ff */
[----:B------:R-:W-:Y:S01]  /*6a20*/  IMAD.MOV.U32 R9, RZ, RZ, 0x40000040 ;  /* 0x40000040ff097424 */ /* 0x000fe200078e00ff */
[----:B------:R4:W-:Y:S01]  /*6a30*/  STL.128 [R1+0xa0], R4 ;  /* 0x0000a00401007387 */ /* 0x0009e20000100c00 */
[----:B------:R-:W-:-:S03]  /*6a40*/  IMAD.X R27, RZ, RZ, UR48, P1 ;  /* 0x00000030ff1b7e24 */ /* 0x000fc600088e06ff */
[----:B------:R4:W-:Y:S04]  /*6a50*/  STL.64 [R1+0x98], R12 ;  /* 0x0000980c01007387 */ /* 0x0009e80000100a00 */
[----:B------:R4:W-:Y:S01]  /*6a60*/  STL.128 [R1+0x110], R8 ;  /* 0x0001100801007387 */ /* 0x0009e20000100c00 */
[----:B------:R-:W-:Y:S05]  /*6a70*/  @!P0 BRA `(.L_x_10057) ;  /* 0x0000000000408947 */ /* 0x000fea0003800000 */
[----:B------:R-:W-:Y:S01]  /*6a80*/  MOV R0, 0x0 ;  /* 0x0000000000007802 */ /* 0x000fe20000000f00 */
[----:B------:R-:W-:Y:S01]  /*6a90*/  ULDC.64 UR4, c[0x4][0x108] ;  /* 0x0100420000047ab9 */ /* 0x000fe20000000a00 */
[----:B------:R-:W-:Y:S01]  /*6aa0*/  ULDC.64 UR6, c[0x4][0x110] ;  /* 0x0100440000067ab9 */ /* 0x000fe20000000a00 */
[----:B----4-:R-:W-:Y:S01]  /*6ab0*/  IMAD.U32 R4, RZ, RZ, UR4 ;  /* 0x00000004ff047e24 */ /* 0x010fe2000f8e00ff */
[----:B------:R2:W3:Y:S01]  /*6ac0*/  LDC.64 R14, c[0x4][R0] ;  /* 0x01000000000e7b82 */ /* 0x0004e20000000a00 */
        /* <DEDUP_REMOVED lines=8> */
[----:B--2---:R-:W-:-:S07]  /*6b50*/  IMAD.MOV.U32 R13, RZ, RZ, RZ ;  /* 0x000000ffff0d7224 */ /* 0x004fce00078e00ff */
[----:B------:R-:W-:-:S07]  /*6b60*/  LEPC R20, `(.L_x_10057) ;  /* 0x000000001014794e */ /* 0x000fce0000000000 */
[----:B01-3-5:R-:W-:Y:S05]  /*6b70*/  CALL.ABS.NOINC R14 ;  /* 0x000000000e007343 */ /* 0x02bfea0003c00000 */
.L_x_10057:
[----:B------:R-:W-:Y:S05]  /*6b80*/  BSYNC B6 ;  /* 0x0000000000067941 */ /* 0x000fea0003800000 */
.L_x_10056:
[----:B------:R-:W2:Y:S01]  /*6b90*/  S2R R20, SR_TID.X ;  /* 0x0000000000147919 */ /* 0x000ea20000002100 */
[----:B----4-:R-:W3:Y:S01]  /*6ba0*/  LDC.64 R6, c[0x0][0xad8] ;  /* 0x0002b600ff067b82 */ /* 0x010ee20000000a00 */
[----:B------:R-:W-:Y:S01]  /*6bb0*/  UIADD3 UR4, UP0, UR49, 0x120, URZ ;  /* 0x0000012031047890 */ /* 0x000fe2000ff1e03f */
[----:B------:R-:W-:Y:S01]  /*6bc0*/  IMAD.MOV.U32 R4, RZ, RZ, RZ ;  /* 0x000000ffff047224 */ /* 0x000fe200078e00ff */
[----:B------:R-:W-:Y:S01]  /*6bd0*/  STL.64 [R1+0x120], R212 ;  /* 0x000120d401007387 */ /* 0x000fe20000100a00 */
[----:B------:R-:W-:Y:S01]  /*6be0*/  IMAD.U32 R72, RZ, RZ, UR49 ;  /* 0x00000031ff487e24 */ /* 0x000fe2000f8e00ff */
[----:B------:R-:W-:Y:S01]  /*6bf0*/  UIADD3.X UR5, URZ, UR48, URZ, UP0, !UPT ;  /* 0x000000303f057290 */ /* 0x000fe200087fe43f */
[----:B------:R-:W-:Y:S01]  /*6c00*/  IMAD.U32 R32, RZ, RZ, UR49 ;  /* 0x00000031ff207e24 */ /* 0x000fe2000f8e00ff */
[----:B------:R-:W-:Y:S01]  /*6c10*/  STL.U8 [R1+0x138], RZ ;  /* 0x000138ff01007387 */ /* 0x000fe20000100000 */
[----:B------:R-:W4:Y:S01]  /*6c20*/  LDC.64 R12, c[0x0][0xae0] ;  /* 0x0002b800ff0c7b82 */ /* 0x000f220000000a00 */
[----:B------:R-:W-:Y:S01]  /*6c30*/  IMAD.U32 R8, RZ, RZ, UR4 ;  /* 0x00000004ff087e24 */ /* 0x000fe2000f8e00ff */
[----:B------:R-:W-:Y:S01]  /*6c40*/  ULDC UR4, c[0x0][0x3d4] ;  /* 0x0000f50000047ab9 */ /* 0x000fe20000000800 */
[----:B------:R-:W-:Y:S01]  /*6c50*/  IMAD.U32 R9, RZ, RZ, UR5 ;  /* 0x00000005ff097e24 */ /* 0x000fe2000f8e00ff */
[----:B------:R-:W-:Y:S01]  /*6c60*/  STL.U8 [R1+0x16c], RZ ;  /* 0x00016cff01007387 */ /* 0x000fe20000100000 */
[----:B------:R-:W-:-:S02]  /*6c70*/  ISETP.LT.AND P0, PT, RZ, UR4, PT ;  /* 0x00000004ff007c0c */ /* 0x000fc4000bf01270 */
[----:B------:R-:W-:Y:S01]  /*6c80*/  IADD3 R72, P2, R72, 0x13c, RZ ;  /* 0x0000013c48487810 */ /* 0x000fe20007f5e0ff */
[----:B------:R-:W0:Y:S01]  /*6c90*/  LDC R162, c[0x0][0xad4] ;  /* 0x0002b500ffa27b82 */ /* 0x000e220000000800 */
[----:B------:R-:W-:Y:S01]  /*6ca0*/  STL.64 [R1+0x128], R8 ;  /* 0x0001280801007387 */ /* 0x000fe20000100a00 */
[----:B------:R-:W-:Y:S02]  /*6cb0*/  IADD3 R32, P4, R32, 0x128, RZ ;  /* 0x0000012820207810 */ /* 0x000fe40007f9e0ff */
[----:B------:R-:W-:Y:S01]  /*6cc0*/  IMAD.X R75, RZ, RZ, UR48, P2 ;  /* 0x00000030ff4b7e24 */ /* 0x000fe200090e06ff */
[----:B------:R1:W-:Y:S02]  /*6cd0*/  STL.64 [R1+0x130], R28 ;  /* 0x0001301c01007387 */ /* 0x0003e40000100a00 */
[----:B------:R-:W-:Y:S01]  /*6ce0*/  IMAD.X R65, RZ, RZ, UR48, P4 ;  /* 0x00000030ff417e24 */ /* 0x000fe2000a0e06ff */
[----:B------:R-:W0:Y:S01]  /*6cf0*/  LDC.64 R10, c[0x0][0x428] ;  /* 0x00010a00ff0a7b82 */ /* 0x000e220000000a00 */
[----:B---3--:R-:W-:-:S02]  /*6d00*/  IMAD.MOV.U32 R163, RZ, RZ, R6 ;  /* 0x000000ffffa37224 */ /* 0x008fc400078e0006 */
[----:B------:R-:W-:Y:S02]  /*6d10*/  IMAD.MOV.U32 R5, RZ, RZ, R7 ;  /* 0x000000ffff057224 */ /* 0x000fe400078e0007 */
[----:B--2---:R-:W-:-:S03]  /*6d20*/  VIADD R211, R20, 0xffffff80 ;  /* 0xffffff8014d37836 */ /* 0x004fc60000000000 */
[----:B------:R-:W2:Y:S01]  /*6d30*/  LDC R0, c[0x0][0x430] ;  /* 0x00010c00ff007b82 */ /* 0x000ea20000000800 */
[----:B----4-:R-:W-:Y:S02]  /*6d40*/  IMAD.MOV.U32 R6, RZ, RZ, R12 ;  /* 0x000000ffff067224 */ /* 0x010fe400078e000c */
[----:B------:R-:W-:Y:S01]  /*6d50*/  IMAD.MOV.U32 R7, RZ, RZ, R13 ;  /* 0x000000ffff077224 */ /* 0x000fe200078e000d */
[----:B------:R3:W-:Y:S01]  /*6d60*/  STL [R1+0x13c], R211 ;  /* 0x00013cd301007387 */ /* 0x0007e20000100800 */
[----:B-1----:R-:W-:Y:S02]  /*6d70*/  IMAD.U32 R28, RZ, RZ, UR49 ;  /* 0x00000031ff1c7e24 */ /* 0x002fe4000f8e00ff */
[----:B------:R-:W-:Y:S01]  /*6d80*/  IMAD.U32 R29, RZ, RZ, UR49 ;  /* 0x00000031ff1d7e24 */ /* 0x000fe2000f8e00ff */
[----:B0-----:R3:W-:Y:S02]  /*6d90*/  STL.128 [R1+0x140], R160 ;  /* 0x000140a001007387 */ /* 0x0017e40000100c00 */
[----:B------:R-:W-:-:S02]  /*6da0*/  IADD3 R28, P1, R28, 0x16c, RZ ;  /* 0x0000016c1c1c7810 */ /* 0x000fc40007f3e0ff */
[----:B------:R3:W-:Y:S01]  /*6db0*/  STL.128 [R1+0x150], R4 ;  /* 0x0001500401007387 */ /* 0x0007e20000100c00 */
[----:B------:R-:W-:Y:S02]  /*6dc0*/  IADD3 R29, P3, R29, 0x138, RZ ;  /* 0x000001381d1d7810 */ /* 0x000fe40007f7e0ff */
[----:B------:R-:W-:Y:S01]  /*6dd0*/  IMAD.X R63, RZ, RZ, UR48, P1 ;  /* 0x00000030ff3f7e24 */ /* 0x000fe200088e06ff */
[----:B------:R3:W-:Y:S02]  /*6de0*/  STL.64 [R1+0x160], R10 ;  /* 0x0001600a01007387 */ /* 0x0007e40000100a00 */
[----:B------:R-:W-:Y:S02]  /*6df0*/  IMAD.X R64, RZ, RZ, UR48, P3 ;  /* 0x00000030ff407e24 */ /* 0x000fe400098e06ff */
[----:B--2---:R3:W-:Y:S01]  /*6e00*/  STL [R1+0x168], R0 ;  /* 0x0001680001007387 */ /* 0x0047e20000100800 */
[----:B------:R-:W-:Y:S05]  /*6e10*/  @P0 BRA `(.L_x_10058) ;  /* 0x0000000000400947 */ /* 0x000fea0003800000 */
[----:B------:R-:W3:Y:S02]  /*6e20*/  LDL R3, [R1+0x21c] ;  /* 0x00021c0001037983 */ /* 0x000ee40000100800 */
[----:B---3--:R-:W-:-:S04]  /*6e30*/  LEA.HI R0, R3, R3, RZ, 0x1 ;  /* 0x0000000303007211 */ /* 0x008fc800078f08ff */
        /* <DEDUP_REMOVED lines=8> */
.L_x_10061:
[----:B-1----:R1:W2:Y:S02]  /*6ec0*/  SYNCS.PHASECHK.TRANS64.TRYWAIT P0, [R145+URZ+0x32400], R0 ;  /* 0x03240000910075a7 */ /* 0x0022a4000800017f */
[----:B--2---:R-:W-:Y:S05]  /*6ed0*/  @!P0 NANOSLEEP.SYNCS 0x989680 ;  /* 0x009896800000895d */ /* 0x004fea0003900000 */
[----:B------:R-:W2:Y:S02]  /*6ee0*/  @!P0 SYNCS.PHASECHK.TRANS64 P0, [R145+URZ+0x32400], R0 ;  /* 0x03240000910085a7 */ /* 0x000ea4000800007f */
[----:B--2---:R-:W-:Y:S05]  /*6ef0*/  @!P0 BRA `(.L_x_10061) ;  /* 0xfffffffc00f08947 */ /* 0x004fea000383ffff */
.L_x_10060:
[----:B------:R-:W-:Y:S05]  /*6f00*/  BSYNC B0 ;  /* 0x0000000000007941 */ /* 0x000fea0003800000 */
.L_x_10059:
[----:B------:R-:W-:Y:S05]  /*6f10*/  BRA `(.L_x_10062) ;  /* 0x0000003000107947 */ /* 0x000fea0003800000 */
.L_x_10058:
[----:B------:R-:W0:Y:S01]  /*6f20*/  LDC.64 R12, c[0x0][0x3d8] ;  /* 0x0000f600ff0c7b82 */ /* 0x000e220000000a00 */
[----:B-----5:R-:W-:Y:S01]  /*6f30*/  SHF.R.S32.HI R3, RZ, 0x1f, R37 ;  /* 0x0000001fff037819 */ /* 0x020fe20000011425 */
[----:B---3--:R-:W-:Y:S01]  /*6f40*/  IMAD.MOV.U32 R6, RZ, RZ, R22 ;  /* 0x000000ffff067224 */ /* 0x008fe200078e0016 */
[--C-:B------:R-:W-:Y:S01]  /*6f50*/  SHF.R.S32.HI R5, RZ, 0x1f, R154.reuse ;  /* 0x0000001fff057819 */ /* 0x100fe2000001149a */
[----:B------:R-:W-:Y:S01]  /*6f60*/  IMAD.MOV.U32 R7, RZ, RZ, R23 ;  /* 0x000000ffff077224 */ /* 0x000fe200078e0017 */
[----:B------:R-:W-:Y:S01]  /*6f70*/  LOP3.LUT P0, RZ, R39, 0x3ff, RZ, 0xc0, !PT ;  /* 0x000003ff27ff7812 */ /* 0x000fe2000780c0ff */
[----:B------:R-:W-:Y:S01]  /*6f80*/  IMAD.MOV.U32 R4, RZ, RZ, R154 ;  /* 0x000000ffff047224 */ /* 0x000fe200078e009a */
[----:B------:R-:W-:Y:S01]  /*6f90*/  BSSY B6, `(.L_x_10063) ;  /* 0x000002f000067945 */ /* 0x000fe20003800000 */
[----:B------:R-:W1:Y:S01]  /*6fa0*/  LDC.64 R14, c[0x0][0x3e8] ;  /* 0x0000fa00ff0e7b82 */ /* 0x000e620000000a00 */
[-C--:B0-----:R-:W-:Y:S01]  /*6fb0*/  IMAD R0, R3, R12.reuse, RZ ;  /* 0x0000000c03007224 */ /* 0x081fe200078e02ff */
[----:B------:R-:W-:Y:S01]  /*6fc0*/  SHF.L.U64.HI R80, R12, 0x6, R13 ;  /* 0x000000060c507819 */ /* 0x000fe2000001020d */
[----:B------:R-:W-:-:S04]  /*6fd0*/  IMAD.WIDE.U32 R8, R153, R12, R6 ;  /* 0x0000000c99087225 */ /* 0x000fc800078e0006 */
[----:B------:R-:W-:Y:S02]  /*6fe0*/  IMAD R40, R166, R12, RZ ;  /* 0x0000000ca6287224 */ /* 0x000fe400078e02ff */
[-C--:B-1----:R-:W-:Y:S01]  /*6ff0*/  IMAD R20, R3, R14.reuse, RZ ;  /* 0x0000000e03147224 */ /* 0x082fe200078e02ff */
[----:B------:R-:W-:Y:S01]  /*7000*/  SHF.L.U64.HI R83, R14, 0x6, R15 ;  /* 0x000000060e537819 */ /* 0x000fe2000001020f */
[----:B------:R-:W-:-:S04]  /*7010*/  IMAD.WIDE.U32 R10, R153, R14, R6 ;  /* 0x0000000e990a7225 */ /* 0x000fc800078e0006 */
[----:B------:R-:W-:-:S04]  /*7020*/  IMAD.WIDE.U32 R38, R37, R12, RZ ;  /* 0x0000000c25267225 */ /* 0x000fc800078e00ff */
[C---:B------:R-:W-:Y:S01]  /*7030*/  IMAD R41, R37.reuse, R13, R0 ;  /* 0x0000000d25297224 */ /* 0x040fe200078e0200 */
[----:B------:R-:W-:Y:S01]  /*7040*/  IADD3 R45, P3, R8, R38, RZ ;  /* 0x00000026082d7210 */ /* 0x000fe20007f7e0ff */
[----:B------:R-:W-:Y:S02]  /*7050*/  IMAD R43, R37, R15, R20 ;  /* 0x0000000f252b7224 */ /* 0x000fe400078e0214 */
[----:B------:R-:W-:-:S04]  /*7060*/  IMAD.WIDE.U32 R6, R153, R12, R4 ;  /* 0x0000000c99067225 */ /* 0x000fc800078e0004 */
[----:B------:R-:W-:Y:S01]  /*7070*/  IMAD R42, R166, R14, RZ ;  /* 0x0000000ea62a7224 */ /* 0x000fe200078e02ff */
[----:B------:R-:W-:Y:S01]  /*7080*/  IADD3 R77, P1, R6, R38, RZ ;  /* 0x00000026064d7210 */ /* 0x000fe20007f3e0ff */
[----:B------:R-:W-:-:S04]  /*7090*/  IMAD.WIDE.U32 R36, R37, R14, RZ ;  /* 0x0000000e25247225 */ /* 0x000fc800078e00ff */
[----:B------:R-:W-:Y:S01]  /*70a0*/  IMAD.WIDE.U32 R4, R153, R14, R4 ;  /* 0x0000000e99047225 */ /* 0x000fe200078e0004 */
[----:B------:R-:W-:-:S03]  /*70b0*/  IADD3 R67, P4, R10, R36, RZ ;  /* 0x000000240a437210 */ /* 0x000fc60007f9e0ff */
[----:B------:R-:W-:Y:S01]  /*70c0*/  IMAD R40, R153, R13, R40 ;  /* 0x0000000d99287224 */ /* 0x000fe200078e0228 */
[----:B------:R-:W-:Y:S01]  /*70d0*/  IADD3 R81, P2, R4, R36, RZ ;  /* 0x0000002404517210 */ /* 0x000fe20007f5e0ff */
[----:B------:R-:W-:Y:S02]  /*70e0*/  IMAD.IADD R41, R41, 0x1, R39 ;  /* 0x0000000129297824 */ /* 0x000fe400078e0227 */
[----:B------:R-:W-:Y:S02]  /*70f0*/  IMAD R42, R153, R15, R42 ;  /* 0x0000000f992a7224 */ /* 0x000fe400078e022a */
[----:B------:R-:W-:Y:S01]  /*7100*/  IMAD.IADD R43, R43, 0x1, R37 ;  /* 0x000000012b2b7824 */ /* 0x000fe200078e0225 */
[C---:B------:R-:W-:Y:S01]  /*7110*/  IADD3.X R79, R41.reuse, R7, R40, P1, !PT ;  /* 0x00000007294f7210 */ /* 0x040fe20000ffe428 */
[----:B------:R-:W-:Y:S01]  /*7120*/  IMAD.SHL.U32 R82, R12, 0x40, RZ ;  /* 0x000000400c527824 */ /* 0x000fe200078e00ff */
[----:B------:R-:W-:Y:S01]  /*7130*/  IADD3.X R47, R41, R40, R9, P3, !PT ;  /* 0x00000028292f7210 */ /* 0x000fe20001ffe409 */
[----:B------:R-:W-:Y:S01]  /*7140*/  IMAD.SHL.U32 R84, R14, 0x40, RZ ;  /* 0x000000400e547824 */ /* 0x000fe200078e00ff */
        /* <DEDUP_REMOVED lines=19> */
.L_x_10064:
[----:B------:R-:W-:Y:S05]  /*7280*/  BSYNC B6 ;  /* 0x0000000000067941 */ /* 0x000fea0003800000 */
.L_x_10063:
[----:B------:R-:W2:Y:S01]  /*7290*/  LDL R15, [R1+0x70] ;  /* 0x00007000010f7983 */ /* 0x000ea20000100800 */
[----:B------:R-:W0:Y:S01]  /*72a0*/  LDC.64 R4, c[0x0][0x3e8] ;  /* 0x0000fa00ff047b82 */ /* 0x000e220000000a00 */
[----:B------:R-:W-:Y:S01]  /*72b0*/  ULDC.U8 UR4, c[0x0][0x3f0] ;  /* 0x0000fc0000047ab9 */ /* 0x000fe20000000000 */
[----:B------:R-:W-:Y:S01]  /*72c0*/  BSSY B0, `(.L_x_10065) ;  /* 0x00002c1000007945 */ /* 0x000fe20003800000 */
[----:B------:R-:W-:-:S05]  /*72d0*/  ISETP.NE.AND P0, PT, RZ, UR4, PT ;  /* 0x00000004ff007c0c */ /* 0x000fca000bf05270 */
[----:B------:R-:W1:Y:S01]  /*72e0*/  LDC.64 R6, c[0x0][0x3d8] ;  /* 0x0000f600ff067b82 */ /* 0x000e620000000a00 */
[----:B--2---:R-:W-:Y:S01]  /*72f0*/  SHF.R.S32.HI R3, RZ, 0x1f, R15 ;  /* 0x0000001fff037819 */ /* 0x004fe2000001140f */
[----:B0-----:R-:W-:-:S04]  /*7300*/  IMAD.WIDE.U32 R10, R15, R4, RZ ;  /* 0x000000040f0a7225 */ /* 0x001fc800078e00ff */
[C---:B------:R-:W-:Y:S02]  /*7310*/  IMAD R12, R3.reuse, R4, RZ ;  /* 0x00000004030c7224 */ /* 0x040fe400078e02ff */
[-C--:B-1----:R-:W-:Y:S02]  /*7320*/  IMAD R0, R3, R6.reuse, RZ ;  /* 0x0000000603007224 */ /* 0x082fe400078e02ff */
[C---:B------:R-:W-:Y:S02]  /*7330*/  IMAD R13, R15.reuse, R5, R12 ;  /* 0x000000050f0d7224 */ /* 0x040fe400078e020c */
[----:B------:R-:W-:-:S04]  /*7340*/  IMAD.WIDE.U32 R8, R15, R6, RZ ;  /* 0x000000060f087225 */ /* 0x000fc800078e00ff */
[----:B------:R-:W-:Y:S02]  /*7350*/  IMAD R3, R15, R7, R0 ;  /* 0x000000070f037224 */ /* 0x000fe400078e0200 */
[----:B------:R-:W-:Y:S02]  /*7360*/  IMAD.IADD R13, R11, 0x1, R13 ;  /* 0x000000010b0d7824 */ /* 0x000fe400078e020d */
[----:B------:R-:W-:Y:S02]  /*7370*/  IMAD.IADD R3, R9, 0x1, R3 ;  /* 0x0000000109037824 */ /* 0x000fe400078e0203 */
[----:B------:R-:W-:Y:S01]  /*7380*/  IMAD R0, R15, -0x80, R160 ;  /* 0xffffff800f007824 */ /* 0x000fe200078e02a0 */
[C---:B------:R-:W-:Y:S01]  /*7390*/  SHF.L.U64.HI R71, R10.reuse, 0x7, R13 ;  /* 0x000000070a477819 */ /* 0x040fe2000001020d */
[----:B------:R-:W-:Y:S01]  /*73a0*/  IMAD.SHL.U32 R70, R10, 0x80, RZ ;  /* 0x000000800a467824 */ /* 0x000fe200078e00ff */
[C---:B------:R-:W-:Y:S01]  /*73b0*/  SHF.L.U64.HI R76, R8.reuse, 0x7, R3 ;  /* 0x00000007084c7819 */ /* 0x040fe20000010203 */
[----:B------:R-:W-:Y:S01]  /*73c0*/  IMAD.SHL.U32 R74, R8, 0x80, RZ ;  /* 0x00000080084a7824 */ /* 0x000fe200078e00ff */
[----:B------:R-:W-:Y:S01]  /*73d0*/  VIMNMX R10, R0, 0x80, PT ;  /* 0x00000080000a7848 */ /* 0x000fe20003fe0100 */
[----:B------:R-:W-:Y:S06]  /*73e0*/  @!P0 BRA `(.L_x_10066) ;  /* 0x0000001400a48947 */ /* 0x000fec0003800000 */
[----:B------:R0:W5:Y:S01]  /*73f0*/  LDL R68, [R1+0x21c] ;  /* 0x00021c0001447983 */ /* 0x0001620000100800 */
[----:B------:R-:W1:Y:S01]  /*7400*/  LDC R0, c[0x0][0x428] ;  /* 0x00010a00ff007b82 */ /* 0x000e620000000800 */
        /* <DEDUP_REMOVED lines=16> */
[----:B-1----:R-:W-:-:S13]  /*7510*/  ISETP.NE.AND P2, PT, R0, 0x1, PT ;  /* 0x000000010000780c */ /* 0x002fda0003f45270 */
[----:B------:R-:W1:Y:S08]  /*7520*/  @P2 LDC R0, c[0x0][0x42c] ;  /* 0x00010b00ff002b82 */ /* 0x000e700000000800 */
[----:B------:R-:W2:Y:S01]  /*7530*/  @P2 LDC R9, c[0x0][0x430] ;  /* 0x00010c00ff092b82 */ /* 0x000ea20000000800 */
[----:B-1----:R-:W-:-:S05]  /*7540*/  @P2 IMAD.HI.U32 R0, R3, R0, RZ ;  /* 0x0000000003002227 */ /* 0x002fca00078e00ff */
[----:B--2---:R-:W-:Y:S02]  /*7550*/  @P2 SHF.R.U32.HI R3, RZ, R9, R0 ;  /* 0x00000009ff032219 */ /* 0x004fe40000011600 */
[----:B------:R-:W-:Y:S02]  /*7560*/  CS2R R8, SRZ ;  /* 0x0000000000087805 */ /* 0x000fe4000001ff00 */
[----:B------:R-:W-:Y:S01]  /*7570*/  SHF.R.S32.HI R69, RZ, 0x1f, R3 ;  /* 0x0000001fff457819 */ /* 0x000fe20000011403 */
[----:B0-----:R-:W-:Y:S06]  /*7580*/  @P1 BRA `(.L_x_10068) ;  /* 0x0000000000541947 */ /* 0x001fec0003800000 */
[----:B------:R-:W-:Y:S01]  /*7590*/  IADD3 R15, P3, R74, R77, RZ ;  /* 0x0000004d4a0f7210 */ /* 0x000fe20007f7e0ff */
[----:B------:R-:W-:Y:S01]  /*75a0*/  ULDC UR4, c[0x0][0x3d4] ;  /* 0x0000f50000047ab9 */ /* 0x000fe20000000800 */
[----:B------:R-:W-:Y:S01]  /*75b0*/  IADD3 R0, P4, R70, R81, RZ ;  /* 0x0000005146007210 */ /* 0x000fe20007f9e0ff */
[----:B------:R-:W-:Y:S01]  /*75c0*/  ULDC.64 UR6, c[0x0][0x3c8] ;  /* 0x0000f20000067ab9 */ /* 0x000fe20000000a00 */
[----:B------:R-:W-:Y:S01]  /*75d0*/  ULDC.64 UR8, c[0x0][0x3e0] ;  /* 0x0000f80000087ab9 */ /* 0x000fe20000000a00 */
[----:B------:R-:W-:Y:S01]  /*75e0*/  ISETP.GE.AND P2, PT, R154, UR4, PT ;  /* 0x000000049a007c0c */ /* 0x000fe2000bf46270 */
[----:B------:R-:W-:Y:S01]  /*75f0*/  IMAD.X R40, R76, 0x1, R79, P3 ;  /* 0x000000014c287824 */ /* 0x000fe200018e064f */
[----:B------:R-:W-:Y:S01]  /*7600*/  ISETP.GE.AND P1, PT, R158, UR4, PT ;  /* 0x000000049e007c0c */ /* 0x000fe2000bf26270 */
[----:B------:R-:W-:Y:S01]  /*7610*/  IMAD.X R41, R71, 0x1, R78, P4 ;  /* 0x0000000147297824 */ /* 0x000fe200020e064e */
[----:B------:R-:W-:Y:S02]  /*7620*/  LEA R14, P3, R15, UR6, 0x1 ;  /* 0x000000060f0e7c11 */ /* 0x000fe4000f8608ff */
[----:B------:R-:W-:-:S02]  /*7630*/  CS2R R44, SRZ ;  /* 0x00000000002c7805 */ /* 0x000fc4000001ff00 */
[C---:B------:R-:W-:Y:S02]  /*7640*/  LEA R66, P4, R0.reuse, UR8, 0x1 ;  /* 0x0000000800427c11 */ /* 0x040fe4000f8808ff */
[----:B------:R-:W-:Y:S02]  /*7650*/  CS2R R46, SRZ ;  /* 0x00000000002e7805 */ /* 0x000fe4000001ff00 */
[----:B------:R-:W-:Y:S02]  /*7660*/  LEA.HI.X R15, R15, UR7, R40, 0x1, P3 ;  /* 0x000000070f0f7c11 */ /* 0x000fe400098f0c28 */
[----:B------:R-:W-:Y:S02]  /*7670*/  CS2R R42, SRZ ;  /* 0x00000000002a7805 */ /* 0x000fe4000001ff00 */
[----:B------:R-:W-:Y:S02]  /*7680*/  LEA.HI.X R67, R0, UR9, R41, 0x1, P4 ;  /* 0x0000000900437c11 */ /* 0x000fe4000a0f0c29 */
[----:B------:R-:W-:Y:S01]  /*7690*/  CS2R R40, SRZ ;  /* 0x0000000000287805 */ /* 0x000fe2000001ff00 */
[----:B------:R0:W5:Y:S05]  /*76a0*/  @!P2 LDG.E.64 R44, desc[UR56][R14.64] ;  /* 0x000000380e2ca981 */ /* 0x00016a000c1e1b00 */
[----:B------:R0:W5:Y:S04]  /*76b0*/  @!P1 LDG.E.64 R40, desc[UR56][R14.64+0x20] ;  /* 0x000020380e289981 */ /* 0x000168000c1e1b00 */
[----:B------:R0:W5:Y:S04]  /*76c0*/  @!P2 LDG.E.64 R46, desc[UR56][R66.64] ;  /* 0x00000038422ea981 */ /* 0x000168000c1e1b00 */
[----:B------:R0:W5:Y:S02]  /*76d0*/  @!P1 LDG.E.64 R42, desc[UR56][R66.64+0x20] ;  /* 0x00002038422a9981 */ /* 0x000164000c1e1b00 */
.L_x_10068:
[----:B------:R-:W-:Y:S05]  /*76e0*/  BSYNC B1 ;  /* 0x0000000000017941 */ /* 0x000fea0003800000 */
.L_x_10067:
[----:B------:R-:W-:Y:S04]  /*76f0*/  BSSY B1, `(.L_x_10069) ;  /* 0x0000017000017945 */ /* 0x000fe80003800000 */
[----:B------:R-:W-:Y:S05]  /*7700*/  @P0 BRA `(.L_x_10070) ;  /* 0x0000000000540947 */ /* 0x000fea0003800000 */
[----:B------:R-:W-:Y:S01]  /*7710*/  IADD3 R0, P2, P3, R81, R84, R70 ;  /* 0x0000005451007210 */ /* 0x000fe20007b5e046 */
[----:B------:R-:W-:Y:S01]  /*7720*/  ULDC UR4, c[0x0][0x3d4] ;  /* 0x0000f50000047ab9 */ /* 0x000fe20000000800 */
[----:B------:R-:W-:Y:S01]  /*7730*/  IADD3 R8, P0, P1, R77, R82, R74 ;  /* 0x000000524d087210 */ /* 0x000fe2000791e04a */
[----:B------:R-:W-:Y:S01]  /*7740*/  ULDC.64 UR6, c[0x0][0x3c8] ;  /* 0x0000f20000067ab9 */ /* 0x000fe20000000a00 */
[----:B------:R-:W-:Y:S01]  /*7750*/  IADD3.X R9, R78, R83, R71, P2, P3 ;  /* 0x000000534e097210 */ /* 0x000fe200017e6447 */
[----:B------:R-:W-:Y:S01]  /*7760*/  ULDC.64 UR8, c[0x0][0x3e0] ;  /* 0x0000f80000087ab9 */ /* 0x000fe20000000a00 */
[----:B------:R-:W-:Y:S02]  /*7770*/  ISETP.GE.AND P2, PT, R154, UR4, PT ;  /* 0x000000049a007c0c */ /* 0x000fe4000bf46270 */
[----:B------:R-:W-:Y:S02]  /*7780*/  CS2R R36, SRZ ;  /* 0x0000000000247805 */ /* 0x000fe4000001ff00 */
[----:B------:R-:W-:-:S02]  /*7790*/  ISETP.GE.AND P3, PT, R158, UR4, PT ;  /* 0x000000049e007c0c */ /* 0x000fc4000bf66270 */
[----:B------:R-:W-:Y:S02]  /*77a0*/  CS2R R20, SRZ ;  /* 0x0000000000147805 */ /* 0x000fe4000001ff00 */
[----:B0-----:R-:W-:Y:S02]  /*77b0*/  IADD3.X R15, R79, R80, R76, P0, P1 ;  /* 0x000000504f0f7210 */ /* 0x001fe400007e244c */
[----:B------:R-:W-:Y:S02]  /*77c0*/  CS2R R38, SRZ ;  /* 0x0000000000267805 */ /* 0x000fe4000001ff00 */
[----:B------:R-:W-:Y:S02]  /*77d0*/  LEA R14, P0, R8, UR6, 0x1 ;  /* 0x00000006080e7c11 */ /* 0x000fe4000f8008ff */
[----:B------:R-:W-:Y:S02]  /*77e0*/  LEA R66, P1, R0, UR8, 0x1 ;  /* 0x0000000800427c11 */ /* 0x000fe4000f8208ff */
[----:B------:R-:W-:-:S02]  /*77f0*/  LEA.HI.X R15, R8, UR7, R15, 0x1, P0 ;  /* 0x00000007080f7c11 */ /* 0x000fc400080f0c0f */
[----:B------:R-:W-:Y:S02]  /*7800*/  LEA.HI.X R67, R0, UR9, R9, 0x1, P1 ;  /* 0x0000000900437c11 */ /* 0x000fe400088f0c09 */
[----:B------:R-:W-:Y:S01]  /*7810*/  CS2R R8, SRZ ;  /* 0x0000000000087805 */ /* 0x000fe2000001ff00 */
[----:B------:R1:W5:Y:S04]  /*7820*/  @!P2 LDG.E.64 R36, desc[UR56][R14.64] ;  /* 0x000000380e24a981 */ /* 0x000368000c1e1b00 */
[----:B------:R1:W5:Y:S04]  /*7830*/  @!P3 LDG.E.64 R20, desc[UR56][R14.64+0x20] ;  /* 0x000020380e14b981 */ /* 0x000368000c1e1b00 */
[----:B------:R1:W5:Y:S04]  /*7840*/  @!P2 LDG.E.64 R38, desc[UR56][R66.64] ;  /* 0x000000384226a981 */ /* 0x000368000c1e1b00 */
[----:B------:R1:W5:Y:S02]  /*7850*/  @!P3 LDG.E.64 R8, desc[UR56][R66.64+0x20] ;  /* 0x000020384208b981 */ /* 0x000364000c1e1b00 */
.L_x_10070:
[----:B------:R-:W-:Y:S05]  /*7860*/  BSYNC B1 ;  /* 0x0000000000017941 */ /* 0x000fea0003800000 */
.L_x_10069:
[----:B------:R-:W-:Y:S01]  /*7870*/  IMAD.WIDE.U32 R10, R3, R6, R10 ;  /* 0x00000006030a7225 */ /* 0x000fe200078e000a */
[----:B-----5:R-:W-:Y:S01]  /*7880*/  LEA.HI R0, R68, R68, RZ, 0x1 ;  /* 0x0000004444007211 */ /* 0x020fe200078f08ff */
[----:B------:R-:W-:Y:S01]  /*7890*/  ULDC.64 UR4, c[0x0][0x3c8] ;  /* 0x0000f20000047ab9 */ /* 0x000fe20000000a00 */
[----:B------:R-:W-:Y:S01]  /*78a0*/  ULDC.64 UR6, c[0x0][0x3e0] ;  /* 0x0000f80000067ab9 */ /* 0x000fe20000000a00 */
[C---:B------:R-:W-:Y:S01]  /*78b0*/  IMAD R6, R69.reuse, R6, RZ ;  /* 0x0000000645067224 */ /* 0x040fe200078e02ff */
[----:B01----:R-:W-:Y:S01]  /*78c0*/  LOP3.LUT R15, R0, 0xfffffffe, RZ, 0xc0, !PT ;  /* 0xfffffffe000f7812 */ /* 0x003fe200078ec0ff */
[-C--:B------:R-:W-:Y:S02]  /*78d0*/  IMAD R14, R69, R4.reuse, RZ ;  /* 0x00000004450e7224 */ /* 0x080fe400078e02ff */
[----:B------:R-:W-:Y:S01]  /*78e0*/  IMAD.WIDE.U32 R12, R3, R4, R12 ;  /* 0x00000004030c7225 */ /* 0x000fe200078e000c */
[----:B------:R-:W-:Y:S01]  /*78f0*/  LEA R4, P0, R10, UR4, 0x1 ;  /* 0x000000040a047c11 */ /* 0x000fe2000f8008ff */
[----:B------:R-:W-:-:S02]  /*7900*/  UMOV UR4, 0xffffffff ;  /* 0xffffffff00047882 */ /* 0x000fc40000000000 */
[C---:B------:R-:W-:Y:S01]  /*7910*/  IMAD R7, R3.reuse, R7, R6 ;  /* 0x0000000703077224 */ /* 0x040fe200078e0206 */
[----:B------:R-:W-:Y:S01]  /*7920*/  LEA R0, P1, R12, UR6, 0x1 ;  /* 0x000000060c007c11 */ /* 0x000fe2000f8208ff */
[----:B------:R-:W-:Y:S02]  /*7930*/  IMAD R3, R3, R5, R14 ;  /* 0x0000000503037224 */ /* 0x000fe400078e020e */
[----:B------:R-:W-:Y:S02]  /*7940*/  IMAD.IADD R5, R11, 0x1, R7 ;  /* 0x000000010b057824 */ /* 0x000fe400078e0207 */
[----:B------:R-:W-:Y:S02]  /*7950*/  IMAD.IADD R3, R13, 0x1, R3 ;  /* 0x000000010d037824 */ /* 0x000fe400078e0203 */
[----:B------:R-:W-:Y:S01]  /*7960*/  IMAD.IADD R15, R68, 0x1, -R15 ;  /* 0x00000001440f7824 */ /* 0x000fe200078e0a0f */
[----:B------:R-:W-:Y:S02]  /*7970*/  LEA.HI.X R5, R10, UR5, R5, 0x1, P0 ;  /* 0x000000050a057c11 */ /* 0x000fe400080f0c05 */
[----:B------:R-:W-:-:S02]  /*7980*/  LEA.HI.X R3, R12, UR7, R3, 0x1, P1 ;  /* 0x000000070c037c11 */ /* 0x000fc400088f0c03 */
[----:B------:R-:W-:Y:S01]  /*7990*/  SHF.L.U32 R6, R15, 0x1f, RZ ;  /* 0x0000001f0f067819 */ /* 0x000fe200000006ff */
[----:B------:R-:W-:Y:S06]  /*79a0*/  BRA.DIV UR4, `(.L_x_10071) ;  /* 0x000002be04fc7947 */ /* 0x000fec000b800000 */
.L_x_10329:
[----:B------:R-:W-:-:S03]  /*79b0*/  UMOV UR4, 0xffffffff ;  /* 0xffffffff00047882 */ /* 0x000fc60000000000 */
[----:B------:R-:W-:Y:S05]  /*79c0*/  BRA.DIV UR4, `(.L_x_10072) ;  /* 0x000002c2041c7947 */ /* 0x000fea000b800000 */
.L_x_10332:
[----:B------:R-:W-:-:S03]  /*79d0*/  UMOV UR4, 0xffffffff ;  /* 0xffffffff00047882 */ /* 0x000fc60000000000 */
[----:B------:R-:W-:Y:S05]  /*79e0*/  BRA.DIV UR4, `(.L_x_10073) ;  /* 0x000002c2043c7947 */ /* 0x000fea000b800000 */
.L_x_10335:
[----:B------:R-:W-:-:S03]  /*79f0*/  UMOV UR4, 0xffffffff ;  /* 0xffffffff00047882 */ /* 0x000fc60000000000 */
[----:B------:R-:W-:Y:S05]  /*7a00*/  BRA.DIV UR4, `(.L_x_10074) ;  /* 0x000002c2045c7947 */ /* 0x000fea000b800000 */
.L_x_10338:
[----:B------:R-:W-:-:S03]  /*7a10*/  UMOV UR4, 0xffffffff ;  /* 0xffffffff00047882 */ /* 0x000fc60000000000 */
[----:B------:R-:W-:Y:S05]  /*7a20*/  BRA.DIV UR4, `(.L_x_10075) ;  /* 0x000002c2047c7947 */ /* 0x000fea000b800000 */
.L_x_10341:
[----:B------:R-:W-:-:S03]  /*7a30*/  UMOV UR4, 0xffffffff ;  /* 0xffffffff00047882 */ /* 0x000fc60000000000 */
[----:B------:R-:W-:Y:S05]  /*7a40*/  BRA.DIV UR4, `(.L_x_10076) ;  /* 0x000002c2049c7947 */ /* 0x000fea000b800000 */
.L_x_10344:
[----:B------:R-:W-:-:S03]  /*7a50*/  UMOV UR4, 0xffffffff ;  /* 0xffffffff00047882 */ /* 0x000fc60000000000 */
[----:B------:R-:W-:Y:S05]  /*7a60*/  BRA.DIV UR4, `(.L_x_10077) ;  /* 0x000002c204bc7947 */ /* 0x000fea000b800000 */
.L_x_10347:
[----:B------:R-:W-:-:S03]  /*7a70*/  UMOV UR4, 0xffffffff ;  /* 0xffffffff00047882 */ /* 0x000fc60000000000 */
[----:B------:R-:W-:Y:S05]  /*7a80*/  BRA.DIV UR4, `(.L_x_10078) ;  /* 0x000002c204dc7947 */ /* 0x000fea000b800000 */
.L_x_10350:
[----:B------:R-:W0:Y:S01]  /*7a90*/  SYNCS.PHASECHK.TRANS64.TRYWAIT P0, [R145+URZ+0x32400], R6 ;  /* 0x03240006910075a7 */ /* 0x000e22000800017f */
[----:B------:R-:W-:Y:S04]  /*7aa0*/  BSSY B1, `(.L_x_10079) ;  /* 0x0000002000017945 */ /* 0x000fe80003800000 */
[----:B0-----:R-:W-:Y:S05]  /*7ab0*/  @!P0 BRA `(.L_x_10080) ;  /* 0x000002c000f88947 */ /* 0x001fea0003800000 */
.L_x_10351:
[----:B------:R-:W-:Y:S05]  /*7ac0*/  BSYNC B1 ;  /* 0x0000000000017941 */ /* 0x000fea0003800000 */
.L_x_10079:
[----:B------:R-:W2:Y:S01]  /*7ad0*/  LDL R5, [R1+0x70] ;  /* 0x0000700001057983 */ /* 0x000ea20000100800 */
[C---:B------:R-:W-:Y:S01]  /*7ae0*/  IMAD.SHL.U32 R0, R183.reuse, 0x40, RZ ;  /* 0x00000040b7007824 */ /* 0x040fe200078e00ff */
[----:B------:R-:W-:Y:S01]  /*7af0*/  LOP3.LUT P0, RZ, R183, 0x4, RZ, 0xc0, !PT ;  /* 0x00000004b7ff7812 */ /* 0x000fe2000780c0ff */
[----:B------:R-:W-:Y:S01]  /*7b00*/  IMAD.MOV.U32 R4, RZ, RZ, R40 ;  /* 0x000000ffff047224 */ /* 0x000fe200078e0028 */
[----:B------:R-:W-:Y:S01]  /*7b10*/  BSSY B1, `(.L_x_10081) ;  /* 0x0000090000017945 */ /* 0x000fe20003800000 */
[----:B------:R-:W-:Y:S01]  /*7b20*/  IMAD.MOV.U32 R7, RZ, RZ, R42 ;  /* 0x000000ffff077224 */ /* 0x000fe200078e002a */
[----:B------:R-:W-:Y:S01]  /*7b30*/  LOP3.LUT R3, R0, 0x1c0, RZ, 0xc0, !PT ;  /* 0x000001c000037812 */ /* 0x000fe200078ec0ff */
[----:B0-----:R-:W-:-:S03]  /*7b40*/  IMAD.MOV.U32 R6, RZ, RZ, R45 ;  /* 0x000000ffff067224 */ /* 0x001fc600078e002d */
[----:B------:R-:W-:Y:S02]  /*7b50*/  LOP3.LUT R0, R3, 0x18, R22, 0xf8, !PT ;  /* 0x0000001803007812 */ /* 0x000fe400078ef816 */
[----:B------:R-:W-:Y:S02]  /*7b60*/  SHF.R.U32.HI R3, RZ, 0x3, R3 ;  /* 0x00000003ff037819 */ /* 0x000fe40000011603 */
[----:B------:R-:W-:Y:S01]  /*7b70*/  PRMT R12, R12, 0x5410, R7 ;  /* 0x000054100c0c7816 */ /* 0x000fe20000000007 */
[----:B------:R-:W-:Y:S01]  /*7b80*/  IMAD.MOV.U32 R7, RZ, RZ, R47 ;  /* 0x000000ffff077224 */ /* 0x000fe200078e002f */
[----:B------:R-:W-:Y:S02]  /*7b90*/  LOP3.LUT R3, R0, R3, RZ, 0x3c, !PT ;  /* 0x0000000300037212 */ /* 0x000fe400078e3cff */
[----:B------:R-:W-:Y:S01]  /*7ba0*/  PRMT R11, R11, 0x5410, R6 ;  /* 0x000054100b0b7816 */ /* 0x000fe20000000006 */
[----:B------:R-:W-:Y:S01]  /*7bb0*/  IMAD.MOV.U32 R6, RZ, RZ, R46 ;  /* 0x000000ffff067224 */ /* 0x000fe200078e002e */
[----:B------:R-:W-:Y:S01]  /*7bc0*/  PRMT R13, R13, 0x5410, R7 ;  /* 0x000054100d0d7816 */ /* 0x000fe20000000007 */
[----:B------:R-:W-:-:S02]  /*7bd0*/  IMAD R0, R168, 0x200, R3 ;  /* 0x00000200a8007824 */ /* 0x000fc400078e0203 */
[----:B------:R-:W-:Y:S01]  /*7be0*/  IMAD.MOV.U32 R3, RZ, RZ, R41 ;  /* 0x000000ffff037224 */ /* 0x000fe200078e0029 */
[----:B------:R-:W-:Y:S01]  /*7bf0*/  PRMT R15, R6, 0x7610, R15 ;  /* 0x00007610060f7816 */ /* 0x000fe2000000000f */
[----:B------:R-:W-:Y:S01]  /*7c00*/  IMAD R145, R0, 0x2, R145 ;  /* 0x0000000200917824 */ /* 0x000fe200078e0291 */
[----:B------:R-:W-:Y:S01]  /*7c10*/  PRMT R0, R4, 0x7610, R0 ;  /* 0x0000761004007816 */ /* 0x000fe20000000000 */
[----:B------:R-:W-:Y:S02]  /*7c20*/  IMAD.MOV.U32 R4, RZ, RZ, R44 ;  /* 0x000000ffff047224 */ /* 0x000fe400078e002c */
[C---:B------:R-:W-:Y:S01]  /*7c30*/  VIADD R14, R145.reuse, 0x18400 ;  /* 0x00018400910e7836 */ /* 0x040fe20000000000 */
[----:B------:R-:W-:Y:S01]  /*7c40*/  PRMT R0, R0, 0x5410, R3 ;  /* 0x0000541000007816 */ /* 0x000fe20000000003 */
[----:B------:R-:W-:Y:S01]  /*7c50*/  VIADD R3, R145, 0x18440 ;  /* 0x0001844091037836 */ /* 0x000fe20000000000 */
[----:B------:R-:W-:Y:S01]  /*7c60*/  PRMT R10, R10, 0x5410, R4 ;  /* 0x000054100a0a7816 */ /* 0x000fe20000000004 */
[----:B------:R-:W-:-:S02]  /*7c70*/  IMAD.MOV.U32 R4, RZ, RZ, R43 ;  /* 0x000000ffff047224 */ /* 0x000fc400078e002b */
[----:B------:R-:W-:Y:S02]  /*7c80*/  @P0 VIADD R3, R14, 0xffffffc0 ;  /* 0xffffffc00e030836 */ /* 0x000fe40000000000 */
        /* <DEDUP_REMOVED lines=12> */
[----:B------:R-:W-:-:S03]  /*7d50*/  IMAD.MOV.U32 R4, RZ, RZ, R8 ;  /* 0x000000ffff047224 */ /* 0x000fc600078e0008 */
[----:B------:R-:W-:Y:S02]  /*7d60*/  PRMT R78, R7, 0x7610, R78 ;  /* 0x00007610074e7816 */ /* 0x000fe4000000004e */
[----:B------:R-:W-:Y:S01]  /*7d70*/  PRMT R12, R4, 0x7610, R12 ;  /* 0x00007610040c7816 */ /* 0x000fe2000000000c */
[----:B--2---:R-:W-:-:S05]  /*7d80*/  IMAD R5, R5, -0x80, R160 ;  /* 0xffffff8005057824 */ /* 0x004fca00078e02a0 */
[----:B------:R-:W-:Y:S01]  /*7d90*/  VIMNMX R74, R5, 0x80, PT ;  /* 0x00000080054a7848 */ /* 0x000fe20003fe0100 */
[----:B------:R-:W-:-:S03]  /*7da0*/  IMAD.MOV.U32 R5, RZ, RZ, R9 ;  /* 0x000000ffff057224 */ /* 0x000fc600078e0009 */
[----:B------:R-:W-:Y:S02]  /*7db0*/  ISETP.GE.AND P0, PT, R153, R74, PT ;  /* 0x0000004a9900720c */ /* 0x000fe40003f06270 */
[----:B------:R-:W-:-:S11]  /*7dc0*/  PRMT R10, R5, 0x7610, R10 ;  /* 0x00007610050a7816 */ /* 0x000fd6000000000a */
[----:B------:R-:W-:Y:S05]  /*7dd0*/  @P0 BRA `(.L_x_10082) ;  /* 0x00000004008c0947 */ /* 0x000fea0003800000 */
[----:B------:R-:W0:Y:S01]  /*7de0*/  LDC R5, c[0x0][0x3d4] ;  /* 0x0000f500ff057b82 */ /* 0x000e220000000800 */
[----:B------:R-:W-:Y:S01]  /*7df0*/  BSSY B2, `(.L_x_10083) ;  /* 0x0000032000027945 */ /* 0x000fe20003800000 */
[-C--:B0-----:R-:W-:Y:S02]  /*7e00*/  ISETP.GE.AND P0, PT, R154, R5.reuse, PT ;  /* 0x000000059a00720c */ /* 0x081fe40003f06270 */
[----:B------:R-:W-:-:S11]  /*7e10*/  ISETP.GE.AND P1, PT, R158, R5, PT ;  /* 0x000000059e00720c */ /* 0x000fd60003f26270 */
[----:B------:R-:W-:Y:S05]  /*7e20*/  @P0 BRA `(.L_x_10084) ;  /* 0x0000000000b80947 */ /* 0x000fea0003800000 */
[----:B------:R-:W0:Y:S01]  /*7e30*/  LDS.128 R4, [R145+0x18400] ;  /* 0x0184000091047984 */ /* 0x000e220000000c00 */
[----:B------:R-:W-:Y:S02]  /*7e40*/  SHF.R.U64 R14, R44, 0x10, R45 ;  /* 0x000000102c0e7819 */ /* 0x000fe4000000122d */
[----:B------:R-:W-:Y:S02]  /*7e50*/  SHF.R.U32.HI R68, RZ, 0x10, R47 ;  /* 0x00000010ff447819 */ /* 0x000fe4000001162f */
[----:B------:R-:W-:Y:S02]  /*7e60*/  SHF.R.U32.HI R44, RZ, 0x10, R45 ;  /* 0x00000010ff2c7819 */ /* 0x000fe4000001162d */
[----:B------:R-:W-:Y:S02]  /*7e70*/  SHF.R.U64 R67, R46, 0x10, R47 ;  /* 0x000000102e437819 */ /* 0x000fe4000000122f */
[----:B------:R-:W-:Y:S02]  /*7e80*/  PRMT R68, R13, 0x5432, R68 ;  /* 0x000054320d447816 */ /* 0x000fe40000000044 */
[----:B------:R-:W-:-:S02]  /*7e90*/  PRMT R47, R11, 0x5432, R44 ;  /* 0x000054320b2f7816 */ /* 0x000fc4000000002c */
[----:B------:R-:W-:Y:S01]  /*7ea0*/  PRMT R67, R15, 0x5410, R67 ;  /* 0x000054100f437816 */ /* 0x000fe20000000043 */
[C---:B------:R-:W-:Y:S01]  /*7eb0*/  IMAD.U32 R69, R68.reuse, 0x10000, RZ ;  /* 0x0001000044457824 */ /* 0x040fe200078e00ff */
[----:B------:R-:W-:Y:S01]  /*7ec0*/  LOP3.LUT R68, R68, 0xffff0000, RZ, 0xc0, !PT ;  /* 0xffff000044447812 */ /* 0x000fe200078ec0ff */
[C---:B------:R-:W-:Y:S01]  /*7ed0*/  IMAD.U32 R66, R47.reuse, 0x10000, RZ ;  /* 0x000100002f427824 */ /* 0x040fe200078e00ff */
[----:B------:R-:W-:Y:S02]  /*7ee0*/  PRMT R46, R10, 0x5432, R14 ;  /* 0x000054320a2e7816 */ /* 0x000fe4000000000e */
[----:B------:R-:W-:Y:S02]  /*7ef0*/  LOP3.LUT R47, R47, 0xffff0000, RZ, 0xc0, !PT ;  /* 0xffff00002f2f7812 */ /* 0x000fe400078ec0ff */
        /* <DEDUP_REMOVED lines=33> */
.L_x_10084:
[----:B------:R-:W-:Y:S05]  /*8110*/  BSYNC B2 ;  /* 0x0000000000027941 */ /* 0x000fea0003800000 */
.L_x_10083:
[----:B------:R-:W-:Y:S05]  /*8120*/  @P1 BRA `(.L_x_10082) ;  /* 0x0000000000b81947 */ /* 0x000fea0003800000 */
[----:B0-----:R-:W0:Y:S01]  /*8130*/  LDS.128 R4, [R3] ;  /* 0x0000000003047984 */ /* 0x001e220000000c00 */
        /* <DEDUP_REMOVED lines=45> */
.L_x_10082:
[----:B------:R-:W-:Y:S05]  /*8410*/  BSYNC B1 ;  /* 0x0000000000017941 */ /* 0x000fea0003800000 */
.L_x_10081:
[----:B------:R-:W-:-:S13]  /*8420*/  ISETP.GE.AND P0, PT, R156, R74, PT ;  /* 0x0000004a9c00720c */ /* 0x000fda0003f06270 */
[----:B------:R-:W-:Y:S05]  /*8430*/  @P0 BRA `(.L_x_10085) ;  /* 0x0000001800a40947 */ /* 0x000fea0003800000 */
[----:B01----:R-:W0:Y:S01]  /*8440*/  LDC R5, c[0x0][0x3d4] ;  /* 0x0000f500ff057b82 */ /* 0x003e220000000800 */
        /* <DEDUP_REMOVED lines=9> */
[C---:B------:R-:W-:Y:S02]  /*84e0*/  PRMT R41, R78.reuse, 0x5410, R41 ;  /* 0x000054104e297816 */ /* 0x040fe40000000029 */
        /* <DEDUP_REMOVED lines=40> */
.L_x_10087:
[----:B------:R-:W-:Y:S05]  /*8770*/  BSYNC B1 ;  /* 0x0000000000017941 */ /* 0x000fea0003800000 */
.L_x_10086:
[----:B------:R-:W-:Y:S05]  /*8780*/  @P1 BRA `(.L_x_10085) ;  /* 0x0000001400d01947 */ /* 0x000fea0003800000 */
[----:B0-----:R-:W0:Y:S01]  /*8790*/  LDS.128 R4, [R3+0x2000] ;  /* 0x0020000003047984 */ /* 0x001e220000000c00 */
[----:B------:R-:W-:Y:S02]  /*87a0*/  SHF.R.U64 R0, R20, 0x10, R21 ;  /* 0x0000001014007819 */ /* 0x000fe40000001215 */
[----:B------:R-:W-:Y:S02]  /*87b0*/  SHF.R.U32.HI R15, RZ, 0x10, R9 ;  /* 0x00000010ff0f7819 */ /* 0x000fe40000011609 */
[----:B------:R-:W-:Y:S02]  /*87c0*/  SHF.R.U32.HI R20, RZ, 0x10, R21 ;  /* 0x00000010ff147819 */ /* 0x000fe40000011615 */
[----:B------:R-:W-:Y:S02]  /*87d0*/  PRMT R15, R10, 0x5410, R15 ;  /* 0x000054100a0f7816 */ /* 0x000fe4000000000f */
[----:B------:R-:W-:Y:S02]  /*87e0*/  SHF.R.U64 R21, R8, 0x10, R9 ;  /* 0x0000001008157819 */ /* 0x000fe40000001209 */
[----:B------:R-:W-:Y:S01]  /*87f0*/  PRMT R11, R11, 0x5410, R20 ;  /* 0x000054100b0b7816 */ /* 0x000fe20000000014 */
[----:B------:R-:W-:Y:S01]  /*8800*/  IMAD.U32 R20, R15, 0x10000, RZ ;  /* 0x000100000f147824 */ /* 0x000fe200078e00ff */
[----:B------:R-:W-:-:S02]  /*8810*/  PRMT R14, R12, 0x5410, R21 ;  /* 0x000054100c0e7816 */ /* 0x000fc40000000015 */
[----:B------:R-:W-:Y:S01]  /*8820*/  LOP3.LUT R15, R15, 0xffff0000, RZ, 0xc0, !PT ;  /* 0xffff00000f0f7812 */ /* 0x000fe200078ec0ff */
[C---:B------:R-:W-:Y:S01]  /*8830*/  IMAD.U32 R12, R11.reuse, 0x10000, RZ ;  /* 0x000100000b0c7824 */ /* 0x040fe200078e00ff */
        /* <DEDUP_REMOVED lines=36> */
.L_x_10066:
[----:B------:R0:W5:Y:S01]  /*8a80*/  LDL R46, [R1+0x21c] ;  /* 0x00021c00012e7983 */ /* 0x0001620000100800 */
[----:B------:R-:W1:Y:S01]  /*8a90*/  LDC R0, c[0x0][0x428] ;  /* 0x00010a00ff007b82 */ /* 0x000e620000000800 */
[----:B------:R-:W-:Y:S01]  /*8aa0*/  IMAD R9, R15, 0x80, R153 ;  /* 0x000000800f097824 */ /* 0x000fe200078e0299 */
[----:B------:R-:W-:Y:S01]  /*8ab0*/  ULDC.64 UR4, c[0x0][0x3c8] ;  /* 0x0000f20000047ab9 */ /* 0x000fe20000000a00 */
[----:B------:R-:W-:Y:S01]  /*8ac0*/  IMAD.MOV.U32 R12, RZ, RZ, R36 ;  /* 0x000000ffff0c7224 */ /* 0x000fe200078e0024 */
[----:B------:R-:W-:Y:S01]  /*8ad0*/  ULDC.64 UR6, c[0x0][0x3e0] ;  /* 0x0000f80000067ab9 */ /* 0x000fe20000000a00 */
[----:B------:R-:W-:-:S03]  /*8ae0*/  IMAD.MOV.U32 R13, RZ, RZ, R43 ;  /* 0x000000ffff0d7224 */ /* 0x000fc600078e002b */
[----:B------:R-:W2:Y:S01]  /*8af0*/  LDC R3, c[0x0][0x3d4] ;  /* 0x0000f500ff037b82 */ /* 0x000ea20000000800 */
[----:B-1----:R-:W-:Y:S01]  /*8b00*/  ISETP.NE.AND P3, PT, R0, 0x1, PT ;  /* 0x000000010000780c */ /* 0x002fe20003f65270 */
[----:B------:R-:W-:Y:S01]  /*8b10*/  IMAD R0, R214, 0x40, R9 ;  /* 0x00000040d6007824 */ /* 0x000fe200078e0209 */
[----:B--2---:R-:W-:-:S04]  /*8b20*/  ISETP.GE.AND P0, PT, R22, R3, PT ;  /* 0x000000031600720c */ /* 0x004fc80003f06270 */
[----:B------:R-:W-:-:S07]  /*8b30*/  ISETP.GE.OR P1, PT, R156, R10, P0 ;  /* 0x0000000a9c00720c */ /* 0x000fce0000726670 */
[----:B------:R-:W1:Y:S01]  /*8b40*/  @P3 LDC R11, c[0x0][0x42c] ;  /* 0x00010b00ff0b3b82 */ /* 0x000e620000000800 */
[----:B------:R-:W-:Y:S01]  /*8b50*/  ISETP.GE.OR P2, PT, R153, R10, P0 ;  /* 0x0000000a9900720c */ /* 0x000fe20000746670 */
[----:B------:R-:W-:-:S06]  /*8b60*/  IMAD.MOV.U32 R10, RZ, RZ, R38 ;  /* 0x000000ffff0a7224 */ /* 0x000fcc00078e0026 */
[----:B------:R-:W2:Y:S08]  /*8b70*/  @P3 LDC R8, c[0x0][0x430] ;  /* 0x00010c00ff083b82 */ /* 0x000eb00000000800 */
[----:B------:R-:W3:Y:S01]  /*8b80*/  @!P1 LDC.64 R20, c[0x0][0x3e0] ;  /* 0x0000f800ff149b82 */ /* 0x000ee20000000a00 */
[----:B-1----:R-:W-:-:S04]  /*8b90*/  @P3 IMAD.HI.U32 R9, R0, R11, RZ ;  /* 0x0000000b00093227 */ /* 0x002fc800078e00ff */
[----:B------:R-:W-:Y:S01]  /*8ba0*/  IMAD.MOV.U32 R11, RZ, RZ, R41 ;  /* 0x000000ffff0b7224 */ /* 0x000fe200078e0029 */
[----:B------:R-:W-:Y:S02]  /*8bb0*/  @!P2 IADD3 R41, P5, R74, R45, RZ ;  /* 0x0000002d4a29a210 */ /* 0x000fe40007fbe0ff */
[----:B--2---:R-:W-:Y:S02]  /*8bc0*/  @P3 SHF.R.U32.HI R0, RZ, R8, R9 ;  /* 0x00000008ff003219 */ /* 0x004fe40000011609 */
[----:B------:R-:W1:Y:S01]  /*8bd0*/  @!P1 LDC.64 R8, c[0x0][0x3c8] ;  /* 0x0000f200ff089b82 */ /* 0x000e620000000a00 */
[----:B------:R-:W-:Y:S01]  /*8be0*/  @!P1 IADD3 R38, P3, P4, R45, R82, R74 ;  /* 0x000000522d269210 */ /* 0x000fe20007c7e04a */
[----:B------:R-:W-:Y:S01]  /*8bf0*/  @!P2 IMAD.X R42, R76, 0x1, R47, P5 ;  /* 0x000000014c2aa824 */ /* 0x000fe200028e062f */
[----:B------:R-:W-:Y:S01]  /*8c00*/  SHF.R.S32.HI R15, RZ, 0x1f, R0 ;  /* 0x0000001fff0f7819 */ /* 0x000fe20000011400 */
[----:B------:R-:W-:Y:S01]  /*8c10*/  IMAD.WIDE.U32 R10, R0, R6, R10 ;  /* 0x00000006000a7225 */ /* 0x000fe200078e000a */
[----:B------:R-:W-:-:S02]  /*8c20*/  @!P1 IADD3.X R39, R47, R80, R76, P3, P4 ;  /* 0x000000502f279210 */ /* 0x000fc40001fe844c */
[----:B------:R-:W-:Y:S01]  /*8c30*/  @!P1 IADD3 R36, P3, P4, R67, R84, R70 ;  /* 0x0000005443249210 */ /* 0x000fe20007c7e046 */
[C---:B------:R-:W-:Y:S01]  /*8c40*/  IMAD R44, R15.reuse, R6, RZ ;  /* 0x000000060f2c7224 */ /* 0x040fe200078e02ff */
[----:B------:R-:W-:Y:S01]  /*8c50*/  @!P2 IADD3 R14, P5, R70, R67, RZ ;  /* 0x00000043460ea210 */ /* 0x000fe20007fbe0ff */
[-C--:B------:R-:W-:Y:S01]  /*8c60*/  IMAD R15, R15, R4.reuse, RZ ;  /* 0x000000040f0f7224 */ /* 0x080fe200078e02ff */
[----:B------:R-:W-:Y:S01]  /*8c70*/  @!P1 IADD3.X R37, R40, R83, R71, P3, P4 ;  /* 0x0000005328259210 */ /* 0x000fe20001fe8447 */
[----:B------:R-:W-:Y:S01]  /*8c80*/  IMAD R7, R0, R7, R44 ;  /* 0x0000000700077224 */ /* 0x000fe200078e022c */
[----:B------:R-:W-:Y:S01]  /*8c90*/  LEA R6, P4, R10, UR4, 0x1 ;  /* 0x000000040a067c11 */ /* 0x000fe2000f8808ff */
[----:B------:R-:W-:Y:S01]  /*8ca0*/  @!P2 IMAD.X R43, R71, 0x1, R40, P5 ;  /* 0x00000001472ba824 */ /* 0x000fe200028e0628 */
[----:B------:R-:W-:Y:S01]  /*8cb0*/  @!P2 LEA R40, P3, R41, UR4, 0x1 ;  /* 0x000000042928ac11 */ /* 0x000fe2000f8608ff */
[----:B------:R-:W-:Y:S01]  /*8cc0*/  IMAD.IADD R7, R11, 0x1, R7 ;  /* 0x000000010b077824 */ /* 0x000fe200078e0207 */
[----:B------:R-:W-:Y:S01]  /*8cd0*/  UMOV UR4, 0xffffffff ;  /* 0xffffffff00047882 */ /* 0x000fe20000000000 */
[----:B------:R-:W-:Y:S01]  /*8ce0*/  IMAD.WIDE.U32 R12, R0, R4, R12 ;  /* 0x00000004000c7225 */ /* 0x000fe200078e000c */
[----:B------:R-:W-:-:S02]  /*8cf0*/  @!P2 LEA.HI.X R41, R41, UR5, R42, 0x1, P3 ;  /* 0x000000052929ac11 */ /* 0x000fc400098f0c2a */
[----:B------:R-:W-:Y:S01]  /*8d00*/  @!P2 LEA R42, P3, R14, UR6, 0x1 ;  /* 0x000000060e2aac11 */ /* 0x000fe2000f8608ff */
[----:B------:R-:W-:Y:S01]  /*8d10*/  IMAD R15, R0, R5, R15 ;  /* 0x00000005000f7224 */ /* 0x000fe200078e020f */
[----:B------:R-:W-:Y:S02]  /*8d20*/  LEA.HI.X R5, R10, UR5, R7, 0x1, P4 ;  /* 0x000000050a057c11 */ /* 0x000fe4000a0f0c07 */
[----:B------:R-:W-:Y:S01]  /*8d30*/  LEA R0, P5, R12, UR6, 0x1 ;  /* 0x000000060c007c11 */ /* 0x000fe2000f8a08ff */
[----:B------:R-:W-:Y:S01]  /*8d40*/  IMAD.IADD R7, R13, 0x1, R15 ;  /* 0x000000010d077824 */ /* 0x000fe200078e020f */
[----:B------:R-:W-:Y:S02]  /*8d50*/  @!P2 LEA.HI.X R43, R14, UR7, R43, 0x1, P3 ;  /* 0x000000070e2bac11 */ /* 0x000fe400098f0c2b */
[----:B-1----:R-:W-:Y:S02]  /*8d60*/  @!P1 LEA R44, P3, R38, R8, 0x1 ;  /* 0x00000008262c9211 */ /* 0x002fe400078608ff */
[----:B------:R-:W-:-:S02]  /*8d70*/  LEA.HI.X R4, R12, UR7, R7, 0x1, P5 ;  /* 0x000000070c047c11 */ /* 0x000fc4000a8f0c07 */
[----:B---3--:R-:W-:Y:S01]  /*8d80*/  @!P1 LEA R20, P4, R36, R20, 0x1 ;  /* 0x0000001424149211 */ /* 0x008fe200078808ff */
[----:B0-----:R-:W-:-:S12]  /*8d90*/  BRA.DIV UR4, `(.L_x_10088) ;  /* 0x000002b204547947 */ /* 0x001fd8000b800000 */
.L_x_10354:
[----:B------:R-:W-:-:S03]  /*8da0*/  UMOV UR4, 0xffffffff ;  /* 0xffffffff00047882 */ /* 0x000fc60000000000 */
[----:B------:R-:W-:Y:S05]  /*8db0*/  BRA.DIV UR4, `(.L_x_10089) ;  /* 0x000002b204747947 */ /* 0x000fea000b800000 */
.L_x_10357:
[----:B------:R-:W-:-:S03]  /*8dc0*/  UMOV UR4, 0xffffffff ;  /* 0xffffffff00047882 */ /* 0x000fc60000000000 */
[----:B------:R-:W-:Y:S05]  /*8dd0*/  BRA.DIV UR4, `(.L_x_10090) ;  /* 0x000002b204947947 */ /* 0x000fea000b800000 */
.L_x_10360:
[----:B------:R-:W-:-:S03]  /*8de0*/  UMOV UR4, 0xffffffff ;  /* 0xffffffff00047882 */ /* 0x000fc60000000000 */
[----:B------:R-:W-:Y:S05]  /*8df0*/  BRA.DIV UR4, `(.L_x_10091) ;  /* 0x000002b204b47947 */ /* 0x000fea000b800000 */
.L_x_10363:
[----:B------:R-:W-:-:S03]  /*8e00*/  UMOV UR4, 0xffffffff ;  /* 0xffffffff00047882 */ /* 0x000fc60000000000 */
[----:B------:R-:W-:Y:S05]  /*8e10*/  BRA.DIV UR4, `(.L_x_10092) ;  /* 0x000002b204d47947 */ /* 0x000fea000b800000 */
.L_x_10366:
[----:B------:R-:W-:-:S03]  /*8e20*/  UMOV UR4, 0xffffffff ;  /* 0xffffffff00047882 */ /* 0x000fc60000000000 */
[----:B------:R-:W-:Y:S05]  /*8e30*/  BRA.DIV UR4, `(.L_x_10093) ;  /* 0x000002b204f47947 */ /* 0x000fea000b800000 */
.L_x_10369:
[----:B------:R-:W-:-:S03]  /*8e40*/  UMOV UR4, 0xffffffff ;  /* 0xffffffff00047882 */ /* 0x000fc60000000000 */
[----:B------:R-:W-:Y:S05]  /*8e50*/  BRA.DIV UR4, `(.L_x_10094) ;  /* 0x000002b604147947 */ /* 0x000fea000b800000 */
.L_x_10372:
[----:B------:R-:W-:-:S03]  /*8e60*/  UMOV UR4, 0xffffffff ;  /* 0xffffffff00047882 */ /* 0x000fc60000000000 */
[----:B------:R-:W-:Y:S05]  /*8e70*/  BRA.DIV UR4, `(.L_x_10095) ;  /* 0x000002b604347947 */ /* 0x000fea000b800000 */
.L_x_10375:
[----:B-----5:R-:W-:Y:S02]  /*8e80*/  LEA.HI R0, R46, R46, RZ, 0x1 ;  /* 0x0000002e2e007211 */ /* 0x020fe400078f08ff */
[----:B------:R-:W-:Y:S02]  /*8e90*/  CS2R R14, SRZ ;  /* 0x00000000000e7805 */ /* 0x000fe4000001ff00 */
[----:B------:R-:W-:Y:S02]  /*8ea0*/  @!P1 LEA.HI.X R45, R38, R9, R39, 0x1, P3 ;  /* 0x00000009262d9211 */ /* 0x000fe400018f0c27 */
[----:B------:R-:W-:Y:S02]  /*8eb0*/  CS2R R12, SRZ ;  /* 0x00000000000c7805 */ /* 0x000fe4000001ff00 */
[----:B------:R-:W-:Y:S02]  /*8ec0*/  LOP3.LUT R5, R0, 0xfffffffe, RZ, 0xc0, !PT ;  /* 0xfffffffe00057812 */ /* 0x000fe400078ec0ff */
[----:B------:R-:W-:-:S02]  /*8ed0*/  CS2R R38, SRZ ;  /* 0x0000000000267805 */ /* 0x000fc4000001ff00 */
[----:B------:R-:W-:Y:S02]  /*8ee0*/  @!P1 LEA.HI.X R21, R36, R21, R37, 0x1, P4 ;  /* 0x0000001524159211 */ /* 0x000fe400020f0c25 */
[----:B------:R-:W-:Y:S01]  /*8ef0*/  CS2R R36, SRZ ;  /* 0x0000000000247805 */ /* 0x000fe2000001ff00 */
[----:B------:R-:W-:Y:S01]  /*8f00*/  IMAD.IADD R46, R46, 0x1, -R5 ;  /* 0x000000012e2e7824 */ /* 0x000fe200078e0a05 */
[----:B------:R-:W-:Y:S02]  /*8f10*/  CS2R R6, SRZ ;  /* 0x0000000000067805 */ /* 0x000fe4000001ff00 */
[----:B------:R-:W-:Y:S02]  /*8f20*/  CS2R R4, SRZ ;  /* 0x0000000000047805 */ /* 0x000fe4000001ff00 */
[----:B------:R-:W-:Y:S02]  /*8f30*/  CS2R R10, SRZ ;  /* 0x00000000000a7805 */ /* 0x000fe4000001ff00 */
[----:B------:R-:W-:-:S02]  /*8f40*/  CS2R R8, SRZ ;  /* 0x0000000000087805 */ /* 0x000fc4000001ff00 */
[----:B------:R-:W-:Y:S01]  /*8f50*/  SHF.L.U32 R46, R46, 0x1f, RZ ;  /* 0x0000001f2e2e7819 */ /* 0x000fe200000006ff */
[----:B------:R0:W5:Y:S04]  /*8f60*/  @!P2 LDG.E.128 R12, desc[UR56][R40.64] ;  /* 0x00000038280ca981 */ /* 0x000168000c1e1d00 */
[----:B------:R0:W5:Y:S04]  /*8f70*/  @!P2 LDG.E.128 R36, desc[UR56][R42.64] ;  /* 0x000000382a24a981 */ /* 0x000168000c1e1d00 */
[----:B------:R0:W5:Y:S04]  /*8f80*/  @!P1 LDG.E.128 R4, desc[UR56][R44.64] ;  /* 0x000000382c049981 */ /* 0x000168000c1e1d00 */
[----:B------:R0:W5:Y:S01]  /*8f90*/  @!P1 LDG.E.128 R8, desc[UR56][R20.64] ;  /* 0x0000003814089981 */ /* 0x000162000c1e1d00 */
[----:B------:R-:W1:Y:S01]  /*8fa0*/  SYNCS.PHASECHK.TRANS64.TRYWAIT P1, [R145+URZ+0x32400], R46 ;  /* 0x0324002e910075a7 */ /* 0x000e62000802017f */
[----:B------:R-:W-:Y:S04]  /*8fb0*/  BSSY B1, `(.L_x_10096) ;  /* 0x0000002000017945 */ /* 0x000fe80003800000 */
[----:B01----:R-:W-:Y:S05]  /*8fc0*/  @!P1 BRA `(.L_x_10097) ;  /* 0x000002b400089947 */ /* 0x003fea0003800000 */
.L_x_10376:
[----:B------:R-:W-:Y:S05]  /*8fd0*/  BSYNC B1 ;  /* 0x0000000000017941 */ /* 0x000fea0003800000 */
.L_x_10096:
[----:B------:R-:W2:Y:S01]  /*8fe0*/  LDL R43, [R1+0x70] ;  /* 0x00007000012b7983 */ /* 0x000ea20000100800 */
[----:B-----5:R-:W-:Y:S01]  /*8ff0*/  IMAD.MOV.U32 R40, RZ, RZ, R13 ;  /* 0x000000ffff287224 */ /* 0x020fe200078e000d */
[----:B------:R-:W-:Y:S01]  /*9000*/  BSSY B1, `(.L_x_10098) ;  /* 0x0000088000017945 */ /* 0x000fe20003800000 */
[----:B------:R-:W-:Y:S02]  /*9010*/  IMAD.MOV.U32 R20, RZ, RZ, R15 ;  /* 0x000000ffff147224 */ /* 0x000fe400078e000f */
[----:B------:R-:W-:Y:S01]  /*9020*/  IMAD.MOV.U32 R0, RZ, RZ, R14 ;  /* 0x000000ffff007224 */ /* 0x000fe200078e000e */
        /* <DEDUP_REMOVED lines=24> */
[----:B--2---:R-:W-:-:S05]  /*91b0*/  IMAD R43, R43, -0x80, R160 ;  /* 0xffffff802b2b7824 */ /* 0x004fca00078e02a0 */
[----:B------:R-:W-:-:S04]  /*91c0*/  VIMNMX R43, R43, 0x80, PT ;  /* 0x000000802b2b7848 */ /* 0x000fc80003fe0100 */
[-C--:B------:R-:W-:Y:S02]  /*91d0*/  ISETP.GE.OR P1, PT, R153, R43.reuse, P0 ;  /* 0x0000002b9900720c */ /* 0x080fe40000726670 */
[----:B------:R-:W-:-:S11]  /*91e0*/  ISETP.GE.OR P0, PT, R156, R43, P0 ;  /* 0x0000002b9c00720c */ /* 0x000fd60000706670 */
[----:B------:R-:W-:Y:S05]  /*91f0*/  @P1 BRA `(.L_x_10099) ;  /* 0x0000000400a01947 */ /* 0x000fea0003800000 */
[----:B------:R-:W-:Y:S01]  /*9200*/  IMAD.SHL.U32 R40, R183, 0x40, RZ ;  /* 0x00000040b7287824 */ /* 0x000fe200078e00ff */
[----:B------:R-:W-:Y:S01]  /*9210*/  SHF.R.U64 R74, R12, 0x10, R13 ;  /* 0x000000100c4a7819 */ /* 0x000fe2000000120d */
[----:B------:R-:W-:Y:S01]  /*9220*/  IMAD.IADD R42, R22, 0x1, R3 ;  /* 0x00000001162a7824 */ /* 0x000fe200078e0203 */
[----:B------:R-:W-:Y:S02]  /*9230*/  SHF.R.U64 R78, R36, 0x10, R37 ;  /* 0x00000010244e7819 */ /* 0x000fe40000001225 */
[----:B------:R-:W-:Y:S02]  /*9240*/  LOP3.LUT R43, R40, 0x1c0, RZ, 0xc0, !PT ;  /* 0x000001c0282b7812 */ /* 0x000fe400078ec0ff */
[----:B------:R-:W-:Y:S02]  /*9250*/  SHF.R.U32.HI R77, RZ, 0x10, R15 ;  /* 0x00000010ff4d7819 */ /* 0x000fe4000001160f */
[----:B------:R-:W-:Y:S02]  /*9260*/  LOP3.LUT R40, R43, 0x38, R22, 0xf8, !PT ;  /* 0x000000382b287812 */ /* 0x000fe400078ef816 */
[----:B------:R-:W-:-:S02]  /*9270*/  SHF.R.U32.HI R45, RZ, 0x3, R43 ;  /* 0x00000003ff2d7819 */ /* 0x000fc4000001162b */
[----:B------:R-:W-:Y:S02]  /*9280*/  LOP3.LUT R42, R43, 0x38, R42, 0xf8, !PT ;  /* 0x000000382b2a7812 */ /* 0x000fe400078ef82a */
[-C--:B------:R-:W-:Y:S02]  /*9290*/  LOP3.LUT R41, R40, R45.reuse, RZ, 0x3c, !PT ;  /* 0x0000002d28297212 */ /* 0x080fe400078e3cff */
[----:B------:R-:W-:Y:S02]  /*92a0*/  PRMT R74, R21, 0x5410, R74 ;  /* 0x00005410154a7816 */ /* 0x000fe4000000004a */
[----:B------:R-:W-:Y:S01]  /*92b0*/  PRMT R78, R20, 0x5432, R78 ;  /* 0x00005432144e7816 */ /* 0x000fe2000000004e */
[----:B------:R-:W-:Y:S01]  /*92c0*/  IMAD R40, R168, 0x200, R41 ;  /* 0x00000200a8287824 */ /* 0x000fe200078e0229 */
[----:B------:R-:W-:Y:S02]  /*92d0*/  LOP3.LUT R41, R42, R45, RZ, 0x3c, !PT ;  /* 0x0000002d2a297212 */ /* 0x000fe400078e3cff */
[----:B------:R-:W-:Y:S01]  /*92e0*/  SHF.R.U32.HI R83, RZ, 0x10, R13 ;  /* 0x00000010ff537819 */ /* 0x000fe2000001160d */
[----:B------:R-:W-:Y:S01]  /*92f0*/  IMAD R84, R40, 0x2, R145 ;  /* 0x0000000228547824 */ /* 0x000fe200078e0291 */
[----:B------:R-:W-:Y:S01]  /*9300*/  SHF.R.U64 R13, R14, 0x10, R15 ;  /* 0x000000100e0d7819 */ /* 0x000fe2000000120f */
[----:B------:R-:W-:Y:S01]  /*9310*/  IMAD R44, R168, 0x200, R41 ;  /* 0x00000200a82c7824 */ /* 0x000fe200078e0229 */
[----:B------:R-:W-:-:S02]  /*9320*/  SHF.R.U32.HI R79, RZ, 0x10, R37 ;  /* 0x00000010ff4f7819 */ /* 0x000fc40000011625 */
[----:B------:R-:W1:Y:S01]  /*9330*/  LDS.128 R40, [R84+0x18400] ;  /* 0x0184000054287984 */ /* 0x000e620000000c00 */
[----:B------:R-:W-:Y:S01]  /*9340*/  IMAD R86, R44, 0x2, R145 ;  /* 0x000000022c567824 */ /* 0x000fe200078e0291 */
[----:B------:R-:W-:Y:S02]  /*9350*/  SHF.R.U64 R80, R38, 0x10, R39 ;  /* 0x0000001026507819 */ /* 0x000fe40000001227 */
[----:B------:R-:W-:Y:S02]  /*9360*/  PRMT R77, R20, 0x5410, R77 ;  /* 0x00005410144d7816 */ /* 0x000fe4000000004d */
[----:B0-----:R-:W0:Y:S01]  /*9370*/  LDS.128 R44, [R86+0x18400] ;  /* 0x01840000562c7984 */ /* 0x001e220000000c00 */
[C---:B------:R-:W-:Y:S02]  /*9380*/  PRMT R76, R0.reuse, 0x5410, R13 ;  /* 0x00005410004c7816 */ /* 0x040fe4000000000d */
[----:B------:R-:W-:Y:S02]  /*9390*/  PRMT R80, R0, 0x5432, R80 ;  /* 0x0000543200507816 */ /* 0x000fe40000000050 */
[----:B------:R-:W-:-:S02]  /*93a0*/  SHF.R.U32.HI R81, RZ, 0x10, R39 ;  /* 0x00000010ff517819 */ /* 0x000fc40000011627 */
[----:B------:R-:W-:Y:S02]  /*93b0*/  PRMT R66, R66, 0x5410, R83 ;  /* 0x0000541042427816 */ /* 0x000fe40000000053 */
[----:B------:R-:W-:Y:S02]  /*93c0*/  PRMT R79, R85, 0x5410, R79 ;  /* 0x00005410554f7816 */ /* 0x000fe4000000004f */
[----:B------:R-:W-:Y:S01]  /*93d0*/  PRMT R81, R82, 0x5410, R81 ;  /* 0x0000541052517816 */ /* 0x000fe20000000051 */
[C---:B-1----:R-:W-:Y:S01]  /*93e0*/  IMAD.U32 R14, R42.reuse, 0x10000, RZ ;  /* 0x000100002a0e7824 */ /* 0x042fe200078e00ff */
[----:B------:R-:W-:Y:S01]  /*93f0*/  LOP3.LUT R15, R42, 0xffff0000, RZ, 0xc0, !PT ;  /* 0xffff00002a0f7812 */ /* 0x000fe200078ec0ff */
[C---:B------:R-:W-:Y:S01]  /*9400*/  IMAD.U32 R20, R43.reuse, 0x10000, RZ ;  /* 0x000100002b147824 */ /* 0x040fe200078e00ff */
[----:B------:R-:W-:Y:S01]  /*9410*/  LOP3.LUT R42, R43, 0xffff0000, RZ, 0xc0, !PT ;  /* 0xffff00002b2a7812 */ /* 0x000fe200078ec0ff */
[----:B------:R-:W-:Y:S01]  /*9420*/  IMAD.U32 R43, R74, 0x10000, RZ ;  /* 0x000100004a2b7824 */ /* 0x000fe200078e00ff */
[----:B------:R-:W-:Y:S01]  /*9430*/  LOP3.LUT R12, R40, 0xffff0000, RZ, 0xc0, !PT ;  /* 0xffff0000280c7812 */ /* 0x000fe200078ec0ff */
[C---:B0-----:R-:W-:Y:S01]  /*9440*/  IMAD.U32 R21, R44.reuse, 0x10000, RZ ;  /* 0x000100002c157824 */ /* 0x041fe200078e00ff */
[----:B------:R-:W-:Y:S01]  /*9450*/  LOP3.LUT R36, R44, 0xffff0000, RZ, 0xc0, !PT ;  /* 0xffff00002c247812 */ /* 0x000fe200078ec0ff */
[C---:B------:R-:W-:Y:S01]  /*9460*/  IMAD.U32 R37, R45.reuse, 0x10000, RZ ;  /* 0x000100002d257824 */ /* 0x040fe200078e00ff */
[----:B------:R-:W-:Y:S01]  /*9470*/  LOP3.LUT R44, R45, 0xffff0000, RZ, 0xc0, !PT ;  /* 0xffff00002d2c7812 */ /* 0x000fe200078ec0ff */
[----:B------:R-:W-:Y:S01]  /*9480*/  IMAD.U32 R45, R78, 0x10000, RZ ;  /* 0x000100004e2d7824 */ /* 0x000fe200078e00ff */
[----:B------:R-:W-:Y:S01]  /*9490*/  LOP3.LUT R39, R46, 0xffff0000, RZ, 0xc0, !PT ;  /* 0xffff00002e277812 */ /* 0x000fe200078ec0ff */
[----:B------:R-:W-:Y:S01]  /*94a0*/  IMAD.U32 R0, R40, 0x10000, RZ ;  /* 0x0001000028007824 */ /* 0x000fe200078e00ff */
[C---:B------:R-:W-:Y:S01]  /*94b0*/  LOP3.LUT R40, R41.reuse, 0xffff0000, RZ, 0xc0, !PT ;  /* 0xffff000029287812 */ /* 0x040fe200078ec0ff */
[----:B------:R-:W-:-:S02]  /*94c0*/  IMAD.U32 R13, R41, 0x10000, RZ ;  /* 0x00010000290d7824 */ /* 0x000fc400078e00ff */
[C---:B------:R-:W-:Y:S01]  /*94d0*/  FMUL.FTZ R83, R21.reuse, R45 ;  /* 0x0000002d15537220 */ /* 0x040fe20000410000 */
[----:B------:R-:W-:Y:S02]  /*94e0*/  IMAD.U32 R38, R46, 0x10000, RZ ;  /* 0x000100002e267824 */ /* 0x000fe400078e00ff */
[-C--:B------:R-:W-:Y:S01]  /*94f0*/  FMUL.FTZ R85, R21, R43.reuse ;  /* 0x0000002b15557220 */ /* 0x080fe20000410000 */
[C---:B------:R-:W-:Y:S01]  /*9500*/  IMAD.U32 R41, R47.reuse, 0x10000, RZ ;  /* 0x000100002f297824 */ /* 0x040fe200078e00ff */
[----:B------:R-:W-:Y:S01]  /*9510*/  LOP3.LUT R46, R47, 0xffff0000, RZ, 0xc0, !PT ;  /* 0xffff00002f2e7812 */ /* 0x000fe200078ec0ff */
[----:B------:R-:W-:Y:S01]  /*9520*/  FFMA.FTZ R83, R0, R43, -R83 ;  /* 0x0000002b00537223 */ /* 0x000fe20000010853 */
[----:B------:R-:W-:Y:S01]  /*9530*/  LOP3.LUT R47, R78, 0xffff0000, RZ, 0xc0, !PT ;  /* 0xffff00004e2f7812 */ /* 0x000fe200078ec0ff */
[----:B------:R-:W-:Y:S01]  /*9540*/  FFMA.FTZ R85, R0, R45, R85 ;  /* 0x0000002d00557223 */ /* 0x000fe20000010055 */
[----:B------:R-:W-:Y:S01]  /*9550*/  LOP3.LUT R21, R74, 0xffff0000, RZ, 0xc0, !PT ;  /* 0xffff00004a157812 */ /* 0x000fe200078ec0ff */
[C---:B------:R-:W-:Y:S01]  /*9560*/  IMAD.U32 R74, R79.reuse, 0x10000, RZ ;  /* 0x000100004f4a7824 */ /* 0x040fe200078e00ff */
[----:B------:R-:W-:Y:S01]  /*9570*/  LOP3.LUT R79, R79, 0xffff0000, RZ, 0xc0, !PT ;  /* 0xffff00004f4f7812 */ /* 0x000fe200078ec0ff */
[----:B------:R-:W-:-:S02]  /*9580*/  IMAD.U32 R0, R66, 0x10000, RZ ;  /* 0x0001000042007824 */ /* 0x000fc400078e00ff */
[C---:B------:R-:W-:Y:S01]  /*9590*/  FMUL.FTZ R43, R36.reuse, R47 ;  /* 0x0000002f242b7220 */ /* 0x040fe20000410000 */
[-C--:B------:R-:W-:Y:S01]  /*95a0*/  FMUL.FTZ R45, R36, R21.reuse ;  /* 0x00000015242d7220 */ /* 0x080fe20000410000 */
[C---:B------:R-:W-:Y:S01]  /*95b0*/  FMUL.FTZ R82, R37.reuse, R74 ;  /* 0x0000004a25527220 */ /* 0x040fe20000410000 */
[----:B------:R-:W-:Y:S01]  /*95c0*/  FMUL.FTZ R37, R37, R0 ;  /* 0x0000000025257220 */ /* 0x000fe20000410000 */
[C---:B------:R-:W-:Y:S01]  /*95d0*/  FFMA.FTZ R36, R12.reuse, R21, -R43 ;  /* 0x000000150c247223 */ /* 0x040fe2000001082b */
[----:B------:R-:W-:Y:S01]  /*95e0*/  FFMA.FTZ R78, R12, R47, R45 ;  /* 0x0000002f0c4e7223 */ /* 0x000fe2000001002d */
[----:B------:R-:W-:Y:S01]  /*95f0*/  LOP3.LUT R21, R66, 0xffff0000, RZ, 0xc0, !PT ;  /* 0xffff000042157812 */ /* 0x000fe200078ec0ff */
[----:B------:R-:W-:Y:S01]  /*9600*/  FFMA.FTZ R74, R13, R74, R37 ;  /* 0x0000004a0d4a7223 */ /* 0x000fe20000010025 */
[----:B------:R-:W-:Y:S01]  /*9610*/  FMUL.FTZ R43, R44, R79 ;  /* 0x0000004f2c2b7220 */ /* 0x000fe20000410000 */
[----:B------:R-:W-:Y:S02]  /*9620*/  IMAD.U32 R12, R81, 0x10000, RZ ;  /* 0x00010000510c7824 */ /* 0x000fe400078e00ff */
[----:B------:R-:W-:Y:S01]  /*9630*/  FFMA.FTZ R82, R13, R0, -R82 ;  /* 0x000000000d527223 */ /* 0x000fe20000010852 */
[----:B------:R-:W-:-:S02]  /*9640*/  IMAD.U32 R37, R80, 0x10000, RZ ;  /* 0x0001000050257824 */ /* 0x000fc400078e00ff */
[-C--:B------:R-:W-:Y:S01]  /*9650*/  FMUL.FTZ R45, R44, R21.reuse ;  /* 0x000000152c2d7220 */ /* 0x080fe20000410000 */
[----:B------:R-:W-:Y:S02]  /*9660*/  IMAD.U32 R13, R76, 0x10000, RZ ;  /* 0x000100004c0d7824 */ /* 0x000fe400078e00ff */
[----:B------:R-:W-:Y:S01]  /*9670*/  FFMA.FTZ R43, R40, R21, -R43 ;  /* 0x00000015282b7223 */ /* 0x000fe2000001082b */
[----:B------:R-:W-:Y:S02]  /*9680*/  IMAD.U32 R0, R77, 0x10000, RZ ;  /* 0x000100004d007824 */ /* 0x000fe400078e00ff */
[C---:B------:R-:W-:Y:S01]  /*9690*/  FMUL.FTZ R47, R41.reuse, R12 ;  /* 0x0000000c292f7220 */ /* 0x040fe20000410000 */
[----:B------:R-:W-:Y:S01]  /*96a0*/  LOP3.LUT R80, R80, 0xffff0000, RZ, 0xc0, !PT ;  /* 0xffff000050507812 */ /* 0x000fe200078ec0ff */
        /* <DEDUP_REMOVED lines=8> */
[C---:B------:R-:W-:Y:S01]  /*9730*/  FMUL.FTZ R0, R39.reuse, R80 ;  /* 0x0000005027007220 */ /* 0x040fe20000410000 */
[----:B------:R-:W-:Y:S01]  /*9740*/  FMUL.FTZ R39, R39, R76 ;  /* 0x0000004c27277220 */ /* 0x000fe20000410000 */
[C---:B------:R-:W-:Y:S01]  /*9750*/  FMUL.FTZ R13, R46.reuse, R81 ;  /* 0x000000512e0d7220 */ /* 0x040fe20000410000 */
[----:B------:R-:W-:Y:S01]  /*9760*/  FMUL.FTZ R46, R46, R77 ;  /* 0x0000004d2e2e7220 */ /* 0x000fe20000410000 */
[----:B------:R-:W-:Y:S01]  /*9770*/  FFMA.FTZ R41, R20, R12, R41 ;  /* 0x0000000c14297223 */ /* 0x000fe20000010029 */
[----:B------:R-:W-:Y:S01]  /*9780*/  FFMA.FTZ R38, R14, R37, R38 ;  /* 0x000000250e267223 */ /* 0x000fe20000010026 */
        /* <DEDUP_REMOVED lines=15> */
.L_x_10099:
[----:B------:R-:W-:Y:S05]  /*9880*/  BSYNC B1 ;  /* 0x0000000000017941 */ /* 0x000fea0003800000 */
.L_x_10098:
[----:B------:R-:W-:Y:S02]  /*9890*/  PRMT R20, R88, 0x7610, R20 ;  /* 0x0000761058147816 */ /* 0x000fe40000000014 */
[----:B------:R-:W-:Y:S01]  /*98a0*/  PRMT R40, R89, 0x7610, R40 ;  /* 0x0000761059287816 */ /* 0x000fe20000000028 */
[----:B------:R-:W-:Y:S06]  /*98b0*/  @P0 BRA `(.L_x_10085) ;  /* 0x0000000400840947 */ /* 0x000fec0003800000 */
[----:B------:R-:W-:Y:S01]  /*98c0*/  IMAD.IADD R0, R22, 0x1, R3 ;  /* 0x0000000116007824 */ /* 0x000fe200078e0203 */
[----:B-1----:R-:W1:Y:S01]  /*98d0*/  LDS.128 R12, [R215+0x18400] ;  /* 0x01840000d70c7984 */ /* 0x002e620000000c00 */
[----:B------:R-:W-:Y:S02]  /*98e0*/  SHF.R.U64 R41, R8, 0x10, R9 ;  /* 0x0000001008297819 */ /* 0x000fe40000001209 */
[----:B------:R-:W-:Y:S02]  /*98f0*/  SHF.R.U64 R4, R4, 0x10, R5 ;  /* 0x0000001004047819 */ /* 0x000fe40000001205 */
[----:B------:R-:W-:Y:S02]  /*9900*/  LOP3.LUT R3, R169, 0x38, R0, 0xf8, !PT ;  /* 0x00000038a9037812 */ /* 0x000fe400078ef800 */
[----:B------:R-:W-:Y:S02]  /*9910*/  PRMT R41, R20, 0x5410, R41 ;  /* 0x0000541014297816 */ /* 0x000fe40000000029 */
[----:B------:R-:W-:-:S02]  /*9920*/  LOP3.LUT R0, R3, R170, RZ, 0x3c, !PT ;  /* 0x000000aa03007212 */ /* 0x000fc400078e3cff */
[----:B------:R-:W-:Y:S01]  /*9930*/  SHF.R.U32.HI R43, RZ, 0x10, R9 ;  /* 0x00000010ff2b7819 */ /* 0x000fe20000011609 */
[----:B------:R-:W-:Y:S01]  /*9940*/  IMAD.U32 R42, R41, 0x10000, RZ ;  /* 0x00010000292a7824 */ /* 0x000fe200078e00ff */
[----:B------:R-:W-:Y:S01]  /*9950*/  SHF.R.U64 R3, R10, 0x10, R11 ;  /* 0x000000100a037819 */ /* 0x000fe2000000120b */
[----:B------:R-:W-:Y:S01]  /*9960*/  IMAD.IADD R0, R171, 0x1, R0 ;  /* 0x00000001ab007824 */ /* 0x000fe200078e0200 */
[----:B------:R-:W-:Y:S02]  /*9970*/  PRMT R71, R71, 0x5410, R4 ;  /* 0x0000541047477816 */ /* 0x000fe40000000004 */
[----:B------:R-:W-:Y:S01]  /*9980*/  SHF.R.U32.HI R21, RZ, 0x10, R5 ;  /* 0x00000010ff157819 */ /* 0x000fe20000011605 */
[----:B------:R-:W-:Y:S01]  /*9990*/  IMAD R0, R0, 0x2, R145 ;  /* 0x0000000200007824 */ /* 0x000fe200078e0291 */
[----:B------:R-:W-:Y:S02]  /*99a0*/  SHF.R.U32.HI R10, RZ, 0x10, R11 ;  /* 0x00000010ff0a7819 */ /* 0x000fe4000001160b */
[----:B------:R-:W-:-:S02]  /*99b0*/  SHF.R.U64 R5, R6, 0x10, R7 ;  /* 0x0000001006057819 */ /* 0x000fc40000001207 */
[----:B------:R-:W2:Y:S01]  /*99c0*/  LDS.128 R36, [R0+0x18400] ;  /* 0x0184000000247984 */ /* 0x000ea20000000c00 */
[----:B------:R-:W-:Y:S01]  /*99d0*/  PRMT R43, R40, 0x5410, R43 ;  /* 0x00005410282b7816 */ /* 0x000fe2000000002b */
[----:B------:R-:W-:Y:S01]  /*99e0*/  IMAD.U32 R40, R71, 0x10000, RZ ;  /* 0x0001000047287824 */ /* 0x000fe200078e00ff */
[----:B------:R-:W-:Y:S02]  /*99f0*/  PRMT R68, R68, 0x5410, R3 ;  /* 0x0000541044447816 */ /* 0x000fe40000000003 */
[----:B------:R-:W-:Y:S01]  /*9a00*/  SHF.R.U32.HI R6, RZ, 0x10, R7 ;  /* 0x00000010ff067819 */ /* 0x000fe20000011607 */
[----:B------:R-:W-:Y:S01]  /*9a10*/  IMAD.U32 R44, R43, 0x10000, RZ ;  /* 0x000100002b2c7824 */ /* 0x000fe200078e00ff */
[----:B------:R-:W-:Y:S02]  /*9a20*/  PRMT R21, R87, 0x5410, R21 ;  /* 0x0000541057157816 */ /* 0x000fe40000000015 */
[----:B------:R-:W-:Y:S02]  /*9a30*/  PRMT R67, R67, 0x5410, R10 ;  /* 0x0000541043437816 */ /* 0x000fe4000000000a */
[----:B------:R-:W-:-:S02]  /*9a40*/  PRMT R69, R69, 0x5410, R6 ;  /* 0x0000541045457816 */ /* 0x000fc40000000006 */
[----:B------:R-:W-:Y:S02]  /*9a50*/  PRMT R70, R70, 0x5410, R5 ;  /* 0x0000541046467816 */ /* 0x000fe40000000005 */
[----:B------:R-:W-:Y:S01]  /*9a60*/  LOP3.LUT R41, R41, 0xffff0000, RZ, 0xc0, !PT ;  /* 0xffff000029297812 */ /* 0x000fe200078ec0ff */
[C---:B-1----:R-:W-:Y:S01]  /*9a70*/  IMAD.U32 R3, R12.reuse, 0x10000, RZ ;  /* 0x000100000c037824 */ /* 0x042fe200078e00ff */
[----:B------:R-:W-:Y:S01]  /*9a80*/  LOP3.LUT R71, R71, 0xffff0000, RZ, 0xc0, !PT ;  /* 0xffff000047477812 */ /* 0x000fe200078ec0ff */
[----:B------:R-:W-:Y:S01]  /*9a90*/  IMAD.U32 R5, R13, 0x10000, RZ ;  /* 0x000100000d057824 */ /* 0x000fe200078e00ff */
[----:B------:R-:W-:Y:S01]  /*9aa0*/  LOP3.LUT R4, R12, 0xffff0000, RZ, 0xc0, !PT ;  /* 0xffff00000c047812 */ /* 0x000fe200078ec0ff */
[----:B------:R-:W-:Y:S01]  /*9ab0*/  IMAD.U32 R8, R15, 0x10000, RZ ;  /* 0x000100000f087824 */ /* 0x000fe200078e00ff */
[----:B------:R-:W-:Y:S01]  /*9ac0*/  LOP3.LUT R12, R13, 0xffff0000, RZ, 0xc0, !PT ;  /* 0xffff00000d0c7812 */ /* 0x000fe200078ec0ff */
[C---:B------:R-:W-:Y:S01]  /*9ad0*/  IMAD.U32 R6, R14.reuse, 0x10000, RZ ;  /* 0x000100000e067824 */ /* 0x040fe200078e00ff */
[----:B------:R-:W-:-:S02]  /*9ae0*/  LOP3.LUT R7, R14, 0xffff0000, RZ, 0xc0, !PT ;  /* 0xffff00000e077812 */ /* 0x000fc400078ec0ff */
[----:B------:R-:W-:Y:S02]  /*9af0*/  LOP3.LUT R14, R15, 0xffff0000, RZ, 0xc0, !PT ;  /* 0xffff00000f0e7812 */ /* 0x000fe400078ec0ff */
[----:B------:R-:W-:Y:S01]  /*9b00*/  LOP3.LUT R43, R43, 0xffff0000, RZ, 0xc0, !PT ;  /* 0xffff00002b2b7812 */ /* 0x000fe200078ec0ff */
[C---:B--2---:R-:W-:Y:S01]  /*9b10*/  IMAD.U32 R9, R36.reuse, 0x10000, RZ ;  /* 0x0001000024097824 */ /* 0x044fe200078e00ff */
[----:B------:R-:W-:Y:S01]  /*9b20*/  LOP3.LUT R10, R36, 0xffff0000, RZ, 0xc0, !PT ;  /* 0xffff0000240a7812 */ /* 0x000fe200078ec0ff */
[C---:B------:R-:W-:Y:S01]  /*9b30*/  IMAD.U32 R11, R37.reuse, 0x10000, RZ ;  /* 0x00010000250b7824 */ /* 0x040fe200078e00ff */
[----:B------:R-:W-:Y:S01]  /*9b40*/  LOP3.LUT R36, R37, 0xffff0000, RZ, 0xc0, !PT ;  /* 0xffff000025247812 */ /* 0x000fe200078ec0ff */
[C---:B0-----:R-:W-:Y:S01]  /*9b50*/  FMUL.FTZ R46, R9.reuse, R42 ;  /* 0x0000002a092e7220 */ /* 0x041fe20000410000 */
[----:B------:R-:W-:Y:S01]  /*9b60*/  FMUL.FTZ R66, R9, R40 ;  /* 0x0000002809427220 */ /* 0x000fe20000410000 */
        /* <DEDUP_REMOVED lines=8> */
[-C--:B------:R-:W-:Y:S01]  /*9bf0*/  FMUL.FTZ R42, R11, R40.reuse ;  /* 0x000000280b2a7220 */ /* 0x080fe20000410000 */
[C---:B------:R-:W-:Y:S01]  /*9c00*/  FMUL.FTZ R11, R20.reuse, R9 ;  /* 0x00000009140b7220 */ /* 0x040fe20000410000 */
[C---:B------:R-:W-:Y:S01]  /*9c10*/  FFMA.FTZ R74, R5.reuse, R40, -R74 ;  /* 0x00000028054a7223 */ /* 0x040fe2000001084a */
[-C--:B------:R-:W-:Y:S01]  /*9c20*/  FMUL.FTZ R40, R20, R3.reuse ;  /* 0x0000000314287220 */ /* 0x080fe20000410000 */
[----:B------:R-:W-:Y:S01]  /*9c30*/  FFMA.FTZ R42, R5, R44, R42 ;  /* 0x0000002c052a7223 */ /* 0x000fe2000001002a */
[----:B------:R-:W-:Y:S01]  /*9c40*/  FFMA.FTZ R20, R8, R3, -R11 ;  /* 0x0000000308147223 */ /* 0x000fe2000001080b */
[----:B------:R-:W-:Y:S01]  /*9c50*/  FMUL.FTZ R3, R10, R41 ;  /* 0x000000290a037220 */ /* 0x000fe20000410000 */
[----:B------:R-:W-:-:S02]  /*9c60*/  IMAD.U32 R13, R38, 0x10000, RZ ;  /* 0x00010000260d7824 */ /* 0x000fc400078e00ff */
[----:B------:R-:W-:Y:S01]  /*9c70*/  FFMA.FTZ R40, R8, R9, R40 ;  /* 0x0000000908287223 */ /* 0x000fe20000010028 */
[----:B------:R-:W-:Y:S02]  /*9c80*/  IMAD.U32 R5, R68, 0x10000, RZ ;  /* 0x0001000044057824 */ /* 0x000fe400078e00ff */
[-C--:B------:R-:W-:Y:S01]  /*9c90*/  FMUL.FTZ R9, R10, R71.reuse ;  /* 0x000000470a097220 */ /* 0x080fe20000410000 */
[----:B------:R-:W-:Y:S01]  /*9ca0*/  FFMA.FTZ R71, R4, R71, -R3 ;  /* 0x0000004704477223 */ /* 0x000fe20000010803 */
[----:B------:R-:W-:Y:S01]  /*9cb0*/  LOP3.LUT R38, R39, 0xffff0000, RZ, 0xc0, !PT ;  /* 0xffff000027267812 */ /* 0x000fe200078ec0ff */
[----:B------:R-:W-:Y:S02]  /*9cc0*/  IMAD.U32 R3, R70, 0x10000, RZ ;  /* 0x0001000046037824 */ /* 0x000fe400078e00ff */
        /* <DEDUP_REMOVED lines=15> */
[----:B------:R-:W-:Y:S01]  /*9dc0*/  FFMA.FTZ R10, R6, R5, R13 ;  /* 0x00000005060a7223 */ /* 0x000fe2000001000d */
        /* <DEDUP_REMOVED lines=16> */
.L_x_10085:
[----:B------:R-:W-:Y:S05]  /*9ed0*/  BSYNC B0 ;  /* 0x0000000000007941 */ /* 0x000fea0003800000 */
.L_x_10065:
        /* <DEDUP_REMOVED lines=8> */
.L_x_10062:
[----:B0123--:R-:W-:Y:S01]  /*9f60*/  IMAD.MOV.U32 R4, RZ, RZ, R61 ;  /* 0x000000ffff047224 */ /* 0x00ffe200078e003d */
[----:B------:R-:W-:Y:S05]  /*9f70*/  WARPSYNC.ALL ;  /* 0x0000000000007948 */ /* 0x000fea0003800000 */
[----:B------:R-:W-:Y:S01]  /*9f80*/  IMAD.MOV.U32 R5, RZ, RZ, R62 ;  /* 0x000000ffff057224 */ /* 0x000fe200078e003e */
[----:B------:R-:W-:Y:S01]  /*9f90*/  UIADD3 UR4, UP0, UR49, 0x420, URZ ;  /* 0x0000042031047890 */ /* 0x000fe2000ff1e03f */
[----:B------:R-:W-:Y:S01]  /*9fa0*/  IMAD.MOV.U32 R6, RZ, RZ, R59 ;  /* 0x000000ffff067224 */ /* 0x000fe200078e003b */
[----:B------:R0:W-:Y:S01]  /*9fb0*/  BAR.SYNC.DEFER_BLOCKING R179, 0x100 ;  /* 0x000400b30000751d */ /* 0x0001e20000010000 */
[----:B------:R-:W-:Y:S01]  /*9fc0*/  IMAD.MOV.U32 R7, RZ, RZ, R60 ;  /* 0x000000ffff077224 */ /* 0x000fe200078e003c */
[----:B------:R-:W-:Y:S01]  /*9fd0*/  UIADD3.X UR5, URZ, UR48, URZ, UP0, !UPT ;  /* 0x000000303f057290 */ /* 0x000fe200087fe43f */
[----:B------:R-:W-:Y:S01]  /*9fe0*/  IMAD.MOV.U32 R8, RZ, RZ, R17 ;  /* 0x000000ffff087224 */ /* 0x000fe200078e0011 */
[----:B------:R-:W-:Y:S01]  /*9ff0*/  MOV R219, 0xa2c0 ;  /* 0x0000a2c000db7802 */ /* 0x000fe20000000f00 */
[----:B------:R-:W-:Y:S01]  /*a000*/  IMAD.MOV.U32 R9, RZ, RZ, R58 ;  /* 0x000000ffff097224 */ /* 0x000fe200078e003a */
[----:B------:R-:W-:Y:S01]  /*a010*/  BSSY B0, `(.L_x_10100) ;  /* 0x000002b000007945 */ /* 0x000fe20003800000 */
[----:B------:R-:W-:Y:S01]  /*a020*/  IMAD.MOV.U32 R10, RZ, RZ, R56 ;  /* 0x000000ffff0a7224 */ /* 0x000fe200078e0038 */
[----:B------:R1:W-:Y:S01]  /*a030*/  STL.128 [R1+0x190], R4 ;  /* 0x0001900401007387 */ /* 0x0003e20000100c00 */
[----:B------:R-:W-:-:S02]  /*a040*/  IMAD.MOV.U32 R11, RZ, RZ, R57 ;  /* 0x000000ffff0b7224 */ /* 0x000fc400078e0039 */
[----:B------:R-:W-:Y:S02]  /*a050*/  IMAD.MOV.U32 R17, RZ, RZ, R64 ;  /* 0x000000ffff117224 */ /* 0x000fe400078e0040 */
[----:B------:R-:W-:Y:S01]  /*a060*/  IMAD.U32 R3, RZ, RZ, UR49 ;  /* 0x00000031ff037e24 */ /* 0x000fe2000f8e00ff */
[----:B------:R-:W-:Y:S01]  /*a070*/  STL.128 [R1+0x1b0], R8 ;  /* 0x0001b00801007387 */ /* 0x000fe20000100c00 */
[----:B------:R-:W-:Y:S02]  /*a080*/  VIADD R0, R181, 0xffffffff ;  /* 0xffffffffb5007836 */ /* 0x000fe40000000000 */
[----:B------:R-:W-:Y:S02]  /*a090*/  VIADD R3, R3, 0x170 ;  /* 0x0000017003037836 */ /* 0x000fe40000000000 */
[----:B-1----:R-:W-:Y:S02]  /*a0a0*/  IMAD.MOV.U32 R4, RZ, RZ, R54 ;  /* 0x000000ffff047224 */ /* 0x002fe400078e0036 */
[----:B------:R-:W-:-:S02]  /*a0b0*/  IMAD.MOV.U32 R5, RZ, RZ, R55 ;  /* 0x000000ffff057224 */ /* 0x000fc400078e0037 */
[----:B------:R-:W-:Y:S02]  /*a0c0*/  IMAD.MOV.U32 R6, RZ, RZ, R52 ;  /* 0x000000ffff067224 */ /* 0x000fe400078e0034 */
[----:B------:R-:W-:-:S05]  /*a0d0*/  IMAD.MOV.U32 R7, RZ, RZ, R53 ;  /* 0x000000ffff077224 */ /* 0x000fca00078e0035 */
[----:B------:R1:W-:Y:S02]  /*a0e0*/  STL.128 [R1+0x1c0], R4 ;  /* 0x0001c00401007387 */ /* 0x0003e40000100c00 */
[----:B-1----:R-:W-:Y:S02]  /*a0f0*/  IMAD.MOV.U32 R4, RZ, RZ, R16 ;  /* 0x000000ffff047224 */ /* 0x002fe400078e0010 */
[----:B------:R-:W-:Y:S02]  /*a100*/  IMAD.MOV.U32 R5, RZ, RZ, R31 ;  /* 0x000000ffff057224 */ /* 0x000fe400078e001f */
[----:B------:R-:W-:Y:S02]  /*a110*/  IMAD.MOV.U32 R6, RZ, RZ, R32 ;  /* 0x000000ffff067224 */ /* 0x000fe400078e0020 */
[----:B------:R-:W-:Y:S02]  /*a120*/  IMAD.MOV.U32 R7, RZ, RZ, R65 ;  /* 0x000000ffff077224 */ /* 0x000fe400078e0041 */
[----:B------:R-:W-:-:S02]  /*a130*/  IMAD.MOV.U32 R16, RZ, RZ, R29 ;  /* 0x000000ffff107224 */ /* 0x000fc400078e001d */
[----:B------:R-:W-:Y:S01]  /*a140*/  IMAD.U32 R32, RZ, RZ, UR44 ;  /* 0x0000002cff207e24 */ /* 0x000fe2000f8e00ff */
[----:B------:R1:W-:Y:S04]  /*a150*/  STL.128 [R1+0x1e0], R4 ;  /* 0x0001e00401007387 */ /* 0x0003e80000100c00 */
[----:B------:R-:W-:Y:S01]  /*a160*/  STL.128 [R1+0x180], R16 ;  /* 0x0001801001007387 */ /* 0x000fe20000100c00 */
[----:B-1----:R-:W-:Y:S02]  /*a170*/  IMAD.MOV.U32 R4, RZ, RZ, R26 ;  /* 0x000000ffff047224 */ /* 0x002fe400078e001a */
[----:B------:R-:W-:Y:S02]  /*a180*/  IMAD.MOV.U32 R5, RZ, RZ, R33 ;  /* 0x000000ffff057224 */ /* 0x000fe400078e0021 */
[----:B------:R-:W-:-:S02]  /*a190*/  IMAD.MOV.U32 R6, RZ, RZ, R50 ;  /* 0x000000ffff067224 */ /* 0x000fc400078e0032 */
[----:B------:R-:W-:Y:S02]  /*a1a0*/  IMAD.MOV.U32 R7, RZ, RZ, R51 ;  /* 0x000000ffff077224 */ /* 0x000fe400078e0033 */
[----:B------:R-:W-:Y:S02]  /*a1b0*/  IMAD.U32 R33, RZ, RZ, UR42 ;  /* 0x0000002aff217e24 */ /* 0x000fe4000f8e00ff */
[----:B------:R-:W-:Y:S01]  /*a1c0*/  IMAD.U32 R26, RZ, RZ, UR43 ;  /* 0x0000002bff1a7e24 */ /* 0x000fe2000f8e00ff */
[----:B------:R1:W-:Y:S04]  /*a1d0*/  STL.128 [R1+0x1f0], R4 ;  /* 0x0001f00401007387 */ /* 0x0003e80000100c00 */
[----:B------:R-:W-:Y:S01]  /*a1e0*/  STL.128 [R1+0x170], R32 ;  /* 0x0001702001007387 */ /* 0x000fe20000100c00 */
[----:B-1----:R-:W-:-:S02]  /*a1f0*/  IMAD.MOV.U32 R4, RZ, RZ, R30 ;  /* 0x000000ffff047224 */ /* 0x002fc400078e001e */
[----:B------:R-:W-:Y:S02]  /*a200*/  IMAD.MOV.U32 R5, RZ, RZ, R27 ;  /* 0x000000ffff057224 */ /* 0x000fe400078e001b */
[----:B------:R-:W-:Y:S02]  /*a210*/  IMAD.MOV.U32 R6, RZ, RZ, R48 ;  /* 0x000000ffff067224 */ /* 0x000fe400078e0030 */
[----:B------:R-:W-:Y:S02]  /*a220*/  IMAD.MOV.U32 R7, RZ, RZ, R49 ;  /* 0x000000ffff077224 */ /* 0x000fe400078e0031 */
[----:B------:R-:W-:-:S03]  /*a230*/  IMAD.U32 R27, RZ, RZ, UR41 ;  /* 0x00000029ff1b7e24 */ /* 0x000fc6000f8e00ff */
[----:B------:R1:W-:Y:S04]  /*a240*/  STL.128 [R1+0x200], R4 ;  /* 0x0002000401007387 */ /* 0x0003e80000100c00 */
[----:B------:R0:W-:Y:S01]  /*a250*/  STL.128 [R1+0x1a0], R24 ;  /* 0x0001a01801007387 */ /* 0x0001e20000100c00 */
[----:B-1----:R-:W-:Y:S02]  /*a260*/  IMAD.U32 R4, RZ, RZ, UR4 ;  /* 0x00000004ff047e24 */ /* 0x002fe4000f8e00ff */
[----:B------:R-:W-:Y:S02]  /*a270*/  IMAD.U32 R5, RZ, RZ, UR5 ;  /* 0x00000005ff057e24 */ /* 0x000fe4000f8e00ff */
[----:B------:R-:W-:Y:S02]  /*a280*/  IMAD.MOV.U32 R6, RZ, RZ, R28 ;  /* 0x000000ffff067224 */ /* 0x000fe400078e001c */
[----:B------:R-:W-:-:S05]  /*a290*/  IMAD.MOV.U32 R7, RZ, RZ, R63 ;  /* 0x000000ffff077224 */ /* 0x000fca00078e003f */
[----:B------:R0:W-:Y:S02]  /*a2a0*/  STL.128 [R1+0x1d0], R4 ;  /* 0x0001d00401007387 */ /* 0x0001e40000100c00 */
[----:B0----5:R-:W-:Y:S05]  /*a2b0*/  CALL.REL.NOINC `($_ZN7cutlass13device_kernelIN5flash11enable_sm90INS1_16FlashAttnFwdSm90INS1_25CollectiveMainloopFwdSm90ILi2EN4cute5tupleIJNS5_1CILi1EEES8_S8_EEENS6_IJNS7_ILi128EEENS7_ILi96EEENS7_ILi64EEEEEELi256ENS_10bfloat16_tEfNS_4arch4Sm90ELb0ELb1ELb0ELb1ELb0ELb1ELb1ELb1ELb0ELb0ELb0ELb0EEENS1_21CollectiveEpilogueFwdINS6_IJSA_NS7_ILi256EEESB_EEES9_SE_SG_Li256ELb1ELb0ELb0ELb0EEENS1_36VarlenDynamicPersistentTileSchedulerILi128ELi96ELi256ELi32ELb0ELb0ELb1ELb1ELb0ELb1EEEEEEEEEvNT_6ParamsE$_ZZN5flash25CollectiveMainloopFwdSm90ILi2EN4cute5tupleIJNS1_1CILi1EEES4_S4_EEENS2_IJNS3_ILi128EEENS3_ILi96EEENS3_ILi64EEEEEELi256EN7cutlass10bfloat16_tEfNSA_4arch4Sm90ELb0ELb1ELb0ELb1ELb0ELb1ELb1ELb1ELb0ELb0ELb0ELb0EE3mmaINS_16FlashAttnFwdSm90ISE_NS_21CollectiveEpilogueFwdINS2_IJS6_NS3_ILi256EEES7_EEES5_SB_SD_Li256ELb1ELb0ELb0ELb0EEENS_36VarlenDynamicPersistentTileSchedulerILi128ELi96ELi256ELi32ELb0ELb0ELb1ELb1ELb0ELb1EEEE13SharedStorageENS1_6TensorINS1_11ArrayEngineIfLm128EEENS1_6LayoutINS2_IJNS2_IJNS3_ILi2EEEST_NS3_ILi32EEEEEES4_S4_EEENS2_IJNS2_IJS4_ST_NS3_ILi4EEEEEENS3_ILi0EEESZ_EEEEEEENS_7SoftmaxILi2ELi0EEEEEbRKNSE_6ParamsENSA_25PipelineTmaAsyncNoClusterILi2ENSA_16PipelineTmaAsyncILi2EEEEES1B_RNSA_13PipelineStateILj2EEERT0_RT1_iRiRKNS_16SeqlenInfoQKNewKILb1ELb1EEENS2_IJiiiiEEERT_ENKUliT_T0_T1_E_clIZSF_ISO_S12_S14_EbS17_S1B_S1B_S1E_S1G_S1I_iS1J_S1N_S1O_S1Q_EUlRS1R_iE0_NS3_ILb1EEES1Y_EEDaiS1R_S1S_S1T_) ;  /* 0x000002b400a47944 */ /* 0x021fea0003c00000 */
[----:B------:R-:W-:Y:S05]  /*a2c0*/  BSYNC B0 ;  /* 0x0000000000007941 */ /* 0x000fea0003800000 */
.L_x_10100:
[----:B------:R-:W2:Y:S01]  /*a2d0*/  LDL R2, [R1+0x70] ;  /* 0x0000700001027983 */ /* 0x000ea20000100800 */
[----:B------:R-:W0:Y:S01]  /*a2e0*/  LDC.64 R6, c[0x0][0xad8] ;  /* 0x0002b600ff067b82 */ /* 0x000e220000000a00 */
[----:B------:R-:W-:Y:S01]  /*a2f0*/  VIADD R0, R181, 0xfffffffe ;  /* 0xfffffffeb5007836 */ /* 0x000fe20000000000 */
[----:B0-----:R-:W-:Y:S01]  /*a300*/  ISETP.GE.AND P0, PT, R7, 0x1, PT ;  /* 0x000000010700780c */ /* 0x001fe20003f06270 */
[----:B--2---:R-:W-:-:S05]  /*a310*/  IMAD.SHL.U32 R2, R2, 0x80, RZ ;  /* 0x0000008002027824 */ /* 0x004fca00078e00ff */
[----:B------:R-:W-:-:S05]  /*a320*/  IADD3 R5, R2, R161, -R160 ;  /* 0x000000a102057210 */ /* 0x000fca0007ffe8a0 */
[----:B------:R-:W-:Y:S02]  /*a330*/  IMAD.IADD R3, R5, 0x1, R6 ;  /* 0x0000000105037824 */ /* 0x000fe400078e0206 */
        /* <DEDUP_REMOVED lines=12> */
.L_x_10103:
[----:B------:R-:W-:-:S13]  /*a400*/  ISETP.NE.AND P0, PT, R7, 0x1, PT ;  /* 0x000000010700780c */ /* 0x000fda0003f05270 */
[----:B------:R-:W0:Y:S02]  /*a410*/  @P0 LDC.64 R8, c[0x0][0xae0] ;  /* 0x0002b800ff080b82 */ /* 0x000e240000000a00 */
[----:B0-----:R-:W-:-:S05]  /*a420*/  @P0 IMAD.HI.U32 R6, R4, R8, RZ ;  /* 0x0000000804060227 */ /* 0x001fca00078e00ff */
[----:B------:R-:W-:-:S07]  /*a430*/  @P0 SHF.R.U32.HI R4, RZ, R9, R6 ;  /* 0x00000009ff040219 */ /* 0x000fce0000011606 */
.L_x_10104:
[----:B------:R-:W-:Y:S05]  /*a440*/  BSYNC B0 ;  /* 0x0000000000007941 */ /* 0x000fea0003800000 */
.L_x_10102:
[----:B------:R-:W-:-:S05]  /*a450*/  IMAD R4, R4, R7, R7 ;  /* 0x0000000704047224 */ /* 0x000fca00078e0207 */
[----:B------:R-:W-:-:S07]  /*a460*/  VIMNMX R3, R3, R4, PT ;  /* 0x0000000403037248 */ /* 0x000fce0003fe0100 */
.L_x_10101:
[----:B------:R-:W-:-:S05]  /*a470*/  IMAD.HI R3, R3, 0x2aaaaaab, RZ ;  /* 0x2aaaaaab03037827 */ /* 0x000fca00078e02ff */
[----:B------:R-:W-:-:S04]  /*a480*/  SHF.R.U32.HI R4, RZ, 0x1f, R3 ;  /* 0x0000001fff047819 */ /* 0x000fc80000011603 */
[----:B------:R-:W-:-:S04]  /*a490*/  LEA.HI.SX32 R4, R3, R4, 0x1c ;  /* 0x0000000403047211 */ /* 0x000fc800078fe2ff */
[----:B------:R-:W-:-:S04]  /*a4a0*/  VIMNMX R3, R167, R4, !PT ;  /* 0x00000004a7037248 */ /* 0x000fc80007fe0100 */
[----:B------:R-:W-:-:S13]  /*a4b0*/  ISETP.GE.AND P0, PT, R0, R3, PT ;  /* 0x000000030000720c */ /* 0x000fda0003f06270 */
[----:B------:R-:W-:Y:S05]  /*a4c0*/  @!P0 BRA `(.L_x_10105) ;  /* 0x000000a800b88947 */ /* 0x000fea0003800000 */
.L_x_10132:
        /* <DEDUP_REMOVED lines=16> */
[----:B-1----:R-:W-:Y:S01]  /*a5d0*/  @!P0 IMAD.MOV.U32 R5, RZ, RZ, RZ ;  /* 0x000000ffff058224 */ /* 0x002fe200078e00ff */
[----:B--2---:R-:W-:-:S04]  /*a5e0*/  LOP3.LUT R2, R2, 0x1, RZ, 0xfc, !PT ;  /* 0x0000000102027812 */ /* 0x004fc800078efcff */
[----:B------:R-:W-:-:S13]  /*a5f0*/  ISETP.NE.AND P1, PT, R2, 0x3, PT ;  /* 0x000000030200780c */ /* 0x000fda0003f25270 */
[----:B0-----:R-:W-:Y:S05]  /*a600*/  @!P1 BRA `(.L_x_10107) ;  /* 0x0000000000049947 */ /* 0x001fea0003800000 */
[----:B------:R-:W-:Y:S01]  /*a610*/  BPT.TRAP 0x1 ;  /* 0x000000040000795c */ /* 0x000fe20000300000 */
.L_x_10107:
[----:B------:R-:W-:Y:S05]  /*a620*/  BSYNC B0 ;  /* 0x0000000000007941 */ /* 0x000fea0003800000 */
.L_x_10106:
        /* <DEDUP_REMOVED lines=13> */
.L_x_10109:
[----:B------:R-:W-:Y:S05]  /*a700*/  BSYNC B0 ;  /* 0x0000000000007941 */ /* 0x000fea0003800000 */
.L_x_10108:
        /* <DEDUP_REMOVED lines=8> */
.L_x_10111:
[----:B------:R-:W-:Y:S05]  /*a790*/  BSYNC B0 ;  /* 0x0000000000007941 */ /* 0x000fea0003800000 */
.L_x_10110:
[----:B------:R-:W2:Y:S04]  /*a7a0*/  LD.E R5, desc[UR56][R18.64+0x210] ;  /* 0x0002103812057980 */ /* 0x000ea8000c101900 */
[----:B------:R-:W2:Y:S01]  /*a7b0*/  LDL.64 R8, [R1+0xa0] ;  /* 0x0000a00001087983 */ /* 0x000ea20000100a00 */
[----:B------:R-:W-:Y:S05]  /*a7c0*/  WARPSYNC.ALL ;  /* 0x0000000000007948 */ /* 0x000fea0003800000 */
[----:B------:R-:W3:Y:S04]  /*a7d0*/  LDL.64 R14, [R1+0x98] ;  /* 0x00009800010e7983 */ /* 0x000ee80000100a00 */
[----:B0----5:R-:W4:Y:S04]  /*a7e0*/  LDL.64 R6, [R1+0x98] ;  /* 0x0000980001067983 */ /* 0x021f280000100a00 */
[----:B------:R-:W4:Y:S01]  /*a7f0*/  LDL.64 R10, [R1+0x98] ;  /* 0x00009800010a7983 */ /* 0x000f220000100a00 */
[----:B--2---:R-:W-:-:S03]  /*a800*/  IMAD R4, R5, 0x300, R8 ;  /* 0x0000030005047824 */ /* 0x004fc600078e0208 */
[----:B------:R-:W2:Y:S01]  /*a810*/  LDL.64 R12, [R1+0x98] ;  /* 0x00009800010c7983 */ /* 0x000ea20000100a00 */
[----:B------:R-:W-:Y:S01]  /*a820*/  IMAD.MOV.U32 R5, RZ, RZ, R9 ;  /* 0x000000ffff057224 */ /* 0x000fe200078e0009 */
[----:B------:R-:W-:Y:S01]  /*a830*/  R2UR UR6, R4 ;  /* 0x00000000040672ca */ /* 0x000fe200000e0000 */
[----:B------:R-:W-:-:S03]  /*a840*/  WARPGROUP.ARRIVE ;  /* 0x00000000000079c5 */ /* 0x000fc60000000000 */
        /* <DEDUP_REMOVED lines=9> */
[----:B------:R-:W-:Y:S02]  /*a8e0*/  R2UR UR5, R15 ;  /* 0x000000000f0572ca */ /* 0x000fe400000e0000 */
[----:B------:R-:W3:Y:S11]  /*a8f0*/  LDL R15, [R1+0x54] ;  /* 0x00005400010f7983 */ /* 0x000ef60000100800 */
[----:B------:R-:W-:Y:S01]  /*a900*/  HGMMA.64x96x16.F32.BF16 R24, gdesc[UR4], RZ, !UPT, gsb0 ;  /* 0x01600000041879f0 */ /* 0x000fe2000c0018ff */
[----:B----4-:R-:W-:Y:S01]  /*a910*/  VIADD R6, R6, 0x2 ;  /* 0x0000000206067836 */ /* 0x010fe20000000000 */
[----:B------:R-:W-:-:S02]  /*a920*/  R2UR UR6, R8 ;  /* 0x00000000080672ca */ /* 0x000fc400000e0000 */
[----:B------:R-:W-:Y:S02]  /*a930*/  R2UR UR7, R9 ;  /* 0x00000000090772ca */ /* 0x000fe400000e0000 */
[----:B------:R-:W-:Y:S02]  /*a940*/  R2UR UR4, R6 ;  /* 0x00000000060472ca */ /* 0x000fe400000e0000 */
[----:B------:R-:W-:Y:S01]  /*a950*/  R2UR UR5, R7 ;  /* 0x00000000070572ca */ /* 0x000fe200000e0000 */
[----:B------:R-:W-:Y:S02]  /*a960*/  VIADD R10, R10, 0x4 ;  /* 0x000000040a0a7836 */ /* 0x000fe40000000000 */
[----:B------:R-:W-:Y:S02]  /*a970*/  VIADD R6, R4, 0x4 ;  /* 0x0000000404067836 */ /* 0x000fe40000000000 */
[----:B------:R-:W-:Y:S01]  /*a980*/  IMAD.MOV.U32 R7, RZ, RZ, R9 ;  /* 0x000000ffff077224 */ /* 0x000fe200078e0009 */
[----:B------:R-:W-:-:S02]  /*a990*/  WARPGROUP.DEPBAR.LE gsb0, 0x0 ;  /* 0x00008000000079c5 */ /* 0x000fc40000010000 */
        /* <DEDUP_REMOVED lines=21> */
[----:B---3--:R-:W-:-:S04]  /*aaf0*/  LOP3.LUT R15, R15, 0x1, RZ, 0xfc, !PT ;  /* 0x000000010f0f7812 */ /* 0x008fc800078efcff */
[----:B------:R-:W-:Y:S01]  /*ab00*/  ISETP.NE.AND P1, PT, R15, 0x3, PT ;  /* 0x000000030f00780c */ /* 0x000fe20003f25270 */
[----:B------:R-:W-:Y:S01]  /*ab10*/  BSSY B0, `(.L_x_10113) ;  /* 0x0000004000007945 */ /* 0x000fe20003800000 */
[----:B------:R-:W-:-:S11]  /*ab20*/  WARPGROUP.DEPBAR.LE gsb0, 0x0 ;  /* 0x00008000000079c5 */ /* 0x000fd60000010000 */
[----:B0-----:R-:W-:Y:S05]  /*ab30*/  @!P1 BRA `(.L_x_10114) ;  /* 0x0000000000049947 */ /* 0x001fea0003800000 */
[----:B------:R-:W-:Y:S01]  /*ab40*/  BPT.TRAP 0x1 ;  /* 0x000000040000795c */ /* 0x000fe20000300000 */
.L_x_10114:
[----:B------:R-:W-:Y:S05]  /*ab50*/  BSYNC B0 ;  /* 0x0000000000007941 */ /* 0x000fea0003800000 */
.L_x_10113:
        /* <DEDUP_REMOVED lines=10> */
.L_x_10116:
[----:B------:R-:W-:Y:S05]  /*ac00*/  BSYNC B0 ;  /* 0x0000000000007941 */ /* 0x000fea0003800000 */
.L_x_10115:
[----:B------:R-:W-:Y:S04]  /*ac10*/  BSSY B0, `(.L_x_10117) ;  /* 0x0000006000007945 */ /* 0x000fe80003800000 */
[----:B-1----:R-:W-:Y:S05]  /*ac20*/  @P0 BRA `(.L_x_10118) ;  /* 0x0000000000100947 */ /* 0x002fea0003800000 */
[----:B-----5:R-:W-:Y:S01]  /*ac30*/  IMAD R4, R4, 0x8, R7 ;  /* 0x0000000804047824 */ /* 0x020fe200078e0207 */
[----:B0-----:R-:W-:-:S04]  /*ac40*/  SHF.L.U32 R5, R6, 0x1f, RZ ;  /* 0x0000001f06057819 */ /* 0x001fc800000006ff */
[----:B------:R-:W0:Y:S02]  /*ac50*/  SYNCS.PHASECHK.TRANS64.TRYWAIT P0, [R4+URZ], R5 ;  /* 0x00000005040075a7 */ /* 0x000e24000800017f */
[----:B0-----:R-:W-:Y:S05]  /*ac60*/  @!P0 BRA `(.L_x_10119) ;  /* 0x0000029800088947 */ /* 0x001fea0003800000 */
.L_x_10118:
[----:B------:R-:W-:Y:S05]  /*ac70*/  BSYNC B0 ;  /* 0x0000000000007941 */ /* 0x000fea0003800000 */
.L_x_10117:
[----:B------:R-:W2:Y:S04]  /*ac80*/  LDL R7, [R1+0x90] ;  /* 0x0000900001077983 */ /* 0x000ea80000100800 */
[----:B------:R-:W3:Y:S04]  /*ac90*/  LD.E R15, desc[UR56][R18.64+0x210] ;  /* 0x00021038120f7980 */ /* 0x000ee8000c101900 */
[----:B------:R-:W3:Y:S04]  /*aca0*/  LDL.64 R20, [R1+0x118] ;  /* 0x0001180001147983 */ /* 0x000ee80000100a00 */
[----:B0----5:R-:W4:Y:S04]  /*acb0*/  LDL.64 R4, [R1+0x110] ;  /* 0x0001100001047983 */ /* 0x021f280000100a00 */
[----:B------:R-:W4:Y:S04]  /*acc0*/  LDL.64 R8, [R1+0x110] ;  /* 0x0001100001087983 */ /* 0x000f280000100a00 */
[----:B------:R-:W4:Y:S04]  /*acd0*/  LDL.64 R10, [R1+0x110] ;  /* 0x00011000010a7983 */ /* 0x000f280000100a00 */
[----:B------:R-:W4:Y:S01]  /*ace0*/  LDL.64 R12, [R1+0x110] ;  /* 0x00011000010c7983 */ /* 0x000f220000100a00 */
[----:B------:R-:W-:Y:S05]  /*acf0*/  WARPSYNC.ALL ;  /* 0x0000000000007948 */ /* 0x000fea0003800000 */
[----:B------:R-:W-:Y:S01]  /*ad00*/  WARPGROUP.ARRIVE ;  /* 0x00000000000079c5 */ /* 0x000fe20000000000 */
[----:B--2---:R-:W-:Y:S01]  /*ad10*/  ISETP.NE.U32.AND P0, PT, R7, RZ, PT ;  /* 0x000000ff0700720c */ /* 0x004fe20003f05070 */
[----:B---3--:R-:W-:-:S02]  /*ad20*/  IMAD R6, R15, 0xc00, R20 ;  /* 0x00000c000f067824 */ /* 0x008fc400078e0214 */
[----:B------:R-:W-:Y:S01]  /*ad30*/  IMAD.MOV.U32 R7, RZ, RZ, R21 ;  /* 0x000000ffff077224 */ /* 0x000fe200078e0015 */
[----:B------:R-:W2:Y:S01]  /*ad40*/  LDL.64 R14, [R1+0x110] ;  /* 0x00011000010e7983 */ /* 0x000ea20000100a00 */
[----:B----4-:R-:W-:Y:S02]  /*ad50*/  R2UR UR4, R4 ;  /* 0x00000000040472ca */ /* 0x010fe400000e0000 */
[----:B------:R-:W-:Y:S02]  /*ad60*/  R2UR UR6, R6 ;  /* 0x00000000060672ca */ /* 0x000fe400000e0000 */
[----:B------:R-:W-:Y:S02]  /*ad70*/  R2UR UR7, R7 ;  /* 0x00000000070772ca */ /* 0x000fe400000e0000 */
[----:B------:R-:W-:Y:S02]  /*ad80*/  R2UR UR5, R5 ;  /* 0x00000000050572ca */ /* 0x000fe400000e0000 */
[----:B------:R-:W-:-:S11]  /*ad90*/  VOTEU.ANY UP0, P0 ;  /* 0x00000000003f7886 */ /* 0x000fd60000000100 */
        /* <DEDUP_REMOVED lines=159> */
[----:B------:R-:W0:Y:S01]  /*b790*/  S2R R72, SR_TID.X ;  /* 0x0000000000487919 */ /* 0x000e220000002100 */
[----:B------:R1:W-:Y:S04]  /*b7a0*/  STL [R1+0x90], R2 ;  /* 0x0000900201007387 */ /* 0x0003e80000100800 */
[----:B------:R1:W-:Y:S01]  /*b7b0*/  STL [R1+0x90], R2 ;  /* 0x0000900201007387 */ /* 0x0003e20000100800 */
[----:B------:R-:W-:-:S02]  /*b7c0*/  WARPGROUP.DEPBAR.LE gsb0, 0x0 ;  /* 0x00008000000079c5 */ /* 0x000fc40000010000 */
[----:B------:R-:W-:-:S06]  /*b7d0*/  WARPGROUP.ARRIVE ;  /* 0x00000000000079c5 */ /* 0x000fcc0000000000 */
[----:B------:R-:W-:Y:S01]  /*b7e0*/  HGMMA.64x96x16.F32.BF16 R24, gdesc[UR4], R24, gsb0 ;  /* 0x01600000041879f0 */ /* 0x000fe20008001818 */
[----:B0-----:R-:W-:Y:S01]  /*b7f0*/  LOP3.LUT R72, R72, 0x7f, RZ, 0xc0, !PT ;  /* 0x0000007f48487812 */ /* 0x001fe200078ec0ff */
[----:B------:R1:W-:Y:S03]  /*b800*/  STL [R1+0x90], R2 ;  /* 0x0000900201007387 */ /* 0x0003e60000100800 */
[----:B------:R-:W-:Y:S01]  /*b810*/  ISETP.NE.AND P0, PT, R72, RZ, PT ;  /* 0x000000ff4800720c */ /* 0x000fe20003f05270 */
        /* <DEDUP_REMOVED lines=21> */
[----:B------:R-:W2:Y:S04]  /*b970*/  LDL R12, [R1+0x13c] ;  /* 0x00013c00010c7983 */ /* 0x000ea80000100800 */
[----:B------:R-:W3:Y:S04]  /*b980*/  LDL.128 R8, [R1+0x150] ;  /* 0x0001500001087983 */ /* 0x000ee80000100c00 */
[----:B0-----:R-:W4:Y:S04]  /*b990*/  LDL.128 R4, [R1+0x140] ;  /* 0x0001400001047983 */ /* 0x001f280000100c00 */
[----:B------:R-:W3:Y:S01]  /*b9a0*/  LDL R21, [R1+0x70] ;  /* 0x0000700001157983 */ /* 0x000ee20000100800 */
[----:B------:R-:W-:Y:S01]  /*b9b0*/  BSSY B0, `(.L_x_10120) ;  /* 0x0000035000007945 */ /* 0x000fe20003800000 */
[----:B--2---:R-:W-:-:S04]  /*b9c0*/  SHF.R.S32.HI R13, RZ, 0x1f, R12 ;  /* 0x0000001fff0d7819 */ /* 0x004fc8000001140c */
[----:B------:R-:W-:-:S04]  /*b9d0*/  LEA.HI R13, R13, R12, RZ, 0x7 ;  /* 0x0000000c0d0d7211 */ /* 0x000fc800078f38ff */
[----:B------:R-:W-:-:S05]  /*b9e0*/  LOP3.LUT R15, R13, 0xffffff80, RZ, 0xc0, !PT ;  /* 0xffffff800d0f7812 */ /* 0x000fca00078ec0ff */
[----:B------:R-:W-:-:S05]  /*b9f0*/  IMAD.IADD R15, R12, 0x1, -R15 ;  /* 0x000000010c0f7824 */ /* 0x000fca00078e0a0f */
[----:B------:R-:W-:-:S04]  /*ba00*/  SHF.R.S32.HI R14, RZ, 0x1f, R15 ;  /* 0x0000001fff0e7819 */ /* 0x000fc8000001140f */
[----:B------:R-:W-:-:S04]  /*ba10*/  LEA.HI R16, R14, R15, RZ, 0x2 ;  /* 0x0000000f0e107211 */ /* 0x000fc800078f10ff */
[--C-:B------:R-:W-:Y:S02]  /*ba20*/  SHF.R.S32.HI R17, RZ, 0x2, R16.reuse ;  /* 0x00000002ff117819 */ /* 0x100fe40000011410 */
[----:B------:R-:W-:Y:S02]  /*ba30*/  SHF.R.S32.HI R12, RZ, 0x1f, R16 ;  /* 0x0000001fff0c7819 */ /* 0x000fe40000011410 */
[----:B------:R-:W-:Y:S02]  /*ba40*/  LEA.HI R14, R14, R15, RZ, 0x5 ;  /* 0x0000000f0e0e7211 */ /* 0x000fe400078f28ff */
[----:B------:R-:W-:Y:S02]  /*ba50*/  LEA.HI R20, R12, R17, RZ, 0x3 ;  /* 0x000000110c147211 */ /* 0x000fe400078f18ff */
[----:B------:R-:W-:Y:S01]  /*ba60*/  SHF.R.S32.HI R12, RZ, 0x7, R13 ;  /* 0x00000007ff0c7819 */ /* 0x000fe2000001140d */
[----:B----4-:R-:W-:Y:S01]  /*ba70*/  IMAD R73, R0, -0x60, R5 ;  /* 0xffffffa000497824 */ /* 0x010fe200078e0205 */
[----:B------:R-:W-:-:S02]  /*ba80*/  LOP3.LUT R20, R20, 0xfffffff8, RZ, 0xc0, !PT ;  /* 0xfffffff814147812 */ /* 0x000fc400078ec0ff */
[----:B------:R-:W-:Y:S02]  /*ba90*/  LEA.HI R13, R13, R12, RZ, 0x1 ;  /* 0x0000000c0d0d7211 */ /* 0x000fe400078f08ff */
[----:B------:R-:W-:Y:S02]  /*baa0*/  SHF.R.S32.HI R14, RZ, 0x5, R14 ;  /* 0x00000005ff0e7819 */ /* 0x000fe4000001140e */
[----:B------:R-:W-:Y:S02]  /*bab0*/  LOP3.LUT R16, R16, 0x7ffffffc, RZ, 0xc0, !PT ;  /* 0x7ffffffc10107812 */ /* 0x000fe400078ec0ff */
[----:B---3--:R-:W-:Y:S01]  /*bac0*/  ISETP.GE.AND P1, PT, R9, 0x1, PT ;  /* 0x000000010900780c */ /* 0x008fe20003f26270 */
[----:B------:R-:W-:Y:S01]  /*bad0*/  IMAD.IADD R20, R17, 0x1, -R20 ;  /* 0x0000000111147824 */ /* 0x000fe200078e0a14 */
[----:B------:R-:W-:Y:S01]  /*bae0*/  LOP3.LUT R13, R13, 0x3fffffe, RZ, 0xc0, !PT ;  /* 0x03fffffe0d0d7812 */ /* 0x000fe200078ec0ff */
[----:B------:R-:W-:Y:S01]  /*baf0*/  IMAD R21, R21, 0x8, R14 ;  /* 0x0000000815157824 */ /* 0x000fe200078e020e */
[----:B------:R-:W-:Y:S01]  /*bb00*/  IADD3 R73, -R4, 0x1, R73 ;  /* 0x0000000104497810 */ /* 0x000fe20007ffe149 */
[----:B------:R-:W-:Y:S01]  /*bb10*/  IMAD.IADD R16, R15, 0x1, -R16 ;  /* 0x000000010f107824 */ /* 0x000fe200078e0a10 */
[----:B------:R-:W-:Y:S01]  /*bb20*/  LOP3.LUT R15, RZ, R6, RZ, 0x33, !PT ;  /* 0x00000006ff0f7212 */ /* 0x000fe200078e33ff */
[----:B------:R-:W-:-:S02]  /*bb30*/  IMAD.IADD R13, R12, 0x1, -R13 ;  /* 0x000000010c0d7824 */ /* 0x000fc400078e0a0d */
[----:B------:R-:W-:Y:S02]  /*bb40*/  IMAD.U32 R20, R21, 0x10, R20 ;  /* 0x0000001015147824 */ /* 0x000fe400078e0014 */
[----:B------:R-:W-:Y:S02]  /*bb50*/  IMAD R12, R16, -0x2, R73 ;  /* 0xfffffffe100c7824 */ /* 0x000fe400078e0249 */
[----:B------:R-:W-:Y:S02]  /*bb60*/  IMAD R20, R13, 0x40, R20 ;  /* 0x000000400d147824 */ /* 0x000fe400078e0214 */
[----:B------:R-:W-:Y:S02]  /*bb70*/  IMAD R13, R0, -0x60, RZ ;  /* 0xffffffa0000d7824 */ /* 0x000fe400078e02ff */
[C---:B------:R-:W-:Y:S02]  /*bb80*/  IMAD.IADD R21, R12.reuse, 0x1, R7 ;  /* 0x000000010c157824 */ /* 0x040fe400078e0207 */
[----:B------:R-:W-:-:S02]  /*bb90*/  IMAD.IADD R91, R12, 0x1, R15 ;  /* 0x000000010c5b7824 */ /* 0x000fc400078e020f */
[----:B------:R-:W-:Y:S02]  /*bba0*/  IMAD R16, R16, -0x2, R13 ;  /* 0xfffffffe10107824 */ /* 0x000fe400078e020d */
[----:B------:R-:W-:Y:S02]  /*bbb0*/  IMAD R14, R0, -0x60, R8 ;  /* 0xffffffa0000e7824 */ /* 0x000fe400078e0208 */
[--C-:B------:R-:W-:Y:S02]  /*bbc0*/  IMAD.IADD R6, R21, 0x1, R20.reuse ;  /* 0x0000000115067824 */ /* 0x100fe400078e0214 */
[----:B------:R-:W-:Y:S01]  /*bbd0*/  IMAD.IADD R7, R91, 0x1, R20 ;  /* 0x000000015b077824 */ /* 0x000fe200078e0214 */
[----:B-1----:R-:W-:Y:S06]  /*bbe0*/  @!P1 BRA `(.L_x_10121) ;  /* 0x0000000000449947 */ /* 0x002fec0003800000 */
[----:B------:R-:W-:Y:S01]  /*bbf0*/  IADD3 R8, R20, R5, -R4 ;  /* 0x0000000514087210 */ /* 0x000fe20007ffe804 */
[----:B------:R-:W-:Y:S03]  /*bc00*/  BSSY B1, `(.L_x_10122) ;  /* 0x000000c000017945 */ /* 0x000fe60003800000 */
[----:B------:R-:W-:-:S13]  /*bc10*/  ISETP.GT.AND P1, PT, R8, -0x1, PT ;  /* 0xffffffff0800780c */ /* 0x000fda0003f24270 */
[----:B------:R-:W-:Y:S05]  /*bc20*/  @P1 BRA `(.L_x_10123) ;  /* 0x0000000000181947 */ /* 0x000fea0003800000 */
[----:B------:R-:W-:Y:S02]  /*bc30*/  ISETP.NE.AND P1, PT, R9, 0x1, PT ;  /* 0x000000010900780c */ /* 0x000fe40003f25270 */
[----:B------:R-:W-:-:S11]  /*bc40*/  LOP3.LUT R13, RZ, R8, RZ, 0x33, !PT ;  /* 0x00000008ff0d7212 */ /* 0x000fd600078e33ff */
[----:B------:R-:W-:-:S05]  /*bc50*/  @P1 IMAD.HI.U32 R8, R13, R10, RZ ;  /* 0x0000000a0d081227 */ /* 0x000fca00078e00ff */
[----:B------:R-:W-:-:S04]  /*bc60*/  @P1 SHF.R.U32.HI R13, RZ, R11, R8 ;  /* 0x0000000bff0d1219 */ /* 0x000fc80000011608 */
[----:B------:R-:W-:Y:S01]  /*bc70*/  LOP3.LUT R8, RZ, R13, RZ, 0x33, !PT ;  /* 0x0000000dff087212 */ /* 0x000fe200078e33ff */
[----:B------:R-:W-:Y:S06]  /*bc80*/  BRA `(.L_x_10124) ;  /* 0x00000000000c7947 */ /* 0x000fec0003800000 */
.L_x_10123:
[----:B------:R-:W-:-:S13]  /*bc90*/  ISETP.NE.AND P1, PT, R9, 0x1, PT ;  /* 0x000000010900780c */ /* 0x000fda0003f25270 */
[----:B------:R-:W-:-:S05]  /*bca0*/  @P1 IMAD.HI.U32 R12, R8, R10, RZ ;  /* 0x0000000a080c1227 */ /* 0x000fca00078e00ff */
[----:B------:R-:W-:-:S07]  /*bcb0*/  @P1 SHF.R.U32.HI R8, RZ, R11, R12 ;  /* 0x0000000bff081219 */ /* 0x000fce000001160c */
.L_x_10124:
[----:B------:R-:W-:Y:S05]  /*bcc0*/  BSYNC B1 ;  /* 0x0000000000017941 */ /* 0x000fea0003800000 */
.L_x_10122:
[----:B------:R-:W-:-:S05]  /*bcd0*/  IMAD R8, R8, R9, R16 ;  /* 0x0000000908087224 */ /* 0x000fca00078e0210 */
[----:B------:R-:W-:Y:S02]  /*bce0*/  VIMNMX R7, R7, R8, !PT ;  /* 0x0000000807077248 */ /* 0x000fe40007fe0100 */
[----:B------:R-:W-:-:S07]  /*bcf0*/  VIADDMNMX R6, R8, R9, R6, PT ;  /* 0x0000000908067246 */ /* 0x000fce0003800106 */
.L_x_10121:
[----:B------:R-:W-:Y:S05]  /*bd00*/  BSYNC B0 ;  /* 0x0000000000007941 */ /* 0x000fea0003800000 */
.L_x_10120:
[----:B------:R-:W-:Y:S01]  /*bd10*/  ISETP.GE.AND P1, PT, R14, 0x9, PT ;  /* 0x000000090e00780c */ /* 0x000fe20003f26270 */
[----:B------:R-:W-:Y:S01]  /*bd20*/  VIADD R20, R20, 0x8 ;  /* 0x0000000814147836 */ /* 0x000fe20000000000 */
[----:B------:R-:W-:Y:S01]  /*bd30*/  ISETP.GE.AND P2, PT, R14, 0x2, PT ;  /* 0x000000020e00780c */ /* 0x000fe20003f46270 */
[----:B------:R-:W-:Y:S01]  /*bd40*/  BSSY B0, `(.L_x_10125) ;  /* 0x0000087000007945 */ /* 0x000fe20003800000 */
[----:B------:R-:W-:Y:S02]  /*bd50*/  P2R R12, PR, RZ, 0x2 ;  /* 0x00000002ff0c7803 */ /* 0x000fe40000000000 */
[----:B------:R-:W-:Y:S02]  /*bd60*/  ISETP.GT.AND P1, PT, R7, 0x8, !P1 ;  /* 0x000000080700780c */ /* 0x000fe40004f24270 */
[----:B------:R-:W-:Y:S02]  /*bd70*/  P2R R8, PR, RZ, 0x4 ;  /* 0x00000004ff087803 */ /* 0x000fe40000000000 */
[----:B------:R-:W-:-:S02]  /*bd80*/  ISETP.LT.OR P1, PT, R6, 0x9, P1 ;  /* 0x000000090600780c */ /* 0x000fc40000f21670 */
[C---:B------:R-:W-:Y:S02]  /*bd90*/  ISETP.GT.AND P2, PT, R7.reuse, 0x1, !P2 ;  /* 0x000000010700780c */ /* 0x040fe40005744270 */
[----:B------:R-:W-:Y:S02]  /*bda0*/  ISETP.GE.AND P3, PT, R14, 0xa, PT ;  /* 0x0000000a0e00780c */ /* 0x000fe40003f66270 */
[----:B------:R-:W-:Y:S02]  /*bdb0*/  FSEL R87, R28, -INF , !P1 ;  /* 0xff8000001c577808 */ /* 0x000fe40004800000 */
[----:B------:R-:W-:Y:S02]  /*bdc0*/  ISETP.LT.OR P2, PT, R6, 0x2, P2 ;  /* 0x000000020600780c */ /* 0x000fe40001741670 */
[----:B------:R-:W-:Y:S02]  /*bdd0*/  ISETP.GT.AND P1, PT, R7, 0x9, !P3 ;  /* 0x000000090700780c */ /* 0x000fe40005f24270 */
[----:B------:R-:W-:-:S02]  /*bde0*/  FSEL R89, R25, -INF , !P2 ;  /* 0xff80000019597808 */ /* 0x000fc40005000000 */
        /* <DEDUP_REMOVED lines=76> */
[----:B------:R-:W-:Y:S02]  /*c2b0*/  P2R R25, PR, RZ, 0x8 ;  /* 0x00000008ff197803 */ /* 0x000fe40000000000 */
        /* <DEDUP_REMOVED lines=40> */
.L_x_10128:
[----:B------:R-:W-:-:S13]  /*c540*/  ISETP.NE.AND P6, PT, R9, 0x1, PT ;  /* 0x000000010900780c */ /* 0x000fda0003fc5270 */
[----:B------:R-:W-:-:S05]  /*c550*/  @P6 IMAD.HI.U32 R10, R4, R10, RZ ;  /* 0x0000000a040a6227 */ /* 0x000fca00078e00ff */
[----:B------:R-:W-:-:S07]  /*c560*/  @P6 SHF.R.U32.HI R4, RZ, R11, R10 ;  /* 0x0000000bff046219 */ /* 0x000fce000001160a */
.L_x_10129:
[----:B------:R-:W-:Y:S05]  /*c570*/  BSYNC B1 ;  /* 0x0000000000017941 */ /* 0x000fea0003800000 */
.L_x_10127:
[----:B------:R-:W-:-:S05]  /*c580*/  IMAD R4, R4, R9, R16 ;  /* 0x0000000904047224 */ /* 0x000fca00078e0210 */
[----:B------:R-:W-:Y:S02]  /*c590*/  VIADDMNMX R6, R4, R9, R6, PT ;  /* 0x0000000904067246 */ /* 0x000fe40003800106 */
[----:B------:R-:W-:-:S07]  /*c5a0*/  VIMNMX R7, R7, R4, !PT ;  /* 0x0000000407077248 */ /* 0x000fce0007fe0100 */
.L_x_10126:
[----:B------:R-:W-:Y:S05]  /*c5b0*/  BSYNC B0 ;  /* 0x0000000000007941 */ /* 0x000fea0003800000 */
.L_x_10125:
[----:B------:R-:W2:Y:S01]  /*c5c0*/  LDL.64 R20, [R1+0x430] ;  /* 0x0004300001147983 */ /* 0x000ea20000100a00 */
[----:B------:R-:W-:Y:S02]  /*c5d0*/  ISETP.GT.AND P5, PT, R7, RZ, !P5 ;  /* 0x000000ff0700720c */ /* 0x000fe40006fa4270 */
        /* <DEDUP_REMOVED lines=11> */
[----:B------:R-:W-:Y:S02]  /*c690*/  ISETP.NE.AND P5, PT, R25, RZ, PT ;  /* 0x000000ff1900720c */ /* 0x000fe40003fa5270 */
[C---:B------:R-:W-:Y:S01]  /*c6a0*/  ISETP.GT.AND P1, PT, R7.reuse, 0x49, !P1 ;  /* 0x000000490700780c */ /* 0x040fe20004f24270 */
[----:B------:R-:W3:Y:S01]  /*c6b0*/  LDL R25, [R1+0x450] ;  /* 0x0004500001197983 */ /* 0x000ee20000100800 */
        /* <DEDUP_REMOVED lines=60> */
[----:B--2---:R-:W-:Y:S02]  /*ca80*/  FMNMX.FTZ R4, R93, R20, !PT ;  /* 0x000000145d047209 */ /* 0x004fe40007810000 */
[----:B------:R-:W-:Y:S02]  /*ca90*/  FMNMX.FTZ R5, R24, R21, !PT ;  /* 0x0000001518057209 */ /* 0x000fe40007810000 */
[----:B------:R-:W-:Y:S02]  /*caa0*/  FMNMX.FTZ R4, R89, R4, !PT ;  /* 0x0000000459047209 */ /* 0x000fe40007810000 */
[----:B------:R-:W-:-:S02]  /*cab0*/  ISETP.LT.OR P5, PT, R6, 0x49, P5 ;  /* 0x000000490600780c */ /* 0x000fc40002fa1670 */
[----:B------:R-:W-:Y:S02]  /*cac0*/  FMNMX.FTZ R4, R87, R4, !PT ;  /* 0x0000000457047209 */ /* 0x000fe40007810000 */
[----:B------:R-:W-:Y:S02]  /*cad0*/  FMNMX.FTZ R5, R28, R5, !PT ;  /* 0x000000051c057209 */ /* 0x000fe40007810000 */
[----:B------:R-:W-:Y:S02]  /*cae0*/  FMNMX.FTZ R4, R85, R4, !PT ;  /* 0x0000000455047209 */ /* 0x000fe40007810000 */
[----:B------:R-:W-:Y:S02]  /*caf0*/  FSEL R62, R62, -INF , !P5 ;  /* 0xff8000003e3e7808 */ /* 0x000fe40006800000 */
[----:B------:R-:W-:Y:S02]  /*cb00*/  FMNMX.FTZ R4, R83, R4, !PT ;  /* 0x0000000453047209 */ /* 0x000fe40007810000 */
[----:B------:R-:W-:-:S02]  /*cb10*/  ISETP.GT.AND P2, PT, R7, 0x50, !P2 ;  /* 0x000000500700780c */ /* 0x000fc40005744270 */
[----:B------:R-:W-:Y:S02]  /*cb20*/  FMNMX.FTZ R4, R81, R4, !PT ;  /* 0x0000000451047209 */ /* 0x000fe40007810000 */
[----:B------:R-:W-:Y:S02]  /*cb30*/  ISETP.LT.OR P1, PT, R6, 0x4a, P1 ;  /* 0x0000004a0600780c */ /* 0x000fe40000f21670 */
[----:B------:R-:W-:Y:S02]  /*cb40*/  FMNMX.FTZ R4, R79, R4, !PT ;  /* 0x000000044f047209 */ /* 0x000fe40007810000 */
[----:B------:R-:W-:Y:S02]  /*cb50*/  ISETP.GT.AND P3, PT, R7, 0x51, !P3 ;  /* 0x000000510700780c */ /* 0x000fe40005f64270 */
[----:B------:R-:W-:Y:S02]  /*cb60*/  FMNMX.FTZ R4, R77, R4, !PT ;  /* 0x000000044d047209 */ /* 0x000fe40007810000 */
[----:B------:R-:W-:-:S02]  /*cb70*/  ISETP.NE.AND P6, PT, R14, RZ, PT ;  /* 0x000000ff0e00720c */ /* 0x000fc40003fc5270 */
        /* <DEDUP_REMOVED lines=34> */
[----:B------:R-:W0:Y:S01]  /*cda0*/  SHFL.BFLY PT, R11, R10, 0x1, 0x1f ;  /* 0x0c201f000a0b7f89 */ /* 0x000e2200000e0000 */
[----:B------:R-:W-:Y:S02]  /*cdb0*/  ISETP.LT.OR P2, PT, R6, 0x51, P2 ;  /* 0x000000510600780c */ /* 0x000fe40001741670 */
[----:B------:R-:W-:Y:S02]  /*cdc0*/  FSEL R26, R63, -INF , !P1 ;  /* 0xff8000003f1a7808 */ /* 0x000fe40004800000 */
[----:B------:R-:W-:Y:S02]  /*cdd0*/  FMNMX.FTZ R5, R62, R5, !PT ;  /* 0x000000053e057209 */ /* 0x000fe40007810000 */
[----:B------:R-:W-:Y:S02]  /*cde0*/  ISETP.GT.AND P4, PT, R7, 0x58, !P4 ;  /* 0x000000580700780c */ /* 0x000fe40006784270 */
[----:B------:R-:W-:Y:S02]  /*cdf0*/  ISETP.LT.OR P3, PT, R6, 0x52, P3 ;  /* 0x000000520600780c */ /* 0x000fe40001f61670 */
[----:B------:R-:W-:-:S02]  /*ce00*/  FSEL R66, R66, -INF , !P2 ;  /* 0xff80000042427808 */ /* 0x000fc40005000000 */
[----:B------:R-:W-:Y:S02]  /*ce10*/  FMNMX.FTZ R5, R26, R5, !PT ;  /* 0x000000051a057209 */ /* 0x000fe40007810000 */
[----:B------:R-:W-:Y:S02]  /*ce20*/  ISETP.GT.AND P1, PT, R7, 0x59, !P6 ;  /* 0x000000590700780c */ /* 0x000fe40007724270 */
[----:B------:R-:W-:Y:S02]  /*ce30*/  ISETP.LT.OR P4, PT, R6, 0x59, P4 ;  /* 0x000000590600780c */ /* 0x000fe40002781670 */
[----:B------:R-:W-:Y:S02]  /*ce40*/  FSEL R67, R67, -INF , !P3 ;  /* 0xff80000043437808 */ /* 0x000fe40005800000 */
[----:B------:R-:W-:Y:S02]  /*ce50*/  FMNMX.FTZ R4, R66, R5, !PT ;  /* 0x0000000542047209 */ /* 0x000fe40007810000 */
[----:B------:R-:W-:-:S02]  /*ce60*/  ISETP.LT.OR P1, PT, R6, 0x5a, P1 ;  /* 0x0000005a0600780c */ /* 0x000fc40000f21670 */
[----:B------:R-:W-:Y:S02]  /*ce70*/  FSEL R70, R70, -INF , !P4 ;  /* 0xff80000046467808 */ /* 0x000fe40006000000 */
[----:B------:R-:W-:Y:S02]  /*ce80*/  FMNMX.FTZ R5, R67, R4, !PT ;  /* 0x0000000443057209 */ /* 0x000fe40007810000 */
[----:B------:R-:W-:Y:S02]  /*ce90*/  FSEL R71, R71, -INF , !P1 ;  /* 0xff80000047477808 */ /* 0x000fe40004800000 */
[----:B------:R-:W-:Y:S02]  /*cea0*/  FMNMX.FTZ R4, R70, R5, !PT ;  /* 0x0000000546047209 */ /* 0x000fe40007810000 */
[----:B0-----:R-:W-:Y:S02]  /*ceb0*/  FMNMX.FTZ R6, R10, R11, !PT ;  /* 0x0000000b0a067209 */ /* 0x001fe40007810000 */
[----:B------:R-:W-:-:S02]  /*cec0*/  FMNMX.FTZ R9, R71, R4, !PT ;  /* 0x0000000447097209 */ /* 0x000fc40007810000 */
[----:B------:R-:W2:Y:S04]  /*ced0*/  LDL.64 R4, [R1+0x440] ;  /* 0x0004400001047983 */ /* 0x000ea80000100a00 */
[----:B------:R-:W-:Y:S04]  /*cee0*/  STL.64 [R1+0x430], R8 ;  /* 0x0004300801007387 */ /* 0x000fe80000100a00 */
[----:B------:R0:W-:Y:S04]  /*cef0*/  STL [R1+0x430], R6 ;  /* 0x0004300601007387 */ /* 0x0001e80000100800 */
[----:B------:R-:W3:Y:S04]  /*cf00*/  LDL R12, [R1+0x430] ;  /* 0x00043000010c7983 */ /* 0x000ee80000100800 */
[----:B------:R-:W4:Y:S01]  /*cf10*/  LDL R11, [R1+0x434] ;  /* 0x00043400010b7983 */ /* 0x000f220000100800 */
[----:B---3--:R-:W-:Y:S01]  /*cf20*/  FMUL.FTZ R7, R25, R12 ;  /* 0x0000000c19077220 */ /* 0x008fe20000410000 */
[----:B------:R-:W-:-:S04]  /*cf30*/  FSETP.NEU.FTZ.AND P1, PT, R12, -INF , PT ;  /* 0xff8000000c00780b */ /* 0x000fc80003f3d000 */
[----:B------:R-:W-:-:S05]  /*cf40*/  FSEL R10, R7, RZ, P1 ;  /* 0x000000ff070a7208 */ /* 0x000fca0000800000 */
[----:B0-----:R-:W-:-:S04]  /*cf50*/  FFMA.FTZ R6, R85, R25, -R10 ;  /* 0x0000001955067223 */ /* 0x001fc8000001080a */
[----:B------:R4:W-:Y:S02]  /*cf60*/  MUFU.EX2 R173, R6 ;  /* 0x0000000600ad7308 */ /* 0x0009e40000000800 */
[----:B----4-:R-:W0:Y:S02]  /*cf70*/  SHFL.BFLY PT, R6, R11, 0x2, 0x1f ;  /* 0x0c401f000b067f89 */ /* 0x010e2400000e0000 */
[----:B0-----:R-:W-:-:S05]  /*cf80*/  FMNMX.FTZ R6, R6, R11, !PT ;  /* 0x0000000b06067209 */ /* 0x001fca0007810000 */
[----:B------:R-:W0:Y:S01]  /*cf90*/  SHFL.BFLY PT, R9, R6, 0x1, 0x1f ;  /* 0x0c201f0006097f89 */ /* 0x000e2200000e0000 */
        /* <DEDUP_REMOVED lines=15> */
[----:B0-----:R-:W-:Y:S01]  /*d090*/  FMNMX.FTZ R6, R6, R9, !PT ;  /* 0x0000000906067209 */ /* 0x001fe20007810000 */
[----:B------:R-:W-:-:S03]  /*d0a0*/  FFMA.FTZ R190, R33, R25, -R10 ;  /* 0x0000001921be7223 */ /* 0x000fc6000001080a */
[C---:B------:R-:W-:Y:S01]  /*d0b0*/  FSETP.NEU.FTZ.AND P1, PT, R6.reuse, -INF , PT ;  /* 0xff8000000600780b */ /* 0x040fe20003f3d000 */
[-C--:B------:R-:W-:Y:S01]  /*d0c0*/  FMUL.FTZ R8, R6, R25.reuse ;  /* 0x0000001906087220 */ /* 0x080fe20000410000 */
        /* <DEDUP_REMOVED lines=8> */
[----:B------:R-:W-:-:S02]  /*d150*/  FSEL R10, R8, RZ, P1 ;  /* 0x000000ff080a7208 */ /* 0x000fc40000800000 */
[----:B------:R-:W-:Y:S01]  /*d160*/  FSEL R8, R6, RZ, P1 ;  /* 0x000000ff06087208 */ /* 0x000fe20000800000 */
[----:B------:R-:W-:Y:S02]  /*d170*/  FADD.FTZ R20, R20, -R11 ;  /* 0x8000000b14147221 */ /* 0x000fe40000010000 */
[-C--:B------:R-:W-:Y:S02]  /*d180*/  FFMA.FTZ R226, R24, R25.reuse, -R10 ;  /* 0x0000001918e27223 */ /* 0x080fe4000001080a */
[----:B------:R-:W-:Y:S01]  /*d190*/  FADD.FTZ R8, R21, -R8 ;  /* 0x8000000815087221 */ /* 0x000fe20000010000 */
[-C--:B------:R-:W-:Y:S01]  /*d1a0*/  FMUL.FTZ R12, R20, R25.reuse ;  /* 0x00000019140c7220 */ /* 0x080fe20000410000 */
[-CC-:B------:R-:W-:Y:S02]  /*d1b0*/  FFMA.FTZ R223, R28, R25.reuse, -R10.reuse ;  /* 0x000000191cdf7223 */ /* 0x180fe4000001080a */
[----:B------:R-:W-:Y:S01]  /*d1c0*/  FMUL.FTZ R8, R25, R8 ;  /* 0x0000000819087220 */ /* 0x000fe20000410000 */
[----:B------:R-:W-:Y:S01]  /*d1d0*/  MUFU.EX2 R7, R7 ;  /* 0x0000000700077308 */ /* 0x000fe20000000800 */
[----:B------:R-:W-:-:S07]  /*d1e0*/  FFMA.FTZ R175, R30, R25, -R10 ;  /* 0x000000191eaf7223 */ /* 0x000fce000001080a */
[----:B------:R-:W2:Y:S01]  /*d1f0*/  MUFU.EX2 R12, R12 ;  /* 0x0000000c000c7308 */ /* 0x000ea20000000800 */
[----:B------:R-:W-:-:S07]  /*d200*/  FFMA.FTZ R224, R31, R25, -R10 ;  /* 0x000000191fe07223 */ /* 0x000fce000001080a */
[----:B------:R-:W-:Y:S08]  /*d210*/  MUFU.EX2 R226, R226 ;  /* 0x000000e200e27308 */ /* 0x000ff00000000800 */
[----:B------:R-:W0:Y:S01]  /*d220*/  MUFU.EX2 R24, R8 ;  /* 0x0000000800187308 */ /* 0x000e220000000800 */
[----:B------:R-:W-:-:S07]  /*d230*/  FFMA.FTZ R219, R34, R25, -R10 ;  /* 0x0000001922db7223 */ /* 0x000fce000001080a */
[----:B------:R-:W1:Y:S08]  /*d240*/  MUFU.EX2 R172, R172 ;  /* 0x000000ac00ac7308 */ /* 0x000e700000000800 */
[----:B------:R-:W3:Y:S01]  /*d250*/  MUFU.EX2 R223, R223 ;  /* 0x000000df00df7308 */ /* 0x000ee20000000800 */
[----:B------:R-:W-:-:S07]  /*d260*/  FFMA.FTZ R220, R35, R25, -R10 ;  /* 0x0000001923dc7223 */ /* 0x000fce000001080a */
[----:B------:R-:W4:Y:S08]  /*d270*/  MUFU.EX2 R174, R174 ;  /* 0x000000ae00ae7308 */ /* 0x000f300000000800 */
[----:B------:R-:W5:Y:S01]  /*d280*/  MUFU.EX2 R175, R175 ;  /* 0x000000af00af7308 */ /* 0x000f620000000800 */
[----:B--2---:R-:W-:Y:S01]  /*d290*/  FFMA.FTZ R9, R12, R4, R7 ;  /* 0x000000040c097223 */ /* 0x004fe20000010007 */
[----:B0-----:R-:W-:-:S06]  /*d2a0*/  FFMA.FTZ R4, R5, R24, R226 ;  /* 0x0000001805047223 */ /* 0x001fcc00000100e2 */
[----:B------:R-:W0:Y:S01]  /*d2b0*/  MUFU.EX2 R224, R224 ;  /* 0x000000e000e07308 */ /* 0x000e220000000800 */
[----:B------:R-:W-:Y:S01]  /*d2c0*/  FFMA.FTZ R206, R38, R25, -R10 ;  /* 0x0000001926ce7223 */ /* 0x000fe2000001080a */
[----:B-1----:R-:W-:-:S06]  /*d2d0*/  FADD.FTZ R9, R172, R9 ;  /* 0x00000009ac097221 */ /* 0x002fcc0000010000 */
[----:B------:R-:W1:Y:S01]  /*d2e0*/  MUFU.EX2 R222, R222 ;  /* 0x000000de00de7308 */ /* 0x000e620000000800 */
[----:B---3--:R-:W-:Y:S01]  /*d2f0*/  FADD.FTZ R4, R223, R4 ;  /* 0x00000004df047221 */ /* 0x008fe20000010000 */
[----:B------:R-:W-:-:S06]  /*d300*/  FFMA.FTZ R207, R39, R25, -R10 ;  /* 0x0000001927cf7223 */ /* 0x000fcc000001080a */
[----:B------:R-:W2:Y:S01]  /*d310*/  MUFU.EX2 R219, R219 ;  /* 0x000000db00db7308 */ /* 0x000ea20000000800 */
[----:B----4-:R-:W-:Y:S01]  /*d320*/  FADD.FTZ R8, R174, R9 ;  /* 0x00000009ae087221 */ /* 0x010fe20000010000 */
[----:B-----5:R-:W-:-:S06]  /*d330*/  FADD.FTZ R5, R175, R4 ;  /* 0x00000004af057221 */ /* 0x020fcc0000010000 */
[----:B------:R-:W3:Y:S01]  /*d340*/  MUFU.EX2 R221, R221 ;  /* 0x000000dd00dd7308 */ /* 0x000ee20000000800 */
[----:B------:R-:W-:-:S07]  /*d350*/  FFMA.FTZ R202, R42, R25, -R10 ;  /* 0x000000192aca7223 */ /* 0x000fce000001080a */
[----:B------:R-:W4:Y:S01]  /*d360*/  MUFU.EX2 R220, R220 ;  /* 0x000000dc00dc7308 */ /* 0x000f220000000800 */
[----:B------:R-:W-:Y:S01]  /*d370*/  FADD.FTZ R9, R173, R8 ;  /* 0x00000008ad097221 */ /* 0x000fe20000010000 */
[----:B0-----:R-:W-:-:S06]  /*d380*/  FADD.FTZ R4, R224, R5 ;  /* 0x00000005e0047221 */ /* 0x001fcc0000010000 */
[----:B------:R-:W0:Y:S01]  /*d390*/  MUFU.EX2 R208, R208 ;  /* 0x000000d000d07308 */ /* 0x000e220000000800 */
[----:B------:R-:W-:-:S07]  /*d3a0*/  FFMA.FTZ R203, R43, R25, -R10 ;  /* 0x000000192bcb7223 */ /* 0x000fce000001080a */
[----:B------:R-:W5:Y:S01]  /*d3b0*/  MUFU.EX2 R206, R206 ;  /* 0x000000ce00ce7308 */ /* 0x000f620000000800 */
[----:B-1----:R-:W-:Y:S01]  /*d3c0*/  FADD.FTZ R8, R222, R9 ;  /* 0x00000009de087221 */ /* 0x002fe20000010000 */
[----:B--2---:R-:W-:-:S06]  /*d3d0*/  FADD.FTZ R5, R219, R4 ;  /* 0x00000004db057221 */ /* 0x004fcc0000010000 */
[----:B------:R-:W1:Y:S01]  /*d3e0*/  MUFU.EX2 R209, R209 ;  /* 0x000000d100d17308 */ /* 0x000e620000000800 */
[----:B------:R-:W-:-:S07]  /*d3f0*/  FFMA.FTZ R198, R46, R25, -R10 ;  /* 0x000000192ec67223 */ /* 0x000fce000001080a */
[----:B------:R-:W2:Y:S01]  /*d400*/  MUFU.EX2 R207, R207 ;  /* 0x000000cf00cf7308 */ /* 0x000ea20000000800 */
[----:B---3--:R-:W-:Y:S01]  /*d410*/  FADD.FTZ R9, R221, R8 ;  /* 0x00000008dd097221 */ /* 0x008fe20000010000 */
[----:B----4-:R-:W-:-:S06]  /*d420*/  FADD.FTZ R5, R220, R5 ;  /* 0x00000005dc057221 */ /* 0x010fcc0000010000 */
[----:B------:R-:W3:Y:S01]  /*d430*/  MUFU.EX2 R204, R204 ;  /* 0x000000cc00cc7308 */ /* 0x000ee20000000800 */
[----:B------:R-:W-:-:S07]  /*d440*/  FFMA.FTZ R199, R47, R25, -R10 ;  /* 0x000000192fc77223 */ /* 0x000fce000001080a */
[----:B------:R-:W4:Y:S01]  /*d450*/  MUFU.EX2 R202, R202 ;  /* 0x000000ca00ca7308 */ /* 0x000f220000000800 */
[----:B0-----:R-:W-:Y:S01]  /*d460*/  FADD.FTZ R4, R208, R9 ;  /* 0x00000009d0047221 */ /* 0x001fe20000010000 */
[----:B-----5:R-:W-:-:S06]  /*d470*/  FADD.FTZ R8, R206, R5 ;  /* 0x00000005ce087221 */ /* 0x020fcc0000010000 */
        /* <DEDUP_REMOVED lines=60> */
[----:B------:R-:W0:Y:S08]  /*d840*/  MUFU.EX2 R16, R16 ;  /* 0x0000001000107308 */ /* 0x000e300000000800 */
[----:B------:R-:W5:Y:S01]  /*d850*/  MUFU.EX2 R163, R163 ;  /* 0x000000a300a37308 */ /* 0x000f620000000800 */
[----:B-1----:R-:W-:Y:S01]  /*d860*/  FADD.FTZ R8, R182, R9 ;  /* 0x00000009b6087221 */ /* 0x002fe20000010000 */
[----:B--2---:R-:W-:-:S06]  /*d870*/  FADD.FTZ R5, R187, R4 ;  /* 0x00000004bb057221 */ /* 0x004fcc0000010000 */
[----:B------:R-:W1:Y:S08]  /*d880*/  MUFU.EX2 R14, R14 ;  /* 0x0000000e000e7308 */ /* 0x000e700000000800 */
[----:B------:R-:W2:Y:S01]  /*d890*/  MUFU.EX2 R20, R20 ;  /* 0x0000001400147308 */ /* 0x000ea20000000800 */
[----:B---3--:R-:W-:Y:S01]  /*d8a0*/  FADD.FTZ R9, R15, R8 ;  /* 0x000000080f097221 */ /* 0x008fe20000010000 */
[----:B----4-:R-:W-:-:S06]  /*d8b0*/  FADD.FTZ R4, R162, R5 ;  /* 0x00000005a2047221 */ /* 0x010fcc0000010000 */
[----:B------:R-:W3:Y:S08]  /*d8c0*/  MUFU.EX2 R17, R17 ;  /* 0x0000001100117308 */ /* 0x000ef00000000800 */
[----:B------:R-:W4:Y:S01]  /*d8d0*/  MUFU.EX2 R21, R21 ;  /* 0x0000001500157308 */ /* 0x000f220000000800 */
[----:B0-----:R-:W-:Y:S01]  /*d8e0*/  FADD.FTZ R9, R16, R9 ;  /* 0x0000000910097221 */ /* 0x001fe20000010000 */
[----:B-----5:R-:W-:-:S03]  /*d8f0*/  FADD.FTZ R5, R163, R4 ;  /* 0x00000004a3057221 */ /* 0x020fc60000010000 */
[----:B-1----:R-:W-:Y:S01]  /*d900*/  FADD.FTZ R8, R14, R9 ;  /* 0x000000090e087221 */ /* 0x002fe20000010000 */
[----:B--2---:R-:W-:-:S03]  /*d910*/  FADD.FTZ R4, R20, R5 ;  /* 0x0000000514047221 */ /* 0x004fc60000010000 */
[----:B---3--:R-:W-:Y:S01]  /*d920*/  FADD.FTZ R8, R17, R8 ;  /* 0x0000000811087221 */ /* 0x008fe20000010000 */
[----:B------:R-:W-:Y:S01]  /*d930*/  STL [R1+0x434], R6 ;  /* 0x0004340601007387 */ /* 0x000fe20000100800 */
[----:B----4-:R-:W-:-:S05]  /*d940*/  FADD.FTZ R9, R21, R4 ;  /* 0x0000000415097221 */ /* 0x010fca0000010000 */
[----:B------:R-:W-:Y:S04]  /*d950*/  STL.64 [R1+0x440], R8 ;  /* 0x0004400801007387 */ /* 0x000fe80000100a00 */
[----:B------:R-:W2:Y:S01]  /*d960*/  LD.E R10, desc[UR56][R18.64+0x220] ;  /* 0x00022038120a7980 */ /* 0x000ea2000c101900 */
[----:B------:R-:W-:-:S04]  /*d970*/  UIADD3 UR4, UP0, UR49, 0x220, URZ ;  /* 0x0000022031047890 */ /* 0x000fc8000ff1e03f */
[----:B------:R-:W-:Y:S02]  /*d980*/  ULOP3.LUT UR5, UR4, 0x4, URZ, 0xfc, !UPT ;  /* 0x0000000404057892 */ /* 0x000fe4000f8efc3f */
[----:B------:R-:W-:-:S04]  /*d990*/  UIADD3.X UR6, URZ, UR48, URZ, UP0, !UPT ;  /* 0x000000303f067290 */ /* 0x000fc800087fe43f */
[----:B------:R-:W-:Y:S02]  /*d9a0*/  IMAD.U32 R4, RZ, RZ, UR5 ;  /* 0x00000005ff047e24 */ /* 0x000fe4000f8e00ff */
[----:B------:R-:W-:Y:S02]  /*d9b0*/  IMAD.U32 R5, RZ, RZ, UR6 ;  /* 0x00000006ff057e24 */ /* 0x000fe4000f8e00ff */
[----:B--2---:R-:W-:-:S05]  /*d9c0*/  FMUL.FTZ R11, R12, R10 ;  /* 0x0000000a0c0b7220 */ /* 0x004fca0000410000 */
[----:B------:R0:W-:Y:S04]  /*d9d0*/  ST.E desc[UR56][R18.64+0x220], R11 ;  /* 0x0002200b12007985 */ /* 0x0001e8000c101938 */
[----:B------:R-:W2:Y:S02]  /*d9e0*/  LD.E R10, desc[UR56][R4.64] ;  /* 0x00000038040a7980 */ /* 0x000ea4000c101900 */
[----:B--2---:R-:W-:-:S05]  /*d9f0*/  FMUL.FTZ R13, R12, R10 ;  /* 0x0000000a0c0d7220 */ /* 0x004fca0000410000 */
[----:B------:R1:W-:Y:S04]  /*da00*/  ST.E desc[UR56][R4.64], R13 ;  /* 0x0000000d04007985 */ /* 0x0003e8000c101938 */
[----:B0-----:R-:W2:Y:S04]  /*da10*/  LD.E R11, desc[UR56][R18.64+0x260] ;  /* 0x00026038120b7980 */ /* 0x001ea8000c101900 */
[----:B------:R-:W3:Y:S04]  /*da20*/  LD.E R141, desc[UR56][R18.64+0x414] ;  /* 0x00041438128d7980 */ /* 0x000ee8000c101900 */
[----:B------:R-:W4:Y:S04]  /*da30*/  LD.E R9, desc[UR56][R18.64+0x230] ;  /* 0x0002303812097980 */ /* 0x000f28000c101900 */
        /* <DEDUP_REMOVED lines=59> */
[----:B------:R-:W-:-:S06]  /*ddf0*/  ULOP3.LUT UR5, UR4, 0x8, URZ, 0xfc, !UPT ;  /* 0x0000000804057892 */ /* 0x000fcc000f8efc3f */
[----:B------:R-:W-:Y:S02]  /*de00*/  IMAD.U32 R10, RZ, RZ, UR5 ;  /* 0x00000005ff0a7e24 */ /* 0x000fe4000f8e00ff */
[C---:B--2---:R-:W-:Y:S01]  /*de10*/  FMUL.FTZ R11, R12.reuse, R11 ;  /* 0x0000000b0c0b7220 */ /* 0x044fe20000410000 */
[----:B---3--:R-:W-:-:S04]  /*de20*/  FMUL.FTZ R141, R12, R141 ;  /* 0x0000008d0c8d7220 */ /* 0x008fc80000410000 */
[----:B------:R0:W-:Y:S01]  /*de30*/  ST.E desc[UR56][R18.64+0x260], R11 ;  /* 0x0002600b12007985 */ /* 0x0001e2000c101938 */
[C---:B----4-:R-:W-:Y:S01]  /*de40*/  FMUL.FTZ R9, R12.reuse, R9 ;  /* 0x000000090c097220 */ /* 0x050fe20000410000 */
[C---:B-----5:R-:W-:Y:S01]  /*de50*/  FMUL.FTZ R25, R12.reuse, R25 ;  /* 0x000000190c197220 */ /* 0x060fe20000410000 */
[C---:B------:R-:W-:Y:S01]  /*de60*/  FMUL.FTZ R27, R12.reuse, R27 ;  /* 0x0000001b0c1b7220 */ /* 0x040fe20000410000 */
[----:B0-----:R-:W-:Y:S02]  /*de70*/  IMAD.U32 R11, RZ, RZ, UR6 ;  /* 0x00000006ff0b7e24 */ /* 0x001fe4000f8e00ff */
        /* <DEDUP_REMOVED lines=118> */
[----:B0-----:R-:W2:Y:S01]  /*e5e0*/  LD.E R13, desc[UR56][R10.64] ;  /* 0x000000380a0d7980 */ /* 0x001ea2000c101900 */
[----:B------:R-:W-:Y:S01]  /*e5f0*/  ULOP3.LUT UR4, UR4, 0xc, URZ, 0xfc, !UPT ;  /* 0x0000000c04047892 */ /* 0x000fe2000f8efc3f */
[----:B------:R-:W-:-:S05]  /*e600*/  IMAD.U32 R9, RZ, RZ, UR6 ;  /* 0x00000006ff097e24 */ /* 0x000fca000f8e00ff */
[----:B------:R-:W-:Y:S02]  /*e610*/  IMAD.U32 R8, RZ, RZ, UR4 ;  /* 0x00000004ff087e24 */ /* 0x000fe4000f8e00ff */
[----:B--2---:R-:W-:-:S05]  /*e620*/  FMUL.FTZ R13, R24, R13 ;  /* 0x0000000d180d7220 */ /* 0x004fca0000410000 */
[----:B------:R0:W-:Y:S04]  /*e630*/  ST.E desc[UR56][R10.64], R13 ;  /* 0x0000000d0a007985 */ /* 0x0001e8000c101938 */
[----:B------:R-:W2:Y:S02]  /*e640*/  LD.E R25, desc[UR56][R8.64] ;  /* 0x0000003808197980 */ /* 0x000ea4000c101900 */
[----:B--2---:R-:W-:-:S05]  /*e650*/  FMUL.FTZ R25, R24, R25 ;  /* 0x0000001918197220 */ /* 0x004fca0000410000 */
[----:B------:R1:W-:Y:S04]  /*e660*/  ST.E desc[UR56][R8.64], R25 ;  /* 0x0000001908007985 */ /* 0x0003e8000c101938 */
[----:B------:R-:W2:Y:S04]  /*e670*/  LD.E R145, desc[UR56][R18.64+0x41c] ;  /* 0x00041c3812917980 */ /* 0x000ea8000c101900 */
[----:B------:R-:W3:Y:S04]  /*e680*/  LD.E R27, desc[UR56][R18.64+0x238] ;  /* 0x00023838121b7980 */ /* 0x000ee8000c101900 */
[----:B------:R-:W4:Y:S04]  /*e690*/  LD.E R29, desc[UR56][R18.64+0x23c] ;  /* 0x00023c38121d7980 */ /* 0x000f28000c101900 */
[----:B------:R-:W5:Y:S04]  /*e6a0*/  LD.E R31, desc[UR56][R18.64+0x248] ;  /* 0x00024838121f7980 */ /* 0x000f68000c101900 */
[----:B------:R-:W5:Y:S04]  /*e6b0*/  LD.E R33, desc[UR56][R18.64+0x24c] ;  /* 0x00024c3812217980 */ /* 0x000f68000c101900 */
[----:B------:R-:W5:Y:S04]  /*e6c0*/  LD.E R35, desc[UR56][R18.64+0x258] ;  /* 0x0002583812237980 */ /* 0x000f68000c101900 */
[----:B------:R-:W5:Y:S04]  /*e6d0*/  LD.E R37, desc[UR56][R18.64+0x25c] ;  /* 0x00025c3812257980 */ /* 0x000f68000c101900 */
[----:B0-----:R-:W5:Y:S04]  /*e6e0*/  LD.E R13, desc[UR56][R18.64+0x268] ;  /* 0x00026838120d7980 */ /* 0x001f68000c101900 */
        /* <DEDUP_REMOVED lines=177> */
[----:B------:R-:W-:Y:S01]  /*f200*/  ST.E desc[UR56][R18.64+0x418], R143 ;  /* 0x0004188f12007985 */ /* 0x000fe2000c101938 */
[----:B------:R1:W-:Y:S06]  /*f210*/  BAR.SYNC.DEFER_BLOCKING R179, 0x100 ;  /* 0x000400b30000751d */ /* 0x0003ec0000010000 */
[----:B0-----:R-:W2:Y:S04]  /*f220*/  LD.E R25, desc[UR56][R18.64+0x220] ;  /* 0x0002203812197980 */ /* 0x001ea8000c101900 */
[----:B------:R-:W3:Y:S04]  /*f230*/  LD.E R225, desc[UR56][R18.64+0x210] ;  /* 0x0002103812e17980 */ /* 0x000ee8000c101900 */
[----:B------:R-:W3:Y:S04]  /*f240*/  LD.E.64 R12, desc[UR56][R18.64+0xa8] ;  /* 0x0000a838120c7980 */ /* 0x000ee8000c101b00 */
[----:B--2---:R0:W-:Y:S04]  /*f250*/  ST.E desc[UR56][R18.64+0x220], R25 ;  /* 0x0002201912007985 */ /* 0x0041e8000c101938 */
[----:B------:R-:W2:Y:S04]  /*f260*/  LD.E R27, desc[UR56][R4.64] ;  /* 0x00000038041b7980 */ /* 0x000ea8000c101900 */
[----:B--2---:R2:W-:Y:S04]  /*f270*/  ST.E desc[UR56][R4.64], R27 ;  /* 0x0000001b04007985 */ /* 0x0045e8000c101938 */
[----:B------:R-:W4:Y:S04]  /*f280*/  LD.E R29, desc[UR56][R10.64] ;  /* 0x000000380a1d7980 */ /* 0x000f28000c101900 */
[----:B----4-:R4:W-:Y:S04]  /*f290*/  ST.E desc[UR56][R10.64], R29 ;  /* 0x0000001d0a007985 */ /* 0x0109e8000c101938 */
[----:B------:R-:W5:Y:S04]  /*f2a0*/  LD.E R31, desc[UR56][R8.64] ;  /* 0x00000038081f7980 */ /* 0x000f68000c101900 */
[----:B-----5:R5:W-:Y:S04]  /*f2b0*/  ST.E desc[UR56][R8.64], R31 ;  /* 0x0000001f08007985 */ /* 0x020be8000c101938 */
[----:B------:R-:W3:Y:S04]  /*f2c0*/  LD.E R33, desc[UR56][R18.64+0x230] ;  /* 0x0002303812217980 */ /* 0x000ee8000c101900 */
[----:B------:R-:W3:Y:S04]  /*f2d0*/  LD.E R35, desc[UR56][R18.64+0x234] ;  /* 0x0002343812237980 */ /* 0x000ee8000c101900 */
[----:B0-----:R-:W3:Y:S04]  /*f2e0*/  LD.E R25, desc[UR56][R18.64+0x238] ;  /* 0x0002383812197980 */ /* 0x001ee8000c101900 */
[----:B------:R-:W3:Y:S04]  /*f2f0*/  LD.E R37, desc[UR56][R18.64+0x23c] ;  /* 0x00023c3812257980 */ /* 0x000ee8000c101900 */
[----:B------:R-:W3:Y:S04]  /*f300*/  LD.E R39, desc[UR56][R18.64+0x240] ;  /* 0x0002403812277980 */ /* 0x000ee8000c101900 */
[----:B------:R-:W3:Y:S04]  /*f310*/  LD.E R41, desc[UR56][R18.64+0x244] ;  /* 0x0002443812297980 */ /* 0x000ee8000c101900 */
[----:B--2---:R-:W2:Y:S04]  /*f320*/  LD.E R27, desc[UR56][R18.64+0x248] ;  /* 0x00024838121b7980 */ /* 0x004ea8000c101900 */
[----:B------:R-:W2:Y:S04]  /*f330*/  LD.E R43, desc[UR56][R18.64+0x24c] ;  /* 0x00024c38122b7980 */ /* 0x000ea8000c101900 */
        /* <DEDUP_REMOVED lines=116> */
[----:B---3--:R-:W-:Y:S04]  /*fa80*/  ST.E desc[UR56][R18.64+0x230], R33 ;  /* 0x0002302112007985 */ /* 0x008fe8000c101938 */
[----:B------:R-:W-:Y:S04]  /*fa90*/  ST.E desc[UR56][R18.64+0x234], R35 ;  /* 0x0002342312007985 */ /* 0x000fe8000c101938 */
[----:B------:R-:W-:Y:S04]  /*faa0*/  ST.E desc[UR56][R18.64+0x238], R25 ;  /* 0x0002381912007985 */ /* 0x000fe8000c101938 */
[----:B------:R-:W-:Y:S04]  /*fab0*/  ST.E desc[UR56][R18.64+0x23c], R37 ;  /* 0x00023c2512007985 */ /* 0x000fe8000c101938 */
[----:B------:R-:W-:Y:S04]  /*fac0*/  ST.E desc[UR56][R18.64+0x240], R39 ;  /* 0x0002402712007985 */ /* 0x000fe8000c101938 */
[----:B------:R-:W-:Y:S04]  /*fad0*/  ST.E desc[UR56][R18.64+0x244], R41 ;  /* 0x0002442912007985 */ /* 0x000fe8000c101938 */
[----:B--2---:R-:W-:Y:S04]  /*fae0*/  ST.E desc[UR56][R18.64+0x248], R27 ;  /* 0x0002481b12007985 */ /* 0x004fe8000c101938 */
[----:B------:R-:W-:Y:S04]  /*faf0*/  ST.E desc[UR56][R18.64+0x24c], R43 ;  /* 0x00024c2b12007985 */ /* 0x000fe8000c101938 */
        /* <DEDUP_REMOVED lines=116> */
[----:B0-----:R-:W5:Y:S04]  /*10240*/  LDL R6, [R1+0x88] ;  /* 0x0000880001067983 */ /* 0x001f680000100800 */
[----:B--2---:R-:W2:Y:S04]  /*10250*/  LD.E R24, desc[UR56][R18.64+0x220] ;  /* 0x0002203812187980 */ /* 0x004ea8000c101900 */
[----:B---3--:R-:W2:Y:S04]  /*10260*/  LD.E R28, desc[UR56][R18.64+0x230] ;  /* 0x00023038121c7980 */ /* 0x008ea8000c101900 */
[----:B------:R-:W2:Y:S04]  /*10270*/  LD.E R29, desc[UR56][R18.64+0x234] ;  /* 0x00023438121d7980 */ /* 0x000ea8000c101900 */
[----:B----4-:R-:W2:Y:S04]  /*10280*/  LD.E R30, desc[UR56][R18.64+0x238] ;  /* 0x00023838121e7980 */ /* 0x010ea8000c101900 */
[----:B------:R-:W2:Y:S04]  /*10290*/  LD.E R31, desc[UR56][R18.64+0x23c] ;  /* 0x00023c38121f7980 */ /* 0x000ea8000c101900 */
[----:B-----5:R-:W2:Y:S04]  /*102a0*/  LD.E R32, desc[UR56][R18.64+0x240] ;  /* 0x0002403812207980 */ /* 0x020ea8000c101900 */
[----:B------:R-:W2:Y:S04]  /*102b0*/  LD.E R33, desc[UR56][R18.64+0x244] ;  /* 0x0002443812217980 */ /* 0x000ea8000c101900 */
[----:B-1----:R-:W2:Y:S04]  /*102c0*/  LD.E R34, desc[UR56][R18.64+0x248] ;  /* 0x0002483812227980 */ /* 0x002ea8000c101900 */
        /* <DEDUP_REMOVED lines=138> */
[----:B------:R-:W-:Y:S01]  /*10b70*/  ST.E desc[UR56][R18.64+0x220], R24 ;  /* 0x0002201812007985 */ /* 0x000fe2000c101938 */
[----:B------:R-:W-:-:S02]  /*10b80*/  F2FP.BF16.F32.PACK_AB R172, R221, R222 ;  /* 0x000000deddac723e */ /* 0x000fc400000010ff */
[----:B------:R-:W-:Y:S01]  /*10b90*/  F2FP.BF16.F32.PACK_AB R174, R209, R208 ;  /* 0x000000d0d1ae723e */ /* 0x000fe200000010ff */
[----:B------:R-:W-:Y:S01]  /*10ba0*/  ST.E desc[UR56][R4.64], R25 ;  /* 0x0000001904007985 */ /* 0x000fe2000c101938 */
        /* <DEDUP_REMOVED lines=130> */
[----:B------:R-:W-:Y:S01]  /*113d0*/  R2UR UR6, R6 ;  /* 0x00000000060672ca */ /* 0x000fe200000e0000 */
[----:B------:R-:W-:Y:S01]  /*113e0*/  STL [R1+0x88], R2 ;  /* 0x0000880201007387 */ /* 0x000fe20000100800 */
        /* <DEDUP_REMOVED lines=281> */
[----:B------:R-:W-:Y:S01]  /*12580*/  VIADD R12, R12, 0x280 ;  /* 0x000002800c0c7836 */ /* 0x000fe20000000000 */
[----:B------:R-:W-:Y:S02]  /*12590*/  WARPGROUP.DEPBAR.LE gsb0, 0x0 ;  /* 0x00008000000079c5 */ /* 0x000fe40000010000 */
[----:B------:R-:W-:Y:S01]  /*125a0*/  ST.E desc[UR56][R18.64+0x220], R24 ;  /* 0x0002201812007985 */ /* 0x000fe2000c101938 */
[----:B------:R-:W-:Y:S02]  /*125b0*/  F2FP.BF16.F32.PACK_AB R172, R184, R185 ;  /* 0x000000b9b8ac723e */ /* 0x000fe400000010ff */
[----:B------:R-:W-:Y:S01]  /*125c0*/  F2FP.BF16.F32.PACK_AB R174, R182, R181 ;  /* 0x000000b5b6ae723e */ /* 0x000fe200000010ff */
[----:B------:R-:W-:Y:S01]  /*125d0*/  ST.E desc[UR56][R4.64], R25 ;  /* 0x0000001904007985 */ /* 0x000fe2000c101938 */
        /* <DEDUP_REMOVED lines=398> */
[----:B------:R-:W-:Y:S04]  /*13ec0*/  STL [R1+0x88], R2 ;  /* 0x0000880201007387 */ /* 0x000fe80000100800 */
[----:B------:R-:W3:Y:S04]  /*13ed0*/  LD.E R7, desc[UR56][R18.64+0x220] ;  /* 0x0002203812077980 */ /* 0x000ee8000c101900 */
[----:B---3--:R3:W-:Y:S04]  /*13ee0*/  ST.E desc[UR56][R18.64+0x220], R7 ;  /* 0x0002200712007985 */ /* 0x0087e8000c101938 */
[----:B------:R-:W4:Y:S04]  /*13ef0*/  LD.E R13, desc[UR56][R4.64] ;  /* 0x00000038040d7980 */ /* 0x000f28000c101900 */
[----:B----4-:R4:W-:Y:S04]  /*13f00*/  ST.E desc[UR56][R4.64], R13 ;  /* 0x0000000d04007985 */ /* 0x0109e8000c101938 */
[----:B------:R-:W5:Y:S04]  /*13f10*/  LD.E R15, desc[UR56][R10.64] ;  /* 0x000000380a0f7980 */ /* 0x000f68000c101900 */
[----:B-----5:R5:W-:Y:S04]  /*13f20*/  ST.E desc[UR56][R10.64], R15 ;  /* 0x0000000f0a007985 */ /* 0x020be8000c101938 */
[----:B------:R-:W2:Y:S04]  /*13f30*/  LD.E R17, desc[UR56][R8.64] ;  /* 0x0000003808117980 */ /* 0x000ea8000c101900 */
[----:B--2---:R2:W-:Y:S04]  /*13f40*/  ST.E desc[UR56][R8.64], R17 ;  /* 0x0000001108007985 */ /* 0x0045e8000c101938 */
[----:B------:R-:W2:Y:S04]  /*13f50*/  LD.E R21, desc[UR56][R18.64+0x230] ;  /* 0x0002303812157980 */ /* 0x000ea8000c101900 */
[----:B0-----:R-:W2:Y:S04]  /*13f60*/  LD.E R25, desc[UR56][R18.64+0x234] ;  /* 0x0002343812197980 */ /* 0x001ea8000c101900 */
[----:B-1----:R-:W2:Y:S04]  /*13f70*/  LD.E R27, desc[UR56][R18.64+0x238] ;  /* 0x00023838121b7980 */ /* 0x002ea8000c101900 */
[----:B------:R-:W2:Y:S04]  /*13f80*/  LD.E R29, desc[UR56][R18.64+0x23c] ;  /* 0x00023c38121d7980 */ /* 0x000ea8000c101900 */
[----:B---3--:R-:W3:Y:S04]  /*13f90*/  LD.E R7, desc[UR56][R18.64+0x240] ;  /* 0x0002403812077980 */ /* 0x008ee8000c101900 */
[----:B------:R-:W3:Y:S04]  /*13fa0*/  LD.E R31, desc[UR56][R18.64+0x244] ;  /* 0x00024438121f7980 */ /* 0x000ee8000c101900 */
[----:B----4-:R-:W4:Y:S04]  /*13fb0*/  LD.E R5, desc[UR56][R18.64+0x248] ;  /* 0x0002483812057980 */ /* 0x010f28000c101900 */
[----:B------:R-:W4:Y:S04]  /*13fc0*/  LD.E R13, desc[UR56][R18.64+0x24c] ;  /* 0x00024c38120d7980 */ /* 0x000f28000c101900 */
[----:B-----5:R-:W5:Y:S04]  /*13fd0*/  LD.E R11, desc[UR56][R18.64+0x250] ;  /* 0x00025038120b7980 */ /* 0x020f68000c101900 */
        /* <DEDUP_REMOVED lines=115> */
[----:B------:R0:W-:Y:S04]  /*14710*/  ST.E desc[UR56][R18.64+0x230], R21 ;  /* 0x0002301512007985 */ /* 0x0001e8000c101938 */
[----:B------:R0:W-:Y:S04]  /*14720*/  ST.E desc[UR56][R18.64+0x234], R25 ;  /* 0x0002341912007985 */ /* 0x0001e8000c101938 */
[----:B------:R0:W-:Y:S04]  /*14730*/  ST.E desc[UR56][R18.64+0x238], R27 ;  /* 0x0002381b12007985 */ /* 0x0001e8000c101938 */
[----:B------:R0:W-:Y:S04]  /*14740*/  ST.E desc[UR56][R18.64+0x23c], R29 ;  /* 0x00023c1d12007985 */ /* 0x0001e8000c101938 */
[----:B---3--:R0:W-:Y:S04]  /*14750*/  ST.E desc[UR56][R18.64+0x240], R7 ;  /* 0x0002400712007985 */ /* 0x0081e8000c101938 */
[----:B------:R0:W-:Y:S04]  /*14760*/  ST.E desc[UR56][R18.64+0x244], R31 ;  /* 0x0002441f12007985 */ /* 0x0001e8000c101938 */
[----:B----4-:R0:W-:Y:S04]  /*14770*/  ST.E desc[UR56][R18.64+0x248], R5 ;  /* 0x0002480512007985 */ /* 0x0101e8000c101938 */
[----:B------:R0:W-:Y:S04]  /*14780*/  ST.E desc[UR56][R18.64+0x24c], R13 ;  /* 0x00024c0d12007985 */ /* 0x0001e8000c101938 */
[----:B-----5:R0:W-:Y:S04]  /*14790*/  ST.E desc[UR56][R18.64+0x250], R11 ;  /* 0x0002500b12007985 */ /* 0x0201e8000c101938 */
[----:B------:R0:W-:Y:S04]  /*147a0*/  ST.E desc[UR56][R18.64+0x254], R15 ;  /* 0x0002540f12007985 */ /* 0x0001e8000c101938 */
[----:B--2---:R0:W-:Y:S04]  /*147b0*/  ST.E desc[UR56][R18.64+0x258], R9 ;  /* 0x0002580912007985 */ /* 0x0041e8000c101938 */
        /* <DEDUP_REMOVED lines=121> */
.L_x_10131:
[----:B------:R-:W-:Y:S05]  /*14f50*/  BSYNC B0 ;  /* 0x0000000000007941 */ /* 0x000fea0003800000 */
.L_x_10130:
[C---:B------:R-:W-:Y:S01]  /*14f60*/  ISETP.GT.AND P0, PT, R0.reuse, R3, PT ;  /* 0x000000030000720c */ /* 0x040fe20003f04270 */
[----:B------:R-:W-:-:S12]  /*14f70*/  VIADD R0, R0, 0xffffffff ;  /* 0xffffffff00007836 */ /* 0x000fd80000000000 */
[----:B------:R-:W-:Y:S05]  /*14f80*/  @P0 BRA `(.L_x_10132) ;  /* 0xffffff5400500947 */ /* 0x000fea000383ffff */
[----:B01----:R-:W2:Y:S02]  /*14f90*/  LDL R2, [R1+0x70] ;  /* 0x0000700001027983 */ /* 0x003ea40000100800 */
[----:B--2---:R-:W-:-:S07]  /*14fa0*/  IMAD.SHL.U32 R2, R2, 0x80, RZ ;  /* 0x0000008002027824 */ /* 0x004fce00078e00ff */
.L_x_10105:
[----:B------:R-:W0:Y:S01]  /*14fb0*/  LDC R6, c[0x0][0xadc] ;  /* 0x0002b700ff067b82 */ /* 0x000e220000000800 */
[----:B------:R-:W-:Y:S01]  /*14fc0*/  IADD3 R161, R161, 0x80, -R160 ;  /* 0x00000080a1a17810 */ /* 0x000fe20007ffe8a0 */
[----:B------:R-:W-:-:S04]  /*14fd0*/  ULDC UR4, c[0x0][0xad4] ;  /* 0x0002b50000047ab9 */ /* 0x000fc80000000800 */
[----:B------:R-:W-:-:S04]  /*14fe0*/  IMAD.IADD R161, R161, 0x1, R2 ;  /* 0x00000001a1a17824 */ /* 0x000fc800078e0202 */
        /* <DEDUP_REMOVED lines=13> */
.L_x_10135:
[----:B------:R-:W-:-:S13]  /*150c0*/  ISETP.NE.AND P0, PT, R6, 0x1, PT ;  /* 0x000000010600780c */ /* 0x000fda0003f05270 */
[----:B------:R-:W0:Y:S02]  /*150d0*/  @P0 LDC.64 R4, c[0x0][0xae0] ;  /* 0x0002b800ff040b82 */ /* 0x000e240000000a00 */
[----:B0-----:R-:W-:-:S05]  /*150e0*/  @P0 IMAD.HI.U32 R4, R161, R4, RZ ;  /* 0x00000004a1040227 */ /* 0x001fca00078e00ff */
[----:B------:R-:W-:-:S07]  /*150f0*/  @P0 SHF.R.U32.HI R161, RZ, R5, R4 ;  /* 0x00000005ffa10219 */ /* 0x000fce0000011604 */
.L_x_10136:
[----:B------:R-:W-:Y:S05]  /*15100*/  BSYNC B0 ;  /* 0x0000000000007941 */ /* 0x000fea0003800000 */
.L_x_10134:
[----:B------:R-:W-:-:S05]  /*15110*/  IMAD R161, R161, R6, RZ ;  /* 0x00000006a1a17224 */ /* 0x000fca00078e02ff */
[----:B------:R-:W-:-:S07]  /*15120*/  VIMNMX R2, R2, R161, !PT ;  /* 0x000000a102027248 */ /* 0x000fce0007fe0100 */
.L_x_10133:
[----:B------:R-:W-:-:S04]  /*15130*/  VIADD R2, R2, 0x5f ;  /* 0x0000005f02027836 */ /* 0x000fc80000000000 */
[----:B------:R-:W-:-:S05]  /*15140*/  IMAD.HI R2, R2, 0x2aaaaaab, RZ ;  /* 0x2aaaaaab02027827 */ /* 0x000fca00078e02ff */
[----:B------:R-:W-:-:S04]  /*15150*/  SHF.R.U32.HI R3, RZ, 0x1f, R2 ;  /* 0x0000001fff037819 */ /* 0x000fc80000011602 */
[----:B------:R-:W-:-:S04]  /*15160*/  LEA.HI.SX32 R2, R2, R3, 0x1c ;  /* 0x0000000302027211 */ /* 0x000fc800078fe2ff */
[----:B------:R-:W-:-:S04]  /*15170*/  VIMNMX R5, R167, R2, !PT ;  /* 0x00000002a7057248 */ /* 0x000fc80007fe0100 */
[----:B------:R-:W-:-:S13]  /*15180*/  ISETP.GE.AND P0, PT, R0, R5, PT ;  /* 0x000000050000720c */ /* 0x000fda0003f06270 */
[----:B------:R-:W-:Y:S05]  /*15190*/  @!P0 BRA `(.L_x_10137) ;  /* 0x0000009400fc8947 */ /* 0x000fea0003800000 */
[----:B------:R0:W5:Y:S01]  /*151a0*/  LDL.64 R2, [R1+0x170] ;  /* 0x0001700001027983 */ /* 0x0001620000100a00 */
[----:B------:R-:W-:-:S07]  /*151b0*/  IMAD.MOV.U32 R4, RZ, RZ, R0 ;  /* 0x000000ffff047224 */ /* 0x000fce00078e0000 */
.L_x_10154:
[----:B0----5:R-:W2:Y:S04]  /*151c0*/  LD.E R7, desc[UR56][R2.64] ;  /* 0x0000003802077980 */ /* 0x021ea8000c101900 */
        /* <DEDUP_REMOVED lines=23> */
.L_x_10139:
[----:B------:R-:W-:Y:S05]  /*15340*/  BSYNC B0 ;  /* 0x0000000000007941 */ /* 0x000fea0003800000 */
.L_x_10138:
        /* <DEDUP_REMOVED lines=13> */
.L_x_10141:
[----:B------:R-:W-:Y:S05]  /*15420*/  BSYNC B0 ;  /* 0x0000000000007941 */ /* 0x000fea0003800000 */
.L_x_10140:
        /* <DEDUP_REMOVED lines=8> */
.L_x_10143:
[----:B------:R-:W-:Y:S05]  /*154b0*/  BSYNC B0 ;  /* 0x0000000000007941 */ /* 0x000fea0003800000 */
.L_x_10142:
        /* <DEDUP_REMOVED lines=57> */
[----:B-1----:R-:W-:Y:S05]  /*15850*/  @!P2 BRA `(.L_x_10146) ;  /* 0x000000000004a947 */ /* 0x002fea0003800000 */
[----:B------:R-:W-:Y:S01]  /*15860*/  BPT.TRAP 0x1 ;  /* 0x000000040000795c */ /* 0x000fe20000300000 */
.L_x_10146:
[----:B------:R-:W-:Y:S05]  /*15870*/  BSYNC B0 ;  /* 0x0000000000007941 */ /* 0x000fea0003800000 */
.L_x_10145:
        /* <DEDUP_REMOVED lines=10> */
.L_x_10148:
[----:B------:R-:W-:Y:S05]  /*15920*/  BSYNC B0 ;  /* 0x0000000000007941 */ /* 0x000fea0003800000 */
.L_x_10147:
[----:B------:R-:W-:Y:S04]  /*15930*/  BSSY B0, `(.L_x_10149) ;  /* 0x0000006000007945 */ /* 0x000fe80003800000 */
[----:B--2---:R-:W-:Y:S05]  /*15940*/  @P1 BRA `(.L_x_10150) ;  /* 0x0000000000101947 */ /* 0x004fea0003800000 */
[----:B-----5:R-:W-:Y:S01]  /*15950*/  IMAD R6, R6, 0x8, R9 ;  /* 0x0000000806067824 */ /* 0x020fe200078e0209 */
[----:B-1----:R-:W-:-:S04]  /*15960*/  SHF.L.U32 R7, R8, 0x1f, RZ ;  /* 0x0000001f08077819 */ /* 0x002fc800000006ff */
[----:B------:R-:W1:Y:S02]  /*15970*/  SYNCS.PHASECHK.TRANS64.TRYWAIT P1, [R6+URZ], R7 ;  /* 0x00000007060075a7 */ /* 0x000e64000802017f */
[----:B-1----:R-:W-:Y:S05]  /*15980*/  @!P1 BRA `(.L_x_10151) ;  /* 0x000001e800e89947 */ /* 0x002fea0003800000 */
.L_x_10150:
[----:B------:R-:W-:Y:S05]  /*15990*/  BSYNC B0 ;  /* 0x0000000000007941 */ /* 0x000fea0003800000 */
.L_x_10149:
[----:B------:R-:W2:Y:S04]  /*159a0*/  LDL R9, [R1+0x90] ;  /* 0x0000900001097983 */ /* 0x000ea80000100800 */
[----:B------:R-:W3:Y:S04]  /*159b0*/  LD.E R17, desc[UR56][R2.64] ;  /* 0x0000003802117980 */ /* 0x000ee8000c101900 */
[----:B------:R-:W3:Y:S04]  /*159c0*/  LDL.64 R72, [R1+0x118] ;  /* 0x0001180001487983 */ /* 0x000ee80000100a00 */
[----:B-1---5:R-:W4:Y:S04]  /*159d0*/  LDL.64 R6, [R1+0x110] ;  /* 0x0001100001067983 */ /* 0x022f280000100a00 */
        /* <DEDUP_REMOVED lines=179> */
[----:B-1----:R-:W-:Y:S01]  /*16510*/  LOP3.LUT R74, R74, 0x7f, RZ, 0xc0, !PT ;  /* 0x0000007f4a4a7812 */ /* 0x002fe200078ec0ff */
[----:B------:R-:W-:Y:S03]  /*16520*/  STL [R1+0x90], R0 ;  /* 0x0000900001007387 */ /* 0x000fe60000100800 */
[----:B------:R-:W-:Y:S01]  /*16530*/  ISETP.NE.AND P2, PT, R74, RZ, PT ;  /* 0x000000ff4a00720c */ /* 0x000fe20003f45270 */
        /* <DEDUP_REMOVED lines=76> */
[----:B------:R2:W-:Y:S04]  /*16a00*/  STL.64 [R1+0x430], R6 ;  /* 0x0004300601007387 */ /* 0x0005e80000100a00 */
[----:B------:R-:W3:Y:S04]  /*16a10*/  LDL R10, [R1+0x434] ;  /* 0x00043400010a7983 */ /* 0x000ee80000100800 */
[----:B------:R-:W-:Y:S04]  /*16a20*/  STL [R1+0x430], R8 ;  /* 0x0004300801007387 */ /* 0x000fe80000100800 */
[----:B------:R-:W4:Y:S04]  /*16a30*/  LDL R75, [R1+0x430] ;  /* 0x00043000014b7983 */ /* 0x000f280000100800 */
[----:B---3--:R-:W3:Y:S01]  /*16a40*/  SHFL.BFLY PT, R7, R10, 0x2, 0x1f ;  /* 0x0c401f000a077f89 */ /* 0x008ee200000e0000 */
[----:B----4-:R-:W-:Y:S01]  /*16a50*/  FADD.FTZ R9, R16, -R75 ;  /* 0x8000004b10097221 */ /* 0x010fe20000010000 */
[----:B------:R-:W-:-:S04]  /*16a60*/  FMUL.FTZ R75, R20, R75 ;  /* 0x0000004b144b7220 */ /* 0x000fc80000410000 */
[----:B--2---:R-:W-:Y:S01]  /*16a70*/  FFMA.FTZ R6, R25, R20, -R75 ;  /* 0x0000001419067223 */ /* 0x004fe2000001084b */
[----:B---3--:R-:W-:-:S05]  /*16a80*/  FMNMX.FTZ R8, R7, R10, !PT ;  /* 0x0000000a07087209 */ /* 0x008fca0007810000 */
[----:B------:R-:W2:Y:S01]  /*16a90*/  SHFL.BFLY PT, R25, R8, 0x1, 0x1f ;  /* 0x0c201f0008197f89 */ /* 0x000ea200000e0000 */
[-CC-:B------:R-:W-:Y:S01]  /*16aa0*/  FFMA.FTZ R160, R24, R20.reuse, -R75.reuse ;  /* 0x0000001418a07223 */ /* 0x180fe2000001084b */
[-CC-:B------:R-:W-:Y:S01]  /*16ab0*/  FFMA.FTZ R163, R29, R20.reuse, -R75.reuse ;  /* 0x000000141da37223 */ /* 0x180fe2000001084b */
[-C--:B------:R-:W-:Y:S01]  /*16ac0*/  FMUL.FTZ R9, R9, R20.reuse ;  /* 0x0000001409097220 */ /* 0x080fe20000410000 */
[-CC-:B------:R-:W-:Y:S01]  /*16ad0*/  FFMA.FTZ R14, R44, R20.reuse, -R75.reuse ;  /* 0x000000142c0e7223 */ /* 0x180fe2000001084b */
[----:B------:R-:W-:Y:S02]  /*16ae0*/  FFMA.FTZ R162, R28, R20, -R75 ;  /* 0x000000141ca27223 */ /* 0x000fe4000001084b */
[----:B------:R-:W-:Y:S01]  /*16af0*/  MUFU.EX2 R21, R9 ;  /* 0x0000000900157308 */ /* 0x000fe20000000800 */
[----:B--2---:R-:W-:-:S05]  /*16b00*/  FMNMX.FTZ R24, R8, R25, !PT ;  /* 0x0000001908187209 */ /* 0x004fca0007810000 */
[----:B------:R-:W-:Y:S01]  /*16b10*/  FMUL.FTZ R29, R24, R20 ;  /* 0x00000014181d7220 */ /* 0x000fe20000410000 */
[----:B------:R-:W-:-:S03]  /*16b20*/  FADD.FTZ R25, R17, -R24 ;  /* 0x8000001811197221 */ /* 0x000fc60000010000 */
[-CC-:B------:R-:W-:Y:S01]  /*16b30*/  FFMA.FTZ R161, R26, R20.reuse, -R29.reuse ;  /* 0x000000141aa17223 */ /* 0x180fe2000001081d */
[----:B------:R-:W-:Y:S01]  /*16b40*/  FMUL.FTZ R25, R20, R25 ;  /* 0x0000001914197220 */ /* 0x000fe20000410000 */
[-CC-:B------:R-:W-:Y:S01]  /*16b50*/  FFMA.FTZ R208, R27, R20.reuse, -R29.reuse ;  /* 0x000000141bd07223 */ /* 0x180fe2000001081d */
[----:B------:R-:W-:Y:S01]  /*16b60*/  MUFU.EX2 R160, R160 ;  /* 0x000000a000a07308 */ /* 0x000fe20000000800 */
[----:B------:R-:W-:-:S07]  /*16b70*/  FFMA.FTZ R207, R30, R20, -R29 ;  /* 0x000000141ecf7223 */ /* 0x000fce000001081d */
[----:B------:R-:W-:Y:S01]  /*16b80*/  MUFU.EX2 R44, R25 ;  /* 0x00000019002c7308 */ /* 0x000fe20000000800 */
[----:B------:R-:W-:-:S07]  /*16b90*/  FFMA.FTZ R209, R31, R20, -R29 ;  /* 0x000000141fd17223 */ /* 0x000fce000001081d */
[----:B------:R-:W2:Y:S01]  /*16ba0*/  MUFU.EX2 R161, R161 ;  /* 0x000000a100a17308 */ /* 0x000ea20000000800 */
[----:B------:R-:W-:-:S07]  /*16bb0*/  FFMA.FTZ R15, R32, R20, -R75 ;  /* 0x00000014200f7223 */ /* 0x000fce000001084b */
[----:B------:R-:W3:Y:S01]  /*16bc0*/  MUFU.EX2 R208, R208 ;  /* 0x000000d000d07308 */ /* 0x000ee20000000800 */
[----:B------:R-:W-:-:S07]  /*16bd0*/  FFMA.FTZ R203, R34, R20, -R29 ;  /* 0x0000001422cb7223 */ /* 0x000fce000001081d */
[----:B------:R-:W4:Y:S01]  /*16be0*/  MUFU.EX2 R6, R6 ;  /* 0x0000000600067308 */ /* 0x000f220000000800 */
[----:B------:R-:W-:-:S07]  /*16bf0*/  FFMA.FTZ R186, R33, R20, -R75 ;  /* 0x0000001421ba7223 */ /* 0x000fce000001084b */
[----:B------:R-:W0:Y:S01]  /*16c00*/  MUFU.EX2 R207, R207 ;  /* 0x000000cf00cf7308 */ /* 0x000e220000000800 */
[----:B------:R-:W-:-:S07]  /*16c10*/  FFMA.FTZ R205, R35, R20, -R29 ;  /* 0x0000001423cd7223 */ /* 0x000fce000001081d */
[----:B------:R-:W1:Y:S01]  /*16c20*/  MUFU.EX2 R162, R162 ;  /* 0x000000a200a27308 */ /* 0x000e620000000800 */
[----:B--2---:R-:W-:Y:S01]  /*16c30*/  FFMA.FTZ R73, R73, R44, R161 ;  /* 0x0000002c49497223 */ /* 0x004fe200000100a1 */
[----:B------:R-:W-:-:S06]  /*16c40*/  FFMA.FTZ R25, R21, R72, R160 ;  /* 0x0000004815197223 */ /* 0x000fcc00000100a0 */
[----:B------:R-:W-:Y:S01]  /*16c50*/  MUFU.EX2 R163, R163 ;  /* 0x000000a300a37308 */ /* 0x000fe20000000800 */
[-C--:B------:R-:W-:Y:S01]  /*16c60*/  FFMA.FTZ R16, R36, R20.reuse, -R75 ;  /* 0x0000001424107223 */ /* 0x080fe2000001084b */
[----:B------:R-:W-:-:S06]  /*16c70*/  FFMA.FTZ R204, R38, R20, -R29 ;  /* 0x0000001426cc7223 */ /* 0x000fcc000001081d */
[----:B------:R-:W2:Y:S01]  /*16c80*/  MUFU.EX2 R209, R209 ;  /* 0x000000d100d17308 */ /* 0x000ea20000000800 */
[----:B---3--:R-:W-:Y:S01]  /*16c90*/  FADD.FTZ R26, R208, R73 ;  /* 0x00000049d01a7221 */ /* 0x008fe20000010000 */
[----:B----4-:R-:W-:-:S06]  /*16ca0*/  FADD.FTZ R25, R6, R25 ;  /* 0x0000001906197221 */ /* 0x010fcc0000010000 */
[----:B------:R-:W-:Y:S01]  /*16cb0*/  MUFU.EX2 R15, R15 ;  /* 0x0000000f000f7308 */ /* 0x000fe20000000800 */
[-C--:B------:R-:W-:Y:S01]  /*16cc0*/  FFMA.FTZ R185, R37, R20.reuse, -R75 ;  /* 0x0000001425b97223 */ /* 0x080fe2000001084b */
[----:B------:R-:W-:-:S06]  /*16cd0*/  FFMA.FTZ R206, R39, R20, -R29 ;  /* 0x0000001427ce7223 */ /* 0x000fcc000001081d */
[----:B------:R-:W3:Y:S01]  /*16ce0*/  MUFU.EX2 R203, R203 ;  /* 0x000000cb00cb7308 */ /* 0x000ee20000000800 */
[----:B0-----:R-:W-:Y:S01]  /*16cf0*/  FADD.FTZ R28, R207, R26 ;  /* 0x0000001acf1c7221 */ /* 0x001fe20000010000 */
[----:B-1----:R-:W-:-:S06]  /*16d00*/  FADD.FTZ R26, R162, R25 ;  /* 0x00000019a21a7221 */ /* 0x002fcc0000010000 */
[----:B------:R-:W-:Y:S01]  /*16d10*/  MUFU.EX2 R186, R186 ;  /* 0x000000ba00ba7308 */ /* 0x000fe20000000800 */
[-C--:B------:R-:W-:Y:S01]  /*16d20*/  FFMA.FTZ R13, R40, R20.reuse, -R75 ;  /* 0x00000014280d7223 */ /* 0x080fe2000001084b */
[----:B------:R-:W-:-:S06]  /*16d30*/  FFMA.FTZ R199, R42, R20, -R29 ;  /* 0x000000142ac77223 */ /* 0x000fcc000001081d */
[----:B------:R-:W0:Y:S01]  /*16d40*/  MUFU.EX2 R205, R205 ;  /* 0x000000cd00cd7308 */ /* 0x000e220000000800 */
[----:B--2---:R-:W-:Y:S01]  /*16d50*/  FADD.FTZ R28, R209, R28 ;  /* 0x0000001cd11c7221 */ /* 0x004fe20000010000 */
[----:B------:R-:W-:-:S06]  /*16d60*/  FADD.FTZ R26, R163, R26 ;  /* 0x0000001aa31a7221 */ /* 0x000fcc0000010000 */
[----:B------:R-:W-:Y:S01]  /*16d70*/  MUFU.EX2 R16, R16 ;  /* 0x0000001000107308 */ /* 0x000fe20000000800 */
[-C--:B------:R-:W-:Y:S01]  /*16d80*/  FFMA.FTZ R182, R41, R20.reuse, -R75 ;  /* 0x0000001429b67223 */ /* 0x080fe2000001084b */
[----:B------:R-:W-:-:S06]  /*16d90*/  FFMA.FTZ R201, R43, R20, -R29 ;  /* 0x000000142bc97223 */ /* 0x000fcc000001081d */
[----:B------:R-:W1:Y:S01]  /*16da0*/  MUFU.EX2 R204, R204 ;  /* 0x000000cc00cc7308 */ /* 0x000e620000000800 */
[----:B---3--:R-:W-:Y:S01]  /*16db0*/  FADD.FTZ R28, R203, R28 ;  /* 0x0000001ccb1c7221 */ /* 0x008fe20000010000 */
[----:B------:R-:W-:-:S06]  /*16dc0*/  FADD.FTZ R25, R15, R26 ;  /* 0x0000001a0f197221 */ /* 0x000fcc0000010000 */
[----:B------:R-:W-:Y:S01]  /*16dd0*/  MUFU.EX2 R185, R185 ;  /* 0x000000b900b97308 */ /* 0x000fe20000000800 */
[----:B------:R-:W-:-:S07]  /*16de0*/  FFMA.FTZ R200, R46, R20, -R29 ;  /* 0x000000142ec87223 */ /* 0x000fce000001081d */
[----:B------:R-:W2:Y:S01]  /*16df0*/  MUFU.EX2 R206, R206 ;  /* 0x000000ce00ce7308 */ /* 0x000ea20000000800 */
[----:B0-----:R-:W-:Y:S01]  /*16e00*/  FADD.FTZ R27, R205, R28 ;  /* 0x0000001ccd1b7221 */ /* 0x001fe20000010000 */
[----:B------:R-:W-:-:S06]  /*16e10*/  FADD.FTZ R25, R186, R25 ;  /* 0x00000019ba197221 */ /* 0x000fcc0000010000 */
[----:B------:R-:W-:Y:S01]  /*16e20*/  MUFU.EX2 R13, R13 ;  /* 0x0000000d000d7308 */ /* 0x000fe20000000800 */
[-C--:B------:R-:W-:Y:S01]  /*16e30*/  FFMA.FTZ R184, R45, R20.reuse, -R75 ;  /* 0x000000142db87223 */ /* 0x080fe2000001084b */
[----:B------:R-:W-:-:S06]  /*16e40*/  FFMA.FTZ R202, R47, R20, -R29 ;  /* 0x000000142fca7223 */ /* 0x000fcc000001081d */
[----:B------:R-:W0:Y:S01]  /*16e50*/  MUFU.EX2 R199, R199 ;  /* 0x000000c700c77308 */ /* 0x000e220000000800 */
[----:B-1----:R-:W-:Y:S01]  /*16e60*/  FADD.FTZ R27, R204, R27 ;  /* 0x0000001bcc1b7221 */ /* 0x002fe20000010000 */
[----:B------:R-:W-:-:S06]  /*16e70*/  FADD.FTZ R26, R16, R25 ;  /* 0x00000019101a7221 */ /* 0x000fcc0000010000 */
[----:B------:R-:W-:Y:S01]  /*16e80*/  MUFU.EX2 R182, R182 ;  /* 0x000000b600b67308 */ /* 0x000fe20000000800 */
[-C--:B------:R-:W-:Y:S01]  /*16e90*/  FFMA.FTZ R11, R48, R20.reuse, -R75 ;  /* 0x00000014300b7223 */ /* 0x080fe2000001084b */
[----:B------:R-:W-:-:S06]  /*16ea0*/  FFMA.FTZ R187, R50, R20, -R29 ;  /* 0x0000001432bb7223 */ /* 0x000fcc000001081d */
[----:B------:R-:W1:Y:S01]  /*16eb0*/  MUFU.EX2 R201, R201 ;  /* 0x000000c900c97308 */ /* 0x000e620000000800 */
[----:B--2---:R-:W-:Y:S01]  /*16ec0*/  FADD.FTZ R28, R206, R27 ;  /* 0x0000001bce1c7221 */ /* 0x004fe20000010000 */
[----:B------:R-:W-:-:S06]  /*16ed0*/  FADD.FTZ R26, R185, R26 ;  /* 0x0000001ab91a7221 */ /* 0x000fcc0000010000 */
[----:B------:R-:W-:Y:S01]  /*16ee0*/  MUFU.EX2 R14, R14 ;  /* 0x0000000e000e7308 */ /* 0x000fe20000000800 */
[-C--:B------:R-:W-:Y:S01]  /*16ef0*/  FFMA.FTZ R175, R49, R20.reuse, -R75 ;  /* 0x0000001431af7223 */ /* 0x080fe2000001084b */
[----:B------:R-:W-:-:S06]  /*16f00*/  FFMA.FTZ R193, R51, R20, -R29 ;  /* 0x0000001433c17223 */ /* 0x000fcc000001081d */
        /* <DEDUP_REMOVED lines=52> */
[----:B------:R-:W-:-:S07]  /*17250*/  FFMA.FTZ R192, R70, R20, -R29 ;  /* 0x0000001446c07223 */ /* 0x000fce000001081d */
[----:B------:R-:W2:Y:S01]  /*17260*/  MUFU.EX2 R196, R196 ;  /* 0x000000c400c47308 */ /* 0x000ea20000000800 */
[----:B------:R-:W-:Y:S01]  /*17270*/  FFMA.FTZ R68, R68, R20, -R75 ;  /* 0x0000001444447223 */ /* 0x000fe2000001084b */
[----:B0-----:R-:W-:Y:S01]  /*17280*/  FADD.FTZ R27, R195, R28 ;  /* 0x0000001cc31b7221 */ /* 0x001fe20000010000 */
[----:B------:R-:W-:-:S05]  /*17290*/  FADD.FTZ R25, R173, R26 ;  /* 0x0000001aad197221 */ /* 0x000fca0000010000 */
[----:B------:R-:W-:Y:S01]  /*172a0*/  MUFU.EX2 R7, R7 ;  /* 0x0000000700077308 */ /* 0x000fe20000000800 */
[----:B------:R-:W-:-:S07]  /*172b0*/  FFMA.FTZ R198, R71, R20, -R29 ;  /* 0x0000001447c67223 */ /* 0x000fce000001081d */
[----:B------:R-:W0:Y:S01]  /*172c0*/  MUFU.EX2 R191, R191 ;  /* 0x000000bf00bf7308 */ /* 0x000e220000000800 */
[----:B------:R-:W-:Y:S01]  /*172d0*/  FFMA.FTZ R69, R69, R20, -R75 ;  /* 0x0000001445457223 */ /* 0x000fe2000001084b */
[----:B-1----:R-:W-:Y:S01]  /*172e0*/  FADD.FTZ R27, R190, R27 ;  /* 0x0000001bbe1b7221 */ /* 0x002fe20000010000 */
[----:B------:R-:W-:-:S05]  /*172f0*/  FADD.FTZ R25, R10, R25 ;  /* 0x000000190a197221 */ /* 0x000fca0000010000 */
[----:B------:R-:W-:Y:S08]  /*17300*/  MUFU.EX2 R172, R172 ;  /* 0x000000ac00ac7308 */ /* 0x000ff00000000800 */
[----:B------:R-:W1:Y:S01]  /*17310*/  MUFU.EX2 R197, R197 ;  /* 0x000000c500c57308 */ /* 0x000e620000000800 */
[----:B--2---:R-:W-:Y:S01]  /*17320*/  FADD.FTZ R26, R196, R27 ;  /* 0x0000001bc41a7221 */ /* 0x004fe20000010000 */
[----:B------:R-:W-:-:S06]  /*17330*/  FADD.FTZ R20, R174, R25 ;  /* 0x00000019ae147221 */ /* 0x000fcc0000010000 */
[----:B------:R-:W-:Y:S08]  /*17340*/  MUFU.EX2 R8, R68 ;  /* 0x0000004400087308 */ /* 0x000ff00000000800 */
[----:B------:R-:W2:Y:S01]  /*17350*/  MUFU.EX2 R192, R192 ;  /* 0x000000c000c07308 */ /* 0x000ea20000000800 */
[----:B0-----:R-:W-:Y:S01]  /*17360*/  FADD.FTZ R26, R191, R26 ;  /* 0x0000001abf1a7221 */ /* 0x001fe20000010000 */
[----:B------:R-:W-:-:S06]  /*17370*/  FADD.FTZ R25, R7, R20 ;  /* 0x0000001407197221 */ /* 0x000fcc0000010000 */
[----:B------:R-:W0:Y:S08]  /*17380*/  MUFU.EX2 R17, R69 ;  /* 0x0000004500117308 */ /* 0x000e300000000800 */
[----:B------:R-:W3:Y:S01]  /*17390*/  MUFU.EX2 R198, R198 ;  /* 0x000000c600c67308 */ /* 0x000ee20000000800 */
[----:B-1----:R-:W-:Y:S01]  /*173a0*/  FADD.FTZ R27, R197, R26 ;  /* 0x0000001ac51b7221 */ /* 0x002fe20000010000 */
[----:B------:R-:W-:-:S03]  /*173b0*/  FADD.FTZ R25, R172, R25 ;  /* 0x00000019ac197221 */ /* 0x000fc60000010000 */
[----:B--2---:R-:W-:Y:S01]  /*173c0*/  FADD.FTZ R27, R192, R27 ;  /* 0x0000001bc01b7221 */ /* 0x004fe20000010000 */
        /* <DEDUP_REMOVED lines=147> */
[C---:B0-----:R-:W-:Y:S01]  /*17d00*/  FMUL.FTZ R231, R21.reuse, R142 ;  /* 0x0000008e15e77220 */ /* 0x041fe20000410000 */
[C---:B-1----:R-:W-:Y:S01]  /*17d10*/  FMUL.FTZ R229, R21.reuse, R24 ;  /* 0x0000001815e57220 */ /* 0x042fe20000410000 */
[C---:B--2---:R-:W-:Y:S01]  /*17d20*/  FMUL.FTZ R25, R21.reuse, R38 ;  /* 0x0000002615197220 */ /* 0x044fe20000410000 */
[C---:B---3--:R-:W-:Y:S01]  /*17d30*/  FMUL.FTZ R219, R21.reuse, R148 ;  /* 0x0000009415db7220 */ /* 0x048fe20000410000 */
        /* <DEDUP_REMOVED lines=240> */
[----:B------:R-:W4:Y:S04]  /*18c40*/  LD.E R25, desc[UR56][R18.64+0x224] ;  /* 0x0002243812197980 */ /* 0x000f28000c101900 */
[----:B-1----:R-:W4:Y:S04]  /*18c50*/  LD.E R37, desc[UR56][R18.64+0x228] ;  /* 0x0002283812257980 */ /* 0x002f28000c101900 */
[----:B--2---:R-:W2:Y:S04]  /*18c60*/  LD.E R39, desc[UR56][R18.64+0x22c] ;  /* 0x00022c3812277980 */ /* 0x004ea8000c101900 */
        /* <DEDUP_REMOVED lines=127> */
[----:B------:R-:W-:Y:S04]  /*19460*/  ST.E desc[UR56][R18.64+0x228], R37 ;  /* 0x0002282512007985 */ /* 0x000fe8000c101938 */
[----:B--2---:R-:W-:Y:S04]  /*19470*/  ST.E desc[UR56][R18.64+0x22c], R39 ;  /* 0x00022c2712007985 */ /* 0x004fe8000c101938 */
        /* <DEDUP_REMOVED lines=124> */
[----:B0-----:R-:W4:Y:S04]  /*19c40*/  LD.E.64 R20, desc[UR56][R18.64+0xa8] ;  /* 0x0000a83812147980 */ /* 0x001f28000c101b00 */
[----:B------:R-:W4:Y:S04]  /*19c50*/  LDL R220, [R1+0x88] ;  /* 0x0000880001dc7983 */ /* 0x000f280000100800 */
[----:B-1----:R-:W4:Y:S04]  /*19c60*/  LD.E R24, desc[UR56][R18.64+0x220] ;  /* 0x0002203812187980 */ /* 0x002f28000c101900 */
[----:B------:R-:W4:Y:S04]  /*19c70*/  LD.E R25, desc[UR56][R18.64+0x224] ;  /* 0x0002243812197980 */ /* 0x000f28000c101900 */
        /* <DEDUP_REMOVED lines=421> */
[----:B------:R-:W-:Y:S01]  /*1b6d0*/  IMAD.MOV.U32 R13, RZ, RZ, R21 ;  /* 0x000000ffff0d7224 */ /* 0x000fe200078e0015 */
        /* <DEDUP_REMOVED lines=139> */
[----:B------:R-:W-:Y:S01]  /*1bf90*/  VIADD R20, R20, 0x280 ;  /* 0x0000028014147836 */ /* 0x000fe20000000000 */
        /* <DEDUP_REMOVED lines=668> */
.L_x_10153:
[----:B------:R-:W-:Y:S05]  /*1e960*/  BSYNC B0 ;  /* 0x0000000000007941 */ /* 0x000fea0003800000 */
.L_x_10152:
[----:B------:R-:W-:Y:S05]  /*1e970*/  @P0 BRA `(.L_x_10154) ;  /* 0xffffff6800100947 */ /* 0x000fea000383ffff */
[----:B01----:R-:W-:-:S07]  /*1e980*/  IMAD.MOV.U32 R0, RZ, RZ, R4 ;  /* 0x000000ffff007224 */ /* 0x003fce00078e0004 */
.L_x_10137:
[----:B------:R-:W-:-:S13]  /*1e990*/  ISETP.GE.AND P0, PT, R0, R167, PT ;  /* 0x000000a70000720c */ /* 0x000fda0003f06270 */
[----:B------:R-:W-:Y:S05]  /*1e9a0*/  @!P0 BRA `(.L_x_10155) ;  /* 0x000000ac00108947 */ /* 0x000fea0003800000 */
[----:B------:R0:W5:Y:S02]  /*1e9b0*/  LDL.64 R2, [R1+0x170] ;  /* 0x0001700001027983 */ /* 0x0001640000100a00 */
.L_x_10182:
        /* <DEDUP_REMOVED lines=21> */
.L_x_10157:
[----:B------:R-:W-:Y:S05]  /*1eb10*/  BSYNC B0 ;  /* 0x0000000000007941 */ /* 0x000fea0003800000 */
.L_x_10156:
        /* <DEDUP_REMOVED lines=13> */
.L_x_10159:
[----:B------:R-:W-:Y:S05]  /*1ebf0*/  BSYNC B0 ;  /* 0x0000000000007941 */ /* 0x000fea0003800000 */
.L_x_10158:
        /* <DEDUP_REMOVED lines=8> */
.L_x_10161:
[----:B------:R-:W-:Y:S05]  /*1ec80*/  BSYNC B0 ;  /* 0x0000000000007941 */ /* 0x000fea0003800000 */
.L_x_10160:
[----:B-1---5:R-:W2:Y:S04]  /*1ec90*/  LD.E R7, desc[UR56][R2.64] ;  /* 0x0000003802077980 */ /* 0x022ea8000c101900 */
[----:B------:R-:W2:Y:S01]  /*1eca0*/  LDL.64 R10, [R1+0xa0] ;  /* 0x0000a000010a7983 */ /* 0x000ea20000100a00 */
[----:B------:R-:W-:Y:S05]  /*1ecb0*/  WARPSYNC.ALL ;  /* 0x0000000000007948 */ /* 0x000fea0003800000 */
[----:B------:R-:W3:Y:S04]  /*1ecc0*/  LDL.64 R4, [R1+0x98] ;  /* 0x0000980001047983 */ /* 0x000ee80000100a00 */
[----:B------:R-:W4:Y:S04]  /*1ecd0*/  LDL.64 R8, [R1+0x98] ;  /* 0x0000980001087983 */ /* 0x000f280000100a00 */
        /* <DEDUP_REMOVED lines=8> */
[----:B------:R-:W-:Y:S01]  /*1ed60*/  VIADD R10, R6, 0x2 ;  /* 0x00000002060a7836 */ /* 0x000fe20000000000 */
[----:B------:R1:W-:Y:S01]  /*1ed70*/  STL [R1+0x80], RZ ;  /* 0x000080ff01007387 */ /* 0x0003e20000100800 */
[----:B---3--:R-:W-:Y:S02]  /*1ed80*/  R2UR UR4, R4 ;  /* 0x00000000040472ca */ /* 0x008fe400000e0000 */
[----:B------:R-:W-:-:S13]  /*1ed90*/  R2UR UR5, R5 ;  /* 0x00000000050572ca */ /* 0x000fda00000e0000 */
[----:B------:R-:W-:Y:S01]  /*1eda0*/  HGMMA.64x96x16.F32.BF16 R24, gdesc[UR4], RZ, !UPT, gsb0 ;  /* 0x01600000041879f0 */ /* 0x000fe2000c0018ff */
[----:B----4-:R-:W-:Y:S02]  /*1edb0*/  VIADD R8, R8, 0x2 ;  /* 0x0000000208087836 */ /* 0x010fe40000000000 */
[----:B------:R-:W-:Y:S01]  /*1edc0*/  IMAD.MOV.U32 R4, RZ, RZ, 0x1 ;  /* 0x00000001ff047424 */ /* 0x000fe200078e00ff */
[----:B------:R-:W-:Y:S02]  /*1edd0*/  R2UR UR6, R10 ;  /* 0x000000000a0672ca */ /* 0x000fe400000e0000 */
[----:B------:R-:W-:Y:S02]  /*1ede0*/  R2UR UR7, R11 ;  /* 0x000000000b0772ca */ /* 0x000fe400000e0000 */
[----:B------:R-:W-:Y:S02]  /*1edf0*/  R2UR UR4, R8 ;  /* 0x00000000080472ca */ /* 0x000fe400000e0000 */
[----:B------:R-:W-:Y:S01]  /*1ee00*/  R2UR UR5, R9 ;  /* 0x00000000090572ca */ /* 0x000fe200000e0000 */
[----:B------:R1:W-:Y:S04]  /*1ee10*/  STL [R1+0x80], R4 ;  /* 0x0000800401007387 */ /* 0x0003e80000100800 */
[----:B------:R1:W-:Y:S04]  /*1ee20*/  STL [R1+0x80], R4 ;  /* 0x0000800401007387 */ /* 0x0003e80000100800 */
[----:B------:R1:W-:Y:S04]  /*1ee30*/  STL [R1+0x80], R4 ;  /* 0x0000800401007387 */ /* 0x0003e80000100800 */
[----:B------:R1:W-:Y:S01]  /*1ee40*/  STL [R1+0x80], R4 ;  /* 0x0000800401007387 */ /* 0x0003e20000100800 */
[----:B------:R-:W-:-:S03]  /*1ee50*/  WARPGROUP.DEPBAR.LE gsb0, 0x0 ;  /* 0x00008000000079c5 */ /* 0x000fc60000010000 */
[----:B------:R1:W5:Y:S04]  /*1ee60*/  LD.E R5, desc[UR56][R2.64] ;  /* 0x0000003802057980 */ /* 0x000368000c101900 */
[----:B------:R1:W5:Y:S01]  /*1ee70*/  LD.E R7, desc[UR56][R2.64+0x4] ;  /* 0x0000043802077980 */ /* 0x000362000c101900 */
[----:B------:R-:W-:-:S06]  /*1ee80*/  WARPGROUP.ARRIVE ;  /* 0x00000000000079c5 */ /* 0x000fcc0000000000 */
        /* <DEDUP_REMOVED lines=12> */
[----:B--2---:R-:W-:Y:S02]  /*1ef50*/  VIADD R14, R14, 0x6 ;  /* 0x000000060e0e7836 */ /* 0x004fe40000000000 */
[----:B------:R-:W-:Y:S01]  /*1ef60*/  IMAD.MOV.U32 R9, RZ, RZ, R11 ;  /* 0x000000ffff097224 */ /* 0x000fe200078e000b */
[----:B------:R-:W-:Y:S02]  /*1ef70*/  R2UR UR6, R8 ;  /* 0x00000000080672ca */ /* 0x000fe400000e0000 */
[----:B------:R-:W-:Y:S02]  /*1ef80*/  R2UR UR4, R14 ;  /* 0x000000000e0472ca */ /* 0x000fe400000e0000 */
[----:B------:R-:W-:Y:S02]  /*1ef90*/  R2UR UR7, R9 ;  /* 0x00000000090772ca */ /* 0x000fe400000e0000 */
[----:B------:R-:W-:-:S02]  /*1efa0*/  R2UR UR5, R15 ;  /* 0x000000000f0572ca */ /* 0x000fc400000e0000 */
[----:B------:R-:W-:Y:S01]  /*1efb0*/  LOP3.LUT R16, R16, 0x1, RZ, 0xfc, !PT ;  /* 0x0000000110107812 */ /* 0x000fe200078efcff */
[----:B------:R-:W-:Y:S02]  /*1efc0*/  WARPGROUP.DEPBAR.LE gsb0, 0x0 ;  /* 0x00008000000079c5 */ /* 0x000fe40000010000 */
[----:B------:R-:W-:-:S08]  /*1efd0*/  WARPGROUP.ARRIVE ;  /* 0x00000000000079c5 */ /* 0x000fd00000000000 */
[----:B------:R-:W-:Y:S01]  /*1efe0*/  HGMMA.64x96x16.F32.BF16 R24, gdesc[UR4], R24, gsb0 ;  /* 0x01600000041879f0 */ /* 0x000fe20008001818 */
[----:B------:R-:W-:Y:S01]  /*1eff0*/  ISETP.NE.AND P1, PT, R16, 0x3, PT ;  /* 0x000000031000780c */ /* 0x000fe20003f25270 */
[----:B------:R-:W-:Y:S01]  /*1f000*/  BSSY B0, `(.L_x_10163) ;  /* 0x0000004000007945 */ /* 0x000fe20003800000 */
[----:B------:R-:W-:-:S11]  /*1f010*/  WARPGROUP.DEPBAR.LE gsb0, 0x0 ;  /* 0x00008000000079c5 */ /* 0x000fd60000010000 */
[----:B-1----:R-:W-:Y:S05]  /*1f020*/  @!P1 BRA `(.L_x_10164) ;  /* 0x0000000000049947 */ /* 0x002fea0003800000 */
[----:B------:R-:W-:Y:S01]  /*1f030*/  BPT.TRAP 0x1 ;  /* 0x000000040000795c */ /* 0x000fe20000300000 */
.L_x_10164:
[----:B------:R-:W-:Y:S05]  /*1f040*/  BSYNC B0 ;  /* 0x0000000000007941 */ /* 0x000fea0003800000 */
.L_x_10163:
        /* <DEDUP_REMOVED lines=10> */
.L_x_10166:
[----:B------:R-:W-:Y:S05]  /*1f0f0*/  BSYNC B0 ;  /* 0x0000000000007941 */ /* 0x000fea0003800000 */
.L_x_10165:
[----:B------:R-:W-:Y:S04]  /*1f100*/  BSSY B0, `(.L_x_10167) ;  /* 0x0000006000007945 */ /* 0x000fe80003800000 */
[----:B--2---:R-:W-:Y:S05]  /*1f110*/  @P0 BRA `(.L_x_10168) ;  /* 0x0000000000100947 */ /* 0x004fea0003800000 */
[----:B-----5:R-:W-:Y:S01]  /*1f120*/  IMAD R6, R6, 0x8, R8 ;  /* 0x0000000806067824 */ /* 0x020fe200078e0208 */
[----:B------:R-:W-:-:S04]  /*1f130*/  SHF.L.U32 R7, R7, 0x1f, RZ ;  /* 0x0000001f07077819 */ /* 0x000fc800000006ff */
[----:B------:R-:W2:Y:S02]  /*1f140*/  SYNCS.PHASECHK.TRANS64.TRYWAIT P0, [R6+URZ], R7 ;  /* 0x00000007060075a7 */ /* 0x000ea4000800017f */
[----:B--2---:R-:W-:Y:S05]  /*1f150*/  @!P0 BRA `(.L_x_10169) ;  /* 0x00000154001c8947 */ /* 0x004fea0003800000 */
.L_x_10168:
[----:B------:R-:W-:Y:S05]  /*1f160*/  BSYNC B0 ;  /* 0x0000000000007941 */ /* 0x000fea0003800000 */
.L_x_10167:
        /* <DEDUP_REMOVED lines=9> */
[----:B---3--:R-:W-:Y:S01]  /*1f200*/  IMAD R8, R17, 0xc00, R8 ;  /* 0x00000c0011087824 */ /* 0x008fe200078e0208 */
[----:B------:R-:W-:Y:S01]  /*1f210*/  R2UR UR7, R9 ;  /* 0x00000000090772ca */ /* 0x000fe200000e0000 */
[----:B------:R-:W3:Y:S01]  /*1f220*/  LDL.64 R16, [R1+0x110] ;  /* 0x0001100001107983 */ /* 0x000ee20000100a00 */
[----:B----4-:R-:W-:-:S02]  /*1f230*/  ISETP.NE.U32.AND P0, PT, R5, RZ, PT ;  /* 0x000000ff0500720c */ /* 0x010fc40003f05070 */
        /* <DEDUP_REMOVED lines=169> */
[----:B-1----:R-:W-:Y:S01]  /*1fcd0*/  LOP3.LUT R72, R72, 0x7f, RZ, 0xc0, !PT ;  /* 0x0000007f48487812 */ /* 0x002fe200078ec0ff */
        /* <DEDUP_REMOVED lines=19> */
[----:B---3--:R-:W-:-:S05]  /*1fe10*/  @!P0 MOV R6, R20 ;  /* 0x0000001400068202 */ /* 0x008fca0000000f00 */
[----:B----4-:R-:W-:-:S05]  /*1fe20*/  @!P0 IMAD R5, R5, 0x8, R6 ;  /* 0x0000000805058824 */ /* 0x010fca00078e0206 */
[----:B------:R-:W-:-:S04]  /*1fe30*/  @!P0 PRMT R5, RZ, 0x654, R5 ;  /* 0x00000654ff058816 */ /* 0x000fc80000000005 */
[----:B------:R1:W-:Y:S01]  /*1fe40*/  @!P0 SYNCS.ARRIVE.TRANS64.RED.A1T0 RZ, [R5+URZ], RZ ;  /* 0x000000ff05ff89a7 */ /* 0x0003e2000810043f */
[----:B------:R-:W3:Y:S04]  /*1fe50*/  LDL.128 R8, [R1+0x140] ;  /* 0x0001400001087983 */ /* 0x000ee80000100c00 */
[----:B------:R-:W4:Y:S04]  /*1fe60*/  LDL.128 R12, [R1+0x150] ;  /* 0x00015000010c7983 */ /* 0x000f280000100c00 */
[----:B-1----:R-:W2:Y:S04]  /*1fe70*/  LDL R5, [R1+0x13c] ;  /* 0x00013c0001057983 */ /* 0x002ea80000100800 */
[----:B------:R-:W4:Y:S01]  /*1fe80*/  LDL R72, [R1+0x70] ;  /* 0x0000700001487983 */ /* 0x000f220000100800 */
        /* <DEDUP_REMOVED lines=12> */
[----:B---3--:R-:W-:Y:S01]  /*1ff50*/  IMAD R73, R0, -0x60, R9 ;  /* 0xffffffa000497824 */ /* 0x008fe200078e0209 */
[----:B------:R-:W-:-:S02]  /*1ff60*/  LOP3.LUT R17, R17, 0x7ffffffc, RZ, 0xc0, !PT ;  /* 0x7ffffffc11117812 */ /* 0x000fc400078ec0ff */
[----:B------:R-:W-:Y:S02]  /*1ff70*/  LOP3.LUT R21, R21, 0xfffffff8, RZ, 0xc0, !PT ;  /* 0xfffffff815157812 */ /* 0x000fe400078ec0ff */
[----:B------:R-:W-:Y:S02]  /*1ff80*/  LEA.HI R6, R6, R5, RZ, 0x1 ;  /* 0x0000000506067211 */ /* 0x000fe400078f08ff */
[----:B------:R-:W-:Y:S01]  /*1ff90*/  SHF.R.S32.HI R7, RZ, 0x5, R7 ;  /* 0x00000005ff077819 */ /* 0x000fe20000011407 */
[----:B------:R-:W-:Y:S01]  /*1ffa0*/  IMAD.IADD R17, R16, 0x1, -R17 ;  /* 0x0000000110117824 */ /* 0x000fe200078e0a11 */
[----:B------:R-:W-:Y:S01]  /*1ffb0*/  LOP3.LUT R6, R6, 0x3fffffe, RZ, 0xc0, !PT ;  /* 0x03fffffe06067812 */ /* 0x000fe200078ec0ff */
[----:B------:R-:W-:Y:S01]  /*1ffc0*/  IMAD.IADD R21, R20, 0x1, -R21 ;  /* 0x0000000114157824 */ /* 0x000fe200078e0a15 */
[----:B----4-:R-:W-:Y:S01]  /*1ffd0*/  ISETP.GE.AND P1, PT, R13, 0x1, PT ;  /* 0x000000010d00780c */ /* 0x010fe20003f26270 */
[----:B------:R-:W-:Y:S01]  /*1ffe0*/  IMAD R72, R72, 0x8, R7 ;  /* 0x0000000848487824 */ /* 0x000fe200078e0207 */
[----:B------:R-:W-:Y:S01]  /*1fff0*/  IADD3 R16, -R8, 0x1, R73 ;  /* 0x0000000108107810 */ /* 0x000fe20007ffe149 */
[----:B------:R-:W-:Y:S01]  /*20000*/  IMAD.IADD R6, R5, 0x1, -R6 ;  /* 0x0000000105067824 */ /* 0x000fe200078e0a06 */
[----:B------:R-:W-:Y:S01]  /*20010*/  LOP3.LUT R5, RZ, R10, RZ, 0x33, !PT ;  /* 0x0000000aff057212 */ /* 0x000fe200078e33ff */
[----:B------:R-:W-:-:S02]  /*20020*/  IMAD.U32 R21, R72, 0x10, R21 ;  /* 0x0000001048157824 */ /* 0x000fc400078e0015 */
[C---:B------:R-:W-:Y:S02]  /*20030*/  IMAD R16, R17.reuse, -0x2, R16 ;  /* 0xfffffffe11107824 */ /* 0x040fe400078e0210 */
[----:B------:R-:W-:Y:S02]  /*20040*/  IMAD R21, R6, 0x40, R21 ;  /* 0x0000004006157824 */ /* 0x000fe400078e0215 */
[----:B------:R-:W-:Y:S02]  /*20050*/  IMAD R6, R0, -0x60, RZ ;  /* 0xffffffa000067824 */ /* 0x000fe400078e02ff */
[C---:B------:R-:W-:Y:S02]  /*20060*/  IMAD.IADD R88, R16.reuse, 0x1, R11 ;  /* 0x0000000110587824 */ /* 0x040fe400078e020b */
[----:B------:R-:W-:Y:S02]  /*20070*/  IMAD.IADD R16, R16, 0x1, R5 ;  /* 0x0000000110107824 */ /* 0x000fe400078e0205 */
[----:B------:R-:W-:-:S02]  /*20080*/  IMAD R90, R17, -0x2, R6 ;  /* 0xfffffffe115a7824 */ /* 0x000fc400078e0206 */
        /* <DEDUP_REMOVED lines=14> */
.L_x_10173:
[----:B------:R-:W-:-:S13]  /*20170*/  ISETP.NE.AND P1, PT, R13, 0x1, PT ;  /* 0x000000010d00780c */ /* 0x000fda0003f25270 */
[----:B------:R-:W-:-:S05]  /*20180*/  @P1 IMAD.HI.U32 R10, R7, R14, RZ ;  /* 0x0000000e070a1227 */ /* 0x000fca00078e00ff */
[----:B------:R-:W-:-:S07]  /*20190*/  @P1 SHF.R.U32.HI R7, RZ, R15, R10 ;  /* 0x0000000fff071219 */ /* 0x000fce000001160a */
.L_x_10174:
[----:B------:R-:W-:Y:S05]  /*201a0*/  BSYNC B1 ;  /* 0x0000000000017941 */ /* 0x000fea0003800000 */
.L_x_10172:
[----:B------:R-:W-:-:S05]  /*201b0*/  IMAD R10, R7, R13, R90 ;  /* 0x0000000d070a7224 */ /* 0x000fca00078e025a */
[----:B------:R-:W-:Y:S02]  /*201c0*/  VIMNMX R5, R5, R10, !PT ;  /* 0x0000000a05057248 */ /* 0x000fe40007fe0100 */
[----:B------:R-:W-:-:S07]  /*201d0*/  VIADDMNMX R6, R10, R13, R6, PT ;  /* 0x0000000d0a067246 */ /* 0x000fce0003800106 */
.L_x_10171:
[----:B------:R-:W-:Y:S05]  /*201e0*/  BSYNC B0 ;  /* 0x0000000000007941 */ /* 0x000fea0003800000 */
.L_x_10170:
[C---:B------:R-:W-:Y:S01]  /*201f0*/  ISETP.GE.AND P1, PT, R12.reuse, 0x9, PT ;  /* 0x000000090c00780c */ /* 0x040fe20003f26270 */
[----:B------:R-:W-:Y:S01]  /*20200*/  VIADD R21, R21, 0x8 ;  /* 0x0000000815157836 */ /* 0x000fe20000000000 */
[----:B------:R-:W-:Y:S01]  /*20210*/  ISETP.GE.AND P2, PT, R12, 0x2, PT ;  /* 0x000000020c00780c */ /* 0x000fe20003f46270 */
[----:B------:R-:W-:Y:S01]  /*20220*/  BSSY B0, `(.L_x_10175) ;  /* 0x0000087000007945 */ /* 0x000fe20003800000 */
[----:B------:R-:W-:Y:S01]  /*20230*/  P2R R11, PR, RZ, 0x2 ;  /* 0x00000002ff0b7803 */ /* 0x000fe20000000000 */
[----:B------:R-:W-:Y:S01]  /*20240*/  IMAD.IADD R7, R16, 0x1, R21 ;  /* 0x0000000110077824 */ /* 0x000fe200078e0215 */
        /* <DEDUP_REMOVED lines=125> */
.L_x_10178:
[----:B------:R-:W-:-:S13]  /*20a20*/  ISETP.NE.AND P6, PT, R13, 0x1, PT ;  /* 0x000000010d00780c */ /* 0x000fda0003fc5270 */
[----:B------:R-:W-:-:S05]  /*20a30*/  @P6 IMAD.HI.U32 R14, R8, R14, RZ ;  /* 0x0000000e080e6227 */ /* 0x000fca00078e00ff */
[----:B------:R-:W-:-:S07]  /*20a40*/  @P6 SHF.R.U32.HI R8, RZ, R15, R14 ;  /* 0x0000000fff086219 */ /* 0x000fce000001160e */
.L_x_10179:
[----:B------:R-:W-:Y:S05]  /*20a50*/  BSYNC B1 ;  /* 0x0000000000017941 */ /* 0x000fea0003800000 */
.L_x_10177:
[----:B------:R-:W-:-:S05]  /*20a60*/  IMAD R8, R8, R13, R90 ;  /* 0x0000000d08087224 */ /* 0x000fca00078e025a */
[----:B------:R-:W-:Y:S02]  /*20a70*/  VIADDMNMX R6, R8, R13, R6, PT ;  /* 0x0000000d08067246 */ /* 0x000fe40003800106 */
[----:B------:R-:W-:-:S07]  /*20a80*/  VIMNMX R7, R7, R8, !PT ;  /* 0x0000000807077248 */ /* 0x000fce0007fe0100 */
.L_x_10176:
[----:B------:R-:W-:Y:S05]  /*20a90*/  BSYNC B0 ;  /* 0x0000000000007941 */ /* 0x000fea0003800000 */
.L_x_10175:
[----:B------:R-:W-:Y:S02]  /*20aa0*/  ISETP.GT.AND P5, PT, R7, RZ, !P5 ;  /* 0x000000ff0700720c */ /* 0x000fe40006fa4270 */
[----:B------:R-:W-:Y:S02]  /*20ab0*/  ISETP.NE.AND P6, PT, R25, RZ, PT ;  /* 0x000000ff1900720c */ /* 0x000fe40003fc5270 */
[----:B------:R-:W-:-:S04]  /*20ac0*/  ISETP.LT.OR P5, PT, R6, 0x1, P5 ;  /* 0x000000010600780c */ /* 0x000fc80002fa1670 */
[----:B------:R-:W-:Y:S02]  /*20ad0*/  FSEL R25, R26, -INF , !P5 ;  /* 0xff8000001a197808 */ /* 0x000fe40006800000 */
[----:B------:R-:W-:Y:S01]  /*20ae0*/  ISETP.NE.AND P5, PT, R10, RZ, PT ;  /* 0x000000ff0a00720c */ /* 0x000fe20003fa5270 */
[----:B------:R-:W2:Y:S03]  /*20af0*/  LDL R26, [R1+0x450] ;  /* 0x00045000011a7983 */ /* 0x000ea60000100800 */
        /* <DEDUP_REMOVED lines=8> */
[----:B------:R-:W3:Y:S02]  /*20b80*/  LDL.64 R16, [R1+0x430] ;  /* 0x0004300001107983 */ /* 0x000ee40000100a00 */
        /* <DEDUP_REMOVED lines=59> */
[C---:B------:R-:W-:Y:S02]  /*20f40*/  ISETP.GT.AND P5, PT, R7.reuse, 0x48, !P6 ;  /* 0x000000480700780c */ /* 0x040fe400077a4270 */
[----:B------:R-:W-:Y:S02]  /*20f50*/  ISETP.GT.AND P1, PT, R7, 0x49, !P1 ;  /* 0x000000490700780c */ /* 0x000fe40004f24270 */
[----:B------:R-:W-:Y:S02]  /*20f60*/  ISETP.LT.OR P5, PT, R6, 0x49, P5 ;  /* 0x000000490600780c */ /* 0x000fe40002fa1670 */
[----:B---3--:R-:W-:Y:S02]  /*20f70*/  FMNMX.FTZ R5, R92, R16, !PT ;  /* 0x000000105c057209 */ /* 0x008fe40007810000 */
[----:B------:R-:W-:-:S02]  /*20f80*/  FMNMX.FTZ R8, R25, R17, !PT ;  /* 0x0000001119087209 */ /* 0x000fc40007810000 */
[----:B------:R-:W-:Y:S02]  /*20f90*/  FMNMX.FTZ R5, R160, R5, !PT ;  /* 0x00000005a0057209 */ /* 0x000fe40007810000 */
[----:B------:R-:W-:Y:S02]  /*20fa0*/  FSEL R62, R62, -INF , !P5 ;  /* 0xff8000003e3e7808 */ /* 0x000fe40006800000 */
        /* <DEDUP_REMOVED lines=41> */
[----:B------:R-:W-:Y:S02]  /*21240*/  ISETP.LT.OR P1, PT, R6, 0x4a, P1 ;  /* 0x0000004a0600780c */ /* 0x000fe40000f21670 */
[----:B-1----:R-:W-:Y:S02]  /*21250*/  FMNMX.FTZ R11, R8, R9, !PT ;  /* 0x00000009080b7209 */ /* 0x002fe40007810000 */
[----:B------:R-:W-:Y:S02]  /*21260*/  FMNMX.FTZ R5, R59, R10, !PT ;  /* 0x0000000a3b057209 */ /* 0x000fe40007810000 */
[----:B------:R-:W-:Y:S01]  /*21270*/  ISETP.GT.AND P3, PT, R7, 0x51, !P3 ;  /* 0x000000510700780c */ /* 0x000fe20005f64270 */
[----:B------:R-:W1:Y:S01]  /*21280*/  SHFL.BFLY PT, R12, R11, 0x1, 0x1f ;  /* 0x0c201f000b0c7f89 */ /* 0x000e6200000e0000 */
[----:B------:R-:W-:-:S02]  /*21290*/  ISETP.LT.OR P2, PT, R6, 0x51, P2 ;  /* 0x000000510600780c */ /* 0x000fc40001741670 */
[----:B------:R-:W-:Y:S02]  /*212a0*/  FSEL R63, R63, -INF , !P1 ;  /* 0xff8000003f3f7808 */ /* 0x000fe40004800000 */
[----:B------:R-:W-:Y:S02]  /*212b0*/  FMNMX.FTZ R10, R62, R5, !PT ;  /* 0x000000053e0a7209 */ /* 0x000fe40007810000 */
[----:B------:R-:W-:Y:S02]  /*212c0*/  ISETP.GT.AND P4, PT, R7, 0x58, !P4 ;  /* 0x000000580700780c */ /* 0x000fe40006784270 */
[----:B------:R-:W-:Y:S02]  /*212d0*/  ISETP.LT.OR P3, PT, R6, 0x52, P3 ;  /* 0x000000520600780c */ /* 0x000fe40001f61670 */
[----:B------:R-:W-:Y:S02]  /*212e0*/  FSEL R66, R66, -INF , !P2 ;  /* 0xff80000042427808 */ /* 0x000fe40005000000 */
[----:B------:R-:W-:-:S02]  /*212f0*/  FMNMX.FTZ R5, R63, R10, !PT ;  /* 0x0000000a3f057209 */ /* 0x000fc40007810000 */
[----:B------:R-:W-:Y:S02]  /*21300*/  ISETP.GT.AND P1, PT, R7, 0x59, !P6 ;  /* 0x000000590700780c */ /* 0x000fe40007724270 */
[----:B------:R-:W-:Y:S02]  /*21310*/  ISETP.LT.OR P4, PT, R6, 0x59, P4 ;  /* 0x000000590600780c */ /* 0x000fe40002781670 */
[----:B------:R-:W-:Y:S02]  /*21320*/  FSEL R67, R67, -INF , !P3 ;  /* 0xff80000043437808 */ /* 0x000fe40005800000 */
[----:B------:R-:W-:Y:S02]  /*21330*/  FMNMX.FTZ R10, R66, R5, !PT ;  /* 0x00000005420a7209 */ /* 0x000fe40007810000 */
[----:B------:R-:W-:Y:S02]  /*21340*/  ISETP.LT.OR P1, PT, R6, 0x5a, P1 ;  /* 0x0000005a0600780c */ /* 0x000fe40000f21670 */
[----:B------:R-:W-:-:S02]  /*21350*/  FSEL R70, R70, -INF , !P4 ;  /* 0xff80000046467808 */ /* 0x000fc40006000000 */
[----:B------:R-:W-:Y:S02]  /*21360*/  FMNMX.FTZ R5, R67, R10, !PT ;  /* 0x0000000a43057209 */ /* 0x000fe40007810000 */
[----:B------:R-:W-:Y:S02]  /*21370*/  FSEL R71, R71, -INF , !P1 ;  /* 0xff80000047477808 */ /* 0x000fe40004800000 */
[----:B------:R-:W-:-:S04]  /*21380*/  FMNMX.FTZ R6, R70, R5, !PT ;  /* 0x0000000546067209 */ /* 0x000fc80007810000 */
[----:B------:R-:W-:Y:S02]  /*21390*/  FMNMX.FTZ R9, R71, R6, !PT ;  /* 0x0000000647097209 */ /* 0x000fe40007810000 */
[----:B-1----:R-:W-:Y:S01]  /*213a0*/  FMNMX.FTZ R10, R11, R12, !PT ;  /* 0x0000000c0b0a7209 */ /* 0x002fe20007810000 */
[----:B------:R-:W3:Y:S04]  /*213b0*/  LDL.64 R6, [R1+0x440] ;  /* 0x0004400001067983 */ /* 0x000ee80000100a00 */
[----:B------:R1:W-:Y:S04]  /*213c0*/  STL.64 [R1+0x430], R8 ;  /* 0x0004300801007387 */ /* 0x0003e80000100a00 */
[----:B------:R-:W4:Y:S04]  /*213d0*/  LDL R12, [R1+0x434] ;  /* 0x00043400010c7983 */ /* 0x000f280000100800 */
[----:B------:R-:W-:Y:S04]  /*213e0*/  STL [R1+0x430], R10 ;  /* 0x0004300a01007387 */ /* 0x000fe80000100800 */
        /* <DEDUP_REMOVED lines=24> */
[----:B-1----:R-:W-:Y:S01]  /*21570*/  FMNMX.FTZ R8, R9, R8, !PT ;  /* 0x0000000809087209 */ /* 0x002fe20007810000 */
[----:B------:R-:W-:-:S03]  /*21580*/  FADD.FTZ R9, R16, -R21 ;  /* 0x8000001510097221 */ /* 0x000fc60000010000 */
        /* <DEDUP_REMOVED lines=13> */
[-C--:B------:R-:W-:Y:S02]  /*21660*/  FMUL.FTZ R9, R9, R26.reuse ;  /* 0x0000001a09097220 */ /* 0x080fe40000410000 */
[-CC-:B------:R-:W-:Y:S02]  /*21670*/  FFMA.FTZ R224, R25, R26.reuse, -R11.reuse ;  /* 0x0000001a19e07223 */ /* 0x180fe4000001080b */
[----:B------:R-:W-:Y:S01]  /*21680*/  FADD.FTZ R17, R17, -R10 ;  /* 0x8000000a11117221 */ /* 0x000fe20000010000 */
[----:B------:R-:W-:-:S03]  /*21690*/  FFMA.FTZ R161, R27, R26, -R11 ;  /* 0x0000001a1ba17223 */ /* 0x000fc6000001080b */
[----:B------:R-:W-:Y:S01]  /*216a0*/  FMUL.FTZ R17, R26, R17 ;  /* 0x000000111a117220 */ /* 0x000fe20000410000 */
[----:B------:R-:W-:Y:S01]  /*216b0*/  MUFU.EX2 R5, R5 ;  /* 0x0000000500057308 */ /* 0x000fe20000000800 */
[----:B------:R-:W-:-:S07]  /*216c0*/  FFMA.FTZ R163, R29, R26, -R11 ;  /* 0x0000001a1da37223 */ /* 0x000fce000001080b */
[----:B------:R-:W3:Y:S01]  /*216d0*/  MUFU.EX2 R24, R9 ;  /* 0x0000000900187308 */ /* 0x000ee20000000800 */
[----:B------:R-:W-:-:S07]  /*216e0*/  FFMA.FTZ R16, R31, R26, -R11 ;  /* 0x0000001a1f107223 */ /* 0x000fce000001080b */
[----:B------:R-:W-:Y:S08]  /*216f0*/  MUFU.EX2 R224, R224 ;  /* 0x000000e000e07308 */ /* 0x000ff00000000800 */
[----:B------:R-:W1:Y:S01]  /*21700*/  MUFU.EX2 R25, R17 ;  /* 0x0000001100197308 */ /* 0x000e620000000800 */
[----:B------:R-:W-:-:S07]  /*21710*/  FFMA.FTZ R219, R34, R26, -R11 ;  /* 0x0000001a22db7223 */ /* 0x000fce000001080b */
[----:B------:R-:W2:Y:S08]  /*21720*/  MUFU.EX2 R160, R160 ;  /* 0x000000a000a07308 */ /* 0x000eb00000000800 */
[----:B------:R-:W4:Y:S01]  /*21730*/  MUFU.EX2 R161, R161 ;  /* 0x000000a100a17308 */ /* 0x000f220000000800 */
[----:B------:R-:W-:-:S07]  /*21740*/  FFMA.FTZ R220, R35, R26, -R11 ;  /* 0x0000001a23dc7223 */ /* 0x000fce000001080b */
[----:B------:R-:W5:Y:S08]  /*21750*/  MUFU.EX2 R162, R162 ;  /* 0x000000a200a27308 */ /* 0x000f700000000800 */
[----:B------:R-:W0:Y:S01]  /*21760*/  MUFU.EX2 R163, R163 ;  /* 0x000000a300a37308 */ /* 0x000e220000000800 */
[----:B---3--:R-:W-:Y:S01]  /*21770*/  FFMA.FTZ R9, R24, R6, R5 ;  /* 0x0000000618097223 */ /* 0x008fe20000010005 */
[----:B-1----:R-:W-:-:S06]  /*21780*/  FFMA.FTZ R6, R7, R25, R224 ;  /* 0x0000001907067223 */ /* 0x002fcc00000100e0 */
[----:B------:R-:W1:Y:S01]  /*21790*/  MUFU.EX2 R16, R16 ;  /* 0x0000001000107308 */ /* 0x000e620000000800 */
[----:B------:R-:W-:Y:S01]  /*217a0*/  FFMA.FTZ R206, R38, R26, -R11 ;  /* 0x0000001a26ce7223 */ /* 0x000fe2000001080b */
[----:B--2---:R-:W-:-:S06]  /*217b0*/  FADD.FTZ R9, R160, R9 ;  /* 0x00000009a0097221 */ /* 0x004fcc0000010000 */
[----:B------:R-:W2:Y:S01]  /*217c0*/  MUFU.EX2 R222, R222 ;  /* 0x000000de00de7308 */ /* 0x000ea20000000800 */
[----:B----4-:R-:W-:Y:S01]  /*217d0*/  FADD.FTZ R6, R161, R6 ;  /* 0x00000006a1067221 */ /* 0x010fe20000010000 */
[----:B------:R-:W-:-:S06]  /*217e0*/  FFMA.FTZ R207, R39, R26, -R11 ;  /* 0x0000001a27cf7223 */ /* 0x000fcc000001080b */
[----:B------:R-:W3:Y:S01]  /*217f0*/  MUFU.EX2 R219, R219 ;  /* 0x000000db00db7308 */ /* 0x000ee20000000800 */
[----:B-----5:R-:W-:Y:S01]  /*21800*/  FADD.FTZ R10, R162, R9 ;  /* 0x00000009a20a7221 */ /* 0x020fe20000010000 */
[----:B0-----:R-:W-:-:S06]  /*21810*/  FADD.FTZ R7, R163, R6 ;  /* 0x00000006a3077221 */ /* 0x001fcc0000010000 */
[----:B------:R-:W0:Y:S01]  /*21820*/  MUFU.EX2 R221, R221 ;  /* 0x000000dd00dd7308 */ /* 0x000e220000000800 */
[----:B------:R-:W-:-:S07]  /*21830*/  FFMA.FTZ R202, R42, R26, -R11 ;  /* 0x0000001a2aca7223 */ /* 0x000fce000001080b */
[----:B------:R-:W4:Y:S01]  /*21840*/  MUFU.EX2 R220, R220 ;  /* 0x000000dc00dc7308 */ /* 0x000f220000000800 */
[----:B------:R-:W-:Y:S01]  /*21850*/  FADD.FTZ R9, R13, R10 ;  /* 0x0000000a0d097221 */ /* 0x000fe20000010000 */
[----:B-1----:R-:W-:-:S06]  /*21860*/  FADD.FTZ R6, R16, R7 ;  /* 0x0000000710067221 */ /* 0x002fcc0000010000 */
[----:B------:R-:W1:Y:S01]  /*21870*/  MUFU.EX2 R208, R208 ;  /* 0x000000d000d07308 */ /* 0x000e620000000800 */
[----:B------:R-:W-:-:S07]  /*21880*/  FFMA.FTZ R203, R43, R26, -R11 ;  /* 0x0000001a2bcb7223 */ /* 0x000fce000001080b */
[----:B------:R-:W5:Y:S01]  /*21890*/  MUFU.EX2 R206, R206 ;  /* 0x000000ce00ce7308 */ /* 0x000f620000000800 */
[----:B--2---:R-:W-:Y:S01]  /*218a0*/  FADD.FTZ R10, R222, R9 ;  /* 0x00000009de0a7221 */ /* 0x004fe20000010000 */
[----:B---3--:R-:W-:-:S06]  /*218b0*/  FADD.FTZ R7, R219, R6 ;  /* 0x00000006db077221 */ /* 0x008fcc0000010000 */
[----:B------:R-:W2:Y:S01]  /*218c0*/  MUFU.EX2 R209, R209 ;  /* 0x000000d100d17308 */ /* 0x000ea20000000800 */
[----:B------:R-:W-:-:S07]  /*218d0*/  FFMA.FTZ R198, R46, R26, -R11 ;  /* 0x0000001a2ec67223 */ /* 0x000fce000001080b */
[----:B------:R-:W3:Y:S01]  /*218e0*/  MUFU.EX2 R207, R207 ;  /* 0x000000cf00cf7308 */ /* 0x000ee20000000800 */
[----:B0-----:R-:W-:Y:S01]  /*218f0*/  FADD.FTZ R9, R221, R10 ;  /* 0x0000000add097221 */ /* 0x001fe20000010000 */
[----:B----4-:R-:W-:-:S06]  /*21900*/  FADD.FTZ R7, R220, R7 ;  /* 0x00000007dc077221 */ /* 0x010fcc0000010000 */
[----:B------:R-:W0:Y:S01]  /*21910*/  MUFU.EX2 R204, R204 ;  /* 0x000000cc00cc7308 */ /* 0x000e220000000800 */
[----:B------:R-:W-:-:S07]  /*21920*/  FFMA.FTZ R199, R47, R26, -R11 ;  /* 0x0000001a2fc77223 */ /* 0x000fce000001080b */
[----:B------:R-:W4:Y:S01]  /*21930*/  MUFU.EX2 R202, R202 ;  /* 0x000000ca00ca7308 */ /* 0x000f220000000800 */
[----:B-1----:R-:W-:Y:S01]  /*21940*/  FADD.FTZ R6, R208, R9 ;  /* 0x00000009d0067221 */ /* 0x002fe20000010000 */
[----:B-----5:R-:W-:-:S06]  /*21950*/  FADD.FTZ R10, R206, R7 ;  /* 0x00000007ce0a7221 */ /* 0x020fcc0000010000 */
        /* <DEDUP_REMOVED lines=278> */
[----:B------:R-:W1:Y:S01]  /*22ac0*/  LD.E R10, desc[UR56][R8.64] ;  /* 0x00000038080a7980 */ /* 0x000e62000c101900 */
[----:B------:R-:W-:Y:S01]  /*22ad0*/  ULOP3.LUT UR6, UR4, 0xc, URZ, 0xfc, !UPT ;  /* 0x0000000c04067892 */ /* 0x000fe2000f8efc3f */
[----:B0-----:R-:W-:-:S02]  /*22ae0*/  IMAD.U32 R11, RZ, RZ, UR7 ;  /* 0x00000007ff0b7e24 */ /* 0x001fc4000f8e00ff */
[----:B-1----:R-:W-:-:S03]  /*22af0*/  FMUL.FTZ R17, R25, R10 ;  /* 0x0000000a19117220 */ /* 0x002fc60000410000 */
[----:B------:R-:W-:Y:S02]  /*22b00*/  IMAD.U32 R10, RZ, RZ, UR6 ;  /* 0x00000006ff0a7e24 */ /* 0x000fe4000f8e00ff */
[----:B------:R-:W-:Y:S04]  /*22b10*/  ST.E desc[UR56][R8.64], R17 ;  /* 0x0000001108007985 */ /* 0x000fe8000c101938 */
[----:B------:R-:W2:Y:S01]  /*22b20*/  LD.E R10, desc[UR56][R10.64] ;  /* 0x000000380a0a7980 */ /* 0x000ea2000c101900 */
[----:B------:R-:W-:Y:S02]  /*22b30*/  IMAD.U32 R26, RZ, RZ, UR6 ;  /* 0x00000006ff1a7e24 */ /* 0x000fe4000f8e00ff */
[----:B------:R-:W-:Y:S02]  /*22b40*/  IMAD.U32 R27, RZ, RZ, UR7 ;  /* 0x00000007ff1b7e24 */ /* 0x000fe4000f8e00ff */
        /* <DEDUP_REMOVED lines=11> */
[----:B0-----:R-:W5:Y:S04]  /*22c00*/  LD.E R26, desc[UR56][R18.64+0x27c] ;  /* 0x00027c38121a7980 */ /* 0x001f68000c101900 */
        /* <DEDUP_REMOVED lines=53> */
[----:B---3--:R-:W-:-:S04]  /*22f60*/  FMUL.FTZ R11, R25, R12 ;  /* 0x0000000c190b7220 */ /* 0x008fc80000410000 */
[----:B------:R0:W-:Y:S01]  /*22f70*/  ST.E desc[UR56][R18.64+0x41c], R35 ;  /* 0x00041c2312007985 */ /* 0x0001e2000c101938 */
[C---:B----4-:R-:W-:Y:S01]  /*22f80*/  FMUL.FTZ R17, R25.reuse, R24 ;  /* 0x0000001819117220 */ /* 0x050fe20000410000 */
[C---:B-----5:R-:W-:Y:S01]  /*22f90*/  FMUL.FTZ R27, R25.reuse, R28 ;  /* 0x0000001c191b7220 */ /* 0x060fe20000410000 */
[C---:B------:R-:W-:Y:S01]  /*22fa0*/  FMUL.FTZ R29, R25.reuse, R30 ;  /* 0x0000001e191d7220 */ /* 0x040fe20000410000 */
[C---:B------:R-:W-:Y:S01]  /*22fb0*/  FMUL.FTZ R31, R25.reuse, R32 ;  /* 0x00000020191f7220 */ /* 0x040fe20000410000 */
[C---:B------:R-:W-:Y:S01]  /*22fc0*/  FMUL.FTZ R33, R25.reuse, R34 ;  /* 0x0000002219217220 */ /* 0x040fe20000410000 */
[C---:B0-----:R-:W-:Y:S01]  /*22fd0*/  FMUL.FTZ R35, R25.reuse, R36 ;  /* 0x0000002419237220 */ /* 0x041fe20000410000 */
[C---:B------:R-:W-:Y:S01]  /*22fe0*/  FMUL.FTZ R37, R25.reuse, R38 ;  /* 0x0000002619257220 */ /* 0x040fe20000410000 */
[C---:B------:R-:W-:Y:S01]  /*22ff0*/  FMUL.FTZ R39, R25.reuse, R26 ;  /* 0x0000001a19277220 */ /* 0x040fe20000410000 */
[C---:B------:R-:W-:Y:S01]  /*23000*/  FMUL.FTZ R41, R25.reuse, R40 ;  /* 0x0000002819297220 */ /* 0x040fe20000410000 */
        /* <DEDUP_REMOVED lines=81> */
[----:B------:R1:W-:Y:S01]  /*23520*/  ST.E desc[UR56][R18.64+0x37c], R17 ;  /* 0x00037c1112007985 */ /* 0x0003e2000c101938 */
[----:B------:R-:W-:-:S03]  /*23530*/  FMUL.FTZ R43, R25, R140 ;  /* 0x0000008c192b7220 */ /* 0x000fc60000410000 */
        /* <DEDUP_REMOVED lines=26> */
[----:B------:R-:W-:Y:S04]  /*236e0*/  ST.E desc[UR56][R18.64+0x408], R39 ;  /* 0x0004082712007985 */ /* 0x000fe8000c101938 */
[----:B------:R-:W-:Y:S04]  /*236f0*/  ST.E desc[UR56][R18.64+0x40c], R41 ;  /* 0x00040c2912007985 */ /* 0x000fe8000c101938 */
[----:B------:R-:W-:Y:S01]  /*23700*/  ST.E desc[UR56][R18.64+0x418], R43 ;  /* 0x0004182b12007985 */ /* 0x000fe2000c101938 */
[----:B------:R4:W-:Y:S06]  /*23710*/  BAR.SYNC.DEFER_BLOCKING R179, 0x100 ;  /* 0x000400b30000751d */ /* 0x0009ec0000010000 */
[----:B0-----:R-:W5:Y:S04]  /*23720*/  LD.E R29, desc[UR56][R18.64+0x220] ;  /* 0x00022038121d7980 */ /* 0x001f68000c101900 */
[----:B------:R-:W4:Y:S04]  /*23730*/  LD.E R17, desc[UR56][R2.64] ;  /* 0x0000003802117980 */ /* 0x000f28000c101900 */
[----:B------:R-:W4:Y:S04]  /*23740*/  LD.E.64 R10, desc[UR56][R18.64+0xa8] ;  /* 0x0000a838120a7980 */ /* 0x000f28000c101b00 */
[----:B-----5:R0:W-:Y:S04]  /*23750*/  ST.E desc[UR56][R18.64+0x220], R29 ;  /* 0x0002201d12007985 */ /* 0x0201e8000c101938 */
[----:B-1----:R-:W5:Y:S01]  /*23760*/  LD.E R31, desc[UR56][R6.64] ;  /* 0x00000038061f7980 */ /* 0x002f62000c101900 */
[----:B------:R-:W-:-:S02]  /*23770*/  IMAD.U32 R25, RZ, RZ, UR7 ;  /* 0x00000007ff197e24 */ /* 0x000fc4000f8e00ff */
[----:B------:R-:W-:Y:S01]  /*23780*/  IMAD.U32 R24, RZ, RZ, UR6 ;  /* 0x00000006ff187e24 */ /* 0x000fe2000f8e00ff */
[----:B-----5:R1:W-:Y:S04]  /*23790*/  ST.E desc[UR56][R6.64], R31 ;  /* 0x0000001f06007985 */ /* 0x0203e8000c101938 */
[----:B--2---:R-:W2:Y:S01]  /*237a0*/  LD.E R33, desc[UR56][R8.64] ;  /* 0x0000003808217980 */ /* 0x004ea2000c101900 */
[----:B------:R-:W-:Y:S02]  /*237b0*/  IMAD.U32 R26, RZ, RZ, UR6 ;  /* 0x00000006ff1a7e24 */ /* 0x000fe4000f8e00ff */
[----:B------:R-:W-:Y:S01]  /*237c0*/  IMAD.U32 R27, RZ, RZ, UR7 ;  /* 0x00000007ff1b7e24 */ /* 0x000fe2000f8e00ff */
[----:B--2---:R2:W-:Y:S04]  /*237d0*/  ST.E desc[UR56][R8.64], R33 ;  /* 0x0000002108007985 */ /* 0x0045e8000c101938 */
[----:B------:R-:W5:Y:S04]  /*237e0*/  LD.E R25, desc[UR56][R24.64] ;  /* 0x0000003818197980 */ /* 0x000f68000c101900 */
[----:B-----5:R5:W-:Y:S04]  /*237f0*/  ST.E desc[UR56][R26.64], R25 ;  /* 0x000000191a007985 */ /* 0x020be8000c101938 */
[----:B---3--:R-:W3:Y:S04]  /*23800*/  LD.E R35, desc[UR56][R18.64+0x230] ;  /* 0x0002303812237980 */ /* 0x008ee8000c101900 */
[----:B0-----:R-:W4:Y:S04]  /*23810*/  LD.E R29, desc[UR56][R18.64+0x234] ;  /* 0x00023438121d7980 */ /* 0x001f28000c101900 */
[----:B------:R-:W4:Y:S04]  /*23820*/  LD.E R37, desc[UR56][R18.64+0x238] ;  /* 0x0002383812257980 */ /* 0x000f28000c101900 */
[----:B------:R-:W4:Y:S04]  /*23830*/  LD.E R39, desc[UR56][R18.64+0x23c] ;  /* 0x00023c3812277980 */ /* 0x000f28000c101900 */
[----:B-1----:R-:W4:Y:S04]  /*23840*/  LD.E R31, desc[UR56][R18.64+0x240] ;  /* 0x00024038121f7980 */ /* 0x002f28000c101900 */
[----:B------:R-:W4:Y:S04]  /*23850*/  LD.E R41, desc[UR56][R18.64+0x244] ;  /* 0x0002443812297980 */ /* 0x000f28000c101900 */
[----:B------:R-:W4:Y:S04]  /*23860*/  LD.E R43, desc[UR56][R18.64+0x248] ;  /* 0x00024838122b7980 */ /* 0x000f28000c101900 */
[----:B--2---:R-:W2:Y:S04]  /*23870*/  LD.E R33, desc[UR56][R18.64+0x24c] ;  /* 0x00024c3812217980 */ /* 0x004ea8000c101900 */
[----:B------:R-:W2:Y:S04]  /*23880*/  LD.E R45, desc[UR56][R18.64+0x250] ;  /* 0x00025038122d7980 */ /* 0x000ea8000c101900 */
[----:B------:R-:W2:Y:S04]  /*23890*/  LD.E R47, desc[UR56][R18.64+0x254] ;  /* 0x00025438122f7980 */ /* 0x000ea8000c101900 */
        /* <DEDUP_REMOVED lines=115> */
[----:B----4-:R-:W-:Y:S04]  /*23fd0*/  ST.E desc[UR56][R18.64+0x234], R29 ;  /* 0x0002341d12007985 */ /* 0x010fe8000c101938 */
[----:B------:R-:W-:Y:S04]  /*23fe0*/  ST.E desc[UR56][R18.64+0x238], R37 ;  /* 0x0002382512007985 */ /* 0x000fe8000c101938 */
[----:B------:R-:W-:Y:S04]  /*23ff0*/  ST.E desc[UR56][R18.64+0x23c], R39 ;  /* 0x00023c2712007985 */ /* 0x000fe8000c101938 */
[----:B------:R-:W-:Y:S04]  /*24000*/  ST.E desc[UR56][R18.64+0x240], R31 ;  /* 0x0002401f12007985 */ /* 0x000fe8000c101938 */
[----:B------:R-:W-:Y:S04]  /*24010*/  ST.E desc[UR56][R18.64+0x244], R41 ;  /* 0x0002442912007985 */ /* 0x000fe8000c101938 */
[----:B------:R-:W-:Y:S04]  /*24020*/  ST.E desc[UR56][R18.64+0x248], R43 ;  /* 0x0002482b12007985 */ /* 0x000fe8000c101938 */
[----:B--2---:R-:W-:Y:S04]  /*24030*/  ST.E desc[UR56][R18.64+0x24c], R33 ;  /* 0x00024c2112007985 */ /* 0x004fe8000c101938 */
[----:B------:R-:W-:Y:S04]  /*24040*/  ST.E desc[UR56][R18.64+0x250], R45 ;  /* 0x0002502d12007985 */ /* 0x000fe8000c101938 */
        /* <DEDUP_REMOVED lines=115> */
[----:B0-----:R-:W5:Y:S01]  /*24780*/  LDL R12, [R1+0x88] ;  /* 0x00008800010c7983 */ /* 0x001f620000100800 */
[----:B------:R-:W-:-:S02]  /*24790*/  IMAD.U32 R27, RZ, RZ, UR7 ;  /* 0x00000007ff1b7e24 */ /* 0x000fc4000f8e00ff */
[----:B-1----:R-:W-:Y:S01]  /*247a0*/  IMAD.U32 R26, RZ, RZ, UR6 ;  /* 0x00000006ff1a7e24 */ /* 0x002fe2000f8e00ff */
[----:B------:R-:W5:Y:S04]  /*247b0*/  LD.E R24, desc[UR56][R18.64+0x220] ;  /* 0x0002203812187980 */ /* 0x000f68000c101900 */
[----:B------:R-:W5:Y:S04]  /*247c0*/  LD.E R27, desc[UR56][R26.64] ;  /* 0x000000381a1b7980 */ /* 0x000f68000c101900 */
        /* <DEDUP_REMOVED lines=136> */
[----:B------:R-:W-:Y:S02]  /*25050*/  IMAD.MOV.U32 R17, RZ, RZ, R11 ;  /* 0x000000ffff117224 */ /* 0x000fe400078e000b */
[----:B------:R-:W-:Y:S02]  /*25060*/  IMAD.U32 R12, RZ, RZ, UR6 ;  /* 0x00000006ff0c7e24 */ /* 0x000fe4000f8e00ff */
[----:B------:R-:W-:Y:S01]  /*25070*/  IMAD.U32 R13, RZ, RZ, UR7 ;  /* 0x00000007ff0d7e24 */ /* 0x000fe2000f8e00ff */
[----:B--2---:R-:W-:-:S06]  /*25080*/  WARPGROUP.ARRIVE ;  /* 0x00000000000079c5 */ /* 0x004fcc0000000000 */
[----:B------:R-:W-:Y:S01]  /*25090*/  HGMMA.64x256x16.F32.BF16 R24, R160, gdesc[UR8].tnspB, R24, UP0, gsb0 ;  /* 0x43e00008a0187df0 */ /* 0x000fe2000b801818 */
[----:B------:R-:W-:Y:S02]  /*250a0*/  R2UR UR10, R16 ;  /* 0x00000000100a72ca */ /* 0x000fe400000e0000 */
        /* <DEDUP_REMOVED lines=137> */
[----:B------:R-:W-:Y:S01]  /*25940*/  IMAD.MOV.U32 R13, RZ, RZ, R11 ;  /* 0x000000ffff0d7224 */ /* 0x000fe200078e000b */
[----:B------:R-:W-:Y:S02]  /*25950*/  STL [R1+0x88], R4 ;  /* 0x0000880401007387 */ /* 0x000fe40000100800 */
[----:B------:R-:W-:Y:S01]  /*25960*/  R2UR UR10, R12 ;  /* 0x000000000c0a72ca */ /* 0x000fe200000e0000 */
[----:B------:R-:W-:Y:S01]  /*25970*/  IMAD.U32 R12, RZ, RZ, UR6 ;  /* 0x00000006ff0c7e24 */ /* 0x000fe2000f8e00ff */
[----:B------:R-:W-:Y:S01]  /*25980*/  R2UR UR11, R13 ;  /* 0x000000000d0b72ca */ /* 0x000fe200000e0000 */
[----:B------:R-:W-:Y:S01]  /*25990*/  IMAD.U32 R13, RZ, RZ, UR7 ;  /* 0x00000007ff0d7e24 */ /* 0x000fe2000f8e00ff */
[----:B------:R-:W-:-:S02]  /*259a0*/  WARPGROUP.DEPBAR.LE gsb0, 0x0 ;  /* 0x00008000000079c5 */ /* 0x000fc40000010000 */
[----:B------:R-:W-:Y:S01]  /*259b0*/  ST.E desc[UR56][R18.64+0x220], R24 ;  /* 0x0002201812007985 */ /* 0x000fe2000c101938 */
[----:B------:R-:W-:Y:S02]  /*259c0*/  F2FP.BF16.F32.PACK_AB R160, R205, R204 ;  /* 0x000000cccda0723e */ /* 0x000fe400000010ff */
        /* <DEDUP_REMOVED lines=280> */
[----:B------:R-:W-:Y:S02]  /*26b50*/  IMAD.U32 R13, RZ, RZ, UR7 ;  /* 0x00000007ff0d7e24 */ /* 0x000fe4000f8e00ff */
[----:B------:R-:W-:Y:S01]  /*26b60*/  VIADD R10, R10, 0x280 ;  /* 0x000002800a0a7836 */ /* 0x000fe20000000000 */
        /* <DEDUP_REMOVED lines=136> */
[----:B------:R-:W-:Y:S01]  /*273f0*/  IMAD.U32 R10, RZ, RZ, UR6 ;  /* 0x00000006ff0a7e24 */ /* 0x000fe2000f8e00ff */
[----:B------:R-:W-:Y:S01]  /*27400*/  R2UR UR11, R11 ;  /* 0x000000000b0b72ca */ /* 0x000fe200000e0000 */
[----:B------:R-:W-:Y:S01]  /*27410*/  IMAD.U32 R11, RZ, RZ, UR7 ;  /* 0x00000007ff0b7e24 */ /* 0x000fe2000f8e00ff */
[----:B------:R-:W-:Y:S01]  /*27420*/  STL [R1+0x88], R4 ;  /* 0x0000880401007387 */ /* 0x000fe20000100800 */
[----:B------:R-:W-:-:S03]  /*27430*/  WARPGROUP.DEPBAR.LE gsb0, 0x0 ;  /* 0x00008000000079c5 */ /* 0x000fc60000010000 */
        /* <DEDUP_REMOVED lines=134> */
[----:B------:R-:W-:Y:S01]  /*27ca0*/  IMAD.U32 R10, RZ, RZ, UR6 ;  /* 0x00000006ff0a7e24 */ /* 0x000fe2000f8e00ff */
[----:B------:R-:W-:Y:S01]  /*27cb0*/  STL [R1+0x88], R4 ;  /* 0x0000880401007387 */ /* 0x000fe20000100800 */
[----:B------:R-:W-:Y:S01]  /*27cc0*/  IMAD.U32 R11, RZ, RZ, UR7 ;  /* 0x00000007ff0b7e24 */ /* 0x000fe2000f8e00ff */
[----:B------:R-:W-:Y:S02]  /*27cd0*/  WARPGROUP.DEPBAR.LE gsb0, 0x0 ;  /* 0x00008000000079c5 */ /* 0x000fe40000010000 */
        /* <DEDUP_REMOVED lines=129> */
[----:B------:R-:W2:Y:S04]  /*284f0*/  LD.E R5, desc[UR56][R18.64+0x220] ;  /* 0x0002203812057980 */ /* 0x000ea8000c101900 */
[----:B--2---:R1:W-:Y:S04]  /*28500*/  ST.E desc[UR56][R18.64+0x220], R5 ;  /* 0x0002200512007985 */ /* 0x0043e8000c101938 */
[----:B0-----:R-:W2:Y:S01]  /*28510*/  LD.E R11, desc[UR56][R6.64] ;  /* 0x00000038060b7980 */ /* 0x001ea2000c101900 */
[----:B------:R-:W-:-:S02]  /*28520*/  IMAD.U32 R14, RZ, RZ, UR6 ;  /* 0x00000006ff0e7e24 */ /* 0x000fc4000f8e00ff */
[----:B------:R-:W-:Y:S01]  /*28530*/  IMAD.U32 R15, RZ, RZ, UR7 ;  /* 0x00000007ff0f7e24 */ /* 0x000fe2000f8e00ff */
[----:B--2---:R0:W-:Y:S04]  /*28540*/  ST.E desc[UR56][R6.64], R11 ;  /* 0x0000000b06007985 */ /* 0x0041e8000c101938 */
[----:B------:R-:W2:Y:S01]  /*28550*/  LD.E R13, desc[UR56][R8.64] ;  /* 0x00000038080d7980 */ /* 0x000ea2000c101900 */
[----:B------:R-:W-:Y:S02]  /*28560*/  IMAD.U32 R16, RZ, RZ, UR6 ;  /* 0x00000006ff107e24 */ /* 0x000fe4000f8e00ff */
[----:B------:R-:W-:Y:S01]  /*28570*/  IMAD.U32 R17, RZ, RZ, UR7 ;  /* 0x00000007ff117e24 */ /* 0x000fe2000f8e00ff */
[----:B--2---:R2:W-:Y:S04]  /*28580*/  ST.E desc[UR56][R8.64], R13 ;  /* 0x0000000d08007985 */ /* 0x0045e8000c101938 */
[----:B------:R-:W3:Y:S04]  /*28590*/  LD.E R10, desc[UR56][R14.64] ;  /* 0x000000380e0a7980 */ /* 0x000ee8000c101900 */
[----:B---3--:R3:W-:Y:S04]  /*285a0*/  ST.E desc[UR56][R16.64], R10 ;  /* 0x0000000a10007985 */ /* 0x0087e8000c101938 */
[----:B------:R-:W4:Y:S04]  /*285b0*/  LD.E R21, desc[UR56][R18.64+0x230] ;  /* 0x0002303812157980 */ /* 0x000f28000c101900 */
[----:B------:R-:W5:Y:S04]  /*285c0*/  LD.E R25, desc[UR56][R18.64+0x234] ;  /* 0x0002343812197980 */ /* 0x000f68000c101900 */
[----:B-1----:R-:W5:Y:S04]  /*285d0*/  LD.E R5, desc[UR56][R18.64+0x238] ;  /* 0x0002383812057980 */ /* 0x002f68000c101900 */
[----:B------:R-:W5:Y:S04]  /*285e0*/  LD.E R27, desc[UR56][R18.64+0x23c] ;  /* 0x00023c38121b7980 */ /* 0x000f68000c101900 */
[----:B0-----:R-:W5:Y:S04]  /*285f0*/  LD.E R7, desc[UR56][R18.64+0x240] ;  /* 0x0002403812077980 */ /* 0x001f68000c101900 */
[----:B------:R-:W5:Y:S04]  /*28600*/  LD.E R11, desc[UR56][R18.64+0x244] ;  /* 0x00024438120b7980 */ /* 0x000f68000c101900 */
[----:B------:R-:W5:Y:S04]  /*28610*/  LD.E R29, desc[UR56][R18.64+0x248] ;  /* 0x00024838121d7980 */ /* 0x000f68000c101900 */
[----:B--2---:R-:W2:Y:S04]  /*28620*/  LD.E R9, desc[UR56][R18.64+0x24c] ;  /* 0x00024c3812097980 */ /* 0x004ea8000c101900 */
[----:B------:R-:W2:Y:S04]  /*28630*/  LD.E R13, desc[UR56][R18.64+0x250] ;  /* 0x00025038120d7980 */ /* 0x000ea8000c101900 */
[----:B------:R-:W2:Y:S04]  /*28640*/  LD.E R15, desc[UR56][R18.64+0x254] ;  /* 0x00025438120f7980 */ /* 0x000ea8000c101900 */
[----:B---3--:R-:W3:Y:S04]  /*28650*/  LD.E R17, desc[UR56][R18.64+0x258] ;  /* 0x0002583812117980 */ /* 0x008ee8000c101900 */
        /* <DEDUP_REMOVED lines=113> */
[----:B----4-:R0:W-:Y:S04]  /*28d70*/  ST.E desc[UR56][R18.64+0x230], R21 ;  /* 0x0002301512007985 */ /* 0x0101e8000c101938 */
[----:B-----5:R0:W-:Y:S04]  /*28d80*/  ST.E desc[UR56][R18.64+0x234], R25 ;  /* 0x0002341912007985 */ /* 0x0201e8000c101938 */
[----:B------:R0:W-:Y:S04]  /*28d90*/  ST.E desc[UR56][R18.64+0x238], R5 ;  /* 0x0002380512007985 */ /* 0x0001e8000c101938 */
[----:B------:R0:W-:Y:S04]  /*28da0*/  ST.E desc[UR56][R18.64+0x23c], R27 ;  /* 0x00023c1b12007985 */ /* 0x0001e8000c101938 */
[----:B------:R0:W-:Y:S04]  /*28db0*/  ST.E desc[UR56][R18.64+0x240], R7 ;  /* 0x0002400712007985 */ /* 0x0001e8000c101938 */
[----:B------:R0:W-:Y:S04]  /*28dc0*/  ST.E desc[UR56][R18.64+0x244], R11 ;  /* 0x0002440b12007985 */ /* 0x0001e8000c101938 */
[----:B------:R0:W-:Y:S04]  /*28dd0*/  ST.E desc[UR56][R18.64+0x248], R29 ;  /* 0x0002481d12007985 */ /* 0x0001e8000c101938 */
[----:B--2---:R0:W-:Y:S04]  /*28de0*/  ST.E desc[UR56][R18.64+0x24c], R9 ;  /* 0x00024c0912007985 */ /* 0x0041e8000c101938 */
[----:B------:R0:W-:Y:S04]  /*28df0*/  ST.E desc[UR56][R18.64+0x250], R13 ;  /* 0x0002500d12007985 */ /* 0x0001e8000c101938 */
[----:B------:R0:W-:Y:S04]  /*28e00*/  ST.E desc[UR56][R18.64+0x254], R15 ;  /* 0x0002540f12007985 */ /* 0x0001e8000c101938 */
[----:B---3--:R0:W-:Y:S04]  /*28e10*/  ST.E desc[UR56][R18.64+0x258], R17 ;  /* 0x0002581112007985 */ /* 0x0081e8000c101938 */
        /* <DEDUP_REMOVED lines=121> */
.L_x_10181:
[----:B------:R-:W-:Y:S05]  /*295b0*/  BSYNC B0 ;  /* 0x0000000000007941 */ /* 0x000fea0003800000 */
.L_x_10180:
[C---:B------:R-:W-:Y:S01]  /*295c0*/  ISETP.GT.AND P0, PT, R0.reuse, R167, PT ;  /* 0x000000a70000720c */ /* 0x040fe20003f04270 */
[----:B------:R-:W-:-:S12]  /*295d0*/  VIADD R0, R0, 0xffffffff ;  /* 0xffffffff00007836 */ /* 0x000fd80000000000 */
[----:B------:R-:W-:Y:S05]  /*295e0*/  @P0 BRA `(.L_x_10182) ;  /* 0xffffff5000f40947 */ /* 0x000fea000383ffff */
.L_x_10155:
[----:B0-----:R-:W2:Y:S01]  /*295f0*/  LDL R5, [R1+0x440] ;  /* 0x0004400001057983 */ /* 0x001ea20000100800 */
[----:B------:R-:W-:Y:S05]  /*29600*/  WARPSYNC.ALL ;  /* 0x0000000000007948 */ /* 0x000fea0003800000 */
        /* <DEDUP_REMOVED lines=64> */
[----:B--2---:R-:W0:Y:S02]  /*29a10*/  SHFL.BFLY PT, R0, R5, 0x2, 0x1f ;  /* 0x0c401f0005007f89 */ /* 0x004e2400000e0000 */
[----:B0-----:R-:W-:-:S05]  /*29a20*/  FADD.FTZ R0, R5, R0 ;  /* 0x0000000005007221 */ /* 0x001fca0000010000 */
[----:B------:R-:W0:Y:S02]  /*29a30*/  SHFL.BFLY PT, R3, R0, 0x1, 0x1f ;  /* 0x0c201f0000037f89 */ /* 0x000e2400000e0000 */
[----:B0-----:R-:W-:Y:S01]  /*29a40*/  FADD.FTZ R2, R0, R3 ;  /* 0x0000000300027221 */ /* 0x001fe20000010000 */
[----:B----4-:R-:W-:Y:S01]  /*29a50*/  VIADD R126, R126, 0x1 ;  /* 0x000000017e7e7836 */ /* 0x010fe20000000000 */
[----:B------:R-:W2:Y:S04]  /*29a60*/  LDL R0, [R1+0x21c] ;  /* 0x00021c0001007983 */ /* 0x000ea80000100800 */
[----:B------:R-:W-:Y:S04]  /*29a70*/  STL [R1+0x440], R2 ;  /* 0x0004400201007387 */ /* 0x000fe80000100800 */
[----:B------:R-:W4:Y:S04]  /*29a80*/  LDL R145, [R1+0x440] ;  /* 0x0004400001917983 */ /* 0x000f280000100800 */
[----:B---3--:R-:W0:Y:S02]  /*29a90*/  SHFL.BFLY PT, R3, R6, 0x2, 0x1f ;  /* 0x0c401f0006037f89 */ /* 0x008e2400000e0000 */
[----:B0-----:R-:W-:Y:S01]  /*29aa0*/  FADD.FTZ R3, R3, R6 ;  /* 0x0000000603037221 */ /* 0x001fe20000010000 */
[----:B------:R-:W-:Y:S01]  /*29ab0*/  ISETP.NE.AND P2, PT, R126, 0x2, PT ;  /* 0x000000027e00780c */ /* 0x000fe20003f45270 */
[----:B------:R-:W3:Y:S04]  /*29ac0*/  LDL.64 R6, [R1+0x418] ;  /* 0x0004180001067983 */ /* 0x000ee80000100a00 */
[----:B-1----:R-:W0:Y:S08]  /*29ad0*/  SHFL.BFLY PT, R4, R3, 0x1, 0x1f ;  /* 0x0c201f0003047f89 */ /* 0x002e3000000e0000 */
[----:B------:R-:W5:Y:S01]  /*29ae0*/  @!P2 LDL R124, [R1+0x214] ;  /* 0x00021400017ca983 */ /* 0x000f620000100800 */
[----:B0-----:R-:W-:-:S03]  /*29af0*/  FADD.FTZ R138, R3, R4 ;  /* 0x00000004038a7221 */ /* 0x001fc60000010000 */
[----:B------:R-:W3:Y:S02]  /*29b00*/  LDL.64 R4, [R1+0x3e8] ;  /* 0x0003e80001047983 */ /* 0x000ee40000100a00 */
[----:B------:R-:W-:Y:S02]  /*29b10*/  FSETP.NE.FTZ.AND P1, PT, R138, RZ, PT ;  /* 0x000000ff8a00720b */ /* 0x000fe40003f35000 */
[----:B------:R-:W3:Y:S11]  /*29b20*/  LDL.64 R2, [R1+0x408] ;  /* 0x0004080001027983 */ /* 0x000ef60000100a00 */
[----:B------:R-:W3:Y:S04]  /*29b30*/  @P1 LDL R141, [R1+0x450] ;  /* 0x00045000018d1983 */ /* 0x000ee80000100800 */
[----:B------:R-:W3:Y:S01]  /*29b40*/  @P1 LDL R143, [R1+0x434] ;  /* 0x00043400018f1983 */ /* 0x000ee20000100800 */
[----:B------:R-:W-:-:S02]  /*29b50*/  IMAD.MOV.U32 R140, RZ, RZ, -0x800000 ;  /* 0xff800000ff8c7424 */ /* 0x000fc400078e00ff */
[----:B------:R-:W-:Y:S02]  /*29b60*/  IMAD.MOV.U32 R127, RZ, RZ, RZ ;  /* 0x000000ffff7f7224 */ /* 0x000fe400078e00ff */
[----:B------:R-:W-:Y:S01]  /*29b70*/  IMAD.MOV.U32 R142, RZ, RZ, -0x800000 ;  /* 0xff800000ff8e7424 */ /* 0x000fe200078e00ff */
[----:B------:R1:W-:Y:S08]  /*29b80*/  BAR.ARV R210, 0x100 ;  /* 0x000400d20000751d */ /* 0x0003f00000002000 */
[----:B------:R-:W-:Y:S06]  /*29b90*/  BAR.ARV 0x8, 0x120 ;  /* 0x0204800000007b1d */ /* 0x000fec0000002000 */
[----:B----4-:R-:W-:-:S13]  /*29ba0*/  FSETP.NE.FTZ.AND P0, PT, R145, RZ, PT ;  /* 0x000000ff9100720b */ /* 0x010fda0003f15000 */
[----:B------:R-:W4:Y:S04]  /*29bb0*/  @P0 LDL R128, [R1+0x450] ;  /* 0x0004500001800983 */ /* 0x000f280000100800 */
[----:B------:R-:W3:Y:S01]  /*29bc0*/  @P0 LDL R129, [R1+0x430] ;  /* 0x0004300001810983 */ /* 0x000ee20000100800 */
[----:B------:R-:W0:Y:S02]  /*29bd0*/  @P0 MUFU.LG2 R139, R145 ;  /* 0x00000091008b0308 */ /* 0x000e240000000c00 */
[----:B0-----:R-:W-:-:S06]  /*29be0*/  @P0 FMUL.FTZ R139, R139, 0.69314718246459960938 ;  /* 0x3f3172188b8b0820 */ /* 0x001fcc0000410000 */
[----:B------:R-:W-:Y:S08]  /*29bf0*/  @P1 MUFU.LG2 R144, R138 ;  /* 0x0000008a00901308 */ /* 0x000ff00000000c00 */
[----:B------:R-:W0:Y:S01]  /*29c00*/  @P0 MUFU.RCP R127, R145 ;  /* 0x00000091007f0308 */ /* 0x000e220000001000 */
[----:B-----5:R-:W-:Y:S01]  /*29c10*/  @!P2 LOP3.LUT R124, R124, 0x1, RZ, 0x3c, !PT ;  /* 0x000000017c7ca812 */ /* 0x020fe200078e3cff */
[----:B--2---:R-:W-:Y:S01]  /*29c20*/  VIADD R0, R0, 0x1 ;  /* 0x0000000100007836 */ /* 0x004fe20000000000 */
[----:B------:R-:W-:Y:S04]  /*29c30*/  STL [R1+0x444], R138 ;  /* 0x0004448a01007387 */ /* 0x000fe80000100800 */
[----:B------:R-:W-:Y:S04]  /*29c40*/  STL [R1+0x210], R126 ;  /* 0x0002107e01007387 */ /* 0x000fe80000100800 */
[----:B------:R-:W-:Y:S01]  /*29c50*/  @!P2 STL [R1+0x214], R124 ;  /* 0x0002147c0100a387 */ /* 0x000fe20000100800 */
        /* <DEDUP_REMOVED lines=101> */
[----:B------:R-:W0:Y:S01]  /*2a2b0*/  @P1 MUFU.RCP R128, R138 ;  /* 0x0000008a00801308 */ /* 0x000e220000001000 */
[----:B------:R-:W-:Y:S01]  /*2a2c0*/  @P1 FMUL.FTZ R129, R144, 0.69314718246459960938 ;  /* 0x3f31721890811820 */ /* 0x000fe20000410000 */
[----:B------:R-:W-:-:S04]  /*2a2d0*/  @P1 FMUL.FTZ R144, R141, 0.69314718246459960938 ;  /* 0x3f3172188d901820 */ /* 0x000fc80000410000 */
[----:B------:R-:W-:Y:S01]  /*2a2e0*/  @P1 FFMA.FTZ R142, R144, R143, R129 ;  /* 0x0000008f908e1223 */ /* 0x000fe20000010081 */
[-C--:B0-----:R-:W-:Y:S01]  /*2a2f0*/  FMUL.FTZ R13, R13, R128.reuse ;  /* 0x000000800d0d7220 */ /* 0x081fe20000410000 */
        /* <DEDUP_REMOVED lines=64> */
[----:B0-----:R-:W-:Y:S01]  /*2a700*/  VIADD R12, R125, 0x1 ;  /* 0x000000017d0c7836 */ /* 0x001fe20000000000 */
        /* <DEDUP_REMOVED lines=33> */
[----:B------:R1:W-:Y:S01]  /*2a920*/  STL [R1+0x218], R12 ;  /* 0x0002180c01007387 */ /* 0x0003e20000100800 */
[----:B------:R-:W-:-:S13]  /*2a930*/  PLOP3.LUT P0, PT, PT, PT, PT, 0x8, 0x0 ;  /* 0x000000000000781c */ /* 0x000fda0003f0e170 */
.L_x_10054:
[----:B------:R-:W-:Y:S05]  /*2a940*/  WARPSYNC.ALL ;  /* 0x0000000000007948 */ /* 0x000fea0003800000 */
[----:B------:R-:W2:Y:S08]  /*2a950*/  S2UR UR5, SR_CgaCtaId ;  /* 0x00000000000579c3 */ /* 0x000eb00000008800 */
[----:B------:R-:W-:Y:S06]  /*2a960*/  BAR.SYNC.DEFER_BLOCKING 0x5, 0x120 ;  /* 0x0144800000007b1d */ /* 0x000fec0000010000 */
[----:B------:R-:W-:Y:S01]  /*2a970*/  UMOV UR4, 0x400 ;  /* 0x0000040000047882 */ /* 0x000fe20000000000 */
[----:B------:R-:W-:Y:S01]  /*2a980*/  BSSY B0, `(.L_x_10183) ;  /* 0x00002b2000007945 */ /* 0x000fe20003800000 */
[----:B--2---:R-:W-:-:S06]  /*2a990*/  ULEA UR4, UR5, UR4, 0x18 ;  /* 0x0000000405047291 */ /* 0x004fcc000f8ec03f */
[----:B------:R-:W-:-:S05]  /*2a9a0*/  IMAD.U32 R145, RZ, RZ, UR4 ;  /* 0x00000004ff917e24 */ /* 0x000fca000f8e00ff */
[----:B------:R2:W3:Y:S01]  /*2a9b0*/  LDS.128 R116, [R145+0x324d0] ;  /* 0x0324d00091747984 */ /* 0x0004e20000000c00 */
[----:B------:R-:W-:Y:S06]  /*2a9c0*/  BAR.ARV 0x4, 0x120 ;  /* 0x0104800000007b1d */ /* 0x000fec0000002000 */
[----:B------:R-:W-:Y:S05]  /*2a9d0*/  @P0 BRA `(.L_x_10184) ;  /* 0x0000001c00d00947 */ /* 0x000fea0003800000 */
[----:B-1----:R-:W4:Y:S04]  /*2a9e0*/  LDL.128 R140, [R1+0x220] ;  /* 0x00022000018c7983 */ /* 0x002f280000100c00 */
        /* <DEDUP_REMOVED lines=13> */
[----:B0-----:R-:W2:Y:S04]  /*2aac0*/  LDL.128 R84, [R1+0x2f0] ;  /* 0x0002f00001547983 */ /* 0x001ea80000100c00 */
        /* <DEDUP_REMOVED lines=11> */
[----:B-----5:R-:W2:Y:S04]  /*2ab80*/  LDL.128 R36, [R1+0x3b0] ;  /* 0x0003b00001247983 */ /* 0x020ea80000100c00 */
[----:B------:R-:W2:Y:S04]  /*2ab90*/  LDL.128 R24, [R1+0x3e0] ;  /* 0x0003e00001187983 */ /* 0x000ea80000100c00 */
[----:B------:R-:W2:Y:S04]  /*2aba0*/  LDL.128 R28, [R1+0x3d0] ;  /* 0x0003d000011c7983 */ /* 0x000ea80000100c00 */
[----:B------:R-:W2:Y:S04]  /*2abb0*/  LDL.128 R8, [R1+0x400] ;  /* 0x0004000001087983 */ /* 0x000ea80000100c00 */
[----:B------:R-:W2:Y:S04]  /*2abc0*/  LDL.128 R12, [R1+0x3f0] ;  /* 0x0003f000010c7983 */ /* 0x000ea80000100c00 */
[----:B------:R-:W2:Y:S01]  /*2abd0*/  LDL.128 R4, [R1+0x410] ;  /* 0x0004100001047983 */ /* 0x000ea20000100c00 */
[----:B------:R-:W0:Y:S01]  /*2abe0*/  S2R R0, SR_SWINHI ;  /* 0x0000000000007919 */ /* 0x000e220000002f00 */
[----:B------:R-:W-:Y:S05]  /*2abf0*/  WARPSYNC.ALL ;  /* 0x0000000000007948 */ /* 0x000fea0003800000 */
[----:B------:R-:W-:Y:S01]  /*2ac00*/  ULDC.64 UR4, c[0x0][0xcd8] ;  /* 0x0003360000047ab9 */ /* 0x000fe20000000a00 */
[----:B------:R-:W-:-:S02]  /*2ac10*/  MOV R2, R145 ;  /* 0x0000009100027202 */ /* 0x000fc40000000f00 */
[----:B0-----:R-:W-:-:S03]  /*2ac20*/  MOV R3, R0 ;  /* 0x0000000000037202 */ /* 0x001fc60000000f00 */
[----:B------:R-:W-:-:S03]  /*2ac30*/  IMAD.WIDE R16, R218, 0x2, R2 ;  /* 0x00000002da107825 */ /* 0x000fc600078e0202 */
[C---:B------:R-:W-:Y:S02]  /*2ac40*/  IADD3 R20, P1, R16.reuse, 0x20, RZ ;  /* 0x0000002010147810 */ /* 0x040fe40007f3e0ff */
[----:B---3--:R-:W-:Y:S02]  /*2ac50*/  IADD3 R116, P2, R16, 0x40, RZ ;  /* 0x0000004010747810 */ /* 0x008fe40007f5e0ff */
[----:B------:R-:W-:Y:S02]  /*2ac60*/  LOP3.LUT R199, R20, 0x380, RZ, 0xc0, !PT ;  /* 0x0000038014c77812 */ /* 0x000fe400078ec0ff */
[----:B------:R-:W-:Y:S02]  /*2ac70*/  LOP3.LUT R201, R116, 0x380, RZ, 0xc0, !PT ;  /* 0x0000038074c97812 */ /* 0x000fe400078ec0ff */
[----:B------:R-:W-:Y:S01]  /*2ac80*/  IADD3 R144, P3, R16, 0x60, RZ ;  /* 0x0000006010907810 */ /* 0x000fe20007f7e0ff */
[----:B------:R-:W-:Y:S01]  /*2ac90*/  IMAD.X R173, RZ, RZ, R17, P1 ;  /* 0x000000ffffad7224 */ /* 0x000fe200008e0611 */
[----:B------:R-:W-:-:S02]  /*2aca0*/  SHF.R.U64 R199, R199, 0x3, RZ ;  /* 0x00000003c7c77819 */ /* 0x000fc400000012ff */
[C---:B------:R-:W-:Y:S02]  /*2acb0*/  IADD3 R146, P4, R16.reuse, 0x4000, RZ ;  /* 0x0000400010927810 */ /* 0x040fe40007f9e0ff */
[----:B------:R-:W-:Y:S02]  /*2acc0*/  SHF.R.U64 R201, R201, 0x3, RZ ;  /* 0x00000003c9c97819 */ /* 0x000fe400000012ff */
[C---:B------:R-:W-:Y:S02]  /*2acd0*/  IADD3 R148, P5, R16.reuse, 0x4020, RZ ;  /* 0x0000402010947810 */ /* 0x040fe40007fbe0ff */
[----:B------:R-:W-:Y:S02]  /*2ace0*/  IADD3 R205, P1, R16, 0x4060, RZ ;  /* 0x0000406010cd7810 */ /* 0x000fe40007f3e0ff */
[----:B------:R-:W-:Y:S02]  /*2acf0*/  LOP3.LUT R203, R144, 0x380, RZ, 0xc0, !PT ;  /* 0x0000038090cb7812 */ /* 0x000fe400078ec0ff */
[----:B------:R-:W-:-:S02]  /*2ad00*/  LOP3.LUT R172, R199, R20, RZ, 0x3c, !PT ;  /* 0x00000014c7ac7212 */ /* 0x000fc400078e3cff */
[----:B------:R-:W-:Y:S02]  /*2ad10*/  LOP3.LUT R184, R201, R116, RZ, 0x3c, !PT ;  /* 0x00000074c9b87212 */ /* 0x000fe400078e3cff */
[----:B------:R-:W-:Y:S01]  /*2ad20*/  LOP3.LUT R199, R146, 0x380, RZ, 0xc0, !PT ;  /* 0x0000038092c77812 */ /* 0x000fe200078ec0ff */
[--C-:B------:R-:W-:Y:S01]  /*2ad30*/  IMAD.X R151, RZ, RZ, R17.reuse, P1 ;  /* 0x000000ffff977224 */ /* 0x100fe200008e0611 */
[----:B------:R-:W-:Y:S02]  /*2ad40*/  SHF.R.U64 R203, R203, 0x3, RZ ;  /* 0x00000003cbcb7819 */ /* 0x000fe400000012ff */
[----:B------:R-:W-:Y:S01]  /*2ad50*/  LOP3.LUT R201, R148, 0x380, RZ, 0xc0, !PT ;  /* 0x0000038094c97812 */ /* 0x000fe200078ec0ff */
[----:B------:R-:W-:Y:S01]  /*2ad60*/  IMAD.X R185, RZ, RZ, R17, P2 ;  /* 0x000000ffffb97224 */ /* 0x000fe200010e0611 */
[C---:B------:R-:W-:Y:S02]  /*2ad70*/  LOP3.LUT R0, R16.reuse, 0x380, RZ, 0xc0, !PT ;  /* 0x0000038010007812 */ /* 0x040fe400078ec0ff */
[----:B------:R-:W-:-:S02]  /*2ad80*/  IADD3 R150, P0, R16, 0x4040, RZ ;  /* 0x0000404010967810 */ /* 0x000fc40007f1e0ff */
[C---:B------:R-:W-:Y:S01]  /*2ad90*/  IADD3 R182, P1, R16.reuse, 0xc020, RZ ;  /* 0x0000c02010b67810 */ /* 0x040fe20007f3e0ff */
[----:B------:R-:W-:Y:S01]  /*2ada0*/  IMAD.X R175, RZ, RZ, R17, P3 ;  /* 0x000000ffffaf7224 */ /* 0x000fe200018e0611 */
[C---:B------:R-:W-:Y:S02]  /*2adb0*/  IADD3 R188, P2, R16.reuse, 0x8000, RZ ;  /* 0x0000800010bc7810 */ /* 0x040fe40007f5e0ff */
[----:B------:R-:W-:Y:S02]  /*2adc0*/  SHF.R.U64 R199, R199, 0x3, RZ ;  /* 0x00000003c7c77819 */ /* 0x000fe400000012ff */
[----:B------:R-:W-:Y:S02]  /*2add0*/  LOP3.LUT R174, R203, R144, RZ, 0x3c, !PT ;  /* 0x00000090cbae7212 */ /* 0x000fe400078e3cff */
[----:B------:R-:W-:Y:S02]  /*2ade0*/  SHF.R.U64 R201, R201, 0x3, RZ ;  /* 0x00000003c9c97819 */ /* 0x000fe400000012ff */
[----:B------:R-:W-:-:S02]  /*2adf0*/  IADD3 R194, P3, R16, 0x8020, RZ ;  /* 0x0000802010c27810 */ /* 0x000fc40007f7e0ff */
[----:B------:R-:W-:Y:S02]  /*2ae00*/  SHF.R.U64 R197, R0, 0x3, RZ ;  /* 0x0000000300c57819 */ /* 0x000fe400000012ff */
[----:B------:R-:W-:Y:S01]  /*2ae10*/  LOP3.LUT R203, R150, 0x380, RZ, 0xc0, !PT ;  /* 0x0000038096cb7812 */ /* 0x000fe200078ec0ff */
[--C-:B------:R-:W-:Y:S01]  /*2ae20*/  IMAD.X R189, RZ, RZ, R17.reuse, P1 ;  /* 0x000000ffffbd7224 */ /* 0x100fe200008e0611 */
[----:B------:R-:W-:Y:S01]  /*2ae30*/  LOP3.LUT R0, R205, 0x380, RZ, 0xc0, !PT ;  /* 0x00000380cd007812 */ /* 0x000fe200078ec0ff */
[--C-:B------:R-:W-:Y:S01]  /*2ae40*/  IMAD.X R149, RZ, RZ, R17.reuse, P2 ;  /* 0x000000ffff957224 */ /* 0x100fe200010e0611 */
[----:B------:R-:W-:Y:S01]  /*2ae50*/  LOP3.LUT R146, R199, R146, RZ, 0x3c, !PT ;  /* 0x00000092c7927212 */ /* 0x000fe200078e3cff */
[----:B------:R-:W-:Y:S01]  /*2ae60*/  IMAD.X R147, RZ, RZ, R17, P4 ;  /* 0x000000ffff937224 */ /* 0x000fe200020e0611 */
[----:B------:R-:W-:Y:S02]  /*2ae70*/  LOP3.LUT R162, R201, R148, RZ, 0x3c, !PT ;  /* 0x00000094c9a27212 */ /* 0x000fe400078e3cff */
[----:B------:R-:W-:-:S02]  /*2ae80*/  LOP3.LUT R199, R188, 0x380, RZ, 0xc0, !PT ;  /* 0x00000380bcc77812 */ /* 0x000fc400078ec0ff */
[----:B------:R-:W-:Y:S01]  /*2ae90*/  ISETP.NE.U32.AND P1, PT, RZ, UR4, PT ;  /* 0x00000004ff007c0c */ /* 0x000fe2000bf25070 */
[--C-:B------:R-:W-:Y:S01]  /*2aea0*/  IMAD.X R163, RZ, RZ, R17.reuse, P5 ;  /* 0x000000ffffa37224 */ /* 0x100fe200028e0611 */
[----:B------:R-:W-:Y:S01]  /*2aeb0*/  IADD3 R186, P2, R16, 0xc040, RZ ;  /* 0x0000c04010ba7810 */ /* 0x000fe20007f5e0ff */
[--C-:B------:R-:W-:Y:S01]  /*2aec0*/  IMAD.X R161, RZ, RZ, R17.reuse, P0 ;  /* 0x000000ffffa17224 */ /* 0x100fe200000e0611 */
[----:B------:R-:W-:Y:S01]  /*2aed0*/  SHF.R.U64 R203, R203, 0x3, RZ ;  /* 0x00000003cbcb7819 */ /* 0x000fe200000012ff */
[----:B------:R-:W-:Y:S01]  /*2aee0*/  IMAD.X R21, RZ, RZ, R17, P3 ;  /* 0x000000ffff157224 */ /* 0x000fe200018e0611 */
[----:B------:R-:W-:Y:S02]  /*2aef0*/  LOP3.LUT R201, R194, 0x380, RZ, 0xc0, !PT ;  /* 0x00000380c2c97812 */ /* 0x000fe400078ec0ff */
[----:B------:R-:W-:Y:S02]  /*2af00*/  IADD3 R192, P4, R16, 0x8040, RZ ;  /* 0x0000804010c07810 */ /* 0x000fe40007f9e0ff */
[----:B------:R-:W-:-:S02]  /*2af10*/  SHF.R.U64 R0, R0, 0x3, RZ ;  /* 0x0000000300007819 */ /* 0x000fc400000012ff */
[C---:B------:R-:W-:Y:S02]  /*2af20*/  IADD3 R190, P5, R16.reuse, 0x8060, RZ ;  /* 0x0000806010be7810 */ /* 0x040fe40007fbe0ff */
[C---:B------:R-:W-:Y:S02]  /*2af30*/  IADD3 R167, P0, R16.reuse, 0xc000, RZ ;  /* 0x0000c00010a77810 */ /* 0x040fe40007f1e0ff */
[----:B------:R-:W-:Y:S02]  /*2af40*/  IADD3 R181, P3, R16, 0xc060, RZ ;  /* 0x0000c06010b57810 */ /* 0x000fe40007f7e0ff */
[----:B------:R-:W-:Y:S02]  /*2af50*/  LOP3.LUT R16, R197, R16, RZ, 0x3c, !PT ;  /* 0x00000010c5107212 */ /* 0x000fe400078e3cff */
[----:B------:R-:W-:Y:S02]  /*2af60*/  SHF.R.U64 R199, R199, 0x3, RZ ;  /* 0x00000003c7c77819 */ /* 0x000fe400000012ff */
[----:B------:R-:W-:Y:S01]  /*2af70*/  ISETP.NE.AND.EX P1, PT, RZ, UR5, PT, P1 ;  /* 0x00000005ff007c0c */ /* 0x000fe2000bf25310 */
[----:B------:R-:W-:Y:S01]  /*2af80*/  ULDC.64 UR4, c[0x0][0xce0] ;  /* 0x0003380000047ab9 */ /* 0x000fe20000000a00 */
[----:B------:R-:W-:Y:S01]  /*2af90*/  LOP3.LUT R160, R203, R150, RZ, 0x3c, !PT ;  /* 0x00000096cba07212 */ /* 0x000fe200078e3cff */
[----:B------:R-:W-:Y:S01]  /*2afa0*/  IMAD.X R187, RZ, RZ, R17, P2 ;  /* 0x000000ffffbb7224 */ /* 0x000fe200010e0611 */
[----:B------:R-:W-:-:S02]  /*2afb0*/  SHF.R.U64 R201, R201, 0x3, RZ ;  /* 0x00000003c9c97819 */ /* 0x000fc400000012ff */
[----:B------:R-:W-:Y:S02]  /*2afc0*/  LOP3.LUT R150, R0, R205, RZ, 0x3c, !PT ;  /* 0x000000cd00967212 */ /* 0x000fe400078e3cff */
[----:B------:R-:W-:Y:S02]  /*2afd0*/  LOP3.LUT R203, R192, 0x380, RZ, 0xc0, !PT ;  /* 0x00000380c0cb7812 */ /* 0x000fe400078ec0ff */
[----:B------:R-:W-:Y:S02]  /*2afe0*/  LOP3.LUT R205, R190, 0x380, RZ, 0xc0, !PT ;  /* 0x00000380becd7812 */ /* 0x000fe400078ec0ff */
[----:B------:R-:W-:Y:S02]  /*2aff0*/  ISETP.NE.U32.AND P2, PT, RZ, UR4, PT ;  /* 0x00000004ff007c0c */ /* 0x000fe4000bf45070 */
[----:B------:R-:W-:Y:S02]  /*2b000*/  LOP3.LUT R148, R199, R188, RZ, 0x3c, !PT ;  /* 0x000000bcc7947212 */ /* 0x000fe400078e3cff */
[----:B------:R-:W-:-:S02]  /*2b010*/  LOP3.LUT R0, R167, 0x380, RZ, 0xc0, !PT ;  /* 0x00000380a7007812 */ /* 0x000fc400078ec0ff */
[----:B------:R-:W-:Y:S02]  /*2b020*/  MOV R16, R16 ;  /* 0x0000001000107202 */ /* 0x000fe40000000f00 */
[----:B------:R-:W-:Y:S02]  /*2b030*/  LOP3.LUT R20, R201, R194, RZ, 0x3c, !PT ;  /* 0x000000c2c9147212 */ /* 0x000fe400078e3cff */
[----:B------:R-:W-:Y:S02]  /*2b040*/  LOP3.LUT R199, R182, 0x380, RZ, 0xc0, !PT ;  /* 0x00000380b6c77812 */ /* 0x000fe400078ec0ff */
[----:B------:R-:W-:Y:S02]  /*2b050*/  MOV R172, R172 ;  /* 0x000000ac00ac7202 */ /* 0x000fe40000000f00 */
[----:B------:R-:W-:Y:S02]  /*2b060*/  SHF.R.U64 R203, R203, 0x3, RZ ;  /* 0x00000003cbcb7819 */ /* 0x000fe400000012ff */
[----:B------:R-:W-:-:S02]  /*2b070*/  LOP3.LUT R201, R186, 0x380, RZ, 0xc0, !PT ;  /* 0x00000380bac97812 */ /* 0x000fc400078ec0ff */
[----:B------:R-:W-:Y:S02]  /*2b080*/  MOV R184, R184 ;  /* 0x000000b800b87202 */ /* 0x000fe40000000f00 */
[----:B------:R-:W-:Y:S02]  /*2b090*/  SHF.R.U64 R205, R205, 0x3, RZ ;  /* 0x00000003cdcd7819 */ /* 0x000fe400000012ff */
[----:B------:R-:W-:Y:S02]  /*2b0a0*/  LOP3.LUT R116, R181, 0x380, RZ, 0xc0, !PT ;  /* 0x00000380b5747812 */ /* 0x000fe400078ec0ff */
[----:B------:R-:W-:Y:S02]  /*2b0b0*/  MOV R174, R174 ;  /* 0x000000ae00ae7202 */ /* 0x000fe40000000f00 */
[----:B------:R-:W-:Y:S01]  /*2b0c0*/  ISETP.NE.AND.EX P2, PT, RZ, UR5, PT, P2 ;  /* 0x00000005ff007c0c */ /* 0x000fe2000bf45320 */
[----:B------:R-:W-:Y:S01]  /*2b0d0*/  IMAD.X R195, RZ, RZ, R17, P4 ;  /* 0x000000ffffc37224 */ /* 0x000fe200020e0611 */
[----:B------:R-:W-:-:S02]  /*2b0e0*/  SHF.R.U64 R0, R0, 0x3, RZ ;  /* 0x0000000300007819 */ /* 0x000fc400000012ff */
[----:B------:R-:W-:Y:S02]  /*2b0f0*/  MOV R146, R146 ;  /* 0x0000009200927202 */ /* 0x000fe40000000f00 */
[----:B----4-:R-:W-:Y:S02]  /*2b100*/  F2FP.BF16.F32.PACK_AB R140, R141, R140 ;  /* 0x0000008c8d8c723e */ /* 0x010fe400000010ff */
[----:B------:R-:W-:Y:S02]  /*2b110*/  F2FP.BF16.F32.PACK_AB R141, R143, R142 ;  /* 0x0000008e8f8d723e */ /* 0x000fe400000010ff */
[----:B--2---:R-:W-:Y:S02]  /*2b120*/  F2FP.BF16.F32.PACK_AB R132, R133, R132 ;  /* 0x000000848584723e */ /* 0x004fe400000010ff */
[----:B------:R-:W-:Y:S02]  /*2b130*/  F2FP.BF16.F32.PACK_AB R133, R135, R134 ;  /* 0x000000868785723e */ /* 0x000fe400000010ff */
[----:B------:R-:W-:-:S02]  /*2b140*/  F2FP.BF16.F32.PACK_AB R142, R137, R136 ;  /* 0x00000088898e723e */ /* 0x000fc400000010ff */
[----:B------:R-:W-:Y:S01]  /*2b150*/  F2FP.BF16.F32.PACK_AB R143, R139, R138 ;  /* 0x0000008a8b8f723e */ /* 0x000fe200000010ff */
[----:B------:R-:W-:Y:S01]  /*2b160*/  BAR.SYNC.DEFER_BLOCKING 0x1, 0x100 ;  /* 0x0044000000007b1d */ /* 0x000fe20000010000 */
        /* <DEDUP_REMOVED lines=17> */
[----:B------:R-:W-:Y:S01]  /*2b280*/  F2FP.BF16.F32.PACK_AB R88, R89, R88 ;  /* 0x000000585958723e */ /* 0x000fe200000010ff */
[----:B------:R-:W-:Y:S01]  /*2b290*/  IMAD.X R193, RZ, RZ, R17, P5 ;  /* 0x000000ffffc17224 */ /* 0x000fe200028e0611 */
[----:B------:R-:W-:Y:S01]  /*2b2a0*/  SHF.R.U64 R199, R199, 0x3, RZ ;  /* 0x00000003c7c77819 */ /* 0x000fe200000012ff */
[----:B------:R1:W-:Y:S01]  /*2b2b0*/  STSM.16.M88.4 [R172], R132 ;  /* 0x00000084ac007844 */ /* 0x0003e20000000200 */
[----:B------:R-:W-:-:S02]  /*2b2c0*/  MOV R162, R162 ;  /* 0x000000a200a27202 */ /* 0x000fc40000000f00 */
[----:B------:R-:W-:Y:S02]  /*2b2d0*/  F2FP.BF16.F32.PACK_AB R98, R93, R92 ;  /* 0x0000005c5d62723e */ /* 0x000fe400000010ff */
[----:B------:R-:W-:Y:S02]  /*2b2e0*/  F2FP.BF16.F32.PACK_AB R99, R95, R94 ;  /* 0x0000005e5f63723e */ /* 0x000fe400000010ff */
[----:B------:R-:W-:Y:S02]  /*2b2f0*/  F2FP.BF16.F32.PACK_AB R89, R91, R90 ;  /* 0x0000005a5b59723e */ /* 0x000fe400000010ff */
[----:B------:R-:W-:Y:S01]  /*2b300*/  F2FP.BF16.F32.PACK_AB R80, R81, R80 ;  /* 0x000000505150723e */ /* 0x000fe200000010ff */
[----:B------:R-:W-:Y:S01]  /*2b310*/  IMAD.X R191, RZ, RZ, R17, P0 ;  /* 0x000000ffffbf7224 */ /* 0x000fe200000e0611 */
[----:B------:R-:W-:Y:S01]  /*2b320*/  LOP3.LUT R194, R203, R192, RZ, 0x3c, !PT ;  /* 0x000000c0cbc27212 */ /* 0x000fe200078e3cff */
[----:B------:R1:W-:Y:S01]  /*2b330*/  STSM.16.M88.4 [R184], R124 ;  /* 0x0000007cb8007844 */ /* 0x0003e20000000200 */
[----:B------:R-:W-:-:S02]  /*2b340*/  SHF.R.U64 R201, R201, 0x3, RZ ;  /* 0x00000003c9c97819 */ /* 0x000fc400000012ff */
[----:B------:R-:W-:Y:S02]  /*2b350*/  MOV R160, R160 ;  /* 0x000000a000a07202 */ /* 0x000fe40000000f00 */
[----:B------:R-:W-:Y:S02]  /*2b360*/  F2FP.BF16.F32.PACK_AB R90, R85, R84 ;  /* 0x00000054555a723e */ /* 0x000fe400000010ff */
        /* <DEDUP_REMOVED lines=12> */
[----:B------:R-:W-:-:S02]  /*2b430*/  LOP3.LUT R190, R0, R167, RZ, 0x3c, !PT ;  /* 0x000000a700be7212 */ /* 0x000fc400078e3cff */
[----:B------:R-:W-:Y:S02]  /*2b440*/  MOV R148, R148 ;  /* 0x0000009400947202 */ /* 0x000fe40000000f00 */
[----:B------:R-:W-:Y:S02]  /*2b450*/  F2FP.BF16.F32.PACK_AB R74, R69, R68 ;  /* 0x00000044454a723e */ /* 0x000fe400000010ff */
[----:B------:R-:W-:Y:S02]  /*2b460*/  F2FP.BF16.F32.PACK_AB R75, R71, R70 ;  /* 0x00000046474b723e */ /* 0x000fe400000010ff */
[----:B------:R-:W-:Y:S02]  /*2b470*/  F2FP.BF16.F32.PACK_AB R65, R67, R66 ;  /* 0x000000424341723e */ /* 0x000fe400000010ff */
[----:B------:R-:W-:Y:S01]  /*2b480*/  F2FP.BF16.F32.PACK_AB R56, R57, R56 ;  /* 0x000000383938723e */ /* 0x000fe200000010ff */
[----:B------:R-:W-:Y:S01]  /*2b490*/  IMAD.X R197, RZ, RZ, R17, P3 ;  /* 0x000000ffffc57224 */ /* 0x000fe200018e0611 */
[----:B------:R-:W-:Y:S01]  /*2b4a0*/  LOP3.LUT R188, R199, R182, RZ, 0x3c, !PT ;  /* 0x000000b6c7bc7212 */ /* 0x000fe200078e3cff */
[----:B------:R1:W-:Y:S01]  /*2b4b0*/  STSM.16.M88.4 [R162], R96 ;  /* 0x00000060a2007844 */ /* 0x0003e20000000200 */
[----:B------:R-:W-:Y:S01]  /*2b4c0*/  MOV R20, R20 ;  /* 0x0000001400147202 */ /* 0x000fe20000000f00 */
[----:B0-----:R-:W0:Y:S01]  /*2b4d0*/  LDC.64 R16, c[0x0][0xcd8] ;  /* 0x00033600ff107b82 */ /* 0x001e220000000a00 */
        /* <DEDUP_REMOVED lines=34> */
[----:B------:R-:W-:Y:S01]  /*2b700*/  F2FP.BF16.F32.PACK_AB R9, R11, R10 ;  /* 0x0000000a0b09723e */ /* 0x000fe200000010ff */
[----:B------:R1:W-:Y:S01]  /*2b710*/  STSM.16.M88.4 [R192], R48 ;  /* 0x00000030c0007844 */ /* 0x0003e20000000200 */
[----:B------:R-:W-:-:S02]  /*2b720*/  MOV R196, R196 ;  /* 0x000000c400c47202 */ /* 0x000fc40000000f00 */
[----:B------:R-:W-:Y:S02]  /*2b730*/  F2FP.BF16.F32.PACK_AB R10, R5, R4 ;  /* 0x00000004050a723e */ /* 0x000fe400000010ff */
[----:B------:R-:W-:Y:S01]  /*2b740*/  F2FP.BF16.F32.PACK_AB R11, R7, R6 ;  /* 0x00000006070b723e */ /* 0x000fe200000010ff */
[----:B------:R1:W-:Y:S01]  /*2b750*/  STSM.16.M88.4 [R190], R40 ;  /* 0x00000028be007844 */ /* 0x0003e20000000200 */
[----:B------:R-:W2:Y:S03]  /*2b760*/  @P2 LDC.64 R6, c[0x0][0xce0] ;  /* 0x00033800ff062b82 */ /* 0x000ea60000000a00 */
[----:B------:R1:W-:Y:S04]  /*2b770*/  STSM.16.M88.4 [R188], R32 ;  /* 0x00000020bc007844 */ /* 0x0003e80000000200 */
[----:B------:R1:W-:Y:S04]  /*2b780*/  STSM.16.M88.4 [R186], R24 ;  /* 0x00000018ba007844 */ /* 0x0003e80000000200 */
[----:B------:R1:W-:Y:S01]  /*2b790*/  STSM.16.M88.4 [R196], R8 ;  /* 0x00000008c4007844 */ /* 0x0003e20000000200 */
[----:B------:R-:W-:Y:S01]  /*2b7a0*/  ULDC UR4, c[0x0][0xb88] ;  /* 0x0002e20000047ab9 */ /* 0x000fe20000000800 */
[----:B------:R-:W-:-:S02]  /*2b7b0*/  IMAD.MOV.U32 R4, RZ, RZ, RZ ;  /* 0x000000ffff047224 */ /* 0x000fc400078e00ff */
[----:B------:R-:W-:Y:S02]  /*2b7c0*/  IMAD.U32 R21, RZ, RZ, UR4 ;  /* 0x00000004ff157e24 */ /* 0x000fe4000f8e00ff */
[C---:B0-----:R-:W-:Y:S01]  /*2b7d0*/  IMAD.WIDE R16, R178.reuse, 0x4, R16 ;  /* 0x00000004b2107825 */ /* 0x041fe200078e0210 */
[----:B------:R-:W-:Y:S03]  /*2b7e0*/  BAR.SYNC.DEFER_BLOCKING 0x1, 0x100 ;  /* 0x0044000000007b1d */ /* 0x000fe60000010000 */
[----:B--2---:R-:W-:-:S03]  /*2b7f0*/  @P2 IMAD.WIDE R6, R178, 0x4, R6 ;  /* 0x00000004b2062825 */ /* 0x004fc600078e0206 */
[----:B------:R1:W5:Y:S04]  /*2b800*/  @P1 LDG.E R4, desc[UR56][R16.64] ;  /* 0x0000003810041981 */ /* 0x000368000c1e1900 */
[----:B------:R1:W5:Y:S01]  /*2b810*/  @P2 LDG.E R21, desc[UR56][R6.64] ;  /* 0x0000003806152981 */ /* 0x000362000c1e1900 */
[----:B------:R-:W-:Y:S01]  /*2b820*/  IMAD R14, R180, 0x80, R212 ;  /* 0x00000080b40e7824 */ /* 0x000fe200078e02d4 */
[----:B------:R-:W-:-:S03]  /*2b830*/  LOP3.LUT P0, RZ, R216, 0x3, RZ, 0xc0, !PT ;  /* 0x00000003d8ff7812 */ /* 0x000fc6000780c0ff */
[----:B------:R-:W-:Y:S01]  /*2b840*/  VIADD R0, R14, 0x8 ;  /* 0x000000080e007836 */ /* 0x000fe20000000000 */
[----:B------:R-:W-:Y:S09]  /*2b850*/  @P2 BRA `(.L_x_10185) ;  /* 0x0000000000102947 */ /* 0x000ff20003800000 */
[----:B------:R-:W-:Y:S05]  /*2b860*/  @!P1 BRA `(.L_x_10185) ;  /* 0x00000000000c9947 */ /* 0x000fea0003800000 */
[----:B-1----:R-:W2:Y:S04]  /*2b870*/  LDG.E R6, desc[UR56][R16.64] ;  /* 0x0000003810067981 */ /* 0x002ea8000c1e1900 */
[----:B-----5:R-:W2:Y:S02]  /*2b880*/  LDG.E R21, desc[UR56][R16.64+0x4] ;  /* 0x0000043810157981 */ /* 0x020ea4000c1e1900 */
[----:B--2---:R-:W-:-:S07]  /*2b890*/  IMAD.IADD R21, R21, 0x1, -R6 ;  /* 0x0000000115157824 */ /* 0x004fce00078e0a06 */
.L_x_10185:
[-C--:B-----5:R-:W-:Y:S01]  /*2b8a0*/  ISETP.GE.OR P2, PT, R14, R21.reuse, P0 ;  /* 0x000000150e00720c */ /* 0x0a0fe20000746670 */
[----:B------:R-:W-:Y:S01]  /*2b8b0*/  ULDC.64 UR4, c[0x0][0xc70] ;  /* 0x00031c0000047ab9 */ /* 0x000fe20000000a00 */
[----:B------:R-:W-:-:S11]  /*2b8c0*/  ISETP.GE.OR P0, PT, R0, R21, P0 ;  /* 0x000000150000720c */ /* 0x000fd60000706670 */
[----:B------:R-:W2:Y:S04]  /*2b8d0*/  @!P2 LDL R13, [R1+0x440] ;  /* 0x00044000010da983 */ /* 0x000ea80000100800 */
[----:B------:R-:W3:Y:S01]  /*2b8e0*/  @!P0 LDL R12, [R1+0x444] ;  /* 0x00044400010c8983 */ /* 0x000ee20000100800 */
[----:B-1----:R-:W-:Y:S01]  /*2b8f0*/  SHF.R.S32.HI R10, RZ, 0x1f, R177 ;  /* 0x0000001fff0a7819 */ /* 0x002fe200000114b1 */
[----:B------:R-:W-:Y:S01]  /*2b900*/  IMAD R7, R164, 0x40, R159 ;  /* 0x00000040a4077824 */ /* 0x000fe200078e029f */
[----:B------:R-:W-:Y:S02]  /*2b910*/  SHF.R.S32.HI R5, RZ, 0x1f, R4 ;  /* 0x0000001fff057819 */ /* 0x000fe40000011404 */
[----:B------:R-:W-:Y:S01]  /*2b920*/  SHF.R.S32.HI R0, RZ, 0x1f, R178 ;  /* 0x0000001fff007819 */ /* 0x000fe200000114b2 */
[----:B------:R-:W-:Y:S01]  /*2b930*/  IMAD R6, R10, UR4, RZ ;  /* 0x000000040a067c24 */ /* 0x000fe2000f8e02ff */
[----:B------:R-:W-:Y:S01]  /*2b940*/  SEL R17, R178, RZ, !P1 ;  /* 0x000000ffb2117207 */ /* 0x000fe20004800000 */
[----:B------:R-:W-:Y:S01]  /*2b950*/  IMAD.WIDE.U32 R8, R177, UR4, R4 ;  /* 0x00000004b1087c25 */ /* 0x000fe2000f8e0004 */
[----:B------:R-:W-:-:S03]  /*2b960*/  SEL R0, R0, RZ, !P1 ;  /* 0x000000ff00007207 */ /* 0x000fc60004800000 */
[----:B------:R-:W-:Y:S01]  /*2b970*/  IMAD R11, R177, UR5, R6 ;  /* 0x00000005b10b7c24 */ /* 0x000fe2000f8e0206 */
[----:B------:R-:W-:Y:S01]  /*2b980*/  ULDC.64 UR4, c[0x0][0xc78] ;  /* 0x00031e0000047ab9 */ /* 0x000fe20000000a00 */
[----:B------:R-:W-:-:S04]  /*2b990*/  IMAD.WIDE R2, R7, 0x2, R2 ;  /* 0x0000000207027825 */ /* 0x000fc800078e0202 */
[----:B------:R-:W-:Y:S01]  /*2b9a0*/  IMAD.IADD R9, R9, 0x1, R11 ;  /* 0x0000000109097824 */ /* 0x000fe200078e020b */
[----:B------:R-:W-:Y:S01]  /*2b9b0*/  IADD3 R29, P5, R2, 0x1000, RZ ;  /* 0x00001000021d7810 */ /* 0x000fe20007fbe0ff */
[----:B------:R-:W-:Y:S01]  /*2b9c0*/  IMAD R11, R0, UR4, RZ ;  /* 0x00000004000b7c24 */ /* 0x000fe2000f8e02ff */
[----:B------:R-:W-:Y:S01]  /*2b9d0*/  IADD3 R33, P1, R2, 0x2000, RZ ;  /* 0x0000200002217810 */ /* 0x000fe20007f3e0ff */
[----:B------:R-:W-:Y:S01]  /*2b9e0*/  IMAD.WIDE.U32 R6, R17, UR4, R8 ;  /* 0x0000000411067c25 */ /* 0x000fe2000f8e0008 */
[----:B------:R-:W-:Y:S02]  /*2b9f0*/  SHF.R.S32.HI R9, RZ, 0x1f, R14 ;  /* 0x0000001fff097819 */ /* 0x000fe4000001140e */
[----:B------:R-:W-:Y:S01]  /*2ba00*/  LOP3.LUT R28, R29, 0x380, RZ, 0xc0, !PT ;  /* 0x000003801d1c7812 */ /* 0x000fe200078ec0ff */
[----:B------:R-:W-:Y:S01]  /*2ba10*/  IMAD R11, R17, UR5, R11 ;  /* 0x00000005110b7c24 */ /* 0x000fe2000f8e020b */
[----:B------:R-:W-:Y:S01]  /*2ba20*/  IADD3 R8, P3, R14, R6, RZ ;  /* 0x000000060e087210 */ /* 0x000fe20007f7e0ff */
[----:B------:R-:W-:Y:S01]  /*2ba30*/  ULDC.64 UR4, c[0x0][0xc40] ;  /* 0x0003100000047ab9 */ /* 0x000fe20000000a00 */
[----:B------:R-:W-:-:S02]  /*2ba40*/  LOP3.LUT R32, R33, 0x380, RZ, 0xc0, !PT ;  /* 0x0000038021207812 */ /* 0x000fc400078ec0ff */
[----:B------:R-:W-:Y:S02]  /*2ba50*/  IADD3.X R9, R9, R7, R11, P3, !PT ;  /* 0x0000000709097210 */ /* 0x000fe40001ffe40b */
[----:B------:R-:W-:Y:S02]  /*2ba60*/  LEA R6, P3, R8, UR4, 0x2 ;  /* 0x0000000408067c11 */ /* 0x000fe4000f8610ff */
[----:B------:R-:W-:Y:S02]  /*2ba70*/  SHF.R.U64 R28, R28, 0x3, RZ ;  /* 0x000000031c1c7819 */ /* 0x000fe400000012ff */
[----:B------:R-:W-:Y:S01]  /*2ba80*/  LEA.HI.X R7, R8, UR5, R9, 0x2, P3 ;  /* 0x0000000508077c11 */ /* 0x000fe200098f1409 */
[----:B------:R-:W-:Y:S01]  /*2ba90*/  ULDC.64 UR4, c[0x0][0xba0] ;  /* 0x0002e80000047ab9 */ /* 0x000fe20000000a00 */
[----:B------:R-:W-:Y:S02]  /*2baa0*/  IADD3 R37, P3, R2, 0x3000, RZ ;  /* 0x0000300002257810 */ /* 0x000fe40007f7e0ff */
[----:B------:R-:W-:-:S02]  /*2bab0*/  SHF.R.U64 R32, R32, 0x3, RZ ;  /* 0x0000000320207819 */ /* 0x000fc400000012ff */
[----:B------:R-:W-:Y:S02]  /*2bac0*/  LOP3.LUT R36, R37, 0x380, RZ, 0xc0, !PT ;  /* 0x0000038025247812 */ /* 0x000fe400078ec0ff */
[----:B------:R-:W-:Y:S01]  /*2bad0*/  LOP3.LUT R28, R28, R29, RZ, 0x3c, !PT ;  /* 0x0000001d1c1c7212 */ /* 0x000fe200078e3cff */
[--C-:B------:R-:W-:Y:S01]  /*2bae0*/  IMAD.X R29, RZ, RZ, R3.reuse, P5 ;  /* 0x000000ffff1d7224 */ /* 0x100fe200028e0603 */
[----:B------:R-:W-:Y:S02]  /*2baf0*/  SHF.R.U64 R36, R36, 0x3, RZ ;  /* 0x0000000324247819 */ /* 0x000fe400000012ff */
        /* <DEDUP_REMOVED lines=64> */
[----:B------:R-:W-:Y:S01]  /*2bf00*/  IMAD.X R77, RZ, RZ, R3, P1 ;  /* 0x000000ffff4d7224 */ /* 0x000fe200008e0603 */
[----:B------:R-:W-:Y:S02]  /*2bf10*/  LOP3.LUT R2, R11, R2, RZ, 0x3c, !PT ;  /* 0x000000020b027212 */ /* 0x000fe400078e3cff */
[----:B------:R-:W-:Y:S01]  /*2bf20*/  LOP3.LUT R80, R8, R9, RZ, 0x3c, !PT ;  /* 0x0000000908507212 */ /* 0x000fe200078e3cff */
[----:B------:R-:W-:-:S04]  /*2bf30*/  IMAD R5, R5, UR4, RZ ;  /* 0x0000000405057c24 */ /* 0x000fc8000f8e02ff */
[----:B------:R-:W-:Y:S02]  /*2bf40*/  IMAD R5, R4, UR5, R5 ;  /* 0x0000000504057c24 */ /* 0x000fe4000f8e0205 */
[----:B------:R-:W-:-:S05]  /*2bf50*/  IMAD R21, R180, -0x80, R21 ;  /* 0xffffff80b4157824 */ /* 0x000fca00078e0215 */
[----:B------:R-:W-:Y:S02]  /*2bf60*/  ISETP.GE.AND P3, PT, R164, R21, PT ;  /* 0x00000015a400720c */ /* 0x000fe40003f66270 */
[----:B------:R-:W-:Y:S01]  /*2bf70*/  SHF.R.S32.HI R165, RZ, 0x1f, R164 ;  /* 0x0000001fffa57819 */ /* 0x000fe200000114a4 */
[----:B------:R-:W-:Y:S01]  /*2bf80*/  BSSY B1, `(.L_x_10186) ;  /* 0x0000048000017945 */ /* 0x000fe20003800000 */
[----:B--2---:R-:W-:Y:S04]  /*2bf90*/  @!P2 STG.E desc[UR56][R6.64], R13 ;  /* 0x0000000d0600a986 */ /* 0x004fe8000c101938 */
[----:B---3--:R0:W-:Y:S04]  /*2bfa0*/  @!P0 STG.E desc[UR56][R6.64+0x20], R12 ;  /* 0x0000200c06008986 */ /* 0x0081e8000c101938 */
[----:B------:R1:W5:Y:S04]  /*2bfb0*/  LD.E.128 R24, desc[UR56][R2.64] ;  /* 0x0000003802187980 */ /* 0x000368000c101d00 */
[----:B------:R-:W5:Y:S04]  /*2bfc0*/  LD.E.128 R28, desc[UR56][R28.64] ;  /* 0x000000381c1c7980 */ /* 0x000f68000c101d00 */
[----:B------:R-:W5:Y:S01]  /*2bfd0*/  LD.E.128 R32, desc[UR56][R32.64] ;  /* 0x0000003820207980 */ /* 0x000f62000c101d00 */
[--C-:B-1----:R-:W-:Y:S01]  /*2bfe0*/  SHF.R.S32.HI R3, RZ, 0x1f, R159.reuse ;  /* 0x0000001fff037819 */ /* 0x102fe2000001149f */
[----:B------:R-:W-:-:S02]  /*2bff0*/  IMAD.MOV.U32 R2, RZ, RZ, R159 ;  /* 0x000000ffff027224 */ /* 0x000fc400078e009f */
        /* <DEDUP_REMOVED lines=13> */
[----:B------:R-:W-:Y:S01]  /*2c0d0*/  IMAD.WIDE.U32 R2, R4, UR4, R2 ;  /* 0x0000000404027c25 */ /* 0x000fe2000f8e0002 */
[----:B------:R-:W-:Y:S01]  /*2c0e0*/  ULDC.64 UR4, c[0x0][0xbe0] ;  /* 0x0002f80000047ab9 */ /* 0x000fe20000000a00 */
[----:B------:R-:W-:Y:S01]  /*2c0f0*/  @!PT LDS RZ, [RZ] ;  /* 0x00000000fffff984 */ /* 0x000fe20000000800 */
[----:B------:R-:W-:Y:S01]  /*2c100*/  @!PT LDS RZ, [RZ] ;  /* 0x00000000fffff984 */ /* 0x000fe20000000800 */
[----:B------:R-:W-:Y:S01]  /*2c110*/  @!PT LDS RZ, [RZ] ;  /* 0x00000000fffff984 */ /* 0x000fe20000000800 */
[----:B------:R-:W-:Y:S01]  /*2c120*/  @!PT LDS RZ, [RZ] ;  /* 0x00000000fffff984 */ /* 0x000fe20000000800 */
[----:B------:R0:W-:Y:S06]  /*2c130*/  MEMBAR.ALL.CTA ;  /* 0x0000000000007992 */ /* 0x0001ec0000008000 */
[----:B0-----:R-:W0:Y:S01]  /*2c140*/  FENCE.VIEW.ASYNC.S ;  /* 0x00000000000073c6 */ /* 0x001e220000000000 */
[----:B------:R-:W-:-:S02]  /*2c150*/  IMAD.IADD R3, R3, 0x1, R5 ;  /* 0x0000000103037824 */ /* 0x000fc400078e0205 */
[----:B------:R-:W-:Y:S02]  /*2c160*/  IMAD R10, R10, UR4, RZ ;  /* 0x000000040a0a7c24 */ /* 0x000fe4000f8e02ff */
[----:B------:R-:W-:Y:S02]  /*2c170*/  VIADD R4, R164, 0x20 ;  /* 0x00000020a4047836 */ /* 0x000fe40000000000 */
[C---:B------:R-:W-:Y:S02]  /*2c180*/  IMAD R7, R177.reuse, UR5, R10 ;  /* 0x00000005b1077c24 */ /* 0x040fe4000f8e020a */
[----:B------:R-:W-:Y:S01]  /*2c190*/  IMAD.WIDE.U32 R2, R177, UR4, R2 ;  /* 0x00000004b1027c25 */ /* 0x000fe2000f8e0002 */
[----:B------:R-:W-:Y:S01]  /*2c1a0*/  ULDC.64 UR4, c[0x0][0xbe8] ;  /* 0x0002fa0000047ab9 */ /* 0x000fe20000000a00 */
[----:B------:R-:W-:Y:S02]  /*2c1b0*/  ISETP.GE.AND P2, PT, R4, R21, PT ;  /* 0x000000150400720c */ /* 0x000fe40003f46270 */
[----:B------:R-:W-:-:S02]  /*2c1c0*/  IMAD R4, R0, UR4, RZ ;  /* 0x0000000400047c24 */ /* 0x000fc4000f8e02ff */
[----:B------:R-:W-:Y:S02]  /*2c1d0*/  VIADD R0, R145, 0x32420 ;  /* 0x0003242091007836 */ /* 0x000fe40000000000 */
[C---:B------:R-:W-:Y:S02]  /*2c1e0*/  VIADD R6, R164.reuse, 0x60 ;  /* 0x00000060a4067836 */ /* 0x040fe40000000000 */
[----:B------:R-:W-:Y:S01]  /*2c1f0*/  IMAD.IADD R3, R3, 0x1, R7 ;  /* 0x0000000103037824 */ /* 0x000fe200078e0207 */
[----:B------:R-:W-:Y:S01]  /*2c200*/  PRMT R0, RZ, 0x654, R0 ;  /* 0x00000654ff007816 */ /* 0x000fe20000000000 */
[----:B------:R-:W-:Y:S01]  /*2c210*/  VIADD R5, R164, 0x40 ;  /* 0x00000040a4057836 */ /* 0x000fe20000000000 */
[-C--:B------:R-:W-:Y:S01]  /*2c220*/  ISETP.GE.AND P1, PT, R6, R21.reuse, PT ;  /* 0x000000150600720c */ /* 0x080fe20003f26270 */
[C---:B------:R-:W-:Y:S01]  /*2c230*/  IMAD R9, R17.reuse, UR5, R4 ;  /* 0x0000000511097c24 */ /* 0x040fe2000f8e0204 */
[----:B0-----:R0:W-:Y:S01]  /*2c240*/  SYNCS.ARRIVE.TRANS64.RED.A1T0 RZ, [R0+URZ], RZ ;  /* 0x000000ff00ff79a7 */ /* 0x0011e2000810043f */
[----:B------:R-:W-:Y:S01]  /*2c250*/  IMAD.WIDE.U32 R6, R17, UR4, R2 ;  /* 0x0000000411067c25 */ /* 0x000fe2000f8e0002 */
[----:B------:R-:W-:-:S03]  /*2c260*/  ISETP.GE.AND P0, PT, R5, R21, PT ;  /* 0x000000150500720c */ /* 0x000fc60003f06270 */
        /* <DEDUP_REMOVED lines=25> */
.L_x_10187:
[----:B------:R-:W-:Y:S05]  /*2c400*/  BSYNC B1 ;  /* 0x0000000000017941 */ /* 0x000fea0003800000 */
.L_x_10186:
        /* <DEDUP_REMOVED lines=22> */
[----:B-----5:R1:W-:Y:S04]  /*2c570*/  @!P4 STG.E.128 desc[UR56][R8.64], R28 ;  /* 0x0000001c0800c986 */ /* 0x0203e8000c101d38 */
[----:B------:R1:W-:Y:S04]  /*2c580*/  @!P3 STG.E.128 desc[UR56][R8.64+0x80], R44 ;  /* 0x0000802c0800b986 */ /* 0x0003e8000c101d38 */
[----:B------:R1:W-:Y:S04]  /*2c590*/  @!P2 STG.E.128 desc[UR56][R8.64+0x100], R60 ;  /* 0x0001003c0800a986 */ /* 0x0003e8000c101d38 */
[----:B------:R1:W-:Y:S02]  /*2c5a0*/  @!P5 STG.E.128 desc[UR56][R8.64+0x180], R72 ;  /* 0x000180480800d986 */ /* 0x0003e4000c101d38 */
.L_x_10189:
[----:B------:R-:W-:Y:S05]  /*2c5b0*/  BSYNC B1 ;  /* 0x0000000000017941 */ /* 0x000fea0003800000 */
.L_x_10188:
        /* <DEDUP_REMOVED lines=22> */
[----:B-----5:R2:W-:Y:S04]  /*2c720*/  @!P2 STG.E.128 desc[UR56][R8.64], R32 ;  /* 0x000000200800a986 */ /* 0x0205e8000c101d38 */
[----:B------:R2:W-:Y:S04]  /*2c730*/  @!P3 STG.E.128 desc[UR56][R8.64+0x80], R48 ;  /* 0x000080300800b986 */ /* 0x0005e8000c101d38 */
[----:B------:R2:W-:Y:S04]  /*2c740*/  @!P4 STG.E.128 desc[UR56][R8.64+0x100], R12 ;  /* 0x0001000c0800c986 */ /* 0x0005e8000c101d38 */
[----:B------:R2:W-:Y:S02]  /*2c750*/  @!P5 STG.E.128 desc[UR56][R8.64+0x180], R76 ;  /* 0x0001804c0800d986 */ /* 0x0005e4000c101d38 */
.L_x_10191:
[----:B------:R-:W-:Y:S05]  /*2c760*/  BSYNC B1 ;  /* 0x0000000000017941 */ /* 0x000fea0003800000 */
.L_x_10190:
        /* <DEDUP_REMOVED lines=21> */
[----:B-----5:R3:W-:Y:S04]  /*2c8c0*/  @!P1 STG.E.128 desc[UR56][R4.64], R36 ;  /* 0x0000002404009986 */ /* 0x0207e8000c101d38 */
[----:B------:R3:W-:Y:S04]  /*2c8d0*/  @!P2 STG.E.128 desc[UR56][R4.64+0x80], R52 ;  /* 0x000080340400a986 */ /* 0x0007e8000c101d38 */
[----:B------:R3:W-:Y:S02]  /*2c8e0*/  @!P3 STG.E.128 desc[UR56][R4.64+0x100], R64 ;  /* 0x000100400400b986 */ /* 0x0007e4000c101d38 */
[----:B------:R-:W-:Y:S05]  /*2c8f0*/  @P0 BRA `(.L_x_10192) ;  /* 0x0000000800e80947 */ /* 0x000fea0003800000 */
[----:B------:R4:W-:Y:S01]  /*2c900*/  STG.E.128 desc[UR56][R4.64+0x180], R80 ;  /* 0x0001805004007986 */ /* 0x0009e2000c101d38 */
[----:B------:R-:W-:Y:S05]  /*2c910*/  BRA `(.L_x_10192) ;  /* 0x0000000800e07947 */ /* 0x000fea0003800000 */
.L_x_10184:
[----:B------:R-:W-:Y:S01]  /*2c920*/  ULDC.64 UR4, c[0x0][0xcd8] ;  /* 0x0003360000047ab9 */ /* 0x000fe20000000a00 */
[----:B-1----:R-:W1:Y:S01]  /*2c930*/  LDC.64 R2, c[0x0][0xcd8] ;  /* 0x00033600ff027b82 */ /* 0x002e620000000a00 */
[----:B------:R-:W-:Y:S01]  /*2c940*/  ISETP.NE.U32.AND P0, PT, RZ, UR4, PT ;  /* 0x00000004ff007c0c */ /* 0x000fe2000bf05070 */
[----:B------:R-:W-:-:S03]  /*2c950*/  IMAD.MOV.U32 R9, RZ, RZ, RZ ;  /* 0x000000ffff097224 */ /* 0x000fc600078e00ff */
[----:B------:R-:W-:Y:S01]  /*2c960*/  ISETP.NE.AND.EX P0, PT, RZ, UR5, PT, P0 ;  /* 0x00000005ff007c0c */ /* 0x000fe2000bf05300 */
[----:B------:R-:W-:Y:S02]  /*2c970*/  ULDC.64 UR4, c[0x0][0xce0] ;  /* 0x0003380000047ab9 */ /* 0x000fe40000000a00 */
[----:B------:R-:W-:-:S04]  /*2c980*/  ISETP.NE.U32.AND P1, PT, RZ, UR4, PT ;  /* 0x00000004ff007c0c */ /* 0x000fc8000bf25070 */
[----:B------:R-:W-:Y:S01]  /*2c990*/  ISETP.NE.AND.EX P1, PT, RZ, UR5, PT, P1 ;  /* 0x00000005ff007c0c */ /* 0x000fe2000bf25310 */
[----:B-1----:R-:W-:-:S12]  /*2c9a0*/  IMAD.WIDE R2, R178, 0x4, R2 ;  /* 0x00000004b2027825 */ /* 0x002fd800078e0202 */
[----:B------:R-:W1:Y:S01]  /*2c9b0*/  @P1 LDC.64 R4, c[0x0][0xce0] ;  /* 0x00033800ff041b82 */ /* 0x000e620000000a00 */
[----:B------:R-:W-:Y:S02]  /*2c9c0*/  ULDC UR4, c[0x0][0xb88] ;  /* 0x0002e20000047ab9 */ /* 0x000fe40000000800 */
[----:B------:R-:W-:Y:S01]  /*2c9d0*/  IMAD.U32 R7, RZ, RZ, UR4 ;  /* 0x00000004ff077e24 */ /* 0x000fe2000f8e00ff */
[----:B------:R4:W5:Y:S01]  /*2c9e0*/  @P0 LDG.E R9, desc[UR56][R2.64] ;  /* 0x0000003802090981 */ /* 0x000962000c1e1900 */
[----:B-1----:R-:W-:-:S05]  /*2c9f0*/  @P1 IMAD.WIDE R4, R178, 0x4, R4 ;  /* 0x00000004b2041825 */ /* 0x002fca00078e0204 */
[----:B------:R4:W5:Y:S01]  /*2ca00*/  @P1 LDG.E R7, desc[UR56][R4.64] ;  /* 0x0000003804071981 */ /* 0x000962000c1e1900 */
[----:B------:R-:W-:Y:S01]  /*2ca10*/  ISETP.GT.AND P2, PT, R211, 0x7f, PT ;  /* 0x0000007fd300780c */ /* 0x000fe20003f44270 */
[----:B------:R-:W-:-:S12]  /*2ca20*/  @P1 BRA `(.L_x_10193) ;  /* 0x0000000000101947 */ /* 0x000fd80003800000 */
[----:B------:R-:W-:Y:S05]  /*2ca30*/  @!P0 BRA `(.L_x_10193) ;  /* 0x00000000000c8947 */ /* 0x000fea0003800000 */
[----:B------:R-:W2:Y:S04]  /*2ca40*/  LDG.E R0, desc[UR56][R2.64] ;  /* 0x0000003802007981 */ /* 0x000ea8000c1e1900 */
[----:B-----5:R-:W2:Y:S02]  /*2ca50*/  LDG.E R7, desc[UR56][R2.64+0x4] ;  /* 0x0000043802077981 */ /* 0x020ea4000c1e1900 */
[----:B--2---:R-:W-:-:S07]  /*2ca60*/  IMAD.IADD R7, R7, 0x1, -R0 ;  /* 0x0000000107077824 */ /* 0x004fce00078e0a00 */
.L_x_10193:
        /* <DEDUP_REMOVED lines=8> */
[----:B----4-:R-:W1:Y:S02]  /*2caf0*/  S2R R2, SR_TID.X ;  /* 0x0000000000027919 */ /* 0x010e640000002100 */
[----:B-1----:R-:W-:-:S04]  /*2cb00*/  IMAD R0, R180, 0x80, R2 ;  /* 0x00000080b4007824 */ /* 0x002fc800078e0202 */
[----:B------:R-:W-:-:S05]  /*2cb10*/  VIADD R0, R0, 0xffffff80 ;  /* 0xffffff8000007836 */ /* 0x000fca0000000000 */
[----:B------:R-:W-:-:S13]  /*2cb20*/  ISETP.GE.AND P0, PT, R0, R7, PT ;  /* 0x000000070000720c */ /* 0x000fda0003f06270 */
[----:B------:R-:W-:Y:S05]  /*2cb30*/  @P0 BRA `(.L_x_10195) ;  /* 0x0000000000440947 */ /* 0x000fea0003800000 */
[----:B------:R-:W-:Y:S01]  /*2cb40*/  IADD3 R2, P0, R0, R9, RZ ;  /* 0x0000000900027210 */ /* 0x000fe20007f1e0ff */
        /* <DEDUP_REMOVED lines=16> */
.L_x_10195:
[----:B------:R-:W-:Y:S05]  /*2cc50*/  BSYNC B1 ;  /* 0x0000000000017941 */ /* 0x000fea0003800000 */
.L_x_10194:
[----:B------:R-:W-:Y:S01]  /*2cc60*/  ULDC.64 UR4, c[0x0][0xba0] ;  /* 0x0002e80000047ab9 */ /* 0x000fe20000000a00 */
[----:B----4-:R-:W-:Y:S01]  /*2cc70*/  IMAD.MOV.U32 R2, RZ, RZ, R159 ;  /* 0x000000ffff027224 */ /* 0x010fe200078e009f */
[----:B------:R-:W-:Y:S01]  /*2cc80*/  BSSY B1, `(.L_x_10196) ;  /* 0x000002f000017945 */ /* 0x000fe20003800000 */
[----:B-1----:R-:W-:Y:S02]  /*2cc90*/  IMAD.MOV.U32 R3, RZ, RZ, R12 ;  /* 0x000000ffff037224 */ /* 0x002fe400078e000c */
[----:B------:R-:W-:Y:S02]  /*2cca0*/  IMAD R0, R6, UR4, RZ ;  /* 0x0000000406007c24 */ /* 0x000fe4000f8e02ff */
[----:B------:R-:W-:-:S04]  /*2ccb0*/  IMAD.WIDE.U32 R2, R9, UR4, R2 ;  /* 0x0000000409027c25 */ /* 0x000fc8000f8e0002 */
[----:B------:R-:W-:Y:S01]  /*2ccc0*/  IMAD R9, R9, UR5, R0 ;  /* 0x0000000509097c24 */ /* 0x000fe2000f8e0200 */
[----:B------:R-:W-:Y:S01]  /*2ccd0*/  ULDC.64 UR4, c[0x0][0xbe0] ;  /* 0x0002f80000047ab9 */ /* 0x000fe20000000a00 */
[----:B------:R-:W-:Y:S01]  /*2cce0*/  IMAD R11, R180, -0x80, R7 ;  /* 0xffffff80b40b7824 */ /* 0x000fe200078e0207 */
[----:B------:R-:W-:Y:S01]  /*2ccf0*/  SHF.R.S32.HI R7, RZ, 0x1f, R164 ;  /* 0x0000001fff077819 */ /* 0x000fe200000114a4 */
[----:B------:R-:W-:Y:S02]  /*2cd00*/  IMAD R0, R8, UR4, RZ ;  /* 0x0000000408007c24 */ /* 0x000fe4000f8e02ff */
[----:B------:R-:W-:Y:S01]  /*2cd10*/  IMAD.IADD R3, R3, 0x1, R9 ;  /* 0x0000000103037824 */ /* 0x000fe200078e0209 */
[C---:B------:R-:W-:Y:S01]  /*2cd20*/  ISETP.GE.AND P1, PT, R164.reuse, R11, PT ;  /* 0x0000000ba400720c */ /* 0x040fe20003f26270 */
[----:B------:R-:W-:Y:S02]  /*2cd30*/  IMAD R5, R177, UR5, R0 ;  /* 0x00000005b1057c24 */ /* 0x000fe4000f8e0200 */
[----:B------:R-:W-:-:S02]  /*2cd40*/  VIADD R0, R164, 0x20 ;  /* 0x00000020a4007836 */ /* 0x000fc40000000000 */
[----:B------:R-:W-:Y:S01]  /*2cd50*/  IMAD.WIDE.U32 R2, R177, UR4, R2 ;  /* 0x00000004b1027c25 */ /* 0x000fe2000f8e0002 */
[----:B------:R-:W-:Y:S02]  /*2cd60*/  ULDC.64 UR4, c[0x0][0xbe8] ;  /* 0x0002fa0000047ab9 */ /* 0x000fe40000000a00 */
[----:B------:R-:W-:Y:S01]  /*2cd70*/  ISETP.GE.AND P0, PT, R0, R11, PT ;  /* 0x0000000b0000720c */ /* 0x000fe20003f06270 */
        /* <DEDUP_REMOVED lines=31> */
.L_x_10197:
[----:B------:R-:W-:Y:S05]  /*2cf70*/  BSYNC B1 ;  /* 0x0000000000017941 */ /* 0x000fea0003800000 */
.L_x_10196:
[----:B------:R-:W-:Y:S01]  /*2cf80*/  BSSY B1, `(.L_x_10198) ;  /* 0x000001c000017945 */ /* 0x000fe20003800000 */
[----:B------:R-:W-:Y:S01]  /*2cf90*/  ISETP.GE.AND P1, PT, R0, R11, PT ;  /* 0x0000000b0000720c */ /* 0x000fe20003f26270 */
[----:B-1----:R-:W-:Y:S02]  /*2cfa0*/  VIADD R8, R164, 0x60 ;  /* 0x00000060a4087836 */ /* 0x002fe40000000000 */
        /* <DEDUP_REMOVED lines=25> */
.L_x_10199:
[----:B------:R-:W-:Y:S05]  /*2d140*/  BSYNC B1 ;  /* 0x0000000000017941 */ /* 0x000fea0003800000 */
.L_x_10198:
        /* <DEDUP_REMOVED lines=27> */
.L_x_10201:
[----:B------:R-:W-:Y:S05]  /*2d300*/  BSYNC B1 ;  /* 0x0000000000017941 */ /* 0x000fea0003800000 */
.L_x_10200:
        /* <DEDUP_REMOVED lines=25> */
.L_x_10192:
[----:B------:R-:W-:Y:S05]  /*2d4a0*/  BSYNC B0 ;  /* 0x0000000000007941 */ /* 0x000fea0003800000 */
.L_x_10183:
[----:B------:R-:W-:Y:S02]  /*2d4b0*/  ULDC UR4, c[0x0][0xd14] ;  /* 0x0003450000047ab9 */ /* 0x000fe40000000800 */
[----:B---3--:R-:W-:-:S13]  /*2d4c0*/  ISETP.GE.AND P0, PT, R119, UR4, PT ;  /* 0x0000000477007c0c */ /* 0x008fda000bf06270 */
[----:B------:R-:W-:Y:S05]  /*2d4d0*/  @!P0 BRA `(.L_x_10202) ;  /* 0xfffffd3c00088947 */ /* 0x000fea000383ffff */
[----:B------:R-:W-:Y:S05]  /*2d4e0*/  BRA `(.L_x_9980) ;  /* 0x0000006000ac7947 */ /* 0x000fea0003800000 */
.L_x_9978:
[----:B------:R-:W-:-:S08]  /*2d4f0*/  NOP ;  /* 0x0000000000007918 */ /* 0x000fd00000000000 */
[----:B------:R-:W0:-:S00]  /*2d500*/  USETMAXREG.DEALLOC.CTAPOOL 0x18 ;  /* 0x00000018000079c8 */ /* 0x000e0000080e0500 */
[----:B0-----:R-:W-:-:S06]  /*2d510*/  LOP3.LUT R0, R0, 0x3, RZ, 0xc0, !PT ;  /* 0x0000000300007812 */ /* 0x001fcc00078ec0ff */
[----:B------:R-:W0:Y:S02]  /*2d520*/  SHFL.IDX PT, R0, R0, RZ, 0x1f ;  /* 0x00001fff00007589 */ /* 0x000e2400000e0000 */
[----:B0-----:R-:W-:-:S13]  /*2d530*/  ISETP.NE.AND P0, PT, R0, RZ, PT ;  /* 0x000000ff0000720c */ /* 0x001fda0003f05270 */
[----:B------:R-:W-:Y:S05]  /*2d540*/  @P0 BRA `(.L_x_9980) ;  /* 0x0000006000940947 */ /* 0x000fea0003800000 */
        /* <DEDUP_REMOVED lines=56> */
.L_x_10207:
        /* <DEDUP_REMOVED lines=16> */
.L_x_10206:
[----:B------:R-:W-:Y:S05]  /*2d9d0*/  BSYNC B0 ;  /* 0x0000000000007941 */ /* 0x000fea0003800000 */
.L_x_10205:
        /* <DEDUP_REMOVED lines=25> */
.L_x_10203:
        /* <DEDUP_REMOVED lines=20> */
.L_x_10208:
        /* <DEDUP_REMOVED lines=56> */
.L_x_10204:
[----:B------:R-:W-:Y:S02]  /*2e030*/  IMAD.MOV.U32 R17, RZ, RZ, RZ ;  /* 0x000000ffff117224 */ /* 0x000fe400078e00ff */
[----:B------:R-:W-:Y:S02]  /*2e040*/  IMAD.U32 R16, RZ, RZ, UR6 ;  /* 0x00000006ff107e24 */ /* 0x000fe4000f8e00ff */
[----:B------:R-:W-:-:S07]  /*2e050*/  IMAD.MOV.U32 R18, RZ, RZ, RZ ;  /* 0x000000ffff127224 */ /* 0x000fce00078e00ff */
.L_x_10209:
        /* <DEDUP_REMOVED lines=16> */
[----:B------:R-:W-:Y:S01]  /*2e160*/  ULDC.64 UR54, c[0x0][0x198] ;  /* 0x0000660000367ab9 */ /* 0x000fe20000000a00 */
[----:B------:R-:W-:Y:S01]  /*2e170*/  ULDC UR51, c[0x0][0xc] ;  /* 0x0000030000337ab9 */ /* 0x000fe20000000800 */
[----:B------:R-:W-:Y:S01]  /*2e180*/  UMOV UR52, URZ ;  /* 0x0000003f00347c82 */ /* 0x000fe20008000000 */
[----:B------:R1:W-:Y:S04]  /*2e190*/  STL [R1+0x46c], R0 ;  /* 0x00046c0001007387 */ /* 0x0003e80000100800 */
[----:B------:R1:W-:Y:S04]  /*2e1a0*/  STL [R1+0x460], RZ ;  /* 0x000460ff01007387 */ /* 0x0003e80000100800 */
[----:B------:R1:W-:Y:S02]  /*2e1b0*/  STL [R1+0x468], R0 ;  /* 0x0004680001007387 */ /* 0x0003e40000100800 */
.L_x_10310:
        /* <DEDUP_REMOVED lines=45> */
.L_x_10211:
        /* <DEDUP_REMOVED lines=18> */
.L_x_10212:
[----:B------:R-:W-:Y:S05]  /*2e5b0*/  @!P3 BRA `(.L_x_10213) ;  /* 0x00000000000cb947 */ /* 0x000fea0003800000 */
[----:B------:R-:W2:Y:S04]  /*2e5c0*/  LDG.E R7, desc[UR56][R4.64] ;  /* 0x0000003804077981 */ /* 0x000ea8000c1e1900 */
[----:B-1----:R-:W2:Y:S02]  /*2e5d0*/  LDG.E R8, desc[UR56][R4.64+0x4] ;  /* 0x0000043804087981 */ /* 0x002ea4000c1e1900 */
[----:B--2---:R-:W-:-:S07]  /*2e5e0*/  IMAD.IADD R7, R8, 0x1, -R7 ;  /* 0x0000000108077824 */ /* 0x004fce00078e0a07 */
.L_x_10213:
[----:B--2---:R-:W2:Y:S04]  /*2e5f0*/  @P1 LDG.E R4, desc[UR56][R2.64] ;  /* 0x0000003802041981 */ /* 0x004ea8000c1e1900 */
[----:B------:R1:W2:Y:S02]  /*2e600*/  @P1 LDG.E R5, desc[UR56][R2.64+0x4] ;  /* 0x0000043802051981 */ /* 0x0002a4000c1e1900 */
[----:B-1----:R-:W1:Y:S02]  /*2e610*/  LDC.64 R2, c[0x0][0xad8] ;  /* 0x0002b600ff027b82 */ /* 0x002e640000000a00 */
[----:B-1----:R-:W-:Y:S01]  /*2e620*/  ISETP.GE.AND P2, PT, R3, 0x1, PT ;  /* 0x000000010300780c */ /* 0x002fe20003f46270 */
[----:B--2---:R-:W-:Y:S02]  /*2e630*/  @P1 IMAD.IADD R9, R5, 0x1, -R4 ;  /* 0x0000000105091824 */ /* 0x004fe400078e0a04 */
[----:B-----5:R-:W-:-:S04]  /*2e640*/  IMAD.IADD R5, R7, 0x1, -R6 ;  /* 0x0000000107057824 */ /* 0x020fc800078e0a06 */
[----:B------:R-:W-:-:S04]  /*2e650*/  IMAD.IADD R8, R5, 0x1, R9 ;  /* 0x0000000105087824 */ /* 0x000fc800078e0209 */
[----:B------:R-:W-:-:S04]  /*2e660*/  VIADD R4, R8, 0x5f ;  /* 0x0000005f08047836 */ /* 0x000fc80000000000 */
[----:B------:R-:W-:-:S05]  /*2e670*/  IMAD.HI R4, R4, 0x2aaaaaab, RZ ;  /* 0x2aaaaaab04047827 */ /* 0x000fca00078e02ff */
[----:B------:R-:W-:-:S04]  /*2e680*/  SHF.R.U32.HI R7, RZ, 0x1f, R4 ;  /* 0x0000001fff077819 */ /* 0x000fc80000011604 */
[----:B------:R-:W-:Y:S02]  /*2e690*/  LEA.HI.SX32 R20, R4, R7, 0x1c ;  /* 0x0000000704147211 */ /* 0x000fe400078fe2ff */
[----:B------:R-:W-:-:S04]  /*2e6a0*/  LEA R4, R17, 0x80, 0x7 ;  /* 0x0000008011047811 */ /* 0x000fc800078e38ff */
[----:B------:R-:W-:-:S05]  /*2e6b0*/  IADD3 R4, R8, R4, -R0 ;  /* 0x0000000408047210 */ /* 0x000fca0007ffe800 */
[----:B------:R-:W-:Y:S01]  /*2e6c0*/  IMAD.IADD R2, R4, 0x1, R2 ;  /* 0x0000000104027824 */ /* 0x000fe200078e0202 */
[----:B------:R-:W-:Y:S06]  /*2e6d0*/  @!P2 BRA `(.L_x_10214) ;  /* 0x000000000048a947 */ /* 0x000fec0003800000 */
[C---:B------:R-:W-:Y:S01]  /*2e6e0*/  ISETP.GT.AND P0, PT, R4.reuse, RZ, PT ;  /* 0x000000ff0400720c */ /* 0x040fe20003f04270 */
[----:B------:R-:W-:Y:S01]  /*2e6f0*/  BSSY B0, `(.L_x_10215) ;  /* 0x000000e000007945 */ /* 0x000fe20003800000 */
[----:B0-----:R-:W-:-:S11]  /*2e700*/  VIADD R11, R4, 0xffffffff ;  /* 0xffffffff040b7836 */ /* 0x001fd60000000000 */
        /* <DEDUP_REMOVED lines=8> */
.L_x_10216:
[----:B------:R-:W-:-:S13]  /*2e790*/  ISETP.NE.AND P0, PT, R3, 0x1, PT ;  /* 0x000000010300780c */ /* 0x000fda0003f05270 */
[----:B------:R-:W0:Y:S02]  /*2e7a0*/  @P0 LDC.64 R6, c[0x0][0xae0] ;  /* 0x0002b800ff060b82 */ /* 0x000e240000000a00 */
[----:B0-----:R-:W-:-:S05]  /*2e7b0*/  @P0 IMAD.HI.U32 R6, R11, R6, RZ ;  /* 0x000000060b060227 */ /* 0x001fca00078e00ff */
[----:B------:R-:W-:-:S07]  /*2e7c0*/  @P0 SHF.R.U32.HI R11, RZ, R7, R6 ;  /* 0x00000007ff0b0219 */ /* 0x000fce0000011606 */
.L_x_10217:
[----:B------:R-:W-:Y:S05]  /*2e7d0*/  BSYNC B0 ;  /* 0x0000000000007941 */ /* 0x000fea0003800000 */
.L_x_10215:
[----:B------:R-:W-:-:S05]  /*2e7e0*/  IMAD R11, R11, R3, R3 ;  /* 0x000000030b0b7224 */ /* 0x000fca00078e0203 */
[----:B------:R-:W-:-:S07]  /*2e7f0*/  VIMNMX R2, R2, R11, PT ;  /* 0x0000000b02027248 */ /* 0x000fce0003fe0100 */
.L_x_10214:
        /* <DEDUP_REMOVED lines=9> */
[----:B0-----:R-:W-:-:S11]  /*2e890*/  LOP3.LUT R11, RZ, R0, RZ, 0x33, !PT ;  /* 0x00000000ff0b7212 */ /* 0x001fd600078e33ff */
[----:B------:R-:W0:Y:S02]  /*2e8a0*/  @P0 LDC.64 R6, c[0x0][0xae0] ;  /* 0x0002b800ff060b82 */ /* 0x000e240000000a00 */
[----:B0-----:R-:W-:-:S05]  /*2e8b0*/  @P0 IMAD.HI.U32 R6, R11, R6, RZ ;  /* 0x000000060b060227 */ /* 0x001fca00078e00ff */
[----:B------:R-:W-:-:S04]  /*2e8c0*/  @P0 SHF.R.U32.HI R11, RZ, R7, R6 ;  /* 0x00000007ff0b0219 */ /* 0x000fc80000011606 */
[----:B------:R-:W-:Y:S01]  /*2e8d0*/  LOP3.LUT R11, RZ, R11, RZ, 0x33, !PT ;  /* 0x0000000bff0b7212 */ /* 0x000fe200078e33ff */
[----:B------:R-:W-:Y:S06]  /*2e8e0*/  BRA `(.L_x_10221) ;  /* 0x0000000000147947 */ /* 0x000fec0003800000 */
.L_x_10220:
[----:B------:R-:W-:Y:S01]  /*2e8f0*/  ISETP.NE.AND P0, PT, R3, 0x1, PT ;  /* 0x000000010300780c */ /* 0x000fe20003f05270 */
[----:B0-----:R-:W-:-:S12]  /*2e900*/  IMAD.MOV.U32 R11, RZ, RZ, R0 ;  /* 0x000000ffff0b7224 */ /* 0x001fd800078e0000 */
[----:B------:R-:W0:Y:S02]  /*2e910*/  @P0 LDC.64 R6, c[0x0][0xae0] ;  /* 0x0002b800ff060b82 */ /* 0x000e240000000a00 */
[----:B0-----:R-:W-:-:S05]  /*2e920*/  @P0 IMAD.HI.U32 R6, R0, R6, RZ ;  /* 0x0000000600060227 */ /* 0x001fca00078e00ff */
[----:B------:R-:W-:-:S07]  /*2e930*/  @P0 SHF.R.U32.HI R11, RZ, R7, R6 ;  /* 0x00000007ff0b0219 */ /* 0x000fce0000011606 */
.L_x_10221:
[----:B------:R-:W-:Y:S05]  /*2e940*/  BSYNC B0 ;  /* 0x0000000000007941 */ /* 0x000fea0003800000 */
.L_x_10219:
[----:B------:R-:W-:-:S05]  /*2e950*/  IMAD R3, R11, R3, RZ ;  /* 0x000000030b037224 */ /* 0x000fca00078e02ff */
[----:B------:R-:W-:-:S07]  /*2e960*/  VIMNMX R8, R8, R3, !PT ;  /* 0x0000000308087248 */ /* 0x000fce0007fe0100 */
.L_x_10218:
        /* <DEDUP_REMOVED lines=35> */
.L_x_10379:
[----:B------:R-:W-:-:S03]  /*2eba0*/  UMOV UR4, 0xffffffff ;  /* 0xffffffff00047882 */ /* 0x000fc60000000000 */
[----:B------:R-:W-:Y:S05]  /*2ebb0*/  BRA.DIV UR4, `(.L_x_10225) ;  /* 0x0000005a04cc7947 */ /* 0x000fea000b800000 */
[----:B------:R-:W-:-:S13]  /*2ebc0*/  ELECT P6, URZ, PT ;  /* 0x00000000003f782f */ /* 0x000fda00038c0000 */
.L_x_10382:
        /* <DEDUP_REMOVED lines=11> */
.L_x_10383:
[----:B------:R-:W-:Y:S04]  /*2ec80*/  BSSY B1, `(.L_x_10227) ;  /* 0x000004d000017945 */ /* 0x000fe80003800000 */
[----:B------:R-:W-:Y:S05]  /*2ec90*/  @!P6 BRA `(.L_x_10228) ;  /* 0x00000004002ce947 */ /* 0x000fea0003800000 */
[----:B0-----:R-:W1:Y:S04]  /*2eca0*/  LDL R11, [R1+0x464] ;  /* 0x00046400010b7983 */ /* 0x001e680000100800 */
[----:B------:R-:W2:Y:S01]  /*2ecb0*/  LDL R9, [R1+0x46c] ;  /* 0x00046c0001097983 */ /* 0x000ea20000100800 */
[----:B-1----:R-:W-:Y:S01]  /*2ecc0*/  IMAD R8, R11, 0x8, R7 ;  /* 0x000000080b087824 */ /* 0x002fe200078e0207 */
[----:B--2---:R-:W-:-:S04]  /*2ecd0*/  SHF.L.U32 R9, R9, 0x1f, RZ ;  /* 0x0000001f09097819 */ /* 0x004fc800000006ff */
[----:B------:R-:W0:Y:S02]  /*2ece0*/  SYNCS.PHASECHK.TRANS64.TRYWAIT P0, [R8+URZ+0x324a0], R9 ;  /* 0x0324a009080075a7 */ /* 0x000e24000800017f */
[----:B0-----:R-:W-:Y:S05]  /*2ecf0*/  @!P0 BRA `(.L_x_10229) ;  /* 0x0000005800b08947 */ /* 0x001fea0003800000 */
.L_x_10384:
        /* <DEDUP_REMOVED lines=11> */
.L_x_10230:
        /* <DEDUP_REMOVED lines=19> */
.L_x_10385:
        /* <DEDUP_REMOVED lines=8> */
.L_x_10232:
        /* <DEDUP_REMOVED lines=31> */
.L_x_10228:
[----:B------:R-:W-:Y:S05]  /*2f150*/  BSYNC B1 ;  /* 0x0000000000017941 */ /* 0x000fea0003800000 */
.L_x_10227:
[----:B-1----:R-:W2:Y:S04]  /*2f160*/  LDL.LU R8, [R1+0x464] ;  /* 0x0004640001087983 */ /* 0x002ea80000300800 */
[----:B0-----:R-:W3:Y:S01]  /*2f170*/  LDL.LU R11, [R1+0x46c] ;  /* 0x00046c00010b7983 */ /* 0x001ee20000300800 */
        /* <DEDUP_REMOVED lines=14> */
.L_x_10239:
        /* <DEDUP_REMOVED lines=9> */
.L_x_10386:
        /* <DEDUP_REMOVED lines=11> */
.L_x_10236:
        /* <DEDUP_REMOVED lines=17> */
.L_x_10387:
        /* <DEDUP_REMOVED lines=8> */
.L_x_10238:
        /* <DEDUP_REMOVED lines=31> */
.L_x_10234:
[----:B------:R-:W-:Y:S05]  /*2f720*/  BSYNC B1 ;  /* 0x0000000000017941 */ /* 0x000fea0003800000 */
.L_x_10233:
        /* <DEDUP_REMOVED lines=9> */
[----:B------:R-:W-:Y:S01]  /*2f7c0*/  ISETP.GT.AND P0, PT, R3, R2, PT ;  /* 0x000000020300720c */ /* 0x000fe20003f04270 */
[----:B------:R1:W-:Y:S04]  /*2f7d0*/  STL [R1+0x464], R9 ;  /* 0x0004640901007387 */ /* 0x0003e80000100800 */
[----:B------:R1:W-:Y:S08]  /*2f7e0*/  STL [R1+0x46c], R11 ;  /* 0x00046c0b01007387 */ /* 0x0003f00000100800 */
[----:B------:R-:W-:Y:S05]  /*2f7f0*/  @P0 BRA `(.L_x_10239) ;  /* 0xfffffff800980947 */ /* 0x000fea000383ffff */
.L_x_10223:
[----:B------:R-:W-:Y:S05]  /*2f800*/  BSYNC B0 ;  /* 0x0000000000007941 */ /* 0x000fea0003800000 */
.L_x_10222:
        /* <DEDUP_REMOVED lines=17> */
.L_x_10242:
[----:B------:R-:W-:-:S13]  /*2f920*/  ISETP.NE.AND P1, PT, R3, 0x1, PT ;  /* 0x000000010300780c */ /* 0x000fda0003f25270 */
[----:B------:R-:W2:Y:S02]  /*2f930*/  @P1 LDC.64 R4, c[0x0][0xae0] ;  /* 0x0002b800ff041b82 */ /* 0x000ea40000000a00 */
[----:B--2---:R-:W-:-:S05]  /*2f940*/  @P1 IMAD.HI.U32 R4, R6, R4, RZ ;  /* 0x0000000406041227 */ /* 0x004fca00078e00ff */
[----:B------:R-:W-:-:S07]  /*2f950*/  @P1 SHF.R.U32.HI R6, RZ, R5, R4 ;  /* 0x00000005ff061219 */ /* 0x000fce0000011604 */
.L_x_10243:
[----:B------:R-:W-:Y:S05]  /*2f960*/  BSYNC B0 ;  /* 0x0000000000007941 */ /* 0x000fea0003800000 */
.L_x_10241:
[----:B------:R-:W-:-:S05]  /*2f970*/  IMAD R5, R6, R3, R3 ;  /* 0x0000000306057224 */ /* 0x000fca00078e0203 */
[----:B------:R-:W-:-:S07]  /*2f980*/  VIMNMX R2, R2, R5, PT ;  /* 0x0000000502027248 */ /* 0x000fce0003fe0100 */
.L_x_10240:
        /* <DEDUP_REMOVED lines=19> */
.L_x_10246:
[----:B------:R-:W-:-:S13]  /*2fac0*/  ISETP.NE.AND P0, PT, R3, 0x1, PT ;  /* 0x000000010300780c */ /* 0x000fda0003f05270 */
[----:B------:R-:W3:Y:S02]  /*2fad0*/  @P0 LDC.64 R4, c[0x0][0xae0] ;  /* 0x0002b800ff040b82 */ /* 0x000ee40000000a00 */
[----:B---3--:R-:W-:-:S05]  /*2fae0*/  @P0 IMAD.HI.U32 R4, R0, R4, RZ ;  /* 0x0000000400040227 */ /* 0x008fca00078e00ff */
[----:B------:R-:W-:-:S07]  /*2faf0*/  @P0 SHF.R.U32.HI R0, RZ, R5, R4 ;  /* 0x00000005ff000219 */ /* 0x000fce0000011604 */
.L_x_10247:
[----:B------:R-:W-:Y:S05]  /*2fb00*/  BSYNC B0 ;  /* 0x0000000000007941 */ /* 0x000fea0003800000 */
.L_x_10245:
[----:B------:R-:W-:-:S05]  /*2fb10*/  IMAD R3, R0, R3, RZ ;  /* 0x0000000300037224 */ /* 0x000fca00078e02ff */
[----:B------:R-:W-:-:S07]  /*2fb20*/  VIMNMX R2, R2, R3, !PT ;  /* 0x0000000302027248 */ /* 0x000fce0007fe0100 */
.L_x_10244:
        /* <DEDUP_REMOVED lines=25> */
.L_x_10249:
        /* <DEDUP_REMOVED lines=17> */
[----:B01----:R-:W-:Y:S02]  /*2fdd0*/  IMAD.U32 R11, RZ, RZ, UR5 ;  /* 0x00000005ff0b7e24 */ /* 0x003fe4000f8e00ff */
[----:B------:R-:W-:Y:S02]  /*2fde0*/  IMAD.MOV.U32 R8, RZ, RZ, 0x70 ;  /* 0x00000070ff087424 */ /* 0x000fe400078e00ff */
[----:B------:R-:W-:Y:S02]  /*2fdf0*/  IMAD.MOV.U32 R12, RZ, RZ, 0x1 ;  /* 0x00000001ff0c7424 */ /* 0x000fe400078e00ff */
[----:B------:R-:W-:-:S07]  /*2fe00*/  IMAD.MOV.U32 R13, RZ, RZ, RZ ;  /* 0x000000ffff0d7224 */ /* 0x000fce00078e00ff */
[----:B------:R-:W-:-:S07]  /*2fe10*/  LEPC R20, `(.L_x_10251) ;  /* 0x000000001014794e */ /* 0x000fce0000000000 */
[----:B---3--:R-:W-:Y:S05]  /*2fe20*/  CALL.ABS.NOINC R2 ;  /* 0x0000000002007343 */ /* 0x008fea0003c00000 */
.L_x_10251:
        /* <DEDUP_REMOVED lines=14> */
[----:B01----:R-:W-:Y:S02]  /*2ff10*/  IMAD.U32 R11, RZ, RZ, UR5 ;  /* 0x00000005ff0b7e24 */ /* 0x003fe4000f8e00ff */
[----:B------:R-:W-:Y:S02]  /*2ff20*/  IMAD.MOV.U32 R8, RZ, RZ, 0x70 ;  /* 0x00000070ff087424 */ /* 0x000fe400078e00ff */
[----:B------:R-:W-:Y:S02]  /*2ff30*/  IMAD.MOV.U32 R12, RZ, RZ, 0x1 ;  /* 0x00000001ff0c7424 */ /* 0x000fe400078e00ff */
[----:B---3--:R-:W-:-:S07]  /*2ff40*/  IMAD.MOV.U32 R13, RZ, RZ, RZ ;  /* 0x000000ffff0d7224 */ /* 0x008fce00078e00ff */
[----:B------:R-:W-:-:S07]  /*2ff50*/  LEPC R20, `(.L_x_10253) ;  /* 0x000000001014794e */ /* 0x000fce0000000000 */
[----:B----4-:R-:W-:Y:S05]  /*2ff60*/  CALL.ABS.NOINC R2 ;  /* 0x0000000002007343 */ /* 0x010fea0003c00000 */
.L_x_10253:
        /* <DEDUP_REMOVED lines=16> */
.L_x_10252:
[----:B--2---:R-:W2:Y:S01]  /*30070*/  LDL.LU R6, [R1+0x480] ;  /* 0x0004800001067983 */ /* 0x004ea20000300800 */
[----:B------:R-:W3:Y:S01]  /*30080*/  LDC R0, c[0x0][0x428] ;  /* 0x00010a00ff007b82 */ /* 0x000ee20000000800 */
[----:B------:R-:W-:Y:S01]  /*30090*/  ULDC.64 UR4, c[0x0][0xaf0] ;  /* 0x0002bc0000047ab9 */ /* 0x000fe20000000a00 */
[----:B------:R-:W-:Y:S01]  /*300a0*/  IMAD.MOV.U32 R4, RZ, RZ, R19 ;  /* 0x000000ffff047224 */ /* 0x000fe200078e0013 */
[----:B------:R-:W4:Y:S01]  /*300b0*/  S2R R5, SR_TID.X ;  /* 0x0000000000057919 */ /* 0x000f220000002100 */
        /* <DEDUP_REMOVED lines=20> */
[----:B------:R-:W-:Y:S01]  /*30200*/  VOTEU.ALL UP0, P6 ;  /* 0x00000000003f7886 */ /* 0x000fe20003000000 */
[----:B---3--:R-:W-:Y:S01]  /*30210*/  SEL R2, R19, RZ, !P0 ;  /* 0x000000ff13027207 */ /* 0x008fe20004000000 */
[----:B--2---:R-:W-:-:S07]  /*30220*/  IMAD R17, R17, 0x80, R6 ;  /* 0x0000008011117824 */ /* 0x004fce00078e0206 */
.L_x_10254:
        /* <DEDUP_REMOVED lines=11> */
[----:B------:R-:W3:Y:S01]  /*302e0*/  LDC.64 R20, c[0x0][0x3f8] ;  /* 0x0000fe00ff147b82 */ /* 0x000ee20000000a00 */
[----:B------:R-:W-:Y:S02]  /*302f0*/  ULDC.64 UR4, c[0x0][0xb00] ;  /* 0x0002c00000047ab9 */ /* 0x000fe40000000a00 */
[----:B---3--:R-:W-:Y:S01]  /*30300*/  LOP3.LUT P0, RZ, R20, UR4, RZ, 0xfc, !PT ;  /* 0x0000000414ff7c12 */ /* 0x008fe2000f80fcff */
[----:B------:R-:W-:-:S03]  /*30310*/  UMOV UR4, 0xffffffff ;  /* 0xffffffff00047882 */ /* 0x000fc60000000000 */
[----:B------:R-:W-:-:S04]  /*30320*/  LOP3.LUT P0, RZ, R21, UR5, RZ, 0xfc, P0 ;  /* 0x0000000515ff7c12 */ /* 0x000fc8000800fcff */
[----:B-----5:R-:W-:Y:S01]  /*30330*/  SEL R6, R4, RZ, !P0 ;  /* 0x000000ff04067207 */ /* 0x020fe20004000000 */
[----:B--2---:R-:W-:Y:S01]  /*30340*/  VIADD R3, R3, 0xffffffff ;  /* 0xffffffff03037836 */ /* 0x004fe20000000000 */
[----:B------:R-:W-:Y:S07]  /*30350*/  BRA.DIV UR4, `(.L_x_10255) ;  /* 0x0000004604687947 */ /* 0x000fee000b800000 */
.L_x_10390:
[----:B------:R-:W-:Y:S01]  /*30360*/  UMOV UR4, 0xffffffff ;  /* 0xffffffff00047882 */ /* 0x000fe20000000000 */
[----:B------:R-:W-:Y:S02]  /*30370*/  SHF.R.S32.HI R8, RZ, 0x1f, R4 ;  /* 0x0000001fff087819 */ /* 0x000fe40000011404 */
[----:B------:R-:W-:Y:S05]  /*30380*/  BRA.DIV UR4, `(.L_x_10256) ;  /* 0x0000004604907947 */ /* 0x000fea000b800000 */
[----:B------:R-:W-:-:S13]  /*30390*/  ELECT P6, URZ, PT ;  /* 0x00000000003f782f */ /* 0x000fda00038c0000 */
.L_x_10393:
[----:B------:R-:W-:Y:S05]  /*303a0*/  @!P6 BRA `(.L_x_10257) ;  /* 0x0000000000fce947 */ /* 0x000fea0003800000 */
[----:B------:R-:W-:-:S04]  /*303b0*/  ISETP.NE.U32.AND P0, PT, R20, RZ, PT ;  /* 0x000000ff1400720c */ /* 0x000fc80003f05070 */
[----:B------:R-:W-:-:S13]  /*303c0*/  ISETP.NE.AND.EX P0, PT, R21, RZ, PT, P0 ;  /* 0x000000ff1500720c */ /* 0x000fda0003f05300 */
[----:B------:R-:W-:Y:S05]  /*303d0*/  @!P0 BRA `(.L_x_10258) ;  /* 0x0000000000488947 */ /* 0x000fea0003800000 */
[----:B-1----:R-:W1:Y:S01]  /*303e0*/  LDC R9, c[0x0][0x41c] ;  /* 0x00010700ff097b82 */ /* 0x002e620000000800 */
[----:B------:R-:W-:Y:S01]  /*303f0*/  IMAD.MOV.U32 R5, RZ, RZ, R3 ;  /* 0x000000ffff057224 */ /* 0x000fe200078e0003 */
        /* <DEDUP_REMOVED lines=14> */
[----:B0-----:R-:W-:-:S05]  /*304e0*/  LEA.HI.X R11, R6, R21, R5, 0x2, P0 ;  /* 0x00000015060b7211 */ /* 0x001fca00000f1405 */
[----:B------:R2:W5:Y:S04]  /*304f0*/  LDG.E R6, desc[UR56][R10.64] ;  /* 0x000000380a067981 */ /* 0x000568000c1e1900 */
.L_x_10258:
[----:B------:R-:W3:Y:S01]  /*30500*/  LDL R5, [R1+0x460] ;  /* 0x0004600001057983 */ /* 0x000ee20000100800 */
[----:B-1----:R-:W-:-:S03]  /*30510*/  MOV R9, 0x400 ;  /* 0x0000040000097802 */ /* 0x002fc60000000f00 */
[----:B------:R-:W4:Y:S01]  /*30520*/  LDL R7, [R1+0x468] ;  /* 0x0004680001077983 */ /* 0x000f220000100800 */
[----:B--2---:R-:W1:Y:S02]  /*30530*/  S2R R10, SR_CgaCtaId ;  /* 0x00000000000a7919 */ /* 0x004e640000008800 */
[----:B-1----:R-:W-:-:S05]  /*30540*/  LEA R9, R10, R9, 0x18 ;  /* 0x000000090a097211 */ /* 0x002fca00078ec0ff */
[----:B---3--:R-:W-:Y:S01]  /*30550*/  IMAD R5, R5, 0x8, R9 ;  /* 0x0000000805057824 */ /* 0x008fe200078e0209 */
[----:B----4-:R-:W-:-:S04]  /*30560*/  SHF.L.U32 R7, R7, 0x1f, RZ ;  /* 0x0000001f07077819 */ /* 0x010fc800000006ff */
[----:B------:R-:W1:Y:S02]  /*30570*/  SYNCS.PHASECHK.TRANS64.TRYWAIT P0, [R5+URZ+0x32440], R7 ;  /* 0x03244007050075a7 */ /* 0x000e64000800017f */
[----:B-1----:R-:W-:Y:S05]  /*30580*/  @!P0 BRA `(.L_x_10259) ;  /* 0x0000004400308947 */ /* 0x002fea0003800000 */
.L_x_10394:
        /* <DEDUP_REMOVED lines=11> */
.L_x_10260:
[----:B------:R-:W2:Y:S01]  /*30640*/  LDL R9, [R1+0x460] ;  /* 0x0004600001097983 */ /* 0x000ea20000100800 */
        /* <DEDUP_REMOVED lines=20> */
[----:B--2---:R-:W-:Y:S01]  /*30790*/  NOP ;  /* 0x0000000000007918 */ /* 0x004fe20000000000 */
.L_x_10257:
        /* <DEDUP_REMOVED lines=26> */
[----:B--2---:R-:W-:Y:S01]  /*30940*/  IMAD.MOV.U32 R2, RZ, RZ, 0x10000 ;  /* 0x00010000ff027424 */ /* 0x004fe200078e00ff */
        /* <DEDUP_REMOVED lines=28> */
.L_x_10262:
[----:B------:R-:W-:Y:S05]  /*30b10*/  BSYNC B0 ;  /* 0x0000000000007941 */ /* 0x000fea0003800000 */
.L_x_10261:
[----:B------:R-:W-:-:S04]  /*30b20*/  UIADD3 UR52, UR52, 0x1, URZ ;  /* 0x0000000134347890 */ /* 0x000fc8000fffe03f */
[----:B------:R-:W-:-:S04]  /*30b30*/  ULEA.HI UR4, UR52, UR52, URZ, 0x1 ;  /* 0x0000003434047291 */ /* 0x000fc8000f8f083f */
[----:B------:R-:W-:-:S04]  /*30b40*/  ULOP3.LUT UR4, UR4, 0xfffffffe, URZ, 0xc0, !UPT ;  /* 0xfffffffe04047892 */ /* 0x000fc8000f8ec03f */
[----:B------:R-:W-:-:S06]  /*30b50*/  UIADD3 UR4, UR52, -UR4, URZ ;  /* 0x8000000434047290 */ /* 0x000fcc000fffe03f */
[----:B------:R-:W-:-:S05]  /*30b60*/  IMAD.U32 R2, RZ, RZ, UR4 ;  /* 0x00000004ff027e24 */ /* 0x000fca000f8e00ff */
[----:B------:R-:W-:-:S04]  /*30b70*/  SHF.L.U32 R2, R2, 0x1f, RZ ;  /* 0x0000001f02027819 */ /* 0x000fc800000006ff */
[----:B------:R-:W2:Y:S02]  /*30b80*/  SYNCS.PHASECHK.TRANS64.TRYWAIT P0, [R5+URZ+0x32420], R2 ;  /* 0x03242002050075a7 */ /* 0x000ea4000800017f */
[----:B--2---:R-:W-:Y:S05]  /*30b90*/  @!P0 BRA `(.L_x_10263) ;  /* 0x0000003c00c08947 */ /* 0x004fea0003800000 */
.L_x_10395:
[----:B------:R-:W-:Y:S01]  /*30ba0*/  ULDC.64 UR46, c[0x0][0x3f8] ;  /* 0x0000fe00002e7ab9 */ /* 0x000fe20000000a00 */
[----:B------:R-:W-:Y:S01]  /*30bb0*/  ULDC.64 UR38, c[0x0][0x408] ;  /* 0x0001020000267ab9 */ /* 0x000fe20000000a00 */
[----:B------:R-:W-:Y:S04]  /*30bc0*/  BSSY B0, `(.L_x_10264) ;  /* 0x000003b000007945 */ /* 0x000fe80003800000 */
[----:B------:R-:W-:Y:S05]  /*30bd0*/  @!P6 BRA `(.L_x_10265) ;  /* 0x0000000000e4e947 */ /* 0x000fea0003800000 */
[----:B------:R-:W3:Y:S01]  /*30be0*/  LDL R7, [R1+0x460] ;  /* 0x0004600001077983 */ /* 0x000ee20000100800 */
[----:B-1----:R-:W-:-:S03]  /*30bf0*/  MOV R9, 0x400 ;  /* 0x0000040000097802 */ /* 0x002fc60000000f00 */
[----:B--2---:R-:W2:Y:S01]  /*30c00*/  LDL R5, [R1+0x468] ;  /* 0x0004680001057983 */ /* 0x004ea20000100800 */
[----:B------:R-:W1:Y:S02]  /*30c10*/  S2R R10, SR_CgaCtaId ;  /* 0x00000000000a7919 */ /* 0x000e640000008800 */
[----:B-1----:R-:W-:-:S05]  /*30c20*/  LEA R9, R10, R9, 0x18 ;  /* 0x000000090a097211 */ /* 0x002fca00078ec0ff */
[----:B---3--:R-:W-:Y:S01]  /*30c30*/  IMAD R2, R7, 0x8, R9 ;  /* 0x0000000807027824 */ /* 0x008fe200078e0209 */
[----:B--2---:R-:W-:-:S04]  /*30c40*/  SHF.L.U32 R5, R5, 0x1f, RZ ;  /* 0x0000001f05057819 */ /* 0x004fc800000006ff */
[----:B------:R-:W1:Y:S02]  /*30c50*/  SYNCS.PHASECHK.TRANS64.TRYWAIT P0, [R2+URZ+0x32460], R5 ;  /* 0x03246005020075a7 */ /* 0x000e64000800017f */
[----:B-1----:R-:W-:Y:S05]  /*30c60*/  @!P0 BRA `(.L_x_10266) ;  /* 0x0000003c00ac8947 */ /* 0x002fea0003800000 */
.L_x_10396:
        /* <DEDUP_REMOVED lines=11> */
.L_x_10267:
[----:B------:R-:W2:Y:S01]  /*30d20*/  LDL R7, [R1+0x460] ;  /* 0x0004600001077983 */ /* 0x000ea20000100800 */
        /* <DEDUP_REMOVED lines=35> */
[----:B---3--:R-:W-:Y:S01]  /*30f60*/  NOP ;  /* 0x0000000000007918 */ /* 0x008fe20000000000 */
.L_x_10265:
[----:B------:R-:W-:Y:S05]  /*30f70*/  BSYNC B0 ;  /* 0x0000000000007941 */ /* 0x000fea0003800000 */
.L_x_10264:
[----:B------:R-:W3:Y:S04]  /*30f80*/  LDL R3, [R1+0x47c] ;  /* 0x00047c0001037983 */ /* 0x000ee80000100800 */
[----:B--2---:R-:W2:Y:S01]  /*30f90*/  LDL R2, [R1+0x474] ;  /* 0x0004740001027983 */ /* 0x004ea20000100800 */
[----:B------:R-:W-:Y:S01]  /*30fa0*/  BSSY B0, `(.L_x_10268) ;  /* 0x000016a000007945 */ /* 0x000fe20003800000 */
[----:B---3--:R-:W-:-:S05]  /*30fb0*/  VIADD R5, R3, 0xfffffffe ;  /* 0xfffffffe03057836 */ /* 0x008fca0000000000 */
[----:B--2---:R-:W-:-:S13]  /*30fc0*/  ISETP.GE.AND P0, PT, R5, R2, PT ;  /* 0x000000020500720c */ /* 0x004fda0003f06270 */
[----:B------:R-:W-:Y:S05]  /*30fd0*/  @!P0 BRA `(.L_x_10269) ;  /* 0x0000001400988947 */ /* 0x000fea0003800000 */
[----:B-1----:R-:W-:Y:S01]  /*30fe0*/  LOP3.LUT R9, RZ, R2, RZ, 0x33, !PT ;  /* 0x00000002ff097212 */ /* 0x002fe200078e33ff */
[----:B------:R-:W-:Y:S01]  /*30ff0*/  IMAD.MOV R2, RZ, RZ, -R3 ;  /* 0x000000ffff027224 */ /* 0x000fe200078e0a03 */
[----:B------:R-:W-:Y:S04]  /*31000*/  BSSY B1, `(.L_x_10270) ;  /* 0x000007a000017945 */ /* 0x000fe80003800000 */
[----:B------:R-:W-:-:S05]  /*31010*/  VIADDMNMX R9, R2, 0x1, R9, !PT ;  /* 0x0000000102097846 */ /* 0x000fca0007800109 */
[----:B------:R-:W-:-:S05]  /*31020*/  IMAD.IADD R2, R3, 0x1, R9 ;  /* 0x0000000103027824 */ /* 0x000fca00078e0209 */
[----:B------:R-:W-:-:S04]  /*31030*/  LOP3.LUT R2, R2, 0x1, RZ, 0xc0, !PT ;  /* 0x0000000102027812 */ /* 0x000fc800078ec0ff */
[----:B------:R-:W-:-:S13]  /*31040*/  ISETP.NE.U32.AND P0, PT, R2, 0x1, PT ;  /* 0x000000010200780c */ /* 0x000fda0003f05070 */
[----:B------:R-:W-:Y:S05]  /*31050*/  @P0 BRA `(.L_x_10271) ;  /* 0x0000000400d00947 */ /* 0x000fea0003800000 */
[----:B------:R-:W2:Y:S04]  /*31060*/  LDL.LU R3, [R1+0x460] ;  /* 0x0004600001037983 */ /* 0x000ea80000300800 */
        /* <DEDUP_REMOVED lines=13> */
[----:B0-----:R-:W0:Y:S01]  /*31140*/  LDC R11, c[0x0][0x41c] ;  /* 0x00010700ff0b7b82 */ /* 0x001e220000000800 */
        /* <DEDUP_REMOVED lines=16> */
.L_x_10274:
[----:B------:R-:W3:Y:S01]  /*31250*/  S2R R3, SR_CgaCtaId ;  /* 0x0000000000037919 */ /* 0x000ee20000008800 */
[----:B------:R-:W-:-:S04]  /*31260*/  MOV R2, 0x400 ;  /* 0x0000040000027802 */ /* 0x000fc80000000f00 */
[----:B---3--:R-:W-:Y:S02]  /*31270*/  LEA R2, R3, R2, 0x18 ;  /* 0x0000000203027211 */ /* 0x008fe400078ec0ff */
[----:B------:R-:W-:-:S03]  /*31280*/  SHF.L.U32 R3, R12, 0x1f, RZ ;  /* 0x0000001f0c037819 */ /* 0x000fc600000006ff */
[----:B------:R-:W-:-:S04]  /*31290*/  IMAD R2, R13, 0x8, R2 ;  /* 0x000000080d027824 */ /* 0x000fc800078e0202 */
[----:B------:R-:W3:Y:S02]  /*312a0*/  SYNCS.PHASECHK.TRANS64.TRYWAIT P0, [R2+URZ+0x32440], R3 ;  /* 0x03244003020075a7 */ /* 0x000ee4000800017f */
[----:B---3--:R-:W-:Y:S05]  /*312b0*/  @!P0 BRA `(.L_x_10275) ;  /* 0x00000038002c8947 */ /* 0x008fea0003800000 */
.L_x_10397:
        /* <DEDUP_REMOVED lines=11> */
.L_x_10276:
[----:B----4-:R-:W4:Y:S01]  /*31370*/  LDL R7, [R1+0x460] ;  /* 0x0004600001077983 */ /* 0x010f220000100800 */
[----:B0-----:R-:W-:-:S03]  /*31380*/  MOV R11, 0x400 ;  /* 0x00000400000b7802 */ /* 0x001fc60000000f00 */
[----:B------:R-:W2:Y:S01]  /*31390*/  LDL R10, [R1+0x470] ;  /* 0x00047000010a7983 */ /* 0x000ea20000100800 */
[----:B-1----:R-:W0:Y:S01]  /*313a0*/  S2R R12, SR_CgaCtaId ;  /* 0x00000000000c7919 */ /* 0x002e220000008800 */
        /* <DEDUP_REMOVED lines=16> */
[----:B------:R-:W1:Y:S02]  /*314b0*/  SYNCS.PHASECHK.TRANS64.TRYWAIT P0, [R2+URZ+0x32460], R3 ;  /* 0x03246003020075a7 */ /* 0x000e64000800017f */
[----:B01----:R-:W-:Y:S05]  /*314c0*/  @!P0 BRA `(.L_x_10277) ;  /* 0x0000003400bc8947 */ /* 0x003fea0003800000 */
.L_x_10398:
        /* <DEDUP_REMOVED lines=8> */
.L_x_10278:
[----:B0--3--:R-:W2:Y:S01]  /*31550*/  LDL R3, [R1+0x460] ;  /* 0x0004600001037983 */ /* 0x009ea20000100800 */
        /* <DEDUP_REMOVED lines=33> */
.L_x_10273:
[----:B------:R-:W-:Y:S05]  /*31770*/  BSYNC B2 ;  /* 0x0000000000027941 */ /* 0x000fea0003800000 */
.L_x_10272:
[----:B------:R-:W2:Y:S02]  /*31780*/  LDL R2, [R1+0x47c] ;  /* 0x00047c0001027983 */ /* 0x000ea40000100800 */
[----:B--2---:R-:W-:-:S07]  /*31790*/  VIADD R5, R2, 0xfffffffd ;  /* 0xfffffffd02057836 */ /* 0x004fce0000000000 */
.L_x_10271:
[----:B------:R-:W-:Y:S05]  /*317a0*/  BSYNC B1 ;  /* 0x0000000000017941 */ /* 0x000fea0003800000 */
.L_x_10270:
[----:B------:R-:W2:Y:S01]  /*317b0*/  LDL.LU R2, [R1+0x47c] ;  /* 0x00047c0001027983 */ /* 0x000ea20000300800 */
[----:B------:R-:W-:Y:S01]  /*317c0*/  VIADD R9, R9, 0xfffffffe ;  /* 0xfffffffe09097836 */ /* 0x000fe20000000000 */
[----:B--2---:R-:W-:-:S04]  /*317d0*/  LOP3.LUT R2, RZ, R2, RZ, 0x33, !PT ;  /* 0x00000002ff027212 */ /* 0x004fc800078e33ff */
[----:B------:R-:W-:-:S13]  /*317e0*/  ISETP.NE.AND P0, PT, R9, R2, PT ;  /* 0x000000020900720c */ /* 0x000fda0003f05270 */
[----:B------:R-:W-:Y:S05]  /*317f0*/  @!P0 BRA `(.L_x_10269) ;  /* 0x0000000c00908947 */ /* 0x000fea0003800000 */
.L_x_10293:
        /* <DEDUP_REMOVED lines=11> */
[----:B0-----:R-:W-:-:S03]  /*318b0*/  IMAD.MOV.U32 R11, RZ, RZ, R5 ;  /* 0x000000ffff0b7224 */ /* 0x001fc600078e0005 */
[----:B------:R-:W-:-:S13]  /*318c0*/  ISETP.NE.AND.EX P0, PT, RZ, UR47, PT, P0 ;  /* 0x0000002fff007c0c */ /* 0x000fda000bf05300 */
[----:B------:R-:W-:Y:S05]  /*318d0*/  @!P0 BRA `(.L_x_10281) ;  /* 0x0000000000408947 */ /* 0x000fea0003800000 */
[----:B------:R-:W0:Y:S01]  /*318e0*/  LDC R6, c[0x0][0x41c] ;  /* 0x00010700ff067b82 */ /* 0x000e220000000800 */
[----:B------:R-:W-:Y:S01]  /*318f0*/  IMAD R7, R8, UR38, RZ ;  /* 0x0000002608077c24 */ /* 0x000fe2000f8e02ff */
[----:B0-----:R-:W-:-:S13]  /*31900*/  ISETP.NE.AND P0, PT, R6, 0x1, PT ;  /* 0x000000010600780c */ /* 0x001fda0003f05270 */
[----:B------:R-:W1:Y:S02]  /*31910*/  @P0 LDC.64 R2, c[0x0][0x420] ;  /* 0x00010800ff020b82 */ /* 0x000e640000000a00 */
[----:B-1----:R-:W-:-:S04]  /*31920*/  @P0 IMAD.HI.U32 R12, R5, R2, RZ ;  /* 0x00000002050c0227 */ /* 0x002fc800078e00ff */
[----:B------:R-:W-:Y:S01]  /*31930*/  IMAD.MOV.U32 R2, RZ, RZ, R5 ;  /* 0x000000ffff027224 */ /* 0x000fe200078e0005 */
[----:B------:R-:W-:-:S04]  /*31940*/  @P0 SHF.R.U32.HI R2, RZ, R3, R12 ;  /* 0x00000003ff020219 */ /* 0x000fc8000001160c */
[--C-:B------:R-:W-:Y:S01]  /*31950*/  SHF.R.S32.HI R3, RZ, 0x1f, R2.reuse ;  /* 0x0000001fff037819 */ /* 0x100fe20000011402 */
[----:B------:R-:W-:-:S04]  /*31960*/  IMAD.MOV R11, RZ, RZ, -R2 ;  /* 0x000000ffff0b7224 */ /* 0x000fc800078e0a02 */
[----:B------:R-:W-:Y:S02]  /*31970*/  IMAD R11, R6, R11, R5 ;  /* 0x0000000b060b7224 */ /* 0x000fe400078e0205 */
[C---:B------:R-:W-:Y:S02]  /*31980*/  IMAD R6, R4.reuse, UR39, R7 ;  /* 0x0000002704067c24 */ /* 0x040fe4000f8e0207 */
[----:B------:R-:W-:-:S04]  /*31990*/  IMAD.WIDE.U32 R2, R4, UR38, R2 ;  /* 0x0000002604027c25 */ /* 0x000fc8000f8e0002 */
[----:B------:R-:W-:Y:S01]  /*319a0*/  IMAD.IADD R3, R6, 0x1, R3 ;  /* 0x0000000106037824 */ /* 0x000fe200078e0203 */
[----:B------:R-:W-:-:S04]  /*319b0*/  LEA R6, P0, R2, UR46, 0x2 ;  /* 0x0000002e02067c11 */ /* 0x000fc8000f8010ff */
[----:B------:R-:W-:-:S05]  /*319c0*/  LEA.HI.X R7, R2, UR47, R3, 0x2, P0 ;  /* 0x0000002f02077c11 */ /* 0x000fca00080f1403 */
[----:B------:R0:W5:Y:S04]  /*319d0*/  LDG.E R6, desc[UR56][R6.64] ;  /* 0x0000003806067981 */ /* 0x000168000c1e1900 */
.L_x_10281:
[----:B------:R-:W2:Y:S01]  /*319e0*/  S2R R3, SR_CgaCtaId ;  /* 0x0000000000037919 */ /* 0x000ea20000008800 */
[----:B------:R-:W-:-:S04]  /*319f0*/  MOV R2, 0x400 ;  /* 0x0000040000027802 */ /* 0x000fc80000000f00 */
[----:B--2---:R-:W-:Y:S02]  /*31a00*/  LEA R2, R3, R2, 0x18 ;  /* 0x0000000203027211 */ /* 0x004fe400078ec0ff */
[----:B------:R-:W-:-:S03]  /*31a10*/  SHF.L.U32 R3, R10, 0x1f, RZ ;  /* 0x0000001f0a037819 */ /* 0x000fc600000006ff */
[----:B------:R-:W-:-:S04]  /*31a20*/  IMAD R2, R9, 0x8, R2 ;  /* 0x0000000809027824 */ /* 0x000fc800078e0202 */
[----:B------:R-:W2:Y:S02]  /*31a30*/  SYNCS.PHASECHK.TRANS64.TRYWAIT P0, [R2+URZ+0x32440], R3 ;  /* 0x03244003020075a7 */ /* 0x000ea4000800017f */
[----:B--2---:R-:W-:Y:S05]  /*31a40*/  @!P0 BRA `(.L_x_10282) ;  /* 0x0000003000708947 */ /* 0x004fea0003800000 */
.L_x_10399:
        /* <DEDUP_REMOVED lines=11> */
.L_x_10283:
[----:B-1----:R-:W3:Y:S01]  /*31b00*/  LDL R12, [R1+0x470] ;  /* 0x00047000010c7983 */ /* 0x002ee20000100800 */
        /* <DEDUP_REMOVED lines=20> */
.L_x_10400:
        /* <DEDUP_REMOVED lines=8> */
.L_x_10285:
        /* <DEDUP_REMOVED lines=33> */
.L_x_10280:
[----:B------:R-:W-:Y:S05]  /*31ee0*/  BSYNC B1 ;  /* 0x0000000000017941 */ /* 0x000fea0003800000 */
.L_x_10279:
[----:B------:R-:W-:Y:S01]  /*31ef0*/  VIADD R9, R9, 0x1 ;  /* 0x0000000109097836 */ /* 0x000fe20000000000 */
[----:B------:R-:W-:Y:S04]  /*31f00*/  BSSY B1, `(.L_x_10286) ;  /* 0x000006f000017945 */ /* 0x000fe80003800000 */
[----:B------:R-:W-:-:S04]  /*31f10*/  ISETP.NE.AND P0, PT, R9, 0x2, PT ;  /* 0x000000020900780c */ /* 0x000fc80003f05270 */
[----:B------:R-:W-:Y:S02]  /*31f20*/  SEL R3, RZ, 0x1, P0 ;  /* 0x00000001ff037807 */ /* 0x000fe40000000000 */
[----:B-1----:R-:W-:Y:S01]  /*31f30*/  SEL R12, R9, RZ, P0 ;  /* 0x000000ff090c7207 */ /* 0x002fe20000000000 */
        /* <DEDUP_REMOVED lines=25> */
.L_x_10288:
[----:B------:R-:W2:Y:S01]  /*320d0*/  S2R R3, SR_CgaCtaId ;  /* 0x0000000000037919 */ /* 0x000ea20000008800 */
[----:B------:R-:W-:-:S04]  /*320e0*/  MOV R2, 0x400 ;  /* 0x0000040000027802 */ /* 0x000fc80000000f00 */
[----:B--2---:R-:W-:Y:S02]  /*320f0*/  LEA R2, R3, R2, 0x18 ;  /* 0x0000000203027211 */ /* 0x004fe400078ec0ff */
[----:B------:R-:W-:-:S03]  /*32100*/  SHF.L.U32 R3, R11, 0x1f, RZ ;  /* 0x0000001f0b037819 */ /* 0x000fc600000006ff */
[----:B------:R-:W-:-:S04]  /*32110*/  IMAD R2, R12, 0x8, R2 ;  /* 0x000000080c027824 */ /* 0x000fc800078e0202 */
[----:B------:R-:W2:Y:S02]  /*32120*/  SYNCS.PHASECHK.TRANS64.TRYWAIT P0, [R2+URZ+0x32440], R3 ;  /* 0x03244003020075a7 */ /* 0x000ea4000800017f */
[----:B--2---:R-:W-:Y:S05]  /*32130*/  @!P0 BRA `(.L_x_10289) ;  /* 0x0000002800dc8947 */ /* 0x004fea0003800000 */
.L_x_10401:
        /* <DEDUP_REMOVED lines=11> */
.L_x_10290:
[----:B-1----:R-:W3:Y:S01]  /*321f0*/  LDL R7, [R1+0x460] ;  /* 0x0004600001077983 */ /* 0x002ee20000100800 */
        /* <DEDUP_REMOVED lines=21> */
.L_x_10402:
        /* <DEDUP_REMOVED lines=8> */
.L_x_10292:
        /* <DEDUP_REMOVED lines=34> */
.L_x_10287:
[----:B------:R-:W-:Y:S05]  /*325f0*/  BSYNC B1 ;  /* 0x0000000000017941 */ /* 0x000fea0003800000 */
.L_x_10286:
[----:B------:R-:W2:Y:S01]  /*32600*/  LDL R2, [R1+0x474] ;  /* 0x0004740001027983 */ /* 0x000ea20000100800 */
[----:B------:R-:W-:Y:S01]  /*32610*/  VIADD R5, R5, 0xfffffffe ;  /* 0xfffffffe05057836 */ /* 0x000fe20000000000 */
[----:B--2---:R-:W-:-:S13]  /*32620*/  ISETP.GT.AND P0, PT, R9, R2, PT ;  /* 0x000000020900720c */ /* 0x004fda0003f04270 */
[----:B------:R-:W-:Y:S05]  /*32630*/  @P0 BRA `(.L_x_10293) ;  /* 0xfffffff000700947 */ /* 0x000fea000383ffff */
.L_x_10269:
[----:B------:R-:W-:Y:S05]  /*32640*/  BSYNC B0 ;  /* 0x0000000000007941 */ /* 0x000fea0003800000 */
.L_x_10268:
[----:B------:R-:W2:Y:S01]  /*32650*/  LDL.LU R3, [R1+0x460] ;  /* 0x0004600001037983 */ /* 0x000ea20000300800 */
        /* <DEDUP_REMOVED lines=8> */
[----:B------:R2:W-:Y:S01]  /*326e0*/  STL [R1+0x460], R2 ;  /* 0x0004600201007387 */ /* 0x0005e20000100800 */
        /* <DEDUP_REMOVED lines=13> */
.L_x_10295:
[----:B------:R-:W-:Y:S05]  /*327c0*/  BSYNC B0 ;  /* 0x0000000000007941 */ /* 0x000fea0003800000 */
.L_x_10294:
[----:B--2---:R-:W2:Y:S02]  /*327d0*/  LDL.LU R2, [R1+0x468] ;  /* 0x0004680001027983 */ /* 0x004ea40000300800 */
[----:B--2---:R-:W-:-:S05]  /*327e0*/  LOP3.LUT R2, R2, R0, RZ, 0x3c, !PT ;  /* 0x0000000002027212 */ /* 0x004fca00078e3cff */
[----:B------:R3:W-:Y:S02]  /*327f0*/  STL [R1+0x468], R2 ;  /* 0x0004680201007387 */ /* 0x0007e40000100800 */
.L_x_10250:
[----:B------:R-:W-:Y:S05]  /*32800*/  BSYNC B6 ;  /* 0x0000000000067941 */ /* 0x000fea0003800000 */
.L_x_10248:
[----:B------:R-:W-:-:S03]  /*32810*/  UMOV UR4, 0xffffffff ;  /* 0xffffffff00047882 */ /* 0x000fc60000000000 */
[----:B------:R-:W-:Y:S05]  /*32820*/  BRA.DIV UR4, `(.L_x_10296) ;  /* 0x0000002604487947 */ /* 0x000fea000b800000 */
[----:B------:R4:W0:Y:S04]  /*32830*/  SHFL.IDX PT, R4, R16, RZ, 0x1f ;  /* 0x00001fff10047589 */ /* 0x00082800000e0000 */
[----:B------:R-:W0:Y:S02]  /*32840*/  SHFL.IDX PT, R16, R16, 0x1, 0x1f ;  /* 0x00201f0010107f89 */ /* 0x000e2400000e0000 */
.L_x_10406:
[----:B------:R-:W2:Y:S01]  /*32850*/  S2R R0, SR_TID.X ;  /* 0x0000000000007919 */ /* 0x000ea20000002100 */
[----:B------:R-:W-:Y:S01]  /*32860*/  ULDC UR4, c[0x0][0xd14] ;  /* 0x0003450000047ab9 */ /* 0x000fe20000000800 */
[----:B------:R-:W-:Y:S01]  /*32870*/  BSSY B0, `(.L_x_10297) ;  /* 0x000000b000007945 */ /* 0x000fe20003800000 */
[----:B------:R-:W-:Y:S01]  /*32880*/  IMAD.MOV.U32 R17, RZ, RZ, RZ ;  /* 0x000000ffff117224 */ /* 0x000fe200078e00ff */
[----:B--2---:R-:W-:Y:S01]  /*32890*/  LOP3.LUT R6, R0, 0x1f, RZ, 0xc0, !PT ;  /* 0x0000001f00067812 */ /* 0x004fe200078ec0ff */
[----:B------:R-:W-:-:S03]  /*328a0*/  IMAD.U32 R0, RZ, RZ, UR4 ;  /* 0x00000004ff007e24 */ /* 0x000fc6000f8e00ff */
[C---:B------:R-:W-:Y:S01]  /*328b0*/  ISETP.NE.AND P0, PT, R6.reuse, 0x1f, PT ;  /* 0x0000001f0600780c */ /* 0x040fe20003f05270 */
[----:B------:R-:W-:-:S05]  /*328c0*/  IMAD.IADD R5, R6, 0x1, R19 ;  /* 0x0000000106057824 */ /* 0x000fca00078e0213 */
[----:B------:R-:W-:-:S13]  /*328d0*/  ISETP.GE.OR P0, PT, R5, R0, !P0 ;  /* 0x000000000500720c */ /* 0x000fda0004706670 */
[----:B------:R-:W-:Y:S05]  /*328e0*/  @P0 BRA `(.L_x_10298) ;  /* 0x00000000000c0947 */ /* 0x000fea0003800000 */
[----:B---3--:R-:W2:Y:S02]  /*328f0*/  LDC.64 R2, c[0x0][0xd58] ;  /* 0x00035600ff027b82 */ /* 0x008ea40000000a00 */
[----:B--2---:R-:W-:-:S05]  /*32900*/  IMAD.WIDE R2, R5, 0x4, R2 ;  /* 0x0000000405027825 */ /* 0x004fca00078e0202 */
[----:B------:R2:W5:Y:S02]  /*32910*/  LDG.E R17, desc[UR56][R2.64] ;  /* 0x0000003802117981 */ /* 0x000564000c1e1900 */
.L_x_10298:
[----:B------:R-:W-:Y:S05]  /*32920*/  BSYNC B0 ;  /* 0x0000000000007941 */ /* 0x000fea0003800000 */
.L_x_10297:
[----:B------:R-:W-:-:S03]  /*32930*/  UMOV UR4, 0xffffffff ;  /* 0xffffffff00047882 */ /* 0x000fc60000000000 */
[----:B------:R-:W-:Y:S05]  /*32940*/  BRA.DIV UR4, `(.L_x_10299) ;  /* 0x00000026044c7947 */ /* 0x000fea000b800000 */
[----:B-----5:R-:W0:Y:S01]  /*32950*/  SHFL.UP PT, R14, R17, 0x1, RZ ;  /* 0x04200000110e7989 */ /* 0x020e2200000e00ff */
[C---:B------:R-:W-:Y:S02]  /*32960*/  ISETP.NE.AND P0, PT, R6.reuse, RZ, PT ;  /* 0x000000ff0600720c */ /* 0x040fe40003f05270 */
[----:B------:R-:W-:Y:S02]  /*32970*/  ISETP.GE.U32.AND P1, PT, R6, 0x2, PT ;  /* 0x000000020600780c */ /* 0x000fe40003f26070 */
[----:B0-----:R-:W-:Y:S02]  /*32980*/  SEL R14, R14, RZ, P0 ;  /* 0x000000ff0e0e7207 */ /* 0x001fe40000000000 */
[----:B------:R-:W-:-:S03]  /*32990*/  ISETP.GE.U32.AND P0, PT, R6, 0x4, PT ;  /* 0x000000040600780c */ /* 0x000fc60003f06070 */
[----:B-1----:R-:W-:-:S05]  /*329a0*/  IMAD.IADD R13, R17, 0x1, R14 ;  /* 0x00000001110d7824 */ /* 0x002fca00078e020e */
[----:B------:R-:W2:Y:S02]  /*329b0*/  SHFL.UP PT, R14, R13, 0x2, RZ ;  /* 0x044000000d0e7989 */ /* 0x000ea400000e00ff */
[----:B--23--:R-:W-:Y:S02]  /*329c0*/  SEL R2, R14, RZ, P1 ;  /* 0x000000ff0e027207 */ /* 0x00cfe40000800000 */
        /* <DEDUP_REMOVED lines=13> */
.L_x_10414:
[----:B------:R-:W-:Y:S02]  /*32aa0*/  ULDC UR4, c[0x0][0xd10] ;  /* 0x0003440000047ab9 */ /* 0x000fe40000000800 */
[----:B------:R-:W-:-:S04]  /*32ab0*/  IMAD.U32 R5, RZ, RZ, UR4 ;  /* 0x00000004ff057e24 */ /* 0x000fc8000f8e00ff */
[----:B-1----:R-:W-:-:S04]  /*32ac0*/  IMAD R3, R14, R5, RZ ;  /* 0x000000050e037224 */ /* 0x002fc800078e02ff */
[----:B----4-:R-:W-:-:S05]  /*32ad0*/  IMAD.IADD R16, R16, 0x1, R3 ;  /* 0x0000000110107824 */ /* 0x010fca00078e0203 */
[----:B------:R-:W-:-:S13]  /*32ae0*/  ISETP.GT.AND P0, PT, R16, R4, PT ;  /* 0x000000041000720c */ /* 0x000fda0003f04270 */
[----:B------:R-:W-:Y:S05]  /*32af0*/  @P0 BRA `(.L_x_10300) ;  /* 0x0000000000b40947 */ /* 0x000fea0003800000 */
[----:B------:R-:W1:Y:S02]  /*32b00*/  LDC R0, c[0x0][0xd14] ;  /* 0x00034500ff007b82 */ /* 0x000e640000000800 */
.L_x_10305:
        /* <DEDUP_REMOVED lines=14> */
.L_x_10303:
[----:B------:R-:W-:Y:S05]  /*32bf0*/  BSYNC B0 ;  /* 0x0000000000007941 */ /* 0x000fea0003800000 */
.L_x_10302:
        /* <DEDUP_REMOVED lines=23> */
.L_x_10422:
[----:B------:R-:W-:Y:S02]  /*32d70*/  ULDC UR4, c[0x0][0xd10] ;  /* 0x0003440000047ab9 */ /* 0x000fe40000000800 */
[----:B------:R-:W-:-:S04]  /*32d80*/  IMAD.U32 R5, RZ, RZ, UR4 ;  /* 0x00000004ff057e24 */ /* 0x000fc8000f8e00ff */
[----:B-1----:R-:W-:-:S04]  /*32d90*/  IMAD R3, R14, R5, RZ ;  /* 0x000000050e037224 */ /* 0x002fc800078e02ff */
[----:B------:R-:W-:-:S05]  /*32da0*/  IMAD.IADD R16, R3, 0x1, R16 ;  /* 0x0000000103107824 */ /* 0x000fca00078e0210 */
[----:B------:R-:W-:-:S13]  /*32db0*/  ISETP.GT.AND P0, PT, R16, R4, PT ;  /* 0x000000041000720c */ /* 0x000fda0003f04270 */
[----:B------:R-:W-:Y:S05]  /*32dc0*/  @!P0 BRA `(.L_x_10305) ;  /* 0xfffffffc00508947 */ /* 0x000fea000383ffff */
.L_x_10300:
        /* <DEDUP_REMOVED lines=8> */
.L_x_10426:
[----:B------:R-:W-:Y:S01]  /*32e50*/  ISETP.NE.AND P0, PT, R3, RZ, PT ;  /* 0x000000ff0300720c */ /* 0x000fe20003f05270 */
[----:B------:R-:W-:-:S12]  /*32e60*/  IMAD.MOV.U32 R7, RZ, RZ, RZ ;  /* 0x000000ffff077224 */ /* 0x000fd800078e00ff */
[----:B------:R-:W-:Y:S05]  /*32e70*/  @!P0 BRA `(.L_x_10307) ;  /* 0x0000000000108947 */ /* 0x000fea0003800000 */
[----:B------:R-:W-:Y:S01]  /*32e80*/  UMOV UR4, 0xffffffff ;  /* 0xffffffff00047882 */ /* 0x000fe20000000000 */
[----:B------:R-:W-:Y:S02]  /*32e90*/  VIADD R12, R6, 0xffffffff ;  /* 0xffffffff060c7836 */ /* 0x000fe40000000000 */
[----:B------:R-:W-:Y:S05]  /*32ea0*/  BRA.DIV UR4, `(.L_x_10308) ;  /* 0x0000002604dc7947 */ /* 0x000fea000b800000 */
[----:B------:R3:W4:Y:S02]  /*32eb0*/  SHFL.IDX PT, R7, R2, R12, 0x1f ;  /* 0x00001f0c02077589 */ /* 0x00072400000e0000 */
.L_x_10307:
        /* <DEDUP_REMOVED lines=67> */
.L_x_10301:
[----:B------:R-:W-:Y:S01]  /*332f0*/  UMOV UR4, URZ ;  /* 0x0000003f00047c82 */ /* 0x000fe20008000000 */
[----:B------:R-:W-:Y:S01]  /*33300*/  UMOV UR5, URZ ;  /* 0x0000003f00057c82 */ /* 0x000fe20008000000 */
[----:B------:R-:W-:Y:S01]  /*33310*/  ULDC UR6, c[0x0][0xd14] ;  /* 0x0003450000067ab9 */ /* 0x000fe20000000800 */
[----:B------:R-:W-:Y:S02]  /*33320*/  IMAD.MOV.U32 R16, RZ, RZ, R4 ;  /* 0x000000ffff107224 */ /* 0x000fe400078e0004 */
[----:B------:R-:W-:Y:S02]  /*33330*/  IMAD.U32 R17, RZ, RZ, UR4 ;  /* 0x00000004ff117e24 */ /* 0x000fe4000f8e00ff */
[----:B------:R-:W-:Y:S02]  /*33340*/  IMAD.U32 R18, RZ, RZ, UR5 ;  /* 0x00000005ff127e24 */ /* 0x000fe4000f8e00ff */
[----:B------:R-:W-:-:S07]  /*33350*/  IMAD.U32 R19, RZ, RZ, UR6 ;  /* 0x00000006ff137e24 */ /* 0x000fce000f8e00ff */
.L_x_10309:
        /* <DEDUP_REMOVED lines=12> */
.L_x_10210:
        /* <DEDUP_REMOVED lines=11> */
.L_x_10429:
[----:B------:R-:W-:-:S03]  /*334d0*/  UMOV UR4, 0xffffffff ;  /* 0xffffffff00047882 */ /* 0x000fc60000000000 */
[----:B------:R-:W-:Y:S05]  /*334e0*/  BRA.DIV UR4, `(.L_x_10312) ;  /* 0x0000002204887947 */ /* 0x000fea000b800000 */
[----:B--2---:R-:W2:Y:S02]  /*334f0*/  S2R R2, SR_TID.X ;  /* 0x0000000000027919 */ /* 0x004ea40000002100 */
[----:B--2---:R-:W-:-:S04]  /*33500*/  SHF.R.U32.HI R2, RZ, 0x5, R2 ;  /* 0x00000005ff027819 */ /* 0x004fc80000011602 */
[----:B------:R-:W-:-:S05]  /*33510*/  LOP3.LUT R2, R2, 0x3, RZ, 0xc0, !PT ;  /* 0x0000000302027812 */ /* 0x000fca00078ec0ff */
[----:B------:R2:W3:Y:S02]  /*33520*/  SHFL.IDX PT, R14, R2, RZ, 0x1f ;  /* 0x00001fff020e7589 */ /* 0x0004e400000e0000 */
.L_x_10432:
[----:B---3--:R-:W-:-:S13]  /*33530*/  ISETP.NE.AND P0, PT, R14, RZ, PT ;  /* 0x000000ff0e00720c */ /* 0x008fda0003f05270 */
[----:B------:R-:W-:Y:S05]  /*33540*/  @P0 BRA `(.L_x_9980) ;  /* 0x0000000000940947 */ /* 0x000fea0003800000 */
[----:B------:R-:W-:-:S03]  /*33550*/  UMOV UR4, 0xffffffff ;  /* 0xffffffff00047882 */ /* 0x000fc60000000000 */
[----:B------:R-:W-:Y:S05]  /*33560*/  BRA.DIV UR4, `(.L_x_10313) ;  /* 0x00000022049c7947 */ /* 0x000fea000b800000 */
[----:B------:R-:W-:-:S13]  /*33570*/  ELECT P6, URZ, PT ;  /* 0x00000000003f782f */ /* 0x000fda00038c0000 */
.L_x_10435:
[----:B------:R-:W-:Y:S05]  /*33580*/  @!P6 BRA `(.L_x_9980) ;  /* 0x000000000084e947 */ /* 0x000fea0003800000 */
[----:B------:R-:W-:-:S06]  /*33590*/  ULOP3.LUT UR4, UR50, 0x2, URZ, 0xfc, !UPT ;  /* 0x0000000232047892 */ /* 0x000fcc000f8efc3f */
[----:B--2---:R-:W-:-:S05]  /*335a0*/  IMAD.U32 R2, RZ, RZ, UR4 ;  /* 0x00000004ff027e24 */ /* 0x004fca000f8e00ff */
[----:B------:R-:W-:-:S13]  /*335b0*/  ISETP.NE.AND P2, PT, R2, 0x3, PT ;  /* 0x000000030200780c */ /* 0x000fda0003f45270 */
[----:B------:R-:W-:Y:S05]  /*335c0*/  @!P2 BRA `(.L_x_10314) ;  /* 0x000000000004a947 */ /* 0x000fea0003800000 */
[----:B------:R-:W-:Y:S01]  /*335d0*/  BPT.TRAP 0x1 ;  /* 0x000000040000795c */ /* 0x000fe20000300000 */
.L_x_10314:
        /* <DEDUP_REMOVED lines=14> */
.L_x_10436:
[----:B------:R-:W2:Y:S02]  /*336c0*/  SYNCS.PHASECHK.TRANS64.TRYWAIT P0, [R7+URZ], R2 ;  /* 0x00000002070075a7 */ /* 0x000ea4000800017f */
[----:B--2---:R-:W-:Y:S05]  /*336d0*/  @!P0 BRA `(.L_x_10316) ;  /* 0x0000002000748947 */ /* 0x004fea0003800000 */
.L_x_10437:
[----:B------:R-:W-:Y:S05]  /*336e0*/  @!P2 BRA `(.L_x_10317) ;  /* 0x000000000004a947 */ /* 0x000fea0003800000 */
[----:B------:R-:W-:Y:S01]  /*336f0*/  BPT.TRAP 0x1 ;  /* 0x000000040000795c */ /* 0x000fe20000300000 */
.L_x_10317:
[----:B------:R-:W3:Y:S01]  /*33700*/  LDL.LU R4, [R1+0x460] ;  /* 0x0004600001047983 */ /* 0x000ee20000300800 */
[----:B------:R-:W-:-:S04]  /*33710*/  VIADD R0, R0, 0x32460 ;  /* 0x0003246000007836 */ /* 0x000fc80000000000 */
[----:B---3--:R-:W-:-:S04]  /*33720*/  IMAD R4, R4, 0x8, R0 ;  /* 0x0000000804047824 */ /* 0x008fc800078e0200 */
[----:B------:R-:W3:Y:S02]  /*33730*/  SYNCS.PHASECHK.TRANS64.TRYWAIT P0, [R4+URZ], R5 ;  /* 0x00000005040075a7 */ /* 0x000ee4000800017f */
[----:B---3--:R-:W-:Y:S05]  /*33740*/  @!P0 BRA `(.L_x_10318) ;  /* 0x00000020006c8947 */ /* 0x008fea0003800000 */
.L_x_10438:
[----:B------:R-:W-:-:S07]  /*33750*/  IMAD R3, R3, 0x8, R0 ;  /* 0x0000000803037824 */ /* 0x000fce00078e0200 */
.L_x_10319:
[----:B----4-:R4:W0:Y:S02]  /*33760*/  SYNCS.PHASECHK.TRANS64.TRYWAIT P0, [R3+URZ], R2 ;  /* 0x00000002030075a7 */ /* 0x010824000800017f */
[----:B0-----:R-:W-:Y:S05]  /*33770*/  @!P0 NANOSLEEP.SYNCS 0x989680 ;  /* 0x009896800000895d */ /* 0x001fea0003900000 */
[----:B------:R-:W0:Y:S02]  /*33780*/  @!P0 SYNCS.PHASECHK.TRANS64 P0, [R3+URZ], R2 ;  /* 0x00000002030085a7 */ /* 0x000e24000800007f */
[----:B0-----:R-:W-:Y:S05]  /*33790*/  @!P0 BRA `(.L_x_10319) ;  /* 0xfffffffc00f08947 */ /* 0x001fea000383ffff */
.L_x_9980:
[----:B------:R-:W-:Y:S05]  /*337a0*/  BSYNC B7 ;  /* 0x0000000000077941 */ /* 0x000fea0003800000 */
.L_x_9977:
[----:B------:R-:W-:Y:S05]  /*337b0*/  EXIT ;  /* 0x000000000000794d */ /* 0x000fea0003800000 */
.L_x_10006:
[----:B0-----:R0:W1:Y:S02]  /*337c0*/  SYNCS.PHASECHK.TRANS64.TRYWAIT P6, [R84+URZ+0x32490], R105 ;  /* 0x03249069540075a7 */ /* 0x00106400080c017f */
[----:B-1----:R-:W-:Y:S05]  /*337d0*/  @!P6 NANOSLEEP.SYNCS 0x989680 ;  /* 0x009896800000e95d */ /* 0x002fea0003900000 */
[----:B------:R-:W1:Y:S02]  /*337e0*/  @!P6 SYNCS.PHASECHK.TRANS64 P6, [R84+URZ+0x32490], R105 ;  /* 0x032490695400e5a7 */ /* 0x000e6400080c007f */
[----:B-1----:R-:W-:Y:S05]  /*337f0*/  @!P6 BRA `(.L_x_10006) ;  /* 0xfffffffc00f0e947 */ /* 0x002fea000383ffff */
[----:B------:R-:W-:Y:S05]  /*33800*/  BRA `(.L_x_10320) ;  /* 0xfffffcf400e47947 */ /* 0x000fea000383ffff */
.L_x_10024:
[----:B0-----:R0:W1:Y:S02]  /*33810*/  SYNCS.PHASECHK.TRANS64.TRYWAIT P5, [R84+URZ+0x32490], R105 ;  /* 0x03249069540075a7 */ /* 0x00106400080a017f */
[----:B-1----:R-:W-:Y:S05]  /*33820*/  @!P5 NANOSLEEP.SYNCS 0x989680 ;  /* 0x009896800000d95d */ /* 0x002fea0003900000 */
[----:B------:R-:W1:Y:S02]  /*33830*/  @!P5 SYNCS.PHASECHK.TRANS64 P5, [R84+URZ+0x32490], R105 ;  /* 0x032490695400d5a7 */ /* 0x000e6400080a007f */
[----:B-1----:R-:W-:Y:S05]  /*33840*/  @!P5 BRA `(.L_x_10024) ;  /* 0xfffffffc00f0d947 */ /* 0x002fea000383ffff */
[----:B------:R-:W-:Y:S05]  /*33850*/  BRA `(.L_x_10321) ;  /* 0xfffffd08008c7947 */ /* 0x000fea000383ffff */
.L_x_10033:
[----:B0-----:R0:W1:Y:S02]  /*33860*/  SYNCS.PHASECHK.TRANS64.TRYWAIT P4, [R84+URZ+0x32490], R105 ;  /* 0x03249069540075a7 */ /* 0x001064000808017f */
[----:B-1----:R-:W-:Y:S05]  /*33870*/  @!P4 NANOSLEEP.SYNCS 0x989680 ;  /* 0x009896800000c95d */ /* 0x002fea0003900000 */
[----:B------:R-:W1:Y:S02]  /*33880*/  @!P4 SYNCS.PHASECHK.TRANS64 P4, [R84+URZ+0x32490], R105 ;  /* 0x032490695400c5a7 */ /* 0x000e64000808007f */
[----:B-1----:R-:W-:Y:S05]  /*33890*/  @!P4 BRA `(.L_x_10033) ;  /* 0xfffffffc00f0c947 */ /* 0x002fea000383ffff */
[----:B------:R-:W-:Y:S05]  /*338a0*/  BRA `(.L_x_10322) ;  /* 0xfffffd1800b07947 */ /* 0x000fea000383ffff */
.L_x_10039:
[----:B--2---:R2:W3:Y:S02]  /*338b0*/  SYNCS.PHASECHK.TRANS64.TRYWAIT P3, [R84+URZ+0x324b0], R105 ;  /* 0x0324b069540075a7 */ /* 0x0044e4000806017f */
[----:B---3--:R-:W-:Y:S05]  /*338c0*/  @!P3 NANOSLEEP.SYNCS 0x989680 ;  /* 0x009896800000b95d */ /* 0x008fea0003900000 */
[----:B------:R-:W3:Y:S02]  /*338d0*/  @!P3 SYNCS.PHASECHK.TRANS64 P3, [R84+URZ+0x324b0], R105 ;  /* 0x0324b0695400b5a7 */ /* 0x000ee4000806007f */
[----:B---3--:R-:W-:Y:S05]  /*338e0*/  @!P3 BRA `(.L_x_10039) ;  /* 0xfffffffc00f0b947 */ /* 0x008fea000383ffff */
[----:B------:R-:W-:Y:S05]  /*338f0*/  BRA `(.L_x_10323) ;  /* 0xfffffd1c00407947 */ /* 0x000fea000383ffff */
.L_x_10055:
        /* <DEDUP_REMOVED lines=8> */
.L_x_10325:
[----:B------:R-:W-:Y:S05]  /*33980*/  BSYNC B0 ;  /* 0x0000000000007941 */ /* 0x000fea0003800000 */
.L_x_10324:
[----:B------:R-:W-:Y:S05]  /*33990*/  BRA `(.L_x_10326) ;  /* 0xfffffd2c00707947 */ /* 0x000fea000383ffff */
.L_x_10071:
        /* <DEDUP_REMOVED lines=8> */
.L_x_10328:
[----:B------:R-:W-:Y:S05]  /*33a20*/  BSYNC B1 ;  /* 0x0000000000017941 */ /* 0x000fea0003800000 */
.L_x_10327:
[----:B------:R-:W-:Y:S05]  /*33a30*/  BRA `(.L_x_10329) ;  /* 0xfffffd3c00dc7947 */ /* 0x000fea000383ffff */
.L_x_10072:
        /* <DEDUP_REMOVED lines=8> */
.L_x_10331:
[----:B------:R-:W-:Y:S05]  /*33ac0*/  BSYNC B1 ;  /* 0x0000000000017941 */ /* 0x000fea0003800000 */
.L_x_10330:
[----:B------:R-:W-:Y:S05]  /*33ad0*/  BRA `(.L_x_10332) ;  /* 0xfffffd3c00bc7947 */ /* 0x000fea000383ffff */
.L_x_10073:
        /* <DEDUP_REMOVED lines=8> */
.L_x_10334:
[----:B------:R-:W-:Y:S05]  /*33b60*/  BSYNC B1 ;  /* 0x0000000000017941 */ /* 0x000fea0003800000 */
.L_x_10333:
[----:B------:R-:W-:Y:S05]  /*33b70*/  BRA `(.L_x_10335) ;  /* 0xfffffd3c009c7947 */ /* 0x000fea000383ffff */
.L_x_10074:
        /* <DEDUP_REMOVED lines=8> */
.L_x_10337:
[----:B------:R-:W-:Y:S05]  /*33c00*/  BSYNC B1 ;  /* 0x0000000000017941 */ /* 0x000fea0003800000 */
.L_x_10336:
[----:B------:R-:W-:Y:S05]  /*33c10*/  BRA `(.L_x_10338) ;  /* 0xfffffd3c007c7947 */ /* 0x000fea000383ffff */
.L_x_10075:
        /* <DEDUP_REMOVED lines=8> */
.L_x_10340:
[----:B------:R-:W-:Y:S05]  /*33ca0*/  BSYNC B1 ;  /* 0x0000000000017941 */ /* 0x000fea0003800000 */
.L_x_10339:
[----:B------:R-:W-:Y:S05]  /*33cb0*/  BRA `(.L_x_10341) ;  /* 0xfffffd3c005c7947 */ /* 0x000fea000383ffff */
.L_x_10076:
        /* <DEDUP_REMOVED lines=8> */
.L_x_10343:
[----:B------:R-:W-:Y:S05]  /*33d40*/  BSYNC B1 ;  /* 0x0000000000017941 */ /* 0x000fea0003800000 */
.L_x_10342:
[----:B------:R-:W-:Y:S05]  /*33d50*/  BRA `(.L_x_10344) ;  /* 0xfffffd3c003c7947 */ /* 0x000fea000383ffff */
.L_x_10077:
        /* <DEDUP_REMOVED lines=8> */
.L_x_10346:
[----:B------:R-:W-:Y:S05]  /*33de0*/  BSYNC B1 ;  /* 0x0000000000017941 */ /* 0x000fea0003800000 */
.L_x_10345:
[----:B------:R-:W-:Y:S05]  /*33df0*/  BRA `(.L_x_10347) ;  /* 0xfffffd3c001c7947 */ /* 0x000fea000383ffff */
.L_x_10078:
        /* <DEDUP_REMOVED lines=8> */
.L_x_10349:
[----:B------:R-:W-:Y:S05]  /*33e80*/  BSYNC B1 ;  /* 0x0000000000017941 */ /* 0x000fea0003800000 */
.L_x_10348:
[----:B------:R-:W-:Y:S05]  /*33e90*/  BRA `(.L_x_10350) ;  /* 0xfffffd3800fc7947 */ /* 0x000fea000383ffff */
.L_x_10080:
[----:B0-----:R0:W1:Y:S02]  /*33ea0*/  SYNCS.PHASECHK.TRANS64.TRYWAIT P0, [R145+URZ+0x32400], R6 ;  /* 0x03240006910075a7 */ /* 0x001064000800017f */
[----:B-1----:R-:W-:Y:S05]  /*33eb0*/  @!P0 NANOSLEEP.SYNCS 0x989680 ;  /* 0x009896800000895d */ /* 0x002fea0003900000 */
[----:B------:R-:W1:Y:S02]  /*33ec0*/  @!P0 SYNCS.PHASECHK.TRANS64 P0, [R145+URZ+0x32400], R6 ;  /* 0x03240006910085a7 */ /* 0x000e64000800007f */
[----:B-1----:R-:W-:Y:S05]  /*33ed0*/  @!P0 BRA `(.L_x_10080) ;  /* 0xfffffffc00f08947 */ /* 0x002fea000383ffff */
[----:B------:R-:W-:Y:S05]  /*33ee0*/  BRA `(.L_x_10351) ;  /* 0xfffffd3800f47947 */ /* 0x000fea000383ffff */
.L_x_10088:
        /* <DEDUP_REMOVED lines=8> */
.L_x_10353:
[----:B------:R-:W-:Y:S05]  /*33f70*/  BSYNC B1 ;  /* 0x0000000000017941 */ /* 0x000fea0003800000 */
.L_x_10352:
[----:B------:R-:W-:Y:S05]  /*33f80*/  BRA `(.L_x_10354) ;  /* 0xfffffd4c00847947 */ /* 0x000fea000383ffff */
.L_x_10089:
        /* <DEDUP_REMOVED lines=8> */
.L_x_10356:
[----:B------:R-:W-:Y:S05]  /*34010*/  BSYNC B1 ;  /* 0x0000000000017941 */ /* 0x000fea0003800000 */
.L_x_10355:
[----:B------:R-:W-:Y:S05]  /*34020*/  BRA `(.L_x_10357) ;  /* 0xfffffd4c00647947 */ /* 0x000fea000383ffff */
.L_x_10090:
        /* <DEDUP_REMOVED lines=8> */
.L_x_10359:
[----:B------:R-:W-:Y:S05]  /*340b0*/  BSYNC B1 ;  /* 0x0000000000017941 */ /* 0x000fea0003800000 */
.L_x_10358:
[----:B------:R-:W-:Y:S05]  /*340c0*/  BRA `(.L_x_10360) ;  /* 0xfffffd4c00447947 */ /* 0x000fea000383ffff */
.L_x_10091:
        /* <DEDUP_REMOVED lines=8> */
.L_x_10362:
[----:B------:R-:W-:Y:S05]  /*34150*/  BSYNC B1 ;  /* 0x0000000000017941 */ /* 0x000fea0003800000 */
.L_x_10361:
[----:B------:R-:W-:Y:S05]  /*34160*/  BRA `(.L_x_10363) ;  /* 0xfffffd4c00247947 */ /* 0x000fea000383ffff */
.L_x_10092:
        /* <DEDUP_REMOVED lines=8> */
.L_x_10365:
[----:B------:R-:W-:Y:S05]  /*341f0*/  BSYNC B1 ;  /* 0x0000000000017941 */ /* 0x000fea0003800000 */
.L_x_10364:
[----:B------:R-:W-:Y:S05]  /*34200*/  BRA `(.L_x_10366) ;  /* 0xfffffd4c00047947 */ /* 0x000fea000383ffff */
.L_x_10093:
        /* <DEDUP_REMOVED lines=8> */
.L_x_10368:
[----:B------:R-:W-:Y:S05]  /*34290*/  BSYNC B1 ;  /* 0x0000000000017941 */ /* 0x000fea0003800000 */
.L_x_10367:
[----:B------:R-:W-:Y:S05]  /*342a0*/  BRA `(.L_x_10369) ;  /* 0xfffffd4800e47947 */ /* 0x000fea000383ffff */
.L_x_10094:
        /* <DEDUP_REMOVED lines=8> */
.L_x_10371:
[----:B------:R-:W-:Y:S05]  /*34330*/  BSYNC B1 ;  /* 0x0000000000017941 */ /* 0x000fea0003800000 */
.L_x_10370:
[----:B------:R-:W-:Y:S05]  /*34340*/  BRA `(.L_x_10372) ;  /* 0xfffffd4800c47947 */ /* 0x000fea000383ffff */
.L_x_10095:
        /* <DEDUP_REMOVED lines=8> */
.L_x_10374:
[----:B------:R-:W-:Y:S05]  /*343d0*/  BSYNC B1 ;  /* 0x0000000000017941 */ /* 0x000fea0003800000 */
.L_x_10373:
[----:B------:R-:W-:Y:S05]  /*343e0*/  BRA `(.L_x_10375) ;  /* 0xfffffd4800a47947 */ /* 0x000fea000383ffff */
.L_x_10097:
[----:B0-----:R0:W1:Y:S02]  /*343f0*/  SYNCS.PHASECHK.TRANS64.TRYWAIT P1, [R145+URZ+0x32400], R46 ;  /* 0x0324002e910075a7 */ /* 0x001064000802017f */
[----:B-1----:R-:W-:Y:S05]  /*34400*/  @!P1 NANOSLEEP.SYNCS 0x989680 ;  /* 0x009896800000995d */ /* 0x002fea0003900000 */
[----:B------:R-:W1:Y:S02]  /*34410*/  @!P1 SYNCS.PHASECHK.TRANS64 P1, [R145+URZ+0x32400], R46 ;  /* 0x0324002e910095a7 */ /* 0x000e64000802007f */
[----:B-1----:R-:W-:Y:S05]  /*34420*/  @!P1 BRA `(.L_x_10097) ;  /* 0xfffffffc00f09947 */ /* 0x002fea000383ffff */
[----:B------:R-:W-:Y:S05]  /*34430*/  BRA `(.L_x_10376) ;  /* 0xfffffd4800e47947 */ /* 0x000fea000383ffff */
.L_x_10112:
[----:B0-----:R0:W1:Y:S02]  /*34440*/  SYNCS.PHASECHK.TRANS64.TRYWAIT P0, [R2+URZ], R7 ;  /* 0x00000007020075a7 */ /* 0x001064000800017f */
[----:B-1----:R-:W-:Y:S05]  /*34450*/  @!P0 NANOSLEEP.SYNCS 0x989680 ;  /* 0x009896800000895d */ /* 0x002fea0003900000 */
[----:B------:R-:W1:Y:S02]  /*34460*/  @!P0 SYNCS.PHASECHK.TRANS64 P0, [R2+URZ], R7 ;  /* 0x00000007020085a7 */ /* 0x000e64000800007f */
[----:B-1----:R-:W-:Y:S05]  /*34470*/  @!P0 BRA `(.L_x_10112) ;  /* 0xfffffffc00f08947 */ /* 0x002fea000383ffff */
[----:B------:R-:W-:Y:S05]  /*34480*/  BRA `(.L_x_10111) ;  /* 0xfffffd6000c07947 */ /* 0x000fea000383ffff */
.L_x_10119:
[----:B0-----:R0:W1:Y:S02]  /*34490*/  SYNCS.PHASECHK.TRANS64.TRYWAIT P0, [R4+URZ], R5 ;  /* 0x00000005040075a7 */ /* 0x001064000800017f */
[----:B-1----:R-:W-:Y:S05]  /*344a0*/  @!P0 NANOSLEEP.SYNCS 0x989680 ;  /* 0x009896800000895d */ /* 0x002fea0003900000 */
[----:B------:R-:W1:Y:S02]  /*344b0*/  @!P0 SYNCS.PHASECHK.TRANS64 P0, [R4+URZ], R5 ;  /* 0x00000005040085a7 */ /* 0x000e64000800007f */
[----:B-1----:R-:W-:Y:S05]  /*344c0*/  @!P0 BRA `(.L_x_10119) ;  /* 0xfffffffc00f08947 */ /* 0x002fea000383ffff */
[----:B------:R-:W-:Y:S05]  /*344d0*/  BRA `(.L_x_10118) ;  /* 0xfffffd6400e47947 */ /* 0x000fea000383ffff */
.L_x_10144:
[----:B-1----:R1:W2:Y:S02]  /*344e0*/  SYNCS.PHASECHK.TRANS64.TRYWAIT P1, [R0+URZ], R9 ;  /* 0x00000009000075a7 */ /* 0x0022a4000802017f */
[----:B--2---:R-:W-:Y:S05]  /*344f0*/  @!P1 NANOSLEEP.SYNCS 0x989680 ;  /* 0x009896800000995d */ /* 0x004fea0003900000 */
[----:B------:R-:W2:Y:S02]  /*34500*/  @!P1 SYNCS.PHASECHK.TRANS64 P1, [R0+URZ], R9 ;  /* 0x00000009000095a7 */ /* 0x000ea4000802007f */
[----:B--2---:R-:W-:Y:S05]  /*34510*/  @!P1 BRA `(.L_x_10144) ;  /* 0xfffffffc00f09947 */ /* 0x004fea000383ffff */
[----:B------:R-:W-:Y:S05]  /*34520*/  BRA `(.L_x_10143) ;  /* 0xfffffe0c00e07947 */ /* 0x000fea000383ffff */
.L_x_10151:
[----:B-1----:R1:W2:Y:S02]  /*34530*/  SYNCS.PHASECHK.TRANS64.TRYWAIT P1, [R6+URZ], R7 ;  /* 0x00000007060075a7 */ /* 0x0022a4000802017f */
[----:B--2---:R-:W-:Y:S05]  /*34540*/  @!P1 NANOSLEEP.SYNCS 0x989680 ;  /* 0x009896800000995d */ /* 0x004fea0003900000 */
[----:B------:R-:W2:Y:S02]  /*34550*/  @!P1 SYNCS.PHASECHK.TRANS64 P1, [R6+URZ], R7 ;  /* 0x00000007060095a7 */ /* 0x000ea4000802007f */
[----:B--2---:R-:W-:Y:S05]  /*34560*/  @!P1 BRA `(.L_x_10151) ;  /* 0xfffffffc00f09947 */ /* 0x004fea000383ffff */
[----:B------:R-:W-:Y:S05]  /*34570*/  BRA `(.L_x_10150) ;  /* 0xfffffe1400047947 */ /* 0x000fea000383ffff */
.L_x_10162:
[----:B-1----:R1:W2:Y:S02]  /*34580*/  SYNCS.PHASECHK.TRANS64.TRYWAIT P0, [R6+URZ], R7 ;  /* 0x00000007060075a7 */ /* 0x0022a4000800017f */
[----:B--2---:R-:W-:Y:S05]  /*34590*/  @!P0 NANOSLEEP.SYNCS 0x989680 ;  /* 0x009896800000895d */ /* 0x004fea0003900000 */
[----:B------:R-:W2:Y:S02]  /*345a0*/  @!P0 SYNCS.PHASECHK.TRANS64 P0, [R6+URZ], R7 ;  /* 0x00000007060085a7 */ /* 0x000ea4000800007f */
[----:B--2---:R-:W-:Y:S05]  /*345b0*/  @!P0 BRA `(.L_x_10162) ;  /* 0xfffffffc00f08947 */ /* 0x004fea000383ffff */
[----:B------:R-:W-:Y:S05]  /*345c0*/  BRA `(.L_x_10161) ;  /* 0xfffffea400ac7947 */ /* 0x000fea000383ffff */
.L_x_10169:
[----:B--2---:R2:W3:Y:S02]  /*345d0*/  SYNCS.PHASECHK.TRANS64.TRYWAIT P0, [R6+URZ], R7 ;  /* 0x00000007060075a7 */ /* 0x0044e4000800017f */
[----:B---3--:R-:W-:Y:S05]  /*345e0*/  @!P0 NANOSLEEP.SYNCS 0x989680 ;  /* 0x009896800000895d */ /* 0x008fea0003900000 */
[----:B------:R-:W3:Y:S02]  /*345f0*/  @!P0 SYNCS.PHASECHK.TRANS64 P0, [R6+URZ], R7 ;  /* 0x00000007060085a7 */ /* 0x000ee4000800007f */
[----:B---3--:R-:W-:Y:S05]  /*34600*/  @!P0 BRA `(.L_x_10169) ;  /* 0xfffffffc00f08947 */ /* 0x008fea000383ffff */
[----:B------:R-:W-:Y:S05]  /*34610*/  BRA `(.L_x_10168) ;  /* 0xfffffea800d07947 */ /* 0x000fea000383ffff */
.L_x_10224:
[----:B0-----:R-:W0:Y:S01]  /*34620*/  S2R R11, SR_TID.X ;  /* 0x00000000000b7919 */ /* 0x001e220000002100 */
[----:B------:R-:W-:Y:S01]  /*34630*/  BSSY B1, `(.L_x_10377) ;  /* 0x000000a000017945 */ /* 0x000fe20003800000 */
[----:B------:R-:W-:Y:S02]  /*34640*/  IMAD.MOV.U32 R12, RZ, RZ, RZ ;  /* 0x000000ffff0c7224 */ /* 0x000fe400078e00ff */
[----:B------:R-:W-:Y:S01]  /*34650*/  IMAD.MOV.U32 R15, RZ, RZ, -0x1 ;  /* 0xffffffffff0f7424 */ /* 0x000fe200078e00ff */
[----:B0-----:R-:W-:-:S04]  /*34660*/  SHF.R.U32.HI R11, RZ, 0x5, R11 ;  /* 0x00000005ff0b7819 */ /* 0x001fc8000001160b */
[----:B------:R-:W-:-:S05]  /*34670*/  LOP3.LUT R11, R11, 0x3, RZ, 0xc0, !PT ;  /* 0x000000030b0b7812 */ /* 0x000fca00078ec0ff */
[----:B------:R-:W-:Y:S02]  /*34680*/  IMAD.MOV.U32 R13, RZ, RZ, R11 ;  /* 0x000000ffff0d7224 */ /* 0x000fe400078e000b */
[----:B------:R-:W-:-:S07]  /*34690*/  IMAD.MOV.U32 R11, RZ, RZ, 0x1f ;  /* 0x0000001fff0b7424 */ /* 0x000fce00078e00ff */
[----:B------:R-:W-:Y:S05]  /*346a0*/  WARPSYNC.COLLECTIVE R15, `(.L_x_10378) ;  /* 0x000000000f087348 */ /* 0x000fea0003c00000 */
[----:B------:R0:W1:Y:S02]  /*346b0*/  SHFL.IDX P6, R14, R13, R12, R11 ;  /* 0x0000000c0d0e7389 */ /* 0x00006400000c000b */
[----:B01----:R-:W-:Y:S01]  /*346c0*/  ENDCOLLECTIVE ;  /* 0x000000000000791b */ /* 0x003fe20003800000 */
.L_x_10378:
[----:B------:R-:W-:Y:S05]  /*346d0*/  BSYNC B1 ;  /* 0x0000000000017941 */ /* 0x000fea0003800000 */
.L_x_10377:
[----:B------:R-:W-:Y:S05]  /*346e0*/  BRA `(.L_x_10379) ;  /* 0xffffffa4002c7947 */ /* 0x000fea000383ffff */
.L_x_10225:
[----:B------:R-:W-:Y:S01]  /*346f0*/  BSSY B1, `(.L_x_10380) ;  /* 0x0000006000017945 */ /* 0x000fe20003800000 */
[----:B------:R-:W-:-:S07]  /*34700*/  IMAD.MOV.U32 R15, RZ, RZ, -0x1 ;  /* 0xffffffffff0f7424 */ /* 0x000fce00078e00ff */
[----:B0-----:R-:W-:Y:S05]  /*34710*/  WARPSYNC.COLLECTIVE R15, `(.L_x_10381) ;  /* 0x000000000f0c7348 */ /* 0x001fea0003c00000 */
[----:B------:R-:W-:Y:S02]  /*34720*/  ELECT P6, UR62, PT ;  /* 0x00000000003e782f */ /* 0x000fe400038c0000 */
[----:B------:R-:W-:Y:S01]  /*34730*/  MOV R14, UR62 ;  /* 0x0000003e000e7c02 */ /* 0x000fe20008000f00 */
[----:B0-----:R-:W-:Y:S10]  /*34740*/  ENDCOLLECTIVE ;  /* 0x000000000000791b */ /* 0x001ff40003800000 */
.L_x_10381:
[----:B------:R-:W-:Y:S05]  /*34750*/  BSYNC B1 ;  /* 0x0000000000017941 */ /* 0x000fea0003800000 */
.L_x_10380:
[----:B------:R-:W-:Y:S05]  /*34760*/  BRA `(.L_x_10382) ;  /* 0xffffffa400187947 */ /* 0x000fea000383ffff */
.L_x_10226:
[----:B-1----:R1:W2:Y:S02]  /*34770*/  SYNCS.PHASECHK.TRANS64.TRYWAIT P0, [R7+URZ+0x32420], R8 ;  /* 0x03242008070075a7 */ /* 0x0022a4000800017f */
[----:B--2---:R-:W-:Y:S05]  /*34780*/  @!P0 NANOSLEEP.SYNCS 0x989680 ;  /* 0x009896800000895d */ /* 0x004fea0003900000 */
[----:B------:R-:W2:Y:S02]  /*34790*/  @!P0 SYNCS.PHASECHK.TRANS64 P0, [R7+URZ+0x32420], R8 ;  /* 0x03242008070085a7 */ /* 0x000ea4000800007f */
[----:B--2---:R-:W-:Y:S05]  /*347a0*/  @!P0 BRA `(.L_x_10226) ;  /* 0xfffffffc00f08947 */ /* 0x004fea000383ffff */
[----:B------:R-:W-:Y:S05]  /*347b0*/  BRA `(.L_x_10383) ;  /* 0xffffffa400307947 */ /* 0x000fea000383ffff */
.L_x_10229:
[----:B0-----:R0:W1:Y:S02]  /*347c0*/  SYNCS.PHASECHK.TRANS64.TRYWAIT P0, [R8+URZ+0x324a0], R9 ;  /* 0x0324a009080075a7 */ /* 0x001064000800017f */
[----:B-1----:R-:W-:Y:S05]  /*347d0*/  @!P0 NANOSLEEP.SYNCS 0x989680 ;  /* 0x009896800000895d */ /* 0x002fea0003900000 */
[----:B------:R-:W1:Y:S02]  /*347e0*/  @!P0 SYNCS.PHASECHK.TRANS64 P0, [R8+URZ+0x324a0], R9 ;  /* 0x0324a009080085a7 */ /* 0x000e64000800007f */
[----:B-1----:R-:W-:Y:S05]  /*347f0*/  @!P0 BRA `(.L_x_10229) ;  /* 0xfffffffc00f08947 */ /* 0x002fea000383ffff */
[----:B------:R-:W-:Y:S05]  /*34800*/  BRA `(.L_x_10384) ;  /* 0xffffffa4003c7947 */ /* 0x000fea000383ffff */
.L_x_10231:
[----:B-1----:R1:W2:Y:S02]  /*34810*/  SYNCS.PHASECHK.TRANS64.TRYWAIT P0, [R8+URZ+0x324c0], R9 ;  /* 0x0324c009080075a7 */ /* 0x0022a4000800017f */
[----:B--2---:R-:W-:Y:S05]  /*34820*/  @!P0 NANOSLEEP.SYNCS 0x989680 ;  /* 0x009896800000895d */ /* 0x004fea0003900000 */
[----:B------:R-:W2:Y:S02]  /*34830*/  @!P0 SYNCS.PHASECHK.TRANS64 P0, [R8+URZ+0x324c0], R9 ;  /* 0x0324c009080085a7 */ /* 0x000ea4000800007f */
[----:B--2---:R-:W-:Y:S05]  /*34840*/  @!P0 BRA `(.L_x_10231) ;  /* 0xfffffffc00f08947 */ /* 0x004fea000383ffff */
[----:B------:R-:W-:Y:S05]  /*34850*/  BRA `(.L_x_10385) ;  /* 0xffffffa400a07947 */ /* 0x000fea000383ffff */
.L_x_10235:
[----:B0-----:R0:W1:Y:S02]  /*34860*/  SYNCS.PHASECHK.TRANS64.TRYWAIT P0, [R9+URZ+0x324a0], R10 ;  /* 0x0324a00a090075a7 */ /* 0x001064000800017f */
[----:B-1----:R-:W-:Y:S05]  /*34870*/  @!P0 NANOSLEEP.SYNCS 0x989680 ;  /* 0x009896800000895d */ /* 0x002fea0003900000 */
[----:B------:R-:W1:Y:S02]  /*34880*/  @!P0 SYNCS.PHASECHK.TRANS64 P0, [R9+URZ+0x324a0], R10 ;  /* 0x0324a00a090085a7 */ /* 0x000e64000800007f */
[----:B-1----:R-:W-:Y:S05]  /*34890*/  @!P0 BRA `(.L_x_10235) ;  /* 0xfffffffc00f08947 */ /* 0x002fea000383ffff */
[----:B------:R-:W-:Y:S05]  /*348a0*/  BRA `(.L_x_10386) ;  /* 0xffffffa800907947 */ /* 0x000fea000383ffff */
.L_x_10237:
[----:B-1----:R1:W2:Y:S02]  /*348b0*/  SYNCS.PHASECHK.TRANS64.TRYWAIT P1, [R9+URZ+0x324c0], R10 ;  /* 0x0324c00a090075a7 */ /* 0x0022a4000802017f */
[----:B--2---:R-:W-:Y:S05]  /*348c0*/  @!P1 NANOSLEEP.SYNCS 0x989680 ;  /* 0x009896800000995d */ /* 0x004fea0003900000 */
[----:B------:R-:W2:Y:S02]  /*348d0*/  @!P1 SYNCS.PHASECHK.TRANS64 P1, [R9+URZ+0x324c0], R10 ;  /* 0x0324c00a090095a7 */ /* 0x000ea4000802007f */
[----:B--2---:R-:W-:Y:S05]  /*348e0*/  @!P1 BRA `(.L_x_10237) ;  /* 0xfffffffc00f09947 */ /* 0x004fea000383ffff */
[----:B------:R-:W-:Y:S05]  /*348f0*/  BRA `(.L_x_10387) ;  /* 0xffffffa800ec7947 */ /* 0x000fea000383ffff */
.L_x_10255:
[----:B------:R-:W2:Y:S01]  /*34900*/  S2R R5, SR_TID.X ;  /* 0x0000000000057919 */ /* 0x000ea20000002100 */
[----:B------:R-:W-:Y:S01]  /*34910*/  BSSY B0, `(.L_x_10388) ;  /* 0x000000a000007945 */ /* 0x000fe20003800000 */
[----:B------:R-:W-:Y:S02]  /*34920*/  IMAD.MOV.U32 R12, RZ, RZ, RZ ;  /* 0x000000ffff0c7224 */ /* 0x000fe400078e00ff */
[----:B01----:R-:W-:Y:S02]  /*34930*/  IMAD.MOV.U32 R11, RZ, RZ, 0x1f ;  /* 0x0000001fff0b7424 */ /* 0x003fe400078e00ff */
[----:B------:R-:W-:Y:S01]  /*34940*/  IMAD.MOV.U32 R15, RZ, RZ, -0x1 ;  /* 0xffffffffff0f7424 */ /* 0x000fe200078e00ff */
[----:B--2---:R-:W-:-:S04]  /*34950*/  SHF.R.U32.HI R5, RZ, 0x5, R5 ;  /* 0x00000005ff057819 */ /* 0x004fc80000011605 */
[----:B------:R-:W-:-:S05]  /*34960*/  LOP3.LUT R5, R5, 0x3, RZ, 0xc0, !PT ;  /* 0x0000000305057812 */ /* 0x000fca00078ec0ff */
[----:B------:R-:W-:-:S07]  /*34970*/  IMAD.MOV.U32 R13, RZ, RZ, R5 ;  /* 0x000000ffff0d7224 */ /* 0x000fce00078e0005 */
[----:B------:R-:W-:Y:S05]  /*34980*/  WARPSYNC.COLLECTIVE R15, `(.L_x_10389) ;  /* 0x000000000f087348 */ /* 0x000fea0003c00000 */
[----:B------:R0:W1:Y:S02]  /*34990*/  SHFL.IDX P6, R14, R13, R12, R11 ;  /* 0x0000000c0d0e7389 */ /* 0x00006400000c000b */
[----:B01----:R-:W-:Y:S01]  /*349a0*/  ENDCOLLECTIVE ;  /* 0x000000000000791b */ /* 0x003fe20003800000 */
.L_x_10389:
[----:B------:R-:W-:Y:S05]  /*349b0*/  BSYNC B0 ;  /* 0x0000000000007941 */ /* 0x000fea0003800000 */
.L_x_10388:
[----:B------:R-:W-:Y:S05]  /*349c0*/  BRA `(.L_x_10390) ;  /* 0xffffffb800647947 */ /* 0x000fea000383ffff */
.L_x_10256:
[----:B------:R-:W-:Y:S01]  /*349d0*/  BSSY B0, `(.L_x_10391) ;  /* 0x0000006000007945 */ /* 0x000fe20003800000 */
[----:B------:R-:W-:-:S07]  /*349e0*/  IMAD.MOV.U32 R15, RZ, RZ, -0x1 ;  /* 0xffffffffff0f7424 */ /* 0x000fce00078e00ff */
[----:B01----:R-:W-:Y:S05]  /*349f0*/  WARPSYNC.COLLECTIVE R15, `(.L_x_10392) ;  /* 0x000000000f0c7348 */ /* 0x003fea0003c00000 */
[----:B------:R-:W-:Y:S02]  /*34a00*/  ELECT P6, UR62, PT ;  /* 0x00000000003e782f */ /* 0x000fe400038c0000 */
[----:B------:R-:W-:Y:S01]  /*34a10*/  MOV R14, UR62 ;  /* 0x0000003e000e7c02 */ /* 0x000fe20008000f00 */
[----:B01----:R-:W-:Y:S10]  /*34a20*/  ENDCOLLECTIVE ;  /* 0x000000000000791b */ /* 0x003ff40003800000 */
.L_x_10392:
[----:B------:R-:W-:Y:S05]  /*34a30*/  BSYNC B0 ;  /* 0x0000000000007941 */ /* 0x000fea0003800000 */
.L_x_10391:
[----:B------:R-:W-:Y:S05]  /*34a40*/  BRA `(.L_x_10393) ;  /* 0xffffffb800547947 */ /* 0x000fea000383ffff */
.L_x_10259:
[----:B-1----:R1:W2:Y:S02]  /*34a50*/  SYNCS.PHASECHK.TRANS64.TRYWAIT P0, [R5+URZ+0x32440], R7 ;  /* 0x03244007050075a7 */ /* 0x0022a4000800017f */
[----:B--2---:R-:W-:Y:S05]  /*34a60*/  @!P0 NANOSLEEP.SYNCS 0x989680 ;  /* 0x009896800000895d */ /* 0x004fea0003900000 */
[----:B------:R-:W2:Y:S02]  /*34a70*/  @!P0 SYNCS.PHASECHK.TRANS64 P0, [R5+URZ+0x32440], R7 ;  /* 0x03244007050085a7 */ /* 0x000ea4000800007f */
[----:B--2---:R-:W-:Y:S05]  /*34a80*/  @!P0 BRA `(.L_x_10259) ;  /* 0xfffffffc00f08947 */ /* 0x004fea000383ffff */
[----:B------:R-:W-:Y:S05]  /*34a90*/  BRA `(.L_x_10394) ;  /* 0xffffffb800bc7947 */ /* 0x000fea000383ffff */
.L_x_10263:
        /* <DEDUP_REMOVED lines=8> */
.L_x_10266:
[----:B-1----:R1:W2:Y:S02]  /*34b20*/  SYNCS.PHASECHK.TRANS64.TRYWAIT P0, [R2+URZ+0x32460], R5 ;  /* 0x03246005020075a7 */ /* 0x0022a4000800017f */
[----:B--2---:R-:W-:Y:S05]  /*34b30*/  @!P0 NANOSLEEP.SYNCS 0x989680 ;  /* 0x009896800000895d */ /* 0x004fea0003900000 */
[----:B------:R-:W2:Y:S02]  /*34b40*/  @!P0 SYNCS.PHASECHK.TRANS64 P0, [R2+URZ+0x32460], R5 ;  /* 0x03246005020085a7 */ /* 0x000ea4000800007f */
[----:B--2---:R-:W-:Y:S05]  /*34b50*/  @!P0 BRA `(.L_x_10266) ;  /* 0xfffffffc00f08947 */ /* 0x004fea000383ffff */
[----:B------:R-:W-:Y:S05]  /*34b60*/  BRA `(.L_x_10396) ;  /* 0xffffffc000407947 */ /* 0x000fea000383ffff */
.L_x_10275:
[----:B---3--:R3:W4:Y:S02]  /*34b70*/  SYNCS.PHASECHK.TRANS64.TRYWAIT P0, [R2+URZ+0x32440], R3 ;  /* 0x03244003020075a7 */ /* 0x008724000800017f */
[----:B----4-:R-:W-:Y:S05]  /*34b80*/  @!P0 NANOSLEEP.SYNCS 0x989680 ;  /* 0x009896800000895d */ /* 0x010fea0003900000 */
[----:B------:R-:W4:Y:S02]  /*34b90*/  @!P0 SYNCS.PHASECHK.TRANS64 P0, [R2+URZ+0x32440], R3 ;  /* 0x03244003020085a7 */ /* 0x000f24000800007f */
[----:B----4-:R-:W-:Y:S05]  /*34ba0*/  @!P0 BRA `(.L_x_10275) ;  /* 0xfffffffc00f08947 */ /* 0x010fea000383ffff */
[----:B------:R-:W-:Y:S05]  /*34bb0*/  BRA `(.L_x_10397) ;  /* 0xffffffc400c07947 */ /* 0x000fea000383ffff */
.L_x_10277:
[----:B0-----:R0:W1:Y:S02]  /*34bc0*/  SYNCS.PHASECHK.TRANS64.TRYWAIT P0, [R2+URZ+0x32460], R3 ;  /* 0x03246003020075a7 */ /* 0x001064000800017f */
[----:B-1----:R-:W-:Y:S05]  /*34bd0*/  @!P0 NANOSLEEP.SYNCS 0x989680 ;  /* 0x009896800000895d */ /* 0x002fea0003900000 */
[----:B------:R-:W1:Y:S02]  /*34be0*/  @!P0 SYNCS.PHASECHK.TRANS64 P0, [R2+URZ+0x32460], R3 ;  /* 0x03246003020085a7 */ /* 0x000e64000800007f */
[----:B-1----:R-:W-:Y:S05]  /*34bf0*/  @!P0 BRA `(.L_x_10277) ;  /* 0xfffffffc00f08947 */ /* 0x002fea000383ffff */
[----:B------:R-:W-:Y:S05]  /*34c00*/  BRA `(.L_x_10398) ;  /* 0xffffffc800307947 */ /* 0x000fea000383ffff */
.L_x_10282:
[----:B--2---:R2:W3:Y:S02]  /*34c10*/  SYNCS.PHASECHK.TRANS64.TRYWAIT P0, [R2+URZ+0x32440], R3 ;  /* 0x03244003020075a7 */ /* 0x0044e4000800017f */
[----:B---3--:R-:W-:Y:S05]  /*34c20*/  @!P0 NANOSLEEP.SYNCS 0x989680 ;  /* 0x009896800000895d */ /* 0x008fea0003900000 */
[----:B------:R-:W3:Y:S02]  /*34c30*/  @!P0 SYNCS.PHASECHK.TRANS64 P0, [R2+URZ+0x32440], R3 ;  /* 0x03244003020085a7 */ /* 0x000ee4000800007f */
[----:B---3--:R-:W-:Y:S05]  /*34c40*/  @!P0 BRA `(.L_x_10282) ;  /* 0xfffffffc00f08947 */ /* 0x008fea000383ffff */
[----:B------:R-:W-:Y:S05]  /*34c50*/  BRA `(.L_x_10399) ;  /* 0xffffffcc007c7947 */ /* 0x000fea000383ffff */
.L_x_10284:
[----:B0-----:R0:W1:Y:S02]  /*34c60*/  SYNCS.PHASECHK.TRANS64.TRYWAIT P1, [R2+URZ+0x32460], R3 ;  /* 0x03246003020075a7 */ /* 0x001064000802017f */
[----:B-1----:R-:W-:Y:S05]  /*34c70*/  @!P1 NANOSLEEP.SYNCS 0x989680 ;  /* 0x009896800000995d */ /* 0x002fea0003900000 */
[----:B------:R-:W1:Y:S02]  /*34c80*/  @!P1 SYNCS.PHASECHK.TRANS64 P1, [R2+URZ+0x32460], R3 ;  /* 0x03246003020095a7 */ /* 0x000e64000802007f */
[----:B-1----:R-:W-:Y:S05]  /*34c90*/  @!P1 BRA `(.L_x_10284) ;  /* 0xfffffffc00f09947 */ /* 0x002fea000383ffff */
[----:B------:R-:W-:Y:S05]  /*34ca0*/  BRA `(.L_x_10400) ;  /* 0xffffffcc00e87947 */ /* 0x000fea000383ffff */
.L_x_10289:
[----:B--2---:R2:W3:Y:S02]  /*34cb0*/  SYNCS.PHASECHK.TRANS64.TRYWAIT P0, [R2+URZ+0x32440], R3 ;  /* 0x03244003020075a7 */ /* 0x0044e4000800017f */
[----:B---3--:R-:W-:Y:S05]  /*34cc0*/  @!P0 NANOSLEEP.SYNCS 0x989680 ;  /* 0x009896800000895d */ /* 0x008fea0003900000 */
[----:B------:R-:W3:Y:S02]  /*34cd0*/  @!P0 SYNCS.PHASECHK.TRANS64 P0, [R2+URZ+0x32440], R3 ;  /* 0x03244003020085a7 */ /* 0x000ee4000800007f */
[----:B---3--:R-:W-:Y:S05]  /*34ce0*/  @!P0 BRA `(.L_x_10289) ;  /* 0xfffffffc00f08947 */ /* 0x008fea000383ffff */
[----:B------:R-:W-:Y:S05]  /*34cf0*/  BRA `(.L_x_10401) ;  /* 0xffffffd400107947 */ /* 0x000fea000383ffff */
.L_x_10291:
[----:B0-----:R0:W1:Y:S02]  /*34d00*/  SYNCS.PHASECHK.TRANS64.TRYWAIT P1, [R2+URZ+0x32460], R3 ;  /* 0x03246003020075a7 */ /* 0x001064000802017f */
[----:B-1----:R-:W-:Y:S05]  /*34d10*/  @!P1 NANOSLEEP.SYNCS 0x989680 ;  /* 0x009896800000995d */ /* 0x002fea0003900000 */
[----:B------:R-:W1:Y:S02]  /*34d20*/  @!P1 SYNCS.PHASECHK.TRANS64 P1, [R2+URZ+0x32460], R3 ;  /* 0x03246003020095a7 */ /* 0x000e64000802007f */
[----:B-1----:R-:W-:Y:S05]  /*34d30*/  @!P1 BRA `(.L_x_10291) ;  /* 0xfffffffc00f09947 */ /* 0x002fea000383ffff */
[----:B------:R-:W-:Y:S05]  /*34d40*/  BRA `(.L_x_10402) ;  /* 0xffffffd400807947 */ /* 0x000fea000383ffff */
.L_x_10296:
[----:B------:R-:W-:Y:S01]  /*34d50*/  BSSY B0, `(.L_x_10403) ;  /* 0x0000008000007945 */ /* 0x000fe20003800000 */
[----:B-1----:R-:W-:Y:S02]  /*34d60*/  IMAD.MOV.U32 R13, RZ, RZ, R16 ;  /* 0x000000ffff0d7224 */ /* 0x002fe400078e0010 */
[----:B0-----:R-:W-:Y:S02]  /*34d70*/  IMAD.MOV.U32 R12, RZ, RZ, RZ ;  /* 0x000000ffff0c7224 */ /* 0x001fe400078e00ff */
[----:B------:R-:W-:Y:S02]  /*34d80*/  IMAD.MOV.U32 R11, RZ, RZ, 0x1f ;  /* 0x0000001fff0b7424 */ /* 0x000fe400078e00ff */
[----:B------:R-:W-:-:S07]  /*34d90*/  IMAD.MOV.U32 R15, RZ, RZ, -0x1 ;  /* 0xffffffffff0f7424 */ /* 0x000fce00078e00ff */
[----:B--23--:R-:W-:Y:S05]  /*34da0*/  WARPSYNC.COLLECTIVE R15, `(.L_x_10404) ;  /* 0x000000000f087348 */ /* 0x00cfea0003c00000 */
[----:B------:R0:W1:Y:S02]  /*34db0*/  SHFL.IDX P6, R14, R13, R12, R11 ;  /* 0x0000000c0d0e7389 */ /* 0x00006400000c000b */
[----:B0123--:R-:W-:Y:S01]  /*34dc0*/  ENDCOLLECTIVE ;  /* 0x000000000000791b */ /* 0x00ffe20003800000 */
.L_x_10404:
[----:B------:R-:W-:Y:S05]  /*34dd0*/  BSYNC B0 ;  /* 0x0000000000007941 */ /* 0x000fea0003800000 */
.L_x_10403:
        /* <DEDUP_REMOVED lines=8> */
.L_x_10405:
[----:B------:R-:W-:Y:S01]  /*34e60*/  IMAD.MOV.U32 R16, RZ, RZ, R14 ;  /* 0x000000ffff107224 */ /* 0x000fe200078e000e */
[----:B------:R-:W-:Y:S06]  /*34e70*/  BRA `(.L_x_10406) ;  /* 0xffffffd800747947 */ /* 0x000fec000383ffff */
.L_x_10299:
[----:B------:R-:W-:Y:S01]  /*34e80*/  BSSY B0, `(.L_x_10407) ;  /* 0x0000008000007945 */ /* 0x000fe20003800000 */
[----:B-1---5:R-:W-:Y:S02]  /*34e90*/  IMAD.MOV.U32 R13, RZ, RZ, R17 ;  /* 0x000000ffff0d7224 */ /* 0x022fe400078e0011 */
[----:B0-----:R-:W-:Y:S02]  /*34ea0*/  IMAD.MOV.U32 R12, RZ, RZ, 0x1 ;  /* 0x00000001ff0c7424 */ /* 0x001fe400078e00ff */
[----:B------:R-:W-:Y:S02]  /*34eb0*/  IMAD.MOV.U32 R11, RZ, RZ, RZ ;  /* 0x000000ffff0b7224 */ /* 0x000fe400078e00ff */
[----:B------:R-:W-:-:S07]  /*34ec0*/  IMAD.MOV.U32 R15, RZ, RZ, -0x1 ;  /* 0xffffffffff0f7424 */ /* 0x000fce00078e00ff */
[----:B--234-:R-:W-:Y:S05]  /*34ed0*/  WARPSYNC.COLLECTIVE R15, `(.L_x_10408) ;  /* 0x000000000f087348 */ /* 0x01cfea0003c00000 */
[----:B------:R0:W1:Y:S02]  /*34ee0*/  SHFL.UP P6, R14, R13, R12, R11 ;  /* 0x0400000c0d0e7389 */ /* 0x00006400000c000b */
[----:B01234-:R-:W-:Y:S01]  /*34ef0*/  ENDCOLLECTIVE ;  /* 0x000000000000791b */ /* 0x01ffe20003800000 */
.L_x_10408:
[----:B------:R-:W-:Y:S05]  /*34f00*/  BSYNC B0 ;  /* 0x0000000000007941 */ /* 0x000fea0003800000 */
.L_x_10407:
        /* <DEDUP_REMOVED lines=10> */
.L_x_10409:
        /* <DEDUP_REMOVED lines=8> */
.L_x_10410:
        /* <DEDUP_REMOVED lines=8> */
.L_x_10411:
        /* <DEDUP_REMOVED lines=8> */
.L_x_10412:
        /* <DEDUP_REMOVED lines=8> */
.L_x_10413:
[----:B------:R-:W-:Y:S05]  /*351b0*/  BRA `(.L_x_10414) ;  /* 0xffffffd800387947 */ /* 0x000fea000383ffff */
.L_x_10304:
        /* <DEDUP_REMOVED lines=8> */
.L_x_10416:
[----:B------:R-:W-:Y:S05]  /*35240*/  BSYNC B0 ;  /* 0x0000000000007941 */ /* 0x000fea0003800000 */
.L_x_10415:
        /* <DEDUP_REMOVED lines=10> */
.L_x_10417:
        /* <DEDUP_REMOVED lines=8> */
.L_x_10418:
        /* <DEDUP_REMOVED lines=8> */
.L_x_10419:
        /* <DEDUP_REMOVED lines=8> */
.L_x_10420:
        /* <DEDUP_REMOVED lines=8> */
.L_x_10421:
[----:B------:R-:W-:Y:S05]  /*354f0*/  BRA `(.L_x_10422) ;  /* 0xffffffd8001c7947 */ /* 0x000fea000383ffff */
.L_x_10306:
[----:B------:R-:W-:Y:S01]  /*35500*/  BSSY B0, `(.L_x_10423) ;  /* 0x0000006000007945 */ /* 0x000fe20003800000 */
[----:B------:R-:W-:Y:S01]  /*35510*/  PLOP3.LUT P6, PT, P6, PT, PT, 0x8, 0x0 ;  /* 0x000000000000781c */ /* 0x000fe200037ce170 */
[----:B------:R-:W-:-:S12]  /*35520*/  IMAD.MOV.U32 R15, RZ, RZ, -0x1 ;  /* 0xffffffffff0f7424 */ /* 0x000fd800078e00ff */
[----:B0-----:R-:W-:Y:S05]  /*35530*/  WARPSYNC.COLLECTIVE R15, `(.L_x_10424) ;  /* 0x000000000f087348 */ /* 0x001fea0003c00000 */
[----:B------:R-:W-:Y:S01]  /*35540*/  VOTE.ANY R14, PT, P6 ;  /* 0x00000000000e7806 */ /* 0x000fe200030e0100 */
[----:B0-----:R-:W-:Y:S06]  /*35550*/  ENDCOLLECTIVE ;  /* 0x000000000000791b */ /* 0x001fec0003800000 */
.L_x_10424:
[----:B------:R-:W-:Y:S05]  /*35560*/  BSYNC B0 ;  /* 0x0000000000007941 */ /* 0x000fea0003800000 */
.L_x_10423:
        /* <DEDUP_REMOVED lines=9> */
.L_x_10425:
[----:B------:R-:W-:Y:S01]  /*35600*/  IMAD.MOV.U32 R17, RZ, RZ, R14 ;  /* 0x000000ffff117224 */ /* 0x000fe200078e000e */
[----:B------:R-:W-:Y:S06]  /*35610*/  BRA `(.L_x_10426) ;  /* 0xffffffd8000c7947 */ /* 0x000fec000383ffff */
.L_x_10308:
[----:B------:R-:W-:Y:S01]  /*35620*/  BSSY B0, `(.L_x_10427) ;  /* 0x0000007000007945 */ /* 0x000fe20003800000 */
[----:B------:R-:W-:Y:S02]  /*35630*/  IMAD.MOV.U32 R13, RZ, RZ, R2 ;  /* 0x000000ffff0d7224 */ /* 0x000fe400078e0002 */
[----:B------:R-:W-:Y:S02]  /*35640*/  IMAD.MOV.U32 R11, RZ, RZ, 0x1f ;  /* 0x0000001fff0b7424 */ /* 0x000fe400078e00ff */
[----:B------:R-:W-:-:S07]  /*35650*/  IMAD.MOV.U32 R15, RZ, RZ, -0x1 ;  /* 0xffffffffff0f7424 */ /* 0x000fce00078e00ff */
[----:B012---:R-:W-:Y:S05]  /*35660*/  WARPSYNC.COLLECTIVE R15, `(.L_x_10428) ;  /* 0x000000000f087348 */ /* 0x007fea0003c00000 */
[----:B------:R3:W4:Y:S02]  /*35670*/  SHFL.IDX P6, R14, R13, R12, R11 ;  /* 0x0000000c0d0e7389 */ /* 0x00072400000c000b */
[----:B01234-:R-:W-:Y:S01]  /*35680*/  ENDCOLLECTIVE ;  /* 0x000000000000791b */ /* 0x01ffe20003800000 */
.L_x_10428:
[----:B------:R-:W-:Y:S05]  /*35690*/  BSYNC B0 ;  /* 0x0000000000007941 */ /* 0x000fea0003800000 */
.L_x_10427:
[----:B------:R-:W-:Y:S01]  /*356a0*/  IMAD.MOV.U32 R7, RZ, RZ, R14 ;  /* 0x000000ffff077224 */ /* 0x000fe200078e000e */
[----:B------:R-:W-:Y:S06]  /*356b0*/  BRA `(.L_x_10307) ;  /* 0xffffffd800007947 */ /* 0x000fec000383ffff */
.L_x_10311:
[----:B-1----:R1:W3:Y:S02]  /*356c0*/  SYNCS.PHASECHK.TRANS64.TRYWAIT P0, [R0+URZ+0x32420], R3 ;  /* 0x03242003000075a7 */ /* 0x0022e4000800017f */
[----:B---3--:R-:W-:Y:S05]  /*356d0*/  @!P0 NANOSLEEP.SYNCS 0x989680 ;  /* 0x009896800000895d */ /* 0x008fea0003900000 */
[----:B------:R-:W3:Y:S02]  /*356e0*/  @!P0 SYNCS.PHASECHK.TRANS64 P0, [R0+URZ+0x32420], R3 ;  /* 0x03242003000085a7 */ /* 0x000ee4000800007f */
[----:B---3--:R-:W-:Y:S05]  /*356f0*/  @!P0 BRA `(.L_x_10311) ;  /* 0xfffffffc00f08947 */ /* 0x008fea000383ffff */
[----:B------:R-:W-:Y:S05]  /*35700*/  BRA `(.L_x_10429) ;  /* 0xffffffdc00707947 */ /* 0x000fea000383ffff */
.L_x_10312:
        /* <DEDUP_REMOVED lines=11> */
.L_x_10431:
[----:B------:R-:W-:Y:S05]  /*357c0*/  BSYNC B0 ;  /* 0x0000000000007941 */ /* 0x000fea0003800000 */
.L_x_10430:
[----:B------:R-:W-:Y:S05]  /*357d0*/  BRA `(.L_x_10432) ;  /* 0xffffffdc00547947 */ /* 0x000fea000383ffff */
.L_x_10313:
[----:B------:R-:W-:Y:S01]  /*357e0*/  BSSY B0, `(.L_x_10433) ;  /* 0x0000006000007945 */ /* 0x000fe20003800000 */
[----:B------:R-:W-:-:S07]  /*357f0*/  IMAD.MOV.U32 R15, RZ, RZ, -0x1 ;  /* 0xffffffffff0f7424 */ /* 0x000fce00078e00ff */
[----:B012---:R-:W-:Y:S05]  /*35800*/  WARPSYNC.COLLECTIVE R15, `(.L_x_10434) ;  /* 0x000000000f0c7348 */ /* 0x007fea0003c00000 */
[----:B------:R-:W-:Y:S02]  /*35810*/  ELECT P6, UR62, PT ;  /* 0x00000000003e782f */ /* 0x000fe400038c0000 */
[----:B------:R-:W-:Y:S01]  /*35820*/  MOV R14, UR62 ;  /* 0x0000003e000e7c02 */ /* 0x000fe20008000f00 */
[----:B012---:R-:W-:Y:S10]  /*35830*/  ENDCOLLECTIVE ;  /* 0x000000000000791b */ /* 0x007ff40003800000 */
.L_x_10434:
[----:B------:R-:W-:Y:S05]  /*35840*/  BSYNC B0 ;  /* 0x0000000000007941 */ /* 0x000fea0003800000 */
.L_x_10433:
[----:B------:R-:W-:Y:S05]  /*35850*/  BRA `(.L_x_10435) ;  /* 0xffffffdc00487947 */ /* 0x000fea000383ffff */
.L_x_10315:
[----:B-1----:R1:W2:Y:S02]  /*35860*/  SYNCS.PHASECHK.TRANS64.TRYWAIT P0, [R6+URZ], R5 ;  /* 0x00000005060075a7 */ /* 0x0022a4000800017f */
[----:B--2---:R-:W-:Y:S05]  /*35870*/  @!P0 NANOSLEEP.SYNCS 0x989680 ;  /* 0x009896800000895d */ /* 0x004fea0003900000 */
[----:B------:R-:W2:Y:S02]  /*35880*/  @!P0 SYNCS.PHASECHK.TRANS64 P0, [R6+URZ], R5 ;  /* 0x00000005060085a7 */ /* 0x000ea4000800007f */
[----:B--2---:R-:W-:Y:S05]  /*35890*/  @!P0 BRA `(.L_x_10315) ;  /* 0xfffffffc00f08947 */ /* 0x004fea000383ffff */
[----:B------:R-:W-:Y:S05]  /*358a0*/  BRA `(.L_x_10436) ;  /* 0xffffffdc00847947 */ /* 0x000fea000383ffff */
.L_x_10316:
[----:B--2---:R2:W3:Y:S02]  /*358b0*/  SYNCS.PHASECHK.TRANS64.TRYWAIT P0, [R7+URZ], R2 ;  /* 0x00000002070075a7 */ /* 0x0044e4000800017f */
[----:B---3--:R-:W-:Y:S05]  /*358c0*/  @!P0 NANOSLEEP.SYNCS 0x989680 ;  /* 0x009896800000895d */ /* 0x008fea0003900000 */
[----:B------:R-:W3:Y:S02]  /*358d0*/  @!P0 SYNCS.PHASECHK.TRANS64 P0, [R7+URZ], R2 ;  /* 0x00000002070085a7 */ /* 0x000ee4000800007f */
[----:B---3--:R-:W-:Y:S05]  /*358e0*/  @!P0 BRA `(.L_x_10316) ;  /* 0xfffffffc00f08947 */ /* 0x008fea000383ffff */
[----:B------:R-:W-:Y:S05]  /*358f0*/  BRA `(.L_x_10437) ;  /* 0xffffffdc00787947 */ /* 0x000fea000383ffff */
.L_x_10318:
[----:B---3--:R3:W4:Y:S02]  /*35900*/  SYNCS.PHASECHK.TRANS64.TRYWAIT P0, [R4+URZ], R5 ;  /* 0x00000005040075a7 */ /* 0x008724000800017f */
[----:B----4-:R-:W-:Y:S05]  /*35910*/  @!P0 NANOSLEEP.SYNCS 0x989680 ;  /* 0x009896800000895d */ /* 0x010fea0003900000 */
[----:B------:R-:W4:Y:S02]  /*35920*/  @!P0 SYNCS.PHASECHK.TRANS64 P0, [R4+URZ], R5 ;  /* 0x00000005040085a7 */ /* 0x000f24000800007f */
[----:B----4-:R-:W-:Y:S05]  /*35930*/  @!P0 BRA `(.L_x_10318) ;  /* 0xfffffffc00f08947 */ /* 0x010fea000383ffff */
[----:B------:R-:W-:Y:S05]  /*35940*/  BRA `(.L_x_10438) ;  /* 0xffffffdc00807947 */ /* 0x000fea000383ffff */
        .type           $_ZN7cutlass13device_kernelIN5flash11enable_sm90INS1_16FlashAttnFwdSm90INS1_25CollectiveMainloopFwdSm90ILi2EN4cute5tupleIJNS5_1CILi1EEES8_S8_EEENS6_IJNS7_ILi128EEENS7_ILi96EEENS7_ILi64EEEEEELi256ENS_10bfloat16_tEfNS_4arch4Sm90ELb0ELb1ELb0ELb1ELb0ELb1ELb1ELb1ELb0ELb0ELb0ELb0EEENS1_21CollectiveEpilogueFwdINS6_IJSA_NS7_ILi256EEESB_EEES9_SE_SG_Li256ELb1ELb0ELb0ELb0EEENS1_36VarlenDynamicPersistentTileSchedulerILi128ELi96ELi256ELi32ELb0ELb0ELb1ELb1ELb0ELb1EEEEEEEEEvNT_6ParamsE$_ZZN5flash25CollectiveMainloopFwdSm90ILi2EN4cute5tupleIJNS1_1CILi1EEES4_S4_EEENS2_IJNS3_ILi128EEENS3_ILi96EEENS3_ILi64EEEEEELi256EN7cutlass10bfloat16_tEfNSA_4arch4Sm90ELb0ELb1ELb0ELb1ELb0ELb1ELb1ELb1ELb0ELb0ELb0ELb0EE3mmaINS_16FlashAttnFwdSm90ISE_NS_21CollectiveEpilogueFwdINS2_IJS6_NS3_ILi256EEES7_EEES5_SB_SD_Li256ELb1ELb0ELb0ELb0EEENS_36VarlenDynamicPersistentTileSchedulerILi128ELi96ELi256ELi32ELb0ELb0ELb1ELb1ELb0ELb1EEEE13SharedStorageENS1_6TensorINS1_11ArrayEngineIfLm128EEENS1_6LayoutINS2_IJNS2_IJNS3_ILi2EEEST_NS3_ILi32EEEEEES4_S4_EEENS2_IJNS2_IJS4_ST_NS3_ILi4EEEEEENS3_ILi0EEESZ_EEEEEEENS_7SoftmaxILi2ELi0EEEEEbRKNSE_6ParamsENSA_25PipelineTmaAsyncNoClusterILi2ENSA_16PipelineTmaAsyncILi2EEEEES1B_RNSA_13PipelineStateILj2EEERT0_RT1_iRiRKNS_16SeqlenInfoQKNewKILb1ELb1EEENS2_IJiiiiEEERT_ENKUliT_T0_T1_E_clIZSF_ISO_S12_S14_EbS17_S1B_S1B_S1E_S1G_S1I_iS1J_S1N_S1O_S1Q_EUlRS1R_iE0_NS3_ILb1EEES1Y_EEDaiS1R_S1S_S1T_,@function
        .size           $_ZN7cutlass13device_kernelIN5flash11enable_sm90INS1_16FlashAttnFwdSm90INS1_25CollectiveMainloopFwdSm90ILi2EN4cute5tupleIJNS5_1CILi1EEES8_S8_EEENS6_IJNS7_ILi128EEENS7_ILi96EEENS7_ILi64EEEEEELi256ENS_10bfloat16_tEfNS_4arch4Sm90ELb0ELb1ELb0ELb1ELb0ELb1ELb1ELb1ELb0ELb0ELb0ELb0EEENS1_21CollectiveEpilogueFwdINS6_IJSA_NS7_ILi256EEESB_EEES9_SE_SG_Li256ELb1ELb0ELb0ELb0EEENS1_36VarlenDynamicPersistentTileSchedulerILi128ELi96ELi256ELi32ELb0ELb0ELb1ELb1ELb0ELb1EEEEEEEEEvNT_6ParamsE$_ZZN5flash25CollectiveMainloopFwdSm90ILi2EN4cute5tupleIJNS1_1CILi1EEES4_S4_EEENS2_IJNS3_ILi128EEENS3_ILi96EEENS3_ILi64EEEEEELi256EN7cutlass10bfloat16_tEfNSA_4arch4Sm90ELb0ELb1ELb0ELb1ELb0ELb1ELb1ELb1ELb0ELb0ELb0ELb0EE3mmaINS_16FlashAttnFwdSm90ISE_NS_21CollectiveEpilogueFwdINS2_IJS6_NS3_ILi256EEES7_EEES5_SB_SD_Li256ELb1ELb0ELb0ELb0EEENS_36VarlenDynamicPersistentTileSchedulerILi128ELi96ELi256ELi32ELb0ELb0ELb1ELb1ELb0ELb1EEEE13SharedStorageENS1_6TensorINS1_11ArrayEngineIfLm128EEENS1_6LayoutINS2_IJNS2_IJNS3_ILi2EEEST_NS3_ILi32EEEEEES4_S4_EEENS2_IJNS2_IJS4_ST_NS3_ILi4EEEEEENS3_ILi0EEESZ_EEEEEEENS_7SoftmaxILi2ELi0EEEEEbRKNSE_6ParamsENSA_25PipelineTmaAsyncNoClusterILi2ENSA_16PipelineTmaAsyncILi2EEEEES1B_RNSA_13PipelineStateILj2EEERT0_RT1_iRiRKNS_16SeqlenInfoQKNewKILb1ELb1EEENS2_IJiiiiEEERT_ENKUliT_T0_T1_E_clIZSF_ISO_S12_S14_EbS17_S1B_S1B_S1E_S1G_S1I_iS1J_S1N_S1O_S1Q_EUlRS1R_iE0_NS3_ILb1EEES1Y_EEDaiS1R_S1S_S1T_,(.L_x_11971 - $_ZN7cutlass13device_kernelIN5flash11enable_sm90INS1_16FlashAttnFwdSm90INS1_25CollectiveMainloopFwdSm90ILi2EN4cute5tupleIJNS5_1CILi1EEES8_S8_EEENS6_IJNS7_ILi128EEENS7_ILi96EEENS7_ILi64EEEEEELi256ENS_10bfloat16_tEfNS_4arch4Sm90ELb0ELb1ELb0ELb1ELb0ELb1ELb1ELb1ELb0ELb0ELb0ELb0EEENS1_21CollectiveEpilogueFwdINS6_IJSA_NS7_ILi256EEESB_EEES9_SE_SG_Li256ELb1ELb0ELb0ELb0EEENS1_36VarlenDynamicPersistentTileSchedulerILi128ELi96ELi256ELi32ELb0ELb0ELb1ELb1ELb0ELb1EEEEEEEEEvNT_6ParamsE$_ZZN5flash25CollectiveMainloopFwdSm90ILi2EN4cute5tupleIJNS1_1CILi1EEES4_S4_EEENS2_IJNS3_ILi128EEENS3_ILi96EEENS3_ILi64EEEEEELi256EN7cutlass10bfloat16_tEfNSA_4arch4Sm90ELb0ELb1ELb0ELb1ELb0ELb1ELb1ELb1ELb0ELb0ELb0ELb0EE3mmaINS_16FlashAttnFwdSm90ISE_NS_21CollectiveEpilogueFwdINS2_IJS6_NS3_ILi256EEES7_EEES5_SB_SD_Li256ELb1ELb0ELb0ELb0EEENS_36VarlenDynamicPersistentTileSchedulerILi128ELi96ELi256ELi32ELb0ELb0ELb1ELb1ELb0ELb1EEEE13SharedStorageENS1_6TensorINS1_11ArrayEngineIfLm128EEENS1_6LayoutINS2_IJNS2_IJNS3_ILi2EEEST_NS3_ILi32EEEEEES4_S4_EEENS2_IJNS2_IJS4_ST_NS3_ILi4EEEEEENS3_ILi0EEESZ_EEEEEEENS_7SoftmaxILi2ELi0EEEEEbRKNSE_6ParamsENSA_25PipelineTmaAsyncNoClusterILi2ENSA_16PipelineTmaAsyncILi2EEEEES1B_RNSA_13PipelineStateILj2EEERT0_RT1_iRiRKNS_16SeqlenInfoQKNewKILb1ELb1EEENS2_IJiiiiEEERT_ENKUliT_T0_T1_E_clIZSF_ISO_S12_S14_EbS17_S1B_S1B_S1E_S1G_S1I_iS1J_S1N_S1O_S1Q_EUlRS1R_iE0_NS3_ILb1EEES1Y_EEDaiS1R_S1S_S1T_)
$_ZN7cutlass13device_kernelIN5flash11enable_sm90INS1_16FlashAttnFwdSm90INS1_25CollectiveMainloopFwdSm90ILi2EN4cute5tupleIJNS5_1CILi1EEES8_S8_EEENS6_IJNS7_ILi128EEENS7_ILi96EEENS7_ILi64EEEEEELi256ENS_10bfloat16_tEfNS_4arch4Sm90ELb0ELb1ELb0ELb1ELb0ELb1ELb1ELb1ELb0ELb0ELb0ELb0EEENS1_21CollectiveEpilogueFwdINS6_IJSA_NS7_ILi256EEESB_EEES9_SE_SG_Li256ELb1ELb0ELb0ELb0EEENS1_36VarlenDynamicPersistentTileSchedulerILi128ELi96ELi256ELi32ELb0ELb0ELb1ELb1ELb0ELb1EEEEEEEEEvNT_6ParamsE$_ZZN5flash25CollectiveMainloopFwdSm90ILi2EN4cute5tupleIJNS1_1CILi1EEES4_S4_EEENS2_IJNS3_ILi128EEENS3_ILi96EEENS3_ILi64EEEEEELi256EN7cutlass10bfloat16_tEfNSA_4arch4Sm90ELb0ELb1ELb0ELb1ELb0ELb1ELb1ELb1ELb0ELb0ELb0ELb0EE3mmaINS_16FlashAttnFwdSm90ISE_NS_21CollectiveEpilogueFwdINS2_IJS6_NS3_ILi256EEES7_EEES5_SB_SD_Li256ELb1ELb0ELb0ELb0EEENS_36VarlenDynamicPersistentTileSchedulerILi128ELi96ELi256ELi32ELb0ELb0ELb1ELb1ELb0ELb1EEEE13SharedStorageENS1_6TensorINS1_11ArrayEngineIfLm128EEENS1_6LayoutINS2_IJNS2_IJNS3_ILi2EEEST_NS3_ILi32EEEEEES4_S4_EEENS2_IJNS2_IJS4_ST_NS3_ILi4EEEEEENS3_ILi0EEESZ_EEEEEEENS_7SoftmaxILi2ELi0EEEEEbRKNSE_6ParamsENSA_25PipelineTmaAsyncNoClusterILi2ENSA_16PipelineTmaAsyncILi2EEEEES1B_RNSA_13PipelineStateILj2EEERT0_RT1_iRiRKNS_16SeqlenInfoQKNewKILb1ELb1EEENS2_IJiiiiEEERT_ENKUliT_T0_T1_E_clIZSF_ISO_S12_S14_EbS17_S1B_S1B_S1E_S1G_S1I_iS1J_S1N_S1O_S1Q_EUlRS1R_iE0_NS3_ILb1EEES1Y_EEDaiS1R_S1S_S1T_:
[----:B------:R-:W-:Y:S01]  /*35950*/  R2UR UR5, R3 ;  /* 0x00000000030572ca */ /* 0x000fe200000e0000 */
[----:B------:R-:W-:-:S12]  /*35960*/  ULDC UR4, c[0x0][0x20] ;  /* 0x0000080000047ab9 */ /* 0x000fd80000000800 */
[----:B------:R-:W-:-:S09]  /*35970*/  UIADD3 UR4, -UR4, UR5, URZ ;  /* 0x0000000504047290 */ /* 0x000fd2000fffe13f */
[----:B------:R-:W2:Y:S04]  /*35980*/  LDL.64 R6, [UR4+0x18] ;  /* 0x00001804ff067983 */ /* 0x000ea80008100a00 */
[----:B------:R-:W3:Y:S01]  /*35990*/  LDL.64 R4, [UR4] ;  /* 0x00000004ff047983 */ /* 0x000ee20008100a00 */
[----:B------:R-:W-:-:S03]  /*359a0*/  ULDC.64 UR6, c[0x0][0x208] ;  /* 0x0000820000067ab9 */ /* 0x000fc60000000a00 */
[----:B--2---:R-:W2:Y:S04]  /*359b0*/  LD.E R8, desc[UR6][R6.64+0x1c] ;  /* 0x00001c0606087980 */ /* 0x004ea8000c101900 */
[----:B---3--:R0:W5:Y:S04]  /*359c0*/  LD.E R3, desc[UR6][R4.64] ;  /* 0x0000000604037980 */ /* 0x008168000c101900 */
[----:B------:R0:W5:Y:S01]  /*359d0*/  LD.E R10, desc[UR6][R4.64+0x4] ;  /* 0x00000406040a7980 */ /* 0x000162000c101900 */
[----:B------:R-:W-:Y:S01]  /*359e0*/  BSSY B1, `(.L_x_10439) ;  /* 0x0000005000017945 */ /* 0x000fe20003800000 */
[----:B--2---:R-:W-:-:S04]  /*359f0*/  LOP3.LUT R8, R8, 0x1, RZ, 0xfc, !PT ;  /* 0x0000000108087812 */ /* 0x004fc800078efcff */
[----:B------:R-:W-:-:S13]  /*35a00*/  ISETP.NE.AND P0, PT, R8, 0x3, PT ;  /* 0x000000030800780c */ /* 0x000fda0003f05270 */
[----:B0-----:R-:W-:Y:S05]  /*35a10*/  @!P0 BRA `(.L_x_10440) ;  /* 0x0000000000048947 */ /* 0x001fea0003800000 */
[----:B------:R-:W-:Y:S01]  /*35a20*/  BPT.TRAP 0x1 ;  /* 0x000000040000795c */ /* 0x000fe20000300000 */
.L_x_10440:
[----:B------:R-:W-:Y:S05]  /*35a30*/  BSYNC B1 ;  /* 0x0000000000017941 */ /* 0x000fea0003800000 */
.L_x_10439:
        /* <DEDUP_REMOVED lines=13> */
.L_x_10442:
[----:B------:R-:W-:Y:S05]  /*35b10*/  BSYNC B1 ;  /* 0x0000000000017941 */ /* 0x000fea0003800000 */
.L_x_10441:
        /* <DEDUP_REMOVED lines=8> */
.L_x_10444:
[----:B------:R-:W-:Y:S05]  /*35ba0*/  BSYNC B1 ;  /* 0x0000000000017941 */ /* 0x000fea0003800000 */
.L_x_10443:
[----:B0----5:R-:W2:Y:S04]  /*35bb0*/  LDL.64 R8, [UR4] ;  /* 0x00000004ff087983 */ /* 0x021ea80008100a00 */
[----:B------:R-:W3:Y:S04]  /*35bc0*/  LDL.64 R6, [UR4+0x28] ;  /* 0x00002804ff067983 */ /* 0x000ee80008100a00 */
[----:B------:R-:W4:Y:S04]  /*35bd0*/  LDL.64 R4, [UR4+0x20] ;  /* 0x00002004ff047983 */ /* 0x000f280008100a00 */
[----:B------:R-:W4:Y:S04]  /*35be0*/  LDL.64 R10, [UR4+0x8] ;  /* 0x00000804ff0a7983 */ /* 0x000f280008100a00 */
[----:B--2---:R-:W2:Y:S04]  /*35bf0*/  LD.E R9, desc[UR6][R8.64] ;  /* 0x0000000608097980 */ /* 0x004ea8000c101900 */
[----:B---3--:R-:W2:Y:S01]  /*35c00*/  LD.E.64 R12, desc[UR6][R6.64] ;  /* 0x00000006060c7980 */ /* 0x008ea2000c101b00 */
[----:B------:R-:W-:Y:S05]  /*35c10*/  WARPSYNC.ALL ;  /* 0x0000000000007948 */ /* 0x000fea0003800000 */
[----:B----4-:R0:W-:Y:S04]  /*35c20*/  ST.E desc[UR6][R10.64], RZ ;  /* 0x000000ff0a007985 */ /* 0x0101e8000c101906 */
[----:B------:R-:W3:Y:S01]  /*35c30*/  LD.E.64 R6, desc[UR6][R4.64] ;  /* 0x0000000604067980 */ /* 0x000ee2000c101b00 */
[----:B--2---:R-:W-:Y:S01]  /*35c40*/  IMAD R8, R9, 0x300, R12 ;  /* 0x0000030009087824 */ /* 0x004fe200078e020c */
[----:B------:R-:W-:Y:S01]  /*35c50*/  WARPGROUP.ARRIVE ;  /* 0x00000000000079c5 */ /* 0x000fe20000000000 */
[----:B------:R-:W-:-:S02]  /*35c60*/  IMAD.MOV.U32 R9, RZ, RZ, R13 ;  /* 0x000000ffff097224 */ /* 0x000fc400078e000d */
[----:B------:R-:W-:Y:S01]  /*35c70*/  IMAD.MOV.U32 R208, RZ, RZ, 0x1 ;  /* 0x00000001ffd07424 */ /* 0x000fe200078e00ff */
        /* <DEDUP_REMOVED lines=10> */
[----:B------:R-:W-:-:S03]  /*35d20*/  WARPGROUP.ARRIVE ;  /* 0x00000000000079c5 */ /* 0x000fc60000000000 */
        /* <DEDUP_REMOVED lines=21> */
[----:B------:R-:W-:-:S03]  /*35e80*/  IMAD.MOV.U32 R9, RZ, RZ, R13 ;  /* 0x000000ffff097224 */ /* 0x000fc600078e000d */
        /* <DEDUP_REMOVED lines=8> */
[----:B------:R-:W2:Y:S04]  /*35f10*/  LDL.64 R6, [UR4+0x38] ;  /* 0x00003804ff067983 */ /* 0x000ea80008100a00 */
[----:B------:R-:W3:Y:S04]  /*35f20*/  LDL.64 R4, [UR4+0x30] ;  /* 0x00003004ff047983 */ /* 0x000ee80008100a00 */
[----:B--2---:R-:W2:Y:S01]  /*35f30*/  LD.E R6, desc[UR6][R6.64] ;  /* 0x0000000606067980 */ /* 0x004ea2000c101900 */
[----:B---3--:R-:W-:Y:S01]  /*35f40*/  MOV R4, R4 ;  /* 0x0000000400047202 */ /* 0x008fe20000000f00 */
[----:B------:R-:W-:Y:S01]  /*35f50*/  BSSY B1, `(.L_x_10446) ;  /* 0x0000007000017945 */ /* 0x000fe20003800000 */
[----:B--2---:R-:W-:-:S04]  /*35f60*/  LEA.HI R3, R6, R6, RZ, 0x1 ;  /* 0x0000000606037211 */ /* 0x004fc800078f08ff */
[----:B------:R-:W-:-:S05]  /*35f70*/  LOP3.LUT R3, R3, 0xfffffffe, RZ, 0xc0, !PT ;  /* 0xfffffffe03037812 */ /* 0x000fca00078ec0ff */
[----:B------:R-:W-:-:S05]  /*35f80*/  IMAD.IADD R3, R6, 0x1, -R3 ;  /* 0x0000000106037824 */ /* 0x000fca00078e0a03 */
[----:B------:R-:W-:-:S04]  /*35f90*/  SHF.L.U32 R3, R3, 0x1f, RZ ;  /* 0x0000001f03037819 */ /* 0x000fc800000006ff */
[----:B------:R-:W1:Y:S02]  /*35fa0*/  SYNCS.PHASECHK.TRANS64.TRYWAIT P0, [R4+URZ+0x32410], R3 ;  /* 0x03241003040075a7 */ /* 0x000e64000800017f */
[----:B01----:R-:W-:Y:S05]  /*35fb0*/  @!P0 BRA `(.L_x_10447) ;  /* 0x000000ac00a48947 */ /* 0x003fea0003800000 */
.L_x_10470:
[----:B------:R-:W-:Y:S05]  /*35fc0*/  BSYNC B1 ;  /* 0x0000000000017941 */ /* 0x000fea0003800000 */
.L_x_10446:
[----:B------:R-:W2:Y:S04]  /*35fd0*/  LDL.64 R6, [UR4+0x40] ;  /* 0x00004004ff067983 */ /* 0x000ea80008100a00 */
[----:B0-----:R-:W3:Y:S04]  /*35fe0*/  LDL.64 R4, [UR4] ;  /* 0x00000004ff047983 */ /* 0x001ee80008100a00 */
        /* <DEDUP_REMOVED lines=8> */
.L_x_10449:
[----:B------:R-:W-:Y:S05]  /*36070*/  BSYNC B1 ;  /* 0x0000000000017941 */ /* 0x000fea0003800000 */
.L_x_10448:
        /* <DEDUP_REMOVED lines=13> */
.L_x_10451:
[----:B------:R-:W-:Y:S05]  /*36150*/  BSYNC B1 ;  /* 0x0000000000017941 */ /* 0x000fea0003800000 */
.L_x_10450:
        /* <DEDUP_REMOVED lines=8> */
.L_x_10453:
[----:B------:R-:W-:Y:S05]  /*361e0*/  BSYNC B1 ;  /* 0x0000000000017941 */ /* 0x000fea0003800000 */
.L_x_10452:
[----:B------:R-:W2:Y:S04]  /*361f0*/  LDL.64 R10, [UR4] ;  /* 0x00000004ff0a7983 */ /* 0x000ea80008100a00 */
[----:B------:R-:W3:Y:S04]  /*36200*/  LDL.64 R6, [UR4+0x58] ;  /* 0x00005804ff067983 */ /* 0x000ee80008100a00 */
[----:B------:R-:W4:Y:S04]  /*36210*/  LDL.64 R4, [UR4+0x48] ;  /* 0x00004804ff047983 */ /* 0x000f280008100a00 */
[----:B0----5:R-:W4:Y:S04]  /*36220*/  LDL.64 R8, [UR4+0x50] ;  /* 0x00005004ff087983 */ /* 0x021f280008100a00 */
[----:B------:R-:W4:Y:S04]  /*36230*/  LDL.LU R14, [R1+0x460] ;  /* 0x00046000010e7983 */ /* 0x000f280000300800 */
[----:B--2---:R-:W2:Y:S04]  /*36240*/  LD.E R11, desc[UR6][R10.64] ;  /* 0x000000060a0b7980 */ /* 0x004ea8000c101900 */
[----:B---3--:R-:W2:Y:S04]  /*36250*/  LD.E.64 R6, desc[UR6][R6.64] ;  /* 0x0000000606067980 */ /* 0x008ea8000c101b00 */
[----:B----4-:R-:W3:Y:S04]  /*36260*/  LD.E R3, desc[UR6][R4.64] ;  /* 0x0000000604037980 */ /* 0x010ee8000c101900 */
[----:B------:R-:W4:Y:S01]  /*36270*/  LD.E.64 R12, desc[UR6][R8.64] ;  /* 0x00000006080c7980 */ /* 0x000f22000c101b00 */
[----:B------:R-:W-:Y:S05]  /*36280*/  WARPSYNC.ALL ;  /* 0x0000000000007948 */ /* 0x000fea0003800000 */
[----:B------:R-:W-:Y:S01]  /*36290*/  WARPGROUP.ARRIVE ;  /* 0x00000000000079c5 */ /* 0x000fe20000000000 */
[----:B--2---:R-:W-:Y:S01]  /*362a0*/  IMAD R6, R11, 0xc00, R6 ;  /* 0x00000c000b067824 */ /* 0x004fe200078e0206 */
[----:B---3--:R-:W-:-:S04]  /*362b0*/  ISETP.NE.U32.AND P0, PT, R3, RZ, PT ;  /* 0x000000ff0300720c */ /* 0x008fc80003f05070 */
[----:B------:R-:W-:Y:S02]  /*362c0*/  R2UR UR10, R6 ;  /* 0x00000000060a72ca */ /* 0x000fe400000e0000 */
[----:B----4-:R-:W-:Y:S02]  /*362d0*/  R2UR UR8, R12 ;  /* 0x000000000c0872ca */ /* 0x010fe400000e0000 */
[----:B------:R-:W-:Y:S02]  /*362e0*/  R2UR UR9, R13 ;  /* 0x000000000d0972ca */ /* 0x000fe400000e0000 */
[----:B------:R-:W-:-:S03]  /*362f0*/  R2UR UR11, R7 ;  /* 0x00000000070b72ca */ /* 0x000fc600000e0000 */
[----:B------:R-:W-:-:S10]  /*36300*/  VOTEU.ANY UP0, P0 ;  /* 0x00000000003f7886 */ /* 0x000fd40000000100 */
[----:B------:R-:W-:Y:S03]  /*36310*/  HGMMA.64x96x16.F32.BF16 R24, gdesc[UR8], R24, UP0, gsb0 ;  /* 0x01600000081879f0 */ /* 0x000fe6000b801818 */
[----:B------:R-:W-:Y:S02]  /*36320*/  WARPGROUP.DEPBAR.LE gsb0, 0x0 ;  /* 0x00008000000079c5 */ /* 0x000fe40000010000 */
[----:B------:R-:W-:Y:S04]  /*36330*/  ST.E desc[UR6][R4.64], R208 ;  /* 0x000000d004007985 */ /* 0x000fe8000c101906 */
[----:B------:R-:W2:Y:S01]  /*36340*/  LD.E.64 R10, desc[UR6][R8.64] ;  /* 0x00000006080a7980 */ /* 0x000ea2000c101b00 */
[----:B------:R-:W-:-:S02]  /*36350*/  VIADD R12, R6, 0x2 ;  /* 0x00000002060c7836 */ /* 0x000fc40000000000 */
[----:B------:R-:W-:-:S03]  /*36360*/  IMAD.MOV.U32 R13, RZ, RZ, R7 ;  /* 0x000000ffff0d7224 */ /* 0x000fc600078e0007 */
[----:B------:R-:W-:Y:S02]  /*36370*/  R2UR UR10, R12 ;  /* 0x000000000c0a72ca */ /* 0x000fe400000e0000 */
[----:B------:R-:W-:Y:S01]  /*36380*/  R2UR UR11, R13 ;  /* 0x000000000d0b72ca */ /* 0x000fe200000e0000 */
[----:B------:R-:W-:Y:S01]  /*36390*/  WARPGROUP.ARRIVE ;  /* 0x00000000000079c5 */ /* 0x000fe20000000000 */
[----:B--2---:R-:W-:Y:S01]  /*363a0*/  VIADD R10, R10, 0x2 ;  /* 0x000000020a0a7836 */ /* 0x004fe20000000000 */
[----:B------:R-:W-:-:S04]  /*363b0*/  R2UR UR9, R11 ;  /* 0x000000000b0972ca */ /* 0x000fc800000e0000 */
[----:B------:R-:W-:-:S13]  /*363c0*/  R2UR UR8, R10 ;  /* 0x000000000a0872ca */ /* 0x000fda00000e0000 */
[----:B------:R-:W-:Y:S03]  /*363d0*/  HGMMA.64x96x16.F32.BF16 R24, gdesc[UR8], R24, gsb0 ;  /* 0x01600000081879f0 */ /* 0x000fe60008001818 */
        /* <DEDUP_REMOVED lines=163> */
[----:B------:R-:W-:-:S06]  /*36e10*/  WARPGROUP.ARRIVE ;  /* 0x00000000000079c5 */ /* 0x000fcc0000000000 */
[----:B------:R-:W0:Y:S02]  /*36e20*/  S2R R209, SR_TID.X ;  /* 0x0000000000d17919 */ /* 0x000e240000002100 */
[----:B0-----:R-:W-:Y:S01]  /*36e30*/  LOP3.LUT P1, RZ, R209, 0x7f, RZ, 0xc0, !PT ;  /* 0x0000007fd1ff7812 */ /* 0x001fe2000782c0ff */
[----:B--2---:R-:W-:Y:S02]  /*36e40*/  VIADD R6, R12, 0xc06 ;  /* 0x00000c060c067836 */ /* 0x004fe40000000000 */
[----:B------:R-:W-:-:S03]  /*36e50*/  IMAD.MOV.U32 R7, RZ, RZ, R13 ;  /* 0x000000ffff077224 */ /* 0x000fc600078e000d */
[----:B------:R-:W-:Y:S02]  /*36e60*/  R2UR UR8, R6 ;  /* 0x00000000060872ca */ /* 0x000fe400000e0000 */
[----:B------:R-:W-:-:S13]  /*36e70*/  R2UR UR9, R7 ;  /* 0x00000000070972ca */ /* 0x000fda00000e0000 */
[----:B------:R-:W-:Y:S03]  /*36e80*/  HGMMA.64x96x16.F32.BF16 R24, gdesc[UR8], R24, gsb0 ;  /* 0x01600000081879f0 */ /* 0x000fe60008001818 */
[----:B------:R-:W-:Y:S02]  /*36e90*/  WARPGROUP.DEPBAR.LE gsb0, 0x0 ;  /* 0x00008000000079c5 */ /* 0x000fe40000010000 */
[----:B------:R0:W-:Y:S04]  /*36ea0*/  ST.E desc[UR6][R4.64], R208 ;  /* 0x000000d004007985 */ /* 0x0001e8000c101906 */
[----:B------:R-:W2:Y:S04]  /*36eb0*/  @!P1 LDL.64 R6, [UR4+0x18] ;  /* 0x00001804ff069983 */ /* 0x000ea80008100a00 */
[----:B------:R-:W3:Y:S01]  /*36ec0*/  @!P1 LDL.64 R8, [UR4] ;  /* 0x00000004ff089983 */ /* 0x000ee20008100a00 */
[----:B------:R-:W-:-:S04]  /*36ed0*/  SHF.R.U32.HI R3, RZ, 0x7, R209 ;  /* 0x00000007ff037819 */ /* 0x000fc800000116d1 */
[----:B------:R-:W-:-:S05]  /*36ee0*/  IADD3 R3, -R3, 0xb, RZ ;  /* 0x0000000b03037810 */ /* 0x000fca0007ffe1ff */
[----:B------:R1:W-:Y:S06]  /*36ef0*/  BAR.ARV R3, 0x100 ;  /* 0x000400030000751d */ /* 0x0003ec0000002000 */
[----:B--2---:R-:W2:Y:S04]  /*36f00*/  @!P1 LD.E.64 R6, desc[UR6][R6.64+0x30] ;  /* 0x0000300606069980 */ /* 0x004ea8000c101b00 */
[----:B---3--:R-:W3:Y:S01]  /*36f10*/  @!P1 LD.E R8, desc[UR6][R8.64] ;  /* 0x0000000608089980 */ /* 0x008ee2000c101900 */
[----:B------:R-:W-:-:S02]  /*36f20*/  IMAD.MOV.U32 R74, RZ, RZ, R72 ;  /* 0x000000ffff4a7224 */ /* 0x000fc400078e0048 */
[----:B-1----:R-:W-:Y:S01]  /*36f30*/  IMAD.MOV.U32 R3, RZ, RZ, R73 ;  /* 0x000000ffff037224 */ /* 0x002fe200078e0049 */
[----:B--2---:R-:W-:-:S05]  /*36f40*/  @!P1 MOV R11, R6 ;  /* 0x00000006000b9202 */ /* 0x004fca0000000f00 */
[----:B---3--:R-:W-:-:S05]  /*36f50*/  @!P1 IMAD R10, R8, 0x8, R11 ;  /* 0x00000008080a9824 */ /* 0x008fca00078e020b */
[----:B------:R-:W-:-:S04]  /*36f60*/  @!P1 PRMT R10, RZ, 0x654, R10 ;  /* 0x00000654ff0a9816 */ /* 0x000fc8000000000a */
[----:B------:R1:W-:Y:S01]  /*36f70*/  @!P1 SYNCS.ARRIVE.TRANS64.RED.A1T0 RZ, [R10+URZ], RZ ;  /* 0x000000ff0aff99a7 */ /* 0x0003e2000810043f */
[----:B0-----:R-:W2:Y:S04]  /*36f80*/  LD.E R4, desc[UR6][R74.64] ;  /* 0x000000064a047980 */ /* 0x001ea8000c101900 */
[----:B------:R0:W3:Y:S04]  /*36f90*/  LD.E R13, desc[UR6][R2.64] ;  /* 0x00000006020d7980 */ /* 0x0000e8000c101900 */
[----:B------:R-:W4:Y:S04]  /*36fa0*/  LD.E R11, desc[UR6][R74.64+0x8] ;  /* 0x000008064a0b7980 */ /* 0x000f28000c101900 */
[----:B------:R-:W4:Y:S04]  /*36fb0*/  LD.E R12, desc[UR6][R74.64+0x18] ;  /* 0x000018064a0c7980 */ /* 0x000f28000c101900 */
[----:B-1----:R-:W4:Y:S04]  /*36fc0*/  LD.E R10, desc[UR6][R74.64+0x4] ;  /* 0x000004064a0a7980 */ /* 0x002f28000c101900 */
[----:B------:R-:W4:Y:S04]  /*36fd0*/  LD.E R8, desc[UR6][R74.64+0xc] ;  /* 0x00000c064a087980 */ /* 0x000f28000c101900 */
[----:B------:R-:W4:Y:S04]  /*36fe0*/  LD.E R15, desc[UR6][R74.64+0x10] ;  /* 0x000010064a0f7980 */ /* 0x000f28000c101900 */
[----:B------:R-:W4:Y:S01]  /*36ff0*/  LD.E R17, desc[UR6][R74.64+0x14] ;  /* 0x000014064a117980 */ /* 0x000f22000c101900 */
[----:B------:R-:W-:-:S04]  /*37000*/  LOP3.LUT R14, R14, 0xfff7ffff, RZ, 0xc0, !PT ;  /* 0xfff7ffff0e0e7812 */ /* 0x000fc800078ec0ff */
[----:B------:R-:W-:-:S05]  /*37010*/  @P1 LOP3.LUT R14, R14, 0x80000, RZ, 0xfc, !PT ;  /* 0x000800000e0e1812 */ /* 0x000fca00078efcff */
[----:B------:R1:W-:Y:S01]  /*37020*/  STL [R1+0x460], R14 ;  /* 0x0004600e01007387 */ /* 0x0003e20000100800 */
[----:B------:R-:W-:Y:S01]  /*37030*/  BSSY B1, `(.L_x_10455) ;  /* 0x000003e000017945 */ /* 0x000fe20003800000 */
[----:B--2---:R-:W-:-:S04]  /*37040*/  SHF.R.S32.HI R5, RZ, 0x1f, R4 ;  /* 0x0000001fff057819 */ /* 0x004fc80000011404 */
[----:B------:R-:W-:-:S04]  /*37050*/  LEA.HI R5, R5, R4, RZ, 0x7 ;  /* 0x0000000405057211 */ /* 0x000fc800078f38ff */
[----:B------:R-:W-:-:S05]  /*37060*/  LOP3.LUT R7, R5, 0xffffff80, RZ, 0xc0, !PT ;  /* 0xffffff8005077812 */ /* 0x000fca00078ec0ff */
[----:B------:R-:W-:-:S05]  /*37070*/  IMAD.IADD R7, R4, 0x1, -R7 ;  /* 0x0000000104077824 */ /* 0x000fca00078e0a07 */
[----:B0-----:R-:W-:-:S04]  /*37080*/  SHF.R.S32.HI R2, RZ, 0x1f, R7 ;  /* 0x0000001fff027819 */ /* 0x001fc80000011407 */
[----:B------:R-:W-:-:S04]  /*37090*/  LEA.HI R3, R2, R7, RZ, 0x2 ;  /* 0x0000000702037211 */ /* 0x000fc800078f10ff */
[--C-:B------:R-:W-:Y:S02]  /*370a0*/  SHF.R.S32.HI R4, RZ, 0x2, R3.reuse ;  /* 0x00000002ff047819 */ /* 0x100fe40000011403 */
[----:B------:R-:W-:Y:S02]  /*370b0*/  SHF.R.S32.HI R9, RZ, 0x1f, R3 ;  /* 0x0000001fff097819 */ /* 0x000fe40000011403 */
[----:B------:R-:W-:Y:S02]  /*370c0*/  LEA.HI R6, R2, R7, RZ, 0x5 ;  /* 0x0000000702067211 */ /* 0x000fe400078f28ff */
[----:B------:R-:W-:Y:S02]  /*370d0*/  LEA.HI R9, R9, R4, RZ, 0x3 ;  /* 0x0000000409097211 */ /* 0x000fe400078f18ff */
[----:B------:R-:W-:Y:S02]  /*370e0*/  SHF.R.S32.HI R2, RZ, 0x7, R5 ;  /* 0x00000007ff027819 */ /* 0x000fe40000011405 */
[----:B------:R-:W-:-:S02]  /*370f0*/  SHF.R.S32.HI R6, RZ, 0x5, R6 ;  /* 0x00000005ff067819 */ /* 0x000fc40000011406 */
[----:B------:R-:W-:Y:S02]  /*37100*/  LOP3.LUT R9, R9, 0xfffffff8, RZ, 0xc0, !PT ;  /* 0xfffffff809097812 */ /* 0x000fe400078ec0ff */
[----:B------:R-:W-:Y:S01]  /*37110*/  LEA.HI R5, R5, R2, RZ, 0x1 ;  /* 0x0000000205057211 */ /* 0x000fe200078f08ff */
[----:B---3--:R-:W-:Y:S02]  /*37120*/  IMAD R6, R13, 0x8, R6 ;  /* 0x000000080d067824 */ /* 0x008fe400078e0206 */
[----:B------:R-:W-:Y:S01]  /*37130*/  IMAD.IADD R9, R4, 0x1, -R9 ;  /* 0x0000000104097824 */ /* 0x000fe200078e0a09 */
[----:B------:R-:W-:Y:S01]  /*37140*/  LOP3.LUT R5, R5, 0x3fffffe, RZ, 0xc0, !PT ;  /* 0x03fffffe05057812 */ /* 0x000fe200078ec0ff */
[----:B----4-:R-:W-:Y:S01]  /*37150*/  IMAD R13, R0, -0x60, R11 ;  /* 0xffffffa0000d7824 */ /* 0x010fe200078e020b */
[----:B------:R-:W-:Y:S02]  /*37160*/  LOP3.LUT R4, R3, 0x7ffffffc, RZ, 0xc0, !PT ;  /* 0x7ffffffc03047812 */ /* 0x000fe400078ec0ff */
[----:B------:R-:W-:Y:S01]  /*37170*/  ISETP.GE.AND P0, PT, R12, 0x1, PT ;  /* 0x000000010c00780c */ /* 0x000fe20003f06270 */
[----:B------:R-:W-:Y:S01]  /*37180*/  IMAD.IADD R5, R2, 0x1, -R5 ;  /* 0x0000000102057824 */ /* 0x000fe200078e0a05 */
[----:B------:R-:W-:Y:S01]  /*37190*/  IADD3 R3, -R10, 0x1, R13 ;  /* 0x000000010a037810 */ /* 0x000fe20007ffe10d */
[----:B------:R-:W-:-:S02]  /*371a0*/  IMAD.U32 R2, R6, 0x10, R9 ;  /* 0x0000001006027824 */ /* 0x000fc400078e0009 */
[----:B------:R-:W-:Y:S02]  /*371b0*/  IMAD.IADD R4, R7, 0x1, -R4 ;  /* 0x0000000107047824 */ /* 0x000fe400078e0a04 */
[----:B------:R-:W-:Y:S01]  /*371c0*/  IMAD R6, R5, 0x40, R2 ;  /* 0x0000004005067824 */ /* 0x000fe200078e0202 */
[----:B------:R-:W-:Y:S01]  /*371d0*/  LOP3.LUT R5, RZ, R8, RZ, 0x33, !PT ;  /* 0x00000008ff057212 */ /* 0x000fe200078e33ff */
[C---:B------:R-:W-:Y:S02]  /*371e0*/  IMAD R2, R4.reuse, -0x2, R3 ;  /* 0xfffffffe04027824 */ /* 0x040fe400078e0203 */
[C---:B------:R-:W-:Y:S02]  /*371f0*/  IMAD.SHL.U32 R3, R4.reuse, 0x2, RZ ;  /* 0x0000000204037824 */ /* 0x040fe400078e00ff */
[----:B------:R-:W-:Y:S02]  /*37200*/  IMAD R13, R4, -0x2, R13 ;  /* 0xfffffffe040d7824 */ /* 0x000fe400078e020d */
[----:B------:R-:W-:-:S02]  /*37210*/  IMAD.IADD R15, R2, 0x1, R15 ;  /* 0x00000001020f7824 */ /* 0x000fc400078e020f */
[----:B------:R-:W-:Y:S02]  /*37220*/  IMAD.IADD R9, R2, 0x1, R5 ;  /* 0x0000000102097824 */ /* 0x000fe400078e0205 */
[----:B------:R-:W-:Y:S01]  /*37230*/  IMAD R8, R0, -0x60, -R3 ;  /* 0xffffffa000087824 */ /* 0x000fe200078e0a03 */
        /* <DEDUP_REMOVED lines=12> */
[----:B------:R-:W2:Y:S04]  /*37300*/  LD.E R2, desc[UR6][R74.64+0x1c] ;  /* 0x00001c064a027980 */ /* 0x000ea8000c101900 */
[----:B------:R-:W3:Y:S01]  /*37310*/  LD.E R7, desc[UR6][R74.64+0x20] ;  /* 0x000020064a077980 */ /* 0x000ee2000c101900 */
[----:B--2---:R-:W-:-:S05]  /*37320*/  IMAD.HI.U32 R2, R5, R2, RZ ;  /* 0x0000000205027227 */ /* 0x004fca00078e00ff */
[----:B---3--:R-:W-:-:S07]  /*37330*/  SHF.R.U32.HI R5, RZ, R7, R2 ;  /* 0x00000007ff057219 */ /* 0x008fce0000011602 */
.L_x_10460:
[----:B------:R-:W-:Y:S05]  /*37340*/  BSYNC B3 ;  /* 0x0000000000037941 */ /* 0x000fea0003800000 */
.L_x_10459:
[----:B------:R-:W-:Y:S01]  /*37350*/  LOP3.LUT R5, RZ, R5, RZ, 0x33, !PT ;  /* 0x00000005ff057212 */ /* 0x000fe200078e33ff */
[----:B------:R-:W-:Y:S06]  /*37360*/  BRA `(.L_x_10461) ;  /* 0x0000000000187947 */ /* 0x000fec0003800000 */
.L_x_10458:
[----:B------:R-:W-:-:S13]  /*37370*/  ISETP.NE.AND P0, PT, R12, 0x1, PT ;  /* 0x000000010c00780c */ /* 0x000fda0003f05270 */
[----:B------:R-:W-:Y:S05]  /*37380*/  @!P0 BRA `(.L_x_10461) ;  /* 0x0000000000108947 */ /* 0x000fea0003800000 */
[----:B------:R-:W2:Y:S04]  /*37390*/  LD.E R2, desc[UR6][R74.64+0x1c] ;  /* 0x00001c064a027980 */ /* 0x000ea8000c101900 */
[----:B------:R-:W3:Y:S01]  /*373a0*/  LD.E R4, desc[UR6][R74.64+0x20] ;  /* 0x000020064a047980 */ /* 0x000ee2000c101900 */
[----:B--2---:R-:W-:-:S05]  /*373b0*/  IMAD.HI.U32 R5, R5, R2, RZ ;  /* 0x0000000205057227 */ /* 0x004fca00078e00ff */
[----:B---3--:R-:W-:-:S07]  /*373c0*/  SHF.R.U32.HI R5, RZ, R4, R5 ;  /* 0x00000004ff057219 */ /* 0x008fce0000011605 */
.L_x_10461:
[----:B------:R-:W-:Y:S05]  /*373d0*/  BSYNC B2 ;  /* 0x0000000000027941 */ /* 0x000fea0003800000 */
.L_x_10457:
[----:B------:R-:W-:-:S05]  /*373e0*/  IMAD R5, R12, R5, R8 ;  /* 0x000000050c057224 */ /* 0x000fca00078e0208 */
[----:B------:R-:W-:Y:S02]  /*373f0*/  VIMNMX R0, R0, R5, !PT ;  /* 0x0000000500007248 */ /* 0x000fe40007fe0100 */
[----:B------:R-:W-:-:S07]  /*37400*/  VIADDMNMX R3, R5, R12, R3, PT ;  /* 0x0000000c05037246 */ /* 0x000fce0003800103 */
.L_x_10456:
[----:B------:R-:W-:Y:S05]  /*37410*/  BSYNC B1 ;  /* 0x0000000000017941 */ /* 0x000fea0003800000 */
.L_x_10455:
[C---:B------:R-:W-:Y:S01]  /*37420*/  ISETP.GE.AND P1, PT, R17.reuse, 0x9, PT ;  /* 0x000000091100780c */ /* 0x040fe20003f26270 */
[----:B------:R-:W-:Y:S01]  /*37430*/  VIADD R6, R6, 0x8 ;  /* 0x0000000806067836 */ /* 0x000fe20000000000 */
[----:B------:R-:W-:Y:S01]  /*37440*/  ISETP.GE.AND P0, PT, R17, 0x2, PT ;  /* 0x000000021100780c */ /* 0x000fe20003f06270 */
[----:B------:R-:W-:Y:S01]  /*37450*/  BSSY B1, `(.L_x_10462) ;  /* 0x000008e000017945 */ /* 0x000fe20003800000 */
[C---:B------:R-:W-:Y:S01]  /*37460*/  ISETP.GT.AND P2, PT, R0.reuse, 0x8, !P1 ;  /* 0x000000080000780c */ /* 0x040fe20004f44270 */
[----:B------:R-:W-:Y:S01]  /*37470*/  IMAD.IADD R4, R9, 0x1, R6 ;  /* 0x0000000109047824 */ /* 0x000fe200078e0206 */
        /* <DEDUP_REMOVED lines=85> */
[----:B------:R-:W-:Y:S02]  /*379d0*/  ISETP.GE.AND P2, PT, R17, 0x4a, PT ;  /* 0x0000004a1100780c */ /* 0x000fe40003f46270 */
[----:B------:R-:W-:-:S02]  /*379e0*/  VIADDMNMX R5, R6, R15, R13, PT ;  /* 0x0000000f06057246 */ /* 0x000fc4000380010d */
        /* <DEDUP_REMOVED lines=39> */
.L_x_10467:
[----:B------:R-:W-:Y:S05]  /*37c60*/  BSYNC B3 ;  /* 0x0000000000037941 */ /* 0x000fea0003800000 */
.L_x_10466:
[----:B------:R-:W-:Y:S01]  /*37c70*/  LOP3.LUT R11, RZ, R11, RZ, 0x33, !PT ;  /* 0x0000000bff0b7212 */ /* 0x000fe200078e33ff */
[----:B------:R-:W-:Y:S06]  /*37c80*/  BRA `(.L_x_10468) ;  /* 0x0000000000187947 */ /* 0x000fec0003800000 */
.L_x_10465:
[----:B------:R-:W-:-:S13]  /*37c90*/  ISETP.NE.AND P6, PT, R12, 0x1, PT ;  /* 0x000000010c00780c */ /* 0x000fda0003fc5270 */
[----:B------:R-:W-:Y:S05]  /*37ca0*/  @!P6 BRA `(.L_x_10468) ;  /* 0x000000000010e947 */ /* 0x000fea0003800000 */
[----:B------:R-:W2:Y:S04]  /*37cb0*/  LD.E R0, desc[UR6][R74.64+0x1c] ;  /* 0x00001c064a007980 */ /* 0x000ea8000c101900 */
[----:B------:R-:W3:Y:S01]  /*37cc0*/  LD.E R2, desc[UR6][R74.64+0x20] ;  /* 0x000020064a027980 */ /* 0x000ee2000c101900 */
[----:B--2---:R-:W-:-:S05]  /*37cd0*/  IMAD.HI.U32 R11, R11, R0, RZ ;  /* 0x000000000b0b7227 */ /* 0x004fca00078e00ff */
[----:B---3--:R-:W-:-:S07]  /*37ce0*/  SHF.R.U32.HI R11, RZ, R2, R11 ;  /* 0x00000002ff0b7219 */ /* 0x008fce000001160b */
.L_x_10468:
[----:B------:R-:W-:Y:S05]  /*37cf0*/  BSYNC B2 ;  /* 0x0000000000027941 */ /* 0x000fea0003800000 */
.L_x_10464:
[----:B------:R-:W-:-:S05]  /*37d00*/  IMAD R11, R12, R11, R8 ;  /* 0x0000000b0c0b7224 */ /* 0x000fca00078e0208 */
[----:B------:R-:W-:Y:S02]  /*37d10*/  VIADDMNMX R5, R11, R12, R5, PT ;  /* 0x0000000c0b057246 */ /* 0x000fe40003800105 */
[----:B------:R-:W-:-:S07]  /*37d20*/  VIMNMX R4, R4, R11, !PT ;  /* 0x0000000b04047248 */ /* 0x000fce0007fe0100 */
.L_x_10463:
[----:B------:R-:W-:Y:S05]  /*37d30*/  BSYNC B1 ;  /* 0x0000000000017941 */ /* 0x000fea0003800000 */
.L_x_10462:
[C---:B------:R-:W-:Y:S01]  /*37d40*/  ISETP.GT.AND P0, PT, R4.reuse, 0x1, !P0 ;  /* 0x000000010400780c */ /* 0x040fe20004704270 */
[----:B------:R-:W2:Y:S01]  /*37d50*/  LDL.64 R2, [UR4+0x70] ;  /* 0x00007004ff027983 */ /* 0x000ea20008100a00 */
        /* <DEDUP_REMOVED lines=70> */
[C---:B------:R-:W-:Y:S02]  /*381c0*/  ISETP.GT.AND P0, PT, R4.reuse, RZ, !P6 ;  /* 0x000000ff0400720c */ /* 0x040fe40007704270 */
[C---:B------:R-:W-:Y:S02]  /*381d0*/  ISETP.GT.AND P2, PT, R4.reuse, 0x49, !P2 ;  /* 0x000000490400780c */ /* 0x040fe40005744270 */
[----:B------:R-:W-:Y:S02]  /*381e0*/  ISETP.LT.OR P0, PT, R5, 0x1, P0 ;  /* 0x000000010500780c */ /* 0x000fe40000701670 */
[----:B------:R-:W-:Y:S02]  /*381f0*/  ISETP.GT.AND P3, PT, R4, 0x50, !P3 ;  /* 0x000000500400780c */ /* 0x000fe40005f64270 */
[----:B------:R-:W-:-:S02]  /*38200*/  FSEL R9, R26, -INF , !P0 ;  /* 0xff8000001a097808 */ /* 0x000fc40004000000 */
        /* <DEDUP_REMOVED lines=18> */
[----:B------:R-:W-:Y:S02]  /*38330*/  ISETP.LT.OR P2, PT, R5, 0x4a, P2 ;  /* 0x0000004a0500780c */ /* 0x000fe40001741670 */
[----:B------:R-:W-:Y:S02]  /*38340*/  FMNMX.FTZ R7, R59, R6, !PT ;  /* 0x000000063b077209 */ /* 0x000fe40007810000 */
        /* <DEDUP_REMOVED lines=16> */
[----:B------:R-:W-:-:S05]  /*38450*/  FMNMX.FTZ R7, R71, R4, !PT ;  /* 0x0000000447077209 */ /* 0x000fca0007810000 */
[----:B--2---:R-:W-:Y:S04]  /*38460*/  ST.E desc[UR6][R2.64+0x4], R7 ;  /* 0x0000040702007985 */ /* 0x004fe8000c101906 */
[----:B------:R-:W2:Y:S01]  /*38470*/  LD.E R8, desc[UR6][R2.64+0x4] ;  /* 0x0000040602087980 */ /* 0x000ea2000c101900 */
        /* <DEDUP_REMOVED lines=25> */
[----:B------:R-:W-:Y:S04]  /*38610*/  ST.E desc[UR6][R2.64], R5 ;  /* 0x0000000502007985 */ /* 0x000fe8000c101906 */
[----:B--2---:R-:W0:Y:S02]  /*38620*/  SHFL.BFLY PT, R7, R8, 0x2, 0x1f ;  /* 0x0c401f0008077f89 */ /* 0x004e2400000e0000 */
[----:B0-----:R-:W-:-:S02]  /*38630*/  FMNMX.FTZ R10, R8, R7, !PT ;  /* 0x00000007080a7209 */ /* 0x001fc40007810000 */
[----:B------:R-:W0:Y:S04]  /*38640*/  SHFL.BFLY PT, R7, R4, 0x1, 0x1f ;  /* 0x0c201f0004077f89 */ /* 0x000e2800000e0000 */
[----:B------:R-:W1:Y:S01]  /*38650*/  SHFL.BFLY PT, R13, R10, 0x1, 0x1f ;  /* 0x0c201f000a0d7f89 */ /* 0x000e6200000e0000 */
[----:B0-----:R-:W-:Y:S02]  /*38660*/  FMNMX.FTZ R11, R4, R7, !PT ;  /* 0x00000007040b7209 */ /* 0x001fe40007810000 */
[----:B-1----:R-:W-:-:S03]  /*38670*/  FMNMX.FTZ R13, R10, R13, !PT ;  /* 0x0000000d0a0d7209 */ /* 0x002fc60007810000 */
[----:B------:R-:W-:Y:S04]  /*38680*/  ST.E desc[UR6][R2.64], R11 ;  /* 0x0000000b02007985 */ /* 0x000fe8000c101906 */
[----:B------:R0:W-:Y:S04]  /*38690*/  ST.E desc[UR6][R2.64+0x4], R13 ;  /* 0x0000040d02007985 */ /* 0x0001e8000c101906 */
[----:B------:R-:W2:Y:S04]  /*386a0*/  LDL.64 R6, [UR4+0x70] ;  /* 0x00007004ff067983 */ /* 0x000ea80008100a00 */
[----:B--2---:R-:W2:Y:S04]  /*386b0*/  LD.E R72, desc[UR6][R6.64+0x20] ;  /* 0x0000200606487980 */ /* 0x004ea8000c101900 */
[----:B------:R-:W2:Y:S04]  /*386c0*/  LD.E R8, desc[UR6][R6.64] ;  /* 0x0000000606087980 */ /* 0x000ea8000c101900 */
[----:B------:R-:W0:Y:S01]  /*386d0*/  LD.E R17, desc[UR6][R6.64+0x4] ;  /* 0x0000040606117980 */ /* 0x000e22000c101900 */
[C---:B--2---:R-:W-:Y:S01]  /*386e0*/  FMUL.FTZ R4, R8.reuse, R72 ;  /* 0x0000004808047220 */ /* 0x044fe20000410000 */
[----:B------:R-:W-:Y:S01]  /*386f0*/  FSETP.NEU.FTZ.AND P0, PT, R8, -INF , PT ;  /* 0xff8000000800780b */ /* 0x000fe20003f1d000 */
[----:B0-----:R-:W-:-:S03]  /*38700*/  FMUL.FTZ R2, R72, R17 ;  /* 0x0000001148027220 */ /* 0x001fc60000410000 */
[----:B------:R-:W-:Y:S02]  /*38710*/  FSEL R15, R4, RZ, P0 ;  /* 0x000000ff040f7208 */ /* 0x000fe40000000000 */
[----:B------:R-:W-:-:S04]  /*38720*/  FSETP.NEU.FTZ.AND P0, PT, R17, -INF , PT ;  /* 0xff8000001100780b */ /* 0x000fc80003f1d000 */
[----:B------:R-:W-:Y:S01]  /*38730*/  FSEL R3, R2, RZ, P0 ;  /* 0x000000ff02037208 */ /* 0x000fe20000000000 */
[-CC-:B------:R-:W-:Y:S01]  /*38740*/  FFMA.FTZ R172, R24, R72.reuse, -R15.reuse ;  /* 0x0000004818ac7223 */ /* 0x180fe2000001080f */
[----:B------:R-:W-:-:S03]  /*38750*/  FFMA.FTZ R25, R25, R72, -R15 ;  /* 0x0000004819197223 */ /* 0x000fc6000001080f */
[-CC-:B------:R-:W-:Y:S01]  /*38760*/  FFMA.FTZ R173, R9, R72.reuse, -R3.reuse ;  /* 0x0000004809ad7223 */ /* 0x180fe20000010803 */
[-C--:B------:R-:W-:Y:S01]  /*38770*/  FFMA.FTZ R24, R0, R72.reuse, -R3 ;  /* 0x0000004800187223 */ /* 0x080fe20000010803 */
[-C--:B------:R-:W-:Y:S01]  /*38780*/  FFMA.FTZ R174, R28, R72.reuse, -R15 ;  /* 0x000000481cae7223 */ /* 0x080fe2000001080f */
[-C--:B------:R-:W-:Y:S01]  /*38790*/  FFMA.FTZ R175, R30, R72.reuse, -R3 ;  /* 0x000000481eaf7223 */ /* 0x080fe20000010803 */
[----:B------:R-:W-:Y:S01]  /*387a0*/  MUFU.EX2 R172, R172 ;  /* 0x000000ac00ac7308 */ /* 0x000fe20000000800 */
[-C--:B------:R-:W-:Y:S01]  /*387b0*/  FFMA.FTZ R27, R29, R72.reuse, -R15 ;  /* 0x000000481d1b7223 */ /* 0x080fe2000001080f */
[----:B------:R-:W-:-:S06]  /*387c0*/  FFMA.FTZ R26, R31, R72, -R3 ;  /* 0x000000481f1a7223 */ /* 0x000fcc0000010803 */
[----:B------:R-:W0:Y:S01]  /*387d0*/  MUFU.EX2 R25, R25 ;  /* 0x0000001900197308 */ /* 0x000e220000000800 */
[-C--:B------:R-:W-:Y:S01]  /*387e0*/  FFMA.FTZ R12, R32, R72.reuse, -R15 ;  /* 0x00000048200c7223 */ /* 0x080fe2000001080f */
[----:B------:R-:W-:-:S06]  /*387f0*/  FFMA.FTZ R16, R34, R72, -R3 ;  /* 0x0000004822107223 */ /* 0x000fcc0000010803 */
[----:B------:R-:W-:Y:S08]  /*38800*/  MUFU.EX2 R173, R173 ;  /* 0x000000ad00ad7308 */ /* 0x000ff00000000800 */
[----:B------:R-:W1:Y:S01]  /*38810*/  MUFU.EX2 R24, R24 ;  /* 0x0000001800187308 */ /* 0x000e620000000800 */
[-CC-:B------:R-:W-:Y:S01]  /*38820*/  FFMA.FTZ R11, R33, R72.reuse, -R15.reuse ;  /* 0x00000048210b7223 */ /* 0x180fe2000001080f */
[----:B------:R-:W-:-:S06]  /*38830*/  FFMA.FTZ R14, R36, R72, -R15 ;  /* 0x00000048240e7223 */ /* 0x000fcc000001080f */
[----:B------:R-:W2:Y:S01]  /*38840*/  MUFU.EX2 R174, R174 ;  /* 0x000000ae00ae7308 */ /* 0x000ea20000000800 */
[-CC-:B------:R-:W-:Y:S01]  /*38850*/  FFMA.FTZ R13, R37, R72.reuse, -R15.reuse ;  /* 0x00000048250d7223 */ /* 0x180fe2000001080f */
[-CC-:B------:R-:W-:Y:S01]  /*38860*/  FFMA.FTZ R185, R40, R72.reuse, -R15.reuse ;  /* 0x0000004828b97223 */ /* 0x180fe2000001080f */
[----:B------:R-:W-:-:S05]  /*38870*/  FFMA.FTZ R184, R41, R72, -R15 ;  /* 0x0000004829b87223 */ /* 0x000fca000001080f */
[----:B------:R-:W3:Y:S01]  /*38880*/  MUFU.EX2 R175, R175 ;  /* 0x000000af00af7308 */ /* 0x000ee20000000800 */
[-CC-:B------:R-:W-:Y:S01]  /*38890*/  FFMA.FTZ R187, R44, R72.reuse, -R15.reuse ;  /* 0x000000482cbb7223 */ /* 0x180fe2000001080f */
[-CC-:B------:R-:W-:Y:S01]  /*388a0*/  FFMA.FTZ R186, R45, R72.reuse, -R15.reuse ;  /* 0x000000482dba7223 */ /* 0x180fe2000001080f */
[-CC-:B------:R-:W-:Y:S01]  /*388b0*/  FFMA.FTZ R192, R48, R72.reuse, -R15.reuse ;  /* 0x0000004830c07223 */ /* 0x180fe2000001080f */
[-CC-:B------:R-:W-:Y:S01]  /*388c0*/  FFMA.FTZ R191, R49, R72.reuse, -R15.reuse ;  /* 0x0000004831bf7223 */ /* 0x180fe2000001080f */
[-CC-:B------:R-:W-:Y:S01]  /*388d0*/  FFMA.FTZ R194, R52, R72.reuse, -R15.reuse ;  /* 0x0000004834c27223 */ /* 0x180fe2000001080f */
[-CC-:B------:R-:W-:Y:S02]  /*388e0*/  FFMA.FTZ R193, R53, R72.reuse, -R15.reuse ;  /* 0x0000004835c17223 */ /* 0x180fe4000001080f */
        /* <DEDUP_REMOVED lines=9> */
[-C--:B------:R-:W-:Y:S01]  /*38980*/  FFMA.FTZ R206, R69, R72.reuse, -R15 ;  /* 0x0000004845ce7223 */ /* 0x080fe2000001080f */
[-CC-:B------:R-:W-:Y:S01]  /*38990*/  FFMA.FTZ R15, R35, R72.reuse, -R3.reuse ;  /* 0x00000048230f7223 */ /* 0x180fe20000010803 */
[----:B------:R-:W-:-:S05]  /*389a0*/  FFMA.FTZ R20, R38, R72, -R3 ;  /* 0x0000004826147223 */ /* 0x000fca0000010803 */
[----:B------:R-:W5:Y:S01]  /*389b0*/  MUFU.EX2 R12, R12 ;  /* 0x0000000c000c7308 */ /* 0x000f620000000800 */
[----:B0-----:R-:W-:Y:S01]  /*389c0*/  FADD.FTZ R5, R172, R25 ;  /* 0x00000019ac057221 */ /* 0x001fe20000010000 */
[----:B-1----:R-:W-:-:S06]  /*389d0*/  FADD.FTZ R2, R173, R24 ;  /* 0x00000018ad027221 */ /* 0x002fcc0000010000 */
[----:B------:R-:W0:Y:S01]  /*389e0*/  MUFU.EX2 R16, R16 ;  /* 0x0000001000107308 */ /* 0x000e220000000800 */
[----:B------:R-:W-:Y:S01]  /*389f0*/  FFMA.FTZ R17, R39, R72, -R3 ;  /* 0x0000004827117223 */ /* 0x000fe20000010803 */
[----:B--2---:R-:W-:-:S06]  /*38a00*/  FADD.FTZ R4, R174, R5 ;  /* 0x00000005ae047221 */ /* 0x004fcc0000010000 */
        /* <DEDUP_REMOVED lines=81> */
[----:B------:R-:W3:Y:S08]  /*38f20*/  MUFU.EX2 R204, R204 ;  /* 0x000000cc00cc7308 */ /* 0x000ef00000000800 */
        /* <DEDUP_REMOVED lines=10> */
[----:B----4-:R-:W-:-:S03]  /*38fd0*/  FADD.FTZ R3, R21, R2 ;  /* 0x0000000215037221 */ /* 0x010fc60000010000 */
[----:B0-----:R-:W-:Y:S01]  /*38fe0*/  FADD.FTZ R5, R207, R4 ;  /* 0x00000004cf057221 */ /* 0x001fe20000010000 */
[----:B-----5:R-:W-:-:S03]  /*38ff0*/  FADD.FTZ R2, R182, R3 ;  /* 0x00000003b6027221 */ /* 0x020fc60000010000 */
[----:B-1----:R-:W-:Y:S01]  /*39000*/  FADD.FTZ R31, R206, R5 ;  /* 0x00000005ce1f7221 */ /* 0x002fe20000010000 */
[----:B--2---:R-:W-:-:S04]  /*39010*/  FADD.FTZ R33, R163, R2 ;  /* 0x00000002a3217221 */ /* 0x004fc80000010000 */
[----:B------:R-:W-:Y:S04]  /*39020*/  ST.E desc[UR6][R6.64+0x10], R31 ;  /* 0x0000101f06007985 */ /* 0x000fe8000c101906 */
[----:B------:R0:W-:Y:S04]  /*39030*/  ST.E desc[UR6][R6.64+0x14], R33 ;  /* 0x0000142106007985 */ /* 0x0001e8000c101906 */
[----:B------:R-:W2:Y:S04]  /*39040*/  LDL.64 R28, [UR4] ;  /* 0x00000004ff1c7983 */ /* 0x000ea80008100a00 */
[----:B------:R-:W3:Y:S04]  /*39050*/  LDL.64 R4, [UR4+0x98] ;  /* 0x00009804ff047983 */ /* 0x000ee80008100a00 */
[----:B------:R-:W4:Y:S01]  /*39060*/  LDL.64 R2, [UR4+0x80] ;  /* 0x00008004ff027983 */ /* 0x000f220008100a00 */
[----:B------:R-:W-:-:S03]  /*39070*/  LEA.HI R30, R209, 0x8, RZ, 0x19 ;  /* 0x00000008d11e7811 */ /* 0x000fc600078fc8ff */
[----:B0-----:R-:W5:Y:S02]  /*39080*/  LDL.64 R6, [UR4+0x88] ;  /* 0x00008804ff067983 */ /* 0x001f640008100a00 */
[----:B------:R0:W-:Y:S06]  /*39090*/  BAR.SYNC.DEFER_BLOCKING R30, 0x100 ;  /* 0x0004001e0000751d */ /* 0x0001ec0000010000 */
[----:B--2---:R-:W2:Y:S04]  /*390a0*/  LD.E R29, desc[UR6][R28.64] ;  /* 0x000000061c1d7980 */ /* 0x004ea8000c101900 */
[----:B---3--:R-:W2:Y:S04]  /*390b0*/  LD.E.64 R4, desc[UR6][R4.64] ;  /* 0x0000000604047980 */ /* 0x008ea8000c101b00 */
[----:B----4-:R-:W3:Y:S04]  /*390c0*/  LD.E R35, desc[UR6][R2.64] ;  /* 0x0000000602237980 */ /* 0x010ee8000c101900 */
        /* <DEDUP_REMOVED lines=127> */
[----:B--2---:R-:W-:Y:S01]  /*398c0*/  IMAD R4, R29, 0xc00, R4 ;  /* 0x00000c001d047824 */ /* 0x004fe200078e0204 */
[----:B------:R-:W-:-:S04]  /*398d0*/  R2UR UR11, R5 ;  /* 0x00000000050b72ca */ /* 0x000fc800000e0000 */
[----:B------:R-:W-:Y:S02]  /*398e0*/  R2UR UR10, R4 ;  /* 0x00000000040a72ca */ /* 0x000fe400000e0000 */
[----:B------:R-:W-:Y:S02]  /*398f0*/  F2FP.BF16.F32.PACK_AB R172, R25, R172 ;  /* 0x000000ac19ac723e */ /* 0x000fe400000010ff */
[----:B------:R-:W-:Y:S02]  /*39900*/  F2FP.BF16.F32.PACK_AB R174, R27, R174 ;  /* 0x000000ae1bae723e */ /* 0x000fe400000010ff */
[----:B------:R-:W-:Y:S02]  /*39910*/  F2FP.BF16.F32.PACK_AB R173, R24, R173 ;  /* 0x000000ad18ad723e */ /* 0x000fe400000010ff */
[----:B------:R-:W-:Y:S01]  /*39920*/  F2FP.BF16.F32.PACK_AB R175, R26, R175 ;  /* 0x000000af1aaf723e */ /* 0x000fe200000010ff */
        /* <DEDUP_REMOVED lines=128> */
[----:B------:R-:W-:Y:S01]  /*3a130*/  ST.E desc[UR6][R6.64], RZ ;  /* 0x000000ff06007985 */ /* 0x000fe2000c101906 */
[----:B0-----:R-:W-:-:S06]  /*3a140*/  WARPGROUP.ARRIVE ;  /* 0x00000000000079c5 */ /* 0x001fcc0000000000 */
[----:B------:R-:W-:Y:S03]  /*3a150*/  HGMMA.64x256x16.F32.BF16 R24, R172, gdesc[UR8].tnspB, RZ, !UPT, gsb0 ;  /* 0x43e00008ac187df0 */ /* 0x000fe6000c0018ff */
[----:B------:R-:W-:Y:S02]  /*3a160*/  WARPGROUP.DEPBAR.LE gsb0, 0x0 ;  /* 0x00008000000079c5 */ /* 0x000fe40000010000 */
        /* <DEDUP_REMOVED lines=128> */
[----:B------:R-:W-:Y:S04]  /*3a970*/  ST.E desc[UR6][R6.64], R208 ;  /* 0x000000d006007985 */ /* 0x000fe8000c101906 */
[----:B0-----:R-:W5:Y:S04]  /*3a980*/  LD.E R24, desc[UR6][R2.64] ;  /* 0x0000000602187980 */ /* 0x001f68000c101900 */
[----:B-1----:R-:W5:Y:S04]  /*3a990*/  LD.E R25, desc[UR6][R2.64+0x4] ;  /* 0x0000040602197980 */ /* 0x002f68000c101900 */
[----:B--2---:R-:W2:Y:S04]  /*3a9a0*/  LD.E R26, desc[UR6][R2.64+0x8] ;  /* 0x00000806021a7980 */ /* 0x004ea8000c101900 */
[----:B---3--:R-:W2:Y:S04]  /*3a9b0*/  LD.E R27, desc[UR6][R2.64+0xc] ;  /* 0x00000c06021b7980 */ /* 0x008ea8000c101900 */
[----:B----4-:R-:W2:Y:S04]  /*3a9c0*/  LD.E R28, desc[UR6][R2.64+0x10] ;  /* 0x00001006021c7980 */ /* 0x010ea8000c101900 */
        /* <DEDUP_REMOVED lines=130> */
[----:B------:R-:W-:-:S04]  /*3b1f0*/  F2FP.BF16.F32.PACK_AB R175, R17, R20 ;  /* 0x0000001411af723e */ /* 0x000fc800000010ff */
[----:B--2---:R-:W-:-:S06]  /*3b200*/  WARPGROUP.ARRIVE ;  /* 0x00000000000079c5 */ /* 0x004fcc0000000000 */
[----:B------:R-:W-:Y:S03]  /*3b210*/  HGMMA.64x256x16.F32.BF16 R24, R172, gdesc[UR8].tnspB, R24, gsb0 ;  /* 0x43e00008ac187df0 */ /* 0x000fe60008001818 */
        /* <DEDUP_REMOVED lines=1457> */
[----:B------:R-:W-:-:S13]  /*40d30*/  LOP3.LUT P6, RZ, R209, 0x7f, RZ, 0xc0, !PT ;  /* 0x0000007fd1ff7812 */ /* 0x000fda00078cc0ff */
[----:B0-----:R-:W-:Y:S05]  /*40d40*/  @P6 BRA `(.L_x_10469) ;  /* 0x0000000000206947 */ /* 0x001fea0003800000 */
[----:B------:R-:W2:Y:S04]  /*40d50*/  LDL.64 R2, [UR4+0x40] ;  /* 0x00004004ff027983 */ /* 0x000ea80008100a00 */
[----:B------:R-:W3:Y:S04]  /*40d60*/  LDL.64 R4, [UR4] ;  /* 0x00000004ff047983 */ /* 0x000ee80008100a00 */
[----:B--2---:R-:W2:Y:S04]  /*40d70*/  LD.E.64 R2, desc[UR6][R2.64+0x30] ;  /* 0x0000300602027980 */ /* 0x004ea8000c101b00 */
[----:B---3--:R-:W3:Y:S01]  /*40d80*/  LD.E R4, desc[UR6][R4.64] ;  /* 0x0000000604047980 */ /* 0x008ee2000c101900 */
[----:B--2---:R-:W-:-:S05]  /*40d90*/  MOV R7, R2 ;  /* 0x0000000200077202 */ /* 0x004fca0000000f00 */
[----:B---3--:R-:W-:-:S05]  /*40da0*/  IMAD R0, R4, 0x8, R7 ;  /* 0x0000000804007824 */ /* 0x008fca00078e0207 */
[----:B------:R-:W-:-:S04]  /*40db0*/  PRMT R0, RZ, 0x654, R0 ;  /* 0x00000654ff007816 */ /* 0x000fc80000000000 */
[----:B------:R0:W-:Y:S03]  /*40dc0*/  SYNCS.ARRIVE.TRANS64.RED.A1T0 RZ, [R0+URZ], RZ ;  /* 0x000000ff00ff79a7 */ /* 0x0001e6000810043f */
.L_x_10469:
[----:B------:R-:W-:Y:S02]  /*40dd0*/  IMAD.MOV.U32 R2, RZ, RZ, R219 ;  /* 0x000000ffff027224 */ /* 0x000fe400078e00db */
[----:B------:R-:W-:-:S04]  /*40de0*/  IMAD.MOV.U32 R3, RZ, RZ, 0x0 ;  /* 0x00000000ff037424 */ /* 0x000fc800078e00ff */
[----:B0-----:R-:W-:Y:S05]  /*40df0*/  RET.REL.NODEC R2 `(_ZN7cutlass13device_kernelIN5flash11enable_sm90INS1_16FlashAttnFwdSm90INS1_25CollectiveMainloopFwdSm90ILi2EN4cute5tupleIJNS5_1CILi1EEES8_S8_EEENS6_IJNS7_ILi128EEENS7_ILi96EEENS7_ILi64EEEEEELi256ENS_10bfloat16_tEfNS_4arch4Sm90ELb0ELb1ELb0ELb1ELb0ELb1ELb1ELb1ELb0ELb0ELb0ELb0EEENS1_21CollectiveEpilogueFwdINS6_IJSA_NS7_ILi256EEESB_EEES9_SE_SG_Li256ELb1ELb0ELb0ELb0EEENS1_36VarlenDynamicPersistentTileSchedulerILi128ELi96ELi256ELi32ELb0ELb0ELb1ELb1ELb0ELb1EEEEEEEEEvNT_6ParamsE) ;  /* 0xfffffbf002807950 */ /* 0x001fea0003c3ffff */
.L_x_10445:
[----:B0-----:R0:W1:Y:S02]  /*40e00*/  SYNCS.PHASECHK.TRANS64.TRYWAIT P0, [R8+URZ], R9 ;  /* 0x00000009080075a7 */ /* 0x001064000800017f */
[----:B-1----:R-:W-:Y:S05]  /*40e10*/  @!P0 NANOSLEEP.SYNCS 0x989680 ;  /* 0x009896800000895d */ /* 0x002fea0003900000 */
[----:B------:R-:W1:Y:S02]  /*40e20*/  @!P0 SYNCS.PHASECHK.TRANS64 P0, [R8+URZ], R9 ;  /* 0x00000009080085a7 */ /* 0x000e64000800007f */
[----:B-1----:R-:W-:Y:S05]  /*40e30*/  @!P0 BRA `(.L_x_10445) ;  /* 0xfffffffc00f08947 */ /* 0x002fea000383ffff */
[----:B------:R-:W-:Y:S05]  /*40e40*/  BRA `(.L_x_10444) ;  /* 0xffffff4c00547947 */ /* 0x000fea000383ffff */
.L_x_10447:
[----:B0-----:R0:W1:Y:S02]  /*40e50*/  SYNCS.PHASECHK.TRANS64.TRYWAIT P0, [R4+URZ+0x32410], R3 ;  /* 0x03241003040075a7 */ /* 0x001064000800017f */
[----:B-1----:R-:W-:Y:S05]  /*40e60*/  @!P0 NANOSLEEP.SYNCS 0x989680 ;  /* 0x009896800000895d */ /* 0x002fea0003900000 */
[----:B------:R-:W1:Y:S02]  /*40e70*/  @!P0 SYNCS.PHASECHK.TRANS64 P0, [R4+URZ+0x32410], R3 ;  /* 0x03241003040085a7 */ /* 0x000e64000800007f */
[----:B-1----:R-:W-:Y:S05]  /*40e80*/  @!P0 BRA `(.L_x_10447) ;  /* 0xfffffffc00f08947 */ /* 0x002fea000383ffff */
[----:B------:R-:W-:Y:S05]  /*40e90*/  BRA `(.L_x_10470) ;  /* 0xffffff5000487947 */ /* 0x000fea000383ffff */
.L_x_10454:
[----:B0-----:R0:W1:Y:S02]  /*40ea0*/  SYNCS.PHASECHK.TRANS64.TRYWAIT P0, [R8+URZ], R9 ;  /* 0x00000009080075a7 */ /* 0x001064000800017f */
[----:B-1----:R-:W-:Y:S05]  /*40eb0*/  @!P0 NANOSLEEP.SYNCS 0x989680 ;  /* 0x009896800000895d */ /* 0x002fea0003900000 */
[----:B------:R-:W1:Y:S02]  /*40ec0*/  @!P0 SYNCS.PHASECHK.TRANS64 P0, [R8+URZ], R9 ;  /* 0x00000009080085a7 */ /* 0x000e64000800007f */
[----:B-1----:R-:W-:Y:S05]  /*40ed0*/  @!P0 BRA `(.L_x_10454) ;  /* 0xfffffffc00f08947 */ /* 0x002fea000383ffff */
[----:B------:R-:W-:Y:S05]  /*40ee0*/  BRA `(.L_x_10453) ;  /* 0xffffff5000bc7947 */ /* 0x000fea000383ffff */
.L_x_10471:
        /* <DEDUP_REMOVED lines=9> */
.L_x_11971:


//--------------------- .text._ZN7cutlass13device_kernelIN5flash11enable_sm90INS1_16FlashAttnFwdSm90INS1_25CollectiveMainloopFwdSm90ILi2EN4cute5tupleIJNS5_1CILi1EEES8_S8_EEENS6_IJNS7_ILi128EEENS7_ILi96EEENS7_ILi64EEEEEELi256ENS_10bfloat16_tEfNS_4arch4Sm90ELb1ELb0ELb0ELb0ELb0ELb0ELb0ELb1ELb0ELb0ELb0ELb0EEENS1_21CollectiveEpilogueFwdINS6_IJSA_NS7_ILi256EEESB_EEES9_SE_SG_Li256ELb0ELb0ELb0ELb0EEENS1_30DynamicPersistentTileSchedulerILi256ELi32ELb0ELb0ELb1EEEEEEEEEvNT_6ParamsE --------------------------
	.section	.text._ZN7cutlass13device_kernelIN5flash11enable_sm90INS1_16FlashAttnFwdSm90INS1_25CollectiveMainloopFwdSm90ILi2EN4cute5tupleIJNS5_1CILi1EEES8_S8_EEENS6_IJNS7_ILi128EEENS7_ILi96EEENS7_ILi64EEEEEELi256ENS_10bfloat16_tEfNS_4arch4Sm90ELb1ELb0ELb0ELb0ELb0ELb0ELb0ELb1ELb0ELb0ELb0ELb0EEENS1_21CollectiveEpilogueFwdINS6_IJSA_NS7_ILi256EEESB_EEES9_SE_SG_Li256ELb0ELb0ELb0ELb0EEENS1_30DynamicPersistentTileSchedulerILi256ELi32ELb0ELb0ELb1EEEEEEEEEvNT_6ParamsE,"ax",@progbits
	.align	128
.text._ZN7cutlass13device_kernelIN5flash11enable_sm90INS1_16FlashAttnFwdSm90INS1_25CollectiveMainloopFwdSm90ILi2EN4cute5tupleIJNS5_1CILi1EEES8_S8_EEENS6_IJNS7_ILi128EEENS7_ILi96EEENS7_ILi64EEEEEELi256ENS_10bfloat16_tEfNS_4arch4Sm90ELb1ELb0ELb0ELb0ELb0ELb0ELb0ELb1ELb0ELb0ELb0ELb0EEENS1_21CollectiveEpilogueFwdINS6_IJSA_NS7_ILi256EEESB_EEES9_SE_SG_Li256ELb0ELb0ELb0ELb0EEENS1_30DynamicPersistentTileSchedulerILi256ELi32ELb0ELb0ELb1EEEEEEEEEvNT_6ParamsE:
        .type           _ZN7cutlass13device_kernelIN5flash11enable_sm90INS1_16FlashAttnFwdSm90INS1_25CollectiveMainloopFwdSm90ILi2EN4cute5tupleIJNS5_1CILi1EEES8_S8_EEENS6_IJNS7_ILi128EEENS7_ILi96EEENS7_ILi64EEEEEELi256ENS_10bfloat16_tEfNS_4arch4Sm90ELb1ELb0ELb0ELb0ELb0ELb0ELb0ELb1ELb0ELb0ELb0ELb0EEENS1_21CollectiveEpilogueFwdINS6_IJSA_NS7_ILi256EEESB_EEES9_SE_SG_Li256ELb0ELb0ELb0ELb0EEENS1_30DynamicPersistentTileSchedulerILi256ELi32ELb0ELb0ELb1EEEEEEEEEvNT_6ParamsE,@function
        .size           _ZN7cutlass13device_kernelIN5flash11enable_sm90INS1_16FlashAttnFwdSm90INS1_25CollectiveMainloopFwdSm90ILi2EN4cute5tupleIJNS5_1CILi1EEES8_S8_EEENS6_IJNS7_ILi128EEENS7_ILi96EEENS7_ILi64EEEEEELi256ENS_10bfloat16_tEfNS_4arch4Sm90ELb1ELb0ELb0ELb0ELb0ELb0ELb0ELb1ELb0ELb0ELb0ELb0EEENS1_21CollectiveEpilogueFwdINS6_IJSA_NS7_ILi256EEESB_EEES9_SE_SG_Li256ELb0ELb0ELb0ELb0EEENS1_30DynamicPersistentTileSchedulerILi256ELi32ELb0ELb0ELb1EEEEEEEEEvNT_6ParamsE,(.L_x_11973 - _ZN7cutlass13device_kernelIN5flash11enable_sm90INS1_16FlashAttnFwdSm90INS1_25CollectiveMainloopFwdSm90ILi2EN4cute5tupleIJNS5_1CILi1EEES8_S8_EEENS6_IJNS7_ILi128EEENS7_ILi96EEENS7_ILi64EEEEEELi256ENS_10bfloat16_tEfNS_4arch4Sm90ELb1ELb0ELb0ELb0ELb0ELb0ELb0ELb1ELb0ELb0ELb0ELb0EEENS1_21CollectiveEpilogueFwdINS6_IJSA_NS7_ILi256EEESB_EEES9_SE_SG_Li256ELb0ELb0ELb0ELb0EEENS1_30DynamicPersistentTileSchedulerILi256ELi32ELb0ELb0ELb1EEEEEEEEEvNT_6ParamsE)
        .other          _ZN7cutlass13device_kernelIN5flash11enable_sm90INS1_16FlashAttnFwdSm90INS1_25CollectiveMainloopFwdSm90ILi2EN4cute5tupleIJNS5_1CILi1EEES8_S8_EEENS6_IJNS7_ILi128EEENS7_ILi96EEENS7_ILi64EEEEEELi256ENS_10bfloat16_tEfNS_4arch4Sm90ELb1ELb0ELb0ELb0ELb0ELb0ELb0ELb1ELb0ELb0ELb0ELb0EEENS1_21CollectiveEpilogueFwdINS6_IJSA_NS7_ILi256EEESB_EEES9_SE_SG_Li256ELb0ELb0ELb0ELb0EEENS1_30DynamicPersistentTileSchedulerILi256ELi32ELb0ELb0ELb1EEEEEEEEEvNT_6ParamsE,@"STO_CUDA_ENTRY STV_DEFAULT"
_ZN7cutlass13device_kernelIN5flash11enable_sm90INS1_16FlashAttnFwdSm90INS1_25CollectiveMainloopFwdSm90ILi2EN4cute5tupleIJNS5_1CILi1EEES8_S8_EEENS6_IJNS7_ILi128EEENS7_ILi96EEENS7_ILi64EEEEEELi256ENS_10bfloat16_tEfNS_4arch4Sm90ELb1ELb0ELb0ELb0ELb0ELb0ELb0ELb1ELb0ELb0ELb0ELb0EEENS1_21CollectiveEpilogueFwdINS6_IJSA_NS7_ILi256EEESB_EEES9_SE_SG_Li256ELb0ELb0ELb0ELb0EEENS1_30DynamicPersistentTileSchedulerILi256ELi32ELb0ELb0ELb1EEEEEEEEEvNT_6ParamsE:
        /* <DEDUP_REMOVED lines=23> */
.L_x_10473:
[----:B------:R-:W-:Y:S05]  /*0170*/  BSYNC B0 ;  /* 0x0000000000007941 */ /* 0x000fea0003800000 */
.L_x_10472:
        /* <DEDUP_REMOVED lines=37> */
.L_x_10474:
        /* <DEDUP_REMOVED lines=22> */
.L_x_10475:
        /* <DEDUP_REMOVED lines=18> */
.L_x_10476:
        /* <DEDUP_REMOVED lines=22> */
.L_x_10477:
        /* <DEDUP_REMOVED lines=22> */
.L_x_10478:
[----:B------:R-:W-:Y:S01]  /*0910*/  PLOP3.LUT P0, PT, PT, PT, UP0, 0x80, 0x0 ;  /* 0x000000000000781c */ /* 0x000fe20003f0f008 */
[----:B------:R-:W-:Y:S01]  /*0920*/  UMOV UR36, 0x1 ;  /* 0x0000000100247882 */ /* 0x000fe20000000000 */
[----:B------:R-:W-:Y:S01]  /*0930*/  NOP ;  /* 0x0000000000007918 */ /* 0x000fe20000000000 */
[----:B------:R-:W-:Y:S01]  /*0940*/  USEL UR36, UR36, 0x2, !UP0 ;  /* 0x0000000224247887 */ /* 0x000fe2000c000000 */
[----:B------:R-:W-:Y:S01]  /*0950*/  ULDC.64 UR46, c[0x0][0x208] ;  /* 0x00008200002e7ab9 */ /* 0x000fe20000000a00 */
[----:B-123--:R-:W-:Y:S08]  /*0960*/  BAR.SYNC.DEFER_BLOCKING 0x0 ;  /* 0x0000000000007b1d */ /* 0x00eff00000010000 */
[----:B------:R-:W-:Y:S05]  /*0970*/  @!P0 BRA `(.L_x_10479) ;  /* 0x0000009000048947 */ /* 0x000fea0003800000 */
.L_x_10480:
        /* <DEDUP_REMOVED lines=24> */
[----:B---3--:R-:W-:Y:S02]  /*0b00*/  UMOV UR5, UR6 ;  /* 0x0000000600057c82 */ /* 0x008fe40008000000 */
[----:B------:R-:W-:Y:S01]  /*0b10*/  MOV R17, UR5 ;  /* 0x0000000500117c02 */ /* 0x000fe20008000f00 */
[----:B------:R-:W-:Y:S01]  /*0b20*/  IMAD.U32 R16, RZ, RZ, UR4 ;  /* 0x00000004ff107e24 */ /* 0x000fe2000f8e00ff */
[----:B------:R-:W-:Y:S01]  /*0b30*/  SHF.R.S32.HI R0, RZ, 0x1f, R205 ;  /* 0x0000001fff007819 */ /* 0x000fe200000114cd */
[----:B------:R-:W-:-:S03]  /*0b40*/  UMOV UR4, UR7 ;  /* 0x0000000700047c82 */ /* 0x000fc60008000000 */
[CC--:B------:R-:W-:Y:S02]  /*0b50*/  LEA.HI R3, R0.reuse, R205.reuse, RZ, 0x4 ;  /* 0x000000cd00037211 */ /* 0x0c0fe400078f20ff */
[-C--:B------:R-:W-:Y:S02]  /*0b60*/  LEA.HI R2, R0, R205.reuse, RZ, 0x7 ;  /* 0x000000cd00027211 */ /* 0x080fe400078f38ff */
[----:B------:R-:W-:Y:S02]  /*0b70*/  SHF.R.S32.HI R4, RZ, 0x4, R3 ;  /* 0x00000004ff047819 */ /* 0x000fe40000011403 */
[----:B------:R-:W-:Y:S02]  /*0b80*/  LOP3.LUT R202, R2, 0xffffff80, RZ, 0xc0, !PT ;  /* 0xffffff8002ca7812 */ /* 0x000fe400078ec0ff */
[----:B------:R-:W-:Y:S02]  /*0b90*/  LEA.HI R5, R3, R4, RZ, 0x1 ;  /* 0x0000000403057211 */ /* 0x000fe400078f08ff */
[----:B------:R-:W-:Y:S01]  /*0ba0*/  LEA.HI R204, R0, R205, RZ, 0x5 ;  /* 0x000000cd00cc7211 */ /* 0x000fe200078f28ff */
[----:B------:R-:W-:Y:S01]  /*0bb0*/  IMAD.IADD R202, R205, 0x1, -R202 ;  /* 0x00000001cdca7824 */ /* 0x000fe200078e0aca */
[----:B------:R-:W-:-:S02]  /*0bc0*/  LOP3.LUT R5, R5, 0x1ffffffe, RZ, 0xc0, !PT ;  /* 0x1ffffffe05057812 */ /* 0x000fc400078ec0ff */
[----:B------:R-:W-:Y:S02]  /*0bd0*/  SHF.R.S32.HI R203, RZ, 0x7, R2 ;  /* 0x00000007ffcb7819 */ /* 0x000fe40000011402 */
[----:B------:R-:W-:Y:S01]  /*0be0*/  SHF.R.S32.HI R7, RZ, 0x1f, R202 ;  /* 0x0000001fff077819 */ /* 0x000fe200000114ca */
[----:B------:R-:W-:Y:S01]  /*0bf0*/  IMAD.IADD R5, R4, 0x1, -R5 ;  /* 0x0000000104057824 */ /* 0x000fe200078e0a05 */
[----:B------:R-:W-:Y:S02]  /*0c00*/  LOP3.LUT R4, R3, 0x3fffff0, RZ, 0xc0, !PT ;  /* 0x03fffff003047812 */ /* 0x000fe400078ec0ff */
[----:B------:R-:W-:Y:S02]  /*0c10*/  LEA.HI R6, R7, R202, RZ, 0x2 ;  /* 0x000000ca07067211 */ /* 0x000fe400078f10ff */
[----:B------:R-:W-:Y:S01]  /*0c20*/  SHF.R.S32.HI R204, RZ, 0x5, R204 ;  /* 0x00000005ffcc7819 */ /* 0x000fe200000114cc */
[----:B------:R-:W-:Y:S01]  /*0c30*/  IMAD.IADD R3, R205, 0x1, -R4 ;  /* 0x00000001cd037824 */ /* 0x000fe200078e0a04 */
[----:B------:R-:W-:-:S02]  /*0c40*/  SHF.R.S32.HI R4, RZ, 0x2, R6 ;  /* 0x00000002ff047819 */ /* 0x000fc40000011406 */
[----:B------:R-:W-:Y:S01]  /*0c50*/  SHF.R.S32.HI R9, RZ, 0x1f, R6 ;  /* 0x0000001fff097819 */ /* 0x000fe20000011406 */
[----:B------:R-:W-:Y:S01]  /*0c60*/  IMAD R8, R204, 0x10, R3 ;  /* 0x00000010cc087824 */ /* 0x000fe200078e0203 */
[----:B------:R-:W-:Y:S02]  /*0c70*/  LEA.HI R2, R2, R203, RZ, 0x1 ;  /* 0x000000cb02027211 */ /* 0x000fe400078f08ff */
[----:B------:R-:W-:Y:S01]  /*0c80*/  LEA.HI R9, R9, R4, RZ, 0x3 ;  /* 0x0000000409097211 */ /* 0x000fe200078f18ff */
[----:B------:R-:W-:Y:S01]  /*0c90*/  IMAD R3, R8, 0x8, R5 ;  /* 0x0000000808037824 */ /* 0x000fe200078e0205 */
[----:B------:R-:W-:Y:S02]  /*0ca0*/  LOP3.LUT R2, R2, 0x3fffffe, RZ, 0xc0, !PT ;  /* 0x03fffffe02027812 */ /* 0x000fe400078ec0ff */
[----:B------:R-:W-:Y:S01]  /*0cb0*/  LEA.HI R0, R0, R205, RZ, 0x3 ;  /* 0x000000cd00007211 */ /* 0x000fe200078f18ff */
[----:B------:R-:W-:Y:S01]  /*0cc0*/  IMAD.SHL.U32 R3, R3, 0x8, RZ ;  /* 0x0000000803037824 */ /* 0x000fe200078e00ff */
[----:B------:R-:W-:Y:S01]  /*0cd0*/  LOP3.LUT R9, R9, 0xfffffff8, RZ, 0xc0, !PT ;  /* 0xfffffff809097812 */ /* 0x000fe200078ec0ff */
[----:B------:R-:W-:Y:S01]  /*0ce0*/  IMAD.IADD R22, R203, 0x1, -R2 ;  /* 0x00000001cb167824 */ /* 0x000fe200078e0a02 */
[----:B------:R-:W-:Y:S01]  /*0cf0*/  LEA.HI R7, R7, R202, RZ, 0x5 ;  /* 0x000000ca07077211 */ /* 0x000fe200078f28ff */
[----:B------:R-:W-:Y:S01]  /*0d00*/  IMAD.WIDE R16, R3, 0x2, R16 ;  /* 0x0000000203107825 */ /* 0x000fe200078e0210 */
[----:B------:R-:W-:-:S02]  /*0d10*/  LOP3.LUT R2, R0, 0x1ffffff8, RZ, 0xc0, !PT ;  /* 0x1ffffff800027812 */ /* 0x000fc400078ec0ff */
[----:B------:R-:W-:Y:S01]  /*0d20*/  SHF.R.S32.HI R7, RZ, 0x5, R7 ;  /* 0x00000005ff077819 */ /* 0x000fe20000011407 */
[----:B------:R-:W-:Y:S01]  /*0d30*/  IMAD.IADD R4, R4, 0x1, -R9 ;  /* 0x0000000104047824 */ /* 0x000fe200078e0a09 */
[----:B------:R-:W-:Y:S01]  /*0d40*/  LOP3.LUT R3, R6, 0x7ffffffc, RZ, 0xc0, !PT ;  /* 0x7ffffffc06037812 */ /* 0x000fe200078ec0ff */
[----:B------:R-:W-:Y:S01]  /*0d50*/  IMAD.IADD R2, R205, 0x1, -R2 ;  /* 0x00000001cd027824 */ /* 0x000fe200078e0a02 */
[----:B------:R-:W-:Y:S01]  /*0d60*/  SHF.R.S32.HI R200, RZ, 0x3, R0 ;  /* 0x00000003ffc87819 */ /* 0x000fe20000011400 */
[----:B------:R-:W-:Y:S02]  /*0d70*/  IMAD R7, R7, 0x10, R4 ;  /* 0x0000001007077824 */ /* 0x000fe400078e0204 */
[----:B------:R-:W-:Y:S02]  /*0d80*/  IMAD.SHL.U32 R18, R2, 0x8, RZ ;  /* 0x0000000802127824 */ /* 0x000fe400078e00ff */
[----:B------:R-:W-:Y:S02]  /*0d90*/  IMAD R22, R22, 0x40, R7 ;  /* 0x0000004016167824 */ /* 0x000fe400078e0207 */
[----:B------:R-:W-:-:S07]  /*0da0*/  IMAD.IADD R2, R202, 0x1, -R3 ;  /* 0x00000001ca027824 */ /* 0x000fce00078e0a03 */
.L_x_10527:
        /* <DEDUP_REMOVED lines=20> */
.L_x_10481:
[----:B------:R-:W-:Y:S01]  /*0ef0*/  ULDC UR6, c[0x0][0xdc4] ;  /* 0x0003710000067ab9 */ /* 0x000fe20000000800 */
[----:B------:R-:W-:Y:S01]  /*0f00*/  UMOV UR40, UR7 ;  /* 0x0000000700287c82 */ /* 0x000fe20008000000 */
[----:B------:R-:W-:-:S11]  /*0f10*/  UISETP.NE.AND UP0, UPT, UR6, 0x1, UPT ;  /* 0x000000010600788c */ /* 0x000fd6000bf05270 */
[----:B------:R-:W-:Y:S02]  /*0f20*/  @UP0 ULDC.64 UR10, c[0x0][0xdc8] ;  /* 0x00037200000a0ab9 */ /* 0x000fe40000000a00 */
[----:B------:R-:W-:-:S04]  /*0f30*/  UIMAD.WIDE.U32 UR4, UR7, UR10, URZ ;  /* 0x0000000a070472a5 */ /* 0x000fc8000f8e003f */
[----:B------:R-:W-:-:S04]  /*0f40*/  @UP0 USHF.R.U32.HI UR40, URZ, UR11, UR5 ;  /* 0x0000000b3f280299 */ /* 0x000fc80008011605 */
[----:B------:R-:W-:-:S12]  /*0f50*/  UIMAD UR4, UR40, UR6, URZ ;  /* 0x00000006280472a4 */ /* 0x000fd8000f8e023f */
.L_x_10482:
[----:B------:R-:W-:Y:S01]  /*0f60*/  ULDC.64 UR10, c[0x0][0x3f8] ;  /* 0x0000fe00000a7ab9 */ /* 0x000fe20000000a00 */
[----:B------:R-:W-:Y:S01]  /*0f70*/  UIADD3 UR9, UR7, -UR4, URZ ;  /* 0x8000000407097290 */ /* 0x000fe2000fffe03f */
[----:B------:R-:W-:Y:S01]  /*0f80*/  PLOP3.LUT P0, PT, PT, PT, PT, 0x80, 0x0 ;  /* 0x000000000000781c */ /* 0x000fe20003f0f070 */
[----:B------:R-:W-:Y:S01]  /*0f90*/  UISETP.NE.U32.AND UP0, UPT, UR10, URZ, UPT ;  /* 0x0000003f0a00728c */ /* 0x000fe2000bf05070 */
[----:B------:R-:W-:Y:S01]  /*0fa0*/  CS2R R20, SRZ ;  /* 0x0000000000147805 */ /* 0x000fe2000001ff00 */
[----:B------:R-:W-:Y:S01]  /*0fb0*/  ULOP3.LUT UR4, URZ, UR40, URZ, 0x33, !UPT ;  /* 0x000000283f047292 */ /* 0x000fe2000f8e333f */
[----:B------:R-:W-:Y:S01]  /*0fc0*/  IMAD.MOV.U32 R3, RZ, RZ, RZ ;  /* 0x000000ffff037224 */ /* 0x000fe200078e00ff */
[----:B------:R-:W-:Y:S01]  /*0fd0*/  ULDC UR5, c[0x0][0xdac] ;  /* 0x00036b0000057ab9 */ /* 0x000fe20000000800 */
[----:B------:R-:W-:Y:S01]  /*0fe0*/  UISETP.NE.AND.EX UP0, UPT, UR11, URZ, UPT, UP0 ;  /* 0x0000003f0b00728c */ /* 0x000fe2000bf05300 */
[----:B------:R-:W-:Y:S01]  /*0ff0*/  CS2R R150, SRZ ;  /* 0x0000000000967805 */ /* 0x000fe2000001ff00 */
[----:B------:R-:W-:Y:S01]  /*1000*/  UIADD3 UR4, UR4, UR5, URZ ;  /* 0x0000000504047290 */ /* 0x000fe2000fffe03f */
[----:B------:R-:W-:Y:S01]  /*1010*/  CS2R R148, SRZ ;  /* 0x0000000000947805 */ /* 0x000fe2000001ff00 */
[----:B------:R-:W-:Y:S01]  /*1020*/  ULDC UR45, c[0x0][0x404] ;  /* 0x00010100002d7ab9 */ /* 0x000fe20000000800 */
[----:B------:R-:W-:Y:S01]  /*1030*/  ULDC UR6, c[0x0][0x2e0] ;  /* 0x0000b80000067ab9 */ /* 0x000fe20000000800 */
[----:B------:R-:W-:Y:S01]  /*1040*/  USEL UR45, UR45, 0x1, UP0 ;  /* 0x000000012d2d7887 */ /* 0x000fe20008000000 */
[----:B------:R-:W-:Y:S01]  /*1050*/  CS2R R146, SRZ ;  /* 0x0000000000927805 */ /* 0x000fe2000001ff00 */
[----:B------:R-:W-:Y:S01]  /*1060*/  USHF.L.U32 UR42, UR4, 0x7, URZ ;  /* 0x00000007042a7899 */ /* 0x000fe2000800063f */
[----:B------:R-:W-:Y:S01]  /*1070*/  CS2R R144, SRZ ;  /* 0x0000000000907805 */ /* 0x000fe2000001ff00 */
[----:B------:R-:W-:Y:S01]  /*1080*/  ULDC UR7, c[0x0][0x288] ;  /* 0x0000a20000077ab9 */ /* 0x000fe20000000800 */
[----:B------:R-:W-:Y:S01]  /*1090*/  UIMAD UR45, UR45, UR6, URZ ;  /* 0x000000062d2d72a4 */ /* 0x000fe2000f8e023f */
[----:B------:R-:W-:Y:S01]  /*10a0*/  CS2R R142, SRZ ;  /* 0x00000000008e7805 */ /* 0x000fe2000001ff00 */
[----:B------:R-:W-:Y:S01]  /*10b0*/  UIADD3 UR5, UR42, 0xdf, -UR7 ;  /* 0x000000df2a057890 */ /* 0x000fe2000fffe807 */
[----:B------:R-:W-:Y:S01]  /*10c0*/  CS2R R140, SRZ ;  /* 0x00000000008c7805 */ /* 0x000fe2000001ff00 */
[----:B------:R-:W-:Y:S01]  /*10d0*/  UIADD3 UR4, UR45, 0x5f, URZ ;  /* 0x0000005f2d047890 */ /* 0x000fe2000fffe03f */
[----:B------:R-:W-:Y:S01]  /*10e0*/  CS2R R138, SRZ ;  /* 0x00000000008a7805 */ /* 0x000fe2000001ff00 */
[----:B------:R-:W-:Y:S01]  /*10f0*/  UIADD3 UR6, UR45, UR5, URZ ;  /* 0x000000052d067290 */ /* 0x000fe2000fffe03f */
[----:B------:R-:W-:Y:S01]  /*1100*/  CS2R R136, SRZ ;  /* 0x0000000000887805 */ /* 0x000fe2000001ff00 */
[----:B------:R-:W-:Y:S01]  /*1110*/  UIMAD.WIDE UR4, UR4, 0x2aaaaaab, URZ ;  /* 0x2aaaaaab040478a5 */ /* 0x000fe2000f8e023f */
[----:B------:R-:W-:Y:S01]  /*1120*/  CS2R R134, SRZ ;  /* 0x0000000000867805 */ /* 0x000fe2000001ff00 */
[----:B------:R-:W-:Y:S01]  /*1130*/  UIMAD.WIDE UR6, UR6, 0x2aaaaaab, URZ ;  /* 0x2aaaaaab060678a5 */ /* 0x000fe2000f8e023f */
[----:B------:R-:W-:Y:S01]  /*1140*/  CS2R R132, SRZ ;  /* 0x0000000000847805 */ /* 0x000fe2000001ff00 */
[----:B------:R-:W-:Y:S01]  /*1150*/  USHF.R.U32.HI UR4, URZ, 0x1f, UR5 ;  /* 0x0000001f3f047899 */ /* 0x000fe20008011605 */
[----:B------:R-:W-:Y:S01]  /*1160*/  CS2R R130, SRZ ;  /* 0x0000000000827805 */ /* 0x000fe2000001ff00 */
[----:B------:R-:W-:Y:S01]  /*1170*/  USHF.R.U32.HI UR6, URZ, 0x1f, UR7 ;  /* 0x0000001f3f067899 */ /* 0x000fe20008011607 */
[----:B------:R-:W-:Y:S01]  /*1180*/  CS2R R128, SRZ ;  /* 0x0000000000807805 */ /* 0x000fe2000001ff00 */
[----:B------:R-:W-:Y:S01]  /*1190*/  ULEA.HI.SX32 UR41, UR5, UR4, 0x1c ;  /* 0x0000000405297291 */ /* 0x000fe2000f8fe23f */
[----:B------:R-:W-:Y:S01]  /*11a0*/  CS2R R126, SRZ ;  /* 0x00000000007e7805 */ /* 0x000fe2000001ff00 */
[----:B------:R-:W-:Y:S01]  /*11b0*/  ULEA.HI.SX32 UR6, UR7, UR6, 0x1c ;  /* 0x0000000607067291 */ /* 0x000fe2000f8fe23f */
[----:B------:R-:W-:Y:S01]  /*11c0*/  CS2R R124, SRZ ;  /* 0x00000000007c7805 */ /* 0x000fe2000001ff00 */
[----:B------:R-:W-:Y:S01]  /*11d0*/  ULDC UR43, c[0x0][0xdb8] ;  /* 0x00036e00002b7ab9 */ /* 0x000fe20000000800 */
[----:B------:R-:W-:Y:S01]  /*11e0*/  ULDC UR10, c[0x0][0xdc4] ;  /* 0x00037100000a7ab9 */ /* 0x000fe20000000800 */
[----:B------:R-:W-:Y:S01]  /*11f0*/  UISETP.LT.AND UP0, UPT, UR41, UR6, UPT ;  /* 0x000000062900728c */ /* 0x000fe2000bf01270 */
[----:B------:R-:W-:Y:S01]  /*1200*/  CS2R R122, SRZ ;  /* 0x00000000007a7805 */ /* 0x000fe2000001ff00 */
[----:B------:R-:W-:Y:S01]  /*1210*/  UISETP.NE.AND UP1, UPT, UR43, 0x1, UPT ;  /* 0x000000012b00788c */ /* 0x000fe2000bf25270 */
[----:B------:R-:W-:Y:S01]  /*1220*/  CS2R R120, SRZ ;  /* 0x0000000000787805 */ /* 0x000fe2000001ff00 */
[----:B------:R-:W-:Y:S01]  /*1230*/  USEL UR41, UR41, UR6, UP0 ;  /* 0x0000000629297287 */ /* 0x000fe20008000000 */
[----:B------:R-:W-:Y:S01]  /*1240*/  CS2R R118, SRZ ;  /* 0x0000000000767805 */ /* 0x000fe2000001ff00 */
[----:B------:R-:W-:Y:S01]  /*1250*/  UIMAD UR9, UR8, UR10, UR9 ;  /* 0x0000000a080972a4 */ /* 0x000fe2000f8e0209 */
[----:B------:R-:W-:Y:S01]  /*1260*/  CS2R R116, SRZ ;  /* 0x0000000000747805 */ /* 0x000fe2000001ff00 */
[----:B------:R-:W-:Y:S01]  /*1270*/  UISETP.GE.AND UP0, UPT, UR41, 0x1, UPT ;  /* 0x000000012900788c */ /* 0x000fe2000bf06270 */
[----:B------:R-:W-:-:S02]  /*1280*/  CS2R R114, SRZ ;  /* 0x0000000000727805 */ /* 0x000fc4000001ff00 */
        /* <DEDUP_REMOVED lines=8> */
[----:B------:R-:W-:Y:S01]  /*1310*/  UMOV UR44, UR9 ;  /* 0x00000009002c7c82 */ /* 0x000fe20008000000 */
[----:B------:R-:W-:Y:S01]  /*1320*/  @UP1 USHF.R.U32.HI UR44, URZ, UR7, UR5 ;  /* 0x000000073f2c1299 */ /* 0x000fe20008011605 */
[----:B------:R-:W-:-:S02]  /*1330*/  CS2R R104, SRZ ;  /* 0x0000000000687805 */ /* 0x000fc4000001ff00 */
[----:B------:R-:W-:Y:S02]  /*1340*/  MOV R94, RZ ;  /* 0x000000ff005e7202 */ /* 0x000fe40000000f00 */
[----:B------:R-:W-:Y:S01]  /*1350*/  CS2R R98, SRZ ;  /* 0x0000000000627805 */ /* 0x000fe2000001ff00 */
[----:B------:R-:W-:Y:S01]  /*1360*/  UIADD3 UR4, -UR44, URZ, URZ ;  /* 0x0000003f2c047290 */ /* 0x000fe2000fffe13f */
[----:B------:R-:W-:Y:S02]  /*1370*/  CS2R R100, SRZ ;  /* 0x0000000000647805 */ /* 0x000fe4000001ff00 */
[----:B------:R-:W-:Y:S02]  /*1380*/  CS2R R86, SRZ ;  /* 0x0000000000567805 */ /* 0x000fe4000001ff00 */
[----:B------:R-:W-:Y:S01]  /*1390*/  CS2R R96, SRZ ;  /* 0x0000000000607805 */ /* 0x000fe2000001ff00 */
[----:B------:R-:W-:Y:S01]  /*13a0*/  UIMAD UR43, UR43, UR4, UR9 ;  /* 0x000000042b2b72a4 */ /* 0x000fe2000f8e0209 */
        /* <DEDUP_REMOVED lines=33> */
[----:B------:R-:W-:Y:S02]  /*15c0*/  IMAD.MOV.U32 R173, RZ, RZ, RZ ;  /* 0x000000ffffad7224 */ /* 0x000fe400078e00ff */
[----:B------:R-:W-:Y:S02]  /*15d0*/  IMAD.MOV.U32 R6, RZ, RZ, RZ ;  /* 0x000000ffff067224 */ /* 0x000fe400078e00ff */
[----:B------:R-:W-:Y:S02]  /*15e0*/  IMAD.MOV.U32 R175, RZ, RZ, RZ ;  /* 0x000000ffffaf7224 */ /* 0x000fe400078e00ff */
        /* <DEDUP_REMOVED lines=30> */
.L_x_10484:
        /* <DEDUP_REMOVED lines=8> */
.L_x_10586:
[----:B-1----:R-:W-:Y:S01]  /*1850*/  IMAD.U32 R0, RZ, RZ, UR48 ;  /* 0x00000030ff007e24 */ /* 0x002fe2000f8e00ff */
[----:B------:R-:W-:Y:S05]  /*1860*/  WARPSYNC.ALL ;  /* 0x0000000000007948 */ /* 0x000fea0003800000 */
[----:B------:R1:W-:Y:S01]  /*1870*/  BAR.SYNC.DEFER_BLOCKING R6, 0x100 ;  /* 0x000400060000751d */ /* 0x0003e20000010000 */
[----:B------:R-:W-:-:S13]  /*1880*/  ISETP.NE.AND P0, PT, R0, 0x3, PT ;  /* 0x000000030000780c */ /* 0x000fda0003f05270 */
[----:B-1----:R-:W-:Y:S05]  /*1890*/  @!P0 BRA `(.L_x_10486) ;  /* 0x0000000000048947 */ /* 0x002fea0003800000 */
[----:B------:R-:W-:Y:S01]  /*18a0*/  BPT.TRAP 0x1 ;  /* 0x000000040000795c */ /* 0x000fe20000300000 */
.L_x_10486:
[----:B------:R-:W-:Y:S01]  /*18b0*/  ULEA UR21, UR37, UR49, 0x3 ;  /* 0x0000003125157291 */ /* 0x000fe2000f8e183f */
[----:B------:R-:W-:-:S05]  /*18c0*/  IMAD.U32 R7, RZ, RZ, UR38 ;  /* 0x00000026ff077e24 */ /* 0x000fca000f8e00ff */
[----:B------:R-:W-:-:S04]  /*18d0*/  SHF.L.U32 R7, R7, 0x1f, RZ ;  /* 0x0000001f07077819 */ /* 0x000fc800000006ff */
[----:B------:R1:W2:Y:S01]  /*18e0*/  SYNCS.PHASECHK.TRANS64.TRYWAIT P1, [UR21+0x22830], R7 ;  /* 0x02283007ff0075a7 */ /* 0x0002a20008020155 */
[----:B------:R-:W-:Y:S05]  /*18f0*/  @!P0 BRA `(.L_x_10487) ;  /* 0x0000000000048947 */ /* 0x000fea0003800000 */
[----:B------:R-:W-:Y:S01]  /*1900*/  BPT.TRAP 0x1 ;  /* 0x000000040000795c */ /* 0x000fe20000300000 */
.L_x_10487:
[----:B--2---:R-:W-:Y:S05]  /*1910*/  @P1 BRA `(.L_x_10488) ;  /* 0x0000000000081947 */ /* 0x004fea0003800000 */
[----:B------:R-:W2:Y:S02]  /*1920*/  SYNCS.PHASECHK.TRANS64.TRYWAIT P1, [UR21+0x22830], R7 ;  /* 0x02283007ff0075a7 */ /* 0x000ea40008020155 */
[----:B--2---:R-:W-:Y:S05]  /*1930*/  @!P1 BRA `(.L_x_10489) ;  /* 0x000000ac003c9947 */ /* 0x004fea0003800000 */
.L_x_10488:
[----:B------:R-:W-:Y:S01]  /*1940*/  UIADD3 UR4, UR49, 0x1c400, URZ ;  /* 0x0001c40031047890 */ /* 0x000fe2000fffe03f */
[----:B------:R-:W-:Y:S01]  /*1950*/  WARPGROUP.ARRIVE ;  /* 0x00000000000079c5 */ /* 0x000fe20000000000 */
[----:B------:R-:W-:Y:S01]  /*1960*/  ULOP3.LUT UR16, UR52, 0x10000, URZ, 0xfc, !UPT ;  /* 0x0001000034107892 */ /* 0x000fe2000f8efc3f */
[----:B------:R-:W-:Y:S01]  /*1970*/  VIADD R4, R22, UR42 ;  /* 0x0000002a16047c36 */ /* 0x000fe20008000000 */
        /* <DEDUP_REMOVED lines=20> */
[----:B------:R-:W-:Y:S01]  /*1ac0*/  ULDC UR25, c[0x0][0x988] ;  /* 0x0002620000197ab9 */ /* 0x000fe20000000800 */
[----:B------:R-:W-:-:S02]  /*1ad0*/  WARPGROUP.DEPBAR.LE gsb0, 0x0 ;  /* 0x00008000000079c5 */ /* 0x000fc40000010000 */
[----:B------:R-:W-:-:S06]  /*1ae0*/  WARPGROUP.ARRIVE ;  /* 0x00000000000079c5 */ /* 0x000fcc0000000000 */
[----:B------:R-:W-:Y:S01]  /*1af0*/  HGMMA.64x96x16.F32.BF16 R24, gdesc[UR4], R24, gsb0 ;  /* 0x01600000041879f0 */ /* 0x000fe20008001818 */
[----:B------:R-:W-:Y:S02]  /*1b00*/  UIMAD UR6, UR41, -0x60, UR45 ;  /* 0xffffffa0290678a4 */ /* 0x000fe4000f8e022d */
[----:B------:R-:W-:Y:S02]  /*1b10*/  WARPGROUP.DEPBAR.LE gsb0, 0x0 ;  /* 0x00008000000079c5 */ /* 0x000fe40000010000 */
[----:B------:R-:W-:-:S06]  /*1b20*/  WARPGROUP.ARRIVE ;  /* 0x00000000000079c5 */ /* 0x000fcc0000000000 */
[----:B------:R-:W-:Y:S01]  /*1b30*/  HGMMA.64x96x16.F32.BF16 R24, gdesc[UR8], R24, gsb0 ;  /* 0x01600000081879f0 */ /* 0x000fe20008001818 */
[----:B------:R-:W-:Y:S02]  /*1b40*/  ULDC UR11, c[0x0][0x288] ;  /* 0x0000a200000b7ab9 */ /* 0x000fe40000000800 */
[----:B------:R-:W-:Y:S02]  /*1b50*/  UIADD3 UR7, -UR11, 0x61, UR6 ;  /* 0x000000610b077890 */ /* 0x000fe4000fffe106 */
[----:B------:R-:W-:-:S04]  /*1b60*/  UIADD3 UR6, UR6, 0x60, URZ ;  /* 0x0000006006067890 */ /* 0x000fc8000fffe03f */
[----:B------:R-:W-:Y:S02]  /*1b70*/  MOV R3, UR7 ;  /* 0x0000000700037c02 */ /* 0x000fe40008000f00 */
[----:B------:R-:W-:-:S03]  /*1b80*/  IMAD.U32 R5, RZ, RZ, UR6 ;  /* 0x00000006ff057e24 */ /* 0x000fc6000f8e00ff */
[C---:B------:R-:W-:Y:S02]  /*1b90*/  IMAD R3, R2.reuse, -0x2, R3 ;  /* 0xfffffffe02037824 */ /* 0x040fe400078e0203 */
[----:B--2---:R-:W-:-:S03]  /*1ba0*/  IMAD R0, R2, -0x2, R5 ;  /* 0xfffffffe02007824 */ /* 0x004fc600078e0205 */
[----:B------:R-:W-:-:S04]  /*1bb0*/  IADD3 R5, R3, 0x8, R4 ;  /* 0x0000000803057810 */ /* 0x000fc80007ffe004 */
[----:B------:R-:W-:Y:S02]  /*1bc0*/  VIMNMX R5, R0, R5, PT ;  /* 0x0000000500057248 */ /* 0x000fe40003fe0100 */
[----:B------:R-:W-:Y:S02]  /*1bd0*/  VIADDMNMX R0, R4, R3, R0, PT ;  /* 0x0000000304007246 */ /* 0x000fe40003800100 */
[C---:B------:R-:W-:Y:S02]  /*1be0*/  ISETP.GT.AND P1, PT, R5.reuse, RZ, PT ;  /* 0x000000ff0500720c */ /* 0x040fe40003f24270 */
[C---:B------:R-:W-:Y:S02]  /*1bf0*/  ISETP.GT.AND P2, PT, R5.reuse, 0x1, PT ;  /* 0x000000010500780c */ /* 0x040fe40003f44270 */
[----:B------:R-:W-:Y:S02]  /*1c00*/  ISETP.GT.AND P3, PT, R5, 0x8, PT ;  /* 0x000000080500780c */ /* 0x000fe40003f64270 */
[----:B------:R-:W-:Y:S01]  /*1c10*/  ISETP.GT.AND P4, PT, R0, 0x9, PT ;  /* 0x000000090000780c */ /* 0x000fe20003f84270 */
[----:B------:R-:W-:-:S02]  /*1c20*/  WARPGROUP.DEPBAR.LE gsb0, 0x0 ;  /* 0x00008000000079c5 */ /* 0x000fc40000010000 */
[----:B------:R-:W-:-:S06]  /*1c30*/  WARPGROUP.ARRIVE ;  /* 0x00000000000079c5 */ /* 0x000fcc0000000000 */
[----:B------:R-:W-:Y:S03]  /*1c40*/  HGMMA.64x96x16.F32.BF16 R24, gdesc[UR12], R24, gsb0 ;  /* 0x016000000c1879f0 */ /* 0x000fe60008001818 */
        /* <DEDUP_REMOVED lines=72> */
[----:B------:R-:W2:Y:S01]  /*20d0*/  SHFL.BFLY PT, R5, R8, 0x2, 0x1f ;  /* 0x0c401f0008057f89 */ /* 0x000ea200000e0000 */
[----:B------:R-:W-:Y:S02]  /*20e0*/  FSEL R24, R24, -INF , P1 ;  /* 0xff80000018187808 */ /* 0x000fe40000800000 */
[----:B------:R-:W-:Y:S02]  /*20f0*/  FSEL R25, R25, -INF , P2 ;  /* 0xff80000019197808 */ /* 0x000fe40001000000 */
[----:B------:R-:W-:Y:S02]  /*2100*/  FSEL R28, R28, -INF , P3 ;  /* 0xff8000001c1c7808 */ /* 0x000fe40001800000 */
[----:B------:R-:W-:Y:S02]  /*2110*/  FMNMX.FTZ R3, R24, R25, !PT ;  /* 0x0000001918037209 */ /* 0x000fe40007810000 */
[----:B------:R-:W-:-:S02]  /*2120*/  ISETP.GT.AND P1, PT, R0, 0x10, PT ;  /* 0x000000100000780c */ /* 0x000fc40003f24270 */
[----:B------:R-:W-:Y:S02]  /*2130*/  FSEL R29, R29, -INF , P4 ;  /* 0xff8000001d1d7808 */ /* 0x000fe40002000000 */
[----:B------:R-:W-:Y:S02]  /*2140*/  FSEL R32, R32, -INF , P1 ;  /* 0xff80000020207808 */ /* 0x000fe40000800000 */
[----:B------:R-:W-:-:S04]  /*2150*/  ISETP.GT.AND P1, PT, R0, 0x18, PT ;  /* 0x000000180000780c */ /* 0x000fc80003f24270 */
[----:B------:R-:W-:Y:S02]  /*2160*/  FSEL R36, R36, -INF , P1 ;  /* 0xff80000024247808 */ /* 0x000fe40000800000 */
[----:B------:R-:W-:Y:S02]  /*2170*/  ISETP.GT.AND P1, PT, R0, 0x20, PT ;  /* 0x000000200000780c */ /* 0x000fe40003f24270 */
[----:B--2---:R-:W-:Y:S02]  /*2180*/  FMNMX.FTZ R9, R8, R5, !PT ;  /* 0x0000000508097209 */ /* 0x004fe40007810000 */
[----:B------:R-:W-:Y:S02]  /*2190*/  FSEL R40, R40, -INF , P1 ;  /* 0xff80000028287808 */ /* 0x000fe40000800000 */
[----:B------:R-:W-:Y:S01]  /*21a0*/  ISETP.GT.AND P1, PT, R0, 0x28, PT ;  /* 0x000000280000780c */ /* 0x000fe20003f24270 */
[----:B------:R-:W2:Y:S03]  /*21b0*/  SHFL.BFLY PT, R10, R9, 0x1, 0x1f ;  /* 0x0c201f00090a7f89 */ /* 0x000ea600000e0000 */
[----:B------:R-:W-:-:S02]  /*21c0*/  FSEL R44, R44, -INF , P1 ;  /* 0xff8000002c2c7808 */ /* 0x000fc40000800000 */
[----:B------:R-:W-:-:S04]  /*21d0*/  ISETP.GT.AND P1, PT, R0, 0x30, PT ;  /* 0x000000300000780c */ /* 0x000fc80003f24270 */
[----:B------:R-:W-:Y:S02]  /*21e0*/  FSEL R48, R48, -INF , P1 ;  /* 0xff80000030307808 */ /* 0x000fe40000800000 */
[----:B------:R-:W-:-:S04]  /*21f0*/  ISETP.GT.AND P1, PT, R0, 0x38, PT ;  /* 0x000000380000780c */ /* 0x000fc80003f24270 */
[----:B------:R-:W-:Y:S02]  /*2200*/  FSEL R52, R52, -INF , P1 ;  /* 0xff80000034347808 */ /* 0x000fe40000800000 */
[----:B------:R-:W-:-:S04]  /*2210*/  ISETP.GT.AND P1, PT, R0, 0x40, PT ;  /* 0x000000400000780c */ /* 0x000fc80003f24270 */
[----:B------:R-:W-:Y:S02]  /*2220*/  FSEL R56, R56, -INF , P1 ;  /* 0xff80000038387808 */ /* 0x000fe40000800000 */
[----:B------:R-:W-:Y:S02]  /*2230*/  ISETP.GT.AND P1, PT, R0, 0x48, PT ;  /* 0x000000480000780c */ /* 0x000fe40003f24270 */
[----:B--2---:R-:W-:Y:S02]  /*2240*/  FMNMX.FTZ R5, R9, R10, !PT ;  /* 0x0000000a09057209 */ /* 0x004fe40007810000 */
[----:B------:R-:W-:Y:S02]  /*2250*/  FSEL R60, R60, -INF , P1 ;  /* 0xff8000003c3c7808 */ /* 0x000fe40000800000 */
[C---:B------:R-:W-:Y:S01]  /*2260*/  FSETP.NEU.FTZ.AND P2, PT, R5.reuse, -INF , PT ;  /* 0xff8000000500780b */ /* 0x040fe20003f5d000 */
[----:B------:R-:W-:Y:S01]  /*2270*/  FMUL.FTZ R4, R5, UR25 ;  /* 0x0000001905047c20 */ /* 0x000fe20008410000 */
[----:B------:R-:W-:-:S04]  /*2280*/  ISETP.GT.AND P1, PT, R0, 0x50, PT ;  /* 0x000000500000780c */ /* 0x000fc80003f24270 */
[----:B------:R-:W-:Y:S02]  /*2290*/  FSEL R8, R4, RZ, P2 ;  /* 0x000000ff04087208 */ /* 0x000fe40001000000 */
[----:B------:R-:W-:Y:S02]  /*22a0*/  FMNMX.FTZ R4, R28, R3, !PT ;  /* 0x000000031c047209 */ /* 0x000fe40007810000 */
[----:B------:R-:W-:Y:S01]  /*22b0*/  ISETP.GT.AND P2, PT, R0, 0x11, PT ;  /* 0x000000110000780c */ /* 0x000fe20003f44270 */
[--C-:B------:R-:W-:Y:S01]  /*22c0*/  FFMA.FTZ R26, R26, UR25, -R8.reuse ;  /* 0x000000191a1a7c23 */ /* 0x100fe20008010808 */
[----:B------:R-:W-:Y:S01]  /*22d0*/  FMNMX.FTZ R3, R29, R4, !PT ;  /* 0x000000041d037209 */ /* 0x000fe20007810000 */
[--C-:B------:R-:W-:Y:S01]  /*22e0*/  FFMA.FTZ R27, R27, UR25, -R8.reuse ;  /* 0x000000191b1b7c23 */ /* 0x100fe20008010808 */
[----:B------:R-:W-:Y:S01]  /*22f0*/  FSEL R33, R33, -INF , P2 ;  /* 0xff80000021217808 */ /* 0x000fe20001000000 */
[--C-:B------:R-:W-:Y:S01]  /*2300*/  FFMA.FTZ R30, R30, UR25, -R8.reuse ;  /* 0x000000191e1e7c23 */ /* 0x100fe20008010808 */
[----:B------:R-:W-:Y:S01]  /*2310*/  FMNMX.FTZ R4, R32, R3, !PT ;  /* 0x0000000320047209 */ /* 0x000fe20007810000 */
[----:B------:R-:W-:Y:S01]  /*2320*/  MUFU.EX2 R26, R26 ;  /* 0x0000001a001a7308 */ /* 0x000fe20000000800 */
[----:B------:R-:W-:Y:S01]  /*2330*/  ISETP.GT.AND P2, PT, R0, 0x19, PT ;  /* 0x000000190000780c */ /* 0x000fe20003f44270 */
[--C-:B------:R-:W-:Y:S01]  /*2340*/  FFMA.FTZ R31, R31, UR25, -R8.reuse ;  /* 0x000000191f1f7c23 */ /* 0x100fe20008010808 */
[----:B------:R-:W-:Y:S01]  /*2350*/  FMNMX.FTZ R3, R33, R4, !PT ;  /* 0x0000000421037209 */ /* 0x000fe20007810000 */
[--C-:B------:R-:W-:Y:S01]  /*2360*/  FFMA.FTZ R34, R34, UR25, -R8.reuse ;  /* 0x0000001922227c23 */ /* 0x100fe20008010808 */
[----:B------:R-:W-:Y:S01]  /*2370*/  FSEL R37, R37, -INF , P2 ;  /* 0xff80000025257808 */ /* 0x000fe20001000000 */
[--C-:B------:R-:W-:Y:S01]  /*2380*/  FFMA.FTZ R35, R35, UR25, -R8.reuse ;  /* 0x0000001923237c23 */ /* 0x100fe20008010808 */
[----:B------:R-:W-:Y:S01]  /*2390*/  FMNMX.FTZ R4, R36, R3, !PT ;  /* 0x0000000324047209 */ /* 0x000fe20007810000 */
[----:B------:R-:W2:Y:S01]  /*23a0*/  MUFU.EX2 R27, R27 ;  /* 0x0000001b001b7308 */ /* 0x000ea20000000800 */
        /* <DEDUP_REMOVED lines=15> */
[----:B------:R-:W4:Y:S01]  /*24a0*/  MUFU.EX2 R31, R31 ;  /* 0x0000001f001f7308 */ /* 0x000f220000000800 */
[----:B------:R-:W-:Y:S01]  /*24b0*/  ISETP.GT.AND P2, PT, R0, 0x31, PT ;  /* 0x000000310000780c */ /* 0x000fe20003f44270 */
[----:B--2---:R-:W-:Y:S01]  /*24c0*/  FADD.FTZ R9, R26, R27 ;  /* 0x0000001b1a097221 */ /* 0x004fe20000010000 */
        /* <DEDUP_REMOVED lines=29> */
[----:B------:R-:W5:Y:S01]  /*26a0*/  MUFU.EX2 R39, R39 ;  /* 0x0000002700277308 */ /* 0x000f620000000800 */
[----:B------:R-:W-:Y:S01]  /*26b0*/  ISETP.GT.AND P2, PT, R0, 0x51, PT ;  /* 0x000000510000780c */ /* 0x000fe20003f44270 */
[----:B------:R-:W-:Y:S01]  /*26c0*/  FFMA.FTZ R8, R71, UR25, -R8 ;  /* 0x0000001947087c23 */ /* 0x000fe20008010808 */
[----:B------:R-:W-:-:S02]  /*26d0*/  FSEL R64, R64, -INF , P1 ;  /* 0xff80000040407808 */ /* 0x000fc40000800000 */
[----:B------:R-:W-:Y:S02]  /*26e0*/  FMNMX.FTZ R3, R61, R4, !PT ;  /* 0x000000043d037209 */ /* 0x000fe40007810000 */
[----:B------:R-:W-:Y:S01]  /*26f0*/  ISETP.GT.AND P1, PT, R0, 0x58, PT ;  /* 0x000000580000780c */ /* 0x000fe20003f24270 */
[----:B------:R-:W-:Y:S01]  /*2700*/  MUFU.EX2 R42, R42 ;  /* 0x0000002a002a7308 */ /* 0x000fe20000000800 */
[----:B------:R-:W-:Y:S02]  /*2710*/  FSEL R65, R65, -INF , P2 ;  /* 0xff80000041417808 */ /* 0x000fe40001000000 */
[----:B------:R-:W-:Y:S02]  /*2720*/  FMNMX.FTZ R4, R64, R3, !PT ;  /* 0x0000000340047209 */ /* 0x000fe40007810000 */
[----:B------:R-:W-:Y:S02]  /*2730*/  ISETP.GT.AND P2, PT, R0, 0x59, PT ;  /* 0x000000590000780c */ /* 0x000fe40003f44270 */
[----:B------:R-:W-:Y:S01]  /*2740*/  FSEL R68, R68, -INF , P1 ;  /* 0xff80000044447808 */ /* 0x000fe20000800000 */
[----:B------:R-:W1:Y:S01]  /*2750*/  MUFU.EX2 R43, R43 ;  /* 0x0000002b002b7308 */ /* 0x000e620000000800 */
[----:B------:R-:W-:-:S02]  /*2760*/  FMNMX.FTZ R3, R65, R4, !PT ;  /* 0x0000000441037209 */ /* 0x000fc40007810000 */
[----:B------:R-:W-:Y:S02]  /*2770*/  FSEL R69, R69, -INF , P2 ;  /* 0xff80000045457808 */ /* 0x000fe40001000000 */
[----:B------:R-:W-:Y:S02]  /*2780*/  FMNMX.FTZ R0, R68, R3, !PT ;  /* 0x0000000344007209 */ /* 0x000fe40007810000 */
[----:B------:R-:W-:Y:S01]  /*2790*/  F2FP.BF16.F32.PACK_AB R153, R27, R26 ;  /* 0x0000001a1b99723e */ /* 0x000fe200000010ff */
[----:B------:R-:W-:Y:S01]  /*27a0*/  MUFU.EX2 R46, R46 ;  /* 0x0000002e002e7308 */ /* 0x000fe20000000800 */
[----:B------:R-:W-:Y:S02]  /*27b0*/  FMNMX.FTZ R0, R69, R0, !PT ;  /* 0x0000000045007209 */ /* 0x000fe40007810000 */
[----:B----4-:R-:W-:Y:S02]  /*27c0*/  F2FP.BF16.F32.PACK_AB R155, R31, R30 ;  /* 0x0000001e1f9b723e */ /* 0x010fe400000010ff */
[----:B--2---:R-:W-:Y:S01]  /*27d0*/  F2FP.BF16.F32.PACK_AB R157, R35, R34 ;  /* 0x00000022239d723e */ /* 0x004fe200000010ff */
[----:B------:R-:W2:Y:S01]  /*27e0*/  SHFL.BFLY PT, R3, R0, 0x2, 0x1f ;  /* 0x0c401f0000037f89 */ /* 0x000ea200000e0000 */
[----:B-----5:R-:W-:Y:S01]  /*27f0*/  F2FP.BF16.F32.PACK_AB R159, R39, R38 ;  /* 0x00000026279f723e */ /* 0x020fe200000010ff */
[----:B------:R-:W4:Y:S01]  /*2800*/  MUFU.EX2 R47, R47 ;  /* 0x0000002f002f7308 */ /* 0x000f220000000800 */
[----:B-1----:R-:W-:-:S07]  /*2810*/  F2FP.BF16.F32.PACK_AB R161, R43, R42 ;  /* 0x0000002a2ba1723e */ /* 0x002fce00000010ff */
[----:B------:R1:W-:Y:S08]  /*2820*/  MUFU.EX2 R175, R8 ;  /* 0x0000000800af7308 */ /* 0x0003f00000000800 */
[----:B------:R-:W-:Y:S01]  /*2830*/  MUFU.EX2 R50, R50 ;  /* 0x0000003200327308 */ /* 0x000fe20000000800 */
[----:B-1----:R-:W-:Y:S01]  /*2840*/  IMAD.U32 R8, RZ, RZ, UR21 ;  /* 0x00000015ff087e24 */ /* 0x002fe2000f8e00ff */
[----:B----4-:R-:W-:-:S02]  /*2850*/  F2FP.BF16.F32.PACK_AB R163, R47, R46 ;  /* 0x0000002e2fa3723e */ /* 0x010fc400000010ff */
[----:B--2---:R-:W-:-:S04]  /*2860*/  FMNMX.FTZ R3, R0, R3, !PT ;  /* 0x0000000300037209 */ /* 0x004fc80007810000 */
[----:B------:R-:W1:Y:S01]  /*2870*/  MUFU.EX2 R51, R51 ;  /* 0x0000003300337308 */ /* 0x000e620000000800 */
[----:B------:R-:W2:Y:S07]  /*2880*/  SHFL.BFLY PT, R4, R3, 0x1, 0x1f ;  /* 0x0c201f0003047f89 */ /* 0x000eae00000e0000 */
[----:B------:R-:W-:Y:S08]  /*2890*/  MUFU.EX2 R54, R54 ;  /* 0x0000003600367308 */ /* 0x000ff00000000800 */
[----:B------:R-:W4:Y:S01]  /*28a0*/  MUFU.EX2 R55, R55 ;  /* 0x0000003700377308 */ /* 0x000f220000000800 */
[----:B-1----:R-:W-:-:S07]  /*28b0*/  F2FP.BF16.F32.PACK_AB R165, R51, R50 ;  /* 0x0000003233a5723e */ /* 0x002fce00000010ff */
[----:B------:R-:W-:Y:S01]  /*28c0*/  MUFU.EX2 R58, R58 ;  /* 0x0000003a003a7308 */ /* 0x000fe20000000800 */
[----:B--2---:R-:W-:-:S04]  /*28d0*/  FMNMX.FTZ R4, R3, R4, !PT ;  /* 0x0000000403047209 */ /* 0x004fc80007810000 */
[C---:B------:R-:W-:Y:S01]  /*28e0*/  FSETP.NEU.FTZ.AND P1, PT, R4.reuse, -INF , PT ;  /* 0xff8000000400780b */ /* 0x040fe20003f3d000 */
[----:B------:R-:W-:Y:S02]  /*28f0*/  FMUL.FTZ R0, R4, UR25 ;  /* 0x0000001904007c20 */ /* 0x000fe40008410000 */
[----:B------:R-:W-:Y:S01]  /*2900*/  MUFU.EX2 R59, R59 ;  /* 0x0000003b003b7308 */ /* 0x000fe20000000800 */
[----:B----4-:R-:W-:Y:S02]  /*2910*/  F2FP.BF16.F32.PACK_AB R167, R55, R54 ;  /* 0x0000003637a7723e */ /* 0x010fe400000010ff */
[----:B------:R-:W-:Y:S01]  /*2920*/  FSEL R3, R0, RZ, P1 ;  /* 0x000000ff00037208 */ /* 0x000fe20000800000 */
[----:B------:R-:W-:Y:S01]  /*2930*/  FADD.FTZ R0, R30, R9 ;  /* 0x000000091e007221 */ /* 0x000fe20000010000 */
[----:B---3--:R-:W-:-:S03]  /*2940*/  LOP3.LUT P1, RZ, R11, 0x7f, RZ, 0xc0, !PT ;  /* 0x0000007f0bff7812 */ /* 0x008fc6000782c0ff */
[----:B------:R-:W-:Y:S01]  /*2950*/  MUFU.EX2 R62, R62 ;  /* 0x0000003e003e7308 */ /* 0x000fe20000000800 */
[--C-:B------:R-:W-:Y:S01]  /*2960*/  FFMA.FTZ R24, R24, UR25, -R3.reuse ;  /* 0x0000001918187c23 */ /* 0x100fe20008010803 */
        /* <DEDUP_REMOVED lines=18> */
[----:B------:R-:W-:Y:S01]  /*2a90*/  IADD3 R9, -R23, 0xb, RZ ;  /* 0x0000000b17097810 */ /* 0x000fe20007ffe1ff */
[--C-:B------:R-:W-:Y:S01]  /*2aa0*/  FFMA.FTZ R49, R49, UR25, -R3.reuse ;  /* 0x0000001931317c23 */ /* 0x100fe20008010803 */
[--C-:B------:R-:W-:Y:S01]  /*2ab0*/  FFMA.FTZ R52, R52, UR25, -R3.reuse ;  /* 0x0000001934347c23 */ /* 0x100fe20008010803 */
[----:B------:R-:W-:Y:S01]  /*2ac0*/  FADD.FTZ R13, R39, R10 ;  /* 0x0000000a270d7221 */ /* 0x000fe20000010000 */
[----:B------:R-:W2:Y:S01]  /*2ad0*/  MUFU.EX2 R28, R28 ;  /* 0x0000001c001c7308 */ /* 0x000ea20000000800 */
[--C-:B------:R-:W-:Y:S01]  /*2ae0*/  FFMA.FTZ R53, R53, UR25, -R3.reuse ;  /* 0x0000001935357c23 */ /* 0x100fe20008010803 */
[----:B------:R-:W-:Y:S01]  /*2af0*/  FFMA.FTZ R56, R56, UR25, -R3 ;  /* 0x0000001938387c23 */ /* 0x000fe20008010803 */
[----:B------:R-:W-:Y:S01]  /*2b00*/  FADD.FTZ R12, R42, R13 ;  /* 0x0000000d2a0c7221 */ /* 0x000fe20000010000 */
[--C-:B------:R-:W-:Y:S01]  /*2b10*/  FFMA.FTZ R57, R57, UR25, -R3.reuse ;  /* 0x0000001939397c23 */ /* 0x100fe20008010803 */
[--C-:B------:R-:W-:Y:S01]  /*2b20*/  FFMA.FTZ R60, R60, UR25, -R3.reuse ;  /* 0x000000193c3c7c23 */ /* 0x100fe20008010803 */
[----:B------:R-:W-:Y:S01]  /*2b30*/  FFMA.FTZ R61, R61, UR25, -R3 ;  /* 0x000000193d3d7c23 */ /* 0x000fe20008010803 */
[----:B------:R-:W-:Y:S01]  /*2b40*/  FADD.FTZ R13, R43, R12 ;  /* 0x0000000c2b0d7221 */ /* 0x000fe20000010000 */
[----:B------:R-:W3:Y:S01]  /*2b50*/  MUFU.EX2 R29, R29 ;  /* 0x0000001d001d7308 */ /* 0x000ee20000000800 */
        /* <DEDUP_REMOVED lines=8> */
[----:B--2---:R-:W-:Y:S01]  /*2be0*/  FADD.FTZ R0, R28, R11 ;  /* 0x0000000b1c007221 */ /* 0x004fe20000010000 */
[----:B------:R-:W-:-:S02]  /*2bf0*/  F2FP.BF16.F32.PACK_AB R169, R59, R58 ;  /* 0x0000003a3ba9723e */ /* 0x000fc400000010ff */
[----:B------:R-:W-:-:S04]  /*2c00*/  F2FP.BF16.F32.PACK_AB R152, R25, R24 ;  /* 0x000000181998723e */ /* 0x000fc800000010ff */
[----:B------:R-:W2:Y:S01]  /*2c10*/  MUFU.EX2 R33, R33 ;  /* 0x0000002100217308 */ /* 0x000ea20000000800 */
[C---:B---3--:R-:W-:Y:S01]  /*2c20*/  FADD.FTZ R11, R29.reuse, R0 ;  /* 0x000000001d0b7221 */ /* 0x048fe20000010000 */
[----:B------:R-:W-:Y:S01]  /*2c30*/  @!P1 VIADD R0, R8, 0x22840 ;  /* 0x0002284008009836 */ /* 0x000fe20000000000 */
[----:B------:R-:W-:-:S04]  /*2c40*/  F2FP.BF16.F32.PACK_AB R154, R29, R28 ;  /* 0x0000001c1d9a723e */ /* 0x000fc800000010ff */
[----:B------:R-:W-:Y:S01]  /*2c50*/  @!P1 PRMT R0, RZ, 0x654, R0 ;  /* 0x00000654ff009816 */ /* 0x000fe20000000000 */
[----:B------:R-:W3:Y:S01]  /*2c60*/  MUFU.EX2 R36, R36 ;  /* 0x0000002400247308 */ /* 0x000ee20000000800 */
[----:B-1----:R-:W-:Y:S01]  /*2c70*/  FADD.FTZ R10, R32, R11 ;  /* 0x0000000b200a7221 */ /* 0x002fe20000010000 */
[----:B------:R1:W-:Y:S06]  /*2c80*/  BAR.ARV R9, 0x100 ;  /* 0x000400090000751d */ /* 0x0003ec0000002000 */
[----:B------:R-:W4:Y:S01]  /*2c90*/  MUFU.EX2 R37, R37 ;  /* 0x0000002500257308 */ /* 0x000f220000000800 */
[C---:B--2---:R-:W-:Y:S01]  /*2ca0*/  FADD.FTZ R11, R33.reuse, R10 ;  /* 0x0000000a210b7221 */ /* 0x044fe20000010000 */
[----:B------:R2:W-:Y:S01]  /*2cb0*/  @!P1 SYNCS.ARRIVE.TRANS64.RED.A1T0 RZ, [R0+URZ], RZ ;  /* 0x000000ff00ff99a7 */ /* 0x0005e2000810043f */
[----:B------:R-:W-:-:S05]  /*2cc0*/  F2FP.BF16.F32.PACK_AB R156, R33, R32 ;  /* 0x00000020219c723e */ /* 0x000fca00000010ff */
[----:B------:R-:W2:Y:S01]  /*2cd0*/  MUFU.EX2 R40, R40 ;  /* 0x0000002800287308 */ /* 0x000ea20000000800 */
[----:B---3--:R-:W-:-:S07]  /*2ce0*/  FADD.FTZ R10, R36, R11 ;  /* 0x0000000b240a7221 */ /* 0x008fce0000010000 */
        /* <DEDUP_REMOVED lines=11> */
[----:B------:R-:W-:Y:S01]  /*2da0*/  FADD.FTZ R10, R58, R13 ;  /* 0x0000000d3a0a7221 */ /* 0x000fe20000010000 */
[----:B------:R-:W-:-:S03]  /*2db0*/  F2FP.BF16.F32.PACK_AB R160, R41, R40 ;  /* 0x0000002829a0723e */ /* 0x000fc600000010ff */
[----:B------:R-:W-:Y:S02]  /*2dc0*/  FADD.FTZ R13, R59, R10 ;  /* 0x0000000a3b0d7221 */ /* 0x000fe40000010000 */
[----:B------:R-:W3:Y:S01]  /*2dd0*/  MUFU.EX2 R48, R48 ;  /* 0x0000003000307308 */ /* 0x000ee20000000800 */
[----:B----4-:R-:W-:Y:S01]  /*2de0*/  FADD.FTZ R0, R44, R11 ;  /* 0x0000000b2c007221 */ /* 0x010fe20000010000 */
[----:B------:R-:W-:-:S06]  /*2df0*/  FADD.FTZ R10, R62, R13 ;  /* 0x0000000d3e0a7221 */ /* 0x000fcc0000010000 */
        /* <DEDUP_REMOVED lines=31> */
[----:B--2---:R-:W-:Y:S01]  /*2ff0*/  FADD.FTZ R13, R61, R0 ;  /* 0x000000003d0d7221 */ /* 0x004fe20000010000 */
[C---:B------:R-:W-:Y:S01]  /*3000*/  FADD.FTZ R0, R175.reuse, R10 ;  /* 0x0000000aaf007221 */ /* 0x040fe20000010000 */
[----:B------:R-:W-:Y:S02]  /*3010*/  F2FP.BF16.F32.PACK_AB R175, R175, R70 ;  /* 0x00000046afaf723e */ /* 0x000fe400000010ff */
[----:B------:R-:W-:-:S03]  /*3020*/  F2FP.BF16.F32.PACK_AB R170, R61, R60 ;  /* 0x0000003c3daa723e */ /* 0x000fc600000010ff */
[----:B------:R-:W2:Y:S01]  /*3030*/  MUFU.EX2 R68, R68 ;  /* 0x0000004400447308 */ /* 0x000ea20000000800 */
[----:B---3--:R-:W-:-:S07]  /*3040*/  FADD.FTZ R10, R64, R13 ;  /* 0x0000000d400a7221 */ /* 0x008fce0000010000 */
[----:B------:R-:W3:Y:S01]  /*3050*/  MUFU.EX2 R11, R3 ;  /* 0x00000003000b7308 */ /* 0x000ee20000000800 */
[C---:B----4-:R-:W-:Y:S01]  /*3060*/  FADD.FTZ R13, R65.reuse, R10 ;  /* 0x0000000a410d7221 */ /* 0x050fe20000010000 */
[----:B------:R-:W-:-:S03]  /*3070*/  F2FP.BF16.F32.PACK_AB R172, R65, R64 ;  /* 0x0000004041ac723e */ /* 0x000fc600000010ff */
[----:B--2---:R-:W-:-:S04]  /*3080*/  FADD.FTZ R10, R68, R13 ;  /* 0x0000000d440a7221 */ /* 0x004fc80000010000 */
[C---:B---3--:R-:W-:Y:S01]  /*3090*/  FADD.FTZ R3, R11.reuse, R10 ;  /* 0x0000000a0b037221 */ /* 0x048fe20000010000 */
[----:B------:R-:W-:Y:S01]  /*30a0*/  F2FP.BF16.F32.PACK_AB R174, R11, R68 ;  /* 0x000000440bae723e */ /* 0x000fe200000010ff */
[----:B-1----:R-:W-:Y:S06]  /*30b0*/  @!P0 BRA `(.L_x_10490) ;  /* 0x0000000000048947 */ /* 0x002fec0003800000 */
[----:B------:R-:W-:Y:S01]  /*30c0*/  BPT.TRAP 0x1 ;  /* 0x000000040000795c */ /* 0x000fe20000300000 */
.L_x_10490:
[----:B------:R1:W2:Y:S01]  /*30d0*/  SYNCS.PHASECHK.TRANS64.TRYWAIT P2, [UR21+0x22850], R7 ;  /* 0x02285007ff0075a7 */ /* 0x0002a20008040155 */
[----:B------:R-:W-:Y:S05]  /*30e0*/  @!P0 BRA `(.L_x_10491) ;  /* 0x0000000000048947 */ /* 0x000fea0003800000 */
[----:B------:R-:W-:Y:S01]  /*30f0*/  BPT.TRAP 0x1 ;  /* 0x000000040000795c */ /* 0x000fe20000300000 */
.L_x_10491:
[----:B--2---:R-:W-:Y:S05]  /*3100*/  @P2 BRA `(.L_x_10492) ;  /* 0x0000000000082947 */ /* 0x004fea0003800000 */
[----:B------:R-:W2:Y:S02]  /*3110*/  SYNCS.PHASECHK.TRANS64.TRYWAIT P2, [UR21+0x22850], R7 ;  /* 0x02285007ff0075a7 */ /* 0x000ea40008040155 */
[----:B--2---:R-:W-:Y:S05]  /*3120*/  @!P2 BRA `(.L_x_10493) ;  /* 0x000000940058a947 */ /* 0x004fea0003800000 */
.L_x_10492:
[----:B------:R3:W-:Y:S01]  /*3130*/  BAR.SYNC.DEFER_BLOCKING R6, 0x100 ;  /* 0x000400060000751d */ /* 0x0007e20000010000 */
[----:B------:R-:W-:Y:S01]  /*3140*/  UIADD3 UR6, UR49, 0x400, URZ ;  /* 0x0000040031067890 */ /* 0x000fe2000fffe03f */
[----:B--2---:R-:W-:Y:S01]  /*3150*/  @!P1 VIADD R8, R8, 0x22860 ;  /* 0x0002286008089836 */ /* 0x004fe20000000000 */
[----:B------:R-:W-:Y:S02]  /*3160*/  UIADD3 UR28, UR41, -0x2, URZ ;  /* 0xfffffffe291c7890 */ /* 0x000fe4000fffe03f */
[----:B------:R-:W-:Y:S01]  /*3170*/  USHF.R.U32.HI UR6, URZ, 0x4, UR6 ;  /* 0x000000043f067899 */ /* 0x000fe20008011606 */
[----:B------:R-:W-:Y:S01]  /*3180*/  UMOV UR7, 0x40000040 ;  /* 0x4000004000077882 */ /* 0x000fe20000000000 */
[----:B------:R-:W-:Y:S02]  /*3190*/  @!P1 PRMT R8, RZ, 0x654, R8 ;  /* 0x00000654ff089816 */ /* 0x000fe40000000008 */
[----:B------:R-:W-:-:S04]  /*31a0*/  ULOP3.LUT UR6, UR6, 0x3fff, URZ, 0xc0, !UPT ;  /* 0x00003fff06067892 */ /* 0x000fc8000f8ec03f */
        /* <DEDUP_REMOVED lines=35> */
[----:B------:R-:W-:-:S04]  /*33e0*/  UIADD3 UR6, UR42, -UR11, UR45 ;  /* 0x8000000b2a067290 */ /* 0x000fc8000fffe02d */
[----:B------:R-:W-:-:S04]  /*33f0*/  UIMAD.WIDE UR6, UR6, 0x2aaaaaab, URZ ;  /* 0x2aaaaaab060678a5 */ /* 0x000fc8000f8e023f */
[----:B------:R-:W-:-:S04]  /*3400*/  USHF.R.U32.HI UR6, URZ, 0x1f, UR7 ;  /* 0x0000001f3f067899 */ /* 0x000fc80008011607 */
[----:B------:R-:W-:-:S04]  /*3410*/  ULEA.HI.SX32 UR6, UR7, UR6, 0x1c ;  /* 0x0000000607067291 */ /* 0x000fc8000f8fe23f */
[----:B------:R-:W-:-:S04]  /*3420*/  UISETP.LT.AND UP0, UPT, URZ, UR6, UPT ;  /* 0x000000063f00728c */ /* 0x000fc8000bf01270 */
[----:B------:R-:W-:-:S04]  /*3430*/  USEL UR24, URZ, UR6, !UP0 ;  /* 0x000000063f187287 */ /* 0x000fc8000c000000 */
[----:B------:R-:W-:-:S06]  /*3440*/  UISETP.GE.AND UP0, UPT, UR28, UR24, UPT ;  /* 0x000000181c00728c */ /* 0x000fcc000bf06270 */
[----:B------:R-:W-:Y:S01]  /*3450*/  PLOP3.LUT P2, PT, PT, PT, UP0, 0x80, 0x0 ;  /* 0x000000000000781c */ /* 0x000fe20003f4f008 */
[----:B------:R-:W-:Y:S02]  /*3460*/  WARPGROUP.DEPBAR.LE gsb0, 0x0 ;  /* 0x00008000000079c5 */ /* 0x000fe40000010000 */
[----:B------:R3:W-:Y:S10]  /*3470*/  @!P1 SYNCS.ARRIVE.TRANS64.RED.A1T0 RZ, [R8+URZ], RZ ;  /* 0x000000ff08ff99a7 */ /* 0x0007f4000810043f */
[----:B---3--:R-:W-:Y:S05]  /*3480*/  @!P2 BRA `(.L_x_10494) ;  /* 0x000000240000a947 */ /* 0x008fea0003800000 */
[----:B------:R-:W-:Y:S01]  /*3490*/  IMAD.MOV.U32 R8, RZ, RZ, R5 ;  /* 0x000000ffff087224 */ /* 0x000fe200078e0005 */
[----:B------:R-:W-:Y:S01]  /*34a0*/  ULDC UR26, c[0x0][0x404] ;  /* 0x00010100001a7ab9 */ /* 0x000fe20000000800 */
[----:B-1----:R-:W-:Y:S01]  /*34b0*/  IMAD.MOV.U32 R7, RZ, RZ, R4 ;  /* 0x000000ffff077224 */ /* 0x002fe200078e0004 */
[----:B------:R-:W-:Y:S01]  /*34c0*/  ULDC UR27, c[0x0][0x2e0] ;  /* 0x0000b800001b7ab9 */ /* 0x000fe20000000800 */
[----:B------:R-:W-:Y:S01]  /*34d0*/  ULDC UR25, c[0x0][0x988] ;  /* 0x0002620000197ab9 */ /* 0x000fe20000000800 */
[----:B------:R-:W-:-:S05]  /*34e0*/  ULDC.64 UR22, c[0x0][0x3f8] ;  /* 0x0000fe0000167ab9 */ /* 0x000fca0000000a00 */
.L_x_10503:
[----:B------:R-:W-:-:S04]  /*34f0*/  UIADD3 UR37, UR37, 0x1, URZ ;  /* 0x0000000125257890 */ /* 0x000fc8000fffe03f */
[----:B------:R-:W-:-:S04]  /*3500*/  UISETP.NE.AND UP0, UPT, UR37, 0x2, UPT ;  /* 0x000000022500788c */ /* 0x000fc8000bf05270 */
[----:B------:R-:W-:Y:S02]  /*3510*/  USEL UR6, URZ, 0x1, UP0 ;  /* 0x000000013f067887 */ /* 0x000fe40008000000 */
[----:B------:R-:W-:Y:S02]  /*3520*/  USEL UR37, UR37, URZ, UP0 ;  /* 0x0000003f25257287 */ /* 0x000fe40008000000 */
[----:B------:R-:W-:Y:S01]  /*3530*/  ULOP3.LUT UR38, UR38, UR6, URZ, 0x3c, !UPT ;  /* 0x0000000626267292 */ /* 0x000fe2000f8e3c3f */
[----:B--2---:R-:W-:Y:S11]  /*3540*/  @!P0 BRA `(.L_x_10495) ;  /* 0x0000000000048947 */ /* 0x004ff60003800000 */
[----:B------:R-:W-:Y:S01]  /*3550*/  BPT.TRAP 0x1 ;  /* 0x000000040000795c */ /* 0x000fe20000300000 */
.L_x_10495:
[----:B------:R-:W-:Y:S01]  /*3560*/  ULEA UR29, UR37, UR49, 0x3 ;  /* 0x00000031251d7291 */ /* 0x000fe2000f8e183f */
[----:B------:R-:W-:-:S04]  /*3570*/  MOV R6, UR38 ;  /* 0x0000002600067c02 */ /* 0x000fc80008000f00 */
[----:B------:R-:W-:-:S04]  /*3580*/  SHF.L.U32 R6, R6, 0x1f, RZ ;  /* 0x0000001f06067819 */ /* 0x000fc800000006ff */
[----:B------:R1:W2:Y:S01]  /*3590*/  SYNCS.PHASECHK.TRANS64.TRYWAIT P2, [UR29+0x22830], R6 ;  /* 0x02283006ff0075a7 */ /* 0x0002a2000804015d */
[----:B------:R-:W-:Y:S05]  /*35a0*/  @!P0 BRA `(.L_x_10496) ;  /* 0x0000000000048947 */ /* 0x000fea0003800000 */
[----:B------:R-:W-:Y:S01]  /*35b0*/  BPT.TRAP 0x1 ;  /* 0x000000040000795c */ /* 0x000fe20000300000 */
.L_x_10496:
[----:B--2---:R-:W-:Y:S05]  /*35c0*/  @P2 BRA `(.L_x_10497) ;  /* 0x0000000000082947 */ /* 0x004fea0003800000 */
[----:B------:R-:W2:Y:S02]  /*35d0*/  SYNCS.PHASECHK.TRANS64.TRYWAIT P2, [UR29+0x22830], R6 ;  /* 0x02283006ff0075a7 */ /* 0x000ea4000804015d */
[----:B--2---:R-:W-:Y:S05]  /*35e0*/  @!P2 BRA `(.L_x_10498) ;  /* 0x00000090003ca947 */ /* 0x004fea0003800000 */
.L_x_10497:
[----:B------:R-:W-:Y:S01]  /*35f0*/  UIMAD UR18, UR37, 0x300, UR20 ;  /* 0x00000300251278a4 */ /* 0x000fe2000f8e0214 */
[----:B------:R-:W-:Y:S01]  /*3600*/  WARPGROUP.ARRIVE ;  /* 0x00000000000079c5 */ /* 0x000fe20000000000 */
[----:B------:R-:W-:Y:S01]  /*3610*/  UMOV UR19, 0x40000040 ;  /* 0x4000004000137882 */ /* 0x000fe20000000000 */
[----:B------:R-:W-:Y:S01]  /*3620*/  UMOV UR7, 0x40000040 ;  /* 0x4000004000077882 */ /* 0x000fe20000000000 */
[----:B------:R-:W-:Y:S01]  /*3630*/  UIADD3 UR6, UR18, 0x2, URZ ;  /* 0x0000000212067890 */ /* 0x000fe2000fffe03f */
[----:B--2---:R-:W2:Y:S01]  /*3640*/  LDC R5, c[0x0][0x288] ;  /* 0x0000a200ff057b82 */ /* 0x004ea20000000800 */
[----:B------:R-:W-:Y:S01]  /*3650*/  UIADD3 UR10, UR18, 0x4, URZ ;  /* 0x00000004120a7890 */ /* 0x000fe2000fffe03f */
[----:B------:R-:W-:Y:S02]  /*3660*/  UMOV UR11, 0x40000040 ;  /* 0x40000040000b7882 */ /* 0x000fe40000000000 */
[----:B------:R-:W-:Y:S01]  /*3670*/  HGMMA.64x96x16.F32.BF16 R152, gdesc[UR16], RZ, !UPT, gsb0 ;  /* 0x01600000109879f0 */ /* 0x000fe2000c0018ff */
[----:B------:R-:W-:Y:S01]  /*3680*/  UIADD3 UR14, UR18, 0x6, URZ ;  /* 0x00000006120e7890 */ /* 0x000fe2000fffe03f */
[----:B------:R-:W-:Y:S01]  /*3690*/  UMOV UR15, 0x40000040 ;  /* 0x40000040000f7882 */ /* 0x000fe20000000000 */
[----:B------:R-:W-:-:S04]  /*36a0*/  UISETP.NE.U32.AND UP0, UPT, UR22, URZ, UPT ;  /* 0x0000003f1600728c */ /* 0x000fc8000bf05070 */
[----:B------:R-:W-:Y:S01]  /*36b0*/  UISETP.NE.AND.EX UP0, UPT, UR23, URZ, UPT, UP0 ;  /* 0x0000003f1700728c */ /* 0x000fe2000bf05300 */
[----:B------:R-:W-:Y:S02]  /*36c0*/  WARPGROUP.DEPBAR.LE gsb0, 0x0 ;  /* 0x00008000000079c5 */ /* 0x000fe40000010000 */
[----:B------:R-:W-:-:S06]  /*36d0*/  WARPGROUP.ARRIVE ;  /* 0x00000000000079c5 */ /* 0x000fcc0000000000 */
[----:B------:R-:W-:Y:S01]  /*36e0*/  HGMMA.64x96x16.F32.BF16 R152, gdesc[UR4], R152, gsb0 ;  /* 0x01600000049879f0 */ /* 0x000fe20008001898 */
[----:B------:R-:W-:Y:S02]  /*36f0*/  UIMAD UR6, UR28, -0x60, UR42 ;  /* 0xffffffa01c0678a4 */ /* 0x000fe4000f8e022a */
[----:B------:R-:W-:Y:S02]  /*3700*/  USEL UR7, UR26, 0x1, UP0 ;  /* 0x000000011a077887 */ /* 0x000fe40008000000 */
[----:B------:R-:W-:-:S04]  /*3710*/  UIADD3 UR6, UR6, 0x1, URZ ;  /* 0x0000000106067890 */ /* 0x000fc8000fffe03f */
[----:B------:R-:W-:-:S06]  /*3720*/  UIMAD UR6, UR7, UR27, UR6 ;  /* 0x0000001b070672a4 */ /* 0x000fcc000f8e0206 */
[----:B--2---:R-:W-:-:S05]  /*3730*/  IADD3 R5, -R5, UR6, RZ ;  /* 0x0000000605057c10 */ /* 0x004fca000fffe1ff */
[----:B------:R-:W-:-:S04]  /*3740*/  IMAD R5, R2, -0x2, R5 ;  /* 0xfffffffe02057824 */ /* 0x000fc800078e0205 */
[----:B------:R-:W-:-:S05]  /*3750*/  IMAD.IADD R14, R22, 0x1, R5 ;  /* 0x00000001160e7824 */ /* 0x000fca00078e0205 */
[C---:B------:R-:W-:Y:S02]  /*3760*/  ISETP.GT.AND P2, PT, R14.reuse, RZ, PT ;  /* 0x000000ff0e00720c */ /* 0x040fe40003f44270 */
[----:B------:R-:W-:Y:S01]  /*3770*/  ISETP.GT.AND P3, PT, R14, 0x1, PT ;  /* 0x000000010e00780c */ /* 0x000fe20003f64270 */
        /* <DEDUP_REMOVED lines=71> */
[C---:B------:R-:W-:Y:S01]  /*3bf0*/  ISETP.GT.AND P3, PT, R14.reuse, 0x59, PT ;  /* 0x000000590e00780c */ /* 0x040fe20003f64270 */
[----:B------:R-:W-:Y:S01]  /*3c00*/  VIADD R14, R14, 0x8 ;  /* 0x000000080e0e7836 */ /* 0x000fe20000000000 */
[----:B------:R-:W-:Y:S02]  /*3c10*/  FSEL R196, R196, -INF , P2 ;  /* 0xff800000c4c47808 */ /* 0x000fe40001000000 */
[----:B------:R-:W-:Y:S02]  /*3c20*/  FMNMX.FTZ R9, R193, R4, !PT ;  /* 0x00000004c1097209 */ /* 0x000fe40007810000 */
[----:B------:R-:W-:Y:S02]  /*3c30*/  FSEL R197, R197, -INF , P3 ;  /* 0xff800000c5c57808 */ /* 0x000fe40001800000 */
[----:B------:R-:W-:Y:S02]  /*3c40*/  FMNMX.FTZ R4, R196, R9, !PT ;  /* 0x00000009c4047209 */ /* 0x000fe40007810000 */
[----:B------:R-:W-:-:S02]  /*3c50*/  ISETP.GT.AND P3, PT, R14, RZ, PT ;  /* 0x000000ff0e00720c */ /* 0x000fc40003f64270 */
[----:B------:R-:W-:Y:S02]  /*3c60*/  FMNMX.FTZ R10, R197, R4, !PT ;  /* 0x00000004c50a7209 */ /* 0x000fe40007810000 */
[----:B------:R-:W-:-:S03]  /*3c70*/  ISETP.GT.AND P4, PT, R14, 0x1, PT ;  /* 0x000000010e00780c */ /* 0x000fc60003f84270 */
[----:B------:R-:W2:Y:S01]  /*3c80*/  SHFL.BFLY PT, R9, R10, 0x2, 0x1f ;  /* 0x0c401f000a097f89 */ /* 0x000ea200000e0000 */
[----:B------:R-:W-:Y:S02]  /*3c90*/  FSEL R155, R155, -INF , P4 ;  /* 0xff8000009b9b7808 */ /* 0x000fe40002000000 */
        /* <DEDUP_REMOVED lines=23> */
[----:B------:R-:W-:-:S02]  /*3e10*/  ISETP.GT.AND P3, PT, R14, 0x8, PT ;  /* 0x000000080e00780c */ /* 0x000fc40003f64270 */
[----:B------:R-:W-:Y:S02]  /*3e20*/  FMNMX.FTZ R12, R9, R8, !PT ;  /* 0x00000008090c7209 */ /* 0x000fe40007810000 */
[----:B------:R-:W-:Y:S02]  /*3e30*/  FSEL R10, R20, RZ, P2 ;  /* 0x000000ff140a7208 */ /* 0x000fe40001000000 */
[----:B------:R-:W-:Y:S02]  /*3e40*/  FSEL R158, R158, -INF , P3 ;  /* 0xff8000009e9e7808 */ /* 0x000fe40001800000 */
[----:B------:R-:W-:Y:S01]  /*3e50*/  ISETP.GT.AND P3, PT, R14, 0x10, PT ;  /* 0x000000100e00780c */ /* 0x000fe20003f64270 */
[--C-:B------:R-:W-:Y:S01]  /*3e60*/  FFMA.FTZ R152, R207, UR25, -R10.reuse ;  /* 0x00000019cf987c23 */ /* 0x100fe2000801080a */
[----:B------:R-:W-:Y:S01]  /*3e70*/  FMNMX.FTZ R207, R155, R12, !PT ;  /* 0x0000000c9bcf7209 */ /* 0x000fe20007810000 */
[--C-:B------:R-:W-:Y:S01]  /*3e80*/  FFMA.FTZ R154, R15, UR25, -R10.reuse ;  /* 0x000000190f9a7c23 */ /* 0x100fe2000801080a */
[----:B------:R-:W-:Y:S01]  /*3e90*/  FSEL R162, R162, -INF , P3 ;  /* 0xff800000a2a27808 */ /* 0x000fe20001800000 */
[--C-:B------:R-:W-:Y:S01]  /*3ea0*/  FFMA.FTZ R156, R21, UR25, -R10.reuse ;  /* 0x00000019159c7c23 */ /* 0x100fe2000801080a */
[----:B------:R-:W-:Y:S01]  /*3eb0*/  FMNMX.FTZ R12, R158, R207, !PT ;  /* 0x000000cf9e0c7209 */ /* 0x000fe20007810000 */
[--C-:B------:R-:W-:Y:S01]  /*3ec0*/  FFMA.FTZ R160, R153, UR25, -R10.reuse ;  /* 0x0000001999a07c23 */ /* 0x100fe2000801080a */
[----:B------:R-:W-:Y:S01]  /*3ed0*/  ISETP.GT.AND P3, PT, R14, 0x18, PT ;  /* 0x000000180e00780c */ /* 0x000fe20003f64270 */
[--C-:B------:R-:W-:Y:S01]  /*3ee0*/  FFMA.FTZ R168, R184, UR25, -R10.reuse ;  /* 0x00000019b8a87c23 */ /* 0x100fe2000801080a */
[----:B------:R-:W-:Y:S01]  /*3ef0*/  FMNMX.FTZ R207, R159, R12, !PT ;  /* 0x0000000c9fcf7209 */ /* 0x000fe20007810000 */
[--C-:B------:R-:W-:Y:S01]  /*3f00*/  FFMA.FTZ R11, R11, UR25, -R10.reuse ;  /* 0x000000190b0b7c23 */ /* 0x100fe2000801080a */
[----:B------:R-:W-:Y:S01]  /*3f10*/  FSEL R166, R166, -INF , P3 ;  /* 0xff800000a6a67808 */ /* 0x000fe20001800000 */
[----:B------:R-:W-:Y:S01]  /*3f20*/  MUFU.EX2 R152, R152 ;  /* 0x0000009800987308 */ /* 0x000fe20000000800 */
        /* <DEDUP_REMOVED lines=11> */
[----:B------:R-:W-:Y:S01]  /*3fe0*/  FFMA.FTZ R197, R197, UR25, -R10 ;  /* 0x00000019c5c57c23 */ /* 0x000fe2000801080a */
[----:B------:R-:W-:-:S02]  /*3ff0*/  FMNMX.FTZ R157, R167, R12, !PT ;  /* 0x0000000ca79d7209 */ /* 0x000fc40007810000 */
[----:B------:R-:W-:Y:S01]  /*4000*/  FSEL R174, R174, -INF , P3 ;  /* 0xff800000aeae7808 */ /* 0x000fe20001800000 */
[----:B------:R-:W-:Y:S01]  /*4010*/  MUFU.EX2 R154, R154 ;  /* 0x0000009a009a7308 */ /* 0x000fe20000000800 */
[----:B------:R-:W-:Y:S02]  /*4020*/  FMNMX.FTZ R12, R170, R157, !PT ;  /* 0x0000009daa0c7209 */ /* 0x000fe40007810000 */
[----:B------:R-:W-:Y:S02]  /*4030*/  ISETP.GT.AND P3, PT, R14, 0x30, PT ;  /* 0x000000300e00780c */ /* 0x000fe40003f64270 */
[----:B------:R-:W-:Y:S02]  /*4040*/  FMNMX.FTZ R21, R171, R12, !PT ;  /* 0x0000000cab157209 */ /* 0x000fe40007810000 */
[----:B------:R-:W-:Y:S01]  /*4050*/  FSEL R178, R178, -INF , P3 ;  /* 0xff800000b2b27808 */ /* 0x000fe20001800000 */
[----:B------:R-:W-:Y:S01]  /*4060*/  MUFU.EX2 R15, R15 ;  /* 0x0000000f000f7308 */ /* 0x000fe20000000800 */
[----:B------:R-:W-:Y:S01]  /*4070*/  FMNMX.FTZ R12, R174, R21, !PT ;  /* 0x00000015ae0c7209 */ /* 0x000fe20007810000 */
[--C-:B------:R-:W-:Y:S01]  /*4080*/  FFMA.FTZ R21, R161, UR25, -R10.reuse ;  /* 0x00000019a1157c23 */ /* 0x100fe2000801080a */
[----:B------:R-:W-:Y:S01]  /*4090*/  ISETP.GT.AND P3, PT, R14, 0x38, PT ;  /* 0x000000380e00780c */ /* 0x000fe20003f64270 */
[--C-:B------:R-:W-:Y:S01]  /*40a0*/  FFMA.FTZ R161, R177, UR25, -R10.reuse ;  /* 0x00000019b1a17c23 */ /* 0x100fe2000801080a */
[----:B------:R-:W-:Y:S01]  /*40b0*/  FMNMX.FTZ R157, R175, R12, !PT ;  /* 0x0000000caf9d7209 */ /* 0x000fe20007810000 */
[----:B------:R-:W-:Y:S01]  /*40c0*/  FFMA.FTZ R177, R193, UR25, -R10 ;  /* 0x00000019c1b17c23 */ /* 0x000fe2000801080a */
[----:B------:R-:W-:Y:S01]  /*40d0*/  FSEL R182, R182, -INF , P3 ;  /* 0xff800000b6b67808 */ /* 0x000fe20001800000 */
[----:B------:R-:W-:Y:S01]  /*40e0*/  MUFU.EX2 R156, R156 ;  /* 0x0000009c009c7308 */ /* 0x000fe20000000800 */
[----:B------:R-:W-:-:S02]  /*40f0*/  FMNMX.FTZ R12, R178, R157, !PT ;  /* 0x0000009db20c7209 */ /* 0x000fc40007810000 */
[----:B------:R-:W-:Y:S02]  /*4100*/  ISETP.GT.AND P3, PT, R14, 0x40, PT ;  /* 0x000000400e00780c */ /* 0x000fe40003f64270 */
[----:B------:R-:W-:Y:S02]  /*4110*/  FMNMX.FTZ R153, R179, R12, !PT ;  /* 0x0000000cb3997209 */ /* 0x000fe40007810000 */
[----:B------:R-:W-:Y:S01]  /*4120*/  FSEL R186, R186, -INF , P3 ;  /* 0xff800000baba7808 */ /* 0x000fe20001800000 */
[----:B------:R2:W-:Y:S01]  /*4130*/  MUFU.EX2 R12, R160 ;  /* 0x000000a0000c7308 */ /* 0x0005e20000000800 */
[----:B------:R-:W-:Y:S01]  /*4140*/  FMNMX.FTZ R20, R182, R153, !PT ;  /* 0x00000099b6147209 */ /* 0x000fe20007810000 */
[--C-:B------:R-:W-:Y:S01]  /*4150*/  FFMA.FTZ R153, R165, UR25, -R10.reuse ;  /* 0x00000019a5997c23 */ /* 0x100fe2000801080a */
[----:B------:R-:W-:Y:S01]  /*4160*/  ISETP.GT.AND P3, PT, R14, 0x48, PT ;  /* 0x000000480e00780c */ /* 0x000fe20003f64270 */
[----:B------:R-:W-:Y:S01]  /*4170*/  FFMA.FTZ R165, R181, UR25, -R10 ;  /* 0x00000019b5a57c23 */ /* 0x000fe2000801080a */
[----:B------:R-:W-:-:S02]  /*4180*/  FMNMX.FTZ R157, R183, R20, !PT ;  /* 0x00000014b79d7209 */ /* 0x000fc40007810000 */
[----:B------:R-:W-:Y:S01]  /*4190*/  FSEL R190, R190, -INF , P3 ;  /* 0xff800000bebe7808 */ /* 0x000fe20001800000 */
[----:B------:R-:W-:Y:S01]  /*41a0*/  MUFU.EX2 R21, R21 ;  /* 0x0000001500157308 */ /* 0x000fe20000000800 */
[----:B------:R-:W-:Y:S01]  /*41b0*/  FMNMX.FTZ R20, R186, R157, !PT ;  /* 0x0000009dba147209 */ /* 0x000fe20007810000 */
[--C-:B--2---:R-:W-:Y:S01]  /*41c0*/  FFMA.FTZ R160, R13, UR25, -R10.reuse ;  /* 0x000000190da07c23 */ /* 0x104fe2000801080a */
[----:B------:R-:W-:Y:S02]  /*41d0*/  ISETP.GT.AND P3, PT, R14, 0x50, PT ;  /* 0x000000500e00780c */ /* 0x000fe40003f64270 */
[----:B------:R-:W-:Y:S02]  /*41e0*/  FMNMX.FTZ R13, R187, R20, !PT ;  /* 0x00000014bb0d7209 */ /* 0x000fe40007810000 */
[----:B------:R-:W-:Y:S01]  /*41f0*/  FSEL R191, R191, -INF , P4 ;  /* 0xff800000bfbf7808 */ /* 0x000fe20002000000 */
[----:B------:R-:W-:Y:S01]  /*4200*/  MUFU.EX2 R153, R153 ;  /* 0x0000009900997308 */ /* 0x000fe20000000800 */
[----:B------:R-:W-:Y:S01]  /*4210*/  FMNMX.FTZ R20, R190, R13, !PT ;  /* 0x0000000dbe147209 */ /* 0x000fe20007810000 */
[--C-:B------:R-:W-:Y:S01]  /*4220*/  FFMA.FTZ R13, R169, UR25, -R10.reuse ;  /* 0x00000019a90d7c23 */ /* 0x100fe2000801080a */
[----:B------:R-:W-:Y:S01]  /*4230*/  ISETP.GT.AND P4, PT, R14, 0x51, PT ;  /* 0x000000510e00780c */ /* 0x000fe20003f84270 */
[----:B------:R-:W-:Y:S01]  /*4240*/  FFMA.FTZ R169, R185, UR25, -R10 ;  /* 0x00000019b9a97c23 */ /* 0x000fe2000801080a */
[----:B------:R-:W-:-:S02]  /*4250*/  FSEL R194, R194, -INF , P3 ;  /* 0xff800000c2c27808 */ /* 0x000fc40001800000 */
[----:B------:R-:W-:Y:S01]  /*4260*/  FMNMX.FTZ R157, R191, R20, !PT ;  /* 0x00000014bf9d7209 */ /* 0x000fe20007810000 */
[----:B------:R-:W-:Y:S01]  /*4270*/  MUFU.EX2 R160, R160 ;  /* 0x000000a000a07308 */ /* 0x000fe20000000800 */
[----:B------:R-:W-:Y:S02]  /*4280*/  ISETP.GT.AND P3, PT, R14, 0x58, PT ;  /* 0x000000580e00780c */ /* 0x000fe40003f64270 */
[----:B------:R-:W-:Y:S02]  /*4290*/  FSEL R195, R195, -INF , P4 ;  /* 0xff800000c3c37808 */ /* 0x000fe40002000000 */
[----:B------:R-:W-:Y:S01]  /*42a0*/  FMNMX.FTZ R20, R194, R157, !PT ;  /* 0x0000009dc2147209 */ /* 0x000fe20007810000 */
[--C-:B------:R-:W-:Y:S01]  /*42b0*/  FFMA.FTZ R157, R173, UR25, -R10.reuse ;  /* 0x00000019ad9d7c23 */ /* 0x100fe2000801080a */
[----:B------:R-:W-:Y:S01]  /*42c0*/  ISETP.GT.AND P4, PT, R14, 0x59, PT ;  /* 0x000000590e00780c */ /* 0x000fe20003f84270 */
[--C-:B------:R-:W-:Y:S01]  /*42d0*/  FFMA.FTZ R14, R5, UR25, -R10.reuse ;  /* 0x00000019050e7c23 */ /* 0x100fe2000801080a */
[----:B------:R-:W-:Y:S01]  /*42e0*/  FSEL R198, R198, -INF , P3 ;  /* 0xff800000c6c67808 */ /* 0x000fe20001800000 */
[----:B------:R-:W-:Y:S01]  /*42f0*/  FFMA.FTZ R173, R189, UR25, -R10 ;  /* 0x00000019bdad7c23 */ /* 0x000fe2000801080a */
[----:B------:R-:W-:Y:S01]  /*4300*/  FMNMX.FTZ R5, R195, R20, !PT ;  /* 0x00000014c3057209 */ /* 0x000fe20007810000 */
[----:B------:R-:W-:Y:S01]  /*4310*/  MUFU.EX2 R13, R13 ;  /* 0x0000000d000d7308 */ /* 0x000fe20000000800 */
[----:B------:R-:W-:-:S02]  /*4320*/  FSEL R199, R199, -INF , P4 ;  /* 0xff800000c7c77808 */ /* 0x000fc40002000000 */
[----:B------:R-:W-:Y:S02]  /*4330*/  FMNMX.FTZ R20, R198, R5, !PT ;  /* 0x00000005c6147209 */ /* 0x000fe40007810000 */
[----:B------:R-:W-:Y:S02]  /*4340*/  FSEL R184, R4, RZ, P2 ;  /* 0x000000ff04b87208 */ /* 0x000fe40001000000 */
[----:B------:R-:W-:Y:S01]  /*4350*/  FMNMX.FTZ R5, R199, R20, !PT ;  /* 0x00000014c7057209 */ /* 0x000fe20007810000 */
[----:B------:R-:W-:Y:S01]  /*4360*/  FFMA.FTZ R20, R180, UR25, -R10 ;  /* 0x00000019b4147c23 */ /* 0x000fe2000801080a */
[----:B------:R-:W-:Y:S01]  /*4370*/  MUFU.EX2 R14, R14 ;  /* 0x0000000e000e7308 */ /* 0x000fe20000000800 */
[----:B------:R-:W-:Y:S02]  /*4380*/  FADD.FTZ R184, -R184, R7 ;  /* 0x00000007b8b87221 */ /* 0x000fe40000010100 */
[----:B------:R-:W2:Y:S02]  /*4390*/  SHFL.BFLY PT, R172, R5, 0x2, 0x1f ;  /* 0x0c401f0005ac7f89 */ /* 0x000ea400000e0000 */
[----:B------:R-:W-:-:S03]  /*43a0*/  FMUL.FTZ R181, R184, UR25 ;  /* 0x00000019b8b57c20 */ /* 0x000fc60008410000 */
[----:B------:R-:W-:Y:S08]  /*43b0*/  MUFU.EX2 R157, R157 ;  /* 0x0000009d009d7308 */ /* 0x000ff00000000800 */
[----:B------:R-:W3:Y:S08]  /*43c0*/  MUFU.EX2 R181, R181 ;  /* 0x000000b500b57308 */ /* 0x000ef00000000800 */
[----:B------:R-:W4:Y:S01]  /*43d0*/  MUFU.EX2 R164, R164 ;  /* 0x000000a400a47308 */ /* 0x000f220000000800 */
[----:B--2---:R-:W-:Y:S01]  /*43e0*/  FMNMX.FTZ R180, R5, R172, !PT ;  /* 0x000000ac05b47209 */ /* 0x004fe20007810000 */
[----:B------:R-:W-:-:S04]  /*43f0*/  FFMA.FTZ R172, R188, UR25, -R10 ;  /* 0x00000019bcac7c23 */ /* 0x000fc8000801080a */
[----:B------:R-:W2:Y:S02]  /*4400*/  SHFL.BFLY PT, R5, R180, 0x1, 0x1f ;  /* 0x0c201f00b4057f89 */ /* 0x000ea400000e0000 */
        /* <DEDUP_REMOVED lines=31> */
[----:B------:R-:W-:Y:S01]  /*4600*/  FSEL R193, R5, RZ, P2 ;  /* 0x000000ff05c17208 */ /* 0x000fe20001000000 */
[----:B------:R-:W-:Y:S01]  /*4610*/  MUFU.EX2 R169, R169 ;  /* 0x000000a900a97308 */ /* 0x000fe20000000800 */
[----:B------:R-:W-:Y:S01]  /*4620*/  FSEL R192, R192, RZ, P2 ;  /* 0x000000ffc0c07208 */ /* 0x000fe20001000000 */
[-C--:B------:R-:W-:Y:S01]  /*4630*/  FMUL.FTZ R72, R72, R181.reuse ;  /* 0x000000b548487220 */ /* 0x080fe20000410000 */
[-C--:B------:R-:W-:Y:S01]  /*4640*/  FMUL.FTZ R73, R73, R181.reuse ;  /* 0x000000b549497220 */ /* 0x080fe20000410000 */
[----:B------:R-:W-:Y:S01]  /*4650*/  FADD.FTZ R193, -R193, R8 ;  /* 0x00000008c1c17221 */ /* 0x000fe20000010100 */
[----:B------:R-:W-:Y:S01]  /*4660*/  FMUL.FTZ R76, R76, R181 ;  /* 0x000000b54c4c7220 */ /* 0x000fe20000410000 */
[--C-:B------:R-:W-:Y:S01]  /*4670*/  FFMA.FTZ R10, R155, UR25, -R192.reuse ;  /* 0x000000199b0a7c23 */ /* 0x100fe200080108c0 */
[----:B------:R-:W-:Y:S01]  /*4680*/  FFMA.FTZ R155, R158, UR25, -R192 ;  /* 0x000000199e9b7c23 */ /* 0x000fe200080108c0 */
[----:B------:R-:W-:Y:S01]  /*4690*/  FFMA.FTZ R158, R181, R3, R152 ;  /* 0x00000003b59e7223 */ /* 0x000fe20000010098 */
[--C-:B------:R-:W-:Y:S01]  /*46a0*/  FFMA.FTZ R208, R175, UR25, -R192.reuse ;  /* 0x00000019afd07c23 */ /* 0x100fe200080108c0 */
[--C-:B------:R-:W-:Y:S01]  /*46b0*/  FFMA.FTZ R175, R178, UR25, -R192.reuse ;  /* 0x00000019b2af7c23 */ /* 0x100fe200080108c0 */
[----:B------:R-:W-:Y:S01]  /*46c0*/  FFMA.FTZ R178, R179, UR25, -R192 ;  /* 0x00000019b3b27c23 */ /* 0x000fe200080108c0 */
[----:B------:R-:W-:Y:S01]  /*46d0*/  FADD.FTZ R3, R11, R158 ;  /* 0x0000009e0b037221 */ /* 0x000fe20000010000 */
[--C-:B------:R-:W-:Y:S01]  /*46e0*/  FFMA.FTZ R179, R182, UR25, -R192.reuse ;  /* 0x00000019b6b37c23 */ /* 0x100fe200080108c0 */
[--C-:B------:R-:W-:Y:S01]  /*46f0*/  FFMA.FTZ R182, R183, UR25, -R192.reuse ;  /* 0x00000019b7b67c23 */ /* 0x100fe200080108c0 */
[--C-:B------:R-:W-:Y:S01]  /*4700*/  FFMA.FTZ R183, R186, UR25, -R192.reuse ;  /* 0x00000019bab77c23 */ /* 0x100fe200080108c0 */
[----:B------:R-:W-:Y:S01]  /*4710*/  FADD.FTZ R158, R154, R3 ;  /* 0x000000039a9e7221 */ /* 0x000fe20000010000 */
[----:B------:R-:W-:Y:S01]  /*4720*/  FFMA.FTZ R186, R187, UR25, -R192 ;  /* 0x00000019bbba7c23 */ /* 0x000fe200080108c0 */
[----:B------:R-:W-:Y:S01]  /*4730*/  IMAD.U32 R187, RZ, RZ, UR29 ;  /* 0x0000001dffbb7e24 */ /* 0x000fe2000f8e00ff */
[----:B------:R-:W-:Y:S01]  /*4740*/  MUFU.EX2 R172, R172 ;  /* 0x000000ac00ac7308 */ /* 0x000fe20000000800 */
[----:B------:R-:W-:Y:S01]  /*4750*/  FADD.FTZ R3, R15, R158 ;  /* 0x0000009e0f037221 */ /* 0x000fe20000010000 */
[--C-:B------:R-:W-:Y:S01]  /*4760*/  FFMA.FTZ R185, R9, UR25, -R192.reuse ;  /* 0x0000001909b97c23 */ /* 0x100fe200080108c0 */
[----:B------:R-:W-:Y:S01]  /*4770*/  IADD3 R9, -R23, 0xb, RZ ;  /* 0x0000000b17097810 */ /* 0x000fe20007ffe1ff */
[--C-:B------:R-:W-:Y:S01]  /*4780*/  FFMA.FTZ R189, R190, UR25, -R192.reuse ;  /* 0x00000019bebd7c23 */ /* 0x100fe200080108c0 */
[----:B------:R-:W-:Y:S01]  /*4790*/  FADD.FTZ R158, R156, R3 ;  /* 0x000000039c9e7221 */ /* 0x000fe20000010000 */
[--C-:B------:R-:W-:Y:S01]  /*47a0*/  FFMA.FTZ R184, R159, UR25, -R192.reuse ;  /* 0x000000199fb87c23 */ /* 0x100fe200080108c0 */
[----:B------:R-:W-:Y:S01]  /*47b0*/  FFMA.FTZ R188, R163, UR25, -R192 ;  /* 0x00000019a3bc7c23 */ /* 0x000fe200080108c0 */
[----:B------:R-:W-:Y:S01]  /*47c0*/  MUFU.EX2 R173, R173 ;  /* 0x000000ad00ad7308 */ /* 0x000fe20000000800 */
[----:B------:R-:W-:Y:S01]  /*47d0*/  FADD.FTZ R3, R21, R158 ;  /* 0x0000009e15037221 */ /* 0x000fe20000010000 */
[--C-:B------:R-:W-:Y:S01]  /*47e0*/  FFMA.FTZ R206, R171, UR25, -R192.reuse ;  /* 0x00000019abce7c23 */ /* 0x100fe200080108c0 */
[--C-:B------:R-:W-:Y:S01]  /*47f0*/  FFMA.FTZ R190, R191, UR25, -R192.reuse ;  /* 0x00000019bfbe7c23 */ /* 0x100fe200080108c0 */
[--C-:B------:R-:W-:Y:S01]  /*4800*/  FFMA.FTZ R159, R162, UR25, -R192.reuse ;  /* 0x00000019a29f7c23 */ /* 0x100fe200080108c0 */
[----:B------:R-:W-:Y:S01]  /*4810*/  FADD.FTZ R158, R12, R3 ;  /* 0x000000030c9e7221 */ /* 0x000fe20000010000 */
[--C-:B------:R-:W-:Y:S01]  /*4820*/  FFMA.FTZ R163, R166, UR25, -R192.reuse ;  /* 0x00000019a6a37c23 */ /* 0x100fe200080108c0 */
[----:B------:R-:W-:Y:S01]  /*4830*/  FFMA.FTZ R171, R174, UR25, -R192 ;  /* 0x00000019aeab7c23 */ /* 0x000fe200080108c0 */
[----:B------:R1:W-:Y:S01]  /*4840*/  MUFU.EX2 R7, R197 ;  /* 0x000000c500077308 */ /* 0x0003e20000000800 */
[----:B------:R-:W-:Y:S01]  /*4850*/  FADD.FTZ R3, R153, R158 ;  /* 0x0000009e99037221 */ /* 0x000fe20000010000 */
[--C-:B------:R-:W-:Y:S01]  /*4860*/  FFMA.FTZ R191, R194, UR25, -R192.reuse ;  /* 0x00000019c2bf7c23 */ /* 0x100fe200080108c0 */
[--C-:B------:R-:W-:Y:S01]  /*4870*/  FFMA.FTZ R195, R195, UR25, -R192.reuse ;  /* 0x00000019c3c37c23 */ /* 0x100fe200080108c0 */
[--C-:B------:R-:W-:Y:S01]  /*4880*/  FFMA.FTZ R198, R198, UR25, -R192.reuse ;  /* 0x00000019c6c67c23 */ /* 0x100fe200080108c0 */
[----:B------:R-:W-:Y:S01]  /*4890*/  FADD.FTZ R158, R160, R3 ;  /* 0x00000003a09e7221 */ /* 0x000fe20000010000 */
[----:B------:R-:W-:Y:S01]  /*48a0*/  FFMA.FTZ R199, R199, UR25, -R192 ;  /* 0x00000019c7c77c23 */ /* 0x000fe200080108c0 */
[----:B------:R-:W-:Y:S01]  /*48b0*/  F2FP.BF16.F32.PACK_AB R162, R157, R14 ;  /* 0x0000000e9da2723e */ /* 0x000fe200000010ff */
[----:B------:R-:W-:Y:S01]  /*48c0*/  MUFU.EX2 R176, R176 ;  /* 0x000000b000b07308 */ /* 0x000fe20000000800 */
[----:B------:R-:W-:Y:S01]  /*48d0*/  FADD.FTZ R3, R13, R158 ;  /* 0x0000009e0d037221 */ /* 0x000fe20000010000 */
[----:B------:R-:W-:Y:S01]  /*48e0*/  F2FP.BF16.F32.PACK_AB R152, R11, R152 ;  /* 0x000000980b98723e */ /* 0x000fe200000010ff */
[-C--:B------:R-:W-:Y:S01]  /*48f0*/  FMUL.FTZ R77, R77, R181.reuse ;  /* 0x000000b54d4d7220 */ /* 0x080fe20000410000 */
[----:B------:R-:W-:Y:S01]  /*4900*/  F2FP.BF16.F32.PACK_AB R154, R15, R154 ;  /* 0x0000009a0f9a723e */ /* 0x000fe200000010ff */
[----:B------:R-:W-:Y:S01]  /*4910*/  FADD.FTZ R158, R14, R3 ;  /* 0x000000030e9e7221 */ /* 0x000fe20000010000 */
[----:B------:R-:W-:Y:S01]  /*4920*/  F2FP.BF16.F32.PACK_AB R156, R21, R156 ;  /* 0x0000009c159c723e */ /* 0x000fe200000010ff */
[-C--:B------:R-:W-:Y:S01]  /*4930*/  FMUL.FTZ R80, R80, R181.reuse ;  /* 0x000000b550507220 */ /* 0x080fe20000410000 */
[----:B------:R-:W-:Y:S01]  /*4940*/  MUFU.EX2 R177, R177 ;  /* 0x000000b100b17308 */ /* 0x000fe20000000800 */
[----:B------:R-:W-:Y:S01]  /*4950*/  FADD.FTZ R3, R157, R158 ;  /* 0x0000009e9d037221 */ /* 0x000fe20000010000 */
[----:B------:R-:W-:Y:S01]  /*4960*/  F2FP.BF16.F32.PACK_AB R160, R13, R160 ;  /* 0x000000a00da0723e */ /* 0x000fe200000010ff */
[-C--:B------:R-:W-:Y:S01]  /*4970*/  FMUL.FTZ R81, R81, R181.reuse ;  /* 0x000000b551517220 */ /* 0x080fe20000410000 */
[-C--:B------:R-:W-:Y:S01]  /*4980*/  FMUL.FTZ R84, R84, R181.reuse ;  /* 0x000000b554547220 */ /* 0x080fe20000410000 */
[----:B----4-:R-:W-:Y:S01]  /*4990*/  FADD.FTZ R158, R164, R3 ;  /* 0x00000003a49e7221 */ /* 0x010fe20000010000 */
[----:B-----5:R-:W-:Y:S01]  /*49a0*/  F2FP.BF16.F32.PACK_AB R164, R161, R164 ;  /* 0x000000a4a1a4723e */ /* 0x020fe200000010ff */
[-C--:B------:R-:W-:Y:S01]  /*49b0*/  FMUL.FTZ R85, R85, R181.reuse ;  /* 0x000000b555557220 */ /* 0x080fe20000410000 */
[----:B------:R4:W5:Y:S01]  /*49c0*/  MUFU.EX2 R180, R196 ;  /* 0x000000c400b47308 */ /* 0x0009620000000800 */
[----:B------:R-:W-:Y:S01]  /*49d0*/  FADD.FTZ R3, R161, R158 ;  /* 0x0000009ea1037221 */ /* 0x000fe20000010000 */
[-C--:B------:R-:W-:Y:S01]  /*49e0*/  FMUL.FTZ R88, R88, R181.reuse ;  /* 0x000000b558587220 */ /* 0x080fe20000410000 */
[-C--:B------:R-:W-:Y:S01]  /*49f0*/  FMUL.FTZ R89, R89, R181.reuse ;  /* 0x000000b559597220 */ /* 0x080fe20000410000 */
[----:B------:R-:W-:Y:S01]  /*4a00*/  FMUL.FTZ R92, R92, R181 ;  /* 0x000000b55c5c7220 */ /* 0x000fe20000410000 */
[----:B---3--:R-:W-:Y:S01]  /*4a10*/  FADD.FTZ R158, R20, R3 ;  /* 0x00000003149e7221 */ /* 0x008fe20000010000 */
[----:B------:R-:W-:-:S02]  /*4a20*/  @!P1 VIADD R3, R187, 0x22840 ;  /* 0x00022840bb039836 */ /* 0x000fc40000000000 */
[-C--:B------:R-:W-:Y:S01]  /*4a30*/  FMUL.FTZ R93, R93, R181.reuse ;  /* 0x000000b55d5d7220 */ /* 0x080fe20000410000 */
[----:B------:R-:W-:Y:S01]  /*4a40*/  MUFU.EX2 R185, R185 ;  /* 0x000000b900b97308 */ /* 0x000fe20000000800 */
[----:B-1----:R-:W-:Y:S01]  /*4a50*/  FADD.FTZ R197, R165, R158 ;  /* 0x0000009ea5c57221 */ /* 0x002fe20000010000 */
[--C-:B----4-:R-:W-:Y:S01]  /*4a60*/  FFMA.FTZ R196, R167, UR25, -R192.reuse ;  /* 0x00000019a7c47c23 */ /* 0x110fe200080108c0 */
[----:B------:R-:W-:Y:S01]  /*4a70*/  @!P1 PRMT R3, RZ, 0x654, R3 ;  /* 0x00000654ff039816 */ /* 0x000fe20000000003 */
[----:B------:R1:W-:Y:S06]  /*4a80*/  BAR.ARV R9, 0x100 ;  /* 0x000400090000751d */ /* 0x0003ec0000002000 */
[----:B--2---:R-:W-:Y:S01]  /*4a90*/  FADD.FTZ R158, R168, R197 ;  /* 0x000000c5a89e7221 */ /* 0x004fe20000010000 */
[----:B------:R2:W-:Y:S01]  /*4aa0*/  @!P1 SYNCS.ARRIVE.TRANS64.RED.A1T0 RZ, [R3+URZ], RZ ;  /* 0x000000ff03ff99a7 */ /* 0x0005e2000810043f */
[----:B------:R-:W-:Y:S01]  /*4ab0*/  FFMA.FTZ R167, R170, UR25, -R192 ;  /* 0x00000019aaa77c23 */ /* 0x000fe200080108c0 */
[----:B------:R-:W-:Y:S01]  /*4ac0*/  FMUL.FTZ R192, R193, UR25 ;  /* 0x00000019c1c07c20 */ /* 0x000fe20008410000 */
[----:B------:R-:W-:Y:S01]  /*4ad0*/  MUFU.EX2 R10, R10 ;  /* 0x0000000a000a7308 */ /* 0x000fe20000000800 */
[----:B-----5:R-:W-:Y:S01]  /*4ae0*/  F2FP.BF16.F32.PACK_AB R174, R7, R180 ;  /* 0x000000b407ae723e */ /* 0x020fe200000010ff */
[-C--:B------:R-:W-:Y:S01]  /*4af0*/  FMUL.FTZ R96, R96, R181.reuse ;  /* 0x000000b560607220 */ /* 0x080fe20000410000 */
[----:B------:R-:W-:Y:S01]  /*4b00*/  F2FP.BF16.F32.PACK_AB R168, R169, R168 ;  /* 0x000000a8a9a8723e */ /* 0x000fe200000010ff */
[-C--:B------:R-:W-:Y:S01]  /*4b10*/  FMUL.FTZ R97, R97, R181.reuse ;  /* 0x000000b561617220 */ /* 0x080fe20000410000 */
[----:B--2---:R-:W-:Y:S01]  /*4b20*/  FADD.FTZ R3, R169, R158 ;  /* 0x0000009ea9037221 */ /* 0x004fe20000010000 */
[----:B------:R-:W-:Y:S01]  /*4b30*/  F2FP.BF16.F32.PACK_AB R170, R173, R172 ;  /* 0x000000acadaa723e */ /* 0x000fe200000010ff */
[-C--:B------:R-:W-:Y:S01]  /*4b40*/  FMUL.FTZ R100, R100, R181.reuse ;  /* 0x000000b564647220 */ /* 0x080fe20000410000 */
[----:B------:R-:W2:Y:S01]  /*4b50*/  MUFU.EX2 R192, R192 ;  /* 0x000000c000c07308 */ /* 0x000ea20000000800 */
[----:B------:R-:W-:Y:S01]  /*4b60*/  FADD.FTZ R158, R172, R3 ;  /* 0x00000003ac9e7221 */ /* 0x000fe20000010000 */
[----:B------:R-:W-:Y:S01]  /*4b70*/  F2FP.BF16.F32.PACK_AB R172, R177, R176 ;  /* 0x000000b0b1ac723e */ /* 0x000fe200000010ff */
[-C--:B------:R-:W-:Y:S01]  /*4b80*/  FMUL.FTZ R101, R101, R181.reuse ;  /* 0x000000b565657220 */ /* 0x080fe20000410000 */
[-C--:B------:R-:W-:Y:S01]  /*4b90*/  FMUL.FTZ R104, R104, R181.reuse ;  /* 0x000000b568687220 */ /* 0x080fe20000410000 */
[----:B------:R-:W-:Y:S01]  /*4ba0*/  FADD.FTZ R3, R173, R158 ;  /* 0x0000009ead037221 */ /* 0x000fe20000010000 */
[----:B------:R-:W-:Y:S01]  /*4bb0*/  F2FP.BF16.F32.PACK_AB R158, R153, R12 ;  /* 0x0000000c999e723e */ /* 0x000fe200000010ff */
[-C--:B------:R-:W-:Y:S01]  /*4bc0*/  FMUL.FTZ R105, R105, R181.reuse ;  /* 0x000000b569697220 */ /* 0x080fe20000410000 */
[----:B------:R-:W3:Y:S01]  /*4bd0*/  MUFU.EX2 R155, R155 ;  /* 0x0000009b009b7308 */ /* 0x000ee20000000800 */
[----:B------:R-:W-:Y:S01]  /*4be0*/  FADD.FTZ R166, R176, R3 ;  /* 0x00000003b0a67221 */ /* 0x000fe20000010000 */
[-C--:B------:R-:W-:Y:S01]  /*4bf0*/  FMUL.FTZ R108, R108, R181.reuse ;  /* 0x000000b56c6c7220 */ /* 0x080fe20000410000 */
[-C--:B------:R-:W-:Y:S01]  /*4c00*/  FMUL.FTZ R109, R109, R181.reuse ;  /* 0x000000b56d6d7220 */ /* 0x080fe20000410000 */
[-C--:B------:R-:W-:Y:S01]  /*4c10*/  FMUL.FTZ R112, R112, R181.reuse ;  /* 0x000000b570707220 */ /* 0x080fe20000410000 */
[----:B------:R-:W-:Y:S01]  /*4c20*/  FADD.FTZ R3, R177, R166 ;  /* 0x000000a6b1037221 */ /* 0x000fe20000010000 */
[----:B------:R-:W-:Y:S01]  /*4c30*/  F2FP.BF16.F32.PACK_AB R166, R165, R20 ;  /* 0x00000014a5a6723e */ /* 0x000fe200000010ff */
[-C--:B------:R-:W-:Y:S01]  /*4c40*/  FMUL.FTZ R113, R113, R181.reuse ;  /* 0x000000b571717220 */ /* 0x080fe20000410000 */
[----:B------:R-:W4:Y:S01]  /*4c50*/  MUFU.EX2 R184, R184 ;  /* 0x000000b800b87308 */ /* 0x000f220000000800 */
[----:B------:R-:W-:Y:S01]  /*4c60*/  FADD.FTZ R12, R180, R3 ;  /* 0x00000003b40c7221 */ /* 0x000fe20000010000 */
[-C--:B------:R-:W-:Y:S01]  /*4c70*/  FMUL.FTZ R116, R116, R181.reuse ;  /* 0x000000b574747220 */ /* 0x080fe20000410000 */
[-C--:B------:R-:W-:Y:S01]  /*4c80*/  FMUL.FTZ R117, R117, R181.reuse ;  /* 0x000000b575757220 */ /* 0x080fe20000410000 */
[-C--:B------:R-:W-:Y:S01]  /*4c90*/  FMUL.FTZ R120, R120, R181.reuse ;  /* 0x000000b578787220 */ /* 0x080fe20000410000 */
[----:B------:R-:W-:Y:S01]  /*4ca0*/  FADD.FTZ R3, R7, R12 ;  /* 0x0000000c07037221 */ /* 0x000fe20000010000 */
[----:B--2---:R-:W-:Y:S01]  /*4cb0*/  FFMA.FTZ R7, R192, R0, R185 ;  /* 0x00000000c0077223 */ /* 0x004fe200000100b9 */
[-C--:B------:R-:W-:Y:S01]  /*4cc0*/  FMUL.FTZ R121, R121, R181.reuse ;  /* 0x000000b579797220 */ /* 0x080fe20000410000 */
[----:B------:R-:W2:Y:S01]  /*4cd0*/  MUFU.EX2 R159, R159 ;  /* 0x0000009f009f7308 */ /* 0x000ea20000000800 */
[-C--:B------:R-:W-:Y:S01]  /*4ce0*/  FMUL.FTZ R124, R124, R181.reuse ;  /* 0x000000b57c7c7220 */ /* 0x080fe20000410000 */
[----:B------:R-:W-:Y:S01]  /*4cf0*/  FADD.FTZ R0, R10, R7 ;  /* 0x000000070a007221 */ /* 0x000fe20000010000 */
[-C--:B------:R-:W-:Y:S01]  /*4d00*/  FMUL.FTZ R125, R125, R181.reuse ;  /* 0x000000b57d7d7220 */ /* 0x080fe20000410000 */
[-C--:B------:R-:W-:Y:S01]  /*4d10*/  FMUL.FTZ R128, R128, R181.reuse ;  /* 0x000000b580807220 */ /* 0x080fe20000410000 */
[-C--:B------:R-:W-:Y:S01]  /*4d20*/  FMUL.FTZ R129, R129, R181.reuse ;  /* 0x000000b581817220 */ /* 0x080fe20000410000 */
[----:B---3--:R-:W-:Y:S01]  /*4d30*/  FADD.FTZ R7, R155, R0 ;  /* 0x000000009b077221 */ /* 0x008fe20000010000 */
[-C--:B------:R-:W-:Y:S01]  /*4d40*/  FMUL.FTZ R132, R132, R181.reuse ;  /* 0x000000b584847220 */ /* 0x080fe20000410000 */
[----:B------:R-:W3:Y:S01]  /*4d50*/  MUFU.EX2 R188, R188 ;  /* 0x000000bc00bc7308 */ /* 0x000ee20000000800 */
[-C--:B------:R-:W-:Y:S01]  /*4d60*/  FMUL.FTZ R133, R133, R181.reuse ;  /* 0x000000b585857220 */ /* 0x080fe20000410000 */
[----:B----4-:R-:W-:Y:S01]  /*4d70*/  FADD.FTZ R0, R184, R7 ;  /* 0x00000007b8007221 */ /* 0x010fe20000010000 */
        /* <DEDUP_REMOVED lines=105> */
[----:B------:R-:W-:-:S04]  /*5410*/  FMUL.FTZ R151, R151, R192 ;  /* 0x000000c097977220 */ /* 0x000fc80000410000 */
        /* <DEDUP_REMOVED lines=18> */
.L_x_10499:
[----:B------:R1:W2:Y:S01]  /*5540*/  SYNCS.PHASECHK.TRANS64.TRYWAIT P2, [UR29+0x22850], R6 ;  /* 0x02285006ff0075a7 */ /* 0x0002a2000804015d */
[----:B------:R-:W-:Y:S05]  /*5550*/  @!P0 BRA `(.L_x_10500) ;  /* 0x0000000000048947 */ /* 0x000fea0003800000 */
[----:B------:R-:W-:Y:S01]  /*5560*/  BPT.TRAP 0x1 ;  /* 0x000000040000795c */ /* 0x000fe20000300000 */
.L_x_10500:
[----:B--2---:R-:W-:Y:S05]  /*5570*/  @P2 BRA `(.L_x_10501) ;  /* 0x0000000000082947 */ /* 0x004fea0003800000 */
[----:B------:R-:W2:Y:S02]  /*5580*/  SYNCS.PHASECHK.TRANS64.TRYWAIT P2, [UR29+0x22850], R6 ;  /* 0x02285006ff0075a7 */ /* 0x000ea4000804015d */
[----:B--2---:R-:W-:Y:S05]  /*5590*/  @!P2 BRA `(.L_x_10502) ;  /* 0x000000700068a947 */ /* 0x004fea0003800000 */
.L_x_10501:
[----:B-12---:R-:W-:Y:S01]  /*55a0*/  VIADD R6, R23, 0x8 ;  /* 0x0000000817067836 */ /* 0x006fe20000000000 */
[----:B------:R-:W-:Y:S01]  /*55b0*/  UIMAD UR10, UR37, 0xc00, UR21 ;  /* 0x00000c00250a78a4 */ /* 0x000fe2000f8e0215 */
[----:B------:R-:W-:Y:S01]  /*55c0*/  @!P1 VIADD R187, R187, 0x22860 ;  /* 0x00022860bbbb9836 */ /* 0x000fe20000000000 */
[----:B------:R-:W-:Y:S01]  /*55d0*/  UMOV UR7, 0x40000040 ;  /* 0x4000004000077882 */ /* 0x000fe20000000000 */
[----:B------:R-:W-:Y:S01]  /*55e0*/  UISETP.GT.AND UP0, UPT, UR28, UR24, UPT ;  /* 0x000000181c00728c */ /* 0x000fe2000bf04270 */
[----:B------:R2:W-:Y:S01]  /*55f0*/  BAR.SYNC.DEFER_BLOCKING R6, 0x100 ;  /* 0x000400060000751d */ /* 0x0005e20000010000 */
[----:B------:R-:W-:Y:S01]  /*5600*/  UIADD3 UR28, UR28, -0x1, URZ ;  /* 0xffffffff1c1c7890 */ /* 0x000fe2000fffe03f */
[----:B------:R-:W-:Y:S01]  /*5610*/  @!P1 PRMT R187, RZ, 0x654, R187 ;  /* 0x00000654ffbb9816 */ /* 0x000fe200000000bb */
[----:B------:R-:W-:Y:S01]  /*5620*/  IMAD.MOV.U32 R8, RZ, RZ, R5 ;  /* 0x000000ffff087224 */ /* 0x000fe200078e0005 */
[----:B------:R-:W-:Y:S02]  /*5630*/  MOV R7, R4 ;  /* 0x0000000400077202 */ /* 0x000fe40000000f00 */
[----:B------:R-:W-:Y:S01]  /*5640*/  UMOV UR6, UR10 ;  /* 0x0000000a00067c82 */ /* 0x000fe20008000000 */
[----:B------:R-:W-:Y:S01]  /*5650*/  PLOP3.LUT P2, PT, PT, PT, UP0, 0x80, 0x0 ;  /* 0x000000000000781c */ /* 0x000fe20003f4f008 */
        /* <DEDUP_REMOVED lines=35> */
.L_x_10494:
[----:B------:R-:W-:-:S13]  /*5890*/  ISETP.LE.AND P2, PT, RZ, UR28, PT ;  /* 0x0000001cff007c0c */ /* 0x000fda000bf43270 */
[----:B------:R-:W-:Y:S05]  /*58a0*/  @!P2 BRA `(.L_x_10504) ;  /* 0x0000001c002ca947 */ /* 0x000fea0003800000 */
[----:B------:R-:W-:Y:S01]  /*58b0*/  IMAD.MOV.U32 R206, RZ, RZ, R5 ;  /* 0x000000ffffce7224 */ /* 0x000fe200078e0005 */
[----:B------:R-:W-:Y:S01]  /*58c0*/  ULDC UR25, c[0x0][0x988] ;  /* 0x0002620000197ab9 */ /* 0x000fe20000000800 */
[----:B-1----:R-:W-:-:S07]  /*58d0*/  IMAD.MOV.U32 R7, RZ, RZ, R4 ;  /* 0x000000ffff077224 */ /* 0x002fce00078e0004 */
.L_x_10513:
[----:B------:R-:W-:-:S04]  /*58e0*/  UIADD3 UR37, UR37, 0x1, URZ ;  /* 0x0000000125257890 */ /* 0x000fc8000fffe03f */
[----:B------:R-:W-:-:S04]  /*58f0*/  UISETP.NE.AND UP0, UPT, UR37, 0x2, UPT ;  /* 0x000000022500788c */ /* 0x000fc8000bf05270 */
[----:B------:R-:W-:Y:S02]  /*5900*/  USEL UR6, URZ, 0x1, UP0 ;  /* 0x000000013f067887 */ /* 0x000fe40008000000 */
[----:B------:R-:W-:Y:S02]  /*5910*/  USEL UR37, UR37, URZ, UP0 ;  /* 0x0000003f25257287 */ /* 0x000fe40008000000 */
[----:B------:R-:W-:Y:S01]  /*5920*/  ULOP3.LUT UR38, UR38, UR6, URZ, 0x3c, !UPT ;  /* 0x0000000626267292 */ /* 0x000fe2000f8e3c3f */
[----:B---3--:R-:W-:Y:S11]  /*5930*/  @!P0 BRA `(.L_x_10505) ;  /* 0x0000000000048947 */ /* 0x008ff60003800000 */
[----:B------:R-:W-:Y:S01]  /*5940*/  BPT.TRAP 0x1 ;  /* 0x000000040000795c */ /* 0x000fe20000300000 */
.L_x_10505:
[----:B------:R-:W-:Y:S01]  /*5950*/  ULEA UR22, UR37, UR49, 0x3 ;  /* 0x0000003125167291 */ /* 0x000fe2000f8e183f */
[----:B--2---:R-:W-:-:S05]  /*5960*/  IMAD.U32 R6, RZ, RZ, UR38 ;  /* 0x00000026ff067e24 */ /* 0x004fca000f8e00ff */
[----:B------:R-:W-:-:S04]  /*5970*/  SHF.L.U32 R6, R6, 0x1f, RZ ;  /* 0x0000001f06067819 */ /* 0x000fc800000006ff */
[----:B------:R1:W2:Y:S01]  /*5980*/  SYNCS.PHASECHK.TRANS64.TRYWAIT P2, [UR22+0x22830], R6 ;  /* 0x02283006ff0075a7 */ /* 0x0002a20008040156 */
[----:B------:R-:W-:Y:S05]  /*5990*/  @!P0 BRA `(.L_x_10506) ;  /* 0x0000000000048947 */ /* 0x000fea0003800000 */
[----:B------:R-:W-:Y:S01]  /*59a0*/  BPT.TRAP 0x1 ;  /* 0x000000040000795c */ /* 0x000fe20000300000 */
.L_x_10506:
[----:B--2---:R-:W-:Y:S05]  /*59b0*/  @P2 BRA `(.L_x_10507) ;  /* 0x0000000000082947 */ /* 0x004fea0003800000 */
[----:B------:R-:W2:Y:S02]  /*59c0*/  SYNCS.PHASECHK.TRANS64.TRYWAIT P2, [UR22+0x22830], R6 ;  /* 0x02283006ff0075a7 */ /* 0x000ea40008040156 */
[----:B--2---:R-:W-:Y:S05]  /*59d0*/  @!P2 BRA `(.L_x_10508) ;  /* 0x0000006c006ca947 */ /* 0x004fea0003800000 */
.L_x_10507:
        /* <DEDUP_REMOVED lines=20> */
[----:B------:R-:W-:Y:S02]  /*5b20*/  FMNMX.FTZ R4, R152, R7, !PT ;  /* 0x0000000798047209 */ /* 0x000fe40007810000 */
[----:B------:R-:W-:Y:S02]  /*5b30*/  FMNMX.FTZ R10, R154, R206, !PT ;  /* 0x000000ce9a0a7209 */ /* 0x000fe40007810000 */
        /* <DEDUP_REMOVED lines=46> */
[----:B------:R-:W-:Y:S01]  /*5e20*/  FMUL.FTZ R8, R7, UR25 ;  /* 0x0000001907087c20 */ /* 0x000fe20008410000 */
        /* <DEDUP_REMOVED lines=13> */
[--C-:B--2---:R-:W-:Y:S01]  /*5f00*/  FFMA.FTZ R161, R172, UR25, -R9.reuse ;  /* 0x00000019aca17c23 */ /* 0x104fe20008010809 */
[--C-:B------:R-:W-:Y:S01]  /*5f10*/  FFMA.FTZ R168, R184, UR25, -R9.reuse ;  /* 0x00000019b8a87c23 */ /* 0x100fe20008010809 */
[--C-:B------:R-:W-:Y:S01]  /*5f20*/  FFMA.FTZ R165, R185, UR25, -R9.reuse ;  /* 0x00000019b9a57c23 */ /* 0x100fe20008010809 */
[----:B------:R-:W-:Y:S01]  /*5f30*/  FMNMX.FTZ R14, R186, R5, !PT ;  /* 0x00000005ba0e7209 */ /* 0x000fe20007810000 */
[--C-:B------:R-:W-:Y:S01]  /*5f40*/  FFMA.FTZ R169, R188, UR25, -R9.reuse ;  /* 0x00000019bca97c23 */ /* 0x100fe20008010809 */
[--C-:B------:R-:W-:Y:S01]  /*5f50*/  FFMA.FTZ R173, R192, UR25, -R9.reuse ;  /* 0x00000019c0ad7c23 */ /* 0x100fe20008010809 */
[--C-:B------:R-:W-:Y:S01]  /*5f60*/  FFMA.FTZ R196, R196, UR25, -R9.reuse ;  /* 0x00000019c4c47c23 */ /* 0x100fe20008010809 */
[----:B------:R-:W-:Y:S01]  /*5f70*/  FMNMX.FTZ R5, R187, R14, !PT ;  /* 0x0000000ebb057209 */ /* 0x000fe20007810000 */
[--C-:B---3--:R-:W-:Y:S01]  /*5f80*/  FFMA.FTZ R164, R176, UR25, -R9.reuse ;  /* 0x00000019b0a47c23 */ /* 0x108fe20008010809 */
[----:B------:R-:W-:Y:S01]  /*5f90*/  FFMA.FTZ R176, R193, UR25, -R9 ;  /* 0x00000019c1b07c23 */ /* 0x000fe20008010809 */
[----:B------:R-:W2:Y:S01]  /*5fa0*/  MUFU.EX2 R8, R8 ;  /* 0x0000000800087308 */ /* 0x000ea20000000800 */
[----:B------:R-:W-:-:S04]  /*5fb0*/  FMNMX.FTZ R14, R190, R5, !PT ;  /* 0x00000005be0e7209 */ /* 0x000fc80007810000 */
[----:B------:R-:W-:-:S03]  /*5fc0*/  FMNMX.FTZ R5, R191, R14, !PT ;  /* 0x0000000ebf057209 */ /* 0x000fc60007810000 */
[----:B------:R-:W3:Y:S01]  /*5fd0*/  MUFU.EX2 R7, R7 ;  /* 0x0000000700077308 */ /* 0x000ee20000000800 */
[----:B------:R-:W-:-:S04]  /*5fe0*/  FMNMX.FTZ R14, R194, R5, !PT ;  /* 0x00000005c20e7209 */ /* 0x000fc80007810000 */
[----:B------:R-:W-:-:S03]  /*5ff0*/  FMNMX.FTZ R5, R195, R14, !PT ;  /* 0x0000000ec3057209 */ /* 0x000fc60007810000 */
[----:B------:R4:W-:Y:S01]  /*6000*/  MUFU.EX2 R14, R161 ;  /* 0x000000a1000e7308 */ /* 0x0009e20000000800 */
[----:B------:R-:W-:Y:S01]  /*6010*/  FMNMX.FTZ R20, R198, R5, !PT ;  /* 0x00000005c6147209 */ /* 0x000fe20007810000 */
[-C--:B--2---:R-:W-:Y:S01]  /*6020*/  FMUL.FTZ R24, R24, R8.reuse ;  /* 0x0000000818187220 */ /* 0x084fe20000410000 */
[-C--:B------:R-:W-:Y:S01]  /*6030*/  FMUL.FTZ R25, R25, R8.reuse ;  /* 0x0000000819197220 */ /* 0x080fe20000410000 */
[----:B------:R-:W-:Y:S01]  /*6040*/  FMUL.FTZ R28, R28, R8 ;  /* 0x000000081c1c7220 */ /* 0x000fe20000410000 */
[----:B------:R-:W-:Y:S01]  /*6050*/  FMNMX.FTZ R5, R199, R20, !PT ;  /* 0x00000014c7057209 */ /* 0x000fe20007810000 */
[--C-:B------:R-:W-:Y:S01]  /*6060*/  FFMA.FTZ R20, R180, UR25, -R9.reuse ;  /* 0x00000019b4147c23 */ /* 0x100fe20008010809 */
[-C--:B------:R-:W-:Y:S01]  /*6070*/  FMUL.FTZ R29, R29, R8.reuse ;  /* 0x000000081d1d7220 */ /* 0x080fe20000410000 */
[----:B------:R-:W2:Y:S01]  /*6080*/  MUFU.EX2 R152, R152 ;  /* 0x0000009800987308 */ /* 0x000ea20000000800 */
[----:B----4-:R-:W-:Y:S01]  /*6090*/  FFMA.FTZ R161, R181, UR25, -R9 ;  /* 0x00000019b5a17c23 */ /* 0x010fe20008010809 */
[----:B------:R-:W4:Y:S01]  /*60a0*/  SHFL.BFLY PT, R172, R5, 0x2, 0x1f ;  /* 0x0c401f0005ac7f89 */ /* 0x000f2200000e0000 */
[----:B---3--:R-:W-:Y:S01]  /*60b0*/  FFMA.FTZ R3, R8, R3, R7 ;  /* 0x0000000308037223 */ /* 0x008fe20000010007 */
        /* <DEDUP_REMOVED lines=13> */
[C---:B--2---:R-:W-:Y:S01]  /*6190*/  FADD.FTZ R3, R152.reuse, R3 ;  /* 0x0000000398037221 */ /* 0x044fe20000010000 */
[----:B------:R-:W-:Y:S01]  /*61a0*/  F2FP.BF16.F32.PACK_AB R152, R152, R7 ;  /* 0x000000079898723e */ /* 0x000fe200000010ff */
        /* <DEDUP_REMOVED lines=8> */
[--C-:B------:R-:W-:Y:S01]  /*6230*/  FFMA.FTZ R172, R189, UR25, -R9.reuse ;  /* 0x00000019bdac7c23 */ /* 0x100fe20008010809 */
        /* <DEDUP_REMOVED lines=28> */
[----:B------:R-:W-:Y:S01]  /*6400*/  FFMA.FTZ R180, R197, UR25, -R9 ;  /* 0x00000019c5b47c23 */ /* 0x000fe20008010809 */
[----:B------:R-:W-:Y:S01]  /*6410*/  MUFU.EX2 R177, R196 ;  /* 0x000000c400b17308 */ /* 0x000fe20000000800 */
        /* <DEDUP_REMOVED lines=19> */
[----:B------:R-:W3:Y:S01]  /*6550*/  MUFU.EX2 R184, R184 ;  /* 0x000000b800b87308 */ /* 0x000ee20000000800 */
[--C-:B------:R-:W-:Y:S01]  /*6560*/  FFMA.FTZ R192, R163, UR25, -R189.reuse ;  /* 0x00000019a3c07c23 */ /* 0x100fe200080108bd */
[--C-:B------:R-:W-:Y:S01]  /*6570*/  FFMA.FTZ R163, R166, UR25, -R189.reuse ;  /* 0x00000019a6a37c23 */ /* 0x100fe200080108bd */
[----:B------:R-:W-:Y:S01]  /*6580*/  @!P1 VIADD R154, R183, 0x22840 ;  /* 0x00022840b79a9836 */ /* 0x000fe20000000000 */
[----:B--2---:R-:W-:Y:S01]  /*6590*/  IADD3 R9, -R23, 0xb, RZ ;  /* 0x0000000b17097810 */ /* 0x004fe20007ffe1ff */
[--C-:B------:R-:W-:Y:S01]  /*65a0*/  FFMA.FTZ R196, R167, UR25, -R189.reuse ;  /* 0x00000019a7c47c23 */ /* 0x100fe200080108bd */
[--C-:B------:R-:W-:Y:S01]  /*65b0*/  FFMA.FTZ R167, R170, UR25, -R189.reuse ;  /* 0x00000019aaa77c23 */ /* 0x100fe200080108bd */
[--C-:B------:R-:W-:Y:S01]  /*65c0*/  FFMA.FTZ R206, R171, UR25, -R189.reuse ;  /* 0x00000019abce7c23 */ /* 0x100fe200080108bd */
[----:B------:R-:W2:Y:S01]  /*65d0*/  MUFU.EX2 R155, R155 ;  /* 0x0000009b009b7308 */ /* 0x000ea20000000800 */
[----:B------:R-:W-:Y:S01]  /*65e0*/  @!P1 PRMT R154, RZ, 0x654, R154 ;  /* 0x00000654ff9a9816 */ /* 0x000fe2000000009a */
[----:B------:R4:W-:Y:S06]  /*65f0*/  BAR.ARV R9, 0x100 ;  /* 0x000400090000751d */ /* 0x0009ec0000002000 */
[----:B------:R-:W5:Y:S01]  /*6600*/  MUFU.EX2 R185, R185 ;  /* 0x000000b900b97308 */ /* 0x000f620000000800 */
[----:B---3--:R-:W-:Y:S01]  /*6610*/  FFMA.FTZ R0, R181, R0, R184 ;  /* 0x00000000b5007223 */ /* 0x008fe200000100b8 */
[----:B------:R3:W-:Y:S01]  /*6620*/  @!P1 SYNCS.ARRIVE.TRANS64.RED.A1T0 RZ, [R154+URZ], RZ ;  /* 0x000000ff9aff99a7 */ /* 0x0007e2000810043f */
[--C-:B------:R-:W-:Y:S01]  /*6630*/  FFMA.FTZ R171, R174, UR25, -R189.reuse ;  /* 0x00000019aeab7c23 */ /* 0x100fe200080108bd */
[--C-:B------:R-:W-:Y:S01]  /*6640*/  FFMA.FTZ R186, R186, UR25, -R189.reuse ;  /* 0x00000019baba7c23 */ /* 0x100fe200080108bd */
[--C-:B------:R-:W-:Y:S01]  /*6650*/  FFMA.FTZ R187, R187, UR25, -R189.reuse ;  /* 0x00000019bbbb7c23 */ /* 0x100fe200080108bd */
[--C-:B------:R-:W-:Y:S01]  /*6660*/  FFMA.FTZ R190, R190, UR25, -R189.reuse ;  /* 0x00000019bebe7c23 */ /* 0x100fe200080108bd */
[----:B------:R-:W-:Y:S01]  /*6670*/  FFMA.FTZ R191, R191, UR25, -R189 ;  /* 0x00000019bfbf7c23 */ /* 0x000fe200080108bd */
[----:B------:R-:W1:Y:S01]  /*6680*/  MUFU.EX2 R188, R188 ;  /* 0x000000bc00bc7308 */ /* 0x000e620000000800 */
[----:B--2---:R-:W-:Y:S01]  /*6690*/  FADD.FTZ R0, R155, R0 ;  /* 0x000000009b007221 */ /* 0x004fe20000010000 */
[----:B---3--:R-:W-:Y:S01]  /*66a0*/  FADD.FTZ R154, R10, R3 ;  /* 0x000000030a9a7221 */ /* 0x008fe20000010000 */
[--C-:B------:R-:W-:Y:S01]  /*66b0*/  FFMA.FTZ R194, R194, UR25, -R189.reuse ;  /* 0x00000019c2c27c23 */ /* 0x100fe200080108bd */
[--C-:B------:R-:W-:Y:S01]  /*66c0*/  FFMA.FTZ R195, R195, UR25, -R189.reuse ;  /* 0x00000019c3c37c23 */ /* 0x100fe200080108bd */
[--C-:B------:R-:W-:Y:S01]  /*66d0*/  FFMA.FTZ R198, R198, UR25, -R189.reuse ;  /* 0x00000019c6c67c23 */ /* 0x100fe200080108bd */
[----:B------:R-:W-:Y:S01]  /*66e0*/  FADD.FTZ R3, R11, R154 ;  /* 0x0000009a0b037221 */ /* 0x000fe20000010000 */
[----:B------:R-:W-:Y:S01]  /*66f0*/  FFMA.FTZ R199, R199, UR25, -R189 ;  /* 0x00000019c7c77c23 */ /* 0x000fe200080108bd */
        /* <DEDUP_REMOVED lines=8> */
[----:B------:R-:W3:Y:S01]  /*6780*/  MUFU.EX2 R192, R192 ;  /* 0x000000c000c07308 */ /* 0x000ee20000000800 */
        /* <DEDUP_REMOVED lines=24> */
[----:B-1----:R-:W-:Y:S01]  /*6910*/  FADD.FTZ R7, R163, R0 ;  /* 0x00000000a3077221 */ /* 0x002fe20000010000 */
[----:B------:R-:W-:Y:S01]  /*6920*/  F2FP.BF16.F32.PACK_AB R162, R153, R14 ;  /* 0x0000000e99a2723e */ /* 0x000fe200000010ff */
[-C--:B------:R-:W-:Y:S01]  /*6930*/  FMUL.FTZ R26, R26, R181.reuse ;  /* 0x000000b51a1a7220 */ /* 0x080fe20000410000 */
[----:B------:R-:W-:Y:S01]  /*6940*/  F2FP.BF16.F32.PACK_AB R153, R155, R184 ;  /* 0x000000b89b99723e */ /* 0x000fe200000010ff */
[-C--:B------:R-:W-:Y:S01]  /*6950*/  FMUL.FTZ R27, R27, R181.reuse ;  /* 0x000000b51b1b7220 */ /* 0x080fe20000410000 */
[----:B------:R-:W-:Y:S01]  /*6960*/  F2FP.BF16.F32.PACK_AB R156, R13, R156 ;  /* 0x0000009c0d9c723e */ /* 0x000fe200000010ff */
[-C--:B------:R-:W-:Y:S01]  /*6970*/  FMUL.FTZ R30, R30, R181.reuse ;  /* 0x000000b51e1e7220 */ /* 0x080fe20000410000 */
[----:B------:R-:W1:Y:S01]  /*6980*/  MUFU.EX2 R206, R206 ;  /* 0x000000ce00ce7308 */ /* 0x000e620000000800 */
[----:B--2---:R-:W-:Y:S01]  /*6990*/  FADD.FTZ R0, R196, R7 ;  /* 0x00000007c4007221 */ /* 0x004fe20000010000 */
        /* <DEDUP_REMOVED lines=59> */
[----:B------:R-:W-:Y:S01]  /*6d50*/  FMUL.FTZ R115, R115, R181 ;  /* 0x000000b573737220 */ /* 0x000fe20000410000 */
[----:B------:R-:W-:Y:S01]  /*6d60*/  F2FP.BF16.F32.PACK_AB R159, R196, R163 ;  /* 0x000000a3c49f723e */ /* 0x000fe200000010ff */
[----:B------:R-:W-:Y:S01]  /*6d70*/  FMUL.FTZ R118, R118, R181 ;  /* 0x000000b576767220 */ /* 0x000fe20000410000 */
[----:B------:R-:W3:Y:S01]  /*6d80*/  MUFU.EX2 R179, R179 ;  /* 0x000000b300b37308 */ /* 0x000ee20000000800 */
        /* <DEDUP_REMOVED lines=24> */
[C---:B-1----:R-:W-:Y:S01]  /*6f10*/  FADD.FTZ R3, R161.reuse, R154 ;  /* 0x0000009aa1037221 */ /* 0x042fe20000010000 */
[----:B------:R-:W-:-:S02]  /*6f20*/  F2FP.BF16.F32.PACK_AB R166, R161, R20 ;  /* 0x00000014a1a6723e */ /* 0x000fc400000010ff */
[----:B------:R-:W-:Y:S02]  /*6f30*/  F2FP.BF16.F32.PACK_AB R161, R206, R167 ;  /* 0x000000a7cea1723e */ /* 0x000fe400000010ff */
[----:B------:R-:W-:Y:S02]  /*6f40*/  F2FP.BF16.F32.PACK_AB R155, R188, R185 ;  /* 0x000000b9bc9b723e */ /* 0x000fe400000010ff */
        /* <DEDUP_REMOVED lines=9> */
[----:B------:R-:W-:Y:S02]  /*6fe0*/  F2FP.BF16.F32.PACK_AB R168, R165, R168 ;  /* 0x000000a8a5a8723e */ /* 0x000fe400000010ff */
[----:B------:R-:W-:-:S04]  /*6ff0*/  F2FP.BF16.F32.PACK_AB R165, R178, R175 ;  /* 0x000000afb2a5723e */ /* 0x000fc800000010ff */
[----:B------:R-:W2:Y:S01]  /*7000*/  MUFU.EX2 R190, R190 ;  /* 0x000000be00be7308 */ /* 0x000ea20000000800 */
[----:B---3--:R-:W-:-:S07]  /*7010*/  FADD.FTZ R7, R187, R0 ;  /* 0x00000000bb077221 */ /* 0x008fce0000010000 */
[----:B------:R-:W3:Y:S01]  /*7020*/  MUFU.EX2 R172, R172 ;  /* 0x000000ac00ac7308 */ /* 0x000ee20000000800 */
[----:B-1----:R-:W-:Y:S01]  /*7030*/  FADD.FTZ R3, R169, R154 ;  /* 0x0000009aa9037221 */ /* 0x002fe20000010000 */
[----:B------:R-:W-:-:S06]  /*7040*/  F2FP.BF16.F32.PACK_AB R154, R11, R10 ;  /* 0x0000000a0b9a723e */ /* 0x000fcc00000010ff */
[----:B------:R-:W1:Y:S01]  /*7050*/  MUFU.EX2 R191, R191 ;  /* 0x000000bf00bf7308 */ /* 0x000e620000000800 */
[----:B--2---:R-:W-:-:S07]  /*7060*/  FADD.FTZ R0, R190, R7 ;  /* 0x00000007be007221 */ /* 0x004fce0000010000 */
[----:B------:R-:W2:Y:S01]  /*7070*/  MUFU.EX2 R173, R173 ;  /* 0x000000ad00ad7308 */ /* 0x000ea20000000800 */
[C---:B---3--:R-:W-:Y:S01]  /*7080*/  FADD.FTZ R158, R172.reuse, R3 ;  /* 0x00000003ac9e7221 */ /* 0x048fe20000010000 */
[----:B------:R-:W-:Y:S02]  /*7090*/  F2FP.BF16.F32.PACK_AB R170, R172, R169 ;  /* 0x000000a9acaa723e */ /* 0x000fe400000010ff */
[----:B------:R-:W-:-:S04]  /*70a0*/  F2FP.BF16.F32.PACK_AB R169, R187, R186 ;  /* 0x000000babba9723e */ /* 0x000fc800000010ff */
[----:B------:R-:W3:Y:S01]  /*70b0*/  MUFU.EX2 R189, R194 ;  /* 0x000000c200bd7308 */ /* 0x000ee20000000800 */
[C---:B-1----:R-:W-:Y:S01]  /*70c0*/  FADD.FTZ R0, R191.reuse, R0 ;  /* 0x00000000bf007221 */ /* 0x042fe20000010000 */
[----:B------:R-:W-:-:S06]  /*70d0*/  F2FP.BF16.F32.PACK_AB R171, R191, R190 ;  /* 0x000000bebfab723e */ /* 0x000fcc00000010ff */
[----:B------:R-:W1:Y:S01]  /*70e0*/  MUFU.EX2 R176, R176 ;  /* 0x000000b000b07308 */ /* 0x000e620000000800 */
[----:B--2---:R-:W-:Y:S01]  /*70f0*/  FADD.FTZ R3, R173, R158 ;  /* 0x0000009ead037221 */ /* 0x004fe20000010000 */
[----:B------:R-:W-:-:S06]  /*7100*/  F2FP.BF16.F32.PACK_AB R158, R15, R12 ;  /* 0x0000000c0f9e723e */ /* 0x000fcc00000010ff */
[----:B------:R-:W2:Y:S01]  /*7110*/  MUFU.EX2 R8, R195 ;  /* 0x000000c300087308 */ /* 0x000ea20000000800 */
[----:B---3--:R-:W-:-:S07]  /*7120*/  FADD.FTZ R7, R189, R0 ;  /* 0x00000000bd077221 */ /* 0x008fce0000010000 */
[----:B------:R-:W3:Y:S01]  /*7130*/  MUFU.EX2 R198, R198 ;  /* 0x000000c600c67308 */ /* 0x000ee20000000800 */
[C---:B-1----:R-:W-:Y:S01]  /*7140*/  FADD.FTZ R10, R176.reuse, R3 ;  /* 0x00000003b00a7221 */ /* 0x042fe20000010000 */
[----:B------:R-:W-:-:S03]  /*7150*/  F2FP.BF16.F32.PACK_AB R172, R176, R173 ;  /* 0x000000adb0ac723e */ /* 0x000fc600000010ff */
[----:B------:R-:W-:-:S03]  /*7160*/  FADD.FTZ R3, R177, R10 ;  /* 0x0000000ab1037221 */ /* 0x000fc60000010000 */
[----:B------:R-:W1:Y:S01]  /*7170*/  MUFU.EX2 R180, R180 ;  /* 0x000000b400b47308 */ /* 0x000e620000000800 */
[C---:B--2---:R-:W-:Y:S01]  /*7180*/  FADD.FTZ R7, R8.reuse, R7 ;  /* 0x0000000708077221 */ /* 0x044fe20000010000 */
[----:B------:R-:W-:-:S06]  /*7190*/  F2FP.BF16.F32.PACK_AB R173, R8, R189 ;  /* 0x000000bd08ad723e */ /* 0x000fcc00000010ff */
[----:B------:R-:W2:Y:S01]  /*71a0*/  MUFU.EX2 R199, R199 ;  /* 0x000000c700c77308 */ /* 0x000ea20000000800 */
[----:B---3--:R-:W-:Y:S01]  /*71b0*/  FADD.FTZ R0, R198, R7 ;  /* 0x00000007c6007221 */ /* 0x008fe20000010000 */
[C---:B-1----:R-:W-:Y:S01]  /*71c0*/  FADD.FTZ R3, R180.reuse, R3 ;  /* 0x00000003b4037221 */ /* 0x042fe20000010000 */
[----:B------:R-:W-:Y:S02]  /*71d0*/  F2FP.BF16.F32.PACK_AB R174, R180, R177 ;  /* 0x000000b1b4ae723e */ /* 0x000fe400000010ff */
[C---:B--2---:R-:W-:Y:S01]  /*71e0*/  FADD.FTZ R0, R199.reuse, R0 ;  /* 0x00000000c7007221 */ /* 0x044fe20000010000 */
[----:B------:R-:W-:Y:S01]  /*71f0*/  F2FP.BF16.F32.PACK_AB R175, R199, R198 ;  /* 0x000000c6c7af723e */ /* 0x000fe200000010ff */
[----:B----4-:R-:W-:Y:S06]  /*7200*/  @!P0 BRA `(.L_x_10509) ;  /* 0x0000000000048947 */ /* 0x010fec0003800000 */
[----:B------:R-:W-:Y:S01]  /*7210*/  BPT.TRAP 0x1 ;  /* 0x000000040000795c */ /* 0x000fe20000300000 */
.L_x_10509:
[----:B------:R1:W2:Y:S01]  /*7220*/  SYNCS.PHASECHK.TRANS64.TRYWAIT P2, [UR22+0x22850], R6 ;  /* 0x02285006ff0075a7 */ /* 0x0002a20008040156 */
[----:B------:R-:W-:Y:S05]  /*7230*/  @!P0 BRA `(.L_x_10510) ;  /* 0x0000000000048947 */ /* 0x000fea0003800000 */
[----:B------:R-:W-:Y:S01]  /*7240*/  BPT.TRAP 0x1 ;  /* 0x000000040000795c */ /* 0x000fe20000300000 */
.L_x_10510:
[----:B--2---:R-:W-:Y:S05]  /*7250*/  @P2 BRA `(.L_x_10511) ;  /* 0x0000000000082947 */ /* 0x004fea0003800000 */
[----:B------:R-:W2:Y:S02]  /*7260*/  SYNCS.PHASECHK.TRANS64.TRYWAIT P2, [UR22+0x22850], R6 ;  /* 0x02285006ff0075a7 */ /* 0x000ea40008040156 */
[----:B--2---:R-:W-:Y:S05]  /*7270*/  @!P2 BRA `(.L_x_10512) ;  /* 0x00000054005ca947 */ /* 0x004fea0003800000 */
.L_x_10511:
[----:B-12---:R-:W-:Y:S01]  /*7280*/  VIADD R6, R23, 0x8 ;  /* 0x0000000817067836 */ /* 0x006fe20000000000 */
[----:B------:R-:W-:-:S04]  /*7290*/  UIMAD UR10, UR37, 0xc00, UR21 ;  /* 0x00000c00250a78a4 */ /* 0x000fc8000f8e0215 */
[----:B------:R3:W-:Y:S01]  /*72a0*/  BAR.SYNC.DEFER_BLOCKING R6, 0x100 ;  /* 0x000400060000751d */ /* 0x0007e20000010000 */
[----:B------:R-:W-:Y:S01]  /*72b0*/  ISETP.LT.AND P2, PT, RZ, UR28, PT ;  /* 0x0000001cff007c0c */ /* 0x000fe2000bf41270 */
[----:B------:R-:W-:Y:S01]  /*72c0*/  @!P1 VIADD R183, R183, 0x22860 ;  /* 0x00022860b7b79836 */ /* 0x000fe20000000000 */
[----:B------:R-:W-:Y:S01]  /*72d0*/  UIADD3 UR28, UR28, -0x1, URZ ;  /* 0xffffffff1c1c7890 */ /* 0x000fe2000fffe03f */
[----:B------:R-:W-:Y:S01]  /*72e0*/  MOV R206, R5 ;  /* 0x0000000500ce7202 */ /* 0x000fe20000000f00 */
[----:B------:R-:W-:Y:S01]  /*72f0*/  IMAD.MOV.U32 R7, RZ, RZ, R4 ;  /* 0x000000ffff077224 */ /* 0x000fe200078e0004 */
[----:B------:R-:W-:Y:S01]  /*7300*/  UMOV UR6, UR10 ;  /* 0x0000000a00067c82 */ /* 0x000fe20008000000 */
[----:B------:R-:W-:Y:S01]  /*7310*/  UMOV UR7, 0x40000040 ;  /* 0x4000004000077882 */ /* 0x000fe20000000000 */
        /* <DEDUP_REMOVED lines=36> */
.L_x_10504:
[----:B--23--:R-:W2:Y:S01]  /*7560*/  SHFL.BFLY PT, R6, R3, 0x2, 0x1f ;  /* 0x0c401f0003067f89 */ /* 0x00cea200000e0000 */
[----:B------:R-:W-:Y:S01]  /*7570*/  IMAD.MOV.U32 R13, RZ, RZ, RZ ;  /* 0x000000ffff0d7224 */ /* 0x000fe200078e00ff */
[----:B------:R-:W-:Y:S01]  /*7580*/  UIADD3 UR37, UR37, 0x1, URZ ;  /* 0x0000000125257890 */ /* 0x000fe2000fffe03f */
[----:B------:R-:W-:Y:S01]  /*7590*/  IMAD.U32 R177, RZ, RZ, UR25 ;  /* 0x00000019ffb17e24 */ /* 0x000fe2000f8e00ff */
[----:B------:R-:W3:Y:S01]  /*75a0*/  SHFL.BFLY PT, R11, R0, 0x2, 0x1f ;  /* 0x0c401f00000b7f89 */ /* 0x000ee200000e0000 */
[----:B------:R-:W-:Y:S01]  /*75b0*/  IMAD.U32 R179, RZ, RZ, UR25 ;  /* 0x00000019ffb37e24 */ /* 0x000fe2000f8e00ff */
[----:B------:R-:W-:Y:S01]  /*75c0*/  UISETP.NE.AND UP0, UPT, UR37, 0x2, UPT ;  /* 0x000000022500788c */ /* 0x000fe2000bf05270 */
[----:B------:R-:W-:Y:S01]  /*75d0*/  IMAD.MOV.U32 R20, RZ, RZ, -0x800000 ;  /* 0xff800000ff147424 */ /* 0x000fe200078e00ff */
[----:B------:R4:W-:Y:S06]  /*75e0*/  BAR.ARV R9, 0x100 ;  /* 0x000400090000751d */ /* 0x0009ec0000002000 */
[----:B------:R-:W-:-:S02]  /*75f0*/  USEL UR4, URZ, 0x1, UP0 ;  /* 0x000000013f047887 */ /* 0x000fc40008000000 */
[----:B------:R-:W-:Y:S06]  /*7600*/  BAR.ARV 0x8, 0x120 ;  /* 0x0204800000007b1d */ /* 0x000fec0000002000 */
[----:B------:R-:W-:Y:S01]  /*7610*/  PLOP3.LUT P0, PT, PT, PT, PT, 0x8, 0x0 ;  /* 0x000000000000781c */ /* 0x000fe20003f0e170 */
[----:B------:R-:W-:Y:S01]  /*7620*/  UIADD3 UR39, UR39, 0x1, URZ ;  /* 0x0000000127277890 */ /* 0x000fe2000fffe03f */
[----:B--2---:R-:W-:Y:S01]  /*7630*/  FADD.FTZ R6, R6, R3 ;  /* 0x0000000306067221 */ /* 0x004fe20000010000 */
[----:B------:R-:W-:Y:S01]  /*7640*/  IMAD.MOV.U32 R3, RZ, RZ, -0x800000 ;  /* 0xff800000ff037424 */ /* 0x000fe200078e00ff */
[----:B------:R-:W-:Y:S01]  /*7650*/  USEL UR37, UR37, URZ, UP0 ;  /* 0x0000003f25257287 */ /* 0x000fe20008000000 */
[----:B---3--:R-:W-:-:S02]  /*7660*/  FADD.FTZ R11, R11, R0 ;  /* 0x000000000b0b7221 */ /* 0x008fc40000010000 */
[----:B-1----:R-:W1:Y:S01]  /*7670*/  SHFL.BFLY PT, R7, R6, 0x1, 0x1f ;  /* 0x0c201f0006077f89 */ /* 0x002e6200000e0000 */
[----:B------:R-:W-:-:S03]  /*7680*/  ULOP3.LUT UR38, UR38, UR4, URZ, 0x3c, !UPT ;  /* 0x0000000426267292 */ /* 0x000fc6000f8e3c3f */
[----:B------:R-:W2:Y:S01]  /*7690*/  SHFL.BFLY PT, R8, R11, 0x1, 0x1f ;  /* 0x0c201f000b087f89 */ /* 0x000ea200000e0000 */
[----:B-1----:R-:W-:Y:S01]  /*76a0*/  FADD.FTZ R172, R6, R7 ;  /* 0x0000000706ac7221 */ /* 0x002fe20000010000 */
[----:B------:R-:W-:Y:S02]  /*76b0*/  IMAD.MOV.U32 R7, RZ, RZ, RZ ;  /* 0x000000ffff077224 */ /* 0x000fe400078e00ff */
[----:B--2---:R-:W-:Y:S02]  /*76c0*/  FADD.FTZ R174, R11, R8 ;  /* 0x000000080bae7221 */ /* 0x004fe40000010000 */
[----:B------:R-:W-:-:S03]  /*76d0*/  FSETP.NE.FTZ.AND P1, PT, R172, RZ, PT ;  /* 0x000000ffac00720b */ /* 0x000fc60003f35000 */
[----:B------:R-:W-:-:S10]  /*76e0*/  FSETP.NE.FTZ.AND P2, PT, R174, RZ, PT ;  /* 0x000000ffae00720b */ /* 0x000fd40003f55000 */
[----:B------:R-:W1:Y:S01]  /*76f0*/  @P1 MUFU.RCP R13, R172 ;  /* 0x000000ac000d1308 */ /* 0x000e620000001000 */
[----:B------:R-:W-:Y:S02]  /*7700*/  @P1 FMUL.FTZ R177, R177, 0.69314718246459960938 ;  /* 0x3f317218b1b11820 */ /* 0x000fe40000410000 */
[----:B------:R-:W-:-:S05]  /*7710*/  @P2 FMUL.FTZ R179, R179, 0.69314718246459960938 ;  /* 0x3f317218b3b32820 */ /* 0x000fca0000410000 */
[----:B------:R-:W2:Y:S08]  /*7720*/  @P2 MUFU.RCP R7, R174 ;  /* 0x000000ae00072308 */ /* 0x000eb00000001000 */
[----:B------:R-:W3:Y:S01]  /*7730*/  @P1 MUFU.LG2 R172, R172 ;  /* 0x000000ac00ac1308 */ /* 0x000ee20000000c00 */
[-C--:B-1----:R-:W-:Y:S01]  /*7740*/  FMUL.FTZ R0, R24, R13.reuse ;  /* 0x0000000d18007220 */ /* 0x082fe20000410000 */
[-C--:B------:R-:W-:Y:S01]  /*7750*/  FMUL.FTZ R6, R28, R13.reuse ;  /* 0x0000000d1c067220 */ /* 0x080fe20000410000 */
[-C--:B------:R-:W-:Y:S01]  /*7760*/  FMUL.FTZ R25, R25, R13.reuse ;  /* 0x0000000d19197220 */ /* 0x080fe20000410000 */
[-C--:B------:R-:W-:Y:S01]  /*7770*/  FMUL.FTZ R29, R29, R13.reuse ;  /* 0x0000000d1d1d7220 */ /* 0x080fe20000410000 */
[-C--:B------:R-:W-:Y:S01]  /*7780*/  FMUL.FTZ R32, R32, R13.reuse ;  /* 0x0000000d20207220 */ /* 0x080fe20000410000 */
[-C--:B------:R-:W-:Y:S01]  /*7790*/  FMUL.FTZ R33, R33, R13.reuse ;  /* 0x0000000d21217220 */ /* 0x080fe20000410000 */
[----:B------:R-:W-:Y:S01]  /*77a0*/  FMUL.FTZ R36, R36, R13 ;  /* 0x0000000d24247220 */ /* 0x000fe20000410000 */
[----:B------:R-:W1:Y:S01]  /*77b0*/  @P2 MUFU.LG2 R174, R174 ;  /* 0x000000ae00ae2308 */ /* 0x000e620000000c00 */
[-C--:B--2---:R-:W-:Y:S01]  /*77c0*/  FMUL.FTZ R157, R87, R7.reuse ;  /* 0x00000007579d7220 */ /* 0x084fe20000410000 */
[----:B------:R-:W-:Y:S01]  /*77d0*/  FMUL.FTZ R155, R91, R7 ;  /* 0x000000075b9b7220 */ /* 0x000fe20000410000 */
        /* <DEDUP_REMOVED lines=123> */
.L_x_10483:
        /* <DEDUP_REMOVED lines=10> */
[C---:B------:R-:W-:Y:S01]  /*8030*/  IADD3 R35, P4, R16.reuse, 0x60, RZ ;  /* 0x0000006010237810 */ /* 0x040fe20007f9e0ff */
[----:B------:R-:W-:Y:S01]  /*8040*/  USHF.R.S32.HI UR5, URZ, 0x1f, UR43 ;  /* 0x0000001f3f057899 */ /* 0x000fe2000801142b */
[----:B------:R-:W-:Y:S02]  /*8050*/  LOP3.LUT R26, R27, 0x380, RZ, 0xc0, !PT ;  /* 0x000003801b1a7812 */ /* 0x000fe400078ec0ff */
[----:B------:R-:W-:Y:S01]  /*8060*/  IADD3 R39, P3, R16, 0x4000, RZ ;  /* 0x0000400010277810 */ /* 0x000fe20007f7e0ff */
[----:B------:R-:W-:Y:S01]  /*8070*/  ULDC UR10, c[0x0][0xa88] ;  /* 0x0002a200000a7ab9 */ /* 0x000fe20000000800 */
[----:B------:R-:W-:Y:S01]  /*8080*/  SHF.R.U64 R26, R26, 0x3, RZ ;  /* 0x000000031a1a7819 */ /* 0x000fe200000012ff */
[----:B------:R-:W-:Y:S01]  /*8090*/  ULDC.64 UR6, c[0x0][0xb70] ;  /* 0x0002dc0000067ab9 */ /* 0x000fe20000000a00 */
[----:B------:R-:W-:Y:S01]  /*80a0*/  LOP3.LUT R34, R35, 0x380, RZ, 0xc0, !PT ;  /* 0x0000038023227812 */ /* 0x000fe200078ec0ff */
[----:B------:R-:W-:Y:S01]  /*80b0*/  UIMAD UR5, UR5, UR6, URZ ;  /* 0x00000006050572a4 */ /* 0x000fe2000f8e023f */
[----:B------:R-:W-:Y:S01]  /*80c0*/  LOP3.LUT R26, R26, R27, RZ, 0x3c, !PT ;  /* 0x0000001b1a1a7212 */ /* 0x000fe200078e3cff */
[----:B------:R-:W-:Y:S01]  /*80d0*/  IMAD.X R27, RZ, RZ, R17, P6 ;  /* 0x000000ffff1b7224 */ /* 0x000fe200030e0611 */
[C---:B------:R-:W-:Y:S01]  /*80e0*/  IADD3 R47, P6, R16.reuse, 0x4040, RZ ;  /* 0x00004040102f7810 */ /* 0x040fe20007fde0ff */
[----:B------:R-:W-:Y:S01]  /*80f0*/  UIMAD.WIDE.U32 UR8, UR43, UR6, URZ ;  /* 0x000000062b0872a5 */ /* 0x000fe2000f8e003f */
[----:B------:R-:W-:Y:S01]  /*8100*/  LOP3.LUT R38, R39, 0x380, RZ, 0xc0, !PT ;  /* 0x0000038027267812 */ /* 0x000fe200078ec0ff */
[----:B------:R-:W-:Y:S01]  /*8110*/  UIMAD UR5, UR43, UR7, UR5 ;  /* 0x000000072b0572a4 */ /* 0x000fe2000f8e0205 */
[----:B------:R-:W-:-:S02]  /*8120*/  IADD3 R31, P5, R16, 0x40, RZ ;  /* 0x00000040101f7810 */ /* 0x000fc40007fbe0ff */
[----:B------:R-:W-:Y:S01]  /*8130*/  LOP3.LUT R46, R47, 0x380, RZ, 0xc0, !PT ;  /* 0x000003802f2e7812 */ /* 0x000fe200078ec0ff */
[----:B------:R-:W-:Y:S01]  /*8140*/  UIADD3 UR5, UR9, UR5, URZ ;  /* 0x0000000509057290 */ /* 0x000fe2000fffe03f */
[----:B------:R-:W-:Y:S01]  /*8150*/  SHF.R.U64 R34, R34, 0x3, RZ ;  /* 0x0000000322227819 */ /* 0x000fe200000012ff */
[----:B------:R-:W-:Y:S01]  /*8160*/  ULDC.64 UR6, c[0x0][0xb40] ;  /* 0x0002d00000067ab9 */ /* 0x000fe20000000a00 */
[----:B------:R-:W-:Y:S02]  /*8170*/  SHF.R.U64 R38, R38, 0x3, RZ ;  /* 0x0000000326267819 */ /* 0x000fe400000012ff */
[----:B------:R-:W-:Y:S02]  /*8180*/  IADD3 R43, P2, R16, 0x4020, RZ ;  /* 0x00004020102b7810 */ /* 0x000fe40007f5e0ff */
[----:B------:R-:W-:Y:S02]  /*8190*/  LOP3.LUT R30, R31, 0x380, RZ, 0xc0, !PT ;  /* 0x000003801f1e7812 */ /* 0x000fe400078ec0ff */
[----:B------:R-:W-:-:S02]  /*81a0*/  SHF.R.U64 R46, R46, 0x3, RZ ;  /* 0x000000032e2e7819 */ /* 0x000fc400000012ff */
[----:B------:R-:W-:Y:S01]  /*81b0*/  LOP3.LUT R34, R34, R35, RZ, 0x3c, !PT ;  /* 0x0000002322227212 */ /* 0x000fe200078e3cff */
[--C-:B------:R-:W-:Y:S01]  /*81c0*/  IMAD.X R35, RZ, RZ, R17.reuse, P4 ;  /* 0x000000ffff237224 */ /* 0x100fe200020e0611 */
[----:B------:R-:W-:Y:S01]  /*81d0*/  LOP3.LUT R38, R38, R39, RZ, 0x3c, !PT ;  /* 0x0000002726267212 */ /* 0x000fe200078e3cff */
[----:B------:R-:W-:Y:S01]  /*81e0*/  IMAD.X R39, RZ, RZ, R17, P3 ;  /* 0x000000ffff277224 */ /* 0x000fe200018e0611 */
[----:B------:R-:W-:Y:S02]  /*81f0*/  IADD3 R95, R22, UR42, RZ ;  /* 0x0000002a165f7c10 */ /* 0x000fe4000fffe0ff */
[----:B------:R-:W-:Y:S02]  /*8200*/  LOP3.LUT R42, R43, 0x380, RZ, 0xc0, !PT ;  /* 0x000003802b2a7812 */ /* 0x000fe400078ec0ff */
[----:B------:R-:W-:Y:S01]  /*8210*/  SHF.R.U64 R30, R30, 0x3, RZ ;  /* 0x000000031e1e7819 */ /* 0x000fe200000012ff */
[----:B------:R-:W-:Y:S01]  /*8220*/  VIADD R4, R95, 0x8 ;  /* 0x000000085f047836 */ /* 0x000fe20000000000 */
[----:B------:R-:W-:-:S02]  /*8230*/  IADD3 R55, P4, R16, 0x8000, RZ ;  /* 0x0000800010377810 */ /* 0x000fc40007f9e0ff */
[----:B------:R-:W-:Y:S02]  /*8240*/  IADD3 R59, P3, R16, 0x8020, RZ ;  /* 0x00008020103b7810 */ /* 0x000fe40007f7e0ff */
[----:B------:R-:W-:Y:S01]  /*8250*/  LOP3.LUT R46, R46, R47, RZ, 0x3c, !PT ;  /* 0x0000002f2e2e7212 */ /* 0x000fe200078e3cff */
[--C-:B------:R-:W-:Y:S01]  /*8260*/  IMAD.X R47, RZ, RZ, R17.reuse, P6 ;  /* 0x000000ffff2f7224 */ /* 0x100fe200030e0611 */
[----:B------:R-:W-:Y:S02]  /*8270*/  LOP3.LUT R5, R16, 0x380, RZ, 0xc0, !PT ;  /* 0x0000038010057812 */ /* 0x000fe400078ec0ff */
[----:B------:R-:W-:Y:S02]  /*8280*/  SHF.R.U64 R42, R42, 0x3, RZ ;  /* 0x000000032a2a7819 */ /* 0x000fe400000012ff */
[----:B------:R-:W-:Y:S02]  /*8290*/  IADD3 R67, P6, R16, 0x8060, RZ ;  /* 0x0000806010437810 */ /* 0x000fe40007fde0ff */
[----:B------:R-:W-:Y:S01]  /*82a0*/  LOP3.LUT R30, R30, R31, RZ, 0x3c, !PT ;  /* 0x0000001f1e1e7212 */ /* 0x000fe200078e3cff */
[----:B------:R-:W-:Y:S01]  /*82b0*/  IMAD.X R31, RZ, RZ, R17, P5 ;  /* 0x000000ffff1f7224 */ /* 0x000fe200028e0611 */
[----:B------:R-:W-:-:S02]  /*82c0*/  LOP3.LUT R54, R55, 0x380, RZ, 0xc0, !PT ;  /* 0x0000038037367812 */ /* 0x000fc400078ec0ff */
[----:B------:R-:W-:Y:S02]  /*82d0*/  LOP3.LUT R58, R59, 0x380, RZ, 0xc0, !PT ;  /* 0x000003803b3a7812 */ /* 0x000fe400078ec0ff */
[----:B------:R-:W-:Y:S02]  /*82e0*/  LOP3.LUT P0, RZ, R202, 0x3, RZ, 0xc0, !PT ;  /* 0x00000003caff7812 */ /* 0x000fe4000780c0ff */
[----:B------:R-:W-:Y:S02]  /*82f0*/  IADD3 R51, P5, R16, 0x4060, RZ ;  /* 0x0000406010337810 */ /* 0x000fe40007fbe0ff */
[----:B------:R-:W-:Y:S02]  /*8300*/  SHF.R.U64 R5, R5, 0x3, RZ ;  /* 0x0000000305057819 */ /* 0x000fe400000012ff */
[----:B------:R-:W-:Y:S01]  /*8310*/  LOP3.LUT R42, R42, R43, RZ, 0x3c, !PT ;  /* 0x0000002b2a2a7212 */ /* 0x000fe200078e3cff */
[----:B------:R-:W-:Y:S01]  /*8320*/  IMAD.X R43, RZ, RZ, R17, P2 ;  /* 0x000000ffff2b7224 */ /* 0x000fe200010e0611 */
[----:B------:R-:W-:-:S02]  /*8330*/  LOP3.LUT R66, R67, 0x380, RZ, 0xc0, !PT ;  /* 0x0000038043427812 */ /* 0x000fc400078ec0ff */
[----:B------:R-:W-:Y:S02]  /*8340*/  SHF.R.U64 R54, R54, 0x3, RZ ;  /* 0x0000000336367819 */ /* 0x000fe400000012ff */
[----:B------:R-:W-:Y:S02]  /*8350*/  SHF.R.U64 R58, R58, 0x3, RZ ;  /* 0x000000033a3a7819 */ /* 0x000fe400000012ff */
[----:B------:R-:W-:Y:S02]  /*8360*/  ISETP.GE.OR P1, PT, R4, UR10, P0 ;  /* 0x0000000a04007c0c */ /* 0x000fe40008726670 */
[----:B------:R-:W-:Y:S02]  /*8370*/  IADD3 R63, P2, R16, 0x8040, RZ ;  /* 0x00008040103f7810 */ /* 0x000fe40007f5e0ff */
[----:B------:R-:W-:Y:S02]  /*8380*/  LOP3.LUT R50, R51, 0x380, RZ, 0xc0, !PT ;  /* 0x0000038033327812 */ /* 0x000fe400078ec0ff */
[----:B------:R-:W-:Y:S01]  /*8390*/  LOP3.LUT R4, R5, R16, RZ, 0x3c, !PT ;  /* 0x0000001005047212 */ /* 0x000fe200078e3cff */
[----:B------:R-:W-:Y:S01]  /*83a0*/  IMAD.MOV.U32 R5, RZ, RZ, R17 ;  /* 0x000000ffff057224 */ /* 0x000fe200078e0011 */
[----:B------:R-:W-:-:S02]  /*83b0*/  SHF.R.U64 R66, R66, 0x3, RZ ;  /* 0x0000000342427819 */ /* 0x000fc400000012ff */
[----:B------:R-:W-:Y:S01]  /*83c0*/  LOP3.LUT R54, R54, R55, RZ, 0x3c, !PT ;  /* 0x0000003736367212 */ /* 0x000fe200078e3cff */
[--C-:B------:R-:W-:Y:S01]  /*83d0*/  IMAD.X R55, RZ, RZ, R17.reuse, P4 ;  /* 0x000000ffff377224 */ /* 0x100fe200020e0611 */
[----:B------:R-:W-:Y:S01]  /*83e0*/  LOP3.LUT R58, R58, R59, RZ, 0x3c, !PT ;  /* 0x0000003b3a3a7212 */ /* 0x000fe200078e3cff */
[----:B------:R-:W-:Y:S01]  /*83f0*/  IMAD.X R59, RZ, RZ, R17, P3 ;  /* 0x000000ffff3b7224 */ /* 0x000fe200018e0611 */
[----:B------:R-:W-:Y:S02]  /*8400*/  LOP3.LUT R62, R63, 0x380, RZ, 0xc0, !PT ;  /* 0x000003803f3e7812 */ /* 0x000fe400078ec0ff */
[----:B------:R-:W-:Y:S02]  /*8410*/  SHF.R.U64 R50, R50, 0x3, RZ ;  /* 0x0000000332327819 */ /* 0x000fe400000012ff */
[C---:B------:R-:W-:Y:S02]  /*8420*/  IADD3 R83, P4, R16.reuse, 0xc020, RZ ;  /* 0x0000c02010537810 */ /* 0x040fe40007f9e0ff */
[----:B------:R-:W-:-:S02]  /*8430*/  IADD3 R75, P3, R16, 0xc040, RZ ;  /* 0x0000c040104b7810 */ /* 0x000fc40007f7e0ff */
[----:B------:R-:W-:Y:S02]  /*8440*/  LOP3.LUT R66, R66, R67, RZ, 0x3c, !PT ;  /* 0x0000004342427212 */ /* 0x000fe400078e3cff */
[----:B------:R-:W-:Y:S02]  /*8450*/  MOV R67, R4 ;  /* 0x0000000400437202 */ /* 0x000fe40000000f00 */
[----:B------:R-:W-:Y:S02]  /*8460*/  SHF.R.U64 R62, R62, 0x3, RZ ;  /* 0x000000033e3e7819 */ /* 0x000fe400000012ff */
[----:B------:R-:W-:Y:S02]  /*8470*/  F2FP.BF16.F32.PACK_AB R4, R25, R0 ;  /* 0x000000001904723e */ /* 0x000fe400000010ff */
[----:B------:R-:W-:Y:S02]  /*8480*/  F2FP.BF16.F32.PACK_AB R5, R175, R168 ;  /* 0x000000a8af05723e */ /* 0x000fe400000010ff */
[----:B------:R-:W-:-:S02]  /*8490*/  F2FP.BF16.F32.PACK_AB R6, R29, R6 ;  /* 0x000000061d06723e */ /* 0x000fc400000010ff */
[----:B------:R-:W-:Y:S02]  /*84a0*/  F2FP.BF16.F32.PACK_AB R7, R173, R170 ;  /* 0x000000aaad07723e */ /* 0x000fe400000010ff */
[----:B------:R-:W-:Y:S02]  /*84b0*/  LOP3.LUT R50, R50, R51, RZ, 0x3c, !PT ;  /* 0x0000003332327212 */ /* 0x000fe400078e3cff */
[----:B------:R-:W-:Y:S01]  /*84c0*/  LOP3.LUT R82, R83, 0x380, RZ, 0xc0, !PT ;  /* 0x0000038053527812 */ /* 0x000fe200078ec0ff */
[----:B------:R1:W-:Y:S01]  /*84d0*/  STSM.16.M88.4 [R67], R4 ;  /* 0x0000000443007844 */ /* 0x0003e20000000200 */
[----:B------:R-:W-:Y:S02]  /*84e0*/  LOP3.LUT R74, R75, 0x380, RZ, 0xc0, !PT ;  /* 0x000003804b4a7812 */ /* 0x000fe400078ec0ff */
[----:B------:R-:W-:Y:S02]  /*84f0*/  IADD3.X R51, RZ, R17, RZ, P5, !PT ;  /* 0x00000011ff337210 */ /* 0x000fe40002ffe4ff */
[----:B------:R-:W-:-:S02]  /*8500*/  IADD3 R71, P5, R16, 0xc000, RZ ;  /* 0x0000c00010477810 */ /* 0x000fc40007fbe0ff */
[----:B------:R-:W-:Y:S01]  /*8510*/  LOP3.LUT R62, R62, R63, RZ, 0x3c, !PT ;  /* 0x0000003f3e3e7212 */ /* 0x000fe200078e3cff */
[--C-:B------:R-:W-:Y:S01]  /*8520*/  IMAD.X R63, RZ, RZ, R17.reuse, P2 ;  /* 0x000000ffff3f7224 */ /* 0x100fe200010e0611 */
[----:B------:R-:W-:Y:S02]  /*8530*/  SHF.R.U64 R82, R82, 0x3, RZ ;  /* 0x0000000352527819 */ /* 0x000fe400000012ff */
[----:B------:R-:W-:Y:S02]  /*8540*/  SHF.R.U64 R74, R74, 0x3, RZ ;  /* 0x000000034a4a7819 */ /* 0x000fe400000012ff */
[----:B------:R-:W-:Y:S02]  /*8550*/  IADD3 R79, P2, R16, 0xc060, RZ ;  /* 0x0000c060104f7810 */ /* 0x000fe40007f5e0ff */
[----:B------:R-:W-:Y:S01]  /*8560*/  LOP3.LUT R70, R71, 0x380, RZ, 0xc0, !PT ;  /* 0x0000038047467812 */ /* 0x000fe200078ec0ff */
[----:B-1----:R-:W-:Y:S01]  /*8570*/  IMAD.X R67, RZ, RZ, R17, P6 ;  /* 0x000000ffff437224 */ /* 0x002fe200030e0611 */
[----:B------:R-:W-:-:S02]  /*8580*/  F2FP.BF16.F32.PACK_AB R4, R33, R32 ;  /* 0x000000202104723e */ /* 0x000fc400000010ff */
[----:B------:R-:W1:Y:S01]  /*8590*/  LDC.64 R32, c[0x0][0xb78] ;  /* 0x0002de00ff207b82 */ /* 0x000e620000000a00 */
[----:B------:R-:W-:Y:S01]  /*85a0*/  LOP3.LUT R82, R82, R83, RZ, 0x3c, !PT ;  /* 0x0000005352527212 */ /* 0x000fe200078e3cff */
[----:B------:R-:W-:Y:S01]  /*85b0*/  IMAD.X R83, RZ, RZ, R17, P4 ;  /* 0x000000ffff537224 */ /* 0x000fe200020e0611 */
[----:B------:R-:W-:Y:S02]  /*85c0*/  LOP3.LUT R74, R74, R75, RZ, 0x3c, !PT ;  /* 0x0000004b4a4a7212 */ /* 0x000fe400078e3cff */
[----:B------:R-:W-:Y:S02]  /*85d0*/  LOP3.LUT R78, R79, 0x380, RZ, 0xc0, !PT ;  /* 0x000003804f4e7812 */ /* 0x000fe400078ec0ff */
[----:B------:R-:W-:Y:S02]  /*85e0*/  MOV R168, R26 ;  /* 0x0000001a00a87202 */ /* 0x000fe40000000f00 */
[----:B------:R-:W-:Y:S02]  /*85f0*/  IADD3.X R75, RZ, R17, RZ, P3, !PT ;  /* 0x00000011ff4b7210 */ /* 0x000fe40001ffe4ff */
[----:B------:R-:W-:-:S02]  /*8600*/  F2FP.BF16.F32.PACK_AB R5, R166, R153 ;  /* 0x00000099a605723e */ /* 0x000fc400000010ff */
[----:B------:R-:W-:Y:S02]  /*8610*/  F2FP.BF16.F32.PACK_AB R6, R37, R36 ;  /* 0x000000242506723e */ /* 0x000fe400000010ff */
[----:B------:R-:W-:Y:S02]  /*8620*/  F2FP.BF16.F32.PACK_AB R7, R171, R152 ;  /* 0x00000098ab07723e */ /* 0x000fe400000010ff */
[----:B------:R-:W-:Y:S02]  /*8630*/  SHF.R.U64 R70, R70, 0x3, RZ ;  /* 0x0000000346467819 */ /* 0x000fe400000012ff */
[----:B------:R-:W-:Y:S01]  /*8640*/  MOV R103, R30 ;  /* 0x0000001e00677202 */ /* 0x000fe20000000f00 */
[----:B------:R1:W-:Y:S01]  /*8650*/  STSM.16.M88.4 [R168], R4 ;  /* 0x00000004a8007844 */ /* 0x0003e20000000200 */
[----:B------:R-:W-:Y:S02]  /*8660*/  F2FP.BF16.F32.PACK_AB R8, R41, R8 ;  /* 0x000000082908723e */ /* 0x000fe400000010ff */
[----:B------:R-:W-:Y:S01]  /*8670*/  F2FP.BF16.F32.PACK_AB R9, R164, R9 ;  /* 0x00000009a409723e */ /* 0x000fe200000010ff */
[----:B------:R-:W2:Y:S01]  /*8680*/  SHFL.IDX PT, R6, R204, RZ, 0x1f ;  /* 0x00001fffcc067589 */ /* 0x000ea200000e0000 */
[----:B------:R-:W-:-:S02]  /*8690*/  F2FP.BF16.F32.PACK_AB R10, R45, R10 ;  /* 0x0000000a2d0a723e */ /* 0x000fc400000010ff */
[----:B------:R-:W-:Y:S02]  /*86a0*/  F2FP.BF16.F32.PACK_AB R11, R162, R11 ;  /* 0x0000000ba20b723e */ /* 0x000fe400000010ff */
[----:B------:R-:W-:Y:S01]  /*86b0*/  MOV R102, R34 ;  /* 0x0000002200667202 */ /* 0x000fe20000000f00 */
[----:B------:R-:W-:Y:S01]  /*86c0*/  IMAD.U32 R35, RZ, RZ, UR9 ;  /* 0x00000009ff237e24 */ /* 0x000fe2000f8e00ff */
[----:B------:R-:W-:Y:S01]  /*86d0*/  F2FP.BF16.F32.PACK_AB R12, R49, R12 ;  /* 0x0000000c310c723e */ /* 0x000fe200000010ff */
[----:B------:R3:W-:Y:S01]  /*86e0*/  STSM.16.M88.4 [R103], R8 ;  /* 0x0000000867007844 */ /* 0x0007e20000000200 */
[----:B------:R-:W-:Y:S01]  /*86f0*/  F2FP.BF16.F32.PACK_AB R13, R160, R13 ;  /* 0x0000000da00d723e */ /* 0x000fe200000010ff */
[----:B------:R-:W-:Y:S01]  /*8700*/  IMAD.U32 R35, RZ, RZ, UR5 ;  /* 0x00000005ff237e24 */ /* 0x000fe2000f8e00ff */
[----:B------:R-:W-:Y:S01]  /*8710*/  F2FP.BF16.F32.PACK_AB R14, R53, R14 ;  /* 0x0000000e350e723e */ /* 0x000fe200000010ff */
[----:B------:R-:W-:Y:S01]  /*8720*/  USHF.R.S32.HI UR5, URZ, 0x1f, UR44 ;  /* 0x0000001f3f057899 */ /* 0x000fe2000801142c */
[----:B------:R-:W-:Y:S01]  /*8730*/  F2FP.BF16.F32.PACK_AB R15, R158, R15 ;  /* 0x0000000f9e0f723e */ /* 0x000fe200000010ff */
[----:B------:R-:W-:Y:S01]  /*8740*/  IMAD.U32 R34, RZ, RZ, UR8 ;  /* 0x00000008ff227e24 */ /* 0x000fe2000f8e00ff */
[----:B------:R-:W-:-:S02]  /*8750*/  MOV R39, R38 ;  /* 0x0000002600277202 */ /* 0x000fc40000000f00 */
[----:B------:R-:W-:Y:S01]  /*8760*/  F2FP.BF16.F32.PACK_AB R24, R57, R24 ;  /* 0x000000183918723e */ /* 0x000fe200000010ff */
[----:B------:R3:W-:Y:S01]  /*8770*/  STSM.16.M88.4 [R102], R12 ;  /* 0x0000000c66007844 */ /* 0x0007e20000000200 */
[----:B------:R-:W-:Y:S01]  /*8780*/  F2FP.BF16.F32.PACK_AB R25, R169, R64 ;  /* 0x00000040a919723e */ /* 0x000fe200000010ff */
[----:B-1----:R-:W-:Y:S01]  /*8790*/  IMAD R4, R32, UR5, RZ ;  /* 0x0000000520047c24 */ /* 0x002fe2000f8e02ff */
[----:B------:R-:W-:Y:S02]  /*87a0*/  F2FP.BF16.F32.PACK_AB R26, R61, R60 ;  /* 0x0000003c3d1a723e */ /* 0x000fe400000010ff */
[----:B------:R-:W-:Y:S01]  /*87b0*/  F2FP.BF16.F32.PACK_AB R27, R167, R56 ;  /* 0x00000038a71b723e */ /* 0x000fe200000010ff */
[----:B------:R-:W-:Y:S01]  /*87c0*/  IMAD R4, R33, UR44, R4 ;  /* 0x0000002c21047c24 */ /* 0x000fe2000f8e0204 */
[----:B------:R-:W-:Y:S01]  /*87d0*/  SHF.R.U64 R78, R78, 0x3, RZ ;  /* 0x000000034e4e7819 */ /* 0x000fe200000012ff */
[----:B------:R-:W-:Y:S01]  /*87e0*/  IMAD.WIDE.U32 R32, R32, UR44, R34 ;  /* 0x0000002c20207c25 */ /* 0x000fe2000f8e0022 */
[----:B------:R-:W-:Y:S01]  /*87f0*/  MOV R42, R42 ;  /* 0x0000002a002a7202 */ /* 0x000fe20000000f00 */
[----:B------:R3:W-:Y:S01]  /*8800*/  STSM.16.M88.4 [R39], R24 ;  /* 0x0000001827007844 */ /* 0x0007e20000000200 */
[----:B------:R-:W-:-:S02]  /*8810*/  MOV R0, R74 ;  /* 0x0000004a00007202 */ /* 0x000fc40000000f00 */
[----:B------:R-:W-:Y:S02]  /*8820*/  F2FP.BF16.F32.PACK_AB R28, R65, R28 ;  /* 0x0000001c411c723e */ /* 0x000fe400000010ff */
[----:B------:R-:W-:Y:S02]  /*8830*/  F2FP.BF16.F32.PACK_AB R29, R165, R52 ;  /* 0x00000034a51d723e */ /* 0x000fe400000010ff */
[----:B------:R-:W-:Y:S02]  /*8840*/  F2FP.BF16.F32.PACK_AB R30, R69, R68 ;  /* 0x00000044451e723e */ /* 0x000fe400000010ff */
[----:B------:R-:W-:Y:S02]  /*8850*/  F2FP.BF16.F32.PACK_AB R31, R163, R48 ;  /* 0x00000030a31f723e */ /* 0x000fe400000010ff */
[----:B------:R-:W-:Y:S02]  /*8860*/  F2FP.BF16.F32.PACK_AB R72, R73, R72 ;  /* 0x000000484948723e */ /* 0x000fe400000010ff */
[----:B------:R-:W-:Y:S01]  /*8870*/  LOP3.LUT R70, R70, R71, RZ, 0x3c, !PT ;  /* 0x0000004746467212 */ /* 0x000fe200078e3cff */
[----:B------:R-:W-:Y:S01]  /*8880*/  IMAD.X R71, RZ, RZ, R17, P5 ;  /* 0x000000ffff477224 */ /* 0x000fe200028e0611 */
[----:B------:R-:W-:Y:S01]  /*8890*/  MOV R46, R46 ;  /* 0x0000002e002e7202 */ /* 0x000fe20000000f00 */
        /* <DEDUP_REMOVED lines=21> */
[----:B------:R-:W-:Y:S01]  /*89f0*/  LOP3.LUT R78, R78, R79, RZ, 0x3c, !PT ;  /* 0x0000004f4e4e7212 */ /* 0x000fe200078e3cff */
[----:B------:R-:W-:Y:S01]  /*8a00*/  IMAD.X R79, RZ, RZ, R17, P2 ;  /* 0x000000ffff4f7224 */ /* 0x000fe200010e0611 */
        /* <DEDUP_REMOVED lines=35> */
[----:B------:R-:W-:Y:S02]  /*8c40*/  F2FP.BF16.F32.PACK_AB R147, R151, R150 ;  /* 0x000000969793723e */ /* 0x000fe400000010ff */
[----:B------:R-:W-:-:S02]  /*8c50*/  ISETP.GE.OR P0, PT, R95, UR10, P0 ;  /* 0x0000000a5f007c0c */ /* 0x000fc40008706670 */
[----:B------:R-:W-:Y:S01]  /*8c60*/  SHF.R.S32.HI R5, RZ, 0x1f, R95 ;  /* 0x0000001fff057819 */ /* 0x000fe2000001145f */
[----:B------:R3:W-:Y:S01]  /*8c70*/  STSM.16.M88.4 [R78], R144 ;  /* 0x000000904e007844 */ /* 0x0007e20000000200 */
[----:B------:R-:W-:Y:S01]  /*8c80*/  IADD3 R95, P2, R95, R32, RZ ;  /* 0x000000205f5f7210 */ /* 0x000fe20007f5e0ff */
[----:B------:R-:W-:Y:S01]  /*8c90*/  @!PT LDS RZ, [RZ] ;  /* 0x00000000fffff984 */ /* 0x000fe20000000800 */
[----:B------:R-:W-:Y:S01]  /*8ca0*/  @!PT LDS RZ, [RZ] ;  /* 0x00000000fffff984 */ /* 0x000fe20000000800 */
[----:B------:R-:W-:Y:S01]  /*8cb0*/  @!PT LDS RZ, [RZ] ;  /* 0x00000000fffff984 */ /* 0x000fe20000000800 */
[----:B------:R1:W-:Y:S06]  /*8cc0*/  MEMBAR.ALL.CTA ;  /* 0x0000000000007992 */ /* 0x0003ec0000008000 */
[----:B-1----:R-:W1:Y:S01]  /*8cd0*/  FENCE.VIEW.ASYNC.S ;  /* 0x00000000000073c6 */ /* 0x002e620000000000 */
[----:B------:R-:W-:Y:S01]  /*8ce0*/  IADD3.X R32, R5, R33, R4, P2, !PT ;  /* 0x0000002105207210 */ /* 0x000fe200017fe404 */
[----:B-1----:R-:W-:Y:S06]  /*8cf0*/  BAR.ARV 0x1, 0x120 ;  /* 0x0044800000007b1d */ /* 0x002fec0000002000 */
[----:B------:R-:W-:-:S04]  /*8d00*/  LEA R4, P2, R95, UR6, 0x2 ;  /* 0x000000065f047c11 */ /* 0x000fc8000f8410ff */
[----:B------:R-:W-:-:S05]  /*8d10*/  LEA.HI.X R5, R95, UR7, R32, 0x2, P2 ;  /* 0x000000075f057c11 */ /* 0x000fca00090f1420 */
        /* <DEDUP_REMOVED lines=34> */
.L_x_10517:
[----:B------:R-:W-:Y:S05]  /*8f40*/  BSYNC B0 ;  /* 0x0000000000007941 */ /* 0x000fea0003800000 */
.L_x_10516:
[----:B------:R-:W-:Y:S05]  /*8f50*/  BRA `(.L_x_10515) ;  /* 0x00000008007c7947 */ /* 0x000fea0003800000 */
.L_x_10514:
[----:B------:R-:W1:Y:S01]  /*8f60*/  LDC.64 R10, c[0x0][0xae0] ;  /* 0x0002b800ff0a7b82 */ /* 0x000e620000000a00 */
        /* <DEDUP_REMOVED lines=29> */
[----:B------:R-:W-:Y:S02]  /*9140*/  LEA.HI.X R7, R4, UR9, R3, 0x2, P0 ;  /* 0x0000000904077c11 */ /* 0x000fe400080f1403 */
[----:B------:R-:W-:-:S05]  /*9150*/  MOV R3, 0xff800000 ;  /* 0xff80000000037802 */ /* 0x000fca0000000f00 */
[----:B------:R1:W-:Y:S02]  /*9160*/  STG.E desc[UR46][R6.64], R3 ;  /* 0x0000000306007986 */ /* 0x0003e4000c10192e */
.L_x_10519:
[----:B------:R-:W-:Y:S05]  /*9170*/  BSYNC B0 ;  /* 0x0000000000007941 */ /* 0x000fea0003800000 */
.L_x_10518:
        /* <DEDUP_REMOVED lines=21> */
[----:B------:R-:W-:Y:S01]  /*92d0*/  IADD3 R3, R18, 0x80, RZ ;  /* 0x0000008012037810 */ /* 0x000fe20007ffe0ff */
[----:B------:R-:W-:Y:S01]  /*92e0*/  ULDC UR5, c[0x0][0xa8c] ;  /* 0x0002a30000057ab9 */ /* 0x000fe20000000800 */
[----:B------:R-:W-:Y:S01]  /*92f0*/  ULDC.64 UR6, c[0x0][0xad8] ;  /* 0x0002b60000067ab9 */ /* 0x000fe20000000a00 */
[----:B------:R-:W-:Y:S01]  /*9300*/  IMAD.MOV.U32 R4, RZ, RZ, R8 ;  /* 0x000000ffff047224 */ /* 0x000fe200078e0008 */
[----:B------:R-:W-:Y:S01]  /*9310*/  ISETP.GE.AND P3, PT, R0, UR5, PT ;  /* 0x0000000500007c0c */ /* 0x000fe2000bf66270 */
[C---:B------:R-:W-:Y:S01]  /*9320*/  VIADD R0, R18.reuse, 0xc0 ;  /* 0x000000c012007836 */ /* 0x040fe20000000000 */
[----:B------:R-:W-:Y:S01]  /*9330*/  ISETP.GE.AND P4, PT, R3, UR5, PT ;  /* 0x0000000503007c0c */ /* 0x000fe2000bf86270 */
[----:B------:R-:W-:Y:S01]  /*9340*/  IMAD R3, R7, UR6, RZ ;  /* 0x0000000607037c24 */ /* 0x000fe2000f8e02ff */
        /* <DEDUP_REMOVED lines=13> */
.L_x_10521:
[----:B------:R-:W-:Y:S05]  /*9420*/  BSYNC B0 ;  /* 0x0000000000007941 */ /* 0x000fea0003800000 */
.L_x_10520:
        /* <DEDUP_REMOVED lines=13> */
[----:B------:R-:W-:Y:S01]  /*9500*/  IADD3 R10, R18, 0xc0, RZ ;  /* 0x000000c0120a7810 */ /* 0x000fe20007ffe0ff */
[----:B------:R-:W-:Y:S01]  /*9510*/  IMAD R0, R0, UR6, RZ ;  /* 0x0000000600007c24 */ /* 0x000fe2000f8e02ff */
[----:B------:R-:W-:Y:S01]  /*9520*/  ISETP.GE.AND P3, PT, R18, UR5, PT ;  /* 0x0000000512007c0c */ /* 0x000fe2000bf66270 */
[----:B------:R-:W-:Y:S01]  /*9530*/  IMAD.WIDE.U32 R4, R3, UR6, R4 ;  /* 0x0000000603047c25 */ /* 0x000fe2000f8e0004 */
[----:B------:R-:W-:-:S03]  /*9540*/  ISETP.GE.AND P6, PT, R10, UR5, PT ;  /* 0x000000050a007c0c */ /* 0x000fc6000bfc6270 */
        /* <DEDUP_REMOVED lines=9> */
.L_x_10523:
[----:B------:R-:W-:Y:S05]  /*95e0*/  BSYNC B0 ;  /* 0x0000000000007941 */ /* 0x000fea0003800000 */
.L_x_10522:
        /* <DEDUP_REMOVED lines=9> */
[----:B------:R-:W-:Y:S01]  /*9680*/  VIADD R10, R18, 0xc0 ;  /* 0x000000c0120a7836 */ /* 0x000fe20000000000 */
[----:B------:R-:W-:Y:S01]  /*9690*/  ISETP.GE.AND P4, PT, R5, UR5, PT ;  /* 0x0000000505007c0c */ /* 0x000fe2000bf86270 */
[----:B------:R-:W-:Y:S01]  /*96a0*/  IMAD.MOV.U32 R5, RZ, RZ, R11 ;  /* 0x000000ffff057224 */ /* 0x000fe200078e000b */
[----:B------:R-:W-:Y:S01]  /*96b0*/  MOV R4, R8 ;  /* 0x0000000800047202 */ /* 0x000fe20000000f00 */
[----:B------:R-:W-:Y:S01]  /*96c0*/  IMAD R0, R0, UR6, RZ ;  /* 0x0000000600007c24 */ /* 0x000fe2000f8e02ff */
[----:B------:R-:W-:-:S02]  /*96d0*/  ISETP.GE.AND P1, PT, R18, UR5, PT ;  /* 0x0000000512007c0c */ /* 0x000fc4000bf26270 */
[----:B------:R-:W-:Y:S01]  /*96e0*/  ISETP.GE.AND P5, PT, R10, UR5, PT ;  /* 0x000000050a007c0c */ /* 0x000fe2000bfa6270 */
[----:B------:R-:W-:-:S04]  /*96f0*/  IMAD.WIDE.U32 R4, R3, UR6, R4 ;  /* 0x0000000603047c25 */ /* 0x000fc8000f8e0004 */
        /* <DEDUP_REMOVED lines=9> */
.L_x_10525:
[----:B------:R-:W-:Y:S05]  /*9790*/  BSYNC B0 ;  /* 0x0000000000007941 */ /* 0x000fea0003800000 */
.L_x_10524:
        /* <DEDUP_REMOVED lines=10> */
[----:B------:R-:W-:Y:S01]  /*9840*/  IMAD.MOV.U32 R5, RZ, RZ, R11 ;  /* 0x000000ffff057224 */ /* 0x000fe200078e000b */
[C---:B------:R-:W-:Y:S01]  /*9850*/  IADD3 R0, R18.reuse, 0xc0, RZ ;  /* 0x000000c012007810 */ /* 0x040fe20007ffe0ff */
[----:B------:R-:W-:-:S02]  /*9860*/  VIADD R7, R18, 0x80 ;  /* 0x0000008012077836 */ /* 0x000fc40000000000 */
[----:B------:R-:W-:Y:S01]  /*9870*/  IMAD R6, R6, UR6, RZ ;  /* 0x0000000606067c24 */ /* 0x000fe2000f8e02ff */
[----:B------:R-:W-:Y:S01]  /*9880*/  ISETP.GE.AND P4, PT, R0, UR5, PT ;  /* 0x0000000500007c0c */ /* 0x000fe2000bf86270 */
        /* <DEDUP_REMOVED lines=11> */
.L_x_10526:
[----:B------:R-:W-:Y:S05]  /*9940*/  BSYNC B0 ;  /* 0x0000000000007941 */ /* 0x000fea0003800000 */
.L_x_10515:
[----:B------:R-:W5:Y:S02]  /*9950*/  LDC R0, c[0x0][0xda8] ;  /* 0x00036a00ff007b82 */ /* 0x000f640000000800 */
[----:B-----5:R-:W-:-:S13]  /*9960*/  ISETP.LE.AND P0, PT, R0, UR4, PT ;  /* 0x0000000400007c0c */ /* 0x020fda000bf03270 */
[----:B------:R-:W-:Y:S05]  /*9970*/  @!P0 BRA `(.L_x_10527) ;  /* 0xffffff74000c8947 */ /* 0x000fea000383ffff */
[----:B------:R-:W-:Y:S05]  /*9980*/  EXIT ;  /* 0x000000000000794d */ /* 0x000fea0003800000 */
.L_x_10479:
        /* <DEDUP_REMOVED lines=21> */
.L_x_10576:
        /* <DEDUP_REMOVED lines=21> */
.L_x_10529:
[----:B------:R-:W-:Y:S01]  /*9c30*/  ULDC UR11, c[0x0][0xdc4] ;  /* 0x00037100000b7ab9 */ /* 0x000fe20000000800 */
[----:B------:R-:W-:Y:S01]  /*9c40*/  UMOV UR8, UR9 ;  /* 0x0000000900087c82 */ /* 0x000fe20008000000 */
[----:B------:R-:W-:-:S11]  /*9c50*/  UISETP.NE.AND UP0, UPT, UR11, 0x1, UPT ;  /* 0x000000010b00788c */ /* 0x000fd6000bf05270 */
[----:B------:R-:W-:Y:S02]  /*9c60*/  @UP0 ULDC.64 UR12, c[0x0][0xdc8] ;  /* 0x00037200000c0ab9 */ /* 0x000fe40000000a00 */
[----:B------:R-:W-:-:S04]  /*9c70*/  UIMAD.WIDE.U32 UR6, UR9, UR12, URZ ;  /* 0x0000000c090672a5 */ /* 0x000fc8000f8e003f */
[----:B------:R-:W-:-:S04]  /*9c80*/  @UP0 USHF.R.U32.HI UR8, URZ, UR13, UR7 ;  /* 0x0000000d3f080299 */ /* 0x000fc80008011607 */
[----:B------:R-:W-:-:S12]  /*9c90*/  UIMAD UR6, UR8, UR11, URZ ;  /* 0x0000000b080672a4 */ /* 0x000fd8000f8e023f */
.L_x_10530:
[----:B------:R-:W-:Y:S01]  /*9ca0*/  ULDC.64 UR12, c[0x0][0x3f8] ;  /* 0x0000fe00000c7ab9 */ /* 0x000fe20000000a00 */
[----:B------:R-:W-:Y:S01]  /*9cb0*/  ULOP3.LUT UR8, URZ, UR8, URZ, 0x33, !UPT ;  /* 0x000000083f087292 */ /* 0x000fe2000f8e333f */
[----:B------:R-:W-:Y:S01]  /*9cc0*/  BSSY B6, `(.L_x_10531) ;  /* 0x000024d000067945 */ /* 0x000fe20003800000 */
[----:B------:R-:W-:Y:S02]  /*9cd0*/  UISETP.NE.U32.AND UP0, UPT, UR12, URZ, UPT ;  /* 0x0000003f0c00728c */ /* 0x000fe4000bf05070 */
[----:B------:R-:W-:Y:S02]  /*9ce0*/  UIADD3 UR11, UR9, -UR6, URZ ;  /* 0x80000006090b7290 */ /* 0x000fe4000fffe03f */
[----:B------:R-:W-:Y:S01]  /*9cf0*/  UISETP.NE.AND.EX UP0, UPT, UR13, URZ, UPT, UP0 ;  /* 0x0000003f0d00728c */ /* 0x000fe2000bf05300 */
[----:B------:R-:W-:Y:S01]  /*9d00*/  ULDC UR6, c[0x0][0xdac] ;  /* 0x00036b0000067ab9 */ /* 0x000fe20000000800 */
[----:B------:R-:W-:Y:S01]  /*9d10*/  ULDC UR7, c[0x0][0x404] ;  /* 0x0001010000077ab9 */ /* 0x000fe20000000800 */
[----:B------:R-:W-:Y:S01]  /*9d20*/  UIADD3 UR8, UR8, UR6, URZ ;  /* 0x0000000608087290 */ /* 0x000fe2000fffe03f */
[----:B------:R-:W-:-:S02]  /*9d30*/  ULDC UR9, c[0x0][0x2e0] ;  /* 0x0000b80000097ab9 */ /* 0x000fc40000000800 */
[----:B------:R-:W-:Y:S01]  /*9d40*/  ULDC UR6, c[0x0][0x288] ;  /* 0x0000a20000067ab9 */ /* 0x000fe20000000800 */
[----:B------:R-:W-:Y:S02]  /*9d50*/  USHF.L.U32 UR41, UR8, 0x7, URZ ;  /* 0x0000000708297899 */ /* 0x000fe4000800063f */
[----:B------:R-:W-:Y:S02]  /*9d60*/  USEL UR8, UR7, 0x1, UP0 ;  /* 0x0000000107087887 */ /* 0x000fe40008000000 */
[----:B------:R-:W-:Y:S02]  /*9d70*/  UIADD3 UR7, UR41, 0xdf, -UR6 ;  /* 0x000000df29077890 */ /* 0x000fe4000fffe806 */
[----:B------:R-:W-:Y:S02]  /*9d80*/  UIMAD UR6, UR8, UR9, 0x5f ;  /* 0x0000005f080674a4 */ /* 0x000fe4000f8e0209 */
[----:B------:R-:W-:Y:S02]  /*9d90*/  UIMAD UR8, UR8, UR9, UR7 ;  /* 0x00000009080872a4 */ /* 0x000fe4000f8e0207 */
[----:B------:R-:W-:Y:S01]  /*9da0*/  UIMAD.WIDE UR6, UR6, 0x2aaaaaab, URZ ;  /* 0x2aaaaaab060678a5 */ /* 0x000fe2000f8e023f */
[----:B------:R-:W-:Y:S01]  /*9db0*/  ULDC UR12, c[0x0][0xdc4] ;  /* 0x00037100000c7ab9 */ /* 0x000fe20000000800 */
[----:B------:R-:W-:-:S02]  /*9dc0*/  UIMAD.WIDE UR8, UR8, 0x2aaaaaab, URZ ;  /* 0x2aaaaaab080878a5 */ /* 0x000fc4000f8e023f */
[----:B------:R-:W-:Y:S02]  /*9dd0*/  UIMAD UR12, UR10, UR12, UR11 ;  /* 0x0000000c0a0c72a4 */ /* 0x000fe4000f8e020b */
[----:B------:R-:W-:Y:S01]  /*9de0*/  USHF.R.U32.HI UR8, URZ, 0x1f, UR9 ;  /* 0x0000001f3f087899 */ /* 0x000fe20008011609 */
[----:B------:R-:W-:Y:S01]  /*9df0*/  UMOV UR10, UR7 ;  /* 0x00000007000a7c82 */ /* 0x000fe20008000000 */
[----:B------:R-:W-:Y:S01]  /*9e00*/  ULDC UR13, c[0x0][0xdb8] ;  /* 0x00036e00000d7ab9 */ /* 0x000fe20000000800 */
[----:B------:R-:W-:Y:S02]  /*9e10*/  USHF.R.U32.HI UR11, URZ, 0x1f, UR10 ;  /* 0x0000001f3f0b7899 */ /* 0x000fe4000801160a */
[----:B------:R-:W-:Y:S02]  /*9e20*/  ULEA.HI.SX32 UR8, UR9, UR8, 0x1c ;  /* 0x0000000809087291 */ /* 0x000fe4000f8fe23f */
[----:B------:R-:W-:Y:S02]  /*9e30*/  ULEA.HI.SX32 UR11, UR10, UR11, 0x1c ;  /* 0x0000000b0a0b7291 */ /* 0x000fe4000f8fe23f */
[----:B------:R-:W-:-:S02]  /*9e40*/  UISETP.NE.AND UP1, UPT, UR13, 0x1, UPT ;  /* 0x000000010d00788c */ /* 0x000fc4000bf25270 */
[----:B------:R-:W-:Y:S01]  /*9e50*/  UISETP.LT.AND UP0, UPT, UR11, UR8, UPT ;  /* 0x000000080b00728c */ /* 0x000fe2000bf01270 */
[----:B------:R-:W-:-:S03]  /*9e60*/  UMOV UR43, UR12 ;  /* 0x0000000c002b7c82 */ /* 0x000fc60008000000 */
[----:B------:R-:W-:-:S05]  /*9e70*/  USEL UR38, UR11, UR8, UP0 ;  /* 0x000000080b267287 */ /* 0x000fca0008000000 */
[----:B------:R-:W-:Y:S01]  /*9e80*/  @UP1 ULDC UR14, c[0x0][0xdbc] ;  /* 0x00036f00000e1ab9 */ /* 0x000fe20000000800 */
[----:B------:R-:W-:Y:S01]  /*9e90*/  ISETP.LT.AND P0, PT, RZ, UR38, PT ;  /* 0x00000026ff007c0c */ /* 0x000fe2000bf01270 */
[----:B------:R-:W-:Y:S01]  /*9ea0*/  UIMAD.WIDE.U32 UR6, UR12, UR14, URZ ;  /* 0x0000000e0c0672a5 */ /* 0x000fe2000f8e003f */
[----:B------:R-:W-:-:S03]  /*9eb0*/  @UP1 ULDC UR9, c[0x0][0xdc0] ;  /* 0x0003700000091ab9 */ /* 0x000fc60000000800 */
        /* <DEDUP_REMOVED lines=20> */
.L_x_10532:
        /* <DEDUP_REMOVED lines=23> */
.L_x_10534:
        /* <DEDUP_REMOVED lines=20> */
.L_x_10536:
        /* <DEDUP_REMOVED lines=16> */
.L_x_10535:
        /* <DEDUP_REMOVED lines=29> */
.L_x_10588:
[----:B------:R-:W-:Y:S01]  /*a580*/  UMOV UR4, 0xffffffff ;  /* 0xffffffff00047882 */ /* 0x000fe20000000000 */
[----:B------:R-:W-:Y:S02]  /*a590*/  SHF.R.S32.HI R7, RZ, 0x1f, R6 ;  /* 0x0000001fff077819 */ /* 0x000fe40000011406 */
[----:B------:R-:W-:Y:S05]  /*a5a0*/  BRA.DIV UR4, `(.L_x_10538) ;  /* 0x0000002204d07947 */ /* 0x000fea000b800000 */
[----:B------:R-:W-:-:S13]  /*a5b0*/  ELECT P6, URZ, PT ;  /* 0x00000000003f782f */ /* 0x000fda00038c0000 */
.L_x_10591:
        /* <DEDUP_REMOVED lines=21> */
.L_x_10540:
[----:B------:R-:W2:Y:S01]  /*a710*/  S2R R5, SR_TID.X ;  /* 0x0000000000057919 */ /* 0x000ea20000002100 */
[----:B-1----:R-:W-:Y:S02]  /*a720*/  LEA R8, R16, UR37, 0x3 ;  /* 0x0000002510087c11 */ /* 0x002fe4000f8e18ff */
[----:B--2---:R-:W-:Y:S02]  /*a730*/  LOP3.LUT R9, R5, 0x7f, RZ, 0xc0, !PT ;  /* 0x0000007f05097812 */ /* 0x004fe400078ec0ff */
[----:B------:R-:W-:Y:S02]  /*a740*/  SHF.L.U32 R5, R17, 0x1f, RZ ;  /* 0x0000001f11057819 */ /* 0x000fe400000006ff */
[----:B------:R-:W-:Y:S02]  /*a750*/  ISETP.NE.AND P3, PT, R9, RZ, PT ;  /* 0x000000ff0900720c */ /* 0x000fe40003f65270 */
[----:B------:R-:W1:Y:S02]  /*a760*/  SYNCS.PHASECHK.TRANS64.TRYWAIT P2, [R8+URZ+0x22840], R5 ;  /* 0x02284005080075a7 */ /* 0x000e64000804017f */
[----:B-1----:R-:W-:Y:S09]  /*a770*/  @!P2 BRA `(.L_x_10541) ;  /* 0x00000020007ca947 */ /* 0x002ff20003800000 */
.L_x_10592:
[----:B------:R-:W-:Y:S05]  /*a780*/  @P3 BRA `(.L_x_10542) ;  /* 0x0000000000143947 */ /* 0x000fea0003800000 */
[----:B------:R-:W-:Y:S01]  /*a790*/  ISETP.NE.AND P2, PT, R19, RZ, PT ;  /* 0x000000ff1300720c */ /* 0x000fe20003f45270 */
[----:B-1----:R-:W-:-:S04]  /*a7a0*/  IMAD.MOV.U32 R5, RZ, RZ, 0x3000 ;  /* 0x00003000ff057424 */ /* 0x002fc800078e00ff */
[----:B------:R2:W-:Y:S08]  /*a7b0*/  SYNCS.ARRIVE.TRANS64 RZ, [R8+URZ+0x22830], R5 ;  /* 0x0228300508ff79a7 */ /* 0x0005f0000800003f */
[----:B------:R-:W-:Y:S05]  /*a7c0*/  @!P2 BRA `(.L_x_10542) ;  /* 0x000000000004a947 */ /* 0x000fea0003800000 */
[----:B------:R-:W-:Y:S01]  /*a7d0*/  BPT.TRAP 0x1 ;  /* 0x000000040000795c */ /* 0x000fe20000300000 */
.L_x_10542:
        /* <DEDUP_REMOVED lines=16> */
.L_x_10539:
        /* <DEDUP_REMOVED lines=24> */
.L_x_10593:
        /* <DEDUP_REMOVED lines=10> */
.L_x_10594:
[----:B------:R-:W-:Y:S05]  /*ab00*/  @P3 BRA `(.L_x_10547) ;  /* 0x0000000000143947 */ /* 0x000fea0003800000 */
[----:B------:R-:W-:Y:S02]  /*ab10*/  ISETP.NE.AND P2, PT, R19, RZ, PT ;  /* 0x000000ff1300720c */ /* 0x000fe40003f45270 */
[----:B-1----:R-:W-:-:S04]  /*ab20*/  MOV R5, 0xc000 ;  /* 0x0000c00000057802 */ /* 0x002fc80000000f00 */
[----:B------:R2:W-:Y:S07]  /*ab30*/  SYNCS.ARRIVE.TRANS64 RZ, [R8+URZ+0x22850], R5 ;  /* 0x0228500508ff79a7 */ /* 0x0005ee000800003f */
[----:B------:R-:W-:Y:S05]  /*ab40*/  @!P2 BRA `(.L_x_10547) ;  /* 0x000000000004a947 */ /* 0x000fea0003800000 */
[----:B------:R-:W-:Y:S01]  /*ab50*/  BPT.TRAP 0x1 ;  /* 0x000000040000795c */ /* 0x000fe20000300000 */
.L_x_10547:
        /* <DEDUP_REMOVED lines=31> */
.L_x_10545:
[----:B------:R-:W-:Y:S05]  /*ad50*/  BSYNC B0 ;  /* 0x0000000000007941 */ /* 0x000fea0003800000 */
.L_x_10544:
[----:B------:R-:W-:-:S06]  /*ad60*/  UISETP.GE.AND UP0, UPT, UR38, 0x2, UPT ;  /* 0x000000022600788c */ /* 0x000fcc000bf06270 */
[----:B------:R-:W-:-:S13]  /*ad70*/  PLOP3.LUT P2, PT, PT, PT, UP0, 0x80, 0x0 ;  /* 0x000000000000781c */ /* 0x000fda0003f4f008 */
[----:B------:R-:W-:Y:S05]  /*ad80*/  @!P2 BRA `(.L_x_10548) ;  /* 0x0000001000aca947 */ /* 0x000fea0003800000 */
[----:B------:R-:W-:Y:S02]  /*ad90*/  ULOP3.LUT UR6, UR38, 0x1, URZ, 0xc0, !UPT ;  /* 0x0000000126067892 */ /* 0x000fe4000f8ec03f */
[----:B------:R-:W-:Y:S02]  /*ada0*/  IMAD.U32 R9, RZ, RZ, UR38 ;  /* 0x00000026ff097e24 */ /* 0x000fe4000f8e00ff */
[----:B------:R-:W-:Y:S02]  /*adb0*/  UISETP.NE.U32.AND UP0, UPT, UR6, 0x1, UPT ;  /* 0x000000010600788c */ /* 0x000fe4000bf05070 */
[----:B------:R-:W-:-:S04]  /*adc0*/  VIADD R9, R9, 0xfffffffe ;  /* 0xfffffffe09097836 */ /* 0x000fc80000000000 */
[----:B-12---:R-:W-:Y:S01]  /*add0*/  IMAD.MOV.U32 R8, RZ, RZ, R9 ;  /* 0x000000ffff087224 */ /* 0x006fe200078e0009 */
        /* <DEDUP_REMOVED lines=22> */
[----:B------:R-:W-:-:S03]  /*af40*/  IMAD.WIDE.U32 R4, R6, UR6, R4 ;  /* 0x0000000606047c25 */ /* 0x000fc6000f8e0004 */
[----:B------:R-:W-:Y:S02]  /*af50*/  LEA R2, P2, R4, R2, 0x2 ;  /* 0x0000000204027211 */ /* 0x000fe400078410ff */
[----:B------:R-:W-:-:S04]  /*af60*/  IADD3 R5, R11, R5, RZ ;  /* 0x000000050b057210 */ /* 0x000fc80007ffe0ff */
[----:B------:R-:W-:-:S05]  /*af70*/  LEA.HI.X R3, R4, R3, R5, 0x2, P2 ;  /* 0x0000000304037211 */ /* 0x000fca00010f1405 */
[----:B------:R1:W5:Y:S01]  /*af80*/  LDG.E R4, desc[UR46][R2.64] ;  /* 0x0000002e02047981 */ /* 0x000362000c1e1900 */
[----:B------:R-:W-:-:S04]  /*af90*/  IMAD.MOV R5, RZ, RZ, -R10 ;  /* 0x000000ffff057224 */ /* 0x000fc800078e0a0a */
[----:B------:R-:W-:-:S07]  /*afa0*/  IMAD R8, R8, R5, R9 ;  /* 0x0000000508087224 */ /* 0x000fce00078e0209 */
.L_x_10552:
[----:B-1----:R-:W1:Y:S01]  /*afb0*/  S2R R2, SR_TID.X ;  /* 0x0000000000027919 */ /* 0x002e620000002100 */
[----:B------:R-:W-:Y:S02]  /*afc0*/  SHF.L.U32 R3, R17, 0x1f, RZ ;  /* 0x0000001f11037819 */ /* 0x000fe400000006ff */
[----:B-1----:R-:W-:Y:S02]  /*afd0*/  LOP3.LUT R5, R2, 0x7f, RZ, 0xc0, !PT ;  /* 0x0000007f02057812 */ /* 0x002fe400078ec0ff */
[----:B------:R-:W-:Y:S02]  /*afe0*/  LEA R2, R16, UR37, 0x3 ;  /* 0x0000002510027c11 */ /* 0x000fe4000f8e18ff */
[----:B------:R-:W-:Y:S02]  /*aff0*/  ISETP.NE.AND P2, PT, R5, RZ, PT ;  /* 0x000000ff0500720c */ /* 0x000fe40003f45270 */
[----:B------:R-:W1:Y:S02]  /*b000*/  SYNCS.PHASECHK.TRANS64.TRYWAIT P3, [R2+URZ+0x22840], R3 ;  /* 0x02284003020075a7 */ /* 0x000e64000806017f */
[----:B-1----:R-:W-:Y:S09]  /*b010*/  @!P3 BRA `(.L_x_10553) ;  /* 0x000000180094b947 */ /* 0x002ff20003800000 */
.L_x_10595:
[----:B------:R-:W-:Y:S05]  /*b020*/  @P2 BRA `(.L_x_10554) ;  /* 0x0000000000142947 */ /* 0x000fea0003800000 */
[----:B------:R-:W-:Y:S01]  /*b030*/  ISETP.NE.AND P3, PT, R19, RZ, PT ;  /* 0x000000ff1300720c */ /* 0x000fe20003f65270 */
[----:B------:R-:W-:-:S04]  /*b040*/  IMAD.MOV.U32 R5, RZ, RZ, 0x3000 ;  /* 0x00003000ff057424 */ /* 0x000fc800078e00ff */
[----:B------:R2:W-:Y:S08]  /*b050*/  SYNCS.ARRIVE.TRANS64 RZ, [R2+URZ+0x22830], R5 ;  /* 0x0228300502ff79a7 */ /* 0x0005f0000800003f */
[----:B------:R-:W-:Y:S05]  /*b060*/  @!P3 BRA `(.L_x_10554) ;  /* 0x000000000004b947 */ /* 0x000fea0003800000 */
[----:B------:R-:W-:Y:S01]  /*b070*/  BPT.TRAP 0x1 ;  /* 0x000000040000795c */ /* 0x000fe20000300000 */
.L_x_10554:
        /* <DEDUP_REMOVED lines=17> */
.L_x_10596:
[----:B------:R-:W-:Y:S05]  /*b190*/  @P2 BRA `(.L_x_10556) ;  /* 0x0000000000142947 */ /* 0x000fea0003800000 */
[----:B------:R-:W-:Y:S01]  /*b1a0*/  ISETP.NE.AND P2, PT, R19, RZ, PT ;  /* 0x000000ff1300720c */ /* 0x000fe20003f45270 */
[----:B-12---:R-:W-:-:S04]  /*b1b0*/  IMAD.MOV.U32 R3, RZ, RZ, 0xc000 ;  /* 0x0000c000ff037424 */ /* 0x006fc800078e00ff */
[----:B------:R3:W-:Y:S08]  /*b1c0*/  SYNCS.ARRIVE.TRANS64 RZ, [R2+URZ+0x22850], R3 ;  /* 0x0228500302ff79a7 */ /* 0x0007f0000800003f */
[----:B------:R-:W-:Y:S05]  /*b1d0*/  @!P2 BRA `(.L_x_10556) ;  /* 0x000000000004a947 */ /* 0x000fea0003800000 */
[----:B------:R-:W-:Y:S01]  /*b1e0*/  BPT.TRAP 0x1 ;  /* 0x000000040000795c */ /* 0x000fe20000300000 */
.L_x_10556:
        /* <DEDUP_REMOVED lines=30> */
.L_x_10551:
[----:B------:R-:W-:Y:S05]  /*b3d0*/  BSYNC B0 ;  /* 0x0000000000007941 */ /* 0x000fea0003800000 */
.L_x_10550:
[----:B------:R-:W-:-:S06]  /*b3e0*/  UIADD3 UR6, UR38, -0x3, URZ ;  /* 0xfffffffd26067890 */ /* 0x000fcc000fffe03f */
[----:B------:R-:W-:-:S07]  /*b3f0*/  IMAD.U32 R8, RZ, RZ, UR6 ;  /* 0x00000006ff087e24 */ /* 0x000fce000f8e00ff */
.L_x_10549:
[----:B------:R-:W-:Y:S01]  /*b400*/  ISETP.NE.AND P2, PT, R9, RZ, PT ;  /* 0x000000ff0900720c */ /* 0x000fe20003f45270 */
[----:B------:R-:W-:-:S12]  /*b410*/  BSSY B0, `(.L_x_10548) ;  /* 0x00000c2000007945 */ /* 0x000fd80003800000 */
[----:B------:R-:W-:Y:S05]  /*b420*/  @!P2 BRA `(.L_x_10557) ;  /* 0x0000000c0000a947 */ /* 0x000fea0003800000 */
.L_x_10572:
        /* <DEDUP_REMOVED lines=28> */
.L_x_10560:
[----:B------:R-:W1:Y:S01]  /*b5f0*/  S2R R2, SR_TID.X ;  /* 0x0000000000027919 */ /* 0x000e620000002100 */
[----:B------:R-:W-:Y:S02]  /*b600*/  LEA R3, R9, UR37, 0x3 ;  /* 0x0000002509037c11 */ /* 0x000fe4000f8e18ff */
[----:B-1----:R-:W-:Y:S02]  /*b610*/  LOP3.LUT R5, R2, 0x7f, RZ, 0xc0, !PT ;  /* 0x0000007f02057812 */ /* 0x002fe400078ec0ff */
[----:B------:R-:W-:Y:S02]  /*b620*/  SHF.L.U32 R2, R17, 0x1f, RZ ;  /* 0x0000001f11027819 */ /* 0x000fe400000006ff */
[----:B------:R-:W-:Y:S02]  /*b630*/  ISETP.NE.AND P2, PT, R5, RZ, PT ;  /* 0x000000ff0500720c */ /* 0x000fe40003f45270 */
[----:B------:R-:W1:Y:S02]  /*b640*/  SYNCS.PHASECHK.TRANS64.TRYWAIT P3, [R3+URZ+0x22840], R2 ;  /* 0x02284002030075a7 */ /* 0x000e64000806017f */
[----:B-1----:R-:W-:Y:S09]  /*b650*/  @!P3 BRA `(.L_x_10561) ;  /* 0x00000014002cb947 */ /* 0x002ff20003800000 */
.L_x_10597:
[----:B------:R-:W-:Y:S05]  /*b660*/  @P2 BRA `(.L_x_10562) ;  /* 0x0000000000142947 */ /* 0x000fea0003800000 */
[----:B------:R-:W-:Y:S01]  /*b670*/  ISETP.NE.AND P3, PT, R19, RZ, PT ;  /* 0x000000ff1300720c */ /* 0x000fe20003f65270 */
[----:B------:R-:W-:-:S04]  /*b680*/  IMAD.MOV.U32 R12, RZ, RZ, 0x3000 ;  /* 0x00003000ff0c7424 */ /* 0x000fc800078e00ff */
[----:B------:R2:W-:Y:S08]  /*b690*/  SYNCS.ARRIVE.TRANS64 RZ, [R3+URZ+0x22830], R12 ;  /* 0x0228300c03ff79a7 */ /* 0x0005f0000800003f */
[----:B------:R-:W-:Y:S05]  /*b6a0*/  @!P3 BRA `(.L_x_10562) ;  /* 0x000000000004b947 */ /* 0x000fea0003800000 */
[----:B------:R-:W-:Y:S01]  /*b6b0*/  BPT.TRAP 0x1 ;  /* 0x000000040000795c */ /* 0x000fe20000300000 */
.L_x_10562:
        /* <DEDUP_REMOVED lines=17> */
.L_x_10598:
[----:B------:R-:W-:Y:S05]  /*b7d0*/  @P2 BRA `(.L_x_10564) ;  /* 0x0000000000142947 */ /* 0x000fea0003800000 */
[----:B------:R-:W-:Y:S01]  /*b7e0*/  ISETP.NE.AND P2, PT, R19, RZ, PT ;  /* 0x000000ff1300720c */ /* 0x000fe20003f45270 */
[----:B-1-3--:R-:W-:-:S04]  /*b7f0*/  IMAD.MOV.U32 R2, RZ, RZ, 0xc000 ;  /* 0x0000c000ff027424 */ /* 0x00afc800078e00ff */
[----:B------:R4:W-:Y:S08]  /*b800*/  SYNCS.ARRIVE.TRANS64 RZ, [R3+URZ+0x22850], R2 ;  /* 0x0228500203ff79a7 */ /* 0x0009f0000800003f */
[----:B------:R-:W-:Y:S05]  /*b810*/  @!P2 BRA `(.L_x_10564) ;  /* 0x000000000004a947 */ /* 0x000fea0003800000 */
[----:B------:R-:W-:Y:S01]  /*b820*/  BPT.TRAP 0x1 ;  /* 0x000000040000795c */ /* 0x000fe20000300000 */
.L_x_10564:
        /* <DEDUP_REMOVED lines=30> */
.L_x_10559:
[----:B------:R-:W-:Y:S05]  /*ba10*/  BSYNC B1 ;  /* 0x0000000000017941 */ /* 0x000fea0003800000 */
.L_x_10558:
        /* <DEDUP_REMOVED lines=10> */
[----:B------:R-:W-:Y:S02]  /*bac0*/  IMAD.MOV.U32 R11, RZ, RZ, R10 ;  /* 0x000000ffff0b7224 */ /* 0x000fe400078e000a */
[----:B------:R-:W-:-:S04]  /*bad0*/  IMAD R13, R7, UR4, RZ ;  /* 0x00000004070d7c24 */ /* 0x000fc8000f8e02ff */
[----:B------:R-:W-:Y:S01]  /*bae0*/  IMAD R13, R6, UR5, R13 ;  /* 0x00000005060d7c24 */ /* 0x000fe2000f8e020d */
[----:B------:R-:W3:Y:S01]  /*baf0*/  LDC.64 R4, c[0x0][0x3f8] ;  /* 0x0000fe00ff047b82 */ /* 0x000ee20000000a00 */
[----:B-1----:R-:W-:-:S13]  /*bb00*/  ISETP.NE.AND P2, PT, R9, 0x1, PT ;  /* 0x000000010900780c */ /* 0x002fda0003f45270 */
[----:B--2---:R-:W1:Y:S02]  /*bb10*/  @P2 LDC.64 R2, c[0x0][0x420] ;  /* 0x00010800ff022b82 */ /* 0x004e640000000a00 */
[----:B-1----:R-:W-:-:S05]  /*bb20*/  @P2 IMAD.HI.U32 R2, R10, R2, RZ ;  /* 0x000000020a022227 */ /* 0x002fca00078e00ff */
[----:B------:R-:W-:-:S04]  /*bb30*/  @P2 SHF.R.U32.HI R11, RZ, R3, R2 ;  /* 0x00000003ff0b2219 */ /* 0x000fc80000011602 */
[----:B------:R-:W-:Y:S02]  /*bb40*/  SHF.R.S32.HI R3, RZ, 0x1f, R11 ;  /* 0x0000001fff037819 */ /* 0x000fe4000001140b */
[----:B------:R-:W-:-:S05]  /*bb50*/  MOV R2, R11 ;  /* 0x0000000b00027202 */ /* 0x000fca0000000f00 */
[----:B------:R-:W-:-:S04]  /*bb60*/  IMAD.WIDE.U32 R2, R6, UR4, R2 ;  /* 0x0000000406027c25 */ /* 0x000fc8000f8e0002 */
[----:B------:R-:W-:Y:S01]  /*bb70*/  IMAD.IADD R3, R13, 0x1, R3 ;  /* 0x000000010d037824 */ /* 0x000fe200078e0203 */
[----:B---3--:R-:W-:-:S04]  /*bb80*/  LEA R4, P2, R2, R4, 0x2 ;  /* 0x0000000402047211 */ /* 0x008fc800078410ff */
[----:B------:R-:W-:-:S05]  /*bb90*/  LEA.HI.X R5, R2, R5, R3, 0x2, P2 ;  /* 0x0000000502057211 */ /* 0x000fca00010f1403 */
[----:B------:R1:W5:Y:S01]  /*bba0*/  LDG.E R4, desc[UR46][R4.64] ;  /* 0x0000002e04047981 */ /* 0x000362000c1e1900 */
[----:B------:R-:W-:-:S04]  /*bbb0*/  IMAD.MOV R2, RZ, RZ, -R11 ;  /* 0x000000ffff027224 */ /* 0x000fc800078e0a0b */
[----:B------:R-:W-:-:S07]  /*bbc0*/  IMAD R10, R9, R2, R10 ;  /* 0x00000002090a7224 */ /* 0x000fce00078e020a */
.L_x_10567:
[----:B------:R-:W1:Y:S01]  /*bbd0*/  S2R R2, SR_TID.X ;  /* 0x0000000000027919 */ /* 0x000e620000002100 */
[----:B--2---:R-:W-:Y:S02]  /*bbe0*/  SHF.L.U32 R3, R17, 0x1f, RZ ;  /* 0x0000001f11037819 */ /* 0x004fe400000006ff */
[----:B-1----:R-:W-:Y:S02]  /*bbf0*/  LOP3.LUT R5, R2, 0x7f, RZ, 0xc0, !PT ;  /* 0x0000007f02057812 */ /* 0x002fe400078ec0ff */
[----:B------:R-:W-:Y:S02]  /*bc00*/  LEA R2, R16, UR37, 0x3 ;  /* 0x0000002510027c11 */ /* 0x000fe4000f8e18ff */
[----:B------:R-:W-:Y:S02]  /*bc10*/  ISETP.NE.AND P2, PT, R5, RZ, PT ;  /* 0x000000ff0500720c */ /* 0x000fe40003f45270 */
[----:B------:R-:W1:Y:S02]  /*bc20*/  SYNCS.PHASECHK.TRANS64.TRYWAIT P3, [R2+URZ+0x22840], R3 ;  /* 0x02284003020075a7 */ /* 0x000e64000806017f */
[----:B-1----:R-:W-:Y:S09]  /*bc30*/  @!P3 BRA `(.L_x_10568) ;  /* 0x0000000c00dcb947 */ /* 0x002ff20003800000 */
.L_x_10599:
[----:B------:R-:W-:Y:S05]  /*bc40*/  @P2 BRA `(.L_x_10569) ;  /* 0x0000000000142947 */ /* 0x000fea0003800000 */
[----:B------:R-:W-:Y:S01]  /*bc50*/  ISETP.NE.AND P3, PT, R19, RZ, PT ;  /* 0x000000ff1300720c */ /* 0x000fe20003f65270 */
[----:B------:R-:W-:-:S04]  /*bc60*/  IMAD.MOV.U32 R5, RZ, RZ, 0x3000 ;  /* 0x00003000ff057424 */ /* 0x000fc800078e00ff */
[----:B------:R2:W-:Y:S08]  /*bc70*/  SYNCS.ARRIVE.TRANS64 RZ, [R2+URZ+0x22830], R5 ;  /* 0x0228300502ff79a7 */ /* 0x0005f0000800003f */
[----:B------:R-:W-:Y:S05]  /*bc80*/  @!P3 BRA `(.L_x_10569) ;  /* 0x000000000004b947 */ /* 0x000fea0003800000 */
[----:B------:R-:W-:Y:S01]  /*bc90*/  BPT.TRAP 0x1 ;  /* 0x000000040000795c */ /* 0x000fe20000300000 */
.L_x_10569:
        /* <DEDUP_REMOVED lines=17> */
.L_x_10600:
[----:B------:R-:W-:Y:S05]  /*bdb0*/  @P2 BRA `(.L_x_10571) ;  /* 0x0000000000142947 */ /* 0x000fea0003800000 */
[----:B------:R-:W-:Y:S01]  /*bdc0*/  ISETP.NE.AND P2, PT, R19, RZ, PT ;  /* 0x000000ff1300720c */ /* 0x000fe20003f45270 */
[----:B-1-3--:R-:W-:-:S04]  /*bdd0*/  IMAD.MOV.U32 R3, RZ, RZ, 0xc000 ;  /* 0x0000c000ff037424 */ /* 0x00afc800078e00ff */
[----:B------:R4:W-:Y:S08]  /*bde0*/  SYNCS.ARRIVE.TRANS64 RZ, [R2+URZ+0x22850], R3 ;  /* 0x0228500302ff79a7 */ /* 0x0009f0000800003f */
[----:B------:R-:W-:Y:S05]  /*bdf0*/  @!P2 BRA `(.L_x_10571) ;  /* 0x000000000004a947 */ /* 0x000fea0003800000 */
[----:B------:R-:W-:Y:S01]  /*be00*/  BPT.TRAP 0x1 ;  /* 0x000000040000795c */ /* 0x000fe20000300000 */
.L_x_10571:
        /* <DEDUP_REMOVED lines=30> */
.L_x_10566:
[----:B------:R-:W-:Y:S05]  /*bff0*/  BSYNC B1 ;  /* 0x0000000000017941 */ /* 0x000fea0003800000 */
.L_x_10565:
[C---:B------:R-:W-:Y:S01]  /*c000*/  ISETP.GT.AND P2, PT, R8.reuse, 0x1, PT ;  /* 0x000000010800780c */ /* 0x040fe20003f44270 */
[----:B------:R-:W-:-:S12]  /*c010*/  VIADD R8, R8, 0xfffffffe ;  /* 0xfffffffe08087836 */ /* 0x000fd80000000000 */
[----:B------:R-:W-:Y:S05]  /*c020*/  @P2 BRA `(.L_x_10572) ;  /* 0xfffffff400002947 */ /* 0x000fea000383ffff */
.L_x_10557:
[----:B------:R-:W-:Y:S05]  /*c030*/  BSYNC B0 ;  /* 0x0000000000007941 */ /* 0x000fea0003800000 */
.L_x_10548:
        /* <DEDUP_REMOVED lines=18> */
.L_x_10574:
[----:B------:R-:W-:Y:S05]  /*c160*/  BSYNC B0 ;  /* 0x0000000000007941 */ /* 0x000fea0003800000 */
.L_x_10573:
[----:B------:R-:W-:Y:S01]  /*c170*/  SEL R16, R16, RZ, P0 ;  /* 0x000000ff10107207 */ /* 0x000fe20000000000 */
[----:B------:R-:W-:-:S07]  /*c180*/  IMAD.MOV.U32 R13, RZ, RZ, R18 ;  /* 0x000000ffff0d7224 */ /* 0x000fce00078e0012 */
.L_x_10533:
[----:B------:R-:W-:Y:S05]  /*c190*/  BSYNC B6 ;  /* 0x0000000000067941 */ /* 0x000fea0003800000 */
.L_x_10531:
[----:B------:R-:W-:-:S03]  /*c1a0*/  UMOV UR6, 0xffffffff ;  /* 0xffffffff00067882 */ /* 0x000fc60000000000 */
[----:B------:R-:W-:Y:S05]  /*c1b0*/  BRA.DIV UR6, `(.L_x_10575) ;  /* 0x0000000a06a47947 */ /* 0x000fea000b800000 */
[----:B------:R1:W1:Y:S02]  /*c1c0*/  SHFL.IDX PT, R14, R13, RZ, 0x1f ;  /* 0x00001fff0d0e7589 */ /* 0x00026400000e0000 */
.L_x_10603:
[----:B------:R-:W-:Y:S01]  /*c1d0*/  ISETP.NE.AND P0, PT, R19, RZ, PT ;  /* 0x000000ff1300720c */ /* 0x000fe20003f05270 */
[----:B------:R-:W-:Y:S05]  /*c1e0*/  WARPSYNC.ALL ;  /* 0x0000000000007948 */ /* 0x000fea0003800000 */
[----:B------:R-:W-:Y:S01]  /*c1f0*/  BAR.SYNC.DEFER_BLOCKING 0x4, 0x120 ;  /* 0x0104800000007b1d */ /* 0x000fe20000010000 */
[----:B-1----:R-:W-:-:S05]  /*c200*/  MOV R18, R14 ;  /* 0x0000000e00127202 */ /* 0x002fca0000000f00 */
        /* <DEDUP_REMOVED lines=8> */
.L_x_10528:
        /* <DEDUP_REMOVED lines=11> */
.L_x_10604:
        /* <DEDUP_REMOVED lines=14> */
.L_x_10580:
        /* <DEDUP_REMOVED lines=12> */
.L_x_10605:
[----:B------:R-:W2:Y:S02]  /*c4e0*/  SYNCS.PHASECHK.TRANS64.TRYWAIT P0, [R3+URZ], R0 ;  /* 0x00000000030075a7 */ /* 0x000ea4000800017f */
[----:B--2---:R-:W-:Y:S05]  /*c4f0*/  @!P0 BRA `(.L_x_10582) ;  /* 0x0000000800208947 */ /* 0x004fea0003800000 */
.L_x_10606:
[----:B------:R-:W-:Y:S05]  /*c500*/  @!P2 BRA `(.L_x_10583) ;  /* 0x000000000004a947 */ /* 0x000fea0003800000 */
[----:B------:R-:W-:Y:S01]  /*c510*/  BPT.TRAP 0x1 ;  /* 0x000000040000795c */ /* 0x000fe20000300000 */
.L_x_10583:
[----:B--2---:R-:W-:-:S05]  /*c520*/  VIADD R3, R7, 0x22860 ;  /* 0x0002286007037836 */ /* 0x004fca0000000000 */
[----:B-1----:R-:W-:-:S04]  /*c530*/  LEA R5, R16, R3, 0x3 ;  /* 0x0000000310057211 */ /* 0x002fc800078e18ff */
[----:B------:R-:W1:Y:S02]  /*c540*/  SYNCS.PHASECHK.TRANS64.TRYWAIT P0, [R5+URZ], R4 ;  /* 0x00000004050075a7 */ /* 0x000e64000800017f */
[----:B-1----:R-:W-:Y:S05]  /*c550*/  @!P0 BRA `(.L_x_10584) ;  /* 0x00000008001c8947 */ /* 0x002fea0003800000 */
.L_x_10607:
[----:B------:R-:W-:-:S07]  /*c560*/  IMAD R3, R2, 0x8, R3 ;  /* 0x0000000802037824 */ /* 0x000fce00078e0203 */
.L_x_10585:
[----:B--2---:R2:W3:Y:S02]  /*c570*/  SYNCS.PHASECHK.TRANS64.TRYWAIT P0, [R3+URZ], R0 ;  /* 0x00000000030075a7 */ /* 0x0044e4000800017f */
[----:B---3--:R-:W-:Y:S05]  /*c580*/  @!P0 NANOSLEEP.SYNCS 0x989680 ;  /* 0x009896800000895d */ /* 0x008fea0003900000 */
[----:B------:R-:W3:Y:S02]  /*c590*/  @!P0 SYNCS.PHASECHK.TRANS64 P0, [R3+URZ], R0 ;  /* 0x00000000030085a7 */ /* 0x000ee4000800007f */
[----:B---3--:R-:W-:Y:S05]  /*c5a0*/  @!P0 BRA `(.L_x_10585) ;  /* 0xfffffffc00f08947 */ /* 0x008fea000383ffff */
.L_x_10579:
[----:B------:R-:W-:Y:S05]  /*c5b0*/  BSYNC B0 ;  /* 0x0000000000007941 */ /* 0x000fea0003800000 */
.L_x_10578:
[----:B------:R-:W-:Y:S05]  /*c5c0*/  EXIT ;  /* 0x000000000000794d */ /* 0x000fea0003800000 */
.L_x_10485:
[----:B-1----:R-:W-:-:S04]  /*c5d0*/  IMAD.U32 R3, RZ, RZ, UR49 ;  /* 0x00000031ff037e24 */ /* 0x002fc8000f8e00ff */
[----:B------:R1:W2:Y:S03]  /*c5e0*/  SYNCS.PHASECHK.TRANS64.TRYWAIT P0, [R3+URZ+0x22800], R0 ;  /* 0x02280000030075a7 */ /* 0x0002a6000800017f */
[----:B--2---:R-:W-:Y:S05]  /*c5f0*/  @!P0 NANOSLEEP.SYNCS 0x989680 ;  /* 0x009896800000895d */ /* 0x004fea0003900000 */
[----:B------:R-:W2:Y:S02]  /*c600*/  @!P0 SYNCS.PHASECHK.TRANS64 P0, [R3+URZ+0x22800], R0 ;  /* 0x02280000030085a7 */ /* 0x000ea4000800007f */
[----:B--2---:R-:W-:Y:S05]  /*c610*/  @!P0 BRA `(.L_x_10485) ;  /* 0xfffffffc00ec8947 */ /* 0x004fea000383ffff */
[----:B------:R-:W-:Y:S05]  /*c620*/  BRA `(.L_x_10586) ;  /* 0xffffff5000887947 */ /* 0x000fea000383ffff */
.L_x_10489:
[----:B--2---:R-:W-:-:S04]  /*c630*/  IMAD.U32 R0, RZ, RZ, UR21 ;  /* 0x00000015ff007e24 */ /* 0x004fc8000f8e00ff */
[----:B------:R2:W3:Y:S03]  /*c640*/  SYNCS.PHASECHK.TRANS64.TRYWAIT P1, [R0+URZ+0x22830], R7 ;  /* 0x02283007000075a7 */ /* 0x0004e6000802017f */
[----:B---3--:R-:W-:Y:S05]  /*c650*/  @!P1 NANOSLEEP.SYNCS 0x989680 ;  /* 0x009896800000995d */ /* 0x008fea0003900000 */
[----:B------:R-:W3:Y:S02]  /*c660*/  @!P1 SYNCS.PHASECHK.TRANS64 P1, [R0+URZ+0x22830], R7 ;  /* 0x02283007000095a7 */ /* 0x000ee4000802007f */
[----:B---3--:R-:W-:Y:S05]  /*c670*/  @!P1 BRA `(.L_x_10489) ;  /* 0xfffffffc00ec9947 */ /* 0x008fea000383ffff */
[----:B------:R-:W-:Y:S05]  /*c680*/  BRA `(.L_x_10488) ;  /* 0xffffff5000ac7947 */ /* 0x000fea000383ffff */
.L_x_10493:
[----:B--2---:R2:W3:Y:S02]  /*c690*/  SYNCS.PHASECHK.TRANS64.TRYWAIT P2, [R8+URZ+0x22850], R7 ;  /* 0x02285007080075a7 */ /* 0x0044e4000804017f */
[----:B---3--:R-:W-:Y:S05]  /*c6a0*/  @!P2 NANOSLEEP.SYNCS 0x989680 ;  /* 0x009896800000a95d */ /* 0x008fea0003900000 */
[----:B------:R-:W3:Y:S02]  /*c6b0*/  @!P2 SYNCS.PHASECHK.TRANS64 P2, [R8+URZ+0x22850], R7 ;  /* 0x022850070800a5a7 */ /* 0x000ee4000804007f */
[----:B---3--:R-:W-:Y:S05]  /*c6c0*/  @!P2 BRA `(.L_x_10493) ;  /* 0xfffffffc00f0a947 */ /* 0x008fea000383ffff */
[----:B------:R-:W-:Y:S05]  /*c6d0*/  BRA `(.L_x_10492) ;  /* 0xffffff6800947947 */ /* 0x000fea000383ffff */
.L_x_10498:
[----:B--2---:R-:W-:-:S04]  /*c6e0*/  IMAD.U32 R5, RZ, RZ, UR29 ;  /* 0x0000001dff057e24 */ /* 0x004fc8000f8e00ff */
[----:B------:R2:W3:Y:S03]  /*c6f0*/  SYNCS.PHASECHK.TRANS64.TRYWAIT P2, [R5+URZ+0x22830], R6 ;  /* 0x02283006050075a7 */ /* 0x0004e6000804017f */
[----:B---3--:R-:W-:Y:S05]  /*c700*/  @!P2 NANOSLEEP.SYNCS 0x989680 ;  /* 0x009896800000a95d */ /* 0x008fea0003900000 */
[----:B------:R-:W3:Y:S02]  /*c710*/  @!P2 SYNCS.PHASECHK.TRANS64 P2, [R5+URZ+0x22830], R6 ;  /* 0x022830060500a5a7 */ /* 0x000ee4000804007f */
[----:B---3--:R-:W-:Y:S05]  /*c720*/  @!P2 BRA `(.L_x_10498) ;  /* 0xfffffffc00eca947 */ /* 0x008fea000383ffff */
[----:B------:R-:W-:Y:S05]  /*c730*/  BRA `(.L_x_10497) ;  /* 0xffffff6c00ac7947 */ /* 0x000fea000383ffff */
.L_x_10502:
[----:B--2---:R2:W3:Y:S02]  /*c740*/  SYNCS.PHASECHK.TRANS64.TRYWAIT P2, [R187+URZ+0x22850], R6 ;  /* 0x02285006bb0075a7 */ /* 0x0044e4000804017f */
[----:B---3--:R-:W-:Y:S05]  /*c750*/  @!P2 NANOSLEEP.SYNCS 0x989680 ;  /* 0x009896800000a95d */ /* 0x008fea0003900000 */
[----:B------:R-:W3:Y:S02]  /*c760*/  @!P2 SYNCS.PHASECHK.TRANS64 P2, [R187+URZ+0x22850], R6 ;  /* 0x02285006bb00a5a7 */ /* 0x000ee4000804007f */
[----:B---3--:R-:W-:Y:S05]  /*c770*/  @!P2 BRA `(.L_x_10502) ;  /* 0xfffffffc00f0a947 */ /* 0x008fea000383ffff */
[----:B------:R-:W-:Y:S05]  /*c780*/  BRA `(.L_x_10501) ;  /* 0xffffff8c00847947 */ /* 0x000fea000383ffff */
.L_x_10508:
[----:B--2---:R-:W-:-:S04]  /*c790*/  IMAD.U32 R5, RZ, RZ, UR22 ;  /* 0x00000016ff057e24 */ /* 0x004fc8000f8e00ff */
[----:B------:R2:W3:Y:S03]  /*c7a0*/  SYNCS.PHASECHK.TRANS64.TRYWAIT P2, [R5+URZ+0x22830], R6 ;  /* 0x02283006050075a7 */ /* 0x0004e6000804017f */
[----:B---3--:R-:W-:Y:S05]  /*c7b0*/  @!P2 NANOSLEEP.SYNCS 0x989680 ;  /* 0x009896800000a95d */ /* 0x008fea0003900000 */
[----:B------:R-:W3:Y:S02]  /*c7c0*/  @!P2 SYNCS.PHASECHK.TRANS64 P2, [R5+URZ+0x22830], R6 ;  /* 0x022830060500a5a7 */ /* 0x000ee4000804007f */
[----:B---3--:R-:W-:Y:S05]  /*c7d0*/  @!P2 BRA `(.L_x_10508) ;  /* 0xfffffffc00eca947 */ /* 0x008fea000383ffff */
[----:B------:R-:W-:Y:S05]  /*c7e0*/  BRA `(.L_x_10507) ;  /* 0xffffff90007c7947 */ /* 0x000fea000383ffff */
.L_x_10512:
[----:B--2---:R2:W3:Y:S02]  /*c7f0*/  SYNCS.PHASECHK.TRANS64.TRYWAIT P2, [R183+URZ+0x22850], R6 ;  /* 0x02285006b70075a7 */ /* 0x0044e4000804017f */
[----:B---3--:R-:W-:Y:S05]  /*c800*/  @!P2 NANOSLEEP.SYNCS 0x989680 ;  /* 0x009896800000a95d */ /* 0x008fea0003900000 */
[----:B------:R-:W3:Y:S02]  /*c810*/  @!P2 SYNCS.PHASECHK.TRANS64 P2, [R183+URZ+0x22850], R6 ;  /* 0x02285006b700a5a7 */ /* 0x000ee4000804007f */
[----:B---3--:R-:W-:Y:S05]  /*c820*/  @!P2 BRA `(.L_x_10512) ;  /* 0xfffffffc00f0a947 */ /* 0x008fea000383ffff */
[----:B------:R-:W-:Y:S05]  /*c830*/  BRA `(.L_x_10511) ;  /* 0xffffffa800907947 */ /* 0x000fea000383ffff */
.L_x_10537:
        /* <DEDUP_REMOVED lines=10> */
.L_x_10587:
[----:B------:R-:W-:Y:S05]  /*c8e0*/  BRA `(.L_x_10588) ;  /* 0xffffffdc00247947 */ /* 0x000fea000383ffff */
.L_x_10538:
[----:B------:R-:W-:Y:S01]  /*c8f0*/  BSSY B0, `(.L_x_10589) ;  /* 0x0000006000007945 */ /* 0x000fe20003800000 */
[----:B------:R-:W-:-:S07]  /*c900*/  IMAD.MOV.U32 R15, RZ, RZ, -0x1 ;  /* 0xffffffffff0f7424 */ /* 0x000fce00078e00ff */
[----:B------:R-:W-:Y:S05]  /*c910*/  WARPSYNC.COLLECTIVE R15, `(.L_x_10590) ;  /* 0x000000000f0c7348 */ /* 0x000fea0003c00000 */
[----:B------:R-:W-:Y:S02]  /*c920*/  ELECT P6, UR62, PT ;  /* 0x00000000003e782f */ /* 0x000fe400038c0000 */
[----:B------:R-:W-:Y:S01]  /*c930*/  MOV R14, UR62 ;  /* 0x0000003e000e7c02 */ /* 0x000fe20008000f00 */
[----:B------:R-:W-:Y:S10]  /*c940*/  ENDCOLLECTIVE ;  /* 0x000000000000791b */ /* 0x000ff40003800000 */
.L_x_10590:
[----:B------:R-:W-:Y:S05]  /*c950*/  BSYNC B0 ;  /* 0x0000000000007941 */ /* 0x000fea0003800000 */
.L_x_10589:
[----:B------:R-:W-:Y:S05]  /*c960*/  BRA `(.L_x_10591) ;  /* 0xffffffdc00147947 */ /* 0x000fea000383ffff */
.L_x_10541:
[----:B-1----:R1:W2:Y:S02]  /*c970*/  SYNCS.PHASECHK.TRANS64.TRYWAIT P2, [R8+URZ+0x22840], R5 ;  /* 0x02284005080075a7 */ /* 0x0022a4000804017f */
[----:B--2---:R-:W-:Y:S05]  /*c980*/  @!P2 NANOSLEEP.SYNCS 0x989680 ;  /* 0x009896800000a95d */ /* 0x004fea0003900000 */
[----:B------:R-:W2:Y:S02]  /*c990*/  @!P2 SYNCS.PHASECHK.TRANS64 P2, [R8+URZ+0x22840], R5 ;  /* 0x022840050800a5a7 */ /* 0x000ea4000804007f */
[----:B--2---:R-:W-:Y:S05]  /*c9a0*/  @!P2 BRA `(.L_x_10541) ;  /* 0xfffffffc00f0a947 */ /* 0x004fea000383ffff */
[----:B------:R-:W-:Y:S05]  /*c9b0*/  BRA `(.L_x_10592) ;  /* 0xffffffdc00707947 */ /* 0x000fea000383ffff */
.L_x_10543:
[----:B-1----:R-:W-:-:S04]  /*c9c0*/  IMAD.U32 R8, RZ, RZ, UR37 ;  /* 0x00000025ff087e24 */ /* 0x002fc8000f8e00ff */
[----:B------:R1:W2:Y:S03]  /*c9d0*/  SYNCS.PHASECHK.TRANS64.TRYWAIT P2, [R8+URZ+0x22820], R5 ;  /* 0x02282005080075a7 */ /* 0x0002a6000804017f */
[----:B--2---:R-:W-:Y:S05]  /*c9e0*/  @!P2 NANOSLEEP.SYNCS 0x989680 ;  /* 0x009896800000a95d */ /* 0x004fea0003900000 */
[----:B------:R-:W2:Y:S02]  /*c9f0*/  @!P2 SYNCS.PHASECHK.TRANS64 P2, [R8+URZ+0x22820], R5 ;  /* 0x022820050800a5a7 */ /* 0x000ea4000804007f */
[----:B--2---:R-:W-:Y:S05]  /*ca00*/  @!P2 BRA `(.L_x_10543) ;  /* 0xfffffffc00eca947 */ /* 0x004fea000383ffff */
[----:B------:R-:W-:Y:S05]  /*ca10*/  BRA `(.L_x_10593) ;  /* 0xffffffe000107947 */ /* 0x000fea000383ffff */
.L_x_10546:
[----:B-1----:R1:W2:Y:S02]  /*ca20*/  SYNCS.PHASECHK.TRANS64.TRYWAIT P2, [R8+URZ+0x22860], R5 ;  /* 0x02286005080075a7 */ /* 0x0022a4000804017f */
[----:B--2---:R-:W-:Y:S05]  /*ca30*/  @!P2 NANOSLEEP.SYNCS 0x989680 ;  /* 0x009896800000a95d */ /* 0x004fea0003900000 */
[----:B------:R-:W2:Y:S02]  /*ca40*/  @!P2 SYNCS.PHASECHK.TRANS64 P2, [R8+URZ+0x22860], R5 ;  /* 0x022860050800a5a7 */ /* 0x000ea4000804007f */
[----:B--2---:R-:W-:Y:S05]  /*ca50*/  @!P2 BRA `(.L_x_10546) ;  /* 0xfffffffc00f0a947 */ /* 0x004fea000383ffff */
[----:B------:R-:W-:Y:S05]  /*ca60*/  BRA `(.L_x_10594) ;  /* 0xffffffe000247947 */ /* 0x000fea000383ffff */
.L_x_10553:
[----:B-1----:R1:W2:Y:S02]  /*ca70*/  SYNCS.PHASECHK.TRANS64.TRYWAIT P3, [R2+URZ+0x22840], R3 ;  /* 0x02284003020075a7 */ /* 0x0022a4000806017f */
[----:B--2---:R-:W-:Y:S05]  /*ca80*/  @!P3 NANOSLEEP.SYNCS 0x989680 ;  /* 0x009896800000b95d */ /* 0x004fea0003900000 */
[----:B------:R-:W2:Y:S02]  /*ca90*/  @!P3 SYNCS.PHASECHK.TRANS64 P3, [R2+URZ+0x22840], R3 ;  /* 0x022840030200b5a7 */ /* 0x000ea4000806007f */
[----:B--2---:R-:W-:Y:S05]  /*caa0*/  @!P3 BRA `(.L_x_10553) ;  /* 0xfffffffc00f0b947 */ /* 0x004fea000383ffff */
[----:B------:R-:W-:Y:S05]  /*cab0*/  BRA `(.L_x_10595) ;  /* 0xffffffe400587947 */ /* 0x000fea000383ffff */
.L_x_10555:
[----:B--2---:R2:W3:Y:S02]  /*cac0*/  SYNCS.PHASECHK.TRANS64.TRYWAIT P3, [R2+URZ+0x22860], R3 ;  /* 0x02286003020075a7 */ /* 0x0044e4000806017f */
[----:B---3--:R-:W-:Y:S05]  /*cad0*/  @!P3 NANOSLEEP.SYNCS 0x989680 ;  /* 0x009896800000b95d */ /* 0x008fea0003900000 */
[----:B------:R-:W3:Y:S02]  /*cae0*/  @!P3 SYNCS.PHASECHK.TRANS64 P3, [R2+URZ+0x22860], R3 ;  /* 0x022860030200b5a7 */ /* 0x000ee4000806007f */
[----:B---3--:R-:W-:Y:S05]  /*caf0*/  @!P3 BRA `(.L_x_10555) ;  /* 0xfffffffc00f0b947 */ /* 0x008fea000383ffff */
[----:B------:R-:W-:Y:S05]  /*cb00*/  BRA `(.L_x_10596) ;  /* 0xffffffe400a07947 */ /* 0x000fea000383ffff */
.L_x_10561:
[----:B-1----:R1:W2:Y:S02]  /*cb10*/  SYNCS.PHASECHK.TRANS64.TRYWAIT P3, [R3+URZ+0x22840], R2 ;  /* 0x02284002030075a7 */ /* 0x0022a4000806017f */
[----:B--2---:R-:W-:Y:S05]  /*cb20*/  @!P3 NANOSLEEP.SYNCS 0x989680 ;  /* 0x009896800000b95d */ /* 0x004fea0003900000 */
[----:B------:R-:W2:Y:S02]  /*cb30*/  @!P3 SYNCS.PHASECHK.TRANS64 P3, [R3+URZ+0x22840], R2 ;  /* 0x022840020300b5a7 */ /* 0x000ea4000806007f */
[----:B--2---:R-:W-:Y:S05]  /*cb40*/  @!P3 BRA `(.L_x_10561) ;  /* 0xfffffffc00f0b947 */ /* 0x004fea000383ffff */
[----:B------:R-:W-:Y:S05]  /*cb50*/  BRA `(.L_x_10597) ;  /* 0xffffffe800c07947 */ /* 0x000fea000383ffff */
.L_x_10563:
[----:B---3--:R3:W4:Y:S02]  /*cb60*/  SYNCS.PHASECHK.TRANS64.TRYWAIT P3, [R3+URZ+0x22860], R2 ;  /* 0x02286002030075a7 */ /* 0x008724000806017f */
[----:B----4-:R-:W-:Y:S05]  /*cb70*/  @!P3 NANOSLEEP.SYNCS 0x989680 ;  /* 0x009896800000b95d */ /* 0x010fea0003900000 */
[----:B------:R-:W4:Y:S02]  /*cb80*/  @!P3 SYNCS.PHASECHK.TRANS64 P3, [R3+URZ+0x22860], R2 ;  /* 0x022860020300b5a7 */ /* 0x000f24000806007f */
[----:B----4-:R-:W-:Y:S05]  /*cb90*/  @!P3 BRA `(.L_x_10563) ;  /* 0xfffffffc00f0b947 */ /* 0x010fea000383ffff */
[----:B------:R-:W-:Y:S05]  /*cba0*/  BRA `(.L_x_10598) ;  /* 0xffffffec00087947 */ /* 0x000fea000383ffff */
.L_x_10568:
[----:B-1----:R1:W2:Y:S02]  /*cbb0*/  SYNCS.PHASECHK.TRANS64.TRYWAIT P3, [R2+URZ+0x22840], R3 ;  /* 0x02284003020075a7 */ /* 0x0022a4000806017f */
[----:B--2---:R-:W-:Y:S05]  /*cbc0*/  @!P3 NANOSLEEP.SYNCS 0x989680 ;  /* 0x009896800000b95d */ /* 0x004fea0003900000 */
[----:B------:R-:W2:Y:S02]  /*cbd0*/  @!P3 SYNCS.PHASECHK.TRANS64 P3, [R2+URZ+0x22840], R3 ;  /* 0x022840030200b5a7 */ /* 0x000ea4000806007f */
[----:B--2---:R-:W-:Y:S05]  /*cbe0*/  @!P3 BRA `(.L_x_10568) ;  /* 0xfffffffc00f0b947 */ /* 0x004fea000383ffff */
[----:B------:R-:W-:Y:S05]  /*cbf0*/  BRA `(.L_x_10599) ;  /* 0xfffffff000107947 */ /* 0x000fea000383ffff */
.L_x_10570:
[----:B---3--:R3:W4:Y:S02]  /*cc00*/  SYNCS.PHASECHK.TRANS64.TRYWAIT P3, [R2+URZ+0x22860], R3 ;  /* 0x02286003020075a7 */ /* 0x008724000806017f */
[----:B----4-:R-:W-:Y:S05]  /*cc10*/  @!P3 NANOSLEEP.SYNCS 0x989680 ;  /* 0x009896800000b95d */ /* 0x010fea0003900000 */
[----:B------:R-:W4:Y:S02]  /*cc20*/  @!P3 SYNCS.PHASECHK.TRANS64 P3, [R2+URZ+0x22860], R3 ;  /* 0x022860030200b5a7 */ /* 0x000f24000806007f */
[----:B----4-:R-:W-:Y:S05]  /*cc30*/  @!P3 BRA `(.L_x_10570) ;  /* 0xfffffffc00f0b947 */ /* 0x010fea000383ffff */
[----:B------:R-:W-:Y:S05]  /*cc40*/  BRA `(.L_x_10600) ;  /* 0xfffffff000587947 */ /* 0x000fea000383ffff */
.L_x_10575:
[----:B------:R-:W-:Y:S01]  /*cc50*/  BSSY B0, `(.L_x_10601) ;  /* 0x0000007000007945 */ /* 0x000fe20003800000 */
[----:B--2---:R-:W-:Y:S02]  /*cc60*/  IMAD.MOV.U32 R12, RZ, RZ, RZ ;  /* 0x000000ffff0c7224 */ /* 0x004fe400078e00ff */
[----:B------:R-:W-:Y:S02]  /*cc70*/  IMAD.MOV.U32 R11, RZ, RZ, 0x1f ;  /* 0x0000001fff0b7424 */ /* 0x000fe400078e00ff */
[----:B------:R-:W-:-:S07]  /*cc80*/  IMAD.MOV.U32 R15, RZ, RZ, -0x1 ;  /* 0xffffffffff0f7424 */ /* 0x000fce00078e00ff */
[----:B-1-34-:R-:W-:Y:S05]  /*cc90*/  WARPSYNC.COLLECTIVE R15, `(.L_x_10602) ;  /* 0x000000000f087348 */ /* 0x01afea0003c00000 */
[----:B------:R2:W1:Y:S02]  /*cca0*/  SHFL.IDX P6, R14, R13, R12, R11 ;  /* 0x0000000c0d0e7389 */ /* 0x00046400000c000b */
[----:B-1234-:R-:W-:Y:S01]  /*ccb0*/  ENDCOLLECTIVE ;  /* 0x000000000000791b */ /* 0x01efe20003800000 */
.L_x_10602:
[----:B------:R-:W-:Y:S05]  /*ccc0*/  BSYNC B0 ;  /* 0x0000000000007941 */ /* 0x000fea0003800000 */
.L_x_10601:
[----:B------:R-:W-:Y:S05]  /*ccd0*/  BRA `(.L_x_10603) ;  /* 0xfffffff4003c7947 */ /* 0x000fea000383ffff */
.L_x_10577:
[----:B-1----:R1:W2:Y:S02]  /*cce0*/  SYNCS.PHASECHK.TRANS64.TRYWAIT P0, [R7+URZ+0x22820], R0 ;  /* 0x02282000070075a7 */ /* 0x0022a4000800017f */
[----:B--2---:R-:W-:Y:S05]  /*ccf0*/  @!P0 NANOSLEEP.SYNCS 0x989680 ;  /* 0x009896800000895d */ /* 0x004fea0003900000 */
[----:B------:R-:W2:Y:S02]  /*cd00*/  @!P0 SYNCS.PHASECHK.TRANS64 P0, [R7+URZ+0x22820], R0 ;  /* 0x02282000070085a7 */ /* 0x000ea4000800007f */
[----:B--2---:R-:W-:Y:S05]  /*cd10*/  @!P0 BRA `(.L_x_10577) ;  /* 0xfffffffc00f08947 */ /* 0x004fea000383ffff */
[----:B------:R-:W-:Y:S05]  /*cd20*/  BRA `(.L_x_10604) ;  /* 0xfffffff400847947 */ /* 0x000fea000383ffff */
.L_x_10581:
[----:B-1----:R1:W2:Y:S02]  /*cd30*/  SYNCS.PHASECHK.TRANS64.TRYWAIT P0, [R5+URZ], R4 ;  /* 0x00000004050075a7 */ /* 0x0022a4000800017f */
[----:B--2---:R-:W-:Y:S05]  /*cd40*/  @!P0 NANOSLEEP.SYNCS 0x989680 ;  /* 0x009896800000895d */ /* 0x004fea0003900000 */
[----:B------:R-:W2:Y:S02]  /*cd50*/  @!P0 SYNCS.PHASECHK.TRANS64 P0, [R5+URZ], R4 ;  /* 0x00000004050085a7 */ /* 0x000ea4000800007f */
[----:B--2---:R-:W-:Y:S05]  /*cd60*/  @!P0 BRA `(.L_x_10581) ;  /* 0xfffffffc00f08947 */ /* 0x004fea000383ffff */
[----:B------:R-:W-:Y:S05]  /*cd70*/  BRA `(.L_x_10605) ;  /* 0xfffffff400d87947 */ /* 0x000fea000383ffff */
.L_x_10582:
[----:B--2---:R2:W3:Y:S02]  /*cd80*/  SYNCS.PHASECHK.TRANS64.TRYWAIT P0, [R3+URZ], R0 ;  /* 0x00000000030075a7 */ /* 0x0044e4000800017f */
[----:B---3--:R-:W-:Y:S05]  /*cd90*/  @!P0 NANOSLEEP.SYNCS 0x989680 ;  /* 0x009896800000895d */ /* 0x008fea0003900000 */
[----:B------:R-:W3:Y:S02]  /*cda0*/  @!P0 SYNCS.PHASECHK.TRANS64 P0, [R3+URZ], R0 ;  /* 0x00000000030085a7 */ /* 0x000ee4000800007f */
[----:B---3--:R-:W-:Y:S05]  /*cdb0*/  @!P0 BRA `(.L_x_10582) ;  /* 0xfffffffc00f08947 */ /* 0x008fea000383ffff */
[----:B------:R-:W-:Y:S05]  /*cdc0*/  BRA `(.L_x_10606) ;  /* 0xfffffff400cc7947 */ /* 0x000fea000383ffff */
.L_x_10584:
[----:B-1----:R1:W2:Y:S02]  /*cdd0*/  SYNCS.PHASECHK.TRANS64.TRYWAIT P0, [R5+URZ], R4 ;  /* 0x00000004050075a7 */ /* 0x0022a4000800017f */
[----:B--2---:R-:W-:Y:S05]  /*cde0*/  @!P0 NANOSLEEP.SYNCS 0x989680 ;  /* 0x009896800000895d */ /* 0x004fea0003900000 */
[----:B------:R-:W2:Y:S02]  /*cdf0*/  @!P0 SYNCS.PHASECHK.TRANS64 P0, [R5+URZ], R4 ;  /* 0x00000004050085a7 */ /* 0x000ea4000800007f */
[----:B--2---:R-:W-:Y:S05]  /*ce00*/  @!P0 BRA `(.L_x_10584) ;  /* 0xfffffffc00f08947 */ /* 0x004fea000383ffff */
[----:B------:R-:W-:Y:S05]  /*ce10*/  BRA `(.L_x_10607) ;  /* 0xfffffff400d07947 */ /* 0x000fea000383ffff */
.L_x_10608:
        /* <DEDUP_REMOVED lines=14> */
.L_x_11973:


//--------------------- .text._ZN7cutlass13device_kernelIN5flash11enable_sm90INS1_16FlashAttnFwdSm90INS1_25CollectiveMainloopFwdSm90ILi2EN4cute5tupleIJNS5_1CILi1EEES8_S8_EEENS6_IJNS7_ILi128EEENS7_ILi96EEENS7_ILi64EEEEEELi256ENS_10bfloat16_tEfNS_4arch4Sm90ELb1ELb0ELb0ELb0ELb0ELb0ELb1ELb1ELb0ELb0ELb0ELb0EEENS1_21CollectiveEpilogueFwdINS6_IJSA_NS7_ILi256EEESB_EEES9_SE_SG_Li256ELb0ELb0ELb0ELb0EEENS1_30DynamicPersistentTileSchedulerILi256ELi32ELb0ELb0ELb1EEEEEEEEEvNT_6ParamsE --------------------------
	.section	.text._ZN7cutlass13device_kernelIN5flash11enable_sm90INS1_16FlashAttnFwdSm90INS1_25CollectiveMainloopFwdSm90ILi2EN4cute5tupleIJNS5_1CILi1EEES8_S8_EEENS6_IJNS7_ILi128EEENS7_ILi96EEENS7_ILi64EEEEEELi256ENS_10bfloat16_tEfNS_4arch4Sm90ELb1ELb0ELb0ELb0ELb0ELb0ELb1ELb1ELb0ELb0ELb0ELb0EEENS1_21CollectiveEpilogueFwdINS6_IJSA_NS7_ILi256EEESB_EEES9_SE_SG_Li256ELb0ELb0ELb0ELb0EEENS1_30DynamicPersistentTileSchedulerILi256ELi32ELb0ELb0ELb1EEEEEEEEEvNT_6ParamsE,"ax",@progbits
	.align	128
.text._ZN7cutlass13device_kernelIN5flash11enable_sm90INS1_16FlashAttnFwdSm90INS1_25CollectiveMainloopFwdSm90ILi2EN4cute5tupleIJNS5_1CILi1EEES8_S8_EEENS6_IJNS7_ILi128EEENS7_ILi96EEENS7_ILi64EEEEEELi256ENS_10bfloat16_tEfNS_4arch4Sm90ELb1ELb0ELb0ELb0ELb0ELb0ELb1ELb1ELb0ELb0ELb0ELb0EEENS1_21CollectiveEpilogueFwdINS6_IJSA_NS7_ILi256EEESB_EEES9_SE_SG_Li256ELb0ELb0ELb0ELb0EEENS1_30DynamicPersistentTileSchedulerILi256ELi32ELb0ELb0ELb1EEEEEEEEEvNT_6ParamsE:
        .type           _ZN7cutlass13device_kernelIN5flash11enable_sm90INS1_16FlashAttnFwdSm90INS1_25CollectiveMainloopFwdSm90ILi2EN4cute5tupleIJNS5_1CILi1EEES8_S8_EEENS6_IJNS7_ILi128EEENS7_ILi96EEENS7_ILi64EEEEEELi256ENS_10bfloat16_tEfNS_4arch4Sm90ELb1ELb0ELb0ELb0ELb0ELb0ELb1ELb1ELb0ELb0ELb0ELb0EEENS1_21CollectiveEpilogueFwdINS6_IJSA_NS7_ILi256EEESB_EEES9_SE_SG_Li256ELb0ELb0ELb0ELb0EEENS1_30DynamicPersistentTileSchedulerILi256ELi32ELb0ELb0ELb1EEEEEEEEEvNT_6ParamsE,@function
        .size           _ZN7cutlass13device_kernelIN5flash11enable_sm90INS1_16FlashAttnFwdSm90INS1_25CollectiveMainloopFwdSm90ILi2EN4cute5tupleIJNS5_1CILi1EEES8_S8_EEENS6_IJNS7_ILi128EEENS7_ILi96EEENS7_ILi64EEEEEELi256ENS_10bfloat16_tEfNS_4arch4Sm90ELb1ELb0ELb0ELb0ELb0ELb0ELb1ELb1ELb0ELb0ELb0ELb0EEENS1_21CollectiveEpilogueFwdINS6_IJSA_NS7_ILi256EEESB_EEES9_SE_SG_Li256ELb0ELb0ELb0ELb0EEENS1_30DynamicPersistentTileSchedulerILi256ELi32ELb0ELb0ELb1EEEEEEEEEvNT_6ParamsE,(.L_x_11974 - _ZN7cutlass13device_kernelIN5flash11enable_sm90INS1_16FlashAttnFwdSm90INS1_25CollectiveMainloopFwdSm90ILi2EN4cute5tupleIJNS5_1CILi1EEES8_S8_EEENS6_IJNS7_ILi128EEENS7_ILi96EEENS7_ILi64EEEEEELi256ENS_10bfloat16_tEfNS_4arch4Sm90ELb1ELb0ELb0ELb0ELb0ELb0ELb1ELb1ELb0ELb0ELb0ELb0EEENS1_21CollectiveEpilogueFwdINS6_IJSA_NS7_ILi256EEESB_EEES9_SE_SG_Li256ELb0ELb0ELb0ELb0EEENS1_30DynamicPersistentTileSchedulerILi256ELi32ELb0ELb0ELb1EEEEEEEEEvNT_6ParamsE)
        .other          _ZN7cutlass13device_kernelIN5flash11enable_sm90INS1_16FlashAttnFwdSm90INS1_25CollectiveMainloopFwdSm90ILi2EN4cute5tupleIJNS5_1CILi1EEES8_S8_EEENS6_IJNS7_ILi128EEENS7_ILi96EEENS7_ILi64EEEEEELi256ENS_10bfloat16_tEfNS_4arch4Sm90ELb1ELb0ELb0ELb0ELb0ELb0ELb1ELb1ELb0ELb0ELb0ELb0EEENS1_21CollectiveEpilogueFwdINS6_IJSA_NS7_ILi256EEESB_EEES9_SE_SG_Li256ELb0ELb0ELb0ELb0EEENS1_30DynamicPersistentTileSchedulerILi256ELi32ELb0ELb0ELb1EEEEEEEEEvNT_6ParamsE,@"STO_CUDA_ENTRY STV_DEFAULT"
_ZN7cutlass13device_kernelIN5flash11enable_sm90INS1_16FlashAttnFwdSm90INS1_25CollectiveMainloopFwdSm90ILi2EN4cute5tupleIJNS5_1CILi1EEES8_S8_EEENS6_IJNS7_ILi128EEENS7_ILi96EEENS7_ILi64EEEEEELi256ENS_10bfloat16_tEfNS_4arch4Sm90ELb1ELb0ELb0ELb0ELb0ELb0ELb1ELb1ELb0ELb0ELb0ELb0EEENS1_21CollectiveEpilogueFwdINS6_IJSA_NS7_ILi256EEESB_EEES9_SE_SG_Li256ELb0ELb0ELb0ELb0EEENS1_30DynamicPersistentTileSchedulerILi256ELi32ELb0ELb0ELb1EEEEEEEEEvNT_6ParamsE:
        /* <DEDUP_REMOVED lines=26> */
.L_x_10610:
[----:B------:R-:W-:Y:S05]  /*01a0*/  BSYNC B0 ;  /* 0x0000000000007941 */ /* 0x000fea0003800000 */
.L_x_10609:
        /* <DEDUP_REMOVED lines=38> */
.L_x_10611:
        /* <DEDUP_REMOVED lines=22> */
.L_x_10612:
        /* <DEDUP_REMOVED lines=18> */
.L_x_10613:
        /* <DEDUP_REMOVED lines=22> */
.L_x_10614:
        /* <DEDUP_REMOVED lines=22> */
.L_x_10615:
[----:B---3--:R-:W-:Y:S01]  /*0950*/  ISETP.NE.AND P0, PT, R2, RZ, PT ;  /* 0x000000ff0200720c */ /* 0x008fe20003f05270 */
[----:B------:R-:W-:Y:S01]  /*0960*/  IMAD.MOV.U32 R2, RZ, RZ, 0x1 ;  /* 0x00000001ff027424 */ /* 0x000fe200078e00ff */
[----:B------:R-:W-:Y:S01]  /*0970*/  NOP ;  /* 0x0000000000007918 */ /* 0x000fe20000000000 */
[----:B------:R-:W-:-:S03]  /*0980*/  ULDC.64 UR46, c[0x0][0x208] ;  /* 0x00008200002e7ab9 */ /* 0x000fc60000000a00 */
[----:B------:R-:W-:-:S05]  /*0990*/  SEL R2, R2, 0x2, !P0 ;  /* 0x0000000202027807 */ /* 0x000fca0004000000 */
[----:B------:R3:W-:Y:S01]  /*09a0*/  STL [R1+0x8], R2 ;  /* 0x0000080201007387 */ /* 0x0007e20000100800 */
[----:B-12-4-:R-:W-:Y:S06]  /*09b0*/  BAR.SYNC.DEFER_BLOCKING 0x0 ;  /* 0x0000000000007b1d */ /* 0x016fec0000010000 */
[----:B------:R-:W-:Y:S05]  /*09c0*/  @!P0 BRA `(.L_x_10616) ;  /* 0x000000a400dc8947 */ /* 0x000fea0003800000 */
.L_x_10617:
[----:B------:R-:W-:-:S08]  /*09d0*/  NOP ;  /* 0x0000000000007918 */ /* 0x000fd00000000000 */
[----:B------:R-:W1:Y:S02]  /*09e0*/  USETMAXREG.TRY_ALLOC.CTAPOOL UP0, 0xf0 ;  /* 0x000000f0000079c8 */ /* 0x000e640008000600 */
[----:B-1----:R-:W-:-:S13]  /*09f0*/  PLOP3.LUT P0, PT, PT, PT, UP0, 0x80, 0x0 ;  /* 0x000000000000781c */ /* 0x002fda0003f0f008 */
[----:B------:R-:W-:Y:S05]  /*0a00*/  @!P0 BRA `(.L_x_10617) ;  /* 0xfffffffc00f08947 */ /* 0x000fea000383ffff */
[----:B------:R-:W1:Y:S01]  /*0a10*/  S2R R0, SR_TID.X ;  /* 0x0000000000007919 */ /* 0x000e620000002100 */
[----:B------:R-:W2:Y:S08]  /*0a20*/  S2UR UR7, SR_CTAID.X ;  /* 0x00000000000779c3 */ /* 0x000eb00000002500 */
[----:B------:R-:W-:Y:S08]  /*0a30*/  BAR.ARV 0x4, 0x120 ;  /* 0x0104800000007b1d */ /* 0x000ff00000002000 */
[----:B------:R-:W-:Y:S06]  /*0a40*/  BAR.ARV 0x8, 0x120 ;  /* 0x0204800000007b1d */ /* 0x000fec0000002000 */
[----:B-1----:R-:W-:-:S04]  /*0a50*/  SHF.R.U32.HI R0, RZ, 0x7, R0 ;  /* 0x00000007ff007819 */ /* 0x002fc80000011600 */
[----:B------:R-:W-:Y:S02]  /*0a60*/  ISETP.NE.AND P0, PT, R0, 0x1, PT ;  /* 0x000000010000780c */ /* 0x000fe40003f05270 */
[----:B------:R-:W2:Y:S11]  /*0a70*/  LDC R0, c[0x0][0xea8] ;  /* 0x0003aa00ff007b82 */ /* 0x000eb60000000800 */
[----:B------:R-:W-:Y:S06]  /*0a80*/  @!P0 BAR.ARV 0x9, 0x100 ;  /* 0x0244000000008b1d */ /* 0x000fec0000002000 */
[----:B--2---:R-:W-:-:S13]  /*0a90*/  ISETP.LE.AND P0, PT, R0, UR7, PT ;  /* 0x0000000700007c0c */ /* 0x004fda000bf03270 */
[----:B------:R-:W-:Y:S05]  /*0aa0*/  @P0 EXIT ;  /* 0x000000000000094d */ /* 0x000fea0003800000 */
[----:B------:R-:W2:Y:S01]  /*0ab0*/  LDL.LU R11, [R1+0x8] ;  /* 0x00000800010b7983 */ /* 0x000ea20000300800 */
[----:B---3--:R-:W1:Y:S01]  /*0ac0*/  S2R R2, SR_TID.X ;  /* 0x0000000000027919 */ /* 0x008e620000002100 */
[----:B------:R-:W3:Y:S08]  /*0ad0*/  S2UR UR4, SR_CgaCtaId ;  /* 0x00000000000479c3 */ /* 0x000ef00000008800 */
[----:B------:R-:W4:Y:S01]  /*0ae0*/  S2UR UR6, SR_SWINHI ;  /* 0x00000000000679c3 */ /* 0x000f220000002f00 */
[----:B-1----:R-:W-:-:S05]  /*0af0*/  VIADD R225, R2, 0xffffff80 ;  /* 0xffffff8002e17836 */ /* 0x002fca0000000000 */
[----:B------:R-:W-:-:S04]  /*0b00*/  SHF.R.S32.HI R0, RZ, 0x1f, R225 ;  /* 0x0000001fff007819 */ /* 0x000fc800000114e1 */
[----:B------:R-:W-:-:S04]  /*0b10*/  LEA.HI R2, R0, R225, RZ, 0x7 ;  /* 0x000000e100027211 */ /* 0x000fc800078f38ff */
[----:B------:R-:W-:Y:S02]  /*0b20*/  LOP3.LUT R4, R2, 0xffffff80, RZ, 0xc0, !PT ;  /* 0xffffff8002047812 */ /* 0x000fe400078ec0ff */
[----:B------:R-:W-:-:S03]  /*0b30*/  LEA.HI R3, R0, R225, RZ, 0x4 ;  /* 0x000000e100037211 */ /* 0x000fc600078f20ff */
[----:B------:R-:W-:Y:S01]  /*0b40*/  IMAD.IADD R222, R225, 0x1, -R4 ;  /* 0x00000001e1de7824 */ /* 0x000fe200078e0a04 */
[----:B------:R-:W-:Y:S02]  /*0b50*/  LEA.HI R4, R0, R225, RZ, 0x5 ;  /* 0x000000e100047211 */ /* 0x000fe400078f28ff */
[----:B------:R-:W-:Y:S02]  /*0b60*/  SHF.R.S32.HI R6, RZ, 0x4, R3 ;  /* 0x00000004ff067819 */ /* 0x000fe40000011403 */
[----:B------:R-:W-:Y:S02]  /*0b70*/  SHF.R.S32.HI R7, RZ, 0x1f, R222 ;  /* 0x0000001fff077819 */ /* 0x000fe400000114de */
[----:B------:R-:W-:Y:S02]  /*0b80*/  SHF.R.S32.HI R5, RZ, 0x5, R4 ;  /* 0x00000005ff057819 */ /* 0x000fe40000011404 */
[C---:B------:R-:W-:Y:S02]  /*0b90*/  LOP3.LUT R4, R3.reuse, 0x3fffff0, RZ, 0xc0, !PT ;  /* 0x03fffff003047812 */ /* 0x040fe400078ec0ff */
[----:B------:R-:W-:-:S02]  /*0ba0*/  LEA.HI R3, R3, R6, RZ, 0x1 ;  /* 0x0000000603037211 */ /* 0x000fc400078f08ff */
[-C--:B------:R-:W-:Y:S02]  /*0bb0*/  LEA.HI R8, R7, R222.reuse, RZ, 0x2 ;  /* 0x000000de07087211 */ /* 0x080fe400078f10ff */
[----:B------:R-:W-:Y:S02]  /*0bc0*/  LOP3.LUT R3, R3, 0x1ffffffe, RZ, 0xc0, !PT ;  /* 0x1ffffffe03037812 */ /* 0x000fe400078ec0ff */
[--C-:B------:R-:W-:Y:S02]  /*0bd0*/  SHF.R.S32.HI R9, RZ, 0x2, R8.reuse ;  /* 0x00000002ff097819 */ /* 0x100fe40000011408 */
[----:B------:R-:W-:Y:S01]  /*0be0*/  SHF.R.S32.HI R10, RZ, 0x1f, R8 ;  /* 0x0000001fff0a7819 */ /* 0x000fe20000011408 */
[----:B------:R-:W-:Y:S01]  /*0bf0*/  IMAD.IADD R6, R6, 0x1, -R3 ;  /* 0x0000000106067824 */ /* 0x000fe200078e0a03 */
[----:B------:R-:W-:Y:S01]  /*0c00*/  SHF.R.S32.HI R3, RZ, 0x7, R2 ;  /* 0x00000007ff037819 */ /* 0x000fe20000011402 */
[----:B------:R-:W-:Y:S01]  /*0c10*/  IMAD.IADD R4, R225, 0x1, -R4 ;  /* 0x00000001e1047824 */ /* 0x000fe200078e0a04 */
[----:B------:R-:W-:Y:S01]  /*0c20*/  LEA.HI R10, R10, R9, RZ, 0x3 ;  /* 0x000000090a0a7211 */ /* 0x000fe200078f18ff */
[----:B------:R-:W-:Y:S01]  /*0c30*/  UMOV UR39, 0x400 ;  /* 0x0000040000277882 */ /* 0x000fe20000000000 */
[----:B------:R-:W-:Y:S01]  /*0c40*/  LEA.HI R2, R2, R3, RZ, 0x1 ;  /* 0x0000000302027211 */ /* 0x000fe200078f08ff */
[----:B---3--:R-:W-:Y:S01]  /*0c50*/  ULEA UR39, UR4, UR39, 0x18 ;  /* 0x0000002704277291 */ /* 0x008fe2000f8ec03f */
[----:B------:R-:W-:Y:S01]  /*0c60*/  LOP3.LUT R10, R10, 0xfffffff8, RZ, 0xc0, !PT ;  /* 0xfffffff80a0a7812 */ /* 0x000fe200078ec0ff */
[----:B------:R-:W-:Y:S01]  /*0c70*/  IMAD R5, R5, 0x10, R4 ;  /* 0x0000001005057824 */ /* 0x000fe200078e0204 */
[----:B------:R-:W-:-:S02]  /*0c80*/  LEA.HI R7, R7, R222, RZ, 0x5 ;  /* 0x000000de07077211 */ /* 0x000fc400078f28ff */
[----:B------:R-:W-:Y:S01]  /*0c90*/  LEA.HI R0, R0, R225, RZ, 0x3 ;  /* 0x000000e100007211 */ /* 0x000fe200078f18ff */
[----:B------:R-:W-:Y:S01]  /*0ca0*/  IMAD R5, R5, 0x8, R6 ;  /* 0x0000000805057824 */ /* 0x000fe200078e0206 */
[----:B------:R-:W-:Y:S01]  /*0cb0*/  LOP3.LUT R2, R2, 0x3fffffe, RZ, 0xc0, !PT ;  /* 0x03fffffe02027812 */ /* 0x000fe200078ec0ff */
[----:B------:R-:W-:Y:S01]  /*0cc0*/  IMAD.IADD R10, R9, 0x1, -R10 ;  /* 0x00000001090a7824 */ /* 0x000fe200078e0a0a */
[----:B------:R-:W-:Y:S02]  /*0cd0*/  SHF.R.S32.HI R7, RZ, 0x5, R7 ;  /* 0x00000005ff077819 */ /* 0x000fe40000011407 */
[----:B------:R-:W-:Y:S01]  /*0ce0*/  LOP3.LUT R0, R0, 0x1ffffff8, RZ, 0xc0, !PT ;  /* 0x1ffffff800007812 */ /* 0x000fe200078ec0ff */
[----:B------:R-:W-:Y:S01]  /*0cf0*/  UMOV UR4, UR39 ;  /* 0x0000002700047c82 */ /* 0x000fe20008000000 */
[----:B----4-:R-:W-:Y:S01]  /*0d00*/  UMOV UR5, UR6 ;  /* 0x0000000600057c82 */ /* 0x010fe20008000000 */
[----:B------:R-:W-:Y:S01]  /*0d10*/  LOP3.LUT R9, R8, 0x7ffffffc, RZ, 0xc0, !PT ;  /* 0x7ffffffc08097812 */ /* 0x000fe200078ec0ff */
[----:B------:R-:W-:-:S02]  /*0d20*/  IMAD.U32 R202, RZ, RZ, UR4 ;  /* 0x00000004ffca7e24 */ /* 0x000fc4000f8e00ff */
[----:B------:R-:W-:Y:S02]  /*0d30*/  IMAD.U32 R203, RZ, RZ, UR5 ;  /* 0x00000005ffcb7e24 */ /* 0x000fe4000f8e00ff */
[----:B------:R-:W-:Y:S02]  /*0d40*/  IMAD.SHL.U32 R5, R5, 0x8, RZ ;  /* 0x0000000805057824 */ /* 0x000fe400078e00ff */
[----:B------:R-:W-:Y:S02]  /*0d50*/  IMAD.IADD R2, R3, 0x1, -R2 ;  /* 0x0000000103027824 */ /* 0x000fe400078e0a02 */
[----:B------:R-:W-:Y:S02]  /*0d60*/  IMAD R7, R7, 0x10, R10 ;  /* 0x0000001007077824 */ /* 0x000fe400078e020a */
[----:B------:R-:W-:Y:S02]  /*0d70*/  IMAD.IADD R0, R225, 0x1, -R0 ;  /* 0x00000001e1007824 */ /* 0x000fe400078e0a00 */
[----:B------:R-:W-:-:S02]  /*0d80*/  IMAD.IADD R222, R222, 0x1, -R9 ;  /* 0x00000001dede7824 */ /* 0x000fc400078e0a09 */
[----:B------:R-:W-:Y:S01]  /*0d90*/  IMAD.WIDE R202, R5, 0x2, R202 ;  /* 0x0000000205ca7825 */ /* 0x000fe200078e02ca */
[----:B------:R-:W-:-:S03]  /*0da0*/  UMOV UR4, UR7 ;  /* 0x0000000700047c82 */ /* 0x000fc60008000000 */
[----:B------:R-:W-:Y:S02]  /*0db0*/  IMAD R223, R2, 0x40, R7 ;  /* 0x0000004002df7824 */ /* 0x000fe400078e0207 */
[----:B------:R-:W-:Y:S02]  /*0dc0*/  IMAD.MOV.U32 R224, RZ, RZ, RZ ;  /* 0x000000ffffe07224 */ /* 0x000fe400078e00ff */
[----:B------:R-:W-:Y:S01]  /*0dd0*/  IMAD.SHL.U32 R218, R0, 0x8, RZ ;  /* 0x0000000800da7824 */ /* 0x000fe200078e00ff */
[----:B------:R-:W-:Y:S01]  /*0de0*/  ULDC.64 UR60, c[0x0][0x198] ;  /* 0x00006600003c7ab9 */ /* 0x000fe20000000a00 */
[----:B------:R-:W-:Y:S01]  /*0df0*/  UMOV UR37, URZ ;  /* 0x0000003f00257c82 */ /* 0x000fe20008000000 */
[----:B------:R-:W-:Y:S01]  /*0e00*/  UMOV UR36, URZ ;  /* 0x0000003f00247c82 */ /* 0x000fe20008000000 */
[----:B--2---:R-:W-:-:S07]  /*0e10*/  LOP3.LUT R217, R11, 0x1, RZ, 0xfc, !PT ;  /* 0x000000010bd97812 */ /* 0x004fce00078efcff */
.L_x_10665:
        /* <DEDUP_REMOVED lines=20> */
.L_x_10618:
[----:B------:R-:W-:Y:S01]  /*0f60*/  ULDC UR6, c[0x0][0xec4] ;  /* 0x0003b10000067ab9 */ /* 0x000fe20000000800 */
[----:B------:R-:W-:Y:S01]  /*0f70*/  UMOV UR40, UR7 ;  /* 0x0000000700287c82 */ /* 0x000fe20008000000 */
[----:B------:R-:W-:-:S11]  /*0f80*/  UISETP.NE.AND UP0, UPT, UR6, 0x1, UPT ;  /* 0x000000010600788c */ /* 0x000fd6000bf05270 */
[----:B------:R-:W-:Y:S02]  /*0f90*/  @UP0 ULDC.64 UR10, c[0x0][0xec8] ;  /* 0x0003b200000a0ab9 */ /* 0x000fe40000000a00 */
[----:B------:R-:W-:-:S04]  /*0fa0*/  UIMAD.WIDE.U32 UR4, UR7, UR10, URZ ;  /* 0x0000000a070472a5 */ /* 0x000fc8000f8e003f */
[----:B------:R-:W-:-:S04]  /*0fb0*/  @UP0 USHF.R.U32.HI UR40, URZ, UR11, UR5 ;  /* 0x0000000b3f280299 */ /* 0x000fc80008011605 */
[----:B------:R-:W-:-:S12]  /*0fc0*/  UIMAD UR4, UR40, UR6, URZ ;  /* 0x00000006280472a4 */ /* 0x000fd8000f8e023f */
.L_x_10619:
[----:B------:R-:W1:Y:S01]  /*0fd0*/  LDC R0, c[0x0][0x288] ;  /* 0x0000a200ff007b82 */ /* 0x000e620000000800 */
[----:B------:R-:W-:Y:S01]  /*0fe0*/  ULOP3.LUT UR5, URZ, UR40, URZ, 0x33, !UPT ;  /* 0x000000283f057292 */ /* 0x000fe2000f8e333f */
[----:B------:R-:W-:Y:S01]  /*0ff0*/  PLOP3.LUT P0, PT, PT, PT, PT, 0x80, 0x0 ;  /* 0x000000000000781c */ /* 0x000fe20003f0f070 */
[----:B------:R-:W-:Y:S01]  /*1000*/  ULDC UR6, c[0x0][0xeac] ;  /* 0x0003ab0000067ab9 */ /* 0x000fe20000000800 */
[----:B------:R-:W-:Y:S01]  /*1010*/  ULDC.64 UR10, c[0x0][0x3f8] ;  /* 0x0000fe00000a7ab9 */ /* 0x000fe20000000a00 */
[----:B------:R-:W-:Y:S01]  /*1020*/  UIADD3 UR5, UR5, UR6, URZ ;  /* 0x0000000605057290 */ /* 0x000fe2000fffe03f */
[----:B------:R-:W-:Y:S01]  /*1030*/  IMAD.MOV.U32 R150, RZ, RZ, RZ ;  /* 0x000000ffff967224 */ /* 0x000fe200078e00ff */
[----:B------:R-:W-:Y:S01]  /*1040*/  UISETP.NE.U32.AND UP0, UPT, UR10, URZ, UPT ;  /* 0x0000003f0a00728c */ /* 0x000fe2000bf05070 */
[----:B------:R-:W2:Y:S01]  /*1050*/  LDC R158, c[0x0][0x2e0] ;  /* 0x0000b800ff9e7b82 */ /* 0x000ea20000000800 */
[----:B------:R-:W-:Y:S01]  /*1060*/  USHF.L.U32 UR42, UR5, 0x7, URZ ;  /* 0x00000007052a7899 */ /* 0x000fe2000800063f */
[----:B------:R-:W-:Y:S01]  /*1070*/  CS2R R148, SRZ ;  /* 0x0000000000947805 */ /* 0x000fe2000001ff00 */
[----:B------:R-:W-:Y:S01]  /*1080*/  UISETP.NE.AND.EX UP0, UPT, UR11, URZ, UPT, UP0 ;  /* 0x0000003f0b00728c */ /* 0x000fe2000bf05300 */
[----:B------:R-:W-:Y:S01]  /*1090*/  CS2R R146, SRZ ;  /* 0x0000000000927805 */ /* 0x000fe2000001ff00 */
[----:B------:R-:W-:Y:S01]  /*10a0*/  ULDC UR6, c[0x0][0x404] ;  /* 0x0001010000067ab9 */ /* 0x000fe20000000800 */
[----:B------:R-:W-:Y:S01]  /*10b0*/  ULDC UR43, c[0x0][0xeb8] ;  /* 0x0003ae00002b7ab9 */ /* 0x000fe20000000800 */
[----:B------:R-:W-:Y:S01]  /*10c0*/  USEL UR5, UR6, 0x1, UP0 ;  /* 0x0000000106057887 */ /* 0x000fe20008000000 */
[----:B------:R-:W-:Y:S01]  /*10d0*/  IMAD.U32 R221, RZ, RZ, UR42 ;  /* 0x0000002affdd7e24 */ /* 0x000fe2000f8e00ff */
[----:B------:R-:W-:Y:S01]  /*10e0*/  UISETP.NE.AND UP0, UPT, UR43, 0x1, UPT ;  /* 0x000000012b00788c */ /* 0x000fe2000bf05270 */
[----:B------:R-:W-:Y:S01]  /*10f0*/  CS2R R144, SRZ ;  /* 0x0000000000907805 */ /* 0x000fe2000001ff00 */
[----:B------:R-:W-:Y:S01]  /*1100*/  UIADD3 UR4, UR7, -UR4, URZ ;  /* 0x8000000407047290 */ /* 0x000fe2000fffe03f */
[----:B------:R-:W-:-:S02]  /*1110*/  CS2R R142, SRZ ;  /* 0x00000000008e7805 */ /* 0x000fc4000001ff00 */
[----:B------:R-:W-:Y:S02]  /*1120*/  CS2R R140, SRZ ;  /* 0x00000000008c7805 */ /* 0x000fe4000001ff00 */
[----:B------:R-:W-:Y:S02]  /*1130*/  CS2R R138, SRZ ;  /* 0x00000000008a7805 */ /* 0x000fe4000001ff00 */
[----:B------:R-:W-:Y:S02]  /*1140*/  CS2R R136, SRZ ;  /* 0x0000000000887805 */ /* 0x000fe4000001ff00 */
[----:B-1----:R-:W-:Y:S02]  /*1150*/  IADD3 R3, R221, 0xdf, -R0 ;  /* 0x000000dfdd037810 */ /* 0x002fe40007ffe800 */
[----:B------:R-:W-:Y:S02]  /*1160*/  CS2R R134, SRZ ;  /* 0x0000000000867805 */ /* 0x000fe4000001ff00 */
[----:B------:R-:W-:-:S02]  /*1170*/  CS2R R132, SRZ ;  /* 0x0000000000847805 */ /* 0x000fc4000001ff00 */
[----:B------:R-:W-:Y:S01]  /*1180*/  CS2R R130, SRZ ;  /* 0x0000000000827805 */ /* 0x000fe2000001ff00 */
[----:B------:R-:W-:Y:S01]  /*1190*/  @UP0 ULDC UR6, c[0x0][0xec0] ;  /* 0x0003b00000060ab9 */ /* 0x000fe20000000800 */
[----:B------:R-:W-:Y:S02]  /*11a0*/  CS2R R128, SRZ ;  /* 0x0000000000807805 */ /* 0x000fe4000001ff00 */
[----:B------:R-:W-:Y:S02]  /*11b0*/  CS2R R126, SRZ ;  /* 0x00000000007e7805 */ /* 0x000fe4000001ff00 */
[----:B------:R-:W-:Y:S01]  /*11c0*/  CS2R R124, SRZ ;  /* 0x00000000007c7805 */ /* 0x000fe2000001ff00 */
[----:B--2---:R-:W-:Y:S01]  /*11d0*/  IMAD R158, R158, UR5, RZ ;  /* 0x000000059e9e7c24 */ /* 0x004fe2000f8e02ff */
[----:B------:R-:W-:Y:S01]  /*11e0*/  ULDC UR5, c[0x0][0xec4] ;  /* 0x0003b10000057ab9 */ /* 0x000fe20000000800 */
[----:B------:R-:W-:Y:S01]  /*11f0*/  CS2R R122, SRZ ;  /* 0x00000000007a7805 */ /* 0x000fe2000001ff00 */
[----:B------:R-:W-:Y:S01]  /*1200*/  UIMAD UR8, UR8, UR5, UR4 ;  /* 0x00000005080872a4 */ /* 0x000fe2000f8e0204 */
[C---:B------:R-:W-:Y:S01]  /*1210*/  VIADD R0, R158.reuse, 0x5f ;  /* 0x0000005f9e007836 */ /* 0x040fe20000000000 */
[----:B------:R-:W-:Y:S01]  /*1220*/  CS2R R120, SRZ ;  /* 0x0000000000787805 */ /* 0x000fe2000001ff00 */
[----:B------:R-:W-:Y:S01]  /*1230*/  IMAD.IADD R3, R158, 0x1, R3 ;  /* 0x000000019e037824 */ /* 0x000fe200078e0203 */
[----:B------:R-:W-:Y:S01]  /*1240*/  @UP0 ULDC UR4, c[0x0][0xebc] ;  /* 0x0003af0000040ab9 */ /* 0x000fe20000000800 */
[----:B------:R-:W-:Y:S01]  /*1250*/  IMAD.HI R0, R0, 0x2aaaaaab, RZ ;  /* 0x2aaaaaab00007827 */ /* 0x000fe200078e02ff */
[----:B------:R-:W-:Y:S01]  /*1260*/  UIMAD.WIDE.U32 UR4, UR8, UR4, URZ ;  /* 0x00000004080472a5 */ /* 0x000fe2000f8e003f */
[----:B------:R-:W-:Y:S01]  /*1270*/  CS2R R118, SRZ ;  /* 0x0000000000767805 */ /* 0x000fe2000001ff00 */
[----:B------:R-:W-:Y:S01]  /*1280*/  UMOV UR44, UR8 ;  /* 0x00000008002c7c82 */ /* 0x000fe20008000000 */
[----:B------:R-:W-:Y:S01]  /*1290*/  IMAD.HI R2, R3, 0x2aaaaaab, RZ ;  /* 0x2aaaaaab03027827 */ /* 0x000fe200078e02ff */
[----:B------:R-:W-:Y:S01]  /*12a0*/  SHF.R.U32.HI R3, RZ, 0x1f, R0 ;  /* 0x0000001fff037819 */ /* 0x000fe20000011600 */
[----:B------:R-:W-:Y:S01]  /*12b0*/  @UP0 USHF.R.U32.HI UR44, URZ, UR6, UR5 ;  /* 0x000000063f2c0299 */ /* 0x000fe20008011605 */
[----:B------:R-:W-:-:S02]  /*12c0*/  CS2R R116, SRZ ;  /* 0x0000000000747805 */ /* 0x000fc4000001ff00 */
[----:B------:R-:W-:Y:S02]  /*12d0*/  CS2R R114, SRZ ;  /* 0x0000000000727805 */ /* 0x000fe4000001ff00 */
[----:B------:R-:W-:Y:S01]  /*12e0*/  SHF.R.U32.HI R5, RZ, 0x1f, R2 ;  /* 0x0000001fff057819 */ /* 0x000fe20000011602 */
[----:B------:R-:W-:Y:S01]  /*12f0*/  UIADD3 UR4, -UR44, URZ, URZ ;  /* 0x0000003f2c047290 */ /* 0x000fe2000fffe13f */
[----:B------:R-:W-:Y:S01]  /*1300*/  LEA.HI.SX32 R3, R0, R3, 0x1c ;  /* 0x0000000300037211 */ /* 0x000fe200078fe2ff */
[----:B------:R-:W-:Y:S01]  /*1310*/  IMAD.MOV.U32 R0, RZ, RZ, RZ ;  /* 0x000000ffff007224 */ /* 0x000fe200078e00ff */
[----:B------:R-:W-:Y:S01]  /*1320*/  LEA.HI.SX32 R2, R2, R5, 0x1c ;  /* 0x0000000502027211 */ /* 0x000fe200078fe2ff */
[----:B------:R-:W-:Y:S01]  /*1330*/  UIMAD UR43, UR43, UR4, UR8 ;  /* 0x000000042b2b72a4 */ /* 0x000fe2000f8e0208 */
[----:B------:R-:W-:Y:S02]  /*1340*/  CS2R R112, SRZ ;  /* 0x0000000000707805 */ /* 0x000fe4000001ff00 */
[----:B------:R-:W-:-:S02]  /*1350*/  CS2R R110, SRZ ;  /* 0x00000000006e7805 */ /* 0x000fc4000001ff00 */
[----:B------:R-:W-:Y:S02]  /*1360*/  VIMNMX R205, R3, R2, PT ;  /* 0x0000000203cd7248 */ /* 0x000fe40003fe0100 */
[----:B------:R-:W-:Y:S02]  /*1370*/  CS2R R2, SRZ ;  /* 0x0000000000027805 */ /* 0x000fe4000001ff00 */
[----:B------:R-:W-:Y:S02]  /*1380*/  CS2R R108, SRZ ;  /* 0x00000000006c7805 */ /* 0x000fe4000001ff00 */
[----:B------:R-:W-:Y:S02]  /*1390*/  CS2R R106, SRZ ;  /* 0x00000000006a7805 */ /* 0x000fe4000001ff00 */
[----:B------:R-:W-:Y:S02]  /*13a0*/  ISETP.GE.AND P1, PT, R205, 0x1, PT ;  /* 0x00000001cd00780c */ /* 0x000fe40003f26270 */
        /* <DEDUP_REMOVED lines=32> */
[----:B------:R-:W-:-:S02]  /*15b0*/  MOV R164, RZ ;  /* 0x000000ff00a47202 */ /* 0x000fc40000000f00 */
[----:B------:R-:W-:Y:S02]  /*15c0*/  CS2R R10, SRZ ;  /* 0x00000000000a7805 */ /* 0x000fe4000001ff00 */
[----:B------:R-:W-:Y:S01]  /*15d0*/  CS2R R44, SRZ ;  /* 0x00000000002c7805 */ /* 0x000fe2000001ff00 */
[----:B------:R-:W-:Y:S01]  /*15e0*/  IMAD.MOV.U32 R166, RZ, RZ, RZ ;  /* 0x000000ffffa67224 */ /* 0x000fe200078e00ff */
        /* <DEDUP_REMOVED lines=22> */
[----:B------:R-:W-:Y:S02]  /*1750*/  USHF.R.U32.HI UR4, URZ, 0x4, UR5 ;  /* 0x000000043f047899 */ /* 0x000fe40008011605 */
[----:B------:R-:W-:Y:S02]  /*1760*/  UIADD3 UR5, UR5, 0xa000, URZ ;  /* 0x0000a00005057890 */ /* 0x000fe4000fffe03f */
[----:B------:R-:W-:Y:S02]  /*1770*/  ULOP3.LUT UR4, UR4, 0x3fff, URZ, 0xc0, !UPT ;  /* 0x00003fff04047892 */ /* 0x000fe4000f8ec03f */
[----:B------:R-:W-:Y:S02]  /*1780*/  USHF.R.U32.HI UR5, URZ, 0x4, UR5 ;  /* 0x000000043f057899 */ /* 0x000fe40008011605 */
[----:B------:R-:W-:Y:S02]  /*1790*/  ULOP3.LUT UR41, UR4, 0x10000, URZ, 0xfc, !UPT ;  /* 0x0001000004297892 */ /* 0x000fe4000f8efc3f */
[----:B------:R-:W-:-:S03]  /*17a0*/  ULOP3.LUT UR45, UR5, 0x3fff, URZ, 0xc0, !UPT ;  /* 0x00003fff052d7892 */ /* 0x000fc6000f8ec03f */
[----:B------:R-:W-:Y:S02]  /*17b0*/  UMOV UR5, 0x40000040 ;  /* 0x4000004000057882 */ /* 0x000fe40000000000 */
[----:B------:R-:W-:Y:S01]  /*17c0*/  UMOV UR4, UR41 ;  /* 0x0000002900047c82 */ /* 0x000fe20008000000 */
[----:B------:R-:W-:Y:S02]  /*17d0*/  IMAD.U32 R201, RZ, RZ, UR5 ;  /* 0x00000005ffc97e24 */ /* 0x000fe4000f8e00ff */
[----:B------:R-:W-:Y:S01]  /*17e0*/  IMAD.U32 R200, RZ, RZ, UR4 ;  /* 0x00000004ffc87e24 */ /* 0x000fe2000f8e00ff */
        /* <DEDUP_REMOVED lines=17> */
.L_x_10621:
[----:B------:R-:W-:Y:S01]  /*1900*/  LEA.HI R0, R224, R224, RZ, 0x1 ;  /* 0x000000e0e0007211 */ /* 0x000fe200078f08ff */
[----:B------:R-:W1:Y:S03]  /*1910*/  S2R R2, SR_TID.X ;  /* 0x0000000000027919 */ /* 0x000e660000002100 */
[----:B------:R-:W-:-:S05]  /*1920*/  LOP3.LUT R3, R0, 0xfffffffe, RZ, 0xc0, !PT ;  /* 0xfffffffe00037812 */ /* 0x000fca00078ec0ff */
[----:B------:R-:W-:-:S05]  /*1930*/  IMAD.IADD R0, R224, 0x1, -R3 ;  /* 0x00000001e0007824 */ /* 0x000fca00078e0a03 */
[----:B------:R-:W-:-:S04]  /*1940*/  SHF.L.U32 R0, R0, 0x1f, RZ ;  /* 0x0000001f00007819 */ /* 0x000fc800000006ff */
[----:B------:R-:W2:Y:S01]  /*1950*/  SYNCS.PHASECHK.TRANS64.TRYWAIT P0, [UR39+0x32400], R0 ;  /* 0x03240000ff0075a7 */ /* 0x000ea20008000167 */
[----:B-1----:R-:W-:-:S05]  /*1960*/  SHF.R.U32.HI R2, RZ, 0x7, R2 ;  /* 0x00000007ff027819 */ /* 0x002fca0000011602 */
[----:B------:R-:W-:Y:S01]  /*1970*/  VIADD R215, R2, 0x8 ;  /* 0x0000000802d77836 */ /* 0x000fe20000000000 */
[----:B--2---:R-:W-:Y:S06]  /*1980*/  @!P0 BRA `(.L_x_10622) ;  /* 0x000000c400bc8947 */ /* 0x004fec0003800000 */
.L_x_10726:
[----:B------:R-:W-:Y:S01]  /*1990*/  ISETP.NE.AND P0, PT, R217, 0x3, PT ;  /* 0x00000003d900780c */ /* 0x000fe20003f05270 */
[----:B------:R-:W-:Y:S05]  /*19a0*/  WARPSYNC.ALL ;  /* 0x0000000000007948 */ /* 0x000fea0003800000 */
[----:B------:R2:W-:Y:S07]  /*19b0*/  BAR.SYNC.DEFER_BLOCKING R215, 0x100 ;  /* 0x000400d70000751d */ /* 0x0005ee0000010000 */
[----:B------:R-:W-:Y:S05]  /*19c0*/  @!P0 BRA `(.L_x_10623) ;  /* 0x0000000000048947 */ /* 0x000fea0003800000 */
[----:B------:R-:W-:Y:S01]  /*19d0*/  BPT.TRAP 0x1 ;  /* 0x000000040000795c */ /* 0x000fe20000300000 */
.L_x_10623:
[----:B------:R-:W-:Y:S01]  /*19e0*/  ULEA UR7, UR36, UR39, 0x3 ;  /* 0x0000002724077291 */ /* 0x000fe2000f8e183f */
[----:B------:R-:W-:-:S05]  /*19f0*/  IMAD.U32 R2, RZ, RZ, UR37 ;  /* 0x00000025ff027e24 */ /* 0x000fca000f8e00ff */
[----:B------:R-:W-:-:S04]  /*1a00*/  SHF.L.U32 R2, R2, 0x1f, RZ ;  /* 0x0000001f02027819 */ /* 0x000fc800000006ff */
[----:B------:R3:W4:Y:S01]  /*1a10*/  SYNCS.PHASECHK.TRANS64.TRYWAIT P1, [UR7+0x32430], R2 ;  /* 0x03243002ff0075a7 */ /* 0x0007220008020147 */
[----:B------:R-:W-:Y:S05]  /*1a20*/  @!P0 BRA `(.L_x_10624) ;  /* 0x0000000000048947 */ /* 0x000fea0003800000 */
[----:B------:R-:W-:Y:S01]  /*1a30*/  BPT.TRAP 0x1 ;  /* 0x000000040000795c */ /* 0x000fe20000300000 */
.L_x_10624:
[----:B----4-:R-:W-:Y:S05]  /*1a40*/  @P1 BRA `(.L_x_10625) ;  /* 0x0000000000081947 */ /* 0x010fea0003800000 */
[----:B------:R-:W4:Y:S02]  /*1a50*/  SYNCS.PHASECHK.TRANS64.TRYWAIT P1, [UR7+0x32430], R2 ;  /* 0x03243002ff0075a7 */ /* 0x000f240008020147 */
[----:B----4-:R-:W-:Y:S05]  /*1a60*/  @!P1 BRA `(.L_x_10626) ;  /* 0x000000c4009c9947 */ /* 0x010fea0003800000 */
.L_x_10625:
[----:B------:R-:W-:Y:S01]  /*1a70*/  UIADD3 UR4, UR39, 0x1c400, URZ ;  /* 0x0001c40027047890 */ /* 0x000fe2000fffe03f */
[----:B------:R-:W-:Y:S01]  /*1a80*/  R2UR UR8, R200 ;  /* 0x00000000c80872ca */ /* 0x000fe200000e0000 */
[----:B------:R-:W-:Y:S01]  /*1a90*/  WARPGROUP.ARRIVE ;  /* 0x00000000000079c5 */ /* 0x000fe20000000000 */
[----:B------:R-:W-:Y:S01]  /*1aa0*/  R2UR UR9, R201 ;  /* 0x00000000c90972ca */ /* 0x000fe200000e0000 */
[----:B------:R-:W-:Y:S01]  /*1ab0*/  USHF.R.U32.HI UR4, URZ, 0x4, UR4 ;  /* 0x000000043f047899 */ /* 0x000fe20008011604 */
[----:B------:R-:W-:Y:S01]  /*1ac0*/  UMOV UR11, 0x40000040 ;  /* 0x40000040000b7882 */ /* 0x000fe20000000000 */
[----:B------:R-:W-:Y:S02]  /*1ad0*/  UIADD3 UR5, UR41, 0x2, URZ ;  /* 0x0000000229057890 */ /* 0x000fe4000fffe03f */
[----:B------:R-:W-:-:S04]  /*1ae0*/  ULOP3.LUT UR4, UR4, 0x3fff, URZ, 0xc0, !UPT ;  /* 0x00003fff04047892 */ /* 0x000fc8000f8ec03f */
[----:B------:R-:W-:-:S04]  /*1af0*/  ULOP3.LUT UR38, UR4, 0x10000, URZ, 0xfc, !UPT ;  /* 0x0001000004267892 */ /* 0x000fc8000f8efc3f */
[----:B------:R-:W-:-:S04]  /*1b00*/  UIMAD UR4, UR36, 0x300, UR38 ;  /* 0x00000300240478a4 */ /* 0x000fc8000f8e0226 */
[----:B------:R-:W-:-:S03]  /*1b10*/  UIADD3 UR6, UR4, 0x2, URZ ;  /* 0x0000000204067890 */ /* 0x000fc6000fffe03f */
[----:B------:R-:W-:Y:S02]  /*1b20*/  UMOV UR10, UR4 ;  /* 0x00000004000a7c82 */ /* 0x000fe40008000000 */
        /* <DEDUP_REMOVED lines=27> */
[----:B------:R-:W-:Y:S01]  /*1ce0*/  IMAD.U32 R18, RZ, RZ, UR8 ;  /* 0x00000008ff127e24 */ /* 0x000fe2000f8e00ff */
[----:B------:R-:W-:Y:S01]  /*1cf0*/  MOV R19, UR9 ;  /* 0x0000000900137c02 */ /* 0x000fe20008000f00 */
[----:B------:R-:W-:Y:S02]  /*1d00*/  WARPGROUP.DEPBAR.LE gsb0, 0x0 ;  /* 0x00008000000079c5 */ /* 0x000fe40000010000 */
[----:B------:R-:W-:-:S06]  /*1d10*/  WARPGROUP.ARRIVE ;  /* 0x00000000000079c5 */ /* 0x000fcc0000000000 */
[----:B------:R-:W-:Y:S03]  /*1d20*/  HGMMA.64x96x16.F32.BF16 R24, gdesc[UR8], R24, gsb0 ;  /* 0x01600000081879f0 */ /* 0x000fe60008001818 */
[----:B------:R-:W-:Y:S02]  /*1d30*/  WARPGROUP.DEPBAR.LE gsb0, 0x0 ;  /* 0x00008000000079c5 */ /* 0x000fe40000010000 */
[----:B------:R-:W4:Y:S02]  /*1d40*/  SYNCS.PHASECHK.TRANS64.TRYWAIT P1, [UR39+0x32410], R0 ;  /* 0x03241000ff0075a7 */ /* 0x000f240008020167 */
[----:B----4-:R-:W-:Y:S05]  /*1d50*/  @!P1 BRA `(.L_x_10627) ;  /* 0x000000c000f89947 */ /* 0x010fea0003800000 */
.L_x_10727:
[----:B------:R-:W-:Y:S05]  /*1d60*/  @!P0 BRA `(.L_x_10628) ;  /* 0x0000000000048947 */ /* 0x000fea0003800000 */
[----:B------:R-:W-:Y:S01]  /*1d70*/  BPT.TRAP 0x1 ;  /* 0x000000040000795c */ /* 0x000fe20000300000 */
.L_x_10628:
[----:B------:R4:W1:Y:S01]  /*1d80*/  SYNCS.PHASECHK.TRANS64.TRYWAIT P1, [UR7+0x32450], R2 ;  /* 0x03245002ff0075a7 */ /* 0x0008620008020147 */
[----:B------:R-:W-:Y:S05]  /*1d90*/  @!P0 BRA `(.L_x_10629) ;  /* 0x0000000000048947 */ /* 0x000fea0003800000 */
[----:B------:R-:W-:Y:S01]  /*1da0*/  BPT.TRAP 0x1 ;  /* 0x000000040000795c */ /* 0x000fe20000300000 */
.L_x_10629:
[----:B-1----:R-:W-:Y:S05]  /*1db0*/  @P1 BRA `(.L_x_10630) ;  /* 0x0000000000081947 */ /* 0x002fea0003800000 */
[----:B------:R-:W1:Y:S02]  /*1dc0*/  SYNCS.PHASECHK.TRANS64.TRYWAIT P1, [UR7+0x32450], R2 ;  /* 0x03245002ff0075a7 */ /* 0x000e640008020147 */
[----:B-1----:R-:W-:Y:S05]  /*1dd0*/  @!P1 BRA `(.L_x_10631) ;  /* 0x000000c000f09947 */ /* 0x002fea0003800000 */
.L_x_10630:
        /* <DEDUP_REMOVED lines=9> */
[----:B------:R-:W-:Y:S01]  /*1e70*/  IMAD.U32 R15, RZ, RZ, UR13 ;  /* 0x0000000dff0f7e24 */ /* 0x000fe2000f8e00ff */
[----:B------:R-:W-:Y:S01]  /*1e80*/  ULOP3.LUT UR4, UR45, 0x10000, URZ, 0xfc, !UPT ;  /* 0x000100002d047892 */ /* 0x000fe2000f8efc3f */
[----:B------:R-:W1:Y:S01]  /*1e90*/  LDC R213, c[0x0][0x288] ;  /* 0x0000a200ffd57b82 */ /* 0x000e620000000800 */
[----:B------:R-:W-:Y:S01]  /*1ea0*/  ULOP3.LUT UR6, UR41, 0x10000, URZ, 0xfc, !UPT ;  /* 0x0001000029067892 */ /* 0x000fe2000f8efc3f */
[----:B------:R-:W-:Y:S01]  /*1eb0*/  IMAD R0, R205, -0x60, R158 ;  /* 0xffffffa0cd007824 */ /* 0x000fe200078e029e */
[----:B------:R-:W-:Y:S01]  /*1ec0*/  UIADD3 UR16, UR4, 0x800, URZ ;  /* 0x0000080004107890 */ /* 0x000fe2000fffe03f */
[----:B------:R-:W-:Y:S01]  /*1ed0*/  VIADD R75, R223, UR42 ;  /* 0x0000002adf4b7c36 */ /* 0x000fe20008000000 */
[----:B------:R-:W-:Y:S01]  /*1ee0*/  UIMAD UR5, UR36, 0xc00, UR6 ;  /* 0x00000c00240578a4 */ /* 0x000fe2000f8e0206 */
[----:B------:R-:W-:Y:S01]  /*1ef0*/  VIADD R13, R0, 0x60 ;  /* 0x00000060000d7836 */ /* 0x000fe20000000000 */
[----:B------:R-:W-:Y:S01]  /*1f00*/  UMOV UR8, UR4 ;  /* 0x0000000400087c82 */ /* 0x000fe20008000000 */
[----:B------:R-:W-:Y:S01]  /*1f10*/  UMOV UR17, 0x40000040 ;  /* 0x4000004000117882 */ /* 0x000fe20000000000 */
[----:B------:R-:W-:Y:S01]  /*1f20*/  IMAD.U32 R16, RZ, RZ, UR8 ;  /* 0x00000008ff107e24 */ /* 0x000fe2000f8e00ff */
[----:B------:R-:W-:Y:S01]  /*1f30*/  UIADD3 UR18, UR5, 0x600, URZ ;  /* 0x0000060005127890 */ /* 0x000fe2000fffe03f */
[----:B------:R-:W-:Y:S01]  /*1f40*/  IMAD R13, R222, -0x2, R13 ;  /* 0xfffffffede0d7824 */ /* 0x000fe200078e020d */
[----:B------:R-:W-:Y:S01]  /*1f50*/  UMOV UR10, UR5 ;  /* 0x00000005000a7c82 */ /* 0x000fe20008000000 */
[----:B------:R-:W-:Y:S01]  /*1f60*/  UMOV UR19, 0x40000040 ;  /* 0x4000004000137882 */ /* 0x000fe20000000000 */
[----:B------:R-:W-:Y:S01]  /*1f70*/  HGMMA.64x96x16.F32.BF16 R24, gdesc[UR8], R24, gsb0 ;  /* 0x01600000081879f0 */ /* 0x000fe20008001818 */
[----:B------:R-:W-:-:S02]  /*1f80*/  UIADD3 UR8, UR4, 0x2, URZ ;  /* 0x0000000204087890 */ /* 0x000fc4000fffe03f */
[----:B------:R-:W5:Y:S01]  /*1f90*/  S2R R72, SR_TID.X ;  /* 0x0000000000487919 */ /* 0x000f620000002100 */
[----:B------:R-:W-:Y:S01]  /*1fa0*/  UIADD3 UR9, UR5, 0x2, URZ ;  /* 0x0000000205097890 */ /* 0x000fe2000fffe03f */
[----:B------:R-:W-:Y:S01]  /*1fb0*/  IMAD.U32 R191, RZ, RZ, UR7 ;  /* 0x00000007ffbf7e24 */ /* 0x000fe2000f8e00ff */
[----:B------:R-:W-:Y:S01]  /*1fc0*/  UIADD3 UR10, UR5, 0x304, URZ ;  /* 0x00000304050a7890 */ /* 0x000fe2000fffe03f */
[----:B------:R-:W-:Y:S01]  /*1fd0*/  VIADD R205, R205, 0xfffffffe ;  /* 0xfffffffecdcd7836 */ /* 0x000fe20000000000 */
[----:B------:R-:W-:Y:S01]  /*1fe0*/  UMOV UR11, 0x40000040 ;  /* 0x40000040000b7882 */ /* 0x000fe20000000000 */
[----:B------:R-:W-:Y:S01]  /*1ff0*/  UMOV UR12, UR8 ;  /* 0x00000008000c7c82 */ /* 0x000fe20008000000 */
[----:B------:R-:W-:Y:S01]  /*2000*/  UIADD3 UR8, UR4, 0x4, URZ ;  /* 0x0000000404087890 */ /* 0x000fe2000fffe03f */
[----:B------:R-:W-:Y:S01]  /*2010*/  IMAD.U32 R14, RZ, RZ, UR12 ;  /* 0x0000000cff0e7e24 */ /* 0x000fe2000f8e00ff */
[----:B------:R-:W-:Y:S01]  /*2020*/  UMOV UR14, UR9 ;  /* 0x00000009000e7c82 */ /* 0x000fe20008000000 */
[----:B------:R-:W-:Y:S01]  /*2030*/  UIADD3 UR9, UR5, 0x4, URZ ;  /* 0x0000000405097890 */ /* 0x000fe2000fffe03f */
[C---:B-1----:R-:W-:Y:S01]  /*2040*/  IADD3 R73, -R213.reuse, 0x61, R0 ;  /* 0x00000061d5497810 */ /* 0x042fe20007ffe100 */
[----:B------:R-:W-:Y:S01]  /*2050*/  UIADD3 UR20, UR4, 0x802, URZ ;  /* 0x0000080204147890 */ /* 0x000fe2000fffe03f */
[----:B------:R-:W-:Y:S01]  /*2060*/  IADD3 R158, -R213, UR42, R158 ;  /* 0x0000002ad59e7c10 */ /* 0x000fe2000fffe19e */
[----:B------:R-:W-:Y:S01]  /*2070*/  UIADD3 UR22, UR5, 0x602, URZ ;  /* 0x0000060205167890 */ /* 0x000fe2000fffe03f */
[----:B------:R-:W-:Y:S01]  /*2080*/  UMOV UR21, 0x40000040 ;  /* 0x4000004000157882 */ /* 0x000fe20000000000 */
[----:B------:R-:W-:Y:S01]  /*2090*/  UMOV UR23, 0x40000040 ;  /* 0x4000004000177882 */ /* 0x000fe20000000000 */
[----:B------:R-:W-:Y:S01]  /*20a0*/  UIADD3 UR24, UR4, 0x804, URZ ;  /* 0x0000080404187890 */ /* 0x000fe2000fffe03f */
[----:B------:R-:W-:Y:S01]  /*20b0*/  IMAD R0, R222, -0x2, R73 ;  /* 0xfffffffede007824 */ /* 0x000fe200078e0249 */
[----:B------:R-:W-:Y:S01]  /*20c0*/  UIADD3 UR26, UR5, 0x604, URZ ;  /* 0x00000604051a7890 */ /* 0x000fe2000fffe03f */
[----:B------:R-:W-:Y:S01]  /*20d0*/  IMAD.HI R158, R158, 0x2aaaaaab, RZ ;  /* 0x2aaaaaab9e9e7827 */ /* 0x000fe200078e02ff */
[----:B------:R-:W-:Y:S01]  /*20e0*/  UMOV UR25, 0x40000040 ;  /* 0x4000004000197882 */ /* 0x000fe20000000000 */
[----:B------:R-:W-:Y:S01]  /*20f0*/  UMOV UR27, 0x40000040 ;  /* 0x40000040001b7882 */ /* 0x000fe20000000000 */
[----:B------:R-:W-:Y:S01]  /*2100*/  UIADD3 UR28, UR4, 0x806, URZ ;  /* 0x00000806041c7890 */ /* 0x000fe2000fffe03f */
[----:B------:R-:W-:Y:S01]  /*2110*/  IADD3 R12, R0, 0x8, R75 ;  /* 0x00000008000c7810 */ /* 0x000fe20007ffe04b */
[----:B------:R-:W-:Y:S01]  /*2120*/  UIADD3 UR30, UR5, 0x606, URZ ;  /* 0x00000606051e7890 */ /* 0x000fe2000fffe03f */
[----:B------:R-:W-:Y:S01]  /*2130*/  VIADDMNMX R0, R75, R0, R13, PT ;  /* 0x000000004b007246 */ /* 0x000fe2000380010d */
[----:B------:R-:W-:Y:S01]  /*2140*/  UMOV UR29, 0x40000040 ;  /* 0x40000040001d7882 */ /* 0x000fe20000000000 */
[----:B------:R-:W-:Y:S01]  /*2150*/  UMOV UR31, 0x40000040 ;  /* 0x40000040001f7882 */ /* 0x000fe20000000000 */
[----:B------:R-:W-:Y:S01]  /*2160*/  UIADD3 UR32, UR4, 0xc00, URZ ;  /* 0x00000c0004207890 */ /* 0x000fe2000fffe03f */
[C---:B------:R-:W-:Y:S01]  /*2170*/  ISETP.GT.AND P1, PT, R0.reuse, RZ, PT ;  /* 0x000000ff0000720c */ /* 0x040fe20003f24270 */
        /* <DEDUP_REMOVED lines=13> */
[----:B------:R-:W-:Y:S01]  /*2250*/  ISETP.GT.AND P2, PT, R0, 0x11, PT ;  /* 0x000000110000780c */ /* 0x000fe20003f44270 */
[----:B------:R-:W-:Y:S01]  /*2260*/  UMOV UR53, 0x40000040 ;  /* 0x4000004000357882 */ /* 0x000fe20000000000 */
[----:B------:R-:W-:Y:S01]  /*2270*/  UMOV UR55, 0x40000040 ;  /* 0x4000004000377882 */ /* 0x000fe20000000000 */
[----:B------:R-:W-:Y:S01]  /*2280*/  UMOV UR57, 0x40000040 ;  /* 0x4000004000397882 */ /* 0x000fe20000000000 */
[----:B------:R-:W-:Y:S01]  /*2290*/  UMOV UR59, 0x40000040 ;  /* 0x40000040003b7882 */ /* 0x000fe20000000000 */
[----:B------:R-:W-:Y:S01]  /*22a0*/  VIMNMX R13, R13, R12, PT ;  /* 0x0000000c0d0d7248 */ /* 0x000fe20003fe0100 */
[----:B------:R-:W-:Y:S01]  /*22b0*/  ULOP3.LUT UR7, UR41, 0x3000000, URZ, 0xfc, !UPT ;  /* 0x0300000029077892 */ /* 0x000fe2000f8efc3f */
[----:B------:R-:W-:Y:S01]  /*22c0*/  IMAD.U32 R3, RZ, RZ, UR57 ;  /* 0x00000039ff037e24 */ /* 0x000fe2000f8e00ff */
        /* <DEDUP_REMOVED lines=42> */
[----:B------:R-:W-:Y:S01]  /*2570*/  UMOV UR9, 0x40000040 ;  /* 0x4000004000097882 */ /* 0x000fe20000000000 */
        /* <DEDUP_REMOVED lines=8> */
[----:B------:R-:W-:Y:S02]  /*2600*/  UIADD3 UR4, UR4, 0xc06, URZ ;  /* 0x00000c0604047890 */ /* 0x000fe4000fffe03f */
[----:B------:R-:W-:-:S05]  /*2610*/  UIADD3 UR5, UR5, 0x906, URZ ;  /* 0x0000090605057890 */ /* 0x000fca000fffe03f */
[----:B------:R-:W-:Y:S01]  /*2620*/  UMOV UR56, UR4 ;  /* 0x0000000400387c82 */ /* 0x000fe20008000000 */
[----:B------:R-:W-:Y:S01]  /*2630*/  ULDC UR4, c[0x0][0xa80] ;  /* 0x0002a00000047ab9 */ /* 0x000fe20000000800 */
[----:B------:R-:W-:Y:S01]  /*2640*/  UMOV UR58, UR5 ;  /* 0x00000005003a7c82 */ /* 0x000fe20008000000 */
[----:B---34-:R-:W-:Y:S01]  /*2650*/  IMAD.U32 R2, RZ, RZ, UR56 ;  /* 0x00000038ff027e24 */ /* 0x018fe2000f8e00ff */
        /* <DEDUP_REMOVED lines=34> */
[C---:B------:R-:W-:Y:S02]  /*2880*/  ISETP.GT.AND P1, PT, R0.reuse, 0x18, PT ;  /* 0x000000180000780c */ /* 0x040fe40003f24270 */
[----:B------:R-:W-:-:S02]  /*2890*/  ISETP.GT.AND P6, PT, R0, 0x19, PT ;  /* 0x000000190000780c */ /* 0x000fc40003fc4270 */
[----:B------:R-:W-:Y:S02]  /*28a0*/  FSEL R75, R28, -INF , P5 ;  /* 0xff8000001c4b7808 */ /* 0x000fe40002800000 */
[----:B------:R-:W-:Y:S02]  /*28b0*/  ISETP.GT.AND P5, PT, R0, 0x20, PT ;  /* 0x000000200000780c */ /* 0x000fe40003fa4270 */
[----:B------:R-:W-:Y:S02]  /*28c0*/  FSEL R167, R36, -INF , P1 ;  /* 0xff80000024a77808 */ /* 0x000fe40000800000 */
[----:B------:R-:W-:Y:S02]  /*28d0*/  FSEL R171, R37, -INF , P6 ;  /* 0xff80000025ab7808 */ /* 0x000fe40003000000 */
[C---:B------:R-:W-:Y:S02]  /*28e0*/  ISETP.GT.AND P1, PT, R0.reuse, 0x30, PT ;  /* 0x000000300000780c */ /* 0x040fe40003f24270 */
[----:B------:R-:W-:-:S02]  /*28f0*/  ISETP.GT.AND P6, PT, R0, 0x31, PT ;  /* 0x000000310000780c */ /* 0x000fc40003fc4270 */
[----:B------:R-:W-:Y:S02]  /*2900*/  FSEL R29, R29, -INF , P3 ;  /* 0xff8000001d1d7808 */ /* 0x000fe40001800000 */
[----:B------:R-:W-:Y:S02]  /*2910*/  FSEL R12, R32, -INF , P4 ;  /* 0xff800000200c7808 */ /* 0x000fe40002000000 */
[----:B------:R-:W-:Y:S02]  /*2920*/  FSEL R162, R33, -INF , P2 ;  /* 0xff80000021a27808 */ /* 0x000fe40001000000 */
[----:B------:R-:W-:Y:S02]  /*2930*/  FMNMX.FTZ R24, R73, R25, !PT ;  /* 0x0000001949187209 */ /* 0x000fe40007810000 */
[C---:B------:R-:W-:Y:S02]  /*2940*/  ISETP.GT.AND P3, PT, R0.reuse, 0x21, PT ;  /* 0x000000210000780c */ /* 0x040fe40003f64270 */
[----:B------:R-:W-:-:S02]  /*2950*/  ISETP.GT.AND P4, PT, R0, 0x28, PT ;  /* 0x000000280000780c */ /* 0x000fc40003f84270 */
[----:B------:R-:W-:Y:S02]  /*2960*/  ISETP.GT.AND P2, PT, R0, 0x29, PT ;  /* 0x000000290000780c */ /* 0x000fe40003f44270 */
[----:B------:R-:W-:Y:S02]  /*2970*/  FSEL R159, R40, -INF , P5 ;  /* 0xff800000289f7808 */ /* 0x000fe40002800000 */
[----:B------:R-:W-:Y:S02]  /*2980*/  ISETP.GT.AND P5, PT, R0, 0x38, PT ;  /* 0x000000380000780c */ /* 0x000fe40003fa4270 */
[----:B------:R-:W-:Y:S02]  /*2990*/  FSEL R160, R48, -INF , P1 ;  /* 0xff80000030a07808 */ /* 0x000fe40000800000 */
[----:B------:R-:W-:Y:S02]  /*29a0*/  FSEL R164, R49, -INF , P6 ;  /* 0xff80000031a47808 */ /* 0x000fe40003000000 */
[----:B------:R-:W-:-:S02]  /*29b0*/  ISETP.GT.AND P1, PT, R0, 0x48, PT ;  /* 0x000000480000780c */ /* 0x000fc40003f24270 */
[----:B------:R-:W-:Y:S02]  /*29c0*/  ISETP.GT.AND P6, PT, R0, 0x49, PT ;  /* 0x000000490000780c */ /* 0x000fe40003fc4270 */
[----:B------:R-:W-:Y:S02]  /*29d0*/  FMNMX.FTZ R24, R75, R24, !PT ;  /* 0x000000184b187209 */ /* 0x000fe40007810000 */
[----:B------:R-:W-:Y:S02]  /*29e0*/  FSEL R163, R41, -INF , P3 ;  /* 0xff80000029a37808 */ /* 0x000fe40001800000 */
[----:B------:R-:W-:Y:S02]  /*29f0*/  FSEL R168, R44, -INF , P4 ;  /* 0xff8000002ca87808 */ /* 0x000fe40002000000 */
[----:B------:R-:W-:Y:S02]  /*2a00*/  FSEL R172, R45, -INF , P2 ;  /* 0xff8000002dac7808 */ /* 0x000fe40001000000 */
[----:B------:R-:W-:-:S02]  /*2a10*/  ISETP.GT.AND P3, PT, R0, 0x39, PT ;  /* 0x000000390000780c */ /* 0x000fc40003f64270 */
[C---:B------:R-:W-:Y:S02]  /*2a20*/  ISETP.GT.AND P4, PT, R0.reuse, 0x40, PT ;  /* 0x000000400000780c */ /* 0x040fe40003f84270 */
[----:B------:R-:W-:Y:S02]  /*2a30*/  ISETP.GT.AND P2, PT, R0, 0x41, PT ;  /* 0x000000410000780c */ /* 0x000fe40003f44270 */
[----:B------:R-:W-:Y:S02]  /*2a40*/  FSEL R169, R52, -INF , P5 ;  /* 0xff80000034a97808 */ /* 0x000fe40002800000 */
[----:B------:R-:W-:Y:S02]  /*2a50*/  ISETP.GT.AND P5, PT, R0, 0x50, PT ;  /* 0x000000500000780c */ /* 0x000fe40003fa4270 */
[----:B------:R-:W-:Y:S02]  /*2a60*/  FSEL R170, R60, -INF , P1 ;  /* 0xff8000003caa7808 */ /* 0x000fe40000800000 */
[----:B------:R-:W-:-:S02]  /*2a70*/  FSEL R174, R61, -INF , P6 ;  /* 0xff8000003dae7808 */ /* 0x000fc40003000000 */
[----:B------:R-:W-:Y:S02]  /*2a80*/  FMNMX.FTZ R33, R29, R24, !PT ;  /* 0x000000181d217209 */ /* 0x000fe40007810000 */
[C---:B------:R-:W-:Y:S02]  /*2a90*/  ISETP.GT.AND P1, PT, R13.reuse, RZ, PT ;  /* 0x000000ff0d00720c */ /* 0x040fe40003f24270 */
[----:B------:R-:W-:Y:S02]  /*2aa0*/  ISETP.GT.AND P6, PT, R13, 0x1, PT ;  /* 0x000000010d00780c */ /* 0x000fe40003fc4270 */
[----:B------:R-:W-:Y:S02]  /*2ab0*/  FSEL R173, R53, -INF , P3 ;  /* 0xff80000035ad7808 */ /* 0x000fe40001800000 */
[----:B------:R-:W-:Y:S02]  /*2ac0*/  FSEL R161, R56, -INF , P4 ;  /* 0xff80000038a17808 */ /* 0x000fe40002000000 */
[----:B------:R-:W-:-:S02]  /*2ad0*/  FSEL R165, R57, -INF , P2 ;  /* 0xff80000039a57808 */ /* 0x000fc40001000000 */
[C---:B------:R-:W-:Y:S02]  /*2ae0*/  ISETP.GT.AND P3, PT, R0.reuse, 0x51, PT ;  /* 0x000000510000780c */ /* 0x040fe40003f64270 */
[C---:B------:R-:W-:Y:S02]  /*2af0*/  ISETP.GT.AND P4, PT, R0.reuse, 0x58, PT ;  /* 0x000000580000780c */ /* 0x040fe40003f84270 */
[----:B------:R-:W-:Y:S02]  /*2b00*/  ISETP.GT.AND P2, PT, R0, 0x59, PT ;  /* 0x000000590000780c */ /* 0x000fe40003f44270 */
[----:B------:R-:W-:Y:S02]  /*2b10*/  FSEL R0, R64, -INF , P5 ;  /* 0xff80000040007808 */ /* 0x000fe40002800000 */
[----:B------:R-:W-:Y:S02]  /*2b20*/  FMNMX.FTZ R37, R12, R33, !PT ;  /* 0x000000210c257209 */ /* 0x000fe40007810000 */
[----:B------:R-:W-:-:S02]  /*2b30*/  ISETP.GT.AND P5, PT, R13, 0x8, PT ;  /* 0x000000080d00780c */ /* 0x000fc40003fa4270 */
[----:B------:R-:W-:Y:S02]  /*2b40*/  FSEL R33, R26, -INF , P1 ;  /* 0xff8000001a217808 */ /* 0x000fe40000800000 */
[----:B------:R-:W-:Y:S02]  /*2b50*/  FSEL R27, R27, -INF , P6 ;  /* 0xff8000001b1b7808 */ /* 0x000fe40003000000 */
[----:B------:R-:W-:Y:S02]  /*2b60*/  FSEL R166, R65, -INF , P3 ;  /* 0xff80000041a67808 */ /* 0x000fe40001800000 */
[----:B------:R-:W-:Y:S02]  /*2b70*/  FMNMX.FTZ R26, R162, R37, !PT ;  /* 0x00000025a21a7209 */ /* 0x000fe40007810000 */
[----:B------:R-:W-:Y:S02]  /*2b80*/  ISETP.GT.AND P3, PT, R13, 0x9, PT ;  /* 0x000000090d00780c */ /* 0x000fe40003f64270 */
[----:B------:R-:W-:-:S02]  /*2b90*/  FSEL R37, R30, -INF , P5 ;  /* 0xff8000001e257808 */ /* 0x000fc40002800000 */
[----:B------:R-:W-:Y:S02]  /*2ba0*/  FMNMX.FTZ R24, R33, R27, !PT ;  /* 0x0000001b21187209 */ /* 0x000fe40007810000 */
[----:B------:R-:W-:Y:S02]  /*2bb0*/  FMNMX.FTZ R26, R167, R26, !PT ;  /* 0x0000001aa71a7209 */ /* 0x000fe40007810000 */
[----:B------:R-:W-:Y:S02]  /*2bc0*/  ISETP.GT.AND P1, PT, R13, 0x10, PT ;  /* 0x000000100d00780c */ /* 0x000fe40003f24270 */
[----:B------:R-:W-:Y:S02]  /*2bd0*/  FSEL R31, R31, -INF , P3 ;  /* 0xff8000001f1f7808 */ /* 0x000fe40001800000 */
[----:B------:R-:W-:Y:S02]  /*2be0*/  FMNMX.FTZ R24, R37, R24, !PT ;  /* 0x0000001825187209 */ /* 0x000fe40007810000 */
[----:B------:R-:W-:-:S02]  /*2bf0*/  FMNMX.FTZ R26, R171, R26, !PT ;  /* 0x0000001aab1a7209 */ /* 0x000fc40007810000 */
[----:B------:R-:W-:Y:S02]  /*2c00*/  ISETP.GT.AND P6, PT, R13, 0x11, PT ;  /* 0x000000110d00780c */ /* 0x000fe40003fc4270 */
[----:B------:R-:W-:Y:S02]  /*2c10*/  FSEL R177, R34, -INF , P1 ;  /* 0xff80000022b17808 */ /* 0x000fe40000800000 */
[----:B------:R-:W-:Y:S02]  /*2c20*/  FMNMX.FTZ R24, R31, R24, !PT ;  /* 0x000000181f187209 */ /* 0x000fe40007810000 */
        /* <DEDUP_REMOVED lines=44> */
[----:B------:R-:W-:-:S02]  /*2ef0*/  ISETP.GT.AND P6, PT, R13, 0x41, PT ;  /* 0x000000410d00780c */ /* 0x000fc40003fc4270 */
[----:B------:R-:W-:Y:S02]  /*2f00*/  FSEL R180, R58, -INF , P1 ;  /* 0xff8000003ab47808 */ /* 0x000fe40000800000 */
[----:B------:R-:W-:Y:S02]  /*2f10*/  FMNMX.FTZ R35, R206, R35, !PT ;  /* 0x00000023ce237209 */ /* 0x000fe40007810000 */
[----:B------:R-:W-:Y:S02]  /*2f20*/  FMNMX.FTZ R39, R174, R39, !PT ;  /* 0x00000027ae277209 */ /* 0x000fe40007810000 */
[----:B------:R-:W-:Y:S02]  /*2f30*/  ISETP.GT.AND P5, PT, R13, 0x48, PT ;  /* 0x000000480d00780c */ /* 0x000fe40003fa4270 */
[----:B------:R-:W-:Y:S02]  /*2f40*/  FSEL R196, R59, -INF , P6 ;  /* 0xff8000003bc47808 */ /* 0x000fe40003000000 */
[----:B------:R-:W-:-:S02]  /*2f50*/  FMNMX.FTZ R35, R180, R35, !PT ;  /* 0x00000023b4237209 */ /* 0x000fc40007810000 */
        /* <DEDUP_REMOVED lines=21> */
[----:B------:R-:W-:Y:S02]  /*30b0*/  FSEL R211, R71, -INF , P2 ;  /* 0xff80000047d37808 */ /* 0x000fe40001000000 */
[----:B------:R-:W-:Y:S01]  /*30c0*/  FMNMX.FTZ R24, R209, R24, !PT ;  /* 0x00000018d1187209 */ /* 0x000fe20007810000 */
[----:B------:R-:W1:Y:S03]  /*30d0*/  SHFL.BFLY PT, R26, R39, 0x2, 0x1f ;  /* 0x0c401f00271a7f89 */ /* 0x000e6600000e0000 */
[----:B------:R-:W-:-:S05]  /*30e0*/  FMNMX.FTZ R24, R211, R24, !PT ;  /* 0x00000018d3187209 */ /* 0x000fca0007810000 */
[----:B------:R-:W3:Y:S01]  /*30f0*/  SHFL.BFLY PT, R13, R24, 0x2, 0x1f ;  /* 0x0c401f00180d7f89 */ /* 0x000ee200000e0000 */
[----:B-1----:R-:W-:-:S05]  /*3100*/  FMNMX.FTZ R26, R39, R26, !PT ;  /* 0x0000001a271a7209 */ /* 0x002fca0007810000 */
[----:B------:R-:W1:Y:S01]  /*3110*/  SHFL.BFLY PT, R35, R26, 0x1, 0x1f ;  /* 0x0c201f001a237f89 */ /* 0x000e6200000e0000 */
[----:B---3--:R-:W-:Y:S01]  /*3120*/  FMNMX.FTZ R28, R24, R13, !PT ;  /* 0x0000000d181c7209 */ /* 0x008fe20007810000 */
[----:B------:R-:W-:Y:S01]  /*3130*/  IMAD.U32 R13, RZ, RZ, UR4 ;  /* 0x00000004ff0d7e24 */ /* 0x000fe2000f8e00ff */
[----:B------:R-:W-:-:S03]  /*3140*/  UIMAD UR4, UR36, 0xc00, UR7 ;  /* 0x00000c00240478a4 */ /* 0x000fc6000f8e0207 */
[----:B------:R-:W3:Y:S04]  /*3150*/  SHFL.BFLY PT, R39, R28, 0x1, 0x1f ;  /* 0x0c201f001c277f89 */ /* 0x000ee800000e0000 */
[----:B------:R-:W-:Y:S01]  /*3160*/  UMOV UR10, UR4 ;  /* 0x00000004000a7c82 */ /* 0x000fe20008000000 */
[----:B-1----:R-:W-:-:S04]  /*3170*/  FMNMX.FTZ R204, R26, R35, !PT ;  /* 0x000000231acc7209 */ /* 0x002fc80007810000 */
[C---:B------:R-:W-:Y:S01]  /*3180*/  FSETP.NEU.FTZ.AND P1, PT, R204.reuse, -INF , PT ;  /* 0xff800000cc00780b */ /* 0x040fe20003f3d000 */
[----:B------:R-:W-:Y:S01]  /*3190*/  FMUL.FTZ R212, R204, R13 ;  /* 0x0000000dccd47220 */ /* 0x000fe20000410000 */
[----:B---3--:R-:W-:-:S04]  /*31a0*/  FMNMX.FTZ R156, R28, R39, !PT ;  /* 0x000000271c9c7209 */ /* 0x008fc80007810000 */
[----:B------:R-:W-:Y:S02]  /*31b0*/  FSEL R212, R212, RZ, P1 ;  /* 0x000000ffd4d47208 */ /* 0x000fe40000800000 */
[C---:B------:R-:W-:Y:S01]  /*31c0*/  FSETP.NEU.FTZ.AND P1, PT, R156.reuse, -INF , PT ;  /* 0xff8000009c00780b */ /* 0x040fe20003f3d000 */
[-C--:B------:R-:W-:Y:S02]  /*31d0*/  FMUL.FTZ R214, R156, R13.reuse ;  /* 0x0000000d9cd67220 */ /* 0x080fe40000410000 */
[-CC-:B------:R-:W-:Y:S01]  /*31e0*/  FFMA.FTZ R184, R73, R13.reuse, -R212.reuse ;  /* 0x0000000d49b87223 */ /* 0x180fe200000108d4 */
[-CC-:B------:R-:W-:Y:S01]  /*31f0*/  FFMA.FTZ R185, R25, R13.reuse, -R212.reuse ;  /* 0x0000000d19b97223 */ /* 0x180fe200000108d4 */
[-CC-:B------:R-:W-:Y:S01]  /*3200*/  FFMA.FTZ R186, R75, R13.reuse, -R212.reuse ;  /* 0x0000000d4bba7223 */ /* 0x180fe200000108d4 */
[----:B------:R-:W-:Y:S01]  /*3210*/  FSEL R214, R214, RZ, P1 ;  /* 0x000000ffd6d67208 */ /* 0x000fe20000800000 */
[-C--:B------:R-:W-:Y:S01]  /*3220*/  FFMA.FTZ R187, R29, R13.reuse, -R212 ;  /* 0x0000000d1dbb7223 */ /* 0x080fe200000108d4 */
[----:B-----5:R-:W-:Y:S01]  /*3230*/  LOP3.LUT P1, RZ, R72, 0x7f, RZ, 0xc0, !PT ;  /* 0x0000007f48ff7812 */ /* 0x020fe2000782c0ff */
[----:B------:R-:W-:Y:S01]  /*3240*/  MUFU.EX2 R184, R184 ;  /* 0x000000b800b87308 */ /* 0x000fe20000000800 */
[----:B------:R-:W-:Y:S01]  /*3250*/  SHF.R.U32.HI R72, RZ, 0x7, R72 ;  /* 0x00000007ff487819 */ /* 0x000fe20000011648 */
[-CC-:B------:R-:W-:Y:S01]  /*3260*/  FFMA.FTZ R188, R33, R13.reuse, -R214.reuse ;  /* 0x0000000d21bc7223 */ /* 0x180fe200000108d6 */
[-CC-:B------:R-:W-:Y:S01]  /*3270*/  FFMA.FTZ R189, R27, R13.reuse, -R214.reuse ;  /* 0x0000000d1bbd7223 */ /* 0x180fe200000108d6 */
[-CC-:B------:R-:W-:Y:S01]  /*3280*/  FFMA.FTZ R190, R37, R13.reuse, -R214.reuse ;  /* 0x0000000d25be7223 */ /* 0x180fe200000108d6 */
[----:B------:R-:W-:Y:S01]  /*3290*/  IADD3 R157, -R72, 0xb, RZ ;  /* 0x0000000b489d7810 */ /* 0x000fe20007ffe1ff */
[-C--:B------:R-:W-:Y:S01]  /*32a0*/  FFMA.FTZ R192, R31, R13.reuse, -R214 ;  /* 0x0000000d1fc07223 */ /* 0x080fe200000108d6 */
[-CC-:B------:R-:W-:Y:S01]  /*32b0*/  FFMA.FTZ R12, R12, R13.reuse, -R212.reuse ;  /* 0x0000000d0c0c7223 */ /* 0x180fe200000108d4 */
[----:B------:R-:W1:Y:S01]  /*32c0*/  MUFU.EX2 R185, R185 ;  /* 0x000000b900b97308 */ /* 0x000e620000000800 */
[-CC-:B------:R-:W-:Y:S01]  /*32d0*/  FFMA.FTZ R162, R162, R13.reuse, -R212.reuse ;  /* 0x0000000da2a27223 */ /* 0x180fe200000108d4 */
[-CC-:B------:R-:W-:Y:S01]  /*32e0*/  FFMA.FTZ R167, R167, R13.reuse, -R212.reuse ;  /* 0x0000000da7a77223 */ /* 0x180fe200000108d4 */
[----:B------:R-:W-:Y:S01]  /*32f0*/  FFMA.FTZ R171, R171, R13, -R212 ;  /* 0x0000000dabab7223 */ /* 0x000fe200000108d4 */
[----:B------:R-:W-:-:S02]  /*3300*/  @!P1 VIADD R24, R191, 0x32440 ;  /* 0x00032440bf189836 */ /* 0x000fc40000000000 */
[-CC-:B------:R-:W-:Y:S01]  /*3310*/  FFMA.FTZ R177, R177, R13.reuse, -R214.reuse ;  /* 0x0000000db1b17223 */ /* 0x180fe200000108d6 */
[-CC-:B------:R-:W-:Y:S01]  /*3320*/  FFMA.FTZ R181, R181, R13.reuse, -R214.reuse ;  /* 0x0000000db5b57223 */ /* 0x180fe200000108d6 */
[-C--:B------:R-:W-:Y:S01]  /*3330*/  FFMA.FTZ R193, R193, R13.reuse, -R214 ;  /* 0x0000000dc1c17223 */ /* 0x080fe200000108d6 */
[----:B------:R-:W-:Y:S01]  /*3340*/  MUFU.EX2 R186, R186 ;  /* 0x000000ba00ba7308 */ /* 0x000fe20000000800 */
[----:B------:R-:W-:Y:S01]  /*3350*/  @!P1 PRMT R24, RZ, 0x654, R24 ;  /* 0x00000654ff189816 */ /* 0x000fe20000000018 */
[----:B------:R3:W-:Y:S06]  /*3360*/  BAR.ARV R157, 0x100 ;  /* 0x0004009d0000751d */ /* 0x0007ec0000002000 */
[----:B------:R4:W-:Y:S01]  /*3370*/  @!P1 SYNCS.ARRIVE.TRANS64.RED.A1T0 RZ, [R24+URZ], RZ ;  /* 0x000000ff18ff99a7 */ /* 0x0009e2000810043f */
[----:B------:R-:W5:Y:S01]  /*3380*/  MUFU.EX2 R187, R187 ;  /* 0x000000bb00bb7308 */ /* 0x000f620000000800 */
[----:B------:R2:W-:Y:S01]  /*3390*/  BAR.SYNC.DEFER_BLOCKING R215, 0x100 ;  /* 0x000400d70000751d */ /* 0x0005e20000010000 */
[----:B-1----:R-:W-:Y:S01]  /*33a0*/  F2FP.BF16.F32.PACK_AB R152, R185, R184 ;  /* 0x000000b8b998723e */ /* 0x002fe200000010ff */
[-C--:B------:R-:W-:Y:S01]  /*33b0*/  FFMA.FTZ R198, R198, R13.reuse, -R214 ;  /* 0x0000000dc6c67223 */ /* 0x080fe200000108d6 */
[-CC-:B------:R-:W-:Y:S01]  /*33c0*/  FFMA.FTZ R216, R163, R13.reuse, -R212.reuse ;  /* 0x0000000da3d87223 */ /* 0x180fe200000108d4 */
[-CC-:B------:R-:W-:Y:S01]  /*33d0*/  FFMA.FTZ R163, R168, R13.reuse, -R212.reuse ;  /* 0x0000000da8a37223 */ /* 0x180fe200000108d4 */
[-C--:B------:R-:W-:Y:S01]  /*33e0*/  FFMA.FTZ R168, R172, R13.reuse, -R212 ;  /* 0x0000000daca87223 */ /* 0x080fe200000108d4 */
[-C--:B------:R-:W-:Y:S01]  /*33f0*/  FFMA.FTZ R172, R178, R13.reuse, -R214 ;  /* 0x0000000db2ac7223 */ /* 0x080fe200000108d6 */
[----:B------:R-:W-:Y:S01]  /*3400*/  MUFU.EX2 R188, R188 ;  /* 0x000000bc00bc7308 */ /* 0x000fe20000000800 */
[-C--:B------:R-:W-:Y:S01]  /*3410*/  FFMA.FTZ R159, R159, R13.reuse, -R212 ;  /* 0x0000000d9f9f7223 */ /* 0x080fe200000108d4 */
[-CC-:B--2---:R-:W-:Y:S01]  /*3420*/  FFMA.FTZ R215, R182, R13.reuse, -R214.reuse ;  /* 0x0000000db6d77223 */ /* 0x184fe200000108d6 */
[-CC-:B------:R-:W-:Y:S01]  /*3430*/  FFMA.FTZ R178, R194, R13.reuse, -R214.reuse ;  /* 0x0000000dc2b27223 */ /* 0x180fe200000108d6 */
[-C--:B------:R-:W-:Y:S01]  /*3440*/  FFMA.FTZ R199, R199, R13.reuse, -R214 ;  /* 0x0000000dc7c77223 */ /* 0x080fe200000108d6 */
[-CC-:B------:R-:W-:Y:S01]  /*3450*/  FFMA.FTZ R227, R164, R13.reuse, -R212.reuse ;  /* 0x0000000da4e37223 */ /* 0x180fe200000108d4 */
[-CC-:B------:R-:W-:Y:S01]  /*3460*/  FFMA.FTZ R164, R169, R13.reuse, -R212.reuse ;  /* 0x0000000da9a47223 */ /* 0x180fe200000108d4 */
[-C--:B------:R-:W-:Y:S01]  /*3470*/  FFMA.FTZ R169, R173, R13.reuse, -R212 ;  /* 0x0000000dada97223 */ /* 0x080fe200000108d4 */
[----:B------:R-:W1:Y:S01]  /*3480*/  MUFU.EX2 R189, R189 ;  /* 0x000000bd00bd7308 */ /* 0x000e620000000800 */
[----:B-----5:R-:W-:Y:S01]  /*3490*/  F2FP.BF16.F32.PACK_AB R154, R187, R186 ;  /* 0x000000babb9a723e */ /* 0x020fe200000010ff */
[-C--:B------:R-:W-:Y:S01]  /*34a0*/  FFMA.FTZ R173, R179, R13.reuse, -R214 ;  /* 0x0000000db3ad7223 */ /* 0x080fe200000108d6 */
[-C--:B------:R-:W-:Y:S01]  /*34b0*/  FFMA.FTZ R160, R160, R13.reuse, -R212 ;  /* 0x0000000da0a07223 */ /* 0x080fe200000108d4 */
[-CC-:B------:R-:W-:Y:S01]  /*34c0*/  FFMA.FTZ R182, R183, R13.reuse, -R214.reuse ;  /* 0x0000000db7b67223 */ /* 0x180fe200000108d6 */
[-CC-:B------:R-:W-:Y:S01]  /*34d0*/  FFMA.FTZ R179, R195, R13.reuse, -R214.reuse ;  /* 0x0000000dc3b37223 */ /* 0x180fe200000108d6 */
[-C--:B------:R-:W-:Y:S01]  /*34e0*/  FFMA.FTZ R194, R206, R13.reuse, -R214 ;  /* 0x0000000dcec27223 */ /* 0x080fe200000108d6 */
[-CC-:B------:R-:W-:Y:S01]  /*34f0*/  FFMA.FTZ R206, R165, R13.reuse, -R212.reuse ;  /* 0x0000000da5ce7223 */ /* 0x180fe200000108d4 */
[----:B------:R-:W-:Y:S01]  /*3500*/  MUFU.EX2 R190, R190 ;  /* 0x000000be00be7308 */ /* 0x000fe20000000800 */
[-CC-:B------:R-:W-:Y:S01]  /*3510*/  FFMA.FTZ R165, R170, R13.reuse, -R212.reuse ;  /* 0x0000000daaa57223 */ /* 0x180fe200000108d4 */
[-C--:B------:R-:W-:Y:S01]  /*3520*/  FFMA.FTZ R170, R174, R13.reuse, -R212 ;  /* 0x0000000daeaa7223 */ /* 0x080fe200000108d4 */
[-C--:B------:R-:W-:Y:S01]  /*3530*/  FFMA.FTZ R174, R180, R13.reuse, -R214 ;  /* 0x0000000db4ae7223 */ /* 0x080fe200000108d6 */
[-C--:B------:R-:W-:Y:S01]  /*3540*/  FFMA.FTZ R161, R161, R13.reuse, -R212 ;  /* 0x0000000da1a17223 */ /* 0x080fe200000108d4 */
[-CC-:B------:R-:W-:Y:S01]  /*3550*/  FFMA.FTZ R183, R196, R13.reuse, -R214.reuse ;  /* 0x0000000dc4b77223 */ /* 0x180fe200000108d6 */
[-CC-:B------:R-:W-:Y:S01]  /*3560*/  FFMA.FTZ R180, R208, R13.reuse, -R214.reuse ;  /* 0x0000000dd0b47223 */ /* 0x180fe200000108d6 */
[-C--:B------:R-:W-:Y:S01]  /*3570*/  FFMA.FTZ R195, R210, R13.reuse, -R214 ;  /* 0x0000000dd2c37223 */ /* 0x080fe200000108d6 */
[----:B------:R-:W2:Y:S01]  /*3580*/  MUFU.EX2 R192, R192 ;  /* 0x000000c000c07308 */ /* 0x000ea20000000800 */
[----:B-1----:R-:W-:Y:S01]  /*3590*/  F2FP.BF16.F32.PACK_AB R153, R189, R188 ;  /* 0x000000bcbd99723e */ /* 0x002fe200000010ff */
[-CC-:B------:R-:W-:Y:S01]  /*35a0*/  FFMA.FTZ R229, R166, R13.reuse, -R212.reuse ;  /* 0x0000000da6e57223 */ /* 0x180fe200000108d4 */
[-CC-:B------:R-:W-:Y:S01]  /*35b0*/  FFMA.FTZ R166, R175, R13.reuse, -R212.reuse ;  /* 0x0000000dafa67223 */ /* 0x180fe200000108d4 */
[-C--:B------:R-:W-:Y:S01]  /*35c0*/  FFMA.FTZ R175, R176, R13.reuse, -R212 ;  /* 0x0000000db0af7223 */ /* 0x080fe200000108d4 */
[-C--:B------:R-:W-:Y:S01]  /*35d0*/  FFMA.FTZ R176, R207, R13.reuse, -R214 ;  /* 0x0000000dcfb07223 */ /* 0x080fe200000108d6 */
[-C--:B------:R-:W-:Y:S01]  /*35e0*/  FFMA.FTZ R0, R0, R13.reuse, -R212 ;  /* 0x0000000d00007223 */ /* 0x080fe200000108d4 */
[-CC-:B------:R-:W-:Y:S01]  /*35f0*/  FFMA.FTZ R197, R197, R13.reuse, -R214.reuse ;  /* 0x0000000dc5c57223 */ /* 0x180fe200000108d6 */
[----:B------:R-:W1:Y:S01]  /*3600*/  MUFU.EX2 R12, R12 ;  /* 0x0000000c000c7308 */ /* 0x000e620000000800 */
[-CC-:B------:R-:W-:Y:S01]  /*3610*/  FFMA.FTZ R196, R209, R13.reuse, -R214.reuse ;  /* 0x0000000dd1c47223 */ /* 0x180fe200000108d6 */
[----:B------:R-:W-:Y:S01]  /*3620*/  FFMA.FTZ R207, R211, R13, -R214 ;  /* 0x0000000dd3cf7223 */ /* 0x000fe200000108d6 */
[----:B------:R-:W-:Y:S01]  /*3630*/  FADD.FTZ R185, R184, R185 ;  /* 0x000000b9b8b97221 */ /* 0x000fe20000010000 */
[----:B------:R-:W-:Y:S01]  /*3640*/  FADD.FTZ R189, R188, R189 ;  /* 0x000000bdbcbd7221 */ /* 0x000fe20000010000 */
[----:B------:R-:W-:-:S02]  /*3650*/  @!P1 VIADD R191, R191, 0x32460 ;  /* 0x00032460bfbf9836 */ /* 0x000fc40000000000 */
[----:B------:R-:W-:Y:S01]  /*3660*/  FADD.FTZ R186, R186, R185 ;  /* 0x000000b9baba7221 */ /* 0x000fe20000010000 */
[----:B------:R-:W-:Y:S01]  /*3670*/  MUFU.EX2 R162, R162 ;  /* 0x000000a200a27308 */ /* 0x000fe20000000800 */
[----:B--2---:R-:W-:Y:S01]  /*3680*/  F2FP.BF16.F32.PACK_AB R155, R192, R190 ;  /* 0x000000bec09b723e */ /* 0x004fe200000010ff */
[----:B------:R-:W-:Y:S01]  /*3690*/  FADD.FTZ R189, R190, R189 ;  /* 0x000000bdbebd7221 */ /* 0x000fe20000010000 */
[----:B------:R-:W-:Y:S01]  /*36a0*/  FADD.FTZ R187, R187, R186 ;  /* 0x000000babbbb7221 */ /* 0x000fe20000010000 */
[----:B------:R-:W-:Y:S01]  /*36b0*/  @!P1 PRMT R191, RZ, 0x654, R191 ;  /* 0x00000654ffbf9816 */ /* 0x000fe200000000bf */
[----:B----4-:R-:W-:Y:S01]  /*36c0*/  WARPGROUP.ARRIVE ;  /* 0x00000000000079c5 */ /* 0x010fe20000000000 */
[----:B------:R-:W-:Y:S02]  /*36d0*/  FADD.FTZ R192, R192, R189 ;  /* 0x000000bdc0c07221 */ /* 0x000fe40000010000 */
[----:B------:R-:W-:Y:S01]  /*36e0*/  MUFU.EX2 R167, R167 ;  /* 0x000000a700a77308 */ /* 0x000fe20000000800 */
[----:B-1----:R-:W-:-:S02]  /*36f0*/  FADD.FTZ R187, R12, R187 ;  /* 0x000000bb0cbb7221 */ /* 0x002fc40000010000 */
[----:B------:R-:W-:Y:S01]  /*3700*/  HGMMA.64x256x16.F32.BF16 R24, R152, gdesc[UR8].tnspB, RZ, !UPT, gsb0 ;  /* 0x43e0000898187df0 */ /* 0x000fe2000c0018ff */
[----:B------:R-:W-:Y:S01]  /*3710*/  UIADD3 UR10, UR4, 0x80, URZ ;  /* 0x00000080040a7890 */ /* 0x000fe2000fffe03f */
[----:B------:R-:W-:-:S03]  /*3720*/  UMOV UR11, 0x40000040 ;  /* 0x40000040000b7882 */ /* 0x000fc60000000000 */
[----:B------:R-:W-:Y:S08]  /*3730*/  MUFU.EX2 R171, R171 ;  /* 0x000000ab00ab7308 */ /* 0x000ff00000000800 */
[----:B------:R-:W1:Y:S08]  /*3740*/  MUFU.EX2 R177, R177 ;  /* 0x000000b100b17308 */ /* 0x000e700000000800 */
[----:B------:R-:W2:Y:S08]  /*3750*/  MUFU.EX2 R181, R181 ;  /* 0x000000b500b57308 */ /* 0x000eb00000000800 */
[----:B------:R-:W-:Y:S01]  /*3760*/  MUFU.EX2 R193, R193 ;  /* 0x000000c100c17308 */ /* 0x000fe20000000800 */
[----:B-1----:R-:W-:-:S07]  /*3770*/  FADD.FTZ R192, R177, R192 ;  /* 0x000000c0b1c07221 */ /* 0x002fce0000010000 */
[----:B------:R-:W1:Y:S01]  /*3780*/  MUFU.EX2 R198, R198 ;  /* 0x000000c600c67308 */ /* 0x000e620000000800 */
[----:B--2---:R-:W-:-:S07]  /*3790*/  FADD.FTZ R192, R181, R192 ;  /* 0x000000c0b5c07221 */ /* 0x004fce0000010000 */
[----:B------:R-:W-:Y:S08]  /*37a0*/  MUFU.EX2 R159, R159 ;  /* 0x0000009f009f7308 */ /* 0x000ff00000000800 */
[----:B------:R-:W2:Y:S08]  /*37b0*/  MUFU.EX2 R216, R216 ;  /* 0x000000d800d87308 */ /* 0x000eb00000000800 */
[----:B------:R-:W-:Y:S08]  /*37c0*/  MUFU.EX2 R163, R163 ;  /* 0x000000a300a37308 */ /* 0x000ff00000000800 */
[----:B------:R-:W-:Y:S08]  /*37d0*/  MUFU.EX2 R168, R168 ;  /* 0x000000a800a87308 */ /* 0x000ff00000000800 */
[----:B------:R-:W-:Y:S08]  /*37e0*/  MUFU.EX2 R172, R172 ;  /* 0x000000ac00ac7308 */ /* 0x000ff00000000800 */
[----:B------:R-:W4:Y:S08]  /*37f0*/  MUFU.EX2 R215, R215 ;  /* 0x000000d700d77308 */ /* 0x000f300000000800 */
[----:B------:R-:W-:Y:S08]  /*3800*/  MUFU.EX2 R178, R178 ;  /* 0x000000b200b27308 */ /* 0x000ff00000000800 */
[----:B------:R-:W5:Y:S08]  /*3810*/  MUFU.EX2 R199, R199 ;  /* 0x000000c700c77308 */ /* 0x000f700000000800 */
[----:B------:R-:W-:Y:S08]  /*3820*/  MUFU.EX2 R160, R160 ;  /* 0x000000a000a07308 */ /* 0x000ff00000000800 */
[----:B------:R-:W3:Y:S08]  /*3830*/  MUFU.EX2 R227, R227 ;  /* 0x000000e300e37308 */ /* 0x000ef00000000800 */
[----:B------:R-:W-:Y:S08]  /*3840*/  MUFU.EX2 R164, R164 ;  /* 0x000000a400a47308 */ /* 0x000ff00000000800 */
[----:B------:R-:W-:Y:S08]  /*3850*/  MUFU.EX2 R169, R169 ;  /* 0x000000a900a97308 */ /* 0x000ff00000000800 */
[----:B------:R-:W-:Y:S08]  /*3860*/  MUFU.EX2 R173, R173 ;  /* 0x000000ad00ad7308 */ /* 0x000ff00000000800 */
[----:B------:R-:W3:Y:S08]  /*3870*/  MUFU.EX2 R182, R182 ;  /* 0x000000b600b67308 */ /* 0x000ef00000000800 */
[----:B------:R-:W-:Y:S08]  /*3880*/  MUFU.EX2 R179, R179 ;  /* 0x000000b300b37308 */ /* 0x000ff00000000800 */
[----:B------:R-:W3:Y:S08]  /*3890*/  MUFU.EX2 R194, R194 ;  /* 0x000000c200c27308 */ /* 0x000ef00000000800 */
        /* <DEDUP_REMOVED lines=12> */
[----:B------:R-:W-:Y:S01]  /*3960*/  MUFU.EX2 R197, R197 ;  /* 0x000000c500c57308 */ /* 0x000fe20000000800 */
[----:B------:R-:W-:-:S02]  /*3970*/  WARPGROUP.DEPBAR.LE gsb0, 0x0 ;  /* 0x00008000000079c5 */ /* 0x000fc40000010000 */
[C---:B------:R-:W-:Y:S01]  /*3980*/  F2FP.BF16.F32.PACK_AB R152, R162.reuse, R12 ;  /* 0x0000000ca298723e */ /* 0x040fe200000010ff */
[----:B------:R-:W-:Y:S01]  /*3990*/  FADD.FTZ R162, R162, R187 ;  /* 0x000000bba2a27221 */ /* 0x000fe20000010000 */
[----:B------:R-:W-:Y:S02]  /*39a0*/  F2FP.BF16.F32.PACK_AB R153, R181, R177 ;  /* 0x000000b1b599723e */ /* 0x000fe400000010ff */
[----:B------:R-:W-:Y:S01]  /*39b0*/  F2FP.BF16.F32.PACK_AB R154, R171, R167 ;  /* 0x000000a7ab9a723e */ /* 0x000fe200000010ff */
[----:B------:R-:W3:Y:S01]  /*39c0*/  MUFU.EX2 R176, R176 ;  /* 0x000000b000b07308 */ /* 0x000ee20000000800 */
[C---:B-1----:R-:W-:Y:S01]  /*39d0*/  F2FP.BF16.F32.PACK_AB R155, R198.reuse, R193 ;  /* 0x000000c1c69b723e */ /* 0x042fe200000010ff */
[----:B------:R-:W-:Y:S01]  /*39e0*/  FADD.FTZ R162, R167, R162 ;  /* 0x000000a2a7a27221 */ /* 0x000fe20000010000 */
[----:B------:R-:W-:Y:S02]  /*39f0*/  FADD.FTZ R193, R193, R192 ;  /* 0x000000c0c1c17221 */ /* 0x000fe40000010000 */
[----:B------:R-:W-:Y:S01]  /*3a00*/  WARPGROUP.ARRIVE ;  /* 0x00000000000079c5 */ /* 0x000fe20000000000 */
[----:B------:R-:W-:Y:S01]  /*3a10*/  FADD.FTZ R162, R171, R162 ;  /* 0x000000a2aba27221 */ /* 0x000fe20000010000 */
[----:B------:R-:W-:Y:S01]  /*3a20*/  FADD.FTZ R193, R198, R193 ;  /* 0x000000c1c6c17221 */ /* 0x000fe20000010000 */
[----:B------:R-:W-:Y:S03]  /*3a30*/  MUFU.EX2 R196, R196 ;  /* 0x000000c400c47308 */ /* 0x000fe60000000800 */
[----:B------:R-:W-:Y:S01]  /*3a40*/  HGMMA.64x256x16.F32.BF16 R24, R152, gdesc[UR8].tnspB, R24, gsb0 ;  /* 0x43e0000898187df0 */ /* 0x000fe20008001818 */
[----:B------:R-:W-:Y:S01]  /*3a50*/  UIADD3 UR10, UR4, 0x100, URZ ;  /* 0x00000100040a7890 */ /* 0x000fe2000fffe03f */
[----:B------:R-:W-:-:S03]  /*3a60*/  UMOV UR11, 0x40000040 ;  /* 0x40000040000b7882 */ /* 0x000fc60000000000 */
[----:B------:R-:W1:Y:S01]  /*3a70*/  MUFU.EX2 R207, R207 ;  /* 0x000000cf00cf7308 */ /* 0x000e620000000800 */
[----:B------:R-:W-:Y:S02]  /*3a80*/  WARPGROUP.DEPBAR.LE gsb0, 0x0 ;  /* 0x00008000000079c5 */ /* 0x000fe40000010000 */
[----:B--2---:R-:W-:Y:S01]  /*3a90*/  F2FP.BF16.F32.PACK_AB R152, R216, R159 ;  /* 0x0000009fd898723e */ /* 0x004fe200000010ff */
[----:B------:R-:W-:Y:S01]  /*3aa0*/  FADD.FTZ R159, R159, R162 ;  /* 0x000000a29f9f7221 */ /* 0x000fe20000010000 */
[----:B----4-:R-:W-:Y:S01]  /*3ab0*/  F2FP.BF16.F32.PACK_AB R153, R215, R172 ;  /* 0x000000acd799723e */ /* 0x010fe200000010ff */
[----:B------:R-:W-:Y:S01]  /*3ac0*/  FADD.FTZ R172, R172, R193 ;  /* 0x000000c1acac7221 */ /* 0x000fe20000010000 */
[----:B------:R-:W-:Y:S01]  /*3ad0*/  F2FP.BF16.F32.PACK_AB R154, R168, R163 ;  /* 0x000000a3a89a723e */ /* 0x000fe200000010ff */
[----:B------:R-:W-:Y:S01]  /*3ae0*/  FADD.FTZ R216, R216, R159 ;  /* 0x0000009fd8d87221 */ /* 0x000fe20000010000 */
[----:B-----5:R-:W-:Y:S01]  /*3af0*/  F2FP.BF16.F32.PACK_AB R155, R199, R178 ;  /* 0x000000b2c79b723e */ /* 0x020fe200000010ff */
        /* <DEDUP_REMOVED lines=10> */
[----:B---3--:R-:W-:Y:S01]  /*3ba0*/  F2FP.BF16.F32.PACK_AB R152, R227, R160 ;  /* 0x000000a0e398723e */ /* 0x008fe200000010ff */
        /* <DEDUP_REMOVED lines=15> */
[----:B------:R-:W-:Y:S01]  /*3ca0*/  UIADD3 UR4, UR4, 0x280, URZ ;  /* 0x0000028004047890 */ /* 0x000fe2000fffe03f */
        /* <DEDUP_REMOVED lines=15> */
[----:B------:R-:W-:Y:S01]  /*3da0*/  UMOV UR10, UR4 ;  /* 0x00000004000a7c82 */ /* 0x000fe20008000000 */
[----:B------:R-:W-:Y:S01]  /*3db0*/  UMOV UR11, 0x40000040 ;  /* 0x40000040000b7882 */ /* 0x000fe20000000000 */
[----:B------:R-:W-:Y:S02]  /*3dc0*/  WARPGROUP.DEPBAR.LE gsb0, 0x0 ;  /* 0x00008000000079c5 */ /* 0x000fe40000010000 */
[----:B------:R-:W-:Y:S01]  /*3dd0*/  F2FP.BF16.F32.PACK_AB R152, R229, R0 ;  /* 0x00000000e598723e */ /* 0x000fe200000010ff */
[----:B------:R-:W-:Y:S01]  /*3de0*/  FADD.FTZ R0, R0, R165 ;  /* 0x000000a500007221 */ /* 0x000fe20000010000 */
[C---:B------:R-:W-:Y:S01]  /*3df0*/  F2FP.BF16.F32.PACK_AB R153, R176.reuse, R197 ;  /* 0x000000c5b099723e */ /* 0x040fe200000010ff */
        /* <DEDUP_REMOVED lines=12> */
[----:B------:R-:W-:Y:S01]  /*3ec0*/  SHF.R.U32.HI R153, RZ, 0x1f, R158 ;  /* 0x0000001fff997819 */ /* 0x000fe2000001169e */
[----:B------:R1:W-:Y:S03]  /*3ed0*/  @!P1 SYNCS.ARRIVE.TRANS64.RED.A1T0 RZ, [R191+URZ], RZ ;  /* 0x000000ffbfff99a7 */ /* 0x0003e6000810043f */
[----:B------:R-:W-:-:S04]  /*3ee0*/  LEA.HI.SX32 R153, R158, R153, 0x1c ;  /* 0x000000999e997211 */ /* 0x000fc800078fe2ff */
[----:B------:R-:W-:-:S04]  /*3ef0*/  VIMNMX R220, RZ, R153, !PT ;  /* 0x00000099ffdc7248 */ /* 0x000fc80007fe0100 */
[----:B------:R-:W-:-:S13]  /*3f00*/  ISETP.GE.AND P2, PT, R205, R220, PT ;  /* 0x000000dccd00720c */ /* 0x000fda0003f46270 */
[----:B-1----:R-:W-:Y:S05]  /*3f10*/  @!P2 BRA `(.L_x_10632) ;  /* 0x000000280094a947 */ /* 0x002fea0003800000 */
[----:B------:R-:W-:Y:S02]  /*3f20*/  IMAD.MOV.U32 R207, RZ, RZ, R156 ;  /* 0x000000ffffcf7224 */ /* 0x000fe400078e009c */
[----:B------:R-:W-:-:S07]  /*3f30*/  IMAD.MOV.U32 R206, RZ, RZ, R204 ;  /* 0x000000ffffce7224 */ /* 0x000fce00078e00cc */
.L_x_10641:
[----:B------:R-:W-:-:S04]  /*3f40*/  UIADD3 UR36, UR36, 0x1, URZ ;  /* 0x0000000124247890 */ /* 0x000fc8000fffe03f */
[----:B------:R-:W-:-:S04]  /*3f50*/  UISETP.NE.AND UP0, UPT, UR36, 0x2, UPT ;  /* 0x000000022400788c */ /* 0x000fc8000bf05270 */
[----:B------:R-:W-:Y:S02]  /*3f60*/  USEL UR4, URZ, 0x1, UP0 ;  /* 0x000000013f047887 */ /* 0x000fe40008000000 */
[----:B------:R-:W-:Y:S02]  /*3f70*/  USEL UR36, UR36, URZ, UP0 ;  /* 0x0000003f24247287 */ /* 0x000fe40008000000 */
[----:B------:R-:W-:Y:S01]  /*3f80*/  ULOP3.LUT UR37, UR37, UR4, URZ, 0x3c, !UPT ;  /* 0x0000000425257292 */ /* 0x000fe2000f8e3c3f */
[----:B-1----:R-:W-:Y:S11]  /*3f90*/  @!P0 BRA `(.L_x_10633) ;  /* 0x0000000000048947 */ /* 0x002ff60003800000 */
[----:B------:R-:W-:Y:S01]  /*3fa0*/  BPT.TRAP 0x1 ;  /* 0x000000040000795c */ /* 0x000fe20000300000 */
.L_x_10633:
[----:B------:R-:W-:Y:S01]  /*3fb0*/  ULEA UR4, UR36, UR39, 0x3 ;  /* 0x0000002724047291 */ /* 0x000fe2000f8e183f */
[----:B------:R-:W-:-:S05]  /*3fc0*/  IMAD.U32 R13, RZ, RZ, UR37 ;  /* 0x00000025ff0d7e24 */ /* 0x000fca000f8e00ff */
[----:B------:R-:W-:-:S04]  /*3fd0*/  SHF.L.U32 R13, R13, 0x1f, RZ ;  /* 0x0000001f0d0d7819 */ /* 0x000fc800000006ff */
[----:B------:R1:W2:Y:S01]  /*3fe0*/  SYNCS.PHASECHK.TRANS64.TRYWAIT P2, [UR4+0x32430], R13 ;  /* 0x0324300dff0075a7 */ /* 0x0002a20008040144 */
[----:B------:R-:W-:Y:S05]  /*3ff0*/  @!P0 BRA `(.L_x_10634) ;  /* 0x0000000000048947 */ /* 0x000fea0003800000 */
[----:B------:R-:W-:Y:S01]  /*4000*/  BPT.TRAP 0x1 ;  /* 0x000000040000795c */ /* 0x000fe20000300000 */
.L_x_10634:
[----:B--2---:R-:W-:Y:S05]  /*4010*/  @P2 BRA `(.L_x_10635) ;  /* 0x0000000000082947 */ /* 0x004fea0003800000 */
[----:B------:R-:W2:Y:S02]  /*4020*/  SYNCS.PHASECHK.TRANS64.TRYWAIT P2, [UR4+0x32430], R13 ;  /* 0x0324300dff0075a7 */ /* 0x000ea40008040144 */
[----:B--2---:R-:W-:Y:S05]  /*4030*/  @!P2 BRA `(.L_x_10636) ;  /* 0x000000a00070a947 */ /* 0x004fea0003800000 */
.L_x_10635:
[----:B------:R-:W-:Y:S01]  /*4040*/  R2UR UR56, R200 ;  /* 0x00000000c83872ca */ /* 0x000fe200000e0000 */
[----:B------:R-:W-:Y:S01]  /*4050*/  UIMAD UR5, UR36, 0x300, UR38 ;  /* 0x00000300240578a4 */ /* 0x000fe2000f8e0226 */
[----:B------:R-:W-:Y:S01]  /*4060*/  R2UR UR57, R201 ;  /* 0x00000000c93972ca */ /* 0x000fe200000e0000 */
[----:B--2---:R-:W-:Y:S01]  /*4070*/  WARPGROUP.ARRIVE ;  /* 0x00000000000079c5 */ /* 0x004fe20000000000 */
        /* <DEDUP_REMOVED lines=27> */
.L_x_10637:
[----:B------:R2:W3:Y:S01]  /*4230*/  SYNCS.PHASECHK.TRANS64.TRYWAIT P2, [UR4+0x32450], R13 ;  /* 0x0324500dff0075a7 */ /* 0x0004e20008040144 */
[----:B------:R-:W-:Y:S05]  /*4240*/  @!P0 BRA `(.L_x_10638) ;  /* 0x0000000000048947 */ /* 0x000fea0003800000 */
[----:B------:R-:W-:Y:S01]  /*4250*/  BPT.TRAP 0x1 ;  /* 0x000000040000795c */ /* 0x000fe20000300000 */
.L_x_10638:
[----:B---3--:R-:W-:Y:S05]  /*4260*/  @P2 BRA `(.L_x_10639) ;  /* 0x0000000000082947 */ /* 0x008fea0003800000 */
[----:B------:R-:W3:Y:S02]  /*4270*/  SYNCS.PHASECHK.TRANS64.TRYWAIT P2, [UR4+0x32450], R13 ;  /* 0x0324500dff0075a7 */ /* 0x000ee40008040144 */
[----:B---3--:R-:W-:Y:S05]  /*4280*/  @!P2 BRA `(.L_x_10640) ;  /* 0x0000009c00f4a947 */ /* 0x008fea0003800000 */
.L_x_10639:
[----:B------:R-:W-:Y:S01]  /*4290*/  R2UR UR56, R16 ;  /* 0x00000000103872ca */ /* 0x000fe200000e0000 */
[----:B------:R-:W-:Y:S01]  /*42a0*/  UIMAD UR5, UR36, 0xc00, UR6 ;  /* 0x00000c00240578a4 */ /* 0x000fe2000f8e0206 */
[----:B------:R-:W-:Y:S01]  /*42b0*/  R2UR UR57, R17 ;  /* 0x00000000113972ca */ /* 0x000fe200000e0000 */
[----:B------:R-:W-:Y:S01]  /*42c0*/  WARPGROUP.ARRIVE ;  /* 0x00000000000079c5 */ /* 0x000fe20000000000 */
[----:B------:R-:W-:Y:S01]  /*42d0*/  UMOV UR59, 0x40000040 ;  /* 0x40000040003b7882 */ /* 0x000fe20000000000 */
[----:B------:R-:W-:Y:S01]  /*42e0*/  UIADD3 UR10, UR5, 0x304, URZ ;  /* 0x00000304050a7890 */ /* 0x000fe2000fffe03f */
[----:B---3--:R-:W3:Y:S01]  /*42f0*/  LDC R204, c[0x0][0x2e0] ;  /* 0x0000b800ffcc7b82 */ /* 0x008ee20000000800 */
[----:B------:R-:W-:Y:S01]  /*4300*/  UMOV UR11, 0x40000040 ;  /* 0x40000040000b7882 */ /* 0x000fe20000000000 */
[----:B------:R-:W-:Y:S01]  /*4310*/  UMOV UR58, UR5 ;  /* 0x00000005003a7c82 */ /* 0x000fe20008000000 */
[----:B------:R-:W-:Y:S01]  /*4320*/  UIADD3 UR14, UR5, 0x306, URZ ;  /* 0x00000306050e7890 */ /* 0x000fe2000fffe03f */
[----:B-12---:R-:W-:Y:S01]  /*4330*/  IMAD R13, R205, -0x60, R221 ;  /* 0xffffffa0cd0d7824 */ /* 0x006fe200078e02dd */
[----:B------:R-:W-:Y:S01]  /*4340*/  UMOV UR15, 0x40000040 ;  /* 0x40000040000f7882 */ /* 0x000fe20000000000 */
[----:B------:R-:W-:Y:S01]  /*4350*/  UIADD3 UR18, UR5, 0x600, URZ ;  /* 0x0000060005127890 */ /* 0x000fe2000fffe03f */
[----:B------:R-:W1:Y:S01]  /*4360*/  S2R R215, SR_TID.X ;  /* 0x0000000000d77919 */ /* 0x000e620000002100 */
[----:B------:R-:W-:Y:S01]  /*4370*/  UMOV UR19, 0x40000040 ;  /* 0x4000004000137882 */ /* 0x000fe20000000000 */
[----:B------:R-:W-:Y:S01]  /*4380*/  HGMMA.64x96x16.F32.BF16 R152, gdesc[UR56], R152, gsb0 ;  /* 0x01600000389879f0 */ /* 0x000fe20008001898 */
[----:B------:R-:W-:Y:S01]  /*4390*/  R2UR UR56, R14 ;  /* 0x000000000e3872ca */ /* 0x000fe200000e0000 */
[----:B------:R-:W-:Y:S01]  /*43a0*/  UIADD3 UR58, UR5, 0x2, URZ ;  /* 0x00000002053a7890 */ /* 0x000fe2000fffe03f */
[----:B------:R-:W-:Y:S01]  /*43b0*/  R2UR UR57, R15 ;  /* 0x000000000f3972ca */ /* 0x000fe200000e0000 */
[----:B------:R-:W-:Y:S01]  /*43c0*/  UMOV UR59, 0x40000040 ;  /* 0x40000040003b7882 */ /* 0x000fe20000000000 */
[----:B------:R-:W-:Y:S01]  /*43d0*/  UIADD3 UR22, UR5, 0x602, URZ ;  /* 0x0000060205167890 */ /* 0x000fe2000fffe03f */
[----:B------:R-:W-:Y:S01]  /*43e0*/  IADD3 R13, R13, 0x1, RZ ;  /* 0x000000010d0d7810 */ /* 0x000fe20007ffe0ff */
        /* <DEDUP_REMOVED lines=11> */
[----:B-1----:R-:W-:-:S05]  /*44a0*/  SHF.R.U32.HI R215, RZ, 0x7, R215 ;  /* 0x00000007ffd77819 */ /* 0x002fca00000116d7 */
[----:B------:R-:W-:Y:S01]  /*44b0*/  VIADD R226, R215, 0x8 ;  /* 0x00000008d7e27836 */ /* 0x000fe20000000000 */
[----:B------:R-:W-:Y:S02]  /*44c0*/  WARPGROUP.DEPBAR.LE gsb0, 0x0 ;  /* 0x00008000000079c5 */ /* 0x000fe40000010000 */
        /* <DEDUP_REMOVED lines=34> */
[----:B------:R-:W-:Y:S01]  /*46f0*/  ULDC UR5, c[0x0][0x404] ;  /* 0x0001010000057ab9 */ /* 0x000fe20000000800 */
[----:B------:R-:W-:Y:S02]  /*4700*/  WARPGROUP.DEPBAR.LE gsb0, 0x0 ;  /* 0x00008000000079c5 */ /* 0x000fe40000010000 */
[----:B------:R-:W-:-:S06]  /*4710*/  WARPGROUP.ARRIVE ;  /* 0x00000000000079c5 */ /* 0x000fcc0000000000 */
[----:B------:R-:W-:Y:S01]  /*4720*/  HGMMA.64x96x16.F32.BF16 R152, gdesc[UR8], R152, gsb0 ;  /* 0x01600000089879f0 */ /* 0x000fe20008001898 */
[----:B------:R-:W-:Y:S02]  /*4730*/  ULDC.64 UR10, c[0x0][0x3f8] ;  /* 0x0000fe00000a7ab9 */ /* 0x000fe40000000a00 */
[----:B------:R-:W-:-:S04]  /*4740*/  UISETP.NE.U32.AND UP0, UPT, UR10, URZ, UPT ;  /* 0x0000003f0a00728c */ /* 0x000fc8000bf05070 */
[----:B------:R-:W-:-:S03]  /*4750*/  UISETP.NE.AND.EX UP0, UPT, UR11, URZ, UPT, UP0 ;  /* 0x0000003f0b00728c */ /* 0x000fc6000bf05300 */
[----:B------:R-:W-:Y:S01]  /*4760*/  UMOV UR11, 0x40000040 ;  /* 0x40000040000b7882 */ /* 0x000fe20000000000 */
[----:B------:R-:W-:-:S06]  /*4770*/  USEL UR5, UR5, 0x1, UP0 ;  /* 0x0000000105057887 */ /* 0x000fcc0008000000 */
[----:B---3--:R-:W-:Y:S01]  /*4780*/  IMAD R13, R204, UR5, R13 ;  /* 0x00000005cc0d7c24 */ /* 0x008fe2000f8e020d */
[----:B------:R-:W-:-:S03]  /*4790*/  ULDC UR5, c[0x0][0x288] ;  /* 0x0000a20000057ab9 */ /* 0x000fc60000000800 */
[----:B------:R-:W-:-:S04]  /*47a0*/  VIADD R13, R13, -UR5 ;  /* 0x800000050d0d7c36 */ /* 0x000fc80008000000 */
[----:B------:R-:W-:-:S04]  /*47b0*/  IMAD R204, R222, -0x2, R13 ;  /* 0xfffffffedecc7824 */ /* 0x000fc800078e020d */
[----:B------:R-:W-:-:S04]  /*47c0*/  IMAD.IADD R204, R223, 0x1, R204 ;  /* 0x00000001dfcc7824 */ /* 0x000fc800078e02cc */
[C---:B------:R-:W-:Y:S01]  /*47d0*/  VIADD R13, R204.reuse, 0x8 ;  /* 0x00000008cc0d7836 */ /* 0x040fe20000000000 */
[C---:B------:R-:W-:Y:S02]  /*47e0*/  ISETP.GT.AND P6, PT, R204.reuse, RZ, PT ;  /* 0x000000ffcc00720c */ /* 0x040fe40003fc4270 */
        /* <DEDUP_REMOVED lines=35> */
[----:B------:R-:W-:-:S02]  /*4a20*/  ISETP.GT.AND P4, PT, R204, 0x21, PT ;  /* 0x00000021cc00780c */ /* 0x000fc40003f84270 */
[----:B------:R-:W-:Y:S02]  /*4a30*/  FSEL R153, R153, -INF , P5 ;  /* 0xff80000099997808 */ /* 0x000fe40002800000 */
[C---:B------:R-:W-:Y:S02]  /*4a40*/  ISETP.GT.AND P5, PT, R204.reuse, 0x18, PT ;  /* 0x00000018cc00780c */ /* 0x040fe40003fa4270 */
[----:B------:R-:W-:Y:S02]  /*4a50*/  FSEL R161, R161, -INF , P6 ;  /* 0xff800000a1a17808 */ /* 0x000fe40003000000 */
[----:B------:R-:W-:Y:S02]  /*4a60*/  ISETP.GT.AND P6, PT, R204, 0x28, PT ;  /* 0x00000028cc00780c */ /* 0x000fe40003fc4270 */
[----:B------:R-:W-:Y:S02]  /*4a70*/  FSEL R169, R169, -INF , P4 ;  /* 0xff800000a9a97808 */ /* 0x000fe40002000000 */
[----:B------:R-:W-:-:S02]  /*4a80*/  FSEL R208, R156, -INF , P2 ;  /* 0xff8000009cd07808 */ /* 0x000fc40001000000 */
[----:B------:R-:W-:Y:S02]  /*4a90*/  FSEL R157, R157, -INF , P3 ;  /* 0xff8000009d9d7808 */ /* 0x000fe40001800000 */
[C---:B------:R-:W-:Y:S02]  /*4aa0*/  ISETP.GT.AND P4, PT, R204.reuse, 0x38, PT ;  /* 0x00000038cc00780c */ /* 0x040fe40003f84270 */
[C---:B------:R-:W-:Y:S02]  /*4ab0*/  ISETP.GT.AND P2, PT, R204.reuse, 0x19, PT ;  /* 0x00000019cc00780c */ /* 0x040fe40003f44270 */
[----:B------:R-:W-:Y:S02]  /*4ac0*/  ISETP.GT.AND P3, PT, R204, 0x20, PT ;  /* 0x00000020cc00780c */ /* 0x000fe40003f64270 */
[----:B------:R-:W-:Y:S02]  /*4ad0*/  FMNMX.FTZ R156, R152, R206, !PT ;  /* 0x000000ce989c7209 */ /* 0x000fe40007810000 */
[----:B------:R-:W-:-:S02]  /*4ae0*/  FSEL R164, R164, -INF , P5 ;  /* 0xff800000a4a47808 */ /* 0x000fc40002800000 */
[----:B------:R-:W-:Y:S02]  /*4af0*/  ISETP.GT.AND P5, PT, R204, 0x29, PT ;  /* 0x00000029cc00780c */ /* 0x000fe40003fa4270 */
[----:B------:R-:W-:Y:S02]  /*4b00*/  FSEL R172, R172, -INF , P6 ;  /* 0xff800000acac7808 */ /* 0x000fe40003000000 */
[----:B------:R-:W-:Y:S02]  /*4b10*/  ISETP.GT.AND P6, PT, R204, 0x39, PT ;  /* 0x00000039cc00780c */ /* 0x000fe40003fc4270 */
[----:B------:R-:W-:Y:S02]  /*4b20*/  FSEL R180, R180, -INF , P4 ;  /* 0xff800000b4b47808 */ /* 0x000fe40002000000 */
[----:B------:R-:W-:Y:S02]  /*4b30*/  FSEL R165, R165, -INF , P2 ;  /* 0xff800000a5a57808 */ /* 0x000fe40001000000 */
[----:B------:R-:W-:-:S02]  /*4b40*/  FSEL R168, R168, -INF , P3 ;  /* 0xff800000a8a87808 */ /* 0x000fc40001800000 */
[C---:B------:R-:W-:Y:S02]  /*4b50*/  ISETP.GT.AND P4, PT, R204.reuse, 0x49, PT ;  /* 0x00000049cc00780c */ /* 0x040fe40003f84270 */
[----:B------:R-:W-:Y:S02]  /*4b60*/  FMNMX.FTZ R209, R153, R156, !PT ;  /* 0x0000009c99d17209 */ /* 0x000fe40007810000 */
[C---:B------:R-:W-:Y:S02]  /*4b70*/  ISETP.GT.AND P2, PT, R204.reuse, 0x30, PT ;  /* 0x00000030cc00780c */ /* 0x040fe40003f44270 */
[C---:B------:R-:W-:Y:S02]  /*4b80*/  ISETP.GT.AND P3, PT, R204.reuse, 0x31, PT ;  /* 0x00000031cc00780c */ /* 0x040fe40003f64270 */
[----:B------:R-:W-:Y:S02]  /*4b90*/  FSEL R173, R173, -INF , P5 ;  /* 0xff800000adad7808 */ /* 0x000fe40002800000 */
[----:B------:R-:W-:-:S02]  /*4ba0*/  ISETP.GT.AND P5, PT, R204, 0x40, PT ;  /* 0x00000040cc00780c */ /* 0x000fc40003fa4270 */
[----:B------:R-:W-:Y:S02]  /*4bb0*/  FSEL R181, R181, -INF , P6 ;  /* 0xff800000b5b57808 */ /* 0x000fe40003000000 */
[----:B------:R-:W-:Y:S02]  /*4bc0*/  ISETP.GT.AND P6, PT, R204, 0x50, PT ;  /* 0x00000050cc00780c */ /* 0x000fe40003fc4270 */
[----:B------:R-:W-:Y:S02]  /*4bd0*/  FSEL R189, R189, -INF , P4 ;  /* 0xff800000bdbd7808 */ /* 0x000fe40002000000 */
[----:B------:R-:W-:Y:S02]  /*4be0*/  FMNMX.FTZ R156, R208, R209, !PT ;  /* 0x000000d1d09c7209 */ /* 0x000fe40007810000 */
[----:B------:R-:W-:Y:S02]  /*4bf0*/  FSEL R176, R176, -INF , P2 ;  /* 0xff800000b0b07808 */ /* 0x000fe40001000000 */
[----:B------:R-:W-:-:S02]  /*4c00*/  FSEL R177, R177, -INF , P3 ;  /* 0xff800000b1b17808 */ /* 0x000fc40001800000 */
[----:B------:R-:W-:Y:S02]  /*4c10*/  ISETP.GT.AND P4, PT, R13, RZ, PT ;  /* 0x000000ff0d00720c */ /* 0x000fe40003f84270 */
[C---:B------:R-:W-:Y:S02]  /*4c20*/  ISETP.GT.AND P2, PT, R204.reuse, 0x41, PT ;  /* 0x00000041cc00780c */ /* 0x040fe40003f44270 */
[----:B------:R-:W-:Y:S02]  /*4c30*/  ISETP.GT.AND P3, PT, R204, 0x48, PT ;  /* 0x00000048cc00780c */ /* 0x000fe40003f64270 */
[----:B------:R-:W-:Y:S02]  /*4c40*/  FSEL R184, R184, -INF , P5 ;  /* 0xff800000b8b87808 */ /* 0x000fe40002800000 */
[----:B------:R-:W-:Y:S02]  /*4c50*/  ISETP.GT.AND P5, PT, R204, 0x51, PT ;  /* 0x00000051cc00780c */ /* 0x000fe40003fa4270 */
[----:B------:R-:W-:-:S02]  /*4c60*/  FSEL R192, R192, -INF , P6 ;  /* 0xff800000c0c07808 */ /* 0x000fc40003000000 */
[----:B------:R-:W-:Y:S02]  /*4c70*/  FMNMX.FTZ R209, R157, R156, !PT ;  /* 0x0000009c9dd17209 */ /* 0x000fe40007810000 */
[----:B------:R-:W-:Y:S02]  /*4c80*/  ISETP.GT.AND P6, PT, R13, 0x1, PT ;  /* 0x000000010d00780c */ /* 0x000fe40003fc4270 */
[----:B------:R-:W-:Y:S02]  /*4c90*/  FSEL R154, R154, -INF , P4 ;  /* 0xff8000009a9a7808 */ /* 0x000fe40002000000 */
[----:B------:R-:W-:Y:S02]  /*4ca0*/  FSEL R185, R185, -INF , P2 ;  /* 0xff800000b9b97808 */ /* 0x000fe40001000000 */
[----:B------:R-:W-:Y:S02]  /*4cb0*/  FSEL R188, R188, -INF , P3 ;  /* 0xff800000bcbc7808 */ /* 0x000fe40001800000 */
[----:B------:R-:W-:-:S02]  /*4cc0*/  ISETP.GT.AND P2, PT, R204, 0x58, PT ;  /* 0x00000058cc00780c */ /* 0x000fc40003f44270 */
        /* <DEDUP_REMOVED lines=88> */
[----:B------:R-:W-:Y:S02]  /*5250*/  FMNMX.FTZ R158, R196, R167, !PT ;  /* 0x000000a7c49e7209 */ /* 0x000fe40007810000 */
[----:B------:R-:W-:-:S02]  /*5260*/  FSEL R199, R199, -INF , P3 ;  /* 0xff800000c7c77808 */ /* 0x000fc40001800000 */
[----:B------:R-:W-:Y:S02]  /*5270*/  FMNMX.FTZ R156, R198, R13, !PT ;  /* 0x0000000dc69c7209 */ /* 0x000fe40007810000 */
[----:B------:R-:W-:Y:S01]  /*5280*/  FMNMX.FTZ R158, R197, R158, !PT ;  /* 0x0000009ec59e7209 */ /* 0x000fe20007810000 */
[----:B------:R-:W1:Y:S01]  /*5290*/  LDC R13, c[0x0][0xa80] ;  /* 0x0002a000ff0d7b82 */ /* 0x000e620000000800 */
[----:B------:R-:W-:-:S03]  /*52a0*/  FMNMX.FTZ R156, R199, R156, !PT ;  /* 0x0000009cc79c7209 */ /* 0x000fc60007810000 */
[----:B------:R-:W2:Y:S04]  /*52b0*/  SHFL.BFLY PT, R167, R158, 0x2, 0x1f ;  /* 0x0c401f009ea77f89 */ /* 0x000ea800000e0000 */
[----:B------:R-:W3:Y:S01]  /*52c0*/  SHFL.BFLY PT, R159, R156, 0x2, 0x1f ;  /* 0x0c401f009c9f7f89 */ /* 0x000ee200000e0000 */
[----:B--2---:R-:W-:Y:S02]  /*52d0*/  FMNMX.FTZ R167, R158, R167, !PT ;  /* 0x000000a79ea77209 */ /* 0x004fe40007810000 */
[----:B---3--:R-:W-:-:S03]  /*52e0*/  FMNMX.FTZ R213, R156, R159, !PT ;  /* 0x0000009f9cd57209 */ /* 0x008fc60007810000 */
[----:B------:R-:W2:Y:S04]  /*52f0*/  SHFL.BFLY PT, R204, R167, 0x1, 0x1f ;  /* 0x0c201f00a7cc7f89 */ /* 0x000ea800000e0000 */
[----:B------:R-:W3:Y:S01]  /*5300*/  SHFL.BFLY PT, R214, R213, 0x1, 0x1f ;  /* 0x0c201f00d5d67f89 */ /* 0x000ee200000e0000 */
[----:B--2---:R-:W-:Y:S02]  /*5310*/  FMNMX.FTZ R204, R167, R204, !PT ;  /* 0x000000cca7cc7209 */ /* 0x004fe40007810000 */
[----:B---3--:R-:W-:-:S03]  /*5320*/  FMNMX.FTZ R156, R213, R214, !PT ;  /* 0x000000d6d59c7209 */ /* 0x008fc60007810000 */
[CC--:B-1----:R-:W-:Y:S01]  /*5330*/  FMUL.FTZ R212, R204.reuse, R13.reuse ;  /* 0x0000000dccd47220 */ /* 0x0c2fe20000410000 */
[----:B------:R-:W-:Y:S02]  /*5340*/  FSETP.NEU.FTZ.AND P2, PT, R204, -INF , PT ;  /* 0xff800000cc00780b */ /* 0x000fe40003f5d000 */
[C---:B------:R-:W-:Y:S01]  /*5350*/  FSETP.NEU.FTZ.AND P3, PT, R156.reuse, -INF , PT ;  /* 0xff8000009c00780b */ /* 0x040fe20003f7d000 */
[----:B------:R-:W-:Y:S01]  /*5360*/  FMUL.FTZ R216, R156, R13 ;  /* 0x0000000d9cd87220 */ /* 0x000fe20000410000 */
[----:B------:R-:W-:-:S04]  /*5370*/  FSEL R212, R212, RZ, P2 ;  /* 0x000000ffd4d47208 */ /* 0x000fc80001000000 */
[----:B------:R-:W-:Y:S01]  /*5380*/  FSEL R216, R216, RZ, P3 ;  /* 0x000000ffd8d87208 */ /* 0x000fe20001800000 */
[-CC-:B------:R-:W-:Y:S01]  /*5390*/  FFMA.FTZ R159, R153, R13.reuse, -R212.reuse ;  /* 0x0000000d999f7223 */ /* 0x180fe200000108d4 */
[----:B------:R-:W-:Y:S01]  /*53a0*/  FSEL R153, R204, RZ, P2 ;  /* 0x000000ffcc997208 */ /* 0x000fe20001000000 */
[-CC-:B------:R-:W-:Y:S01]  /*53b0*/  FFMA.FTZ R158, R152, R13.reuse, -R212.reuse ;  /* 0x0000000d989e7223 */ /* 0x180fe200000108d4 */
[-C--:B------:R-:W-:Y:S01]  /*53c0*/  FFMA.FTZ R167, R208, R13.reuse, -R212 ;  /* 0x0000000dd0a77223 */ /* 0x080fe200000108d4 */
[-CC-:B------:R-:W-:Y:S01]  /*53d0*/  FFMA.FTZ R213, R154, R13.reuse, -R216.reuse ;  /* 0x0000000d9ad57223 */ /* 0x180fe200000108d8 */
[----:B------:R-:W-:Y:S01]  /*53e0*/  FSEL R154, R156, RZ, P3 ;  /* 0x000000ff9c9a7208 */ /* 0x000fe20001800000 */
[-CC-:B------:R-:W-:Y:S01]  /*53f0*/  FFMA.FTZ R214, R155, R13.reuse, -R216.reuse ;  /* 0x0000000d9bd67223 */ /* 0x180fe200000108d8 */
[----:B------:R-:W-:Y:S01]  /*5400*/  FFMA.FTZ R155, R211, R13, -R216 ;  /* 0x0000000dd39b7223 */ /* 0x000fe200000108d8 */
[----:B------:R-:W-:Y:S01]  /*5410*/  FADD.FTZ R152, -R153, R206 ;  /* 0x000000ce99987221 */ /* 0x000fe20000010100 */
[----:B------:R-:W-:-:S02]  /*5420*/  IMAD.U32 R211, RZ, RZ, UR4 ;  /* 0x00000004ffd37e24 */ /* 0x000fc4000f8e00ff */
[----:B------:R-:W-:Y:S01]  /*5430*/  FADD.FTZ R154, -R154, R207 ;  /* 0x000000cf9a9a7221 */ /* 0x000fe20000010100 */
[-C--:B------:R-:W-:Y:S01]  /*5440*/  FFMA.FTZ R208, R157, R13.reuse, -R212 ;  /* 0x0000000d9dd07223 */ /* 0x080fe200000108d4 */
[-C--:B------:R-:W-:Y:S01]  /*5450*/  FMUL.FTZ R207, R152, R13.reuse ;  /* 0x0000000d98cf7220 */ /* 0x080fe20000410000 */
[----:B------:R-:W-:Y:S01]  /*5460*/  @!P1 VIADD R152, R211, 0x32440 ;  /* 0x00032440d3989836 */ /* 0x000fe20000000000 */
[----:B------:R-:W-:Y:S01]  /*5470*/  IADD3 R157, -R215, 0xb, RZ ;  /* 0x0000000bd79d7810 */ /* 0x000fe20007ffe1ff */
[-C--:B------:R-:W-:Y:S01]  /*5480*/  FMUL.FTZ R215, R154, R13.reuse ;  /* 0x0000000d9ad77220 */ /* 0x080fe20000410000 */
[-C--:B------:R-:W-:Y:S01]  /*5490*/  FFMA.FTZ R210, R210, R13.reuse, -R216 ;  /* 0x0000000dd2d27223 */ /* 0x080fe200000108d8 */
[----:B------:R-:W-:Y:S01]  /*54a0*/  MUFU.EX2 R158, R158 ;  /* 0x0000009e009e7308 */ /* 0x000fe20000000800 */
[----:B------:R-:W-:Y:S01]  /*54b0*/  @!P1 PRMT R152, RZ, 0x654, R152 ;  /* 0x00000654ff989816 */ /* 0x000fe20000000098 */
[----:B------:R1:W-:Y:S06]  /*54c0*/  BAR.ARV R157, 0x100 ;  /* 0x0004009d0000751d */ /* 0x0003ec0000002000 */
[----:B------:R2:W-:Y:S01]  /*54d0*/  @!P1 SYNCS.ARRIVE.TRANS64.RED.A1T0 RZ, [R152+URZ], RZ ;  /* 0x000000ff98ff99a7 */ /* 0x0005e2000810043f */
[----:B------:R-:W3:Y:S01]  /*54e0*/  MUFU.EX2 R207, R207 ;  /* 0x000000cf00cf7308 */ /* 0x000ee20000000800 */
[----:B------:R-:W-:Y:S01]  /*54f0*/  UIMAD UR4, UR36, 0xc00, UR7 ;  /* 0x00000c00240478a4 */ /* 0x000fe2000f8e0207 */
[-CC-:B------:R-:W-:Y:S01]  /*5500*/  FFMA.FTZ R160, R160, R13.reuse, -R212.reuse ;  /* 0x0000000da0a07223 */ /* 0x180fe200000108d4 */
[-CC-:B------:R-:W-:Y:S01]  /*5510*/  FFMA.FTZ R161, R161, R13.reuse, -R212.reuse ;  /* 0x0000000da1a17223 */ /* 0x180fe200000108d4 */
[-CC-:B------:R-:W-:Y:S01]  /*5520*/  FFMA.FTZ R164, R164, R13.reuse, -R212.reuse ;  /* 0x0000000da4a47223 */ /* 0x180fe200000108d4 */
[-C--:B------:R-:W-:Y:S01]  /*5530*/  FFMA.FTZ R165, R165, R13.reuse, -R212 ;  /* 0x0000000da5a57223 */ /* 0x080fe200000108d4 */
[-CC-:B------:R-:W-:Y:S01]  /*5540*/  FFMA.FTZ R162, R162, R13.reuse, -R216.reuse ;  /* 0x0000000da2a27223 */ /* 0x180fe200000108d8 */
[-CC-:B------:R-:W-:Y:S01]  /*5550*/  FFMA.FTZ R163, R163, R13.reuse, -R216.reuse ;  /* 0x0000000da3a37223 */ /* 0x180fe200000108d8 */
[----:B------:R-:W4:Y:S01]  /*5560*/  MUFU.EX2 R215, R215 ;  /* 0x000000d700d77308 */ /* 0x000f220000000800 */
[----:B------:R-:W-:Y:S01]  /*5570*/  UMOV UR10, UR4 ;  /* 0x00000004000a7c82 */ /* 0x000fe20008000000 */
[-CC-:B------:R-:W-:Y:S01]  /*5580*/  FFMA.FTZ R166, R166, R13.reuse, -R216.reuse ;  /* 0x0000000da6a67223 */ /* 0x180fe200000108d8 */
[-C--:B------:R-:W-:Y:S01]  /*5590*/  FFMA.FTZ R209, R209, R13.reuse, -R216 ;  /* 0x0000000dd1d17223 */ /* 0x080fe200000108d8 */
[-CC-:B------:R-:W-:Y:S01]  /*55a0*/  FFMA.FTZ R168, R168, R13.reuse, -R212.reuse ;  /* 0x0000000da8a87223 */ /* 0x180fe200000108d4 */
[-CC-:B------:R-:W-:Y:S01]  /*55b0*/  FFMA.FTZ R169, R169, R13.reuse, -R212.reuse ;  /* 0x0000000da9a97223 */ /* 0x180fe200000108d4 */
[-CC-:B------:R-:W-:Y:S01]  /*55c0*/  FFMA.FTZ R172, R172, R13.reuse, -R212.reuse ;  /* 0x0000000dacac7223 */ /* 0x180fe200000108d4 */
[----:B------:R-:W-:Y:S01]  /*55d0*/  FFMA.FTZ R173, R173, R13, -R212 ;  /* 0x0000000dadad7223 */ /* 0x000fe200000108d4 */
[----:B------:R-:W2:Y:S01]  /*55e0*/  MUFU.EX2 R159, R159 ;  /* 0x0000009f009f7308 */ /* 0x000ea20000000800 */
[-C--:B---3--:R-:W-:Y:S01]  /*55f0*/  FMUL.FTZ R24, R24, R207.reuse ;  /* 0x000000cf18187220 */ /* 0x088fe20000410000 */
        /* <DEDUP_REMOVED lines=133> */
[----:B--2---:R-:W-:Y:S01]  /*5e50*/  F2FP.BF16.F32.PACK_AB R152, R159, R158 ;  /* 0x0000009e9f98723e */ /* 0x004fe200000010ff */
[----:B------:R-:W-:Y:S01]  /*5e60*/  MUFU.EX2 R160, R160 ;  /* 0x000000a000a07308 */ /* 0x000fe20000000800 */
[----:B---3--:R-:W-:Y:S01]  /*5e70*/  F2FP.BF16.F32.PACK_AB R154, R208, R167 ;  /* 0x000000a7d09a723e */ /* 0x008fe200000010ff */
[--C-:B------:R-:W-:Y:S01]  /*5e80*/  FFMA.FTZ R170, R170, R13, -R216.reuse ;  /* 0x0000000daaaa7223 */ /* 0x100fe200000108d8 */
[----:B-----5:R-:W-:Y:S01]  /*5e90*/  F2FP.BF16.F32.PACK_AB R153, R214, R213 ;  /* 0x000000d5d699723e */ /* 0x020fe200000010ff */
[-CC-:B------:R-:W-:Y:S01]  /*5ea0*/  FFMA.FTZ R171, R171, R13.reuse, -R216.reuse ;  /* 0x0000000dabab7223 */ /* 0x180fe200000108d8 */
[----:B-1----:R-:W-:Y:S01]  /*5eb0*/  F2FP.BF16.F32.PACK_AB R155, R206, R210 ;  /* 0x000000d2ce9b723e */ /* 0x002fe200000010ff */
[----:B------:R1:W-:Y:S01]  /*5ec0*/  BAR.SYNC.DEFER_BLOCKING R226, 0x100 ;  /* 0x000400e20000751d */ /* 0x0003e20000010000 */
[-CC-:B------:R-:W-:Y:S01]  /*5ed0*/  FFMA.FTZ R174, R174, R13.reuse, -R216.reuse ;  /* 0x0000000daeae7223 */ /* 0x180fe200000108d8 */
[-C--:B------:R-:W-:Y:S01]  /*5ee0*/  FFMA.FTZ R175, R175, R13.reuse, -R216 ;  /* 0x0000000dafaf7223 */ /* 0x080fe200000108d8 */
[-CC-:B------:R-:W-:Y:S01]  /*5ef0*/  FFMA.FTZ R176, R176, R13.reuse, -R212.reuse ;  /* 0x0000000db0b07223 */ /* 0x180fe200000108d4 */
[-CC-:B------:R-:W-:Y:S01]  /*5f00*/  FFMA.FTZ R177, R177, R13.reuse, -R212.reuse ;  /* 0x0000000db1b17223 */ /* 0x180fe200000108d4 */
[-CC-:B------:R-:W-:Y:S01]  /*5f10*/  FFMA.FTZ R180, R180, R13.reuse, -R212.reuse ;  /* 0x0000000db4b47223 */ /* 0x180fe200000108d4 */
[----:B------:R-:W2:Y:S01]  /*5f20*/  MUFU.EX2 R161, R161 ;  /* 0x000000a100a17308 */ /* 0x000ea20000000800 */
[-C--:B------:R-:W-:Y:S01]  /*5f30*/  FFMA.FTZ R181, R181, R13.reuse, -R212 ;  /* 0x0000000db5b57223 */ /* 0x080fe200000108d4 */
[-CC-:B------:R-:W-:Y:S01]  /*5f40*/  FFMA.FTZ R178, R178, R13.reuse, -R216.reuse ;  /* 0x0000000db2b27223 */ /* 0x180fe200000108d8 */
[-CC-:B------:R-:W-:Y:S01]  /*5f50*/  FFMA.FTZ R179, R179, R13.reuse, -R216.reuse ;  /* 0x0000000db3b37223 */ /* 0x180fe200000108d8 */
[-CC-:B------:R-:W-:Y:S01]  /*5f60*/  FFMA.FTZ R182, R182, R13.reuse, -R216.reuse ;  /* 0x0000000db6b67223 */ /* 0x180fe200000108d8 */
[-C--:B------:R-:W-:Y:S01]  /*5f70*/  FFMA.FTZ R183, R183, R13.reuse, -R216 ;  /* 0x0000000db7b77223 */ /* 0x080fe200000108d8 */
[-CC-:B------:R-:W-:Y:S01]  /*5f80*/  FFMA.FTZ R184, R184, R13.reuse, -R212.reuse ;  /* 0x0000000db8b87223 */ /* 0x180fe200000108d4 */
[-CC-:B------:R-:W-:Y:S01]  /*5f90*/  FFMA.FTZ R185, R185, R13.reuse, -R212.reuse ;  /* 0x0000000db9b97223 */ /* 0x180fe200000108d4 */
[----:B------:R-:W-:Y:S01]  /*5fa0*/  MUFU.EX2 R164, R164 ;  /* 0x000000a400a47308 */ /* 0x000fe20000000800 */
[-CC-:B------:R-:W-:Y:S01]  /*5fb0*/  FFMA.FTZ R188, R188, R13.reuse, -R212.reuse ;  /* 0x0000000dbcbc7223 */ /* 0x180fe200000108d4 */
[-C--:B------:R-:W-:Y:S01]  /*5fc0*/  FFMA.FTZ R189, R189, R13.reuse, -R212 ;  /* 0x0000000dbdbd7223 */ /* 0x080fe200000108d4 */
[-CC-:B------:R-:W-:Y:S01]  /*5fd0*/  FFMA.FTZ R186, R186, R13.reuse, -R216.reuse ;  /* 0x0000000dbaba7223 */ /* 0x180fe200000108d8 */
[-CC-:B------:R-:W-:Y:S01]  /*5fe0*/  FFMA.FTZ R187, R187, R13.reuse, -R216.reuse ;  /* 0x0000000dbbbb7223 */ /* 0x180fe200000108d8 */
[-CC-:B------:R-:W-:Y:S01]  /*5ff0*/  FFMA.FTZ R190, R190, R13.reuse, -R216.reuse ;  /* 0x0000000dbebe7223 */ /* 0x180fe200000108d8 */
[-C--:B------:R-:W-:Y:S01]  /*6000*/  FFMA.FTZ R191, R191, R13.reuse, -R216 ;  /* 0x0000000dbfbf7223 */ /* 0x080fe200000108d8 */
[-CC-:B------:R-:W-:Y:S01]  /*6010*/  FFMA.FTZ R192, R192, R13.reuse, -R212.reuse ;  /* 0x0000000dc0c07223 */ /* 0x180fe200000108d4 */
[----:B------:R-:W-:Y:S01]  /*6020*/  MUFU.EX2 R165, R165 ;  /* 0x000000a500a57308 */ /* 0x000fe20000000800 */
[-CC-:B------:R-:W-:Y:S01]  /*6030*/  FFMA.FTZ R193, R193, R13.reuse, -R212.reuse ;  /* 0x0000000dc1c17223 */ /* 0x180fe200000108d4 */
[----:B------:R-:W-:Y:S01]  /*6040*/  WARPGROUP.ARRIVE ;  /* 0x00000000000079c5 */ /* 0x000fe20000000000 */
[-CC-:B------:R-:W-:Y:S01]  /*6050*/  FFMA.FTZ R196, R196, R13.reuse, -R212.reuse ;  /* 0x0000000dc4c47223 */ /* 0x180fe200000108d4 */
[-C--:B------:R-:W-:Y:S01]  /*6060*/  FFMA.FTZ R197, R197, R13.reuse, -R212 ;  /* 0x0000000dc5c57223 */ /* 0x080fe200000108d4 */
[-CC-:B------:R-:W-:Y:S01]  /*6070*/  FFMA.FTZ R194, R194, R13.reuse, -R216.reuse ;  /* 0x0000000dc2c27223 */ /* 0x180fe200000108d8 */
[-CC-:B------:R-:W-:Y:S01]  /*6080*/  FFMA.FTZ R195, R195, R13.reuse, -R216.reuse ;  /* 0x0000000dc3c37223 */ /* 0x180fe200000108d8 */
[-CC-:B------:R-:W-:Y:S01]  /*6090*/  FFMA.FTZ R198, R198, R13.reuse, -R216.reuse ;  /* 0x0000000dc6c67223 */ /* 0x180fe200000108d8 */
[----:B------:R-:W-:Y:S01]  /*60a0*/  HGMMA.64x256x16.F32.BF16 R24, R152, gdesc[UR8].tnspB, R24, gsb0 ;  /* 0x43e0000898187df0 */ /* 0x000fe20008001818 */
[----:B------:R-:W-:Y:S01]  /*60b0*/  MUFU.EX2 R162, R162 ;  /* 0x000000a200a27308 */ /* 0x000fe20000000800 */
[----:B------:R-:W-:Y:S01]  /*60c0*/  UIADD3 UR10, UR4, 0x80, URZ ;  /* 0x00000080040a7890 */ /* 0x000fe2000fffe03f */
[----:B------:R-:W-:Y:S01]  /*60d0*/  FFMA.FTZ R199, R199, R13, -R216 ;  /* 0x0000000dc7c77223 */ /* 0x000fe200000108d8 */
[----:B------:R-:W-:Y:S01]  /*60e0*/  UMOV UR11, 0x40000040 ;  /* 0x40000040000b7882 */ /* 0x000fe20000000000 */
[----:B------:R-:W-:Y:S01]  /*60f0*/  FFMA.FTZ R12, R207, R12, R158 ;  /* 0x0000000ccf0c7223 */ /* 0x000fe2000001009e */
[----:B------:R-:W-:Y:S01]  /*6100*/  FFMA.FTZ R213, R215, R0, R213 ;  /* 0x00000000d7d57223 */ /* 0x000fe200000100d5 */
[----:B------:R-:W-:Y:S01]  /*6110*/  ISETP.GT.AND P2, PT, R205, R220, PT ;  /* 0x000000dccd00720c */ /* 0x000fe20003f44270 */
[----:B------:R-:W-:Y:S01]  /*6120*/  @!P1 VIADD R211, R211, 0x32460 ;  /* 0x00032460d3d39836 */ /* 0x000fe20000000000 */
[----:B------:R-:W3:Y:S01]  /*6130*/  MUFU.EX2 R163, R163 ;  /* 0x000000a300a37308 */ /* 0x000ee20000000800 */
[----:B------:R-:W-:Y:S01]  /*6140*/  FADD.FTZ R12, R159, R12 ;  /* 0x0000000c9f0c7221 */ /* 0x000fe20000010000 */
[----:B------:R-:W-:Y:S01]  /*6150*/  FADD.FTZ R213, R214, R213 ;  /* 0x000000d5d6d57221 */ /* 0x000fe20000010000 */
[----:B------:R-:W-:Y:S01]  /*6160*/  VIADD R205, R205, 0xffffffff ;  /* 0xffffffffcdcd7836 */ /* 0x000fe20000000000 */
[----:B------:R-:W-:Y:S01]  /*6170*/  @!P1 PRMT R211, RZ, 0x654, R211 ;  /* 0x00000654ffd39816 */ /* 0x000fe200000000d3 */
[----:B------:R-:W-:Y:S01]  /*6180*/  FADD.FTZ R167, R167, R12 ;  /* 0x0000000ca7a77221 */ /* 0x000fe20000010000 */
[----:B------:R-:W-:Y:S01]  /*6190*/  FADD.FTZ R213, R210, R213 ;  /* 0x000000d5d2d57221 */ /* 0x000fe20000010000 */
[----:B------:R-:W-:Y:S01]  /*61a0*/  IMAD.MOV.U32 R207, RZ, RZ, R156 ;  /* 0x000000ffffcf7224 */ /* 0x000fe200078e009c */
[----:B------:R-:W-:Y:S01]  /*61b0*/  MUFU.EX2 R166, R166 ;  /* 0x000000a600a67308 */ /* 0x000fe20000000800 */
[----:B------:R-:W-:Y:S01]  /*61c0*/  FADD.FTZ R167, R208, R167 ;  /* 0x000000a7d0a77221 */ /* 0x000fe20000010000 */
[----:B------:R-:W-:Y:S01]  /*61d0*/  FADD.FTZ R213, R206, R213 ;  /* 0x000000d5ced57221 */ /* 0x000fe20000010000 */
[----:B------:R-:W-:-:S05]  /*61e0*/  IMAD.MOV.U32 R206, RZ, RZ, R204 ;  /* 0x000000ffffce7224 */ /* 0x000fca00078e00cc */
[----:B------:R-:W4:Y:S08]  /*61f0*/  MUFU.EX2 R209, R209 ;  /* 0x000000d100d17308 */ /* 0x000f300000000800 */
[----:B------:R-:W-:Y:S08]  /*6200*/  MUFU.EX2 R168, R168 ;  /* 0x000000a800a87308 */ /* 0x000ff00000000800 */
[----:B------:R-:W5:Y:S08]  /*6210*/  MUFU.EX2 R169, R169 ;  /* 0x000000a900a97308 */ /* 0x000f700000000800 */
        /* <DEDUP_REMOVED lines=27> */
[----:B------:R-:W1:Y:S01]  /*63d0*/  MUFU.EX2 R195, R195 ;  /* 0x000000c300c37308 */ /* 0x000e620000000800 */
[----:B------:R-:W-:-:S02]  /*63e0*/  WARPGROUP.DEPBAR.LE gsb0, 0x0 ;  /* 0x00008000000079c5 */ /* 0x000fc40000010000 */
[----:B--2---:R-:W-:-:S05]  /*63f0*/  F2FP.BF16.F32.PACK_AB R152, R161, R160 ;  /* 0x000000a0a198723e */ /* 0x004fca00000010ff */
[----:B------:R-:W-:Y:S01]  /*6400*/  MUFU.EX2 R198, R198 ;  /* 0x000000c600c67308 */ /* 0x000fe20000000800 */
[----:B---3--:R-:W-:Y:S01]  /*6410*/  F2FP.BF16.F32.PACK_AB R153, R163, R162 ;  /* 0x000000a2a399723e */ /* 0x008fe200000010ff */
[----:B------:R-:W-:Y:S01]  /*6420*/  FADD.FTZ R160, R160, R167 ;  /* 0x000000a7a0a07221 */ /* 0x000fe20000010000 */
[----:B------:R-:W-:Y:S01]  /*6430*/  F2FP.BF16.F32.PACK_AB R154, R165, R164 ;  /* 0x000000a4a59a723e */ /* 0x000fe200000010ff */
[----:B------:R-:W-:Y:S01]  /*6440*/  FADD.FTZ R162, R162, R213 ;  /* 0x000000d5a2a27221 */ /* 0x000fe20000010000 */
[----:B----4-:R-:W-:Y:S01]  /*6450*/  F2FP.BF16.F32.PACK_AB R155, R209, R166 ;  /* 0x000000a6d19b723e */ /* 0x010fe200000010ff */
[----:B------:R-:W-:Y:S02]  /*6460*/  FADD.FTZ R161, R161, R160 ;  /* 0x000000a0a1a17221 */ /* 0x000fe40000010000 */
[----:B------:R-:W2:Y:S01]  /*6470*/  MUFU.EX2 R199, R199 ;  /* 0x000000c700c77308 */ /* 0x000ea20000000800 */
        /* <DEDUP_REMOVED lines=9> */
[----:B------:R-:W-:Y:S02]  /*6510*/  WARPGROUP.DEPBAR.LE gsb0, 0x0 ;  /* 0x00008000000079c5 */ /* 0x000fe40000010000 */
[----:B-----5:R-:W-:Y:S01]  /*6520*/  F2FP.BF16.F32.PACK_AB R152, R169, R168 ;  /* 0x000000a8a998723e */ /* 0x020fe200000010ff */
[----:B------:R-:W-:Y:S01]  /*6530*/  FADD.FTZ R168, R168, R165 ;  /* 0x000000a5a8a87221 */ /* 0x000fe20000010000 */
[----:B-1----:R-:W-:Y:S01]  /*6540*/  F2FP.BF16.F32.PACK_AB R153, R171, R170 ;  /* 0x000000aaab99723e */ /* 0x002fe200000010ff */
        /* <DEDUP_REMOVED lines=9> */
[----:B------:R-:W-:-:S06]  /*65e0*/  FADD.FTZ R175, R175, R174 ;  /* 0x000000aeafaf7221 */ /* 0x000fcc0000010000 */
        /* <DEDUP_REMOVED lines=56> */
.L_x_10632:
[----:B------:R-:W-:-:S13]  /*6970*/  ISETP.GE.AND P2, PT, R205, RZ, PT ;  /* 0x000000ffcd00720c */ /* 0x000fda0003f46270 */
[----:B------:R-:W-:Y:S05]  /*6980*/  @!P2 BRA `(.L_x_10642) ;  /* 0x0000002000c4a947 */ /* 0x000fea0003800000 */
[----:B-1----:R-:W-:Y:S02]  /*6990*/  IMAD.MOV.U32 R211, RZ, RZ, R156 ;  /* 0x000000ffffd37224 */ /* 0x002fe400078e009c */
[----:B------:R-:W-:-:S07]  /*69a0*/  IMAD.MOV.U32 R207, RZ, RZ, R204 ;  /* 0x000000ffffcf7224 */ /* 0x000fce00078e00cc */
.L_x_10651:
[----:B------:R-:W-:-:S04]  /*69b0*/  UIADD3 UR36, UR36, 0x1, URZ ;  /* 0x0000000124247890 */ /* 0x000fc8000fffe03f */
[----:B------:R-:W-:-:S04]  /*69c0*/  UISETP.NE.AND UP0, UPT, UR36, 0x2, UPT ;  /* 0x000000022400788c */ /* 0x000fc8000bf05270 */
[----:B------:R-:W-:Y:S02]  /*69d0*/  USEL UR4, URZ, 0x1, UP0 ;  /* 0x000000013f047887 */ /* 0x000fe40008000000 */
[----:B------:R-:W-:Y:S02]  /*69e0*/  USEL UR36, UR36, URZ, UP0 ;  /* 0x0000003f24247287 */ /* 0x000fe40008000000 */
[----:B------:R-:W-:Y:S01]  /*69f0*/  ULOP3.LUT UR37, UR37, UR4, URZ, 0x3c, !UPT ;  /* 0x0000000425257292 */ /* 0x000fe2000f8e3c3f */
[----:B--2---:R-:W-:Y:S11]  /*6a00*/  @!P0 BRA `(.L_x_10643) ;  /* 0x0000000000048947 */ /* 0x004ff60003800000 */
[----:B------:R-:W-:Y:S01]  /*6a10*/  BPT.TRAP 0x1 ;  /* 0x000000040000795c */ /* 0x000fe20000300000 */
.L_x_10643:
[----:B------:R-:W-:Y:S01]  /*6a20*/  ULEA UR4, UR36, UR39, 0x3 ;  /* 0x0000002724047291 */ /* 0x000fe2000f8e183f */
[----:B------:R-:W-:-:S05]  /*6a30*/  IMAD.U32 R13, RZ, RZ, UR37 ;  /* 0x00000025ff0d7e24 */ /* 0x000fca000f8e00ff */
[----:B------:R-:W-:-:S04]  /*6a40*/  SHF.L.U32 R13, R13, 0x1f, RZ ;  /* 0x0000001f0d0d7819 */ /* 0x000fc800000006ff */
[----:B------:R1:W2:Y:S01]  /*6a50*/  SYNCS.PHASECHK.TRANS64.TRYWAIT P2, [UR4+0x32430], R13 ;  /* 0x0324300dff0075a7 */ /* 0x0002a20008040144 */
[----:B------:R-:W-:Y:S05]  /*6a60*/  @!P0 BRA `(.L_x_10644) ;  /* 0x0000000000048947 */ /* 0x000fea0003800000 */
[----:B------:R-:W-:Y:S01]  /*6a70*/  BPT.TRAP 0x1 ;  /* 0x000000040000795c */ /* 0x000fe20000300000 */
.L_x_10644:
[----:B--2---:R-:W-:Y:S05]  /*6a80*/  @P2 BRA `(.L_x_10645) ;  /* 0x0000000000082947 */ /* 0x004fea0003800000 */
[----:B------:R-:W2:Y:S02]  /*6a90*/  SYNCS.PHASECHK.TRANS64.TRYWAIT P2, [UR4+0x32430], R13 ;  /* 0x0324300dff0075a7 */ /* 0x000ea40008040144 */
[----:B--2---:R-:W-:Y:S05]  /*6aa0*/  @!P2 BRA `(.L_x_10646) ;  /* 0x000000780004a947 */ /* 0x004fea0003800000 */
.L_x_10645:
        /* <DEDUP_REMOVED lines=31> */
.L_x_10647:
[----:B------:R2:W3:Y:S01]  /*6ca0*/  SYNCS.PHASECHK.TRANS64.TRYWAIT P2, [UR4+0x32450], R13 ;  /* 0x0324500dff0075a7 */ /* 0x0004e20008040144 */
[----:B------:R-:W-:Y:S05]  /*6cb0*/  @!P0 BRA `(.L_x_10648) ;  /* 0x0000000000048947 */ /* 0x000fea0003800000 */
[----:B------:R-:W-:Y:S01]  /*6cc0*/  BPT.TRAP 0x1 ;  /* 0x000000040000795c */ /* 0x000fe20000300000 */
.L_x_10648:
[----:B---3--:R-:W-:Y:S05]  /*6cd0*/  @P2 BRA `(.L_x_10649) ;  /* 0x0000000000082947 */ /* 0x008fea0003800000 */
[----:B------:R-:W3:Y:S02]  /*6ce0*/  SYNCS.PHASECHK.TRANS64.TRYWAIT P2, [UR4+0x32450], R13 ;  /* 0x0324500dff0075a7 */ /* 0x000ee40008040144 */
[----:B---3--:R-:W-:Y:S05]  /*6cf0*/  @!P2 BRA `(.L_x_10650) ;  /* 0x000000740088a947 */ /* 0x008fea0003800000 */
.L_x_10649:
[----:B------:R-:W-:Y:S01]  /*6d00*/  R2UR UR56, R16 ;  /* 0x00000000103872ca */ /* 0x000fe200000e0000 */
[----:B------:R-:W-:Y:S01]  /*6d10*/  UIMAD UR5, UR36, 0xc00, UR6 ;  /* 0x00000c00240578a4 */ /* 0x000fe2000f8e0206 */
[----:B------:R-:W-:Y:S01]  /*6d20*/  R2UR UR57, R17 ;  /* 0x00000000113972ca */ /* 0x000fe200000e0000 */
[----:B------:R-:W-:Y:S01]  /*6d30*/  WARPGROUP.ARRIVE ;  /* 0x00000000000079c5 */ /* 0x000fe20000000000 */
[----:B------:R-:W-:Y:S01]  /*6d40*/  UMOV UR59, 0x40000040 ;  /* 0x40000040003b7882 */ /* 0x000fe20000000000 */
[----:B------:R-:W-:-:S04]  /*6d50*/  UIADD3 UR10, UR5, 0x304, URZ ;  /* 0x00000304050a7890 */ /* 0x000fc8000fffe03f */
[----:B------:R-:W4:Y:S01]  /*6d60*/  S2R R220, SR_TID.X ;  /* 0x0000000000dc7919 */ /* 0x000f220000002100 */
[----:B------:R-:W-:Y:S01]  /*6d70*/  UMOV UR11, 0x40000040 ;  /* 0x40000040000b7882 */ /* 0x000fe20000000000 */
[----:B------:R-:W-:Y:S01]  /*6d80*/  UMOV UR58, UR5 ;  /* 0x00000005003a7c82 */ /* 0x000fe20008000000 */
[----:B------:R-:W-:Y:S01]  /*6d90*/  UIADD3 UR14, UR5, 0x306, URZ ;  /* 0x00000306050e7890 */ /* 0x000fe2000fffe03f */
[----:B------:R-:W-:Y:S01]  /*6da0*/  IMAD.U32 R215, RZ, RZ, UR4 ;  /* 0x00000004ffd77e24 */ /* 0x000fe2000f8e00ff */
[----:B------:R-:W-:Y:S01]  /*6db0*/  UMOV UR15, 0x40000040 ;  /* 0x40000040000f7882 */ /* 0x000fe20000000000 */
[----:B------:R-:W-:Y:S01]  /*6dc0*/  UIADD3 UR18, UR5, 0x600, URZ ;  /* 0x0000060005127890 */ /* 0x000fe2000fffe03f */
[----:B------:R-:W-:Y:S01]  /*6dd0*/  ISETP.GT.AND P2, PT, R205, RZ, PT ;  /* 0x000000ffcd00720c */ /* 0x000fe20003f44270 */
[----:B------:R-:W-:Y:S01]  /*6de0*/  UMOV UR19, 0x40000040 ;  /* 0x4000004000137882 */ /* 0x000fe20000000000 */
[----:B------:R-:W-:Y:S01]  /*6df0*/  HGMMA.64x96x16.F32.BF16 R152, gdesc[UR56], R152, gsb0 ;  /* 0x01600000389879f0 */ /* 0x000fe20008001898 */
[----:B------:R-:W-:Y:S01]  /*6e00*/  R2UR UR56, R14 ;  /* 0x000000000e3872ca */ /* 0x000fe200000e0000 */
[----:B------:R-:W-:Y:S01]  /*6e10*/  UIADD3 UR58, UR5, 0x2, URZ ;  /* 0x00000002053a7890 */ /* 0x000fe2000fffe03f */
[----:B------:R-:W-:Y:S01]  /*6e20*/  R2UR UR57, R15 ;  /* 0x000000000f3972ca */ /* 0x000fe200000e0000 */
[----:B------:R-:W-:Y:S01]  /*6e30*/  UMOV UR59, 0x40000040 ;  /* 0x40000040003b7882 */ /* 0x000fe20000000000 */
[----:B------:R-:W-:Y:S01]  /*6e40*/  UIADD3 UR22, UR5, 0x602, URZ ;  /* 0x0000060205167890 */ /* 0x000fe2000fffe03f */
[----:B------:R-:W-:Y:S01]  /*6e50*/  VIADD R205, R205, 0xffffffff ;  /* 0xffffffffcdcd7836 */ /* 0x000fe20000000000 */
        /* <DEDUP_REMOVED lines=11> */
[----:B----4-:R-:W-:Y:S01]  /*6f10*/  SHF.R.U32.HI R220, RZ, 0x7, R220 ;  /* 0x00000007ffdc7819 */ /* 0x010fe200000116dc */
[----:B------:R-:W-:Y:S01]  /*6f20*/  UIMAD UR4, UR36, 0xc00, UR7 ;  /* 0x00000c00240478a4 */ /* 0x000fe2000f8e0207 */
        /* <DEDUP_REMOVED lines=68> */
[----:B---3--:R-:W-:-:S04]  /*7370*/  FMNMX.FTZ R204, R152, R207, !PT ;  /* 0x000000cf98cc7209 */ /* 0x008fc80007810000 */
[----:B-12---:R-:W-:-:S04]  /*7380*/  FMNMX.FTZ R13, R153, R204, !PT ;  /* 0x000000cc990d7209 */ /* 0x006fc80007810000 */
        /* <DEDUP_REMOVED lines=46> */
[----:B------:R-:W2:Y:S02]  /*7670*/  LDC R13, c[0x0][0xa80] ;  /* 0x0002a000ff0d7b82 */ /* 0x000ea40000000800 */
[----:B------:R-:W-:-:S05]  /*7680*/  FMNMX.FTZ R208, R199, R204, !PT ;  /* 0x000000ccc7d07209 */ /* 0x000fca0007810000 */
[----:B------:R-:W3:Y:S01]  /*7690*/  SHFL.BFLY PT, R213, R208, 0x2, 0x1f ;  /* 0x0c401f00d0d57f89 */ /* 0x000ee200000e0000 */
[----:B-1----:R-:W-:-:S05]  /*76a0*/  FMNMX.FTZ R209, R206, R209, !PT ;  /* 0x000000d1ced17209 */ /* 0x002fca0007810000 */
[----:B------:R-:W1:Y:S01]  /*76b0*/  SHFL.BFLY PT, R204, R209, 0x1, 0x1f ;  /* 0x0c201f00d1cc7f89 */ /* 0x000e6200000e0000 */
[----:B---3--:R-:W-:-:S05]  /*76c0*/  FMNMX.FTZ R213, R208, R213, !PT ;  /* 0x000000d5d0d57209 */ /* 0x008fca0007810000 */
[----:B------:R-:W3:Y:S01]  /*76d0*/  SHFL.BFLY PT, R210, R213, 0x1, 0x1f ;  /* 0x0c201f00d5d27f89 */ /* 0x000ee200000e0000 */
[----:B-1----:R-:W-:-:S05]  /*76e0*/  FMNMX.FTZ R204, R209, R204, !PT ;  /* 0x000000ccd1cc7209 */ /* 0x002fca0007810000 */
[C---:B--2---:R-:W-:Y:S01]  /*76f0*/  FMUL.FTZ R212, R204.reuse, R13 ;  /* 0x0000000dccd47220 */ /* 0x044fe20000410000 */
[----:B------:R-:W-:-:S03]  /*7700*/  FADD.FTZ R206, -R204, R207 ;  /* 0x000000cfccce7221 */ /* 0x000fc60000010100 */
[-CC-:B------:R-:W-:Y:S01]  /*7710*/  FFMA.FTZ R209, R156, R13.reuse, -R212.reuse ;  /* 0x0000000d9cd17223 */ /* 0x180fe200000108d4 */
[-CC-:B------:R-:W-:Y:S01]  /*7720*/  FFMA.FTZ R207, R152, R13.reuse, -R212.reuse ;  /* 0x0000000d98cf7223 */ /* 0x180fe200000108d4 */
[-CC-:B------:R-:W-:Y:S01]  /*7730*/  FFMA.FTZ R157, R157, R13.reuse, -R212.reuse ;  /* 0x0000000d9d9d7223 */ /* 0x180fe200000108d4 */
[-CC-:B------:R-:W-:Y:S01]  /*7740*/  FFMA.FTZ R208, R153, R13.reuse, -R212.reuse ;  /* 0x0000000d99d07223 */ /* 0x180fe200000108d4 */
[-C--:B------:R-:W-:Y:S01]  /*7750*/  FMUL.FTZ R206, R206, R13.reuse ;  /* 0x0000000dcece7220 */ /* 0x080fe20000410000 */
[----:B------:R-:W-:Y:S01]  /*7760*/  VIADD R153, R220, 0x8 ;  /* 0x00000008dc997836 */ /* 0x000fe20000000000 */
[----:B------:R-:W-:Y:S01]  /*7770*/  MUFU.EX2 R209, R209 ;  /* 0x000000d100d17308 */ /* 0x000fe20000000800 */
[-CC-:B------:R-:W-:Y:S01]  /*7780*/  FFMA.FTZ R160, R160, R13.reuse, -R212.reuse ;  /* 0x0000000da0a07223 */ /* 0x180fe200000108d4 */
[-CC-:B------:R-:W-:Y:S01]  /*7790*/  FFMA.FTZ R161, R161, R13.reuse, -R212.reuse ;  /* 0x0000000da1a17223 */ /* 0x180fe200000108d4 */
[-CC-:B------:R-:W-:Y:S01]  /*77a0*/  FFMA.FTZ R164, R164, R13.reuse, -R212.reuse ;  /* 0x0000000da4a47223 */ /* 0x180fe200000108d4 */
[-CC-:B------:R-:W-:Y:S01]  /*77b0*/  FFMA.FTZ R165, R165, R13.reuse, -R212.reuse ;  /* 0x0000000da5a57223 */ /* 0x180fe200000108d4 */
[-CC-:B------:R-:W-:Y:S01]  /*77c0*/  FFMA.FTZ R168, R168, R13.reuse, -R212.reuse ;  /* 0x0000000da8a87223 */ /* 0x180fe200000108d4 */
[-CC-:B------:R-:W-:Y:S01]  /*77d0*/  FFMA.FTZ R169, R169, R13.reuse, -R212.reuse ;  /* 0x0000000da9a97223 */ /* 0x180fe200000108d4 */
[----:B---3--:R-:W-:Y:S01]  /*77e0*/  FMNMX.FTZ R156, R213, R210, !PT ;  /* 0x000000d2d59c7209 */ /* 0x008fe20007810000 */
[----:B------:R-:W1:Y:S01]  /*77f0*/  MUFU.EX2 R206, R206 ;  /* 0x000000ce00ce7308 */ /* 0x000e620000000800 */
        /* <DEDUP_REMOVED lines=8> */
[----:B------:R-:W-:Y:S01]  /*7880*/  @!P1 VIADD R152, R215, 0x32440 ;  /* 0x00032440d7989836 */ /* 0x000fe20000000000 */
[----:B------:R2:W-:Y:S01]  /*7890*/  MUFU.EX2 R211, R157 ;  /* 0x0000009d00d37308 */ /* 0x0005e20000000800 */
[-CC-:B------:R-:W-:Y:S01]  /*78a0*/  FFMA.FTZ R213, R154, R13.reuse, -R216.reuse ;  /* 0x0000000d9ad57223 */ /* 0x180fe200000108d8 */
[-CC-:B------:R-:W-:Y:S01]  /*78b0*/  FFMA.FTZ R214, R155, R13.reuse, -R216.reuse ;  /* 0x0000000d9bd67223 */ /* 0x180fe200000108d8 */
[-C--:B------:R-:W-:Y:S01]  /*78c0*/  FFMA.FTZ R158, R158, R13.reuse, -R216 ;  /* 0x0000000d9e9e7223 */ /* 0x080fe200000108d8 */
[----:B------:R-:W-:Y:S01]  /*78d0*/  @!P1 PRMT R152, RZ, 0x654, R152 ;  /* 0x00000654ff989816 */ /* 0x000fe20000000098 */
[-CC-:B------:R-:W-:Y:S01]  /*78e0*/  FFMA.FTZ R159, R159, R13.reuse, -R216.reuse ;  /* 0x0000000d9f9f7223 */ /* 0x180fe200000108d8 */
[--C-:B------:R-:W-:Y:S01]  /*78f0*/  FFMA.FTZ R162, R162, R13, -R216.reuse ;  /* 0x0000000da2a27223 */ /* 0x100fe200000108d8 */
[-C--:B-1----:R-:W-:Y:S01]  /*7900*/  FMUL.FTZ R24, R24, R206.reuse ;  /* 0x000000ce18187220 */ /* 0x082fe20000410000 */
[----:B------:R-:W1:Y:S01]  /*7910*/  MUFU.EX2 R210, R210 ;  /* 0x000000d200d27308 */ /* 0x000e620000000800 */
[----:B--2---:R-:W-:Y:S01]  /*7920*/  IADD3 R157, -R220, 0xb, RZ ;  /* 0x0000000bdc9d7810 */ /* 0x004fe20007ffe1ff */
[-C--:B------:R-:W-:Y:S01]  /*7930*/  FMUL.FTZ R25, R25, R206.reuse ;  /* 0x000000ce19197220 */ /* 0x080fe20000410000 */
[-C--:B------:R-:W-:Y:S01]  /*7940*/  FMUL.FTZ R28, R28, R206.reuse ;  /* 0x000000ce1c1c7220 */ /* 0x080fe20000410000 */
[-C--:B------:R-:W-:Y:S01]  /*7950*/  FMUL.FTZ R29, R29, R206.reuse ;  /* 0x000000ce1d1d7220 */ /* 0x080fe20000410000 */
[-C--:B------:R-:W-:Y:S01]  /*7960*/  FMUL.FTZ R32, R32, R206.reuse ;  /* 0x000000ce20207220 */ /* 0x080fe20000410000 */
[----:B------:R2:W-:Y:S06]  /*7970*/  BAR.ARV R157, 0x100 ;  /* 0x0004009d0000751d */ /* 0x0005ec0000002000 */
[----:B------:R3:W-:Y:S01]  /*7980*/  @!P1 SYNCS.ARRIVE.TRANS64.RED.A1T0 RZ, [R152+URZ], RZ ;  /* 0x000000ff98ff99a7 */ /* 0x0007e2000810043f */
        /* <DEDUP_REMOVED lines=130> */
[----:B---3--:R-:W-:Y:S01]  /*81b0*/  F2FP.BF16.F32.PACK_AB R152, R208, R207 ;  /* 0x000000cfd098723e */ /* 0x008fe200000010ff */
[--C-:B------:R-:W-:Y:S01]  /*81c0*/  FFMA.FTZ R163, R163, R13, -R216.reuse ;  /* 0x0000000da3a37223 */ /* 0x100fe200000108d8 */
[----:B------:R-:W-:Y:S01]  /*81d0*/  F2FP.BF16.F32.PACK_AB R154, R211, R209 ;  /* 0x000000d1d39a723e */ /* 0x000fe200000010ff */
[--C-:B------:R-:W-:Y:S01]  /*81e0*/  FFMA.FTZ R166, R166, R13, -R216.reuse ;  /* 0x0000000da6a67223 */ /* 0x100fe200000108d8 */
[----:B----4-:R-:W-:Y:S01]  /*81f0*/  F2FP.BF16.F32.PACK_AB R153, R214, R213 ;  /* 0x000000d5d699723e */ /* 0x010fe200000010ff */
[-CC-:B------:R-:W-:Y:S01]  /*8200*/  FFMA.FTZ R167, R167, R13.reuse, -R216.reuse ;  /* 0x0000000da7a77223 */ /* 0x180fe200000108d8 */
[----:B-----5:R-:W-:Y:S01]  /*8210*/  F2FP.BF16.F32.PACK_AB R155, R159, R158 ;  /* 0x0000009e9f9b723e */ /* 0x020fe200000010ff */
[----:B------:R-:W-:Y:S01]  /*8220*/  MUFU.EX2 R160, R160 ;  /* 0x000000a000a07308 */ /* 0x000fe20000000800 */
[-CC-:B------:R-:W-:Y:S01]  /*8230*/  FFMA.FTZ R170, R170, R13.reuse, -R216.reuse ;  /* 0x0000000daaaa7223 */ /* 0x180fe200000108d8 */
[-CC-:B------:R-:W-:Y:S01]  /*8240*/  FFMA.FTZ R171, R171, R13.reuse, -R216.reuse ;  /* 0x0000000dabab7223 */ /* 0x180fe200000108d8 */
[----:B------:R-:W-:Y:S01]  /*8250*/  WARPGROUP.ARRIVE ;  /* 0x00000000000079c5 */ /* 0x000fe20000000000 */
[-CC-:B------:R-:W-:Y:S01]  /*8260*/  FFMA.FTZ R174, R174, R13.reuse, -R216.reuse ;  /* 0x0000000daeae7223 */ /* 0x180fe200000108d8 */
[-C--:B------:R-:W-:Y:S01]  /*8270*/  FFMA.FTZ R175, R175, R13.reuse, -R216 ;  /* 0x0000000dafaf7223 */ /* 0x080fe200000108d8 */
[-C--:B------:R-:W-:Y:S01]  /*8280*/  FFMA.FTZ R181, R181, R13.reuse, -R212 ;  /* 0x0000000db5b57223 */ /* 0x080fe200000108d4 */
[-CC-:B------:R-:W-:Y:S01]  /*8290*/  FFMA.FTZ R178, R178, R13.reuse, -R216.reuse ;  /* 0x0000000db2b27223 */ /* 0x180fe200000108d8 */
[----:B------:R-:W1:Y:S01]  /*82a0*/  MUFU.EX2 R161, R161 ;  /* 0x000000a100a17308 */ /* 0x000e620000000800 */
[----:B------:R-:W-:Y:S01]  /*82b0*/  HGMMA.64x256x16.F32.BF16 R24, R152, gdesc[UR8].tnspB, R24, gsb0 ;  /* 0x43e0000898187df0 */ /* 0x000fe20008001818 */
[----:B------:R-:W-:Y:S01]  /*82c0*/  UIADD3 UR10, UR4, 0x80, URZ ;  /* 0x00000080040a7890 */ /* 0x000fe2000fffe03f */
[-CC-:B------:R-:W-:Y:S01]  /*82d0*/  FFMA.FTZ R179, R179, R13.reuse, -R216.reuse ;  /* 0x0000000db3b37223 */ /* 0x180fe200000108d8 */
[----:B------:R-:W-:Y:S01]  /*82e0*/  UMOV UR11, 0x40000040 ;  /* 0x40000040000b7882 */ /* 0x000fe20000000000 */
[-CC-:B------:R-:W-:Y:S01]  /*82f0*/  FFMA.FTZ R182, R182, R13.reuse, -R216.reuse ;  /* 0x0000000db6b67223 */ /* 0x180fe200000108d8 */
[-C--:B------:R-:W-:Y:S01]  /*8300*/  FFMA.FTZ R183, R183, R13.reuse, -R216 ;  /* 0x0000000db7b77223 */ /* 0x080fe200000108d8 */
[-CC-:B------:R-:W-:Y:S01]  /*8310*/  FFMA.FTZ R184, R184, R13.reuse, -R212.reuse ;  /* 0x0000000db8b87223 */ /* 0x180fe200000108d4 */
[----:B------:R-:W-:Y:S01]  /*8320*/  MUFU.EX2 R164, R164 ;  /* 0x000000a400a47308 */ /* 0x000fe20000000800 */
[-CC-:B------:R-:W-:Y:S01]  /*8330*/  FFMA.FTZ R185, R185, R13.reuse, -R212.reuse ;  /* 0x0000000db9b97223 */ /* 0x180fe200000108d4 */
[-CC-:B------:R-:W-:Y:S01]  /*8340*/  FFMA.FTZ R188, R188, R13.reuse, -R212.reuse ;  /* 0x0000000dbcbc7223 */ /* 0x180fe200000108d4 */
[-C--:B------:R-:W-:Y:S01]  /*8350*/  FFMA.FTZ R189, R189, R13.reuse, -R212 ;  /* 0x0000000dbdbd7223 */ /* 0x080fe200000108d4 */
[-CC-:B------:R-:W-:Y:S01]  /*8360*/  FFMA.FTZ R186, R186, R13.reuse, -R216.reuse ;  /* 0x0000000dbaba7223 */ /* 0x180fe200000108d8 */
[-CC-:B------:R-:W-:Y:S01]  /*8370*/  FFMA.FTZ R187, R187, R13.reuse, -R216.reuse ;  /* 0x0000000dbbbb7223 */ /* 0x180fe200000108d8 */
[-CC-:B------:R-:W-:Y:S01]  /*8380*/  FFMA.FTZ R190, R190, R13.reuse, -R216.reuse ;  /* 0x0000000dbebe7223 */ /* 0x180fe200000108d8 */
[-C--:B------:R-:W-:Y:S01]  /*8390*/  FFMA.FTZ R191, R191, R13.reuse, -R216 ;  /* 0x0000000dbfbf7223 */ /* 0x080fe200000108d8 */
[----:B------:R-:W3:Y:S01]  /*83a0*/  MUFU.EX2 R165, R165 ;  /* 0x000000a500a57308 */ /* 0x000ee20000000800 */
[-CC-:B------:R-:W-:Y:S01]  /*83b0*/  FFMA.FTZ R192, R192, R13.reuse, -R212.reuse ;  /* 0x0000000dc0c07223 */ /* 0x180fe200000108d4 */
[-CC-:B------:R-:W-:Y:S01]  /*83c0*/  FFMA.FTZ R193, R193, R13.reuse, -R212.reuse ;  /* 0x0000000dc1c17223 */ /* 0x180fe200000108d4 */
[-CC-:B------:R-:W-:Y:S01]  /*83d0*/  FFMA.FTZ R196, R196, R13.reuse, -R212.reuse ;  /* 0x0000000dc4c47223 */ /* 0x180fe200000108d4 */
[-C--:B------:R-:W-:Y:S01]  /*83e0*/  FFMA.FTZ R197, R197, R13.reuse, -R212 ;  /* 0x0000000dc5c57223 */ /* 0x080fe200000108d4 */
[-CC-:B------:R-:W-:Y:S01]  /*83f0*/  FFMA.FTZ R194, R194, R13.reuse, -R216.reuse ;  /* 0x0000000dc2c27223 */ /* 0x180fe200000108d8 */
[-CC-:B------:R-:W-:Y:S01]  /*8400*/  FFMA.FTZ R195, R195, R13.reuse, -R216.reuse ;  /* 0x0000000dc3c37223 */ /* 0x180fe200000108d8 */
[-CC-:B------:R-:W-:Y:S01]  /*8410*/  FFMA.FTZ R198, R198, R13.reuse, -R216.reuse ;  /* 0x0000000dc6c67223 */ /* 0x180fe200000108d8 */
[----:B------:R-:W-:Y:S01]  /*8420*/  MUFU.EX2 R162, R162 ;  /* 0x000000a200a27308 */ /* 0x000fe20000000800 */
[----:B------:R-:W-:Y:S01]  /*8430*/  FFMA.FTZ R199, R199, R13, -R216 ;  /* 0x0000000dc7c77223 */ /* 0x000fe200000108d8 */
[----:B------:R-:W-:Y:S01]  /*8440*/  FFMA.FTZ R207, R206, R12, R207 ;  /* 0x0000000ccecf7223 */ /* 0x000fe200000100cf */
[----:B------:R-:W-:Y:S01]  /*8450*/  FFMA.FTZ R213, R210, R0, R213 ;  /* 0x00000000d2d57223 */ /* 0x000fe200000100d5 */
[----:B------:R-:W-:-:S02]  /*8460*/  @!P1 VIADD R215, R215, 0x32460 ;  /* 0x00032460d7d79836 */ /* 0x000fc40000000000 */
[----:B------:R-:W-:Y:S01]  /*8470*/  FADD.FTZ R208, R208, R207 ;  /* 0x000000cfd0d07221 */ /* 0x000fe20000010000 */
[----:B------:R-:W-:Y:S01]  /*8480*/  FADD.FTZ R213, R214, R213 ;  /* 0x000000d5d6d57221 */ /* 0x000fe20000010000 */
[----:B------:R-:W4:Y:S01]  /*8490*/  MUFU.EX2 R163, R163 ;  /* 0x000000a300a37308 */ /* 0x000f220000000800 */
[----:B------:R-:W-:Y:S01]  /*84a0*/  @!P1 PRMT R215, RZ, 0x654, R215 ;  /* 0x00000654ffd79816 */ /* 0x000fe200000000d7 */
[----:B------:R-:W-:Y:S01]  /*84b0*/  FADD.FTZ R208, R209, R208 ;  /* 0x000000d0d1d07221 */ /* 0x000fe20000010000 */
[----:B------:R-:W-:Y:S01]  /*84c0*/  FADD.FTZ R158, R158, R213 ;  /* 0x000000d59e9e7221 */ /* 0x000fe20000010000 */
[----:B------:R-:W-:Y:S02]  /*84d0*/  IMAD.MOV.U32 R207, RZ, RZ, R204 ;  /* 0x000000ffffcf7224 */ /* 0x000fe400078e00cc */
[----:B------:R-:W-:Y:S01]  /*84e0*/  FADD.FTZ R211, R211, R208 ;  /* 0x000000d0d3d37221 */ /* 0x000fe20000010000 */
[----:B------:R-:W-:Y:S01]  /*84f0*/  FADD.FTZ R159, R159, R158 ;  /* 0x0000009e9f9f7221 */ /* 0x000fe20000010000 */
        /* <DEDUP_REMOVED lines=30> */
[----:B-1----:R-:W-:-:S05]  /*86e0*/  F2FP.BF16.F32.PACK_AB R152, R161, R160 ;  /* 0x000000a0a198723e */ /* 0x002fca00000010ff */
[----:B------:R-:W1:Y:S01]  /*86f0*/  MUFU.EX2 R197, R197 ;  /* 0x000000c500c57308 */ /* 0x000e620000000800 */
[----:B---3--:R-:W-:Y:S01]  /*8700*/  F2FP.BF16.F32.PACK_AB R154, R165, R164 ;  /* 0x000000a4a59a723e */ /* 0x008fe200000010ff */
[----:B------:R-:W-:Y:S01]  /*8710*/  FADD.FTZ R160, R160, R211 ;  /* 0x000000d3a0a07221 */ /* 0x000fe20000010000 */
[----:B----4-:R-:W-:Y:S01]  /*8720*/  F2FP.BF16.F32.PACK_AB R153, R163, R162 ;  /* 0x000000a2a399723e */ /* 0x010fe200000010ff */
[----:B------:R-:W-:Y:S01]  /*8730*/  FADD.FTZ R162, R162, R159 ;  /* 0x0000009fa2a27221 */ /* 0x000fe20000010000 */
[----:B-----5:R-:W-:Y:S01]  /*8740*/  F2FP.BF16.F32.PACK_AB R155, R167, R166 ;  /* 0x000000a6a79b723e */ /* 0x020fe200000010ff */
[----:B------:R-:W-:Y:S01]  /*8750*/  FADD.FTZ R161, R161, R160 ;  /* 0x000000a0a1a17221 */ /* 0x000fe20000010000 */
[----:B------:R-:W-:Y:S01]  /*8760*/  IMAD.MOV.U32 R211, RZ, RZ, R156 ;  /* 0x000000ffffd37224 */ /* 0x000fe200078e009c */
[----:B------:R-:W-:Y:S01]  /*8770*/  MUFU.EX2 R194, R194 ;  /* 0x000000c200c27308 */ /* 0x000fe20000000800 */
[----:B------:R-:W-:Y:S01]  /*8780*/  WARPGROUP.ARRIVE ;  /* 0x00000000000079c5 */ /* 0x000fe20000000000 */
[----:B------:R-:W-:Y:S01]  /*8790*/  FADD.FTZ R163, R163, R162 ;  /* 0x000000a2a3a37221 */ /* 0x000fe20000010000 */
[----:B------:R-:W-:-:S03]  /*87a0*/  FADD.FTZ R164, R164, R161 ;  /* 0x000000a1a4a47221 */ /* 0x000fc60000010000 */
[----:B------:R-:W-:Y:S01]  /*87b0*/  FADD.FTZ R166, R166, R163 ;  /* 0x000000a3a6a67221 */ /* 0x000fe20000010000 */
[----:B------:R-:W-:Y:S01]  /*87c0*/  HGMMA.64x256x16.F32.BF16 R24, R152, gdesc[UR8].tnspB, R24, gsb0 ;  /* 0x43e0000898187df0 */ /* 0x000fe20008001818 */
[----:B------:R-:W-:Y:S01]  /*87d0*/  UIADD3 UR10, UR4, 0x100, URZ ;  /* 0x00000100040a7890 */ /* 0x000fe2000fffe03f */
[----:B------:R-:W3:Y:S01]  /*87e0*/  MUFU.EX2 R195, R195 ;  /* 0x000000c300c37308 */ /* 0x000ee20000000800 */
[----:B------:R-:W-:Y:S01]  /*87f0*/  UMOV UR11, 0x40000040 ;  /* 0x40000040000b7882 */ /* 0x000fe20000000000 */
[----:B------:R-:W-:Y:S01]  /*8800*/  FADD.FTZ R165, R165, R164 ;  /* 0x000000a4a5a57221 */ /* 0x000fe20000010000 */
[----:B------:R-:W-:-:S05]  /*8810*/  FADD.FTZ R167, R167, R166 ;  /* 0x000000a6a7a77221 */ /* 0x000fca0000010000 */
[----:B------:R-:W-:Y:S08]  /*8820*/  MUFU.EX2 R198, R198 ;  /* 0x000000c600c67308 */ /* 0x000ff00000000800 */
[----:B------:R-:W4:Y:S01]  /*8830*/  MUFU.EX2 R199, R199 ;  /* 0x000000c700c77308 */ /* 0x000f220000000800 */
[----:B------:R-:W-:Y:S02]  /*8840*/  WARPGROUP.DEPBAR.LE gsb0, 0x0 ;  /* 0x00008000000079c5 */ /* 0x000fe40000010000 */
[----:B--2---:R-:W-:Y:S01]  /*8850*/  F2FP.BF16.F32.PACK_AB R152, R169, R168 ;  /* 0x000000a8a998723e */ /* 0x004fe200000010ff */
[----:B------:R-:W-:Y:S01]  /*8860*/  FADD.FTZ R168, R168, R165 ;  /* 0x000000a5a8a87221 */ /* 0x000fe20000010000 */
[----:B------:R-:W-:-:S02]  /*8870*/  F2FP.BF16.F32.PACK_AB R154, R173, R172 ;  /* 0x000000acad9a723e */ /* 0x000fc400000010ff */
        /* <DEDUP_REMOVED lines=30> */
[----:B------:R-:W-:Y:S01]  /*8a60*/  UIADD3 UR4, UR4, 0x280, URZ ;  /* 0x0000028004047890 */ /* 0x000fe2000fffe03f */
        /* <DEDUP_REMOVED lines=14> */
[----:B------:R-:W-:Y:S01]  /*8b50*/  UMOV UR10, UR4 ;  /* 0x00000004000a7c82 */ /* 0x000fe20008000000 */
[----:B------:R-:W-:Y:S01]  /*8b60*/  UMOV UR11, 0x40000040 ;  /* 0x40000040000b7882 */ /* 0x000fe20000000000 */
[----:B------:R-:W-:Y:S01]  /*8b70*/  FADD.FTZ R191, R191, R190 ;  /* 0x000000bebfbf7221 */ /* 0x000fe20000010000 */
[----:B------:R-:W-:Y:S02]  /*8b80*/  WARPGROUP.DEPBAR.LE gsb0, 0x0 ;  /* 0x00008000000079c5 */ /* 0x000fe40000010000 */
[----:B------:R-:W-:Y:S01]  /*8b90*/  F2FP.BF16.F32.PACK_AB R152, R193, R192 ;  /* 0x000000c0c198723e */ /* 0x000fe200000010ff */
[----:B------:R-:W-:Y:S01]  /*8ba0*/  FADD.FTZ R192, R192, R189 ;  /* 0x000000bdc0c07221 */ /* 0x000fe20000010000 */
[----:B-1----:R-:W-:Y:S02]  /*8bb0*/  F2FP.BF16.F32.PACK_AB R154, R197, R196 ;  /* 0x000000c4c59a723e */ /* 0x002fe400000010ff */
[----:B---3--:R-:W-:Y:S01]  /*8bc0*/  F2FP.BF16.F32.PACK_AB R153, R195, R194 ;  /* 0x000000c2c399723e */ /* 0x008fe200000010ff */
[----:B------:R-:W-:Y:S01]  /*8bd0*/  FADD.FTZ R194, R194, R191 ;  /* 0x000000bfc2c27221 */ /* 0x000fe20000010000 */
[----:B----4-:R-:W-:Y:S01]  /*8be0*/  F2FP.BF16.F32.PACK_AB R155, R199, R198 ;  /* 0x000000c6c79b723e */ /* 0x010fe200000010ff */
        /* <DEDUP_REMOVED lines=11> */
.L_x_10642:
[----:B------:R-:W3:Y:S01]  /*8ca0*/  SHFL.BFLY PT, R3, R12, 0x2, 0x1f ;  /* 0x0c401f000c037f89 */ /* 0x000ee200000e0000 */
[----:B------:R-:W-:Y:S01]  /*8cb0*/  IMAD.MOV.U32 R7, RZ, RZ, RZ ;  /* 0x000000ffff077224 */ /* 0x000fe200078e00ff */
[----:B------:R-:W-:Y:S01]  /*8cc0*/  UIADD3 UR36, UR36, 0x1, URZ ;  /* 0x0000000124247890 */ /* 0x000fe2000fffe03f */
[----:B------:R4:W-:Y:S06]  /*8cd0*/  BAR.ARV R157, 0x100 ;  /* 0x0004009d0000751d */ /* 0x0009ec0000002000 */
[----:B------:R-:W-:Y:S02]  /*8ce0*/  UISETP.NE.AND UP0, UPT, UR36, 0x2, UPT ;  /* 0x000000022400788c */ /* 0x000fe4000bf05270 */
[----:B------:R-:W-:Y:S06]  /*8cf0*/  BAR.ARV 0x8, 0x120 ;  /* 0x0204800000007b1d */ /* 0x000fec0000002000 */
[----:B------:R-:W-:Y:S01]  /*8d00*/  USEL UR4, URZ, 0x1, UP0 ;  /* 0x000000013f047887 */ /* 0x000fe20008000000 */
[----:B------:R-:W-:Y:S01]  /*8d10*/  PLOP3.LUT P0, PT, PT, PT, PT, 0x8, 0x0 ;  /* 0x000000000000781c */ /* 0x000fe20003f0e170 */
[----:B------:R-:W5:Y:S01]  /*8d20*/  SHFL.BFLY PT, R5, R0, 0x2, 0x1f ;  /* 0x0c401f0000057f89 */ /* 0x000f6200000e0000 */
[----:B------:R-:W-:Y:S01]  /*8d30*/  IADD3 R224, R224, 0x1, RZ ;  /* 0x00000001e0e07810 */ /* 0x000fe20007ffe0ff */
[----:B------:R-:W-:Y:S01]  /*8d40*/  USEL UR36, UR36, URZ, UP0 ;  /* 0x0000003f24247287 */ /* 0x000fe20008000000 */
[----:B---3--:R-:W-:Y:S01]  /*8d50*/  FADD.FTZ R2, R3, R12 ;  /* 0x0000000c03027221 */ /* 0x008fe20000010000 */
[----:B------:R-:W-:-:S04]  /*8d60*/  ULOP3.LUT UR37, UR37, UR4, URZ, 0x3c, !UPT ;  /* 0x0000000425257292 */ /* 0x000fc8000f8e3c3f */
[----:B------:R-:W3:Y:S01]  /*8d70*/  SHFL.BFLY PT, R3, R2, 0x1, 0x1f ;  /* 0x0c201f0002037f89 */ /* 0x000ee200000e0000 */
[----:B-----5:R-:W-:Y:S01]  /*8d80*/  FADD.FTZ R5, R5, R0 ;  /* 0x0000000005057221 */ /* 0x020fe20000010000 */
[----:B------:R-:W-:-:S04]  /*8d90*/  IMAD.MOV.U32 R0, RZ, RZ, -0x800000 ;  /* 0xff800000ff007424 */ /* 0x000fc800078e00ff */
[----:B------:R-:W5:Y:S01]  /*8da0*/  SHFL.BFLY PT, R4, R5, 0x1, 0x1f ;  /* 0x0c201f0005047f89 */ /* 0x000f6200000e0000 */
[----:B---3--:R-:W-:Y:S01]  /*8db0*/  FADD.FTZ R20, R2, R3 ;  /* 0x0000000302147221 */ /* 0x008fe20000010000 */
[----:B------:R-:W-:Y:S02]  /*8dc0*/  IMAD.MOV.U32 R3, RZ, RZ, RZ ;  /* 0x000000ffff037224 */ /* 0x000fe400078e00ff */
[----:B------:R-:W-:Y:S02]  /*8dd0*/  IMAD.MOV.U32 R2, RZ, RZ, -0x800000 ;  /* 0xff800000ff027424 */ /* 0x000fe400078e00ff */
[----:B------:R-:W-:-:S13]  /*8de0*/  FSETP.NE.FTZ.AND P1, PT, R20, RZ, PT ;  /* 0x000000ff1400720b */ /* 0x000fda0003f35000 */
[----:B------:R-:W3:Y:S01]  /*8df0*/  @P1 MUFU.RCP R7, R20 ;  /* 0x0000001400071308 */ /* 0x000ee20000001000 */
[----:B------:R-:W-:Y:S01]  /*8e00*/  @P1 FMUL.FTZ R21, R13, 0.69314718246459960938 ;  /* 0x3f3172180d151820 */ /* 0x000fe20000410000 */
[----:B-----5:R-:W-:-:S05]  /*8e10*/  FADD.FTZ R22, R5, R4 ;  /* 0x0000000405167221 */ /* 0x020fca0000010000 */
[----:B------:R-:W-:Y:S01]  /*8e20*/  FSETP.NE.FTZ.AND P2, PT, R22, RZ, PT ;  /* 0x000000ff1600720b */ /* 0x000fe20003f55000 */
[----:B------:R-:W5:Y:S01]  /*8e30*/  @P1 MUFU.LG2 R20, R20 ;  /* 0x0000001400141308 */ /* 0x000f620000000c00 */
[-C--:B---3--:R-:W-:Y:S01]  /*8e40*/  FMUL.FTZ R4, R24, R7.reuse ;  /* 0x0000000718047220 */ /* 0x088fe20000410000 */
[-C--:B------:R-:W-:Y:S01]  /*8e50*/  FMUL.FTZ R25, R25, R7.reuse ;  /* 0x0000000719197220 */ /* 0x080fe20000410000 */
[----:B------:R-:W-:-:S09]  /*8e60*/  FMUL.FTZ R6, R28, R7 ;  /* 0x000000071c067220 */ /* 0x000fd20000410000 */
[----:B------:R-:W3:Y:S01]  /*8e70*/  @P2 MUFU.RCP R3, R22 ;  /* 0x0000001600032308 */ /* 0x000ee20000001000 */
[----:B------:R-:W-:Y:S01]  /*8e80*/  @P2 FMUL.FTZ R24, R13, 0.69314718246459960938 ;  /* 0x3f3172180d182820 */ /* 0x000fe20000410000 */
[-C--:B------:R-:W-:Y:S01]  /*8e90*/  FMUL.FTZ R29, R29, R7.reuse ;  /* 0x000000071d1d7220 */ /* 0x080fe20000410000 */
[-C--:B------:R-:W-:Y:S01]  /*8ea0*/  FMUL.FTZ R32, R32, R7.reuse ;  /* 0x0000000720207220 */ /* 0x080fe20000410000 */
[-C--:B------:R-:W-:Y:S01]  /*8eb0*/  FMUL.FTZ R33, R33, R7.reuse ;  /* 0x0000000721217220 */ /* 0x080fe20000410000 */
[----:B-----5:R-:W-:Y:S01]  /*8ec0*/  @P1 FMUL.FTZ R20, R20, 0.69314718246459960938 ;  /* 0x3f31721814141820 */ /* 0x020fe20000410000 */
[-C--:B------:R-:W-:Y:S01]  /*8ed0*/  FMUL.FTZ R36, R36, R7.reuse ;  /* 0x0000000724247220 */ /* 0x080fe20000410000 */
[-C--:B------:R-:W-:Y:S01]  /*8ee0*/  FMUL.FTZ R37, R37, R7.reuse ;  /* 0x0000000725257220 */ /* 0x080fe20000410000 */
[----:B------:R-:W5:Y:S01]  /*8ef0*/  @P2 MUFU.LG2 R22, R22 ;  /* 0x0000001600162308 */ /* 0x000f620000000c00 */
        /* <DEDUP_REMOVED lines=10> */
[-C--:B----4-:R-:W-:Y:S01]  /*8fa0*/  FMUL.FTZ R157, R71, R3.reuse ;  /* 0x00000003479d7220 */ /* 0x090fe20000410000 */
[----:B------:R-:W-:Y:S01]  /*8fb0*/  FMUL.FTZ R78, R79, R3 ;  /* 0x000000034f4e7220 */ /* 0x000fe20000410000 */
        /* <DEDUP_REMOVED lines=111> */
.L_x_10620:
[----:B------:R-:W3:Y:S08]  /*96b0*/  S2UR UR4, SR_CgaCtaId ;  /* 0x00000000000479c3 */ /* 0x000ef00000008800 */
[----:B------:R-:W-:Y:S06]  /*96c0*/  BAR.SYNC.DEFER_BLOCKING 0x5, 0x120 ;  /* 0x0144800000007b1d */ /* 0x000fec0000010000 */
[----:B------:R-:W-:-:S02]  /*96d0*/  UMOV UR39, 0x400 ;  /* 0x0000040000277882 */ /* 0x000fc40000000000 */
[----:B---3--:R-:W-:-:S09]  /*96e0*/  ULEA UR39, UR4, UR39, 0x18 ;  /* 0x0000002704277291 */ /* 0x008fd2000f8ec03f */
[----:B------:R-:W3:Y:S02]  /*96f0*/  LDS R20, [UR39+0x324d0] ;  /* 0x0324d027ff147984 */ /* 0x000ee40008000800 */
[----:B---3--:R-:W-:Y:S01]  /*9700*/  R2UR UR4, R20 ;  /* 0x00000000140472ca */ /* 0x008fe200000e0000 */
        /* <DEDUP_REMOVED lines=14> */
[----:B------:R-:W-:Y:S01]  /*97f0*/  IMAD.X R23, RZ, RZ, R203, P0 ;  /* 0x000000ffff177224 */ /* 0x000fe200000e06cb */
[----:B------:R-:W-:Y:S01]  /*9800*/  LOP3.LUT R34, R34, R35, RZ, 0x3c, !PT ;  /* 0x0000002322227212 */ /* 0x000fe200078e3cff */
[----:B------:R-:W-:Y:S01]  /*9810*/  ULDC UR6, c[0x0][0xb88] ;  /* 0x0002e20000067ab9 */ /* 0x000fe20000000800 */
[C---:B------:R-:W-:Y:S01]  /*9820*/  IADD3 R35, P0, R202.reuse, 0x8020, RZ ;  /* 0x00008020ca237810 */ /* 0x040fe20007f1e0ff */
[----:B------:R-:W-:Y:S01]  /*9830*/  UIMAD UR5, UR43, UR7, UR5 ;  /* 0x000000072b0572a4 */ /* 0x000fe2000f8e0205 */
[----:B------:R-:W-:-:S02]  /*9840*/  IADD3 R21, P6, R202, 0x20, RZ ;  /* 0x00000020ca157810 */ /* 0x000fc40007fde0ff */
[----:B------:R-:W-:Y:S01]  /*9850*/  LOP3.LUT R24, R35, 0x380, RZ, 0xc0, !PT ;  /* 0x0000038023187812 */ /* 0x000fe200078ec0ff */
[----:B------:R-:W-:Y:S01]  /*9860*/  UIADD3 UR5, UR9, UR5, URZ ;  /* 0x0000000509057290 */ /* 0x000fe2000fffe03f */
[----:B------:R-:W-:Y:S02]  /*9870*/  IADD3 R31, P2, R202, 0x4000, RZ ;  /* 0x00004000ca1f7810 */ /* 0x000fe40007f5e0ff */
[----:B------:R-:W-:Y:S02]  /*9880*/  SHF.R.U64 R24, R24, 0x3, RZ ;  /* 0x0000000318187819 */ /* 0x000fe400000012ff */
[----:B------:R-:W-:Y:S02]  /*9890*/  LOP3.LUT R20, R21, 0x380, RZ, 0xc0, !PT ;  /* 0x0000038015147812 */ /* 0x000fe400078ec0ff */
[----:B------:R-:W-:Y:S02]  /*98a0*/  LOP3.LUT R30, R31, 0x380, RZ, 0xc0, !PT ;  /* 0x000003801f1e7812 */ /* 0x000fe400078ec0ff */
[----:B------:R-:W-:-:S02]  /*98b0*/  IADD3 R27, P1, R202, 0x60, RZ ;  /* 0x00000060ca1b7810 */ /* 0x000fc40007f3e0ff */
[----:B------:R-:W-:Y:S01]  /*98c0*/  LOP3.LUT R24, R24, R35, RZ, 0x3c, !PT ;  /* 0x0000002318187212 */ /* 0x000fe200078e3cff */
[----:B------:R-:W-:Y:S01]  /*98d0*/  IMAD.X R35, RZ, RZ, R203, P3 ;  /* 0x000000ffff237224 */ /* 0x000fe200018e06cb */
[----:B------:R-:W-:Y:S02]  /*98e0*/  SHF.R.U64 R20, R20, 0x3, RZ ;  /* 0x0000000314147819 */ /* 0x000fe400000012ff */
[----:B------:R-:W-:Y:S02]  /*98f0*/  IADD3 R39, P4, R202, 0x4040, RZ ;  /* 0x00004040ca277810 */ /* 0x000fe40007f9e0ff */
[----:B------:R-:W-:Y:S02]  /*9900*/  SHF.R.U64 R30, R30, 0x3, RZ ;  /* 0x000000031e1e7819 */ /* 0x000fe400000012ff */
[----:B------:R-:W-:Y:S02]  /*9910*/  IADD3 R55, P3, R202, 0xc000, RZ ;  /* 0x0000c000ca377810 */ /* 0x000fe40007f7e0ff */
[----:B------:R-:W-:-:S02]  /*9920*/  LOP3.LUT R26, R27, 0x380, RZ, 0xc0, !PT ;  /* 0x000003801b1a7812 */ /* 0x000fc400078ec0ff */
[----:B------:R-:W-:Y:S01]  /*9930*/  LOP3.LUT R20, R20, R21, RZ, 0x3c, !PT ;  /* 0x0000001514147212 */ /* 0x000fe200078e3cff */
[--C-:B------:R-:W-:Y:S01]  /*9940*/  IMAD.X R21, RZ, RZ, R203.reuse, P6 ;  /* 0x000000ffff157224 */ /* 0x100fe200030e06cb */
[----:B------:R-:W-:Y:S02]  /*9950*/  LOP3.LUT R38, R39, 0x380, RZ, 0xc0, !PT ;  /* 0x0000038027267812 */ /* 0x000fe400078ec0ff */
[----:B------:R-:W-:Y:S01]  /*9960*/  LOP3.LUT R30, R30, R31, RZ, 0x3c, !PT ;  /* 0x0000001f1e1e7212 */ /* 0x000fe200078e3cff */
[----:B------:R-:W-:Y:S01]  /*9970*/  IMAD.X R31, RZ, RZ, R203, P2 ;  /* 0x000000ffff1f7224 */ /* 0x000fe200010e06cb */
[----:B------:R-:W-:Y:S02]  /*9980*/  LOP3.LUT R54, R55, 0x380, RZ, 0xc0, !PT ;  /* 0x0000038037367812 */ /* 0x000fe400078ec0ff */
[----:B------:R-:W-:Y:S02]  /*9990*/  IADD3 R47, P6, R202, 0x8000, RZ ;  /* 0x00008000ca2f7810 */ /* 0x000fe40007fde0ff */
[----:B------:R-:W-:-:S02]  /*99a0*/  SHF.R.U64 R26, R26, 0x3, RZ ;  /* 0x000000031a1a7819 */ /* 0x000fc400000012ff */
[C---:B------:R-:W-:Y:S02]  /*99b0*/  IADD3 R51, P2, R202.reuse, 0x8060, RZ ;  /* 0x00008060ca337810 */ /* 0x040fe40007f5e0ff */
[----:B------:R-:W-:Y:S02]  /*99c0*/  LOP3.LUT R67, R202, 0x380, RZ, 0xc0, !PT ;  /* 0x00000380ca437812 */ /* 0x000fe400078ec0ff */
[----:B------:R-:W-:Y:S02]  /*99d0*/  SHF.R.U64 R38, R38, 0x3, RZ ;  /* 0x0000000326267819 */ /* 0x000fe400000012ff */
[----:B------:R-:W-:Y:S02]  /*99e0*/  SHF.R.U64 R54, R54, 0x3, RZ ;  /* 0x0000000336367819 */ /* 0x000fe400000012ff */
[----:B------:R-:W-:Y:S02]  /*99f0*/  LOP3.LUT R46, R47, 0x380, RZ, 0xc0, !PT ;  /* 0x000003802f2e7812 */ /* 0x000fe400078ec0ff */
[----:B------:R-:W-:-:S02]  /*9a00*/  SHF.R.S32.HI R86, RZ, 0x1f, R225 ;  /* 0x0000001fff567819 */ /* 0x000fc400000114e1 */
[----:B------:R-:W-:Y:S01]  /*9a10*/  LOP3.LUT R26, R26, R27, RZ, 0x3c, !PT ;  /* 0x0000001b1a1a7212 */ /* 0x000fe200078e3cff */
[----:B------:R-:W-:Y:S01]  /*9a20*/  IMAD.X R27, RZ, RZ, R203, P1 ;  /* 0x000000ffff1b7224 */ /* 0x000fe200008e06cb */
[----:B------:R-:W-:Y:S02]  /*9a30*/  LOP3.LUT R50, R51, 0x380, RZ, 0xc0, !PT ;  /* 0x0000038033327812 */ /* 0x000fe400078ec0ff */
[----:B------:R-:W-:Y:S02]  /*9a40*/  SHF.R.U64 R67, R67, 0x3, RZ ;  /* 0x0000000343437819 */ /* 0x000fe400000012ff */
[----:B------:R-:W-:Y:S02]  /*9a50*/  LOP3.LUT R38, R38, R39, RZ, 0x3c, !PT ;  /* 0x0000002726267212 */ /* 0x000fe400078e3cff */
[----:B------:R-:W-:Y:S02]  /*9a60*/  IADD3 R39, P1, R202, 0x8040, RZ ;  /* 0x00008040ca277810 */ /* 0x000fe40007f3e0ff */
[----:B------:R-:W-:-:S02]  /*9a70*/  LOP3.LUT R54, R54, R55, RZ, 0x3c, !PT ;  /* 0x0000003736367212 */ /* 0x000fc400078e3cff */
[----:B------:R-:W-:Y:S02]  /*9a80*/  IADD3 R43, P5, R202, 0x4060, RZ ;  /* 0x00004060ca2b7810 */ /* 0x000fe40007fbe0ff */
[----:B------:R-:W-:Y:S02]  /*9a90*/  SHF.R.U64 R46, R46, 0x3, RZ ;  /* 0x000000032e2e7819 */ /* 0x000fe400000012ff */
[----:B------:R-:W-:Y:S02]  /*9aa0*/  LEA.HI R55, R86, R225, RZ, 0x7 ;  /* 0x000000e156377211 */ /* 0x000fe400078f38ff */
[----:B------:R-:W-:Y:S02]  /*9ab0*/  SHF.R.U64 R50, R50, 0x3, RZ ;  /* 0x0000000332327819 */ /* 0x000fe400000012ff */
[----:B------:R-:W-:Y:S01]  /*9ac0*/  LOP3.LUT R66, R67, R202, RZ, 0x3c, !PT ;  /* 0x000000ca43427212 */ /* 0x000fe200078e3cff */
[----:B------:R-:W-:Y:S01]  /*9ad0*/  IMAD.MOV.U32 R67, RZ, RZ, R203 ;  /* 0x000000ffff437224 */ /* 0x000fe200078e00cb */
[----:B------:R-:W-:-:S02]  /*9ae0*/  LOP3.LUT R28, R39, 0x380, RZ, 0xc0, !PT ;  /* 0x00000380271c7812 */ /* 0x000fc400078ec0ff */
[----:B------:R-:W-:Y:S02]  /*9af0*/  LOP3.LUT R42, R43, 0x380, RZ, 0xc0, !PT ;  /* 0x000003802b2a7812 */ /* 0x000fe400078ec0ff */
[----:B------:R-:W-:Y:S01]  /*9b00*/  LOP3.LUT R46, R46, R47, RZ, 0x3c, !PT ;  /* 0x0000002f2e2e7212 */ /* 0x000fe200078e3cff */
[--C-:B------:R-:W-:Y:S01]  /*9b10*/  IMAD.X R47, RZ, RZ, R203.reuse, P6 ;  /* 0x000000ffff2f7224 */ /* 0x100fe200030e06cb */
[----:B------:R-:W-:Y:S01]  /*9b20*/  LOP3.LUT R94, R55, 0xffffff80, RZ, 0xc0, !PT ;  /* 0xffffff80375e7812 */ /* 0x000fe200078ec0ff */
[----:B------:R-:W-:Y:S01]  /*9b30*/  IMAD.X R55, RZ, RZ, R203, P3 ;  /* 0x000000ffff377224 */ /* 0x000fe200018e06cb */
[----:B------:R-:W-:Y:S02]  /*9b40*/  LOP3.LUT R50, R50, R51, RZ, 0x3c, !PT ;  /* 0x0000003332327212 */ /* 0x000fe400078e3cff */
[----:B------:R-:W-:Y:S01]  /*9b50*/  IADD3 R51, P6, R202, 0xc060, RZ ;  /* 0x0000c060ca337810 */ /* 0x000fe20007fde0ff */
[----:B------:R-:W-:Y:S01]  /*9b60*/  IMAD.IADD R94, R225, 0x1, -R94 ;  /* 0x00000001e15e7824 */ /* 0x000fe200078e0a5e */
[----:B------:R-:W-:-:S02]  /*9b70*/  SHF.R.U64 R28, R28, 0x3, RZ ;  /* 0x000000031c1c7819 */ /* 0x000fc400000012ff */
[----:B------:R-:W-:Y:S02]  /*9b80*/  MOV R67, R66 ;  /* 0x0000004200437202 */ /* 0x000fe40000000f00 */
[----:B------:R-:W-:Y:S01]  /*9b90*/  F2FP.BF16.F32.PACK_AB R4, R25, R4 ;  /* 0x000000041904723e */ /* 0x000fe200000010ff */
[--C-:B------:R-:W-:Y:S01]  /*9ba0*/  IMAD.X R25, RZ, RZ, R203.reuse, P0 ;  /* 0x000000ffff197224 */ /* 0x100fe200000e06cb */
[----:B------:R-:W-:Y:S02]  /*9bb0*/  F2FP.BF16.F32.PACK_AB R5, R170, R5 ;  /* 0x00000005aa05723e */ /* 0x000fe400000010ff */
[----:B------:R-:W-:Y:S01]  /*9bc0*/  F2FP.BF16.F32.PACK_AB R6, R29, R6 ;  /* 0x000000061d06723e */ /* 0x000fe200000010ff */
[----:B------:R-:W-:Y:S01]  /*9bd0*/  IMAD.X R29, RZ, RZ, R203, P1 ;  /* 0x000000ffff1d7224 */ /* 0x000fe200008e06cb */
[----:B------:R-:W-:Y:S02]  /*9be0*/  F2FP.BF16.F32.PACK_AB R7, R168, R7 ;  /* 0x00000007a807723e */ /* 0x000fe400000010ff */
[----:B------:R-:W-:-:S02]  /*9bf0*/  SHF.R.U64 R42, R42, 0x3, RZ ;  /* 0x000000032a2a7819 */ /* 0x000fc400000012ff */
[----:B------:R-:W-:Y:S01]  /*9c00*/  MOV R26, R26 ;  /* 0x0000001a001a7202 */ /* 0x000fe20000000f00 */
[----:B------:R-:W-:Y:S01]  /*9c10*/  VIADD R27, R223, UR42 ;  /* 0x0000002adf1b7c36 */ /* 0x000fe20008000000 */
[----:B------:R-:W-:Y:S01]  /*9c20*/  LOP3.LUT R66, R51, 0x380, RZ, 0xc0, !PT ;  /* 0x0000038033427812 */ /* 0x000fe200078ec0ff */
[----:B------:R3:W-:Y:S01]  /*9c30*/  STSM.16.M88.4 [R67], R4 ;  /* 0x0000000443007844 */ /* 0x0007e20000000200 */
[----:B------:R-:W-:Y:S01]  /*9c40*/  LOP3.LUT R28, R28, R39, RZ, 0x3c, !PT ;  /* 0x000000271c1c7212 */ /* 0x000fe200078e3cff */
[--C-:B------:R-:W-:Y:S01]  /*9c50*/  IMAD.X R39, RZ, RZ, R203.reuse, P4 ;  /* 0x000000ffff277224 */ /* 0x100fe200020e06cb */
[----:B------:R-:W-:Y:S01]  /*9c60*/  LOP3.LUT R42, R42, R43, RZ, 0x3c, !PT ;  /* 0x0000002b2a2a7212 */ /* 0x000fe200078e3cff */
[----:B------:R-:W-:Y:S01]  /*9c70*/  IMAD.X R43, RZ, RZ, R203, P5 ;  /* 0x000000ffff2b7224 */ /* 0x000fe200028e06cb */
[C---:B------:R-:W-:Y:S02]  /*9c80*/  IADD3 R59, P4, R202.reuse, 0xc020, RZ ;  /* 0x0000c020ca3b7810 */ /* 0x040fe40007f9e0ff */
[----:B------:R-:W-:-:S02]  /*9c90*/  IADD3 R63, P5, R202, 0xc040, RZ ;  /* 0x0000c040ca3f7810 */ /* 0x000fc40007fbe0ff */
[----:B------:R-:W-:Y:S02]  /*9ca0*/  SHF.R.U64 R66, R66, 0x3, RZ ;  /* 0x0000000342427819 */ /* 0x000fe400000012ff */
[----:B------:R-:W-:Y:S02]  /*9cb0*/  LOP3.LUT P0, RZ, R94, 0x3, RZ, 0xc0, !PT ;  /* 0x000000035eff7812 */ /* 0x000fe4000780c0ff */
[----:B------:R-:W-:Y:S02]  /*9cc0*/  LOP3.LUT R58, R59, 0x380, RZ, 0xc0, !PT ;  /* 0x000003803b3a7812 */ /* 0x000fe400078ec0ff */
[----:B------:R-:W-:Y:S01]  /*9cd0*/  LOP3.LUT R62, R63, 0x380, RZ, 0xc0, !PT ;  /* 0x000003803f3e7812 */ /* 0x000fe200078ec0ff */
[----:B---3--:R-:W-:Y:S01]  /*9ce0*/  VIADD R4, R27, 0x8 ;  /* 0x000000081b047836 */ /* 0x008fe20000000000 */
[----:B------:R-:W-:Y:S01]  /*9cf0*/  LOP3.LUT R66, R66, R51, RZ, 0x3c, !PT ;  /* 0x0000003342427212 */ /* 0x000fe200078e3cff */
[--C-:B------:R-:W-:Y:S01]  /*9d00*/  IMAD.X R67, RZ, RZ, R203.reuse, P6 ;  /* 0x000000ffff437224 */ /* 0x100fe200030e06cb */
[----:B------:R-:W-:Y:S01]  /*9d10*/  MOV R94, R20 ;  /* 0x00000014005e7202 */ /* 0x000fe20000000f00 */
[----:B------:R-:W-:Y:S01]  /*9d20*/  IMAD.X R51, RZ, RZ, R203, P2 ;  /* 0x000000ffff337224 */ /* 0x000fe200010e06cb */
[----:B------:R-:W-:Y:S01]  /*9d30*/  ISETP.GE.OR P1, PT, R4, UR6, P0 ;  /* 0x0000000604007c0c */ /* 0x000fe20008726670 */
[----:B------:R-:W-:Y:S01]  /*9d40*/  IMAD.U32 R21, RZ, RZ, UR9 ;  /* 0x00000009ff157e24 */ /* 0x000fe2000f8e00ff */
[----:B------:R-:W-:Y:S01]  /*9d50*/  F2FP.BF16.F32.PACK_AB R4, R33, R32 ;  /* 0x000000202104723e */ /* 0x000fe200000010ff */
[----:B------:R-:W-:Y:S01]  /*9d60*/  IMAD.U32 R21, RZ, RZ, UR5 ;  /* 0x00000005ff157e24 */ /* 0x000fe2000f8e00ff */
[----:B------:R-:W-:Y:S01]  /*9d70*/  F2FP.BF16.F32.PACK_AB R5, R163, R48 ;  /* 0x00000030a305723e */ /* 0x000fe200000010ff */
[----:B------:R-:W-:Y:S01]  /*9d80*/  USHF.R.S32.HI UR5, URZ, 0x1f, UR44 ;  /* 0x0000001f3f057899 */ /* 0x000fe2000801142c */
[----:B------:R-:W-:Y:S01]  /*9d90*/  F2FP.BF16.F32.PACK_AB R6, R37, R36 ;  /* 0x000000242506723e */ /* 0x000fe200000010ff */
[----:B------:R-:W-:Y:S01]  /*9da0*/  IMAD.U32 R20, RZ, RZ, UR8 ;  /* 0x00000008ff147e24 */ /* 0x000fe2000f8e00ff */
[----:B------:R-:W-:-:S02]  /*9db0*/  F2FP.BF16.F32.PACK_AB R7, R161, R44 ;  /* 0x0000002ca107723e */ /* 0x000fc400000010ff */
[----:B------:R-:W-:Y:S02]  /*9dc0*/  MOV R87, R22 ;  /* 0x0000001600577202 */ /* 0x000fe40000000f00 */
[----:B------:R-:W-:Y:S01]  /*9dd0*/  F2FP.BF16.F32.PACK_AB R8, R41, R8 ;  /* 0x000000082908723e */ /* 0x000fe200000010ff */
[----:B------:R-:W3:Y:S01]  /*9de0*/  LDC.64 R22, c[0x0][0xc78] ;  /* 0x00031e00ff167b82 */ /* 0x000ee20000000a00 */
[----:B------:R-:W-:Y:S01]  /*9df0*/  F2FP.BF16.F32.PACK_AB R9, R166, R9 ;  /* 0x00000009a609723e */ /* 0x000fe200000010ff */
[----:B------:R3:W-:Y:S01]  /*9e00*/  STSM.16.M88.4 [R94], R4 ;  /* 0x000000045e007844 */ /* 0x0007e20000000200 */
[----:B------:R-:W-:Y:S02]  /*9e10*/  F2FP.BF16.F32.PACK_AB R10, R45, R10 ;  /* 0x0000000a2d0a723e */ /* 0x000fe400000010ff */
[----:B------:R-:W-:Y:S02]  /*9e20*/  F2FP.BF16.F32.PACK_AB R11, R164, R11 ;  /* 0x0000000ba40b723e */ /* 0x000fe400000010ff */
[----:B------:R-:W-:-:S02]  /*9e30*/  SHF.R.U64 R58, R58, 0x3, RZ ;  /* 0x000000033a3a7819 */ /* 0x000fc400000012ff */
[----:B------:R-:W-:Y:S01]  /*9e40*/  MOV R25, R24 ;  /* 0x0000001800197202 */ /* 0x000fe20000000f00 */
[----:B------:R-:W-:Y:S01]  /*9e50*/  STSM.16.M88.4 [R87], R8 ;  /* 0x0000000857007844 */ /* 0x000fe20000000200 */
[----:B------:R-:W-:Y:S02]  /*9e60*/  F2FP.BF16.F32.PACK_AB R12, R49, R12 ;  /* 0x0000000c310c723e */ /* 0x000fe400000010ff */
[----:B------:R-:W-:Y:S02]  /*9e70*/  F2FP.BF16.F32.PACK_AB R13, R162, R13 ;  /* 0x0000000da20d723e */ /* 0x000fe400000010ff */
[----:B------:R-:W-:Y:S02]  /*9e80*/  F2FP.BF16.F32.PACK_AB R14, R53, R14 ;  /* 0x0000000e350e723e */ /* 0x000fe400000010ff */
[----:B------:R-:W-:Y:S02]  /*9e90*/  F2FP.BF16.F32.PACK_AB R15, R160, R15 ;  /* 0x0000000fa00f723e */ /* 0x000fe400000010ff */
[----:B------:R-:W-:-:S02]  /*9ea0*/  SHF.R.U64 R62, R62, 0x3, RZ ;  /* 0x000000033e3e7819 */ /* 0x000fc400000012ff */
[----:B------:R-:W-:Y:S01]  /*9eb0*/  MOV R30, R30 ;  /* 0x0000001e001e7202 */ /* 0x000fe20000000f00 */
[----:B------:R-:W-:Y:S01]  /*9ec0*/  STSM.16.M88.4 [R26], R12 ;  /* 0x0000000c1a007844 */ /* 0x000fe20000000200 */
[----:B------:R-:W-:Y:S01]  /*9ed0*/  MOV R24, R66 ;  /* 0x0000004200187202 */ /* 0x000fe20000000f00 */
[C---:B---3--:R-:W-:Y:S01]  /*9ee0*/  IMAD R4, R22.reuse, UR5, RZ ;  /* 0x0000000516047c24 */ /* 0x048fe2000f8e02ff */
[----:B------:R-:W-:Y:S01]  /*9ef0*/  F2FP.BF16.F32.PACK_AB R16, R57, R16 ;  /* 0x000000103910723e */ /* 0x000fe200000010ff */
[----:B------:R-:W-:Y:S01]  /*9f00*/  IMAD.WIDE.U32 R20, R22, UR44, R20 ;  /* 0x0000002c16147c25 */ /* 0x000fe2000f8e0014 */
[----:B------:R-:W-:Y:S02]  /*9f10*/  F2FP.BF16.F32.PACK_AB R17, R154, R17 ;  /* 0x000000119a11723e */ /* 0x000fe400000010ff */
[----:B------:R-:W-:Y:S01]  /*9f20*/  F2FP.BF16.F32.PACK_AB R18, R61, R18 ;  /* 0x000000123d12723e */ /* 0x000fe200000010ff */
[----:B------:R-:W-:Y:S01]  /*9f30*/  IMAD R4, R23, UR44, R4 ;  /* 0x0000002c17047c24 */ /* 0x000fe2000f8e0204 */
        /* <DEDUP_REMOVED lines=17> */
[----:B------:R-:W-:Y:S01]  /*a050*/  LOP3.LUT R58, R58, R59, RZ, 0x3c, !PT ;  /* 0x0000003b3a3a7212 */ /* 0x000fe200078e3cff */
[----:B------:R-:W-:Y:S01]  /*a060*/  IMAD.X R59, RZ, RZ, R203, P4 ;  /* 0x000000ffff3b7224 */ /* 0x000fe200020e06cb */
        /* <DEDUP_REMOVED lines=49> */
[----:B------:R-:W-:-:S02]  /*a380*/  F2FP.BF16.F32.PACK_AB R147, R3, R150 ;  /* 0x000000960393723e */ /* 0x000fc400000010ff */
[----:B------:R-:W-:Y:S02]  /*a390*/  LEA.HI R86, R86, R225, RZ, 0x5 ;  /* 0x000000e156567211 */ /* 0x000fe400078f28ff */
        /* <DEDUP_REMOVED lines=9> */
[----:B---3--:R-:W3:Y:S02]  /*a430*/  FENCE.VIEW.ASYNC.S ;  /* 0x00000000000073c6 */ /* 0x008ee40000000000 */
[----:B---3--:R-:W-:Y:S06]  /*a440*/  BAR.ARV 0x1, 0x120 ;  /* 0x0044800000007b1d */ /* 0x008fec0000002000 */
[----:B------:R-:W-:Y:S01]  /*a450*/  ISETP.GE.OR P0, PT, R27, UR6, P0 ;  /* 0x000000061b007c0c */ /* 0x000fe20008706670 */
[----:B------:R-:W-:Y:S01]  /*a460*/  ULDC.64 UR6, c[0x0][0xc40] ;  /* 0x0003100000067ab9 */ /* 0x000fe20000000a00 */
[----:B------:R-:W3:Y:S01]  /*a470*/  SHFL.IDX PT, R3, R86, RZ, 0x1f ;  /* 0x00001fff56037589 */ /* 0x000ee200000e0000 */
[----:B------:R-:W-:-:S02]  /*a480*/  IADD3.X R5, R5, R21, R4, P2, !PT ;  /* 0x0000001505057210 */ /* 0x000fc400017fe404 */
[----:B------:R-:W-:-:S04]  /*a490*/  LEA R4, P2, R6, UR6, 0x2 ;  /* 0x0000000606047c11 */ /* 0x000fc8000f8410ff */
[----:B------:R-:W-:-:S05]  /*a4a0*/  LEA.HI.X R5, R6, UR7, R5, 0x2, P2 ;  /* 0x0000000706057c11 */ /* 0x000fca00090f1405 */
[----:B------:R4:W-:Y:S04]  /*a4b0*/  @!P1 STG.E desc[UR46][R4.64+0x20], R2 ;  /* 0x0000200204009986 */ /* 0x0009e8000c10192e */
[----:B------:R4:W-:Y:S01]  /*a4c0*/  @!P0 STG.E desc[UR46][R4.64], R0 ;  /* 0x0000000004008986 */ /* 0x0009e2000c10192e */
[----:B---3--:R-:W-:-:S13]  /*a4d0*/  ISETP.NE.AND P0, PT, R3, 0x7, PT ;  /* 0x000000070300780c */ /* 0x008fda0003f05270 */
[----:B----4-:R-:W-:Y:S05]  /*a4e0*/  @P0 BRA `(.L_x_10653) ;  /* 0x0000000c00040947 */ /* 0x010fea0003800000 */
        /* <DEDUP_REMOVED lines=14> */
[----:B---3--:R-:W-:Y:S01]  /*a5d0*/  UMOV UR40, UR5 ;  /* 0x0000000500287c82 */ /* 0x008fe20008000000 */
[----:B------:R-:W-:Y:S01]  /*a5e0*/  UMOV UR41, UR8 ;  /* 0x0000000800297c82 */ /* 0x000fe20008000000 */
[----:B------:R-:W-:Y:S01]  /*a5f0*/  UMOV UR5, 0x80 ;  /* 0x0000008000057882 */ /* 0x000fe20000000000 */
[----:B------:R3:W-:Y:S02]  /*a600*/  UTMASTG.5D [UR40], [UR6] ;  /* 0x00000028060073b5 */ /* 0x0007e40008020000 */
[----:B---3--:R-:W-:Y:S01]  /*a610*/  UMOV UR40, UR9 ;  /* 0x0000000900287c82 */ /* 0x008fe20008000000 */
[----:B------:R-:W-:Y:S01]  /*a620*/  UMOV UR41, UR5 ;  /* 0x0000000500297c82 */ /* 0x000fe20008000000 */
[----:B------:R-:W-:Y:S01]  /*a630*/  UMOV UR5, 0xc0 ;  /* 0x000000c000057882 */ /* 0x000fe20000000000 */
[----:B------:R3:W-:Y:S02]  /*a640*/  UTMASTG.5D [UR40], [UR6] ;  /* 0x00000028060073b5 */ /* 0x0007e40008020000 */
[----:B---3--:R-:W-:Y:S01]  /*a650*/  UMOV UR40, UR10 ;  /* 0x0000000a00287c82 */ /* 0x008fe20008000000 */
[----:B------:R-:W-:Y:S01]  /*a660*/  UMOV UR41, UR5 ;  /* 0x0000000500297c82 */ /* 0x000fe20008000000 */
[----:B------:R-:W-:Y:S01]  /*a670*/  UIADD3 UR5, UR39, 0x32420, URZ ;  /* 0x0003242027057890 */ /* 0x000fe2000fffe03f */
[----:B------:R3:W-:Y:S03]  /*a680*/  UTMASTG.5D [UR40], [UR6] ;  /* 0x00000028060073b5 */ /* 0x0007e60008020000 */
[----:B------:R-:W-:Y:S01]  /*a690*/  UPRMT UR5, URZ, 0x654, UR5 ;  /* 0x000006543f057896 */ /* 0x000fe20008000005 */
[----:B------:R0:W-:Y:S01]  /*a6a0*/  UTMACMDFLUSH ;  /* 0x00000000000079b7 */ /* 0x0001e20000000000 */
[----:B------:R-:W-:-:S07]  /*a6b0*/  DEPBAR.LE SB0, 0x0 ;  /* 0x000080000000791a */ /* 0x000fce0000000000 */
[----:B---3--:R-:W-:Y:S03]  /*a6c0*/  SYNCS.ARRIVE.TRANS64.RED.A1T0 RZ, [UR5], RZ ;  /* 0x000000ffffff79a7 */ /* 0x008fe60008100405 */
.L_x_10655:
[----:B------:R-:W-:Y:S05]  /*a6d0*/  BSYNC B0 ;  /* 0x0000000000007941 */ /* 0x000fea0003800000 */
.L_x_10654:
[----:B------:R-:W-:Y:S05]  /*a6e0*/  BRA `(.L_x_10653) ;  /* 0x0000000800847947 */ /* 0x000fea0003800000 */
.L_x_10652:
[----:B------:R-:W3:Y:S01]  /*a6f0*/  LDC R12, c[0x0][0xeac] ;  /* 0x0003ab00ff0c7b82 */ /* 0x000ee20000000800 */
[----:B------:R-:W-:Y:S01]  /*a700*/  ISETP.GT.AND P0, PT, R225, 0x7f, PT ;  /* 0x0000007fe100780c */ /* 0x000fe20003f04270 */
[----:B------:R-:W-:Y:S01]  /*a710*/  USHF.R.S32.HI UR5, URZ, 0x1f, UR43 ;  /* 0x0000001f3f057899 */ /* 0x000fe2000801142b */
[----:B------:R-:W-:Y:S01]  /*a720*/  BSSY B0, `(.L_x_10656) ;  /* 0x000001c000007945 */ /* 0x000fe20003800000 */
[----:B------:R-:W-:Y:S01]  /*a730*/  USHF.R.S32.HI UR6, URZ, 0x1f, UR44 ;  /* 0x0000001f3f067899 */ /* 0x000fe2000801142c */
[----:B------:R-:W-:Y:S02]  /*a740*/  SHF.R.S32.HI R219, RZ, 0x1f, R218 ;  /* 0x0000001fffdb7819 */ /* 0x000fe400000114da */
[----:B------:R-:W-:Y:S01]  /*a750*/  SHF.R.S32.HI R14, RZ, 0x1f, R225 ;  /* 0x0000001fff0e7819 */ /* 0x000fe200000114e1 */
[----:B------:R-:W4:Y:S08]  /*a760*/  LDC.64 R6, c[0x0][0xbe0] ;  /* 0x0002f800ff067b82 */ /* 0x000f300000000a00 */
[----:B------:R-:W1:Y:S01]  /*a770*/  LDC.64 R8, c[0x0][0xbe8] ;  /* 0x0002fa00ff087b82 */ /* 0x000e620000000a00 */
[----:B------:R-:W-:Y:S05]  /*a780*/  @P0 BRA `(.L_x_10657) ;  /* 0x0000000000540947 */ /* 0x000fea0003800000 */
[----:B------:R-:W5:Y:S01]  /*a790*/  S2R R0, SR_TID.X ;  /* 0x0000000000007919 */ /* 0x000f620000002100 */
[----:B------:R-:W-:Y:S01]  /*a7a0*/  ULDC UR7, c[0x0][0xb88] ;  /* 0x0002e20000077ab9 */ /* 0x000fe20000000800 */
[----:B-----5:R-:W-:-:S04]  /*a7b0*/  IADD3 R2, R221, -0x80, R0 ;  /* 0xffffff80dd027810 */ /* 0x020fc80007ffe000 */
[----:B------:R-:W-:-:S13]  /*a7c0*/  ISETP.GE.AND P0, PT, R2, UR7, PT ;  /* 0x0000000702007c0c */ /* 0x000fda000bf06270 */
[----:B------:R-:W-:Y:S05]  /*a7d0*/  @P0 BRA `(.L_x_10657) ;  /* 0x0000000000400947 */ /* 0x000fea0003800000 */
[----:B------:R-:W5:Y:S01]  /*a7e0*/  LDC.64 R4, c[0x0][0xc70] ;  /* 0x00031c00ff047b82 */ /* 0x000f620000000a00 */
[----:B------:R-:W-:Y:S01]  /*a7f0*/  SHF.R.S32.HI R3, RZ, 0x1f, R2 ;  /* 0x0000001fff037819 */ /* 0x000fe20000011402 */
[----:B------:R-:W-:-:S06]  /*a800*/  ULDC.64 UR8, c[0x0][0xc40] ;  /* 0x0003100000087ab9 */ /* 0x000fcc0000000a00 */
[----:B------:R-:W1:Y:S01]  /*a810*/  LDC.64 R10, c[0x0][0xc78] ;  /* 0x00031e00ff0a7b82 */ /* 0x000e620000000a00 */
[C---:B-----5:R-:W-:Y:S02]  /*a820*/  IMAD R0, R4.reuse, UR5, RZ ;  /* 0x0000000504007c24 */ /* 0x060fe4000f8e02ff */
[----:B------:R-:W-:-:S04]  /*a830*/  IMAD.WIDE.U32 R2, R4, UR43, R2 ;  /* 0x0000002b04027c25 */ /* 0x000fc8000f8e0002 */
[----:B------:R-:W-:Y:S02]  /*a840*/  IMAD R5, R5, UR43, R0 ;  /* 0x0000002b05057c24 */ /* 0x000fe4000f8e0200 */
[C---:B-1----:R-:W-:Y:S02]  /*a850*/  IMAD R0, R10.reuse, UR6, RZ ;  /* 0x000000060a007c24 */ /* 0x042fe4000f8e02ff */
[----:B------:R-:W-:Y:S02]  /*a860*/  IMAD.IADD R3, R3, 0x1, R5 ;  /* 0x0000000103037824 */ /* 0x000fe400078e0205 */
[----:B------:R-:W-:Y:S02]  /*a870*/  IMAD R5, R11, UR44, R0 ;  /* 0x0000002c0b057c24 */ /* 0x000fe4000f8e0200 */
[----:B------:R-:W-:-:S05]  /*a880*/  IMAD.WIDE.U32 R2, R10, UR44, R2 ;  /* 0x0000002c0a027c25 */ /* 0x000fca000f8e0002 */
[----:B------:R-:W-:Y:S02]  /*a890*/  IADD3 R3, R3, R5, RZ ;  /* 0x0000000503037210 */ /* 0x000fe40007ffe0ff */
[----:B------:R-:W-:-:S04]  /*a8a0*/  LEA R4, P0, R2, UR8, 0x2 ;  /* 0x0000000802047c11 */ /* 0x000fc8000f8010ff */
[----:B------:R-:W-:Y:S01]  /*a8b0*/  LEA.HI.X R5, R2, UR9, R3, 0x2, P0 ;  /* 0x0000000902057c11 */ /* 0x000fe200080f1403 */
[----:B------:R-:W-:-:S05]  /*a8c0*/  IMAD.MOV.U32 R3, RZ, RZ, -0x800000 ;  /* 0xff800000ff037424 */ /* 0x000fca00078e00ff */
[----:B------:R1:W-:Y:S03]  /*a8d0*/  STG.E desc[UR46][R4.64], R3 ;  /* 0x0000000304007986 */ /* 0x0003e6000c10192e */
.L_x_10657:
[----:B------:R-:W-:Y:S05]  /*a8e0*/  BSYNC B0 ;  /* 0x0000000000007941 */ /* 0x000fea0003800000 */
.L_x_10656:
[----:B----4-:R-:W-:Y:S01]  /*a8f0*/  IMAD R0, R6, UR5, RZ ;  /* 0x0000000506007c24 */ /* 0x010fe2000f8e02ff */
[----:B------:R-:W-:Y:S01]  /*a900*/  LEA.HI R14, R14, R225, RZ, 0x3 ;  /* 0x000000e10e0e7211 */ /* 0x000fe200078f18ff */
[----:B------:R-:W-:Y:S01]  /*a910*/  ULDC UR5, c[0x0][0xb88] ;  /* 0x0002e20000057ab9 */ /* 0x000fe20000000800 */
[----:B-1----:R-:W-:Y:S01]  /*a920*/  IMAD.WIDE.U32 R4, R6, UR43, R218 ;  /* 0x0000002b06047c25 */ /* 0x002fe2000f8e00da */
[----:B------:R-:W-:Y:S01]  /*a930*/  UIADD3 UR42, -UR42, UR5, URZ ;  /* 0x000000052a2a7290 */ /* 0x000fe2000fffe13f */
[----:B------:R-:W-:Y:S01]  /*a940*/  SHF.R.S32.HI R2, RZ, 0x3, R14 ;  /* 0x00000003ff027819 */ /* 0x000fe2000001140e */
[----:B------:R-:W-:Y:S01]  /*a950*/  ULOP3.LUT UR40, URZ, UR40, URZ, 0x33, !UPT ;  /* 0x000000283f287292 */ /* 0x000fe2000f8e333f */
[----:B------:R-:W-:Y:S01]  /*a960*/  IMAD R3, R7, UR43, R0 ;  /* 0x0000002b07037c24 */ /* 0x000fe2000f8e0200 */
[----:B------:R-:W-:Y:S02]  /*a970*/  BSSY B0, `(.L_x_10658) ;  /* 0x0000026000007945 */ /* 0x000fe40003800000 */
[C---:B------:R-:W-:Y:S01]  /*a980*/  ISETP.GE.AND P2, PT, R2.reuse, UR42, PT ;  /* 0x0000002a02007c0c */ /* 0x040fe2000bf46270 */
[----:B------:R-:W-:-:S02]  /*a990*/  VIADD R0, R2, 0x20 ;  /* 0x0000002002007836 */ /* 0x000fc40000000000 */
[----:B------:R-:W-:Y:S02]  /*a9a0*/  VIADD R6, R2, 0x40 ;  /* 0x0000004002067836 */ /* 0x000fe40000000000 */
[----:B------:R-:W-:Y:S01]  /*a9b0*/  IMAD.IADD R5, R5, 0x1, R3 ;  /* 0x0000000105057824 */ /* 0x000fe200078e0203 */
[----:B------:R-:W-:Y:S01]  /*a9c0*/  ISETP.GE.AND P0, PT, R0, UR42, PT ;  /* 0x0000002a00007c0c */ /* 0x000fe2000bf06270 */
[----:B------:R-:W-:Y:S01]  /*a9d0*/  IMAD R0, R8, UR6, RZ ;  /* 0x0000000608007c24 */ /* 0x000fe2000f8e02ff */
[----:B------:R-:W-:Y:S01]  /*a9e0*/  SHF.R.S32.HI R3, RZ, 0x1f, R2 ;  /* 0x0000001fff037819 */ /* 0x000fe20000011402 */
[----:B---3--:R-:W-:Y:S01]  /*a9f0*/  VIADD R11, R12, UR40 ;  /* 0x000000280c0b7c36 */ /* 0x008fe20008000000 */
[----:B------:R-:W-:Y:S01]  /*aa00*/  ISETP.GE.AND P1, PT, R6, UR42, PT ;  /* 0x0000002a06007c0c */ /* 0x000fe2000bf26270 */
        /* <DEDUP_REMOVED lines=28> */
.L_x_10659:
[----:B------:R-:W-:Y:S05]  /*abd0*/  BSYNC B0 ;  /* 0x0000000000007941 */ /* 0x000fea0003800000 */
.L_x_10658:
[----:B------:R-:W-:Y:S01]  /*abe0*/  BSSY B0, `(.L_x_10660) ;  /* 0x000001b000007945 */ /* 0x000fe20003800000 */
[----:B------:R-:W-:-:S03]  /*abf0*/  ISETP.GE.AND P2, PT, R0, UR42, PT ;  /* 0x0000002a00007c0c */ /* 0x000fc6000bf46270 */
[----:B------:R-:W-:Y:S10]  /*ac00*/  @P0 BRA `(.L_x_10661) ;  /* 0x0000000000600947 */ /* 0x000ff40003800000 */
[----:B-1----:R-:W-:Y:S01]  /*ac10*/  IADD3 R9, P0, R4, 0x20, RZ ;  /* 0x0000002004097810 */ /* 0x002fe20007f1e0ff */
        /* <DEDUP_REMOVED lines=23> */
.L_x_10661:
[----:B------:R-:W-:Y:S05]  /*ad90*/  BSYNC B0 ;  /* 0x0000000000007941 */ /* 0x000fea0003800000 */
.L_x_10660:
[----:B------:R-:W-:Y:S04]  /*ada0*/  BSSY B0, `(.L_x_10662) ;  /* 0x000001a000007945 */ /* 0x000fe80003800000 */
[----:B------:R-:W-:Y:S05]  /*adb0*/  @P1 BRA `(.L_x_10663) ;  /* 0x0000000000601947 */ /* 0x000fea0003800000 */
[----:B-1-3--:R-:W-:Y:S01]  /*adc0*/  IADD3 R9, P0, R4, 0x40, RZ ;  /* 0x0000004004097810 */ /* 0x00afe20007f1e0ff */
        /* <DEDUP_REMOVED lines=23> */
.L_x_10663:
[----:B------:R-:W-:Y:S05]  /*af40*/  BSYNC B0 ;  /* 0x0000000000007941 */ /* 0x000fea0003800000 */
.L_x_10662:
        /* <DEDUP_REMOVED lines=26> */
.L_x_10664:
[----:B------:R-:W-:Y:S05]  /*b0f0*/  BSYNC B0 ;  /* 0x0000000000007941 */ /* 0x000fea0003800000 */
.L_x_10653:
[----:B------:R-:W5:Y:S02]  /*b100*/  LDC R0, c[0x0][0xea8] ;  /* 0x0003aa00ff007b82 */ /* 0x000f640000000800 */
[----:B-----5:R-:W-:-:S13]  /*b110*/  ISETP.LE.AND P0, PT, R0, UR4, PT ;  /* 0x0000000400007c0c */ /* 0x020fda000bf03270 */
[----:B------:R-:W-:Y:S05]  /*b120*/  @!P0 BRA `(.L_x_10665) ;  /* 0xffffff5c003c8947 */ /* 0x000fea000383ffff */
[----:B------:R-:W-:Y:S05]  /*b130*/  EXIT ;  /* 0x000000000000794d */ /* 0x000fea0003800000 */
.L_x_10616:
[----:B------:R-:W-:-:S08]  /*b140*/  NOP ;  /* 0x0000000000007918 */ /* 0x000fd00000000000 */
[----:B---3--:R-:W1:-:S00]  /*b150*/  USETMAXREG.DEALLOC.CTAPOOL 0x18 ;  /* 0x00000018000079c8 */ /* 0x008e4000080e0500 */
        /* <DEDUP_REMOVED lines=12> */
[----:B------:R-:W-:Y:S01]  /*b220*/  ULDC UR44, c[0x0][0xc] ;  /* 0x00000300002c7ab9 */ /* 0x000fe20000000800 */
[----:B------:R-:W-:Y:S01]  /*b230*/  IMAD.MOV.U32 R17, RZ, RZ, 0x1 ;  /* 0x00000001ff117424 */ /* 0x000fe200078e00ff */
[----:B------:R-:W-:Y:S01]  /*b240*/  ULDC.64 UR38, c[0x0][0x198] ;  /* 0x0000660000267ab9 */ /* 0x000fe20000000a00 */
[----:B------:R-:W-:Y:S01]  /*b250*/  IMAD.MOV.U32 R16, RZ, RZ, RZ ;  /* 0x000000ffff107224 */ /* 0x000fe200078e00ff */
[----:B------:R1:W-:Y:S04]  /*b260*/  STL [R1], R0 ;  /* 0x0000000001007387 */ /* 0x0003e80000100800 */
[----:B------:R1:W-:Y:S02]  /*b270*/  STL [R1+0x4], RZ ;  /* 0x000004ff01007387 */ /* 0x0003e40000100800 */
.L_x_10716:
[----:B--23--:R-:W2:Y:S01]  /*b280*/  LDL R6, [R1] ;  /* 0x0000000001067983 */ /* 0x00cea20000100800 */
        /* <DEDUP_REMOVED lines=12> */
[----:B----4-:R-:W-:Y:S05]  /*b350*/  @!P0 BRA `(.L_x_10667) ;  /* 0x0000000000208947 */ /* 0x010fea0003800000 */
        /* <DEDUP_REMOVED lines=8> */
.L_x_10667:
[----:B------:R-:W-:Y:S01]  /*b3e0*/  ULDC UR11, c[0x0][0xec4] ;  /* 0x0003b100000b7ab9 */ /* 0x000fe20000000800 */
[----:B------:R-:W-:Y:S01]  /*b3f0*/  UMOV UR9, UR10 ;  /* 0x0000000a00097c82 */ /* 0x000fe20008000000 */
[----:B------:R-:W-:-:S11]  /*b400*/  UISETP.NE.AND UP0, UPT, UR11, 0x1, UPT ;  /* 0x000000010b00788c */ /* 0x000fd6000bf05270 */
[----:B------:R-:W-:Y:S02]  /*b410*/  @UP0 ULDC.64 UR12, c[0x0][0xec8] ;  /* 0x0003b200000c0ab9 */ /* 0x000fe40000000a00 */
[----:B------:R-:W-:-:S04]  /*b420*/  UIMAD.WIDE.U32 UR6, UR10, UR12, URZ ;  /* 0x0000000c0a0672a5 */ /* 0x000fc8000f8e003f */
[----:B------:R-:W-:-:S04]  /*b430*/  @UP0 USHF.R.U32.HI UR9, URZ, UR13, UR7 ;  /* 0x0000000d3f090299 */ /* 0x000fc80008011607 */
[----:B------:R-:W-:-:S12]  /*b440*/  UIMAD UR6, UR9, UR11, URZ ;  /* 0x0000000b090672a4 */ /* 0x000fd8000f8e023f */
.L_x_10668:
[----:B------:R-:W1:Y:S01]  /*b450*/  LDC R0, c[0x0][0x404] ;  /* 0x00010100ff007b82 */ /* 0x000e620000000800 */
[----:B------:R-:W-:Y:S01]  /*b460*/  ULOP3.LUT UR7, URZ, UR9, URZ, 0x33, !UPT ;  /* 0x000000093f077292 */ /* 0x000fe2000f8e333f */
[----:B------:R-:W-:Y:S01]  /*b470*/  BSSY B6, `(.L_x_10669) ;  /* 0x000027a000067945 */ /* 0x000fe20003800000 */
[----:B------:R-:W-:Y:S01]  /*b480*/  ULDC.64 UR12, c[0x0][0x3f8] ;  /* 0x0000fe00000c7ab9 */ /* 0x000fe20000000a00 */
[----:B------:R-:W-:Y:S01]  /*b490*/  ULDC UR9, c[0x0][0xeac] ;  /* 0x0003ab0000097ab9 */ /* 0x000fe20000000800 */
[----:B------:R-:W-:Y:S01]  /*b4a0*/  ISETP.NE.U32.AND P0, PT, RZ, UR12, PT ;  /* 0x0000000cff007c0c */ /* 0x000fe2000bf05070 */
[----:B------:R-:W-:Y:S02]  /*b4b0*/  UIADD3 UR7, UR7, UR9, URZ ;  /* 0x0000000907077290 */ /* 0x000fe4000fffe03f */
[----:B------:R-:W2:Y:S01]  /*b4c0*/  LDC R2, c[0x0][0x288] ;  /* 0x0000a200ff027b82 */ /* 0x000ea20000000800 */
[----:B------:R-:W-:Y:S01]  /*b4d0*/  ISETP.NE.AND.EX P0, PT, RZ, UR13, PT, P0 ;  /* 0x0000000dff007c0c */ /* 0x000fe2000bf05300 */
[----:B------:R-:W-:Y:S01]  /*b4e0*/  USHF.L.U32 UR41, UR7, 0x7, URZ ;  /* 0x0000000707297899 */ /* 0x000fe2000800063f */
[----:B------:R-:W-:Y:S01]  /*b4f0*/  ULDC UR9, c[0x0][0xeb8] ;  /* 0x0003ae0000097ab9 */ /* 0x000fe20000000800 */
[----:B------:R-:W-:-:S02]  /*b500*/  UIADD3 UR6, UR10, -UR6, URZ ;  /* 0x800000060a067290 */ /* 0x000fc4000fffe03f */
[----:B------:R-:W-:Y:S02]  /*b510*/  UISETP.NE.AND UP0, UPT, UR9, 0x1, UPT ;  /* 0x000000010900788c */ /* 0x000fe4000bf05270 */
[----:B------:R-:W3:Y:S01]  /*b520*/  LDC R4, c[0x0][0x2e0] ;  /* 0x0000b800ff047b82 */ /* 0x000ee20000000800 */
[----:B------:R-:W-:Y:S01]  /*b530*/  IMAD.U32 R5, RZ, RZ, UR41 ;  /* 0x00000029ff057e24 */ /* 0x000fe2000f8e00ff */
[----:B------:R-:W-:Y:S02]  /*b540*/  ULDC UR7, c[0x0][0xec4] ;  /* 0x0003b10000077ab9 */ /* 0x000fe40000000800 */
[----:B------:R-:W-:Y:S01]  /*b550*/  UIMAD UR8, UR8, UR7, UR6 ;  /* 0x00000007080872a4 */ /* 0x000fe2000f8e0206 */
[----:B-1----:R-:W-:-:S04]  /*b560*/  SEL R3, R0, 0x1, P0 ;  /* 0x0000000100037807 */ /* 0x002fc80000000000 */
[----:B------:R-:W-:Y:S01]  /*b570*/  @UP0 ULDC UR6, c[0x0][0xebc] ;  /* 0x0003af0000060ab9 */ /* 0x000fe20000000800 */
[----:B------:R-:W-:Y:S01]  /*b580*/  @UP0 ULDC UR10, c[0x0][0xec0] ;  /* 0x0003b000000a0ab9 */ /* 0x000fe20000000800 */
[----:B------:R-:W-:Y:S02]  /*b590*/  UIMAD.WIDE.U32 UR6, UR8, UR6, URZ ;  /* 0x00000006080672a5 */ /* 0x000fe4000f8e003f */
[----:B------:R-:W-:Y:S01]  /*b5a0*/  UMOV UR43, UR8 ;  /* 0x00000008002b7c82 */ /* 0x000fe20008000000 */
[----:B--2---:R-:W-:Y:S01]  /*b5b0*/  IADD3 R2, R5, 0xdf, -R2 ;  /* 0x000000df05027810 */ /* 0x004fe20007ffe802 */
[----:B------:R-:W-:-:S04]  /*b5c0*/  @UP0 USHF.R.U32.HI UR43, URZ, UR10, UR7 ;  /* 0x0000000a3f2b0299 */ /* 0x000fc80008011607 */
[----:B------:R-:W-:Y:S01]  /*b5d0*/  UIADD3 UR42, -UR43, URZ, URZ ;  /* 0x0000003f2b2a7290 */ /* 0x000fe2000fffe13f */
[----:B---3--:R-:W-:-:S03]  /*b5e0*/  IMAD R0, R3, R4, 0x5f ;  /* 0x0000005f03007424 */ /* 0x008fc600078e0204 */
[----:B------:R-:W-:Y:S01]  /*b5f0*/  UIMAD UR42, UR9, UR42, UR8 ;  /* 0x0000002a092a72a4 */ /* 0x000fe2000f8e0208 */
[----:B------:R-:W-:Y:S02]  /*b600*/  IMAD R2, R3, R4, R2 ;  /* 0x0000000403027224 */ /* 0x000fe400078e0202 */
[----:B------:R-:W-:-:S04]  /*b610*/  IMAD.HI R0, R0, 0x2aaaaaab, RZ ;  /* 0x2aaaaaab00007827 */ /* 0x000fc800078e02ff */
[----:B------:R-:W-:Y:S01]  /*b620*/  IMAD.HI R2, R2, 0x2aaaaaab, RZ ;  /* 0x2aaaaaab02027827 */ /* 0x000fe200078e02ff */
[----:B------:R-:W-:-:S04]  /*b630*/  SHF.R.U32.HI R3, RZ, 0x1f, R0 ;  /* 0x0000001fff037819 */ /* 0x000fc80000011600 */
[----:B------:R-:W-:Y:S02]  /*b640*/  SHF.R.U32.HI R5, RZ, 0x1f, R2 ;  /* 0x0000001fff057819 */ /* 0x000fe40000011602 */
[----:B------:R-:W-:Y:S02]  /*b650*/  LEA.HI.SX32 R3, R0, R3, 0x1c ;  /* 0x0000000300037211 */ /* 0x000fe400078fe2ff */
[----:B------:R-:W-:-:S04]  /*b660*/  LEA.HI.SX32 R2, R2, R5, 0x1c ;  /* 0x0000000502027211 */ /* 0x000fc800078fe2ff */
[----:B------:R-:W-:-:S04]  /*b670*/  VIMNMX R19, R3, R2, PT ;  /* 0x0000000203137248 */ /* 0x000fc80003fe0100 */
[----:B------:R-:W-:-:S13]  /*b680*/  ISETP.GT.AND P0, PT, R19, RZ, PT ;  /* 0x000000ff1300720c */ /* 0x000fda0003f04270 */
        /* <DEDUP_REMOVED lines=19> */
.L_x_10670:
        /* <DEDUP_REMOVED lines=22> */
.L_x_10672:
        /* <DEDUP_REMOVED lines=19> */
.L_x_10674:
        /* <DEDUP_REMOVED lines=16> */
.L_x_10673:
[----:B------:R-:W-:Y:S01]  /*bb50*/  ULDC.64 UR4, c[0x0][0xaf0] ;  /* 0x0002bc0000047ab9 */ /* 0x000fe20000000a00 */
[----:B------:R-:W-:Y:S01]  /*bb60*/  IMAD.U32 R5, RZ, RZ, UR43 ;  /* 0x0000002bff057e24 */ /* 0x000fe2000f8e00ff */
[----:B------:R-:W-:Y:S01]  /*bb70*/  ISETP.NE.U32.AND P0, PT, RZ, UR4, PT ;  /* 0x00000004ff007c0c */ /* 0x000fe2000bf05070 */
[----:B------:R-:W1:Y:S01]  /*bb80*/  LDC R0, c[0x0][0x428] ;  /* 0x00010a00ff007b82 */ /* 0x000e620000000800 */
[----:B------:R-:W-:Y:S01]  /*bb90*/  MOV R6, UR43 ;  /* 0x0000002b00067c02 */ /* 0x000fe20008000f00 */
        /* <DEDUP_REMOVED lines=25> */
.L_x_10729:
[----:B------:R-:W-:Y:S01]  /*bd30*/  UMOV UR4, 0xffffffff ;  /* 0xffffffff00047882 */ /* 0x000fe20000000000 */
[----:B------:R-:W-:Y:S02]  /*bd40*/  SHF.R.S32.HI R7, RZ, 0x1f, R6 ;  /* 0x0000001fff077819 */ /* 0x000fe40000011406 */
[----:B------:R-:W-:Y:S05]  /*bd50*/  BRA.DIV UR4, `(.L_x_10676) ;  /* 0x0000002604b47947 */ /* 0x000fea000b800000 */
[----:B------:R-:W-:-:S13]  /*bd60*/  ELECT P6, URZ, PT ;  /* 0x00000000003f782f */ /* 0x000fda00038c0000 */
.L_x_10732:
        /* <DEDUP_REMOVED lines=20> */
.L_x_10678:
[----:B-1----:R-:W-:Y:S01]  /*beb0*/  IMAD R10, R16, 0x8, R18 ;  /* 0x00000008100a7824 */ /* 0x002fe200078e0212 */
[----:B------:R-:W-:-:S04]  /*bec0*/  SHF.L.U32 R5, R17, 0x1f, RZ ;  /* 0x0000001f11057819 */ /* 0x000fc800000006ff */
[----:B------:R-:W1:Y:S02]  /*bed0*/  SYNCS.PHASECHK.TRANS64.TRYWAIT P2, [R10+URZ+0x32440], R5 ;  /* 0x032440050a0075a7 */ /* 0x000e64000804017f */
[----:B-1----:R-:W-:Y:S05]  /*bee0*/  @!P2 BRA `(.L_x_10679) ;  /* 0x000000240070a947 */ /* 0x002fea0003800000 */
.L_x_10733:
        /* <DEDUP_REMOVED lines=11> */
.L_x_10680:
        /* <DEDUP_REMOVED lines=16> */
.L_x_10677:
[----:B------:R-:W2:Y:S01]  /*c0a0*/  LDL.LU R9, [R1+0x4] ;  /* 0x0000040001097983 */ /* 0x000ea20000300800 */
[----:B------:R-:W-:Y:S05]  /*c0b0*/  WARPSYNC.ALL ;  /* 0x0000000000007948 */ /* 0x000fea0003800000 */
[----:B------:R-:W-:Y:S01]  /*c0c0*/  BAR.SYNC.DEFER_BLOCKING 0x8, 0x120 ;  /* 0x0204800000007b1d */ /* 0x000fe20000010000 */
[----:B------:R-:W-:-:S05]  /*c0d0*/  ELECT P2, URZ, PT ;  /* 0x00000000003f782f */ /* 0x000fca0003840000 */
[----:B------:R-:W-:Y:S01]  /*c0e0*/  BSSY B0, `(.L_x_10681) ;  /* 0x0000030000007945 */ /* 0x000fe20003800000 */
[----:B--2---:R-:W-:-:S05]  /*c0f0*/  VIADD R9, R9, 0x1 ;  /* 0x0000000109097836 */ /* 0x004fca0000000000 */
[----:B------:R1:W-:Y:S02]  /*c100*/  STL [R1+0x4], R9 ;  /* 0x0000040901007387 */ /* 0x0003e40000100800 */
[----:B------:R-:W-:Y:S05]  /*c110*/  @!P2 BRA `(.L_x_10682) ;  /* 0x0000000000b0a947 */ /* 0x000fea0003800000 */
        /* <DEDUP_REMOVED lines=14> */
[----:B--2---:R-:W-:Y:S01]  /*c200*/  IMAD.MOV.U32 R5, RZ, RZ, 0x10000 ;  /* 0x00010000ff057424 */ /* 0x004fe200078e00ff */
        /* <DEDUP_REMOVED lines=22> */
[----:B--2---:R-:W-:Y:S01]  /*c370*/  UIADD3 UR8, UR17, 0x2e400, URZ ;  /* 0x0002e40011087890 */ /* 0x004fe2000fffe03f */
[----:B------:R-:W-:-:S02]  /*c380*/  UMOV UR10, 0xc0 ;  /* 0x000000c0000a7882 */ /* 0x000fc40000000000 */
[----:B------:R-:W-:Y:S01]  /*c390*/  UMOV UR17, UR33 ;  /* 0x0000002100117c82 */ /* 0x000fe20008000000 */
[----:B------:R-:W-:Y:S01]  /*c3a0*/  UMOV UR9, UR33 ;  /* 0x0000002100097c82 */ /* 0x000fe20008000000 */
[----:B------:R3:W-:Y:S04]  /*c3b0*/  UTMALDG.4D [UR16], [UR6], desc[UR14] ;  /* 0x00000e10060075b4 */ /* 0x0007e80008019000 */
[----:B------:R3:W-:Y:S02]  /*c3c0*/  UTMALDG.4D [UR8], [UR6], desc[UR14] ;  /* 0x00000e08060075b4 */ /* 0x0007e40008019000 */
[----:B---3--:R-:W-:Y:S01]  /*c3d0*/  NOP ;  /* 0x0000000000007918 */ /* 0x008fe20000000000 */
.L_x_10682:
[----:B------:R-:W-:Y:S05]  /*c3e0*/  BSYNC B0 ;  /* 0x0000000000007941 */ /* 0x000fea0003800000 */
.L_x_10681:
[----:B------:R-:W-:-:S04]  /*c3f0*/  LEA.HI R5, R9, R9, RZ, 0x1 ;  /* 0x0000000909057211 */ /* 0x000fc800078f08ff */
[----:B------:R-:W-:-:S05]  /*c400*/  LOP3.LUT R5, R5, 0xfffffffe, RZ, 0xc0, !PT ;  /* 0xfffffffe05057812 */ /* 0x000fca00078ec0ff */
[----:B------:R-:W-:-:S05]  /*c410*/  IMAD.IADD R5, R9, 0x1, -R5 ;  /* 0x0000000109057824 */ /* 0x000fca00078e0a05 */
[----:B------:R-:W-:-:S04]  /*c420*/  SHF.L.U32 R5, R5, 0x1f, RZ ;  /* 0x0000001f05057819 */ /* 0x000fc800000006ff */
[----:B------:R-:W2:Y:S02]  /*c430*/  SYNCS.PHASECHK.TRANS64.TRYWAIT P2, [R18+URZ+0x32420], R5 ;  /* 0x03242005120075a7 */ /* 0x000ea4000804017f */
[----:B--2---:R-:W-:Y:S05]  /*c440*/  @!P2 BRA `(.L_x_10683) ;  /* 0x00000020002ca947 */ /* 0x004fea0003800000 */
.L_x_10734:
[----:B------:R-:W-:Y:S01]  /*c450*/  ULDC.64 UR4, c[0x0][0x408] ;  /* 0x0001020000047ab9 */ /* 0x000fe20000000a00 */
[----:B------:R-:W-:Y:S04]  /*c460*/  BSSY B0, `(.L_x_10684) ;  /* 0x0000030000007945 */ /* 0x000fe80003800000 */
[----:B------:R-:W-:Y:S05]  /*c470*/  @!P6 BRA `(.L_x_10685) ;  /* 0x0000000000b8e947 */ /* 0x000fea0003800000 */
[----:B------:R-:W-:Y:S01]  /*c480*/  IMAD R10, R16, 0x8, R18 ;  /* 0x00000008100a7824 */ /* 0x000fe200078e0212 */
[----:B--2---:R-:W-:Y:S01]  /*c490*/  SHF.L.U32 R5, R17, 0x1f, RZ ;  /* 0x0000001f11057819 */ /* 0x004fe200000006ff */
[----:B-1----:R-:W1:Y:S03]  /*c4a0*/  S2R R9, SR_TID.X ;  /* 0x0000000000097919 */ /* 0x002e660000002100 */
[----:B------:R-:W2:Y:S01]  /*c4b0*/  SYNCS.PHASECHK.TRANS64.TRYWAIT P2, [R10+URZ+0x32460], R5 ;  /* 0x032460050a0075a7 */ /* 0x000ea2000804017f */
[----:B-1----:R-:W-:-:S04]  /*c4c0*/  LOP3.LUT R9, R9, 0x7f, RZ, 0xc0, !PT ;  /* 0x0000007f09097812 */ /* 0x002fc800078ec0ff */
[----:B------:R-:W-:Y:S01]  /*c4d0*/  ISETP.NE.AND P3, PT, R9, RZ, PT ;  /* 0x000000ff0900720c */ /* 0x000fe20003f65270 */
[----:B--2---:R-:W-:-:S12]  /*c4e0*/  @!P2 BRA `(.L_x_10686) ;  /* 0x000000200018a947 */ /* 0x004fd80003800000 */
.L_x_10735:
        /* <DEDUP_REMOVED lines=8> */
.L_x_10687:
        /* <DEDUP_REMOVED lines=31> */
.L_x_10685:
[----:B------:R-:W-:Y:S05]  /*c760*/  BSYNC B0 ;  /* 0x0000000000007941 */ /* 0x000fea0003800000 */
.L_x_10684:
[----:B------:R-:W-:-:S13]  /*c770*/  ISETP.GE.AND P2, PT, R19, 0x2, PT ;  /* 0x000000021300780c */ /* 0x000fda0003f46270 */
[----:B------:R-:W-:Y:S05]  /*c780*/  @!P2 BRA `(.L_x_10688) ;  /* 0x0000001000c4a947 */ /* 0x000fea0003800000 */
[C---:B--2---:R-:W-:Y:S01]  /*c790*/  LOP3.LUT R5, R19.reuse, 0x1, RZ, 0xc0, !PT ;  /* 0x0000000113057812 */ /* 0x044fe200078ec0ff */
[----:B-1----:R-:W-:-:S03]  /*c7a0*/  VIADD R9, R19, 0xfffffffe ;  /* 0xfffffffe13097836 */ /* 0x002fc60000000000 */
[----:B------:R-:W-:Y:S01]  /*c7b0*/  ISETP.NE.U32.AND P2, PT, R5, 0x1, PT ;  /* 0x000000010500780c */ /* 0x000fe20003f45070 */
[----:B------:R-:W-:-:S12]  /*c7c0*/  IMAD.MOV.U32 R8, RZ, RZ, R9 ;  /* 0x000000ffff087224 */ /* 0x000fd800078e0009 */
        /* <DEDUP_REMOVED lines=27> */
.L_x_10692:
[----:B-1----:R-:W1:Y:S01]  /*c980*/  S2R R2, SR_TID.X ;  /* 0x0000000000027919 */ /* 0x002e620000002100 */
[----:B------:R-:W-:Y:S02]  /*c990*/  SHF.L.U32 R3, R17, 0x1f, RZ ;  /* 0x0000001f11037819 */ /* 0x000fe400000006ff */
[----:B-1----:R-:W-:Y:S01]  /*c9a0*/  LOP3.LUT R5, R2, 0x7f, RZ, 0xc0, !PT ;  /* 0x0000007f02057812 */ /* 0x002fe200078ec0ff */
[----:B------:R-:W-:-:S03]  /*c9b0*/  IMAD R2, R16, 0x8, R18 ;  /* 0x0000000810027824 */ /* 0x000fc600078e0212 */
[----:B------:R-:W-:Y:S01]  /*c9c0*/  ISETP.NE.AND P2, PT, R5, RZ, PT ;  /* 0x000000ff0500720c */ /* 0x000fe20003f45270 */
[----:B------:R-:W1:Y:S02]  /*c9d0*/  SYNCS.PHASECHK.TRANS64.TRYWAIT P3, [R2+URZ+0x32440], R3 ;  /* 0x03244003020075a7 */ /* 0x000e64000806017f */
[----:B-1----:R-:W-:Y:S10]  /*c9e0*/  @!P3 BRA `(.L_x_10693) ;  /* 0x0000001800ecb947 */ /* 0x002ff40003800000 */
.L_x_10736:
        /* <DEDUP_REMOVED lines=8> */
.L_x_10694:
        /* <DEDUP_REMOVED lines=17> */
.L_x_10737:
        /* <DEDUP_REMOVED lines=8> */
.L_x_10696:
        /* <DEDUP_REMOVED lines=30> */
.L_x_10691:
[----:B------:R-:W-:Y:S05]  /*cde0*/  BSYNC B0 ;  /* 0x0000000000007941 */ /* 0x000fea0003800000 */
.L_x_10690:
[----:B------:R-:W-:-:S07]  /*cdf0*/  VIADD R8, R19, 0xfffffffd ;  /* 0xfffffffd13087836 */ /* 0x000fce0000000000 */
.L_x_10689:
[----:B------:R-:W-:Y:S01]  /*ce00*/  ISETP.NE.AND P2, PT, R9, RZ, PT ;  /* 0x000000ff0900720c */ /* 0x000fe20003f45270 */
[----:B------:R-:W-:-:S12]  /*ce10*/  BSSY B0, `(.L_x_10688) ;  /* 0x00000c8000007945 */ /* 0x000fd80003800000 */
[----:B------:R-:W-:Y:S05]  /*ce20*/  @!P2 BRA `(.L_x_10697) ;  /* 0x0000000c0018a947 */ /* 0x000fea0003800000 */
.L_x_10712:
        /* <DEDUP_REMOVED lines=27> */
.L_x_10700:
[----:B------:R-:W1:Y:S01]  /*cfe0*/  S2R R2, SR_TID.X ;  /* 0x0000000000027919 */ /* 0x000e620000002100 */
[----:B------:R-:W-:Y:S01]  /*cff0*/  IMAD R3, R9, 0x8, R18 ;  /* 0x0000000809037824 */ /* 0x000fe200078e0212 */
[----:B-1----:R-:W-:Y:S02]  /*d000*/  LOP3.LUT R5, R2, 0x7f, RZ, 0xc0, !PT ;  /* 0x0000007f02057812 */ /* 0x002fe400078ec0ff */
[----:B------:R-:W-:Y:S02]  /*d010*/  SHF.L.U32 R2, R17, 0x1f, RZ ;  /* 0x0000001f11027819 */ /* 0x000fe400000006ff */
[----:B------:R-:W-:Y:S02]  /*d020*/  ISETP.NE.AND P2, PT, R5, RZ, PT ;  /* 0x000000ff0500720c */ /* 0x000fe40003f45270 */
[----:B------:R-:W1:Y:S02]  /*d030*/  SYNCS.PHASECHK.TRANS64.TRYWAIT P3, [R3+URZ+0x32440], R2 ;  /* 0x03244002030075a7 */ /* 0x000e64000806017f */
[----:B-1----:R-:W-:Y:S09]  /*d040*/  @!P3 BRA `(.L_x_10701) ;  /* 0x00000014007cb947 */ /* 0x002ff20003800000 */
.L_x_10738:
        /* <DEDUP_REMOVED lines=8> */
.L_x_10702:
        /* <DEDUP_REMOVED lines=17> */
.L_x_10739:
        /* <DEDUP_REMOVED lines=8> */
.L_x_10704:
        /* <DEDUP_REMOVED lines=30> */
.L_x_10699:
[----:B------:R-:W-:Y:S05]  /*d440*/  BSYNC B1 ;  /* 0x0000000000017941 */ /* 0x000fea0003800000 */
.L_x_10698:
[----:B------:R-:W-:Y:S01]  /*d450*/  VIADD R9, R9, 0x1 ;  /* 0x0000000109097836 */ /* 0x000fe20000000000 */
        /* <DEDUP_REMOVED lines=25> */
.L_x_10707:
[----:B------:R-:W1:Y:S01]  /*d5f0*/  S2R R2, SR_TID.X ;  /* 0x0000000000027919 */ /* 0x000e620000002100 */
[----:B------:R-:W-:Y:S02]  /*d600*/  SHF.L.U32 R3, R17, 0x1f, RZ ;  /* 0x0000001f11037819 */ /* 0x000fe400000006ff */
[----:B-1----:R-:W-:Y:S01]  /*d610*/  LOP3.LUT R5, R2, 0x7f, RZ, 0xc0, !PT ;  /* 0x0000007f02057812 */ /* 0x002fe200078ec0ff */
[----:B------:R-:W-:-:S03]  /*d620*/  IMAD R2, R16, 0x8, R18 ;  /* 0x0000000810027824 */ /* 0x000fc600078e0212 */
[----:B------:R-:W-:Y:S01]  /*d630*/  ISETP.NE.AND P2, PT, R5, RZ, PT ;  /* 0x000000ff0500720c */ /* 0x000fe20003f45270 */
[----:B------:R-:W1:Y:S02]  /*d640*/  SYNCS.PHASECHK.TRANS64.TRYWAIT P3, [R2+URZ+0x32440], R3 ;  /* 0x03244003020075a7 */ /* 0x000e64000806017f */
[----:B-1----:R-:W-:Y:S10]  /*d650*/  @!P3 BRA `(.L_x_10708) ;  /* 0x000000100020b947 */ /* 0x002ff40003800000 */
.L_x_10740:
        /* <DEDUP_REMOVED lines=8> */
.L_x_10709:
        /* <DEDUP_REMOVED lines=17> */
.L_x_10741:
        /* <DEDUP_REMOVED lines=8> */
.L_x_10711:
        /* <DEDUP_REMOVED lines=30> */
.L_x_10706:
[----:B------:R-:W-:Y:S05]  /*da50*/  BSYNC B1 ;  /* 0x0000000000017941 */ /* 0x000fea0003800000 */
.L_x_10705:
[C---:B------:R-:W-:Y:S01]  /*da60*/  ISETP.GT.AND P2, PT, R8.reuse, 0x1, PT ;  /* 0x000000010800780c */ /* 0x040fe20003f44270 */
[----:B------:R-:W-:-:S12]  /*da70*/  VIADD R8, R8, 0xfffffffe ;  /* 0xfffffffe08087836 */ /* 0x000fd80000000000 */
[----:B------:R-:W-:Y:S05]  /*da80*/  @P2 BRA `(.L_x_10712) ;  /* 0xfffffff000e82947 */ /* 0x000fea000383ffff */
.L_x_10697:
[----:B------:R-:W-:Y:S05]  /*da90*/  BSYNC B0 ;  /* 0x0000000000007941 */ /* 0x000fea0003800000 */
.L_x_10688:
[----:B------:R3:W5:Y:S01]  /*daa0*/  LDL R6, [R1] ;  /* 0x0000000001067983 */ /* 0x0007620000100800 */
[----:B------:R-:W-:Y:S01]  /*dab0*/  VIADD R16, R16, 0x1 ;  /* 0x0000000110107836 */ /* 0x000fe20000000000 */
[----:B------:R-:W-:Y:S04]  /*dac0*/  BSSY B0, `(.L_x_10713) ;  /* 0x0000012000007945 */ /* 0x000fe80003800000 */
[----:B------:R-:W-:-:S04]  /*dad0*/  ISETP.NE.AND P0, PT, R16, 0x2, PT ;  /* 0x000000021000780c */ /* 0x000fc80003f05270 */
[----:B------:R-:W-:-:S04]  /*dae0*/  SEL R0, RZ, 0x1, P0 ;  /* 0x00000001ff007807 */ /* 0x000fc80000000000 */
[----:B------:R-:W-:Y:S01]  /*daf0*/  LOP3.LUT R17, R17, R0, RZ, 0x3c, !PT ;  /* 0x0000000011117212 */ /* 0x000fe200078e3cff */
[----:B---3--:R-:W-:Y:S06]  /*db00*/  @P1 BRA `(.L_x_10714) ;  /* 0x0000000000341947 */ /* 0x008fec0003800000 */
[----:B--2---:R-:W2:Y:S01]  /*db10*/  S2R R5, SR_LANEID ;  /* 0x0000000000057919 */ /* 0x004ea20000000000 */
[----:B------:R-:W-:Y:S01]  /*db20*/  VOTEU.ANY UR6, UPT, PT ;  /* 0x0000000000067886 */ /* 0x000fe200038e0100 */
[----:B------:R-:W3:Y:S01]  /*db30*/  LDC.64 R2, c[0x0][0xef0] ;  /* 0x0003bc00ff027b82 */ /* 0x000ee20000000a00 */
[----:B------:R-:W2:Y:S02]  /*db40*/  FLO.U32 R0, UR6 ;  /* 0x0000000600007d00 */ /* 0x000ea400080e0000 */
[----:B--2---:R-:W-:-:S06]  /*db50*/  ISETP.EQ.U32.AND P1, PT, R0, R5, PT ;  /* 0x000000050000720c */ /* 0x004fcc0003f22070 */
[----:B------:R-:W3:Y:S07]  /*db60*/  POPC R5, UR6 ;  /* 0x0000000600057d09 */ /* 0x000eee0008000000 */
[----:B---3--:R-:W2:Y:S01]  /*db70*/  @P1 ATOMG.E.ADD.STRONG.GPU PT, R3, desc[UR46][R2.64], R5 ;  /* 0x00000005020319a8 */ /* 0x008ea200081ee1ee */
[----:B------:R-:W3:Y:S02]  /*db80*/  S2R R4, SR_LTMASK ;  /* 0x0000000000047919 */ /* 0x000ee40000003900 */
[----:B---3--:R-:W-:-:S04]  /*db90*/  LOP3.LUT R4, R4, UR6, RZ, 0xc0, !PT ;  /* 0x0000000604047c12 */ /* 0x008fc8000f8ec0ff */
[----:B------:R-:W3:Y:S01]  /*dba0*/  POPC R7, R4 ;  /* 0x0000000400077309 */ /* 0x000ee20000000000 */
[----:B--2---:R-:W3:Y:S02]  /*dbb0*/  SHFL.IDX PT, R0, R3, R0, 0x1f ;  /* 0x00001f0003007589 */ /* 0x004ee400000e0000 */
[----:B---3-5:R-:W-:-:S05]  /*dbc0*/  IADD3 R6, R0, UR44, R7 ;  /* 0x0000002c00067c10 */ /* 0x028fca000fffe007 */
[----:B------:R3:W-:Y:S02]  /*dbd0*/  STL [R1], R6 ;  /* 0x0000000601007387 */ /* 0x0007e40000100800 */
.L_x_10714:
[----:B------:R-:W-:Y:S05]  /*dbe0*/  BSYNC B0 ;  /* 0x0000000000007941 */ /* 0x000fea0003800000 */
.L_x_10713:
[----:B------:R-:W-:Y:S01]  /*dbf0*/  SEL R16, R16, RZ, P0 ;  /* 0x000000ff10107207 */ /* 0x000fe20000000000 */
[----:B-----5:R-:W-:-:S07]  /*dc00*/  IMAD.MOV.U32 R13, RZ, RZ, R6 ;  /* 0x000000ffff0d7224 */ /* 0x020fce00078e0006 */
.L_x_10671:
[----:B------:R-:W-:Y:S05]  /*dc10*/  BSYNC B6 ;  /* 0x0000000000067941 */ /* 0x000fea0003800000 */
.L_x_10669:
[----:B------:R-:W-:-:S03]  /*dc20*/  UMOV UR6, 0xffffffff ;  /* 0xffffffff00067882 */ /* 0x000fc60000000000 */
[----:B------:R-:W-:Y:S05]  /*dc30*/  BRA.DIV UR6, `(.L_x_10715) ;  /* 0x0000000a06d07947 */ /* 0x000fea000b800000 */
[----:B------:R4:W1:Y:S02]  /*dc40*/  SHFL.IDX PT, R14, R13, RZ, 0x1f ;  /* 0x00001fff0d0e7589 */ /* 0x00086400000e0000 */
.L_x_10744:
[----:B------:R-:W5:Y:S01]  /*dc50*/  S2R R0, SR_TID.X ;  /* 0x0000000000007919 */ /* 0x000f620000002100 */
[----:B------:R-:W-:Y:S05]  /*dc60*/  WARPSYNC.ALL ;  /* 0x0000000000007948 */ /* 0x000fea0003800000 */
[----:B------:R-:W-:Y:S01]  /*dc70*/  BAR.SYNC.DEFER_BLOCKING 0x4, 0x120 ;  /* 0x0104800000007b1d */ /* 0x000fe20000010000 */
[----:B-1----:R-:W-:-:S05]  /*dc80*/  IMAD.MOV.U32 R2, RZ, RZ, R14 ;  /* 0x000000ffff027224 */ /* 0x002fca00078e000e */
[----:B------:R-:W-:Y:S01]  /*dc90*/  ULDC UR6, c[0x0][0xea8] ;  /* 0x0003aa0000067ab9 */ /* 0x000fe20000000800 */
[----:B------:R1:W-:Y:S01]  /*dca0*/  STL [R1], R2 ;  /* 0x0000000201007387 */ /* 0x0003e20000100800 */
        /* <DEDUP_REMOVED lines=8> */
[----:B-1----:R-:W-:Y:S05]  /*dd30*/  @!P0 BRA `(.L_x_10716) ;  /* 0xffffffd400508947 */ /* 0x002fea000383ffff */
.L_x_10666:
[----:B------:R-:W5:Y:S01]  /*dd40*/  LDL.LU R0, [R1+0x4] ;  /* 0x0000040001007983 */ /* 0x000f620000300800 */
[----:B--2---:R-:W1:Y:S01]  /*dd50*/  S2R R5, SR_CgaCtaId ;  /* 0x0000000000057919 */ /* 0x004e620000008800 */
[----:B-----5:R-:W-:-:S05]  /*dd60*/  VIADD R0, R0, 0x1 ;  /* 0x0000000100007836 */ /* 0x020fca0000000000 */
        /* <DEDUP_REMOVED lines=8> */
.L_x_10745:
        /* <DEDUP_REMOVED lines=9> */
[----:B------:R-:W2:Y:S02]  /*de80*/  LDL.LU R2, [R1+0x8] ;  /* 0x0000080001027983 */ /* 0x000ea40000300800 */
[----:B--2---:R-:W-:-:S04]  /*de90*/  LOP3.LUT R0, R2, 0x2, RZ, 0xfc, !PT ;  /* 0x0000000202007812 */ /* 0x004fc800078efcff */
[----:B------:R-:W-:-:S13]  /*dea0*/  ISETP.NE.AND P2, PT, R0, 0x3, PT ;  /* 0x000000030000780c */ /* 0x000fda0003f45270 */
[----:B------:R-:W-:Y:S05]  /*deb0*/  @!P2 BRA `(.L_x_10720) ;  /* 0x000000000004a947 */ /* 0x000fea0003800000 */
[----:B------:R-:W-:Y:S01]  /*dec0*/  BPT.TRAP 0x1 ;  /* 0x000000040000795c */ /* 0x000fe20000300000 */
.L_x_10720:
[----:B------:R-:W-:Y:S01]  /*ded0*/  IADD3 R3, R7, 0x32440, RZ ;  /* 0x0003244007037810 */ /* 0x000fe20007ffe0ff */
[----:B------:R-:W-:Y:S01]  /*dee0*/  VIADD R0, R16, 0x1 ;  /* 0x0000000110007836 */ /* 0x000fe20000000000 */
[----:B------:R-:W-:-:S03]  /*def0*/  SHF.L.U32 R4, R17, 0x1f, RZ ;  /* 0x0000001f11047819 */ /* 0x000fc600000006ff */
[----:B------:R-:W-:Y:S01]  /*df00*/  IMAD R5, R16, 0x8, R3 ;  /* 0x0000000810057824 */ /* 0x000fe200078e0203 */
[----:B------:R-:W-:-:S03]  /*df10*/  ISETP.NE.AND P1, PT, R0, 0x2, PT ;  /* 0x000000020000780c */ /* 0x000fc60003f25270 */
[----:B------:R-:W1:Y:S01]  /*df20*/  SYNCS.PHASECHK.TRANS64.TRYWAIT P0, [R5+URZ], R4 ;  /* 0x00000004050075a7 */ /* 0x000e62000800017f */
[----:B------:R-:W-:-:S04]  /*df30*/  SEL R2, RZ, 0x1, P1 ;  /* 0x00000001ff027807 */ /* 0x000fc80000800000 */
[----:B------:R-:W-:Y:S02]  /*df40*/  LOP3.LUT R17, R17, R2, RZ, 0x3c, !PT ;  /* 0x0000000211117212 */ /* 0x000fe400078e3cff */
[----:B------:R-:W-:Y:S02]  /*df50*/  SEL R2, R0, RZ, P1 ;  /* 0x000000ff00027207 */ /* 0x000fe40000800000 */
[----:B------:R-:W-:-:S03]  /*df60*/  SHF.L.U32 R0, R17, 0x1f, RZ ;  /* 0x0000001f11007819 */ /* 0x000fc600000006ff */
[----:B------:R-:W-:Y:S01]  /*df70*/  IMAD R3, R2, 0x8, R3 ;  /* 0x0000000802037824 */ /* 0x000fe200078e0203 */
[----:B-1----:R-:W-:Y:S06]  /*df80*/  @!P0 BRA `(.L_x_10721) ;  /* 0x0000000800348947 */ /* 0x002fec0003800000 */
.L_x_10746:
[----:B------:R-:W2:Y:S02]  /*df90*/  SYNCS.PHASECHK.TRANS64.TRYWAIT P0, [R3+URZ], R0 ;  /* 0x00000000030075a7 */ /* 0x000ea4000800017f */
[----:B--2---:R-:W-:Y:S05]  /*dfa0*/  @!P0 BRA `(.L_x_10722) ;  /* 0x0000000800408947 */ /* 0x004fea0003800000 */
.L_x_10747:
[----:B------:R-:W-:Y:S05]  /*dfb0*/  @!P2 BRA `(.L_x_10723) ;  /* 0x000000000004a947 */ /* 0x000fea0003800000 */
[----:B------:R-:W-:Y:S01]  /*dfc0*/  BPT.TRAP 0x1 ;  /* 0x000000040000795c */ /* 0x000fe20000300000 */
.L_x_10723:
[----:B--2---:R-:W-:-:S04]  /*dfd0*/  VIADD R3, R7, 0x32460 ;  /* 0x0003246007037836 */ /* 0x004fc80000000000 */
[----:B-1----:R-:W-:-:S04]  /*dfe0*/  IMAD R5, R16, 0x8, R3 ;  /* 0x0000000810057824 */ /* 0x002fc800078e0203 */
[----:B------:R-:W1:Y:S02]  /*dff0*/  SYNCS.PHASECHK.TRANS64.TRYWAIT P0, [R5+URZ], R4 ;  /* 0x00000004050075a7 */ /* 0x000e64000800017f */
[----:B-1----:R-:W-:Y:S05]  /*e000*/  @!P0 BRA `(.L_x_10724) ;  /* 0x00000008003c8947 */ /* 0x002fea0003800000 */
.L_x_10748:
[----:B------:R-:W-:-:S07]  /*e010*/  IMAD R3, R2, 0x8, R3 ;  /* 0x0000000802037824 */ /* 0x000fce00078e0203 */
.L_x_10725:
[----:B--2---:R2:W1:Y:S02]  /*e020*/  SYNCS.PHASECHK.TRANS64.TRYWAIT P0, [R3+URZ], R0 ;  /* 0x00000000030075a7 */ /* 0x004464000800017f */
[----:B-1----:R-:W-:Y:S05]  /*e030*/  @!P0 NANOSLEEP.SYNCS 0x989680 ;  /* 0x009896800000895d */ /* 0x002fea0003900000 */
[----:B------:R-:W1:Y:S02]  /*e040*/  @!P0 SYNCS.PHASECHK.TRANS64 P0, [R3+URZ], R0 ;  /* 0x00000000030085a7 */ /* 0x000e64000800007f */
[----:B-1----:R-:W-:Y:S05]  /*e050*/  @!P0 BRA `(.L_x_10725) ;  /* 0xfffffffc00f08947 */ /* 0x002fea000383ffff */
.L_x_10719:
[----:B------:R-:W-:Y:S05]  /*e060*/  BSYNC B0 ;  /* 0x0000000000007941 */ /* 0x000fea0003800000 */
.L_x_10718:
[----:B------:R-:W-:Y:S05]  /*e070*/  EXIT ;  /* 0x000000000000794d */ /* 0x000fea0003800000 */
.L_x_10622:
[----:B-1----:R-:W-:-:S04]  /*e080*/  IMAD.U32 R3, RZ, RZ, UR39 ;  /* 0x00000027ff037e24 */ /* 0x002fc8000f8e00ff */
[----:B------:R1:W2:Y:S03]  /*e090*/  SYNCS.PHASECHK.TRANS64.TRYWAIT P0, [R3+URZ+0x32400], R0 ;  /* 0x03240000030075a7 */ /* 0x0002a6000800017f */
[----:B--2---:R-:W-:Y:S05]  /*e0a0*/  @!P0 NANOSLEEP.SYNCS 0x989680 ;  /* 0x009896800000895d */ /* 0x004fea0003900000 */
[----:B------:R-:W2:Y:S02]  /*e0b0*/  @!P0 SYNCS.PHASECHK.TRANS64 P0, [R3+URZ+0x32400], R0 ;  /* 0x03240000030085a7 */ /* 0x000ea4000800007f */
[----:B--2---:R-:W-:Y:S05]  /*e0c0*/  @!P0 BRA `(.L_x_10622) ;  /* 0xfffffffc00ec8947 */ /* 0x004fea000383ffff */
[----:B------:R-:W-:Y:S05]  /*e0d0*/  BRA `(.L_x_10726) ;  /* 0xffffff38002c7947 */ /* 0x000fea000383ffff */
.L_x_10626:
[----:B-1----:R-:W-:-:S04]  /*e0e0*/  IMAD.U32 R3, RZ, RZ, UR7 ;  /* 0x00000007ff037e24 */ /* 0x002fc8000f8e00ff */
[----:B------:R1:W4:Y:S03]  /*e0f0*/  SYNCS.PHASECHK.TRANS64.TRYWAIT P1, [R3+URZ+0x32430], R2 ;  /* 0x03243002030075a7 */ /* 0x000326000802017f */
[----:B----4-:R-:W-:Y:S05]  /*e100*/  @!P1 NANOSLEEP.SYNCS 0x989680 ;  /* 0x009896800000995d */ /* 0x010fea0003900000 */
[----:B------:R-:W4:Y:S02]  /*e110*/  @!P1 SYNCS.PHASECHK.TRANS64 P1, [R3+URZ+0x32430], R2 ;  /* 0x03243002030095a7 */ /* 0x000f24000802007f */
[----:B----4-:R-:W-:Y:S05]  /*e120*/  @!P1 BRA `(.L_x_10626) ;  /* 0xfffffffc00ec9947 */ /* 0x010fea000383ffff */
[----:B------:R-:W-:Y:S05]  /*e130*/  BRA `(.L_x_10625) ;  /* 0xffffff38004c7947 */ /* 0x000fea000383ffff */
.L_x_10627:
[----:B-1----:R-:W-:-:S04]  /*e140*/  IMAD.U32 R3, RZ, RZ, UR39 ;  /* 0x00000027ff037e24 */ /* 0x002fc8000f8e00ff */
[----:B------:R1:W4:Y:S03]  /*e150*/  SYNCS.PHASECHK.TRANS64.TRYWAIT P1, [R3+URZ+0x32410], R0 ;  /* 0x03241000030075a7 */ /* 0x000326000802017f */
[----:B----4-:R-:W-:Y:S05]  /*e160*/  @!P1 NANOSLEEP.SYNCS 0x989680 ;  /* 0x009896800000995d */ /* 0x010fea0003900000 */
[----:B------:R-:W4:Y:S02]  /*e170*/  @!P1 SYNCS.PHASECHK.TRANS64 P1, [R3+URZ+0x32410], R0 ;  /* 0x03241000030095a7 */ /* 0x000f24000802007f */
[----:B----4-:R-:W-:Y:S05]  /*e180*/  @!P1 BRA `(.L_x_10627) ;  /* 0xfffffffc00ec9947 */ /* 0x010fea000383ffff */
[----:B------:R-:W-:Y:S05]  /*e190*/  BRA `(.L_x_10727) ;  /* 0xffffff3800f07947 */ /* 0x000fea000383ffff */
.L_x_10631:
[----:B------:R-:W-:-:S04]  /*e1a0*/  IMAD.U32 R3, RZ, RZ, UR7 ;  /* 0x00000007ff037e24 */ /* 0x000fc8000f8e00ff */
[----:B------:R1:W1:Y:S03]  /*e1b0*/  SYNCS.PHASECHK.TRANS64.TRYWAIT P1, [R3+URZ+0x32450], R2 ;  /* 0x03245002030075a7 */ /* 0x000266000802017f */
[----:B-1----:R-:W-:Y:S05]  /*e1c0*/  @!P1 NANOSLEEP.SYNCS 0x989680 ;  /* 0x009896800000995d */ /* 0x002fea0003900000 */
[----:B------:R-:W1:Y:S02]  /*e1d0*/  @!P1 SYNCS.PHASECHK.TRANS64 P1, [R3+URZ+0x32450], R2 ;  /* 0x03245002030095a7 */ /* 0x000e64000802007f */
[----:B-1----:R-:W-:Y:S05]  /*e1e0*/  @!P1 BRA `(.L_x_10631) ;  /* 0xfffffffc00ec9947 */ /* 0x002fea000383ffff */
[----:B------:R-:W-:Y:S05]  /*e1f0*/  BRA `(.L_x_10630) ;  /* 0xffffff3800f87947 */ /* 0x000fea000383ffff */
.L_x_10636:
[----:B--2---:R-:W-:-:S04]  /*e200*/  IMAD.U32 R152, RZ, RZ, UR4 ;  /* 0x00000004ff987e24 */ /* 0x004fc8000f8e00ff */
[----:B------:R2:W3:Y:S03]  /*e210*/  SYNCS.PHASECHK.TRANS64.TRYWAIT P2, [R152+URZ+0x32430], R13 ;  /* 0x0324300d980075a7 */ /* 0x0004e6000804017f */
[----:B---3--:R-:W-:Y:S05]  /*e220*/  @!P2 NANOSLEEP.SYNCS 0x989680 ;  /* 0x009896800000a95d */ /* 0x008fea0003900000 */
[----:B------:R-:W3:Y:S02]  /*e230*/  @!P2 SYNCS.PHASECHK.TRANS64 P2, [R152+URZ+0x32430], R13 ;  /* 0x0324300d9800a5a7 */ /* 0x000ee4000804007f */
[----:B---3--:R-:W-:Y:S05]  /*e240*/  @!P2 BRA `(.L_x_10636) ;  /* 0xfffffffc00eca947 */ /* 0x008fea000383ffff */
[----:B------:R-:W-:Y:S05]  /*e250*/  BRA `(.L_x_10635) ;  /* 0xffffff5c00787947 */ /* 0x000fea000383ffff */
.L_x_10640:
[----:B---3--:R-:W-:-:S04]  /*e260*/  IMAD.U32 R204, RZ, RZ, UR4 ;  /* 0x00000004ffcc7e24 */ /* 0x008fc8000f8e00ff */
[----:B------:R3:W4:Y:S03]  /*e270*/  SYNCS.PHASECHK.TRANS64.TRYWAIT P2, [R204+URZ+0x32450], R13 ;  /* 0x0324500dcc0075a7 */ /* 0x000726000804017f */
[----:B----4-:R-:W-:Y:S05]  /*e280*/  @!P2 NANOSLEEP.SYNCS 0x989680 ;  /* 0x009896800000a95d */ /* 0x010fea0003900000 */
[----:B------:R-:W4:Y:S02]  /*e290*/  @!P2 SYNCS.PHASECHK.TRANS64 P2, [R204+URZ+0x32450], R13 ;  /* 0x0324500dcc00a5a7 */ /* 0x000f24000804007f */
[----:B----4-:R-:W-:Y:S05]  /*e2a0*/  @!P2 BRA `(.L_x_10640) ;  /* 0xfffffffc00eca947 */ /* 0x010fea000383ffff */
[----:B------:R-:W-:Y:S05]  /*e2b0*/  BRA `(.L_x_10639) ;  /* 0xffffff5c00f47947 */ /* 0x000fea000383ffff */
.L_x_10646:
[----:B--2---:R-:W-:-:S04]  /*e2c0*/  IMAD.U32 R152, RZ, RZ, UR4 ;  /* 0x00000004ff987e24 */ /* 0x004fc8000f8e00ff */
[----:B------:R2:W3:Y:S03]  /*e2d0*/  SYNCS.PHASECHK.TRANS64.TRYWAIT P2, [R152+URZ+0x32430], R13 ;  /* 0x0324300d980075a7 */ /* 0x0004e6000804017f */
[----:B---3--:R-:W-:Y:S05]  /*e2e0*/  @!P2 NANOSLEEP.SYNCS 0x989680 ;  /* 0x009896800000a95d */ /* 0x008fea0003900000 */
[----:B------:R-:W3:Y:S02]  /*e2f0*/  @!P2 SYNCS.PHASECHK.TRANS64 P2, [R152+URZ+0x32430], R13 ;  /* 0x0324300d9800a5a7 */ /* 0x000ee4000804007f */
[----:B---3--:R-:W-:Y:S05]  /*e300*/  @!P2 BRA `(.L_x_10646) ;  /* 0xfffffffc00eca947 */ /* 0x008fea000383ffff */
[----:B------:R-:W-:Y:S05]  /*e310*/  BRA `(.L_x_10645) ;  /* 0xffffff8400e47947 */ /* 0x000fea000383ffff */
.L_x_10650:
[----:B---3--:R-:W-:-:S04]  /*e320*/  IMAD.U32 R204, RZ, RZ, UR4 ;  /* 0x00000004ffcc7e24 */ /* 0x008fc8000f8e00ff */
[----:B------:R3:W4:Y:S03]  /*e330*/  SYNCS.PHASECHK.TRANS64.TRYWAIT P2, [R204+URZ+0x32450], R13 ;  /* 0x0324500dcc0075a7 */ /* 0x000726000804017f */
[----:B----4-:R-:W-:Y:S05]  /*e340*/  @!P2 NANOSLEEP.SYNCS 0x989680 ;  /* 0x009896800000a95d */ /* 0x010fea0003900000 */
[----:B------:R-:W4:Y:S02]  /*e350*/  @!P2 SYNCS.PHASECHK.TRANS64 P2, [R204+URZ+0x32450], R13 ;  /* 0x0324500dcc00a5a7 */ /* 0x000f24000804007f */
[----:B----4-:R-:W-:Y:S05]  /*e360*/  @!P2 BRA `(.L_x_10650) ;  /* 0xfffffffc00eca947 */ /* 0x010fea000383ffff */
[----:B------:R-:W-:Y:S05]  /*e370*/  BRA `(.L_x_10649) ;  /* 0xffffff8800607947 */ /* 0x000fea000383ffff */
.L_x_10675:
        /* <DEDUP_REMOVED lines=10> */
.L_x_10728:
[----:B------:R-:W-:Y:S05]  /*e420*/  BRA `(.L_x_10729) ;  /* 0xffffffd800407947 */ /* 0x000fea000383ffff */
.L_x_10676:
[----:B------:R-:W-:Y:S01]  /*e430*/  BSSY B0, `(.L_x_10730) ;  /* 0x0000006000007945 */ /* 0x000fe20003800000 */
[----:B------:R-:W-:-:S07]  /*e440*/  IMAD.MOV.U32 R15, RZ, RZ, -0x1 ;  /* 0xffffffffff0f7424 */ /* 0x000fce00078e00ff */
[----:B------:R-:W-:Y:S05]  /*e450*/  WARPSYNC.COLLECTIVE R15, `(.L_x_10731) ;  /* 0x000000000f0c7348 */ /* 0x000fea0003c00000 */
[----:B------:R-:W-:Y:S02]  /*e460*/  ELECT P6, UR62, PT ;  /* 0x00000000003e782f */ /* 0x000fe400038c0000 */
[----:B------:R-:W-:Y:S01]  /*e470*/  MOV R14, UR62 ;  /* 0x0000003e000e7c02 */ /* 0x000fe20008000f00 */
[----:B------:R-:W-:Y:S10]  /*e480*/  ENDCOLLECTIVE ;  /* 0x000000000000791b */ /* 0x000ff40003800000 */
.L_x_10731:
[----:B------:R-:W-:Y:S05]  /*e490*/  BSYNC B0 ;  /* 0x0000000000007941 */ /* 0x000fea0003800000 */
.L_x_10730:
[----:B------:R-:W-:Y:S05]  /*e4a0*/  BRA `(.L_x_10732) ;  /* 0xffffffd800307947 */ /* 0x000fea000383ffff */
.L_x_10679:
[----:B-1----:R1:W2:Y:S02]  /*e4b0*/  SYNCS.PHASECHK.TRANS64.TRYWAIT P2, [R10+URZ+0x32440], R5 ;  /* 0x032440050a0075a7 */ /* 0x0022a4000804017f */
[----:B--2---:R-:W-:Y:S05]  /*e4c0*/  @!P2 NANOSLEEP.SYNCS 0x989680 ;  /* 0x009896800000a95d */ /* 0x004fea0003900000 */
[----:B------:R-:W2:Y:S02]  /*e4d0*/  @!P2 SYNCS.PHASECHK.TRANS64 P2, [R10+URZ+0x32440], R5 ;  /* 0x032440050a00a5a7 */ /* 0x000ea4000804007f */
[----:B--2---:R-:W-:Y:S05]  /*e4e0*/  @!P2 BRA `(.L_x_10679) ;  /* 0xfffffffc00f0a947 */ /* 0x004fea000383ffff */
[----:B------:R-:W-:Y:S05]  /*e4f0*/  BRA `(.L_x_10733) ;  /* 0xffffffd8007c7947 */ /* 0x000fea000383ffff */
.L_x_10683:
[----:B--2---:R2:W3:Y:S02]  /*e500*/  SYNCS.PHASECHK.TRANS64.TRYWAIT P2, [R18+URZ+0x32420], R5 ;  /* 0x03242005120075a7 */ /* 0x0044e4000804017f */
[----:B---3--:R-:W-:Y:S05]  /*e510*/  @!P2 NANOSLEEP.SYNCS 0x989680 ;  /* 0x009896800000a95d */ /* 0x008fea0003900000 */
[----:B------:R-:W3:Y:S02]  /*e520*/  @!P2 SYNCS.PHASECHK.TRANS64 P2, [R18+URZ+0x32420], R5 ;  /* 0x032420051200a5a7 */ /* 0x000ee4000804007f */
[----:B---3--:R-:W-:Y:S05]  /*e530*/  @!P2 BRA `(.L_x_10683) ;  /* 0xfffffffc00f0a947 */ /* 0x008fea000383ffff */
[----:B------:R-:W-:Y:S05]  /*e540*/  BRA `(.L_x_10734) ;  /* 0xffffffdc00c07947 */ /* 0x000fea000383ffff */
.L_x_10686:
[----:B-1----:R1:W2:Y:S02]  /*e550*/  SYNCS.PHASECHK.TRANS64.TRYWAIT P2, [R10+URZ+0x32460], R5 ;  /* 0x032460050a0075a7 */ /* 0x0022a4000804017f */
[----:B--2---:R-:W-:Y:S05]  /*e560*/  @!P2 NANOSLEEP.SYNCS 0x989680 ;  /* 0x009896800000a95d */ /* 0x004fea0003900000 */
[----:B------:R-:W2:Y:S02]  /*e570*/  @!P2 SYNCS.PHASECHK.TRANS64 P2, [R10+URZ+0x32460], R5 ;  /* 0x032460050a00a5a7 */ /* 0x000ea4000804007f */
[----:B--2---:R-:W-:Y:S05]  /*e580*/  @!P2 BRA `(.L_x_10686) ;  /* 0xfffffffc00f0a947 */ /* 0x004fea000383ffff */
[----:B------:R-:W-:Y:S05]  /*e590*/  BRA `(.L_x_10735) ;  /* 0xffffffdc00d47947 */ /* 0x000fea000383ffff */
.L_x_10693:
[----:B-1----:R1:W2:Y:S02]  /*e5a0*/  SYNCS.PHASECHK.TRANS64.TRYWAIT P3, [R2+URZ+0x32440], R3 ;  /* 0x03244003020075a7 */ /* 0x0022a4000806017f */
[----:B--2---:R-:W-:Y:S05]  /*e5b0*/  @!P3 NANOSLEEP.SYNCS 0x989680 ;  /* 0x009896800000b95d */ /* 0x004fea0003900000 */
[----:B------:R-:W2:Y:S02]  /*e5c0*/  @!P3 SYNCS.PHASECHK.TRANS64 P3, [R2+URZ+0x32440], R3 ;  /* 0x032440030200b5a7 */ /* 0x000ea4000806007f */
[----:B--2---:R-:W-:Y:S05]  /*e5d0*/  @!P3 BRA `(.L_x_10693) ;  /* 0xfffffffc00f0b947 */ /* 0x004fea000383ffff */
[----:B------:R-:W-:Y:S05]  /*e5e0*/  BRA `(.L_x_10736) ;  /* 0xffffffe400007947 */ /* 0x000fea000383ffff */
.L_x_10695:
[----:B--2---:R2:W3:Y:S02]  /*e5f0*/  SYNCS.PHASECHK.TRANS64.TRYWAIT P3, [R2+URZ+0x32460], R3 ;  /* 0x03246003020075a7 */ /* 0x0044e4000806017f */
[----:B---3--:R-:W-:Y:S05]  /*e600*/  @!P3 NANOSLEEP.SYNCS 0x989680 ;  /* 0x009896800000b95d */ /* 0x008fea0003900000 */
[----:B------:R-:W3:Y:S02]  /*e610*/  @!P3 SYNCS.PHASECHK.TRANS64 P3, [R2+URZ+0x32460], R3 ;  /* 0x032460030200b5a7 */ /* 0x000ee4000806007f */
[----:B---3--:R-:W-:Y:S05]  /*e620*/  @!P3 BRA `(.L_x_10695) ;  /* 0xfffffffc00f0b947 */ /* 0x008fea000383ffff */
[----:B------:R-:W-:Y:S05]  /*e630*/  BRA `(.L_x_10737) ;  /* 0xffffffe400507947 */ /* 0x000fea000383ffff */
.L_x_10701:
[----:B-1----:R1:W2:Y:S02]  /*e640*/  SYNCS.PHASECHK.TRANS64.TRYWAIT P3, [R3+URZ+0x32440], R2 ;  /* 0x03244002030075a7 */ /* 0x0022a4000806017f */
[----:B--2---:R-:W-:Y:S05]  /*e650*/  @!P3 NANOSLEEP.SYNCS 0x989680 ;  /* 0x009896800000b95d */ /* 0x004fea0003900000 */
[----:B------:R-:W2:Y:S02]  /*e660*/  @!P3 SYNCS.PHASECHK.TRANS64 P3, [R3+URZ+0x32440], R2 ;  /* 0x032440020300b5a7 */ /* 0x000ea4000806007f */
[----:B--2---:R-:W-:Y:S05]  /*e670*/  @!P3 BRA `(.L_x_10701) ;  /* 0xfffffffc00f0b947 */ /* 0x004fea000383ffff */
[----:B------:R-:W-:Y:S05]  /*e680*/  BRA `(.L_x_10738) ;  /* 0xffffffe800707947 */ /* 0x000fea000383ffff */
.L_x_10703:
[----:B--2---:R2:W3:Y:S02]  /*e690*/  SYNCS.PHASECHK.TRANS64.TRYWAIT P3, [R3+URZ+0x32460], R2 ;  /* 0x03246002030075a7 */ /* 0x0044e4000806017f */
[----:B---3--:R-:W-:Y:S05]  /*e6a0*/  @!P3 NANOSLEEP.SYNCS 0x989680 ;  /* 0x009896800000b95d */ /* 0x008fea0003900000 */
[----:B------:R-:W3:Y:S02]  /*e6b0*/  @!P3 SYNCS.PHASECHK.TRANS64 P3, [R3+URZ+0x32460], R2 ;  /* 0x032460020300b5a7 */ /* 0x000ee4000806007f */
[----:B---3--:R-:W-:Y:S05]  /*e6c0*/  @!P3 BRA `(.L_x_10703) ;  /* 0xfffffffc00f0b947 */ /* 0x008fea000383ffff */
[----:B------:R-:W-:Y:S05]  /*e6d0*/  BRA `(.L_x_10739) ;  /* 0xffffffe800c07947 */ /* 0x000fea000383ffff */
.L_x_10708:
[----:B-1----:R1:W2:Y:S02]  /*e6e0*/  SYNCS.PHASECHK.TRANS64.TRYWAIT P3, [R2+URZ+0x32440], R3 ;  /* 0x03244003020075a7 */ /* 0x0022a4000806017f */
[----:B--2---:R-:W-:Y:S05]  /*e6f0*/  @!P3 NANOSLEEP.SYNCS 0x989680 ;  /* 0x009896800000b95d */ /* 0x004fea0003900000 */
[----:B------:R-:W2:Y:S02]  /*e700*/  @!P3 SYNCS.PHASECHK.TRANS64 P3, [R2+URZ+0x32440], R3 ;  /* 0x032440030200b5a7 */ /* 0x000ea4000806007f */
[----:B--2---:R-:W-:Y:S05]  /*e710*/  @!P3 BRA `(.L_x_10708) ;  /* 0xfffffffc00f0b947 */ /* 0x004fea000383ffff */
[----:B------:R-:W-:Y:S05]  /*e720*/  BRA `(.L_x_10740) ;  /* 0xffffffec00cc7947 */ /* 0x000fea000383ffff */
.L_x_10710:
[----:B--2---:R2:W3:Y:S02]  /*e730*/  SYNCS.PHASECHK.TRANS64.TRYWAIT P3, [R2+URZ+0x32460], R3 ;  /* 0x03246003020075a7 */ /* 0x0044e4000806017f */
[----:B---3--:R-:W-:Y:S05]  /*e740*/  @!P3 NANOSLEEP.SYNCS 0x989680 ;  /* 0x009896800000b95d */ /* 0x008fea0003900000 */
[----:B------:R-:W3:Y:S02]  /*e750*/  @!P3 SYNCS.PHASECHK.TRANS64 P3, [R2+URZ+0x32460], R3 ;  /* 0x032460030200b5a7 */ /* 0x000ee4000806007f */
[----:B---3--:R-:W-:Y:S05]  /*e760*/  @!P3 BRA `(.L_x_10710) ;  /* 0xfffffffc00f0b947 */ /* 0x008fea000383ffff */
[----:B------:R-:W-:Y:S05]  /*e770*/  BRA `(.L_x_10741) ;  /* 0xfffffff0001c7947 */ /* 0x000fea000383ffff */
.L_x_10715:
[----:B------:R-:W-:Y:S01]  /*e780*/  BSSY B0, `(.L_x_10742) ;  /* 0x0000007000007945 */ /* 0x000fe20003800000 */
[----:B------:R-:W-:Y:S02]  /*e790*/  IMAD.MOV.U32 R12, RZ, RZ, RZ ;  /* 0x000000ffff0c7224 */ /* 0x000fe400078e00ff */
[----:B------:R-:W-:Y:S02]  /*e7a0*/  IMAD.MOV.U32 R11, RZ, RZ, 0x1f ;  /* 0x0000001fff0b7424 */ /* 0x000fe400078e00ff */
[----:B------:R-:W-:-:S07]  /*e7b0*/  IMAD.MOV.U32 R15, RZ, RZ, -0x1 ;  /* 0xffffffffff0f7424 */ /* 0x000fce00078e00ff */
[----:B-123--:R-:W-:Y:S05]  /*e7c0*/  WARPSYNC.COLLECTIVE R15, `(.L_x_10743) ;  /* 0x000000000f087348 */ /* 0x00efea0003c00000 */
[----:B------:R4:W1:Y:S02]  /*e7d0*/  SHFL.IDX P6, R14, R13, R12, R11 ;  /* 0x0000000c0d0e7389 */ /* 0x00086400000c000b */
[----:B-1234-:R-:W-:Y:S01]  /*e7e0*/  ENDCOLLECTIVE ;  /* 0x000000000000791b */ /* 0x01efe20003800000 */
.L_x_10743:
[----:B------:R-:W-:Y:S05]  /*e7f0*/  BSYNC B0 ;  /* 0x0000000000007941 */ /* 0x000fea0003800000 */
.L_x_10742:
[----:B------:R-:W-:Y:S05]  /*e800*/  BRA `(.L_x_10744) ;  /* 0xfffffff400107947 */ /* 0x000fea000383ffff */
.L_x_10717:
[----:B-1----:R1:W2:Y:S02]  /*e810*/  SYNCS.PHASECHK.TRANS64.TRYWAIT P0, [R7+URZ+0x32420], R0 ;  /* 0x03242000070075a7 */ /* 0x0022a4000800017f */
[----:B--2---:R-:W-:Y:S05]  /*e820*/  @!P0 NANOSLEEP.SYNCS 0x989680 ;  /* 0x009896800000895d */ /* 0x004fea0003900000 */
[----:B------:R-:W2:Y:S02]  /*e830*/  @!P0 SYNCS.PHASECHK.TRANS64 P0, [R7+URZ+0x32420], R0 ;  /* 0x03242000070085a7 */ /* 0x000ea4000800007f */
[----:B--2---:R-:W-:Y:S05]  /*e840*/  @!P0 BRA `(.L_x_10717) ;  /* 0xfffffffc00f08947 */ /* 0x004fea000383ffff */
[----:B------:R-:W-:Y:S05]  /*e850*/  BRA `(.L_x_10745) ;  /* 0xfffffff400647947 */ /* 0x000fea000383ffff */
.L_x_10721:
[----:B-1----:R1:W2:Y:S02]  /*e860*/  SYNCS.PHASECHK.TRANS64.TRYWAIT P0, [R5+URZ], R4 ;  /* 0x00000004050075a7 */ /* 0x0022a4000800017f */
[----:B--2---:R-:W-:Y:S05]  /*e870*/  @!P0 NANOSLEEP.SYNCS 0x989680 ;  /* 0x009896800000895d */ /* 0x004fea0003900000 */
[----:B------:R-:W2:Y:S02]  /*e880*/  @!P0 SYNCS.PHASECHK.TRANS64 P0, [R5+URZ], R4 ;  /* 0x00000004050085a7 */ /* 0x000ea4000800007f */
[----:B--2---:R-:W-:Y:S05]  /*e890*/  @!P0 BRA `(.L_x_10721) ;  /* 0xfffffffc00f08947 */ /* 0x004fea000383ffff */
[----:B------:R-:W-:Y:S05]  /*e8a0*/  BRA `(.L_x_10746) ;  /* 0xfffffff400b87947 */ /* 0x000fea000383ffff */
.L_x_10722:
[----:B--2---:R2:W1:Y:S02]  /*e8b0*/  SYNCS.PHASECHK.TRANS64.TRYWAIT P0, [R3+URZ], R0 ;  /* 0x00000000030075a7 */ /* 0x004464000800017f */
[----:B-1----:R-:W-:Y:S05]  /*e8c0*/  @!P0 NANOSLEEP.SYNCS 0x989680 ;  /* 0x009896800000895d */ /* 0x002fea0003900000 */
[----:B------:R-:W1:Y:S02]  /*e8d0*/  @!P0 SYNCS.PHASECHK.TRANS64 P0, [R3+URZ], R0 ;  /* 0x00000000030085a7 */ /* 0x000e64000800007f */
[----:B-1----:R-:W-:Y:S05]  /*e8e0*/  @!P0 BRA `(.L_x_10722) ;  /* 0xfffffffc00f08947 */ /* 0x002fea000383ffff */
[----:B------:R-:W-:Y:S05]  /*e8f0*/  BRA `(.L_x_10747) ;  /* 0xfffffff400ac7947 */ /* 0x000fea000383ffff */
.L_x_10724:
[----:B-1----:R1:W2:Y:S02]  /*e900*/  SYNCS.PHASECHK.TRANS64.TRYWAIT P0, [R5+URZ], R4 ;  /* 0x00000004050075a7 */ /* 0x0022a4000800017f */
[----:B--2---:R-:W-:Y:S05]  /*e910*/  @!P0 NANOSLEEP.SYNCS 0x989680 ;  /* 0x009896800000895d */ /* 0x004fea0003900000 */
[----:B------:R-:W2:Y:S02]  /*e920*/  @!P0 SYNCS.PHASECHK.TRANS64 P0, [R5+URZ], R4 ;  /* 0x00000004050085a7 */ /* 0x000ea4000800007f */
[----:B--2---:R-:W-:Y:S05]  /*e930*/  @!P0 BRA `(.L_x_10724) ;  /* 0xfffffffc00f08947 */ /* 0x004fea000383ffff */
[----:B------:R-:W-:Y:S05]  /*e940*/  BRA `(.L_x_10748) ;  /* 0xfffffff400b07947 */ /* 0x000fea000383ffff */
.L_x_10749:
        /* <DEDUP_REMOVED lines=11> */
.L_x_11974:


//--------------------- .text._ZN7cutlass13device_kernelIN5flash11enable_sm90INS1_16FlashAttnFwdSm90INS1_25CollectiveMainloopFwdSm90ILi2EN4cute5tupleIJNS5_1CILi1EEES8_S8_EEENS6_IJNS7_ILi128EEENS7_ILi96EEENS7_ILi64EEEEEELi256ENS_10bfloat16_tEfNS_4arch4Sm90ELb1ELb0ELb0ELb1ELb0ELb0ELb0ELb1ELb0ELb0ELb0ELb0EEENS1_21CollectiveEpilogueFwdINS6_IJSA_NS7_ILi256EEESB_EEES9_SE_SG_Li256ELb1ELb0ELb0ELb0EEENS1_36VarlenDynamicPersistentTileSchedulerILi128ELi96ELi256ELi32ELb0ELb0ELb1ELb1ELb1ELb1EEEEEEEEEvNT_6ParamsE --------------------------
	.section	.text._ZN7cutlass13device_kernelIN5flash11enable_sm90INS1_16FlashAttnFwdSm90INS1_25CollectiveMainloopFwdSm90ILi2EN4cute5tupleIJNS5_1CILi1EEES8_S8_EEENS6_IJNS7_ILi128EEENS7_ILi96EEENS7_ILi64EEEEEELi256ENS_10bfloat16_tEfNS_4arch4Sm90ELb1ELb0ELb0ELb1ELb0ELb0ELb0ELb1ELb0ELb0ELb0ELb0EEENS1_21CollectiveEpilogueFwdINS6_IJSA_NS7_ILi256EEESB_EEES9_SE_SG_Li256ELb1ELb0ELb0ELb0EEENS1_36VarlenDynamicPersistentTileSchedulerILi128ELi96ELi256ELi32ELb0ELb0ELb1ELb1ELb1ELb1EEEEEEEEEvNT_6ParamsE,"ax",@progbits
	.align	128
.text._ZN7cutlass13device_kernelIN5flash11enable_sm90INS1_16FlashAttnFwdSm90INS1_25CollectiveMainloopFwdSm90ILi2EN4cute5tupleIJNS5_1CILi1EEES8_S8_EEENS6_IJNS7_ILi128EEENS7_ILi96EEENS7_ILi64EEEEEELi256ENS_10bfloat16_tEfNS_4arch4Sm90ELb1ELb0ELb0ELb1ELb0ELb0ELb0ELb1ELb0ELb0ELb0ELb0EEENS1_21CollectiveEpilogueFwdINS6_IJSA_NS7_ILi256EEESB_EEES9_SE_SG_Li256ELb1ELb0ELb0ELb0EEENS1_36VarlenDynamicPersistentTileSchedulerILi128ELi96ELi256ELi32ELb0ELb0ELb1ELb1ELb1ELb1EEEEEEEEEvNT_6ParamsE:
        .type           _ZN7cutlass13device_kernelIN5flash11enable_sm90INS1_16FlashAttnFwdSm90INS1_25CollectiveMainloopFwdSm90ILi2EN4cute5tupleIJNS5_1CILi1EEES8_S8_EEENS6_IJNS7_ILi128EEENS7_ILi96EEENS7_ILi64EEEEEELi256ENS_10bfloat16_tEfNS_4arch4Sm90ELb1ELb0ELb0ELb1ELb0ELb0ELb0ELb1ELb0ELb0ELb0ELb0EEENS1_21CollectiveEpilogueFwdINS6_IJSA_NS7_ILi256EEESB_EEES9_SE_SG_Li256ELb1ELb0ELb0ELb0EEENS1_36VarlenDynamicPersistentTileSchedulerILi128ELi96ELi256ELi32ELb0ELb0ELb1ELb1ELb1ELb1EEEEEEEEEvNT_6ParamsE,@function
        .size           _ZN7cutlass13device_kernelIN5flash11enable_sm90INS1_16FlashAttnFwdSm90INS1_25CollectiveMainloopFwdSm90ILi2EN4cute5tupleIJNS5_1CILi1EEES8_S8_EEENS6_IJNS7_ILi128EEENS7_ILi96EEENS7_ILi64EEEEEELi256ENS_10bfloat16_tEfNS_4arch4Sm90ELb1ELb0ELb0ELb1ELb0ELb0ELb0ELb1ELb0ELb0ELb0ELb0EEENS1_21CollectiveEpilogueFwdINS6_IJSA_NS7_ILi256EEESB_EEES9_SE_SG_Li256ELb1ELb0ELb0ELb0EEENS1_36VarlenDynamicPersistentTileSchedulerILi128ELi96ELi256ELi32ELb0ELb0ELb1ELb1ELb1ELb1EEEEEEEEEvNT_6ParamsE,(.L_x_11975 - _ZN7cutlass13device_kernelIN5flash11enable_sm90INS1_16FlashAttnFwdSm90INS1_25CollectiveMainloopFwdSm90ILi2EN4cute5tupleIJNS5_1CILi1EEES8_S8_EEENS6_IJNS7_ILi128EEENS7_ILi96EEENS7_ILi64EEEEEELi256ENS_10bfloat16_tEfNS_4arch4Sm90ELb1ELb0ELb0ELb1ELb0ELb0ELb0ELb1ELb0ELb0ELb0ELb0EEENS1_21CollectiveEpilogueFwdINS6_IJSA_NS7_ILi256EEESB_EEES9_SE_SG_Li256ELb1ELb0ELb0ELb0EEENS1_36VarlenDynamicPersistentTileSchedulerILi128ELi96ELi256ELi32ELb0ELb0ELb1ELb1ELb1ELb1EEEEEEEEEvNT_6ParamsE)
        .other          _ZN7cutlass13device_kernelIN5flash11enable_sm90INS1_16FlashAttnFwdSm90INS1_25CollectiveMainloopFwdSm90ILi2EN4cute5tupleIJNS5_1CILi1EEES8_S8_EEENS6_IJNS7_ILi128EEENS7_ILi96EEENS7_ILi64EEEEEELi256ENS_10bfloat16_tEfNS_4arch4Sm90ELb1ELb0ELb0ELb1ELb0ELb0ELb0ELb1ELb0ELb0ELb0ELb0EEENS1_21CollectiveEpilogueFwdINS6_IJSA_NS7_ILi256EEESB_EEES9_SE_SG_Li256ELb1ELb0ELb0ELb0EEENS1_36VarlenDynamicPersistentTileSchedulerILi128ELi96ELi256ELi32ELb0ELb0ELb1ELb1ELb1ELb1EEEEEEEEEvNT_6ParamsE,@"STO_CUDA_ENTRY STV_DEFAULT"
_ZN7cutlass13device_kernelIN5flash11enable_sm90INS1_16FlashAttnFwdSm90INS1_25CollectiveMainloopFwdSm90ILi2EN4cute5tupleIJNS5_1CILi1EEES8_S8_EEENS6_IJNS7_ILi128EEENS7_ILi96EEENS7_ILi64EEEEEELi256ENS_10bfloat16_tEfNS_4arch4Sm90ELb1ELb0ELb0ELb1ELb0ELb0ELb0ELb1ELb0ELb0ELb0ELb0EEENS1_21CollectiveEpilogueFwdINS6_IJSA_NS7_ILi256EEESB_EEES9_SE_SG_Li256ELb1ELb0ELb0ELb0EEENS1_36VarlenDynamicPersistentTileSchedulerILi128ELi96ELi256ELi32ELb0ELb0ELb1ELb1ELb1ELb1EEEEEEEEEvNT_6ParamsE:
        /* <DEDUP_REMOVED lines=21> */
.L_x_10751:
[----:B------:R-:W-:Y:S05]  /*0150*/  BSYNC B0 ;  /* 0x0000000000007941 */ /* 0x000fea0003800000 */
.L_x_10750:
        /* <DEDUP_REMOVED lines=41> */
.L_x_10752:
        /* <DEDUP_REMOVED lines=22> */
.L_x_10753:
        /* <DEDUP_REMOVED lines=18> */
.L_x_10754:
        /* <DEDUP_REMOVED lines=22> */
.L_x_10755:
        /* <DEDUP_REMOVED lines=22> */
.L_x_10756:
[----:B------:R-:W-:Y:S01]  /*0930*/  PLOP3.LUT P0, PT, PT, PT, UP0, 0x80, 0x0 ;  /* 0x000000000000781c */ /* 0x000fe20003f0f008 */
[----:B------:R-:W-:Y:S01]  /*0940*/  UMOV UR36, 0x1 ;  /* 0x0000000100247882 */ /* 0x000fe20000000000 */
[----:B------:R-:W-:Y:S01]  /*0950*/  NOP ;  /* 0x0000000000007918 */ /* 0x000fe20000000000 */
[----:B------:R-:W-:Y:S01]  /*0960*/  USEL UR36, UR36, 0x2, !UP0 ;  /* 0x0000000224247887 */ /* 0x000fe2000c000000 */
[----:B------:R-:W-:Y:S01]  /*0970*/  ULDC.64 UR38, c[0x0][0x208] ;  /* 0x0000820000267ab9 */ /* 0x000fe20000000a00 */
[----:B012-4-:R-:W-:Y:S08]  /*0980*/  BAR.SYNC.DEFER_BLOCKING 0x0 ;  /* 0x0000000000007b1d */ /* 0x017ff00000010000 */
[----:B------:R-:W-:Y:S05]  /*0990*/  @!P0 BRA `(.L_x_10757) ;  /* 0x000000a000d88947 */ /* 0x000fea0003800000 */
.L_x_10758:
        /* <DEDUP_REMOVED lines=42> */
[----:B------:R-:W-:Y:S02]  /*0c40*/  LOP3.LUT R18, R6, 0x7ffffffc, RZ, 0xc0, !PT ;  /* 0x7ffffffc06127812 */ /* 0x000fe400078ec0ff */
[----:B------:R-:W-:Y:S02]  /*0c50*/  LOP3.LUT R8, R0, 0xfffffff8, RZ, 0xc0, !PT ;  /* 0xfffffff800087812 */ /* 0x000fe400078ec0ff */
[-C--:B------:R-:W-:Y:S01]  /*0c60*/  LEA.HI R0, R3, R202.reuse, RZ, 0x4 ;  /* 0x000000ca03007211 */ /* 0x080fe200078f20ff */
[----:B------:R-:W-:Y:S01]  /*0c70*/  IMAD.IADD R18, R23, 0x1, -R18 ;  /* 0x0000000117127824 */ /* 0x000fe200078e0a12 */
[----:B------:R-:W-:Y:S01]  /*0c80*/  LEA.HI R3, R3, R202, RZ, 0x3 ;  /* 0x000000ca03037211 */ /* 0x000fe200078f18ff */
[----:B------:R-:W-:Y:S01]  /*0c90*/  IMAD.IADD R11, R7, 0x1, -R8 ;  /* 0x00000001070b7824 */ /* 0x000fe200078e0a08 */
[----:B------:R-:W-:-:S02]  /*0ca0*/  SHF.R.S32.HI R9, RZ, 0x4, R0 ;  /* 0x00000004ff097819 */ /* 0x000fc40000011400 */
[----:B------:R-:W-:Y:S01]  /*0cb0*/  LOP3.LUT R7, R0, 0x3fffff0, RZ, 0xc0, !PT ;  /* 0x03fffff000077812 */ /* 0x000fe200078ec0ff */
[----:B------:R-:W-:Y:S01]  /*0cc0*/  IMAD R4, R4, 0x10, R11 ;  /* 0x0000001004047824 */ /* 0x000fe200078e020b */
[----:B------:R-:W-:Y:S02]  /*0cd0*/  LEA.HI R0, R0, R9, RZ, 0x1 ;  /* 0x0000000900007211 */ /* 0x000fe400078f08ff */
[----:B------:R-:W-:Y:S01]  /*0ce0*/  LOP3.LUT R5, R3, 0x1ffffff8, RZ, 0xc0, !PT ;  /* 0x1ffffff803057812 */ /* 0x000fe200078ec0ff */
[----:B------:R-:W-:Y:S01]  /*0cf0*/  IMAD.IADD R7, R202, 0x1, -R7 ;  /* 0x00000001ca077824 */ /* 0x000fe200078e0a07 */
[----:B------:R-:W-:Y:S01]  /*0d00*/  LOP3.LUT R0, R0, 0x1ffffffe, RZ, 0xc0, !PT ;  /* 0x1ffffffe00007812 */ /* 0x000fe200078ec0ff */
[----:B------:R-:W-:Y:S01]  /*0d10*/  IMAD R19, R19, 0x40, R4 ;  /* 0x0000004013137824 */ /* 0x000fe200078e0204 */
[----:B------:R-:W-:Y:S01]  /*0d20*/  SHF.R.S32.HI R16, RZ, 0x3, R3 ;  /* 0x00000003ff107819 */ /* 0x000fe20000011403 */
[----:B------:R-:W-:Y:S02]  /*0d30*/  IMAD R7, R7, 0x40, R2 ;  /* 0x0000004007077824 */ /* 0x000fe400078e0202 */
[----:B------:R-:W-:-:S02]  /*0d40*/  IMAD.IADD R0, R9, 0x1, -R0 ;  /* 0x0000000109007824 */ /* 0x000fc400078e0a00 */
[----:B------:R-:W-:Y:S02]  /*0d50*/  IMAD.IADD R2, R202, 0x1, -R5 ;  /* 0x00000001ca027824 */ /* 0x000fe400078e0a05 */
[----:B------:R-:W-:Y:S02]  /*0d60*/  IMAD R201, R0, 0x8, R7 ;  /* 0x0000000800c97824 */ /* 0x000fe400078e0207 */
[----:B------:R-:W-:-:S07]  /*0d70*/  IMAD.SHL.U32 R2, R2, 0x8, RZ ;  /* 0x0000000802027824 */ /* 0x000fce00078e00ff */
.L_x_10812:
[----:B0--3-5:R-:W0:Y:S01]  /*0d80*/  LDC.64 R4, c[0x0][0xc60] ;  /* 0x00031800ff047b82 */ /* 0x029e220000000a00 */
        /* <DEDUP_REMOVED lines=37> */
[----:B-1--4-:R-:W-:-:S14]  /*0fe0*/  @P2 BRA `(.L_x_10759) ;  /* 0x0000000000342947 */ /* 0x012fdc0003800000 */
        /* <DEDUP_REMOVED lines=13> */
.L_x_10759:
        /* <DEDUP_REMOVED lines=9> */
.L_x_10760:
        /* <DEDUP_REMOVED lines=13> */
.L_x_10761:
[----:B------:R-:W-:Y:S01]  /*1220*/  UIADD3 UR41, -UR41, UR6, URZ ;  /* 0x0000000629297290 */ /* 0x000fe2000fffe13f */
[----:B------:R-:W-:Y:S01]  /*1230*/  PLOP3.LUT P0, PT, PT, PT, PT, 0x80, 0x0 ;  /* 0x000000000000781c */ /* 0x000fe20003f0f070 */
[----:B------:R-:W-:Y:S01]  /*1240*/  ULEA UR5, UR49, 0xdf, 0x7 ;  /* 0x000000df31057891 */ /* 0x000fe2000f8e383f */
[----:B------:R-:W-:Y:S01]  /*1250*/  CS2R R40, SRZ ;  /* 0x0000000000287805 */ /* 0x000fe2000001ff00 */
[----:B------:R-:W-:Y:S01]  /*1260*/  UIADD3 UR4, UR41, 0x5f, URZ ;  /* 0x0000005f29047890 */ /* 0x000fe2000fffe03f */
[----:B------:R-:W-:Y:S01]  /*1270*/  CS2R R20, SRZ ;  /* 0x0000000000147805 */ /* 0x000fe2000001ff00 */
[----:B------:R-:W-:Y:S01]  /*1280*/  UIADD3 UR6, UR41, UR5, -UR44 ;  /* 0x0000000529067290 */ /* 0x000fe2000fffe82c */
        /* <DEDUP_REMOVED lines=27> */
[----:B------:R-:W-:-:S02]  /*1440*/  CS2R R114, SRZ ;  /* 0x0000000000727805 */ /* 0x000fc4000001ff00 */
[----:B------:R-:W-:Y:S02]  /*1450*/  CS2R R112, SRZ ;  /* 0x0000000000707805 */ /* 0x000fe4000001ff00 */
[----:B------:R-:W-:Y:S02]  /*1460*/  PLOP3.LUT P1, PT, PT, PT, UP0, 0x80, 0x0 ;  /* 0x000000000000781c */ /* 0x000fe40003f2f008 */
        /* <DEDUP_REMOVED lines=42> */
[----:B------:R-:W-:Y:S02]  /*1710*/  IMAD.MOV.U32 R30, RZ, RZ, RZ ;  /* 0x000000ffff1e7224 */ /* 0x000fe400078e00ff */
        /* <DEDUP_REMOVED lines=35> */
.L_x_10763:
        /* <DEDUP_REMOVED lines=11> */
.L_x_10898:
[----:B0-----:R-:W-:Y:S01]  /*1a00*/  IMAD.U32 R0, RZ, RZ, UR48 ;  /* 0x00000030ff007e24 */ /* 0x001fe2000f8e00ff */
[----:B------:R-:W-:Y:S05]  /*1a10*/  WARPSYNC.ALL ;  /* 0x0000000000007948 */ /* 0x000fea0003800000 */
[----:B------:R0:W-:Y:S01]  /*1a20*/  BAR.SYNC.DEFER_BLOCKING R8, 0x100 ;  /* 0x000400080000751d */ /* 0x0001e20000010000 */
[----:B------:R-:W-:-:S13]  /*1a30*/  ISETP.NE.AND P0, PT, R0, 0x3, PT ;  /* 0x000000030000780c */ /* 0x000fda0003f05270 */
[----:B0-----:R-:W-:Y:S05]  /*1a40*/  @!P0 BRA `(.L_x_10765) ;  /* 0x0000000000048947 */ /* 0x001fea0003800000 */
[----:B------:R-:W-:Y:S01]  /*1a50*/  BPT.TRAP 0x1 ;  /* 0x000000040000795c */ /* 0x000fe20000300000 */
.L_x_10765:
[----:B------:R-:W-:Y:S02]  /*1a60*/  IMAD.U32 R11, RZ, RZ, UR40 ;  /* 0x00000028ff0b7e24 */ /* 0x000fe4000f8e00ff */
[----:B------:R-:W-:-:S03]  /*1a70*/  IMAD.U32 R6, RZ, RZ, UR37 ;  /* 0x00000025ff067e24 */ /* 0x000fc6000f8e00ff */
[----:B------:R-:W-:Y:S01]  /*1a80*/  SHF.L.U32 R11, R11, 0x1f, RZ ;  /* 0x0000001f0b0b7819 */ /* 0x000fe200000006ff */
[----:B------:R-:W-:-:S04]  /*1a90*/  IMAD R6, R6, 0x8, R7 ;  /* 0x0000000806067824 */ /* 0x000fc800078e0207 */
[----:B------:R0:W1:Y:S01]  /*1aa0*/  SYNCS.PHASECHK.TRANS64.TRYWAIT P1, [R6+URZ+0x22830], R11 ;  /* 0x0228300b060075a7 */ /* 0x000062000802017f */
[----:B------:R-:W-:Y:S05]  /*1ab0*/  @!P0 BRA `(.L_x_10766) ;  /* 0x0000000000048947 */ /* 0x000fea0003800000 */
[----:B------:R-:W-:Y:S01]  /*1ac0*/  BPT.TRAP 0x1 ;  /* 0x000000040000795c */ /* 0x000fe20000300000 */
.L_x_10766:
[----:B-1----:R-:W-:Y:S05]  /*1ad0*/  @P1 BRA `(.L_x_10767) ;  /* 0x0000000000081947 */ /* 0x002fea0003800000 */
[----:B------:R-:W1:Y:S02]  /*1ae0*/  SYNCS.PHASECHK.TRANS64.TRYWAIT P1, [R6+URZ+0x22830], R11 ;  /* 0x0228300b060075a7 */ /* 0x000e64000802017f */
[----:B-1----:R-:W-:Y:S05]  /*1af0*/  @!P1 BRA `(.L_x_10768) ;  /* 0x000000dc00889947 */ /* 0x002fea0003800000 */
.L_x_10767:
[----:B------:R-:W-:Y:S01]  /*1b00*/  R2UR UR4, R7 ;  /* 0x00000000070472ca */ /* 0x000fe200000e0000 */
[----:B------:R-:W-:Y:S01]  /*1b10*/  ULOP3.LUT UR16, UR51, 0x10000, URZ, 0xfc, !UPT ;  /* 0x0001000033107892 */ /* 0x000fe2000f8efc3f */
[----:B------:R-:W-:Y:S01]  /*1b20*/  WARPGROUP.ARRIVE ;  /* 0x00000000000079c5 */ /* 0x000fe20000000000 */
[----:B------:R-:W-:Y:S01]  /*1b30*/  UMOV UR17, 0x40000040 ;  /* 0x4000004000117882 */ /* 0x000fe20000000000 */
[----:B------:R-:W-:Y:S01]  /*1b40*/  UMOV UR19, 0x40000040 ;  /* 0x4000004000137882 */ /* 0x000fe20000000000 */
[----:B------:R-:W-:Y:S01]  /*1b50*/  UMOV UR5, 0x40000040 ;  /* 0x4000004000057882 */ /* 0x000fe20000000000 */
[----:B------:R-:W-:Y:S01]  /*1b60*/  UMOV UR7, 0x40000040 ;  /* 0x4000004000077882 */ /* 0x000fe20000000000 */
[----:B------:R-:W-:Y:S01]  /*1b70*/  UIADD3 UR8, UR16, 0x4, URZ ;  /* 0x0000000410087890 */ /* 0x000fe2000fffe03f */
[----:B------:R-:W-:Y:S01]  /*1b80*/  IMAD.U32 R4, RZ, RZ, UR49 ;  /* 0x00000031ff047e24 */ /* 0x000fe2000f8e00ff */
[----:B------:R-:W-:Y:S01]  /*1b90*/  UMOV UR9, 0x40000040 ;  /* 0x4000004000097882 */ /* 0x000fe20000000000 */
[----:B------:R-:W-:Y:S01]  /*1ba0*/  UMOV UR11, 0x40000040 ;  /* 0x40000040000b7882 */ /* 0x000fe20000000000 */
[----:B------:R-:W-:Y:S01]  /*1bb0*/  UIADD3 UR12, UR16, 0x6, URZ ;  /* 0x00000006100c7890 */ /* 0x000fe2000fffe03f */
[----:B------:R-:W-:Y:S01]  /*1bc0*/  IMAD R4, R4, 0x80, R19 ;  /* 0x0000008004047824 */ /* 0x000fe200078e0213 */
[----:B------:R-:W-:Y:S01]  /*1bd0*/  UIADD3 UR4, UR4, 0x1c400, URZ ;  /* 0x0001c40004047890 */ /* 0x000fe2000fffe03f */
[----:B------:R-:W2:Y:S01]  /*1be0*/  S2R R13, SR_TID.X ;  /* 0x00000000000d7919 */ /* 0x000ea20000002100 */
[----:B------:R-:W-:Y:S01]  /*1bf0*/  UMOV UR13, 0x40000040 ;  /* 0x40000040000d7882 */ /* 0x000fe20000000000 */
[----:B------:R-:W-:Y:S01]  /*1c00*/  UMOV UR15, 0x40000040 ;  /* 0x40000040000f7882 */ /* 0x000fe20000000000 */
[----:B------:R-:W-:-:S04]  /*1c10*/  USHF.R.U32.HI UR4, URZ, 0x4, UR4 ;  /* 0x000000043f047899 */ /* 0x000fc80008011604 */
[----:B------:R-:W-:-:S04]  /*1c20*/  ULOP3.LUT UR4, UR4, 0x3fff, URZ, 0xc0, !UPT ;  /* 0x00003fff04047892 */ /* 0x000fc8000f8ec03f */
[----:B------:R-:W-:Y:S02]  /*1c30*/  ULOP3.LUT UR20, UR4, 0x10000, URZ, 0xfc, !UPT ;  /* 0x0001000004147892 */ /* 0x000fe4000f8efc3f */
[----:B------:R-:W-:Y:S02]  /*1c40*/  UIADD3 UR4, UR16, 0x2, URZ ;  /* 0x0000000210047890 */ /* 0x000fe4000fffe03f */
[----:B------:R-:W-:-:S04]  /*1c50*/  UIMAD UR18, UR37, 0x300, UR20 ;  /* 0x00000300251278a4 */ /* 0x000fc8000f8e0214 */
[----:B------:R-:W-:Y:S02]  /*1c60*/  UIADD3 UR6, UR18, 0x2, URZ ;  /* 0x0000000212067890 */ /* 0x000fe4000fffe03f */
[----:B------:R-:W-:Y:S02]  /*1c70*/  UIADD3 UR10, UR18, 0x4, URZ ;  /* 0x00000004120a7890 */ /* 0x000fe4000fffe03f */
[----:B------:R-:W-:Y:S02]  /*1c80*/  UIADD3 UR14, UR18, 0x6, URZ ;  /* 0x00000006120e7890 */ /* 0x000fe4000fffe03f */
[----:B------:R-:W-:Y:S03]  /*1c90*/  HGMMA.64x96x16.F32.BF16 R24, gdesc[UR16], RZ, !UPT, gsb0 ;  /* 0x01600000101879f0 */ /* 0x000fe6000c0018ff */
[----:B------:R-:W-:Y:S02]  /*1ca0*/  WARPGROUP.DEPBAR.LE gsb0, 0x0 ;  /* 0x00008000000079c5 */ /* 0x000fe40000010000 */
[----:B------:R-:W-:-:S06]  /*1cb0*/  WARPGROUP.ARRIVE ;  /* 0x00000000000079c5 */ /* 0x000fcc0000000000 */
[----:B------:R-:W-:Y:S01]  /*1cc0*/  HGMMA.64x96x16.F32.BF16 R24, gdesc[UR4], R24, gsb0 ;  /* 0x01600000041879f0 */ /* 0x000fe20008001818 */
[----:B------:R-:W-:-:S04]  /*1cd0*/  UIMAD UR6, UR50, -0x60, UR41 ;  /* 0xffffffa0320678a4 */ /* 0x000fc8000f8e0229 */
[----:B------:R-:W-:Y:S02]  /*1ce0*/  UIADD3 UR7, -UR44, 0x61, UR6 ;  /* 0x000000612c077890 */ /* 0x000fe4000fffe106 */
[----:B------:R-:W-:-:S04]  /*1cf0*/  UIADD3 UR6, UR6, 0x60, URZ ;  /* 0x0000006006067890 */ /* 0x000fc8000fffe03f */
[----:B------:R-:W-:Y:S02]  /*1d00*/  IMAD.U32 R3, RZ, RZ, UR7 ;  /* 0x00000007ff037e24 */ /* 0x000fe4000f8e00ff */
[----:B------:R-:W-:Y:S02]  /*1d10*/  IMAD.U32 R5, RZ, RZ, UR6 ;  /* 0x00000006ff057e24 */ /* 0x000fe4000f8e00ff */
[C---:B------:R-:W-:Y:S02]  /*1d20*/  IMAD R3, R18.reuse, -0x2, R3 ;  /* 0xfffffffe12037824 */ /* 0x040fe400078e0203 */
[----:B------:R-:W-:-:S03]  /*1d30*/  IMAD R0, R18, -0x2, R5 ;  /* 0xfffffffe12007824 */ /* 0x000fc600078e0205 */
        /* <DEDUP_REMOVED lines=86> */
[----:B------:R-:W3:Y:S01]  /*22a0*/  SHFL.BFLY PT, R5, R10, 0x2, 0x1f ;  /* 0x0c401f000a057f89 */ /* 0x000ee200000e0000 */
        /* <DEDUP_REMOVED lines=10> */
[----:B---3--:R-:W-:Y:S02]  /*2350*/  FMNMX.FTZ R9, R10, R5, !PT ;  /* 0x000000050a097209 */ /* 0x008fe40007810000 */
[----:B------:R-:W-:Y:S02]  /*2360*/  FSEL R40, R40, -INF , P1 ;  /* 0xff80000028287808 */ /* 0x000fe40000800000 */
[----:B------:R-:W-:Y:S01]  /*2370*/  ISETP.GT.AND P1, PT, R0, 0x28, PT ;  /* 0x000000280000780c */ /* 0x000fe20003f24270 */
[----:B------:R-:W3:Y:S03]  /*2380*/  SHFL.BFLY PT, R12, R9, 0x1, 0x1f ;  /* 0x0c201f00090c7f89 */ /* 0x000ee600000e0000 */
        /* <DEDUP_REMOVED lines=8> */
[----:B---3--:R-:W-:Y:S02]  /*2410*/  FMNMX.FTZ R5, R9, R12, !PT ;  /* 0x0000000c09057209 */ /* 0x008fe40007810000 */
        /* <DEDUP_REMOVED lines=21> */
[----:B------:R-:W3:Y:S01]  /*2570*/  MUFU.EX2 R27, R27 ;  /* 0x0000001b001b7308 */ /* 0x000ee20000000800 */
        /* <DEDUP_REMOVED lines=41> */
[----:B------:R-:W-:Y:S01]  /*2810*/  FFMA.FTZ R9, R71, UR10, -R9 ;  /* 0x0000000a47097c23 */ /* 0x000fe20008010809 */
[----:B------:R-:W-:-:S02]  /*2820*/  FMNMX.FTZ R3, R57, R4, !PT ;  /* 0x0000000439037209 */ /* 0x000fc40007810000 */
[----:B------:R-:W-:Y:S02]  /*2830*/  FSEL R61, R61, -INF , P2 ;  /* 0xff8000003d3d7808 */ /* 0x000fe40001000000 */
[----:B------:R-:W-:Y:S01]  /*2840*/  FMNMX.FTZ R4, R60, R3, !PT ;  /* 0x000000033c047209 */ /* 0x000fe20007810000 */
[----:B------:R-:W5:Y:S01]  /*2850*/  MUFU.EX2 R35, R35 ;  /* 0x0000002300237308 */ /* 0x000f620000000800 */
[----:B------:R-:W-:Y:S02]  /*2860*/  ISETP.GT.AND P2, PT, R0, 0x51, PT ;  /* 0x000000510000780c */ /* 0x000fe40003f44270 */
[----:B------:R-:W-:Y:S02]  /*2870*/  FSEL R64, R64, -INF , P1 ;  /* 0xff80000040407808 */ /* 0x000fe40000800000 */
[----:B------:R-:W-:Y:S02]  /*2880*/  FMNMX.FTZ R3, R61, R4, !PT ;  /* 0x000000043d037209 */ /* 0x000fe40007810000 */
[----:B------:R-:W-:Y:S01]  /*2890*/  ISETP.GT.AND P1, PT, R0, 0x58, PT ;  /* 0x000000580000780c */ /* 0x000fe20003f24270 */
[----:B------:R3:W-:Y:S01]  /*28a0*/  MUFU.EX2 R175, R9 ;  /* 0x0000000900af7308 */ /* 0x0007e20000000800 */
[----:B------:R-:W-:-:S02]  /*28b0*/  FSEL R65, R65, -INF , P2 ;  /* 0xff80000041417808 */ /* 0x000fc40001000000 */
[----:B------:R-:W-:Y:S02]  /*28c0*/  FMNMX.FTZ R4, R64, R3, !PT ;  /* 0x0000000340047209 */ /* 0x000fe40007810000 */
[----:B------:R-:W-:Y:S02]  /*28d0*/  ISETP.GT.AND P2, PT, R0, 0x59, PT ;  /* 0x000000590000780c */ /* 0x000fe40003f44270 */
[----:B------:R-:W-:Y:S01]  /*28e0*/  FSEL R68, R68, -INF , P1 ;  /* 0xff80000044447808 */ /* 0x000fe20000800000 */
[----:B------:R-:W-:Y:S01]  /*28f0*/  MUFU.EX2 R38, R38 ;  /* 0x0000002600267308 */ /* 0x000fe20000000800 */
[----:B------:R-:W-:Y:S01]  /*2900*/  FMNMX.FTZ R3, R65, R4, !PT ;  /* 0x0000000441037209 */ /* 0x000fe20007810000 */
[----:B---3--:R-:W-:Y:S01]  /*2910*/  FADD.FTZ R9, R26, R27 ;  /* 0x0000001b1a097221 */ /* 0x008fe20000010000 */
[----:B------:R-:W-:Y:S02]  /*2920*/  FSEL R69, R69, -INF , P2 ;  /* 0xff80000045457808 */ /* 0x000fe40001000000 */
[----:B------:R-:W-:-:S02]  /*2930*/  FMNMX.FTZ R0, R68, R3, !PT ;  /* 0x0000000344007209 */ /* 0x000fc40007810000 */
[----:B------:R-:W-:Y:S01]  /*2940*/  F2FP.BF16.F32.PACK_AB R153, R27, R26 ;  /* 0x0000001a1b99723e */ /* 0x000fe200000010ff */
[----:B------:R-:W3:Y:S01]  /*2950*/  MUFU.EX2 R39, R39 ;  /* 0x0000002700277308 */ /* 0x000ee20000000800 */
[----:B------:R-:W-:Y:S02]  /*2960*/  FMNMX.FTZ R0, R69, R0, !PT ;  /* 0x0000000045007209 */ /* 0x000fe40007810000 */
[----:B----4-:R-:W-:Y:S02]  /*2970*/  F2FP.BF16.F32.PACK_AB R155, R31, R30 ;  /* 0x0000001e1f9b723e */ /* 0x010fe400000010ff */
[----:B-----5:R-:W-:Y:S01]  /*2980*/  F2FP.BF16.F32.PACK_AB R157, R35, R34 ;  /* 0x00000022239d723e */ /* 0x020fe200000010ff */
[----:B------:R-:W4:Y:S02]  /*2990*/  SHFL.BFLY PT, R3, R0, 0x2, 0x1f ;  /* 0x0c401f0000037f89 */ /* 0x000f2400000e0000 */
[----:B------:R-:W-:Y:S08]  /*29a0*/  MUFU.EX2 R42, R42 ;  /* 0x0000002a002a7308 */ /* 0x000ff00000000800 */
[----:B------:R-:W5:Y:S01]  /*29b0*/  MUFU.EX2 R43, R43 ;  /* 0x0000002b002b7308 */ /* 0x000f620000000800 */
[----:B---3--:R-:W-:-:S07]  /*29c0*/  F2FP.BF16.F32.PACK_AB R159, R39, R38 ;  /* 0x00000026279f723e */ /* 0x008fce00000010ff */
[----:B------:R-:W-:Y:S01]  /*29d0*/  MUFU.EX2 R46, R46 ;  /* 0x0000002e002e7308 */ /* 0x000fe20000000800 */
[----:B----4-:R-:W-:-:S07]  /*29e0*/  FMNMX.FTZ R3, R0, R3, !PT ;  /* 0x0000000300037209 */ /* 0x010fce0007810000 */
[----:B------:R-:W3:Y:S01]  /*29f0*/  MUFU.EX2 R47, R47 ;  /* 0x0000002f002f7308 */ /* 0x000ee20000000800 */
[----:B-----5:R-:W-:Y:S01]  /*2a00*/  F2FP.BF16.F32.PACK_AB R161, R43, R42 ;  /* 0x0000002a2ba1723e */ /* 0x020fe200000010ff */
[----:B------:R-:W4:Y:S06]  /*2a10*/  SHFL.BFLY PT, R4, R3, 0x1, 0x1f ;  /* 0x0c201f0003047f89 */ /* 0x000f2c00000e0000 */
[----:B------:R-:W-:Y:S08]  /*2a20*/  MUFU.EX2 R50, R50 ;  /* 0x0000003200327308 */ /* 0x000ff00000000800 */
[----:B------:R-:W5:Y:S01]  /*2a30*/  MUFU.EX2 R51, R51 ;  /* 0x0000003300337308 */ /* 0x000f620000000800 */
[----:B---3--:R-:W-:-:S07]  /*2a40*/  F2FP.BF16.F32.PACK_AB R163, R47, R46 ;  /* 0x0000002e2fa3723e */ /* 0x008fce00000010ff */
[----:B------:R-:W-:Y:S01]  /*2a50*/  MUFU.EX2 R54, R54 ;  /* 0x0000003600367308 */ /* 0x000fe20000000800 */
[----:B----4-:R-:W-:-:S04]  /*2a60*/  FMNMX.FTZ R4, R3, R4, !PT ;  /* 0x0000000403047209 */ /* 0x010fc80007810000 */
[C---:B------:R-:W-:Y:S01]  /*2a70*/  FSETP.NEU.FTZ.AND P1, PT, R4.reuse, -INF , PT ;  /* 0xff8000000400780b */ /* 0x040fe20003f3d000 */
[----:B------:R-:W-:Y:S02]  /*2a80*/  FMUL.FTZ R0, R4, UR10 ;  /* 0x0000000a04007c20 */ /* 0x000fe40008410000 */
[----:B------:R-:W-:Y:S01]  /*2a90*/  MUFU.EX2 R55, R55 ;  /* 0x0000003700377308 */ /* 0x000fe20000000800 */
[----:B-----5:R-:W-:Y:S02]  /*2aa0*/  F2FP.BF16.F32.PACK_AB R165, R51, R50 ;  /* 0x0000003233a5723e */ /* 0x020fe400000010ff */
[----:B------:R-:W-:Y:S01]  /*2ab0*/  FSEL R3, R0, RZ, P1 ;  /* 0x000000ff00037208 */ /* 0x000fe20000800000 */
[----:B------:R-:W-:Y:S01]  /*2ac0*/  FADD.FTZ R0, R30, R9 ;  /* 0x000000091e007221 */ /* 0x000fe20000010000 */
[----:B--2---:R-:W-:-:S03]  /*2ad0*/  LOP3.LUT P1, RZ, R13, 0x7f, RZ, 0xc0, !PT ;  /* 0x0000007f0dff7812 */ /* 0x004fc6000782c0ff */
        /* <DEDUP_REMOVED lines=30> */
[----:B------:R-:W-:Y:S01]  /*2cc0*/  FFMA.FTZ R64, R64, UR10, -R3 ;  /* 0x0000000a40407c23 */ /* 0x000fe20008010803 */
[----:B------:R-:W-:Y:S01]  /*2cd0*/  FADD.FTZ R15, R43, R12 ;  /* 0x0000000c2b0f7221 */ /* 0x000fe20000010000 */
[----:B------:R-:W4:Y:S01]  /*2ce0*/  MUFU.EX2 R29, R29 ;  /* 0x0000001d001d7308 */ /* 0x000f220000000800 */
[----:B--2---:R-:W-:Y:S01]  /*2cf0*/  FADD.FTZ R9, R24, R25 ;  /* 0x0000001918097221 */ /* 0x004fe20000010000 */
[----:B------:R-:W-:Y:S01]  /*2d00*/  FFMA.FTZ R65, R65, UR10, -R3 ;  /* 0x0000000a41417c23 */ /* 0x000fe20008010803 */
[----:B------:R-:W-:Y:S01]  /*2d10*/  FADD.FTZ R12, R46, R15 ;  /* 0x0000000f2e0c7221 */ /* 0x000fe20000010000 */
[--C-:B------:R-:W-:Y:S01]  /*2d20*/  FFMA.FTZ R68, R68, UR10, -R3.reuse ;  /* 0x0000000a44447c23 */ /* 0x100fe20008010803 */
[----:B------:R-:W-:Y:S01]  /*2d30*/  FFMA.FTZ R3, R69, UR10, -R3 ;  /* 0x0000000a45037c23 */ /* 0x000fe20008010803 */
[----:B------:R-:W-:Y:S01]  /*2d40*/  F2FP.BF16.F32.PACK_AB R167, R55, R54 ;  /* 0x0000003637a7723e */ /* 0x000fe200000010ff */
[----:B------:R-:W-:Y:S01]  /*2d50*/  FADD.FTZ R15, R47, R12 ;  /* 0x0000000c2f0f7221 */ /* 0x000fe20000010000 */
[----:B------:R-:W2:Y:S01]  /*2d60*/  MUFU.EX2 R32, R32 ;  /* 0x0000002000207308 */ /* 0x000ea20000000800 */
[----:B---3--:R-:W-:Y:S01]  /*2d70*/  FADD.FTZ R0, R28, R9 ;  /* 0x000000091c007221 */ /* 0x008fe20000010000 */
[----:B------:R-:W-:-:S02]  /*2d80*/  IADD3 R9, -R22, 0xb, RZ ;  /* 0x0000000b16097810 */ /* 0x000fc40007ffe1ff */
[----:B------:R-:W-:-:S04]  /*2d90*/  F2FP.BF16.F32.PACK_AB R152, R25, R24 ;  /* 0x000000181998723e */ /* 0x000fc800000010ff */
        /* <DEDUP_REMOVED lines=48> */
[C---:B----4-:R-:W-:Y:S01]  /*30a0*/  FADD.FTZ R15, R63.reuse, R10 ;  /* 0x0000000a3f0f7221 */ /* 0x050fe20000010000 */
[----:B------:R-:W-:-:S06]  /*30b0*/  F2FP.BF16.F32.PACK_AB R171, R63, R62 ;  /* 0x0000003e3fab723e */ /* 0x000fcc00000010ff */
[----:B------:R-:W4:Y:S01]  /*30c0*/  MUFU.EX2 R57, R57 ;  /* 0x0000003900397308 */ /* 0x000f220000000800 */
[----:B-----5:R-:W-:-:S07]  /*30d0*/  FADD.FTZ R0, R56, R13 ;  /* 0x0000000d38007221 */ /* 0x020fce0000010000 */
        /* <DEDUP_REMOVED lines=13> */
[----:B-----5:R-:W-:Y:S01]  /*31b0*/  FADD.FTZ R15, R61, R0 ;  /* 0x000000003d0f7221 */ /* 0x020fe20000010000 */
[C---:B------:R-:W-:Y:S01]  /*31c0*/  FADD.FTZ R0, R175.reuse, R10 ;  /* 0x0000000aaf007221 */ /* 0x040fe20000010000 */
[----:B------:R-:W-:Y:S02]  /*31d0*/  F2FP.BF16.F32.PACK_AB R175, R175, R70 ;  /* 0x00000046afaf723e */ /* 0x000fe400000010ff */
[----:B------:R-:W-:-:S03]  /*31e0*/  F2FP.BF16.F32.PACK_AB R170, R61, R60 ;  /* 0x0000003c3daa723e */ /* 0x000fc600000010ff */
[----:B------:R-:W5:Y:S01]  /*31f0*/  MUFU.EX2 R68, R68 ;  /* 0x0000004400447308 */ /* 0x000f620000000800 */
[----:B---3--:R-:W-:-:S07]  /*3200*/  FADD.FTZ R10, R64, R15 ;  /* 0x0000000f400a7221 */ /* 0x008fce0000010000 */
[----:B------:R-:W3:Y:S01]  /*3210*/  MUFU.EX2 R13, R3 ;  /* 0x00000003000d7308 */ /* 0x000ee20000000800 */
[C---:B----4-:R-:W-:Y:S01]  /*3220*/  FADD.FTZ R15, R65.reuse, R10 ;  /* 0x0000000a410f7221 */ /* 0x050fe20000010000 */
[----:B------:R-:W-:-:S03]  /*3230*/  F2FP.BF16.F32.PACK_AB R172, R65, R64 ;  /* 0x0000004041ac723e */ /* 0x000fc600000010ff */
[----:B-----5:R-:W-:-:S04]  /*3240*/  FADD.FTZ R10, R68, R15 ;  /* 0x0000000f440a7221 */ /* 0x020fc80000010000 */
[C---:B---3--:R-:W-:Y:S01]  /*3250*/  FADD.FTZ R3, R13.reuse, R10 ;  /* 0x0000000a0d037221 */ /* 0x048fe20000010000 */
[----:B------:R-:W-:Y:S01]  /*3260*/  F2FP.BF16.F32.PACK_AB R174, R13, R68 ;  /* 0x000000440dae723e */ /* 0x000fe200000010ff */
[----:B--2---:R-:W-:Y:S06]  /*3270*/  @!P0 BRA `(.L_x_10769) ;  /* 0x0000000000048947 */ /* 0x004fec0003800000 */
[----:B------:R-:W-:Y:S01]  /*3280*/  BPT.TRAP 0x1 ;  /* 0x000000040000795c */ /* 0x000fe20000300000 */
.L_x_10769:
[----:B------:R2:W3:Y:S01]  /*3290*/  SYNCS.PHASECHK.TRANS64.TRYWAIT P2, [R6+URZ+0x22850], R11 ;  /* 0x0228500b060075a7 */ /* 0x0004e2000804017f */
[----:B------:R-:W-:Y:S05]  /*32a0*/  @!P0 BRA `(.L_x_10770) ;  /* 0x0000000000048947 */ /* 0x000fea0003800000 */
[----:B------:R-:W-:Y:S01]  /*32b0*/  BPT.TRAP 0x1 ;  /* 0x000000040000795c */ /* 0x000fe20000300000 */
.L_x_10770:
[----:B---3--:R-:W-:Y:S05]  /*32c0*/  @P2 BRA `(.L_x_10771) ;  /* 0x0000000000082947 */ /* 0x008fea0003800000 */
[----:B------:R-:W3:Y:S02]  /*32d0*/  SYNCS.PHASECHK.TRANS64.TRYWAIT P2, [R6+URZ+0x22850], R11 ;  /* 0x0228500b060075a7 */ /* 0x000ee4000804017f */
[----:B---3--:R-:W-:Y:S05]  /*32e0*/  @!P2 BRA `(.L_x_10772) ;  /* 0x000000c400a0a947 */ /* 0x008fea0003800000 */
.L_x_10771:
[----:B------:R-:W-:Y:S01]  /*32f0*/  R2UR UR6, R7 ;  /* 0x00000000070672ca */ /* 0x000fe200000e0000 */
[----:B------:R4:W-:Y:S01]  /*3300*/  BAR.SYNC.DEFER_BLOCKING R8, 0x100 ;  /* 0x000400080000751d */ /* 0x0009e20000010000 */
[----:B------:R-:W-:Y:S01]  /*3310*/  UIADD3 UR23, UR50, -0x2, URZ ;  /* 0xfffffffe32177890 */ /* 0x000fe2000fffe03f */
[----:B0123--:R-:W-:-:S04]  /*3320*/  @!P1 VIADD R6, R6, 0x22860 ;  /* 0x0002286006069836 */ /* 0x00ffc80000000000 */
[----:B------:R-:W-:Y:S01]  /*3330*/  UMOV UR7, 0x40000040 ;  /* 0x4000004000077882 */ /* 0x000fe20000000000 */
[----:B------:R-:W-:-:S05]  /*3340*/  @!P1 PRMT R6, RZ, 0x654, R6 ;  /* 0x00000654ff069816 */ /* 0x000fca0000000006 */
        /* <DEDUP_REMOVED lines=49> */
[----:B----4-:R-:W-:Y:S05]  /*3660*/  @!P2 BRA `(.L_x_10773) ;  /* 0x0000002000f8a947 */ /* 0x010fea0003800000 */
[----:B------:R-:W-:Y:S01]  /*3670*/  IMAD.MOV.U32 R8, RZ, RZ, R5 ;  /* 0x000000ffff087224 */ /* 0x000fe200078e0005 */
[----:B------:R-:W-:Y:S01]  /*3680*/  ULDC UR24, c[0x0][0x988] ;  /* 0x0002620000187ab9 */ /* 0x000fe20000000800 */
[----:B------:R-:W-:-:S07]  /*3690*/  IMAD.MOV.U32 R7, RZ, RZ, R4 ;  /* 0x000000ffff077224 */ /* 0x000fce00078e0004 */
.L_x_10782:
[----:B------:R-:W-:-:S04]  /*36a0*/  UIADD3 UR37, UR37, 0x1, URZ ;  /* 0x0000000125257890 */ /* 0x000fc8000fffe03f */
[----:B------:R-:W-:-:S04]  /*36b0*/  UISETP.NE.AND UP0, UPT, UR37, 0x2, UPT ;  /* 0x000000022500788c */ /* 0x000fc8000bf05270 */
[----:B------:R-:W-:Y:S02]  /*36c0*/  USEL UR6, URZ, 0x1, UP0 ;  /* 0x000000013f067887 */ /* 0x000fe40008000000 */
[----:B------:R-:W-:Y:S02]  /*36d0*/  USEL UR37, UR37, URZ, UP0 ;  /* 0x0000003f25257287 */ /* 0x000fe40008000000 */
[----:B------:R-:W-:Y:S01]  /*36e0*/  ULOP3.LUT UR40, UR40, UR6, URZ, 0x3c, !UPT ;  /* 0x0000000628287292 */ /* 0x000fe2000f8e3c3f */
[----:B0-----:R-:W-:Y:S11]  /*36f0*/  @!P0 BRA `(.L_x_10774) ;  /* 0x0000000000048947 */ /* 0x001ff60003800000 */
[----:B------:R-:W-:Y:S01]  /*3700*/  BPT.TRAP 0x1 ;  /* 0x000000040000795c */ /* 0x000fe20000300000 */
.L_x_10774:
        /* <DEDUP_REMOVED lines=9> */
.L_x_10775:
[----:B-1----:R-:W-:Y:S05]  /*37a0*/  @P2 BRA `(.L_x_10776) ;  /* 0x0000000000082947 */ /* 0x002fea0003800000 */
[----:B------:R-:W1:Y:S02]  /*37b0*/  SYNCS.PHASECHK.TRANS64.TRYWAIT P2, [UR25+0x22830], R6 ;  /* 0x02283006ff0075a7 */ /* 0x000e640008040159 */
[----:B-1----:R-:W-:Y:S05]  /*37c0*/  @!P2 BRA `(.L_x_10777) ;  /* 0x000000c0007ca947 */ /* 0x002fea0003800000 */
.L_x_10776:
[----:B------:R-:W-:Y:S01]  /*37d0*/  UIMAD UR18, UR37, 0x300, UR20 ;  /* 0x00000300251278a4 */ /* 0x000fe2000f8e0214 */
[----:B------:R-:W-:Y:S01]  /*37e0*/  WARPGROUP.ARRIVE ;  /* 0x00000000000079c5 */ /* 0x000fe20000000000 */
[----:B------:R-:W-:Y:S01]  /*37f0*/  UMOV UR19, 0x40000040 ;  /* 0x4000004000137882 */ /* 0x000fe20000000000 */
[----:B------:R-:W-:Y:S01]  /*3800*/  UMOV UR7, 0x40000040 ;  /* 0x4000004000077882 */ /* 0x000fe20000000000 */
[----:B------:R-:W-:Y:S01]  /*3810*/  UIADD3 UR6, UR18, 0x2, URZ ;  /* 0x0000000212067890 */ /* 0x000fe2000fffe03f */
[----:B-1----:R-:W-:Y:S01]  /*3820*/  IMAD.MOV.U32 R5, RZ, RZ, -0x2 ;  /* 0xfffffffeff057424 */ /* 0x002fe200078e00ff */
        /* <DEDUP_REMOVED lines=8> */
[----:B------:R-:W-:-:S04]  /*38b0*/  USHF.L.U32 UR6, UR49, 0x7, URZ ;  /* 0x0000000731067899 */ /* 0x000fc8000800063f */
[----:B------:R-:W-:-:S04]  /*38c0*/  UIMAD UR6, UR23, -0x60, UR6 ;  /* 0xffffffa0170678a4 */ /* 0x000fc8000f8e0206 */
[----:B------:R-:W-:-:S04]  /*38d0*/  UIADD3 UR6, UR6, 0x1, UR41 ;  /* 0x0000000106067890 */ /* 0x000fc8000fffe029 */
[----:B------:R-:W-:-:S06]  /*38e0*/  UIADD3 UR6, UR6, -UR44, URZ ;  /* 0x8000002c06067290 */ /* 0x000fcc000fffe03f */
[----:B------:R-:W-:-:S04]  /*38f0*/  IMAD R4, R18, R5, UR6 ;  /* 0x0000000612047e24 */ /* 0x000fc8000f8e0205 */
[----:B------:R-:W-:-:S05]  /*3900*/  IMAD.IADD R5, R19, 0x1, R4 ;  /* 0x0000000113057824 */ /* 0x000fca00078e0204 */
[C---:B------:R-:W-:Y:S02]  /*3910*/  ISETP.GT.AND P2, PT, R5.reuse, RZ, PT ;  /* 0x000000ff0500720c */ /* 0x040fe40003f44270 */
[----:B------:R-:W-:Y:S01]  /*3920*/  ISETP.GT.AND P3, PT, R5, 0x1, PT ;  /* 0x000000010500780c */ /* 0x000fe20003f64270 */
        /* <DEDUP_REMOVED lines=80> */
[C---:B------:R-:W-:Y:S02]  /*3e30*/  ISETP.GT.AND P4, PT, R5.reuse, 0x1, PT ;  /* 0x000000010500780c */ /* 0x040fe40003f84270 */
[----:B------:R-:W-:Y:S01]  /*3e40*/  FSEL R11, R154, -INF , P3 ;  /* 0xff8000009a0b7808 */ /* 0x000fe20001800000 */
[----:B------:R-:W1:Y:S01]  /*3e50*/  SHFL.BFLY PT, R4, R9, 0x2, 0x1f ;  /* 0x0c401f0009047f89 */ /* 0x000e6200000e0000 */
        /* <DEDUP_REMOVED lines=13> */
[----:B------:R-:W-:Y:S02]  /*3f30*/  FSEL R166, R166, -INF , P3 ;  /* 0xff800000a6a67808 */ /* 0x000fe40001800000 */
[----:B------:R-:W-:Y:S01]  /*3f40*/  ISETP.GT.AND P3, PT, R5, 0x20, PT ;  /* 0x000000200500780c */ /* 0x000fe20003f64270 */
[----:B------:R-:W1:Y:S01]  /*3f50*/  SHFL.BFLY PT, R4, R13, 0x1, 0x1f ;  /* 0x0c201f000d047f89 */ /* 0x000e6200000e0000 */
        /* <DEDUP_REMOVED lines=12> */
[----:B-1----:R-:W-:-:S02]  /*4020*/  FMNMX.FTZ R4, R13, R4, !PT ;  /* 0x000000040d047209 */ /* 0x002fc40007810000 */
[----:B------:R-:W-:Y:S02]  /*4030*/  FMNMX.FTZ R13, R155, R154, !PT ;  /* 0x0000009a9b0d7209 */ /* 0x000fe40007810000 */
[C---:B------:R-:W-:Y:S01]  /*4040*/  FSETP.NEU.FTZ.AND P2, PT, R4.reuse, -INF , PT ;  /* 0xff8000000400780b */ /* 0x040fe20003f5d000 */
[----:B------:R-:W-:Y:S01]  /*4050*/  FMUL.FTZ R15, R4, UR10 ;  /* 0x0000000a040f7c20 */ /* 0x000fe20008410000 */
[----:B------:R-:W-:Y:S02]  /*4060*/  FMNMX.FTZ R154, R158, R13, !PT ;  /* 0x0000000d9e9a7209 */ /* 0x000fe40007810000 */
[----:B------:R-:W-:Y:S02]  /*4070*/  FSEL R179, R179, -INF , P4 ;  /* 0xff800000b3b37808 */ /* 0x000fe40002000000 */
[----:B------:R-:W-:Y:S02]  /*4080*/  FSEL R9, R15, RZ, P2 ;  /* 0x000000ff0f097208 */ /* 0x000fe40001000000 */
[----:B------:R-:W-:-:S02]  /*4090*/  FMNMX.FTZ R15, R159, R154, !PT ;  /* 0x0000009a9f0f7209 */ /* 0x000fc40007810000 */
        /* <DEDUP_REMOVED lines=31> */
[----:B------:R-:W-:Y:S01]  /*4290*/  FFMA.FTZ R196, R196, UR10, -R9 ;  /* 0x0000000ac4c47c23 */ /* 0x000fe20008010809 */
[----:B------:R-:W-:-:S02]  /*42a0*/  ISETP.GT.AND P4, PT, R5, 0x49, PT ;  /* 0x000000490500780c */ /* 0x000fc40003f84270 */
[----:B------:R-:W-:Y:S02]  /*42b0*/  FMNMX.FTZ R10, R178, R153, !PT ;  /* 0x00000099b20a7209 */ /* 0x000fe40007810000 */
[----:B------:R-:W-:Y:S01]  /*42c0*/  FSEL R190, R190, -INF , P3 ;  /* 0xff800000bebe7808 */ /* 0x000fe20001800000 */
[----:B------:R-:W-:Y:S01]  /*42d0*/  MUFU.EX2 R15, R15 ;  /* 0x0000000f000f7308 */ /* 0x000fe20000000800 */
[----:B------:R-:W-:Y:S02]  /*42e0*/  FMNMX.FTZ R153, R179, R10, !PT ;  /* 0x0000000ab3997209 */ /* 0x000fe40007810000 */
[----:B------:R-:W-:Y:S02]  /*42f0*/  ISETP.GT.AND P3, PT, R5, 0x50, PT ;  /* 0x000000500500780c */ /* 0x000fe40003f64270 */
[----:B------:R-:W-:Y:S01]  /*4300*/  FMNMX.FTZ R14, R182, R153, !PT ;  /* 0x00000099b60e7209 */ /* 0x000fe20007810000 */
[----:B------:R-:W-:Y:S01]  /*4310*/  FFMA.FTZ R153, R12, UR10, -R9 ;  /* 0x0000000a0c997c23 */ /* 0x000fe20008010809 */
[----:B------:R-:W-:Y:S01]  /*4320*/  FSEL R191, R191, -INF , P4 ;  /* 0xff800000bfbf7808 */ /* 0x000fe20002000000 */
[----:B------:R1:W-:Y:S01]  /*4330*/  MUFU.EX2 R10, R164 ;  /* 0x000000a4000a7308 */ /* 0x0003e20000000800 */
[----:B------:R-:W-:-:S02]  /*4340*/  FMNMX.FTZ R157, R183, R14, !PT ;  /* 0x0000000eb79d7209 */ /* 0x000fc40007810000 */
[----:B------:R-:W-:Y:S02]  /*4350*/  ISETP.GT.AND P4, PT, R5, 0x51, PT ;  /* 0x000000510500780c */ /* 0x000fe40003f84270 */
[----:B------:R-:W-:Y:S02]  /*4360*/  FMNMX.FTZ R12, R186, R157, !PT ;  /* 0x0000009dba0c7209 */ /* 0x000fe40007810000 */
[----:B------:R-:W-:Y:S01]  /*4370*/  FSEL R194, R194, -INF , P3 ;  /* 0xff800000c2c27808 */ /* 0x000fe20001800000 */
[----:B------:R-:W-:Y:S01]  /*4380*/  MUFU.EX2 R156, R156 ;  /* 0x0000009c009c7308 */ /* 0x000fe20000000800 */
[----:B------:R-:W-:Y:S01]  /*4390*/  FMNMX.FTZ R157, R187, R12, !PT ;  /* 0x0000000cbb9d7209 */ /* 0x000fe20007810000 */
[--C-:B-1----:R-:W-:Y:S01]  /*43a0*/  FFMA.FTZ R164, R176, UR10, -R9.reuse ;  /* 0x0000000ab0a47c23 */ /* 0x102fe20008010809 */
[----:B------:R-:W-:Y:S02]  /*43b0*/  ISETP.GT.AND P3, PT, R5, 0x58, PT ;  /* 0x000000580500780c */ /* 0x000fe40003f64270 */
        /* <DEDUP_REMOVED lines=11> */
[----:B------:R-:W-:Y:S01]  /*4470*/  FFMA.FTZ R173, R185, UR10, -R9 ;  /* 0x0000000ab9ad7c23 */ /* 0x000fe20008010809 */
[----:B------:R-:W-:Y:S01]  /*4480*/  FMNMX.FTZ R5, R195, R12, !PT ;  /* 0x0000000cc3057209 */ /* 0x000fe20007810000 */
[----:B------:R-:W-:Y:S01]  /*4490*/  MUFU.EX2 R153, R153 ;  /* 0x0000009900997308 */ /* 0x000fe20000000800 */
[----:B------:R-:W-:-:S02]  /*44a0*/  FSEL R199, R199, -INF , P4 ;  /* 0xff800000c7c77808 */ /* 0x000fc40002000000 */
[----:B------:R-:W-:-:S04]  /*44b0*/  FMNMX.FTZ R14, R198, R5, !PT ;  /* 0x00000005c60e7209 */ /* 0x000fc80007810000 */
[----:B------:R-:W-:Y:S01]  /*44c0*/  FMNMX.FTZ R5, R199, R14, !PT ;  /* 0x0000000ec7057209 */ /* 0x000fe20007810000 */
[----:B------:R-:W-:Y:S01]  /*44d0*/  FFMA.FTZ R14, R180, UR10, -R9 ;  /* 0x0000000ab40e7c23 */ /* 0x000fe20008010809 */
[----:B------:R-:W-:Y:S01]  /*44e0*/  FSEL R180, R4, RZ, P2 ;  /* 0x000000ff04b47208 */ /* 0x000fe20001000000 */
[----:B------:R1:W-:Y:S02]  /*44f0*/  MUFU.EX2 R12, R172 ;  /* 0x000000ac000c7308 */ /* 0x0003e40000000800 */
[----:B------:R-:W2:Y:S02]  /*4500*/  SHFL.BFLY PT, R20, R5, 0x2, 0x1f ;  /* 0x0c401f0005147f89 */ /* 0x000ea400000e0000 */
[----:B------:R-:W-:-:S04]  /*4510*/  FADD.FTZ R180, -R180, R7 ;  /* 0x00000007b4b47221 */ /* 0x000fc80000010100 */
[----:B------:R-:W-:Y:S01]  /*4520*/  FMUL.FTZ R185, R180, UR10 ;  /* 0x0000000ab4b97c20 */ /* 0x000fe20008410000 */
[----:B-1----:R-:W-:Y:S01]  /*4530*/  FFMA.FTZ R172, R192, UR10, -R9 ;  /* 0x0000000ac0ac7c23 */ /* 0x002fe20008010809 */
[----:B------:R-:W-:Y:S08]  /*4540*/  MUFU.EX2 R160, R160 ;  /* 0x000000a000a07308 */ /* 0x000ff00000000800 */
[----:B------:R-:W1:Y:S01]  /*4550*/  MUFU.EX2 R185, R185 ;  /* 0x000000b900b97308 */ /* 0x000e620000000800 */
[----:B--2---:R-:W-:-:S07]  /*4560*/  FMNMX.FTZ R176, R5, R20, !PT ;  /* 0x0000001405b07209 */ /* 0x004fce0007810000 */
[----:B------:R-:W2:Y:S01]  /*4570*/  MUFU.EX2 R157, R157 ;  /* 0x0000009d009d7308 */ /* 0x000ea20000000800 */
[--C-:B------:R-:W-:Y:S01]  /*4580*/  FFMA.FTZ R20, R188, UR10, -R9.reuse ;  /* 0x0000000abc147c23 */ /* 0x100fe20008010809 */
[----:B------:R-:W-:Y:S01]  /*4590*/  FFMA.FTZ R9, R197, UR10, -R9 ;  /* 0x0000000ac5097c23 */ /* 0x000fe20008010809 */
[----:B------:R-:W3:Y:S05]  /*45a0*/  SHFL.BFLY PT, R5, R176, 0x1, 0x1f ;  /* 0x0c201f00b0057f89 */ /* 0x000eea00000e0000 */
[----:B------:R-:W4:Y:S01]  /*45b0*/  MUFU.EX2 R161, R161 ;  /* 0x000000a100a17308 */ /* 0x000f220000000800 */
[-C--:B-1----:R-:W-:Y:S01]  /*45c0*/  FMUL.FTZ R24, R24, R185.reuse ;  /* 0x000000b918187220 */ /* 0x082fe20000410000 */
        /* <DEDUP_REMOVED lines=17> */
[----:B------:R-:W-:Y:S01]  /*46e0*/  FMUL.FTZ R56, R56, R185 ;  /* 0x000000b938387220 */ /* 0x000fe20000410000 */
[----:B---3--:R-:W-:Y:S01]  /*46f0*/  FMNMX.FTZ R5, R176, R5, !PT ;  /* 0x00000005b0057209 */ /* 0x008fe20007810000 */
[-C--:B------:R-:W-:Y:S01]  /*4700*/  FMUL.FTZ R57, R57, R185.reuse ;  /* 0x000000b939397220 */ /* 0x080fe20000410000 */
        /* <DEDUP_REMOVED lines=12> */
[----:B------:R-:W0:Y:S01]  /*47d0*/  MUFU.EX2 R169, R169 ;  /* 0x000000a900a97308 */ /* 0x000e220000000800 */
[--C-:B------:R-:W-:Y:S01]  /*47e0*/  FFMA.FTZ R180, R155, UR10, -R192.reuse ;  /* 0x0000000a9bb47c23 */ /* 0x100fe200080108c0 */
[----:B------:R-:W-:Y:S01]  /*47f0*/  FFMA.FTZ R155, R158, UR10, -R192 ;  /* 0x0000000a9e9b7c23 */ /* 0x000fe200080108c0 */
[----:B------:R-:W-:Y:S01]  /*4800*/  FFMA.FTZ R158, R185, R3, R152 ;  /* 0x00000003b99e7223 */ /* 0x000fe20000010098 */
[--C-:B------:R-:W-:Y:S01]  /*4810*/  FFMA.FTZ R206, R175, UR10, -R192.reuse ;  /* 0x0000000aafce7c23 */ /* 0x100fe200080108c0 */
[--C-:B------:R-:W-:Y:S01]  /*4820*/  FFMA.FTZ R175, R178, UR10, -R192.reuse ;  /* 0x0000000ab2af7c23 */ /* 0x100fe200080108c0 */
[----:B------:R-:W-:Y:S01]  /*4830*/  FFMA.FTZ R178, R179, UR10, -R192 ;  /* 0x0000000ab3b27c23 */ /* 0x000fe200080108c0 */
[----:B------:R-:W-:Y:S01]  /*4840*/  FADD.FTZ R3, R13, R158 ;  /* 0x0000009e0d037221 */ /* 0x000fe20000010000 */
[----:B------:R-:W0:Y:S01]  /*4850*/  MUFU.EX2 R168, R168 ;  /* 0x000000a800a87308 */ /* 0x000e220000000800 */
[--C-:B------:R-:W-:Y:S01]  /*4860*/  FFMA.FTZ R179, R182, UR10, -R192.reuse ;  /* 0x0000000ab6b37c23 */ /* 0x100fe200080108c0 */
[--C-:B------:R-:W-:Y:S01]  /*4870*/  FFMA.FTZ R182, R183, UR10, -R192.reuse ;  /* 0x0000000ab7b67c23 */ /* 0x100fe200080108c0 */
[----:B------:R-:W-:Y:S01]  /*4880*/  FADD.FTZ R158, R154, R3 ;  /* 0x000000039a9e7221 */ /* 0x000fe20000010000 */
[--C-:B------:R-:W-:Y:S01]  /*4890*/  FFMA.FTZ R183, R186, UR10, -R192.reuse ;  /* 0x0000000abab77c23 */ /* 0x100fe200080108c0 */
[----:B------:R-:W-:Y:S01]  /*48a0*/  FFMA.FTZ R186, R187, UR10, -R192 ;  /* 0x0000000abbba7c23 */ /* 0x000fe200080108c0 */
[----:B------:R-:W-:-:S02]  /*48b0*/  IMAD.U32 R187, RZ, RZ, UR25 ;  /* 0x00000019ffbb7e24 */ /* 0x000fc4000f8e00ff */
[----:B------:R-:W-:Y:S01]  /*48c0*/  FADD.FTZ R3, R15, R158 ;  /* 0x0000009e0f037221 */ /* 0x000fe20000010000 */
[----:B------:R-:W0:Y:S01]  /*48d0*/  MUFU.EX2 R173, R173 ;  /* 0x000000ad00ad7308 */ /* 0x000e220000000800 */
        /* <DEDUP_REMOVED lines=19> */
[----:B------:R-:W-:Y:S01]  /*4a10*/  FFMA.FTZ R199, R199, UR10, -R192 ;  /* 0x0000000ac7c77c23 */ /* 0x000fe200080108c0 */
[C---:B--2---:R-:W-:Y:S01]  /*4a20*/  F2FP.BF16.F32.PACK_AB R160, R157.reuse, R160 ;  /* 0x000000a09da0723e */ /* 0x044fe200000010ff */
[-C--:B------:R-:W-:Y:S01]  /*4a30*/  FMUL.FTZ R72, R72, R185.reuse ;  /* 0x000000b948487220 */ /* 0x080fe20000410000 */
[----:B------:R-:W-:Y:S01]  /*4a40*/  FADD.FTZ R3, R157, R158 ;  /* 0x0000009e9d037221 */ /* 0x000fe20000010000 */
[----:B------:R2:W-:Y:S01]  /*4a50*/  MUFU.EX2 R7, R9 ;  /* 0x0000000900077308 */ /* 0x0005e20000000800 */
[----:B----4-:R-:W-:Y:S01]  /*4a60*/  F2FP.BF16.F32.PACK_AB R162, R161, R12 ;  /* 0x0000000ca1a2723e */ /* 0x010fe200000010ff */
[-C--:B------:R-:W-:Y:S01]  /*4a70*/  FMUL.FTZ R73, R73, R185.reuse ;  /* 0x000000b949497220 */ /* 0x080fe20000410000 */
[----:B------:R-:W-:Y:S01]  /*4a80*/  FADD.FTZ R158, R12, R3 ;  /* 0x000000030c9e7221 */ /* 0x000fe20000010000 */
[----:B------:R-:W-:Y:S01]  /*4a90*/  F2FP.BF16.F32.PACK_AB R152, R13, R152 ;  /* 0x000000980d98723e */ /* 0x000fe200000010ff */
[-C--:B------:R-:W-:Y:S01]  /*4aa0*/  FMUL.FTZ R76, R76, R185.reuse ;  /* 0x000000b94c4c7220 */ /* 0x080fe20000410000 */
[----:B------:R-:W-:Y:S01]  /*4ab0*/  F2FP.BF16.F32.PACK_AB R154, R15, R154 ;  /* 0x0000009a0f9a723e */ /* 0x000fe200000010ff */
[----:B------:R-:W-:Y:S01]  /*4ac0*/  FADD.FTZ R3, R161, R158 ;  /* 0x0000009ea1037221 */ /* 0x000fe20000010000 */
[----:B------:R-:W-:Y:S01]  /*4ad0*/  MUFU.EX2 R172, R172 ;  /* 0x000000ac00ac7308 */ /* 0x000fe20000000800 */
[----:B--2---:R-:W-:Y:S01]  /*4ae0*/  IADD3 R9, -R22, 0xb, RZ ;  /* 0x0000000b16097810 */ /* 0x004fe20007ffe1ff */
[-C--:B------:R-:W-:Y:S01]  /*4af0*/  FMUL.FTZ R77, R77, R185.reuse ;  /* 0x000000b94d4d7220 */ /* 0x080fe20000410000 */
[----:B-1----:R-:W-:Y:S01]  /*4b00*/  FADD.FTZ R158, R164, R3 ;  /* 0x00000003a49e7221 */ /* 0x002fe20000010000 */
[----:B-----5:R-:W-:Y:S01]  /*4b10*/  F2FP.BF16.F32.PACK_AB R164, R165, R164 ;  /* 0x000000a4a5a4723e */ /* 0x020fe200000010ff */
[-C--:B------:R-:W-:Y:S01]  /*4b20*/  FMUL.FTZ R80, R80, R185.reuse ;  /* 0x000000b950507220 */ /* 0x080fe20000410000 */
[----:B------:R-:W-:Y:S01]  /*4b30*/  F2FP.BF16.F32.PACK_AB R156, R21, R156 ;  /* 0x0000009c159c723e */ /* 0x000fe200000010ff */
[----:B------:R-:W-:Y:S01]  /*4b40*/  FADD.FTZ R3, R165, R158 ;  /* 0x0000009ea5037221 */ /* 0x000fe20000010000 */
[----:B------:R-:W-:Y:S01]  /*4b50*/  MUFU.EX2 R181, R181 ;  /* 0x000000b500b57308 */ /* 0x000fe20000000800 */
[-C--:B------:R-:W-:Y:S01]  /*4b60*/  FMUL.FTZ R81, R81, R185.reuse ;  /* 0x000000b951517220 */ /* 0x080fe20000410000 */
[----:B------:R-:W-:Y:S01]  /*4b70*/  FMUL.FTZ R84, R84, R185 ;  /* 0x000000b954547220 */ /* 0x000fe20000410000 */
[----:B---3--:R-:W-:Y:S01]  /*4b80*/  FADD.FTZ R158, R14, R3 ;  /* 0x000000030e9e7221 */ /* 0x008fe20000010000 */
[----:B------:R-:W-:-:S02]  /*4b90*/  @!P1 VIADD R3, R187, 0x22840 ;  /* 0x00022840bb039836 */ /* 0x000fc40000000000 */
[-C--:B------:R-:W-:Y:S01]  /*4ba0*/  FMUL.FTZ R85, R85, R185.reuse ;  /* 0x000000b955557220 */ /* 0x080fe20000410000 */
[-C--:B------:R-:W-:Y:S01]  /*4bb0*/  FMUL.FTZ R88, R88, R185.reuse ;  /* 0x000000b958587220 */ /* 0x080fe20000410000 */
[----:B0-----:R-:W-:Y:S01]  /*4bc0*/  FADD.FTZ R197, R169, R158 ;  /* 0x0000009ea9c57221 */ /* 0x001fe20000010000 */
[----:B------:R0:W1:Y:S01]  /*4bd0*/  MUFU.EX2 R176, R196 ;  /* 0x000000c400b07308 */ /* 0x0000620000000800 */
[----:B------:R-:W-:Y:S01]  /*4be0*/  @!P1 PRMT R3, RZ, 0x654, R3 ;  /* 0x00000654ff039816 */ /* 0x000fe20000000003 */
[----:B------:R2:W-:Y:S06]  /*4bf0*/  BAR.ARV R9, 0x100 ;  /* 0x000400090000751d */ /* 0x0005ec0000002000 */
[----:B------:R-:W-:Y:S01]  /*4c00*/  FADD.FTZ R158, R168, R197 ;  /* 0x000000c5a89e7221 */ /* 0x000fe20000010000 */
[----:B------:R3:W-:Y:S01]  /*4c10*/  @!P1 SYNCS.ARRIVE.TRANS64.RED.A1T0 RZ, [R3+URZ], RZ ;  /* 0x000000ff03ff99a7 */ /* 0x0007e2000810043f */
[--C-:B0-----:R-:W-:Y:S01]  /*4c20*/  FFMA.FTZ R196, R167, UR10, -R192.reuse ;  /* 0x0000000aa7c47c23 */ /* 0x101fe200080108c0 */
[----:B------:R-:W-:Y:S01]  /*4c30*/  FFMA.FTZ R167, R170, UR10, -R192 ;  /* 0x0000000aaaa77c23 */ /* 0x000fe200080108c0 */
[----:B------:R-:W-:Y:S01]  /*4c40*/  FMUL.FTZ R192, R193, UR10 ;  /* 0x0000000ac1c07c20 */ /* 0x000fe20008410000 */
[----:B------:R-:W-:Y:S01]  /*4c50*/  MUFU.EX2 R11, R11 ;  /* 0x0000000b000b7308 */ /* 0x000fe20000000800 */
[----:B------:R-:W-:Y:S01]  /*4c60*/  F2FP.BF16.F32.PACK_AB R168, R173, R168 ;  /* 0x000000a8ada8723e */ /* 0x000fe200000010ff */
[-C--:B------:R-:W-:Y:S01]  /*4c70*/  FMUL.FTZ R89, R89, R185.reuse ;  /* 0x000000b959597220 */ /* 0x080fe20000410000 */
[----:B------:R-:W-:Y:S01]  /*4c80*/  F2FP.BF16.F32.PACK_AB R170, R177, R20 ;  /* 0x00000014b1aa723e */ /* 0x000fe200000010ff */
[----:B---3--:R-:W-:Y:S01]  /*4c90*/  FADD.FTZ R3, R173, R158 ;  /* 0x0000009ead037221 */ /* 0x008fe20000010000 */
[----:B-1----:R-:W-:Y:S01]  /*4ca0*/  F2FP.BF16.F32.PACK_AB R174, R7, R176 ;  /* 0x000000b007ae723e */ /* 0x002fe200000010ff */
[-C--:B------:R-:W-:Y:S01]  /*4cb0*/  FMUL.FTZ R92, R92, R185.reuse ;  /* 0x000000b95c5c7220 */ /* 0x080fe20000410000 */
[-C--:B------:R-:W-:Y:S01]  /*4cc0*/  FMUL.FTZ R93, R93, R185.reuse ;  /* 0x000000b95d5d7220 */ /* 0x080fe20000410000 */
[----:B------:R-:W-:Y:S01]  /*4cd0*/  FADD.FTZ R158, R20, R3 ;  /* 0x00000003149e7221 */ /* 0x000fe20000010000 */
[----:B------:R-:W0:Y:S01]  /*4ce0*/  MUFU.EX2 R192, R192 ;  /* 0x000000c000c07308 */ /* 0x000e220000000800 */
[-C--:B------:R-:W-:Y:S01]  /*4cf0*/  FMUL.FTZ R96, R96, R185.reuse ;  /* 0x000000b960607220 */ /* 0x080fe20000410000 */
[-C--:B------:R-:W-:Y:S01]  /*4d00*/  FMUL.FTZ R97, R97, R185.reuse ;  /* 0x000000b961617220 */ /* 0x080fe20000410000 */
[----:B------:R-:W-:Y:S01]  /*4d10*/  FADD.FTZ R3, R177, R158 ;  /* 0x0000009eb1037221 */ /* 0x000fe20000010000 */
[----:B------:R-:W-:Y:S01]  /*4d20*/  F2FP.BF16.F32.PACK_AB R158, R153, R10 ;  /* 0x0000000a999e723e */ /* 0x000fe200000010ff */
[-C--:B------:R-:W-:Y:S01]  /*4d30*/  FMUL.FTZ R100, R100, R185.reuse ;  /* 0x000000b964647220 */ /* 0x080fe20000410000 */
[-C--:B------:R-:W-:Y:S01]  /*4d40*/  FMUL.FTZ R101, R101, R185.reuse ;  /* 0x000000b965657220 */ /* 0x080fe20000410000 */
[----:B------:R-:W-:Y:S01]  /*4d50*/  FADD.FTZ R166, R172, R3 ;  /* 0x00000003aca67221 */ /* 0x000fe20000010000 */
[----:B------:R-:W1:Y:S01]  /*4d60*/  MUFU.EX2 R180, R180 ;  /* 0x000000b400b47308 */ /* 0x000e620000000800 */
[C---:B------:R-:W-:Y:S01]  /*4d70*/  F2FP.BF16.F32.PACK_AB R172, R181.reuse, R172 ;  /* 0x000000acb5ac723e */ /* 0x040fe200000010ff */
[-C--:B------:R-:W-:Y:S01]  /*4d80*/  FMUL.FTZ R104, R104, R185.reuse ;  /* 0x000000b968687220 */ /* 0x080fe20000410000 */
[----:B------:R-:W-:Y:S01]  /*4d90*/  FADD.FTZ R3, R181, R166 ;  /* 0x000000a6b5037221 */ /* 0x000fe20000010000 */
[----:B------:R-:W-:Y:S01]  /*4da0*/  F2FP.BF16.F32.PACK_AB R166, R169, R14 ;  /* 0x0000000ea9a6723e */ /* 0x000fe200000010ff */
[-C--:B------:R-:W-:Y:S01]  /*4db0*/  FMUL.FTZ R105, R105, R185.reuse ;  /* 0x000000b969697220 */ /* 0x080fe20000410000 */
[-C--:B------:R-:W-:Y:S01]  /*4dc0*/  FMUL.FTZ R108, R108, R185.reuse ;  /* 0x000000b96c6c7220 */ /* 0x080fe20000410000 */
[----:B------:R-:W-:Y:S01]  /*4dd0*/  FADD.FTZ R10, R176, R3 ;  /* 0x00000003b00a7221 */ /* 0x000fe20000010000 */
[----:B------:R-:W3:Y:S01]  /*4de0*/  MUFU.EX2 R155, R155 ;  /* 0x0000009b009b7308 */ /* 0x000ee20000000800 */
[-C--:B------:R-:W-:Y:S01]  /*4df0*/  FMUL.FTZ R109, R109, R185.reuse ;  /* 0x000000b96d6d7220 */ /* 0x080fe20000410000 */
[-C--:B------:R-:W-:Y:S01]  /*4e00*/  FMUL.FTZ R112, R112, R185.reuse ;  /* 0x000000b970707220 */ /* 0x080fe20000410000 */
[----:B------:R-:W-:Y:S01]  /*4e10*/  FADD.FTZ R3, R7, R10 ;  /* 0x0000000a07037221 */ /* 0x000fe20000010000 */
[----:B0-----:R-:W-:Y:S01]  /*4e20*/  FFMA.FTZ R7, R192, R0, R11 ;  /* 0x00000000c0077223 */ /* 0x001fe2000001000b */
        /* <DEDUP_REMOVED lines=24> */
[----:B------:R-:W-:Y:S01]  /*4fb0*/  FMUL.FTZ R149, R149, R185 ;  /* 0x000000b995957220 */ /* 0x000fe20000410000 */
[----:B------:R-:W-:Y:S01]  /*4fc0*/  F2FP.BF16.F32.PACK_AB R153, R180, R11 ;  /* 0x0000000bb499723e */ /* 0x000fe200000010ff */
[-C--:B------:R-:W-:Y:S01]  /*4fd0*/  FMUL.FTZ R26, R26, R192.reuse ;  /* 0x000000c01a1a7220 */ /* 0x080fe20000410000 */
[----:B------:R-:W0:Y:S01]  /*4fe0*/  MUFU.EX2 R163, R163 ;  /* 0x000000a300a37308 */ /* 0x000e220000000800 */
        /* <DEDUP_REMOVED lines=92> */
[----:B------:R-:W-:-:S03]  /*55b0*/  FMUL.FTZ R151, R151, R192 ;  /* 0x000000c097977220 */ /* 0x000fc60000410000 */
[----:B------:R-:W0:Y:S01]  /*55c0*/  MUFU.EX2 R189, R189 ;  /* 0x000000bd00bd7308 */ /* 0x000e220000000800 */
[----:B-1----:R-:W-:-:S07]  /*55d0*/  FADD.FTZ R7, R183, R0 ;  /* 0x00000000b7077221 */ /* 0x002fce0000010000 */
[----:B------:R-:W1:Y:S01]  /*55e0*/  MUFU.EX2 R190, R190 ;  /* 0x000000be00be7308 */ /* 0x000e620000000800 */
[C---:B---3--:R-:W-:Y:S01]  /*55f0*/  FADD.FTZ R0, R186.reuse, R7 ;  /* 0x00000007ba007221 */ /* 0x048fe20000010000 */
[----:B------:R-:W-:-:S06]  /*5600*/  F2FP.BF16.F32.PACK_AB R169, R186, R183 ;  /* 0x000000b7baa9723e */ /* 0x000fcc00000010ff */
[----:B------:R-:W3:Y:S01]  /*5610*/  MUFU.EX2 R191, R191 ;  /* 0x000000bf00bf7308 */ /* 0x000ee20000000800 */
[----:B0-----:R-:W-:-:S07]  /*5620*/  FADD.FTZ R7, R189, R0 ;  /* 0x00000000bd077221 */ /* 0x001fce0000010000 */
[----:B------:R-:W0:Y:S01]  /*5630*/  MUFU.EX2 R8, R195 ;  /* 0x000000c300087308 */ /* 0x000e220000000800 */
[C---:B-1----:R-:W-:Y:S01]  /*5640*/  FADD.FTZ R0, R190.reuse, R7 ;  /* 0x00000007be007221 */ /* 0x042fe20000010000 */
[----:B------:R-:W-:-:S06]  /*5650*/  F2FP.BF16.F32.PACK_AB R171, R190, R189 ;  /* 0x000000bdbeab723e */ /* 0x000fcc00000010ff */
[----:B------:R-:W1:Y:S01]  /*5660*/  MUFU.EX2 R198, R198 ;  /* 0x000000c600c67308 */ /* 0x000e620000000800 */
[----:B---3--:R-:W-:-:S07]  /*5670*/  FADD.FTZ R7, R191, R0 ;  /* 0x00000000bf077221 */ /* 0x008fce0000010000 */
[----:B------:R-:W3:Y:S01]  /*5680*/  MUFU.EX2 R199, R199 ;  /* 0x000000c700c77308 */ /* 0x000ee20000000800 */
[C---:B0-----:R-:W-:Y:S01]  /*5690*/  FADD.FTZ R7, R8.reuse, R7 ;  /* 0x0000000708077221 */ /* 0x041fe20000010000 */
[----:B------:R-:W-:-:S03]  /*56a0*/  F2FP.BF16.F32.PACK_AB R173, R8, R191 ;  /* 0x000000bf08ad723e */ /* 0x000fc600000010ff */
[----:B-1----:R-:W-:-:S04]  /*56b0*/  FADD.FTZ R0, R198, R7 ;  /* 0x00000007c6007221 */ /* 0x002fc80000010000 */
[C---:B---3--:R-:W-:Y:S01]  /*56c0*/  FADD.FTZ R0, R199.reuse, R0 ;  /* 0x00000000c7007221 */ /* 0x048fe20000010000 */
[----:B------:R-:W-:Y:S01]  /*56d0*/  F2FP.BF16.F32.PACK_AB R175, R199, R198 ;  /* 0x000000c6c7af723e */ /* 0x000fe200000010ff */
[----:B--2---:R-:W-:Y:S06]  /*56e0*/  @!P0 BRA `(.L_x_10778) ;  /* 0x0000000000048947 */ /* 0x004fec0003800000 */
[----:B------:R-:W-:Y:S01]  /*56f0*/  BPT.TRAP 0x1 ;  /* 0x000000040000795c */ /* 0x000fe20000300000 */
.L_x_10778:
[----:B------:R0:W1:Y:S01]  /*5700*/  SYNCS.PHASECHK.TRANS64.TRYWAIT P2, [UR25+0x22850], R6 ;  /* 0x02285006ff0075a7 */ /* 0x0000620008040159 */
[----:B------:R-:W-:Y:S05]  /*5710*/  @!P0 BRA `(.L_x_10779) ;  /* 0x0000000000048947 */ /* 0x000fea0003800000 */
[----:B------:R-:W-:Y:S01]  /*5720*/  BPT.TRAP 0x1 ;  /* 0x000000040000795c */ /* 0x000fe20000300000 */
.L_x_10779:
[----:B-1----:R-:W-:Y:S05]  /*5730*/  @P2 BRA `(.L_x_10780) ;  /* 0x0000000000082947 */ /* 0x002fea0003800000 */
[----:B------:R-:W1:Y:S02]  /*5740*/  SYNCS.PHASECHK.TRANS64.TRYWAIT P2, [UR25+0x22850], R6 ;  /* 0x02285006ff0075a7 */ /* 0x000e640008040159 */
[----:B-1----:R-:W-:Y:S05]  /*5750*/  @!P2 BRA `(.L_x_10781) ;  /* 0x000000a000b0a947 */ /* 0x002fea0003800000 */
.L_x_10780:
[----:B01----:R-:W-:Y:S01]  /*5760*/  VIADD R6, R22, 0x8 ;  /* 0x0000000816067836 */ /* 0x003fe20000000000 */
[----:B------:R-:W-:Y:S01]  /*5770*/  UIMAD UR11, UR37, 0xc00, UR21 ;  /* 0x00000c00250b78a4 */ /* 0x000fe2000f8e0215 */
[----:B------:R-:W-:Y:S01]  /*5780*/  @!P1 VIADD R187, R187, 0x22860 ;  /* 0x00022860bbbb9836 */ /* 0x000fe20000000000 */
[----:B------:R-:W-:Y:S01]  /*5790*/  UMOV UR7, 0x40000040 ;  /* 0x4000004000077882 */ /* 0x000fe20000000000 */
[----:B------:R-:W-:Y:S01]  /*57a0*/  UISETP.GT.AND UP0, UPT, UR23, UR22, UPT ;  /* 0x000000161700728c */ /* 0x000fe2000bf04270 */
[----:B------:R0:W-:Y:S01]  /*57b0*/  BAR.SYNC.DEFER_BLOCKING R6, 0x100 ;  /* 0x000400060000751d */ /* 0x0001e20000010000 */
[----:B------:R-:W-:Y:S01]  /*57c0*/  UIADD3 UR23, UR23, -0x1, URZ ;  /* 0xffffffff17177890 */ /* 0x000fe2000fffe03f */
[----:B------:R-:W-:Y:S01]  /*57d0*/  @!P1 PRMT R187, RZ, 0x654, R187 ;  /* 0x00000654ffbb9816 */ /* 0x000fe200000000bb */
[----:B------:R-:W-:Y:S02]  /*57e0*/  IMAD.MOV.U32 R8, RZ, RZ, R5 ;  /* 0x000000ffff087224 */ /* 0x000fe400078e0005 */
[----:B------:R-:W-:Y:S01]  /*57f0*/  PLOP3.LUT P2, PT, PT, PT, UP0, 0x80, 0x0 ;  /* 0x000000000000781c */ /* 0x000fe20003f4f008 */
[----:B------:R-:W-:Y:S01]  /*5800*/  UMOV UR6, UR11 ;  /* 0x0000000b00067c82 */ /* 0x000fe20008000000 */
[----:B------:R-:W-:Y:S01]  /*5810*/  IMAD.MOV.U32 R7, RZ, RZ, R4 ;  /* 0x000000ffff077224 */ /* 0x000fe200078e0004 */
        /* <DEDUP_REMOVED lines=35> */
.L_x_10773:
[----:B------:R-:W-:-:S13]  /*5a50*/  ISETP.LE.AND P2, PT, RZ, UR23, PT ;  /* 0x00000017ff007c0c */ /* 0x000fda000bf43270 */
[----:B------:R-:W-:Y:S05]  /*5a60*/  @!P2 BRA `(.L_x_10783) ;  /* 0x0000001c003ca947 */ /* 0x000fea0003800000 */
[----:B------:R-:W-:Y:S01]  /*5a70*/  IMAD.MOV.U32 R203, RZ, RZ, R5 ;  /* 0x000000ffffcb7224 */ /* 0x000fe200078e0005 */
[----:B------:R-:W-:Y:S01]  /*5a80*/  ULDC UR22, c[0x0][0x988] ;  /* 0x0002620000167ab9 */ /* 0x000fe20000000800 */
[----:B------:R-:W-:-:S07]  /*5a90*/  IMAD.MOV.U32 R7, RZ, RZ, R4 ;  /* 0x000000ffff077224 */ /* 0x000fce00078e0004 */
.L_x_10792:
[----:B------:R-:W-:-:S04]  /*5aa0*/  UIADD3 UR37, UR37, 0x1, URZ ;  /* 0x0000000125257890 */ /* 0x000fc8000fffe03f */
[----:B------:R-:W-:-:S04]  /*5ab0*/  UISETP.NE.AND UP0, UPT, UR37, 0x2, UPT ;  /* 0x000000022500788c */ /* 0x000fc8000bf05270 */
[----:B------:R-:W-:Y:S02]  /*5ac0*/  USEL UR6, URZ, 0x1, UP0 ;  /* 0x000000013f067887 */ /* 0x000fe40008000000 */
[----:B------:R-:W-:Y:S02]  /*5ad0*/  USEL UR37, UR37, URZ, UP0 ;  /* 0x0000003f25257287 */ /* 0x000fe40008000000 */
[----:B------:R-:W-:Y:S01]  /*5ae0*/  ULOP3.LUT UR40, UR40, UR6, URZ, 0x3c, !UPT ;  /* 0x0000000628287292 */ /* 0x000fe2000f8e3c3f */
[----:B-1----:R-:W-:Y:S11]  /*5af0*/  @!P0 BRA `(.L_x_10784) ;  /* 0x0000000000048947 */ /* 0x002ff60003800000 */
[----:B------:R-:W-:Y:S01]  /*5b00*/  BPT.TRAP 0x1 ;  /* 0x000000040000795c */ /* 0x000fe20000300000 */
.L_x_10784:
[----:B------:R-:W1:Y:S01]  /*5b10*/  S2UR UR7, SR_CgaCtaId ;  /* 0x00000000000779c3 */ /* 0x000e620000008800 */
[----:B------:R-:W-:Y:S01]  /*5b20*/  UMOV UR6, 0x400 ;  /* 0x0000040000067882 */ /* 0x000fe20000000000 */
[----:B0-----:R-:W-:-:S05]  /*5b30*/  IMAD.U32 R6, RZ, RZ, UR40 ;  /* 0x00000028ff067e24 */ /* 0x001fca000f8e00ff */
[----:B------:R-:W-:Y:S01]  /*5b40*/  SHF.L.U32 R6, R6, 0x1f, RZ ;  /* 0x0000001f06067819 */ /* 0x000fe200000006ff */
[----:B-1----:R-:W-:-:S04]  /*5b50*/  ULEA UR6, UR7, UR6, 0x18 ;  /* 0x0000000607067291 */ /* 0x002fc8000f8ec03f */
[----:B------:R-:W-:-:S09]  /*5b60*/  ULEA UR24, UR37, UR6, 0x3 ;  /* 0x0000000625187291 */ /* 0x000fd2000f8e183f */
[----:B------:R0:W1:Y:S01]  /*5b70*/  SYNCS.PHASECHK.TRANS64.TRYWAIT P2, [UR24+0x22830], R6 ;  /* 0x02283006ff0075a7 */ /* 0x0000620008040158 */
[----:B------:R-:W-:Y:S05]  /*5b80*/  @!P0 BRA `(.L_x_10785) ;  /* 0x0000000000048947 */ /* 0x000fea0003800000 */
[----:B------:R-:W-:Y:S01]  /*5b90*/  BPT.TRAP 0x1 ;  /* 0x000000040000795c */ /* 0x000fe20000300000 */
.L_x_10785:
[----:B-1----:R-:W-:Y:S05]  /*5ba0*/  @P2 BRA `(.L_x_10786) ;  /* 0x0000000000082947 */ /* 0x002fea0003800000 */
[----:B------:R-:W1:Y:S02]  /*5bb0*/  SYNCS.PHASECHK.TRANS64.TRYWAIT P2, [UR24+0x22830], R6 ;  /* 0x02283006ff0075a7 */ /* 0x000e640008040158 */
[----:B-1----:R-:W-:Y:S05]  /*5bc0*/  @!P2 BRA `(.L_x_10787) ;  /* 0x0000009c00a8a947 */ /* 0x002fea0003800000 */
.L_x_10786:
        /* <DEDUP_REMOVED lines=21> */
[----:B------:R-:W-:Y:S02]  /*5d20*/  FMNMX.FTZ R4, R152, R7, !PT ;  /* 0x0000000798047209 */ /* 0x000fe40007810000 */
[----:B------:R-:W-:Y:S02]  /*5d30*/  FMNMX.FTZ R10, R154, R203, !PT ;  /* 0x000000cb9a0a7209 */ /* 0x000fe40007810000 */
        /* <DEDUP_REMOVED lines=60> */
[--C-:B-1----:R-:W-:Y:S01]  /*6100*/  FFMA.FTZ R161, R172, UR10, -R9.reuse ;  /* 0x0000000aaca17c23 */ /* 0x102fe20008010809 */
[--C-:B------:R-:W-:Y:S01]  /*6110*/  FFMA.FTZ R168, R184, UR10, -R9.reuse ;  /* 0x0000000ab8a87c23 */ /* 0x100fe20008010809 */
[--C-:B------:R-:W-:Y:S01]  /*6120*/  FFMA.FTZ R165, R185, UR10, -R9.reuse ;  /* 0x0000000ab9a57c23 */ /* 0x100fe20008010809 */
[----:B------:R-:W-:Y:S01]  /*6130*/  FMNMX.FTZ R14, R186, R5, !PT ;  /* 0x00000005ba0e7209 */ /* 0x000fe20007810000 */
[--C-:B------:R-:W-:Y:S01]  /*6140*/  FFMA.FTZ R169, R188, UR10, -R9.reuse ;  /* 0x0000000abca97c23 */ /* 0x100fe20008010809 */
[--C-:B------:R-:W-:Y:S01]  /*6150*/  FFMA.FTZ R173, R192, UR10, -R9.reuse ;  /* 0x0000000ac0ad7c23 */ /* 0x100fe20008010809 */
[--C-:B------:R-:W-:Y:S01]  /*6160*/  FFMA.FTZ R196, R196, UR10, -R9.reuse ;  /* 0x0000000ac4c47c23 */ /* 0x100fe20008010809 */
[----:B------:R-:W-:Y:S01]  /*6170*/  FMNMX.FTZ R5, R187, R14, !PT ;  /* 0x0000000ebb057209 */ /* 0x000fe20007810000 */
[--C-:B--2---:R-:W-:Y:S01]  /*6180*/  FFMA.FTZ R164, R176, UR10, -R9.reuse ;  /* 0x0000000ab0a47c23 */ /* 0x104fe20008010809 */
[----:B------:R-:W-:Y:S01]  /*6190*/  FFMA.FTZ R176, R193, UR10, -R9 ;  /* 0x0000000ac1b07c23 */ /* 0x000fe20008010809 */
[----:B------:R-:W1:Y:S01]  /*61a0*/  MUFU.EX2 R8, R8 ;  /* 0x0000000800087308 */ /* 0x000e620000000800 */
[----:B------:R-:W-:-:S04]  /*61b0*/  FMNMX.FTZ R14, R190, R5, !PT ;  /* 0x00000005be0e7209 */ /* 0x000fc80007810000 */
[----:B------:R-:W-:-:S03]  /*61c0*/  FMNMX.FTZ R5, R191, R14, !PT ;  /* 0x0000000ebf057209 */ /* 0x000fc60007810000 */
[----:B------:R-:W2:Y:S01]  /*61d0*/  MUFU.EX2 R7, R7 ;  /* 0x0000000700077308 */ /* 0x000ea20000000800 */
[----:B------:R-:W-:-:S04]  /*61e0*/  FMNMX.FTZ R14, R194, R5, !PT ;  /* 0x00000005c20e7209 */ /* 0x000fc80007810000 */
[----:B------:R-:W-:-:S03]  /*61f0*/  FMNMX.FTZ R5, R195, R14, !PT ;  /* 0x0000000ec3057209 */ /* 0x000fc60007810000 */
[----:B------:R3:W-:Y:S01]  /*6200*/  MUFU.EX2 R14, R161 ;  /* 0x000000a1000e7308 */ /* 0x0007e20000000800 */
[----:B------:R-:W-:Y:S01]  /*6210*/  FMNMX.FTZ R20, R198, R5, !PT ;  /* 0x00000005c6147209 */ /* 0x000fe20007810000 */
[-C--:B-1----:R-:W-:Y:S01]  /*6220*/  FMUL.FTZ R24, R24, R8.reuse ;  /* 0x0000000818187220 */ /* 0x082fe20000410000 */
[-C--:B------:R-:W-:Y:S01]  /*6230*/  FMUL.FTZ R25, R25, R8.reuse ;  /* 0x0000000819197220 */ /* 0x080fe20000410000 */
[----:B------:R-:W-:Y:S01]  /*6240*/  FMUL.FTZ R28, R28, R8 ;  /* 0x000000081c1c7220 */ /* 0x000fe20000410000 */
[----:B------:R-:W-:Y:S01]  /*6250*/  FMNMX.FTZ R5, R199, R20, !PT ;  /* 0x00000014c7057209 */ /* 0x000fe20007810000 */
[--C-:B------:R-:W-:Y:S01]  /*6260*/  FFMA.FTZ R20, R180, UR10, -R9.reuse ;  /* 0x0000000ab4147c23 */ /* 0x100fe20008010809 */
[-C--:B------:R-:W-:Y:S01]  /*6270*/  FMUL.FTZ R29, R29, R8.reuse ;  /* 0x000000081d1d7220 */ /* 0x080fe20000410000 */
[----:B------:R-:W1:Y:S01]  /*6280*/  MUFU.EX2 R152, R152 ;  /* 0x0000009800987308 */ /* 0x000e620000000800 */
[----:B---3--:R-:W-:Y:S01]  /*6290*/  FFMA.FTZ R161, R181, UR10, -R9 ;  /* 0x0000000ab5a17c23 */ /* 0x008fe20008010809 */
[----:B------:R-:W3:Y:S01]  /*62a0*/  SHFL.BFLY PT, R172, R5, 0x2, 0x1f ;  /* 0x0c401f0005ac7f89 */ /* 0x000ee200000e0000 */
[----:B--2---:R-:W-:Y:S01]  /*62b0*/  FFMA.FTZ R3, R8, R3, R7 ;  /* 0x0000000308037223 */ /* 0x004fe20000010007 */
        /* <DEDUP_REMOVED lines=22> */
[----:B---3--:R-:W-:Y:S01]  /*6420*/  FMNMX.FTZ R177, R5, R172, !PT ;  /* 0x000000ac05b17209 */ /* 0x008fe20007810000 */
[--C-:B------:R-:W-:Y:S01]  /*6430*/  FFMA.FTZ R172, R189, UR10, -R9.reuse ;  /* 0x0000000abdac7c23 */ /* 0x100fe20008010809 */
        /* <DEDUP_REMOVED lines=72> */
[--C-:B------:R-:W-:Y:S01]  /*68c0*/  FFMA.FTZ R195, R195, UR10, -R189.reuse ;  /* 0x0000000ac3c37c23 */ /* 0x100fe200080108bd */
[--C-:B------:R-:W-:Y:S01]  /*68d0*/  FFMA.FTZ R198, R198, UR10, -R189.reuse ;  /* 0x0000000ac6c67c23 */ /* 0x100fe200080108bd */
[----:B------:R-:W-:Y:S01]  /*68e0*/  FADD.FTZ R3, R11, R154 ;  /* 0x0000009a0b037221 */ /* 0x000fe20000010000 */
[----:B------:R-:W-:Y:S01]  /*68f0*/  FFMA.FTZ R199, R199, UR10, -R189 ;  /* 0x0000000ac7c77c23 */ /* 0x000fe200080108bd */
        /* <DEDUP_REMOVED lines=31> */
[----:B------:R-:W-:Y:S01]  /*6af0*/  FMUL.FTZ R149, R149, R8 ;  /* 0x0000000895957220 */ /* 0x000fe20000410000 */
[----:B------:R-:W2:Y:S01]  /*6b00*/  MUFU.EX2 R167, R167 ;  /* 0x000000a700a77308 */ /* 0x000ea20000000800 */
[----:B----4-:R-:W-:Y:S01]  /*6b10*/  FADD.FTZ R7, R163, R0 ;  /* 0x00000000a3077221 */ /* 0x010fe20000010000 */
[----:B------:R-:W-:Y:S01]  /*6b20*/  F2FP.BF16.F32.PACK_AB R162, R153, R14 ;  /* 0x0000000e99a2723e */ /* 0x000fe200000010ff */
[-C--:B------:R-:W-:Y:S01]  /*6b30*/  FMUL.FTZ R26, R26, R181.reuse ;  /* 0x000000b51a1a7220 */ /* 0x080fe20000410000 */
        /* <DEDUP_REMOVED lines=63> */
[----:B------:R-:W-:Y:S01]  /*6f30*/  FMUL.FTZ R114, R114, R181 ;  /* 0x000000b572727220 */ /* 0x000fe20000410000 */
[----:B------:R-:W-:Y:S01]  /*6f40*/  F2FP.BF16.F32.PACK_AB R157, R192, R159 ;  /* 0x0000009fc09d723e */ /* 0x000fe200000010ff */
[----:B------:R-:W-:Y:S01]  /*6f50*/  FMUL.FTZ R115, R115, R181 ;  /* 0x000000b573737220 */ /* 0x000fe20000410000 */
[----:B------:R-:W-:Y:S01]  /*6f60*/  F2FP.BF16.F32.PACK_AB R159, R196, R163 ;  /* 0x000000a3c49f723e */ /* 0x000fe200000010ff */
[----:B------:R-:W-:Y:S01]  /*6f70*/  FMUL.FTZ R118, R118, R181 ;  /* 0x000000b576767220 */ /* 0x000fe20000410000 */
[----:B------:R-:W2:Y:S01]  /*6f80*/  MUFU.EX2 R179, R179 ;  /* 0x000000b300b37308 */ /* 0x000ea20000000800 */
[----:B----4-:R-:W-:Y:S01]  /*6f90*/  FADD.FTZ R0, R178, R7 ;  /* 0x00000007b2007221 */ /* 0x010fe20000010000 */
        /* <DEDUP_REMOVED lines=59> */
[----:B------:R-:W-:-:S03]  /*7350*/  F2FP.BF16.F32.PACK_AB R172, R176, R173 ;  /* 0x000000adb0ac723e */ /* 0x000fc600000010ff */
[----:B------:R-:W-:-:S03]  /*7360*/  FADD.FTZ R3, R177, R10 ;  /* 0x0000000ab1037221 */ /* 0x000fc60000010000 */
[----:B------:R-:W4:Y:S01]  /*7370*/  MUFU.EX2 R180, R180 ;  /* 0x000000b400b47308 */ /* 0x000f220000000800 */
[C---:B-1----:R-:W-:Y:S01]  /*7380*/  FADD.FTZ R7, R8.reuse, R7 ;  /* 0x0000000708077221 */ /* 0x042fe20000010000 */
[----:B------:R-:W-:-:S06]  /*7390*/  F2FP.BF16.F32.PACK_AB R173, R8, R189 ;  /* 0x000000bd08ad723e */ /* 0x000fcc00000010ff */
        /* <DEDUP_REMOVED lines=8> */
.L_x_10788:
[----:B------:R1:W2:Y:S01]  /*7420*/  SYNCS.PHASECHK.TRANS64.TRYWAIT P2, [UR24+0x22850], R6 ;  /* 0x02285006ff0075a7 */ /* 0x0002a20008040158 */
[----:B------:R-:W-:Y:S05]  /*7430*/  @!P0 BRA `(.L_x_10789) ;  /* 0x0000000000048947 */ /* 0x000fea0003800000 */
[----:B------:R-:W-:Y:S01]  /*7440*/  BPT.TRAP 0x1 ;  /* 0x000000040000795c */ /* 0x000fe20000300000 */
.L_x_10789:
[----:B--2---:R-:W-:Y:S05]  /*7450*/  @P2 BRA `(.L_x_10790) ;  /* 0x0000000000082947 */ /* 0x004fea0003800000 */
[----:B------:R-:W2:Y:S02]  /*7460*/  SYNCS.PHASECHK.TRANS64.TRYWAIT P2, [UR24+0x22850], R6 ;  /* 0x02285006ff0075a7 */ /* 0x000ea40008040158 */
[----:B--2---:R-:W-:Y:S05]  /*7470*/  @!P2 BRA `(.L_x_10791) ;  /* 0x000000840094a947 */ /* 0x004fea0003800000 */
.L_x_10790:
[----:B012---:R-:W-:Y:S01]  /*7480*/  VIADD R6, R22, 0x8 ;  /* 0x0000000816067836 */ /* 0x007fe20000000000 */
[----:B------:R-:W-:-:S04]  /*7490*/  UIMAD UR11, UR37, 0xc00, UR21 ;  /* 0x00000c00250b78a4 */ /* 0x000fc8000f8e0215 */
[----:B------:R1:W-:Y:S01]  /*74a0*/  BAR.SYNC.DEFER_BLOCKING R6, 0x100 ;  /* 0x000400060000751d */ /* 0x0003e20000010000 */
[----:B------:R-:W-:Y:S01]  /*74b0*/  ISETP.LT.AND P2, PT, RZ, UR23, PT ;  /* 0x00000017ff007c0c */ /* 0x000fe2000bf41270 */
[----:B------:R-:W-:Y:S01]  /*74c0*/  @!P1 VIADD R183, R183, 0x22860 ;  /* 0x00022860b7b79836 */ /* 0x000fe20000000000 */
[----:B------:R-:W-:Y:S01]  /*74d0*/  UIADD3 UR23, UR23, -0x1, URZ ;  /* 0xffffffff17177890 */ /* 0x000fe2000fffe03f */
[----:B------:R-:W-:Y:S02]  /*74e0*/  IMAD.MOV.U32 R203, RZ, RZ, R5 ;  /* 0x000000ffffcb7224 */ /* 0x000fe400078e0005 */
[----:B------:R-:W-:Y:S01]  /*74f0*/  UMOV UR6, UR11 ;  /* 0x0000000b00067c82 */ /* 0x000fe20008000000 */
[----:B------:R-:W-:Y:S01]  /*7500*/  UMOV UR7, 0x40000040 ;  /* 0x4000004000077882 */ /* 0x000fe20000000000 */
[----:B------:R-:W-:Y:S01]  /*7510*/  @!P1 PRMT R183, RZ, 0x654, R183 ;  /* 0x00000654ffb79816 */ /* 0x000fe200000000b7 */
        /* <DEDUP_REMOVED lines=36> */
.L_x_10783:
[----:B01----:R-:W0:Y:S01]  /*7760*/  SHFL.BFLY PT, R6, R3, 0x2, 0x1f ;  /* 0x0c401f0003067f89 */ /* 0x003e2200000e0000 */
[----:B------:R-:W-:Y:S01]  /*7770*/  IMAD.MOV.U32 R13, RZ, RZ, RZ ;  /* 0x000000ffff0d7224 */ /* 0x000fe200078e00ff */
[----:B------:R-:W-:Y:S01]  /*7780*/  UIADD3 UR37, UR37, 0x1, URZ ;  /* 0x0000000125257890 */ /* 0x000fe2000fffe03f */
[----:B------:R-:W-:Y:S01]  /*7790*/  IMAD.U32 R181, RZ, RZ, UR10 ;  /* 0x0000000affb57e24 */ /* 0x000fe2000f8e00ff */
[----:B------:R-:W1:Y:S01]  /*77a0*/  SHFL.BFLY PT, R11, R0, 0x2, 0x1f ;  /* 0x0c401f00000b7f89 */ /* 0x000e6200000e0000 */
[----:B------:R-:W-:Y:S01]  /*77b0*/  IMAD.MOV.U32 R21, RZ, RZ, -0x800000 ;  /* 0xff800000ff157424 */ /* 0x000fe200078e00ff */
[----:B------:R-:W-:Y:S01]  /*77c0*/  UISETP.NE.AND UP0, UPT, UR37, 0x2, UPT ;  /* 0x000000022500788c */ /* 0x000fe2000bf05270 */
[----:B------:R2:W-:Y:S06]  /*77d0*/  BAR.ARV R9, 0x100 ;  /* 0x000400090000751d */ /* 0x0005ec0000002000 */
[----:B------:R-:W-:-:S02]  /*77e0*/  USEL UR4, URZ, 0x1, UP0 ;  /* 0x000000013f047887 */ /* 0x000fc40008000000 */
[----:B------:R-:W-:Y:S06]  /*77f0*/  BAR.ARV 0x8, 0x120 ;  /* 0x0204800000007b1d */ /* 0x000fec0000002000 */
[----:B------:R-:W-:Y:S01]  /*7800*/  PLOP3.LUT P0, PT, PT, PT, PT, 0x8, 0x0 ;  /* 0x000000000000781c */ /* 0x000fe20003f0e170 */
[----:B------:R-:W-:Y:S01]  /*7810*/  UIADD3 UR47, UR47, 0x1, URZ ;  /* 0x000000012f2f7890 */ /* 0x000fe2000fffe03f */
[----:B0-----:R-:W-:Y:S01]  /*7820*/  FADD.FTZ R6, R6, R3 ;  /* 0x0000000306067221 */ /* 0x001fe20000010000 */
[----:B------:R-:W-:Y:S02]  /*7830*/  USEL UR37, UR37, URZ, UP0 ;  /* 0x0000003f25257287 */ /* 0x000fe40008000000 */
[----:B------:R-:W-:Y:S01]  /*7840*/  ULOP3.LUT UR40, UR40, UR4, URZ, 0x3c, !UPT ;  /* 0x0000000428287292 */ /* 0x000fe2000f8e3c3f */
[----:B-1----:R-:W-:Y:S01]  /*7850*/  FADD.FTZ R11, R11, R0 ;  /* 0x000000000b0b7221 */ /* 0x002fe20000010000 */
[----:B------:R-:W0:Y:S04]  /*7860*/  SHFL.BFLY PT, R7, R6, 0x1, 0x1f ;  /* 0x0c201f0006077f89 */ /* 0x000e2800000e0000 */
[----:B------:R-:W1:Y:S01]  /*7870*/  SHFL.BFLY PT, R8, R11, 0x1, 0x1f ;  /* 0x0c201f000b087f89 */ /* 0x000e6200000e0000 */
[----:B0-----:R-:W-:Y:S01]  /*7880*/  FADD.FTZ R15, R6, R7 ;  /* 0x00000007060f7221 */ /* 0x001fe20000010000 */
[----:B------:R-:W-:-:S02]  /*7890*/  IMAD.MOV.U32 R7, RZ, RZ, RZ ;  /* 0x000000ffff077224 */ /* 0x000fc400078e00ff */
[----:B-1----:R-:W-:Y:S02]  /*78a0*/  FADD.FTZ R176, R11, R8 ;  /* 0x000000080bb07221 */ /* 0x002fe40000010000 */
[----:B------:R-:W-:-:S03]  /*78b0*/  FSETP.NE.FTZ.AND P1, PT, R15, RZ, PT ;  /* 0x000000ff0f00720b */ /* 0x000fc60003f35000 */
[----:B------:R-:W-:-:S10]  /*78c0*/  FSETP.NE.FTZ.AND P2, PT, R176, RZ, PT ;  /* 0x000000ffb000720b */ /* 0x000fd40003f55000 */
[----:B------:R-:W0:Y:S03]  /*78d0*/  @P1 MUFU.RCP R13, R15 ;  /* 0x0000000f000d1308 */ /* 0x000e260000001000 */
[----:B------:R-:W-:-:S05]  /*78e0*/  @P2 FMUL.FTZ R181, R181, 0.69314718246459960938 ;  /* 0x3f317218b5b52820 */ /* 0x000fca0000410000 */
[----:B------:R-:W1:Y:S08]  /*78f0*/  @P2 MUFU.RCP R7, R176 ;  /* 0x000000b000072308 */ /* 0x000e700000001000 */
[----:B------:R-:W3:Y:S01]  /*7900*/  @P2 MUFU.LG2 R176, R176 ;  /* 0x000000b000b02308 */ /* 0x000ee20000000c00 */
[-C--:B0-----:R-:W-:Y:S01]  /*7910*/  FMUL.FTZ R3, R108, R13.reuse ;  /* 0x0000000d6c037220 */ /* 0x081fe20000410000 */
[----:B------:R-:W-:Y:S01]  /*7920*/  FMUL.FTZ R20, R109, R13 ;  /* 0x0000000d6d147220 */ /* 0x000fe20000410000 */
[----:B------:R-:W-:-:S02]  /*7930*/  IMAD.U32 R109, RZ, RZ, UR10 ;  /* 0x0000000aff6d7e24 */ /* 0x000fc4000f8e00ff */
[-C--:B------:R-:W-:Y:S01]  /*7940*/  FMUL.FTZ R0, R24, R13.reuse ;  /* 0x0000000d18007220 */ /* 0x080fe20000410000 */
[-C--:B------:R-:W-:Y:S01]  /*7950*/  FMUL.FTZ R6, R28, R13.reuse ;  /* 0x0000000d1c067220 */ /* 0x080fe20000410000 */
[----:B------:R-:W-:Y:S01]  /*7960*/  FMUL.FTZ R8, R40, R13 ;  /* 0x0000000d28087220 */ /* 0x000fe20000410000 */
[----:B------:R-:W-:Y:S01]  /*7970*/  @P1 FMUL.FTZ R109, R109, 0.69314718246459960938 ;  /* 0x3f3172186d6d1820 */ /* 0x000fe20000410000 */
[----:B------:R-:W0:Y:S01]  /*7980*/  @P1 MUFU.LG2 R108, R15 ;  /* 0x0000000f006c1308 */ /* 0x000e220000000c00 */
        /* <DEDUP_REMOVED lines=128> */
.L_x_10762:
        /* <DEDUP_REMOVED lines=16> */
[----:B------:R-:W-:Y:S01]  /*8290*/  ULDC.64 UR6, c[0x0][0xbd8] ;  /* 0x0002f60000067ab9 */ /* 0x000fe20000000a00 */
[----:B------:R-:W-:Y:S01]  /*82a0*/  F2FP.BF16.F32.PACK_AB R10, R45, R10 ;  /* 0x0000000a2d0a723e */ /* 0x000fe200000010ff */
[----:B------:R-:W-:Y:S01]  /*82b0*/  UISETP.NE.AND.EX UP0, UPT, UR9, URZ, UPT, UP0 ;  /* 0x0000003f0900728c */ /* 0x000fe2000bf05300 */
        /* <DEDUP_REMOVED lines=11> */
[----:B------:R-:W-:Y:S01]  /*8370*/  @UP0 UIADD3 UR6, UP3, UR10, UR8, URZ ;  /* 0x000000080a060290 */ /* 0x000fe2000ff7e03f */
[----:B------:R-:W-:Y:S01]  /*8380*/  F2FP.BF16.F32.PACK_AB R28, R65, R28 ;  /* 0x0000001c411c723e */ /* 0x000fe200000010ff */
[----:B------:R-:W-:Y:S01]  /*8390*/  UIADD3.X UR8, UR11, UR7, URZ, UP2, !UPT ;  /* 0x000000070b087290 */ /* 0x000fe200097fe43f */
[----:B------:R-:W-:Y:S01]  /*83a0*/  F2FP.BF16.F32.PACK_AB R72, R73, R72 ;  /* 0x000000484948723e */ /* 0x000fe200000010ff */
[----:B------:R-:W-:Y:S01]  /*83b0*/  @UP0 UIADD3.X UR7, UR11, UR9, URZ, UP3, !UPT ;  /* 0x000000090b070290 */ /* 0x000fe20009ffe43f */
[----:B------:R-:W-:-:S02]  /*83c0*/  F2FP.BF16.F32.PACK_AB R73, R169, R64 ;  /* 0x00000040a949723e */ /* 0x000fc400000010ff */
[----:B------:R-:W-:Y:S02]  /*83d0*/  F2FP.BF16.F32.PACK_AB R80, R81, R80 ;  /* 0x000000505150723e */ /* 0x000fe400000010ff */
[----:B------:R-:W-:Y:S02]  /*83e0*/  F2FP.BF16.F32.PACK_AB R88, R89, R88 ;  /* 0x000000585958723e */ /* 0x000fe400000010ff */
[----:B------:R-:W-:Y:S02]  /*83f0*/  F2FP.BF16.F32.PACK_AB R81, R165, R52 ;  /* 0x00000034a551723e */ /* 0x000fe400000010ff */
[----:B------:R-:W-:Y:S02]  /*8400*/  MOV R34, R102 ;  /* 0x0000006600227202 */ /* 0x000fe40000000f00 */
[----:B0-----:R-:W-:Y:S02]  /*8410*/  MOV R35, R5 ;  /* 0x0000000500237202 */ /* 0x001fe40000000f00 */
[----:B------:R-:W-:-:S02]  /*8420*/  F2FP.BF16.F32.PACK_AB R89, R161, R90 ;  /* 0x0000005aa159723e */ /* 0x000fc400000010ff */
[----:B------:R-:W-:Y:S01]  /*8430*/  F2FP.BF16.F32.PACK_AB R96, R97, R96 ;  /* 0x000000606160723e */ /* 0x000fe200000010ff */
[----:B------:R-:W-:Y:S01]  /*8440*/  IMAD.WIDE R4, R201, 0x2, R34 ;  /* 0x00000002c9047825 */ /* 0x000fe200078e0222 */
[----:B------:R-:W-:Y:S02]  /*8450*/  F2FP.BF16.F32.PACK_AB R90, R93, R92 ;  /* 0x0000005c5d5a723e */ /* 0x000fe400000010ff */
[----:B------:R-:W-:Y:S02]  /*8460*/  F2FP.BF16.F32.PACK_AB R91, R160, R91 ;  /* 0x0000005ba05b723e */ /* 0x000fe400000010ff */
[C---:B------:R-:W-:Y:S02]  /*8470*/  IADD3 R26, P1, R4.reuse, 0x20, RZ ;  /* 0x00000020041a7810 */ /* 0x040fe40007f3e0ff */
[C---:B------:R-:W-:Y:S02]  /*8480*/  LOP3.LUT R7, R4.reuse, 0x380, RZ, 0xc0, !PT ;  /* 0x0000038004077812 */ /* 0x040fe400078ec0ff */
        /* <DEDUP_REMOVED lines=34> */
[----:B------:R-:W-:Y:S02]  /*86b0*/  LOP3.LUT R42, R109, 0x380, RZ, 0xc0, !PT ;  /* 0x000003806d2a7812 */ /* 0x000fe400078ec0ff */
[----:B------:R-:W-:Y:S02]  /*86c0*/  LOP3.LUT R26, R7, R26, RZ, 0x3c, !PT ;  /* 0x0000001a071a7212 */ /* 0x000fe400078e3cff */
[----:B------:R-:W-:Y:S02]  /*86d0*/  LOP3.LUT R7, R50, 0x380, RZ, 0xc0, !PT ;  /* 0x0000038032077812 */ /* 0x000fe400078ec0ff */
[----:B------:R-:W-:Y:S02]  /*86e0*/  LOP3.LUT R46, R181, 0x380, RZ, 0xc0, !PT ;  /* 0x00000380b52e7812 */ /* 0x000fe400078ec0ff */
[----:B------:R-:W-:-:S02]  /*86f0*/  SHF.R.U64 R7, R7, 0x3, RZ ;  /* 0x0000000307077819 */ /* 0x000fc400000012ff */
[----:B------:R-:W-:Y:S02]  /*8700*/  MOV R108, R4 ;  /* 0x00000004006c7202 */ /* 0x000fe40000000f00 */
[----:B------:R-:W-:Y:S02]  /*8710*/  LOP3.LUT R50, R7, R50, RZ, 0x3c, !PT ;  /* 0x0000003207327212 */ /* 0x000fe400078e3cff */
[----:B------:R-:W-:Y:S02]  /*8720*/  LOP3.LUT R7, R66, 0x380, RZ, 0xc0, !PT ;  /* 0x0000038042077812 */ /* 0x000fe400078ec0ff */
[----:B------:R-:W-:Y:S02]  /*8730*/  LOP3.LUT R74, R191, 0x380, RZ, 0xc0, !PT ;  /* 0x00000380bf4a7812 */ /* 0x000fe400078ec0ff */
[----:B------:R-:W-:Y:S02]  /*8740*/  SHF.R.U64 R7, R7, 0x3, RZ ;  /* 0x0000000307077819 */ /* 0x000fe400000012ff */
[----:B------:R-:W-:-:S02]  /*8750*/  F2FP.BF16.F32.PACK_AB R4, R25, R0 ;  /* 0x000000001904723e */ /* 0x000fc400000010ff */
[----:B------:R-:W-:Y:S02]  /*8760*/  LOP3.LUT R66, R7, R66, RZ, 0x3c, !PT ;  /* 0x0000004207427212 */ /* 0x000fe400078e3cff */
[----:B------:R-:W-:Y:S02]  /*8770*/  LOP3.LUT R7, R110, 0x380, RZ, 0xc0, !PT ;  /* 0x000003806e077812 */ /* 0x000fe400078ec0ff */
[----:B------:R-:W-:Y:S02]  /*8780*/  SHF.R.U64 R38, R38, 0x3, RZ ;  /* 0x0000000326267819 */ /* 0x000fe400000012ff */
[----:B------:R-:W-:Y:S02]  /*8790*/  LOP3.LUT R54, R183, 0x380, RZ, 0xc0, !PT ;  /* 0x00000380b7367812 */ /* 0x000fe400078ec0ff */
[----:B------:R-:W-:Y:S02]  /*87a0*/  LOP3.LUT R0, R195, 0x380, RZ, 0xc0, !PT ;  /* 0x00000380c3007812 */ /* 0x000fe400078ec0ff */
[----:B------:R-:W-:-:S02]  /*87b0*/  SHF.R.U64 R29, R7, 0x3, RZ ;  /* 0x00000003071d7819 */ /* 0x000fc400000012ff */
[----:B------:R-:W-:Y:S02]  /*87c0*/  SHF.R.U64 R42, R42, 0x3, RZ ;  /* 0x000000032a2a7819 */ /* 0x000fe400000012ff */
[----:B------:R-:W-:Y:S02]  /*87d0*/  LOP3.LUT R58, R185, 0x380, RZ, 0xc0, !PT ;  /* 0x00000380b93a7812 */ /* 0x000fe400078ec0ff */
[----:B------:R-:W-:Y:S02]  /*87e0*/  F2FP.BF16.F32.PACK_AB R5, R179, R158 ;  /* 0x0000009eb305723e */ /* 0x000fe400000010ff */
[----:B------:R-:W-:Y:S02]  /*87f0*/  LOP3.LUT R25, R86, 0x380, RZ, 0xc0, !PT ;  /* 0x0000038056197812 */ /* 0x000fe400078ec0ff */
[----:B------:R-:W-:Y:S01]  /*8800*/  F2FP.BF16.F32.PACK_AB R7, R177, R30 ;  /* 0x0000001eb107723e */ /* 0x000fe200000010ff */
[----:B------:R-:W-:Y:S01]  /*8810*/  BAR.SYNC.DEFER_BLOCKING 0x1, 0x100 ;  /* 0x0044000000007b1d */ /* 0x000fe20000010000 */
[----:B------:R-:W-:-:S02]  /*8820*/  SHF.R.U64 R46, R46, 0x3, RZ ;  /* 0x000000032e2e7819 */ /* 0x000fc400000012ff */
[----:B------:R-:W-:Y:S02]  /*8830*/  LOP3.LUT R62, R187, 0x380, RZ, 0xc0, !PT ;  /* 0x00000380bb3e7812 */ /* 0x000fe400078ec0ff */
[----:B------:R-:W-:Y:S02]  /*8840*/  SHF.R.U64 R74, R74, 0x3, RZ ;  /* 0x000000034a4a7819 */ /* 0x000fe400000012ff */
[----:B------:R-:W-:Y:S02]  /*8850*/  LOP3.LUT R38, R38, R103, RZ, 0x3c, !PT ;  /* 0x0000006726267212 */ /* 0x000fe400078e3cff */
[----:B------:R-:W-:Y:S02]  /*8860*/  SHF.R.U64 R54, R54, 0x3, RZ ;  /* 0x0000000336367819 */ /* 0x000fe400000012ff */
[----:B------:R-:W-:Y:S02]  /*8870*/  LOP3.LUT R70, R189, 0x380, RZ, 0xc0, !PT ;  /* 0x00000380bd467812 */ /* 0x000fe400078ec0ff */
[----:B------:R-:W-:-:S02]  /*8880*/  SHF.R.U64 R0, R0, 0x3, RZ ;  /* 0x0000000300007819 */ /* 0x000fc400000012ff */
[----:B------:R-:W-:Y:S02]  /*8890*/  LOP3.LUT R42, R42, R109, RZ, 0x3c, !PT ;  /* 0x0000006d2a2a7212 */ /* 0x000fe400078e3cff */
[----:B------:R-:W-:Y:S02]  /*88a0*/  SHF.R.U64 R58, R58, 0x3, RZ ;  /* 0x000000033a3a7819 */ /* 0x000fe400000012ff */
[----:B------:R-:W-:Y:S02]  /*88b0*/  SHF.R.U64 R25, R25, 0x3, RZ ;  /* 0x0000000319197819 */ /* 0x000fe400000012ff */
[----:B------:R-:W-:Y:S02]  /*88c0*/  LOP3.LUT R46, R46, R181, RZ, 0x3c, !PT ;  /* 0x000000b52e2e7212 */ /* 0x000fe400078e3cff */
[----:B------:R-:W-:Y:S01]  /*88d0*/  SHF.R.U64 R62, R62, 0x3, RZ ;  /* 0x000000033e3e7819 */ /* 0x000fe200000012ff */
[----:B------:R0:W-:Y:S01]  /*88e0*/  STSM.16.M88.4 [R108], R4 ;  /* 0x000000046c007844 */ /* 0x0001e20000000200 */
[----:B------:R-:W-:-:S02]  /*88f0*/  LOP3.LUT R78, R193, 0x380, RZ, 0xc0, !PT ;  /* 0x00000380c14e7812 */ /* 0x000fc400078ec0ff */
[----:B------:R-:W-:Y:S02]  /*8900*/  LOP3.LUT R30, R29, R110, RZ, 0x3c, !PT ;  /* 0x0000006e1d1e7212 */ /* 0x000fe400078e3cff */
[----:B------:R-:W-:Y:S02]  /*8910*/  LOP3.LUT R74, R74, R191, RZ, 0x3c, !PT ;  /* 0x000000bf4a4a7212 */ /* 0x000fe400078e3cff */
[----:B------:R-:W-:Y:S02]  /*8920*/  MOV R103, R26 ;  /* 0x0000001a00677202 */ /* 0x000fe40000000f00 */
[----:B------:R-:W-:Y:S02]  /*8930*/  LOP3.LUT R54, R54, R183, RZ, 0x3c, !PT ;  /* 0x000000b736367212 */ /* 0x000fe400078e3cff */
[----:B------:R-:W-:Y:S02]  /*8940*/  SHF.R.U64 R70, R70, 0x3, RZ ;  /* 0x0000000346467819 */ /* 0x000fe400000012ff */
[----:B------:R-:W-:-:S02]  /*8950*/  LOP3.LUT R82, R0, R195, RZ, 0x3c, !PT ;  /* 0x000000c300527212 */ /* 0x000fc400078e3cff */
[----:B------:R-:W-:Y:S02]  /*8960*/  MOV R39, R38 ;  /* 0x0000002600277202 */ /* 0x000fe40000000f00 */
[----:B0-----:R-:W-:Y:S02]  /*8970*/  F2FP.BF16.F32.PACK_AB R4, R33, R32 ;  /* 0x000000202104723e */ /* 0x001fe400000010ff */
[----:B------:R-:W-:Y:S02]  /*8980*/  F2FP.BF16.F32.PACK_AB R5, R174, R157 ;  /* 0x0000009dae05723e */ /* 0x000fe400000010ff */
[----:B------:R-:W-:Y:S02]  /*8990*/  F2FP.BF16.F32.PACK_AB R6, R37, R36 ;  /* 0x000000242506723e */ /* 0x000fe400000010ff */
[----:B------:R-:W-:Y:S02]  /*89a0*/  F2FP.BF16.F32.PACK_AB R7, R175, R156 ;  /* 0x0000009caf07723e */ /* 0x000fe400000010ff */
[----:B------:R-:W-:-:S02]  /*89b0*/  LOP3.LUT R58, R58, R185, RZ, 0x3c, !PT ;  /* 0x000000b93a3a7212 */ /* 0x000fc400078e3cff */
        /* <DEDUP_REMOVED lines=8> */
[----:B------:R-:W-:-:S02]  /*8a40*/  F2FP.BF16.F32.PACK_AB R25, R164, R155 ;  /* 0x0000009ba419723e */ /* 0x000fc400000010ff */
[----:B------:R-:W-:Y:S02]  /*8a50*/  F2FP.BF16.F32.PACK_AB R26, R61, R60 ;  /* 0x0000003c3d1a723e */ /* 0x000fe400000010ff */
[----:B------:R-:W-:Y:S02]  /*8a60*/  F2FP.BF16.F32.PACK_AB R27, R173, R154 ;  /* 0x0000009aad1b723e */ /* 0x000fe400000010ff */
[----:B------:R-:W-:Y:S01]  /*8a70*/  MOV R32, R30 ;  /* 0x0000001e00207202 */ /* 0x000fe20000000f00 */
[----:B0-----:R-:W-:Y:S01]  /*8a80*/  IMAD.U32 R4, RZ, RZ, UR4 ;  /* 0x00000004ff047e24 */ /* 0x001fe2000f8e00ff */
[----:B------:R-:W-:Y:S01]  /*8a90*/  MOV R50, R50 ;  /* 0x0000003200327202 */ /* 0x000fe20000000f00 */
[----:B------:R-:W-:Y:S01]  /*8aa0*/  STSM.16.M88.4 [R46], R24 ;  /* 0x000000182e007844 */ /* 0x000fe20000000200 */
[----:B------:R-:W-:Y:S01]  /*8ab0*/  MOV R0, R74 ;  /* 0x0000004a00007202 */ /* 0x000fe20000000f00 */
[----:B------:R-:W-:Y:S01]  /*8ac0*/  IMAD.U32 R5, RZ, RZ, UR8 ;  /* 0x00000008ff057e24 */ /* 0x000fe2000f8e00ff */
[----:B------:R-:W-:-:S02]  /*8ad0*/  F2FP.BF16.F32.PACK_AB R29, R162, R153 ;  /* 0x00000099a21d723e */ /* 0x000fc400000010ff */
[----:B------:R-:W-:Y:S02]  /*8ae0*/  F2FP.BF16.F32.PACK_AB R30, R69, R68 ;  /* 0x00000044451e723e */ /* 0x000fe400000010ff */
[----:B------:R-:W-:Y:S02]  /*8af0*/  F2FP.BF16.F32.PACK_AB R31, R171, R152 ;  /* 0x00000098ab1f723e */ /* 0x000fe400000010ff */
[----:B------:R-:W-:Y:S02]  /*8b00*/  LOP3.LUT R70, R70, R189, RZ, 0x3c, !PT ;  /* 0x000000bd46467212 */ /* 0x000fe400078e3cff */
[----:B------:R-:W-:Y:S01]  /*8b10*/  MOV R54, R54 ;  /* 0x0000003600367202 */ /* 0x000fe20000000f00 */
[----:B------:R-:W-:Y:S01]  /*8b20*/  STSM.16.M88.4 [R50], R28 ;  /* 0x0000001c32007844 */ /* 0x000fe20000000200 */
[----:B------:R-:W-:Y:S02]  /*8b30*/  MOV R38, R82 ;  /* 0x0000005200267202 */ /* 0x000fe40000000f00 */
[----:B------:R-:W-:-:S02]  /*8b40*/  F2FP.BF16.F32.PACK_AB R74, R77, R76 ;  /* 0x0000004c4d4a723e */ /* 0x000fc400000010ff */
[----:B------:R-:W-:Y:S02]  /*8b50*/  F2FP.BF16.F32.PACK_AB R75, R167, R56 ;  /* 0x00000038a74b723e */ /* 0x000fe400000010ff */
[----:B------:R-:W-:Y:S02]  /*8b60*/  MOV R58, R58 ;  /* 0x0000003a003a7202 */ /* 0x000fe40000000f00 */
[----:B------:R-:W-:Y:S01]  /*8b70*/  F2FP.BF16.F32.PACK_AB R82, R85, R84 ;  /* 0x000000545552723e */ /* 0x000fe200000010ff */
[----:B------:R-:W-:Y:S01]  /*8b80*/  STSM.16.M88.4 [R54], R72 ;  /* 0x0000004836007844 */ /* 0x000fe20000000200 */
[----:B------:R-:W-:Y:S02]  /*8b90*/  F2FP.BF16.F32.PACK_AB R83, R163, R48 ;  /* 0x00000030a353723e */ /* 0x000fe400000010ff */
[----:B------:R-:W-:Y:S02]  /*8ba0*/  LOP3.LUT R78, R78, R193, RZ, 0x3c, !PT ;  /* 0x000000c14e4e7212 */ /* 0x000fe400078e3cff */
[----:B------:R-:W-:Y:S01]  /*8bb0*/  MOV R62, R62 ;  /* 0x0000003e003e7202 */ /* 0x000fe20000000f00 */
[----:B------:R-:W-:Y:S01]  /*8bc0*/  STSM.16.M88.4 [R58], R80 ;  /* 0x000000503a007844 */ /* 0x000fe20000000200 */
[----:B------:R-:W-:-:S02]  /*8bd0*/  F2FP.BF16.F32.PACK_AB R97, R159, R98 ;  /* 0x000000629f61723e */ /* 0x000fc400000010ff */
[----:B------:R-:W-:Y:S01]  /*8be0*/  MOV R66, R66 ;  /* 0x0000004200427202 */ /* 0x000fe20000000f00 */
[----:B------:R-:W-:Y:S01]  /*8bf0*/  STSM.16.M88.4 [R62], R88 ;  /* 0x000000583e007844 */ /* 0x000fe20000000200 */
        /* <DEDUP_REMOVED lines=35> */
[----:B------:R-:W-:-:S02]  /*8e30*/  PLOP3.LUT P1, PT, PT, PT, UP1, 0x80, 0x0 ;  /* 0x000000000000781c */ /* 0x000fc40003f2f018 */
[----:B------:R-:W-:Y:S01]  /*8e40*/  PLOP3.LUT P2, PT, PT, PT, UP0, 0x80, 0x0 ;  /* 0x000000000000781c */ /* 0x000fe20003f4f008 */
[----:B------:R1:W-:Y:S01]  /*8e50*/  STSM.16.M88.4 [R32], R144 ;  /* 0x0000009020007844 */ /* 0x0003e20000000200 */
[----:B------:R-:W-:Y:S01]  /*8e60*/  BAR.SYNC.DEFER_BLOCKING 0x1, 0x100 ;  /* 0x0044000000007b1d */ /* 0x000fe20000010000 */
[----:B------:R-:W-:Y:S02]  /*8e70*/  IMAD.U32 R6, RZ, RZ, UR6 ;  /* 0x00000006ff067e24 */ /* 0x000fe4000f8e00ff */
[----:B------:R-:W-:-:S06]  /*8e80*/  IMAD.U32 R7, RZ, RZ, UR7 ;  /* 0x00000007ff077e24 */ /* 0x000fcc000f8e00ff */
[----:B0-----:R-:W2:Y:S04]  /*8e90*/  @P1 LDG.E R0, desc[UR38][R4.64] ;  /* 0x0000002604001981 */ /* 0x001ea8000c1e1900 */
        /* <DEDUP_REMOVED lines=15> */
.L_x_10795:
[----:B------:R-:W-:Y:S01]  /*8f90*/  USHF.R.S32.HI UR14, URZ, 0x1f, UR43 ;  /* 0x0000001f3f0e7899 */ /* 0x000fe2000801142b */
[----:B------:R-:W-:Y:S01]  /*8fa0*/  IADD3 R5, P2, R34, 0x3000, RZ ;  /* 0x0000300022057810 */ /* 0x000fe20007f5e0ff */
[----:B------:R-:W-:Y:S01]  /*8fb0*/  ULDC.64 UR12, c[0x0][0xb70] ;  /* 0x0002dc00000c7ab9 */ /* 0x000fe20000000a00 */
[----:B------:R-:W-:Y:S01]  /*8fc0*/  USHF.R.S32.HI UR9, URZ, 0x1f, UR4 ;  /* 0x0000001f3f097899 */ /* 0x000fe20008011404 */
[----:B------:R-:W-:Y:S01]  /*8fd0*/  IMAD.U32 R6, RZ, RZ, UR42 ;  /* 0x0000002aff067e24 */ /* 0x000fe2000f8e00ff */
[----:B------:R-:W-:Y:S01]  /*8fe0*/  UIMAD UR11, UR14, UR12, URZ ;  /* 0x0000000c0e0b72a4 */ /* 0x000fe2000f8e023f */
[----:B------:R-:W-:Y:S01]  /*8ff0*/  LOP3.LUT R4, R5, 0x380, RZ, 0xc0, !PT ;  /* 0x0000038005047812 */ /* 0x000fe200078ec0ff */
[----:B------:R-:W-:Y:S01]  /*9000*/  UMOV UR8, UR4 ;  /* 0x0000000400087c82 */ /* 0x000fe20008000000 */
[----:B------:R-:W-:Y:S01]  /*9010*/  USEL UR45, UR45, URZ, !UP1 ;  /* 0x0000003f2d2d7287 */ /* 0x000fe2000c800000 */
[----:B------:R-:W-:Y:S01]  /*9020*/  IMAD R6, R6, 0x80, R19 ;  /* 0x0000008006067824 */ /* 0x000fe200078e0213 */
[----:B------:R-:W-:Y:S01]  /*9030*/  UIMAD.WIDE.U32 UR6, UR43, UR12, UR8 ;  /* 0x0000000c2b0672a5 */ /* 0x000fe2000f8e0008 */
[----:B------:R-:W-:Y:S01]  /*9040*/  SHF.R.U64 R4, R4, 0x3, RZ ;  /* 0x0000000304047819 */ /* 0x000fe200000012ff */
[----:B------:R-:W-:Y:S01]  /*9050*/  UIMAD UR11, UR43, UR13, UR11 ;  /* 0x0000000d2b0b72a4 */ /* 0x000fe2000f8e020b */
[----:B------:R-:W-:Y:S01]  /*9060*/  LOP3.LUT R32, R33, 0x380, RZ, 0xc0, !PT ;  /* 0x0000038021207812 */ /* 0x000fe200078ec0ff */
[----:B------:R-:W-:Y:S01]  /*9070*/  USEL UR46, UR46, URZ, !UP1 ;  /* 0x0000003f2e2e7287 */ /* 0x000fe2000c800000 */
[----:B------:R-:W-:Y:S01]  /*9080*/  LOP3.LUT R4, R4, R5, RZ, 0x3c, !PT ;  /* 0x0000000504047212 */ /* 0x000fe200078e3cff */
[----:B------:R-:W-:Y:S01]  /*9090*/  ULDC.64 UR12, c[0x0][0xb78] ;  /* 0x0002de00000c7ab9 */ /* 0x000fe20000000a00 */
[----:B------:R-:W-:Y:S01]  /*90a0*/  UIADD3 UR7, UR7, UR11, URZ ;  /* 0x0000000b07077290 */ /* 0x000fe2000fffe03f */
[----:B------:R-:W-:Y:S01]  /*90b0*/  SHF.R.S32.HI R0, RZ, 0x1f, R6 ;  /* 0x0000001fff007819 */ /* 0x000fe20000011406 */
[----:B------:R-:W-:Y:S01]  /*90c0*/  UIMAD UR8, UR45, UR12, URZ ;  /* 0x0000000c2d0872a4 */ /* 0x000fe2000f8e023f */
[----:B------:R-:W-:Y:S01]  /*90d0*/  IADD3 R9, P1, R34, 0x2000, RZ ;  /* 0x0000200022097810 */ /* 0x000fe20007f3e0ff */
[----:B------:R-:W-:Y:S01]  /*90e0*/  UIMAD.WIDE.U32 UR6, UR46, UR12, UR6 ;  /* 0x0000000c2e0672a5 */ /* 0x000fe2000f8e0006 */
[----:B------:R-:W-:Y:S01]  /*90f0*/  SHF.R.U64 R32, R32, 0x3, RZ ;  /* 0x0000000320207819 */ /* 0x000fe200000012ff */
[----:B------:R-:W-:Y:S01]  /*9100*/  UIMAD UR8, UR46, UR13, UR8 ;  /* 0x0000000d2e0872a4 */ /* 0x000fe2000f8e0208 */
[----:B------:R-:W-:-:S02]  /*9110*/  LOP3.LUT R8, R9, 0x380, RZ, 0xc0, !PT ;  /* 0x0000038009087812 */ /* 0x000fc400078ec0ff */
[----:B------:R-:W-:Y:S01]  /*9120*/  LOP3.LUT R32, R32, R33, RZ, 0x3c, !PT ;  /* 0x0000002120207212 */ /* 0x000fe200078e3cff */
[----:B------:R-:W-:Y:S01]  /*9130*/  IMAD.X R33, RZ, RZ, R35, P0 ;  /* 0x000000ffff217224 */ /* 0x000fe200000e0623 */
[----:B------:R-:W-:Y:S01]  /*9140*/  IADD3 R3, P3, R6, UR6, RZ ;  /* 0x0000000606037c10 */ /* 0x000fe2000ff7e0ff */
[----:B------:R-:W-:Y:S01]  /*9150*/  IMAD.U32 R5, RZ, RZ, UR8 ;  /* 0x00000008ff057e24 */ /* 0x000fe2000f8e00ff */
[----:B------:R-:W-:Y:S01]  /*9160*/  SHF.R.U64 R8, R8, 0x3, RZ ;  /* 0x0000000308087819 */ /* 0x000fe200000012ff */
[----:B------:R-:W-:Y:S01]  /*9170*/  ULDC.64 UR12, c[0x0][0xaa0] ;  /* 0x0002a800000c7ab9 */ /* 0x000fe20000000a00 */
[----:B------:R-:W-:Y:S02]  /*9180*/  IADD3 R69, P0, R34, 0x8000, RZ ;  /* 0x0000800022457810 */ /* 0x000fe40007f1e0ff */
[----:B------:R-:W-:Y:S01]  /*9190*/  IADD3.X R0, R0, UR7, R5, P3, !PT ;  /* 0x0000000700007c10 */ /* 0x000fe20009ffe405 */
[----:B------:R-:W-:Y:S01]  /*91a0*/  ULDC.64 UR6, c[0x0][0xb40] ;  /* 0x0002d00000067ab9 */ /* 0x000fe20000000a00 */
[----:B------:R-:W-:Y:S01]  /*91b0*/  IADD3 R61, P6, R34, 0x4000, RZ ;  /* 0x00004000223d7810 */ /* 0x000fe20007fde0ff */
[----:B------:R-:W-:Y:S01]  /*91c0*/  IMAD.X R5, RZ, RZ, R35, P2 ;  /* 0x000000ffff057224 */ /* 0x000fe200010e0623 */
[----:B------:R-:W-:-:S02]  /*91d0*/  LEA R26, P3, R3, UR6, 0x2 ;  /* 0x00000006031a7c11 */ /* 0x000fc4000f8610ff */
[----:B------:R-:W-:Y:S02]  /*91e0*/  IADD3 R45, P5, R34, 0x5000, RZ ;  /* 0x00005000222d7810 */ /* 0x000fe40007fbe0ff */
[----:B------:R-:W-:Y:S01]  /*91f0*/  LEA.HI.X R27, R3, UR7, R0, 0x2, P3 ;  /* 0x00000007031b7c11 */ /* 0x000fe200098f1400 */
[----:B------:R-:W-:Y:S01]  /*9200*/  VIADD R0, R6, 0x8 ;  /* 0x0000000806007836 */ /* 0x000fe20000000000 */
[C---:B------:R-:W-:Y:S02]  /*9210*/  IADD3 R29, P4, R34.reuse, 0x6000, RZ ;  /* 0x00006000221d7810 */ /* 0x040fe40007f9e0ff */
[----:B------:R-:W-:Y:S02]  /*9220*/  IADD3 R13, P3, R34, 0x7000, RZ ;  /* 0x00007000220d7810 */ /* 0x000fe40007f7e0ff */
[----:B------:R-:W-:Y:S01]  /*9230*/  LOP3.LUT R8, R8, R9, RZ, 0x3c, !PT ;  /* 0x0000000908087212 */ /* 0x000fe200078e3cff */
[----:B------:R-:W-:Y:S01]  /*9240*/  IMAD.X R9, RZ, RZ, R35, P1 ;  /* 0x000000ffff097224 */ /* 0x000fe200008e0623 */
        /* <DEDUP_REMOVED lines=30> */
[C---:B------:R-:W-:Y:S02]  /*9430*/  IADD3 R73, P5, R34.reuse, 0xc000, RZ ;  /* 0x0000c00022497810 */ /* 0x040fe40007fbe0ff */
[C---:B------:R-:W-:Y:S02]  /*9440*/  IADD3 R65, P4, R34.reuse, 0xd000, RZ ;  /* 0x0000d00022417810 */ /* 0x040fe40007f9e0ff */
[----:B------:R-:W-:Y:S02]  /*9450*/  IADD3 R49, P3, R34, 0xe000, RZ ;  /* 0x0000e00022317810 */ /* 0x000fe40007f7e0ff */
[----:B------:R-:W-:Y:S01]  /*9460*/  LOP3.LUT R56, R56, R57, RZ, 0x3c, !PT ;  /* 0x0000003938387212 */ /* 0x000fe200078e3cff */
[----:B------:R-:W-:Y:S01]  /*9470*/  IMAD.X R57, RZ, RZ, R35, P1 ;  /* 0x000000ffff397224 */ /* 0x000fe200008e0623 */
[----:B------:R-:W-:-:S02]  /*9480*/  IADD3 R3, P2, R34, 0xf000, RZ ;  /* 0x0000f00022037810 */ /* 0x000fc40007f5e0ff */
[----:B------:R-:W-:Y:S02]  /*9490*/  ISETP.GE.OR P1, PT, R6, UR10, P0 ;  /* 0x0000000a06007c0c */ /* 0x000fe40008726670 */
[----:B------:R-:W-:Y:S01]  /*94a0*/  LOP3.LUT R24, R25, 0x380, RZ, 0xc0, !PT ;  /* 0x0000038019187812 */ /* 0x000fe200078ec0ff */
[----:B------:R-:W-:Y:S01]  /*94b0*/  IMAD.X R37, RZ, RZ, R35, P2 ;  /* 0x000000ffff257224 */ /* 0x000fe200010e0623 */
[----:B------:R-:W-:Y:S02]  /*94c0*/  LOP3.LUT R72, R73, 0x380, RZ, 0xc0, !PT ;  /* 0x0000038049487812 */ /* 0x000fe400078ec0ff */
[----:B------:R-:W-:Y:S02]  /*94d0*/  LOP3.LUT R64, R65, 0x380, RZ, 0xc0, !PT ;  /* 0x0000038041407812 */ /* 0x000fe400078ec0ff */
[----:B------:R-:W-:Y:S02]  /*94e0*/  LOP3.LUT R48, R49, 0x380, RZ, 0xc0, !PT ;  /* 0x0000038031307812 */ /* 0x000fe400078ec0ff */
[----:B------:R-:W-:-:S02]  /*94f0*/  LOP3.LUT R53, R34, 0x380, RZ, 0xc0, !PT ;  /* 0x0000038022357812 */ /* 0x000fc400078ec0ff */
[----:B------:R-:W-:Y:S01]  /*9500*/  ISETP.GE.OR P0, PT, R0, UR10, P0 ;  /* 0x0000000a00007c0c */ /* 0x000fe20008706670 */
[----:B------:R-:W-:Y:S01]  /*9510*/  UIMAD UR6, UR9, UR12, URZ ;  /* 0x0000000c090672a4 */ /* 0x000fe2000f8e023f */
[----:B------:R-:W-:Y:S01]  /*9520*/  LOP3.LUT R0, R3, 0x380, RZ, 0xc0, !PT ;  /* 0x0000038003007812 */ /* 0x000fe200078ec0ff */
[----:B------:R0:W-:Y:S01]  /*9530*/  @!P1 STG.E desc[UR38][R26.64], R21 ;  /* 0x000000151a009986 */ /* 0x0001e2000c101926 */
[----:B------:R-:W-:Y:S01]  /*9540*/  SHF.R.U64 R24, R24, 0x3, RZ ;  /* 0x0000000318187819 */ /* 0x000fe200000012ff */
[----:B------:R-:W-:Y:S01]  /*9550*/  ULDC.64 UR8, c[0x0][0xae0] ;  /* 0x0002b80000087ab9 */ /* 0x000fe20000000a00 */
[----:B------:R-:W-:Y:S02]  /*9560*/  SHF.R.U64 R72, R72, 0x3, RZ ;  /* 0x0000000348487819 */ /* 0x000fe400000012ff */
[----:B------:R-:W-:Y:S02]  /*9570*/  SHF.R.U64 R64, R64, 0x3, RZ ;  /* 0x0000000340407819 */ /* 0x000fe400000012ff */
[----:B------:R-:W-:-:S02]  /*9580*/  SHF.R.U64 R48, R48, 0x3, RZ ;  /* 0x0000000330307819 */ /* 0x000fc400000012ff */
        /* <DEDUP_REMOVED lines=14> */
[----:B0-----:R-:W-:Y:S01]  /*9670*/  IMAD.U32 R21, RZ, RZ, UR12 ;  /* 0x0000000cff157e24 */ /* 0x001fe2000f8e00ff */
[----:B------:R-:W-:Y:S01]  /*9680*/  SHF.R.S32.HI R3, RZ, 0x1f, R2 ;  /* 0x0000001fff037819 */ /* 0x000fe20000011402 */
[----:B------:R-:W5:Y:S01]  /*9690*/  LD.E.128 R32, desc[UR38][R32.64] ;  /* 0x0000002620207980 */ /* 0x000f62000c101d00 */
[----:B------:R-:W-:-:S03]  /*96a0*/  UIMAD UR6, UR4, UR13, UR6 ;  /* 0x0000000d040672a4 */ /* 0x000fc6000f8e0206 */
        /* <DEDUP_REMOVED lines=10> */
[----:B-1----:R-:W5:Y:S04]  /*9750*/  LD.E.128 R40, desc[UR38][R42.64] ;  /* 0x000000262a287980 */ /* 0x002f68000c101d00 */
        /* <DEDUP_REMOVED lines=12> */
[----:B------:R-:W-:Y:S01]  /*9820*/  VIADD R21, R21, UR6 ;  /* 0x0000000615157c36 */ /* 0x000fe20008000000 */
[----:B------:R-:W-:Y:S01]  /*9830*/  UIMAD UR10, UR42, -0x80, UR10 ;  /* 0xffffff802a0a78a4 */ /* 0x000fe2000f8e020a */
[----:B------:R-:W-:Y:S01]  /*9840*/  IMAD.U32 R3, RZ, RZ, UR8 ;  /* 0x00000008ff037e24 */ /* 0x000fe2000f8e00ff */
[----:B------:R-:W-:Y:S01]  /*9850*/  UIMAD UR4, UR43, UR9, UR4 ;  /* 0x000000092b0472a4 */ /* 0x000fe2000f8e0204 */
[----:B------:R-:W-:-:S02]  /*9860*/  ULDC.64 UR6, c[0x0][0xae8] ;  /* 0x0002ba0000067ab9 */ /* 0x000fc40000000a00 */
[----:B------:R-:W-:Y:S01]  /*9870*/  IMAD.WIDE.U32 R20, R3, UR43, R20 ;  /* 0x0000002b03147c25 */ /* 0x000fe2000f8e0014 */
[----:B------:R-:W-:-:S03]  /*9880*/  ISETP.GE.AND P3, PT, R16, UR10, PT ;  /* 0x0000000a10007c0c */ /* 0x000fc6000bf66270 */
[----:B------:R-:W-:Y:S01]  /*9890*/  VIADD R21, R21, UR4 ;  /* 0x0000000415157c36 */ /* 0x000fe20008000000 */
[----:B------:R-:W-:Y:S01]  /*98a0*/  UIMAD UR4, UR45, UR6, URZ ;  /* 0x000000062d0472a4 */ /* 0x000fe2000f8e023f */
[----:B------:R-:W-:Y:S02]  /*98b0*/  VIADD R102, R102, 0x22820 ;  /* 0x0002282066667836 */ /* 0x000fe40000000000 */
[----:B------:R-:W-:Y:S02]  /*98c0*/  VIADD R17, R16, 0x60 ;  /* 0x0000006010117836 */ /* 0x000fe40000000000 */
[----:B------:R-:W-:Y:S01]  /*98d0*/  IMAD.U32 R79, RZ, RZ, UR6 ;  /* 0x00000006ff4f7e24 */ /* 0x000fe2000f8e00ff */
[----:B------:R-:W-:Y:S01]  /*98e0*/  UIMAD UR4, UR46, UR7, UR4 ;  /* 0x000000072e0472a4 */ /* 0x000fe2000f8e0204 */
[----:B------:R-:W-:Y:S02]  /*98f0*/  PRMT R102, RZ, 0x654, R102 ;  /* 0x00000654ff667816 */ /* 0x000fe40000000066 */
[----:B------:R-:W-:Y:S01]  /*9900*/  IMAD.WIDE.U32 R78, R79, UR46, R20 ;  /* 0x0000002e4f4e7c25 */ /* 0x000fe2000f8e0014 */
[----:B------:R-:W-:-:S02]  /*9910*/  ISETP.GE.AND P2, PT, R17, UR10, PT ;  /* 0x0000000a11007c0c */ /* 0x000fc4000bf46270 */
[--C-:B------:R-:W-:Y:S01]  /*9920*/  SHF.R.S32.HI R17, RZ, 0x1f, R16.reuse ;  /* 0x0000001fff117819 */ /* 0x100fe20000011410 */
[C---:B------:R-:W-:Y:S01]  /*9930*/  VIADD R0, R16.reuse, 0x20 ;  /* 0x0000002010007836 */ /* 0x040fe20000000000 */
[----:B0-----:R0:W-:Y:S01]  /*9940*/  SYNCS.ARRIVE.TRANS64.RED.A1T0 RZ, [R102+URZ], RZ ;  /* 0x000000ff66ff79a7 */ /* 0x0011e2000810043f */
[----:B------:R-:W-:Y:S01]  /*9950*/  VIADD R3, R16, 0x40 ;  /* 0x0000004010037836 */ /* 0x000fe20000000000 */
[----:B------:R-:W-:Y:S01]  /*9960*/  BSSY B1, `(.L_x_10796) ;  /* 0x000001d000017945 */ /* 0x000fe20003800000 */
[----:B------:R-:W-:Y:S02]  /*9970*/  IMAD.U32 R77, RZ, RZ, UR42 ;  /* 0x0000002aff4d7e24 */ /* 0x000fe4000f8e00ff */
[----:B------:R-:W-:Y:S01]  /*9980*/  VIADD R83, R79, UR4 ;  /* 0x000000044f537c36 */ /* 0x000fe20008000000 */
[----:B------:R-:W-:Y:S01]  /*9990*/  ISETP.GE.AND P0, PT, R0, UR10, PT ;  /* 0x0000000a00007c0c */ /* 0x000fe2000bf06270 */
[----:B------:R-:W-:Y:S01]  /*99a0*/  IMAD.WIDE R76, R77, 0x80, R16 ;  /* 0x000000804d4c7825 */ /* 0x000fe200078e0210 */
[----:B------:R-:W-:Y:S01]  /*99b0*/  ISETP.GE.AND P1, PT, R3, UR10, PT ;  /* 0x0000000a03007c0c */ /* 0x000fe2000bf26270 */
[----:B0-----:R-:W-:-:S12]  /*99c0*/  @P3 BRA `(.L_x_10797) ;  /* 0x0000000000583947 */ /* 0x001fd80003800000 */
        /* <DEDUP_REMOVED lines=22> */
.L_x_10797:
[----:B------:R-:W-:Y:S05]  /*9b30*/  BSYNC B1 ;  /* 0x0000000000017941 */ /* 0x000fea0003800000 */
.L_x_10796:
        /* <DEDUP_REMOVED lines=14> */
[----:B0----5:R-:W-:Y:S02]  /*9c20*/  VIADD R52, R2, 0xc0 ;  /* 0x000000c002347836 */ /* 0x021fe40000000000 */
        /* <DEDUP_REMOVED lines=11> */
.L_x_10799:
[----:B------:R-:W-:Y:S05]  /*9ce0*/  BSYNC B1 ;  /* 0x0000000000017941 */ /* 0x000fea0003800000 */
.L_x_10798:
        /* <DEDUP_REMOVED lines=14> */
[----:B-1---5:R-:W-:Y:S02]  /*9dd0*/  VIADD R32, R2, 0xc0 ;  /* 0x000000c002207836 */ /* 0x022fe40000000000 */
        /* <DEDUP_REMOVED lines=11> */
.L_x_10801:
[----:B------:R-:W-:Y:S05]  /*9e90*/  BSYNC B1 ;  /* 0x0000000000017941 */ /* 0x000fea0003800000 */
.L_x_10800:
        /* <DEDUP_REMOVED lines=27> */
.L_x_10794:
[----:B------:R-:W-:Y:S01]  /*a050*/  ULDC.64 UR6, c[0x0][0xbe0] ;  /* 0x0002f80000067ab9 */ /* 0x000fe20000000a00 */
[----:B------:R-:W-:Y:S02]  /*a060*/  USHF.L.U32 UR4, UR46, 0x2, URZ ;  /* 0x000000022e047899 */ /* 0x000fe4000800063f */
[----:B------:R-:W-:Y:S01]  /*a070*/  UISETP.NE.U32.AND UP0, UPT, UR6, URZ, UPT ;  /* 0x0000003f0600728c */ /* 0x000fe2000bf05070 */
[----:B------:R-:W-:Y:S01]  /*a080*/  ULDC.64 UR8, c[0x0][0xbd8] ;  /* 0x0002f60000087ab9 */ /* 0x000fe20000000a00 */
[----:B------:R-:W-:Y:S02]  /*a090*/  USHF.L.U64.HI UR10, UR46, 0x2, UR45 ;  /* 0x000000022e0a7899 */ /* 0x000fe4000801022d */
[----:B------:R-:W-:Y:S02]  /*a0a0*/  UISETP.NE.AND.EX UP1, UPT, UR7, URZ, UPT, UP0 ;  /* 0x0000003f0700728c */ /* 0x000fe4000bf25300 */
[----:B------:R-:W-:-:S04]  /*a0b0*/  UISETP.NE.U32.AND UP0, UPT, UR8, URZ, UPT ;  /* 0x0000003f0800728c */ /* 0x000fc8000bf05070 */
        /* <DEDUP_REMOVED lines=9> */
[----:B------:R-:W-:-:S03]  /*a150*/  IMAD.MOV.U32 R9, RZ, RZ, RZ ;  /* 0x000000ffff097224 */ /* 0x000fc600078e00ff */
[----:B------:R-:W2:Y:S01]  /*a160*/  @P2 LDG.E R6, desc[UR38][R6.64] ;  /* 0x0000002606062981 */ /* 0x000ea2000c1e1900 */
[----:B------:R-:W-:Y:S02]  /*a170*/  IMAD.U32 R4, RZ, RZ, UR4 ;  /* 0x00000004ff047e24 */ /* 0x000fe4000f8e00ff */
[----:B------:R-:W-:-:S05]  /*a180*/  IMAD.U32 R5, RZ, RZ, UR6 ;  /* 0x00000006ff057e24 */ /* 0x000fca000f8e00ff */
[----:B------:R0:W5:Y:S01]  /*a190*/  @P1 LDG.E R9, desc[UR38][R4.64] ;  /* 0x0000002604091981 */ /* 0x000162000c1e1900 */
[----:B------:R-:W-:Y:S01]  /*a1a0*/  ULDC UR4, c[0x0][0xa88] ;  /* 0x0002a20000047ab9 */ /* 0x000fe20000000800 */
        /* <DEDUP_REMOVED lines=9> */
.L_x_10803:
        /* <DEDUP_REMOVED lines=32> */
.L_x_10805:
[----:B------:R-:W-:Y:S05]  /*a440*/  BSYNC B1 ;  /* 0x0000000000017941 */ /* 0x000fea0003800000 */
.L_x_10804:
[----:B------:R-:W-:Y:S01]  /*a450*/  ULDC.64 UR6, c[0x0][0xaa0] ;  /* 0x0002a80000067ab9 */ /* 0x000fe20000000a00 */
[----:B0-----:R-:W-:Y:S01]  /*a460*/  IMAD.MOV.U32 R3, RZ, RZ, R11 ;  /* 0x000000ffff037224 */ /* 0x001fe200078e000b */
[----:B------:R-:W-:Y:S01]  /*a470*/  ULDC.64 UR10, c[0x0][0xae0] ;  /* 0x0002b800000a7ab9 */ /* 0x000fe20000000a00 */
[----:B------:R-:W-:Y:S01]  /*a480*/  IMAD R0, R8, UR6, RZ ;  /* 0x0000000608007c24 */ /* 0x000fe2000f8e02ff */
[----:B------:R-:W-:Y:S01]  /*a490*/  BSSY B1, `(.L_x_10806) ;  /* 0x0000031000017945 */ /* 0x000fe20003800000 */
[----:B------:R-:W-:Y:S01]  /*a4a0*/  IMAD.WIDE.U32 R4, R9, UR6, R2 ;  /* 0x0000000609047c25 */ /* 0x000fe2000f8e0002 */
[----:B------:R-:W-:-:S03]  /*a4b0*/  UIMAD UR6, UR8, UR10, URZ ;  /* 0x0000000a080672a4 */ /* 0x000fc6000f8e023f */
[----:B------:R-:W-:Y:S01]  /*a4c0*/  IMAD R9, R9, UR7, R0 ;  /* 0x0000000709097c24 */ /* 0x000fe2000f8e0200 */
[----:B------:R-:W-:Y:S01]  /*a4d0*/  UIMAD UR7, UR42, -0x80, UR4 ;  /* 0xffffff802a0778a4 */ /* 0x000fe2000f8e0204 */
[----:B------:R-:W-:Y:S01]  /*a4e0*/  IMAD.U32 R3, RZ, RZ, UR10 ;  /* 0x0000000aff037e24 */ /* 0x000fe2000f8e00ff */
[----:B------:R-:W-:Y:S01]  /*a4f0*/  UIMAD UR6, UR43, UR11, UR6 ;  /* 0x0000000b2b0672a4 */ /* 0x000fe2000f8e0206 */
[----:B------:R-:W-:Y:S01]  /*a500*/  IMAD.IADD R5, R5, 0x1, R9 ;  /* 0x0000000105057824 */ /* 0x000fe200078e0209 */
[----:B------:R-:W-:Y:S01]  /*a510*/  ULDC.64 UR8, c[0x0][0xae8] ;  /* 0x0002ba0000087ab9 */ /* 0x000fe20000000a00 */
[C---:B------:R-:W-:Y:S01]  /*a520*/  VIADD R0, R16.reuse, 0x20 ;  /* 0x0000002010007836 */ /* 0x040fe20000000000 */
[----:B------:R-:W-:Y:S01]  /*a530*/  ISETP.GE.AND P2, PT, R16, UR7, PT ;  /* 0x0000000710007c0c */ /* 0x000fe2000bf46270 */
[----:B------:R-:W-:Y:S01]  /*a540*/  IMAD.WIDE.U32 R4, R3, UR43, R4 ;  /* 0x0000002b03047c25 */ /* 0x000fe2000f8e0004 */
[----:B------:R-:W-:Y:S01]  /*a550*/  UIMAD UR4, UR45, UR8, URZ ;  /* 0x000000082d0472a4 */ /* 0x000fe2000f8e023f */
[----:B------:R-:W-:-:S02]  /*a560*/  SHF.R.S32.HI R9, RZ, 0x1f, R16 ;  /* 0x0000001fff097819 */ /* 0x000fc40000011410 */
[----:B------:R-:W-:Y:S01]  /*a570*/  VIADD R5, R5, UR6 ;  /* 0x0000000605057c36 */ /* 0x000fe20008000000 */
[----:B------:R-:W-:Y:S01]  /*a580*/  UIMAD UR4, UR46, UR9, UR4 ;  /* 0x000000092e0472a4 */ /* 0x000fe2000f8e0204 */
        /* <DEDUP_REMOVED lines=33> */
.L_x_10807:
[----:B------:R-:W-:Y:S05]  /*a7a0*/  BSYNC B1 ;  /* 0x0000000000017941 */ /* 0x000fea0003800000 */
.L_x_10806:
        /* <DEDUP_REMOVED lines=27> */
.L_x_10809:
[----:B------:R-:W-:Y:S05]  /*a960*/  BSYNC B1 ;  /* 0x0000000000017941 */ /* 0x000fea0003800000 */
.L_x_10808:
        /* <DEDUP_REMOVED lines=19> */
[----:B01----:R-:W-:Y:S01]  /*aaa0*/  LEA R12, P0, R4, UR8, 0x1 ;  /* 0x00000008040c7c11 */ /* 0x003fe2000f8008ff */
[----:B------:R-:W-:-:S05]  /*aab0*/  IMAD.IADD R3, R5, 0x1, R3 ;  /* 0x0000000105037824 */ /* 0x000fca00078e0203 */
[----:B------:R-:W-:-:S05]  /*aac0*/  LEA.HI.X R13, R4, UR9, R3, 0x1, P0 ;  /* 0x00000009040d7c11 */ /* 0x000fca00080f0c03 */
[----:B------:R2:W-:Y:S04]  /*aad0*/  @!P1 STG.E.128 desc[UR38][R12.64], RZ ;  /* 0x000000ff0c009986 */ /* 0x0005e8000c101d26 */
[----:B------:R2:W-:Y:S04]  /*aae0*/  @!P3 STG.E.128 desc[UR38][R12.64+0x80], RZ ;  /* 0x000080ff0c00b986 */ /* 0x0005e8000c101d26 */
[----:B------:R2:W-:Y:S04]  /*aaf0*/  @!P4 STG.E.128 desc[UR38][R12.64+0x100], RZ ;  /* 0x000100ff0c00c986 */ /* 0x0005e8000c101d26 */
[----:B------:R2:W-:Y:S02]  /*ab00*/  @!P5 STG.E.128 desc[UR38][R12.64+0x180], RZ ;  /* 0x000180ff0c00d986 */ /* 0x0005e4000c101d26 */
.L_x_10811:
[----:B------:R-:W-:Y:S05]  /*ab10*/  BSYNC B1 ;  /* 0x0000000000017941 */ /* 0x000fea0003800000 */
.L_x_10810:
        /* <DEDUP_REMOVED lines=25> */
.L_x_10802:
[----:B------:R-:W-:Y:S05]  /*acb0*/  BSYNC B0 ;  /* 0x0000000000007941 */ /* 0x000fea0003800000 */
.L_x_10793:
[----:B------:R-:W-:Y:S02]  /*acc0*/  ULDC UR4, c[0x0][0xc14] ;  /* 0x0003050000047ab9 */ /* 0x000fe40000000800 */
[----:B------:R-:W-:-:S13]  /*acd0*/  ISETP.GE.AND P0, PT, R111, UR4, PT ;  /* 0x000000046f007c0c */ /* 0x000fda000bf06270 */
[----:B------:R-:W-:Y:S05]  /*ace0*/  @!P0 BRA `(.L_x_10812) ;  /* 0xffffff6000248947 */ /* 0x000fea000383ffff */
[----:B------:R-:W-:Y:S05]  /*acf0*/  EXIT ;  /* 0x000000000000794d */ /* 0x000fea0003800000 */
.L_x_10757:
        /* <DEDUP_REMOVED lines=61> */
.L_x_10817:
        /* <DEDUP_REMOVED lines=15> */
.L_x_10816:
[----:B------:R-:W-:Y:S05]  /*b1c0*/  BSYNC B0 ;  /* 0x0000000000007941 */ /* 0x000fea0003800000 */
.L_x_10815:
        /* <DEDUP_REMOVED lines=25> */
.L_x_10813:
        /* <DEDUP_REMOVED lines=20> */
.L_x_10818:
        /* <DEDUP_REMOVED lines=56> */
.L_x_10814:
[----:B------:R-:W-:Y:S02]  /*b820*/  IMAD.MOV.U32 R17, RZ, RZ, RZ ;  /* 0x000000ffff117224 */ /* 0x000fe400078e00ff */
[----:B------:R-:W-:Y:S02]  /*b830*/  IMAD.U32 R16, RZ, RZ, UR6 ;  /* 0x00000006ff107e24 */ /* 0x000fe4000f8e00ff */
[----:B------:R-:W-:-:S07]  /*b840*/  IMAD.MOV.U32 R18, RZ, RZ, RZ ;  /* 0x000000ffff127224 */ /* 0x000fce00078e00ff */
.L_x_10819:
        /* <DEDUP_REMOVED lines=20> */
.L_x_10885:
        /* <DEDUP_REMOVED lines=51> */
.L_x_10821:
[----:B------:R-:W-:Y:S01]  /*bcc0*/  IMAD.MOV.U32 R3, RZ, RZ, RZ ;  /* 0x000000ffff037224 */ /* 0x000fe200078e00ff */
        /* <DEDUP_REMOVED lines=11> */
.L_x_10822:
[----:B------:R-:W-:Y:S05]  /*bd80*/  @!P0 BRA `(.L_x_10823) ;  /* 0x00000000000c8947 */ /* 0x000fea0003800000 */
[----:B-1----:R-:W2:Y:S04]  /*bd90*/  LDG.E R2, desc[UR38][R4.64] ;  /* 0x0000002604027981 */ /* 0x002ea8000c1e1900 */
[----:B------:R-:W2:Y:S02]  /*bda0*/  LDG.E R7, desc[UR38][R4.64+0x4] ;  /* 0x0000042604077981 */ /* 0x000ea4000c1e1900 */
[----:B--2---:R-:W-:-:S07]  /*bdb0*/  IMAD.IADD R7, R7, 0x1, -R2 ;  /* 0x0000000107077824 */ /* 0x004fce00078e0a02 */
.L_x_10823:
[----:B-----5:R-:W-:Y:S01]  /*bdc0*/  IMAD.IADD R7, R7, 0x1, -R0 ;  /* 0x0000000107077824 */ /* 0x020fe200078e0a00 */
[----:B------:R-:W-:Y:S01]  /*bdd0*/  LEA R0, R17, 0xdf, 0x7 ;  /* 0x000000df11007811 */ /* 0x000fe200078e38ff */
[----:B------:R-:W-:Y:S03]  /*bde0*/  BSSY B6, `(.L_x_10824) ;  /* 0x00002b0000067945 */ /* 0x000fe60003800000 */
[C---:B------:R-:W-:Y:S01]  /*bdf0*/  IADD3 R0, R7.reuse, R0, -R6 ;  /* 0x0000000007007210 */ /* 0x040fe20007ffe806 */
[----:B------:R-:W-:-:S04]  /*be00*/  VIADD R7, R7, 0x5f ;  /* 0x0000005f07077836 */ /* 0x000fc80000000000 */
[----:B------:R-:W-:-:S04]  /*be10*/  IMAD.HI R7, R7, 0x2aaaaaab, RZ ;  /* 0x2aaaaaab07077827 */ /* 0x000fc800078e02ff */
[----:B-1----:R-:W-:Y:S01]  /*be20*/  IMAD.HI R2, R0, 0x2aaaaaab, RZ ;  /* 0x2aaaaaab00027827 */ /* 0x002fe200078e02ff */
[----:B------:R-:W-:-:S04]  /*be30*/  SHF.R.U32.HI R0, RZ, 0x1f, R7 ;  /* 0x0000001fff007819 */ /* 0x000fc80000011607 */
[----:B------:R-:W-:Y:S02]  /*be40*/  SHF.R.U32.HI R3, RZ, 0x1f, R2 ;  /* 0x0000001fff037819 */ /* 0x000fe40000011602 */
[----:B------:R-:W-:Y:S02]  /*be50*/  LEA.HI.SX32 R0, R7, R0, 0x1c ;  /* 0x0000000007007211 */ /* 0x000fe400078fe2ff */
[----:B------:R-:W-:-:S04]  /*be60*/  LEA.HI.SX32 R3, R2, R3, 0x1c ;  /* 0x0000000302037211 */ /* 0x000fc800078fe2ff */
        /* <DEDUP_REMOVED lines=21> */
.L_x_10825:
        /* <DEDUP_REMOVED lines=23> */
.L_x_10827:
        /* <DEDUP_REMOVED lines=20> */
.L_x_10829:
        /* <DEDUP_REMOVED lines=16> */
.L_x_10828:
        /* <DEDUP_REMOVED lines=22> */
[----:B------:R-:W-:Y:S01]  /*c4d0*/  PLOP3.LUT P1, PT, P6, PT, PT, 0x8, 0x0 ;  /* 0x000000000000781c */ /* 0x000fe2000372e170 */
[----:B------:R-:W-:-:S10]  /*c4e0*/  IMAD R17, R17, 0x80, R7 ;  /* 0x0000008011117824 */ /* 0x000fd400078e0207 */
[----:B------:R-:W1:Y:S08]  /*c4f0*/  @P0 LDC R5, c[0x0][0x42c] ;  /* 0x00010b00ff050b82 */ /* 0x000e700000000800 */
[----:B------:R-:W2:Y:S01]  /*c500*/  @P0 LDC R6, c[0x0][0x430] ;  /* 0x00010c00ff060b82 */ /* 0x000ea20000000800 */
[----:B-1----:R-:W-:-:S05]  /*c510*/  @P0 IMAD.HI.U32 R5, R18, R5, RZ ;  /* 0x0000000512050227 */ /* 0x002fca00078e00ff */
[----:B--2---:R-:W-:Y:S02]  /*c520*/  @P0 SHF.R.U32.HI R4, RZ, R6, R5 ;  /* 0x00000006ff040219 */ /* 0x004fe40000011605 */
[----:B------:R-:W-:-:S04]  /*c530*/  ISETP.NE.U32.AND P0, PT, RZ, UR4, PT ;  /* 0x00000004ff007c0c */ /* 0x000fc8000bf05070 */
[----:B------:R-:W-:-:S04]  /*c540*/  ISETP.NE.AND.EX P0, PT, RZ, UR5, PT, P0 ;  /* 0x00000005ff007c0c */ /* 0x000fc8000bf05300 */
[----:B0-----:R-:W-:-:S09]  /*c550*/  SEL R6, R8, RZ, !P0 ;  /* 0x000000ff08067207 */ /* 0x001fd20004000000 */
.L_x_10830:
        /* <DEDUP_REMOVED lines=19> */
.L_x_10901:
[----:B------:R-:W-:Y:S01]  /*c690*/  UMOV UR4, 0xffffffff ;  /* 0xffffffff00047882 */ /* 0x000fe20000000000 */
[----:B------:R-:W-:Y:S02]  /*c6a0*/  SHF.R.S32.HI R5, RZ, 0x1f, R0 ;  /* 0x0000001fff057819 */ /* 0x000fe40000011400 */
[----:B------:R-:W-:Y:S05]  /*c6b0*/  BRA.DIV UR4, `(.L_x_10832) ;  /* 0x00000036044c7947 */ /* 0x000fea000b800000 */
[----:B------:R-:W-:-:S13]  /*c6c0*/  ELECT P6, URZ, PT ;  /* 0x00000000003f782f */ /* 0x000fda00038c0000 */
.L_x_10904:
        /* <DEDUP_REMOVED lines=21> */
.L_x_10834:
        /* <DEDUP_REMOVED lines=9> */
.L_x_10905:
        /* <DEDUP_REMOVED lines=11> */
.L_x_10836:
        /* <DEDUP_REMOVED lines=22> */
.L_x_10833:
        /* <DEDUP_REMOVED lines=30> */
.L_x_10906:
[----:B------:R-:W-:Y:S05]  /*cca0*/  BSYNC B0 ;  /* 0x0000000000007941 */ /* 0x000fea0003800000 */
.L_x_10837:
        /* <DEDUP_REMOVED lines=11> */
.L_x_10907:
        /* <DEDUP_REMOVED lines=11> */
.L_x_10842:
        /* <DEDUP_REMOVED lines=37> */
.L_x_10840:
[----:B------:R-:W-:Y:S05]  /*d060*/  BSYNC B0 ;  /* 0x0000000000007941 */ /* 0x000fea0003800000 */
.L_x_10839:
        /* <DEDUP_REMOVED lines=43> */
.L_x_10849:
[----:B-1----:R-:W1:Y:S01]  /*d320*/  S2R R3, SR_CgaCtaId ;  /* 0x0000000000037919 */ /* 0x002e620000008800 */
[----:B------:R-:W-:-:S04]  /*d330*/  MOV R2, 0x400 ;  /* 0x0000040000027802 */ /* 0x000fc80000000f00 */
[----:B-1----:R-:W-:Y:S02]  /*d340*/  LEA R2, R3, R2, 0x18 ;  /* 0x0000000203027211 */ /* 0x002fe400078ec0ff */
[----:B------:R-:W-:-:S03]  /*d350*/  SHF.L.U32 R3, R12, 0x1f, RZ ;  /* 0x0000001f0c037819 */ /* 0x000fc600000006ff */
[----:B------:R-:W-:-:S04]  /*d360*/  IMAD R2, R13, 0x8, R2 ;  /* 0x000000080d027824 */ /* 0x000fc800078e0202 */
[----:B------:R-:W1:Y:S02]  /*d370*/  SYNCS.PHASECHK.TRANS64.TRYWAIT P0, [R2+URZ+0x22840], R3 ;  /* 0x02284003020075a7 */ /* 0x000e64000800017f */
[----:B-1----:R-:W-:Y:S05]  /*d380*/  @!P0 BRA `(.L_x_10850) ;  /* 0x0000002800808947 */ /* 0x002fea0003800000 */
.L_x_10908:
        /* <DEDUP_REMOVED lines=11> */
.L_x_10851:
        /* <DEDUP_REMOVED lines=22> */
.L_x_10909:
        /* <DEDUP_REMOVED lines=8> */
.L_x_10853:
        /* <DEDUP_REMOVED lines=34> */
.L_x_10848:
[----:B------:R-:W-:Y:S05]  /*d840*/  BSYNC B2 ;  /* 0x0000000000027941 */ /* 0x000fea0003800000 */
.L_x_10847:
[----:B------:R-:W2:Y:S02]  /*d850*/  LDL.LU R2, [R1+0x14] ;  /* 0x0000140001027983 */ /* 0x000ea40000300800 */
[----:B--2---:R-:W-:-:S07]  /*d860*/  VIADD R8, R2, 0xfffffffd ;  /* 0xfffffffd02087836 */ /* 0x004fce0000000000 */
.L_x_10846:
[----:B------:R-:W-:Y:S05]  /*d870*/  BSYNC B1 ;  /* 0x0000000000017941 */ /* 0x000fea0003800000 */
.L_x_10845:
[----:B------:R-:W-:-:S13]  /*d880*/  ISETP.NE.AND P0, PT, R10, RZ, PT ;  /* 0x000000ff0a00720c */ /* 0x000fda0003f05270 */
[----:B------:R-:W-:Y:S05]  /*d890*/  @!P0 BRA `(.L_x_10844) ;  /* 0x0000000c00a08947 */ /* 0x000fea0003800000 */
.L_x_10868:
[----:B------:R-:W2:Y:S04]  /*d8a0*/  LDL.LU R3, [R1] ;  /* 0x0000000001037983 */ /* 0x000ea80000300800 */
[----:B------:R-:W3:Y:S01]  /*d8b0*/  LDL.LU R2, [R1+0x4] ;  /* 0x0000040001027983 */ /* 0x000ee20000300800 */
[----:B------:R-:W-:Y:S05]  /*d8c0*/  YIELD ;  /* 0x0000000000007946 */ /* 0x000fea0003800000 */
[----:B------:R-:W-:Y:S01]  /*d8d0*/  BSSY B1, `(.L_x_10854) ;  /* 0x000006e000017945 */ /* 0x000fe20003800000 */
[----:B--2---:R-:W-:-:S05]  /*d8e0*/  VIADD R10, R3, 0x1 ;  /* 0x00000001030a7836 */ /* 0x004fca0000000000 */
[----:B------:R-:W-:-:S04]  /*d8f0*/  ISETP.NE.AND P0, PT, R10, 0x2, PT ;  /* 0x000000020a00780c */ /* 0x000fc80003f05270 */
[----:B0-----:R-:W-:Y:S02]  /*d900*/  SEL R11, RZ, 0x1, P0 ;  /* 0x00000001ff0b7807 */ /* 0x001fe40000000000 */
[----:B------:R-:W-:Y:S02]  /*d910*/  SEL R10, R10, RZ, P0 ;  /* 0x000000ff0a0a7207 */ /* 0x000fe40000000000 */
[----:B---3--:R-:W-:Y:S01]  /*d920*/  LOP3.LUT R11, R2, R11, RZ, 0x3c, !PT ;  /* 0x0000000b020b7212 */ /* 0x008fe200078e3cff */
[----:B------:R-:W-:Y:S06]  /*d930*/  @!P6 BRA `(.L_x_10855) ;  /* 0x00000004009ce947 */ /* 0x000fec0003800000 */
[----:B------:R-:W-:Y:S01]  /*d940*/  ULDC.64 UR4, c[0x0][0x3f8] ;  /* 0x0000fe0000047ab9 */ /* 0x000fe20000000a00 */
[----:B0-----:R-:W-:Y:S01]  /*d950*/  IMAD.MOV.U32 R12, RZ, RZ, R8 ;  /* 0x000000ffff0c7224 */ /* 0x001fe200078e0008 */
[----:B------:R-:W-:-:S04]  /*d960*/  ISETP.NE.U32.AND P0, PT, RZ, UR4, PT ;  /* 0x00000004ff007c0c */ /* 0x000fc8000bf05070 */
[----:B------:R-:W-:-:S13]  /*d970*/  ISETP.NE.AND.EX P0, PT, RZ, UR5, PT, P0 ;  /* 0x00000005ff007c0c */ /* 0x000fda000bf05300 */
        /* <DEDUP_REMOVED lines=19> */
.L_x_10856:
[----:B------:R-:W1:Y:S01]  /*dab0*/  S2R R3, SR_CgaCtaId ;  /* 0x0000000000037919 */ /* 0x000e620000008800 */
[----:B------:R-:W-:-:S04]  /*dac0*/  MOV R2, 0x400 ;  /* 0x0000040000027802 */ /* 0x000fc80000000f00 */
[----:B-1----:R-:W-:Y:S02]  /*dad0*/  LEA R2, R3, R2, 0x18 ;  /* 0x0000000203027211 */ /* 0x002fe400078ec0ff */
[----:B------:R-:W-:-:S03]  /*dae0*/  SHF.L.U32 R3, R11, 0x1f, RZ ;  /* 0x0000001f0b037819 */ /* 0x000fc600000006ff */
[----:B------:R-:W-:-:S04]  /*daf0*/  IMAD R2, R10, 0x8, R2 ;  /* 0x000000080a027824 */ /* 0x000fc800078e0202 */
[----:B------:R-:W1:Y:S02]  /*db00*/  SYNCS.PHASECHK.TRANS64.TRYWAIT P0, [R2+URZ+0x22840], R3 ;  /* 0x02284003020075a7 */ /* 0x000e64000800017f */
[----:B-1----:R-:W-:Y:S05]  /*db10*/  @!P0 BRA `(.L_x_10857) ;  /* 0x0000002000c48947 */ /* 0x002fea0003800000 */
.L_x_10910:
        /* <DEDUP_REMOVED lines=11> */
.L_x_10858:
        /* <DEDUP_REMOVED lines=21> */
.L_x_10911:
        /* <DEDUP_REMOVED lines=8> */
.L_x_10860:
        /* <DEDUP_REMOVED lines=33> */
.L_x_10855:
[----:B------:R-:W-:Y:S05]  /*dfb0*/  BSYNC B1 ;  /* 0x0000000000017941 */ /* 0x000fea0003800000 */
.L_x_10854:
        /* <DEDUP_REMOVED lines=31> */
.L_x_10863:
[----:B------:R-:W2:Y:S01]  /*e1b0*/  S2R R3, SR_CgaCtaId ;  /* 0x0000000000037919 */ /* 0x000ea20000008800 */
[----:B------:R-:W-:-:S04]  /*e1c0*/  MOV R2, 0x400 ;  /* 0x0000040000027802 */ /* 0x000fc80000000f00 */
[----:B--2---:R-:W-:Y:S02]  /*e1d0*/  LEA R2, R3, R2, 0x18 ;  /* 0x0000000203027211 */ /* 0x004fe400078ec0ff */
[----:B------:R-:W-:-:S03]  /*e1e0*/  SHF.L.U32 R3, R11, 0x1f, RZ ;  /* 0x0000001f0b037819 */ /* 0x000fc600000006ff */
[----:B------:R-:W-:-:S04]  /*e1f0*/  IMAD R2, R12, 0x8, R2 ;  /* 0x000000080c027824 */ /* 0x000fc800078e0202 */
[----:B------:R-:W2:Y:S02]  /*e200*/  SYNCS.PHASECHK.TRANS64.TRYWAIT P0, [R2+URZ+0x22840], R3 ;  /* 0x02284003020075a7 */ /* 0x000ea4000800017f */
[----:B--2---:R-:W-:Y:S05]  /*e210*/  @!P0 BRA `(.L_x_10864) ;  /* 0x0000001c002c8947 */ /* 0x004fea0003800000 */
.L_x_10912:
        /* <DEDUP_REMOVED lines=11> */
.L_x_10865:
        /* <DEDUP_REMOVED lines=22> */
.L_x_10913:
        /* <DEDUP_REMOVED lines=8> */
.L_x_10867:
        /* <DEDUP_REMOVED lines=34> */
.L_x_10862:
[----:B------:R-:W-:Y:S05]  /*e6d0*/  BSYNC B1 ;  /* 0x0000000000017941 */ /* 0x000fea0003800000 */
.L_x_10861:
[C---:B------:R-:W-:Y:S01]  /*e6e0*/  ISETP.GT.AND P0, PT, R8.reuse, 0x1, PT ;  /* 0x000000010800780c */ /* 0x040fe20003f04270 */
[----:B------:R-:W-:-:S04]  /*e6f0*/  VIADD R2, R8, 0xfffffffe ;  /* 0xfffffffe08027836 */ /* 0x000fc80000000000 */
[----:B------:R-:W-:-:S08]  /*e700*/  IMAD.MOV.U32 R8, RZ, RZ, R2 ;  /* 0x000000ffff087224 */ /* 0x000fd000078e0002 */
[----:B------:R-:W-:Y:S05]  /*e710*/  @P0 BRA `(.L_x_10868) ;  /* 0xfffffff000600947 */ /* 0x000fea000383ffff */
.L_x_10844:
[----:B------:R-:W-:Y:S05]  /*e720*/  BSYNC B0 ;  /* 0x0000000000007941 */ /* 0x000fea0003800000 */
.L_x_10843:
        /* <DEDUP_REMOVED lines=23> */
.L_x_10870:
[----:B------:R-:W-:Y:S05]  /*e8a0*/  BSYNC B0 ;  /* 0x0000000000007941 */ /* 0x000fea0003800000 */
.L_x_10869:
[----:B-1----:R-:W2:Y:S02]  /*e8b0*/  LDL.LU R2, [R1+0x4] ;  /* 0x0000040001027983 */ /* 0x002ea40000300800 */
[----:B--2---:R-:W-:-:S05]  /*e8c0*/  LOP3.LUT R2, R2, R0, RZ, 0x3c, !PT ;  /* 0x0000000002027212 */ /* 0x004fca00078e3cff */
[----:B------:R1:W-:Y:S02]  /*e8d0*/  STL [R1+0x4], R2 ;  /* 0x0000040201007387 */ /* 0x0003e40000100800 */
.L_x_10826:
[----:B------:R-:W-:Y:S05]  /*e8e0*/  BSYNC B6 ;  /* 0x0000000000067941 */ /* 0x000fea0003800000 */
.L_x_10824:
[----:B------:R-:W-:-:S03]  /*e8f0*/  UMOV UR4, 0xffffffff ;  /* 0xffffffff00047882 */ /* 0x000fc60000000000 */
[----:B------:R-:W-:Y:S05]  /*e900*/  BRA.DIV UR4, `(.L_x_10871) ;  /* 0x0000001604987947 */ /* 0x000fea000b800000 */
[----:B------:R2:W3:Y:S04]  /*e910*/  SHFL.IDX PT, R4, R16, RZ, 0x1f ;  /* 0x00001fff10047589 */ /* 0x0004e800000e0000 */
[----:B------:R2:W4:Y:S02]  /*e920*/  SHFL.IDX PT, R7, R16, 0x1, 0x1f ;  /* 0x00201f0010077f89 */ /* 0x00052400000e0000 */
.L_x_10917:
        /* <DEDUP_REMOVED lines=13> */
.L_x_10873:
[----:B------:R-:W-:Y:S05]  /*ea00*/  BSYNC B0 ;  /* 0x0000000000007941 */ /* 0x000fea0003800000 */
.L_x_10872:
        /* <DEDUP_REMOVED lines=23> */
.L_x_10925:
[----:B------:R-:W-:Y:S02]  /*eb80*/  ULDC UR4, c[0x0][0xc10] ;  /* 0x0003040000047ab9 */ /* 0x000fe40000000800 */
[----:B------:R-:W-:-:S04]  /*eb90*/  IMAD.U32 R5, RZ, RZ, UR4 ;  /* 0x00000004ff057e24 */ /* 0x000fc8000f8e00ff */
[----:B-1----:R-:W-:-:S04]  /*eba0*/  IMAD R14, R14, R5, RZ ;  /* 0x000000050e0e7224 */ /* 0x002fc800078e02ff */
[----:B----4-:R-:W-:-:S05]  /*ebb0*/  IMAD.IADD R7, R7, 0x1, R14 ;  /* 0x0000000107077824 */ /* 0x010fca00078e020e */
[----:B---3--:R-:W-:-:S13]  /*ebc0*/  ISETP.GT.AND P0, PT, R7, R4, PT ;  /* 0x000000040700720c */ /* 0x008fda0003f04270 */
[----:B------:R-:W-:Y:S05]  /*ebd0*/  @P0 BRA `(.L_x_10875) ;  /* 0x0000000000b40947 */ /* 0x000fea0003800000 */
[----:B------:R-:W1:Y:S02]  /*ebe0*/  LDC R0, c[0x0][0xc14] ;  /* 0x00030500ff007b82 */ /* 0x000e640000000800 */
.L_x_10880:
        /* <DEDUP_REMOVED lines=14> */
.L_x_10878:
[----:B------:R-:W-:Y:S05]  /*ecd0*/  BSYNC B0 ;  /* 0x0000000000007941 */ /* 0x000fea0003800000 */
.L_x_10877:
        /* <DEDUP_REMOVED lines=23> */
.L_x_10933:
[----:B------:R-:W-:Y:S02]  /*ee50*/  ULDC UR4, c[0x0][0xc10] ;  /* 0x0003040000047ab9 */ /* 0x000fe40000000800 */
[----:B------:R-:W-:-:S04]  /*ee60*/  IMAD.U32 R5, RZ, RZ, UR4 ;  /* 0x00000004ff057e24 */ /* 0x000fc8000f8e00ff */
[----:B-1----:R-:W-:-:S04]  /*ee70*/  IMAD R14, R14, R5, RZ ;  /* 0x000000050e0e7224 */ /* 0x002fc800078e02ff */
[----:B------:R-:W-:-:S05]  /*ee80*/  IMAD.IADD R7, R14, 0x1, R7 ;  /* 0x000000010e077824 */ /* 0x000fca00078e0207 */
[----:B------:R-:W-:-:S13]  /*ee90*/  ISETP.GT.AND P0, PT, R7, R4, PT ;  /* 0x000000040700720c */ /* 0x000fda0003f04270 */
[----:B------:R-:W-:Y:S05]  /*eea0*/  @!P0 BRA `(.L_x_10880) ;  /* 0xfffffffc00508947 */ /* 0x000fea000383ffff */
.L_x_10875:
        /* <DEDUP_REMOVED lines=8> */
.L_x_10937:
[----:B------:R-:W-:Y:S01]  /*ef30*/  ISETP.NE.AND P0, PT, R3, RZ, PT ;  /* 0x000000ff0300720c */ /* 0x000fe20003f05270 */
[----:B------:R-:W-:-:S12]  /*ef40*/  IMAD.MOV.U32 R7, RZ, RZ, RZ ;  /* 0x000000ffff077224 */ /* 0x000fd800078e00ff */
[----:B------:R-:W-:Y:S05]  /*ef50*/  @!P0 BRA `(.L_x_10882) ;  /* 0x0000000000108947 */ /* 0x000fea0003800000 */
[----:B------:R-:W-:Y:S01]  /*ef60*/  UMOV UR4, 0xffffffff ;  /* 0xffffffff00047882 */ /* 0x000fe20000000000 */
[----:B------:R-:W-:Y:S02]  /*ef70*/  VIADD R12, R6, 0xffffffff ;  /* 0xffffffff060c7836 */ /* 0x000fe40000000000 */
[----:B------:R-:W-:Y:S05]  /*ef80*/  BRA.DIV UR4, `(.L_x_10883) ;  /* 0x0000001a042c7947 */ /* 0x000fea000b800000 */
[----:B------:R3:W4:Y:S02]  /*ef90*/  SHFL.IDX PT, R7, R2, R12, 0x1f ;  /* 0x00001f0c02077589 */ /* 0x00072400000e0000 */
.L_x_10882:
        /* <DEDUP_REMOVED lines=67> */
.L_x_10876:
[----:B------:R-:W-:Y:S01]  /*f3d0*/  UMOV UR4, URZ ;  /* 0x0000003f00047c82 */ /* 0x000fe20008000000 */
[----:B------:R-:W-:Y:S01]  /*f3e0*/  UMOV UR5, URZ ;  /* 0x0000003f00057c82 */ /* 0x000fe20008000000 */
[----:B------:R-:W-:Y:S01]  /*f3f0*/  ULDC UR6, c[0x0][0xc14] ;  /* 0x0003050000067ab9 */ /* 0x000fe20000000800 */
[----:B--2---:R-:W-:Y:S02]  /*f400*/  IMAD.MOV.U32 R16, RZ, RZ, R4 ;  /* 0x000000ffff107224 */ /* 0x004fe400078e0004 */
[----:B------:R-:W-:Y:S02]  /*f410*/  IMAD.U32 R17, RZ, RZ, UR4 ;  /* 0x00000004ff117e24 */ /* 0x000fe4000f8e00ff */
[----:B------:R-:W-:Y:S02]  /*f420*/  IMAD.U32 R18, RZ, RZ, UR5 ;  /* 0x00000005ff127e24 */ /* 0x000fe4000f8e00ff */
[----:B------:R-:W-:-:S07]  /*f430*/  IMAD.U32 R19, RZ, RZ, UR6 ;  /* 0x00000006ff137e24 */ /* 0x000fce000f8e00ff */
.L_x_10884:
        /* <DEDUP_REMOVED lines=12> */
.L_x_10820:
        /* <DEDUP_REMOVED lines=12> */
.L_x_10940:
[----:B------:R-:W-:Y:S05]  /*f5c0*/  BSYNC B0 ;  /* 0x0000000000007941 */ /* 0x000fea0003800000 */
.L_x_10886:
[----:B------:R-:W-:-:S03]  /*f5d0*/  UMOV UR4, 0xffffffff ;  /* 0xffffffff00047882 */ /* 0x000fc60000000000 */
[----:B------:R-:W-:Y:S05]  /*f5e0*/  BRA.DIV UR4, `(.L_x_10888) ;  /* 0x0000001204d07947 */ /* 0x000fea000b800000 */
[----:B------:R-:W2:Y:S02]  /*f5f0*/  S2R R2, SR_TID.X ;  /* 0x0000000000027919 */ /* 0x000ea40000002100 */
[----:B--2---:R-:W-:-:S04]  /*f600*/  SHF.R.U32.HI R2, RZ, 0x5, R2 ;  /* 0x00000005ff027819 */ /* 0x004fc80000011602 */
[----:B------:R-:W-:-:S05]  /*f610*/  LOP3.LUT R2, R2, 0x3, RZ, 0xc0, !PT ;  /* 0x0000000302027812 */ /* 0x000fca00078ec0ff */
[----:B------:R2:W3:Y:S02]  /*f620*/  SHFL.IDX PT, R14, R2, RZ, 0x1f ;  /* 0x00001fff020e7589 */ /* 0x0004e400000e0000 */
.L_x_10943:
[----:B---3--:R-:W-:Y:S01]  /*f630*/  ISETP.NE.AND P0, PT, R14, RZ, PT ;  /* 0x000000ff0e00720c */ /* 0x008fe20003f05270 */
[----:B------:R-:W-:-:S12]  /*f640*/  BSSY B0, `(.L_x_10889) ;  /* 0x0000027000007945 */ /* 0x000fd80003800000 */
[----:B------:R-:W-:Y:S05]  /*f650*/  @P0 BRA `(.L_x_10890) ;  /* 0x0000000000940947 */ /* 0x000fea0003800000 */
[----:B------:R-:W-:-:S03]  /*f660*/  UMOV UR4, 0xffffffff ;  /* 0xffffffff00047882 */ /* 0x000fc60000000000 */
[----:B------:R-:W-:Y:S05]  /*f670*/  BRA.DIV UR4, `(.L_x_10891) ;  /* 0x0000001204e07947 */ /* 0x000fea000b800000 */
[----:B------:R-:W-:-:S13]  /*f680*/  ELECT P6, URZ, PT ;  /* 0x00000000003f782f */ /* 0x000fda00038c0000 */
.L_x_10946:
[----:B------:R-:W-:Y:S05]  /*f690*/  @!P6 BRA `(.L_x_10890) ;  /* 0x000000000084e947 */ /* 0x000fea0003800000 */
[----:B------:R-:W-:-:S06]  /*f6a0*/  ULOP3.LUT UR4, UR36, 0x2, URZ, 0xfc, !UPT ;  /* 0x0000000224047892 */ /* 0x000fcc000f8efc3f */
[----:B--2---:R-:W-:-:S05]  /*f6b0*/  IMAD.U32 R2, RZ, RZ, UR4 ;  /* 0x00000004ff027e24 */ /* 0x004fca000f8e00ff */
[----:B------:R-:W-:-:S13]  /*f6c0*/  ISETP.NE.AND P2, PT, R2, 0x3, PT ;  /* 0x000000030200780c */ /* 0x000fda0003f45270 */
[----:B------:R-:W-:Y:S05]  /*f6d0*/  @!P2 BRA `(.L_x_10892) ;  /* 0x000000000004a947 */ /* 0x000fea0003800000 */
[----:B------:R-:W-:Y:S01]  /*f6e0*/  BPT.TRAP 0x1 ;  /* 0x000000040000795c */ /* 0x000fe20000300000 */
.L_x_10892:
        /* <DEDUP_REMOVED lines=14> */
.L_x_10947:
[----:B------:R-:W2:Y:S02]  /*f7d0*/  SYNCS.PHASECHK.TRANS64.TRYWAIT P0, [R7+URZ], R2 ;  /* 0x00000002070075a7 */ /* 0x000ea4000800017f */
[----:B--2---:R-:W-:Y:S05]  /*f7e0*/  @!P0 BRA `(.L_x_10894) ;  /* 0x0000001000b88947 */ /* 0x004fea0003800000 */
.L_x_10948:
[----:B------:R-:W-:Y:S05]  /*f7f0*/  @!P2 BRA `(.L_x_10895) ;  /* 0x000000000004a947 */ /* 0x000fea0003800000 */
[----:B------:R-:W-:Y:S01]  /*f800*/  BPT.TRAP 0x1 ;  /* 0x000000040000795c */ /* 0x000fe20000300000 */
.L_x_10895:
[----:B------:R-:W3:Y:S01]  /*f810*/  LDL.LU R4, [R1] ;  /* 0x0000000001047983 */ /* 0x000ee20000300800 */
[----:B------:R-:W-:-:S04]  /*f820*/  VIADD R0, R0, 0x22860 ;  /* 0x0002286000007836 */ /* 0x000fc80000000000 */
[----:B---3--:R-:W-:-:S04]  /*f830*/  IMAD R4, R4, 0x8, R0 ;  /* 0x0000000804047824 */ /* 0x008fc800078e0200 */
[----:B------:R-:W3:Y:S02]  /*f840*/  SYNCS.PHASECHK.TRANS64.TRYWAIT P0, [R4+URZ], R5 ;  /* 0x00000005040075a7 */ /* 0x000ee4000800017f */
[----:B---3--:R-:W-:Y:S05]  /*f850*/  @!P0 BRA `(.L_x_10896) ;  /* 0x0000001000b08947 */ /* 0x008fea0003800000 */
.L_x_10949:
[----:B------:R-:W-:-:S07]  /*f860*/  IMAD R3, R3, 0x8, R0 ;  /* 0x0000000803037824 */ /* 0x000fce00078e0200 */
.L_x_10897:
[----:B----4-:R4:W0:Y:S02]  /*f870*/  SYNCS.PHASECHK.TRANS64.TRYWAIT P0, [R3+URZ], R2 ;  /* 0x00000002030075a7 */ /* 0x010824000800017f */
[----:B0-----:R-:W-:Y:S05]  /*f880*/  @!P0 NANOSLEEP.SYNCS 0x989680 ;  /* 0x009896800000895d */ /* 0x001fea0003900000 */
[----:B------:R-:W0:Y:S02]  /*f890*/  @!P0 SYNCS.PHASECHK.TRANS64 P0, [R3+URZ], R2 ;  /* 0x00000002030085a7 */ /* 0x000e24000800007f */
[----:B0-----:R-:W-:Y:S05]  /*f8a0*/  @!P0 BRA `(.L_x_10897) ;  /* 0xfffffffc00f08947 */ /* 0x001fea000383ffff */
.L_x_10890:
[----:B------:R-:W-:Y:S05]  /*f8b0*/  BSYNC B0 ;  /* 0x0000000000007941 */ /* 0x000fea0003800000 */
.L_x_10889:
[----:B------:R-:W-:Y:S05]  /*f8c0*/  EXIT ;  /* 0x000000000000794d */ /* 0x000fea0003800000 */
.L_x_10764:
[----:B0-----:R0:W1:Y:S02]  /*f8d0*/  SYNCS.PHASECHK.TRANS64.TRYWAIT P0, [R7+URZ+0x22800], R0 ;  /* 0x02280000070075a7 */ /* 0x001064000800017f */
[----:B-1----:R-:W-:Y:S05]  /*f8e0*/  @!P0 NANOSLEEP.SYNCS 0x989680 ;  /* 0x009896800000895d */ /* 0x002fea0003900000 */
[----:B------:R-:W1:Y:S02]  /*f8f0*/  @!P0 SYNCS.PHASECHK.TRANS64 P0, [R7+URZ+0x22800], R0 ;  /* 0x02280000070085a7 */ /* 0x000e64000800007f */
[----:B-1----:R-:W-:Y:S05]  /*f900*/  @!P0 BRA `(.L_x_10764) ;  /* 0xfffffffc00f08947 */ /* 0x002fea000383ffff */
[----:B------:R-:W-:Y:S05]  /*f910*/  BRA `(.L_x_10898) ;  /* 0xffffff2000387947 */ /* 0x000fea000383ffff */
.L_x_10768:
[----:B-1----:R1:W2:Y:S02]  /*f920*/  SYNCS.PHASECHK.TRANS64.TRYWAIT P1, [R6+URZ+0x22830], R11 ;  /* 0x0228300b060075a7 */ /* 0x0022a4000802017f */
[----:B--2---:R-:W-:Y:S05]  /*f930*/  @!P1 NANOSLEEP.SYNCS 0x989680 ;  /* 0x009896800000995d */ /* 0x004fea0003900000 */
[----:B------:R-:W2:Y:S02]  /*f940*/  @!P1 SYNCS.PHASECHK.TRANS64 P1, [R6+URZ+0x22830], R11 ;  /* 0x0228300b060095a7 */ /* 0x000ea4000802007f */
[----:B--2---:R-:W-:Y:S05]  /*f950*/  @!P1 BRA `(.L_x_10768) ;  /* 0xfffffffc00f09947 */ /* 0x004fea000383ffff */
[----:B------:R-:W-:Y:S05]  /*f960*/  BRA `(.L_x_10767) ;  /* 0xffffff2000647947 */ /* 0x000fea000383ffff */
.L_x_10772:
[----:B---3--:R3:W4:Y:S02]  /*f970*/  SYNCS.PHASECHK.TRANS64.TRYWAIT P2, [R6+URZ+0x22850], R11 ;  /* 0x0228500b060075a7 */ /* 0x008724000804017f */
[----:B----4-:R-:W-:Y:S05]  /*f980*/  @!P2 NANOSLEEP.SYNCS 0x989680 ;  /* 0x009896800000a95d */ /* 0x010fea0003900000 */
[----:B------:R-:W4:Y:S02]  /*f990*/  @!P2 SYNCS.PHASECHK.TRANS64 P2, [R6+URZ+0x22850], R11 ;  /* 0x0228500b0600a5a7 */ /* 0x000f24000804007f */
[----:B----4-:R-:W-:Y:S05]  /*f9a0*/  @!P2 BRA `(.L_x_10772) ;  /* 0xfffffffc00f0a947 */ /* 0x010fea000383ffff */
[----:B------:R-:W-:Y:S05]  /*f9b0*/  BRA `(.L_x_10771) ;  /* 0xffffff38004c7947 */ /* 0x000fea000383ffff */
.L_x_10777:
[----:B-1----:R-:W-:-:S04]  /*f9c0*/  IMAD.U32 R5, RZ, RZ, UR25 ;  /* 0x00000019ff057e24 */ /* 0x002fc8000f8e00ff */
[----:B------:R1:W2:Y:S03]  /*f9d0*/  SYNCS.PHASECHK.TRANS64.TRYWAIT P2, [R5+URZ+0x22830], R6 ;  /* 0x02283006050075a7 */ /* 0x0002a6000804017f */
[----:B--2---:R-:W-:Y:S05]  /*f9e0*/  @!P2 NANOSLEEP.SYNCS 0x989680 ;  /* 0x009896800000a95d */ /* 0x004fea0003900000 */
[----:B------:R-:W2:Y:S02]  /*f9f0*/  @!P2 SYNCS.PHASECHK.TRANS64 P2, [R5+URZ+0x22830], R6 ;  /* 0x022830060500a5a7 */ /* 0x000ea4000804007f */
[----:B--2---:R-:W-:Y:S05]  /*fa00*/  @!P2 BRA `(.L_x_10777) ;  /* 0xfffffffc00eca947 */ /* 0x004fea000383ffff */
[----:B------:R-:W-:Y:S05]  /*fa10*/  BRA `(.L_x_10776) ;  /* 0xffffff3c006c7947 */ /* 0x000fea000383ffff */
.L_x_10781:
[----:B-1----:R1:W2:Y:S02]  /*fa20*/  SYNCS.PHASECHK.TRANS64.TRYWAIT P2, [R187+URZ+0x22850], R6 ;  /* 0x02285006bb0075a7 */ /* 0x0022a4000804017f */
[----:B--2---:R-:W-:Y:S05]  /*fa30*/  @!P2 NANOSLEEP.SYNCS 0x989680 ;  /* 0x009896800000a95d */ /* 0x004fea0003900000 */
[----:B------:R-:W2:Y:S02]  /*fa40*/  @!P2 SYNCS.PHASECHK.TRANS64 P2, [R187+URZ+0x22850], R6 ;  /* 0x02285006bb00a5a7 */ /* 0x000ea4000804007f */
[----:B--2---:R-:W-:Y:S05]  /*fa50*/  @!P2 BRA `(.L_x_10781) ;  /* 0xfffffffc00f0a947 */ /* 0x004fea000383ffff */
[----:B------:R-:W-:Y:S05]  /*fa60*/  BRA `(.L_x_10780) ;  /* 0xffffff5c003c7947 */ /* 0x000fea000383ffff */
.L_x_10787:
[----:B-1----:R-:W-:-:S04]  /*fa70*/  IMAD.U32 R5, RZ, RZ, UR24 ;  /* 0x00000018ff057e24 */ /* 0x002fc8000f8e00ff */
[----:B------:R1:W2:Y:S03]  /*fa80*/  SYNCS.PHASECHK.TRANS64.TRYWAIT P2, [R5+URZ+0x22830], R6 ;  /* 0x02283006050075a7 */ /* 0x0002a6000804017f */
[----:B--2---:R-:W-:Y:S05]  /*fa90*/  @!P2 NANOSLEEP.SYNCS 0x989680 ;  /* 0x009896800000a95d */ /* 0x004fea0003900000 */
[----:B------:R-:W2:Y:S02]  /*faa0*/  @!P2 SYNCS.PHASECHK.TRANS64 P2, [R5+URZ+0x22830], R6 ;  /* 0x022830060500a5a7 */ /* 0x000ea4000804007f */
[----:B--2---:R-:W-:Y:S05]  /*fab0*/  @!P2 BRA `(.L_x_10787) ;  /* 0xfffffffc00eca947 */ /* 0x004fea000383ffff */
[----:B------:R-:W-:Y:S05]  /*fac0*/  BRA `(.L_x_10786) ;  /* 0xffffff6000407947 */ /* 0x000fea000383ffff */
.L_x_10791:
[----:B--2---:R2:W3:Y:S02]  /*fad0*/  SYNCS.PHASECHK.TRANS64.TRYWAIT P2, [R183+URZ+0x22850], R6 ;  /* 0x02285006b70075a7 */ /* 0x0044e4000804017f */
[----:B---3--:R-:W-:Y:S05]  /*fae0*/  @!P2 NANOSLEEP.SYNCS 0x989680 ;  /* 0x009896800000a95d */ /* 0x008fea0003900000 */
[----:B------:R-:W3:Y:S02]  /*faf0*/  @!P2 SYNCS.PHASECHK.TRANS64 P2, [R183+URZ+0x22850], R6 ;  /* 0x02285006b700a5a7 */ /* 0x000ee4000804007f */
[----:B---3--:R-:W-:Y:S05]  /*fb00*/  @!P2 BRA `(.L_x_10791) ;  /* 0xfffffffc00f0a947 */ /* 0x008fea000383ffff */
[----:B------:R-:W-:Y:S05]  /*fb10*/  BRA `(.L_x_10790) ;  /* 0xffffff7800587947 */ /* 0x000fea000383ffff */
.L_x_10831:
        /* <DEDUP_REMOVED lines=11> */
.L_x_10900:
[----:B------:R-:W-:Y:S05]  /*fbd0*/  BSYNC B0 ;  /* 0x0000000000007941 */ /* 0x000fea0003800000 */
.L_x_10899:
[----:B------:R-:W-:Y:S05]  /*fbe0*/  BRA `(.L_x_10901) ;  /* 0xffffffc800a87947 */ /* 0x000fea000383ffff */
.L_x_10832:
[----:B------:R-:W-:Y:S01]  /*fbf0*/  BSSY B0, `(.L_x_10902) ;  /* 0x0000006000007945 */ /* 0x000fe20003800000 */
[----:B------:R-:W-:-:S07]  /*fc00*/  IMAD.MOV.U32 R15, RZ, RZ, -0x1 ;  /* 0xffffffffff0f7424 */ /* 0x000fce00078e00ff */
[----:B------:R-:W-:Y:S05]  /*fc10*/  WARPSYNC.COLLECTIVE R15, `(.L_x_10903) ;  /* 0x000000000f0c7348 */ /* 0x000fea0003c00000 */
[----:B------:R-:W-:Y:S02]  /*fc20*/  ELECT P6, UR62, PT ;  /* 0x00000000003e782f */ /* 0x000fe400038c0000 */
[----:B------:R-:W-:Y:S01]  /*fc30*/  MOV R14, UR62 ;  /* 0x0000003e000e7c02 */ /* 0x000fe20008000f00 */
[----:B------:R-:W-:Y:S10]  /*fc40*/  ENDCOLLECTIVE ;  /* 0x000000000000791b */ /* 0x000ff40003800000 */
.L_x_10903:
[----:B------:R-:W-:Y:S05]  /*fc50*/  BSYNC B0 ;  /* 0x0000000000007941 */ /* 0x000fea0003800000 */
.L_x_10902:
[----:B------:R-:W-:Y:S05]  /*fc60*/  BRA `(.L_x_10904) ;  /* 0xffffffc800987947 */ /* 0x000fea000383ffff */
.L_x_10835:
[----:B0-----:R0:W1:Y:S02]  /*fc70*/  SYNCS.PHASECHK.TRANS64.TRYWAIT P0, [R8+URZ+0x22840], R10 ;  /* 0x0228400a080075a7 */ /* 0x001064000800017f */
[----:B-1----:R-:W-:Y:S05]  /*fc80*/  @!P0 NANOSLEEP.SYNCS 0x989680 ;  /* 0x009896800000895d */ /* 0x002fea0003900000 */
[----:B------:R-:W1:Y:S02]  /*fc90*/  @!P0 SYNCS.PHASECHK.TRANS64 P0, [R8+URZ+0x22840], R10 ;  /* 0x0228400a080085a7 */ /* 0x000e64000800007f */
[----:B-1----:R-:W-:Y:S05]  /*fca0*/  @!P0 BRA `(.L_x_10835) ;  /* 0xfffffffc00f08947 */ /* 0x002fea000383ffff */
[----:B------:R-:W-:Y:S05]  /*fcb0*/  BRA `(.L_x_10905) ;  /* 0xffffffc800fc7947 */ /* 0x000fea000383ffff */
.L_x_10838:
        /* <DEDUP_REMOVED lines=8> */
.L_x_10841:
[----:B0-----:R0:W1:Y:S02]  /*fd40*/  SYNCS.PHASECHK.TRANS64.TRYWAIT P0, [R11+URZ+0x22860], R6 ;  /* 0x022860060b0075a7 */ /* 0x001064000800017f */
[----:B-1----:R-:W-:Y:S05]  /*fd50*/  @!P0 NANOSLEEP.SYNCS 0x989680 ;  /* 0x009896800000895d */ /* 0x002fea0003900000 */
[----:B------:R-:W1:Y:S02]  /*fd60*/  @!P0 SYNCS.PHASECHK.TRANS64 P0, [R11+URZ+0x22860], R6 ;  /* 0x022860060b0085a7 */ /* 0x000e64000800007f */
[----:B-1----:R-:W-:Y:S05]  /*fd70*/  @!P0 BRA `(.L_x_10841) ;  /* 0xfffffffc00f08947 */ /* 0x002fea000383ffff */
[----:B------:R-:W-:Y:S05]  /*fd80*/  BRA `(.L_x_10907) ;  /* 0xffffffcc00f47947 */ /* 0x000fea000383ffff */
.L_x_10850:
[----:B-1----:R1:W2:Y:S02]  /*fd90*/  SYNCS.PHASECHK.TRANS64.TRYWAIT P0, [R2+URZ+0x22840], R3 ;  /* 0x02284003020075a7 */ /* 0x0022a4000800017f */
[----:B--2---:R-:W-:Y:S05]  /*fda0*/  @!P0 NANOSLEEP.SYNCS 0x989680 ;  /* 0x009896800000895d */ /* 0x004fea0003900000 */
[----:B------:R-:W2:Y:S02]  /*fdb0*/  @!P0 SYNCS.PHASECHK.TRANS64 P0, [R2+URZ+0x22840], R3 ;  /* 0x02284003020085a7 */ /* 0x000ea4000800007f */
[----:B--2---:R-:W-:Y:S05]  /*fdc0*/  @!P0 BRA `(.L_x_10850) ;  /* 0xfffffffc00f08947 */ /* 0x004fea000383ffff */
[----:B------:R-:W-:Y:S05]  /*fdd0*/  BRA `(.L_x_10908) ;  /* 0xffffffd4006c7947 */ /* 0x000fea000383ffff */
.L_x_10852:
[----:B0-----:R0:W2:Y:S02]  /*fde0*/  SYNCS.PHASECHK.TRANS64.TRYWAIT P0, [R2+URZ+0x22860], R3 ;  /* 0x02286003020075a7 */ /* 0x0010a4000800017f */
[----:B--2---:R-:W-:Y:S05]  /*fdf0*/  @!P0 NANOSLEEP.SYNCS 0x989680 ;  /* 0x009896800000895d */ /* 0x004fea0003900000 */
[----:B------:R-:W2:Y:S02]  /*fe00*/  @!P0 SYNCS.PHASECHK.TRANS64 P0, [R2+URZ+0x22860], R3 ;  /* 0x02286003020085a7 */ /* 0x000ea4000800007f */
[----:B--2---:R-:W-:Y:S05]  /*fe10*/  @!P0 BRA `(.L_x_10852) ;  /* 0xfffffffc00f08947 */ /* 0x004fea000383ffff */
[----:B------:R-:W-:Y:S05]  /*fe20*/  BRA `(.L_x_10909) ;  /* 0xffffffd400dc7947 */ /* 0x000fea000383ffff */
.L_x_10857:
[----:B-1----:R1:W2:Y:S02]  /*fe30*/  SYNCS.PHASECHK.TRANS64.TRYWAIT P0, [R2+URZ+0x22840], R3 ;  /* 0x02284003020075a7 */ /* 0x0022a4000800017f */
[----:B--2---:R-:W-:Y:S05]  /*fe40*/  @!P0 NANOSLEEP.SYNCS 0x989680 ;  /* 0x009896800000895d */ /* 0x004fea0003900000 */
[----:B------:R-:W2:Y:S02]  /*fe50*/  @!P0 SYNCS.PHASECHK.TRANS64 P0, [R2+URZ+0x22840], R3 ;  /* 0x02284003020085a7 */ /* 0x000ea4000800007f */
[----:B--2---:R-:W-:Y:S05]  /*fe60*/  @!P0 BRA `(.L_x_10857) ;  /* 0xfffffffc00f08947 */ /* 0x004fea000383ffff */
[----:B------:R-:W-:Y:S05]  /*fe70*/  BRA `(.L_x_10910) ;  /* 0xffffffdc00287947 */ /* 0x000fea000383ffff */
.L_x_10859:
[----:B0-----:R0:W2:Y:S02]  /*fe80*/  SYNCS.PHASECHK.TRANS64.TRYWAIT P1, [R2+URZ+0x22860], R3 ;  /* 0x02286003020075a7 */ /* 0x0010a4000802017f */
[----:B--2---:R-:W-:Y:S05]  /*fe90*/  @!P1 NANOSLEEP.SYNCS 0x989680 ;  /* 0x009896800000995d */ /* 0x004fea0003900000 */
[----:B------:R-:W2:Y:S02]  /*fea0*/  @!P1 SYNCS.PHASECHK.TRANS64 P1, [R2+URZ+0x22860], R3 ;  /* 0x02286003020095a7 */ /* 0x000ea4000802007f */
[----:B--2---:R-:W-:Y:S05]  /*feb0*/  @!P1 BRA `(.L_x_10859) ;  /* 0xfffffffc00f09947 */ /* 0x004fea000383ffff */
[----:B------:R-:W-:Y:S05]  /*fec0*/  BRA `(.L_x_10911) ;  /* 0xffffffdc00947947 */ /* 0x000fea000383ffff */
.L_x_10864:
[----:B--2---:R2:W3:Y:S02]  /*fed0*/  SYNCS.PHASECHK.TRANS64.TRYWAIT P0, [R2+URZ+0x22840], R3 ;  /* 0x02284003020075a7 */ /* 0x0044e4000800017f */
[----:B---3--:R-:W-:Y:S05]  /*fee0*/  @!P0 NANOSLEEP.SYNCS 0x989680 ;  /* 0x009896800000895d */ /* 0x008fea0003900000 */
[----:B------:R-:W3:Y:S02]  /*fef0*/  @!P0 SYNCS.PHASECHK.TRANS64 P0, [R2+URZ+0x22840], R3 ;  /* 0x02284003020085a7 */ /* 0x000ee4000800007f */
[----:B---3--:R-:W-:Y:S05]  /*ff00*/  @!P0 BRA `(.L_x_10864) ;  /* 0xfffffffc00f08947 */ /* 0x008fea000383ffff */
[----:B------:R-:W-:Y:S05]  /*ff10*/  BRA `(.L_x_10912) ;  /* 0xffffffe000c07947 */ /* 0x000fea000383ffff */
.L_x_10866:
[----:B0-----:R0:W1:Y:S02]  /*ff20*/  SYNCS.PHASECHK.TRANS64.TRYWAIT P1, [R2+URZ+0x22860], R3 ;  /* 0x02286003020075a7 */ /* 0x001064000802017f */
[----:B-1----:R-:W-:Y:S05]  /*ff30*/  @!P1 NANOSLEEP.SYNCS 0x989680 ;  /* 0x009896800000995d */ /* 0x002fea0003900000 */
[----:B------:R-:W1:Y:S02]  /*ff40*/  @!P1 SYNCS.PHASECHK.TRANS64 P1, [R2+URZ+0x22860], R3 ;  /* 0x02286003020095a7 */ /* 0x000e64000802007f */
[----:B-1----:R-:W-:Y:S05]  /*ff50*/  @!P1 BRA `(.L_x_10866) ;  /* 0xfffffffc00f09947 */ /* 0x002fea000383ffff */
[----:B------:R-:W-:Y:S05]  /*ff60*/  BRA `(.L_x_10913) ;  /* 0xffffffe400307947 */ /* 0x000fea000383ffff */
.L_x_10871:
        /* <DEDUP_REMOVED lines=8> */
.L_x_10915:
[----:B------:R-:W-:Y:S05]  /*fff0*/  BSYNC B0 ;  /* 0x0000000000007941 */ /* 0x000fea0003800000 */
.L_x_10914:
        /* <DEDUP_REMOVED lines=8> */
.L_x_10916:
[----:B------:R-:W-:Y:S01]  /*10080*/  IMAD.MOV.U32 R7, RZ, RZ, R14 ;  /* 0x000000ffff077224 */ /* 0x000fe200078e000e */
[----:B------:R-:W-:Y:S06]  /*10090*/  BRA `(.L_x_10917) ;  /* 0xffffffe800247947 */ /* 0x000fec000383ffff */
.L_x_10874:
        /* <DEDUP_REMOVED lines=8> */
.L_x_10919:
[----:B------:R-:W-:Y:S05]  /*10120*/  BSYNC B0 ;  /* 0x0000000000007941 */ /* 0x000fea0003800000 */
.L_x_10918:
        /* <DEDUP_REMOVED lines=10> */
.L_x_10920:
        /* <DEDUP_REMOVED lines=8> */
.L_x_10921:
        /* <DEDUP_REMOVED lines=8> */
.L_x_10922:
        /* <DEDUP_REMOVED lines=8> */
.L_x_10923:
        /* <DEDUP_REMOVED lines=8> */
.L_x_10924:
[----:B------:R-:W-:Y:S05]  /*103d0*/  BRA `(.L_x_10925) ;  /* 0xffffffe400e87947 */ /* 0x000fea000383ffff */
.L_x_10879:
[----:B------:R-:W-:Y:S01]  /*103e0*/  BSSY B0, `(.L_x_10926) ;  /* 0x0000008000007945 */ /* 0x000fe20003800000 */
[----:B-----5:R-:W-:Y:S02]  /*103f0*/  IMAD.MOV.U32 R13, RZ, RZ, R17 ;  /* 0x000000ffff0d7224 */ /* 0x020fe400078e0011 */
[----:B------:R-:W-:Y:S02]  /*10400*/  IMAD.MOV.U32 R12, RZ, RZ, 0x1 ;  /* 0x00000001ff0c7424 */ /* 0x000fe400078e00ff */
[----:B------:R-:W-:Y:S02]  /*10410*/  IMAD.MOV.U32 R11, RZ, RZ, RZ ;  /* 0x000000ffff0b7224 */ /* 0x000fe400078e00ff */
[----:B------:R-:W-:-:S07]  /*10420*/  IMAD.MOV.U32 R15, RZ, RZ, -0x1 ;  /* 0xffffffffff0f7424 */ /* 0x000fce00078e00ff */
[----:B0-2---:R-:W-:Y:S05]  /*10430*/  WARPSYNC.COLLECTIVE R15, `(.L_x_10927) ;  /* 0x000000000f087348 */ /* 0x005fea0003c00000 */
[----:B------:R1:W3:Y:S02]  /*10440*/  SHFL.UP P6, R14, R13, R12, R11 ;  /* 0x0400000c0d0e7389 */ /* 0x0002e400000c000b */
[----:B0123--:R-:W-:Y:S01]  /*10450*/  ENDCOLLECTIVE ;  /* 0x000000000000791b */ /* 0x00ffe20003800000 */
.L_x_10927:
[----:B------:R-:W-:Y:S05]  /*10460*/  BSYNC B0 ;  /* 0x0000000000007941 */ /* 0x000fea0003800000 */
.L_x_10926:
        /* <DEDUP_REMOVED lines=10> */
.L_x_10928:
        /* <DEDUP_REMOVED lines=8> */
.L_x_10929:
        /* <DEDUP_REMOVED lines=8> */
.L_x_10930:
        /* <DEDUP_REMOVED lines=8> */
.L_x_10931:
        /* <DEDUP_REMOVED lines=8> */
.L_x_10932:
[----:B------:R-:W-:Y:S05]  /*10710*/  BRA `(.L_x_10933) ;  /* 0xffffffe400cc7947 */ /* 0x000fea000383ffff */
.L_x_10881:
[----:B------:R-:W-:Y:S01]  /*10720*/  BSSY B0, `(.L_x_10934) ;  /* 0x0000006000007945 */ /* 0x000fe20003800000 */
[----:B------:R-:W-:Y:S01]  /*10730*/  PLOP3.LUT P6, PT, P6, PT, PT, 0x8, 0x0 ;  /* 0x000000000000781c */ /* 0x000fe200037ce170 */
[----:B------:R-:W-:-:S12]  /*10740*/  IMAD.MOV.U32 R15, RZ, RZ, -0x1 ;  /* 0xffffffffff0f7424 */ /* 0x000fd800078e00ff */
[----:B0-----:R-:W-:Y:S05]  /*10750*/  WARPSYNC.COLLECTIVE R15, `(.L_x_10935) ;  /* 0x000000000f087348 */ /* 0x001fea0003c00000 */
[----:B------:R-:W-:Y:S01]  /*10760*/  VOTE.ANY R14, PT, P6 ;  /* 0x00000000000e7806 */ /* 0x000fe200030e0100 */
[----:B0-----:R-:W-:Y:S06]  /*10770*/  ENDCOLLECTIVE ;  /* 0x000000000000791b */ /* 0x001fec0003800000 */
.L_x_10935:
[----:B------:R-:W-:Y:S05]  /*10780*/  BSYNC B0 ;  /* 0x0000000000007941 */ /* 0x000fea0003800000 */
.L_x_10934:
        /* <DEDUP_REMOVED lines=9> */
.L_x_10936:
[----:B------:R-:W-:Y:S01]  /*10820*/  IMAD.MOV.U32 R17, RZ, RZ, R14 ;  /* 0x000000ffff117224 */ /* 0x000fe200078e000e */
[----:B------:R-:W-:Y:S06]  /*10830*/  BRA `(.L_x_10937) ;  /* 0xffffffe400bc7947 */ /* 0x000fec000383ffff */
.L_x_10883:
[----:B------:R-:W-:Y:S01]  /*10840*/  BSSY B0, `(.L_x_10938) ;  /* 0x0000007000007945 */ /* 0x000fe20003800000 */
[----:B------:R-:W-:Y:S02]  /*10850*/  IMAD.MOV.U32 R13, RZ, RZ, R2 ;  /* 0x000000ffff0d7224 */ /* 0x000fe400078e0002 */
[----:B------:R-:W-:Y:S02]  /*10860*/  IMAD.MOV.U32 R11, RZ, RZ, 0x1f ;  /* 0x0000001fff0b7424 */ /* 0x000fe400078e00ff */
[----:B------:R-:W-:-:S07]  /*10870*/  IMAD.MOV.U32 R15, RZ, RZ, -0x1 ;  /* 0xffffffffff0f7424 */ /* 0x000fce00078e00ff */
[----:B012---:R-:W-:Y:S05]  /*10880*/  WARPSYNC.COLLECTIVE R15, `(.L_x_10939) ;  /* 0x000000000f087348 */ /* 0x007fea0003c00000 */
[----:B------:R3:W4:Y:S02]  /*10890*/  SHFL.IDX P6, R14, R13, R12, R11 ;  /* 0x0000000c0d0e7389 */ /* 0x00072400000c000b */
[----:B01234-:R-:W-:Y:S01]  /*108a0*/  ENDCOLLECTIVE ;  /* 0x000000000000791b */ /* 0x01ffe20003800000 */
.L_x_10939:
[----:B------:R-:W-:Y:S05]  /*108b0*/  BSYNC B0 ;  /* 0x0000000000007941 */ /* 0x000fea0003800000 */
.L_x_10938:
[----:B------:R-:W-:Y:S01]  /*108c0*/  IMAD.MOV.U32 R7, RZ, RZ, R14 ;  /* 0x000000ffff077224 */ /* 0x000fe200078e000e */
[----:B------:R-:W-:Y:S06]  /*108d0*/  BRA `(.L_x_10882) ;  /* 0xffffffe400b07947 */ /* 0x000fec000383ffff */
.L_x_10887:
[----:B-1----:R1:W2:Y:S02]  /*108e0*/  SYNCS.PHASECHK.TRANS64.TRYWAIT P0, [R0+URZ+0x22820], R3 ;  /* 0x02282003000075a7 */ /* 0x0022a4000800017f */
[----:B--2---:R-:W-:Y:S05]  /*108f0*/  @!P0 NANOSLEEP.SYNCS 0x989680 ;  /* 0x009896800000895d */ /* 0x004fea0003900000 */
[----:B------:R-:W2:Y:S02]  /*10900*/  @!P0 SYNCS.PHASECHK.TRANS64 P0, [R0+URZ+0x22820], R3 ;  /* 0x02282003000085a7 */ /* 0x000ea4000800007f */
[----:B--2---:R-:W-:Y:S05]  /*10910*/  @!P0 BRA `(.L_x_10887) ;  /* 0xfffffffc00f08947 */ /* 0x004fea000383ffff */
[----:B------:R-:W-:Y:S05]  /*10920*/  BRA `(.L_x_10940) ;  /* 0xffffffec00247947 */ /* 0x000fea000383ffff */
.L_x_10888:
        /* <DEDUP_REMOVED lines=11> */
.L_x_10942:
[----:B------:R-:W-:Y:S05]  /*109e0*/  BSYNC B0 ;  /* 0x0000000000007941 */ /* 0x000fea0003800000 */
.L_x_10941:
[----:B------:R-:W-:Y:S05]  /*109f0*/  BRA `(.L_x_10943) ;  /* 0xffffffec000c7947 */ /* 0x000fea000383ffff */
.L_x_10891:
[----:B------:R-:W-:Y:S01]  /*10a00*/  BSSY B1, `(.L_x_10944) ;  /* 0x0000006000017945 */ /* 0x000fe20003800000 */
[----:B------:R-:W-:-:S07]  /*10a10*/  IMAD.MOV.U32 R15, RZ, RZ, -0x1 ;  /* 0xffffffffff0f7424 */ /* 0x000fce00078e00ff */
[----:B012---:R-:W-:Y:S05]  /*10a20*/  WARPSYNC.COLLECTIVE R15, `(.L_x_10945) ;  /* 0x000000000f0c7348 */ /* 0x007fea0003c00000 */
[----:B------:R-:W-:Y:S02]  /*10a30*/  ELECT P6, UR62, PT ;  /* 0x00000000003e782f */ /* 0x000fe400038c0000 */
[----:B------:R-:W-:Y:S01]  /*10a40*/  MOV R14, UR62 ;  /* 0x0000003e000e7c02 */ /* 0x000fe20008000f00 */
[----:B012---:R-:W-:Y:S10]  /*10a50*/  ENDCOLLECTIVE ;  /* 0x000000000000791b */ /* 0x007ff40003800000 */
.L_x_10945:
[----:B------:R-:W-:Y:S05]  /*10a60*/  BSYNC B1 ;  /* 0x0000000000017941 */ /* 0x000fea0003800000 */
.L_x_10944:
[----:B------:R-:W-:Y:S05]  /*10a70*/  BRA `(.L_x_10946) ;  /* 0xffffffec00047947 */ /* 0x000fea000383ffff */
.L_x_10893:
[----:B-1----:R1:W2:Y:S02]  /*10a80*/  SYNCS.PHASECHK.TRANS64.TRYWAIT P0, [R6+URZ], R5 ;  /* 0x00000005060075a7 */ /* 0x0022a4000800017f */
[----:B--2---:R-:W-:Y:S05]  /*10a90*/  @!P0 NANOSLEEP.SYNCS 0x989680 ;  /* 0x009896800000895d */ /* 0x004fea0003900000 */
[----:B------:R-:W2:Y:S02]  /*10aa0*/  @!P0 SYNCS.PHASECHK.TRANS64 P0, [R6+URZ], R5 ;  /* 0x00000005060085a7 */ /* 0x000ea4000800007f */
[----:B--2---:R-:W-:Y:S05]  /*10ab0*/  @!P0 BRA `(.L_x_10893) ;  /* 0xfffffffc00f08947 */ /* 0x004fea000383ffff */
[----:B------:R-:W-:Y:S05]  /*10ac0*/  BRA `(.L_x_10947) ;  /* 0xffffffec00407947 */ /* 0x000fea000383ffff */
.L_x_10894:
[----:B--2---:R2:W3:Y:S02]  /*10ad0*/  SYNCS.PHASECHK.TRANS64.TRYWAIT P0, [R7+URZ], R2 ;  /* 0x00000002070075a7 */ /* 0x0044e4000800017f */
[----:B---3--:R-:W-:Y:S05]  /*10ae0*/  @!P0 NANOSLEEP.SYNCS 0x989680 ;  /* 0x009896800000895d */ /* 0x008fea0003900000 */
[----:B------:R-:W3:Y:S02]  /*10af0*/  @!P0 SYNCS.PHASECHK.TRANS64 P0, [R7+URZ], R2 ;  /* 0x00000002070085a7 */ /* 0x000ee4000800007f */
[----:B---3--:R-:W-:Y:S05]  /*10b00*/  @!P0 BRA `(.L_x_10894) ;  /* 0xfffffffc00f08947 */ /* 0x008fea000383ffff */
[----:B------:R-:W-:Y:S05]  /*10b10*/  BRA `(.L_x_10948) ;  /* 0xffffffec00347947 */ /* 0x000fea000383ffff */
.L_x_10896:
[----:B---3--:R3:W4:Y:S02]  /*10b20*/  SYNCS.PHASECHK.TRANS64.TRYWAIT P0, [R4+URZ], R5 ;  /* 0x00000005040075a7 */ /* 0x008724000800017f */
[----:B----4-:R-:W-:Y:S05]  /*10b30*/  @!P0 NANOSLEEP.SYNCS 0x989680 ;  /* 0x009896800000895d */ /* 0x010fea0003900000 */
[----:B------:R-:W4:Y:S02]  /*10b40*/  @!P0 SYNCS.PHASECHK.TRANS64 P0, [R4+URZ], R5 ;  /* 0x00000005040085a7 */ /* 0x000f24000800007f */
[----:B----4-:R-:W-:Y:S05]  /*10b50*/  @!P0 BRA `(.L_x_10896) ;  /* 0xfffffffc00f08947 */ /* 0x010fea000383ffff */
[----:B------:R-:W-:Y:S05]  /*10b60*/  BRA `(.L_x_10949) ;  /* 0xffffffec003c7947 */ /* 0x000fea000383ffff */
.L_x_10950:
        /* <DEDUP_REMOVED lines=9> */
.L_x_11975:


//--------------------- .text._ZN7cutlass13device_kernelIN5flash11enable_sm90INS1_16FlashAttnFwdSm90INS1_25CollectiveMainloopFwdSm90ILi2EN4cute5tupleIJNS5_1CILi1EEES8_S8_EEENS6_IJNS7_ILi128EEENS7_ILi96EEENS7_ILi64EEEEEELi256ENS_10bfloat16_tEfNS_4arch4Sm90ELb1ELb0ELb0ELb1ELb0ELb1ELb0ELb1ELb0ELb0ELb0ELb0EEENS1_21CollectiveEpilogueFwdINS6_IJSA_NS7_ILi256EEESB_EEES9_SE_SG_Li256ELb1ELb0ELb0ELb0EEENS1_36VarlenDynamicPersistentTileSchedulerILi128ELi96ELi256ELi32ELb0ELb0ELb1ELb1ELb1ELb1EEEEEEEEEvNT_6ParamsE --------------------------
	.section	.text._ZN7cutlass13device_kernelIN5flash11enable_sm90INS1_16FlashAttnFwdSm90INS1_25CollectiveMainloopFwdSm90ILi2EN4cute5tupleIJNS5_1CILi1EEES8_S8_EEENS6_IJNS7_ILi128EEENS7_ILi96EEENS7_ILi64EEEEEELi256ENS_10bfloat16_tEfNS_4arch4Sm90ELb1ELb0ELb0ELb1ELb0ELb1ELb0ELb1ELb0ELb0ELb0ELb0EEENS1_21CollectiveEpilogueFwdINS6_IJSA_NS7_ILi256EEESB_EEES9_SE_SG_Li256ELb1ELb0ELb0ELb0EEENS1_36VarlenDynamicPersistentTileSchedulerILi128ELi96ELi256ELi32ELb0ELb0ELb1ELb1ELb1ELb1EEEEEEEEEvNT_6ParamsE,"ax",@progbits
	.align	128
.text._ZN7cutlass13device_kernelIN5flash11enable_sm90INS1_16FlashAttnFwdSm90INS1_25CollectiveMainloopFwdSm90ILi2EN4cute5tupleIJNS5_1CILi1EEES8_S8_EEENS6_IJNS7_ILi128EEENS7_ILi96EEENS7_ILi64EEEEEELi256ENS_10bfloat16_tEfNS_4arch4Sm90ELb1ELb0ELb0ELb1ELb0ELb1ELb0ELb1ELb0ELb0ELb0ELb0EEENS1_21CollectiveEpilogueFwdINS6_IJSA_NS7_ILi256EEESB_EEES9_SE_SG_Li256ELb1ELb0ELb0ELb0EEENS1_36VarlenDynamicPersistentTileSchedulerILi128ELi96ELi256ELi32ELb0ELb0ELb1ELb1ELb1ELb1EEEEEEEEEvNT_6ParamsE:
        .type           _ZN7cutlass13device_kernelIN5flash11enable_sm90INS1_16FlashAttnFwdSm90INS1_25CollectiveMainloopFwdSm90ILi2EN4cute5tupleIJNS5_1CILi1EEES8_S8_EEENS6_IJNS7_ILi128EEENS7_ILi96EEENS7_ILi64EEEEEELi256ENS_10bfloat16_tEfNS_4arch4Sm90ELb1ELb0ELb0ELb1ELb0ELb1ELb0ELb1ELb0ELb0ELb0ELb0EEENS1_21CollectiveEpilogueFwdINS6_IJSA_NS7_ILi256EEESB_EEES9_SE_SG_Li256ELb1ELb0ELb0ELb0EEENS1_36VarlenDynamicPersistentTileSchedulerILi128ELi96ELi256ELi32ELb0ELb0ELb1ELb1ELb1ELb1EEEEEEEEEvNT_6ParamsE,@function
        .size           _ZN7cutlass13device_kernelIN5flash11enable_sm90INS1_16FlashAttnFwdSm90INS1_25CollectiveMainloopFwdSm90ILi2EN4cute5tupleIJNS5_1CILi1EEES8_S8_EEENS6_IJNS7_ILi128EEENS7_ILi96EEENS7_ILi64EEEEEELi256ENS_10bfloat16_tEfNS_4arch4Sm90ELb1ELb0ELb0ELb1ELb0ELb1ELb0ELb1ELb0ELb0ELb0ELb0EEENS1_21CollectiveEpilogueFwdINS6_IJSA_NS7_ILi256EEESB_EEES9_SE_SG_Li256ELb1ELb0ELb0ELb0EEENS1_36VarlenDynamicPersistentTileSchedulerILi128ELi96ELi256ELi32ELb0ELb0ELb1ELb1ELb1ELb1EEEEEEEEEvNT_6ParamsE,(.L_x_11976 - _ZN7cutlass13device_kernelIN5flash11enable_sm90INS1_16FlashAttnFwdSm90INS1_25CollectiveMainloopFwdSm90ILi2EN4cute5tupleIJNS5_1CILi1EEES8_S8_EEENS6_IJNS7_ILi128EEENS7_ILi96EEENS7_ILi64EEEEEELi256ENS_10bfloat16_tEfNS_4arch4Sm90ELb1ELb0ELb0ELb1ELb0ELb1ELb0ELb1ELb0ELb0ELb0ELb0EEENS1_21CollectiveEpilogueFwdINS6_IJSA_NS7_ILi256EEESB_EEES9_SE_SG_Li256ELb1ELb0ELb0ELb0EEENS1_36VarlenDynamicPersistentTileSchedulerILi128ELi96ELi256ELi32ELb0ELb0ELb1ELb1ELb1ELb1EEEEEEEEEvNT_6ParamsE)
        .other          _ZN7cutlass13device_kernelIN5flash11enable_sm90INS1_16FlashAttnFwdSm90INS1_25CollectiveMainloopFwdSm90ILi2EN4cute5tupleIJNS5_1CILi1EEES8_S8_EEENS6_IJNS7_ILi128EEENS7_ILi96EEENS7_ILi64EEEEEELi256ENS_10bfloat16_tEfNS_4arch4Sm90ELb1ELb0ELb0ELb1ELb0ELb1ELb0ELb1ELb0ELb0ELb0ELb0EEENS1_21CollectiveEpilogueFwdINS6_IJSA_NS7_ILi256EEESB_EEES9_SE_SG_Li256ELb1ELb0ELb0ELb0EEENS1_36VarlenDynamicPersistentTileSchedulerILi128ELi96ELi256ELi32ELb0ELb0ELb1ELb1ELb1ELb1EEEEEEEEEvNT_6ParamsE,@"STO_CUDA_ENTRY STV_DEFAULT"
_ZN7cutlass13device_kernelIN5flash11enable_sm90INS1_16FlashAttnFwdSm90INS1_25CollectiveMainloopFwdSm90ILi2EN4cute5tupleIJNS5_1CILi1EEES8_S8_EEENS6_IJNS7_ILi128EEENS7_ILi96EEENS7_ILi64EEEEEELi256ENS_10bfloat16_tEfNS_4arch4Sm90ELb1ELb0ELb0ELb1ELb0ELb1ELb0ELb1ELb0ELb0ELb0ELb0EEENS1_21CollectiveEpilogueFwdINS6_IJSA_NS7_ILi256EEESB_EEES9_SE_SG_Li256ELb1ELb0ELb0ELb0EEENS1_36VarlenDynamicPersistentTileSchedulerILi128ELi96ELi256ELi32ELb0ELb0ELb1ELb1ELb1ELb1EEEEEEEEEvNT_6ParamsE:
        /* <DEDUP_REMOVED lines=27> */
.L_x_10952:
[----:B------:R-:W-:Y:S05]  /*01b0*/  BSYNC B0 ;  /* 0x0000000000007941 */ /* 0x000fea0003800000 */
.L_x_10951:
        /* <DEDUP_REMOVED lines=41> */
.L_x_10953:
        /* <DEDUP_REMOVED lines=22> */
.L_x_10954:
        /* <DEDUP_REMOVED lines=18> */
.L_x_10955:
        /* <DEDUP_REMOVED lines=22> */
.L_x_10956:
        /* <DEDUP_REMOVED lines=22> */
.L_x_10957:
        /* <DEDUP_REMOVED lines=8> */
.L_x_10960:
[----:B------:R-:W-:-:S08]  /*0a10*/  NOP ;  /* 0x0000000000007918 */ /* 0x000fd00000000000 */
[----:B------:R-:W0:Y:S02]  /*0a20*/  USETMAXREG.TRY_ALLOC.CTAPOOL UP0, 0xf0 ;  /* 0x000000f0000079c8 */ /* 0x000e240008000600 */
[----:B0-----:R-:W-:-:S13]  /*0a30*/  PLOP3.LUT P0, PT, PT, PT, UP0, 0x80, 0x0 ;  /* 0x000000000000781c */ /* 0x001fda0003f0f008 */
[----:B------:R-:W-:Y:S05]  /*0a40*/  @!P0 BRA `(.L_x_10960) ;  /* 0xfffffffc00f08947 */ /* 0x000fea000383ffff */
[----:B------:R-:W2:Y:S01]  /*0a50*/  LDL.LU R0, [R1] ;  /* 0x0000000001007983 */ /* 0x000ea20000300800 */
[----:B------:R-:W0:Y:S01]  /*0a60*/  S2R R2, SR_TID.X ;  /* 0x0000000000027919 */ /* 0x000e220000002100 */
[----:B------:R-:W1:Y:S01]  /*0a70*/  S2UR UR5, SR_CgaCtaId ;  /* 0x00000000000579c3 */ /* 0x000e620000008800 */
[----:B------:R-:W-:Y:S01]  /*0a80*/  UMOV UR4, 0x400 ;  /* 0x0000040000047882 */ /* 0x000fe20000000000 */
[----:B0-----:R-:W-:-:S06]  /*0a90*/  SHF.R.U32.HI R2, RZ, 0x7, R2 ;  /* 0x00000007ff027819 */ /* 0x001fcc0000011602 */
[----:B------:R-:W-:Y:S06]  /*0aa0*/  BAR.ARV 0x8, 0x120 ;  /* 0x0204800000007b1d */ /* 0x000fec0000002000 */
[----:B------:R-:W-:-:S13]  /*0ab0*/  ISETP.NE.AND P0, PT, R2, 0x1, PT ;  /* 0x000000010200780c */ /* 0x000fda0003f05270 */
[----:B------:R-:W-:Y:S08]  /*0ac0*/  @!P0 BAR.ARV 0x9, 0x100 ;  /* 0x0244000000008b1d */ /* 0x000ff00000002000 */
[----:B------:R-:W-:Y:S01]  /*0ad0*/  BAR.SYNC.DEFER_BLOCKING 0x5, 0x120 ;  /* 0x0144800000007b1d */ /* 0x000fe20000010000 */
[----:B-1----:R-:W-:-:S06]  /*0ae0*/  ULEA UR4, UR5, UR4, 0x18 ;  /* 0x0000000405047291 */ /* 0x002fcc000f8ec03f */
[----:B------:R-:W-:Y:S01]  /*0af0*/  IMAD.U32 R18, RZ, RZ, UR4 ;  /* 0x00000004ff127e24 */ /* 0x000fe2000f8e00ff */
[----:B------:R-:W-:-:S04]  /*0b00*/  ULDC UR4, c[0x0][0xc14] ;  /* 0x0003050000047ab9 */ /* 0x000fc80000000800 */
[----:B------:R-:W0:Y:S01]  /*0b10*/  LDS.128 R204, [R18+0x228d0] ;  /* 0x0228d00012cc7984 */ /* 0x000e220000000c00 */
[----:B------:R-:W-:Y:S06]  /*0b20*/  BAR.ARV 0x4, 0x120 ;  /* 0x0104800000007b1d */ /* 0x000fec0000002000 */
[----:B--2---:R-:W-:-:S04]  /*0b30*/  LOP3.LUT R0, R0, 0xffffffef, RZ, 0xc0, !PT ;  /* 0xffffffef00007812 */ /* 0x004fc800078ec0ff */
[----:B------:R-:W-:-:S05]  /*0b40*/  @P0 LOP3.LUT R0, R0, 0x10, RZ, 0xfc, !PT ;  /* 0x0000001000000812 */ /* 0x000fca00078efcff */
[----:B------:R1:W-:Y:S01]  /*0b50*/  STL [R1], R0 ;  /* 0x0000000001007387 */ /* 0x0003e20000100800 */
[----:B0-----:R-:W-:-:S13]  /*0b60*/  ISETP.GE.AND P0, PT, R207, UR4, PT ;  /* 0x00000004cf007c0c */ /* 0x001fda000bf06270 */
[----:B-1----:R-:W-:Y:S05]  /*0b70*/  @P0 BRA `(.L_x_10961) ;  /* 0x0000017400c40947 */ /* 0x002fea0003800000 */
        /* <DEDUP_REMOVED lines=12> */
[----:B------:R-:W-:-:S03]  /*0c40*/  IMAD.IADD R233, R10, 0x1, -R233 ;  /* 0x000000010ae97824 */ /* 0x000fc600078e0ae9 */
        /* <DEDUP_REMOVED lines=10> */
[----:B------:R-:W-:Y:S02]  /*0cf0*/  LEA.HI R3, R0, R10, RZ, 0x4 ;  /* 0x0000000a00037211 */ /* 0x000fe400078f20ff */
[----:B------:R-:W-:Y:S02]  /*0d00*/  LOP3.LUT R5, R5, 0xfffffff8, RZ, 0xc0, !PT ;  /* 0xfffffff805057812 */ /* 0x000fe400078ec0ff */
[----:B------:R-:W-:-:S02]  /*0d10*/  SHF.R.S32.HI R6, RZ, 0x4, R3 ;  /* 0x00000004ff067819 */ /* 0x000fc40000011403 */
[----:B------:R-:W-:Y:S01]  /*0d20*/  LOP3.LUT R212, R7, 0x7ffffffc, RZ, 0xc0, !PT ;  /* 0x7ffffffc07d47812 */ /* 0x000fe200078ec0ff */
[----:B------:R-:W-:Y:S01]  /*0d30*/  IMAD.IADD R9, R4, 0x1, -R5 ;  /* 0x0000000104097824 */ /* 0x000fe200078e0a05 */
[C---:B------:R-:W-:Y:S02]  /*0d40*/  LOP3.LUT R4, R3.reuse, 0x3fffff0, RZ, 0xc0, !PT ;  /* 0x03fffff003047812 */ /* 0x040fe400078ec0ff */
[----:B------:R-:W-:Y:S01]  /*0d50*/  LEA.HI R3, R3, R6, RZ, 0x1 ;  /* 0x0000000603037211 */ /* 0x000fe200078f08ff */
[----:B------:R-:W-:Y:S02]  /*0d60*/  IMAD R9, R8, 0x10, R9 ;  /* 0x0000001008097824 */ /* 0x000fe400078e0209 */
[----:B------:R-:W-:Y:S01]  /*0d70*/  IMAD.IADD R212, R233, 0x1, -R212 ;  /* 0x00000001e9d47824 */ /* 0x000fe200078e0ad4 */
[----:B------:R-:W-:Y:S01]  /*0d80*/  LOP3.LUT R5, R3, 0x1ffffffe, RZ, 0xc0, !PT ;  /* 0x1ffffffe03057812 */ /* 0x000fe200078ec0ff */
[----:B------:R-:W-:Y:S02]  /*0d90*/  IMAD.IADD R3, R10, 0x1, -R4 ;  /* 0x000000010a037824 */ /* 0x000fe400078e0a04 */
[----:B------:R-:W-:-:S02]  /*0da0*/  IMAD R213, R2, 0x40, R9 ;  /* 0x0000004002d57824 */ /* 0x000fc400078e0209 */
[----:B------:R-:W-:Y:S01]  /*0db0*/  IMAD R4, R210, 0x10, R3 ;  /* 0x00000010d2047824 */ /* 0x000fe200078e0203 */
[-C--:B------:R-:W-:Y:S01]  /*0dc0*/  LEA.HI R3, R0, R10.reuse, RZ, 0x2 ;  /* 0x0000000a00037211 */ /* 0x080fe200078f10ff */
[----:B------:R-:W-:Y:S01]  /*0dd0*/  IMAD.IADD R5, R6, 0x1, -R5 ;  /* 0x0000000106057824 */ /* 0x000fe200078e0a05 */
[----:B------:R-:W-:Y:S01]  /*0de0*/  LEA.HI R0, R0, R10, RZ, 0x3 ;  /* 0x0000000a00007211 */ /* 0x000fe200078f18ff */
[----:B------:R-:W-:Y:S01]  /*0df0*/  IMAD.MOV.U32 R2, RZ, RZ, RZ ;  /* 0x000000ffff027224 */ /* 0x000fe200078e00ff */
[----:B------:R-:W-:Y:S01]  /*0e00*/  SHF.R.S32.HI R19, RZ, 0x2, R3 ;  /* 0x00000002ff137819 */ /* 0x000fe20000011403 */
[----:B------:R-:W-:Y:S01]  /*0e10*/  IMAD R5, R4, 0x8, R5 ;  /* 0x0000000804057824 */ /* 0x000fe200078e0205 */
        /* <DEDUP_REMOVED lines=11> */
[----:B------:R-:W-:Y:S01]  /*0ed0*/  LEA.HI R3, R3, R218, RZ, 0x3 ;  /* 0x000000da03037211 */ /* 0x000fe200078f18ff */
[----:B------:R-:W-:Y:S01]  /*0ee0*/  IMAD.SHL.U32 R236, R5, 0x8, RZ ;  /* 0x0000000805ec7824 */ /* 0x000fe200078e00ff */
[----:B------:R-:W-:Y:S01]  /*0ef0*/  LOP3.LUT R203, R203, 0x1c0, RZ, 0xc0, !PT ;  /* 0x000001c0cbcb7812 */ /* 0x000fe200078ec0ff */
[----:B------:R-:W-:Y:S01]  /*0f00*/  IMAD.SHL.U32 R201, R0, 0x8, RZ ;  /* 0x0000000800c97824 */ /* 0x000fe200078e00ff */
[----:B------:R-:W-:Y:S01]  /*0f10*/  LOP3.LUT R4, R4, 0xfffffff8, RZ, 0xc0, !PT ;  /* 0xfffffff804047812 */ /* 0x000fe200078ec0ff */
[----:B------:R-:W-:Y:S01]  /*0f20*/  IMAD.SHL.U32 R3, R3, 0x40, RZ ;  /* 0x0000004003037824 */ /* 0x000fe200078e00ff */
[----:B------:R-:W-:-:S02]  /*0f30*/  SHF.R.U32.HI R237, RZ, 0x3, R203 ;  /* 0x00000003ffed7819 */ /* 0x000fc400000116cb */
[----:B------:R-:W-:Y:S01]  /*0f40*/  LOP3.LUT R0, R203, 0x38, R16, 0xf8, !PT ;  /* 0x00000038cb007812 */ /* 0x000fe200078ef810 */
[----:B------:R-:W-:Y:S01]  /*0f50*/  IMAD.IADD R230, R19, 0x1, -R4 ;  /* 0x0000000113e67824 */ /* 0x000fe200078e0a04 */
[----:B------:R-:W-:Y:S02]  /*0f60*/  LOP3.LUT R211, R3, 0xfffffe00, RZ, 0xc0, !PT ;  /* 0xfffffe0003d37812 */ /* 0x000fe400078ec0ff */
[----:B------:R-:W-:Y:S02]  /*0f70*/  SHF.R.S32.HI R226, RZ, 0x1f, R19 ;  /* 0x0000001fffe27819 */ /* 0x000fe40000011413 */
[----:B------:R-:W-:Y:S02]  /*0f80*/  LOP3.LUT R3, R211, R0, R237, 0xf6, !PT ;  /* 0x00000000d3037212 */ /* 0x000fe400078ef6ed */
[----:B------:R-:W-:Y:S02]  /*0f90*/  SHF.R.S32.HI R229, RZ, 0x1f, R218 ;  /* 0x0000001fffe57819 */ /* 0x000fe400000114da */
[----:B------:R-:W-:Y:S01]  /*0fa0*/  SHF.R.S32.HI R17, RZ, 0x1f, R16 ;  /* 0x0000001fff117819 */ /* 0x000fe20000011410 */
[----:B------:R-:W-:-:S07]  /*0fb0*/  IMAD R234, R3, 0x2, R18 ;  /* 0x0000000203ea7824 */ /* 0x000fce00078e0212 */
.L_x_11115:
[----:B0--3-5:R-:W0:Y:S02]  /*0fc0*/  LDC.64 R4, c[0x0][0xc60] ;  /* 0x00031800ff047b82 */ /* 0x029e240000000a00 */
[----:B0-----:R-:W-:-:S05]  /*0fd0*/  IMAD.WIDE R4, R207, 0x4, R4 ;  /* 0x00000004cf047825 */ /* 0x001fca00078e0204 */
[----:B------:R-:W2:Y:S01]  /*0fe0*/  LDG.E R217, desc[UR40][R4.64] ;  /* 0x0000002804d97981 */ /* 0x000ea2000c1e1900 */
[----:B------:R-:W-:Y:S05]  /*0ff0*/  YIELD ;  /* 0x0000000000007946 */ /* 0x000fea0003800000 */
[----:B------:R-:W-:Y:S01]  /*1000*/  ULDC.64 UR4, c[0x0][0xa28] ;  /* 0x00028a0000047ab9 */ /* 0x000fe20000000a00 */
[----:B------:R-:W-:Y:S01]  /*1010*/  ULDC.64 UR8, c[0x0][0xa18] ;  /* 0x0002860000087ab9 */ /* 0x000fe20000000a00 */
[----:B------:R-:W-:Y:S01]  /*1020*/  ISETP.NE.U32.AND P1, PT, RZ, UR4, PT ;  /* 0x00000004ff007c0c */ /* 0x000fe2000bf25070 */
[----:B------:R-:W-:Y:S01]  /*1030*/  ULDC.64 UR6, c[0x0][0xa08] ;  /* 0x0002820000067ab9 */ /* 0x000fe20000000a00 */
[----:B------:R-:W-:Y:S01]  /*1040*/  IMAD.MOV.U32 R3, RZ, RZ, RZ ;  /* 0x000000ffff037224 */ /* 0x000fe200078e00ff */
[----:B------:R-:W-:Y:S01]  /*1050*/  ISETP.NE.U32.AND P0, PT, RZ, UR6, PT ;  /* 0x00000006ff007c0c */ /* 0x000fe2000bf05070 */
[----:B----4-:R-:W-:Y:S01]  /*1060*/  IMAD.MOV.U32 R27, RZ, RZ, RZ ;  /* 0x000000ffff1b7224 */ /* 0x010fe200078e00ff */
[----:B------:R-:W-:-:S02]  /*1070*/  ISETP.NE.AND.EX P1, PT, RZ, UR5, PT, P1 ;  /* 0x00000005ff007c0c */ /* 0x000fc4000bf25310 */
[----:B------:R-:W-:Y:S02]  /*1080*/  ISETP.NE.AND.EX P0, PT, RZ, UR7, PT, P0 ;  /* 0x00000007ff007c0c */ /* 0x000fe4000bf05300 */
[----:B--2---:R-:W-:Y:S01]  /*1090*/  SHF.R.S32.HI R231, RZ, 0x1f, R217 ;  /* 0x0000001fffe77819 */ /* 0x004fe200000114d9 */
[----:B------:R-:W-:-:S08]  /*10a0*/  IMAD.SHL.U32 R215, R217, 0x4, RZ ;  /* 0x00000004d9d77824 */ /* 0x000fd000078e00ff */
[C---:B------:R-:W-:Y:S02]  /*10b0*/  @P1 LEA R6, P2, R217.reuse, UR4, 0x2 ;  /* 0x00000004d9061c11 */ /* 0x040fe4000f8410ff */
[C-C-:B------:R-:W-:Y:S02]  /*10c0*/  SHF.L.U64.HI R216, R217.reuse, 0x2, R231.reuse ;  /* 0x00000002d9d87819 */ /* 0x140fe400000102e7 */
[----:B------:R-:W-:Y:S02]  /*10d0*/  @P1 LEA.HI.X R7, R217, UR5, R231, 0x2, P2 ;  /* 0x00000005d9071c11 */ /* 0x000fe400090f14e7 */
[----:B------:R-:W-:Y:S01]  /*10e0*/  ISETP.NE.U32.AND P2, PT, RZ, UR8, PT ;  /* 0x00000008ff007c0c */ /* 0x000fe2000bf45070 */
[----:B------:R-:W-:Y:S01]  /*10f0*/  ULDC UR4, c[0x0][0x288] ;  /* 0x0000a20000047ab9 */ /* 0x000fe20000000800 */
[----:B-1----:R-:W-:Y:S01]  /*1100*/  IADD3 R8, P3, R215, UR6, RZ ;  /* 0x00000006d7087c10 */ /* 0x002fe2000ff7e0ff */
        /* <DEDUP_REMOVED lines=29> */
.L_x_10962:
        /* <DEDUP_REMOVED lines=10> */
.L_x_10963:
[----:B------:R-:W-:Y:S05]  /*1380*/  @!P0 BRA `(.L_x_10964) ;  /* 0x00000000000c8947 */ /* 0x000fea0003800000 */
[----:B------:R-:W2:Y:S04]  /*1390*/  LDG.E R5, desc[UR40][R8.64] ;  /* 0x0000002808057981 */ /* 0x000ea8000c1e1900 */
[----:B------:R-:W2:Y:S02]  /*13a0*/  LDG.E R24, desc[UR40][R8.64+0x4] ;  /* 0x0000042808187981 */ /* 0x000ea4000c1e1900 */
[----:B--2---:R-:W-:-:S07]  /*13b0*/  IMAD.IADD R24, R24, 0x1, -R5 ;  /* 0x0000000118187824 */ /* 0x004fce00078e0a05 */
.L_x_10964:
        /* <DEDUP_REMOVED lines=21> */
[----:B------:R-:W-:-:S03]  /*1510*/  IADD3 R3, R204, R3, -R202 ;  /* 0x00000003cc037210 */ /* 0x000fc60007ffe8ca */
[----:B------:R-:W-:-:S04]  /*1520*/  IMAD.HI R0, R0, 0x2aaaaaab, RZ ;  /* 0x2aaaaaab00007827 */ /* 0x000fc800078e02ff */
[----:B------:R-:W-:Y:S01]  /*1530*/  IMAD.HI R4, R3, 0x2aaaaaab, RZ ;  /* 0x2aaaaaab03047827 */ /* 0x000fe200078e02ff */
[----:B------:R-:W-:-:S04]  /*1540*/  SHF.R.U32.HI R3, RZ, 0x1f, R0 ;  /* 0x0000001fff037819 */ /* 0x000fc80000011600 */
[----:B------:R-:W-:Y:S02]  /*1550*/  SHF.R.U32.HI R5, RZ, 0x1f, R4 ;  /* 0x0000001fff057819 */ /* 0x000fe40000011604 */
[----:B------:R-:W-:Y:S02]  /*1560*/  LEA.HI.SX32 R3, R0, R3, 0x1c ;  /* 0x0000000300037211 */ /* 0x000fe400078fe2ff */
[----:B------:R-:W-:-:S04]  /*1570*/  LEA.HI.SX32 R4, R4, R5, 0x1c ;  /* 0x0000000504047211 */ /* 0x000fc800078fe2ff */
[----:B------:R-:W-:-:S05]  /*1580*/  VIMNMX R177, R3, R4, PT ;  /* 0x0000000403b17248 */ /* 0x000fca0003fe0100 */
        /* <DEDUP_REMOVED lines=33> */
.L_x_10967:
[----:B------:R-:W-:Y:S05]  /*17a0*/  BSYNC B6 ;  /* 0x0000000000067941 */ /* 0x000fea0003800000 */
.L_x_10966:
        /* <DEDUP_REMOVED lines=20> */
.L_x_10969:
[----:B------:R-:W-:Y:S05]  /*18f0*/  BSYNC B6 ;  /* 0x0000000000067941 */ /* 0x000fea0003800000 */
.L_x_10968:
        /* <DEDUP_REMOVED lines=19> */
[----:B------:R-:W-:Y:S01]  /*1a30*/  VIADD R92, R16, 0x80 ;  /* 0x00000080105c7836 */ /* 0x000fe20000000000 */
[----:B-1----:R-:W-:Y:S01]  /*1a40*/  SHF.L.U64.HI R86, R42, 0x6, R43 ;  /* 0x000000062a567819 */ /* 0x002fe2000001022b */
[----:B------:R-:W-:Y:S02]  /*1a50*/  VIADD R90, R16, 0xa0 ;  /* 0x000000a0105a7836 */ /* 0x000fe40000000000 */
[-C--:B------:R-:W-:Y:S01]  /*1a60*/  IMAD R6, R33, R42.reuse, RZ ;  /* 0x0000002a21067224 */ /* 0x080fe200078e02ff */
[----:B---3--:R-:W-:Y:S01]  /*1a70*/  SHF.L.U64.HI R83, R54, 0x6, R55 ;  /* 0x0000000636537819 */ /* 0x008fe20000010237 */
[----:B--2---:R-:W-:Y:S01]  /*1a80*/  IMAD.WIDE.U32 R4, R56, R42, RZ ;  /* 0x0000002a38047225 */ /* 0x004fe200078e00ff */
[----:B------:R-:W-:-:S03]  /*1a90*/  SHF.R.U32.HI R26, RZ, 0x7, R20 ;  /* 0x00000007ff1a7819 */ /* 0x000fc60000011614 */
[----:B------:R-:W0:Y:S01]  /*1aa0*/  @P0 LDC R3, c[0x0][0x42c] ;  /* 0x00010b00ff030b82 */ /* 0x000e220000000800 */
[----:B------:R-:W-:Y:S01]  /*1ab0*/  ISETP.NE.AND P6, PT, R26, 0x1, PT ;  /* 0x000000011a00780c */ /* 0x000fe20003fc5270 */
[----:B------:R-:W-:Y:S02]  /*1ac0*/  IMAD.SHL.U32 R28, R232, 0x4, RZ ;  /* 0x00000004e81c7824 */ /* 0x000fe400078e00ff */
[----:B------:R-:W-:Y:S02]  /*1ad0*/  IMAD.SHL.U32 R85, R230, 0x40, RZ ;  /* 0x00000040e6557824 */ /* 0x000fe400078e00ff */
[----:B------:R-:W-:Y:S01]  /*1ae0*/  IMAD.MOV.U32 R78, RZ, RZ, 0x20 ;  /* 0x00000020ff4e7424 */ /* 0x000fe200078e00ff */
[----:B------:R-:W-:Y:S01]  /*1af0*/  SHF.R.S32.HI R29, RZ, 0x1f, R28 ;  /* 0x0000001fff1d7819 */ /* 0x000fe2000001141c */
[----:B------:R-:W1:Y:S01]  /*1b00*/  @P0 LDC R7, c[0x0][0x430] ;  /* 0x00010c00ff070b82 */ /* 0x000e620000000800 */
[----:B------:R-:W-:Y:S01]  /*1b10*/  LOP3.LUT R85, R85, 0x1c0, RZ, 0xc0, !PT ;  /* 0x000001c055557812 */ /* 0x000fe200078ec0ff */
[----:B------:R-:W-:-:S02]  /*1b20*/  IMAD R75, R43, 0x60, RZ ;  /* 0x000000602b4b7824 */ /* 0x000fc400078e02ff */
[----:B------:R-:W-:Y:S01]  /*1b30*/  IMAD.SHL.U32 R84, R42, 0x40, RZ ;  /* 0x000000402a547824 */ /* 0x000fe200078e00ff */
[----:B------:R-:W-:Y:S01]  /*1b40*/  SHF.R.U32.HI R80, RZ, 0x3, R85 ;  /* 0x00000003ff507819 */ /* 0x000fe20000011655 */
[----:B------:R-:W-:Y:S02]  /*1b50*/  IMAD.SHL.U32 R81, R54, 0x40, RZ ;  /* 0x0000004036517824 */ /* 0x000fe400078e00ff */
[----:B------:R-:W-:Y:S02]  /*1b60*/  VIADD R79, R26, 0x8 ;  /* 0x000000081a4f7836 */ /* 0x000fe40000000000 */
[----:B----4-:R-:W-:Y:S02]  /*1b70*/  IMAD.SHL.U32 R76, R27, 0x2, RZ ;  /* 0x000000021b4c7824 */ /* 0x010fe400078e00ff */
        /* <DEDUP_REMOVED lines=16> */
[----:B------:R-:W-:Y:S01]  /*1c80*/  SEL R8, R0, RZ, !P0 ;  /* 0x000000ff00087207 */ /* 0x000fe20004000000 */
[----:B------:R-:W0:Y:S02]  /*1c90*/  LDC.64 R24, c[0x0][0x3e8] ;  /* 0x0000fa00ff187b82 */ /* 0x000e240000000a00 */
[----:B------:R-:W-:-:S04]  /*1ca0*/  IMAD.WIDE.U32 R20, R41, UR4, R4 ;  /* 0x0000000429147c25 */ /* 0x000fc8000f8e0004 */
[----:B------:R-:W-:Y:S02]  /*1cb0*/  IMAD R0, R8, UR4, RZ ;  /* 0x0000000408007c24 */ /* 0x000fe4000f8e02ff */
[----:B------:R-:W-:-:S04]  /*1cc0*/  IMAD.WIDE.U32 R4, R19, R42, R16 ;  /* 0x0000002a13047225 */ /* 0x000fc800078e0010 */
[----:B------:R-:W-:Y:S01]  /*1cd0*/  IMAD R93, R41, UR5, R0 ;  /* 0x00000005295d7c24 */ /* 0x000fe2000f8e0200 */
[----:B------:R-:W-:Y:S05]  /*1ce0*/  @!P6 WARPSYNC.ALL ;  /* 0x000000000000e948 */ /* 0x000fea0003800000 */
[----:B------:R-:W-:Y:S01]  /*1cf0*/  ULDC UR4, c[0x0][0x310] ;  /* 0x0000c40000047ab9 */ /* 0x000fe20000000800 */
[----:B------:R-:W-:Y:S01]  /*1d00*/  IMAD.IADD R93, R21, 0x1, R93 ;  /* 0x00000001155d7824 */ /* 0x000fe200078e025d */
[----:B------:R-:W-:Y:S01]  /*1d10*/  ISETP.GE.AND P1, PT, R96, UR4, PT ;  /* 0x0000000460007c0c */ /* 0x000fe2000bf26270 */
[----:B------:R-:W-:Y:S01]  /*1d20*/  ULDC.64 UR6, c[0x0][0x320] ;  /* 0x0000c80000067ab9 */ /* 0x000fe20000000a00 */
[----:B------:R-:W-:Y:S01]  /*1d30*/  @!P6 BAR.SYNC.DEFER_BLOCKING 0x9, 0x100 ;  /* 0x024400000000eb1d */ /* 0x000fe20000010000 */
[----:B------:R-:W-:Y:S01]  /*1d40*/  IADD3 R91, P0, R20, R4, RZ ;  /* 0x00000004145b7210 */ /* 0x000fe20007f1e0ff */
[----:B------:R-:W-:Y:S01]  /*1d50*/  VIADD R4, R16, 0xc0 ;  /* 0x000000c010047836 */ /* 0x000fe20000000000 */
[----:B------:R-:W-:Y:S01]  /*1d60*/  SEL R3, RZ, 0xffffffff, P1 ;  /* 0xffffffffff037807 */ /* 0x000fe20000800000 */
[----:B0-----:R-:W-:Y:S01]  /*1d70*/  IMAD.WIDE.U32 R10, R19, R24, R16 ;  /* 0x00000018130a7225 */ /* 0x001fe200078e0010 */
[----:B------:R-:W-:-:S02]  /*1d80*/  IADD3.X R89, R93, R5, R6, P0, !PT ;  /* 0x000000055d597210 */ /* 0x000fc400007fe406 */
[C---:B------:R-:W-:Y:S01]  /*1d90*/  ISETP.GE.AND P0, PT, R16.reuse, UR4, PT ;  /* 0x0000000410007c0c */ /* 0x040fe2000bf06270 */
[----:B------:R-:W-:Y:S01]  /*1da0*/  VIADD R6, R16, 0xe0 ;  /* 0x000000e010067836 */ /* 0x000fe20000000000 */
[----:B------:R-:W-:Y:S01]  /*1db0*/  ISETP.GE.AND P1, PT, R94, UR4, PT ;  /* 0x000000045e007c0c */ /* 0x000fe2000bf26270 */
[----:B------:R-:W-:Y:S01]  /*1dc0*/  IMAD.SHL.U32 R5, R3, 0x2, RZ ;  /* 0x0000000203057824 */ /* 0x000fe200078e00ff */
[----:B------:R-:W-:Y:S01]  /*1dd0*/  SEL R0, RZ, 0x1, P0 ;  /* 0x00000001ff007807 */ /* 0x000fe20000000000 */
[----:B------:R-:W-:Y:S01]  /*1de0*/  IMAD R3, R7, UR6, RZ ;  /* 0x0000000607037c24 */ /* 0x000fe2000f8e02ff */
[----:B------:R-:W-:Y:S01]  /*1df0*/  ISETP.GE.AND P0, PT, R95, UR4, PT ;  /* 0x000000045f007c0c */ /* 0x000fe2000bf06270 */
[----:B------:R-:W-:Y:S01]  /*1e00*/  IMAD.WIDE.U32 R42, R42, 0x60, RZ ;  /* 0x000000602a2a7825 */ /* 0x000fe200078e00ff */
[----:B------:R-:W-:Y:S02]  /*1e10*/  ISETP.GE.AND P3, PT, R6, UR4, PT ;  /* 0x0000000406007c0c */ /* 0x000fe4000bf66270 */
[----:B------:R-:W-:Y:S01]  /*1e20*/  LOP3.LUT R0, R5, 0x2, R0, 0xe2, !PT ;  /* 0x0000000205007812 */ /* 0x000fe200078ee200 */
[----:B------:R-:W-:Y:S01]  /*1e30*/  IMAD R7, R206, UR7, R3 ;  /* 0x00000007ce077c24 */ /* 0x000fe2000f8e0203 */
[----:B------:R-:W-:Y:S01]  /*1e40*/  SEL R3, RZ, 0x4, P0 ;  /* 0x00000004ff037807 */ /* 0x000fe20000000000 */
[----:B------:R-:W-:Y:S01]  /*1e50*/  IMAD.WIDE.U32 R48, R24, 0x60, RZ ;  /* 0x0000006018307825 */ /* 0x000fe200078e00ff */
[----:B------:R-:W-:-:S02]  /*1e60*/  SEL R6, RZ, 0x8, P1 ;  /* 0x00000008ff067807 */ /* 0x000fc40000800000 */
[----:B------:R-:W-:Y:S01]  /*1e70*/  ISETP.GE.AND P0, PT, R92, UR4, PT ;  /* 0x000000045c007c0c */ /* 0x000fe2000bf06270 */
[----:B------:R-:W-:Y:S01]  /*1e80*/  IMAD.SHL.U32 R87, R24, 0x40, RZ ;  /* 0x0000004018577824 */ /* 0x000fe200078e00ff */
[----:B------:R-:W-:Y:S01]  /*1e90*/  ISETP.GE.AND P1, PT, R90, UR4, PT ;  /* 0x000000045a007c0c */ /* 0x000fe2000bf26270 */
[----:B------:R-:W-:Y:S01]  /*1ea0*/  IMAD.IADD R75, R43, 0x1, R75 ;  /* 0x000000012b4b7824 */ /* 0x000fe200078e024b */
[----:B------:R-:W-:Y:S02]  /*1eb0*/  LOP3.LUT R0, R6, R0, R3, 0xfe, !PT ;  /* 0x0000000006007212 */ /* 0x000fe400078efe03 */
[----:B------:R-:W-:Y:S02]  /*1ec0*/  SEL R3, RZ, 0x10, P0 ;  /* 0x00000010ff037807 */ /* 0x000fe40000000000 */
[----:B------:R-:W-:Y:S02]  /*1ed0*/  SEL R6, RZ, 0x20, P1 ;  /* 0x00000020ff067807 */ /* 0x000fe40000800000 */
[----:B------:R-:W-:Y:S01]  /*1ee0*/  ISETP.GE.AND P2, PT, R4, UR4, PT ;  /* 0x0000000404007c0c */ /* 0x000fe2000bf46270 */
[----:B------:R-:W-:Y:S01]  /*1ef0*/  IMAD.WIDE.U32 R4, R206, UR6, R16 ;  /* 0x00000006ce047c25 */ /* 0x000fe2000f8e0010 */
[----:B------:R-:W-:Y:S01]  /*1f00*/  LOP3.LUT R3, R6, R0, R3, 0xfe, !PT ;  /* 0x0000000006037212 */ /* 0x000fe200078efe03 */
[----:B------:R-:W-:Y:S01]  /*1f10*/  ULDC.64 UR4, c[0x0][0x328] ;  /* 0x0000ca0000047ab9 */ /* 0x000fe20000000a00 */
[----:B------:R-:W-:Y:S01]  /*1f20*/  SEL R0, RZ, 0x40, P2 ;  /* 0x00000040ff007807 */ /* 0x000fe20001000000 */
[----:B------:R-:W-:Y:S01]  /*1f30*/  IMAD.IADD R5, R5, 0x1, R7 ;  /* 0x0000000105057824 */ /* 0x000fe200078e0207 */
[----:B------:R-:W-:Y:S01]  /*1f40*/  ISETP.GE.AND P0, PT, R16, R27, PT ;  /* 0x0000001b1000720c */ /* 0x000fe20003f06270 */
[----:B------:R-:W-:Y:S01]  /*1f50*/  IMAD R7, R8, UR4, RZ ;  /* 0x0000000408077c24 */ /* 0x000fe2000f8e02ff */
[----:B------:R-:W-:Y:S01]  /*1f60*/  LOP3.LUT R0, R3, R0, RZ, 0xfc, !PT ;  /* 0x0000000003007212 */ /* 0x000fe200078efcff */
[----:B------:R-:W-:Y:S01]  /*1f70*/  IMAD.WIDE.U32 R8, R19, R54, R16 ;  /* 0x0000003613087225 */ /* 0x000fe200078e0010 */
[----:B------:R-:W-:-:S02]  /*1f80*/  SEL R3, R27, RZ, P0 ;  /* 0x000000ff1b037207 */ /* 0x000fc40000000000 */
[----:B------:R-:W-:Y:S01]  /*1f90*/  LOP3.LUT P1, RZ, R230, 0x4, RZ, 0xc0, !PT ;  /* 0x00000004e6ff7812 */ /* 0x000fe2000782c0ff */
[----:B------:R-:W-:Y:S01]  /*1fa0*/  IMAD R63, R41, UR5, R7 ;  /* 0x00000005293f7c24 */ /* 0x000fe2000f8e0207 */
[----:B------:R-:W-:Y:S01]  /*1fb0*/  IADD3 R56, P2, R19, R56, RZ ;  /* 0x0000003813387210 */ /* 0x000fe20007f5e0ff */
[----:B------:R-:W-:Y:S01]  /*1fc0*/  IMAD.WIDE.U32 R40, R41, UR4, R4 ;  /* 0x0000000429287c25 */ /* 0x000fe2000f8e0004 */
[----:B------:R-:W-:Y:S01]  /*1fd0*/  SHF.L.U64.HI R82, R24, 0x6, R25 ;  /* 0x0000000618527819 */ /* 0x000fe20000010219 */
[----:B------:R-:W-:Y:S01]  /*1fe0*/  ULDC UR4, c[0x0][0x2e4] ;  /* 0x0000b90000047ab9 */ /* 0x000fe20000000800 */
[----:B------:R-:W-:Y:S01]  /*1ff0*/  SEL R78, R78, 0xffffffe0, !P1 ;  /* 0xffffffe04e4e7807 */ /* 0x000fe20004800000 */
[C---:B------:R-:W-:Y:S01]  /*2000*/  IMAD.IADD R3, R16.reuse, 0x1, R3 ;  /* 0x0000000110037824 */ /* 0x040fe200078e0203 */
[----:B------:R-:W-:Y:S01]  /*2010*/  ISETP.GE.AND P1, PT, R16, UR4, PT ;  /* 0x0000000410007c0c */ /* 0x000fe2000bf26270 */
[C---:B------:R-:W-:Y:S02]  /*2020*/  IMAD R4, R226.reuse, R54, RZ ;  /* 0x00000036e2047224 */ /* 0x040fe400078e02ff */
[----:B------:R-:W-:Y:S01]  /*2030*/  IMAD R6, R226, R24, RZ ;  /* 0x00000018e2067224 */ /* 0x000fe200078e02ff */
[----:B------:R-:W-:Y:S01]  /*2040*/  SHF.R.S32.HI R12, RZ, 0x1f, R3 ;  /* 0x0000001fff0c7819 */ /* 0x000fe20000011403 */
[----:B------:R-:W-:-:S02]  /*2050*/  IMAD R13, R19, R55, R4 ;  /* 0x00000037130d7224 */ /* 0x000fc400078e0204 */
[----:B------:R-:W-:Y:S01]  /*2060*/  IMAD.WIDE.U32 R4, R19, R54, R28 ;  /* 0x0000003613047225 */ /* 0x000fe200078e001c */
[----:B------:R-:W-:Y:S02]  /*2070*/  LEA.HI R12, R12, R3, RZ, 0x3 ;  /* 0x000000030c0c7211 */ /* 0x000fe400078f18ff */
[----:B------:R-:W-:Y:S01]  /*2080*/  LOP3.LUT R3, R85, 0x18, R16, 0xf8, !PT ;  /* 0x0000001855037812 */ /* 0x000fe200078ef810 */
[----:B------:R-:W-:Y:S01]  /*2090*/  IMAD.IADD R9, R13, 0x1, R9 ;  /* 0x000000010d097824 */ /* 0x000fe200078e0209 */
[----:B------:R-:W-:Y:S01]  /*20a0*/  SHF.R.S32.HI R68, RZ, 0x3, R12 ;  /* 0x00000003ff447819 */ /* 0x000fe2000001140c */
[----:B------:R-:W-:Y:S01]  /*20b0*/  IMAD.IADD R5, R5, 0x1, R13 ;  /* 0x0000000105057824 */ /* 0x000fe200078e020d */
[----:B-----5:R-:W-:Y:S01]  /*20c0*/  SHF.R.S32.HI R13, RZ, 0x1f, R31 ;  /* 0x0000001fff0d7819 */ /* 0x020fe2000001141f */
[----:B------:R-:W-:Y:S01]  /*20d0*/  IMAD R15, R19, R25, R6 ;  /* 0x00000019130f7224 */ /* 0x000fe200078e0206 */
[----:B------:R-:W-:Y:S01]  /*20e0*/  LOP3.LUT R3, R3, R80, RZ, 0x3c, !PT ;  /* 0x0000005003037212 */ /* 0x000fe200078e3cff */
[----:B------:R-:W-:Y:S01]  /*20f0*/  IMAD.WIDE.U32 R6, R19, R24, R28 ;  /* 0x0000001813067225 */ /* 0x000fe200078e001c */
[----:B------:R-:W-:-:S03]  /*2100*/  LOP3.LUT R69, R12, 0xfffffff8, RZ, 0xc0, !PT ;  /* 0xfffffff80c457812 */ /* 0x000fc600078ec0ff */
[----:B------:R-:W-:Y:S01]  /*2110*/  IMAD R14, R13, R24, RZ ;  /* 0x000000180d0e7224 */ /* 0x000fe200078e02ff */
[----:B------:R-:W-:Y:S01]  /*2120*/  SHF.R.S32.HI R62, RZ, 0x1f, R69 ;  /* 0x0000001fff3e7819 */ /* 0x000fe20000011445 */
[----:B------:R-:W-:Y:S02]  /*2130*/  IMAD.IADD R11, R15, 0x1, R11 ;  /* 0x000000010f0b7824 */ /* 0x000fe400078e020b */
[----:B------:R-:W-:Y:S02]  /*2140*/  IMAD.IADD R7, R7, 0x1, R15 ;  /* 0x0000000107077824 */ /* 0x000fe400078e020f */
[----:B------:R-:W-:Y:S01]  /*2150*/  IMAD R77, R210, 0x200, R3 ;  /* 0x00000200d24d7824 */ /* 0x000fe200078e0203 */
[----:B------:R-:W-:Y:S01]  /*2160*/  LOP3.LUT R3, R85, 0x38, R12, 0xf8, !PT ;  /* 0x0000003855037812 */ /* 0x000fe200078ef80c */
[----:B------:R-:W-:Y:S01]  /*2170*/  IMAD R15, R31, R25, R14 ;  /* 0x000000191f0f7224 */ /* 0x000fe200078e020e */
[----:B------:R-:W-:Y:S01]  /*2180*/  LOP3.LUT R12, R203, 0x38, R12, 0xf8, !PT ;  /* 0x00000038cb0c7812 */ /* 0x000fe200078ef80c */
[----:B------:R-:W-:Y:S01]  /*2190*/  IMAD R14, R13, R54, RZ ;  /* 0x000000360d0e7224 */ /* 0x000fe200078e02ff */
[----:B------:R-:W-:Y:S01]  /*21a0*/  LOP3.LUT R67, R3, R80, RZ, 0x3c, !PT ;  /* 0x0000005003437212 */ /* 0x000fe200078e3cff */
[----:B------:R-:W-:Y:S01]  /*21b0*/  IMAD.WIDE.U32 R44, R31, R24, R10 ;  /* 0x000000181f2c7225 */ /* 0x000fe200078e000a */
[----:B------:R-:W-:-:S02]  /*21c0*/  LOP3.LUT R12, R12, R237, RZ, 0x3c, !PT ;  /* 0x000000ed0c0c7212 */ /* 0x000fc400078e3cff */
[----:B------:R-:W-:Y:S01]  /*21d0*/  SEL R3, RZ, 0xffffff80, P3 ;  /* 0xffffff80ff037807 */ /* 0x000fe20001800000 */
[----:B------:R-:W-:-:S03]  /*21e0*/  IMAD.WIDE.U32 R46, R31, R24, R6 ;  /* 0x000000181f2e7225 */ /* 0x000fc600078e0006 */
[C---:B------:R-:W-:Y:S01]  /*21f0*/  LOP3.LUT R3, R0.reuse, 0x80, R3, 0xc8, !PT ;  /* 0x0000008000037812 */ /* 0x040fe200078ec803 */
[----:B------:R-:W-:Y:S01]  /*2200*/  IMAD R7, R31, R55, R14 ;  /* 0x000000371f077224 */ /* 0x000fe200078e020e */
[----:B------:R-:W-:Y:S01]  /*2210*/  LOP3.LUT R0, R0, 0x40, RZ, 0xc0, !PT ;  /* 0x0000004000007812 */ /* 0x000fe200078ec0ff */
[----:B------:R-:W-:Y:S02]  /*2220*/  IMAD R11, R55, 0x60, RZ ;  /* 0x00000060370b7824 */ /* 0x000fe400078e02ff */
[----:B------:R-:W-:-:S04]  /*2230*/  IMAD.WIDE.U32 R50, R31, R54, R8 ;  /* 0x000000361f327225 */ /* 0x000fc800078e0008 */
        /* <DEDUP_REMOVED lines=15> */
.L_x_11017:
        /* <DEDUP_REMOVED lines=68> */
.L_x_10974:
[----:B------:R-:W-:Y:S05]  /*2770*/  BSYNC B1 ;  /* 0x0000000000017941 */ /* 0x000fea0003800000 */
.L_x_10973:
        /* <DEDUP_REMOVED lines=29> */
.L_x_10976:
[----:B------:R-:W-:Y:S05]  /*2950*/  BSYNC B1 ;  /* 0x0000000000017941 */ /* 0x000fea0003800000 */
.L_x_10975:
        /* <DEDUP_REMOVED lines=34> */
.L_x_10977:
[----:B------:R-:W-:Y:S01]  /*2b80*/  IMAD R88, R2, 0x8, R18 ;  /* 0x0000000802587824 */ /* 0x000fe200078e0212 */
[----:B------:R-:W-:Y:S01]  /*2b90*/  SHF.L.U32 R101, R200, 0x1f, RZ ;  /* 0x0000001fc8657819 */ /* 0x000fe200000006ff */
[----:B------:R-:W-:Y:S03]  /*2ba0*/  BSSY B1, `(.L_x_10978) ;  /* 0x0000003000017945 */ /* 0x000fe60003800000 */
[----:B------:R-:W0:Y:S02]  /*2bb0*/  SYNCS.PHASECHK.TRANS64.TRYWAIT P6, [R88+URZ+0x22890], R101 ;  /* 0x02289065580075a7 */ /* 0x000e2400080c017f */
[----:B0-----:R-:W-:Y:S05]  /*2bc0*/  @!P6 BRA `(.L_x_10979) ;  /* 0x0000015400b8e947 */ /* 0x001fea0003800000 */
.L_x_11218:
[----:B------:R-:W-:Y:S05]  /*2bd0*/  BSYNC B1 ;  /* 0x0000000000017941 */ /* 0x000fea0003800000 */
.L_x_10978:
        /* <DEDUP_REMOVED lines=54> */
.L_x_10985:
[----:B------:R-:W-:Y:S05]  /*2f40*/  BSYNC B3 ;  /* 0x0000000000037941 */ /* 0x000fea0003800000 */
.L_x_10984:
[----:B--2---:R1:W-:Y:S02]  /*2f50*/  STG.E.128 desc[UR40][R14.64], R4 ;  /* 0x000000040e007986 */ /* 0x0043e4000c101d28 */
.L_x_10983:
[----:B------:R-:W-:Y:S05]  /*2f60*/  BSYNC B2 ;  /* 0x0000000000027941 */ /* 0x000fea0003800000 */
.L_x_10982:
        /* <DEDUP_REMOVED lines=52> */
.L_x_10987:
[----:B------:R-:W-:Y:S05]  /*32b0*/  BSYNC B2 ;  /* 0x0000000000027941 */ /* 0x000fea0003800000 */
.L_x_10986:
[----:B--2---:R2:W-:Y:S02]  /*32c0*/  STG.E.128 desc[UR40][R14.64+0x40], R4 ;  /* 0x000040040e007986 */ /* 0x0045e4000c101d28 */
.L_x_10981:
[----:B------:R-:W-:Y:S05]  /*32d0*/  BSYNC B1 ;  /* 0x0000000000017941 */ /* 0x000fea0003800000 */
.L_x_10980:
        /* <DEDUP_REMOVED lines=53> */
.L_x_10992:
[----:B------:R-:W-:Y:S05]  /*3630*/  BSYNC B2 ;  /* 0x0000000000027941 */ /* 0x000fea0003800000 */
.L_x_10991:
[----:B--2---:R3:W-:Y:S02]  /*3640*/  STG.E.128 desc[UR40][R12.64], R4 ;  /* 0x000000040c007986 */ /* 0x0047e4000c101d28 */
.L_x_10990:
[----:B------:R-:W-:Y:S05]  /*3650*/  BSYNC B1 ;  /* 0x0000000000017941 */ /* 0x000fea0003800000 */
.L_x_10989:
        /* <DEDUP_REMOVED lines=52> */
.L_x_10994:
[----:B------:R-:W-:Y:S05]  /*39a0*/  BSYNC B1 ;  /* 0x0000000000017941 */ /* 0x000fea0003800000 */
.L_x_10993:
[----:B--2---:R1:W-:Y:S01]  /*39b0*/  STG.E.128 desc[UR40][R12.64+0x40], R4 ;  /* 0x000040040c007986 */ /* 0x0043e2000c101d28 */
[----:B------:R-:W-:Y:S05]  /*39c0*/  BRA `(.L_x_10988) ;  /* 0x0000001400c07947 */ /* 0x000fea0003800000 */
.L_x_10972:
[----:B------:R-:W-:Y:S02]  /*39d0*/  ISETP.GE.AND P3, PT, R218, R100, PT ;  /* 0x00000064da00720c */ /* 0x000fe40003f66270 */
        /* <DEDUP_REMOVED lines=18> */
[----:B------:R-:W-:Y:S02]  /*3b00*/  CS2R R12, SRZ ;  /* 0x00000000000c7805 */ /* 0x000fe4000001ff00 */
[----:B------:R-:W-:-:S05]  /*3b10*/  @!P4 IADD3 R4, P5, R44, R4, RZ ;  /* 0x000000042c04c210 */ /* 0x000fca0007fbe0ff */
[----:B------:R-:W-:Y:S01]  /*3b20*/  @!P4 IMAD.X R10, R107, 0x1, R71, P5 ;  /* 0x000000016b0ac824 */ /* 0x000fe200028e0647 */
[C---:B---3--:R-:W-:Y:S01]  /*3b30*/  @!P4 LEA R32, P5, R4.reuse, R32, 0x1 ;  /* 0x000000200420c211 */ /* 0x048fe200078a08ff */
[----:B------:R2:W3:Y:S03]  /*3b40*/  @!P4 LDG.E.128 R12, desc[UR40][R6.64] ;  /* 0x00000028060cc981 */ /* 0x0004e6000c1e1d00 */
[----:B------:R-:W-:-:S05]  /*3b50*/  @!P4 LEA.HI.X R33, R4, R33, R10, 0x1, P5 ;  /* 0x000000210421c211 */ /* 0x000fca00028f0c0a */
[----:B------:R3:W4:Y:S01]  /*3b60*/  @!P4 LDG.E.128 R24, desc[UR40][R32.64] ;  /* 0x000000282018c981 */ /* 0x000722000c1e1d00 */
        /* <DEDUP_REMOVED lines=13> */
[----:B---3--:R-:W-:Y:S02]  /*3c40*/  IMAD.MOV.U32 R32, RZ, RZ, R14 ;  /* 0x000000ffff207224 */ /* 0x008fe400078e000e */
[----:B------:R-:W-:-:S03]  /*3c50*/  IMAD.MOV.U32 R33, RZ, RZ, R15 ;  /* 0x000000ffff217224 */ /* 0x000fc600078e000f */
[----:B------:R-:W-:Y:S02]  /*3c60*/  PRMT R124, R32, 0x7610, R124 ;  /* 0x00007610207c7816 */ /* 0x000fe4000000007c */
[----:B------:R-:W-:Y:S01]  /*3c70*/  PRMT R108, R108, 0x5410, R33 ;  /* 0x000054106c6c7816 */ /* 0x000fe20000000021 */
[----:B----4-:R-:W-:Y:S02]  /*3c80*/  IMAD.MOV.U32 R32, RZ, RZ, R26 ;  /* 0x000000ffff207224 */ /* 0x010fe400078e001a */
[----:B------:R-:W-:Y:S02]  /*3c90*/  IMAD.MOV.U32 R33, RZ, RZ, R27 ;  /* 0x000000ffff217224 */ /* 0x000fe400078e001b */
[----:B0-----:R-:W-:Y:S02]  /*3ca0*/  IMAD.MOV.U32 R34, RZ, RZ, R24 ;  /* 0x000000ffff227224 */ /* 0x001fe400078e0018 */
[----:B------:R-:W-:Y:S02]  /*3cb0*/  IMAD.MOV.U32 R35, RZ, RZ, R25 ;  /* 0x000000ffff237224 */ /* 0x000fe400078e0019 */
[----:B------:R-:W-:Y:S01]  /*3cc0*/  IMAD.MOV.U32 R38, RZ, RZ, R12 ;  /* 0x000000ffff267224 */ /* 0x000fe200078e000c */
[----:B------:R-:W-:-:S02]  /*3cd0*/  PRMT R132, R32, 0x7610, R132 ;  /* 0x0000761020847816 */ /* 0x000fc40000000084 */
[----:B------:R-:W-:Y:S01]  /*3ce0*/  PRMT R133, R33, 0x7610, R133 ;  /* 0x0000761021857816 */ /* 0x000fe20000000085 */
[----:B--2---:R-:W-:Y:S01]  /*3cf0*/  IMAD.MOV.U32 R32, RZ, RZ, R10 ;  /* 0x000000ffff207224 */ /* 0x004fe200078e000a */
        /* <DEDUP_REMOVED lines=22> */
.L_x_10995:
        /* <DEDUP_REMOVED lines=9> */
.L_x_11219:
[----:B------:R-:W-:Y:S05]  /*3ef0*/  BSYNC B1 ;  /* 0x0000000000017941 */ /* 0x000fea0003800000 */
.L_x_10996:
        /* <DEDUP_REMOVED lines=116> */
.L_x_11001:
[----:B------:R-:W-:Y:S05]  /*4640*/  BSYNC B2 ;  /* 0x0000000000027941 */ /* 0x000fea0003800000 */
.L_x_11000:
        /* <DEDUP_REMOVED lines=12> */
.L_x_10999:
[----:B------:R-:W-:Y:S05]  /*4710*/  BSYNC B1 ;  /* 0x0000000000017941 */ /* 0x000fea0003800000 */
.L_x_10998:
        /* <DEDUP_REMOVED lines=11> */
[----:B------:R-:W-:Y:S01]  /*47d0*/  LEA.HI.X R33, R12, R99, R13, 0x1, P5 ;  /* 0x000000630c217211 */ /* 0x000fe200028f0c0d */
[----:B------:R-:W-:Y:S01]  /*47e0*/  IMAD R13, R2, 0x1800, R65 ;  /* 0x00001800020d7824 */ /* 0x000fe200078e0241 */
[----:B------:R-:W-:-:S03]  /*47f0*/  SHF.R.S32.HI R12, RZ, 0x1f, R111 ;  /* 0x0000001fff0c7819 */ /* 0x000fc6000001146f */
[----:B------:R-:W-:Y:S01]  /*4800*/  IMAD R13, R13, 0x2, R18 ;  /* 0x000000020d0d7824 */ /* 0x000fe200078e0212 */
[----:B------:R-:W-:-:S04]  /*4810*/  LEA.HI R111, R12, R111, RZ, 0x4 ;  /* 0x0000006f0c6f7211 */ /* 0x000fc800078f20ff */
[----:B------:R-:W-:-:S05]  /*4820*/  LEA.HI.SX32 R35, R111, R68, 0x1c ;  /* 0x000000446f237211 */ /* 0x000fca00078fe2ff */
[----:B------:R-:W-:-:S05]  /*4830*/  IMAD.SHL.U32 R35, R35, 0x8, RZ ;  /* 0x0000000823237824 */ /* 0x000fca00078e00ff */
[----:B------:R-:W-:-:S04]  /*4840*/  LOP3.LUT R12, R203, 0x38, R35, 0xf8, !PT ;  /* 0x00000038cb0c7812 */ /* 0x000fc800078ef823 */
[----:B------:R-:W-:-:S05]  /*4850*/  LOP3.LUT R12, R12, R237, RZ, 0x3c, !PT ;  /* 0x000000ed0c0c7212 */ /* 0x000fca00078e3cff */
[----:B------:R-:W-:-:S04]  /*4860*/  IMAD.IADD R15, R211, 0x1, R12 ;  /* 0x00000001d30f7824 */ /* 0x000fc800078e020c */
        /* <DEDUP_REMOVED lines=29> */
[----:B------:R-:W-:Y:S01]  /*4a40*/  LOP3.LUT R113, R113, 0xffff0000, RZ, 0xc0, !PT ;  /* 0xffff000071717812 */ /* 0x000fe200078ec0ff */
[----:B------:R-:W-:Y:S01]  /*4a50*/  IMAD.U32 R5, R110, 0x10000, RZ ;  /* 0x000100006e057824 */ /* 0x000fe200078e00ff */
[----:B------:R-:W-:Y:S01]  /*4a60*/  SHF.R.U64 R111, R8, 0x10, R9 ;  /* 0x00000010086f7819 */ /* 0x000fe20000001209 */
        /* <DEDUP_REMOVED lines=65> */
.L_x_11003:
[----:B------:R-:W-:Y:S05]  /*4e80*/  BSYNC B1 ;  /* 0x0000000000017941 */ /* 0x000fea0003800000 */
.L_x_11002:
        /* <DEDUP_REMOVED lines=10> */
.L_x_10971:
[----:B------:R-:W-:-:S06]  /*4f30*/  UISETP.NE.AND UP0, UPT, UR44, 0x3, UPT ;  /* 0x000000032c00788c */ /* 0x000fcc000bf05270 */
[----:B------:R-:W-:-:S13]  /*4f40*/  PLOP3.LUT P3, PT, PT, PT, UP0, 0x80, 0x0 ;  /* 0x000000000000781c */ /* 0x000fda0003f6f008 */
[----:B------:R-:W-:Y:S05]  /*4f50*/  @!P3 BRA `(.L_x_11004) ;  /* 0x000000000004b947 */ /* 0x000fea0003800000 */
[----:B------:R-:W-:Y:S01]  /*4f60*/  BPT.TRAP 0x1 ;  /* 0x000000040000795c */ /* 0x000fe20000300000 */
.L_x_11004:
[----:B------:R-:W-:Y:S01]  /*4f70*/  IMAD R88, R2, 0x8, R18 ;  /* 0x0000000802587824 */ /* 0x000fe200078e0212 */
[----:B------:R-:W-:Y:S01]  /*4f80*/  SHF.L.U32 R101, R200, 0x1f, RZ ;  /* 0x0000001fc8657819 */ /* 0x000fe200000006ff */
[----:B------:R-:W-:Y:S01]  /*4f90*/  IMAD R100, R59, -0x60, R60 ;  /* 0xffffffa03b647824 */ /* 0x000fe200078e023c */
[----:B------:R-:W-:Y:S02]  /*4fa0*/  BSSY B1, `(.L_x_11005) ;  /* 0x0000004000017945 */ /* 0x000fe40003800000 */
[----:B------:R-:W0:Y:S02]  /*4fb0*/  SYNCS.PHASECHK.TRANS64.TRYWAIT P4, [R88+URZ+0x22890], R101 ;  /* 0x02289065580075a7 */ /* 0x000e24000808017f */
[----:B------:R-:W-:Y:S01]  /*4fc0*/  VIMNMX R100, R100, 0x60, PT ;  /* 0x0000006064647848 */ /* 0x000fe20003fe0100 */
[----:B0-----:R-:W-:Y:S06]  /*4fd0*/  @!P4 BRA `(.L_x_11006) ;  /* 0x0000013000dcc947 */ /* 0x001fec0003800000 */
.L_x_11220:
[----:B------:R-:W-:Y:S05]  /*4fe0*/  BSYNC B1 ;  /* 0x0000000000017941 */ /* 0x000fea0003800000 */
.L_x_11005:
        /* <DEDUP_REMOVED lines=8> */
.L_x_11008:
[----:B------:R-:W-:Y:S05]  /*5070*/  BSYNC B1 ;  /* 0x0000000000017941 */ /* 0x000fea0003800000 */
.L_x_11007:
[----:B------:R-:W-:Y:S05]  /*5080*/  @P4 BRA `(.L_x_10988) ;  /* 0x0000000000104947 */ /* 0x000fea0003800000 */
[----:B-1----:R-:W1:Y:S04]  /*5090*/  @!P1 LDS.128 R4, [R106+0x2000] ;  /* 0x002000006a049984 */ /* 0x002e680000000c00 */
[----:B------:R-:W2:Y:S04]  /*50a0*/  @!P2 LDS.128 R8, [R102+0x2000] ;  /* 0x002000006608a984 */ /* 0x000ea80000000c00 */
[----:B-1----:R3:W-:Y:S04]  /*50b0*/  @!P1 STG.E.128 desc[UR40][R12.64], R4 ;  /* 0x000000040c009986 */ /* 0x0027e8000c101d28 */
[----:B--2---:R3:W-:Y:S02]  /*50c0*/  @!P2 STG.E.128 desc[UR40][R12.64+0x40], R8 ;  /* 0x000040080c00a986 */ /* 0x0047e4000c101d28 */
.L_x_10988:
[----:B------:R-:W-:Y:S05]  /*50d0*/  BSYNC B0 ;  /* 0x0000000000007941 */ /* 0x000fea0003800000 */
.L_x_10970:
        /* <DEDUP_REMOVED lines=17> */
.L_x_11010:
[----:B------:R-:W-:Y:S05]  /*51f0*/  BSYNC B0 ;  /* 0x0000000000007941 */ /* 0x000fea0003800000 */
.L_x_11009:
[----:B------:R-:W2:Y:S01]  /*5200*/  SYNCS.PHASECHK.TRANS64.TRYWAIT P3, [R88+URZ+0x228b0], R101 ;  /* 0x0228b065580075a7 */ /* 0x000ea2000806017f */
[----:B------:R-:W-:Y:S01]  /*5210*/  ULDC UR45, c[0x0][0x310] ;  /* 0x0000c400002d7ab9 */ /* 0x000fe20000000800 */
[----:B------:R-:W-:Y:S01]  /*5220*/  ULDC.64 UR42, c[0x0][0x318] ;  /* 0x0000c600002a7ab9 */ /* 0x000fe20000000a00 */
[----:B------:R-:W-:Y:S01]  /*5230*/  ULDC.64 UR38, c[0x0][0x308] ;  /* 0x0000c20000267ab9 */ /* 0x000fe20000000a00 */
[----:B------:R-:W-:Y:S01]  /*5240*/  BSSY B0, `(.L_x_11011) ;  /* 0x0000003000007945 */ /* 0x000fe20003800000 */
[----:B-1----:R-:W-:-:S03]  /*5250*/  IMAD R4, R2, 0x6000, R77 ;  /* 0x0000600002047824 */ /* 0x002fc600078e024d */
[----:B--2---:R-:W-:Y:S05]  /*5260*/  @!P3 BRA `(.L_x_11012) ;  /* 0x00000130004cb947 */ /* 0x004fea0003800000 */
.L_x_11221:
[----:B------:R-:W-:Y:S05]  /*5270*/  BSYNC B0 ;  /* 0x0000000000007941 */ /* 0x000fea0003800000 */
.L_x_11011:
        /* <DEDUP_REMOVED lines=39> */
.L_x_11014:
[----:B------:R-:W-:Y:S05]  /*54f0*/  BSYNC B0 ;  /* 0x0000000000007941 */ /* 0x000fea0003800000 */
.L_x_11013:
        /* <DEDUP_REMOVED lines=37> */
.L_x_11016:
[----:B------:R-:W-:Y:S05]  /*5750*/  BSYNC B0 ;  /* 0x0000000000007941 */ /* 0x000fea0003800000 */
.L_x_11015:
        /* <DEDUP_REMOVED lines=22> */
.L_x_10965:
[----:B------:R-:W-:Y:S01]  /*58c0*/  ISETP.GE.AND P2, PT, R177, 0x1, PT ;  /* 0x00000001b100780c */ /* 0x000fe20003f46270 */
[----:B------:R-:W-:Y:S01]  /*58d0*/  IMAD.MOV.U32 R3, RZ, RZ, RZ ;  /* 0x000000ffff037224 */ /* 0x000fe200078e00ff */
[----:B------:R-:W-:Y:S02]  /*58e0*/  PLOP3.LUT P1, PT, PT, PT, PT, 0x80, 0x0 ;  /* 0x000000000000781c */ /* 0x000fe40003f2f070 */
[----:B------:R-:W-:Y:S01]  /*58f0*/  CS2R R4, SRZ ;  /* 0x0000000000047805 */ /* 0x000fe2000001ff00 */
[----:B------:R-:W-:Y:S01]  /*5900*/  IMAD.MOV.U32 R0, RZ, RZ, RZ ;  /* 0x000000ffff007224 */ /* 0x000fe200078e00ff */
        /* <DEDUP_REMOVED lines=25> */
[----:B----4-:R-:W-:Y:S02]  /*5aa0*/  CS2R R88, SRZ ;  /* 0x0000000000587805 */ /* 0x010fe4000001ff00 */
        /* <DEDUP_REMOVED lines=32> */
[----:B--2---:R-:W-:-:S02]  /*5cb0*/  CS2R R34, SRZ ;  /* 0x0000000000227805 */ /* 0x004fc4000001ff00 */
[----:B------:R-:W-:Y:S02]  /*5cc0*/  CS2R R36, SRZ ;  /* 0x0000000000247805 */ /* 0x000fe4000001ff00 */
[----:B---3--:R-:W-:Y:S02]  /*5cd0*/  CS2R R32, SRZ ;  /* 0x0000000000207805 */ /* 0x008fe4000001ff00 */
[----:B------:R-:W-:Y:S02]  /*5ce0*/  CS2R R26, SRZ ;  /* 0x00000000001a7805 */ /* 0x000fe4000001ff00 */
[----:B------:R-:W-:Y:S01]  /*5cf0*/  CS2R R28, SRZ ;  /* 0x00000000001c7805 */ /* 0x000fe2000001ff00 */
[----:B------:R-:W-:Y:S06]  /*5d00*/  @P0 BRA `(.L_x_11018) ;  /* 0x00000000000c0947 */ /* 0x000fec0003800000 */
[----:B------:R-:W0:Y:S01]  /*5d10*/  FENCE.VIEW.ASYNC.G ;  /* 0x00000000000073c6 */ /* 0x000e220000000100 */
[----:B------:R-:W-:Y:S05]  /*5d20*/  WARPSYNC.ALL ;  /* 0x0000000000007948 */ /* 0x000fea0003800000 */
[----:B0-----:R-:W-:Y:S06]  /*5d30*/  BAR.ARV 0xc, 0x120 ;  /* 0x0304800000007b1d */ /* 0x001fec0000002000 */
.L_x_11018:
[----:B------:R-:W-:Y:S01]  /*5d40*/  CS2R R24, SRZ ;  /* 0x0000000000187805 */ /* 0x000fe2000001ff00 */
[----:B------:R-:W-:Y:S06]  /*5d50*/  @!P2 BRA `(.L_x_11019) ;  /* 0x000000a00024a947 */ /* 0x000fec0003800000 */
[----:B------:R-:W-:-:S03]  /*5d60*/  UMOV UR4, 0xffffffff ;  /* 0xffffffff00047882 */ /* 0x000fc60000000000 */
[----:B------:R-:W-:Y:S05]  /*5d70*/  BRA.DIV UR4, `(.L_x_11020) ;  /* 0x00000126049c7947 */ /* 0x000fea000b800000 */
[----:B------:R0:W1:Y:S02]  /*5d80*/  SHFL.IDX PT, R14, R235, RZ, 0x1f ;  /* 0x00001fffeb0e7589 */ /* 0x00006400000e0000 */
.L_x_11224:
        /* <DEDUP_REMOVED lines=26> */
.L_x_11022:
[----:B------:R-:W-:Y:S05]  /*5f30*/  BSYNC B6 ;  /* 0x0000000000067941 */ /* 0x000fea0003800000 */
.L_x_11021:
        /* <DEDUP_REMOVED lines=12> */
.L_x_11026:
[----:B--2---:R2:W3:Y:S02]  /*6000*/  SYNCS.PHASECHK.TRANS64.TRYWAIT P0, [R18+URZ+0x22800], R3 ;  /* 0x02280003120075a7 */ /* 0x0044e4000800017f */
[----:B---3--:R-:W-:Y:S05]  /*6010*/  @!P0 NANOSLEEP.SYNCS 0x989680 ;  /* 0x009896800000895d */ /* 0x008fea0003900000 */
[----:B------:R-:W3:Y:S02]  /*6020*/  @!P0 SYNCS.PHASECHK.TRANS64 P0, [R18+URZ+0x22800], R3 ;  /* 0x02280003120085a7 */ /* 0x000ee4000800007f */
[----:B---3--:R-:W-:Y:S05]  /*6030*/  @!P0 BRA `(.L_x_11026) ;  /* 0xfffffffc00f08947 */ /* 0x008fea000383ffff */
.L_x_11025:
[----:B------:R-:W-:Y:S05]  /*6040*/  BSYNC B0 ;  /* 0x0000000000007941 */ /* 0x000fea0003800000 */
.L_x_11024:
[----:B------:R-:W-:Y:S05]  /*6050*/  BRA `(.L_x_11027) ;  /* 0x0000002c00f47947 */ /* 0x000fea0003800000 */
.L_x_11023:
[----:B------:R-:W1:Y:S01]  /*6060*/  LDC.64 R14, c[0x0][0x3e8] ;  /* 0x0000fa00ff0e7b82 */ /* 0x000e620000000a00 */
[----:B-----5:R-:W-:Y:S01]  /*6070*/  SHF.R.S32.HI R3, RZ, 0x1f, R31 ;  /* 0x0000001fff037819 */ /* 0x020fe2000001141f */
[----:B------:R-:W-:Y:S01]  /*6080*/  IMAD.SHL.U32 R24, R232, 0x4, RZ ;  /* 0x00000004e8187824 */ /* 0x000fe200078e00ff */
[----:B------:R-:W-:Y:S01]  /*6090*/  LOP3.LUT P0, RZ, R26, 0x3ff, RZ, 0xc0, !PT ;  /* 0x000003ff1aff7812 */ /* 0x000fe2000780c0ff */
[----:B------:R-:W-:Y:S01]  /*60a0*/  IMAD.MOV.U32 R4, RZ, RZ, R16 ;  /* 0x000000ffff047224 */ /* 0x000fe200078e0010 */
[----:B------:R-:W-:Y:S01]  /*60b0*/  BSSY B6, `(.L_x_11028) ;  /* 0x0000031000067945 */ /* 0x000fe20003800000 */
[----:B------:R-:W-:Y:S01]  /*60c0*/  IMAD.MOV.U32 R5, RZ, RZ, R17 ;  /* 0x000000ffff057224 */ /* 0x000fe200078e0011 */
[----:B------:R-:W-:Y:S01]  /*60d0*/  SHF.R.S32.HI R25, RZ, 0x1f, R24 ;  /* 0x0000001fff197819 */ /* 0x000fe20000011418 */
[----:B------:R-:W2:Y:S01]  /*60e0*/  LDC.64 R12, c[0x0][0x3d8] ;  /* 0x0000f600ff0c7b82 */ /* 0x000ea20000000a00 */
[-C--:B-1----:R-:W-:Y:S01]  /*60f0*/  IMAD R6, R3, R14.reuse, RZ ;  /* 0x0000000e03067224 */ /* 0x082fe200078e02ff */
[----:B------:R-:W-:Y:S01]  /*6100*/  SHF.L.U64.HI R59, R14, 0x6, R15 ;  /* 0x000000060e3b7819 */ /* 0x000fe2000001020f */
[----:B------:R-:W-:-:S04]  /*6110*/  IMAD.WIDE.U32 R10, R19, R14, R4 ;  /* 0x0000000e130a7225 */ /* 0x000fc800078e0004 */
[----:B------:R-:W-:Y:S02]  /*6120*/  IMAD R28, R226, R14, RZ ;  /* 0x0000000ee21c7224 */ /* 0x000fe400078e02ff */
[-C--:B--2---:R-:W-:Y:S01]  /*6130*/  IMAD R0, R3, R12.reuse, RZ ;  /* 0x0000000c03007224 */ /* 0x084fe200078e02ff */
[----:B------:R-:W-:Y:S01]  /*6140*/  SHF.L.U64.HI R57, R12, 0x6, R13 ;  /* 0x000000060c397819 */ /* 0x000fe2000001020d */
[----:B------:R-:W-:-:S04]  /*6150*/  IMAD.WIDE.U32 R8, R19, R12, R4 ;  /* 0x0000000c13087225 */ /* 0x000fc800078e0004 */
[C---:B------:R-:W-:Y:S02]  /*6160*/  IMAD R49, R31.reuse, R15, R6 ;  /* 0x0000000f1f317224 */ /* 0x040fe400078e0206 */
[----:B------:R-:W-:-:S04]  /*6170*/  IMAD.WIDE.U32 R42, R31, R14, RZ ;  /* 0x0000000e1f2a7225 */ /* 0x000fc800078e00ff */
[-C--:B------:R-:W-:Y:S02]  /*6180*/  IMAD R20, R226, R12.reuse, RZ ;  /* 0x0000000ce2147224 */ /* 0x080fe400078e02ff */
[----:B------:R-:W-:-:S04]  /*6190*/  IMAD.WIDE.U32 R44, R31, R12, RZ ;  /* 0x0000000c1f2c7225 */ /* 0x000fc800078e00ff */
[----:B------:R-:W-:Y:S01]  /*61a0*/  IMAD R47, R31, R13, R0 ;  /* 0x0000000d1f2f7224 */ /* 0x000fe200078e0200 */
[----:B------:R-:W-:Y:S01]  /*61b0*/  IADD3 R26, P3, R8, R44, RZ ;  /* 0x0000002c081a7210 */ /* 0x000fe20007f7e0ff */
[----:B------:R-:W-:-:S04]  /*61c0*/  IMAD.WIDE.U32 R4, R19, R12, R24 ;  /* 0x0000000c13047225 */ /* 0x000fc800078e0018 */
[----:B------:R-:W-:Y:S01]  /*61d0*/  IMAD.WIDE.U32 R6, R19, R14, R24 ;  /* 0x0000000e13067225 */ /* 0x000fe200078e0018 */
[----:B------:R-:W-:-:S03]  /*61e0*/  IADD3 R46, P1, R4, R44, RZ ;  /* 0x0000002c042e7210 */ /* 0x000fc60007f3e0ff */
[----:B------:R-:W-:Y:S01]  /*61f0*/  IMAD R51, R19, R15, R28 ;  /* 0x0000000f13337224 */ /* 0x000fe200078e021c */
[-C--:B------:R-:W-:Y:S01]  /*6200*/  IADD3 R28, P4, R10, R42.reuse, RZ ;  /* 0x0000002a0a1c7210 */ /* 0x080fe20007f9e0ff */
        /* <DEDUP_REMOVED lines=27> */
.L_x_11029:
[----:B------:R-:W-:Y:S05]  /*63c0*/  BSYNC B6 ;  /* 0x0000000000067941 */ /* 0x000fea0003800000 */
.L_x_11028:
[----:B------:R-:W1:Y:S01]  /*63d0*/  LDC.64 R6, c[0x0][0x3d8] ;  /* 0x0000f600ff067b82 */ /* 0x000e620000000a00 */
[----:B------:R-:W-:Y:S01]  /*63e0*/  SHF.R.S32.HI R3, RZ, 0x1f, R205 ;  /* 0x0000001fff037819 */ /* 0x000fe200000114cd */
[----:B------:R-:W-:Y:S01]  /*63f0*/  ULDC.U8 UR4, c[0x0][0x3f0] ;  /* 0x0000fc0000047ab9 */ /* 0x000fe20000000000 */
[----:B------:R-:W-:Y:S01]  /*6400*/  BSSY B0, `(.L_x_11030) ;  /* 0x00002ba000007945 */ /* 0x000fe20003800000 */
[----:B------:R-:W-:-:S04]  /*6410*/  ISETP.NE.AND P0, PT, RZ, UR4, PT ;  /* 0x00000004ff007c0c */ /* 0x000fc8000bf05270 */
[----:B------:R-:W2:Y:S01]  /*6420*/  LDC.64 R4, c[0x0][0x3e8] ;  /* 0x0000fa00ff047b82 */ /* 0x000ea20000000a00 */
[-C--:B-1----:R-:W-:Y:S02]  /*6430*/  IMAD R0, R3, R6.reuse, RZ ;  /* 0x0000000603007224 */ /* 0x082fe400078e02ff */
[----:B------:R-:W-:-:S04]  /*6440*/  IMAD.WIDE.U32 R8, R205, R6, RZ ;  /* 0x00000006cd087225 */ /* 0x000fc800078e00ff */
[----:B------:R-:W-:Y:S02]  /*6450*/  IMAD.SHL.U32 R53, R8, 0x80, RZ ;  /* 0x0000008008357824 */ /* 0x000fe400078e00ff */
[-C--:B--2---:R-:W-:Y:S02]  /*6460*/  IMAD R12, R3, R4.reuse, RZ ;  /* 0x00000004030c7224 */ /* 0x084fe400078e02ff */
        /* <DEDUP_REMOVED lines=58> */
.L_x_11033:
[----:B------:R-:W-:Y:S05]  /*6810*/  BSYNC B1 ;  /* 0x0000000000017941 */ /* 0x000fea0003800000 */
.L_x_11032:
[----:B------:R-:W-:Y:S04]  /*6820*/  BSSY B1, `(.L_x_11034) ;  /* 0x0000018000017945 */ /* 0x000fe80003800000 */
[----:B------:R-:W-:Y:S05]  /*6830*/  @P1 BRA `(.L_x_11035) ;  /* 0x0000000000581947 */ /* 0x000fea0003800000 */
[----:B------:R-:W-:Y:S01]  /*6840*/  IADD3 R0, P4, P5, R50, R60, R55 ;  /* 0x0000003c32007210 */ /* 0x000fe20007d9e037 */
[----:B-1----:R-:W-:Y:S01]  /*6850*/  VIADD R14, R24, 0x10 ;  /* 0x00000010180e7836 */ /* 0x002fe20000000000 */
        /* <DEDUP_REMOVED lines=20> */
.L_x_11035:
[----:B------:R-:W-:Y:S05]  /*69a0*/  BSYNC B1 ;  /* 0x0000000000017941 */ /* 0x000fea0003800000 */
.L_x_11034:
[----:B------:R-:W-:Y:S01]  /*69b0*/  IMAD.WIDE.U32 R10, R3, R6, R10 ;  /* 0x00000006030a7225 */ /* 0x000fe200078e000a */
[----:B------:R-:W-:Y:S01]  /*69c0*/  LEA.HI R0, R225, R225, RZ, 0x1 ;  /* 0x000000e1e1007211 */ /* 0x000fe200078f08ff */
[----:B------:R-:W-:Y:S01]  /*69d0*/  ULDC.64 UR4, c[0x0][0x3c8] ;  /* 0x0000f20000047ab9 */ /* 0x000fe20000000a00 */
[----:B------:R-:W-:Y:S01]  /*69e0*/  ULDC.64 UR6, c[0x0][0x3e0] ;  /* 0x0000f80000067ab9 */ /* 0x000fe20000000a00 */
[----:B------:R-:W-:-:S04]  /*69f0*/  IMAD.WIDE.U32 R12, R3, R4, R12 ;  /* 0x00000004030c7225 */ /* 0x000fc800078e000c */
[C---:B------:R-:W-:Y:S02]  /*6a00*/  IMAD R6, R41.reuse, R6, RZ ;  /* 0x0000000629067224 */ /* 0x040fe400078e02ff */
[----:B------:R-:W-:Y:S02]  /*6a10*/  IMAD R4, R41, R4, RZ ;  /* 0x0000000429047224 */ /* 0x000fe400078e02ff */
[----:B-12---:R-:W-:Y:S02]  /*6a20*/  IMAD.SHL.U32 R14, R230, 0x40, RZ ;  /* 0x00000040e60e7824 */ /* 0x006fe400078e00ff */
[C---:B------:R-:W-:Y:S01]  /*6a30*/  IMAD R7, R3.reuse, R7, R6 ;  /* 0x0000000703077224 */ /* 0x040fe200078e0206 */
[----:B------:R-:W-:Y:S01]  /*6a40*/  LOP3.LUT R6, R0, 0xfffffffe, RZ, 0xc0, !PT ;  /* 0xfffffffe00067812 */ /* 0x000fe200078ec0ff */
[----:B------:R-:W-:Y:S01]  /*6a50*/  IMAD R3, R3, R5, R4 ;  /* 0x0000000503037224 */ /* 0x000fe200078e0204 */
[----:B------:R-:W-:Y:S01]  /*6a60*/  LOP3.LUT R15, R14, 0x1c0, RZ, 0xc0, !PT ;  /* 0x000001c00e0f7812 */ /* 0x000fe200078ec0ff */
[----:B------:R-:W-:Y:S01]  /*6a70*/  IMAD.IADD R5, R11, 0x1, R7 ;  /* 0x000000010b057824 */ /* 0x000fe200078e0207 */
[----:B------:R-:W-:Y:S01]  /*6a80*/  LEA R4, P2, R10, UR4, 0x1 ;  /* 0x000000040a047c11 */ /* 0x000fe2000f8408ff */
        /* <DEDUP_REMOVED lines=11> */
.L_x_11227:
[----:B------:R-:W-:-:S03]  /*6b40*/  UMOV UR4, 0xffffffff ;  /* 0xffffffff00047882 */ /* 0x000fc60000000000 */
[----:B------:R-:W-:Y:S05]  /*6b50*/  BRA.DIV UR4, `(.L_x_11037) ;  /* 0x0000011a04747947 */ /* 0x000fea000b800000 */
.L_x_11230:
[----:B------:R-:W-:-:S03]  /*6b60*/  UMOV UR4, 0xffffffff ;  /* 0xffffffff00047882 */ /* 0x000fc60000000000 */
[----:B------:R-:W-:Y:S05]  /*6b70*/  BRA.DIV UR4, `(.L_x_11038) ;  /* 0x0000011a04947947 */ /* 0x000fea000b800000 */
.L_x_11233:
[----:B------:R-:W-:-:S03]  /*6b80*/  UMOV UR4, 0xffffffff ;  /* 0xffffffff00047882 */ /* 0x000fc60000000000 */
[----:B------:R-:W-:Y:S05]  /*6b90*/  BRA.DIV UR4, `(.L_x_11039) ;  /* 0x0000011a04b47947 */ /* 0x000fea000b800000 */
.L_x_11236:
[----:B------:R-:W-:-:S03]  /*6ba0*/  UMOV UR4, 0xffffffff ;  /* 0xffffffff00047882 */ /* 0x000fc60000000000 */
[----:B------:R-:W-:Y:S05]  /*6bb0*/  BRA.DIV UR4, `(.L_x_11040) ;  /* 0x0000011a04d47947 */ /* 0x000fea000b800000 */
.L_x_11239:
[----:B------:R-:W-:-:S03]  /*6bc0*/  UMOV UR4, 0xffffffff ;  /* 0xffffffff00047882 */ /* 0x000fc60000000000 */
[----:B------:R-:W-:Y:S05]  /*6bd0*/  BRA.DIV UR4, `(.L_x_11041) ;  /* 0x0000011a04f47947 */ /* 0x000fea000b800000 */
.L_x_11242:
[----:B------:R-:W-:-:S03]  /*6be0*/  UMOV UR4, 0xffffffff ;  /* 0xffffffff00047882 */ /* 0x000fc60000000000 */
[----:B------:R-:W-:Y:S05]  /*6bf0*/  BRA.DIV UR4, `(.L_x_11042) ;  /* 0x0000011e04147947 */ /* 0x000fea000b800000 */
.L_x_11245:
[----:B------:R-:W-:-:S03]  /*6c00*/  UMOV UR4, 0xffffffff ;  /* 0xffffffff00047882 */ /* 0x000fc60000000000 */
[----:B------:R-:W-:Y:S05]  /*6c10*/  BRA.DIV UR4, `(.L_x_11043) ;  /* 0x0000011e04347947 */ /* 0x000fea000b800000 */
.L_x_11248:
[----:B------:R-:W1:Y:S01]  /*6c20*/  SYNCS.PHASECHK.TRANS64.TRYWAIT P2, [R18+URZ+0x22800], R7 ;  /* 0x02280007120075a7 */ /* 0x000e62000804017f */
        /* <DEDUP_REMOVED lines=35> */
[----:B-1----:R-:W-:Y:S06]  /*6e60*/  @!P2 BRA `(.L_x_11045) ;  /* 0x0000011800c8a947 */ /* 0x002fec0003800000 */
.L_x_11249:
[----:B------:R-:W-:Y:S05]  /*6e70*/  BSYNC B1 ;  /* 0x0000000000017941 */ /* 0x000fea0003800000 */
.L_x_11044:
[----:B------:R-:W-:Y:S01]  /*6e80*/  BSSY B1, `(.L_x_11046) ;  /* 0x0000068000017945 */ /* 0x000fe20003800000 */
[----:B------:R-:W-:Y:S02]  /*6e90*/  PRMT R46, R4, 0x7610, R46 ;  /* 0x00007610042e7816 */ /* 0x000fe4000000002e */
[----:B------:R-:W-:Y:S01]  /*6ea0*/  PRMT R48, R48, 0x5410, R5 ;  /* 0x0000541030307816 */ /* 0x000fe20000000005 */
[----:B------:R-:W-:Y:S06]  /*6eb0*/  @P0 BRA `(.L_x_11047) ;  /* 0x0000000400900947 */ /* 0x000fec0003800000 */
[----:B------:R-:W2:Y:S01]  /*6ec0*/  LDC R5, c[0x0][0x3d4] ;  /* 0x0000f500ff057b82 */ /* 0x000ea20000000800 */
[C---:B------:R-:W-:Y:S01]  /*6ed0*/  VIADD R4, R24.reuse, 0x10 ;  /* 0x0000001018047836 */ /* 0x040fe20000000000 */
[----:B------:R-:W-:Y:S01]  /*6ee0*/  BSSY B2, `(.L_x_11048) ;  /* 0x0000032000027945 */ /* 0x000fe20003800000 */
[----:B--2---:R-:W-:-:S03]  /*6ef0*/  ISETP.GE.AND P0, PT, R24, R5, PT ;  /* 0x000000051800720c */ /* 0x004fc60003f06270 */
[----:B------:R-:W-:-:S10]  /*6f00*/  ISETP.GE.AND P2, PT, R4, R5, PT ;  /* 0x000000050400720c */ /* 0x000fd40003f46270 */
[----:B------:R-:W-:Y:S05]  /*6f10*/  @P0 BRA `(.L_x_11049) ;  /* 0x0000000000b80947 */ /* 0x000fea0003800000 */
[----:B-1----:R-:W1:Y:S01]  /*6f20*/  LDS.128 R4, [R3+0x18400] ;  /* 0x0184000003047984 */ /* 0x002e620000000c00 */
        /* <DEDUP_REMOVED lines=12> */
[C---:B-1----:R-:W-:Y:S01]  /*6ff0*/  LOP3.LUT R11, R6.reuse, 0xffff0000, RZ, 0xc0, !PT ;  /* 0xffff0000060b7812 */ /* 0x042fe200078ec0ff */
        /* <DEDUP_REMOVED lines=32> */
.L_x_11049:
[----:B------:R-:W-:Y:S05]  /*7200*/  BSYNC B2 ;  /* 0x0000000000027941 */ /* 0x000fea0003800000 */
.L_x_11048:
[----:B------:R-:W-:Y:S05]  /*7210*/  @P2 BRA `(.L_x_11047) ;  /* 0x0000000000b82947 */ /* 0x000fea0003800000 */
[----:B-12---:R-:W1:Y:S01]  /*7220*/  LDS.128 R4, [R0] ;  /* 0x0000000000047984 */ /* 0x006e620000000c00 */
        /* <DEDUP_REMOVED lines=45> */
.L_x_11047:
[----:B------:R-:W-:Y:S05]  /*7500*/  BSYNC B1 ;  /* 0x0000000000017941 */ /* 0x000fea0003800000 */
.L_x_11046:
        /* <DEDUP_REMOVED lines=53> */
.L_x_11052:
[----:B------:R-:W-:Y:S05]  /*7860*/  BSYNC B1 ;  /* 0x0000000000017941 */ /* 0x000fea0003800000 */
.L_x_11051:
[----:B------:R-:W-:Y:S05]  /*7870*/  @P1 BRA `(.L_x_11050) ;  /* 0x0000001400c81947 */ /* 0x000fea0003800000 */
[----:B-12---:R-:W1:Y:S01]  /*7880*/  LDS.128 R4, [R0+0x2000] ;  /* 0x0020000000047984 */ /* 0x006e620000000c00 */
        /* <DEDUP_REMOVED lines=46> */
.L_x_11031:
[----:B------:R-:W1:Y:S01]  /*7b70*/  LDC R21, c[0x0][0x3d4] ;  /* 0x0000f500ff157b82 */ /* 0x000e620000000800 */
[-C--:B------:R-:W-:Y:S01]  /*7b80*/  ISETP.GE.AND P0, PT, R218, R56.reuse, PT ;  /* 0x00000038da00720c */ /* 0x080fe20003f06270 */
[----:B------:R-:W-:Y:S01]  /*7b90*/  ULDC.64 UR4, c[0x0][0x3c8] ;  /* 0x0000f20000047ab9 */ /* 0x000fe20000000a00 */
[----:B------:R-:W-:Y:S01]  /*7ba0*/  ISETP.GE.AND P1, PT, R19, R56, PT ;  /* 0x000000381300720c */ /* 0x000fe20003f26270 */
[----:B------:R-:W-:Y:S01]  /*7bb0*/  ULDC.64 UR6, c[0x0][0x3e0] ;  /* 0x0000f80000067ab9 */ /* 0x000fe20000000a00 */
[----:B------:R-:W-:Y:S02]  /*7bc0*/  CS2R R32, SRZ ;  /* 0x0000000000207805 */ /* 0x000fe4000001ff00 */
[----:B------:R-:W-:Y:S02]  /*7bd0*/  CS2R R34, SRZ ;  /* 0x0000000000227805 */ /* 0x000fe4000001ff00 */
[CC--:B-1----:R-:W-:Y:S02]  /*7be0*/  ISETP.GE.OR P0, PT, R16.reuse, R21.reuse, P0 ;  /* 0x000000151000720c */ /* 0x0c2fe40000706670 */
[----:B------:R-:W-:-:S11]  /*7bf0*/  ISETP.GE.OR P1, PT, R16, R21, P1 ;  /* 0x000000151000720c */ /* 0x000fd60000f26670 */
[----:B------:R-:W1:Y:S01]  /*7c00*/  @!P0 LDC.64 R14, c[0x0][0x3c8] ;  /* 0x0000f200ff0e8b82 */ /* 0x000e620000000a00 */
[----:B------:R-:W-:Y:S02]  /*7c10*/  @!P0 IADD3 R13, P2, P3, R26, R58, R53 ;  /* 0x0000003a1a0d8210 */ /* 0x000fe40007b5e035 */
[----:B------:R-:W-:Y:S02]  /*7c20*/  @!P1 IADD3 R9, P5, R53, R26, RZ ;  /* 0x0000001a35099210 */ /* 0x000fe40007fbe0ff */
[----:B------:R-:W-:Y:S02]  /*7c30*/  @!P0 IADD3.X R20, R27, R57, R52, P2, P3 ;  /* 0x000000391b148210 */ /* 0x000fe400017e6434 */
[----:B------:R-:W-:Y:S01]  /*7c40*/  @!P0 IADD3 R0, P3, P4, R28, R60, R55 ;  /* 0x0000003c1c008210 */ /* 0x000fe20007c7e037 */
[----:B------:R-:W2:Y:S01]  /*7c50*/  @!P0 LDC.64 R30, c[0x0][0x3e0] ;  /* 0x0000f800ff1e8b82 */ /* 0x000ea20000000a00 */
[----:B------:R-:W-:Y:S01]  /*7c60*/  @!P1 IADD3 R11, P2, R55, R28, RZ ;  /* 0x0000001c370b9210 */ /* 0x000fe20007f5e0ff */
[----:B------:R-:W-:Y:S01]  /*7c70*/  @!P1 IMAD.X R10, R52, 0x1, R27, P5 ;  /* 0x00000001340a9824 */ /* 0x000fe200028e061b */
[----:B------:R-:W-:-:S02]  /*7c80*/  @!P0 IADD3.X R3, R29, R59, R54, P3, P4 ;  /* 0x0000003b1d038210 */ /* 0x000fc40001fe8436 */
[----:B------:R-:W-:Y:S01]  /*7c90*/  @!P1 LEA R8, P5, R9, UR4, 0x1 ;  /* 0x0000000409089c11 */ /* 0x000fe2000f8a08ff */
[----:B------:R-:W-:-:S03]  /*7ca0*/  @!P1 IMAD.X R24, R54, 0x1, R29, P2 ;  /* 0x0000000136189824 */ /* 0x000fc600010e061d */
[----:B------:R-:W-:Y:S02]  /*7cb0*/  @!P1 LEA.HI.X R9, R9, UR5, R10, 0x1, P5 ;  /* 0x0000000509099c11 */ /* 0x000fe4000a8f0c0a */
[----:B------:R-:W-:Y:S02]  /*7cc0*/  @!P1 LEA R10, P2, R11, UR6, 0x1 ;  /* 0x000000060b0a9c11 */ /* 0x000fe4000f8408ff */
[----:B-1----:R-:W-:Y:S02]  /*7cd0*/  @!P0 LEA R12, P3, R13, R14, 0x1 ;  /* 0x0000000e0d0c8211 */ /* 0x002fe400078608ff */
[----:B------:R-:W-:Y:S02]  /*7ce0*/  CS2R R26, SRZ ;  /* 0x00000000001a7805 */ /* 0x000fe4000001ff00 */
[----:B------:R-:W-:Y:S02]  /*7cf0*/  @!P1 LEA.HI.X R11, R11, UR7, R24, 0x1, P2 ;  /* 0x000000070b0b9c11 */ /* 0x000fe400090f0c18 */
[----:B------:R-:W-:-:S02]  /*7d00*/  CS2R R28, SRZ ;  /* 0x00000000001c7805 */ /* 0x000fc4000001ff00 */
[----:B------:R-:W-:Y:S01]  /*7d10*/  @!P0 LEA.HI.X R13, R13, R15, R20, 0x1, P3 ;  /* 0x0000000f0d0d8211 */ /* 0x000fe200018f0c14 */
[----:B------:R1:W5:Y:S01]  /*7d20*/  @!P1 LDG.E.128 R32, desc[UR40][R8.64] ;  /* 0x0000002808209981 */ /* 0x000362000c1e1d00 */
[----:B--2---:R-:W-:-:S04]  /*7d30*/  @!P0 LEA R14, P4, R0, R30, 0x1 ;  /* 0x0000001e000e8211 */ /* 0x004fc800078808ff */
[----:B------:R-:W-:Y:S02]  /*7d40*/  @!P0 LEA.HI.X R15, R0, R31, R3, 0x1, P4 ;  /* 0x0000001f000f8211 */ /* 0x000fe400020f0c03 */
[----:B------:R-:W2:Y:S01]  /*7d50*/  LDC R0, c[0x0][0x428] ;  /* 0x00010a00ff007b82 */ /* 0x000ea20000000800 */
[----:B------:R-:W-:Y:S02]  /*7d60*/  CS2R R24, SRZ ;  /* 0x0000000000187805 */ /* 0x000fe4000001ff00 */
[----:B------:R-:W-:-:S04]  /*7d70*/  CS2R R30, SRZ ;  /* 0x00000000001e7805 */ /* 0x000fc8000001ff00 */
[----:B------:R-:W5:Y:S04]  /*7d80*/  @!P0 LDG.E.128 R24, desc[UR40][R12.64] ;  /* 0x000000280c188981 */ /* 0x000f68000c1e1d00 */
[----:B------:R-:W5:Y:S01]  /*7d90*/  @!P0 LDG.E.128 R28, desc[UR40][R14.64] ;  /* 0x000000280e1c8981 */ /* 0x000f62000c1e1d00 */
[----:B--2---:R-:W-:-:S13]  /*7da0*/  ISETP.NE.AND P0, PT, R0, 0x1, PT ;  /* 0x000000010000780c */ /* 0x004fda0003f05270 */
[----:B------:R-:W2:Y:S08]  /*7db0*/  @P0 LDC R0, c[0x0][0x42c] ;  /* 0x00010b00ff000b82 */ /* 0x000eb00000000800 */
[----:B-1----:R-:W1:Y:S01]  /*7dc0*/  @P0 LDC R9, c[0x0][0x430] ;  /* 0x00010c00ff090b82 */ /* 0x002e620000000800 */
[----:B------:R-:W-:-:S04]  /*7dd0*/  IMAD R3, R205, 0x80, R19 ;  /* 0x00000080cd037824 */ /* 0x000fc800078e0213 */
[----:B------:R-:W-:Y:S01]  /*7de0*/  IMAD R3, R232, 0x40, R3 ;  /* 0x00000040e8037824 */ /* 0x000fe200078e0203 */
[----:B------:R-:W-:Y:S02]  /*7df0*/  CS2R R36, SRZ ;  /* 0x0000000000247805 */ /* 0x000fe4000001ff00 */
[----:B------:R-:W-:Y:S01]  /*7e00*/  CS2R R38, SRZ ;  /* 0x0000000000267805 */ /* 0x000fe2000001ff00 */
[----:B------:R-:W-:-:S05]  /*7e10*/  IMAD.MOV.U32 R8, RZ, RZ, R44 ;  /* 0x000000ffff087224 */ /* 0x000fca00078e002c */
[----:B------:R3:W5:Y:S01]  /*7e20*/  @!P1 LDG.E.128 R36, desc[UR40][R10.64] ;  /* 0x000000280a249981 */ /* 0x000762000c1e1d00 */
[----:B--2---:R-:W-:-:S05]  /*7e30*/  @P0 IMAD.HI.U32 R0, R3, R0, RZ ;  /* 0x0000000003000227 */ /* 0x004fca00078e00ff */
[----:B-1----:R-:W-:-:S04]  /*7e40*/  @P0 SHF.R.U32.HI R3, RZ, R9, R0 ;  /* 0x00000009ff030219 */ /* 0x002fc80000011600 */
[----:B------:R-:W-:Y:S01]  /*7e50*/  SHF.R.S32.HI R41, RZ, 0x1f, R3 ;  /* 0x0000001fff297819 */ /* 0x000fe20000011403 */
[----:B------:R-:W-:Y:S02]  /*7e60*/  IMAD.MOV.U32 R9, RZ, RZ, R47 ;  /* 0x000000ffff097224 */ /* 0x000fe400078e002f */
[----:B---3--:R-:W-:Y:S02]  /*7e70*/  IMAD.MOV.U32 R10, RZ, RZ, R42 ;  /* 0x000000ffff0a7224 */ /* 0x008fe400078e002a */
        /* <DEDUP_REMOVED lines=16> */
.L_x_11252:
[----:B------:R-:W-:-:S03]  /*7f80*/  UMOV UR4, 0xffffffff ;  /* 0xffffffff00047882 */ /* 0x000fc60000000000 */
[----:B------:R-:W-:Y:S05]  /*7f90*/  BRA.DIV UR4, `(.L_x_11054) ;  /* 0x0000010a04b87947 */ /* 0x000fea000b800000 */
.L_x_11255:
[----:B------:R-:W-:-:S03]  /*7fa0*/  UMOV UR4, 0xffffffff ;  /* 0xffffffff00047882 */ /* 0x000fc60000000000 */
[----:B------:R-:W-:Y:S05]  /*7fb0*/  BRA.DIV UR4, `(.L_x_11055) ;  /* 0x0000010a04d87947 */ /* 0x000fea000b800000 */
.L_x_11258:
[----:B------:R-:W-:-:S03]  /*7fc0*/  UMOV UR4, 0xffffffff ;  /* 0xffffffff00047882 */ /* 0x000fc60000000000 */
[----:B------:R-:W-:Y:S05]  /*7fd0*/  BRA.DIV UR4, `(.L_x_11056) ;  /* 0x0000010a04f87947 */ /* 0x000fea000b800000 */
.L_x_11261:
[----:B------:R-:W-:-:S03]  /*7fe0*/  UMOV UR4, 0xffffffff ;  /* 0xffffffff00047882 */ /* 0x000fc60000000000 */
[----:B------:R-:W-:Y:S05]  /*7ff0*/  BRA.DIV UR4, `(.L_x_11057) ;  /* 0x0000010e04187947 */ /* 0x000fea000b800000 */
.L_x_11264:
[----:B------:R-:W-:Y:S01]  /*8000*/  UMOV UR4, 0xffffffff ;  /* 0xffffffff00047882 */ /* 0x000fe20000000000 */
[----:B------:R-:W-:Y:S02]  /*8010*/  LOP3.LUT R6, R6, 0xfffffffe, RZ, 0xc0, !PT ;  /* 0xfffffffe06067812 */ /* 0x000fe400078ec0ff */
[----:B------:R-:W-:Y:S05]  /*8020*/  BRA.DIV UR4, `(.L_x_11058) ;  /* 0x0000010e04347947 */ /* 0x000fea000b800000 */
.L_x_11267:
[----:B------:R-:W-:Y:S01]  /*8030*/  UMOV UR4, 0xffffffff ;  /* 0xffffffff00047882 */ /* 0x000fe20000000000 */
[----:B------:R-:W-:Y:S02]  /*8040*/  IMAD.IADD R6, R225, 0x1, -R6 ;  /* 0x00000001e1067824 */ /* 0x000fe400078e0a06 */
[----:B------:R-:W-:Y:S05]  /*8050*/  BRA.DIV UR4, `(.L_x_11059) ;  /* 0x0000010e04507947 */ /* 0x000fea000b800000 */
.L_x_11270:
[----:B------:R-:W-:Y:S01]  /*8060*/  UMOV UR4, 0xffffffff ;  /* 0xffffffff00047882 */ /* 0x000fe20000000000 */
[----:B------:R-:W-:Y:S02]  /*8070*/  SHF.L.U32 R3, R6, 0x1f, RZ ;  /* 0x0000001f06037819 */ /* 0x000fe400000006ff */
[----:B------:R-:W-:Y:S05]  /*8080*/  BRA.DIV UR4, `(.L_x_11060) ;  /* 0x0000010e046c7947 */ /* 0x000fea000b800000 */
.L_x_11273:
[----:B------:R-:W1:Y:S01]  /*8090*/  SYNCS.PHASECHK.TRANS64.TRYWAIT P1, [R18+URZ+0x22800], R3 ;  /* 0x02280003120075a7 */ /* 0x000e62000802017f */
        /* <DEDUP_REMOVED lines=33> */
.L_x_11274:
[----:B------:R-:W-:Y:S05]  /*82b0*/  BSYNC B1 ;  /* 0x0000000000017941 */ /* 0x000fea0003800000 */
.L_x_11061:
        /* <DEDUP_REMOVED lines=12> */
[----:B-1----:R-:W-:Y:S02]  /*8380*/  LOP3.LUT R3, R0, R7, RZ, 0x3c, !PT ;  /* 0x0000000700037212 */ /* 0x002fe400078e3cff */
[----:B------:R-:W-:Y:S01]  /*8390*/  SHF.R.U64 R0, R36, 0x10, R37 ;  /* 0x0000001024007819 */ /* 0x000fe20000001225 */
[C---:B------:R-:W-:Y:S01]  /*83a0*/  IMAD R5, R210.reuse, 0x200, R5 ;  /* 0x00000200d2057824 */ /* 0x040fe200078e0205 */
[----:B------:R-:W-:Y:S01]  /*83b0*/  SHF.R.U32.HI R43, RZ, 0x10, R39 ;  /* 0x00000010ff2b7819 */ /* 0x000fe20000011627 */
[----:B------:R-:W-:Y:S01]  /*83c0*/  IMAD R3, R210, 0x200, R3 ;  /* 0x00000200d2037824 */ /* 0x000fe200078e0203 */
[----:B------:R-:W-:Y:S01]  /*83d0*/  PRMT R33, R15, 0x5432, R12 ;  /* 0x000054320f217816 */ /* 0x000fe2000000000c */
[----:B------:R-:W-:Y:S01]  /*83e0*/  IMAD R50, R5, 0x2, R18 ;  /* 0x0000000205327824 */ /* 0x000fe200078e0212 */
[----:B------:R-:W-:Y:S01]  /*83f0*/  PRMT R38, R13, 0x5432, R0 ;  /* 0x000054320d267816 */ /* 0x000fe20000000000 */
[----:B------:R-:W-:Y:S01]  /*8400*/  IMAD R49, R3, 0x2, R18 ;  /* 0x0000000203317824 */ /* 0x000fe200078e0212 */
[----:B------:R-:W-:-:S02]  /*8410*/  SHF.R.U64 R3, R34, 0x10, R35 ;  /* 0x0000001022037819 */ /* 0x000fc40000001223 */
[----:B------:R-:W1:Y:S01]  /*8420*/  LDS.128 R4, [R50+0x18400] ;  /* 0x0184000032047984 */ /* 0x000e620000000c00 */
[----:B------:R-:W-:Y:S01]  /*8430*/  SHF.R.U32.HI R35, RZ, 0x10, R35 ;  /* 0x00000010ff237819 */ /* 0x000fe20000011623 */
[----:B------:R-:W-:Y:S01]  /*8440*/  IMAD.U32 R39, R38, 0x10000, RZ ;  /* 0x0001000026277824 */ /* 0x000fe200078e00ff */
[----:B------:R-:W-:Y:S01]  /*8450*/  SHF.R.U32.HI R41, RZ, 0x10, R37 ;  /* 0x00000010ff297819 */ /* 0x000fe20000011625 */
[----:B------:R-:W2:Y:S01]  /*8460*/  LDS.128 R8, [R49+0x18400] ;  /* 0x0184000031087984 */ /* 0x000ea20000000c00 */
[----:B------:R-:W-:Y:S01]  /*8470*/  PRMT R37, R20, 0x5410, R35 ;  /* 0x0000541014257816 */ /* 0x000fe20000000023 */
[----:B------:R-:W-:Y:S01]  /*8480*/  IMAD.U32 R35, R33, 0x10000, RZ ;  /* 0x0001000021237824 */ /* 0x000fe200078e00ff */
[C---:B------:R-:W-:Y:S02]  /*8490*/  PRMT R42, R14.reuse, 0x5432, R42 ;  /* 0x000054320e2a7816 */ /* 0x040fe4000000002a */
[----:B------:R-:W-:Y:S02]  /*84a0*/  PRMT R43, R14, 0x5410, R43 ;  /* 0x000054100e2b7816 */ /* 0x000fe4000000002b */
[----:B------:R-:W-:-:S02]  /*84b0*/  LOP3.LUT R38, R38, 0xffff0000, RZ, 0xc0, !PT ;  /* 0xffff000026267812 */ /* 0x000fc400078ec0ff */
[----:B------:R-:W-:Y:S02]  /*84c0*/  PRMT R41, R13, 0x5410, R41 ;  /* 0x000054100d297816 */ /* 0x000fe40000000029 */
[----:B------:R-:W-:Y:S02]  /*84d0*/  PRMT R34, R20, 0x5432, R32 ;  /* 0x0000543214227816 */ /* 0x000fe40000000020 */
[----:B------:R-:W-:Y:S02]  /*84e0*/  PRMT R36, R15, 0x5410, R3 ;  /* 0x000054100f247816 */ /* 0x000fe40000000003 */
[----:B------:R-:W-:Y:S01]  /*84f0*/  LOP3.LUT R33, R33, 0xffff0000, RZ, 0xc0, !PT ;  /* 0xffff000021217812 */ /* 0x000fe200078ec0ff */
[C---:B-1----:R-:W-:Y:S01]  /*8500*/  IMAD.U32 R14, R4.reuse, 0x10000, RZ ;  /* 0x00010000040e7824 */ /* 0x042fe200078e00ff */
[----:B------:R-:W-:Y:S01]  /*8510*/  LOP3.LUT R4, R4, 0xffff0000, RZ, 0xc0, !PT ;  /* 0xffff000004047812 */ /* 0x000fe200078ec0ff */
[C---:B------:R-:W-:Y:S01]  /*8520*/  IMAD.U32 R15, R5.reuse, 0x10000, RZ ;  /* 0x00010000050f7824 */ /* 0x040fe200078e00ff */
[----:B------:R-:W-:Y:S01]  /*8530*/  LOP3.LUT R5, R5, 0xffff0000, RZ, 0xc0, !PT ;  /* 0xffff000005057812 */ /* 0x000fe200078ec0ff */
[----:B--2---:R-:W-:-:S02]  /*8540*/  IMAD.U32 R0, R8, 0x10000, RZ ;  /* 0x0001000008007824 */ /* 0x004fc400078e00ff */
        /* <DEDUP_REMOVED lines=65> */
.L_x_11064:
[----:B------:R-:W-:Y:S05]  /*8960*/  BSYNC B1 ;  /* 0x0000000000017941 */ /* 0x000fea0003800000 */
.L_x_11063:
[----:B------:R-:W-:Y:S01]  /*8970*/  PRMT R14, R57, 0x5410, R56 ;  /* 0x00005410390e7816 */ /* 0x000fe20000000038 */
[----:B------:R-:W-:Y:S06]  /*8980*/  @P0 BRA `(.L_x_11050) ;  /* 0x0000000400840947 */ /* 0x000fec0003800000 */
[----:B------:R-:W-:Y:S01]  /*8990*/  IMAD.IADD R0, R16, 0x1, R21 ;  /* 0x0000000110007824 */ /* 0x000fe200078e0215 */
[----:B--2---:R-:W2:Y:S01]  /*89a0*/  LDS.128 R8, [R234+0x18400] ;  /* 0x01840000ea087984 */ /* 0x004ea20000000c00 */
[----:B------:R-:W-:Y:S02]  /*89b0*/  SHF.R.U64 R13, R24, 0x10, R25 ;  /* 0x00000010180d7819 */ /* 0x000fe40000001219 */
[----:B------:R-:W-:Y:S02]  /*89c0*/  SHF.R.U64 R34, R30, 0x10, R31 ;  /* 0x000000101e227819 */ /* 0x000fe4000000121f */
[----:B------:R-:W-:Y:S02]  /*89d0*/  LOP3.LUT R0, R203, 0x38, R0, 0xf8, !PT ;  /* 0x00000038cb007812 */ /* 0x000fe400078ef800 */
[----:B------:R-:W-:Y:S02]  /*89e0*/  SHF.R.U32.HI R24, RZ, 0x10, R25 ;  /* 0x00000010ff187819 */ /* 0x000fe40000011619 */
[----:B------:R-:W-:-:S02]  /*89f0*/  LOP3.LUT R0, R0, R237, RZ, 0x3c, !PT ;  /* 0x000000ed00007212 */ /* 0x000fc400078e3cff */
[--C-:B------:R-:W-:Y:S02]  /*8a00*/  SHF.R.U64 R12, R26, 0x10, R27.reuse ;  /* 0x000000101a0c7819 */ /* 0x100fe4000000121b */
[----:B------:R-:W-:Y:S01]  /*8a10*/  SHF.R.U32.HI R26, RZ, 0x10, R27 ;  /* 0x00000010ff1a7819 */ /* 0x000fe2000001161b */
[----:B-1----:R-:W-:Y:S01]  /*8a20*/  IMAD.IADD R3, R211, 0x1, R0 ;  /* 0x00000001d3037824 */ /* 0x002fe200078e0200 */
[--C-:B------:R-:W-:Y:S02]  /*8a30*/  SHF.R.U64 R0, R28, 0x10, R29.reuse ;  /* 0x000000101c007819 */ /* 0x100fe4000000121d */
[----:B------:R-:W-:Y:S01]  /*8a40*/  SHF.R.U32.HI R32, RZ, 0x10, R29 ;  /* 0x00000010ff207819 */ /* 0x000fe2000001161d */
[----:B------:R-:W-:Y:S01]  /*8a50*/  IMAD R3, R3, 0x2, R18 ;  /* 0x0000000203037824 */ /* 0x000fe200078e0212 */
[C---:B------:R-:W-:Y:S02]  /*8a60*/  PRMT R30, R51.reuse, 0x5432, R0 ;  /* 0x00005432331e7816 */ /* 0x040fe40000000000 */
[----:B------:R-:W-:-:S02]  /*8a70*/  PRMT R25, R51, 0x5410, R13 ;  /* 0x0000541033197816 */ /* 0x000fc4000000000d */
[----:B------:R-:W1:Y:S01]  /*8a80*/  LDS.128 R4, [R3+0x18400] ;  /* 0x0184000003047984 */ /* 0x000e620000000c00 */
        /* <DEDUP_REMOVED lines=11> */
[----:B--2---:R-:W-:Y:S01]  /*8b40*/  IMAD.U32 R0, R8, 0x10000, RZ ;  /* 0x0001000008007824 */ /* 0x004fe200078e00ff */
[----:B------:R-:W-:Y:S01]  /*8b50*/  LOP3.LUT R32, R32, 0xffff0000, RZ, 0xc0, !PT ;  /* 0xffff000020207812 */ /* 0x000fe200078ec0ff */
[C---:B------:R-:W-:Y:S01]  /*8b60*/  IMAD.U32 R12, R9.reuse, 0x10000, RZ ;  /* 0x00010000090c7824 */ /* 0x040fe200078e00ff */
[----:B------:R-:W-:Y:S01]  /*8b70*/  LOP3.LUT R9, R9, 0xffff0000, RZ, 0xc0, !PT ;  /* 0xffff000009097812 */ /* 0x000fe200078ec0ff */
[----:B------:R-:W-:Y:S01]  /*8b80*/  IMAD.U32 R14, R11, 0x10000, RZ ;  /* 0x000100000b0e7824 */ /* 0x000fe200078e00ff */
[----:B------:R-:W-:Y:S01]  /*8b90*/  LOP3.LUT R8, R8, 0xffff0000, RZ, 0xc0, !PT ;  /* 0xffff000008087812 */ /* 0x000fe200078ec0ff */
[C---:B------:R-:W-:Y:S01]  /*8ba0*/  IMAD.U32 R13, R10.reuse, 0x10000, RZ ;  /* 0x000100000a0d7824 */ /* 0x040fe200078e00ff */
[----:B------:R-:W-:-:S02]  /*8bb0*/  LOP3.LUT R10, R10, 0xffff0000, RZ, 0xc0, !PT ;  /* 0xffff00000a0a7812 */ /* 0x000fc400078ec0ff */
[----:B------:R-:W-:Y:S01]  /*8bc0*/  LOP3.LUT R11, R11, 0xffff0000, RZ, 0xc0, !PT ;  /* 0xffff00000b0b7812 */ /* 0x000fe200078ec0ff */
[C---:B-1----:R-:W-:Y:S01]  /*8bd0*/  IMAD.U32 R15, R4.reuse, 0x10000, RZ ;  /* 0x00010000040f7824 */ /* 0x042fe200078e00ff */
        /* <DEDUP_REMOVED lines=12> */
[----:B------:R-:W-:Y:S02]  /*8ca0*/  IMAD.U32 R31, R29, 0x10000, RZ ;  /* 0x000100001d1f7824 */ /* 0x000fe400078e00ff */
        /* <DEDUP_REMOVED lines=28> */
[C---:B------:R-:W-:Y:S01]  /*8e70*/  FMUL.FTZ R13, R6.reuse, R9 ;  /* 0x00000009060d7220 */ /* 0x040fe20000410000 */
[----:B------:R-:W-:Y:S01]  /*8e80*/  LOP3.LUT R0, R29, 0xffff0000, RZ, 0xc0, !PT ;  /* 0xffff00001d007812 */ /* 0x000fe200078ec0ff */
[----:B------:R-:W-:Y:S01]  /*8e90*/  FMUL.FTZ R12, R7, R4 ;  /* 0x00000004070c7220 */ /* 0x000fe20000410000 */
[----:B------:R-:W-:Y:S01]  /*8ea0*/  F2FP.BF16.F32.PACK_AB R28, R31, R26 ;  /* 0x0000001a1f1c723e */ /* 0x000fe200000010ff */
[-C--:B------:R-:W-:Y:S01]  /*8eb0*/  FMUL.FTZ R6, R6, R5.reuse ;  /* 0x0000000506067220 */ /* 0x080fe20000410000 */
[C---:B------:R-:W-:Y:S01]  /*8ec0*/  FFMA.FTZ R13, R10.reuse, R5, -R13 ;  /* 0x000000050a0d7223 */ /* 0x040fe2000001080d */
[-C--:B------:R-:W-:Y:S01]  /*8ed0*/  FMUL.FTZ R7, R7, R0.reuse ;  /* 0x0000000007077220 */ /* 0x080fe20000410000 */
[C---:B------:R-:W-:Y:S01]  /*8ee0*/  FFMA.FTZ R12, R11.reuse, R0, -R12 ;  /* 0x000000000b0c7223 */ /* 0x040fe2000001080c */
[----:B------:R-:W-:Y:S01]  /*8ef0*/  FFMA.FTZ R9, R10, R9, R6 ;  /* 0x000000090a097223 */ /* 0x000fe20000010006 */
[----:B------:R-:W-:Y:S01]  /*8f00*/  F2FP.BF16.F32.PACK_AB R29, R14, R41 ;  /* 0x000000290e1d723e */ /* 0x000fe200000010ff */
[----:B------:R-:W-:Y:S01]  /*8f10*/  FFMA.FTZ R4, R11, R4, R7 ;  /* 0x000000040b047223 */ /* 0x000fe20000010007 */
[----:B------:R-:W-:-:S02]  /*8f20*/  F2FP.BF16.F32.PACK_AB R30, R13, R20 ;  /* 0x000000140d1e723e */ /* 0x000fc400000010ff */
[----:B------:R-:W-:Y:S02]  /*8f30*/  F2FP.BF16.F32.PACK_AB R31, R12, R45 ;  /* 0x0000002d0c1f723e */ /* 0x000fe400000010ff */
[----:B------:R-:W-:Y:S02]  /*8f40*/  F2FP.BF16.F32.PACK_AB R48, R8, R39 ;  /* 0x000000270830723e */ /* 0x000fe400000010ff */
[----:B------:R-:W-:Y:S01]  /*8f50*/  F2FP.BF16.F32.PACK_AB R49, R32, R43 ;  /* 0x0000002b2031723e */ /* 0x000fe200000010ff */
[----:B------:R1:W-:Y:S01]  /*8f60*/  STS.128 [R234+0x18400], R28 ;  /* 0x0184001cea007388 */ /* 0x0003e20000000c00 */
[----:B------:R-:W-:Y:S02]  /*8f70*/  F2FP.BF16.F32.PACK_AB R50, R9, R24 ;  /* 0x000000180932723e */ /* 0x000fe400000010ff */
[----:B------:R-:W-:-:S05]  /*8f80*/  F2FP.BF16.F32.PACK_AB R51, R4, R37 ;  /* 0x000000250433723e */ /* 0x000fca00000010ff */
[----:B------:R1:W-:Y:S02]  /*8f90*/  STS.128 [R3+0x18400], R48 ;  /* 0x0184003003007388 */ /* 0x0003e40000000c00 */
.L_x_11050:
[----:B------:R-:W-:Y:S05]  /*8fa0*/  BSYNC B0 ;  /* 0x0000000000007941 */ /* 0x000fea0003800000 */
.L_x_11030:
        /* <DEDUP_REMOVED lines=8> */
.L_x_11027:
        /* <DEDUP_REMOVED lines=9> */
.L_x_11065:
[----:B------:R-:W-:Y:S01]  /*90c0*/  IMAD R20, R22, 0x8, R18 ;  /* 0x0000000816147824 */ /* 0x000fe200078e0212 */
[----:B------:R-:W-:-:S04]  /*90d0*/  SHF.L.U32 R73, R23, 0x1f, RZ ;  /* 0x0000001f17497819 */ /* 0x000fc800000006ff */
[----:B------:R3:W4:Y:S01]  /*90e0*/  SYNCS.PHASECHK.TRANS64.TRYWAIT P1, [R20+URZ+0x22830], R73 ;  /* 0x02283049140075a7 */ /* 0x000722000802017f */
[----:B------:R-:W-:Y:S05]  /*90f0*/  @!P0 BRA `(.L_x_11066) ;  /* 0x0000000000048947 */ /* 0x000fea0003800000 */
[----:B------:R-:W-:Y:S01]  /*9100*/  BPT.TRAP 0x1 ;  /* 0x000000040000795c */ /* 0x000fe20000300000 */
.L_x_11066:
        /* <DEDUP_REMOVED lines=9> */
.L_x_11067:
[----:B------:R-:W-:Y:S01]  /*91a0*/  IMAD R6, R22, 0x300, R9 ;  /* 0x0000030016067824 */ /* 0x000fe200078e0209 */
[----:B------:R-:W-:Y:S05]  /*91b0*/  WARPSYNC.ALL ;  /* 0x0000000000007948 */ /* 0x000fea0003800000 */
[----:B-1----:R-:W-:Y:S01]  /*91c0*/  IMAD.MOV.U32 R7, RZ, RZ, 0x40000040 ;  /* 0x40000040ff077424 */ /* 0x002fe200078e00ff */
        /* <DEDUP_REMOVED lines=15> */
[----:B------:R-:W-:Y:S02]  /*92c0*/  R2UR UR4, R14 ;  /* 0x000000000e0472ca */ /* 0x000fe400000e0000 */
[----:B------:R-:W-:-:S02]  /*92d0*/  R2UR UR5, R15 ;  /* 0x000000000f0572ca */ /* 0x000fc400000e0000 */
[----:B------:R-:W-:Y:S01]  /*92e0*/  R2UR UR6, R10 ;  /* 0x000000000a0672ca */ /* 0x000fe200000e0000 */
[C---:B------:R-:W-:Y:S01]  /*92f0*/  VIADD R10, R6.reuse, 0x4 ;  /* 0x00000004060a7836 */ /* 0x040fe20000000000 */
[----:B------:R-:W-:Y:S01]  /*9300*/  R2UR UR7, R11 ;  /* 0x000000000b0772ca */ /* 0x000fe200000e0000 */
[----:B------:R-:W-:Y:S02]  /*9310*/  IMAD.MOV.U32 R11, RZ, RZ, 0x40000040 ;  /* 0x40000040ff0b7424 */ /* 0x000fe400078e00ff */
[----:B------:R-:W-:Y:S01]  /*9320*/  VIADD R6, R6, 0x6 ;  /* 0x0000000606067836 */ /* 0x000fe20000000000 */
[----:B-1----:R-:W-:Y:S01]  /*9330*/  LOP3.LUT R72, R72, 0x7f, RZ, 0xc0, !PT ;  /* 0x0000007f48487812 */ /* 0x002fe200078ec0ff */
[----:B------:R-:W-:Y:S02]  /*9340*/  WARPGROUP.DEPBAR.LE gsb0, 0x0 ;  /* 0x00008000000079c5 */ /* 0x000fe40000010000 */
        /* <DEDUP_REMOVED lines=14> */
[----:B------:R-:W-:Y:S02]  /*9430*/  R2UR UR7, R7 ;  /* 0x00000000070772ca */ /* 0x000fe400000e0000 */
[----:B------:R-:W-:Y:S01]  /*9440*/  IADD3 R7, -R202, 0x61, R3 ;  /* 0x00000061ca077810 */ /* 0x000fe20007ffe103 */
[----:B------:R-:W-:-:S04]  /*9450*/  VIADD R3, R3, 0x60 ;  /* 0x0000006003037836 */ /* 0x000fc80000000000 */
[C---:B------:R-:W-:Y:S02]  /*9460*/  IMAD R0, R212.reuse, -0x2, R7 ;  /* 0xfffffffed4007824 */ /* 0x040fe400078e0207 */
[----:B------:R-:W-:Y:S02]  /*9470*/  IMAD R7, R205, 0x80, R213 ;  /* 0x00000080cd077824 */ /* 0x000fe400078e02d5 */
        /* <DEDUP_REMOVED lines=84> */
[----:B------:R-:W1:Y:S01]  /*99c0*/  SHFL.BFLY PT, R6, R27, 0x2, 0x1f ;  /* 0x0c401f001b067f89 */ /* 0x000e6200000e0000 */
[----:B------:R-:W-:Y:S02]  /*99d0*/  FSEL R25, R25, -INF , P3 ;  /* 0xff80000019197808 */ /* 0x000fe40001800000 */
        /* <DEDUP_REMOVED lines=8> */
[----:B-1----:R-:W-:Y:S01]  /*9a60*/  FMNMX.FTZ R30, R27, R6, !PT ;  /* 0x000000061b1e7209 */ /* 0x002fe20007810000 */
[----:B------:R-:W-:Y:S01]  /*9a70*/  IMAD.U32 R6, RZ, RZ, UR4 ;  /* 0x00000004ff067e24 */ /* 0x000fe2000f8e00ff */
[----:B------:R-:W-:Y:S02]  /*9a80*/  FSEL R27, R24, -INF , P2 ;  /* 0xff800000181b7808 */ /* 0x000fe40001000000 */
[----:B------:R-:W-:Y:S01]  /*9a90*/  ISETP.GT.AND P2, PT, R3, 0x10, PT ;  /* 0x000000100300780c */ /* 0x000fe20003f44270 */
[----:B------:R-:W1:Y:S01]  /*9aa0*/  SHFL.BFLY PT, R31, R30, 0x1, 0x1f ;  /* 0x0c201f001e1f7f89 */ /* 0x000e6200000e0000 */
[----:B------:R-:W-:-:S02]  /*9ab0*/  FMNMX.FTZ R0, R27, R25, !PT ;  /* 0x000000191b007209 */ /* 0x000fc40007810000 */
[----:B------:R-:W-:Y:S02]  /*9ac0*/  FSEL R35, R32, -INF , P2 ;  /* 0xff80000020237808 */ /* 0x000fe40001000000 */
[----:B------:R-:W-:Y:S02]  /*9ad0*/  ISETP.GT.AND P2, PT, R3, 0x18, PT ;  /* 0x000000180300780c */ /* 0x000fe40003f44270 */
        /* <DEDUP_REMOVED lines=9> */
[----:B-1----:R-:W-:-:S02]  /*9b70*/  FMNMX.FTZ R8, R30, R31, !PT ;  /* 0x0000001f1e087209 */ /* 0x002fc40007810000 */
[----:B------:R-:W-:Y:S02]  /*9b80*/  FSEL R31, R28, -INF , P4 ;  /* 0xff8000001c1f7808 */ /* 0x000fe40002000000 */
[C---:B------:R-:W-:Y:S01]  /*9b90*/  FSETP.NEU.FTZ.AND P3, PT, R8.reuse, -INF , PT ;  /* 0xff8000000800780b */ /* 0x040fe20003f7d000 */
[----:B------:R-:W-:Y:S01]  /*9ba0*/  FMUL.FTZ R7, R8, R6 ;  /* 0x0000000608077220 */ /* 0x000fe20000410000 */
[----:B------:R-:W-:Y:S02]  /*9bb0*/  FMNMX.FTZ R0, R31, R0, !PT ;  /* 0x000000001f007209 */ /* 0x000fe40007810000 */
[----:B------:R-:W-:Y:S02]  /*9bc0*/  FSEL R51, R48, -INF , P2 ;  /* 0xff80000030337808 */ /* 0x000fe40001000000 */
[----:B------:R-:W-:Y:S02]  /*9bd0*/  FMNMX.FTZ R0, R29, R0, !PT ;  /* 0x000000001d007209 */ /* 0x000fe40007810000 */
[----:B------:R-:W-:-:S02]  /*9be0*/  FSEL R30, R7, RZ, P3 ;  /* 0x000000ff071e7208 */ /* 0x000fc40001800000 */
[----:B------:R-:W-:Y:S02]  /*9bf0*/  FMNMX.FTZ R0, R35, R0, !PT ;  /* 0x0000000023007209 */ /* 0x000fe40007810000 */
[----:B------:R-:W-:Y:S01]  /*9c00*/  ISETP.GT.AND P2, PT, R3, 0x38, PT ;  /* 0x000000380300780c */ /* 0x000fe20003f44270 */
[--C-:B------:R-:W-:Y:S01]  /*9c10*/  FFMA.FTZ R26, R26, R6, -R30.reuse ;  /* 0x000000061a1a7223 */ /* 0x100fe2000001081e */
[----:B------:R-:W-:Y:S01]  /*9c20*/  FMNMX.FTZ R24, R33, R0, !PT ;  /* 0x0000000021187209 */ /* 0x000fe20007810000 */
[--C-:B------:R-:W-:Y:S01]  /*9c30*/  FFMA.FTZ R153, R75, R6, -R30.reuse ;  /* 0x000000064b997223 */ /* 0x100fe2000001081e */
[----:B------:R-:W-:Y:S01]  /*9c40*/  ISETP.GT.AND P1, PT, R3, 0x39, PT ;  /* 0x000000390300780c */ /* 0x000fe20003f24270 */
[----:B------:R1:W-:Y:S01]  /*9c50*/  MUFU.EX2 R0, R26 ;  /* 0x0000001a00007308 */ /* 0x0003e20000000800 */
[----:B------:R-:W-:Y:S01]  /*9c60*/  FMNMX.FTZ R24, R39, R24, !PT ;  /* 0x0000001827187209 */ /* 0x000fe20007810000 */
[-CC-:B------:R-:W-:Y:S01]  /*9c70*/  FFMA.FTZ R155, R77, R6.reuse, -R30.reuse ;  /* 0x000000064d9b7223 */ /* 0x180fe2000001081e */
[----:B------:R-:W-:Y:S01]  /*9c80*/  FSEL R55, R52, -INF , P2 ;  /* 0xff80000034377808 */ /* 0x000fe20001000000 */
[--C-:B------:R-:W-:Y:S01]  /*9c90*/  FFMA.FTZ R79, R79, R6, -R30.reuse ;  /* 0x000000064f4f7223 */ /* 0x100fe2000001081e */
[----:B------:R-:W-:Y:S01]  /*9ca0*/  FMNMX.FTZ R24, R37, R24, !PT ;  /* 0x0000001825187209 */ /* 0x000fe20007810000 */
[--C-:B------:R-:W-:Y:S01]  /*9cb0*/  FFMA.FTZ R157, R81, R6, -R30.reuse ;  /* 0x00000006519d7223 */ /* 0x100fe2000001081e */
[----:B------:R-:W-:Y:S01]  /*9cc0*/  ISETP.GT.AND P2, PT, R3, 0x40, PT ;  /* 0x000000400300780c */ /* 0x000fe20003f44270 */
[----:B------:R-:W4:Y:S01]  /*9cd0*/  MUFU.EX2 R153, R153 ;  /* 0x0000009900997308 */ /* 0x000f220000000800 */
[----:B------:R-:W-:Y:S01]  /*9ce0*/  FMNMX.FTZ R24, R43, R24, !PT ;  /* 0x000000182b187209 */ /* 0x000fe20007810000 */
[-CC-:B------:R-:W-:Y:S01]  /*9cf0*/  FFMA.FTZ R83, R83, R6.reuse, -R30.reuse ;  /* 0x0000000653537223 */ /* 0x180fe2000001081e */
[----:B------:R-:W-:Y:S01]  /*9d00*/  FSEL R53, R53, -INF , P1 ;  /* 0xff80000035357808 */ /* 0x000fe20000800000 */
[--C-:B------:R-:W-:Y:S01]  /*9d10*/  FFMA.FTZ R159, R85, R6, -R30.reuse ;  /* 0x00000006559f7223 */ /* 0x100fe2000001081e */
[----:B-1----:R-:W-:Y:S01]  /*9d20*/  FMNMX.FTZ R26, R41, R24, !PT ;  /* 0x00000018291a7209 */ /* 0x002fe20007810000 */
[--C-:B------:R-:W-:Y:S01]  /*9d30*/  FFMA.FTZ R87, R87, R6, -R30.reuse ;  /* 0x0000000657577223 */ /* 0x100fe2000001081e */
[----:B------:R-:W-:Y:S01]  /*9d40*/  ISETP.GT.AND P1, PT, R3, 0x41, PT ;  /* 0x000000410300780c */ /* 0x000fe20003f24270 */
[----:B------:R-:W-:Y:S01]  /*9d50*/  MUFU.EX2 R155, R155 ;  /* 0x0000009b009b7308 */ /* 0x000fe20000000800 */
        /* <DEDUP_REMOVED lines=8> */
[----:B------:R-:W-:Y:S01]  /*9de0*/  FMNMX.FTZ R26, R51, R26, !PT ;  /* 0x0000001a331a7209 */ /* 0x000fe20007810000 */
[----:B----4-:R-:W-:Y:S01]  /*9df0*/  FADD.FTZ R48, R153, R0 ;  /* 0x0000000099307221 */ /* 0x010fe20000010000 */
[----:B------:R-:W-:Y:S01]  /*9e00*/  FSEL R57, R57, -INF , P1 ;  /* 0xff80000039397808 */ /* 0x000fe20000800000 */
[--C-:B------:R-:W-:Y:S01]  /*9e10*/  FFMA.FTZ R95, R95, R6, -R30.reuse ;  /* 0x000000065f5f7223 */ /* 0x100fe2000001081e */
[----:B------:R-:W-:Y:S01]  /*9e20*/  FMNMX.FTZ R28, R49, R26, !PT ;  /* 0x0000001a311c7209 */ /* 0x000fe20007810000 */
        /* <DEDUP_REMOVED lines=30> */
[----:B------:R-:W-:Y:S01]  /*a010*/  FFMA.FTZ R30, R119, R6, -R30 ;  /* 0x00000006771e7223 */ /* 0x000fe2000001081e */
[----:B------:R-:W-:-:S02]  /*a020*/  ISETP.GT.AND P1, PT, R3, 0x59, PT ;  /* 0x000000590300780c */ /* 0x000fc40003f24270 */
[----:B------:R-:W-:Y:S01]  /*a030*/  FSEL R71, R68, -INF , P2 ;  /* 0xff80000044477808 */ /* 0x000fe20001000000 */
[----:B------:R-:W-:Y:S01]  /*a040*/  MUFU.EX2 R89, R89 ;  /* 0x0000005900597308 */ /* 0x000fe20000000800 */
[----:B------:R-:W-:Y:S02]  /*a050*/  FMNMX.FTZ R28, R65, R28, !PT ;  /* 0x0000001c411c7209 */ /* 0x000fe40007810000 */
[----:B------:R-:W-:Y:S02]  /*a060*/  FSEL R69, R69, -INF , P1 ;  /* 0xff80000045457808 */ /* 0x000fe40000800000 */
[----:B------:R-:W-:Y:S02]  /*a070*/  FMNMX.FTZ R28, R71, R28, !PT ;  /* 0x0000001c471c7209 */ /* 0x000fe40007810000 */
[----:B------:R-:W-:Y:S01]  /*a080*/  F2FP.BF16.F32.PACK_AB R153, R0, R153 ;  /* 0x000000990099723e */ /* 0x000fe200000010ff */
[----:B------:R-:W1:Y:S01]  /*a090*/  MUFU.EX2 R34, R91 ;  /* 0x0000005b00227308 */ /* 0x000e620000000800 */
[----:B------:R-:W-:-:S05]  /*a0a0*/  FMNMX.FTZ R28, R69, R28, !PT ;  /* 0x0000001c451c7209 */ /* 0x000fca0007810000 */
[----:B------:R-:W4:Y:S02]  /*a0b0*/  SHFL.BFLY PT, R3, R28, 0x2, 0x1f ;  /* 0x0c401f001c037f89 */ /* 0x000f2400000e0000 */
[----:B------:R-:W-:Y:S08]  /*a0c0*/  MUFU.EX2 R93, R93 ;  /* 0x0000005d005d7308 */ /* 0x000ff00000000800 */
[----:B------:R-:W0:Y:S01]  /*a0d0*/  MUFU.EX2 R36, R95 ;  /* 0x0000005f00247308 */ /* 0x000e220000000800 */
[----:B-1----:R-:W-:-:S07]  /*a0e0*/  F2FP.BF16.F32.PACK_AB R161, R34, R89 ;  /* 0x0000005922a1723e */ /* 0x002fce00000010ff */
[----:B------:R-:W-:Y:S01]  /*a0f0*/  MUFU.EX2 R97, R97 ;  /* 0x0000006100617308 */ /* 0x000fe20000000800 */
[----:B----4-:R-:W-:-:S07]  /*a100*/  FMNMX.FTZ R3, R28, R3, !PT ;  /* 0x000000031c037209 */ /* 0x010fce0007810000 */
[----:B------:R-:W1:Y:S01]  /*a110*/  MUFU.EX2 R38, R99 ;  /* 0x0000006300267308 */ /* 0x000e620000000800 */
[----:B0-----:R-:W-:Y:S01]  /*a120*/  F2FP.BF16.F32.PACK_AB R163, R36, R93 ;  /* 0x0000005d24a3723e */ /* 0x001fe200000010ff */
[----:B------:R-:W0:Y:S06]  /*a130*/  SHFL.BFLY PT, R28, R3, 0x1, 0x1f ;  /* 0x0c201f00031c7f89 */ /* 0x000e2c00000e0000 */
[----:B------:R-:W-:Y:S08]  /*a140*/  MUFU.EX2 R101, R101 ;  /* 0x0000006500657308 */ /* 0x000ff00000000800 */
[----:B------:R-:W4:Y:S01]  /*a150*/  MUFU.EX2 R40, R103 ;  /* 0x0000006700287308 */ /* 0x000f220000000800 */
[----:B-1----:R-:W-:-:S07]  /*a160*/  F2FP.BF16.F32.PACK_AB R165, R38, R97 ;  /* 0x0000006126a5723e */ /* 0x002fce00000010ff */
[----:B------:R-:W-:Y:S01]  /*a170*/  MUFU.EX2 R105, R105 ;  /* 0x0000006900697308 */ /* 0x000fe20000000800 */
[----:B0-----:R-:W-:-:S04]  /*a180*/  FMNMX.FTZ R7, R3, R28, !PT ;  /* 0x0000001c03077209 */ /* 0x001fc80007810000 */
[C---:B------:R-:W-:Y:S01]  /*a190*/  FSETP.NEU.FTZ.AND P1, PT, R7.reuse, -INF , PT ;  /* 0xff8000000700780b */ /* 0x040fe20003f3d000 */
[-C--:B------:R-:W-:Y:S02]  /*a1a0*/  FMUL.FTZ R3, R7, R6.reuse ;  /* 0x0000000607037220 */ /* 0x080fe40000410000 */
[----:B------:R-:W-:Y:S01]  /*a1b0*/  MUFU.EX2 R42, R107 ;  /* 0x0000006b002a7308 */ /* 0x000fe20000000800 */
[----:B----4-:R-:W-:Y:S02]  /*a1c0*/  F2FP.BF16.F32.PACK_AB R167, R40, R101 ;  /* 0x0000006528a7723e */ /* 0x010fe400000010ff */
[----:B------:R-:W-:Y:S01]  /*a1d0*/  FSEL R28, R3, RZ, P1 ;  /* 0x000000ff031c7208 */ /* 0x000fe20000800000 */
[----:B------:R-:W-:Y:S01]  /*a1e0*/  FADD.FTZ R3, R155, R48 ;  /* 0x000000309b037221 */ /* 0x000fe20000010000 */
[----:B------:R-:W-:Y:S02]  /*a1f0*/  ISETP.NE.AND P1, PT, R72, RZ, PT ;  /* 0x000000ff4800720c */ /* 0x000fe40003f25270 */
[----:B------:R-:W0:Y:S01]  /*a200*/  S2R R72, SR_TID.X ;  /* 0x0000000000487919 */ /* 0x000e220000002100 */
[-CC-:B------:R-:W-:Y:S01]  /*a210*/  FFMA.FTZ R27, R27, R6.reuse, -R28.reuse ;  /* 0x000000061b1b7223 */ /* 0x180fe2000001081c */
[-CC-:B------:R-:W-:Y:S01]  /*a220*/  FFMA.FTZ R25, R25, R6.reuse, -R28.reuse ;  /* 0x0000000619197223 */ /* 0x180fe2000001081c */
[-CC-:B------:R-:W-:Y:S01]  /*a230*/  FFMA.FTZ R31, R31, R6.reuse, -R28.reuse ;  /* 0x000000061f1f7223 */ /* 0x180fe2000001081c */
[-CC-:B------:R-:W-:Y:S01]  /*a240*/  FFMA.FTZ R29, R29, R6.reuse, -R28.reuse ;  /* 0x000000061d1d7223 */ /* 0x180fe2000001081c */
[-CC-:B------:R-:W-:Y:S01]  /*a250*/  FFMA.FTZ R35, R35, R6.reuse, -R28.reuse ;  /* 0x0000000623237223 */ /* 0x180fe2000001081c */
[----:B------:R1:W-:Y:S01]  /*a260*/  MUFU.EX2 R152, R25 ;  /* 0x0000001900987308 */ /* 0x0003e20000000800 */
[-CC-:B------:R-:W-:Y:S01]  /*a270*/  FFMA.FTZ R33, R33, R6.reuse, -R28.reuse ;  /* 0x0000000621217223 */ /* 0x180fe2000001081c */
[----:B------:R-:W-:Y:S01]  /*a280*/  FADD.FTZ R48, R24, R3 ;  /* 0x0000000318307221 */ /* 0x000fe20000010000 */
[-CC-:B------:R-:W-:Y:S01]  /*a290*/  FFMA.FTZ R39, R39, R6.reuse, -R28.reuse ;  /* 0x0000000627277223 */ /* 0x180fe2000001081c */
[-CC-:B------:R-:W-:Y:S01]  /*a2a0*/  FFMA.FTZ R37, R37, R6.reuse, -R28.reuse ;  /* 0x0000000625257223 */ /* 0x180fe2000001081c */
[-C--:B------:R-:W-:Y:S01]  /*a2b0*/  FFMA.FTZ R43, R43, R6.reuse, -R28 ;  /* 0x000000062b2b7223 */ /* 0x080fe2000001081c */
[----:B------:R-:W-:Y:S01]  /*a2c0*/  FADD.FTZ R3, R157, R48 ;  /* 0x000000309d037221 */ /* 0x000fe20000010000 */
[-CC-:B------:R-:W-:Y:S01]  /*a2d0*/  FFMA.FTZ R41, R41, R6.reuse, -R28.reuse ;  /* 0x0000000629297223 */ /* 0x180fe2000001081c */
[----:B------:R-:W4:Y:S01]  /*a2e0*/  MUFU.EX2 R27, R27 ;  /* 0x0000001b001b7308 */ /* 0x000f220000000800 */
[-CC-:B------:R-:W-:Y:S01]  /*a2f0*/  FFMA.FTZ R47, R47, R6.reuse, -R28.reuse ;  /* 0x000000062f2f7223 */ /* 0x180fe2000001081c */
[----:B------:R-:W-:Y:S01]  /*a300*/  FADD.FTZ R50, R26, R3 ;  /* 0x000000031a327221 */ /* 0x000fe20000010000 */
[-CC-:B------:R-:W-:Y:S01]  /*a310*/  FFMA.FTZ R45, R45, R6.reuse, -R28.reuse ;  /* 0x000000062d2d7223 */ /* 0x180fe2000001081c */
[-CC-:B------:R-:W-:Y:S01]  /*a320*/  FFMA.FTZ R51, R51, R6.reuse, -R28.reuse ;  /* 0x0000000633337223 */ /* 0x180fe2000001081c */
[-C--:B------:R-:W-:Y:S01]  /*a330*/  FFMA.FTZ R49, R49, R6.reuse, -R28 ;  /* 0x0000000631317223 */ /* 0x080fe2000001081c */
[----:B-1----:R-:W-:Y:S01]  /*a340*/  FADD.FTZ R25, R159, R50 ;  /* 0x000000329f197221 */ /* 0x002fe20000010000 */
[-CC-:B------:R-:W-:Y:S01]  /*a350*/  FFMA.FTZ R55, R55, R6.reuse, -R28.reuse ;  /* 0x0000000637377223 */ /* 0x180fe2000001081c */
[----:B------:R-:W1:Y:S01]  /*a360*/  MUFU.EX2 R31, R31 ;  /* 0x0000001f001f7308 */ /* 0x000e620000000800 */
[-CC-:B------:R-:W-:Y:S01]  /*a370*/  FFMA.FTZ R53, R53, R6.reuse, -R28.reuse ;  /* 0x0000000635357223 */ /* 0x180fe2000001081c */
[----:B------:R-:W-:Y:S01]  /*a380*/  FADD.FTZ R50, R32, R25 ;  /* 0x0000001920327221 */ /* 0x000fe20000010000 */
[-CC-:B------:R-:W-:Y:S01]  /*a390*/  FFMA.FTZ R59, R59, R6.reuse, -R28.reuse ;  /* 0x000000063b3b7223 */ /* 0x180fe2000001081c */
[-CC-:B------:R-:W-:Y:S01]  /*a3a0*/  FFMA.FTZ R57, R57, R6.reuse, -R28.reuse ;  /* 0x0000000639397223 */ /* 0x180fe2000001081c */
[-CC-:B------:R-:W-:Y:S01]  /*a3b0*/  FFMA.FTZ R63, R63, R6.reuse, -R28.reuse ;  /* 0x000000063f3f7223 */ /* 0x180fe2000001081c */
[----:B------:R-:W-:Y:S01]  /*a3c0*/  F2FP.BF16.F32.PACK_AB R155, R24, R155 ;  /* 0x0000009b189b723e */ /* 0x000fe200000010ff */
[-C--:B------:R-:W-:Y:S01]  /*a3d0*/  FFMA.FTZ R61, R61, R6.reuse, -R28 ;  /* 0x000000063d3d7223 */ /* 0x080fe2000001081c */
[----:B------:R2:W3:Y:S01]  /*a3e0*/  MUFU.EX2 R154, R29 ;  /* 0x0000001d009a7308 */ /* 0x0004e20000000800 */
[----:B----4-:R-:W-:Y:S01]  /*a3f0*/  FADD.FTZ R48, R27, R152 ;  /* 0x000000981b307221 */ /* 0x010fe20000010000 */
[----:B0-----:R-:W-:Y:S01]  /*a400*/  SHF.R.U32.HI R72, RZ, 0x7, R72 ;  /* 0x00000007ff487819 */ /* 0x001fe20000011648 */
[-CC-:B------:R-:W-:Y:S01]  /*a410*/  FFMA.FTZ R67, R67, R6.reuse, -R28.reuse ;  /* 0x0000000643437223 */ /* 0x180fe2000001081c */
[-CC-:B------:R-:W-:Y:S01]  /*a420*/  FFMA.FTZ R65, R65, R6.reuse, -R28.reuse ;  /* 0x0000000641417223 */ /* 0x180fe2000001081c */
[-CC-:B------:R-:W-:Y:S01]  /*a430*/  FFMA.FTZ R71, R71, R6.reuse, -R28.reuse ;  /* 0x0000000647477223 */ /* 0x180fe2000001081c */
[----:B------:R-:W-:Y:S01]  /*a440*/  IADD3 R176, -R72, 0xb, RZ ;  /* 0x0000000b48b07810 */ /* 0x000fe20007ffe1ff */
[----:B------:R-:W-:Y:S01]  /*a450*/  FFMA.FTZ R28, R69, R6, -R28 ;  /* 0x00000006451c7223 */ /* 0x000fe2000001081c */
[----:B------:R-:W0:Y:S01]  /*a460*/  MUFU.EX2 R35, R35 ;  /* 0x0000002300237308 */ /* 0x000e220000000800 */
[----:B-1----:R-:W-:Y:S01]  /*a470*/  FADD.FTZ R3, R31, R48 ;  /* 0x000000301f037221 */ /* 0x002fe20000010000 */
[----:B--2---:R-:W-:Y:S01]  /*a480*/  FADD.FTZ R29, R89, R50 ;  /* 0x00000032591d7221 */ /* 0x004fe20000010000 */
[----:B------:R-:W-:-:S02]  /*a490*/  F2FP.BF16.F32.PACK_AB R157, R26, R157 ;  /* 0x0000009d1a9d723e */ /* 0x000fc400000010ff */
[----:B------:R-:W-:Y:S01]  /*a4a0*/  F2FP.BF16.F32.PACK_AB R159, R32, R159 ;  /* 0x0000009f209f723e */ /* 0x000fe200000010ff */
[----:B------:R-:W-:Y:S01]  /*a4b0*/  FADD.FTZ R50, R34, R29 ;  /* 0x0000001d22327221 */ /* 0x000fe20000010000 */
[----:B------:R-:W-:Y:S01]  /*a4c0*/  F2FP.BF16.F32.PACK_AB R169, R42, R105 ;  /* 0x000000692aa9723e */ /* 0x000fe200000010ff */
[----:B------:R-:W1:Y:S01]  /*a4d0*/  MUFU.EX2 R156, R33 ;  /* 0x00000021009c7308 */ /* 0x000e620000000800 */
[----:B---3--:R-:W-:Y:S01]  /*a4e0*/  FADD.FTZ R48, R154, R3 ;  /* 0x000000039a307221 */ /* 0x008fe20000010000 */
[----:B------:R-:W-:Y:S02]  /*a4f0*/  @!P1 VIADD R3, R20, 0x22840 ;  /* 0x0002284014039836 */ /* 0x000fe40000000000 */
[----:B------:R-:W-:Y:S01]  /*a500*/  FADD.FTZ R29, R93, R50 ;  /* 0x000000325d1d7221 */ /* 0x000fe20000010000 */
[----:B------:R-:W-:Y:S02]  /*a510*/  F2FP.BF16.F32.PACK_AB R152, R152, R27 ;  /* 0x0000001b9898723e */ /* 0x000fe400000010ff */
[----:B------:R-:W-:Y:S01]  /*a520*/  F2FP.BF16.F32.PACK_AB R154, R154, R31 ;  /* 0x0000001f9a9a723e */ /* 0x000fe200000010ff */
[----:B------:R-:W-:Y:S01]  /*a530*/  FADD.FTZ R50, R36, R29 ;  /* 0x0000001d24327221 */ /* 0x000fe20000010000 */
[----:B------:R-:W2:Y:S01]  /*a540*/  MUFU.EX2 R39, R39 ;  /* 0x0000002700277308 */ /* 0x000ea20000000800 */
[----:B0-----:R-:W-:Y:S01]  /*a550*/  FADD.FTZ R25, R35, R48 ;  /* 0x0000003023197221 */ /* 0x001fe20000010000 */
[----:B------:R-:W-:Y:S01]  /*a560*/  @!P1 PRMT R3, RZ, 0x654, R3 ;  /* 0x00000654ff039816 */ /* 0x000fe20000000003 */
[----:B------:R0:W-:Y:S06]  /*a570*/  BAR.ARV R176, 0x100 ;  /* 0x000400b00000751d */ /* 0x0001ec0000002000 */
[----:B------:R-:W3:Y:S01]  /*a580*/  MUFU.EX2 R158, R37 ;  /* 0x00000025009e7308 */ /* 0x000ee20000000800 */
[C---:B-1----:R-:W-:Y:S01]  /*a590*/  FADD.FTZ R48, R156.reuse, R25 ;  /* 0x000000199c307221 */ /* 0x042fe20000010000 */
[----:B------:R1:W-:Y:S01]  /*a5a0*/  @!P1 SYNCS.ARRIVE.TRANS64.RED.A1T0 RZ, [R3+URZ], RZ ;  /* 0x000000ff03ff99a7 */ /* 0x0003e2000810043f */
[----:B------:R-:W-:-:S05]  /*a5b0*/  F2FP.BF16.F32.PACK_AB R156, R156, R35 ;  /* 0x000000239c9c723e */ /* 0x000fca00000010ff */
[----:B------:R-:W1:Y:S01]  /*a5c0*/  MUFU.EX2 R43, R43 ;  /* 0x0000002b002b7308 */ /* 0x000e620000000800 */
[----:B--2---:R-:W-:-:S07]  /*a5d0*/  FADD.FTZ R25, R39, R48 ;  /* 0x0000003027197221 */ /* 0x004fce0000010000 */
[----:B------:R-:W2:Y:S01]  /*a5e0*/  MUFU.EX2 R160, R41 ;  /* 0x0000002900a07308 */ /* 0x000ea20000000800 */
[C---:B---3--:R-:W-:Y:S01]  /*a5f0*/  FADD.FTZ R48, R158.reuse, R25 ;  /* 0x000000199e307221 */ /* 0x048fe20000010000 */
[----:B------:R-:W-:Y:S01]  /*a600*/  FADD.FTZ R25, R97, R50 ;  /* 0x0000003261197221 */ /* 0x000fe20000010000 */
[----:B------:R-:W-:-:S03]  /*a610*/  F2FP.BF16.F32.PACK_AB R158, R158, R39 ;  /* 0x000000279e9e723e */ /* 0x000fc600000010ff */
[----:B------:R-:W-:Y:S02]  /*a620*/  FADD.FTZ R50, R38, R25 ;  /* 0x0000001926327221 */ /* 0x000fe40000010000 */
[----:B------:R-:W3:Y:S01]  /*a630*/  MUFU.EX2 R47, R47 ;  /* 0x0000002f002f7308 */ /* 0x000ee20000000800 */
[----:B-1----:R-:W-:Y:S01]  /*a640*/  FADD.FTZ R3, R43, R48 ;  /* 0x000000302b037221 */ /* 0x002fe20000010000 */
[----:B------:R-:W-:-:S04]  /*a650*/  FADD.FTZ R25, R101, R50 ;  /* 0x0000003265197221 */ /* 0x000fc80000010000 */
[----:B------:R-:W-:Y:S02]  /*a660*/  FADD.FTZ R50, R40, R25 ;  /* 0x0000001928327221 */ /* 0x000fe40000010000 */
[----:B------:R-:W1:Y:S01]  /*a670*/  MUFU.EX2 R162, R45 ;  /* 0x0000002d00a27308 */ /* 0x000e620000000800 */
[C---:B--2---:R-:W-:Y:S01]  /*a680*/  FADD.FTZ R48, R160.reuse, R3 ;  /* 0x00000003a0307221 */ /* 0x044fe20000010000 */
[----:B------:R-:W-:Y:S01]  /*a690*/  FADD.FTZ R25, R105, R50 ;  /* 0x0000003269197221 */ /* 0x000fe20000010000 */
[----:B------:R-:W-:-:S03]  /*a6a0*/  F2FP.BF16.F32.PACK_AB R160, R160, R43 ;  /* 0x0000002ba0a0723e */ /* 0x000fc600000010ff */
[----:B------:R-:W-:Y:S02]  /*a6b0*/  FADD.FTZ R24, R42, R25 ;  /* 0x000000192a187221 */ /* 0x000fe40000010000 */
        /* <DEDUP_REMOVED lines=43> */
[----:B--2---:R-:W-:Y:S01]  /*a970*/  FADD.FTZ R3, R71, R24 ;  /* 0x0000001847037221 */ /* 0x004fe20000010000 */
[C---:B---3--:R-:W-:Y:S01]  /*a980*/  FADD.FTZ R0, R30.reuse, R25 ;  /* 0x000000191e007221 */ /* 0x048fe20000010000 */
[----:B------:R-:W-:Y:S02]  /*a990*/  F2FP.BF16.F32.PACK_AB R175, R30, R117 ;  /* 0x000000751eaf723e */ /* 0x000fe400000010ff */
[C---:B-1----:R-:W-:Y:S01]  /*a9a0*/  FADD.FTZ R3, R28.reuse, R3 ;  /* 0x000000031c037221 */ /* 0x042fe20000010000 */
[----:B------:R-:W-:Y:S01]  /*a9b0*/  F2FP.BF16.F32.PACK_AB R174, R28, R71 ;  /* 0x000000471cae723e */ /* 0x000fe200000010ff */
[----:B0-----:R-:W-:Y:S06]  /*a9c0*/  @!P0 BRA `(.L_x_11069) ;  /* 0x0000000000048947 */ /* 0x001fec0003800000 */
[----:B------:R-:W-:Y:S01]  /*a9d0*/  BPT.TRAP 0x1 ;  /* 0x000000040000795c */ /* 0x000fe20000300000 */
.L_x_11069:
[----:B------:R0:W1:Y:S01]  /*a9e0*/  SYNCS.PHASECHK.TRANS64.TRYWAIT P2, [R20+URZ+0x22850], R73 ;  /* 0x02285049140075a7 */ /* 0x000062000804017f */
[----:B------:R-:W-:Y:S05]  /*a9f0*/  @!P0 BRA `(.L_x_11070) ;  /* 0x0000000000048947 */ /* 0x000fea0003800000 */
[----:B------:R-:W-:Y:S01]  /*aa00*/  BPT.TRAP 0x1 ;  /* 0x000000040000795c */ /* 0x000fe20000300000 */
.L_x_11070:
[----:B------:R-:W-:Y:S04]  /*aa10*/  BSSY B0, `(.L_x_11071) ;  /* 0x0000004000007945 */ /* 0x000fe80003800000 */
[----:B-1----:R-:W-:Y:S05]  /*aa20*/  @P2 BRA `(.L_x_11072) ;  /* 0x0000000000082947 */ /* 0x002fea0003800000 */
[----:B------:R-:W1:Y:S02]  /*aa30*/  SYNCS.PHASECHK.TRANS64.TRYWAIT P2, [R20+URZ+0x22850], R73 ;  /* 0x02285049140075a7 */ /* 0x000e64000804017f */
[----:B-1----:R-:W-:Y:S05]  /*aa40*/  @!P2 BRA `(.L_x_11073) ;  /* 0x000000e4004ca947 */ /* 0x002fea0003800000 */
.L_x_11072:
[----:B------:R-:W-:Y:S05]  /*aa50*/  BSYNC B0 ;  /* 0x0000000000007941 */ /* 0x000fea0003800000 */
.L_x_11071:
[----:B------:R-:W-:Y:S05]  /*aa60*/  WARPSYNC.ALL ;  /* 0x0000000000007948 */ /* 0x000fea0003800000 */
[----:B------:R-:W-:Y:S01]  /*aa70*/  R2UR UR4, R18 ;  /* 0x00000000120472ca */ /* 0x000fe200000e0000 */
[----:B------:R2:W-:Y:S01]  /*aa80*/  BAR.SYNC.DEFER_BLOCKING R21, 0x100 ;  /* 0x000400150000751d */ /* 0x0005e20000010000 */
[----:B------:R-:W-:Y:S02]  /*aa90*/  IMAD.MOV.U32 R179, RZ, RZ, 0xc00 ;  /* 0x00000c00ffb37424 */ /* 0x000fe400078e00ff */
[----:B01----:R-:W-:-:S03]  /*aaa0*/  @!P1 VIADD R20, R20, 0x22860 ;  /* 0x0002286014149836 */ /* 0x003fc60000000000 */
[----:B------:R-:W-:Y:S01]  /*aab0*/  ULDC UR46, c[0x0][0x988] ;  /* 0x00026200002e7ab9 */ /* 0x000fe20000000800 */
[----:B------:R-:W-:Y:S01]  /*aac0*/  ULDC UR47, c[0x0][0x988] ;  /* 0x00026200002f7ab9 */ /* 0x000fe20000000800 */
        /* <DEDUP_REMOVED lines=38> */
[----:B------:R-:W-:Y:S01]  /*ad30*/  R2UR UR6, R152 ;  /* 0x00000000980672ca */ /* 0x000fe200000e0000 */
[----:B------:R-:W-:Y:S01]  /*ad40*/  IMAD.IADD R152, R204, 0x1, -R202 ;  /* 0x00000001cc987824 */ /* 0x000fe200078e0aca */
[----:B------:R-:W-:-:S03]  /*ad50*/  R2UR UR7, R153 ;  /* 0x00000000990772ca */ /* 0x000fc600000e0000 */
[----:B------:R-:W-:-:S04]  /*ad60*/  IMAD R152, R205, 0x80, R152 ;  /* 0x00000080cd987824 */ /* 0x000fc800078e0298 */
[----:B------:R-:W-:-:S05]  /*ad70*/  IMAD.HI R152, R152, 0x2aaaaaab, RZ ;  /* 0x2aaaaaab98987827 */ /* 0x000fca00078e02ff */
[----:B--2---:R-:W-:Y:S01]  /*ad80*/  SHF.R.U32.HI R21, RZ, 0x1f, R152 ;  /* 0x0000001fff157819 */ /* 0x004fe20000011698 */
[----:B------:R-:W-:Y:S02]  /*ad90*/  WARPGROUP.DEPBAR.LE gsb0, 0x0 ;  /* 0x00008000000079c5 */ /* 0x000fe40000010000 */
[----:B------:R-:W-:-:S10]  /*ada0*/  WARPGROUP.ARRIVE ;  /* 0x00000000000079c5 */ /* 0x000fd40000000000 */
        /* <DEDUP_REMOVED lines=9> */
[----:B0-----:R-:W-:Y:S01]  /*ae40*/  LEA.HI.SX32 R20, R152, R21, 0x1c ;  /* 0x0000001598147211 */ /* 0x001fe200078fe2ff */
[----:B------:R-:W-:-:S03]  /*ae50*/  VIADD R21, R177, 0xfffffffe ;  /* 0xfffffffeb1157836 */ /* 0x000fc60000000000 */
[----:B------:R-:W-:-:S04]  /*ae60*/  VIMNMX R20, RZ, R20, !PT ;  /* 0x00000014ff147248 */ /* 0x000fc80007fe0100 */
[----:B------:R-:W-:-:S13]  /*ae70*/  ISETP.GE.AND P2, PT, R21, R20, PT ;  /* 0x000000141500720c */ /* 0x000fda0003f46270 */
[----:B------:R-:W-:Y:S05]  /*ae80*/  @!P2 BRA `(.L_x_11074) ;  /* 0x000000240094a947 */ /* 0x000fea0003800000 */
[----:B------:R-:W-:Y:S02]  /*ae90*/  IMAD.MOV.U32 R219, RZ, RZ, R8 ;  /* 0x000000ffffdb7224 */ /* 0x000fe400078e0008 */
[----:B------:R-:W-:-:S07]  /*aea0*/  IMAD.MOV.U32 R220, RZ, RZ, R7 ;  /* 0x000000ffffdc7224 */ /* 0x000fce00078e0007 */
.L_x_11084:
        /* <DEDUP_REMOVED lines=8> */
.L_x_11075:
[----:B------:R-:W-:Y:S01]  /*af30*/  IMAD R206, R22, 0x8, R18 ;  /* 0x0000000816ce7824 */ /* 0x000fe200078e0212 */
[----:B------:R-:W-:-:S04]  /*af40*/  SHF.L.U32 R207, R23, 0x1f, RZ ;  /* 0x0000001f17cf7819 */ /* 0x000fc800000006ff */
[----:B------:R0:W1:Y:S01]  /*af50*/  SYNCS.PHASECHK.TRANS64.TRYWAIT P2, [R206+URZ+0x22830], R207 ;  /* 0x022830cfce0075a7 */ /* 0x000062000804017f */
[----:B------:R-:W-:Y:S05]  /*af60*/  @!P0 BRA `(.L_x_11076) ;  /* 0x0000000000048947 */ /* 0x000fea0003800000 */
[----:B------:R-:W-:Y:S01]  /*af70*/  BPT.TRAP 0x1 ;  /* 0x000000040000795c */ /* 0x000fe20000300000 */
.L_x_11076:
[----:B------:R-:W-:Y:S02]  /*af80*/  IMAD R6, R22, 0x300, R9 ;  /* 0x0000030016067824 */ /* 0x000fe400078e0209 */
[----:B------:R-:W-:Y:S01]  /*af90*/  IMAD.MOV.U32 R7, RZ, RZ, 0x40000040 ;  /* 0x40000040ff077424 */ /* 0x000fe200078e00ff */
[----:B-1----:R-:W-:Y:S06]  /*afa0*/  @P2 BRA `(.L_x_11077) ;  /* 0x0000000000082947 */ /* 0x002fec0003800000 */
[----:B------:R-:W1:Y:S02]  /*afb0*/  SYNCS.PHASECHK.TRANS64.TRYWAIT P2, [R206+URZ+0x22830], R207 ;  /* 0x022830cfce0075a7 */ /* 0x000e64000804017f */
[----:B-1----:R-:W-:Y:S05]  /*afc0*/  @!P2 BRA `(.L_x_11078) ;  /* 0x000000e00000a947 */ /* 0x002fea0003800000 */
.L_x_11077:
[----:B------:R-:W-:Y:S05]  /*afd0*/  WARPSYNC.ALL ;  /* 0x0000000000007948 */ /* 0x000fea0003800000 */
[C---:B------:R-:W-:Y:S01]  /*afe0*/  R2UR UR6, R6.reuse ;  /* 0x00000000060672ca */ /* 0x040fe200000e0000 */
[C---:B------:R-:W-:Y:S01]  /*aff0*/  VIADD R152, R6.reuse, 0x2 ;  /* 0x0000000206987836 */ /* 0x040fe20000000000 */
[----:B------:R-:W-:Y:S01]  /*b000*/  R2UR UR7, R7 ;  /* 0x00000000070772ca */ /* 0x000fe200000e0000 */
[----:B------:R-:W-:Y:S01]  /*b010*/  VIADD R154, R6, 0x4 ;  /* 0x00000004069a7836 */ /* 0x000fe20000000000 */
[----:B------:R-:W-:Y:S01]  /*b020*/  R2UR UR4, R4 ;  /* 0x00000000040472ca */ /* 0x000fe200000e0000 */
[----:B------:R-:W-:Y:S01]  /*b030*/  IMAD.MOV.U32 R153, RZ, RZ, 0x40000040 ;  /* 0x40000040ff997424 */ /* 0x000fe200078e00ff */
[----:B------:R-:W-:Y:S01]  /*b040*/  R2UR UR5, R5 ;  /* 0x00000000050572ca */ /* 0x000fe200000e0000 */
[----:B------:R-:W-:Y:S01]  /*b050*/  IMAD.MOV.U32 R155, RZ, RZ, 0x40000040 ;  /* 0x40000040ff9b7424 */ /* 0x000fe200078e00ff */
[----:B------:R-:W-:Y:S01]  /*b060*/  R2UR UR10, R152 ;  /* 0x00000000980a72ca */ /* 0x000fe200000e0000 */
[----:B------:R-:W2:Y:S01]  /*b070*/  LDL.LU R224, [R1] ;  /* 0x0000000001e07983 */ /* 0x000ea20000300800 */
[----:B------:R-:W-:Y:S01]  /*b080*/  R2UR UR11, R153 ;  /* 0x00000000990b72ca */ /* 0x000fe200000e0000 */
[----:B------:R-:W-:Y:S01]  /*b090*/  VIADD R6, R6, 0x6 ;  /* 0x0000000606067836 */ /* 0x000fe20000000000 */
[----:B------:R-:W-:Y:S01]  /*b0a0*/  R2UR UR14, R154 ;  /* 0x000000009a0e72ca */ /* 0x000fe200000e0000 */
[----:B------:R-:W-:Y:S01]  /*b0b0*/  IMAD.MOV.U32 R7, RZ, RZ, 0x40000040 ;  /* 0x40000040ff077424 */ /* 0x000fe200078e00ff */
[----:B------:R-:W-:Y:S01]  /*b0c0*/  R2UR UR15, R155 ;  /* 0x000000009b0f72ca */ /* 0x000fe200000e0000 */
[----:B------:R-:W3:Y:S01]  /*b0d0*/  S2R R227, SR_TID.X ;  /* 0x0000000000e37919 */ /* 0x000ee20000002100 */
[----:B------:R-:W-:Y:S01]  /*b0e0*/  WARPGROUP.ARRIVE ;  /* 0x00000000000079c5 */ /* 0x000fe20000000000 */
[----:B------:R-:W-:-:S02]  /*b0f0*/  R2UR UR8, R14 ;  /* 0x000000000e0872ca */ /* 0x000fc400000e0000 */
[----:B------:R-:W-:Y:S02]  /*b100*/  R2UR UR9, R15 ;  /* 0x000000000f0972ca */ /* 0x000fe400000e0000 */
[----:B------:R-:W-:Y:S01]  /*b110*/  R2UR UR12, R12 ;  /* 0x000000000c0c72ca */ /* 0x000fe200000e0000 */
[----:B------:R-:W-:Y:S01]  /*b120*/  HGMMA.64x96x16.F32.BF16 R152, gdesc[UR4], RZ, !UPT, gsb0 ;  /* 0x01600000049879f0 */ /* 0x000fe2000c0018ff */
[----:B------:R-:W-:Y:S02]  /*b130*/  R2UR UR13, R13 ;  /* 0x000000000d0d72ca */ /* 0x000fe400000e0000 */
[----:B------:R-:W-:Y:S01]  /*b140*/  R2UR UR6, R6 ;  /* 0x00000000060672ca */ /* 0x000fe200000e0000 */
[----:B------:R-:W-:Y:S01]  /*b150*/  IMAD.SHL.U32 R6, R205, 0x80, RZ ;  /* 0x00000080cd067824 */ /* 0x000fe200078e00ff */
[----:B------:R-:W-:Y:S02]  /*b160*/  R2UR UR7, R7 ;  /* 0x00000000070772ca */ /* 0x000fe400000e0000 */
[----:B------:R-:W-:Y:S01]  /*b170*/  R2UR UR4, R10 ;  /* 0x000000000a0472ca */ /* 0x000fe200000e0000 */
[----:B------:R-:W-:Y:S01]  /*b180*/  IMAD R7, R21, -0x60, R6 ;  /* 0xffffffa015077824 */ /* 0x000fe200078e0206 */
[----:B------:R-:W-:-:S04]  /*b190*/  R2UR UR5, R11 ;  /* 0x000000000b0572ca */ /* 0x000fc800000e0000 */
[----:B------:R-:W-:-:S05]  /*b1a0*/  IADD3 R7, R7, 0x1, R204 ;  /* 0x0000000107077810 */ /* 0x000fca0007ffe0cc */
[----:B------:R-:W-:-:S04]  /*b1b0*/  IMAD.IADD R7, R7, 0x1, -R202 ;  /* 0x0000000107077824 */ /* 0x000fc800078e0aca */
        /* <DEDUP_REMOVED lines=9> */
[----:B------:R-:W-:Y:S01]  /*b250*/  HGMMA.64x96x16.F32.BF16 R152, gdesc[UR12], R152, gsb0 ;  /* 0x016000000c9879f0 */ /* 0x000fe20008001898 */
[----:B--2---:R-:W-:-:S04]  /*b260*/  LOP3.LUT R224, R224, 0xfffffeff, RZ, 0xc0, !PT ;  /* 0xfffffeffe0e07812 */ /* 0x004fc800078ec0ff */
[----:B------:R-:W-:-:S04]  /*b270*/  @P1 LOP3.LUT R224, R224, 0x100, RZ, 0xfc, !PT ;  /* 0x00000100e0e01812 */ /* 0x000fc800078efcff */
[----:B------:R-:W-:-:S04]  /*b280*/  LOP3.LUT R224, R224, 0xffffff7f, RZ, 0xc0, !PT ;  /* 0xffffff7fe0e07812 */ /* 0x000fc800078ec0ff */
[----:B------:R-:W-:-:S04]  /*b290*/  @P0 LOP3.LUT R224, R224, 0x80, RZ, 0xfc, !PT ;  /* 0x00000080e0e00812 */ /* 0x000fc800078efcff */
[----:B------:R-:W-:Y:S01]  /*b2a0*/  LOP3.LUT R224, R224, 0xfffffdff, RZ, 0xc0, !PT ;  /* 0xfffffdffe0e07812 */ /* 0x000fe200078ec0ff */
        /* <DEDUP_REMOVED lines=73> */
[----:B------:R-:W-:-:S05]  /*b740*/  FMNMX.FTZ R222, R197, R8, !PT ;  /* 0x00000008c5de7209 */ /* 0x000fca0007810000 */
[----:B------:R-:W2:Y:S02]  /*b750*/  SHFL.BFLY PT, R7, R222, 0x2, 0x1f ;  /* 0x0c401f00de077f89 */ /* 0x000ea400000e0000 */
[----:B--2---:R-:W-:-:S05]  /*b760*/  FMNMX.FTZ R223, R222, R7, !PT ;  /* 0x00000007dedf7209 */ /* 0x004fca0007810000 */
[----:B------:R-:W2:Y:S02]  /*b770*/  SHFL.BFLY PT, R8, R223, 0x1, 0x1f ;  /* 0x0c201f00df087f89 */ /* 0x000ea400000e0000 */
[----:B--2---:R-:W-:Y:S01]  /*b780*/  FMNMX.FTZ R7, R223, R8, !PT ;  /* 0x00000008df077209 */ /* 0x004fe20007810000 */
[----:B------:R-:W-:Y:S02]  /*b790*/  VIADD R8, R6, 0x8 ;  /* 0x0000000806087836 */ /* 0x000fe40000000000 */
[----:B------:R-:W-:Y:S01]  /*b7a0*/  IMAD.U32 R6, RZ, RZ, UR47 ;  /* 0x0000002fff067e24 */ /* 0x000fe2000f8e00ff */
[----:B------:R-:W-:Y:S02]  /*b7b0*/  FSETP.NEU.FTZ.AND P2, PT, R7, -INF , PT ;  /* 0xff8000000700780b */ /* 0x000fe40003f5d000 */
[C---:B------:R-:W-:Y:S02]  /*b7c0*/  ISETP.GT.AND P3, PT, R8.reuse, RZ, PT ;  /* 0x000000ff0800720c */ /* 0x040fe40003f64270 */
[----:B------:R-:W-:-:S02]  /*b7d0*/  ISETP.GT.AND P5, PT, R8, 0x1, PT ;  /* 0x000000010800780c */ /* 0x000fc40003fa4270 */
[----:B------:R-:W-:Y:S02]  /*b7e0*/  FSEL R154, R154, -INF , P3 ;  /* 0xff8000009a9a7808 */ /* 0x000fe40001800000 */
[C---:B------:R-:W-:Y:S02]  /*b7f0*/  ISETP.GT.AND P4, PT, R8.reuse, 0x8, PT ;  /* 0x000000080800780c */ /* 0x040fe40003f84270 */
        /* <DEDUP_REMOVED lines=8> */
[----:B------:R-:W-:Y:S02]  /*b880*/  FSEL R163, R163, -INF , P4 ;  /* 0xff800000a3a37808 */ /* 0x000fe40002000000 */
[----:B------:R-:W-:-:S02]  /*b890*/  FSEL R166, R166, -INF , P3 ;  /* 0xff800000a6a67808 */ /* 0x000fc40001800000 */
[----:B------:R-:W-:Y:S02]  /*b8a0*/  FSEL R221, R7, RZ, P2 ;  /* 0x000000ff07dd7208 */ /* 0x000fe40001000000 */
[C---:B------:R-:W-:Y:S02]  /*b8b0*/  ISETP.GT.AND P5, PT, R8.reuse, 0x19, PT ;  /* 0x000000190800780c */ /* 0x040fe40003fa4270 */
[C---:B------:R-:W-:Y:S01]  /*b8c0*/  ISETP.GT.AND P4, PT, R8.reuse, 0x20, PT ;  /* 0x000000200800780c */ /* 0x040fe20003f84270 */
[----:B------:R-:W-:Y:S01]  /*b8d0*/  FADD.FTZ R220, -R221, R220 ;  /* 0x000000dcdddc7221 */ /* 0x000fe20000010100 */
[C---:B------:R-:W-:Y:S01]  /*b8e0*/  ISETP.GT.AND P3, PT, R8.reuse, 0x21, PT ;  /* 0x000000210800780c */ /* 0x040fe20003f64270 */
[----:B------:R-:W-:Y:S01]  /*b8f0*/  FMUL.FTZ R221, R7, R6 ;  /* 0x0000000607dd7220 */ /* 0x000fe20000410000 */
[----:B------:R-:W-:Y:S02]  /*b900*/  ISETP.GT.AND P1, PT, R8, 0x41, PT ;  /* 0x000000410800780c */ /* 0x000fe40003f24270 */
[----:B------:R-:W-:-:S02]  /*b910*/  FSEL R167, R167, -INF , P5 ;  /* 0xff800000a7a77808 */ /* 0x000fc40002800000 */
[----:B------:R-:W-:Y:S02]  /*b920*/  FSEL R170, R170, -INF , P4 ;  /* 0xff800000aaaa7808 */ /* 0x000fe40002000000 */
[----:B------:R-:W-:Y:S02]  /*b930*/  FSEL R171, R171, -INF , P3 ;  /* 0xff800000abab7808 */ /* 0x000fe40001800000 */
[C---:B------:R-:W-:Y:S02]  /*b940*/  ISETP.GT.AND P5, PT, R8.reuse, 0x28, PT ;  /* 0x000000280800780c */ /* 0x040fe40003fa4270 */
[C---:B------:R-:W-:Y:S02]  /*b950*/  ISETP.GT.AND P4, PT, R8.reuse, 0x29, PT ;  /* 0x000000290800780c */ /* 0x040fe40003f84270 */
[----:B------:R-:W-:Y:S02]  /*b960*/  ISETP.GT.AND P3, PT, R8, 0x30, PT ;  /* 0x000000300800780c */ /* 0x000fe40003f64270 */
[----:B------:R-:W-:-:S02]  /*b970*/  FSEL R174, R174, -INF , P5 ;  /* 0xff800000aeae7808 */ /* 0x000fc40002800000 */
[----:B------:R-:W-:Y:S02]  /*b980*/  FSEL R175, R175, -INF , P4 ;  /* 0xff800000afaf7808 */ /* 0x000fe40002000000 */
[----:B------:R-:W-:Y:S02]  /*b990*/  FSEL R178, R178, -INF , P3 ;  /* 0xff800000b2b27808 */ /* 0x000fe40001800000 */
[C---:B------:R-:W-:Y:S02]  /*b9a0*/  ISETP.GT.AND P5, PT, R8.reuse, 0x31, PT ;  /* 0x000000310800780c */ /* 0x040fe40003fa4270 */
[C---:B------:R-:W-:Y:S02]  /*b9b0*/  ISETP.GT.AND P4, PT, R8.reuse, 0x38, PT ;  /* 0x000000380800780c */ /* 0x040fe40003f84270 */
[----:B------:R-:W-:Y:S02]  /*b9c0*/  ISETP.GT.AND P3, PT, R8, 0x39, PT ;  /* 0x000000390800780c */ /* 0x000fe40003f64270 */
[----:B------:R-:W-:-:S02]  /*b9d0*/  FSEL R221, R221, RZ, P2 ;  /* 0x000000ffdddd7208 */ /* 0x000fc40001000000 */
[----:B------:R-:W-:Y:S02]  /*b9e0*/  FSEL R179, R179, -INF , P5 ;  /* 0xff800000b3b37808 */ /* 0x000fe40002800000 */
[----:B------:R-:W-:Y:S01]  /*b9f0*/  FSEL R182, R182, -INF , P4 ;  /* 0xff800000b6b67808 */ /* 0x000fe20002000000 */
[-CC-:B------:R-:W-:Y:S01]  /*ba00*/  FFMA.FTZ R152, R152, R6.reuse, -R221.reuse ;  /* 0x0000000698987223 */ /* 0x180fe200000108dd */
[----:B------:R-:W-:Y:S01]  /*ba10*/  @P1 LOP3.LUT R224, R224, 0x200, RZ, 0xfc, !PT ;  /* 0x00000200e0e01812 */ /* 0x000fe200078efcff */
[-CC-:B------:R-:W-:Y:S01]  /*ba20*/  FFMA.FTZ R153, R153, R6.reuse, -R221.reuse ;  /* 0x0000000699997223 */ /* 0x180fe200000108dd */
[----:B------:R-:W-:Y:S01]  /*ba30*/  FSEL R183, R183, -INF , P3 ;  /* 0xff800000b7b77808 */ /* 0x000fe20001800000 */
[-CC-:B------:R-:W-:Y:S01]  /*ba40*/  FFMA.FTZ R156, R156, R6.reuse, -R221.reuse ;  /* 0x000000069c9c7223 */ /* 0x180fe200000108dd */
[C---:B------:R-:W-:Y:S01]  /*ba50*/  ISETP.GT.AND P0, PT, R8.reuse, 0x48, PT ;  /* 0x000000480800780c */ /* 0x040fe20003f04270 */
[----:B------:R-:W-:Y:S01]  /*ba60*/  MUFU.EX2 R152, R152 ;  /* 0x0000009800987308 */ /* 0x000fe20000000800 */
[C---:B------:R-:W-:Y:S01]  /*ba70*/  ISETP.GT.AND P3, PT, R8.reuse, 0x50, PT ;  /* 0x000000500800780c */ /* 0x040fe20003f64270 */
[-CC-:B------:R-:W-:Y:S01]  /*ba80*/  FFMA.FTZ R157, R157, R6.reuse, -R221.reuse ;  /* 0x000000069d9d7223 */ /* 0x180fe200000108dd */
[----:B------:R-:W-:Y:S01]  /*ba90*/  ISETP.GT.AND P4, PT, R8, 0x51, PT ;  /* 0x000000510800780c */ /* 0x000fe20003f84270 */
[-CC-:B------:R-:W-:Y:S01]  /*baa0*/  FFMA.FTZ R160, R160, R6.reuse, -R221.reuse ;  /* 0x00000006a0a07223 */ /* 0x180fe200000108dd */
[C---:B------:R-:W-:Y:S01]  /*bab0*/  ISETP.GT.AND P5, PT, R8.reuse, 0x58, PT ;  /* 0x000000580800780c */ /* 0x040fe20003fa4270 */
[-CC-:B------:R-:W-:Y:S01]  /*bac0*/  FFMA.FTZ R161, R161, R6.reuse, -R221.reuse ;  /* 0x00000006a1a17223 */ /* 0x180fe200000108dd */
[C---:B------:R-:W-:Y:S01]  /*bad0*/  ISETP.GT.AND P6, PT, R8.reuse, 0x59, PT ;  /* 0x000000590800780c */ /* 0x040fe20003fc4270 */
[----:B------:R-:W-:Y:S01]  /*bae0*/  MUFU.EX2 R153, R153 ;  /* 0x0000009900997308 */ /* 0x000fe20000000800 */
[----:B------:R-:W-:Y:S01]  /*baf0*/  ISETP.GT.AND P1, PT, R8, 0x40, PT ;  /* 0x000000400800780c */ /* 0x000fe20003f24270 */
[-CC-:B------:R-:W-:Y:S01]  /*bb00*/  FFMA.FTZ R164, R164, R6.reuse, -R221.reuse ;  /* 0x00000006a4a47223 */ /* 0x180fe200000108dd */
[----:B------:R-:W-:Y:S01]  /*bb10*/  ISETP.GT.AND P2, PT, R8, 0x49, PT ;  /* 0x000000490800780c */ /* 0x000fe20003f44270 */
[-CC-:B------:R-:W-:Y:S01]  /*bb20*/  FFMA.FTZ R8, R177, R6.reuse, -R221.reuse ;  /* 0x00000006b1087223 */ /* 0x180fe200000108dd */
[-C--:B------:R-:W-:Y:S01]  /*bb30*/  FMUL.FTZ R177, R220, R6.reuse ;  /* 0x00000006dcb17220 */ /* 0x080fe20000410000 */
        /* <DEDUP_REMOVED lines=17> */
[----:B------:R-:W-:Y:S01]  /*bc50*/  FSEL R186, R186, -INF , P1 ;  /* 0xff800000baba7808 */ /* 0x000fe20000800000 */
[----:B------:R-:W-:Y:S01]  /*bc60*/  MUFU.EX2 R157, R157 ;  /* 0x0000009d009d7308 */ /* 0x000fe20000000800 */
[----:B------:R-:W-:Y:S01]  /*bc70*/  LOP3.LUT P1, RZ, R224, 0x200, RZ, 0xc0, !PT ;  /* 0x00000200e0ff7812 */ /* 0x000fe2000782c0ff */
[----:B------:R-:W-:Y:S01]  /*bc80*/  STL [R1], R224 ;  /* 0x000000e001007387 */ /* 0x000fe20000100800 */
[----:B------:R-:W-:Y:S01]  /*bc90*/  FSEL R190, R190, -INF , P0 ;  /* 0xff800000bebe7808 */ /* 0x000fe20000000000 */
[----:B--2---:R-:W-:Y:S01]  /*bca0*/  FFMA.FTZ R220, R177, R3, R152 ;  /* 0x00000003b1dc7223 */ /* 0x004fe20000010098 */
[----:B------:R-:W-:Y:S01]  /*bcb0*/  F2FP.BF16.F32.PACK_AB R152, R153, R152 ;  /* 0x000000989998723e */ /* 0x000fe200000010ff */
[----:B------:R-:W-:Y:S01]  /*bcc0*/  FMUL.FTZ R24, R24, R177 ;  /* 0x000000b118187220 */ /* 0x000fe20000410000 */
[----:B------:R-:W-:Y:S01]  /*bcd0*/  FSEL R187, R187, -INF , P1 ;  /* 0xff800000bbbb7808 */ /* 0x000fe20000800000 */
[----:B------:R-:W-:Y:S01]  /*bce0*/  FADD.FTZ R3, R153, R220 ;  /* 0x000000dc99037221 */ /* 0x000fe20000010000 */
[----:B------:R-:W-:Y:S01]  /*bcf0*/  FMNMX.FTZ R220, R154, R219, !PT ;  /* 0x000000db9adc7209 */ /* 0x000fe20007810000 */
[----:B------:R-:W-:Y:S01]  /*bd00*/  MUFU.EX2 R161, R161 ;  /* 0x000000a100a17308 */ /* 0x000fe20000000800 */
[----:B------:R-:W-:Y:S01]  /*bd10*/  FSEL R191, R191, -INF , P2 ;  /* 0xff800000bfbf7808 */ /* 0x000fe20001000000 */
[-C--:B------:R-:W-:Y:S01]  /*bd20*/  FMUL.FTZ R25, R25, R177.reuse ;  /* 0x000000b119197220 */ /* 0x080fe20000410000 */
[----:B------:R-:W-:Y:S01]  /*bd30*/  FMNMX.FTZ R221, R155, R220, !PT ;  /* 0x000000dc9bdd7209 */ /* 0x000fe20007810000 */
[-C--:B------:R-:W-:Y:S01]  /*bd40*/  FMUL.FTZ R28, R28, R177.reuse ;  /* 0x000000b11c1c7220 */ /* 0x080fe20000410000 */
[----:B------:R-:W-:Y:S01]  /*bd50*/  FSEL R194, R194, -INF , P3 ;  /* 0xff800000c2c27808 */ /* 0x000fe20001800000 */
[----:B------:R-:W-:Y:S01]  /*bd60*/  FMUL.FTZ R29, R29, R177 ;  /* 0x000000b11d1d7220 */ /* 0x000fe20000410000 */
        /* <DEDUP_REMOVED lines=14> */
[----:B------:R-:W-:Y:S01]  /*be50*/  LOP3.LUT P1, RZ, R224, 0x100, RZ, 0xc0, !PT ;  /* 0x00000100e0ff7812 */ /* 0x000fe2000782c0ff */
[----:B------:R-:W-:Y:S01]  /*be60*/  FMUL.FTZ R41, R41, R177 ;  /* 0x000000b129297220 */ /* 0x000fe20000410000 */
[----:B------:R-:W-:Y:S01]  /*be70*/  FMNMX.FTZ R220, R166, R221, !PT ;  /* 0x000000dda6dc7209 */ /* 0x000fe20007810000 */
[----:B------:R-:W-:Y:S01]  /*be80*/  MUFU.EX2 R169, R169 ;  /* 0x000000a900a97308 */ /* 0x000fe20000000800 */
[----:B------:R-:W-:Y:S01]  /*be90*/  LOP3.LUT P0, RZ, R224, 0x80, RZ, 0xc0, !PT ;  /* 0x00000080e0ff7812 */ /* 0x000fe2000780c0ff */
        /* <DEDUP_REMOVED lines=68> */
[-C--:B------:R-:W-:Y:S01]  /*c2e0*/  FMUL.FTZ R129, R129, R177.reuse ;  /* 0x000000b181817220 */ /* 0x080fe20000410000 */
[-C--:B------:R-:W-:Y:S01]  /*c2f0*/  FMUL.FTZ R132, R132, R177.reuse ;  /* 0x000000b184847220 */ /* 0x080fe20000410000 */
[----:B------:R-:W2:Y:S01]  /*c300*/  SHFL.BFLY PT, R220, R221, 0x2, 0x1f ;  /* 0x0c401f00dddc7f89 */ /* 0x000ea200000e0000 */
        /* <DEDUP_REMOVED lines=10> */
[----:B------:R-:W-:-:S06]  /*c3b0*/  FMUL.FTZ R149, R149, R177 ;  /* 0x000000b195957220 */ /* 0x000fcc0000410000 */
[----:B------:R-:W-:Y:S01]  /*c3c0*/  MUFU.EX2 R160, R168 ;  /* 0x000000a800a07308 */ /* 0x000fe20000000800 */
[----:B----4-:R-:W-:-:S04]  /*c3d0*/  FADD.FTZ R3, R153, R3 ;  /* 0x0000000399037221 */ /* 0x010fc80000010000 */
[----:B------:R-:W-:Y:S01]  /*c3e0*/  FADD.FTZ R3, R157, R3 ;  /* 0x000000039d037221 */ /* 0x000fe20000010000 */
[----:B--2---:R-:W-:Y:S02]  /*c3f0*/  FMNMX.FTZ R221, R221, R220, !PT ;  /* 0x000000dcdddd7209 */ /* 0x004fe40007810000 */
[----:B------:R-:W-:Y:S03]  /*c400*/  MUFU.EX2 R168, R176 ;  /* 0x000000b000a87308 */ /* 0x000fe60000000800 */
[----:B------:R-:W2:Y:S05]  /*c410*/  SHFL.BFLY PT, R222, R221, 0x1, 0x1f ;  /* 0x0c201f00ddde7f89 */ /* 0x000eaa00000e0000 */
[----:B------:R2:W4:Y:S08]  /*c420*/  MUFU.EX2 R220, R8 ;  /* 0x0000000800dc7308 */ /* 0x0005300000000800 */
[----:B------:R-:W-:Y:S08]  /*c430*/  MUFU.EX2 R192, R192 ;  /* 0x000000c000c07308 */ /* 0x000ff00000000800 */
[----:B------:R-:W-:Y:S01]  /*c440*/  MUFU.EX2 R193, R193 ;  /* 0x000000c100c17308 */ /* 0x000fe20000000800 */
[----:B--2---:R-:W-:-:S04]  /*c450*/  FMNMX.FTZ R8, R221, R222, !PT ;  /* 0x000000dedd087209 */ /* 0x004fc80007810000 */
[C---:B------:R-:W-:Y:S01]  /*c460*/  FSETP.NEU.FTZ.AND P2, PT, R8.reuse, -INF , PT ;  /* 0xff8000000800780b */ /* 0x040fe20003f5d000 */
[----:B------:R-:W-:Y:S02]  /*c470*/  FMUL.FTZ R221, R8, R6 ;  /* 0x0000000608dd7220 */ /* 0x000fe40000410000 */
[----:B------:R-:W-:Y:S03]  /*c480*/  MUFU.EX2 R196, R196 ;  /* 0x000000c400c47308 */ /* 0x000fe60000000800 */
        /* <DEDUP_REMOVED lines=26> */
[----:B------:R3:W-:Y:S08]  /*c630*/  MUFU.EX2 R221, R158 ;  /* 0x0000009e00dd7308 */ /* 0x0007f00000000800 */
[----:B------:R2:W-:Y:S01]  /*c640*/  MUFU.EX2 R197, R154 ;  /* 0x0000009a00c57308 */ /* 0x0005e20000000800 */
[----:B---3--:R-:W-:-:S07]  /*c650*/  SHF.R.U32.HI R158, RZ, 0x7, R227 ;  /* 0x00000007ff9e7819 */ /* 0x008fce00000116e3 */
[----:B------:R3:W-:Y:S01]  /*c660*/  MUFU.EX2 R227, R176 ;  /* 0x000000b000e37308 */ /* 0x0007e20000000800 */
[----:B--2---:R-:W-:Y:S01]  /*c670*/  F2FP.BF16.F32.PACK_AB R154, R157, R153 ;  /* 0x000000999d9a723e */ /* 0x004fe200000010ff */
[----:B------:R-:W-:Y:S01]  /*c680*/  @!P1 VIADD R157, R206, 0x22840 ;  /* 0x00022840ce9d9836 */ /* 0x000fe20000000000 */
[----:B------:R-:W-:-:S04]  /*c690*/  FSEL R153, R8, RZ, P2 ;  /* 0x000000ff08997208 */ /* 0x000fc80001000000 */
[----:B------:R-:W-:Y:S01]  /*c6a0*/  @!P1 PRMT R157, RZ, 0x654, R157 ;  /* 0x00000654ff9d9816 */ /* 0x000fe2000000009d */
[----:B------:R-:W-:Y:S01]  /*c6b0*/  FADD.FTZ R153, -R153, R219 ;  /* 0x000000db99997221 */ /* 0x000fe20000010100 */
[----:B---3--:R-:W-:Y:S01]  /*c6c0*/  IADD3 R176, -R158, 0xb, RZ ;  /* 0x0000000b9eb07810 */ /* 0x008fe20007ffe1ff */
[----:B-----5:R-:W-:Y:S01]  /*c6d0*/  FADD.FTZ R158, R156, R3 ;  /* 0x000000039c9e7221 */ /* 0x020fe20000010000 */
[----:B------:R2:W-:Y:S01]  /*c6e0*/  MUFU.EX2 R222, R162 ;  /* 0x000000a200de7308 */ /* 0x0005e20000000800 */
[----:B------:R-:W-:Y:S01]  /*c6f0*/  FMUL.FTZ R153, R153, R6 ;  /* 0x0000000699997220 */ /* 0x000fe20000410000 */
[C---:B------:R-:W-:Y:S01]  /*c700*/  F2FP.BF16.F32.PACK_AB R156, R161.reuse, R156 ;  /* 0x0000009ca19c723e */ /* 0x040fe200000010ff */
[----:B------:R-:W-:Y:S01]  /*c710*/  FADD.FTZ R3, R161, R158 ;  /* 0x0000009ea1037221 */ /* 0x000fe20000010000 */
[----:B------:R3:W-:Y:S06]  /*c720*/  BAR.ARV R176, 0x100 ;  /* 0x000400b00000751d */ /* 0x0007ec0000002000 */
[----:B------:R-:W-:Y:S01]  /*c730*/  FADD.FTZ R158, R164, R3 ;  /* 0x00000003a49e7221 */ /* 0x000fe20000010000 */
[----:B------:R-:W5:Y:S01]  /*c740*/  MUFU.EX2 R219, R153 ;  /* 0x0000009900db7308 */ /* 0x000f620000000800 */
[----:B------:R0:W-:Y:S02]  /*c750*/  @!P1 SYNCS.ARRIVE.TRANS64.RED.A1T0 RZ, [R157+URZ], RZ ;  /* 0x000000ff9dff99a7 */ /* 0x0001e4000810043f */
[C---:B------:R-:W-:Y:S01]  /*c760*/  FADD.FTZ R3, R165.reuse, R158 ;  /* 0x0000009ea5037221 */ /* 0x040fe20000010000 */
[----:B------:R-:W-:-:S02]  /*c770*/  F2FP.BF16.F32.PACK_AB R158, R165, R164 ;  /* 0x000000a4a59e723e */ /* 0x000fc400000010ff */
[----:B----4-:R-:W-:Y:S01]  /*c780*/  F2FP.BF16.F32.PACK_AB R164, R220, R168 ;  /* 0x000000a8dca4723e */ /* 0x010fe200000010ff */
[----:B--2---:R-:W-:Y:S01]  /*c790*/  FADD.FTZ R162, R160, R3 ;  /* 0x00000003a0a27221 */ /* 0x004fe20000010000 */
[----:B------:R-:W2:Y:S01]  /*c7a0*/  MUFU.EX2 R155, R155 ;  /* 0x0000009b009b7308 */ /* 0x000ea20000000800 */
[C---:B------:R-:W-:Y:S02]  /*c7b0*/  F2FP.BF16.F32.PACK_AB R160, R169.reuse, R160 ;  /* 0x000000a0a9a0723e */ /* 0x040fe400000010ff */
[----:B------:R-:W-:-:S04]  /*c7c0*/  FADD.FTZ R3, R169, R162 ;  /* 0x000000a2a9037221 */ /* 0x000fc80000010000 */
[----:B------:R-:W-:Y:S01]  /*c7d0*/  FADD.FTZ R162, R172, R3 ;  /* 0x00000003aca27221 */ /* 0x000fe20000010000 */
[----:B------:R-:W4:Y:S01]  /*c7e0*/  MUFU.EX2 R159, R159 ;  /* 0x0000009f009f7308 */ /* 0x000f220000000800 */
[----:B-----5:R-:W-:Y:S01]  /*c7f0*/  FFMA.FTZ R0, R219, R0, R197 ;  /* 0x00000000db007223 */ /* 0x020fe200000100c5 */
[-C--:B------:R-:W-:Y:S01]  /*c800*/  FMUL.FTZ R26, R26, R219.reuse ;  /* 0x000000db1a1a7220 */ /* 0x080fe20000410000 */
[C---:B------:R-:W-:Y:S01]  /*c810*/  FADD.FTZ R3, R173.reuse, R162 ;  /* 0x000000a2ad037221 */ /* 0x040fe20000010000 */
[----:B------:R-:W-:Y:S01]  /*c820*/  F2FP.BF16.F32.PACK_AB R162, R173, R172 ;  /* 0x000000acada2723e */ /* 0x000fe200000010ff */
[-C--:B------:R-:W-:Y:S01]  /*c830*/  FMUL.FTZ R27, R27, R219.reuse ;  /* 0x000000db1b1b7220 */ /* 0x080fe20000410000 */
[-C--:B------:R-:W-:Y:S01]  /*c840*/  FMUL.FTZ R30, R30, R219.reuse ;  /* 0x000000db1e1e7220 */ /* 0x080fe20000410000 */
[----:B------:R-:W-:Y:S01]  /*c850*/  FADD.FTZ R3, R168, R3 ;  /* 0x00000003a8037221 */ /* 0x000fe20000010000 */
[----:B------:R-:W5:Y:S01]  /*c860*/  MUFU.EX2 R163, R163 ;  /* 0x000000a300a37308 */ /* 0x000f620000000800 */
[----:B--2---:R-:W-:Y:S01]  /*c870*/  FADD.FTZ R0, R155, R0 ;  /* 0x000000009b007221 */ /* 0x004fe20000010000 */
[-C--:B------:R-:W-:Y:S01]  /*c880*/  FMUL.FTZ R31, R31, R219.reuse ;  /* 0x000000db1f1f7220 */ /* 0x080fe20000410000 */
[----:B------:R-:W-:Y:S01]  /*c890*/  FADD.FTZ R3, R220, R3 ;  /* 0x00000003dc037221 */ /* 0x000fe20000010000 */
[-C--:B------:R-:W-:Y:S01]  /*c8a0*/  FMUL.FTZ R34, R34, R219.reuse ;  /* 0x000000db22227220 */ /* 0x080fe20000410000 */
[----:B------:R-:W-:Y:S01]  /*c8b0*/  FADD.FTZ R0, R221, R0 ;  /* 0x00000000dd007221 */ /* 0x000fe20000010000 */
[-C--:B------:R-:W-:Y:S01]  /*c8c0*/  FMUL.FTZ R35, R35, R219.reuse ;  /* 0x000000db23237220 */ /* 0x080fe20000410000 */
[-C--:B------:R-:W-:Y:S01]  /*c8d0*/  FMUL.FTZ R38, R38, R219.reuse ;  /* 0x000000db26267220 */ /* 0x080fe20000410000 */
[----:B------:R2:W1:Y:S01]  /*c8e0*/  MUFU.EX2 R223, R166 ;  /* 0x000000a600df7308 */ /* 0x0004620000000800 */
        /* <DEDUP_REMOVED lines=9> */
[----:B----4-:R-:W-:Y:S01]  /*c980*/  FADD.FTZ R3, R159, R0 ;  /* 0x000000009f037221 */ /* 0x010fe20000010000 */
[-C--:B------:R-:W-:Y:S01]  /*c990*/  FMUL.FTZ R54, R54, R219.reuse ;  /* 0x000000db36367220 */ /* 0x080fe20000410000 */
[-C--:B------:R-:W-:Y:S01]  /*c9a0*/  FMUL.FTZ R55, R55, R219.reuse ;  /* 0x000000db37377220 */ /* 0x080fe20000410000 */
[C---:B------:R-:W-:Y:S01]  /*c9b0*/  FADD.FTZ R153, R181.reuse, R166 ;  /* 0x000000a6b5997221 */ /* 0x040fe20000010000 */
[----:B------:R-:W-:Y:S01]  /*c9c0*/  FADD.FTZ R0, R222, R3 ;  /* 0x00000003de007221 */ /* 0x000fe20000010000 */
[----:B------:R-:W-:Y:S01]  /*c9d0*/  F2FP.BF16.F32.PACK_AB R166, R181, R180 ;  /* 0x000000b4b5a6723e */ /* 0x000fe200000010ff */
[----:B------:R2:W4:Y:S01]  /*c9e0*/  MUFU.EX2 R224, R170 ;  /* 0x000000aa00e07308 */ /* 0x0005220000000800 */
[----:B------:R-:W-:Y:S01]  /*c9f0*/  FADD.FTZ R168, R184, R153 ;  /* 0x00000099b8a87221 */ /* 0x000fe20000010000 */
[----:B-----5:R-:W-:Y:S01]  /*ca00*/  FADD.FTZ R0, R163, R0 ;  /* 0x00000000a3007221 */ /* 0x020fe20000010000 */
[-C--:B------:R-:W-:Y:S01]  /*ca10*/  FMUL.FTZ R58, R58, R219.reuse ;  /* 0x000000db3a3a7220 */ /* 0x080fe20000410000 */
[-C--:B------:R-:W-:Y:S01]  /*ca20*/  FMUL.FTZ R59, R59, R219.reuse ;  /* 0x000000db3b3b7220 */ /* 0x080fe20000410000 */
[----:B------:R-:W-:Y:S01]  /*ca30*/  FADD.FTZ R3, R185, R168 ;  /* 0x000000a8b9037221 */ /* 0x000fe20000010000 */
[----:B-1----:R-:W-:Y:S01]  /*ca40*/  FADD.FTZ R0, R223, R0 ;  /* 0x00000000df007221 */ /* 0x002fe20000010000 */
[----:B------:R-:W-:Y:S01]  /*ca50*/  F2FP.BF16.F32.PACK_AB R168, R185, R184 ;  /* 0x000000b8b9a8723e */ /* 0x000fe200000010ff */
[----:B------:R-:W1:Y:S01]  /*ca60*/  MUFU.EX2 R171, R171 ;  /* 0x000000ab00ab7308 */ /* 0x000e620000000800 */
[----:B--2---:R-:W-:Y:S01]  /*ca70*/  FADD.FTZ R170, R188, R3 ;  /* 0x00000003bcaa7221 */ /* 0x004fe20000010000 */
[----:B---3--:R-:W-:Y:S01]  /*ca80*/  FADD.FTZ R3, R167, R0 ;  /* 0x00000000a7037221 */ /* 0x008fe20000010000 */
[-C--:B------:R-:W-:Y:S01]  /*ca90*/  FMUL.FTZ R62, R62, R219.reuse ;  /* 0x000000db3e3e7220 */ /* 0x080fe20000410000 */
[-C--:B------:R-:W-:Y:S01]  /*caa0*/  FMUL.FTZ R63, R63, R219.reuse ;  /* 0x000000db3f3f7220 */ /* 0x080fe20000410000 */
[C---:B------:R-:W-:Y:S01]  /*cab0*/  FADD.FTZ R153, R189.reuse, R170 ;  /* 0x000000aabd997221 */ /* 0x040fe20000010000 */
[----:B------:R-:W-:Y:S01]  /*cac0*/  F2FP.BF16.F32.PACK_AB R170, R189, R188 ;  /* 0x000000bcbdaa723e */ /* 0x000fe200000010ff */
[----:B------:R-:W-:Y:S01]  /*cad0*/  FMUL.FTZ R66, R66, R219 ;  /* 0x000000db42427220 */ /* 0x000fe20000410000 */
[----:B------:R-:W2:Y:S01]  /*cae0*/  MUFU.EX2 R175, R175 ;  /* 0x000000af00af7308 */ /* 0x000ea20000000800 */
[----:B----4-:R-:W-:Y:S01]  /*caf0*/  FADD.FTZ R0, R224, R3 ;  /* 0x00000003e0007221 */ /* 0x010fe20000010000 */
[----:B------:R-:W-:Y:S01]  /*cb00*/  FADD.FTZ R172, R192, R153 ;  /* 0x00000099c0ac7221 */ /* 0x000fe20000010000 */
[----:B------:R-:W-:Y:S01]  /*cb10*/  F2FP.BF16.F32.PACK_AB R153, R155, R197 ;  /* 0x000000c59b99723e */ /* 0x000fe200000010ff */
[----:B------:R-:W-:Y:S01]  /*cb20*/  FMUL.FTZ R67, R67, R219 ;  /* 0x000000db43437220 */ /* 0x000fe20000410000 */
[----:B------:R-:W-:Y:S01]  /*cb30*/  F2FP.BF16.F32.PACK_AB R155, R159, R221 ;  /* 0x000000dd9f9b723e */ /* 0x000fe200000010ff */
[C---:B------:R-:W-:Y:S01]  /*cb40*/  FADD.FTZ R3, R193.reuse, R172 ;  /* 0x000000acc1037221 */ /* 0x040fe20000010000 */
[----:B------:R-:W-:Y:S01]  /*cb50*/  F2FP.BF16.F32.PACK_AB R172, R193, R192 ;  /* 0x000000c0c1ac723e */ /* 0x000fe200000010ff */
[----:B------:R-:W3:Y:S01]  /*cb60*/  MUFU.EX2 R165, R178 ;  /* 0x000000b200a57308 */ /* 0x000ee20000000800 */
[C---:B-1----:R-:W-:Y:S01]  /*cb70*/  FADD.FTZ R0, R171.reuse, R0 ;  /* 0x00000000ab007221 */ /* 0x042fe20000010000 */
[----:B------:R-:W-:Y:S01]  /*cb80*/  F2FP.BF16.F32.PACK_AB R161, R171, R224 ;  /* 0x000000e0aba1723e */ /* 0x000fe200000010ff */
[----:B------:R-:W-:Y:S01]  /*cb90*/  FADD.FTZ R3, R196, R3 ;  /* 0x00000003c4037221 */ /* 0x000fe20000010000 */
[-C--:B------:R-:W-:Y:S01]  /*cba0*/  FMUL.FTZ R70, R70, R219.reuse ;  /* 0x000000db46467220 */ /* 0x080fe20000410000 */
[----:B------:R-:W-:Y:S01]  /*cbb0*/  FADD.FTZ R0, R227, R0 ;  /* 0x00000000e3007221 */ /* 0x000fe20000010000 */
[-C--:B------:R-:W-:Y:S01]  /*cbc0*/  FMUL.FTZ R71, R71, R219.reuse ;  /* 0x000000db47477220 */ /* 0x080fe20000410000 */
[C---:B------:R-:W-:Y:S01]  /*cbd0*/  FADD.FTZ R3, R174.reuse, R3 ;  /* 0x00000003ae037221 */ /* 0x040fe20000010000 */
[----:B------:R-:W0:Y:S01]  /*cbe0*/  MUFU.EX2 R179, R179 ;  /* 0x000000b300b37308 */ /* 0x000e220000000800 */
[----:B--2---:R-:W-:Y:S01]  /*cbf0*/  FADD.FTZ R0, R175, R0 ;  /* 0x00000000af007221 */ /* 0x004fe20000010000 */
        /* <DEDUP_REMOVED lines=59> */
[----:B------:R-:W-:-:S03]  /*cfb0*/  FMUL.FTZ R151, R151, R219 ;  /* 0x000000db97977220 */ /* 0x000fc60000410000 */
[----:B------:R-:W2:Y:S01]  /*cfc0*/  MUFU.EX2 R0, R195 ;  /* 0x000000c300007308 */ /* 0x000ea20000000800 */
[----:B0-----:R-:W-:-:S07]  /*cfd0*/  FADD.FTZ R178, R191, R178 ;  /* 0x000000b2bfb27221 */ /* 0x001fce0000010000 */
[----:B------:R-:W0:Y:S01]  /*cfe0*/  MUFU.EX2 R198, R198 ;  /* 0x000000c600c67308 */ /* 0x000e220000000800 */
[----:B-1----:R-:W-:-:S07]  /*cff0*/  FADD.FTZ R163, R173, R178 ;  /* 0x000000b2ada37221 */ /* 0x002fce0000010000 */
[----:B------:R-:W1:Y:S01]  /*d000*/  MUFU.EX2 R199, R199 ;  /* 0x000000c700c77308 */ /* 0x000e620000000800 */
[C---:B--2---:R-:W-:Y:S01]  /*d010*/  FADD.FTZ R171, R0.reuse, R163 ;  /* 0x000000a300ab7221 */ /* 0x044fe20000010000 */
[----:B------:R-:W-:Y:S02]  /*d020*/  F2FP.BF16.F32.PACK_AB R163, R175, R227 ;  /* 0x000000e3afa3723e */ /* 0x000fe400000010ff */
[----:B------:R-:W-:Y:S01]  /*d030*/  F2FP.BF16.F32.PACK_AB R173, R0, R173 ;  /* 0x000000ad00ad723e */ /* 0x000fe200000010ff */
[----:B0-----:R-:W-:Y:S01]  /*d040*/  FADD.FTZ R178, R198, R171 ;  /* 0x000000abc6b27221 */ /* 0x001fe20000010000 */
[----:B------:R-:W-:-:S03]  /*d050*/  F2FP.BF16.F32.PACK_AB R171, R191, R190 ;  /* 0x000000bebfab723e */ /* 0x000fc600000010ff */
[C---:B-1----:R-:W-:Y:S01]  /*d060*/  FADD.FTZ R0, R199.reuse, R178 ;  /* 0x000000b2c7007221 */ /* 0x042fe20000010000 */
[----:B------:R-:W-:Y:S01]  /*d070*/  F2FP.BF16.F32.PACK_AB R175, R199, R198 ;  /* 0x000000c6c7af723e */ /* 0x000fe200000010ff */
[----:B------:R-:W-:Y:S06]  /*d080*/  @!P0 BRA `(.L_x_11079) ;  /* 0x0000000000048947 */ /* 0x000fec0003800000 */
[----:B------:R-:W-:Y:S01]  /*d090*/  BPT.TRAP 0x1 ;  /* 0x000000040000795c */ /* 0x000fe20000300000 */
.L_x_11079:
[----:B------:R0:W1:Y:S01]  /*d0a0*/  SYNCS.PHASECHK.TRANS64.TRYWAIT P2, [R206+URZ+0x22850], R207 ;  /* 0x022850cfce0075a7 */ /* 0x000062000804017f */
[----:B------:R-:W-:Y:S05]  /*d0b0*/  @!P0 BRA `(.L_x_11080) ;  /* 0x0000000000048947 */ /* 0x000fea0003800000 */
[----:B------:R-:W-:Y:S01]  /*d0c0*/  BPT.TRAP 0x1 ;  /* 0x000000040000795c */ /* 0x000fe20000300000 */
.L_x_11080:
[----:B------:R-:W-:Y:S04]  /*d0d0*/  BSSY B0, `(.L_x_11081) ;  /* 0x0000004000007945 */ /* 0x000fe80003800000 */
[----:B-1----:R-:W-:Y:S05]  /*d0e0*/  @P2 BRA `(.L_x_11082) ;  /* 0x0000000000082947 */ /* 0x002fea0003800000 */
[----:B------:R-:W1:Y:S02]  /*d0f0*/  SYNCS.PHASECHK.TRANS64.TRYWAIT P2, [R206+URZ+0x22850], R207 ;  /* 0x022850cfce0075a7 */ /* 0x000e64000804017f */
[----:B-1----:R-:W-:Y:S05]  /*d100*/  @!P2 BRA `(.L_x_11083) ;  /* 0x000000bc00c4a947 */ /* 0x002fea0003800000 */
.L_x_11082:
[----:B------:R-:W-:Y:S05]  /*d110*/  BSYNC B0 ;  /* 0x0000000000007941 */ /* 0x000fea0003800000 */
.L_x_11081:
[----:B------:R-:W2:Y:S01]  /*d120*/  S2R R177, SR_TID.X ;  /* 0x0000000000b17919 */ /* 0x000ea20000002100 */
[----:B------:R-:W-:Y:S05]  /*d130*/  WARPSYNC.ALL ;  /* 0x0000000000007948 */ /* 0x000fea0003800000 */
[----:B------:R-:W-:Y:S01]  /*d140*/  IMAD.MOV.U32 R179, RZ, RZ, 0xc00 ;  /* 0x00000c00ffb37424 */ /* 0x000fe200078e00ff */
[----:B------:R-:W-:Y:S01]  /*d150*/  ISETP.GT.AND P2, PT, R21, R20, PT ;  /* 0x000000141500720c */ /* 0x000fe20003f44270 */
[----:B01----:R-:W-:Y:S02]  /*d160*/  @!P1 VIADD R206, R206, 0x22860 ;  /* 0x00022860cece9836 */ /* 0x003fe40000000000 */
[----:B------:R-:W-:-:S02]  /*d170*/  IMAD R178, R22, R179, UR37 ;  /* 0x0000002516b27e24 */ /* 0x000fc4000f8e02b3 */
[----:B------:R-:W-:Y:S01]  /*d180*/  IMAD.MOV.U32 R179, RZ, RZ, 0x40000040 ;  /* 0x40000040ffb37424 */ /* 0x000fe200078e00ff */
[----:B------:R-:W-:Y:S01]  /*d190*/  @!P1 PRMT R206, RZ, 0x654, R206 ;  /* 0x00000654ffce9816 */ /* 0x000fe200000000ce */
[----:B------:R-:W-:Y:S01]  /*d1a0*/  VIADD R21, R21, 0xffffffff ;  /* 0xffffffff15157836 */ /* 0x000fe20000000000 */
[----:B------:R-:W-:Y:S01]  /*d1b0*/  R2UR UR6, R178 ;  /* 0x00000000b20672ca */ /* 0x000fe200000e0000 */
[----:B------:R-:W-:Y:S01]  /*d1c0*/  IMAD.MOV.U32 R219, RZ, RZ, R8 ;  /* 0x000000ffffdb7224 */ /* 0x000fe200078e0008 */
[----:B------:R-:W-:Y:S01]  /*d1d0*/  R2UR UR7, R179 ;  /* 0x00000000b30772ca */ /* 0x000fe200000e0000 */
[----:B------:R-:W-:Y:S02]  /*d1e0*/  IMAD.MOV.U32 R179, RZ, RZ, 0x40000040 ;  /* 0x40000040ffb37424 */ /* 0x000fe400078e00ff */
[----:B------:R-:W-:Y:S01]  /*d1f0*/  IMAD.MOV.U32 R220, RZ, RZ, R7 ;  /* 0x000000ffffdc7224 */ /* 0x000fe200078e0007 */
[----:B--2---:R-:W-:-:S05]  /*d200*/  SHF.R.U32.HI R177, RZ, 0x7, R177 ;  /* 0x00000007ffb17819 */ /* 0x004fca00000116b1 */
        /* <DEDUP_REMOVED lines=45> */
.L_x_11074:
[----:B------:R-:W-:-:S13]  /*d4e0*/  ISETP.GE.AND P2, PT, R21, RZ, PT ;  /* 0x000000ff1500720c */ /* 0x000fda0003f46270 */
[----:B------:R-:W-:Y:S05]  /*d4f0*/  @!P2 BRA `(.L_x_11085) ;  /* 0x0000001c00b4a947 */ /* 0x000fea0003800000 */
[----:B0-----:R-:W-:Y:S02]  /*d500*/  IMAD.MOV.U32 R206, RZ, RZ, R8 ;  /* 0x000000ffffce7224 */ /* 0x001fe400078e0008 */
[----:B------:R-:W-:-:S07]  /*d510*/  IMAD.MOV.U32 R207, RZ, RZ, R7 ;  /* 0x000000ffffcf7224 */ /* 0x000fce00078e0007 */
.L_x_11095:
        /* <DEDUP_REMOVED lines=8> */
.L_x_11086:
[----:B------:R-:W-:Y:S01]  /*d5a0*/  IMAD R202, R22, 0x8, R18 ;  /* 0x0000000816ca7824 */ /* 0x000fe200078e0212 */
[----:B------:R-:W-:-:S04]  /*d5b0*/  SHF.L.U32 R20, R23, 0x1f, RZ ;  /* 0x0000001f17147819 */ /* 0x000fc800000006ff */
[----:B------:R0:W1:Y:S01]  /*d5c0*/  SYNCS.PHASECHK.TRANS64.TRYWAIT P2, [R202+URZ+0x22830], R20 ;  /* 0x02283014ca0075a7 */ /* 0x000062000804017f */
[----:B------:R-:W-:Y:S05]  /*d5d0*/  @!P0 BRA `(.L_x_11087) ;  /* 0x0000000000048947 */ /* 0x000fea0003800000 */
[----:B------:R-:W-:Y:S01]  /*d5e0*/  BPT.TRAP 0x1 ;  /* 0x000000040000795c */ /* 0x000fe20000300000 */
.L_x_11087:
[----:B------:R-:W-:Y:S02]  /*d5f0*/  IMAD R6, R22, 0x300, R9 ;  /* 0x0000030016067824 */ /* 0x000fe400078e0209 */
[----:B------:R-:W-:Y:S01]  /*d600*/  IMAD.MOV.U32 R7, RZ, RZ, 0x40000040 ;  /* 0x40000040ff077424 */ /* 0x000fe200078e00ff */
[----:B-1----:R-:W-:Y:S06]  /*d610*/  @P2 BRA `(.L_x_11088) ;  /* 0x0000000000082947 */ /* 0x002fec0003800000 */
[----:B------:R-:W1:Y:S02]  /*d620*/  SYNCS.PHASECHK.TRANS64.TRYWAIT P2, [R202+URZ+0x22830], R20 ;  /* 0x02283014ca0075a7 */ /* 0x000e64000804017f */
[----:B-1----:R-:W-:Y:S05]  /*d630*/  @!P2 BRA `(.L_x_11089) ;  /* 0x000000b8008ca947 */ /* 0x002fea0003800000 */
.L_x_11088:
        /* <DEDUP_REMOVED lines=63> */
[----:B--2---:R-:W-:Y:S01]  /*da30*/  FMNMX.FTZ R220, R219, R6, !PT ;  /* 0x00000006dbdc7209 */ /* 0x004fe20007810000 */
[----:B------:R-:W-:-:S04]  /*da40*/  IMAD.U32 R6, RZ, RZ, UR46 ;  /* 0x0000002eff067e24 */ /* 0x000fc8000f8e00ff */
[----:B------:R-:W2:Y:S02]  /*da50*/  SHFL.BFLY PT, R7, R220, 0x1, 0x1f ;  /* 0x0c201f00dc077f89 */ /* 0x000ea400000e0000 */
[----:B--2---:R-:W-:-:S05]  /*da60*/  FMNMX.FTZ R7, R220, R7, !PT ;  /* 0x00000007dc077209 */ /* 0x004fca0007810000 */
        /* <DEDUP_REMOVED lines=42> */
[----:B--2---:R-:W-:Y:S01]  /*dd10*/  FMUL.FTZ R24, R24, R204 ;  /* 0x000000cc18187220 */ /* 0x004fe20000410000 */
[----:B------:R-:W-:Y:S01]  /*dd20*/  FMNMX.FTZ R207, R183, R8, !PT ;  /* 0x00000008b7cf7209 */ /* 0x000fe20007810000 */
[-C--:B------:R-:W-:Y:S01]  /*dd30*/  FMUL.FTZ R25, R25, R204.reuse ;  /* 0x000000cc19197220 */ /* 0x080fe20000410000 */
[-C--:B------:R-:W-:Y:S01]  /*dd40*/  FMUL.FTZ R28, R28, R204.reuse ;  /* 0x000000cc1c1c7220 */ /* 0x080fe20000410000 */
[-C--:B------:R-:W-:Y:S01]  /*dd50*/  FMUL.FTZ R29, R29, R204.reuse ;  /* 0x000000cc1d1d7220 */ /* 0x080fe20000410000 */
[----:B------:R-:W-:Y:S01]  /*dd60*/  FMNMX.FTZ R8, R186, R207, !PT ;  /* 0x000000cfba087209 */ /* 0x000fe20007810000 */
[-C--:B------:R-:W-:Y:S01]  /*dd70*/  FMUL.FTZ R32, R32, R204.reuse ;  /* 0x000000cc20207220 */ /* 0x080fe20000410000 */
[----:B------:R-:W-:Y:S01]  /*dd80*/  MUFU.EX2 R156, R156 ;  /* 0x0000009c009c7308 */ /* 0x000fe20000000800 */
[----:B------:R-:W-:Y:S01]  /*dd90*/  FMUL.FTZ R33, R33, R204 ;  /* 0x000000cc21217220 */ /* 0x000fe20000410000 */
        /* <DEDUP_REMOVED lines=19> */
[----:B------:R-:W-:Y:S01]  /*ded0*/  FMUL.FTZ R60, R60, R204 ;  /* 0x000000cc3c3c7220 */ /* 0x000fe20000410000 */
[----:B------:R-:W-:Y:S01]  /*dee0*/  FMNMX.FTZ R8, R198, R207, !PT ;  /* 0x000000cfc6087209 */ /* 0x000fe20007810000 */
[-CC-:B------:R-:W-:Y:S01]  /*def0*/  FFMA.FTZ R207, R176, R6.reuse, -R205.reuse ;  /* 0x00000006b0cf7223 */ /* 0x180fe200000108cd */
[----:B------:R-:W-:Y:S01]  /*df00*/  FFMA.FTZ R205, R197, R6, -R205 ;  /* 0x00000006c5cd7223 */ /* 0x000fe200000108cd */
[----:B------:R-:W-:Y:S01]  /*df10*/  MUFU.EX2 R161, R161 ;  /* 0x000000a100a17308 */ /* 0x000fe20000000800 */
[----:B------:R-:W-:Y:S01]  /*df20*/  FMNMX.FTZ R8, R199, R8, !PT ;  /* 0x00000008c7087209 */ /* 0x000fe20007810000 */
[-C--:B------:R-:W-:Y:S01]  /*df30*/  FMUL.FTZ R61, R61, R204.reuse ;  /* 0x000000cc3d3d7220 */ /* 0x080fe20000410000 */
[-C--:B------:R-:W-:Y:S01]  /*df40*/  FMUL.FTZ R64, R64, R204.reuse ;  /* 0x000000cc40407220 */ /* 0x080fe20000410000 */
[-C--:B------:R-:W-:Y:S01]  /*df50*/  FMUL.FTZ R65, R65, R204.reuse ;  /* 0x000000cc41417220 */ /* 0x080fe20000410000 */
[-C--:B------:R-:W-:Y:S01]  /*df60*/  FMUL.FTZ R68, R68, R204.reuse ;  /* 0x000000cc44447220 */ /* 0x080fe20000410000 */
[----:B------:R-:W2:Y:S01]  /*df70*/  SHFL.BFLY PT, R176, R8, 0x2, 0x1f ;  /* 0x0c401f0008b07f89 */ /* 0x000ea200000e0000 */
        /* <DEDUP_REMOVED lines=23> */
[----:B--2---:R-:W-:Y:S01]  /*e0f0*/  FMNMX.FTZ R8, R8, R176, !PT ;  /* 0x000000b008087209 */ /* 0x004fe20007810000 */
[-C--:B------:R-:W-:Y:S01]  /*e100*/  FMUL.FTZ R109, R109, R204.reuse ;  /* 0x000000cc6d6d7220 */ /* 0x080fe20000410000 */
        /* <DEDUP_REMOVED lines=25> */
[----:B--2---:R-:W-:-:S02]  /*e2a0*/  FMNMX.FTZ R8, R8, R176, !PT ;  /* 0x000000b008087209 */ /* 0x004fc40007810000 */
[----:B------:R-:W-:-:S03]  /*e2b0*/  IADD3 R176, -R227, 0xb, RZ ;  /* 0x0000000be3b07810 */ /* 0x000fc60007ffe1ff */
[C---:B------:R-:W-:Y:S01]  /*e2c0*/  FADD.FTZ R197, -R8.reuse, R206 ;  /* 0x000000ce08c57221 */ /* 0x040fe20000010100 */
[-C--:B------:R-:W-:Y:S01]  /*e2d0*/  FMUL.FTZ R223, R8, R6.reuse ;  /* 0x0000000608df7220 */ /* 0x080fe20000410000 */
[----:B------:R-:W-:Y:S02]  /*e2e0*/  MUFU.EX2 R177, R177 ;  /* 0x000000b100b17308 */ /* 0x000fe40000000800 */
        /* <DEDUP_REMOVED lines=9> */
[----:B---3--:R-:W-:Y:S01]  /*e380*/  FFMA.FTZ R182, R204, R3, R152 ;  /* 0x00000003ccb67223 */ /* 0x008fe20000010098 */
[-CC-:B------:R-:W-:Y:S01]  /*e390*/  FFMA.FTZ R221, R166, R6.reuse, -R223.reuse ;  /* 0x00000006a6dd7223 */ /* 0x180fe200000108df */
[-CC-:B------:R-:W-:Y:S01]  /*e3a0*/  FFMA.FTZ R166, R175, R6.reuse, -R223.reuse ;  /* 0x00000006afa67223 */ /* 0x180fe200000108df */
[-CC-:B------:R-:W-:Y:S01]  /*e3b0*/  FFMA.FTZ R224, R170, R6.reuse, -R223.reuse ;  /* 0x00000006aae07223 */ /* 0x180fe200000108df */
[----:B----4-:R-:W-:Y:S01]  /*e3c0*/  FADD.FTZ R3, R153, R182 ;  /* 0x000000b699037221 */ /* 0x010fe20000010000 */
[----:B------:R-:W2:Y:S01]  /*e3d0*/  MUFU.EX2 R206, R206 ;  /* 0x000000ce00ce7308 */ /* 0x000ea20000000800 */
[-CC-:B------:R-:W-:Y:S01]  /*e3e0*/  FFMA.FTZ R167, R167, R6.reuse, -R223.reuse ;  /* 0x00000006a7a77223 */ /* 0x180fe200000108df */
[--C-:B------:R-:W-:Y:S01]  /*e3f0*/  FFMA.FTZ R170, R178, R6, -R223.reuse ;  /* 0x00000006b2aa7223 */ /* 0x100fe200000108df */
[----:B------:R-:W-:Y:S01]  /*e400*/  F2FP.BF16.F32.PACK_AB R152, R153, R152 ;  /* 0x000000989998723e */ /* 0x000fe200000010ff */
[----:B------:R-:W-:Y:S01]  /*e410*/  FFMA.FTZ R222, R171, R6, -R223 ;  /* 0x00000006abde7223 */ /* 0x000fe200000108df */
[----:B------:R-:W-:-:S02]  /*e420*/  @!P1 VIADD R154, R202, 0x22840 ;  /* 0x00022840ca9a9836 */ /* 0x000fc40000000000 */
[-CC-:B------:R-:W-:Y:S01]  /*e430*/  FFMA.FTZ R174, R174, R6.reuse, -R223.reuse ;  /* 0x00000006aeae7223 */ /* 0x180fe200000108df */
[-CC-:B------:R-:W-:Y:S01]  /*e440*/  FFMA.FTZ R158, R183, R6.reuse, -R223.reuse ;  /* 0x00000006b79e7223 */ /* 0x180fe200000108df */
[----:B------:R-:W3:Y:S01]  /*e450*/  MUFU.EX2 R155, R155 ;  /* 0x0000009b009b7308 */ /* 0x000ee20000000800 */
[--C-:B------:R-:W-:Y:S01]  /*e460*/  FFMA.FTZ R186, R186, R6, -R223.reuse ;  /* 0x00000006baba7223 */ /* 0x100fe200000108df */
[----:B------:R-:W-:Y:S01]  /*e470*/  @!P1 PRMT R154, RZ, 0x654, R154 ;  /* 0x00000654ff9a9816 */ /* 0x000fe2000000009a */
[----:B------:R4:W-:Y:S06]  /*e480*/  BAR.ARV R176, 0x100 ;  /* 0x000400b00000751d */ /* 0x0009ec0000002000 */
[----:B------:R-:W5:Y:S01]  /*e490*/  MUFU.EX2 R219, R219 ;  /* 0x000000db00db7308 */ /* 0x000f620000000800 */
[----:B--2---:R-:W-:Y:S01]  /*e4a0*/  FFMA.FTZ R0, R197, R0, R206 ;  /* 0x00000000c5007223 */ /* 0x004fe200000100ce */
[----:B------:R2:W-:Y:S01]  /*e4b0*/  @!P1 SYNCS.ARRIVE.TRANS64.RED.A1T0 RZ, [R154+URZ], RZ ;  /* 0x000000ff9aff99a7 */ /* 0x0005e2000810043f */
[-CC-:B------:R-:W-:Y:S01]  /*e4c0*/  FFMA.FTZ R187, R187, R6.reuse, -R223.reuse ;  /* 0x00000006bbbb7223 */ /* 0x180fe200000108df */
[-CC-:B------:R-:W-:Y:S01]  /*e4d0*/  FFMA.FTZ R190, R190, R6.reuse, -R223.reuse ;  /* 0x00000006bebe7223 */ /* 0x180fe200000108df */
[-CC-:B------:R-:W-:Y:S01]  /*e4e0*/  FFMA.FTZ R191, R191, R6.reuse, -R223.reuse ;  /* 0x00000006bfbf7223 */ /* 0x180fe200000108df */
[-CC-:B------:R-:W-:Y:S01]  /*e4f0*/  FFMA.FTZ R194, R194, R6.reuse, -R223.reuse ;  /* 0x00000006c2c27223 */ /* 0x180fe200000108df */
[-CC-:B------:R-:W-:Y:S01]  /*e500*/  FFMA.FTZ R195, R195, R6.reuse, -R223.reuse ;  /* 0x00000006c3c37223 */ /* 0x180fe200000108df */
[----:B------:R-:W0:Y:S01]  /*e510*/  MUFU.EX2 R159, R159 ;  /* 0x0000009f009f7308 */ /* 0x000e220000000800 */
[----:B---3--:R-:W-:Y:S01]  /*e520*/  FADD.FTZ R0, R155, R0 ;  /* 0x000000009b007221 */ /* 0x008fe20000010000 */
[-CC-:B--2---:R-:W-:Y:S01]  /*e530*/  FFMA.FTZ R154, R179, R6.reuse, -R223.reuse ;  /* 0x00000006b39a7223 */ /* 0x184fe200000108df */
[-CC-:B------:R-:W-:Y:S01]  /*e540*/  FFMA.FTZ R198, R198, R6.reuse, -R223.reuse ;  /* 0x00000006c6c67223 */ /* 0x180fe200000108df */
[----:B------:R-:W-:Y:S01]  /*e550*/  FFMA.FTZ R199, R199, R6, -R223 ;  /* 0x00000006c7c77223 */ /* 0x000fe200000108df */
        /* <DEDUP_REMOVED lines=29> */
[----:B---3--:R-:W-:Y:S01]  /*e730*/  FADD.FTZ R0, R163, R0 ;  /* 0x00000000a3007221 */ /* 0x008fe20000010000 */
        /* <DEDUP_REMOVED lines=15> */
[----:B--2---:R-:W-:Y:S01]  /*e830*/  FADD.FTZ R0, R221, R0 ;  /* 0x00000000dd007221 */ /* 0x004fe20000010000 */
[-C--:B------:R-:W-:Y:S01]  /*e840*/  FMUL.FTZ R86, R86, R197.reuse ;  /* 0x000000c556567220 */ /* 0x080fe20000410000 */
[-C--:B------:R-:W-:Y:S01]  /*e850*/  FMUL.FTZ R87, R87, R197.reuse ;  /* 0x000000c557577220 */ /* 0x080fe20000410000 */
[----:B------:R-:W-:Y:S01]  /*e860*/  FADD.FTZ R3, R165, R166 ;  /* 0x000000a6a5037221 */ /* 0x000fe20000010000 */
        /* <DEDUP_REMOVED lines=27> */
[----:B---3--:R-:W-:Y:S01]  /*ea20*/  F2FP.BF16.F32.PACK_AB R154, R157, R156 ;  /* 0x0000009c9d9a723e */ /* 0x008fe200000010ff */
[----:B0-----:R-:W-:Y:S01]  /*ea30*/  FADD.FTZ R153, R175, R0 ;  /* 0x00000000af997221 */ /* 0x001fe20000010000 */
[----:B------:R-:W-:Y:S01]  /*ea40*/  F2FP.BF16.F32.PACK_AB R156, R161, R160 ;  /* 0x000000a0a19c723e */ /* 0x000fe200000010ff */
[----:B------:R-:W-:Y:S01]  /*ea50*/  FADD.FTZ R160, R168, R3 ;  /* 0x00000003a8a07221 */ /* 0x000fe20000010000 */
[----:B------:R-:W-:Y:S01]  /*ea60*/  F2FP.BF16.F32.PACK_AB R161, R222, R171 ;  /* 0x000000abdea1723e */ /* 0x000fe200000010ff */
[----:B------:R-:W-:Y:S01]  /*ea70*/  FADD.FTZ R0, R178, R153 ;  /* 0x00000099b2007221 */ /* 0x000fe20000010000 */
[----:B------:R-:W-:Y:S01]  /*ea80*/  F2FP.BF16.F32.PACK_AB R157, R163, R220 ;  /* 0x000000dca39d723e */ /* 0x000fe200000010ff */
[C---:B------:R-:W-:Y:S01]  /*ea90*/  FADD.FTZ R3, R169.reuse, R160 ;  /* 0x000000a0a9037221 */ /* 0x040fe20000010000 */
[----:B------:R0:W-:Y:S01]  /*eaa0*/  MUFU.EX2 R204, R158 ;  /* 0x0000009e00cc7308 */ /* 0x0001e20000000800 */
[----:B------:R-:W-:Y:S01]  /*eab0*/  F2FP.BF16.F32.PACK_AB R160, R169, R168 ;  /* 0x000000a8a9a0723e */ /* 0x000fe200000010ff */
[----:B------:R-:W-:Y:S01]  /*eac0*/  FMUL.FTZ R130, R130, R197 ;  /* 0x000000c582827220 */ /* 0x000fe20000410000 */
[----:B------:R-:W-:Y:S01]  /*ead0*/  F2FP.BF16.F32.PACK_AB R163, R178, R175 ;  /* 0x000000afb2a3723e */ /* 0x000fe200000010ff */
[-C--:B------:R-:W-:Y:S01]  /*eae0*/  FMUL.FTZ R131, R131, R197.reuse ;  /* 0x000000c583837220 */ /* 0x080fe20000410000 */
[-C--:B------:R-:W-:Y:S01]  /*eaf0*/  FMUL.FTZ R134, R134, R197.reuse ;  /* 0x000000c586867220 */ /* 0x080fe20000410000 */
[-C--:B------:R-:W-:Y:S01]  /*eb00*/  FMUL.FTZ R135, R135, R197.reuse ;  /* 0x000000c587877220 */ /* 0x080fe20000410000 */
[-C--:B------:R-:W-:Y:S01]  /*eb10*/  FMUL.FTZ R138, R138, R197.reuse ;  /* 0x000000c58a8a7220 */ /* 0x080fe20000410000 */
[----:B------:R-:W3:Y:S01]  /*eb20*/  MUFU.EX2 R180, R180 ;  /* 0x000000b400b47308 */ /* 0x000ee20000000800 */
[----:B0-----:R-:W-:Y:S01]  /*eb30*/  F2FP.BF16.F32.PACK_AB R158, R165, R164 ;  /* 0x000000a4a59e723e */ /* 0x001fe200000010ff */
[----:B------:R-:W-:Y:S01]  /*eb40*/  FADD.FTZ R164, R172, R3 ;  /* 0x00000003aca47221 */ /* 0x000fe20000010000 */
[----:B--2---:R-:W-:Y:S01]  /*eb50*/  FADD.FTZ R153, R179, R0 ;  /* 0x00000000b3997221 */ /* 0x004fe20000010000 */
[-C--:B------:R-:W-:Y:S01]  /*eb60*/  FMUL.FTZ R139, R139, R197.reuse ;  /* 0x000000c58b8b7220 */ /* 0x080fe20000410000 */
[-C--:B------:R-:W-:Y:S01]  /*eb70*/  FMUL.FTZ R142, R142, R197.reuse ;  /* 0x000000c58e8e7220 */ /* 0x080fe20000410000 */
[----:B------:R-:W-:Y:S01]  /*eb80*/  FADD.FTZ R164, R173, R164 ;  /* 0x000000a4ada47221 */ /* 0x000fe20000010000 */
[----:B------:R-:W-:Y:S01]  /*eb90*/  FADD.FTZ R0, R182, R153 ;  /* 0x00000099b6007221 */ /* 0x000fe20000010000 */
[----:B------:R0:W2:Y:S01]  /*eba0*/  MUFU.EX2 R183, R162 ;  /* 0x000000a200b77308 */ /* 0x0000a20000000800 */
[-C--:B------:R-:W-:Y:S01]  /*ebb0*/  FMUL.FTZ R143, R143, R197.reuse ;  /* 0x000000c58f8f7220 */ /* 0x080fe20000410000 */
[----:B------:R-:W-:Y:S01]  /*ebc0*/  FADD.FTZ R164, R207, R164 ;  /* 0x000000a4cfa47221 */ /* 0x000fe20000010000 */
[-C--:B------:R-:W-:Y:S01]  /*ebd0*/  FMUL.FTZ R146, R146, R197.reuse ;  /* 0x000000c592927220 */ /* 0x080fe20000410000 */
[-C--:B------:R-:W-:Y:S01]  /*ebe0*/  FMUL.FTZ R147, R147, R197.reuse ;  /* 0x000000c593937220 */ /* 0x080fe20000410000 */
[----:B------:R-:W-:Y:S01]  /*ebf0*/  FMUL.FTZ R150, R150, R197 ;  /* 0x000000c596967220 */ /* 0x000fe20000410000 */
[C---:B------:R-:W-:Y:S01]  /*ec00*/  FADD.FTZ R3, R177.reuse, R164 ;  /* 0x000000a4b1037221 */ /* 0x040fe20000010000 */
[----:B------:R-:W-:Y:S01]  /*ec10*/  F2FP.BF16.F32.PACK_AB R164, R177, R207 ;  /* 0x000000cfb1a4723e */ /* 0x000fe200000010ff */
[----:B------:R-:W5:Y:S01]  /*ec20*/  MUFU.EX2 R181, R181 ;  /* 0x000000b500b57308 */ /* 0x000f620000000800 */
[----:B0-----:R-:W-:Y:S01]  /*ec30*/  F2FP.BF16.F32.PACK_AB R162, R173, R172 ;  /* 0x000000acada2723e */ /* 0x001fe200000010ff */
[----:B---3--:R-:W-:Y:S01]  /*ec40*/  FADD.FTZ R166, R180, R3 ;  /* 0x00000003b4a67221 */ /* 0x008fe20000010000 */
[----:B------:R-:W-:-:S05]  /*ec50*/  FMUL.FTZ R151, R151, R197 ;  /* 0x000000c597977220 */ /* 0x000fca0000410000 */
[----:B------:R-:W0:Y:S01]  /*ec60*/  MUFU.EX2 R184, R184 ;  /* 0x000000b800b87308 */ /* 0x000e220000000800 */
[----:B--2---:R-:W-:-:S04]  /*ec70*/  FADD.FTZ R153, R183, R0 ;  /* 0x00000000b7997221 */ /* 0x004fc80000010000 */
[----:B------:R-:W-:-:S03]  /*ec80*/  FADD.FTZ R153, R204, R153 ;  /* 0x00000099cc997221 */ /* 0x000fc60000010000 */
[----:B------:R-:W2:Y:S01]  /*ec90*/  MUFU.EX2 R186, R186 ;  /* 0x000000ba00ba7308 */ /* 0x000ea20000000800 */
[C---:B-----5:R-:W-:Y:S01]  /*eca0*/  FADD.FTZ R3, R181.reuse, R166 ;  /* 0x000000a6b5037221 */ /* 0x060fe20000010000 */
        /* <DEDUP_REMOVED lines=14> */
[----:B---3--:R-:W-:Y:S01]  /*ed90*/  FADD.FTZ R0, R190, R153 ;  /* 0x00000099be007221 */ /* 0x008fe20000010000 */
[----:B------:R-:W-:Y:S02]  /*eda0*/  F2FP.BF16.F32.PACK_AB R153, R155, R206 ;  /* 0x000000ce9b99723e */ /* 0x000fe400000010ff */
[----:B------:R-:W-:Y:S02]  /*edb0*/  F2FP.BF16.F32.PACK_AB R155, R159, R219 ;  /* 0x000000db9f9b723e */ /* 0x000fe400000010ff */
[----:B------:R-:W-:Y:S02]  /*edc0*/  F2FP.BF16.F32.PACK_AB R159, R167, R221 ;  /* 0x000000dda79f723e */ /* 0x000fe400000010ff */
[----:B------:R-:W3:Y:S01]  /*edd0*/  MUFU.EX2 R192, R192 ;  /* 0x000000c000c07308 */ /* 0x000ee20000000800 */
[C---:B0-----:R-:W-:Y:S01]  /*ede0*/  FADD.FTZ R3, R189.reuse, R170 ;  /* 0x000000aabd037221 */ /* 0x041fe20000010000 */
[----:B------:R-:W-:-:S02]  /*edf0*/  F2FP.BF16.F32.PACK_AB R170, R189, R188 ;  /* 0x000000bcbdaa723e */ /* 0x000fc400000010ff */
[----:B------:R-:W-:-:S04]  /*ee00*/  F2FP.BF16.F32.PACK_AB R167, R204, R183 ;  /* 0x000000b7cca7723e */ /* 0x000fc800000010ff */
[----:B------:R-:W0:Y:S01]  /*ee10*/  MUFU.EX2 R173, R194 ;  /* 0x000000c200ad7308 */ /* 0x000e220000000800 */
[----:B--2---:R-:W-:-:S07]  /*ee20*/  FADD.FTZ R0, R191, R0 ;  /* 0x00000000bf007221 */ /* 0x004fce0000010000 */
        /* <DEDUP_REMOVED lines=8> */
[----:B---3--:R-:W-:Y:S01]  /*eeb0*/  FADD.FTZ R171, R180, R165 ;  /* 0x000000a5b4ab7221 */ /* 0x008fe20000010000 */
[----:B------:R-:W-:Y:S02]  /*eec0*/  F2FP.BF16.F32.PACK_AB R165, R182, R179 ;  /* 0x000000b3b6a5723e */ /* 0x000fe400000010ff */
[----:B------:R-:W-:-:S04]  /*eed0*/  F2FP.BF16.F32.PACK_AB R173, R180, R173 ;  /* 0x000000adb4ad723e */ /* 0x000fc800000010ff */
[----:B------:R-:W3:Y:S01]  /*eee0*/  MUFU.EX2 R205, R205 ;  /* 0x000000cd00cd7308 */ /* 0x000ee20000000800 */
[----:B0-----:R-:W-:-:S07]  /*eef0*/  FADD.FTZ R174, R196, R3 ;  /* 0x00000003c4ae7221 */ /* 0x001fce0000010000 */
[----:B------:R-:W0:Y:S01]  /*ef00*/  MUFU.EX2 R199, R199 ;  /* 0x000000c700c77308 */ /* 0x000e220000000800 */
[----:B--2---:R-:W-:Y:S01]  /*ef10*/  FADD.FTZ R0, R198, R171 ;  /* 0x000000abc6007221 */ /* 0x004fe20000010000 */
[----:B------:R-:W-:Y:S01]  /*ef20*/  F2FP.BF16.F32.PACK_AB R171, R191, R190 ;  /* 0x000000bebfab723e */ /* 0x000fe200000010ff */
[C---:B---3--:R-:W-:Y:S01]  /*ef30*/  FADD.FTZ R3, R205.reuse, R174 ;  /* 0x000000aecd037221 */ /* 0x048fe20000010000 */
[----:B------:R-:W-:Y:S01]  /*ef40*/  F2FP.BF16.F32.PACK_AB R174, R205, R196 ;  /* 0x000000c4cdae723e */ /* 0x000fe200000010ff */
[C---:B0-----:R-:W-:Y:S01]  /*ef50*/  FADD.FTZ R0, R199.reuse, R0 ;  /* 0x00000000c7007221 */ /* 0x041fe20000010000 */
[----:B------:R-:W-:Y:S01]  /*ef60*/  F2FP.BF16.F32.PACK_AB R175, R199, R198 ;  /* 0x000000c6c7af723e */ /* 0x000fe200000010ff */
[----:B----4-:R-:W-:Y:S06]  /*ef70*/  @!P0 BRA `(.L_x_11090) ;  /* 0x0000000000048947 */ /* 0x010fec0003800000 */
[----:B------:R-:W-:Y:S01]  /*ef80*/  BPT.TRAP 0x1 ;  /* 0x000000040000795c */ /* 0x000fe20000300000 */
.L_x_11090:
[----:B------:R0:W2:Y:S01]  /*ef90*/  SYNCS.PHASECHK.TRANS64.TRYWAIT P2, [R202+URZ+0x22850], R20 ;  /* 0x02285014ca0075a7 */ /* 0x0000a2000804017f */
[----:B------:R-:W-:Y:S05]  /*efa0*/  @!P0 BRA `(.L_x_11091) ;  /* 0x0000000000048947 */ /* 0x000fea0003800000 */
[----:B------:R-:W-:Y:S01]  /*efb0*/  BPT.TRAP 0x1 ;  /* 0x000000040000795c */ /* 0x000fe20000300000 */
.L_x_11091:
[----:B------:R-:W-:Y:S04]  /*efc0*/  BSSY B0, `(.L_x_11092) ;  /* 0x0000004000007945 */ /* 0x000fe80003800000 */
[----:B--2---:R-:W-:Y:S05]  /*efd0*/  @P2 BRA `(.L_x_11093) ;  /* 0x0000000000082947 */ /* 0x004fea0003800000 */
[----:B------:R-:W2:Y:S02]  /*efe0*/  SYNCS.PHASECHK.TRANS64.TRYWAIT P2, [R202+URZ+0x22850], R20 ;  /* 0x02285014ca0075a7 */ /* 0x000ea4000804017f */
[----:B--2---:R-:W-:Y:S05]  /*eff0*/  @!P2 BRA `(.L_x_11094) ;  /* 0x000000a00030a947 */ /* 0x004fea0003800000 */
.L_x_11093:
[----:B------:R-:W-:Y:S05]  /*f000*/  BSYNC B0 ;  /* 0x0000000000007941 */ /* 0x000fea0003800000 */
.L_x_11092:
[----:B------:R-:W3:Y:S01]  /*f010*/  S2R R177, SR_TID.X ;  /* 0x0000000000b17919 */ /* 0x000ee20000002100 */
[----:B------:R-:W-:Y:S05]  /*f020*/  WARPSYNC.ALL ;  /* 0x0000000000007948 */ /* 0x000fea0003800000 */
[----:B------:R-:W-:Y:S01]  /*f030*/  IMAD.MOV.U32 R179, RZ, RZ, 0xc00 ;  /* 0x00000c00ffb37424 */ /* 0x000fe200078e00ff */
[----:B------:R-:W-:Y:S01]  /*f040*/  ISETP.GT.AND P2, PT, R21, RZ, PT ;  /* 0x000000ff1500720c */ /* 0x000fe20003f44270 */
[----:B012---:R-:W-:Y:S02]  /*f050*/  @!P1 VIADD R202, R202, 0x22860 ;  /* 0x00022860caca9836 */ /* 0x007fe40000000000 */
        /* <DEDUP_REMOVED lines=55> */
.L_x_11085:
[----:B------:R-:W-:Y:S05]  /*f3d0*/  WARPSYNC.ALL ;  /* 0x0000000000007948 */ /* 0x000fea0003800000 */
[----:B------:R-:W2:Y:S01]  /*f3e0*/  SHFL.BFLY PT, R4, R3, 0x2, 0x1f ;  /* 0x0c401f0003047f89 */ /* 0x000ea200000e0000 */
[----:B------:R-:W-:Y:S01]  /*f3f0*/  VIADD R22, R22, 0x1 ;  /* 0x0000000116167836 */ /* 0x000fe20000000000 */
[----:B------:R3:W-:Y:S08]  /*f400*/  BAR.ARV R176, 0x100 ;  /* 0x000400b00000751d */ /* 0x0007f00000002000 */
[----:B------:R-:W-:Y:S06]  /*f410*/  BAR.ARV 0x8, 0x120 ;  /* 0x0204800000007b1d */ /* 0x000fec0000002000 */
[----:B------:R-:W-:Y:S01]  /*f420*/  ISETP.NE.AND P0, PT, R22, 0x2, PT ;  /* 0x000000021600780c */ /* 0x000fe20003f05270 */
[----:B------:R-:W-:Y:S01]  /*f430*/  VIADD R225, R225, 0x1 ;  /* 0x00000001e1e17836 */ /* 0x000fe20000000000 */
[----:B------:R-:W4:Y:S01]  /*f440*/  SHFL.BFLY PT, R9, R0, 0x2, 0x1f ;  /* 0x0c401f0000097f89 */ /* 0x000f2200000e0000 */
[----:B------:R-:W-:-:S02]  /*f450*/  PLOP3.LUT P1, PT, PT, PT, PT, 0x8, 0x0 ;  /* 0x000000000000781c */ /* 0x000fc40003f2e170 */
[----:B------:R-:W-:Y:S01]  /*f460*/  SEL R22, R22, RZ, P0 ;  /* 0x000000ff16167207 */ /* 0x000fe20000000000 */
[----:B--2---:R-:W-:Y:S01]  /*f470*/  FADD.FTZ R10, R4, R3 ;  /* 0x00000003040a7221 */ /* 0x004fe20000010000 */
[----:B------:R-:W-:Y:S02]  /*f480*/  IMAD.MOV.U32 R4, RZ, RZ, RZ ;  /* 0x000000ffff047224 */ /* 0x000fe400078e00ff */
[----:B------:R-:W-:Y:S02]  /*f490*/  IMAD.MOV.U32 R3, RZ, RZ, -0x800000 ;  /* 0xff800000ff037424 */ /* 0x000fe400078e00ff */
[----:B------:R-:W2:Y:S01]  /*f4a0*/  SHFL.BFLY PT, R5, R10, 0x1, 0x1f ;  /* 0x0c201f000a057f89 */ /* 0x000ea200000e0000 */
[----:B----4-:R-:W-:Y:S01]  /*f4b0*/  FADD.FTZ R11, R9, R0 ;  /* 0x00000000090b7221 */ /* 0x010fe20000010000 */
[----:B------:R-:W-:-:S04]  /*f4c0*/  IMAD.MOV.U32 R0, RZ, RZ, RZ ;  /* 0x000000ffff007224 */ /* 0x000fc800078e00ff */
[----:B------:R-:W4:Y:S01]  /*f4d0*/  SHFL.BFLY PT, R12, R11, 0x1, 0x1f ;  /* 0x0c201f000b0c7f89 */ /* 0x000f2200000e0000 */
[----:B--2---:R-:W-:Y:S01]  /*f4e0*/  FADD.FTZ R5, R10, R5 ;  /* 0x000000050a057221 */ /* 0x004fe20000010000 */
[----:B------:R-:W-:-:S04]  /*f4f0*/  SEL R10, RZ, 0x1, P0 ;  /* 0x00000001ff0a7807 */ /* 0x000fc80000000000 */
[----:B------:R-:W-:Y:S02]  /*f500*/  FSETP.NE.FTZ.AND P2, PT, R5, RZ, PT ;  /* 0x000000ff0500720b */ /* 0x000fe40003f55000 */
[----:B------:R-:W-:-:S11]  /*f510*/  LOP3.LUT R23, R23, R10, RZ, 0x3c, !PT ;  /* 0x0000000a17177212 */ /* 0x000fd600078e3cff */
[----:B------:R-:W-:Y:S01]  /*f520*/  @P2 FMUL.FTZ R14, R6, 0.69314718246459960938 ;  /* 0x3f317218060e2820 */ /* 0x000fe20000410000 */
[----:B------:R-:W2:Y:S01]  /*f530*/  @P2 MUFU.LG2 R18, R5 ;  /* 0x0000000500122308 */ /* 0x000ea20000000c00 */
[----:B----4-:R-:W-:-:S05]  /*f540*/  FADD.FTZ R9, R11, R12 ;  /* 0x0000000c0b097221 */ /* 0x010fca0000010000 */
[----:B------:R-:W-:Y:S02]  /*f550*/  FSETP.NE.FTZ.AND P3, PT, R9, RZ, PT ;  /* 0x000000ff0900720b */ /* 0x000fe40003f75000 */
[----:B------:R-:W4:Y:S01]  /*f560*/  @P2 MUFU.RCP R4, R5 ;  /* 0x0000000500042308 */ /* 0x000f220000001000 */
[----:B--2---:R-:W-:-:S10]  /*f570*/  @P2 FMUL.FTZ R21, R18, 0.69314718246459960938 ;  /* 0x3f31721812152820 */ /* 0x004fd40000410000 */
[----:B------:R-:W-:Y:S01]  /*f580*/  @P3 FMUL.FTZ R15, R6, 0.69314718246459960938 ;  /* 0x3f317218060f3820 */ /* 0x000fe20000410000 */
[----:B------:R-:W2:Y:S01]  /*f590*/  @P3 MUFU.RCP R0, R9 ;  /* 0x0000000900003308 */ /* 0x000ea20000001000 */
[-C--:B----4-:R-:W-:Y:S01]  /*f5a0*/  FMUL.FTZ R157, R64, R4.reuse ;  /* 0x00000004409d7220 */ /* 0x090fe20000410000 */
[-C--:B------:R-:W-:Y:S01]  /*f5b0*/  FMUL.FTZ R159, R72, R4.reuse ;  /* 0x00000004489f7220 */ /* 0x080fe20000410000 */
[----:B------:R-:W-:-:S05]  /*f5c0*/  FMUL.FTZ R161, R80, R4 ;  /* 0x0000000450a17220 */ /* 0x000fca0000410000 */
[----:B------:R-:W4:Y:S01]  /*f5d0*/  @P3 MUFU.LG2 R6, R9 ;  /* 0x0000000900063308 */ /* 0x000f220000000c00 */
        /* <DEDUP_REMOVED lines=128> */
[----:B---3--:R-:W-:-:S07]  /*fde0*/  @P3 FFMA.FTZ R3, R15, R8, R6 ;  /* 0x000000080f033223 */ /* 0x008fce0000010006 */
.L_x_11019:
[----:B------:R-:W-:Y:S05]  /*fdf0*/  WARPSYNC.ALL ;  /* 0x0000000000007948 */ /* 0x000fea0003800000 */
[----:B------:R-:W2:Y:S08]  /*fe00*/  S2UR UR5, SR_CgaCtaId ;  /* 0x00000000000579c3 */ /* 0x000eb00000008800 */
[----:B------:R-:W-:Y:S06]  /*fe10*/  BAR.SYNC.DEFER_BLOCKING 0x5, 0x120 ;  /* 0x0144800000007b1d */ /* 0x000fec0000010000 */
[----:B------:R-:W-:Y:S01]  /*fe20*/  UMOV UR4, 0x400 ;  /* 0x0000040000047882 */ /* 0x000fe20000000000 */
[----:B------:R-:W-:Y:S01]  /*fe30*/  BSSY B0, `(.L_x_11096) ;  /* 0x0000292000007945 */ /* 0x000fe20003800000 */
[----:B--2---:R-:W-:-:S06]  /*fe40*/  ULEA UR4, UR5, UR4, 0x18 ;  /* 0x0000000405047291 */ /* 0x004fcc000f8ec03f */
[----:B------:R-:W-:-:S05]  /*fe50*/  IMAD.U32 R18, RZ, RZ, UR4 ;  /* 0x00000004ff127e24 */ /* 0x000fca000f8e00ff */
[----:B0-----:R0:W2:Y:S01]  /*fe60*/  LDS.128 R204, [R18+0x228d0] ;  /* 0x0228d00012cc7984 */ /* 0x0010a20000000c00 */
[----:B------:R-:W-:Y:S06]  /*fe70*/  BAR.ARV 0x4, 0x120 ;  /* 0x0104800000007b1d */ /* 0x000fec0000002000 */
[----:B------:R-:W-:Y:S05]  /*fe80*/  @P1 BRA `(.L_x_11097) ;  /* 0x0000001c004c1947 */ /* 0x000fea0003800000 */
[----:B------:R-:W3:Y:S01]  /*fe90*/  S2R R15, SR_SWINHI ;  /* 0x00000000000f7919 */ /* 0x000ee20000002f00 */
        /* <DEDUP_REMOVED lines=17> */
[----:B---3--:R-:W-:Y:S02]  /*ffb0*/  MOV R7, R15 ;  /* 0x0000000f00077202 */ /* 0x008fe40000000f00 */
        /* <DEDUP_REMOVED lines=10> */
[----:B-----5:R-:W-:Y:S01]  /*10060*/  IMAD.X R31, RZ, RZ, R135, P1 ;  /* 0x000000ffff1f7224 */ /* 0x020fe200008e0687 */
        /* <DEDUP_REMOVED lines=8> */
[----:B------:R-:W-:Y:S01]  /*100f0*/  LOP3.LUT R177, R98, 0x380, RZ, 0xc0, !PT ;  /* 0x0000038062b17812 */ /* 0x000fe200078ec0ff */
[----:B------:R-:W-:Y:S01]  /*10100*/  IMAD.X R95, RZ, RZ, R135, P4 ;  /* 0x000000ffff5f7224 */ /* 0x000fe200020e0687 */
[----:B------:R-:W-:-:S02]  /*10110*/  LOP3.LUT R30, R30, R175, RZ, 0x3c, !PT ;  /* 0x000000af1e1e7212 */ /* 0x000fc400078e3cff */
[----:B------:R-:W-:Y:S02]  /*10120*/  LOP3.LUT R175, R94, 0x380, RZ, 0xc0, !PT ;  /* 0x000003805eaf7812 */ /* 0x000fe400078ec0ff */
[----:B------:R-:W-:Y:S02]  /*10130*/  SHF.R.U64 R177, R177, 0x3, RZ ;  /* 0x00000003b1b17819 */ /* 0x000fe400000012ff */
[C---:B------:R-:W-:Y:S02]  /*10140*/  IADD3 R114, P3, R134.reuse, 0x8020, RZ ;  /* 0x0000802086727810 */ /* 0x040fe40007f7e0ff */
[----:B------:R-:W-:Y:S02]  /*10150*/  LOP3.LUT R46, R179, 0x380, RZ, 0xc0, !PT ;  /* 0x00000380b32e7812 */ /* 0x000fe400078ec0ff */
[----:B------:R-:W-:Y:S01]  /*10160*/  SHF.R.U64 R175, R175, 0x3, RZ ;  /* 0x00000003afaf7819 */ /* 0x000fe200000012ff */
[----:B------:R-:W-:Y:S01]  /*10170*/  IMAD.X R115, RZ, RZ, R135, P3 ;  /* 0x000000ffff737224 */ /* 0x000fe200018e0687 */
[----:B------:R-:W-:-:S02]  /*10180*/  IADD3 R106, P1, R134, 0x4060, RZ ;  /* 0x00004060866a7810 */ /* 0x000fc40007f3e0ff */
[----:B------:R-:W-:Y:S02]  /*10190*/  IADD3 R110, P2, R134, 0x8000, RZ ;  /* 0x00008000866e7810 */ /* 0x000fe40007f5e0ff */
[----:B------:R-:W-:Y:S01]  /*101a0*/  LOP3.LUT R98, R177, R98, RZ, 0x3c, !PT ;  /* 0x00000062b1627212 */ /* 0x000fe200078e3cff */
[--C-:B------:R-:W-:Y:S01]  /*101b0*/  IMAD.X R107, RZ, RZ, R135.reuse, P1 ;  /* 0x000000ffff6b7224 */ /* 0x100fe200008e0687 */
[----:B------:R-:W-:Y:S01]  /*101c0*/  LOP3.LUT R177, R114, 0x380, RZ, 0xc0, !PT ;  /* 0x0000038072b17812 */ /* 0x000fe200078ec0ff */
[----:B------:R-:W-:Y:S01]  /*101d0*/  IMAD.X R111, RZ, RZ, R135, P2 ;  /* 0x000000ffff6f7224 */ /* 0x000fe200010e0687 */
[----:B------:R-:W-:Y:S02]  /*101e0*/  SHF.R.U64 R46, R46, 0x3, RZ ;  /* 0x000000032e2e7819 */ /* 0x000fe400000012ff */
[----:B------:R-:W-:Y:S02]  /*101f0*/  IADD3 R102, P0, R134, 0x4040, RZ ;  /* 0x0000404086667810 */ /* 0x000fe40007f1e0ff */
[----:B------:R-:W-:-:S02]  /*10200*/  LOP3.LUT R94, R175, R94, RZ, 0x3c, !PT ;  /* 0x0000005eaf5e7212 */ /* 0x000fc400078e3cff */
[----:B------:R-:W-:Y:S01]  /*10210*/  LOP3.LUT R175, R110, 0x380, RZ, 0xc0, !PT ;  /* 0x000003806eaf7812 */ /* 0x000fe200078ec0ff */
[--C-:B------:R-:W-:Y:S01]  /*10220*/  IMAD.X R103, RZ, RZ, R135.reuse, P0 ;  /* 0x000000ffff677224 */ /* 0x100fe200000e0687 */
[C---:B------:R-:W-:Y:S02]  /*10230*/  LOP3.LUT R21, R134.reuse, 0x380, RZ, 0xc0, !PT ;  /* 0x0000038086157812 */ /* 0x040fe400078ec0ff */
[----:B------:R-:W-:Y:S02]  /*10240*/  SHF.R.U64 R177, R177, 0x3, RZ ;  /* 0x00000003b1b17819 */ /* 0x000fe400000012ff */
[----:B------:R-:W-:Y:S02]  /*10250*/  IADD3 R14, P1, R134, 0xc020, RZ ;  /* 0x0000c020860e7810 */ /* 0x000fe40007f3e0ff */
[----:B------:R-:W-:Y:S02]  /*10260*/  LOP3.LUT R46, R46, R179, RZ, 0x3c, !PT ;  /* 0x000000b32e2e7212 */ /* 0x000fe400078e3cff */
[----:B------:R-:W-:Y:S01]  /*10270*/  IADD3 R151, P2, R134, 0xc040, RZ ;  /* 0x0000c04086977810 */ /* 0x000fe20007f5e0ff */
[----:B------:R-:W-:Y:S01]  /*10280*/  IMAD.X R131, RZ, RZ, R135, P1 ;  /* 0x000000ffff837224 */ /* 0x000fe200008e0687 */
[----:B------:R-:W-:-:S02]  /*10290*/  LOP3.LUT R179, R102, 0x380, RZ, 0xc0, !PT ;  /* 0x0000038066b37812 */ /* 0x000fc400078ec0ff */
[----:B------:R-:W-:Y:S01]  /*102a0*/  SHF.R.U64 R175, R175, 0x3, RZ ;  /* 0x00000003afaf7819 */ /* 0x000fe200000012ff */
[--C-:B------:R-:W-:Y:S01]  /*102b0*/  IMAD.X R15, RZ, RZ, R135.reuse, P2 ;  /* 0x000000ffff0f7224 */ /* 0x100fe200010e0687 */
[----:B------:R-:W-:Y:S02]  /*102c0*/  IADD3 R8, P0, R134, 0xc000, RZ ;  /* 0x0000c00086087810 */ /* 0x000fe40007f1e0ff */
[----:B------:R-:W-:Y:S02]  /*102d0*/  SHF.R.U64 R21, R21, 0x3, RZ ;  /* 0x0000000315157819 */ /* 0x000fe400000012ff */
[----:B------:R-:W-:Y:S01]  /*102e0*/  LOP3.LUT R114, R177, R114, RZ, 0x3c, !PT ;  /* 0x00000072b1727212 */ /* 0x000fe200078e3cff */
[----:B------:R-:W-:Y:S01]  /*102f0*/  IMAD.X R127, RZ, RZ, R135, P0 ;  /* 0x000000ffff7f7224 */ /* 0x000fe200000e0687 */
[----:B------:R-:W-:Y:S02]  /*10300*/  LOP3.LUT R177, R14, 0x380, RZ, 0xc0, !PT ;  /* 0x000003800eb17812 */ /* 0x000fe400078ec0ff */
[----:B------:R-:W-:-:S02]  /*10310*/  SHF.R.U64 R179, R179, 0x3, RZ ;  /* 0x00000003b3b37819 */ /* 0x000fc400000012ff */
[----:B------:R-:W-:Y:S02]  /*10320*/  LOP3.LUT R174, R151, 0x380, RZ, 0xc0, !PT ;  /* 0x0000038097ae7812 */ /* 0x000fe400078ec0ff */
[C---:B------:R-:W-:Y:S02]  /*10330*/  IADD3 R118, P4, R134.reuse, 0x8040, RZ ;  /* 0x0000804086767810 */ /* 0x040fe40007f9e0ff */
[C---:B------:R-:W-:Y:S02]  /*10340*/  IADD3 R122, P5, R134.reuse, 0x8060, RZ ;  /* 0x00008060867a7810 */ /* 0x040fe40007fbe0ff */
[----:B-1----:R-:W-:Y:S01]  /*10350*/  IADD3 R20, P3, R134, 0xc060, RZ ;  /* 0x0000c06086147810 */ /* 0x002fe20007f7e0ff */
[--C-:B------:R-:W-:Y:S01]  /*10360*/  IMAD.X R119, RZ, RZ, R135.reuse, P4 ;  /* 0x000000ffff777224 */ /* 0x100fe200020e0687 */
[----:B------:R-:W-:Y:S01]  /*10370*/  LOP3.LUT R181, R106, 0x380, RZ, 0xc0, !PT ;  /* 0x000003806ab57812 */ /* 0x000fe200078ec0ff */
[----:B------:R-:W-:Y:S01]  /*10380*/  IMAD.X R123, RZ, RZ, R135, P5 ;  /* 0x000000ffff7b7224 */ /* 0x000fe200028e0687 */
[----:B------:R-:W-:-:S02]  /*10390*/  LOP3.LUT R110, R175, R110, RZ, 0x3c, !PT ;  /* 0x0000006eaf6e7212 */ /* 0x000fc400078e3cff */
[----:B------:R-:W-:Y:S01]  /*103a0*/  LOP3.LUT R134, R21, R134, RZ, 0x3c, !PT ;  /* 0x0000008615867212 */ /* 0x000fe200078e3cff */
[----:B------:R-:W-:Y:S01]  /*103b0*/  IMAD.X R21, RZ, RZ, R135, P3 ;  /* 0x000000ffff157224 */ /* 0x000fe200018e0687 */
[----:B------:R-:W-:Y:S02]  /*103c0*/  LOP3.LUT R175, R8, 0x380, RZ, 0xc0, !PT ;  /* 0x0000038008af7812 */ /* 0x000fe400078ec0ff */
[----:B------:R-:W-:Y:S02]  /*103d0*/  SHF.R.U64 R177, R177, 0x3, RZ ;  /* 0x00000003b1b17819 */ /* 0x000fe400000012ff */
[----:B------:R-:W-:Y:S02]  /*103e0*/  LOP3.LUT R102, R179, R102, RZ, 0x3c, !PT ;  /* 0x00000066b3667212 */ /* 0x000fe400078e3cff */
[----:B------:R-:W-:Y:S02]  /*103f0*/  SHF.R.U64 R174, R174, 0x3, RZ ;  /* 0x00000003aeae7819 */ /* 0x000fe400000012ff */
[----:B------:R-:W-:-:S02]  /*10400*/  SHF.R.U64 R181, R181, 0x3, RZ ;  /* 0x00000003b5b57819 */ /* 0x000fc400000012ff */
[----:B------:R-:W-:Y:S02]  /*10410*/  LOP3.LUT R179, R118, 0x380, RZ, 0xc0, !PT ;  /* 0x0000038076b37812 */ /* 0x000fe400078ec0ff */
[----:B------:R-:W-:Y:S02]  /*10420*/  SHF.R.U64 R175, R175, 0x3, RZ ;  /* 0x00000003afaf7819 */ /* 0x000fe400000012ff */
[----:B------:R-:W-:Y:S02]  /*10430*/  MOV R134, R134 ;  /* 0x0000008600867202 */ /* 0x000fe40000000f00 */
[----:B------:R-:W-:Y:S02]  /*10440*/  LOP3.LUT R130, R177, R14, RZ, 0x3c, !PT ;  /* 0x0000000eb1827212 */ /* 0x000fe400078e3cff */
[----:B------:R-:W-:Y:S01]  /*10450*/  MOV R30, R30 ;  /* 0x0000001e001e7202 */ /* 0x000fe20000000f00 */
[----:B------:R1:W-:Y:S01]  /*10460*/  STSM.16.M88.4 [R134], R24 ;  /* 0x0000001886007844 */ /* 0x0003e20000000200 */
[----:B------:R-:W-:-:S02]  /*10470*/  LOP3.LUT R14, R174, R151, RZ, 0x3c, !PT ;  /* 0x00000097ae0e7212 */ /* 0x000fc400078e3cff */
[----:B------:R-:W-:Y:S01]  /*10480*/  MOV R38, R38 ;  /* 0x0000002600267202 */ /* 0x000fe20000000f00 */
[----:B------:R-:W-:Y:S01]  /*10490*/  STSM.16.M88.4 [R30], R32 ;  /* 0x000000201e007844 */ /* 0x000fe20000000200 */
[----:B------:R-:W-:Y:S02]  /*104a0*/  LOP3.LUT R106, R181, R106, RZ, 0x3c, !PT ;  /* 0x0000006ab56a7212 */ /* 0x000fe400078e3cff */
[----:B------:R-:W-:Y:S01]  /*104b0*/  SHF.R.U64 R179, R179, 0x3, RZ ;  /* 0x00000003b3b37819 */ /* 0x000fe200000012ff */
[----:B------:R-:W-:Y:S01]  /*104c0*/  STSM.16.M88.4 [R38], R40 ;  /* 0x0000002826007844 */ /* 0x000fe20000000200 */
[----:B------:R-:W-:Y:S02]  /*104d0*/  MOV R46, R46 ;  /* 0x0000002e002e7202 */ /* 0x000fe40000000f00 */
[----:B------:R-:W-:Y:S02]  /*104e0*/  F2FP.BF16.F32.PACK_AB R57, R5, R58 ;  /* 0x0000003a0539723e */ /* 0x000fe400000010ff */
[----:B------:R-:W-:Y:S01]  /*104f0*/  LOP3.LUT R181, R122, 0x380, RZ, 0xc0, !PT ;  /* 0x000003807ab57812 */ /* 0x000fe200078ec0ff */
[----:B------:R-:W-:Y:S01]  /*10500*/  STSM.16.M88.4 [R46], R48 ;  /* 0x000000302e007844 */ /* 0x000fe20000000200 */
[----:B------:R-:W-:-:S02]  /*10510*/  LOP3.LUT R126, R175, R8, RZ, 0x3c, !PT ;  /* 0x00000008af7e7212 */ /* 0x000fc400078e3cff */
[----:B------:R-:W-:Y:S02]  /*10520*/  MOV R94, R94 ;  /* 0x0000005e005e7202 */ /* 0x000fe40000000f00 */
[----:B------:R-:W-:Y:S02]  /*10530*/  F2FP.BF16.F32.PACK_AB R58, R61, R60 ;  /* 0x0000003c3d3a723e */ /* 0x000fe400000010ff */
[----:B------:R-:W-:Y:S02]  /*10540*/  F2FP.BF16.F32.PACK_AB R59, R59, R62 ;  /* 0x0000003e3b3b723e */ /* 0x000fe400000010ff */
[----:B------:R-:W-:Y:S02]  /*10550*/  MOV R98, R98 ;  /* 0x0000006200627202 */ /* 0x000fe40000000f00 */
[----:B------:R-:W-:Y:S01]  /*10560*/  F2FP.BF16.F32.PACK_AB R8, R65, R157 ;  /* 0x0000009d4108723e */ /* 0x000fe200000010ff */
[----:B------:R-:W-:Y:S01]  /*10570*/  STSM.16.M88.4 [R94], R56 ;  /* 0x000000385e007844 */ /* 0x000fe20000000200 */
[----:B------:R-:W-:-:S02]  /*10580*/  F2FP.BF16.F32.PACK_AB R9, R9, R66 ;  /* 0x000000420909723e */ /* 0x000fc400000010ff */
[----:B------:R-:W-:Y:S02]  /*10590*/  F2FP.BF16.F32.PACK_AB R10, R69, R158 ;  /* 0x0000009e450a723e */ /* 0x000fe400000010ff */
[----:B------:R-:W-:Y:S02]  /*105a0*/  F2FP.BF16.F32.PACK_AB R11, R11, R70 ;  /* 0x000000460b0b723e */ /* 0x000fe400000010ff */
[----:B------:R-:W-:Y:S02]  /*105b0*/  MOV R28, R14 ;  /* 0x0000000e001c7202 */ /* 0x000fe40000000f00 */
[----:B------:R-:W-:Y:S01]  /*105c0*/  LOP3.LUT R118, R179, R118, RZ, 0x3c, !PT ;  /* 0x00000076b3767212 */ /* 0x000fe200078e3cff */
[----:B------:R3:W-:Y:S01]  /*105d0*/  STSM.16.M88.4 [R98], R8 ;  /* 0x0000000862007844 */ /* 0x0007e20000000200 */
[----:B------:R-:W-:Y:S02]  /*105e0*/  MOV R102, R102 ;  /* 0x0000006600667202 */ /* 0x000fe40000000f00 */
[----:B------:R-:W-:-:S02]  /*105f0*/  F2FP.BF16.F32.PACK_AB R12, R73, R159 ;  /* 0x0000009f490c723e */ /* 0x000fc400000010ff */
[----:B------:R-:W-:Y:S02]  /*10600*/  F2FP.BF16.F32.PACK_AB R13, R13, R74 ;  /* 0x0000004a0d0d723e */ /* 0x000fe400000010ff */
[----:B------:R-:W-:Y:S02]  /*10610*/  F2FP.BF16.F32.PACK_AB R14, R77, R160 ;  /* 0x000000a04d0e723e */ /* 0x000fe400000010ff */
[----:B------:R-:W-:Y:S02]  /*10620*/  F2FP.BF16.F32.PACK_AB R15, R79, R78 ;  /* 0x0000004e4f0f723e */ /* 0x000fe400000010ff */
[----:B------:R-:W-:Y:S02]  /*10630*/  SHF.R.U64 R181, R181, 0x3, RZ ;  /* 0x00000003b5b57819 */ /* 0x000fe400000012ff */
[----:B------:R-:W-:Y:S01]  /*10640*/  LOP3.LUT R179, R20, 0x380, RZ, 0xc0, !PT ;  /* 0x0000038014b37812 */ /* 0x000fe200078ec0ff */
[----:B------:R4:W-:Y:S01]  /*10650*/  STSM.16.M88.4 [R102], R12 ;  /* 0x0000000c66007844 */ /* 0x0009e20000000200 */
[----:B------:R-:W-:-:S02]  /*10660*/  MOV R106, R106 ;  /* 0x0000006a006a7202 */ /* 0x000fc40000000f00 */
[----:B-1----:R-:W-:Y:S02]  /*10670*/  F2FP.BF16.F32.PACK_AB R24, R81, R161 ;  /* 0x000000a15118723e */ /* 0x002fe400000010ff */
[----:B------:R-:W-:Y:S01]  /*10680*/  F2FP.BF16.F32.PACK_AB R25, R83, R82 ;  /* 0x000000525319723e */ /* 0x000fe200000010ff */
[----:B------:R-:W-:Y:S01]  /*10690*/  IMAD.MOV.U32 R83, RZ, RZ, RZ ;  /* 0x000000ffff537224 */ /* 0x000fe200078e00ff */
[----:B------:R-:W-:Y:S02]  /*106a0*/  F2FP.BF16.F32.PACK_AB R26, R85, R162 ;  /* 0x000000a2551a723e */ /* 0x000fe400000010ff */
[----:B------:R-:W-:Y:S02]  /*106b0*/  F2FP.BF16.F32.PACK_AB R27, R87, R86 ;  /* 0x00000056571b723e */ /* 0x000fe400000010ff */
[----:B------:R-:W-:Y:S02]  /*106c0*/  MOV R110, R110 ;  /* 0x0000006e006e7202 */ /* 0x000fe40000000f00 */
[----:B------:R-:W-:Y:S01]  /*106d0*/  F2FP.BF16.F32.PACK_AB R60, R89, R163 ;  /* 0x000000a3593c723e */ /* 0x000fe200000010ff */
[----:B------:R1:W-:Y:S01]  /*106e0*/  STSM.16.M88.4 [R106], R24 ;  /* 0x000000186a007844 */ /* 0x0003e20000000200 */
[----:B------:R-:W-:-:S02]  /*106f0*/  F2FP.BF16.F32.PACK_AB R61, R91, R90 ;  /* 0x0000005a5b3d723e */ /* 0x000fc400000010ff */
        /* <DEDUP_REMOVED lines=8> */
[----:B------:R-:W-:Y:S02]  /*10780*/  MOV R118, R118 ;  /* 0x0000007600767202 */ /* 0x000fe40000000f00 */
[----:B---3--:R-:W-:Y:S01]  /*10790*/  F2FP.BF16.F32.PACK_AB R8, R105, R167 ;  /* 0x000000a76908723e */ /* 0x008fe200000010ff */
[----:B------:R-:W-:Y:S01]  /*107a0*/  STSM.16.M88.4 [R114], R72 ;  /* 0x0000004872007844 */ /* 0x000fe20000000200 */
[----:B------:R-:W-:Y:S02]  /*107b0*/  F2FP.BF16.F32.PACK_AB R9, R92, R88 ;  /* 0x000000585c09723e */ /* 0x000fe400000010ff */
[----:B------:R-:W-:Y:S02]  /*107c0*/  F2FP.BF16.F32.PACK_AB R10, R109, R168 ;  /* 0x000000a86d0a723e */ /* 0x000fe400000010ff */
[----:B------:R-:W-:-:S02]  /*107d0*/  F2FP.BF16.F32.PACK_AB R11, R100, R96 ;  /* 0x00000060640b723e */ /* 0x000fc400000010ff */
[----:B------:R-:W-:Y:S02]  /*107e0*/  LOP3.LUT R122, R181, R122, RZ, 0x3c, !PT ;  /* 0x0000007ab57a7212 */ /* 0x000fe400078e3cff */
[----:B------:R-:W-:Y:S01]  /*107f0*/  SHF.R.U64 R179, R179, 0x3, RZ ;  /* 0x00000003b3b37819 */ /* 0x000fe200000012ff */
[----:B------:R3:W-:Y:S01]  /*10800*/  STSM.16.M88.4 [R118], R8 ;  /* 0x0000000876007844 */ /* 0x0007e20000000200 */
[----:B------:R-:W-:Y:S02]  /*10810*/  MOV R122, R122 ;  /* 0x0000007a007a7202 */ /* 0x000fe40000000f00 */
[----:B------:R-:W-:Y:S02]  /*10820*/  LOP3.LUT R20, R179, R20, RZ, 0x3c, !PT ;  /* 0x00000014b3147212 */ /* 0x000fe400078e3cff */
[----:B----4-:R-:W-:Y:S02]  /*10830*/  F2FP.BF16.F32.PACK_AB R12, R113, R169 ;  /* 0x000000a9710c723e */ /* 0x010fe400000010ff */
[----:B------:R-:W-:-:S02]  /*10840*/  F2FP.BF16.F32.PACK_AB R13, R108, R104 ;  /* 0x000000686c0d723e */ /* 0x000fc400000010ff */
[----:B------:R-:W-:Y:S02]  /*10850*/  F2FP.BF16.F32.PACK_AB R14, R117, R170 ;  /* 0x000000aa750e723e */ /* 0x000fe400000010ff */
[----:B------:R-:W-:Y:S02]  /*10860*/  F2FP.BF16.F32.PACK_AB R15, R116, R112 ;  /* 0x00000070740f723e */ /* 0x000fe400000010ff */
[----:B------:R-:W-:Y:S02]  /*10870*/  MOV R126, R126 ;  /* 0x0000007e007e7202 */ /* 0x000fe40000000f00 */
[----:B-1----:R-:W-:Y:S01]  /*10880*/  F2FP.BF16.F32.PACK_AB R24, R121, R171 ;  /* 0x000000ab7918723e */ /* 0x002fe200000010ff */
[----:B------:R1:W-:Y:S01]  /*10890*/  STSM.16.M88.4 [R122], R12 ;  /* 0x0000000c7a007844 */ /* 0x0003e20000000200 */
[----:B------:R-:W-:Y:S02]  /*108a0*/  F2FP.BF16.F32.PACK_AB R25, R124, R120 ;  /* 0x000000787c19723e */ /* 0x000fe400000010ff */
[----:B------:R-:W-:-:S02]  /*108b0*/  F2FP.BF16.F32.PACK_AB R26, R125, R172 ;  /* 0x000000ac7d1a723e */ /* 0x000fc400000010ff */
[----:B------:R-:W-:Y:S02]  /*108c0*/  F2FP.BF16.F32.PACK_AB R27, R152, R128 ;  /* 0x00000080981b723e */ /* 0x000fe400000010ff */
[----:B------:R-:W-:Y:S02]  /*108d0*/  F2FP.BF16.F32.PACK_AB R153, R154, R153 ;  /* 0x000000999a99723e */ /* 0x000fe400000010ff */
[----:B------:R-:W-:Y:S01]  /*108e0*/  F2FP.BF16.F32.PACK_AB R136, R137, R136 ;  /* 0x000000888988723e */ /* 0x000fe200000010ff */
[----:B------:R4:W-:Y:S01]  /*108f0*/  STSM.16.M88.4 [R126], R24 ;  /* 0x000000187e007844 */ /* 0x0009e20000000200 */
[----:B------:R-:W-:Y:S02]  /*10900*/  ISETP.NE.U32.AND P0, PT, RZ, UR4, PT ;  /* 0x00000004ff007c0c */ /* 0x000fe4000bf05070 */
[----:B---3--:R-:W-:Y:S02]  /*10910*/  IADD3 R10, P1, R215, UR4, RZ ;  /* 0x00000004d70a7c10 */ /* 0x008fe4000ff3e0ff */
[----:B------:R-:W-:-:S02]  /*10920*/  MOV R130, R130 ;  /* 0x0000008200827202 */ /* 0x000fc40000000f00 */
        /* <DEDUP_REMOVED lines=13> */
[----:B------:R-:W-:-:S02]  /*10a00*/  ISETP.NE.AND.EX P0, PT, RZ, UR5, PT, P0 ;  /* 0x00000005ff007c0c */ /* 0x000fc4000bf05300 */
        /* <DEDUP_REMOVED lines=20> */
.L_x_11098:
[----:B------:R-:W-:Y:S01]  /*10b50*/  SHF.R.S32.HI R80, RZ, 0x1f, R214 ;  /* 0x0000001fff507819 */ /* 0x000fe200000114d6 */
[----:B------:R-:W-:Y:S01]  /*10b60*/  ULDC.64 UR4, c[0x0][0xb70] ;  /* 0x0002dc0000047ab9 */ /* 0x000fe20000000a00 */
[--C-:B-----5:R-:W-:Y:S01]  /*10b70*/  SHF.R.S32.HI R21, RZ, 0x1f, R83.reuse ;  /* 0x0000001fff157819 */ /* 0x120fe20000011453 */
[----:B----4-:R-:W-:Y:S01]  /*10b80*/  IMAD.MOV.U32 R20, RZ, RZ, R83 ;  /* 0x000000ffff147224 */ /* 0x010fe200078e0053 */
[----:B------:R-:W-:Y:S01]  /*10b90*/  SEL R231, R231, RZ, !P0 ;  /* 0x000000ffe7e77207 */ /* 0x000fe20004000000 */
[----:B------:R-:W-:Y:S01]  /*10ba0*/  IMAD R5, R80, UR4, RZ ;  /* 0x0000000450057c24 */ /* 0x000fe2000f8e02ff */
[----:B------:R-:W-:Y:S01]  /*10bb0*/  SEL R217, R217, RZ, !P0 ;  /* 0x000000ffd9d97207 */ /* 0x000fe20004000000 */
[----:B------:R-:W-:Y:S01]  /*10bc0*/  IMAD.WIDE.U32 R8, R214, UR4, R20 ;  /* 0x00000004d6087c25 */ /* 0x000fe2000f8e0014 */
[C---:B------:R-:W-:Y:S02]  /*10bd0*/  IADD3 R29, P0, R6.reuse, 0x3000, RZ ;  /* 0x00003000061d7810 */ /* 0x040fe40007f1e0ff */
[----:B------:R-:W-:Y:S01]  /*10be0*/  IADD3 R25, P5, R6, 0x2000, RZ ;  /* 0x0000200006197810 */ /* 0x000fe20007fbe0ff */
[----:B------:R-:W-:Y:S01]  /*10bf0*/  IMAD R5, R214, UR5, R5 ;  /* 0x00000005d6057c24 */ /* 0x000fe2000f8e0205 */
[----:B------:R-:W-:Y:S01]  /*10c00*/  ULDC.64 UR4, c[0x0][0xb78] ;  /* 0x0002de0000047ab9 */ /* 0x000fe20000000a00 */
[----:B------:R-:W-:Y:S01]  /*10c10*/  IMAD R11, R228, 0x80, R213 ;  /* 0x00000080e40b7824 */ /* 0x000fe200078e02d5 */
[C---:B------:R-:W-:Y:S01]  /*10c20*/  IADD3 R37, P2, R6.reuse, 0x5000, RZ ;  /* 0x0000500006257810 */ /* 0x040fe20007f5e0ff */
[----:B------:R-:W-:Y:S01]  /*10c30*/  IMAD.IADD R9, R9, 0x1, R5 ;  /* 0x0000000109097824 */ /* 0x000fe200078e0205 */
[----:B------:R-:W-:Y:S01]  /*10c40*/  IADD3 R33, P1, R6, 0x4000, RZ ;  /* 0x0000400006217810 */ /* 0x000fe20007f3e0ff */
[----:B------:R-:W-:Y:S01]  /*10c50*/  IMAD R0, R231, UR4, RZ ;  /* 0x00000004e7007c24 */ /* 0x000fe2000f8e02ff */
[----:B------:R-:W-:Y:S01]  /*10c60*/  LOP3.LUT R28, R29, 0x380, RZ, 0xc0, !PT ;  /* 0x000003801d1c7812 */ /* 0x000fe200078ec0ff */
[----:B------:R-:W-:Y:S01]  /*10c70*/  IMAD.WIDE.U32 R8, R217, UR4, R8 ;  /* 0x00000004d9087c25 */ /* 0x000fe2000f8e0008 */
[----:B------:R-:W-:-:S02]  /*10c80*/  LOP3.LUT R12, R13, 0x380, RZ, 0xc0, !PT ;  /* 0x000003800d0c7812 */ /* 0x000fc400078ec0ff */
[----:B------:R-:W-:Y:S01]  /*10c90*/  LOP3.LUT R24, R25, 0x380, RZ, 0xc0, !PT ;  /* 0x0000038019187812 */ /* 0x000fe200078ec0ff */
[----:B------:R-:W-:Y:S01]  /*10ca0*/  IMAD R10, R217, UR5, R0 ;  /* 0x00000005d90a7c24 */ /* 0x000fe2000f8e0200 */
[----:B------:R-:W-:Y:S01]  /*10cb0*/  SHF.R.S32.HI R5, RZ, 0x1f, R11 ;  /* 0x0000001fff057819 */ /* 0x000fe2000001140b */
[----:B------:R-:W-:Y:S01]  /*10cc0*/  ULDC.64 UR4, c[0x0][0xb40] ;  /* 0x0002d00000047ab9 */ /* 0x000fe20000000a00 */
[----:B------:R-:W-:Y:S02]  /*10cd0*/  IADD3 R0, P3, R11, R8, RZ ;  /* 0x000000080b007210 */ /* 0x000fe40007f7e0ff */
[----:B------:R-:W-:Y:S02]  /*10ce0*/  LOP3.LUT R36, R37, 0x380, RZ, 0xc0, !PT ;  /* 0x0000038025247812 */ /* 0x000fe400078ec0ff */
[----:B------:R-:W-:Y:S02]  /*10cf0*/  LOP3.LUT R32, R33, 0x380, RZ, 0xc0, !PT ;  /* 0x0000038021207812 */ /* 0x000fe400078ec0ff */
[----:B------:R-:W-:-:S02]  /*10d00*/  SHF.R.U64 R28, R28, 0x3, RZ ;  /* 0x000000031c1c7819 */ /* 0x000fc400000012ff */
[----:B------:R-:W-:Y:S02]  /*10d10*/  SHF.R.U64 R12, R12, 0x3, RZ ;  /* 0x000000030c0c7819 */ /* 0x000fe400000012ff */
[----:B------:R-:W-:Y:S02]  /*10d20*/  SHF.R.U64 R24, R24, 0x3, RZ ;  /* 0x0000000318187819 */ /* 0x000fe400000012ff */
[----:B------:R-:W-:Y:S02]  /*10d30*/  IADD3.X R5, R5, R9, R10, P3, !PT ;  /* 0x0000000905057210 */ /* 0x000fe40001ffe40a */
[----:B------:R-:W-:Y:S02]  /*10d40*/  SHF.R.U64 R36, R36, 0x3, RZ ;  /* 0x0000000324247819 */ /* 0x000fe400000012ff */
[----:B------:R-:W-:Y:S02]  /*10d50*/  LEA R54, P3, R0, UR4, 0x2 ;  /* 0x0000000400367c11 */ /* 0x000fe4000f8610ff */
        /* <DEDUP_REMOVED lines=9> */
[----:B------:R-:W-:Y:S01]  /*10df0*/  LEA.HI.X R55, R0, UR5, R5, 0x2, P3 ;  /* 0x0000000500377c11 */ /* 0x000fe200098f1405 */
[----:B------:R-:W-:Y:S01]  /*10e00*/  VIADD R0, R11, 0x8 ;  /* 0x000000080b007836 */ /* 0x000fe20000000000 */
[C---:B------:R-:W-:Y:S01]  /*10e10*/  IADD3 R77, P0, R6.reuse, 0x9000, RZ ;  /* 0x00009000064d7810 */ /* 0x040fe20007f1e0ff */
[----:B------:R-:W-:Y:S01]  /*10e20*/  ULDC.64 UR4, c[0x0][0xaa0] ;  /* 0x0002a80000047ab9 */ /* 0x000fe20000000a00 */
[----:B------:R-:W-:-:S02]  /*10e30*/  IADD3 R41, P3, R6, 0x6000, RZ ;  /* 0x0000600006297810 */ /* 0x000fc40007f7e0ff */
[C---:B------:R-:W-:Y:S02]  /*10e40*/  IADD3 R45, P4, R6.reuse, 0x7000, RZ ;  /* 0x00007000062d7810 */ /* 0x040fe40007f9e0ff */
[----:B------:R-:W-:Y:S02]  /*10e50*/  IADD3 R49, P5, R6, 0x8000, RZ ;  /* 0x0000800006317810 */ /* 0x000fe40007fbe0ff */
[----:B------:R-:W-:Y:S01]  /*10e60*/  LOP3.LUT R32, R32, R33, RZ, 0x3c, !PT ;  /* 0x0000002120207212 */ /* 0x000fe200078e3cff */
[----:B------:R-:W-:Y:S01]  /*10e70*/  IMAD.X R33, RZ, RZ, R7, P1 ;  /* 0x000000ffff217224 */ /* 0x000fe200008e0607 */
[C---:B------:R-:W-:Y:S02]  /*10e80*/  IADD3 R57, P2, R6.reuse, 0xb000, RZ ;  /* 0x0000b00006397810 */ /* 0x040fe40007f5e0ff */
[----:B------:R-:W-:Y:S02]  /*10e90*/  LOP3.LUT R76, R77, 0x380, RZ, 0xc0, !PT ;  /* 0x000003804d4c7812 */ /* 0x000fe400078ec0ff */
[----:B------:R-:W-:-:S02]  /*10ea0*/  IADD3 R53, P1, R6, 0xa000, RZ ;  /* 0x0000a00006357810 */ /* 0x000fc40007f3e0ff */
[----:B------:R-:W-:Y:S02]  /*10eb0*/  LOP3.LUT R40, R41, 0x380, RZ, 0xc0, !PT ;  /* 0x0000038029287812 */ /* 0x000fe400078ec0ff */
[----:B------:R-:W-:Y:S02]  /*10ec0*/  LOP3.LUT R44, R45, 0x380, RZ, 0xc0, !PT ;  /* 0x000003802d2c7812 */ /* 0x000fe400078ec0ff */
[----:B------:R-:W-:Y:S02]  /*10ed0*/  LOP3.LUT R48, R49, 0x380, RZ, 0xc0, !PT ;  /* 0x0000038031307812 */ /* 0x000fe400078ec0ff */
[----:B------:R-:W-:Y:S02]  /*10ee0*/  LOP3.LUT R56, R57, 0x380, RZ, 0xc0, !PT ;  /* 0x0000038039387812 */ /* 0x000fe400078ec0ff */
[----:B------:R-:W-:Y:S02]  /*10ef0*/  SHF.R.U64 R76, R76, 0x3, RZ ;  /* 0x000000034c4c7819 */ /* 0x000fe400000012ff */
[----:B------:R-:W-:-:S02]  /*10f00*/  LOP3.LUT R52, R53, 0x380, RZ, 0xc0, !PT ;  /* 0x0000038035347812 */ /* 0x000fc400078ec0ff */
[----:B------:R-:W-:Y:S02]  /*10f10*/  SHF.R.U64 R40, R40, 0x3, RZ ;  /* 0x0000000328287819 */ /* 0x000fe400000012ff */
[----:B------:R-:W-:Y:S02]  /*10f20*/  SHF.R.U64 R44, R44, 0x3, RZ ;  /* 0x000000032c2c7819 */ /* 0x000fe400000012ff */
[----:B------:R-:W-:Y:S02]  /*10f30*/  SHF.R.U64 R48, R48, 0x3, RZ ;  /* 0x0000000330307819 */ /* 0x000fe400000012ff */
[----:B------:R-:W-:Y:S02]  /*10f40*/  SHF.R.U64 R56, R56, 0x3, RZ ;  /* 0x0000000338387819 */ /* 0x000fe400000012ff */
[----:B------:R-:W-:Y:S01]  /*10f50*/  LOP3.LUT R76, R76, R77, RZ, 0x3c, !PT ;  /* 0x0000004d4c4c7212 */ /* 0x000fe200078e3cff */
[----:B------:R-:W-:Y:S01]  /*10f60*/  IMAD.X R77, RZ, RZ, R7, P0 ;  /* 0x000000ffff4d7224 */ /* 0x000fe200000e0607 */
        /* <DEDUP_REMOVED lines=9> */
[----:B------:R-:W-:Y:S02]  /*11000*/  LOP3.LUT P0, RZ, R233, 0x3, RZ, 0xc0, !PT ;  /* 0x00000003e9ff7812 */ /* 0x000fe4000780c0ff */
[----:B------:R-:W-:-:S02]  /*11010*/  IADD3 R61, P3, R6, 0xc000, RZ ;  /* 0x0000c000063d7810 */ /* 0x000fc40007f7e0ff */
[C---:B------:R-:W-:Y:S02]  /*11020*/  IADD3 R65, P4, R6.reuse, 0xd000, RZ ;  /* 0x0000d00006417810 */ /* 0x040fe40007f9e0ff */
        /* <DEDUP_REMOVED lines=10> */
[----:B------:R-:W-:Y:S02]  /*110d0*/  ISETP.GE.OR P0, PT, R0, R81, P0 ;  /* 0x000000510000720c */ /* 0x000fe40000706670 */
[----:B------:R-:W-:Y:S01]  /*110e0*/  LOP3.LUT R0, R5, 0x380, RZ, 0xc0, !PT ;  /* 0x0000038005007812 */ /* 0x000fe200078ec0ff */
[----:B------:R1:W-:Y:S01]  /*110f0*/  @!P1 STG.E desc[UR40][R54.64], R4 ;  /* 0x0000000436009986 */ /* 0x0003e2000c101928 */
[----:B------:R-:W-:Y:S02]  /*11100*/  SHF.R.U64 R60, R60, 0x3, RZ ;  /* 0x000000033c3c7819 */ /* 0x000fe400000012ff */
[----:B------:R-:W-:-:S02]  /*11110*/  SHF.R.U64 R64, R64, 0x3, RZ ;  /* 0x0000000340407819 */ /* 0x000fc400000012ff */
        /* <DEDUP_REMOVED lines=24> */
[----:B-1----:R1:W5:Y:S04]  /*112a0*/  LD.E.128 R4, desc[UR40][R76.64] ;  /* 0x000000284c047980 */ /* 0x002368000c101d00 */
[----:B---3--:R-:W5:Y:S04]  /*112b0*/  LD.E.128 R52, desc[UR40][R52.64] ;  /* 0x0000002834347980 */ /* 0x008f68000c101d00 */
        /* <DEDUP_REMOVED lines=12> */
[----:B------:R-:W-:-:S04]  /*11380*/  IMAD.WIDE.U32 R20, R83, UR4, R78 ;  /* 0x0000000453147c25 */ /* 0x000fc8000f8e004e */
[----:B------:R-:W-:Y:S01]  /*11390*/  IMAD R83, R83, UR5, R0 ;  /* 0x0000000553537c24 */ /* 0x000fe2000f8e0200 */
[----:B------:R-:W-:Y:S01]  /*113a0*/  ULDC.64 UR4, c[0x0][0xae0] ;  /* 0x0002b80000047ab9 */ /* 0x000fe20000000a00 */
[----:B------:R-:W-:Y:S02]  /*113b0*/  IMAD R81, R228, -0x80, R81 ;  /* 0xffffff80e4517824 */ /* 0x000fe400078e0251 */
[C---:B------:R-:W-:Y:S02]  /*113c0*/  VIADD R0, R208.reuse, 0x20 ;  /* 0x00000020d0007836 */ /* 0x040fe40000000000 */
[----:B------:R-:W-:Y:S01]  /*113d0*/  IMAD.IADD R21, R21, 0x1, R83 ;  /* 0x0000000115157824 */ /* 0x000fe200078e0253 */
[-C--:B------:R-:W-:Y:S01]  /*113e0*/  ISETP.GE.AND P3, PT, R208, R81.reuse, PT ;  /* 0x00000051d000720c */ /* 0x080fe20003f66270 */
[----:B-1----:R-:W-:Y:S01]  /*113f0*/  IMAD R77, R80, UR4, RZ ;  /* 0x00000004504d7c24 */ /* 0x002fe2000f8e02ff */
[----:B------:R-:W-:Y:S01]  /*11400*/  ISETP.GE.AND P2, PT, R0, R81, PT ;  /* 0x000000510000720c */ /* 0x000fe20003f46270 */
[----:B------:R-:W-:-:S02]  /*11410*/  VIADD R3, R208, 0x40 ;  /* 0x00000040d0037836 */ /* 0x000fc40000000000 */
[C---:B------:R-:W-:Y:S02]  /*11420*/  IMAD R77, R214.reuse, UR5, R77 ;  /* 0x00000005d64d7c24 */ /* 0x040fe4000f8e024d */
[----:B------:R-:W-:Y:S01]  /*11430*/  IMAD.WIDE.U32 R20, R214, UR4, R20 ;  /* 0x00000004d6147c25 */ /* 0x000fe2000f8e0014 */
[----:B------:R-:W-:-:S03]  /*11440*/  ULDC.64 UR4, c[0x0][0xae8] ;  /* 0x0002ba0000047ab9 */ /* 0x000fc60000000a00 */
[----:B------:R-:W-:Y:S01]  /*11450*/  VIADD R0, R18, 0x22820 ;  /* 0x0002282012007836 */ /* 0x000fe20000000000 */
[-C--:B------:R-:W-:Y:S01]  /*11460*/  ISETP.GE.AND P0, PT, R3, R81.reuse, PT ;  /* 0x000000510300720c */ /* 0x080fe20003f06270 */
[----:B------:R-:W-:Y:S02]  /*11470*/  IMAD.IADD R21, R21, 0x1, R77 ;  /* 0x0000000115157824 */ /* 0x000fe400078e024d */
[----:B------:R-:W-:Y:S01]  /*11480*/  IMAD R3, R231, UR4, RZ ;  /* 0x00000004e7037c24 */ /* 0x000fe2000f8e02ff */
[----:B------:R-:W-:Y:S01]  /*11490*/  PRMT R0, RZ, 0x654, R0 ;  /* 0x00000654ff007816 */ /* 0x000fe20000000000 */
[----:B------:R-:W-:Y:S01]  /*114a0*/  VIADD R76, R208, 0x60 ;  /* 0x00000060d04c7836 */ /* 0x000fe20000000000 */
[----:B------:R-:W-:Y:S01]  /*114b0*/  SHF.R.S32.HI R209, RZ, 0x1f, R208 ;  /* 0x0000001fffd17819 */ /* 0x000fe200000114d0 */
[C---:B------:R-:W-:Y:S01]  /*114c0*/  IMAD R3, R217.reuse, UR5, R3 ;  /* 0x00000005d9037c24 */ /* 0x040fe2000f8e0203 */
[----:B---3--:R1:W-:Y:S01]  /*114d0*/  SYNCS.ARRIVE.TRANS64.RED.A1T0 RZ, [R0+URZ], RZ ;  /* 0x000000ff00ff79a7 */ /* 0x0083e2000810043f */
[----:B------:R-:W-:Y:S01]  /*114e0*/  IMAD.WIDE.U32 R78, R217, UR4, R20 ;  /* 0x00000004d94e7c25 */ /* 0x000fe2000f8e0014 */
[----:B------:R-:W-:Y:S01]  /*114f0*/  BSSY B1, `(.L_x_11099) ;  /* 0x000001b000017945 */ /* 0x000fe20003800000 */
[----:B------:R-:W-:-:S02]  /*11500*/  ISETP.GE.AND P1, PT, R76, R81, PT ;  /* 0x000000514c00720c */ /* 0x000fc40003f26270 */
        /* <DEDUP_REMOVED lines=25> */
.L_x_11100:
[----:B------:R-:W-:Y:S05]  /*116a0*/  BSYNC B1 ;  /* 0x0000000000017941 */ /* 0x000fea0003800000 */
.L_x_11099:
        /* <DEDUP_REMOVED lines=26> */
.L_x_11102:
[----:B------:R-:W-:Y:S05]  /*11850*/  BSYNC B1 ;  /* 0x0000000000017941 */ /* 0x000fea0003800000 */
.L_x_11101:
[----:B------:R-:W-:Y:S04]  /*11860*/  BSSY B1, `(.L_x_11103) ;  /* 0x000001a000017945 */ /* 0x000fe80003800000 */
[----:B------:R-:W-:Y:S05]  /*11870*/  @P0 BRA `(.L_x_11104) ;  /* 0x0000000000600947 */ /* 0x000fea0003800000 */
[----:B------:R-:W-:Y:S01]  /*11880*/  IADD3 R3, P0, R76, 0x40, RZ ;  /* 0x000000404c037810 */ /* 0x000fe20007f1e0ff */
[C---:B---3-5:R-:W-:Y:S01]  /*11890*/  VIADD R4, R201.reuse, 0x40 ;  /* 0x00000040c9047836 */ /* 0x068fe20000000000 */
        /* <DEDUP_REMOVED lines=22> */
.L_x_11104:
[----:B------:R-:W-:Y:S05]  /*11a00*/  BSYNC B1 ;  /* 0x0000000000017941 */ /* 0x000fea0003800000 */
.L_x_11103:
        /* <DEDUP_REMOVED lines=17> */
[----:B----4-:R-:W-:Y:S01]  /*11b20*/  LEA R6, P0, R4, UR6, 0x1 ;  /* 0x0000000604067c11 */ /* 0x010fe2000f8008ff */
        /* <DEDUP_REMOVED lines=9> */
.L_x_11097:
        /* <DEDUP_REMOVED lines=9> */
[----:B------:R3:W5:Y:S01]  /*11c50*/  @P0 LDG.E R9, desc[UR40][R4.64] ;  /* 0x0000002804090981 */ /* 0x000762000c1e1900 */
[----:B------:R-:W4:Y:S08]  /*11c60*/  S2R R0, SR_TID.X ;  /* 0x0000000000007919 */ /* 0x000f300000002100 */
[----:B------:R-:W-:Y:S01]  /*11c70*/  @P1 IADD3 R6, P2, R215, UR4, RZ ;  /* 0x00000004d7061c10 */ /* 0x000fe2000ff5e0ff */
[----:B------:R-:W-:-:S02]  /*11c80*/  ULDC UR4, c[0x0][0xa88] ;  /* 0x0002a20000047ab9 */ /* 0x000fc40000000800 */
[----:B------:R-:W-:Y:S01]  /*11c90*/  IMAD.U32 R3, RZ, RZ, UR4 ;  /* 0x00000004ff037e24 */ /* 0x000fe2000f8e00ff */
[----:B------:R-:W-:-:S05]  /*11ca0*/  @P1 IADD3.X R7, R216, UR5, RZ, P2, !PT ;  /* 0x00000005d8071c10 */ /* 0x000fca00097fe4ff */
[----:B------:R3:W5:Y:S01]  /*11cb0*/  @P1 LDG.E R3, desc[UR40][R6.64] ;  /* 0x0000002806031981 */ /* 0x000762000c1e1900 */
[----:B----4-:R-:W-:-:S05]  /*11cc0*/  VIADD R0, R0, 0xffffff80 ;  /* 0xffffff8000007836 */ /* 0x010fca0000000000 */
[----:B------:R-:W-:Y:S01]  /*11cd0*/  ISETP.GT.AND P2, PT, R0, 0x7f, PT ;  /* 0x0000007f0000780c */ /* 0x000fe20003f44270 */
[----:B---3--:R-:W-:-:S12]  /*11ce0*/  @P1 BRA `(.L_x_11106) ;  /* 0x0000000000101947 */ /* 0x008fd80003800000 */
[----:B------:R-:W-:Y:S05]  /*11cf0*/  @!P0 BRA `(.L_x_11106) ;  /* 0x00000000000c8947 */ /* 0x000fea0003800000 */
[----:B------:R-:W3:Y:S04]  /*11d00*/  LDG.E R0, desc[UR40][R4.64] ;  /* 0x0000002804007981 */ /* 0x000ee8000c1e1900 */
[----:B-----5:R-:W3:Y:S02]  /*11d10*/  LDG.E R3, desc[UR40][R4.64+0x4] ;  /* 0x0000042804037981 */ /* 0x020ee4000c1e1900 */
[----:B---3--:R-:W-:-:S07]  /*11d20*/  IMAD.IADD R3, R3, 0x1, -R0 ;  /* 0x0000000103037824 */ /* 0x008fce00078e0a00 */
.L_x_11106:
[----:B------:R-:W-:Y:S01]  /*11d30*/  BSSY B1, `(.L_x_11107) ;  /* 0x000001d000017945 */ /* 0x000fe20003800000 */
[----:B------:R-:W-:Y:S02]  /*11d40*/  SHF.R.S32.HI R10, RZ, 0x1f, R214 ;  /* 0x0000001fff0a7819 */ /* 0x000fe400000114d6 */
[----:B------:R-:W-:Y:S02]  /*11d50*/  SHF.R.S32.HI R12, RZ, 0x1f, R201 ;  /* 0x0000001fff0c7819 */ /* 0x000fe400000114c9 */
[----:B------:R-:W-:Y:S02]  /*11d60*/  SEL R217, R217, RZ, !P0 ;  /* 0x000000ffd9d97207 */ /* 0x000fe40004000000 */
[----:B------:R-:W-:Y:S02]  /*11d70*/  SEL R231, R231, RZ, !P0 ;  /* 0x000000ffe7e77207 */ /* 0x000fe40004000000 */
[----:B-----5:R-:W-:Y:S01]  /*11d80*/  SHF.R.S32.HI R8, RZ, 0x1f, R9 ;  /* 0x0000001fff087819 */ /* 0x020fe20000011409 */
[----:B------:R-:W-:Y:S06]  /*11d90*/  @P2 BRA `(.L_x_11108) ;  /* 0x0000000000582947 */ /* 0x000fec0003800000 */
[----:B------:R-:W3:Y:S02]  /*11da0*/  S2R R0, SR_TID.X ;  /* 0x0000000000007919 */ /* 0x000ee40000002100 */
[----:B---3--:R-:W-:-:S04]  /*11db0*/  IMAD R0, R228, 0x80, R0 ;  /* 0x00000080e4007824 */ /* 0x008fc800078e0200 */
        /* <DEDUP_REMOVED lines=20> */
.L_x_11108:
[----:B------:R-:W-:Y:S05]  /*11f00*/  BSYNC B1 ;  /* 0x0000000000017941 */ /* 0x000fea0003800000 */
.L_x_11107:
[----:B------:R-:W-:Y:S01]  /*11f10*/  ULDC.64 UR4, c[0x0][0xaa0] ;  /* 0x0002a80000047ab9 */ /* 0x000fe20000000a00 */
[----:B------:R-:W-:Y:S01]  /*11f20*/  IMAD.MOV.U32 R4, RZ, RZ, R201 ;  /* 0x000000ffff047224 */ /* 0x000fe200078e00c9 */
[----:B------:R-:W-:Y:S01]  /*11f30*/  BSSY B1, `(.L_x_11109) ;  /* 0x000002f000017945 */ /* 0x000fe20003800000 */
[----:B---3--:R-:W-:Y:S02]  /*11f40*/  IMAD.MOV.U32 R5, RZ, RZ, R12 ;  /* 0x000000ffff057224 */ /* 0x008fe400078e000c */
[----:B------:R-:W-:Y:S02]  /*11f50*/  IMAD R0, R8, UR4, RZ ;  /* 0x0000000408007c24 */ /* 0x000fe4000f8e02ff */
[----:B------:R-:W-:-:S04]  /*11f60*/  IMAD.WIDE.U32 R4, R9, UR4, R4 ;  /* 0x0000000409047c25 */ /* 0x000fc8000f8e0004 */
[----:B------:R-:W-:Y:S01]  /*11f70*/  IMAD R9, R9, UR5, R0 ;  /* 0x0000000509097c24 */ /* 0x000fe2000f8e0200 */
[----:B------:R-:W-:Y:S01]  /*11f80*/  ULDC.64 UR4, c[0x0][0xae0] ;  /* 0x0002b80000047ab9 */ /* 0x000fe20000000a00 */
[----:B------:R-:W-:Y:S02]  /*11f90*/  IMAD R13, R228, -0x80, R3 ;  /* 0xffffff80e40d7824 */ /* 0x000fe400078e0203 */
[----:B------:R-:W-:Y:S02]  /*11fa0*/  IMAD R7, R10, UR4, RZ ;  /* 0x000000040a077c24 */ /* 0x000fe4000f8e02ff */
[----:B------:R-:W-:Y:S01]  /*11fb0*/  IMAD.IADD R5, R5, 0x1, R9 ;  /* 0x0000000105057824 */ /* 0x000fe200078e0209 */
[C---:B------:R-:W-:Y:S01]  /*11fc0*/  ISETP.GE.AND P1, PT, R208.reuse, R13, PT ;  /* 0x0000000dd000720c */ /* 0x040fe20003f26270 */
[----:B------:R-:W-:Y:S01]  /*11fd0*/  VIADD R0, R208, 0x20 ;  /* 0x00000020d0007836 */ /* 0x000fe20000000000 */
[----:B------:R-:W-:Y:S01]  /*11fe0*/  SHF.R.S32.HI R9, RZ, 0x1f, R208 ;  /* 0x0000001fff097819 */ /* 0x000fe200000114d0 */
        /* <DEDUP_REMOVED lines=35> */
.L_x_11110:
[----:B------:R-:W-:Y:S05]  /*12220*/  BSYNC B1 ;  /* 0x0000000000017941 */ /* 0x000fea0003800000 */
.L_x_11109:
        /* <DEDUP_REMOVED lines=21> */
[----:B---3--:R-:W-:Y:S01]  /*12380*/  LEA R14, P0, R4, UR6, 0x1 ;  /* 0x00000006040e7c11 */ /* 0x008fe2000f8008ff */
[----:B------:R-:W-:-:S05]  /*12390*/  IMAD.IADD R3, R5, 0x1, R3 ;  /* 0x0000000105037824 */ /* 0x000fca00078e0203 */
[----:B------:R-:W-:-:S05]  /*123a0*/  LEA.HI.X R15, R4, UR7, R3, 0x1, P0 ;  /* 0x00000007040f7c11 */ /* 0x000fca00080f0c03 */
[----:B------:R4:W-:Y:S04]  /*123b0*/  @!P2 STG.E.128 desc[UR40][R14.64], RZ ;  /* 0x000000ff0e00a986 */ /* 0x0009e8000c101d28 */
[----:B------:R4:W-:Y:S04]  /*123c0*/  @!P3 STG.E.128 desc[UR40][R14.64+0x80], RZ ;  /* 0x000080ff0e00b986 */ /* 0x0009e8000c101d28 */
[----:B------:R4:W-:Y:S04]  /*123d0*/  @!P4 STG.E.128 desc[UR40][R14.64+0x100], RZ ;  /* 0x000100ff0e00c986 */ /* 0x0009e8000c101d28 */
[----:B------:R4:W-:Y:S02]  /*123e0*/  @!P5 STG.E.128 desc[UR40][R14.64+0x180], RZ ;  /* 0x000180ff0e00d986 */ /* 0x0009e4000c101d28 */
.L_x_11112:
[----:B------:R-:W-:Y:S05]  /*123f0*/  BSYNC B1 ;  /* 0x0000000000017941 */ /* 0x000fea0003800000 */
.L_x_11111:
        /* <DEDUP_REMOVED lines=27> */
.L_x_11114:
[----:B------:R-:W-:Y:S05]  /*125b0*/  BSYNC B1 ;  /* 0x0000000000017941 */ /* 0x000fea0003800000 */
.L_x_11113:
        /* <DEDUP_REMOVED lines=25> */
.L_x_11105:
[----:B------:R-:W-:Y:S05]  /*12750*/  BSYNC B0 ;  /* 0x0000000000007941 */ /* 0x000fea0003800000 */
.L_x_11096:
[----:B------:R-:W-:Y:S02]  /*12760*/  ULDC UR4, c[0x0][0xc14] ;  /* 0x0003050000047ab9 */ /* 0x000fe40000000800 */
[----:B--2---:R-:W-:-:S13]  /*12770*/  ISETP.GE.AND P0, PT, R207, UR4, PT ;  /* 0x00000004cf007c0c */ /* 0x004fda000bf06270 */
[----:B------:R-:W-:Y:S05]  /*12780*/  @!P0 BRA `(.L_x_11115) ;  /* 0xfffffee8000c8947 */ /* 0x000fea000383ffff */
[----:B------:R-:W-:Y:S05]  /*12790*/  BRA `(.L_x_10961) ;  /* 0x0000005800bc7947 */ /* 0x000fea0003800000 */
.L_x_10959:
[----:B------:R-:W-:-:S08]  /*127a0*/  NOP ;  /* 0x0000000000007918 */ /* 0x000fd00000000000 */
[----:B------:R-:W0:-:S00]  /*127b0*/  USETMAXREG.DEALLOC.CTAPOOL 0x18 ;  /* 0x00000018000079c8 */ /* 0x000e0000080e0500 */
[----:B0-----:R-:W-:-:S06]  /*127c0*/  LOP3.LUT R0, R0, 0x3, RZ, 0xc0, !PT ;  /* 0x0000000300007812 */ /* 0x001fcc00078ec0ff */
[----:B------:R-:W0:Y:S02]  /*127d0*/  SHFL.IDX PT, R0, R0, RZ, 0x1f ;  /* 0x00001fff00007589 */ /* 0x000e2400000e0000 */
[----:B0-----:R-:W-:-:S13]  /*127e0*/  ISETP.NE.AND P0, PT, R0, RZ, PT ;  /* 0x000000ff0000720c */ /* 0x001fda0003f05270 */
[----:B------:R-:W-:Y:S05]  /*127f0*/  @P0 BRA `(.L_x_10961) ;  /* 0x0000005800a40947 */ /* 0x000fea0003800000 */
        /* <DEDUP_REMOVED lines=56> */
.L_x_11120:
        /* <DEDUP_REMOVED lines=16> */
.L_x_11119:
[----:B------:R-:W-:Y:S05]  /*12c80*/  BSYNC B0 ;  /* 0x0000000000007941 */ /* 0x000fea0003800000 */
.L_x_11118:
        /* <DEDUP_REMOVED lines=25> */
.L_x_11116:
        /* <DEDUP_REMOVED lines=20> */
.L_x_11121:
        /* <DEDUP_REMOVED lines=56> */
.L_x_11117:
[----:B------:R-:W-:Y:S02]  /*132e0*/  IMAD.MOV.U32 R17, RZ, RZ, RZ ;  /* 0x000000ffff117224 */ /* 0x000fe400078e00ff */
[----:B------:R-:W-:Y:S02]  /*132f0*/  IMAD.U32 R16, RZ, RZ, UR6 ;  /* 0x00000006ff107e24 */ /* 0x000fe4000f8e00ff */
[----:B------:R-:W-:-:S07]  /*13300*/  IMAD.MOV.U32 R18, RZ, RZ, RZ ;  /* 0x000000ffff127224 */ /* 0x000fce00078e00ff */
.L_x_11122:
        /* <DEDUP_REMOVED lines=16> */
[----:B------:R-:W-:Y:S01]  /*13410*/  ULDC.64 UR38, c[0x0][0x198] ;  /* 0x0000660000267ab9 */ /* 0x000fe20000000a00 */
[----:B------:R-:W-:Y:S02]  /*13420*/  ULDC UR37, c[0x0][0xc] ;  /* 0x0000030000257ab9 */ /* 0x000fe40000000800 */
[----:B------:R1:W-:Y:S04]  /*13430*/  STL [R1+0x8], R0 ;  /* 0x0000080001007387 */ /* 0x0003e80000100800 */
[----:B------:R1:W-:Y:S04]  /*13440*/  STL [R1+0x4], RZ ;  /* 0x000004ff01007387 */ /* 0x0003e80000100800 */
[----:B------:R1:W-:Y:S04]  /*13450*/  STL [R1+0xc], R0 ;  /* 0x00000c0001007387 */ /* 0x0003e80000100800 */
[----:B------:R1:W-:Y:S02]  /*13460*/  STL [R1+0x28], RZ ;  /* 0x000028ff01007387 */ /* 0x0003e40000100800 */
.L_x_11207:
[----:B--2---:R-:W2:Y:S02]  /*13470*/  LDC.64 R2, c[0x0][0xc60] ;  /* 0x00031800ff027b82 */ /* 0x004ea40000000a00 */
[----:B--2---:R-:W-:-:S05]  /*13480*/  IMAD.WIDE R2, R19, 0x4, R2 ;  /* 0x0000000413027825 */ /* 0x004fca00078e0202 */
[----:B01----:R-:W1:Y:S01]  /*13490*/  LDG.E R11, desc[UR40][R2.64] ;  /* 0x00000028020b7981 */ /* 0x003e62000c1e1900 */
        /* <DEDUP_REMOVED lines=54> */
.L_x_11124:
        /* <DEDUP_REMOVED lines=14> */
.L_x_11125:
[----:B------:R-:W-:Y:S05]  /*138e0*/  @!P3 BRA `(.L_x_11126) ;  /* 0x00000000000cb947 */ /* 0x000fea0003800000 */
[----:B------:R-:W2:Y:S04]  /*138f0*/  LDG.E R9, desc[UR40][R6.64] ;  /* 0x0000002806097981 */ /* 0x000ea8000c1e1900 */
[----:B------:R-:W2:Y:S02]  /*13900*/  LDG.E R6, desc[UR40][R6.64+0x4] ;  /* 0x0000042806067981 */ /* 0x000ea4000c1e1900 */
[----:B--2---:R-:W-:-:S07]  /*13910*/  IMAD.IADD R9, R6, 0x1, -R9 ;  /* 0x0000000106097824 */ /* 0x004fce00078e0a09 */
.L_x_11126:
        /* <DEDUP_REMOVED lines=9> */
[----:B------:R-:W-:-:S04]  /*139b0*/  VIADD R2, R2, 0x5f ;  /* 0x0000005f02027836 */ /* 0x000fc80000000000 */
[----:B------:R-:W-:-:S04]  /*139c0*/  IMAD.HI R2, R2, 0x2aaaaaab, RZ ;  /* 0x2aaaaaab02027827 */ /* 0x000fc800078e02ff */
[----:B------:R-:W-:Y:S01]  /*139d0*/  IMAD.HI R3, R3, 0x2aaaaaab, RZ ;  /* 0x2aaaaaab03037827 */ /* 0x000fe200078e02ff */
[----:B------:R-:W-:-:S04]  /*139e0*/  SHF.R.U32.HI R4, RZ, 0x1f, R2 ;  /* 0x0000001fff047819 */ /* 0x000fc80000011602 */
[----:B------:R-:W-:Y:S02]  /*139f0*/  LEA.HI.SX32 R4, R2, R4, 0x1c ;  /* 0x0000000402047211 */ /* 0x000fe400078fe2ff */
[----:B------:R-:W-:-:S04]  /*13a00*/  SHF.R.U32.HI R2, RZ, 0x1f, R3 ;  /* 0x0000001fff027819 */ /* 0x000fc80000011603 */
[----:B------:R-:W-:-:S04]  /*13a10*/  LEA.HI.SX32 R2, R3, R2, 0x1c ;  /* 0x0000000203027211 */ /* 0x000fc800078fe2ff */
[----:B------:R-:W-:-:S05]  /*13a20*/  VIMNMX R6, R4, R2, PT ;  /* 0x0000000204067248 */ /* 0x000fca0003fe0100 */
[--C-:B------:R-:W-:Y:S02]  /*13a30*/  IMAD R2, R6, 0x60, -R9.reuse ;  /* 0x0000006006027824 */ /* 0x100fe400078e0a09 */
[----:B------:R-:W-:-:S03]  /*13a40*/  IMAD.MOV R9, RZ, RZ, -R9 ;  /* 0x000000ffff097224 */ /* 0x000fc600078e0a09 */
[----:B------:R-:W-:Y:S02]  /*13a50*/  VIMNMX R2, R2, R0, PT ;  /* 0x0000000002027248 */ /* 0x000fe40003fe0100 */
[----:B------:R-:W-:-:S04]  /*13a60*/  VIMNMX R9, RZ, R9, !PT ;  /* 0x00000009ff097248 */ /* 0x000fc80007fe0100 */
[----:B------:R-:W-:Y:S01]  /*13a70*/  ISETP.GT.AND P0, PT, R2, R9, PT ;  /* 0x000000090200720c */ /* 0x000fe20003f04270 */
[----:B------:R0:W-:-:S12]  /*13a80*/  STL [R1+0x1c], R6 ;  /* 0x00001c0601007387 */ /* 0x0001d80000100800 */
[----:B------:R-:W-:Y:S02]  /*13a90*/  @P0 VIADD R4, R2, 0x5f ;  /* 0x0000005f02040836 */ /* 0x000fe40000000000 */
[----:B------:R-:W-:-:S04]  /*13aa0*/  IMAD.WIDE.U32 R2, R9, -0x55555555, RZ ;  /* 0xaaaaaaab09027825 */ /* 0x000fc800078e00ff */
[----:B------:R-:W-:Y:S01]  /*13ab0*/  @P0 IMAD.HI R4, R4, 0x2aaaaaab, RZ ;  /* 0x2aaaaaab04040827 */ /* 0x000fe200078e02ff */
[----:B------:R-:W-:-:S04]  /*13ac0*/  SHF.R.U32.HI R0, RZ, 0x6, R3 ;  /* 0x00000006ff007819 */ /* 0x000fc80000011603 */
[----:B------:R-:W-:Y:S01]  /*13ad0*/  @P0 SHF.R.U32.HI R3, RZ, 0x1f, R4 ;  /* 0x0000001fff030819 */ /* 0x000fe20000011604 */
[----:B------:R-:W-:-:S03]  /*13ae0*/  IMAD.MOV.U32 R2, RZ, RZ, R0 ;  /* 0x000000ffff027224 */ /* 0x000fc600078e0000 */
[----:B------:R-:W-:-:S04]  /*13af0*/  @P0 LEA.HI.SX32 R2, R4, R3, 0x1c ;  /* 0x0000000304020211 */ /* 0x000fc800078fe2ff */
        /* <DEDUP_REMOVED lines=12> */
.L_x_11277:
[----:B------:R-:W-:-:S03]  /*13bc0*/  UMOV UR4, 0xffffffff ;  /* 0xffffffff00047882 */ /* 0x000fc60000000000 */
[----:B------:R-:W-:Y:S05]  /*13bd0*/  BRA.DIV UR4, `(.L_x_11130) ;  /* 0x0000005604807947 */ /* 0x000fea000b800000 */
[----:B------:R-:W-:-:S13]  /*13be0*/  ELECT P6, URZ, PT ;  /* 0x00000000003f782f */ /* 0x000fda00038c0000 */
.L_x_11280:
        /* <DEDUP_REMOVED lines=12> */
.L_x_11281:
[----:B------:R-:W-:Y:S05]  /*13cb0*/  BSYNC B1 ;  /* 0x0000000000017941 */ /* 0x000fea0003800000 */
.L_x_11131:
        /* <DEDUP_REMOVED lines=8> */
.L_x_11282:
        /* <DEDUP_REMOVED lines=11> */
.L_x_11136:
        /* <DEDUP_REMOVED lines=19> */
.L_x_11283:
        /* <DEDUP_REMOVED lines=8> */
.L_x_11138:
        /* <DEDUP_REMOVED lines=31> */
.L_x_11134:
[----:B------:R-:W-:Y:S05]  /*14190*/  BSYNC B1 ;  /* 0x0000000000017941 */ /* 0x000fea0003800000 */
.L_x_11133:
        /* <DEDUP_REMOVED lines=16> */
.L_x_11145:
        /* <DEDUP_REMOVED lines=9> */
.L_x_11284:
        /* <DEDUP_REMOVED lines=11> */
.L_x_11142:
        /* <DEDUP_REMOVED lines=17> */
.L_x_11285:
        /* <DEDUP_REMOVED lines=8> */
.L_x_11144:
        /* <DEDUP_REMOVED lines=31> */
.L_x_11140:
[----:B------:R-:W-:Y:S05]  /*14760*/  BSYNC B1 ;  /* 0x0000000000017941 */ /* 0x000fea0003800000 */
.L_x_11139:
        /* <DEDUP_REMOVED lines=13> */
.L_x_11128:
[----:B------:R-:W-:Y:S05]  /*14840*/  BSYNC B0 ;  /* 0x0000000000007941 */ /* 0x000fea0003800000 */
.L_x_11127:
        /* <DEDUP_REMOVED lines=23> */
.L_x_11147:
        /* <DEDUP_REMOVED lines=18> */
[----:B------:R-:W-:Y:S02]  /*14ae0*/  IMAD.MOV.U32 R8, RZ, RZ, 0x70 ;  /* 0x00000070ff087424 */ /* 0x000fe400078e00ff */
[----:B------:R-:W-:Y:S02]  /*14af0*/  IMAD.MOV.U32 R12, RZ, RZ, 0x1 ;  /* 0x00000001ff0c7424 */ /* 0x000fe400078e00ff */
[----:B------:R-:W-:-:S07]  /*14b00*/  IMAD.MOV.U32 R13, RZ, RZ, RZ ;  /* 0x000000ffff0d7224 */ /* 0x000fce00078e00ff */
[----:B------:R-:W-:-:S07]  /*14b10*/  LEPC R20, `(.L_x_11149) ;  /* 0x000000001014794e */ /* 0x000fce0000000000 */
[----:B-1----:R-:W-:Y:S05]  /*14b20*/  CALL.ABS.NOINC R2 ;  /* 0x0000000002007343 */ /* 0x002fea0003c00000 */
.L_x_11149:
        /* <DEDUP_REMOVED lines=15> */
[----:B------:R-:W-:Y:S02]  /*14c20*/  IMAD.MOV.U32 R8, RZ, RZ, 0x70 ;  /* 0x00000070ff087424 */ /* 0x000fe400078e00ff */
[----:B------:R-:W-:Y:S02]  /*14c30*/  IMAD.MOV.U32 R12, RZ, RZ, 0x1 ;  /* 0x00000001ff0c7424 */ /* 0x000fe400078e00ff */
[----:B-1----:R-:W-:-:S07]  /*14c40*/  IMAD.MOV.U32 R13, RZ, RZ, RZ ;  /* 0x000000ffff0d7224 */ /* 0x002fce00078e00ff */
[----:B------:R-:W-:-:S07]  /*14c50*/  LEPC R20, `(.L_x_11151) ;  /* 0x000000001014794e */ /* 0x000fce0000000000 */
[----:B--2---:R-:W-:Y:S05]  /*14c60*/  CALL.ABS.NOINC R2 ;  /* 0x0000000002007343 */ /* 0x004fea0003c00000 */
.L_x_11151:
        /* <DEDUP_REMOVED lines=16> */
.L_x_11150:
        /* <DEDUP_REMOVED lines=31> */
.L_x_11152:
        /* <DEDUP_REMOVED lines=19> */
.L_x_11288:
[----:B------:R-:W-:Y:S01]  /*15090*/  UMOV UR4, 0xffffffff ;  /* 0xffffffff00047882 */ /* 0x000fe20000000000 */
[----:B------:R-:W-:Y:S02]  /*150a0*/  SHF.R.S32.HI R8, RZ, 0x1f, R0 ;  /* 0x0000001fff087819 */ /* 0x000fe40000011400 */
[----:B------:R-:W-:Y:S05]  /*150b0*/  BRA.DIV UR4, `(.L_x_11154) ;  /* 0x0000004604007947 */ /* 0x000fea000b800000 */
[----:B------:R-:W-:-:S13]  /*150c0*/  ELECT P6, URZ, PT ;  /* 0x00000000003f782f */ /* 0x000fda00038c0000 */
.L_x_11291:
        /* <DEDUP_REMOVED lines=22> */
.L_x_11156:
        /* <DEDUP_REMOVED lines=9> */
.L_x_11292:
        /* <DEDUP_REMOVED lines=11> */
.L_x_11158:
        /* <DEDUP_REMOVED lines=22> */
.L_x_11155:
        /* <DEDUP_REMOVED lines=30> */
.L_x_11293:
[----:B------:R-:W-:Y:S05]  /*156b0*/  BSYNC B0 ;  /* 0x0000000000007941 */ /* 0x000fea0003800000 */
.L_x_11159:
        /* <DEDUP_REMOVED lines=11> */
.L_x_11294:
        /* <DEDUP_REMOVED lines=11> */
.L_x_11164:
        /* <DEDUP_REMOVED lines=37> */
.L_x_11162:
[----:B------:R-:W-:Y:S05]  /*15a70*/  BSYNC B0 ;  /* 0x0000000000007941 */ /* 0x000fea0003800000 */
.L_x_11161:
        /* <DEDUP_REMOVED lines=42> */
.L_x_11171:
[----:B------:R-:W2:Y:S01]  /*15d20*/  S2R R5, SR_CgaCtaId ;  /* 0x0000000000057919 */ /* 0x000ea20000008800 */
[----:B------:R-:W-:-:S04]  /*15d30*/  MOV R3, 0x400 ;  /* 0x0000040000037802 */ /* 0x000fc80000000f00 */
[----:B--2---:R-:W-:Y:S02]  /*15d40*/  LEA R3, R5, R3, 0x18 ;  /* 0x0000000305037211 */ /* 0x004fe400078ec0ff */
[----:B------:R-:W-:-:S03]  /*15d50*/  SHF.L.U32 R5, R9, 0x1f, RZ ;  /* 0x0000001f09057819 */ /* 0x000fc600000006ff */
[----:B------:R-:W-:-:S04]  /*15d60*/  IMAD R3, R12, 0x8, R3 ;  /* 0x000000080c037824 */ /* 0x000fc800078e0203 */
[----:B------:R-:W2:Y:S02]  /*15d70*/  SYNCS.PHASECHK.TRANS64.TRYWAIT P0, [R3+URZ+0x22840], R5 ;  /* 0x02284005030075a7 */ /* 0x000ea4000800017f */
[----:B--2---:R-:W-:Y:S05]  /*15d80*/  @!P0 BRA `(.L_x_11172) ;  /* 0x0000003800348947 */ /* 0x004fea0003800000 */
.L_x_11295:
        /* <DEDUP_REMOVED lines=11> */
.L_x_11173:
        /* <DEDUP_REMOVED lines=22> */
.L_x_11296:
        /* <DEDUP_REMOVED lines=8> */
.L_x_11175:
        /* <DEDUP_REMOVED lines=34> */
.L_x_11170:
[----:B------:R-:W-:Y:S05]  /*16240*/  BSYNC B2 ;  /* 0x0000000000027941 */ /* 0x000fea0003800000 */
.L_x_11169:
[----:B------:R-:W2:Y:S02]  /*16250*/  LDL.LU R2, [R1+0x1c] ;  /* 0x00001c0001027983 */ /* 0x000ea40000300800 */
[----:B--2---:R-:W-:-:S07]  /*16260*/  VIADD R5, R2, 0xfffffffd ;  /* 0xfffffffd02057836 */ /* 0x004fce0000000000 */
.L_x_11168:
[----:B------:R-:W-:Y:S05]  /*16270*/  BSYNC B1 ;  /* 0x0000000000017941 */ /* 0x000fea0003800000 */
.L_x_11167:
[----:B------:R-:W-:-:S13]  /*16280*/  ISETP.NE.AND P0, PT, R7, RZ, PT ;  /* 0x000000ff0700720c */ /* 0x000fda0003f05270 */
[----:B------:R-:W-:Y:S05]  /*16290*/  @!P0 BRA `(.L_x_11166) ;  /* 0x0000000c009c8947 */ /* 0x000fea0003800000 */
.L_x_11190:
        /* <DEDUP_REMOVED lines=16> */
[----:B------:R-:W-:Y:S02]  /*163a0*/  ULDC.64 UR6, c[0x0][0x408] ;  /* 0x0001020000067ab9 */ /* 0x000fe40000000a00 */
[----:B------:R-:W-:Y:S01]  /*163b0*/  IMAD R7, R8, UR6, RZ ;  /* 0x0000000608077c24 */ /* 0x000fe2000f8e02ff */
        /* <DEDUP_REMOVED lines=14> */
.L_x_11178:
[----:B------:R-:W2:Y:S01]  /*164a0*/  S2R R3, SR_CgaCtaId ;  /* 0x0000000000037919 */ /* 0x000ea20000008800 */
[----:B------:R-:W-:-:S04]  /*164b0*/  MOV R2, 0x400 ;  /* 0x0000040000027802 */ /* 0x000fc80000000f00 */
[----:B--2---:R-:W-:Y:S02]  /*164c0*/  LEA R2, R3, R2, 0x18 ;  /* 0x0000000203027211 */ /* 0x004fe400078ec0ff */
[----:B------:R-:W-:-:S03]  /*164d0*/  SHF.L.U32 R3, R10, 0x1f, RZ ;  /* 0x0000001f0a037819 */ /* 0x000fc600000006ff */
[----:B------:R-:W-:-:S04]  /*164e0*/  IMAD R2, R9, 0x8, R2 ;  /* 0x0000000809027824 */ /* 0x000fc800078e0202 */
[----:B------:R-:W2:Y:S02]  /*164f0*/  SYNCS.PHASECHK.TRANS64.TRYWAIT P0, [R2+URZ+0x22840], R3 ;  /* 0x02284003020075a7 */ /* 0x000ea4000800017f */
[----:B--2---:R-:W-:Y:S05]  /*16500*/  @!P0 BRA `(.L_x_11179) ;  /* 0x00000030007c8947 */ /* 0x004fea0003800000 */
.L_x_11297:
        /* <DEDUP_REMOVED lines=11> */
.L_x_11180:
        /* <DEDUP_REMOVED lines=21> */
.L_x_11298:
        /* <DEDUP_REMOVED lines=8> */
.L_x_11182:
        /* <DEDUP_REMOVED lines=33> */
.L_x_11177:
[----:B------:R-:W-:Y:S05]  /*169a0*/  BSYNC B1 ;  /* 0x0000000000017941 */ /* 0x000fea0003800000 */
.L_x_11176:
        /* <DEDUP_REMOVED lines=16> */
[----:B------:R-:W-:Y:S01]  /*16ab0*/  IMAD R7, R8, UR6, RZ ;  /* 0x0000000608077c24 */ /* 0x000fe2000f8e02ff */
        /* <DEDUP_REMOVED lines=12> */
[----:B------:R-:W-:-:S05]  /*16b80*/  LEA.HI.X R7, R2, UR5, R3, 0x2, P0 ;  /* 0x0000000502077c11 */ /* 0x000fca00080f1403 */
[----:B------:R2:W5:Y:S04]  /*16b90*/  LDG.E R6, desc[UR40][R6.64] ;  /* 0x0000002806067981 */ /* 0x000568000c1e1900 */
.L_x_11185:
[----:B------:R-:W3:Y:S01]  /*16ba0*/  S2R R3, SR_CgaCtaId ;  /* 0x0000000000037919 */ /* 0x000ee20000008800 */
[----:B------:R-:W-:-:S04]  /*16bb0*/  MOV R2, 0x400 ;  /* 0x0000040000027802 */ /* 0x000fc80000000f00 */
[----:B---3--:R-:W-:Y:S02]  /*16bc0*/  LEA R2, R3, R2, 0x18 ;  /* 0x0000000203027211 */ /* 0x008fe400078ec0ff */
[----:B------:R-:W-:-:S03]  /*16bd0*/  SHF.L.U32 R3, R11, 0x1f, RZ ;  /* 0x0000001f0b037819 */ /* 0x000fc600000006ff */
[----:B------:R-:W-:-:S04]  /*16be0*/  IMAD R2, R12, 0x8, R2 ;  /* 0x000000080c027824 */ /* 0x000fc800078e0202 */
[----:B------:R-:W3:Y:S02]  /*16bf0*/  SYNCS.PHASECHK.TRANS64.TRYWAIT P0, [R2+URZ+0x22840], R3 ;  /* 0x02284003020075a7 */ /* 0x000ee4000800017f */
[----:B---3--:R-:W-:Y:S05]  /*16c00*/  @!P0 BRA `(.L_x_11186) ;  /* 0x0000002800e48947 */ /* 0x008fea0003800000 */
.L_x_11299:
        /* <DEDUP_REMOVED lines=11> */
.L_x_11187:
        /* <DEDUP_REMOVED lines=22> */
.L_x_11300:
        /* <DEDUP_REMOVED lines=8> */
.L_x_11189:
        /* <DEDUP_REMOVED lines=34> */
.L_x_11184:
[----:B------:R-:W-:Y:S05]  /*170c0*/  BSYNC B1 ;  /* 0x0000000000017941 */ /* 0x000fea0003800000 */
.L_x_11183:
[C---:B------:R-:W-:Y:S01]  /*170d0*/  ISETP.GT.AND P0, PT, R5.reuse, 0x1, PT ;  /* 0x000000010500780c */ /* 0x040fe20003f04270 */
[----:B------:R-:W-:-:S04]  /*170e0*/  VIADD R2, R5, 0xfffffffe ;  /* 0xfffffffe05027836 */ /* 0x000fc80000000000 */
[----:B------:R-:W-:-:S08]  /*170f0*/  IMAD.MOV.U32 R5, RZ, RZ, R2 ;  /* 0x000000ffff057224 */ /* 0x000fd000078e0002 */
[----:B------:R-:W-:Y:S05]  /*17100*/  @P0 BRA `(.L_x_11190) ;  /* 0xfffffff000640947 */ /* 0x000fea000383ffff */
.L_x_11166:
[----:B------:R-:W-:Y:S05]  /*17110*/  BSYNC B0 ;  /* 0x0000000000007941 */ /* 0x000fea0003800000 */
.L_x_11165:
        /* <DEDUP_REMOVED lines=23> */
.L_x_11192:
[----:B------:R-:W-:Y:S05]  /*17290*/  BSYNC B0 ;  /* 0x0000000000007941 */ /* 0x000fea0003800000 */
.L_x_11191:
[----:B0-----:R-:W2:Y:S02]  /*172a0*/  LDL.LU R2, [R1+0x8] ;  /* 0x0000080001027983 */ /* 0x001ea40000300800 */
[----:B--2---:R-:W-:-:S05]  /*172b0*/  LOP3.LUT R2, R2, R0, RZ, 0x3c, !PT ;  /* 0x0000000002027212 */ /* 0x004fca00078e3cff */
[----:B------:R0:W-:Y:S02]  /*172c0*/  STL [R1+0x8], R2 ;  /* 0x0000080201007387 */ /* 0x0001e40000100800 */
.L_x_11148:
[----:B------:R-:W-:Y:S05]  /*172d0*/  BSYNC B6 ;  /* 0x0000000000067941 */ /* 0x000fea0003800000 */
.L_x_11146:
[----:B------:R-:W-:-:S03]  /*172e0*/  UMOV UR4, 0xffffffff ;  /* 0xffffffff00047882 */ /* 0x000fc60000000000 */
[----:B------:R-:W-:Y:S05]  /*172f0*/  BRA.DIV UR4, `(.L_x_11193) ;  /* 0x0000002604507947 */ /* 0x000fea000b800000 */
[----:B------:R2:W3:Y:S04]  /*17300*/  SHFL.IDX PT, R4, R16, RZ, 0x1f ;  /* 0x00001fff10047589 */ /* 0x0004e800000e0000 */
[----:B------:R-:W4:Y:S02]  /*17310*/  SHFL.IDX PT, R16, R16, 0x1, 0x1f ;  /* 0x00201f0010107f89 */ /* 0x000f2400000e0000 */
.L_x_11304:
        /* <DEDUP_REMOVED lines=13> */
.L_x_11195:
[----:B------:R-:W-:Y:S05]  /*173f0*/  BSYNC B0 ;  /* 0x0000000000007941 */ /* 0x000fea0003800000 */
.L_x_11194:
        /* <DEDUP_REMOVED lines=23> */
.L_x_11312:
[----:B------:R-:W-:Y:S02]  /*17570*/  ULDC UR4, c[0x0][0xc10] ;  /* 0x0003040000047ab9 */ /* 0x000fe40000000800 */
[----:B------:R-:W-:-:S04]  /*17580*/  IMAD.U32 R5, RZ, RZ, UR4 ;  /* 0x00000004ff057e24 */ /* 0x000fc8000f8e00ff */
[----:B0-----:R-:W-:-:S04]  /*17590*/  IMAD R3, R14, R5, RZ ;  /* 0x000000050e037224 */ /* 0x001fc800078e02ff */
[----:B--2-4-:R-:W-:-:S05]  /*175a0*/  IMAD.IADD R16, R16, 0x1, R3 ;  /* 0x0000000110107824 */ /* 0x014fca00078e0203 */
[----:B---3--:R-:W-:-:S13]  /*175b0*/  ISETP.GT.AND P0, PT, R16, R4, PT ;  /* 0x000000041000720c */ /* 0x008fda0003f04270 */
[----:B------:R-:W-:Y:S05]  /*175c0*/  @P0 BRA `(.L_x_11197) ;  /* 0x0000000000b40947 */ /* 0x000fea0003800000 */
[----:B------:R-:W0:Y:S02]  /*175d0*/  LDC R0, c[0x0][0xc14] ;  /* 0x00030500ff007b82 */ /* 0x000e240000000800 */
.L_x_11202:
[----:B------:R-:W-:-:S05]  /*175e0*/  VIADD R19, R19, 0x1f ;  /* 0x0000001f13137836 */ /* 0x000fca0000000000 */
[----:B0-----:R-:W-:-:S13]  /*175f0*/  ISETP.GE.AND P0, PT, R19, R0, PT ;  /* 0x000000001300720c */ /* 0x001fda0003f06270 */
[----:B------:R-:W-:Y:S05]  /*17600*/  @P0 BRA `(.L_x_11198) ;  /* 0x0000000400ec0947 */ /* 0x000fea0003800000 */
[----:B------:R-:W0:Y:S01]  /*17610*/  S2R R2, SR_TID.X ;  /* 0x0000000000027919 */ /* 0x000e220000002100 */
        /* <DEDUP_REMOVED lines=10> */
.L_x_11200:
[----:B------:R-:W-:Y:S05]  /*176c0*/  BSYNC B0 ;  /* 0x0000000000007941 */ /* 0x000fea0003800000 */
.L_x_11199:
        /* <DEDUP_REMOVED lines=23> */
.L_x_11320:
[----:B------:R-:W-:Y:S02]  /*17840*/  ULDC UR4, c[0x0][0xc10] ;  /* 0x0003040000047ab9 */ /* 0x000fe40000000800 */
[----:B------:R-:W-:-:S04]  /*17850*/  IMAD.U32 R5, RZ, RZ, UR4 ;  /* 0x00000004ff057e24 */ /* 0x000fc8000f8e00ff */
[----:B--2---:R-:W-:-:S04]  /*17860*/  IMAD R3, R14, R5, RZ ;  /* 0x000000050e037224 */ /* 0x004fc800078e02ff */
[----:B------:R-:W-:-:S05]  /*17870*/  IMAD.IADD R16, R3, 0x1, R16 ;  /* 0x0000000103107824 */ /* 0x000fca00078e0210 */
[----:B------:R-:W-:-:S13]  /*17880*/  ISETP.GT.AND P0, PT, R16, R4, PT ;  /* 0x000000041000720c */ /* 0x000fda0003f04270 */
[----:B------:R-:W-:Y:S05]  /*17890*/  @!P0 BRA `(.L_x_11202) ;  /* 0xfffffffc00508947 */ /* 0x000fea000383ffff */
.L_x_11197:
        /* <DEDUP_REMOVED lines=8> */
.L_x_11324:
[----:B------:R-:W-:Y:S01]  /*17920*/  ISETP.NE.AND P0, PT, R3, RZ, PT ;  /* 0x000000ff0300720c */ /* 0x000fe20003f05270 */
[----:B------:R-:W-:-:S12]  /*17930*/  IMAD.MOV.U32 R7, RZ, RZ, RZ ;  /* 0x000000ffff077224 */ /* 0x000fd800078e00ff */
[----:B------:R-:W-:Y:S05]  /*17940*/  @!P0 BRA `(.L_x_11204) ;  /* 0x0000000000108947 */ /* 0x000fea0003800000 */
[----:B------:R-:W-:Y:S01]  /*17950*/  UMOV UR4, 0xffffffff ;  /* 0xffffffff00047882 */ /* 0x000fe20000000000 */
[----:B------:R-:W-:Y:S02]  /*17960*/  VIADD R12, R6, 0xffffffff ;  /* 0xffffffff060c7836 */ /* 0x000fe40000000000 */
[----:B------:R-:W-:Y:S05]  /*17970*/  BRA.DIV UR4, `(.L_x_11205) ;  /* 0x0000002604e47947 */ /* 0x000fea000b800000 */
[----:B------:R4:W0:Y:S02]  /*17980*/  SHFL.IDX PT, R7, R2, R12, 0x1f ;  /* 0x00001f0c02077589 */ /* 0x00082400000e0000 */
.L_x_11204:
        /* <DEDUP_REMOVED lines=67> */
.L_x_11198:
[----:B------:R-:W-:Y:S01]  /*17dc0*/  UMOV UR4, URZ ;  /* 0x0000003f00047c82 */ /* 0x000fe20008000000 */
[----:B------:R-:W-:Y:S01]  /*17dd0*/  UMOV UR5, URZ ;  /* 0x0000003f00057c82 */ /* 0x000fe20008000000 */
[----:B------:R-:W-:Y:S01]  /*17de0*/  ULDC UR6, c[0x0][0xc14] ;  /* 0x0003050000067ab9 */ /* 0x000fe20000000800 */
[----:B------:R-:W-:Y:S02]  /*17df0*/  IMAD.MOV.U32 R16, RZ, RZ, R4 ;  /* 0x000000ffff107224 */ /* 0x000fe400078e0004 */
[----:B------:R-:W-:Y:S02]  /*17e00*/  IMAD.U32 R17, RZ, RZ, UR4 ;  /* 0x00000004ff117e24 */ /* 0x000fe4000f8e00ff */
[----:B------:R-:W-:Y:S02]  /*17e10*/  IMAD.U32 R18, RZ, RZ, UR5 ;  /* 0x00000005ff127e24 */ /* 0x000fe4000f8e00ff */
[----:B------:R-:W-:-:S07]  /*17e20*/  IMAD.U32 R19, RZ, RZ, UR6 ;  /* 0x00000006ff137e24 */ /* 0x000fce000f8e00ff */
.L_x_11206:
        /* <DEDUP_REMOVED lines=12> */
.L_x_11123:
        /* <DEDUP_REMOVED lines=12> */
.L_x_11327:
[----:B------:R-:W-:Y:S05]  /*17fb0*/  BSYNC B0 ;  /* 0x0000000000007941 */ /* 0x000fea0003800000 */
.L_x_11208:
[----:B------:R-:W-:-:S03]  /*17fc0*/  UMOV UR4, 0xffffffff ;  /* 0xffffffff00047882 */ /* 0x000fc60000000000 */
[----:B------:R-:W-:Y:S05]  /*17fd0*/  BRA.DIV UR4, `(.L_x_11210) ;  /* 0x0000002204887947 */ /* 0x000fea000b800000 */
[----:B------:R-:W2:Y:S02]  /*17fe0*/  S2R R2, SR_TID.X ;  /* 0x0000000000027919 */ /* 0x000ea40000002100 */
[----:B--2---:R-:W-:-:S04]  /*17ff0*/  SHF.R.U32.HI R2, RZ, 0x5, R2 ;  /* 0x00000005ff027819 */ /* 0x004fc80000011602 */
[----:B------:R-:W-:-:S05]  /*18000*/  LOP3.LUT R2, R2, 0x3, RZ, 0xc0, !PT ;  /* 0x0000000302027812 */ /* 0x000fca00078ec0ff */
[----:B------:R2:W3:Y:S02]  /*18010*/  SHFL.IDX PT, R14, R2, RZ, 0x1f ;  /* 0x00001fff020e7589 */ /* 0x0004e400000e0000 */
.L_x_11330:
[----:B---3--:R-:W-:-:S13]  /*18020*/  ISETP.NE.AND P0, PT, R14, RZ, PT ;  /* 0x000000ff0e00720c */ /* 0x008fda0003f05270 */
[----:B------:R-:W-:Y:S05]  /*18030*/  @P0 BRA `(.L_x_10961) ;  /* 0x0000000000940947 */ /* 0x000fea0003800000 */
[----:B------:R-:W-:-:S03]  /*18040*/  UMOV UR4, 0xffffffff ;  /* 0xffffffff00047882 */ /* 0x000fc60000000000 */
[----:B------:R-:W-:Y:S05]  /*18050*/  BRA.DIV UR4, `(.L_x_11211) ;  /* 0x00000022049c7947 */ /* 0x000fea000b800000 */
[----:B------:R-:W-:-:S13]  /*18060*/  ELECT P6, URZ, PT ;  /* 0x00000000003f782f */ /* 0x000fda00038c0000 */
.L_x_11333:
[----:B------:R-:W-:Y:S05]  /*18070*/  @!P6 BRA `(.L_x_10961) ;  /* 0x000000000084e947 */ /* 0x000fea0003800000 */
[----:B------:R-:W-:-:S06]  /*18080*/  ULOP3.LUT UR4, UR36, 0x2, URZ, 0xfc, !UPT ;  /* 0x0000000224047892 */ /* 0x000fcc000f8efc3f */
[----:B--2---:R-:W-:-:S05]  /*18090*/  IMAD.U32 R2, RZ, RZ, UR4 ;  /* 0x00000004ff027e24 */ /* 0x004fca000f8e00ff */
[----:B------:R-:W-:-:S13]  /*180a0*/  ISETP.NE.AND P2, PT, R2, 0x3, PT ;  /* 0x000000030200780c */ /* 0x000fda0003f45270 */
[----:B------:R-:W-:Y:S05]  /*180b0*/  @!P2 BRA `(.L_x_11212) ;  /* 0x000000000004a947 */ /* 0x000fea0003800000 */
[----:B------:R-:W-:Y:S01]  /*180c0*/  BPT.TRAP 0x1 ;  /* 0x000000040000795c */ /* 0x000fe20000300000 */
.L_x_11212:
        /* <DEDUP_REMOVED lines=14> */
.L_x_11334:
[----:B------:R-:W2:Y:S02]  /*181b0*/  SYNCS.PHASECHK.TRANS64.TRYWAIT P0, [R7+URZ], R2 ;  /* 0x00000002070075a7 */ /* 0x000ea4000800017f */
[----:B--2---:R-:W-:Y:S05]  /*181c0*/  @!P0 BRA `(.L_x_11214) ;  /* 0x0000002000748947 */ /* 0x004fea0003800000 */
.L_x_11335:
[----:B------:R-:W-:Y:S05]  /*181d0*/  @!P2 BRA `(.L_x_11215) ;  /* 0x000000000004a947 */ /* 0x000fea0003800000 */
[----:B------:R-:W-:Y:S01]  /*181e0*/  BPT.TRAP 0x1 ;  /* 0x000000040000795c */ /* 0x000fe20000300000 */
.L_x_11215:
[----:B------:R-:W3:Y:S01]  /*181f0*/  LDL.LU R4, [R1] ;  /* 0x0000000001047983 */ /* 0x000ee20000300800 */
[----:B------:R-:W-:-:S04]  /*18200*/  VIADD R0, R0, 0x22860 ;  /* 0x0002286000007836 */ /* 0x000fc80000000000 */
[----:B---3--:R-:W-:-:S04]  /*18210*/  IMAD R4, R4, 0x8, R0 ;  /* 0x0000000804047824 */ /* 0x008fc800078e0200 */
[----:B------:R-:W3:Y:S02]  /*18220*/  SYNCS.PHASECHK.TRANS64.TRYWAIT P0, [R4+URZ], R5 ;  /* 0x00000005040075a7 */ /* 0x000ee4000800017f */
[----:B---3--:R-:W-:Y:S05]  /*18230*/  @!P0 BRA `(.L_x_11216) ;  /* 0x00000020006c8947 */ /* 0x008fea0003800000 */
.L_x_11336:
[----:B------:R-:W-:-:S07]  /*18240*/  IMAD R3, R3, 0x8, R0 ;  /* 0x0000000803037824 */ /* 0x000fce00078e0200 */
.L_x_11217:
[----:B----4-:R4:W0:Y:S02]  /*18250*/  SYNCS.PHASECHK.TRANS64.TRYWAIT P0, [R3+URZ], R2 ;  /* 0x00000002030075a7 */ /* 0x010824000800017f */
[----:B0-----:R-:W-:Y:S05]  /*18260*/  @!P0 NANOSLEEP.SYNCS 0x989680 ;  /* 0x009896800000895d */ /* 0x001fea0003900000 */
[----:B------:R-:W0:Y:S02]  /*18270*/  @!P0 SYNCS.PHASECHK.TRANS64 P0, [R3+URZ], R2 ;  /* 0x00000002030085a7 */ /* 0x000e24000800007f */
[----:B0-----:R-:W-:Y:S05]  /*18280*/  @!P0 BRA `(.L_x_11217) ;  /* 0xfffffffc00f08947 */ /* 0x001fea000383ffff */
.L_x_10961:
[----:B------:R-:W-:Y:S05]  /*18290*/  BSYNC B7 ;  /* 0x0000000000077941 */ /* 0x000fea0003800000 */
.L_x_10958:
[----:B------:R-:W-:Y:S05]  /*182a0*/  EXIT ;  /* 0x000000000000794d */ /* 0x000fea0003800000 */
.L_x_10979:
[----:B0-----:R0:W1:Y:S02]  /*182b0*/  SYNCS.PHASECHK.TRANS64.TRYWAIT P6, [R88+URZ+0x22890], R101 ;  /* 0x02289065580075a7 */ /* 0x00106400080c017f */
[----:B-1----:R-:W-:Y:S05]  /*182c0*/  @!P6 NANOSLEEP.SYNCS 0x989680 ;  /* 0x009896800000e95d */ /* 0x002fea0003900000 */
[----:B------:R-:W1:Y:S02]  /*182d0*/  @!P6 SYNCS.PHASECHK.TRANS64 P6, [R88+URZ+0x22890], R101 ;  /* 0x022890655800e5a7 */ /* 0x000e6400080c007f */
[----:B-1----:R-:W-:Y:S05]  /*182e0*/  @!P6 BRA `(.L_x_10979) ;  /* 0xfffffffc00f0e947 */ /* 0x002fea000383ffff */
[----:B------:R-:W-:Y:S05]  /*182f0*/  BRA `(.L_x_11218) ;  /* 0xfffffea800347947 */ /* 0x000fea000383ffff */
.L_x_10997:
[----:B0-----:R0:W1:Y:S02]  /*18300*/  SYNCS.PHASECHK.TRANS64.TRYWAIT P5, [R88+URZ+0x22890], R101 ;  /* 0x02289065580075a7 */ /* 0x00106400080a017f */
[----:B-1----:R-:W-:Y:S05]  /*18310*/  @!P5 NANOSLEEP.SYNCS 0x989680 ;  /* 0x009896800000d95d */ /* 0x002fea0003900000 */
[----:B------:R-:W1:Y:S02]  /*18320*/  @!P5 SYNCS.PHASECHK.TRANS64 P5, [R88+URZ+0x22890], R101 ;  /* 0x022890655800d5a7 */ /* 0x000e6400080a007f */
[----:B-1----:R-:W-:Y:S05]  /*18330*/  @!P5 BRA `(.L_x_10997) ;  /* 0xfffffffc00f0d947 */ /* 0x002fea000383ffff */
[----:B------:R-:W-:Y:S05]  /*18340*/  BRA `(.L_x_11219) ;  /* 0xfffffeb800e87947 */ /* 0x000fea000383ffff */
.L_x_11006:
[----:B0-----:R0:W1:Y:S02]  /*18350*/  SYNCS.PHASECHK.TRANS64.TRYWAIT P4, [R88+URZ+0x22890], R101 ;  /* 0x02289065580075a7 */ /* 0x001064000808017f */
[----:B-1----:R-:W-:Y:S05]  /*18360*/  @!P4 NANOSLEEP.SYNCS 0x989680 ;  /* 0x009896800000c95d */ /* 0x002fea0003900000 */
[----:B------:R-:W1:Y:S02]  /*18370*/  @!P4 SYNCS.PHASECHK.TRANS64 P4, [R88+URZ+0x22890], R101 ;  /* 0x022890655800c5a7 */ /* 0x000e64000808007f */
[----:B-1----:R-:W-:Y:S05]  /*18380*/  @!P4 BRA `(.L_x_11006) ;  /* 0xfffffffc00f0c947 */ /* 0x002fea000383ffff */
[----:B------:R-:W-:Y:S05]  /*18390*/  BRA `(.L_x_11220) ;  /* 0xfffffecc00107947 */ /* 0x000fea000383ffff */
.L_x_11012:
[----:B-1----:R1:W2:Y:S02]  /*183a0*/  SYNCS.PHASECHK.TRANS64.TRYWAIT P3, [R88+URZ+0x228b0], R101 ;  /* 0x0228b065580075a7 */ /* 0x0022a4000806017f */
[----:B--2---:R-:W-:Y:S05]  /*183b0*/  @!P3 NANOSLEEP.SYNCS 0x989680 ;  /* 0x009896800000b95d */ /* 0x004fea0003900000 */
[----:B------:R-:W2:Y:S02]  /*183c0*/  @!P3 SYNCS.PHASECHK.TRANS64 P3, [R88+URZ+0x228b0], R101 ;  /* 0x0228b0655800b5a7 */ /* 0x000ea4000806007f */
[----:B--2---:R-:W-:Y:S05]  /*183d0*/  @!P3 BRA `(.L_x_11012) ;  /* 0xfffffffc00f0b947 */ /* 0x004fea000383ffff */
[----:B------:R-:W-:Y:S05]  /*183e0*/  BRA `(.L_x_11221) ;  /* 0xfffffecc00a07947 */ /* 0x000fea000383ffff */
.L_x_11020:
        /* <DEDUP_REMOVED lines=8> */
.L_x_11223:
[----:B------:R-:W-:Y:S05]  /*18470*/  BSYNC B0 ;  /* 0x0000000000007941 */ /* 0x000fea0003800000 */
.L_x_11222:
[----:B------:R-:W-:Y:S05]  /*18480*/  BRA `(.L_x_11224) ;  /* 0xfffffed800407947 */ /* 0x000fea000383ffff */
.L_x_11036:
        /* <DEDUP_REMOVED lines=8> */
.L_x_11226:
[----:B------:R-:W-:Y:S05]  /*18510*/  BSYNC B1 ;  /* 0x0000000000017941 */ /* 0x000fea0003800000 */
.L_x_11225:
[----:B------:R-:W-:Y:S05]  /*18520*/  BRA `(.L_x_11227) ;  /* 0xfffffee400847947 */ /* 0x000fea000383ffff */
.L_x_11037:
        /* <DEDUP_REMOVED lines=8> */
.L_x_11229:
[----:B------:R-:W-:Y:S05]  /*185b0*/  BSYNC B1 ;  /* 0x0000000000017941 */ /* 0x000fea0003800000 */
.L_x_11228:
[----:B------:R-:W-:Y:S05]  /*185c0*/  BRA `(.L_x_11230) ;  /* 0xfffffee400647947 */ /* 0x000fea000383ffff */
.L_x_11038:
        /* <DEDUP_REMOVED lines=8> */
.L_x_11232:
[----:B------:R-:W-:Y:S05]  /*18650*/  BSYNC B1 ;  /* 0x0000000000017941 */ /* 0x000fea0003800000 */
.L_x_11231:
[----:B------:R-:W-:Y:S05]  /*18660*/  BRA `(.L_x_11233) ;  /* 0xfffffee400447947 */ /* 0x000fea000383ffff */
.L_x_11039:
        /* <DEDUP_REMOVED lines=8> */
.L_x_11235:
[----:B------:R-:W-:Y:S05]  /*186f0*/  BSYNC B1 ;  /* 0x0000000000017941 */ /* 0x000fea0003800000 */
.L_x_11234:
[----:B------:R-:W-:Y:S05]  /*18700*/  BRA `(.L_x_11236) ;  /* 0xfffffee400247947 */ /* 0x000fea000383ffff */
.L_x_11040:
[----:B------:R-:W-:Y:S01]  /*18710*/  BSSY B1, `(.L_x_11237) ;  /* 0x0000008000017945 */ /* 0x000fe20003800000 */
[----:B------:R-:W-:Y:S02]  /*18720*/  IMAD.MOV.U32 R13, RZ, RZ, R5 ;  /* 0x000000ffff0d7224 */ /* 0x000fe400078e0005 */
[----:B------:R-:W-:Y:S02]  /*18730*/  IMAD.MOV.U32 R12, RZ, RZ, 0x1 ;  /* 0x00000001ff0c7424 */ /* 0x000fe400078e00ff */
[----:B------:R-:W-:Y:S02]  /*18740*/  IMAD.MOV.U32 R11, RZ, RZ, 0x1c1f ;  /* 0x00001c1fff0b7424 */ /* 0x000fe400078e00ff */
[----:B------:R-:W-:-:S07]  /*18750*/  IMAD.MOV.U32 R15, RZ, RZ, -0x1 ;  /* 0xffffffffff0f7424 */ /* 0x000fce00078e00ff */
[----:B0----5:R-:W-:Y:S05]  /*18760*/  WARPSYNC.COLLECTIVE R15, `(.L_x_11238) ;  /* 0x000000000f087348 */ /* 0x021fea0003c00000 */
[----:B------:R1:W2:Y:S02]  /*18770*/  SHFL.IDX P6, R14, R13, R12, R11 ;  /* 0x0000000c0d0e7389 */ /* 0x0002a400000c000b */
[----:B012--5:R-:W-:Y:S01]  /*18780*/  ENDCOLLECTIVE ;  /* 0x000000000000791b */ /* 0x027fe20003800000 */
.L_x_11238:
[----:B------:R-:W-:Y:S05]  /*18790*/  BSYNC B1 ;  /* 0x0000000000017941 */ /* 0x000fea0003800000 */
.L_x_11237:
[----:B------:R-:W-:Y:S05]  /*187a0*/  BRA `(.L_x_11239) ;  /* 0xfffffee400047947 */ /* 0x000fea000383ffff */
.L_x_11041:
        /* <DEDUP_REMOVED lines=8> */
.L_x_11241:
[----:B------:R-:W-:Y:S05]  /*18830*/  BSYNC B1 ;  /* 0x0000000000017941 */ /* 0x000fea0003800000 */
.L_x_11240:
[----:B------:R-:W-:Y:S05]  /*18840*/  BRA `(.L_x_11242) ;  /* 0xfffffee000e47947 */ /* 0x000fea000383ffff */
.L_x_11042:
        /* <DEDUP_REMOVED lines=8> */
.L_x_11244:
[----:B------:R-:W-:Y:S05]  /*188d0*/  BSYNC B1 ;  /* 0x0000000000017941 */ /* 0x000fea0003800000 */
.L_x_11243:
[----:B------:R-:W-:Y:S05]  /*188e0*/  BRA `(.L_x_11245) ;  /* 0xfffffee000c47947 */ /* 0x000fea000383ffff */
.L_x_11043:
        /* <DEDUP_REMOVED lines=8> */
.L_x_11247:
[----:B------:R-:W-:Y:S05]  /*18970*/  BSYNC B1 ;  /* 0x0000000000017941 */ /* 0x000fea0003800000 */
.L_x_11246:
[----:B------:R-:W-:Y:S05]  /*18980*/  BRA `(.L_x_11248) ;  /* 0xfffffee000a47947 */ /* 0x000fea000383ffff */
.L_x_11045:
[----:B-1----:R1:W2:Y:S02]  /*18990*/  SYNCS.PHASECHK.TRANS64.TRYWAIT P2, [R18+URZ+0x22800], R7 ;  /* 0x02280007120075a7 */ /* 0x0022a4000804017f */
[----:B--2---:R-:W-:Y:S05]  /*189a0*/  @!P2 NANOSLEEP.SYNCS 0x989680 ;  /* 0x009896800000a95d */ /* 0x004fea0003900000 */
[----:B------:R-:W2:Y:S02]  /*189b0*/  @!P2 SYNCS.PHASECHK.TRANS64 P2, [R18+URZ+0x22800], R7 ;  /* 0x022800071200a5a7 */ /* 0x000ea4000804007f */
[----:B--2---:R-:W-:Y:S05]  /*189c0*/  @!P2 BRA `(.L_x_11045) ;  /* 0xfffffffc00f0a947 */ /* 0x004fea000383ffff */
[----:B------:R-:W-:Y:S05]  /*189d0*/  BRA `(.L_x_11249) ;  /* 0xfffffee400247947 */ /* 0x000fea000383ffff */
.L_x_11053:
        /* <DEDUP_REMOVED lines=8> */
.L_x_11251:
[----:B------:R-:W-:Y:S05]  /*18a60*/  BSYNC B1 ;  /* 0x0000000000017941 */ /* 0x000fea0003800000 */
.L_x_11250:
[----:B------:R-:W-:Y:S05]  /*18a70*/  BRA `(.L_x_11252) ;  /* 0xfffffef400407947 */ /* 0x000fea000383ffff */
.L_x_11054:
        /* <DEDUP_REMOVED lines=8> */
.L_x_11254:
[----:B------:R-:W-:Y:S05]  /*18b00*/  BSYNC B1 ;  /* 0x0000000000017941 */ /* 0x000fea0003800000 */
.L_x_11253:
[----:B------:R-:W-:Y:S05]  /*18b10*/  BRA `(.L_x_11255) ;  /* 0xfffffef400207947 */ /* 0x000fea000383ffff */
.L_x_11055:
        /* <DEDUP_REMOVED lines=8> */
.L_x_11257:
[----:B------:R-:W-:Y:S05]  /*18ba0*/  BSYNC B1 ;  /* 0x0000000000017941 */ /* 0x000fea0003800000 */
.L_x_11256:
[----:B------:R-:W-:Y:S05]  /*18bb0*/  BRA `(.L_x_11258) ;  /* 0xfffffef400007947 */ /* 0x000fea000383ffff */
.L_x_11056:
        /* <DEDUP_REMOVED lines=8> */
.L_x_11260:
[----:B------:R-:W-:Y:S05]  /*18c40*/  BSYNC B1 ;  /* 0x0000000000017941 */ /* 0x000fea0003800000 */
.L_x_11259:
[----:B------:R-:W-:Y:S05]  /*18c50*/  BRA `(.L_x_11261) ;  /* 0xfffffef000e07947 */ /* 0x000fea000383ffff */
.L_x_11057:
        /* <DEDUP_REMOVED lines=8> */
.L_x_11263:
[----:B------:R-:W-:Y:S05]  /*18ce0*/  BSYNC B1 ;  /* 0x0000000000017941 */ /* 0x000fea0003800000 */
.L_x_11262:
[----:B------:R-:W-:Y:S05]  /*18cf0*/  BRA `(.L_x_11264) ;  /* 0xfffffef000c07947 */ /* 0x000fea000383ffff */
.L_x_11058:
        /* <DEDUP_REMOVED lines=8> */
.L_x_11266:
[----:B------:R-:W-:Y:S05]  /*18d80*/  BSYNC B1 ;  /* 0x0000000000017941 */ /* 0x000fea0003800000 */
.L_x_11265:
[----:B------:R-:W-:Y:S05]  /*18d90*/  BRA `(.L_x_11267) ;  /* 0xfffffef000a47947 */ /* 0x000fea000383ffff */
.L_x_11059:
        /* <DEDUP_REMOVED lines=8> */
.L_x_11269:
[----:B------:R-:W-:Y:S05]  /*18e20*/  BSYNC B1 ;  /* 0x0000000000017941 */ /* 0x000fea0003800000 */
.L_x_11268:
[----:B------:R-:W-:Y:S05]  /*18e30*/  BRA `(.L_x_11270) ;  /* 0xfffffef000887947 */ /* 0x000fea000383ffff */
.L_x_11060:
        /* <DEDUP_REMOVED lines=8> */
.L_x_11272:
[----:B------:R-:W-:Y:S05]  /*18ec0*/  BSYNC B1 ;  /* 0x0000000000017941 */ /* 0x000fea0003800000 */
.L_x_11271:
[----:B------:R-:W-:Y:S05]  /*18ed0*/  BRA `(.L_x_11273) ;  /* 0xfffffef0006c7947 */ /* 0x000fea000383ffff */
.L_x_11062:
[----:B-1----:R1:W2:Y:S02]  /*18ee0*/  SYNCS.PHASECHK.TRANS64.TRYWAIT P1, [R18+URZ+0x22800], R3 ;  /* 0x02280003120075a7 */ /* 0x0022a4000802017f */
[----:B--2---:R-:W-:Y:S05]  /*18ef0*/  @!P1 NANOSLEEP.SYNCS 0x989680 ;  /* 0x009896800000995d */ /* 0x004fea0003900000 */
[----:B------:R-:W2:Y:S02]  /*18f00*/  @!P1 SYNCS.PHASECHK.TRANS64 P1, [R18+URZ+0x22800], R3 ;  /* 0x02280003120095a7 */ /* 0x000ea4000802007f */
[----:B--2---:R-:W-:Y:S05]  /*18f10*/  @!P1 BRA `(.L_x_11062) ;  /* 0xfffffffc00f09947 */ /* 0x004fea000383ffff */
[----:B------:R-:W-:Y:S05]  /*18f20*/  BRA `(.L_x_11274) ;  /* 0xfffffef000e07947 */ /* 0x000fea000383ffff */
.L_x_11068:
[----:B--2---:R2:W4:Y:S02]  /*18f30*/  SYNCS.PHASECHK.TRANS64.TRYWAIT P1, [R20+URZ+0x22830], R73 ;  /* 0x02283049140075a7 */ /* 0x004524000802017f */
[----:B----4-:R-:W-:Y:S05]  /*18f40*/  @!P1 NANOSLEEP.SYNCS 0x989680 ;  /* 0x009896800000995d */ /* 0x010fea0003900000 */
[----:B------:R-:W4:Y:S02]  /*18f50*/  @!P1 SYNCS.PHASECHK.TRANS64 P1, [R20+URZ+0x22830], R73 ;  /* 0x02283049140095a7 */ /* 0x000f24000802007f */
[----:B----4-:R-:W-:Y:S05]  /*18f60*/  @!P1 BRA `(.L_x_11068) ;  /* 0xfffffffc00f09947 */ /* 0x010fea000383ffff */
[----:B------:R-:W-:Y:S05]  /*18f70*/  BRA `(.L_x_11067) ;  /* 0xffffff0000887947 */ /* 0x000fea000383ffff */
.L_x_11073:
[----:B-1----:R1:W2:Y:S02]  /*18f80*/  SYNCS.PHASECHK.TRANS64.TRYWAIT P2, [R20+URZ+0x22850], R73 ;  /* 0x02285049140075a7 */ /* 0x0022a4000804017f */
[----:B--2---:R-:W-:Y:S05]  /*18f90*/  @!P2 NANOSLEEP.SYNCS 0x989680 ;  /* 0x009896800000a95d */ /* 0x004fea0003900000 */
[----:B------:R-:W2:Y:S02]  /*18fa0*/  @!P2 SYNCS.PHASECHK.TRANS64 P2, [R20+URZ+0x22850], R73 ;  /* 0x022850491400a5a7 */ /* 0x000ea4000804007f */
[----:B--2---:R-:W-:Y:S05]  /*18fb0*/  @!P2 BRA `(.L_x_11073) ;  /* 0xfffffffc00f0a947 */ /* 0x004fea000383ffff */
[----:B------:R-:W-:Y:S05]  /*18fc0*/  BRA `(.L_x_11072) ;  /* 0xffffff1800a07947 */ /* 0x000fea000383ffff */
.L_x_11078:
[----:B-1----:R1:W2:Y:S02]  /*18fd0*/  SYNCS.PHASECHK.TRANS64.TRYWAIT P2, [R206+URZ+0x22830], R207 ;  /* 0x022830cfce0075a7 */ /* 0x0022a4000804017f */
[----:B--2---:R-:W-:Y:S05]  /*18fe0*/  @!P2 NANOSLEEP.SYNCS 0x989680 ;  /* 0x009896800000a95d */ /* 0x004fea0003900000 */
[----:B------:R-:W2:Y:S02]  /*18ff0*/  @!P2 SYNCS.PHASECHK.TRANS64 P2, [R206+URZ+0x22830], R207 ;  /* 0x022830cfce00a5a7 */ /* 0x000ea4000804007f */
[----:B--2---:R-:W-:Y:S05]  /*19000*/  @!P2 BRA `(.L_x_11078) ;  /* 0xfffffffc00f0a947 */ /* 0x004fea000383ffff */
[----:B------:R-:W-:Y:S05]  /*19010*/  BRA `(.L_x_11077) ;  /* 0xffffff1c00ec7947 */ /* 0x000fea000383ffff */
.L_x_11083:
[----:B-1----:R1:W2:Y:S02]  /*19020*/  SYNCS.PHASECHK.TRANS64.TRYWAIT P2, [R206+URZ+0x22850], R207 ;  /* 0x022850cfce0075a7 */ /* 0x0022a4000804017f */
[----:B--2---:R-:W-:Y:S05]  /*19030*/  @!P2 NANOSLEEP.SYNCS 0x989680 ;  /* 0x009896800000a95d */ /* 0x004fea0003900000 */
[----:B------:R-:W2:Y:S02]  /*19040*/  @!P2 SYNCS.PHASECHK.TRANS64 P2, [R206+URZ+0x22850], R207 ;  /* 0x022850cfce00a5a7 */ /* 0x000ea4000804007f */
[----:B--2---:R-:W-:Y:S05]  /*19050*/  @!P2 BRA `(.L_x_11083) ;  /* 0xfffffffc00f0a947 */ /* 0x004fea000383ffff */
[----:B------:R-:W-:Y:S05]  /*19060*/  BRA `(.L_x_11082) ;  /* 0xffffff4000287947 */ /* 0x000fea000383ffff */
.L_x_11089:
[----:B-1----:R1:W2:Y:S02]  /*19070*/  SYNCS.PHASECHK.TRANS64.TRYWAIT P2, [R202+URZ+0x22830], R20 ;  /* 0x02283014ca0075a7 */ /* 0x0022a4000804017f */
[----:B--2---:R-:W-:Y:S05]  /*19080*/  @!P2 NANOSLEEP.SYNCS 0x989680 ;  /* 0x009896800000a95d */ /* 0x004fea0003900000 */
[----:B------:R-:W2:Y:S02]  /*19090*/  @!P2 SYNCS.PHASECHK.TRANS64 P2, [R202+URZ+0x22830], R20 ;  /* 0x02283014ca00a5a7 */ /* 0x000ea4000804007f */
[----:B--2---:R-:W-:Y:S05]  /*190a0*/  @!P2 BRA `(.L_x_11089) ;  /* 0xfffffffc00f0a947 */ /* 0x004fea000383ffff */
[----:B------:R-:W-:Y:S05]  /*190b0*/  BRA `(.L_x_11088) ;  /* 0xffffff4400607947 */ /* 0x000fea000383ffff */
.L_x_11094:
[----:B--2---:R2:W3:Y:S02]  /*190c0*/  SYNCS.PHASECHK.TRANS64.TRYWAIT P2, [R202+URZ+0x22850], R20 ;  /* 0x02285014ca0075a7 */ /* 0x0044e4000804017f */
[----:B---3--:R-:W-:Y:S05]  /*190d0*/  @!P2 NANOSLEEP.SYNCS 0x989680 ;  /* 0x009896800000a95d */ /* 0x008fea0003900000 */
[----:B------:R-:W3:Y:S02]  /*190e0*/  @!P2 SYNCS.PHASECHK.TRANS64 P2, [R202+URZ+0x22850], R20 ;  /* 0x02285014ca00a5a7 */ /* 0x000ee4000804007f */
[----:B---3--:R-:W-:Y:S05]  /*190f0*/  @!P2 BRA `(.L_x_11094) ;  /* 0xfffffffc00f0a947 */ /* 0x008fea000383ffff */
[----:B------:R-:W-:Y:S05]  /*19100*/  BRA `(.L_x_11093) ;  /* 0xffffff5c00bc7947 */ /* 0x000fea000383ffff */
.L_x_11129:
        /* <DEDUP_REMOVED lines=11> */
.L_x_11276:
[----:B------:R-:W-:Y:S05]  /*191c0*/  BSYNC B1 ;  /* 0x0000000000017941 */ /* 0x000fea0003800000 */
.L_x_11275:
[----:B------:R-:W-:Y:S05]  /*191d0*/  BRA `(.L_x_11277) ;  /* 0xffffffa800787947 */ /* 0x000fea000383ffff */
.L_x_11130:
[----:B------:R-:W-:Y:S01]  /*191e0*/  BSSY B1, `(.L_x_11278) ;  /* 0x0000006000017945 */ /* 0x000fe20003800000 */
[----:B------:R-:W-:-:S07]  /*191f0*/  IMAD.MOV.U32 R15, RZ, RZ, -0x1 ;  /* 0xffffffffff0f7424 */ /* 0x000fce00078e00ff */
[----:B------:R-:W-:Y:S05]  /*19200*/  WARPSYNC.COLLECTIVE R15, `(.L_x_11279) ;  /* 0x000000000f0c7348 */ /* 0x000fea0003c00000 */
[----:B------:R-:W-:Y:S02]  /*19210*/  ELECT P6, UR62, PT ;  /* 0x00000000003e782f */ /* 0x000fe400038c0000 */
[----:B------:R-:W-:Y:S01]  /*19220*/  MOV R14, UR62 ;  /* 0x0000003e000e7c02 */ /* 0x000fe20008000f00 */
[----:B------:R-:W-:Y:S10]  /*19230*/  ENDCOLLECTIVE ;  /* 0x000000000000791b */ /* 0x000ff40003800000 */
.L_x_11279:
[----:B------:R-:W-:Y:S05]  /*19240*/  BSYNC B1 ;  /* 0x0000000000017941 */ /* 0x000fea0003800000 */
.L_x_11278:
[----:B------:R-:W-:Y:S05]  /*19250*/  BRA `(.L_x_11280) ;  /* 0xffffffa800647947 */ /* 0x000fea000383ffff */
.L_x_11132:
[----:B0-----:R0:W1:Y:S02]  /*19260*/  SYNCS.PHASECHK.TRANS64.TRYWAIT P0, [R9+URZ+0x22820], R5 ;  /* 0x02282005090075a7 */ /* 0x001064000800017f */
[----:B-1----:R-:W-:Y:S05]  /*19270*/  @!P0 NANOSLEEP.SYNCS 0x989680 ;  /* 0x009896800000895d */ /* 0x002fea0003900000 */
[----:B------:R-:W1:Y:S02]  /*19280*/  @!P0 SYNCS.PHASECHK.TRANS64 P0, [R9+URZ+0x22820], R5 ;  /* 0x02282005090085a7 */ /* 0x000e64000800007f */
[----:B-1----:R-:W-:Y:S05]  /*19290*/  @!P0 BRA `(.L_x_11132) ;  /* 0xfffffffc00f08947 */ /* 0x002fea000383ffff */
[----:B------:R-:W-:Y:S05]  /*192a0*/  BRA `(.L_x_11281) ;  /* 0xffffffa800807947 */ /* 0x000fea000383ffff */
.L_x_11135:
[----:B0-----:R0:W1:Y:S02]  /*192b0*/  SYNCS.PHASECHK.TRANS64.TRYWAIT P0, [R5+URZ+0x228a0], R7 ;  /* 0x0228a007050075a7 */ /* 0x001064000800017f */
[----:B-1----:R-:W-:Y:S05]  /*192c0*/  @!P0 NANOSLEEP.SYNCS 0x989680 ;  /* 0x009896800000895d */ /* 0x002fea0003900000 */
[----:B------:R-:W1:Y:S02]  /*192d0*/  @!P0 SYNCS.PHASECHK.TRANS64 P0, [R5+URZ+0x228a0], R7 ;  /* 0x0228a007050085a7 */ /* 0x000e64000800007f */
[----:B-1----:R-:W-:Y:S05]  /*192e0*/  @!P0 BRA `(.L_x_11135) ;  /* 0xfffffffc00f08947 */ /* 0x002fea000383ffff */
[----:B------:R-:W-:Y:S05]  /*192f0*/  BRA `(.L_x_11282) ;  /* 0xffffffa800907947 */ /* 0x000fea000383ffff */
.L_x_11137:
[----:B-1----:R1:W2:Y:S02]  /*19300*/  SYNCS.PHASECHK.TRANS64.TRYWAIT P0, [R5+URZ+0x228c0], R7 ;  /* 0x0228c007050075a7 */ /* 0x0022a4000800017f */
[----:B--2---:R-:W-:Y:S05]  /*19310*/  @!P0 NANOSLEEP.SYNCS 0x989680 ;  /* 0x009896800000895d */ /* 0x004fea0003900000 */
[----:B------:R-:W2:Y:S02]  /*19320*/  @!P0 SYNCS.PHASECHK.TRANS64 P0, [R5+URZ+0x228c0], R7 ;  /* 0x0228c007050085a7 */ /* 0x000ea4000800007f */
[----:B--2---:R-:W-:Y:S05]  /*19330*/  @!P0 BRA `(.L_x_11137) ;  /* 0xfffffffc00f08947 */ /* 0x004fea000383ffff */
[----:B------:R-:W-:Y:S05]  /*19340*/  BRA `(.L_x_11283) ;  /* 0xffffffa800f47947 */ /* 0x000fea000383ffff */
.L_x_11141:
[----:B0-----:R0:W1:Y:S02]  /*19350*/  SYNCS.PHASECHK.TRANS64.TRYWAIT P0, [R6+URZ+0x228a0], R7 ;  /* 0x0228a007060075a7 */ /* 0x001064000800017f */
[----:B-1----:R-:W-:Y:S05]  /*19360*/  @!P0 NANOSLEEP.SYNCS 0x989680 ;  /* 0x009896800000895d */ /* 0x002fea0003900000 */
[----:B------:R-:W1:Y:S02]  /*19370*/  @!P0 SYNCS.PHASECHK.TRANS64 P0, [R6+URZ+0x228a0], R7 ;  /* 0x0228a007060085a7 */ /* 0x000e64000800007f */
[----:B-1----:R-:W-:Y:S05]  /*19380*/  @!P0 BRA `(.L_x_11141) ;  /* 0xfffffffc00f08947 */ /* 0x002fea000383ffff */
[----:B------:R-:W-:Y:S05]  /*19390*/  BRA `(.L_x_11284) ;  /* 0xffffffac00e47947 */ /* 0x000fea000383ffff */
.L_x_11143:
[----:B-1----:R1:W2:Y:S02]  /*193a0*/  SYNCS.PHASECHK.TRANS64.TRYWAIT P1, [R6+URZ+0x228c0], R7 ;  /* 0x0228c007060075a7 */ /* 0x0022a4000802017f */
[----:B--2---:R-:W-:Y:S05]  /*193b0*/  @!P1 NANOSLEEP.SYNCS 0x989680 ;  /* 0x009896800000995d */ /* 0x004fea0003900000 */
[----:B------:R-:W2:Y:S02]  /*193c0*/  @!P1 SYNCS.PHASECHK.TRANS64 P1, [R6+URZ+0x228c0], R7 ;  /* 0x0228c007060095a7 */ /* 0x000ea4000802007f */
[----:B--2---:R-:W-:Y:S05]  /*193d0*/  @!P1 BRA `(.L_x_11143) ;  /* 0xfffffffc00f09947 */ /* 0x004fea000383ffff */
[----:B------:R-:W-:Y:S05]  /*193e0*/  BRA `(.L_x_11285) ;  /* 0xffffffb000407947 */ /* 0x000fea000383ffff */
.L_x_11153:
        /* <DEDUP_REMOVED lines=11> */
.L_x_11287:
[----:B------:R-:W-:Y:S05]  /*194a0*/  BSYNC B0 ;  /* 0x0000000000007941 */ /* 0x000fea0003800000 */
.L_x_11286:
[----:B------:R-:W-:Y:S05]  /*194b0*/  BRA `(.L_x_11288) ;  /* 0xffffffb800f47947 */ /* 0x000fea000383ffff */
.L_x_11154:
[----:B------:R-:W-:Y:S01]  /*194c0*/  BSSY B0, `(.L_x_11289) ;  /* 0x0000006000007945 */ /* 0x000fe20003800000 */
[----:B------:R-:W-:-:S07]  /*194d0*/  IMAD.MOV.U32 R15, RZ, RZ, -0x1 ;  /* 0xffffffffff0f7424 */ /* 0x000fce00078e00ff */
[----:B------:R-:W-:Y:S05]  /*194e0*/  WARPSYNC.COLLECTIVE R15, `(.L_x_11290) ;  /* 0x000000000f0c7348 */ /* 0x000fea0003c00000 */
[----:B------:R-:W-:Y:S02]  /*194f0*/  ELECT P6, UR62, PT ;  /* 0x00000000003e782f */ /* 0x000fe400038c0000 */
[----:B------:R-:W-:Y:S01]  /*19500*/  MOV R14, UR62 ;  /* 0x0000003e000e7c02 */ /* 0x000fe20008000f00 */
[----:B------:R-:W-:Y:S10]  /*19510*/  ENDCOLLECTIVE ;  /* 0x000000000000791b */ /* 0x000ff40003800000 */
.L_x_11290:
[----:B------:R-:W-:Y:S05]  /*19520*/  BSYNC B0 ;  /* 0x0000000000007941 */ /* 0x000fea0003800000 */
.L_x_11289:
[----:B------:R-:W-:Y:S05]  /*19530*/  BRA `(.L_x_11291) ;  /* 0xffffffb800e47947 */ /* 0x000fea000383ffff */
.L_x_11157:
[----:B0-----:R0:W1:Y:S02]  /*19540*/  SYNCS.PHASECHK.TRANS64.TRYWAIT P0, [R5+URZ+0x22840], R7 ;  /* 0x02284007050075a7 */ /* 0x001064000800017f */
[----:B-1----:R-:W-:Y:S05]  /*19550*/  @!P0 NANOSLEEP.SYNCS 0x989680 ;  /* 0x009896800000895d */ /* 0x002fea0003900000 */
[----:B------:R-:W1:Y:S02]  /*19560*/  @!P0 SYNCS.PHASECHK.TRANS64 P0, [R5+URZ+0x22840], R7 ;  /* 0x02284007050085a7 */ /* 0x000e64000800007f */
[----:B-1----:R-:W-:Y:S05]  /*19570*/  @!P0 BRA `(.L_x_11157) ;  /* 0xfffffffc00f08947 */ /* 0x002fea000383ffff */
[----:B------:R-:W-:Y:S05]  /*19580*/  BRA `(.L_x_11292) ;  /* 0xffffffbc004c7947 */ /* 0x000fea000383ffff */
.L_x_11160:
        /* <DEDUP_REMOVED lines=8> */
.L_x_11163:
[----:B0-----:R0:W1:Y:S02]  /*19610*/  SYNCS.PHASECHK.TRANS64.TRYWAIT P0, [R2+URZ+0x22860], R5 ;  /* 0x02286005020075a7 */ /* 0x001064000800017f */
[----:B-1----:R-:W-:Y:S05]  /*19620*/  @!P0 NANOSLEEP.SYNCS 0x989680 ;  /* 0x009896800000895d */ /* 0x002fea0003900000 */
[----:B------:R-:W1:Y:S02]  /*19630*/  @!P0 SYNCS.PHASECHK.TRANS64 P0, [R2+URZ+0x22860], R5 ;  /* 0x02286005020085a7 */ /* 0x000e64000800007f */
[----:B-1----:R-:W-:Y:S05]  /*19640*/  @!P0 BRA `(.L_x_11163) ;  /* 0xfffffffc00f08947 */ /* 0x002fea000383ffff */
[----:B------:R-:W-:Y:S05]  /*19650*/  BRA `(.L_x_11294) ;  /* 0xffffffc000447947 */ /* 0x000fea000383ffff */
.L_x_11172:
[----:B--2---:R2:W3:Y:S02]  /*19660*/  SYNCS.PHASECHK.TRANS64.TRYWAIT P0, [R3+URZ+0x22840], R5 ;  /* 0x02284005030075a7 */ /* 0x0044e4000800017f */
[----:B---3--:R-:W-:Y:S05]  /*19670*/  @!P0 NANOSLEEP.SYNCS 0x989680 ;  /* 0x009896800000895d */ /* 0x008fea0003900000 */
[----:B------:R-:W3:Y:S02]  /*19680*/  @!P0 SYNCS.PHASECHK.TRANS64 P0, [R3+URZ+0x22840], R5 ;  /* 0x02284005030085a7 */ /* 0x000ee4000800007f */
[----:B---3--:R-:W-:Y:S05]  /*19690*/  @!P0 BRA `(.L_x_11172) ;  /* 0xfffffffc00f08947 */ /* 0x008fea000383ffff */
[----:B------:R-:W-:Y:S05]  /*196a0*/  BRA `(.L_x_11295) ;  /* 0xffffffc400b87947 */ /* 0x000fea000383ffff */
.L_x_11174:
[----:B0-----:R0:W3:Y:S02]  /*196b0*/  SYNCS.PHASECHK.TRANS64.TRYWAIT P0, [R3+URZ+0x22860], R5 ;  /* 0x02286005030075a7 */ /* 0x0010e4000800017f */
[----:B---3--:R-:W-:Y:S05]  /*196c0*/  @!P0 NANOSLEEP.SYNCS 0x989680 ;  /* 0x009896800000895d */ /* 0x008fea0003900000 */
[----:B------:R-:W3:Y:S02]  /*196d0*/  @!P0 SYNCS.PHASECHK.TRANS64 P0, [R3+URZ+0x22860], R5 ;  /* 0x02286005030085a7 */ /* 0x000ee4000800007f */
[----:B---3--:R-:W-:Y:S05]  /*196e0*/  @!P0 BRA `(.L_x_11174) ;  /* 0xfffffffc00f08947 */ /* 0x008fea000383ffff */
[----:B------:R-:W-:Y:S05]  /*196f0*/  BRA `(.L_x_11296) ;  /* 0xffffffc800287947 */ /* 0x000fea000383ffff */
.L_x_11179:
[----:B--2---:R2:W3:Y:S02]  /*19700*/  SYNCS.PHASECHK.TRANS64.TRYWAIT P0, [R2+URZ+0x22840], R3 ;  /* 0x02284003020075a7 */ /* 0x0044e4000800017f */
[----:B---3--:R-:W-:Y:S05]  /*19710*/  @!P0 NANOSLEEP.SYNCS 0x989680 ;  /* 0x009896800000895d */ /* 0x008fea0003900000 */
[----:B------:R-:W3:Y:S02]  /*19720*/  @!P0 SYNCS.PHASECHK.TRANS64 P0, [R2+URZ+0x22840], R3 ;  /* 0x02284003020085a7 */ /* 0x000ee4000800007f */
[----:B---3--:R-:W-:Y:S05]  /*19730*/  @!P0 BRA `(.L_x_11179) ;  /* 0xfffffffc00f08947 */ /* 0x008fea000383ffff */
[----:B------:R-:W-:Y:S05]  /*19740*/  BRA `(.L_x_11297) ;  /* 0xffffffcc00707947 */ /* 0x000fea000383ffff */
.L_x_11181:
[----:B0-----:R0:W3:Y:S02]  /*19750*/  SYNCS.PHASECHK.TRANS64.TRYWAIT P1, [R2+URZ+0x22860], R3 ;  /* 0x02286003020075a7 */ /* 0x0010e4000802017f */
[----:B---3--:R-:W-:Y:S05]  /*19760*/  @!P1 NANOSLEEP.SYNCS 0x989680 ;  /* 0x009896800000995d */ /* 0x008fea0003900000 */
[----:B------:R-:W3:Y:S02]  /*19770*/  @!P1 SYNCS.PHASECHK.TRANS64 P1, [R2+URZ+0x22860], R3 ;  /* 0x02286003020095a7 */ /* 0x000ee4000802007f */
[----:B---3--:R-:W-:Y:S05]  /*19780*/  @!P1 BRA `(.L_x_11181) ;  /* 0xfffffffc00f09947 */ /* 0x008fea000383ffff */
[----:B------:R-:W-:Y:S05]  /*19790*/  BRA `(.L_x_11298) ;  /* 0xffffffcc00dc7947 */ /* 0x000fea000383ffff */
.L_x_11186:
[----:B---3--:R3:W4:Y:S02]  /*197a0*/  SYNCS.PHASECHK.TRANS64.TRYWAIT P0, [R2+URZ+0x22840], R3 ;  /* 0x02284003020075a7 */ /* 0x008724000800017f */
[----:B----4-:R-:W-:Y:S05]  /*197b0*/  @!P0 NANOSLEEP.SYNCS 0x989680 ;  /* 0x009896800000895d */ /* 0x010fea0003900000 */
[----:B------:R-:W4:Y:S02]  /*197c0*/  @!P0 SYNCS.PHASECHK.TRANS64 P0, [R2+URZ+0x22840], R3 ;  /* 0x02284003020085a7 */ /* 0x000f24000800007f */
[----:B----4-:R-:W-:Y:S05]  /*197d0*/  @!P0 BRA `(.L_x_11186) ;  /* 0xfffffffc00f08947 */ /* 0x010fea000383ffff */
[----:B------:R-:W-:Y:S05]  /*197e0*/  BRA `(.L_x_11299) ;  /* 0xffffffd400087947 */ /* 0x000fea000383ffff */
.L_x_11188:
[----:B0-----:R0:W2:Y:S02]  /*197f0*/  SYNCS.PHASECHK.TRANS64.TRYWAIT P1, [R2+URZ+0x22860], R3 ;  /* 0x02286003020075a7 */ /* 0x0010a4000802017f */
[----:B--2---:R-:W-:Y:S05]  /*19800*/  @!P1 NANOSLEEP.SYNCS 0x989680 ;  /* 0x009896800000995d */ /* 0x004fea0003900000 */
[----:B------:R-:W2:Y:S02]  /*19810*/  @!P1 SYNCS.PHASECHK.TRANS64 P1, [R2+URZ+0x22860], R3 ;  /* 0x02286003020095a7 */ /* 0x000ea4000802007f */
[----:B--2---:R-:W-:Y:S05]  /*19820*/  @!P1 BRA `(.L_x_11188) ;  /* 0xfffffffc00f09947 */ /* 0x004fea000383ffff */
[----:B------:R-:W-:Y:S05]  /*19830*/  BRA `(.L_x_11300) ;  /* 0xffffffd400787947 */ /* 0x000fea000383ffff */
.L_x_11193:
        /* <DEDUP_REMOVED lines=8> */
.L_x_11302:
[----:B------:R-:W-:Y:S05]  /*198c0*/  BSYNC B0 ;  /* 0x0000000000007941 */ /* 0x000fea0003800000 */
.L_x_11301:
        /* <DEDUP_REMOVED lines=8> */
.L_x_11303:
[----:B------:R-:W-:Y:S01]  /*19950*/  IMAD.MOV.U32 R16, RZ, RZ, R14 ;  /* 0x000000ffff107224 */ /* 0x000fe200078e000e */
[----:B------:R-:W-:Y:S06]  /*19960*/  BRA `(.L_x_11304) ;  /* 0xffffffd8006c7947 */ /* 0x000fec000383ffff */
.L_x_11196:
        /* <DEDUP_REMOVED lines=8> */
.L_x_11306:
[----:B------:R-:W-:Y:S05]  /*199f0*/  BSYNC B0 ;  /* 0x0000000000007941 */ /* 0x000fea0003800000 */
.L_x_11305:
        /* <DEDUP_REMOVED lines=10> */
.L_x_11307:
        /* <DEDUP_REMOVED lines=8> */
.L_x_11308:
        /* <DEDUP_REMOVED lines=8> */
.L_x_11309:
        /* <DEDUP_REMOVED lines=8> */
.L_x_11310:
        /* <DEDUP_REMOVED lines=8> */
.L_x_11311:
[----:B------:R-:W-:Y:S05]  /*19ca0*/  BRA `(.L_x_11312) ;  /* 0xffffffd800307947 */ /* 0x000fea000383ffff */
.L_x_11201:
        /* <DEDUP_REMOVED lines=8> */
.L_x_11314:
[----:B------:R-:W-:Y:S05]  /*19d30*/  BSYNC B0 ;  /* 0x0000000000007941 */ /* 0x000fea0003800000 */
.L_x_11313:
        /* <DEDUP_REMOVED lines=10> */
.L_x_11315:
        /* <DEDUP_REMOVED lines=8> */
.L_x_11316:
        /* <DEDUP_REMOVED lines=8> */
.L_x_11317:
        /* <DEDUP_REMOVED lines=8> */
.L_x_11318:
        /* <DEDUP_REMOVED lines=8> */
.L_x_11319:
[----:B------:R-:W-:Y:S05]  /*19fe0*/  BRA `(.L_x_11320) ;  /* 0xffffffd800147947 */ /* 0x000fea000383ffff */
.L_x_11203:
[----:B------:R-:W-:Y:S01]  /*19ff0*/  BSSY B0, `(.L_x_11321) ;  /* 0x0000006000007945 */ /* 0x000fe20003800000 */
[----:B------:R-:W-:Y:S01]  /*1a000*/  PLOP3.LUT P6, PT, P6, PT, PT, 0x8, 0x0 ;  /* 0x000000000000781c */ /* 0x000fe200037ce170 */
[----:B------:R-:W-:-:S12]  /*1a010*/  IMAD.MOV.U32 R15, RZ, RZ, -0x1 ;  /* 0xffffffffff0f7424 */ /* 0x000fd800078e00ff */
[----:B01----:R-:W-:Y:S05]  /*1a020*/  WARPSYNC.COLLECTIVE R15, `(.L_x_11322) ;  /* 0x000000000f087348 */ /* 0x003fea0003c00000 */
[----:B------:R-:W-:Y:S01]  /*1a030*/  VOTE.ANY R14, PT, P6 ;  /* 0x00000000000e7806 */ /* 0x000fe200030e0100 */
[----:B01----:R-:W-:Y:S06]  /*1a040*/  ENDCOLLECTIVE ;  /* 0x000000000000791b */ /* 0x003fec0003800000 */
.L_x_11322:
[----:B------:R-:W-:Y:S05]  /*1a050*/  BSYNC B0 ;  /* 0x0000000000007941 */ /* 0x000fea0003800000 */
.L_x_11321:
        /* <DEDUP_REMOVED lines=9> */
.L_x_11323:
[----:B------:R-:W-:Y:S01]  /*1a0f0*/  IMAD.MOV.U32 R17, RZ, RZ, R14 ;  /* 0x000000ffff117224 */ /* 0x000fe200078e000e */
[----:B------:R-:W-:Y:S06]  /*1a100*/  BRA `(.L_x_11324) ;  /* 0xffffffd800047947 */ /* 0x000fec000383ffff */
.L_x_11205:
[----:B------:R-:W-:Y:S01]  /*1a110*/  BSSY B0, `(.L_x_11325) ;  /* 0x0000007000007945 */ /* 0x000fe20003800000 */
[----:B------:R-:W-:Y:S02]  /*1a120*/  IMAD.MOV.U32 R13, RZ, RZ, R2 ;  /* 0x000000ffff0d7224 */ /* 0x000fe400078e0002 */
[----:B------:R-:W-:Y:S02]  /*1a130*/  IMAD.MOV.U32 R11, RZ, RZ, 0x1f ;  /* 0x0000001fff0b7424 */ /* 0x000fe400078e00ff */
[----:B------:R-:W-:-:S07]  /*1a140*/  IMAD.MOV.U32 R15, RZ, RZ, -0x1 ;  /* 0xffffffffff0f7424 */ /* 0x000fce00078e00ff */
[----:B0123--:R-:W-:Y:S05]  /*1a150*/  WARPSYNC.COLLECTIVE R15, `(.L_x_11326) ;  /* 0x000000000f087348 */ /* 0x00ffea0003c00000 */
[----:B------:R4:W0:Y:S02]  /*1a160*/  SHFL.IDX P6, R14, R13, R12, R11 ;  /* 0x0000000c0d0e7389 */ /* 0x00082400000c000b */
[----:B01234-:R-:W-:Y:S01]  /*1a170*/  ENDCOLLECTIVE ;  /* 0x000000000000791b */ /* 0x01ffe20003800000 */
.L_x_11326:
[----:B------:R-:W-:Y:S05]  /*1a180*/  BSYNC B0 ;  /* 0x0000000000007941 */ /* 0x000fea0003800000 */
.L_x_11325:
[----:B------:R-:W-:Y:S01]  /*1a190*/  IMAD.MOV.U32 R7, RZ, RZ, R14 ;  /* 0x000000ffff077224 */ /* 0x000fe200078e000e */
[----:B------:R-:W-:Y:S06]  /*1a1a0*/  BRA `(.L_x_11204) ;  /* 0xffffffd400f87947 */ /* 0x000fec000383ffff */
.L_x_11209:
[----:B-1----:R1:W2:Y:S02]  /*1a1b0*/  SYNCS.PHASECHK.TRANS64.TRYWAIT P0, [R0+URZ+0x22820], R3 ;  /* 0x02282003000075a7 */ /* 0x0022a4000800017f */
[----:B--2---:R-:W-:Y:S05]  /*1a1c0*/  @!P0 NANOSLEEP.SYNCS 0x989680 ;  /* 0x009896800000895d */ /* 0x004fea0003900000 */
[----:B------:R-:W2:Y:S02]  /*1a1d0*/  @!P0 SYNCS.PHASECHK.TRANS64 P0, [R0+URZ+0x22820], R3 ;  /* 0x02282003000085a7 */ /* 0x000ea4000800007f */
[----:B--2---:R-:W-:Y:S05]  /*1a1e0*/  @!P0 BRA `(.L_x_11209) ;  /* 0xfffffffc00f08947 */ /* 0x004fea000383ffff */
[----:B------:R-:W-:Y:S05]  /*1a1f0*/  BRA `(.L_x_11327) ;  /* 0xffffffdc006c7947 */ /* 0x000fea000383ffff */
.L_x_11210:
        /* <DEDUP_REMOVED lines=11> */
.L_x_11329:
[----:B------:R-:W-:Y:S05]  /*1a2b0*/  BSYNC B0 ;  /* 0x0000000000007941 */ /* 0x000fea0003800000 */
.L_x_11328:
[----:B------:R-:W-:Y:S05]  /*1a2c0*/  BRA `(.L_x_11330) ;  /* 0xffffffdc00547947 */ /* 0x000fea000383ffff */
.L_x_11211:
[----:B------:R-:W-:Y:S01]  /*1a2d0*/  BSSY B0, `(.L_x_11331) ;  /* 0x0000006000007945 */ /* 0x000fe20003800000 */
[----:B------:R-:W-:-:S07]  /*1a2e0*/  IMAD.MOV.U32 R15, RZ, RZ, -0x1 ;  /* 0xffffffffff0f7424 */ /* 0x000fce00078e00ff */
[----:B012---:R-:W-:Y:S05]  /*1a2f0*/  WARPSYNC.COLLECTIVE R15, `(.L_x_11332) ;  /* 0x000000000f0c7348 */ /* 0x007fea0003c00000 */
[----:B------:R-:W-:Y:S02]  /*1a300*/  ELECT P6, UR62, PT ;  /* 0x00000000003e782f */ /* 0x000fe400038c0000 */
[----:B------:R-:W-:Y:S01]  /*1a310*/  MOV R14, UR62 ;  /* 0x0000003e000e7c02 */ /* 0x000fe20008000f00 */
[----:B012---:R-:W-:Y:S10]  /*1a320*/  ENDCOLLECTIVE ;  /* 0x000000000000791b */ /* 0x007ff40003800000 */
.L_x_11332:
[----:B------:R-:W-:Y:S05]  /*1a330*/  BSYNC B0 ;  /* 0x0000000000007941 */ /* 0x000fea0003800000 */
.L_x_11331:
[----:B------:R-:W-:Y:S05]  /*1a340*/  BRA `(.L_x_11333) ;  /* 0xffffffdc00487947 */ /* 0x000fea000383ffff */
.L_x_11213:
[----:B-1----:R1:W2:Y:S02]  /*1a350*/  SYNCS.PHASECHK.TRANS64.TRYWAIT P0, [R6+URZ], R5 ;  /* 0x00000005060075a7 */ /* 0x0022a4000800017f */
[----:B--2---:R-:W-:Y:S05]  /*1a360*/  @!P0 NANOSLEEP.SYNCS 0x989680 ;  /* 0x009896800000895d */ /* 0x004fea0003900000 */
[----:B------:R-:W2:Y:S02]  /*1a370*/  @!P0 SYNCS.PHASECHK.TRANS64 P0, [R6+URZ], R5 ;  /* 0x00000005060085a7 */ /* 0x000ea4000800007f */
[----:B--2---:R-:W-:Y:S05]  /*1a380*/  @!P0 BRA `(.L_x_11213) ;  /* 0xfffffffc00f08947 */ /* 0x004fea000383ffff */
[----:B------:R-:W-:Y:S05]  /*1a390*/  BRA `(.L_x_11334) ;  /* 0xffffffdc00847947 */ /* 0x000fea000383ffff */
.L_x_11214:
[----:B--2---:R2:W3:Y:S02]  /*1a3a0*/  SYNCS.PHASECHK.TRANS64.TRYWAIT P0, [R7+URZ], R2 ;  /* 0x00000002070075a7 */ /* 0x0044e4000800017f */
[----:B---3--:R-:W-:Y:S05]  /*1a3b0*/  @!P0 NANOSLEEP.SYNCS 0x989680 ;  /* 0x009896800000895d */ /* 0x008fea0003900000 */
[----:B------:R-:W3:Y:S02]  /*1a3c0*/  @!P0 SYNCS.PHASECHK.TRANS64 P0, [R7+URZ], R2 ;  /* 0x00000002070085a7 */ /* 0x000ee4000800007f */
[----:B---3--:R-:W-:Y:S05]  /*1a3d0*/  @!P0 BRA `(.L_x_11214) ;  /* 0xfffffffc00f08947 */ /* 0x008fea000383ffff */
[----:B------:R-:W-:Y:S05]  /*1a3e0*/  BRA `(.L_x_11335) ;  /* 0xffffffdc00787947 */ /* 0x000fea000383ffff */
.L_x_11216:
[----:B---3--:R3:W4:Y:S02]  /*1a3f0*/  SYNCS.PHASECHK.TRANS64.TRYWAIT P0, [R4+URZ], R5 ;  /* 0x00000005040075a7 */ /* 0x008724000800017f */
[----:B----4-:R-:W-:Y:S05]  /*1a400*/  @!P0 NANOSLEEP.SYNCS 0x989680 ;  /* 0x009896800000895d */ /* 0x010fea0003900000 */
[----:B------:R-:W4:Y:S02]  /*1a410*/  @!P0 SYNCS.PHASECHK.TRANS64 P0, [R4+URZ], R5 ;  /* 0x00000005040085a7 */ /* 0x000f24000800007f */
[----:B----4-:R-:W-:Y:S05]  /*1a420*/  @!P0 BRA `(.L_x_11216) ;  /* 0xfffffffc00f08947 */ /* 0x010fea000383ffff */
[----:B------:R-:W-:Y:S05]  /*1a430*/  BRA `(.L_x_11336) ;  /* 0xffffffdc00807947 */ /* 0x000fea000383ffff */
.L_x_11337:
        /* <DEDUP_REMOVED lines=12> */
.L_x_11976:


//--------------------- .text._ZN7cutlass13device_kernelIN5flash11enable_sm90INS1_16FlashAttnFwdSm90INS1_25CollectiveMainloopFwdSm90ILi2EN4cute5tupleIJNS5_1CILi1EEES8_S8_EEENS6_IJNS7_ILi128EEENS7_ILi96EEENS7_ILi64EEEEEELi256ENS_10bfloat16_tEfNS_4arch4Sm90ELb1ELb0ELb0ELb1ELb0ELb0ELb1ELb1ELb0ELb0ELb0ELb0EEENS1_21CollectiveEpilogueFwdINS6_IJSA_NS7_ILi256EEESB_EEES9_SE_SG_Li256ELb1ELb0ELb0ELb0EEENS1_36VarlenDynamicPersistentTileSchedulerILi128ELi96ELi256ELi32ELb0ELb0ELb1ELb1ELb1ELb1EEEEEEEEEvNT_6ParamsE --------------------------
	.section	.text._ZN7cutlass13device_kernelIN5flash11enable_sm90INS1_16FlashAttnFwdSm90INS1_25CollectiveMainloopFwdSm90ILi2EN4cute5tupleIJNS5_1CILi1EEES8_S8_EEENS6_IJNS7_ILi128EEENS7_ILi96EEENS7_ILi64EEEEEELi256ENS_10bfloat16_tEfNS_4arch4Sm90ELb1ELb0ELb0ELb1ELb0ELb0ELb1ELb1ELb0ELb0ELb0ELb0EEENS1_21CollectiveEpilogueFwdINS6_IJSA_NS7_ILi256EEESB_EEES9_SE_SG_Li256ELb1ELb0ELb0ELb0EEENS1_36VarlenDynamicPersistentTileSchedulerILi128ELi96ELi256ELi32ELb0ELb0ELb1ELb1ELb1ELb1EEEEEEEEEvNT_6ParamsE,"ax",@progbits
	.align	128
.text._ZN7cutlass13device_kernelIN5flash11enable_sm90INS1_16FlashAttnFwdSm90INS1_25CollectiveMainloopFwdSm90ILi2EN4cute5tupleIJNS5_1CILi1EEES8_S8_EEENS6_IJNS7_ILi128EEENS7_ILi96EEENS7_ILi64EEEEEELi256ENS_10bfloat16_tEfNS_4arch4Sm90ELb1ELb0ELb0ELb1ELb0ELb0ELb1ELb1ELb0ELb0ELb0ELb0EEENS1_21CollectiveEpilogueFwdINS6_IJSA_NS7_ILi256EEESB_EEES9_SE_SG_Li256ELb1ELb0ELb0ELb0EEENS1_36VarlenDynamicPersistentTileSchedulerILi128ELi96ELi256ELi32ELb0ELb0ELb1ELb1ELb1ELb1EEEEEEEEEvNT_6ParamsE:
        .type           _ZN7cutlass13device_kernelIN5flash11enable_sm90INS1_16FlashAttnFwdSm90INS1_25CollectiveMainloopFwdSm90ILi2EN4cute5tupleIJNS5_1CILi1EEES8_S8_EEENS6_IJNS7_ILi128EEENS7_ILi96EEENS7_ILi64EEEEEELi256ENS_10bfloat16_tEfNS_4arch4Sm90ELb1ELb0ELb0ELb1ELb0ELb0ELb1ELb1ELb0ELb0ELb0ELb0EEENS1_21CollectiveEpilogueFwdINS6_IJSA_NS7_ILi256EEESB_EEES9_SE_SG_Li256ELb1ELb0ELb0ELb0EEENS1_36VarlenDynamicPersistentTileSchedulerILi128ELi96ELi256ELi32ELb0ELb0ELb1ELb1ELb1ELb1EEEEEEEEEvNT_6ParamsE,@function
        .size           _ZN7cutlass13device_kernelIN5flash11enable_sm90INS1_16FlashAttnFwdSm90INS1_25CollectiveMainloopFwdSm90ILi2EN4cute5tupleIJNS5_1CILi1EEES8_S8_EEENS6_IJNS7_ILi128EEENS7_ILi96EEENS7_ILi64EEEEEELi256ENS_10bfloat16_tEfNS_4arch4Sm90ELb1ELb0ELb0ELb1ELb0ELb0ELb1ELb1ELb0ELb0ELb0ELb0EEENS1_21CollectiveEpilogueFwdINS6_IJSA_NS7_ILi256EEESB_EEES9_SE_SG_Li256ELb1ELb0ELb0ELb0EEENS1_36VarlenDynamicPersistentTileSchedulerILi128ELi96ELi256ELi32ELb0ELb0ELb1ELb1ELb1ELb1EEEEEEEEEvNT_6ParamsE,(.L_x_11977 - _ZN7cutlass13device_kernelIN5flash11enable_sm90INS1_16FlashAttnFwdSm90INS1_25CollectiveMainloopFwdSm90ILi2EN4cute5tupleIJNS5_1CILi1EEES8_S8_EEENS6_IJNS7_ILi128EEENS7_ILi96EEENS7_ILi64EEEEEELi256ENS_10bfloat16_tEfNS_4arch4Sm90ELb1ELb0ELb0ELb1ELb0ELb0ELb1ELb1ELb0ELb0ELb0ELb0EEENS1_21CollectiveEpilogueFwdINS6_IJSA_NS7_ILi256EEESB_EEES9_SE_SG_Li256ELb1ELb0ELb0ELb0EEENS1_36VarlenDynamicPersistentTileSchedulerILi128ELi96ELi256ELi32ELb0ELb0ELb1ELb1ELb1ELb1EEEEEEEEEvNT_6ParamsE)
        .other          _ZN7cutlass13device_kernelIN5flash11enable_sm90INS1_16FlashAttnFwdSm90INS1_25CollectiveMainloopFwdSm90ILi2EN4cute5tupleIJNS5_1CILi1EEES8_S8_EEENS6_IJNS7_ILi128EEENS7_ILi96EEENS7_ILi64EEEEEELi256ENS_10bfloat16_tEfNS_4arch4Sm90ELb1ELb0ELb0ELb1ELb0ELb0ELb1ELb1ELb0ELb0ELb0ELb0EEENS1_21CollectiveEpilogueFwdINS6_IJSA_NS7_ILi256EEESB_EEES9_SE_SG_Li256ELb1ELb0ELb0ELb0EEENS1_36VarlenDynamicPersistentTileSchedulerILi128ELi96ELi256ELi32ELb0ELb0ELb1ELb1ELb1ELb1EEEEEEEEEvNT_6ParamsE,@"STO_CUDA_ENTRY STV_DEFAULT"
_ZN7cutlass13device_kernelIN5flash11enable_sm90INS1_16FlashAttnFwdSm90INS1_25CollectiveMainloopFwdSm90ILi2EN4cute5tupleIJNS5_1CILi1EEES8_S8_EEENS6_IJNS7_ILi128EEENS7_ILi96EEENS7_ILi64EEEEEELi256ENS_10bfloat16_tEfNS_4arch4Sm90ELb1ELb0ELb0ELb1ELb0ELb0ELb1ELb1ELb0ELb0ELb0ELb0EEENS1_21CollectiveEpilogueFwdINS6_IJSA_NS7_ILi256EEESB_EEES9_SE_SG_Li256ELb1ELb0ELb0ELb0EEENS1_36VarlenDynamicPersistentTileSchedulerILi128ELi96ELi256ELi32ELb0ELb0ELb1ELb1ELb1ELb1EEEEEEEEEvNT_6ParamsE:
        /* <DEDUP_REMOVED lines=24> */
.L_x_11339:
[----:B------:R-:W-:Y:S05]  /*0180*/  BSYNC B0 ;  /* 0x0000000000007941 */ /* 0x000fea0003800000 */
.L_x_11338:
        /* <DEDUP_REMOVED lines=43> */
.L_x_11340:
        /* <DEDUP_REMOVED lines=22> */
.L_x_11341:
        /* <DEDUP_REMOVED lines=18> */
.L_x_11342:
        /* <DEDUP_REMOVED lines=22> */
.L_x_11343:
        /* <DEDUP_REMOVED lines=22> */
.L_x_11344:
        /* <DEDUP_REMOVED lines=8> */
.L_x_11346:
        /* <DEDUP_REMOVED lines=20> */
[----:B------:R-:W-:Y:S01]  /*0b40*/  IMAD.MOV.U32 R221, RZ, RZ, RZ ;  /* 0x000000ffffdd7224 */ /* 0x000fe200078e00ff */
[----:B------:R-:W-:Y:S01]  /*0b50*/  R2UR UR5, R14 ;  /* 0x000000000e0572ca */ /* 0x000fe200000e0000 */
[----:B------:R-:W0:Y:S01]  /*0b60*/  S2R R0, SR_TID.X ;  /* 0x0000000000007919 */ /* 0x000e220000002100 */
[----:B------:R-:W-:Y:S01]  /*0b70*/  UMOV UR37, URZ ;  /* 0x0000003f00257c82 */ /* 0x000fe20008000000 */
[----:B------:R-:W-:Y:S01]  /*0b80*/  UMOV UR36, URZ ;  /* 0x0000003f00247c82 */ /* 0x000fe20008000000 */
        /* <DEDUP_REMOVED lines=17> */
[----:B--2---:R-:W-:Y:S02]  /*0ca0*/  R2UR UR4, R2 ;  /* 0x00000000020472ca */ /* 0x004fe400000e0000 */
[----:B------:R-:W-:-:S04]  /*0cb0*/  SHF.R.S32.HI R2, RZ, 0x1f, R6 ;  /* 0x0000001fff027819 */ /* 0x000fc80000011406 */
[----:B------:R-:W-:-:S04]  /*0cc0*/  LEA.HI R2, R2, R5, RZ, 0x3 ;  /* 0x0000000502027211 */ /* 0x000fc800078f18ff */
[----:B------:R-:W-:Y:S02]  /*0cd0*/  LOP3.LUT R8, R2, 0xfffffff8, RZ, 0xc0, !PT ;  /* 0xfffffff802087812 */ /* 0x000fe400078ec0ff */
[CC--:B------:R-:W-:Y:S01]  /*0ce0*/  LEA.HI R2, R3.reuse, R226.reuse, RZ, 0x4 ;  /* 0x000000e203027211 */ /* 0x0c0fe200078f20ff */
[----:B------:R-:W-:Y:S01]  /*0cf0*/  ULOP3.LUT UR4, UR4, 0x1, URZ, 0xfc, !UPT ;  /* 0x0000000104047892 */ /* 0x000fe2000f8efc3f */
[----:B------:R-:W-:Y:S01]  /*0d00*/  LEA.HI R3, R3, R226, RZ, 0x3 ;  /* 0x000000e203037211 */ /* 0x000fe200078f18ff */
[----:B------:R-:W-:Y:S01]  /*0d10*/  IMAD.IADD R8, R5, 0x1, -R8 ;  /* 0x0000000105087824 */ /* 0x000fe200078e0a08 */
[----:B------:R-:W-:Y:S02]  /*0d20*/  SHF.R.S32.HI R7, RZ, 0x4, R2 ;  /* 0x00000004ff077819 */ /* 0x000fe40000011402 */
[C---:B------:R-:W-:Y:S01]  /*0d30*/  LOP3.LUT R5, R2.reuse, 0x3fffff0, RZ, 0xc0, !PT ;  /* 0x03fffff002057812 */ /* 0x040fe200078ec0ff */
[----:B------:R-:W-:Y:S01]  /*0d40*/  IMAD R9, R9, 0x10, R8 ;  /* 0x0000001009097824 */ /* 0x000fe200078e0208 */
[----:B------:R-:W-:Y:S01]  /*0d50*/  LEA.HI R2, R2, R7, RZ, 0x1 ;  /* 0x0000000702027211 */ /* 0x000fe200078f08ff */
[----:B------:R-:W-:Y:S01]  /*0d60*/  IMAD.U32 R225, RZ, RZ, UR4 ;  /* 0x00000004ffe17e24 */ /* 0x000fe2000f8e00ff */
[----:B------:R-:W-:Y:S01]  /*0d70*/  SHF.R.S32.HI R202, RZ, 0x3, R3 ;  /* 0x00000003ffca7819 */ /* 0x000fe20000011403 */
[----:B------:R-:W-:Y:S01]  /*0d80*/  IMAD.IADD R5, R226, 0x1, -R5 ;  /* 0x00000001e2057824 */ /* 0x000fe200078e0a05 */
[----:B------:R-:W-:Y:S01]  /*0d90*/  LOP3.LUT R2, R2, 0x1ffffffe, RZ, 0xc0, !PT ;  /* 0x1ffffffe02027812 */ /* 0x000fe200078ec0ff */
[----:B------:R-:W-:Y:S01]  /*0da0*/  IMAD R205, R0, 0x40, R9 ;  /* 0x0000004000cd7824 */ /* 0x000fe200078e0209 */
[----:B------:R-:W-:Y:S01]  /*0db0*/  LOP3.LUT R9, R6, 0x7ffffffc, RZ, 0xc0, !PT ;  /* 0x7ffffffc06097812 */ /* 0x000fe200078ec0ff */
[----:B------:R-:W-:-:S02]  /*0dc0*/  IMAD R5, R5, 0x40, R4 ;  /* 0x0000004005057824 */ /* 0x000fc400078e0204 */
[----:B------:R-:W-:Y:S02]  /*0dd0*/  IMAD.IADD R2, R7, 0x1, -R2 ;  /* 0x0000000107027824 */ /* 0x000fe400078e0a02 */
[----:B------:R-:W-:Y:S02]  /*0de0*/  IMAD.MOV.U32 R7, RZ, RZ, R15 ;  /* 0x000000ffff077224 */ /* 0x000fe400078e000f */
[----:B------:R-:W-:Y:S01]  /*0df0*/  IMAD R224, R2, 0x8, R5 ;  /* 0x0000000802e07824 */ /* 0x000fe200078e0205 */
[----:B------:R-:W-:Y:S01]  /*0e00*/  LOP3.LUT R5, R3, 0x1ffffff8, RZ, 0xc0, !PT ;  /* 0x1ffffff803057812 */ /* 0x000fe200078ec0ff */
[----:B------:R-:W-:-:S04]  /*0e10*/  IMAD.IADD R204, R222, 0x1, -R9 ;  /* 0x00000001decc7824 */ /* 0x000fc800078e0a09 */
[----:B------:R-:W-:-:S04]  /*0e20*/  IMAD.IADD R5, R226, 0x1, -R5 ;  /* 0x00000001e2057824 */ /* 0x000fc800078e0a05 */
[----:B------:R-:W-:-:S07]  /*0e30*/  IMAD.SHL.U32 R200, R5, 0x8, RZ ;  /* 0x0000000805c87824 */ /* 0x000fce00078e00ff */
.L_x_11401:
[----:B0-----:R-:W0:Y:S01]  /*0e40*/  LDC.64 R206, c[0x0][0xd60] ;  /* 0x00035800ffce7b82 */ /* 0x001e220000000a00 */
[----:B------:R-:W-:Y:S01]  /*0e50*/  ULDC.64 UR10, c[0x0][0x208] ;  /* 0x00008200000a7ab9 */ /* 0x000fe20000000a00 */
[----:B------:R-:W-:Y:S01]  /*0e60*/  ULDC.64 UR6, c[0x0][0xb20] ;  /* 0x0002c80000067ab9 */ /* 0x000fe20000000a00 */
[----:B------:R-:W-:Y:S01]  /*0e70*/  ULDC.64 UR8, c[0x0][0xb10] ;  /* 0x0002c40000087ab9 */ /* 0x000fe20000000a00 */
[----:B0-----:R-:W-:-:S06]  /*0e80*/  IMAD.WIDE R206, R7, 0x4, R206 ;  /* 0x0000000407ce7825 */ /* 0x001fcc00078e02ce */
[----:B--2---:R-:W2:Y:S01]  /*0e90*/  LDG.E R206, desc[UR10][R206.64] ;  /* 0x0000000acece7981 */ /* 0x004ea2000c1e1900 */
[----:B------:R-:W-:Y:S02]  /*0ea0*/  ISETP.NE.U32.AND P0, PT, RZ, UR6, PT ;  /* 0x00000006ff007c0c */ /* 0x000fe4000bf05070 */
[----:B------:R-:W-:Y:S02]  /*0eb0*/  ISETP.NE.U32.AND P1, PT, RZ, UR8, PT ;  /* 0x00000008ff007c0c */ /* 0x000fe4000bf25070 */
[----:B------:R-:W-:Y:S02]  /*0ec0*/  ISETP.NE.AND.EX P0, PT, RZ, UR7, PT, P0 ;  /* 0x00000007ff007c0c */ /* 0x000fe4000bf05300 */
[----:B------:R-:W-:Y:S02]  /*0ed0*/  ISETP.NE.AND.EX P1, PT, RZ, UR9, PT, P1 ;  /* 0x00000009ff007c0c */ /* 0x000fe4000bf25310 */
[----:B--2---:R-:W-:-:S09]  /*0ee0*/  SHF.R.S32.HI R218, RZ, 0x1f, R206 ;  /* 0x0000001fffda7819 */ /* 0x004fd200000114ce */
[----:B------:R-:W-:-:S04]  /*0ef0*/  @P0 LEA R2, P2, R206, UR6, 0x2 ;  /* 0x00000006ce020c11 */ /* 0x000fc8000f8410ff */
[C---:B------:R-:W-:Y:S01]  /*0f00*/  @P0 LEA.HI.X R3, R206.reuse, UR7, R218, 0x2, P2 ;  /* 0x00000007ce030c11 */ /* 0x040fe200090f14da */
[----:B------:R-:W-:Y:S01]  /*0f10*/  ULDC.64 UR6, c[0x0][0x3f8] ;  /* 0x0000fe0000067ab9 */ /* 0x000fe20000000a00 */
[----:B---34-:R-:W-:-:S03]  /*0f20*/  @P1 LEA R4, P2, R206, UR8, 0x2 ;  /* 0x00000008ce041c11 */ /* 0x018fc6000f8410ff */
[----:B------:R-:W2:Y:S01]  /*0f30*/  @P0 LDG.E R2, desc[UR10][R2.64] ;  /* 0x0000000a02020981 */ /* 0x000ea2000c1e1900 */
[----:B------:R-:W-:-:S05]  /*0f40*/  @P1 LEA.HI.X R5, R206, UR9, R218, 0x2, P2 ;  /* 0x00000009ce051c11 */ /* 0x000fca00090f14da */
[----:B------:R-:W3:Y:S01]  /*0f50*/  @P1 LDG.E R4, desc[UR10][R4.64] ;  /* 0x0000000a04041981 */ /* 0x000ee2000c1e1900 */
[----:B------:R-:W-:Y:S01]  /*0f60*/  UISETP.NE.U32.AND UP0, UPT, UR6, URZ, UPT ;  /* 0x0000003f0600728c */ /* 0x000fe2000bf05070 */
[----:B------:R-:W-:Y:S01]  /*0f70*/  IMAD.U32 R219, RZ, RZ, UR5 ;  /* 0x00000005ffdb7e24 */ /* 0x000fe2000f8e00ff */
[----:B------:R-:W-:Y:S01]  /*0f80*/  ULDC.64 UR10, c[0x0][0xb18] ;  /* 0x0002c600000a7ab9 */ /* 0x000fe20000000a00 */
[----:B------:R-:W-:Y:S01]  /*0f90*/  ULDC UR6, c[0x0][0x404] ;  /* 0x0001010000067ab9 */ /* 0x000fe20000000800 */
[----:B------:R-:W-:Y:S01]  /*0fa0*/  UISETP.NE.AND.EX UP0, UPT, UR7, URZ, UPT, UP0 ;  /* 0x0000003f0700728c */ /* 0x000fe2000bf05300 */
[----:B------:R-:W-:Y:S01]  /*0fb0*/  ISETP.NE.U32.AND P2, PT, RZ, UR10, PT ;  /* 0x0000000aff007c0c */ /* 0x000fe2000bf45070 */
[----:B------:R-:W-:Y:S01]  /*0fc0*/  UMOV UR4, URZ ;  /* 0x0000003f00047c82 */ /* 0x000fe20008000000 */
[----:B------:R-:W-:Y:S01]  /*0fd0*/  ULDC UR7, c[0x0][0x2e0] ;  /* 0x0000b80000077ab9 */ /* 0x000fe20000000800 */
[----:B------:R-:W-:Y:S01]  /*0fe0*/  USEL UR6, UR6, 0x1, UP0 ;  /* 0x0000000106067887 */ /* 0x000fe20008000000 */
[----:B------:R-:W-:Y:S01]  /*0ff0*/  ISETP.NE.AND.EX P2, PT, RZ, UR11, PT, P2 ;  /* 0x0000000bff007c0c */ /* 0x000fe2000bf45320 */
[----:B------:R-:W-:-:S02]  /*1000*/  ULDC UR61, c[0x0][0x288] ;  /* 0x0000a200003d7ab9 */ /* 0x000fc40000000800 */
[----:B------:R-:W-:Y:S01]  /*1010*/  UIMAD UR6, UR6, UR7, URZ ;  /* 0x00000007060672a4 */ /* 0x000fe2000f8e023f */
[----:B--2---:R-:W-:Y:S02]  /*1020*/  @P0 R2UR UR4, R2 ;  /* 0x00000000020402ca */ /* 0x004fe400000e0000 */
[----:B---3--:R-:W-:Y:S01]  /*1030*/  @P1 R2UR UR61, R4 ;  /* 0x00000000043d12ca */ /* 0x008fe200000e0000 */
[----:B-1---5:R-:W-:-:S14]  /*1040*/  @P1 BRA `(.L_x_11347) ;  /* 0x0000000000301947 */ /* 0x022fdc0003800000 */
[----:B------:R-:W-:Y:S02]  /*1050*/  ULDC.64 UR8, c[0x0][0xaf8] ;  /* 0x0002be0000087ab9 */ /* 0x000fe40000000a00 */
[----:B------:R-:W-:-:S04]  /*1060*/  ISETP.NE.U32.AND P0, PT, RZ, UR8, PT ;  /* 0x00000008ff007c0c */ /* 0x000fc8000bf05070 */
[----:B------:R-:W-:-:S13]  /*1070*/  ISETP.NE.AND.EX P0, PT, RZ, UR9, PT, P0 ;  /* 0x00000009ff007c0c */ /* 0x000fda000bf05300 */
[----:B------:R-:W-:Y:S05]  /*1080*/  @!P0 BRA `(.L_x_11347) ;  /* 0x0000000000208947 */ /* 0x000fea0003800000 */
[----:B------:R-:W0:Y:S01]  /*1090*/  LDC.64 R2, c[0x0][0xaf8] ;  /* 0x0002be00ff027b82 */ /* 0x000e220000000a00 */
[----:B------:R-:W-:Y:S01]  /*10a0*/  ULDC.64 UR8, c[0x0][0x208] ;  /* 0x0000820000087ab9 */ /* 0x000fe20000000a00 */
[----:B0-----:R-:W-:-:S05]  /*10b0*/  IMAD.WIDE R2, R206, 0x4, R2 ;  /* 0x00000004ce027825 */ /* 0x001fca00078e0202 */
[----:B------:R-:W2:Y:S04]  /*10c0*/  LDG.E R4, desc[UR8][R2.64] ;  /* 0x0000000802047981 */ /* 0x000ea8000c1e1900 */
[----:B------:R-:W3:Y:S01]  /*10d0*/  LDG.E R0, desc[UR8][R2.64+0x4] ;  /* 0x0000040802007981 */ /* 0x000ee2000c1e1900 */
[----:B--2---:R-:W-:Y:S02]  /*10e0*/  R2UR UR61, R4 ;  /* 0x00000000043d72ca */ /* 0x004fe400000e0000 */
[----:B---3--:R-:W-:-:S13]  /*10f0*/  R2UR UR5, R0 ;  /* 0x00000000000572ca */ /* 0x008fda00000e0000 */
[----:B------:R-:W-:-:S12]  /*1100*/  UIADD3 UR61, -UR61, UR5, URZ ;  /* 0x000000053d3d7290 */ /* 0x000fd8000fffe13f */
.L_x_11347:
[----:B------:R-:W-:Y:S01]  /*1110*/  IMAD.U32 R220, RZ, RZ, UR60 ;  /* 0x0000003cffdc7e24 */ /* 0x000fe2000f8e00ff */
[----:B------:R-:W-:Y:S06]  /*1120*/  @!P2 BRA `(.L_x_11348) ;  /* 0x000000000018a947 */ /* 0x000fec0003800000 */
[----:B------:R-:W-:Y:S01]  /*1130*/  LEA R2, P0, R206, UR10, 0x2 ;  /* 0x0000000ace027c11 */ /* 0x000fe2000f8010ff */
[----:B------:R-:W-:-:S03]  /*1140*/  ULDC.64 UR6, c[0x0][0x208] ;  /* 0x0000820000067ab9 */ /* 0x000fc60000000a00 */
[----:B------:R-:W-:-:S05]  /*1150*/  LEA.HI.X R3, R206, UR11, R218, 0x2, P0 ;  /* 0x0000000bce037c11 */ /* 0x000fca00080f14da */
[----:B------:R-:W2:Y:S02]  /*1160*/  LDG.E R2, desc[UR6][R2.64] ;  /* 0x0000000602027981 */ /* 0x000ea4000c1e1900 */
[----:B--2---:R-:W-:Y:S01]  /*1170*/  R2UR UR6, R2 ;  /* 0x00000000020672ca */ /* 0x004fe200000e0000 */
[----:B------:R-:W-:-:S14]  /*1180*/  BRA `(.L_x_11349) ;  /* 0x0000000000307947 */ /* 0x000fdc0003800000 */
.L_x_11348:
        /* <DEDUP_REMOVED lines=12> */
.L_x_11349:
[----:B------:R-:W-:Y:S01]  /*1250*/  UIADD3 UR6, -UR4, UR6, URZ ;  /* 0x0000000604067290 */ /* 0x000fe2000fffe13f */
[----:B------:R-:W-:Y:S01]  /*1260*/  PLOP3.LUT P0, PT, PT, PT, PT, 0x80, 0x0 ;  /* 0x000000000000781c */ /* 0x000fe20003f0f070 */
[----:B------:R-:W-:Y:S01]  /*1270*/  ULEA UR5, UR60, 0xdf, 0x7 ;  /* 0x000000df3c057891 */ /* 0x000fe2000f8e383f */
[----:B------:R-:W-:Y:S01]  /*1280*/  CS2R R2, SRZ ;  /* 0x0000000000027805 */ /* 0x000fe2000001ff00 */
[----:B------:R-:W-:Y:S01]  /*1290*/  UIADD3 UR4, UR6, 0x5f, URZ ;  /* 0x0000005f06047890 */ /* 0x000fe2000fffe03f */
[----:B------:R-:W-:Y:S01]  /*12a0*/  IMAD.MOV.U32 R0, RZ, RZ, RZ ;  /* 0x000000ffff007224 */ /* 0x000fe200078e00ff */
[----:B------:R-:W-:Y:S01]  /*12b0*/  CS2R R148, SRZ ;  /* 0x0000000000947805 */ /* 0x000fe2000001ff00 */
[----:B------:R-:W-:Y:S01]  /*12c0*/  IMAD.U32 R201, RZ, RZ, UR6 ;  /* 0x00000006ffc97e24 */ /* 0x000fe2000f8e00ff */
[----:B------:R-:W-:Y:S01]  /*12d0*/  UIADD3 UR6, UR6, UR5, -UR61 ;  /* 0x0000000506067290 */ /* 0x000fe2000fffe83d */
[----:B------:R-:W-:Y:S01]  /*12e0*/  IMAD.MOV.U32 R150, RZ, RZ, RZ ;  /* 0x000000ffff967224 */ /* 0x000fe200078e00ff */
        /* <DEDUP_REMOVED lines=70> */
[----:B------:R-:W-:Y:S01]  /*1750*/  CS2R R28, SRZ ;  /* 0x00000000001c7805 */ /* 0x000fe2000001ff00 */
[----:B------:R-:W-:Y:S01]  /*1760*/  IMAD.MOV.U32 R12, RZ, RZ, RZ ;  /* 0x000000ffff0c7224 */ /* 0x000fe200078e00ff */
[----:B------:R-:W-:Y:S01]  /*1770*/  CS2R R24, SRZ ;  /* 0x0000000000187805 */ /* 0x000fe2000001ff00 */
        /* <DEDUP_REMOVED lines=40> */
.L_x_11351:
[----:B------:R-:W0:Y:S01]  /*1a00*/  S2R R3, SR_CgaCtaId ;  /* 0x0000000000037919 */ /* 0x000e220000008800 */
[----:B------:R-:W-:Y:S02]  /*1a10*/  LEA.HI R0, R221, R221, RZ, 0x1 ;  /* 0x000000dddd007211 */ /* 0x000fe400078f08ff */
[----:B------:R-:W-:Y:S01]  /*1a20*/  MOV R2, 0x400 ;  /* 0x0000040000027802 */ /* 0x000fe20000000f00 */
[----:B------:R-:W1:Y:S01]  /*1a30*/  S2R R16, SR_TID.X ;  /* 0x0000000000107919 */ /* 0x000e620000002100 */
[----:B------:R-:W-:-:S05]  /*1a40*/  LOP3.LUT R0, R0, 0xfffffffe, RZ, 0xc0, !PT ;  /* 0xfffffffe00007812 */ /* 0x000fca00078ec0ff */
[----:B------:R-:W-:Y:S01]  /*1a50*/  IMAD.IADD R0, R221, 0x1, -R0 ;  /* 0x00000001dd007824 */ /* 0x000fe200078e0a00 */
[----:B0-----:R-:W-:-:S04]  /*1a60*/  LEA R5, R3, R2, 0x18 ;  /* 0x0000000203057211 */ /* 0x001fc800078ec0ff */
[----:B------:R-:W-:Y:S02]  /*1a70*/  SHF.L.U32 R2, R0, 0x1f, RZ ;  /* 0x0000001f00027819 */ /* 0x000fe400000006ff */
[----:B-1----:R-:W-:Y:S02]  /*1a80*/  SHF.R.U32.HI R16, RZ, 0x7, R16 ;  /* 0x00000007ff107819 */ /* 0x002fe40000011610 */
[----:B------:R-:W0:Y:S03]  /*1a90*/  SYNCS.PHASECHK.TRANS64.TRYWAIT P0, [R5+URZ+0x32400], R2 ;  /* 0x03240002050075a7 */ /* 0x000e26000800017f */
[----:B------:R-:W-:Y:S01]  /*1aa0*/  VIADD R213, R16, 0x8 ;  /* 0x0000000810d57836 */ /* 0x000fe20000000000 */
[----:B0-----:R-:W-:Y:S06]  /*1ab0*/  @!P0 BRA `(.L_x_11352) ;  /* 0x000000f400ec8947 */ /* 0x001fec0003800000 */
.L_x_11487:
[----:B------:R-:W-:Y:S05]  /*1ac0*/  WARPSYNC.ALL ;  /* 0x0000000000007948 */ /* 0x000fea0003800000 */
[----:B------:R-:W-:Y:S01]  /*1ad0*/  R2UR UR4, R225 ;  /* 0x00000000e10472ca */ /* 0x000fe200000e0000 */
[----:B------:R1:W-:-:S12]  /*1ae0*/  BAR.SYNC.DEFER_BLOCKING R213, 0x100 ;  /* 0x000400d50000751d */ /* 0x0003d80000010000 */
[----:B------:R-:W-:-:S05]  /*1af0*/  IMAD.U32 R0, RZ, RZ, UR4 ;  /* 0x00000004ff007e24 */ /* 0x000fca000f8e00ff */
[----:B------:R-:W-:-:S13]  /*1b00*/  ISETP.NE.AND P0, PT, R0, 0x3, PT ;  /* 0x000000030000780c */ /* 0x000fda0003f05270 */
[----:B-1----:R-:W-:Y:S05]  /*1b10*/  @!P0 BRA `(.L_x_11353) ;  /* 0x0000000000048947 */ /* 0x002fea0003800000 */
[----:B------:R-:W-:Y:S01]  /*1b20*/  BPT.TRAP 0x1 ;  /* 0x000000040000795c */ /* 0x000fe20000300000 */
.L_x_11353:
[----:B------:R-:W-:Y:S02]  /*1b30*/  IMAD.U32 R3, RZ, RZ, UR37 ;  /* 0x00000025ff037e24 */ /* 0x000fe4000f8e00ff */
[----:B------:R-:W-:-:S03]  /*1b40*/  IMAD.U32 R0, RZ, RZ, UR36 ;  /* 0x00000024ff007e24 */ /* 0x000fc6000f8e00ff */
[----:B------:R-:W-:Y:S01]  /*1b50*/  SHF.L.U32 R3, R3, 0x1f, RZ ;  /* 0x0000001f03037819 */ /* 0x000fe200000006ff */
[----:B------:R-:W-:-:S04]  /*1b60*/  IMAD R0, R0, 0x8, R5 ;  /* 0x0000000800007824 */ /* 0x000fc800078e0205 */
[----:B------:R1:W2:Y:S01]  /*1b70*/  SYNCS.PHASECHK.TRANS64.TRYWAIT P1, [R0+URZ+0x32430], R3 ;  /* 0x03243003000075a7 */ /* 0x0002a2000802017f */
[----:B------:R-:W-:Y:S05]  /*1b80*/  @!P0 BRA `(.L_x_11354) ;  /* 0x0000000000048947 */ /* 0x000fea0003800000 */
[----:B------:R-:W-:Y:S01]  /*1b90*/  BPT.TRAP 0x1 ;  /* 0x000000040000795c */ /* 0x000fe20000300000 */
.L_x_11354:
[----:B--2---:R-:W-:Y:S05]  /*1ba0*/  @P1 BRA `(.L_x_11355) ;  /* 0x0000000000081947 */ /* 0x004fea0003800000 */
[----:B------:R-:W2:Y:S02]  /*1bb0*/  SYNCS.PHASECHK.TRANS64.TRYWAIT P1, [R0+URZ+0x32430], R3 ;  /* 0x03243003000075a7 */ /* 0x000ea4000802017f */
[----:B--2---:R-:W-:Y:S05]  /*1bc0*/  @!P1 BRA `(.L_x_11356) ;  /* 0x000000f400bc9947 */ /* 0x004fea0003800000 */
.L_x_11355:
[----:B------:R-:W-:Y:S01]  /*1bd0*/  R2UR UR4, R5 ;  /* 0x00000000050472ca */ /* 0x000fe200000e0000 */
[----:B------:R-:W-:Y:S01]  /*1be0*/  WARPGROUP.ARRIVE ;  /* 0x00000000000079c5 */ /* 0x000fe20000000000 */
[----:B------:R-:W-:Y:S01]  /*1bf0*/  UMOV UR8, UR38 ;  /* 0x0000002600087c82 */ /* 0x000fe20008000000 */
[----:B------:R-:W-:Y:S01]  /*1c00*/  UMOV UR9, 0x40000040 ;  /* 0x4000004000097882 */ /* 0x000fe20000000000 */
[----:B------:R-:W-:Y:S01]  /*1c10*/  UMOV UR11, 0x40000040 ;  /* 0x40000040000b7882 */ /* 0x000fe20000000000 */
[----:B------:R-:W-:-:S08]  /*1c20*/  UIADD3 UR5, UR38, 0x2, URZ ;  /* 0x0000000226057890 */ /* 0x000fd0000fffe03f */
[----:B------:R-:W-:-:S04]  /*1c30*/  UIADD3 UR4, UR4, 0x1c400, URZ ;  /* 0x0001c40004047890 */ /* 0x000fc8000fffe03f */
[----:B------:R-:W-:-:S04]  /*1c40*/  USHF.R.U32.HI UR4, URZ, 0x4, UR4 ;  /* 0x000000043f047899 */ /* 0x000fc80008011604 */
        /* <DEDUP_REMOVED lines=40> */
.L_x_11488:
[----:B------:R-:W-:Y:S05]  /*1ed0*/  @!P0 BRA `(.L_x_11358) ;  /* 0x0000000000048947 */ /* 0x000fea0003800000 */
[----:B------:R-:W-:Y:S01]  /*1ee0*/  BPT.TRAP 0x1 ;  /* 0x000000040000795c */ /* 0x000fe20000300000 */
.L_x_11358:
[----:B------:R4:W0:Y:S01]  /*1ef0*/  SYNCS.PHASECHK.TRANS64.TRYWAIT P1, [R0+URZ+0x32450], R3 ;  /* 0x03245003000075a7 */ /* 0x000822000802017f */
[----:B------:R-:W-:Y:S05]  /*1f00*/  @!P0 BRA `(.L_x_11359) ;  /* 0x0000000000048947 */ /* 0x000fea0003800000 */
[----:B------:R-:W-:Y:S01]  /*1f10*/  BPT.TRAP 0x1 ;  /* 0x000000040000795c */ /* 0x000fe20000300000 */
.L_x_11359:
[----:B0-----:R-:W-:Y:S05]  /*1f20*/  @P1 BRA `(.L_x_11360) ;  /* 0x0000000000081947 */ /* 0x001fea0003800000 */
[----:B------:R-:W0:Y:S02]  /*1f30*/  SYNCS.PHASECHK.TRANS64.TRYWAIT P1, [R0+URZ+0x32450], R3 ;  /* 0x03245003000075a7 */ /* 0x000e24000802017f */
[----:B0-----:R-:W-:Y:S05]  /*1f40*/  @!P1 BRA `(.L_x_11361) ;  /* 0x000000f400049947 */ /* 0x001fea0003800000 */
.L_x_11360:
[----:B------:R-:W-:Y:S01]  /*1f50*/  R2UR UR4, R5 ;  /* 0x00000000050472ca */ /* 0x000fe200000e0000 */
[----:B------:R-:W-:Y:S01]  /*1f60*/  WARPGROUP.ARRIVE ;  /* 0x00000000000079c5 */ /* 0x000fe20000000000 */
[----:B------:R-:W-:Y:S01]  /*1f70*/  UMOV UR9, 0x40000040 ;  /* 0x4000004000097882 */ /* 0x000fe20000000000 */
[----:B------:R-:W-:Y:S01]  /*1f80*/  UMOV UR11, 0x40000040 ;  /* 0x40000040000b7882 */ /* 0x000fe20000000000 */
[----:B------:R-:W-:Y:S01]  /*1f90*/  UMOV UR13, 0x40000040 ;  /* 0x40000040000d7882 */ /* 0x000fe20000000000 */
[----:B------:R-:W-:Y:S01]  /*1fa0*/  UMOV UR15, 0x40000040 ;  /* 0x40000040000f7882 */ /* 0x000fe20000000000 */
[----:B------:R-:W-:Y:S01]  /*1fb0*/  IMAD.U32 R9, RZ, RZ, UR13 ;  /* 0x0000000dff097e24 */ /* 0x000fe2000f8e00ff */
[----:B------:R-:W-:Y:S01]  /*1fc0*/  UMOV UR17, 0x40000040 ;  /* 0x4000004000117882 */ /* 0x000fe20000000000 */
[----:B------:R-:W-:Y:S01]  /*1fd0*/  IMAD.U32 R11, RZ, RZ, UR9 ;  /* 0x00000009ff0b7e24 */ /* 0x000fe2000f8e00ff */
        /* <DEDUP_REMOVED lines=8> */
[----:B------:R-:W-:Y:S01]  /*2060*/  USHF.R.U32.HI UR4, URZ, 0x4, UR4 ;  /* 0x000000043f047899 */ /* 0x000fe20008011604 */
[----:B------:R-:W-:Y:S01]  /*2070*/  IMAD R20, R20, 0x80, R205 ;  /* 0x0000008014147824 */ /* 0x000fe200078e02cd */
[----:B------:R-:W-:Y:S01]  /*2080*/  UMOV UR31, 0x40000040 ;  /* 0x40000040001f7882 */ /* 0x000fe20000000000 */
[----:B------:R-:W-:Y:S01]  /*2090*/  UMOV UR33, 0x40000040 ;  /* 0x4000004000217882 */ /* 0x000fe20000000000 */
[----:B------:R-:W-:Y:S01]  /*20a0*/  ULOP3.LUT UR7, UR4, 0x3fff, URZ, 0xc0, !UPT ;  /* 0x00003fff04077892 */ /* 0x000fe2000f8ec03f */
[----:B------:R-:W0:Y:S01]  /*20b0*/  S2R R72, SR_TID.X ;  /* 0x0000000000487919 */ /* 0x000e220000002100 */
[----:B------:R-:W-:-:S02]  /*20c0*/  ULOP3.LUT UR4, UR40, 0x10000, URZ, 0xfc, !UPT ;  /* 0x0001000028047892 */ /* 0x000fc4000f8efc3f */
[----:B------:R-:W-:Y:S02]  /*20d0*/  ULOP3.LUT UR38, UR7, 0x10000, URZ, 0xfc, !UPT ;  /* 0x0001000007267892 */ /* 0x000fe4000f8efc3f */
[----:B------:R-:W-:Y:S02]  /*20e0*/  UIADD3 UR6, UR4, 0x2, URZ ;  /* 0x0000000204067890 */ /* 0x000fe4000fffe03f */
[----:B------:R-:W-:Y:S01]  /*20f0*/  UIMAD UR5, UR36, 0xc00, UR38 ;  /* 0x00000c00240578a4 */ /* 0x000fe2000f8e0226 */
[----:B------:R-:W-:Y:S01]  /*2100*/  UMOV UR8, UR4 ;  /* 0x0000000400087c82 */ /* 0x000fe20008000000 */
[----:B------:R-:W-:Y:S01]  /*2110*/  UIADD3 UR16, UR4, 0x406, URZ ;  /* 0x0000040604107890 */ /* 0x000fe2000fffe03f */
[----:B------:R-:W-:Y:S02]  /*2120*/  IMAD.U32 R10, RZ, RZ, UR8 ;  /* 0x00000008ff0a7e24 */ /* 0x000fe4000f8e00ff */
[----:B------:R-:W-:Y:S01]  /*2130*/  UMOV UR12, UR6 ;  /* 0x00000006000c7c82 */ /* 0x000fe20008000000 */
[----:B------:R-:W-:Y:S01]  /*2140*/  UIADD3 UR6, UR4, 0x4, URZ ;  /* 0x0000000404067890 */ /* 0x000fe2000fffe03f */
[----:B------:R-:W-:Y:S01]  /*2150*/  IMAD.U32 R8, RZ, RZ, UR12 ;  /* 0x0000000cff087e24 */ /* 0x000fe2000f8e00ff */
[----:B------:R-:W-:Y:S01]  /*2160*/  UMOV UR10, UR5 ;  /* 0x00000005000a7c82 */ /* 0x000fe20008000000 */
[----:B------:R-:W-:Y:S01]  /*2170*/  UIADD3 UR18, UR5, 0x306, URZ ;  /* 0x0000030605127890 */ /* 0x000fe2000fffe03f */
[----:B------:R-:W-:Y:S01]  /*2180*/  HGMMA.64x96x16.F32.BF16 R24, gdesc[UR8], R24, gsb0 ;  /* 0x01600000081879f0 */ /* 0x000fe20008001818 */
[----:B------:R-:W-:-:S02]  /*2190*/  UIADD3 UR8, UR5, 0x2, URZ ;  /* 0x0000000205087890 */ /* 0x000fc4000fffe03f */
[----:B------:R-:W-:Y:S01]  /*21a0*/  UIADD3 UR10, UR5, 0x302, URZ ;  /* 0x00000302050a7890 */ /* 0x000fe2000fffe03f */
[----:B------:R-:W-:Y:S01]  /*21b0*/  UMOV UR9, 0x40000040 ;  /* 0x4000004000097882 */ /* 0x000fe20000000000 */
[----:B------:R-:W-:Y:S01]  /*21c0*/  UMOV UR11, 0x40000040 ;  /* 0x40000040000b7882 */ /* 0x000fe20000000000 */
[----:B------:R-:W-:Y:S02]  /*21d0*/  UIADD3 UR20, UR4, 0x800, URZ ;  /* 0x0000080004147890 */ /* 0x000fe4000fffe03f */
[----:B------:R-:W-:Y:S01]  /*21e0*/  UMOV UR14, UR8 ;  /* 0x00000008000e7c82 */ /* 0x000fe20008000000 */
[----:B------:R-:W-:Y:S02]  /*21f0*/  UIADD3 UR8, UR5, 0x4, URZ ;  /* 0x0000000405087890 */ /* 0x000fe4000fffe03f */
[----:B------:R-:W-:Y:S02]  /*2200*/  UIADD3 UR22, UR5, 0x600, URZ ;  /* 0x0000060005167890 */ /* 0x000fe4000fffe03f */
[----:B------:R-:W-:-:S02]  /*2210*/  UIADD3 UR24, UR4, 0x802, URZ ;  /* 0x0000080204187890 */ /* 0x000fc4000fffe03f */
[----:B------:R-:W-:Y:S02]  /*2220*/  UIADD3 UR26, UR5, 0x602, URZ ;  /* 0x00000602051a7890 */ /* 0x000fe4000fffe03f */
[----:B------:R-:W-:Y:S02]  /*2230*/  UIADD3 UR28, UR4, 0x804, URZ ;  /* 0x00000804041c7890 */ /* 0x000fe4000fffe03f */
[----:B------:R-:W-:Y:S02]  /*2240*/  UIADD3 UR30, UR5, 0x604, URZ ;  /* 0x00000604051e7890 */ /* 0x000fe4000fffe03f */
[----:B------:R-:W-:Y:S02]  /*2250*/  UIADD3 UR32, UR4, 0x806, URZ ;  /* 0x0000080604207890 */ /* 0x000fe4000fffe03f */
[----:B------:R-:W-:Y:S01]  /*2260*/  UIADD3 UR34, UR5, 0x606, URZ ;  /* 0x0000060605227890 */ /* 0x000fe2000fffe03f */
        /* <DEDUP_REMOVED lines=17> */
[----:B------:R-:W-:Y:S01]  /*2380*/  ULOP3.LUT UR7, UR7, 0x3000000, URZ, 0xfc, !UPT ;  /* 0x0300000007077892 */ /* 0x000fe2000f8efc3f */
        /* <DEDUP_REMOVED lines=21> */
[----:B---3--:R-:W-:Y:S01]  /*24e0*/  IMAD.U32 R5, RZ, RZ, UR13 ;  /* 0x0000000dff057e24 */ /* 0x008fe2000f8e00ff */
        /* <DEDUP_REMOVED lines=9> */
[----:B------:R-:W-:Y:S01]  /*2580*/  R2UR UR6, R201 ;  /* 0x00000000c90672ca */ /* 0x000fe200000e0000 */
[----:B-12-4-:R-:W-:Y:S01]  /*2590*/  IMAD.U32 R3, RZ, RZ, UR13 ;  /* 0x0000000dff037e24 */ /* 0x016fe2000f8e00ff */
        /* <DEDUP_REMOVED lines=8> */
[----:B------:R-:W-:Y:S02]  /*2620*/  UIADD3 UR5, -UR61, 0x61, UR4 ;  /* 0x000000613d057890 */ /* 0x000fe4000fffe104 */
[----:B------:R-:W-:-:S04]  /*2630*/  UIADD3 UR4, UR4, 0x60, URZ ;  /* 0x0000006004047890 */ /* 0x000fc8000fffe03f */
[----:B------:R-:W-:Y:S02]  /*2640*/  IMAD.U32 R13, RZ, RZ, UR5 ;  /* 0x00000005ff0d7e24 */ /* 0x000fe4000f8e00ff */
[----:B------:R-:W-:Y:S01]  /*2650*/  IMAD.U32 R21, RZ, RZ, UR4 ;  /* 0x00000004ff157e24 */ /* 0x000fe2000f8e00ff */
[----:B------:R-:W-:Y:S01]  /*2660*/  ULDC UR4, c[0x0][0xa80] ;  /* 0x0002a00000047ab9 */ /* 0x000fe20000000800 */
[C---:B------:R-:W-:Y:S02]  /*2670*/  IMAD R13, R204.reuse, -0x2, R13 ;  /* 0xfffffffecc0d7824 */ /* 0x040fe400078e020d */
[----:B------:R-:W-:-:S03]  /*2680*/  IMAD R12, R204, -0x2, R21 ;  /* 0xfffffffecc0c7824 */ /* 0x000fc600078e0215 */
[----:B------:R-:W-:Y:S02]  /*2690*/  IADD3 R21, R13, 0x8, R20 ;  /* 0x000000080d157810 */ /* 0x000fe40007ffe014 */
[----:B------:R-:W-:Y:S02]  /*26a0*/  VIADDMNMX R13, R20, R13, R12, PT ;  /* 0x0000000d140d7246 */ /* 0x000fe4000380010c */
[----:B------:R-:W-:Y:S02]  /*26b0*/  VIMNMX R20, R12, R21, PT ;  /* 0x000000150c147248 */ /* 0x000fe40003fe0100 */
[C---:B------:R-:W-:Y:S02]  /*26c0*/  ISETP.GT.AND P1, PT, R13.reuse, RZ, PT ;  /* 0x000000ff0d00720c */ /* 0x040fe40003f24270 */
[C---:B------:R-:W-:Y:S02]  /*26d0*/  ISETP.GT.AND P6, PT, R13.reuse, 0x1, PT ;  /* 0x000000010d00780c */ /* 0x040fe40003fc4270 */
[----:B------:R-:W-:-:S02]  /*26e0*/  ISETP.GT.AND P5, PT, R13, 0x8, PT ;  /* 0x000000080d00780c */ /* 0x000fc40003fa4270 */
[C---:B------:R-:W-:Y:S02]  /*26f0*/  ISETP.GT.AND P3, PT, R13.reuse, 0x9, PT ;  /* 0x000000090d00780c */ /* 0x040fe40003f64270 */
[C---:B------:R-:W-:Y:S02]  /*2700*/  ISETP.GT.AND P4, PT, R13.reuse, 0x10, PT ;  /* 0x000000100d00780c */ /* 0x040fe40003f84270 */
[----:B------:R-:W-:Y:S01]  /*2710*/  ISETP.GT.AND P2, PT, R13, 0x11, PT ;  /* 0x000000110d00780c */ /* 0x000fe20003f44270 */
        /* <DEDUP_REMOVED lines=45> */
[----:B------:R-:W-:Y:S02]  /*29f0*/  FMNMX.FTZ R12, R21, R25, !PT ;  /* 0x00000019150c7209 */ /* 0x000fe40007810000 */
[----:B------:R-:W-:Y:S02]  /*2a00*/  FSEL R29, R29, -INF , P3 ;  /* 0xff8000001d1d7808 */ /* 0x000fe40001800000 */
[C---:B------:R-:W-:Y:S02]  /*2a10*/  ISETP.GT.AND P3, PT, R13.reuse, 0x21, PT ;  /* 0x000000210d00780c */ /* 0x040fe40003f64270 */
[----:B------:R-:W-:Y:S02]  /*2a20*/  FSEL R158, R40, -INF , P5 ;  /* 0xff800000289e7808 */ /* 0x000fe40002800000 */
[----:B------:R-:W-:Y:S02]  /*2a30*/  ISETP.GT.AND P5, PT, R13, 0x38, PT ;  /* 0x000000380d00780c */ /* 0x000fe40003fa4270 */
[----:B------:R-:W-:-:S02]  /*2a40*/  FSEL R159, R48, -INF , P1 ;  /* 0xff800000309f7808 */ /* 0x000fc40000800000 */
[----:B------:R-:W-:Y:S02]  /*2a50*/  FSEL R163, R49, -INF , P6 ;  /* 0xff80000031a37808 */ /* 0x000fe40003000000 */
[----:B------:R-:W-:Y:S02]  /*2a60*/  FSEL R157, R32, -INF , P4 ;  /* 0xff800000209d7808 */ /* 0x000fe40002000000 */
[----:B------:R-:W-:Y:S02]  /*2a70*/  FSEL R161, R33, -INF , P2 ;  /* 0xff80000021a17808 */ /* 0x000fe40001000000 */
[C---:B------:R-:W-:Y:S02]  /*2a80*/  ISETP.GT.AND P1, PT, R13.reuse, 0x48, PT ;  /* 0x000000480d00780c */ /* 0x040fe40003f24270 */
[----:B------:R-:W-:Y:S02]  /*2a90*/  ISETP.GT.AND P6, PT, R13, 0x49, PT ;  /* 0x000000490d00780c */ /* 0x000fe40003fc4270 */
[----:B------:R-:W-:-:S02]  /*2aa0*/  FMNMX.FTZ R24, R73, R12, !PT ;  /* 0x0000000c49187209 */ /* 0x000fc40007810000 */
[C---:B------:R-:W-:Y:S02]  /*2ab0*/  ISETP.GT.AND P4, PT, R13.reuse, 0x28, PT ;  /* 0x000000280d00780c */ /* 0x040fe40003f84270 */
[----:B------:R-:W-:Y:S02]  /*2ac0*/  ISETP.GT.AND P2, PT, R13, 0x29, PT ;  /* 0x000000290d00780c */ /* 0x000fe40003f44270 */
[----:B------:R-:W-:Y:S02]  /*2ad0*/  FSEL R162, R41, -INF , P3 ;  /* 0xff80000029a27808 */ /* 0x000fe40001800000 */
[C---:B------:R-:W-:Y:S02]  /*2ae0*/  ISETP.GT.AND P3, PT, R13.reuse, 0x39, PT ;  /* 0x000000390d00780c */ /* 0x040fe40003f64270 */
[----:B------:R-:W-:Y:S02]  /*2af0*/  FSEL R168, R52, -INF , P5 ;  /* 0xff80000034a87808 */ /* 0x000fe40002800000 */
[----:B------:R-:W-:-:S02]  /*2b00*/  ISETP.GT.AND P5, PT, R13, 0x50, PT ;  /* 0x000000500d00780c */ /* 0x000fc40003fa4270 */
[----:B------:R-:W-:Y:S02]  /*2b10*/  FSEL R169, R60, -INF , P1 ;  /* 0xff8000003ca97808 */ /* 0x000fe40000800000 */
[----:B------:R-:W-:Y:S02]  /*2b20*/  FSEL R173, R61, -INF , P6 ;  /* 0xff8000003dad7808 */ /* 0x000fe40003000000 */
[----:B------:R-:W-:Y:S02]  /*2b30*/  FMNMX.FTZ R24, R29, R24, !PT ;  /* 0x000000181d187209 */ /* 0x000fe40007810000 */
[----:B------:R-:W-:Y:S02]  /*2b40*/  FSEL R167, R44, -INF , P4 ;  /* 0xff8000002ca77808 */ /* 0x000fe40002000000 */
[----:B------:R-:W-:Y:S02]  /*2b50*/  FSEL R171, R45, -INF , P2 ;  /* 0xff8000002dab7808 */ /* 0x000fe40001000000 */
[----:B------:R-:W-:-:S02]  /*2b60*/  ISETP.GT.AND P1, PT, R20, RZ, PT ;  /* 0x000000ff1400720c */ /* 0x000fc40003f24270 */
[----:B------:R-:W-:Y:S02]  /*2b70*/  ISETP.GT.AND P6, PT, R20, 0x1, PT ;  /* 0x000000011400780c */ /* 0x000fe40003fc4270 */
        /* <DEDUP_REMOVED lines=10> */
[----:B------:R-:W-:-:S02]  /*2c20*/  FSEL R164, R57, -INF , P2 ;  /* 0xff80000039a47808 */ /* 0x000fc40001000000 */
[C---:B------:R-:W-:Y:S02]  /*2c30*/  ISETP.GT.AND P4, PT, R13.reuse, 0x58, PT ;  /* 0x000000580d00780c */ /* 0x040fe40003f84270 */
        /* <DEDUP_REMOVED lines=30> */
[C---:B------:R-:W-:Y:S02]  /*2e20*/  ISETP.GT.AND P5, PT, R20.reuse, 0x28, PT ;  /* 0x000000281400780c */ /* 0x040fe40003fa4270 */
        /* <DEDUP_REMOVED lines=47> */
[----:B------:R-:W-:Y:S01]  /*3120*/  FSEL R195, R66, -INF , P1 ;  /* 0xff80000042c37808 */ /* 0x000fe20000800000 */
[----:B------:R-:W1:Y:S01]  /*3130*/  SHFL.BFLY PT, R35, R26, 0x2, 0x1f ;  /* 0x0c401f001a237f89 */ /* 0x000e6200000e0000 */
        /* <DEDUP_REMOVED lines=9> */
[----:B------:R-:W-:Y:S02]  /*31d0*/  FMNMX.FTZ R24, R211, R20, !PT ;  /* 0x00000014d3187209 */ /* 0x000fe40007810000 */
[----:B-1----:R-:W-:-:S03]  /*31e0*/  FMNMX.FTZ R35, R26, R35, !PT ;  /* 0x000000231a237209 */ /* 0x002fc60007810000 */
[----:B------:R-:W1:Y:S04]  /*31f0*/  SHFL.BFLY PT, R13, R24, 0x2, 0x1f ;  /* 0x0c401f00180d7f89 */ /* 0x000e6800000e0000 */
[----:B------:R-:W2:Y:S01]  /*3200*/  SHFL.BFLY PT, R20, R35, 0x1, 0x1f ;  /* 0x0c201f0023147f89 */ /* 0x000ea200000e0000 */
[----:B-1----:R-:W-:Y:S01]  /*3210*/  FMNMX.FTZ R26, R24, R13, !PT ;  /* 0x0000000d181a7209 */ /* 0x002fe20007810000 */
[----:B------:R-:W-:Y:S01]  /*3220*/  IMAD.U32 R13, RZ, RZ, UR4 ;  /* 0x00000004ff0d7e24 */ /* 0x000fe2000f8e00ff */
[----:B------:R-:W-:Y:S01]  /*3230*/  UIMAD UR4, UR36, 0xc00, UR7 ;  /* 0x00000c00240478a4 */ /* 0x000fe2000f8e0207 */
[----:B--2---:R-:W-:Y:S02]  /*3240*/  FMNMX.FTZ R20, R35, R20, !PT ;  /* 0x0000001423147209 */ /* 0x004fe40007810000 */
[----:B------:R-:W1:Y:S02]  /*3250*/  SHFL.BFLY PT, R39, R26, 0x1, 0x1f ;  /* 0x0c201f001a277f89 */ /* 0x000e6400000e0000 */
[C---:B------:R-:W-:Y:S01]  /*3260*/  FSETP.NEU.FTZ.AND P1, PT, R20.reuse, -INF , PT ;  /* 0xff8000001400780b */ /* 0x040fe20003f3d000 */
[----:B------:R-:W-:Y:S01]  /*3270*/  FMUL.FTZ R210, R20, R13 ;  /* 0x0000000d14d27220 */ /* 0x000fe20000410000 */
[----:B------:R-:W-:-:S04]  /*3280*/  UMOV UR10, UR4 ;  /* 0x00000004000a7c82 */ /* 0x000fc80008000000 */
[----:B------:R-:W-:-:S05]  /*3290*/  FSEL R210, R210, RZ, P1 ;  /* 0x000000ffd2d27208 */ /* 0x000fca0000800000 */
        /* <DEDUP_REMOVED lines=9> */
[--C-:B------:R-:W-:Y:S01]  /*3330*/  FFMA.FTZ R158, R158, R13, -R210.reuse ;  /* 0x0000000d9e9e7223 */ /* 0x100fe200000108d2 */
[----:B-1----:R-:W-:Y:S01]  /*3340*/  FMNMX.FTZ R21, R26, R39, !PT ;  /* 0x000000271a157209 */ /* 0x002fe20007810000 */
[-CC-:B------:R-:W-:Y:S01]  /*3350*/  FFMA.FTZ R216, R163, R13.reuse, -R210.reuse ;  /* 0x0000000da3d87223 */ /* 0x180fe200000108d2 */
[-CC-:B------:R-:W-:Y:S01]  /*3360*/  FFMA.FTZ R163, R168, R13.reuse, -R210.reuse ;  /* 0x0000000da8a37223 */ /* 0x180fe200000108d2 */
[-CC-:B------:R-:W-:Y:S01]  /*3370*/  FFMA.FTZ R168, R172, R13.reuse, -R210.reuse ;  /* 0x0000000daca87223 */ /* 0x180fe200000108d2 */
[C---:B------:R-:W-:Y:S01]  /*3380*/  FSETP.NEU.FTZ.AND P1, PT, R21.reuse, -INF , PT ;  /* 0xff8000001500780b */ /* 0x040fe20003f3d000 */
[-C--:B------:R-:W-:Y:S01]  /*3390*/  FMUL.FTZ R212, R21, R13.reuse ;  /* 0x0000000d15d47220 */ /* 0x080fe20000410000 */
[----:B------:R-:W1:Y:S01]  /*33a0*/  MUFU.EX2 R184, R184 ;  /* 0x000000b800b87308 */ /* 0x000e620000000800 */
[-CC-:B------:R-:W-:Y:S01]  /*33b0*/  FFMA.FTZ R159, R159, R13.reuse, -R210.reuse ;  /* 0x0000000d9f9f7223 */ /* 0x180fe200000108d2 */
[-CC-:B------:R-:W-:Y:S01]  /*33c0*/  FFMA.FTZ R160, R160, R13.reuse, -R210.reuse ;  /* 0x0000000da0a07223 */ /* 0x180fe200000108d2 */
[-CC-:B------:R-:W-:Y:S01]  /*33d0*/  FFMA.FTZ R12, R12, R13.reuse, -R210.reuse ;  /* 0x0000000d0c0c7223 */ /* 0x180fe200000108d2 */
[----:B------:R-:W-:Y:S01]  /*33e0*/  FSEL R212, R212, RZ, P1 ;  /* 0x000000ffd4d47208 */ /* 0x000fe20000800000 */
[-CC-:B------:R-:W-:Y:S01]  /*33f0*/  FFMA.FTZ R165, R165, R13.reuse, -R210.reuse ;  /* 0x0000000da5a57223 */ /* 0x180fe200000108d2 */
[----:B0-----:R-:W-:Y:S01]  /*3400*/  LOP3.LUT P1, RZ, R72, 0x7f, RZ, 0xc0, !PT ;  /* 0x0000007f48ff7812 */ /* 0x001fe2000782c0ff */
[-C--:B------:R-:W-:Y:S01]  /*3410*/  FFMA.FTZ R174, R174, R13.reuse, -R210 ;  /* 0x0000000daeae7223 */ /* 0x080fe200000108d2 */
[----:B------:R-:W-:Y:S01]  /*3420*/  SHF.R.U32.HI R72, RZ, 0x7, R72 ;  /* 0x00000007ff487819 */ /* 0x000fe20000011648 */
[-CC-:B------:R-:W-:Y:S01]  /*3430*/  FFMA.FTZ R187, R33, R13.reuse, -R212.reuse ;  /* 0x0000000d21bb7223 */ /* 0x180fe200000108d4 */
[-CC-:B------:R-:W-:Y:S01]  /*3440*/  FFMA.FTZ R188, R27, R13.reuse, -R212.reuse ;  /* 0x0000000d1bbc7223 */ /* 0x180fe200000108d4 */
[-CC-:B------:R-:W-:Y:S01]  /*3450*/  FFMA.FTZ R189, R37, R13.reuse, -R212.reuse ;  /* 0x0000000d25bd7223 */ /* 0x180fe200000108d4 */
[----:B------:R-:W-:Y:S01]  /*3460*/  IADD3 R156, -R72, 0xb, RZ ;  /* 0x0000000b489c7810 */ /* 0x000fe20007ffe1ff */
[-CC-:B------:R-:W-:Y:S01]  /*3470*/  FFMA.FTZ R190, R31, R13.reuse, -R212.reuse ;  /* 0x0000000d1fbe7223 */ /* 0x180fe200000108d4 */
[----:B------:R-:W-:Y:S01]  /*3480*/  MUFU.EX2 R185, R185 ;  /* 0x000000b900b97308 */ /* 0x000fe20000000800 */
[-CC-:B------:R-:W-:Y:S01]  /*3490*/  FFMA.FTZ R176, R176, R13.reuse, -R212.reuse ;  /* 0x0000000db0b07223 */ /* 0x180fe200000108d4 */
[--C-:B------:R-:W-:Y:S01]  /*34a0*/  FFMA.FTZ R180, R180, R13, -R212.reuse ;  /* 0x0000000db4b47223 */ /* 0x100fe200000108d4 */
[----:B-1----:R-:W-:Y:S01]  /*34b0*/  F2FP.BF16.F32.PACK_AB R152, R184, R183 ;  /* 0x000000b7b898723e */ /* 0x002fe200000010ff */
[----:B------:R-:W-:Y:S01]  /*34c0*/  FFMA.FTZ R191, R191, R13, -R212 ;  /* 0x0000000dbfbf7223 */ /* 0x000fe200000108d4 */
[----:B------:R-:W-:-:S02]  /*34d0*/  @!P1 VIADD R24, R0, 0x32440 ;  /* 0x0003244000189836 */ /* 0x000fc40000000000 */
[-CC-:B------:R-:W-:Y:S01]  /*34e0*/  FFMA.FTZ R196, R196, R13.reuse, -R212.reuse ;  /* 0x0000000dc4c47223 */ /* 0x180fe200000108d4 */
[-CC-:B------:R-:W-:Y:S01]  /*34f0*/  FFMA.FTZ R214, R181, R13.reuse, -R212.reuse ;  /* 0x0000000db5d67223 */ /* 0x180fe200000108d4 */
[----:B------:R-:W0:Y:S01]  /*3500*/  MUFU.EX2 R186, R186 ;  /* 0x000000ba00ba7308 */ /* 0x000e220000000800 */
[-C--:B------:R-:W-:Y:S01]  /*3510*/  FFMA.FTZ R172, R178, R13.reuse, -R212 ;  /* 0x0000000db2ac7223 */ /* 0x080fe200000108d4 */
[----:B------:R-:W-:Y:S01]  /*3520*/  @!P1 PRMT R24, RZ, 0x654, R24 ;  /* 0x00000654ff189816 */ /* 0x000fe20000000018 */
[----:B------:R1:W-:Y:S06]  /*3530*/  BAR.ARV R156, 0x100 ;  /* 0x0004009c0000751d */ /* 0x0003ec0000002000 */
[----:B------:R2:W-:Y:S01]  /*3540*/  @!P1 SYNCS.ARRIVE.TRANS64.RED.A1T0 RZ, [R24+URZ], RZ ;  /* 0x000000ff18ff99a7 */ /* 0x0005e2000810043f */
[----:B------:R-:W-:Y:S01]  /*3550*/  MUFU.EX2 R187, R187 ;  /* 0x000000bb00bb7308 */ /* 0x000fe20000000800 */
[----:B------:R3:W-:Y:S01]  /*3560*/  BAR.SYNC.DEFER_BLOCKING R213, 0x100 ;  /* 0x000400d50000751d */ /* 0x0007e20000010000 */
[-CC-:B------:R-:W-:Y:S01]  /*3570*/  FFMA.FTZ R178, R193, R13.reuse, -R212.reuse ;  /* 0x0000000dc1b27223 */ /* 0x180fe200000108d4 */
[-CC-:B------:R-:W-:Y:S01]  /*3580*/  FFMA.FTZ R181, R182, R13.reuse, -R212.reuse ;  /* 0x0000000db6b57223 */ /* 0x180fe200000108d4 */
[-CC-:B------:R-:W-:Y:S01]  /*3590*/  FFMA.FTZ R193, R198, R13.reuse, -R212.reuse ;  /* 0x0000000dc6c17223 */ /* 0x180fe200000108d4 */
[-CC-:B------:R-:W-:Y:S01]  /*35a0*/  FFMA.FTZ R182, R194, R13.reuse, -R212.reuse ;  /* 0x0000000dc2b67223 */ /* 0x180fe200000108d4 */
[----:B------:R-:W-:Y:S01]  /*35b0*/  FFMA.FTZ R194, R209, R13, -R212 ;  /* 0x0000000dd1c27223 */ /* 0x000fe200000108d4 */
[----:B0-----:R-:W-:Y:S01]  /*35c0*/  F2FP.BF16.F32.PACK_AB R154, R186, R185 ;  /* 0x000000b9ba9a723e */ /* 0x001fe200000010ff */
[----:B------:R-:W0:Y:S01]  /*35d0*/  MUFU.EX2 R188, R188 ;  /* 0x000000bc00bc7308 */ /* 0x000e220000000800 */
[-CC-:B---3--:R-:W-:Y:S01]  /*35e0*/  FFMA.FTZ R213, R162, R13.reuse, -R210.reuse ;  /* 0x0000000da2d57223 */ /* 0x188fe200000108d2 */
[-CC-:B------:R-:W-:Y:S01]  /*35f0*/  FFMA.FTZ R162, R167, R13.reuse, -R210.reuse ;  /* 0x0000000da7a27223 */ /* 0x180fe200000108d2 */
        /* <DEDUP_REMOVED lines=12> */
[----:B------:R-:W-:Y:S01]  /*36c0*/  FFMA.FTZ R175, R175, R13, -R210 ;  /* 0x0000000dafaf7223 */ /* 0x000fe200000108d2 */
[----:B------:R-:W3:Y:S01]  /*36d0*/  MUFU.EX2 R190, R190 ;  /* 0x000000be00be7308 */ /* 0x000ee20000000800 */
[----:B0-----:R-:W-:Y:S01]  /*36e0*/  F2FP.BF16.F32.PACK_AB R153, R188, R187 ;  /* 0x000000bbbc99723e */ /* 0x001fe200000010ff */
[-CC-:B------:R-:W-:Y:S01]  /*36f0*/  FFMA.FTZ R195, R195, R13.reuse, -R212.reuse ;  /* 0x0000000dc3c37223 */ /* 0x180fe200000108d4 */
[----:B------:R-:W-:Y:S01]  /*3700*/  FFMA.FTZ R208, R211, R13, -R212 ;  /* 0x0000000dd3d07223 */ /* 0x000fe200000108d4 */
[----:B------:R-:W-:Y:S01]  /*3710*/  FADD.FTZ R184, R183, R184 ;  /* 0x000000b8b7b87221 */ /* 0x000fe20000010000 */
[----:B------:R-:W-:Y:S01]  /*3720*/  FADD.FTZ R188, R187, R188 ;  /* 0x000000bcbbbc7221 */ /* 0x000fe20000010000 */
[----:B------:R-:W-:-:S02]  /*3730*/  @!P1 VIADD R0, R0, 0x32460 ;  /* 0x0003246000009836 */ /* 0x000fc40000000000 */
[----:B------:R-:W0:Y:S01]  /*3740*/  MUFU.EX2 R157, R157 ;  /* 0x0000009d009d7308 */ /* 0x000e220000000800 */
[----:B------:R-:W-:Y:S02]  /*3750*/  FADD.FTZ R185, R185, R184 ;  /* 0x000000b8b9b97221 */ /* 0x000fe40000010000 */
[----:B------:R-:W-:Y:S02]  /*3760*/  @!P1 PRMT R0, RZ, 0x654, R0 ;  /* 0x00000654ff009816 */ /* 0x000fe40000000000 */
[----:B------:R-:W-:-:S03]  /*3770*/  FADD.FTZ R186, R186, R185 ;  /* 0x000000b9baba7221 */ /* 0x000fc60000010000 */
[----:B------:R-:W-:Y:S01]  /*3780*/  MUFU.EX2 R161, R161 ;  /* 0x000000a100a17308 */ /* 0x000fe20000000800 */
[----:B---3--:R-:W-:Y:S01]  /*3790*/  F2FP.BF16.F32.PACK_AB R155, R190, R189 ;  /* 0x000000bdbe9b723e */ /* 0x008fe200000010ff */
[----:B------:R-:W-:-:S03]  /*37a0*/  FADD.FTZ R189, R189, R188 ;  /* 0x000000bcbdbd7221 */ /* 0x000fc60000010000 */
[----:B--2---:R-:W-:Y:S01]  /*37b0*/  WARPGROUP.ARRIVE ;  /* 0x00000000000079c5 */ /* 0x004fe20000000000 */
[----:B------:R-:W-:Y:S02]  /*37c0*/  FADD.FTZ R189, R190, R189 ;  /* 0x000000bdbebd7221 */ /* 0x000fe40000010000 */
[----:B------:R-:W-:Y:S01]  /*37d0*/  MUFU.EX2 R166, R166 ;  /* 0x000000a600a67308 */ /* 0x000fe20000000800 */
[----:B0-----:R-:W-:Y:S02]  /*37e0*/  FADD.FTZ R186, R157, R186 ;  /* 0x000000ba9dba7221 */ /* 0x001fe40000010000 */
[----:B------:R-:W-:Y:S01]  /*37f0*/  HGMMA.64x256x16.F32.BF16 R24, R152, gdesc[UR8].tnspB, RZ, !UPT, gsb0 ;  /* 0x43e0000898187df0 */ /* 0x000fe2000c0018ff */
[----:B------:R-:W-:Y:S01]  /*3800*/  UIADD3 UR10, UR4, 0x80, URZ ;  /* 0x00000080040a7890 */ /* 0x000fe2000fffe03f */
[----:B------:R-:W-:-:S03]  /*3810*/  UMOV UR11, 0x40000040 ;  /* 0x40000040000b7882 */ /* 0x000fc60000000000 */
[----:B------:R-:W-:Y:S08]  /*3820*/  MUFU.EX2 R170, R170 ;  /* 0x000000aa00aa7308 */ /* 0x000ff00000000800 */
[----:B------:R-:W0:Y:S08]  /*3830*/  MUFU.EX2 R176, R176 ;  /* 0x000000b000b07308 */ /* 0x000e300000000800 */
[----:B------:R-:W2:Y:S08]  /*3840*/  MUFU.EX2 R180, R180 ;  /* 0x000000b400b47308 */ /* 0x000eb00000000800 */
[----:B------:R-:W-:Y:S01]  /*3850*/  MUFU.EX2 R191, R191 ;  /* 0x000000bf00bf7308 */ /* 0x000fe20000000800 */
[----:B0-----:R-:W-:-:S07]  /*3860*/  FADD.FTZ R189, R176, R189 ;  /* 0x000000bdb0bd7221 */ /* 0x001fce0000010000 */
[----:B------:R-:W0:Y:S08]  /*3870*/  MUFU.EX2 R196, R196 ;  /* 0x000000c400c47308 */ /* 0x000e300000000800 */
[----:B------:R-:W-:Y:S08]  /*3880*/  MUFU.EX2 R158, R158 ;  /* 0x0000009e009e7308 */ /* 0x000ff00000000800 */
[----:B------:R-:W3:Y:S08]  /*3890*/  MUFU.EX2 R213, R213 ;  /* 0x000000d500d57308 */ /* 0x000ef00000000800 */
[----:B------:R-:W-:Y:S08]  /*38a0*/  MUFU.EX2 R162, R162 ;  /* 0x000000a200a27308 */ /* 0x000ff00000000800 */
[----:B------:R-:W-:Y:S08]  /*38b0*/  MUFU.EX2 R167, R167 ;  /* 0x000000a700a77308 */ /* 0x000ff00000000800 */
[----:B------:R-:W-:Y:S08]  /*38c0*/  MUFU.EX2 R171, R171 ;  /* 0x000000ab00ab7308 */ /* 0x000ff00000000800 */
[----:B------:R-:W4:Y:S08]  /*38d0*/  MUFU.EX2 R214, R214 ;  /* 0x000000d600d67308 */ /* 0x000f300000000800 */
[----:B------:R-:W-:Y:S08]  /*38e0*/  MUFU.EX2 R177, R177 ;  /* 0x000000b100b17308 */ /* 0x000ff00000000800 */
[----:B------:R-:W5:Y:S08]  /*38f0*/  MUFU.EX2 R192, R192 ;  /* 0x000000c000c07308 */ /* 0x000f700000000800 */
        /* <DEDUP_REMOVED lines=22> */
[C---:B------:R-:W-:Y:S01]  /*3a60*/  F2FP.BF16.F32.PACK_AB R152, R161.reuse, R157 ;  /* 0x0000009da198723e */ /* 0x040fe200000010ff */
[----:B------:R-:W-:Y:S01]  /*3a70*/  FADD.FTZ R161, R161, R186 ;  /* 0x000000baa1a17221 */ /* 0x000fe20000010000 */
[C---:B--2---:R-:W-:Y:S01]  /*3a80*/  F2FP.BF16.F32.PACK_AB R153, R180.reuse, R176 ;  /* 0x000000b0b499723e */ /* 0x044fe200000010ff */
[----:B------:R-:W-:Y:S01]  /*3a90*/  FADD.FTZ R180, R180, R189 ;  /* 0x000000bdb4b47221 */ /* 0x000fe20000010000 */
[----:B------:R-:W-:Y:S01]  /*3aa0*/  F2FP.BF16.F32.PACK_AB R154, R170, R166 ;  /* 0x000000a6aa9a723e */ /* 0x000fe200000010ff */
[----:B------:R-:W2:Y:S01]  /*3ab0*/  MUFU.EX2 R198, R198 ;  /* 0x000000c600c67308 */ /* 0x000ea20000000800 */
[----:B0-----:R-:W-:Y:S01]  /*3ac0*/  F2FP.BF16.F32.PACK_AB R155, R196, R191 ;  /* 0x000000bfc49b723e */ /* 0x001fe200000010ff */
        /* <DEDUP_REMOVED lines=9> */
[----:B------:R-:W0:Y:S01]  /*3b60*/  MUFU.EX2 R208, R208 ;  /* 0x000000d000d07308 */ /* 0x000e220000000800 */
[----:B------:R-:W-:Y:S02]  /*3b70*/  WARPGROUP.DEPBAR.LE gsb0, 0x0 ;  /* 0x00008000000079c5 */ /* 0x000fe40000010000 */
[----:B---3--:R-:W-:Y:S01]  /*3b80*/  F2FP.BF16.F32.PACK_AB R152, R213, R158 ;  /* 0x0000009ed598723e */ /* 0x008fe200000010ff */
        /* <DEDUP_REMOVED lines=16> */
[----:B-1----:R-:W-:Y:S01]  /*3c90*/  F2FP.BF16.F32.PACK_AB R152, R216, R159 ;  /* 0x0000009fd898723e */ /* 0x002fe200000010ff */
        /* <DEDUP_REMOVED lines=32> */
[----:B------:R-:W-:-:S04]  /*3ea0*/  UIADD3 UR4, UR6, -UR61, URZ ;  /* 0x8000003d06047290 */ /* 0x000fc8000fffe03f */
[----:B------:R-:W-:-:S04]  /*3eb0*/  ULEA UR4, UR60, UR4, 0x7 ;  /* 0x000000043c047291 */ /* 0x000fc8000f8e383f */
[----:B------:R-:W-:-:S04]  /*3ec0*/  UIMAD.WIDE UR4, UR4, 0x2aaaaaab, URZ ;  /* 0x2aaaaaab040478a5 */ /* 0x000fc8000f8e023f */
[----:B------:R-:W-:-:S04]  /*3ed0*/  USHF.R.U32.HI UR4, URZ, 0x1f, UR5 ;  /* 0x0000001f3f047899 */ /* 0x000fc80008011605 */
[----:B------:R-:W-:Y:S02]  /*3ee0*/  ULEA.HI.SX32 UR5, UR5, UR4, 0x1c ;  /* 0x0000000405057291 */ /* 0x000fe4000f8fe23f */
[----:B------:R-:W-:-:S04]  /*3ef0*/  UIADD3 UR4, UR52, -0x2, URZ ;  /* 0xfffffffe34047890 */ /* 0x000fc8000fffe03f */
[----:B------:R-:W-:-:S04]  /*3f00*/  VIMNMX R207, RZ, UR5, !PT ;  /* 0x00000005ffcf7c48 */ /* 0x000fc8000ffe0100 */
[----:B------:R-:W-:Y:S01]  /*3f10*/  ISETP.LE.AND P2, PT, R207, UR4, PT ;  /* 0x00000004cf007c0c */ /* 0x000fe2000bf43270 */
[----:B------:R-:W-:Y:S02]  /*3f20*/  WARPGROUP.DEPBAR.LE gsb0, 0x0 ;  /* 0x00008000000079c5 */ /* 0x000fe40000010000 */
[----:B------:R-:W-:Y:S01]  /*3f30*/  F2FP.BF16.F32.PACK_AB R152, R165, R12 ;  /* 0x0000000ca598723e */ /* 0x000fe200000010ff */
[----:B------:R-:W-:Y:S01]  /*3f40*/  FADD.FTZ R12, R12, R169 ;  /* 0x000000a90c0c7221 */ /* 0x000fe20000010000 */
[----:B--2---:R-:W-:Y:S01]  /*3f50*/  F2FP.BF16.F32.PACK_AB R153, R198, R195 ;  /* 0x000000c3c699723e */ /* 0x004fe200000010ff */
[----:B------:R-:W-:Y:S01]  /*3f60*/  FADD.FTZ R195, R195, R194 ;  /* 0x000000c2c3c37221 */ /* 0x000fe20000010000 */
[----:B------:R-:W-:Y:S01]  /*3f70*/  F2FP.BF16.F32.PACK_AB R154, R175, R174 ;  /* 0x000000aeaf9a723e */ /* 0x000fe200000010ff */
[----:B------:R-:W-:Y:S01]  /*3f80*/  FADD.FTZ R165, R165, R12 ;  /* 0x0000000ca5a57221 */ /* 0x000fe20000010000 */
[----:B0-----:R-:W-:Y:S01]  /*3f90*/  F2FP.BF16.F32.PACK_AB R155, R208, R199 ;  /* 0x000000c7d09b723e */ /* 0x001fe200000010ff */
[----:B------:R-:W-:-:S03]  /*3fa0*/  FADD.FTZ R198, R198, R195 ;  /* 0x000000c3c6c67221 */ /* 0x000fc60000010000 */
[----:B------:R-:W-:Y:S01]  /*3fb0*/  WARPGROUP.ARRIVE ;  /* 0x00000000000079c5 */ /* 0x000fe20000000000 */
[----:B------:R-:W-:-:S04]  /*3fc0*/  FADD.FTZ R199, R199, R198 ;  /* 0x000000c6c7c77221 */ /* 0x000fc80000010000 */
[----:B------:R-:W-:Y:S01]  /*3fd0*/  FADD.FTZ R12, R208, R199 ;  /* 0x000000c7d00c7221 */ /* 0x000fe20000010000 */
[----:B------:R-:W-:Y:S03]  /*3fe0*/  HGMMA.64x256x16.F32.BF16 R24, R152, gdesc[UR8].tnspB, R24, gsb0 ;  /* 0x43e0000898187df0 */ /* 0x000fe60008001818 */
[----:B------:R-:W-:Y:S02]  /*3ff0*/  WARPGROUP.DEPBAR.LE gsb0, 0x0 ;  /* 0x00008000000079c5 */ /* 0x000fe40000010000 */
[----:B------:R0:W-:Y:S02]  /*4000*/  @!P1 SYNCS.ARRIVE.TRANS64.RED.A1T0 RZ, [R0+URZ], RZ ;  /* 0x000000ff00ff99a7 */ /* 0x0001e4000810043f */
[----:B0-----:R-:W-:-:S04]  /*4010*/  FADD.FTZ R0, R174, R165 ;  /* 0x000000a5ae007221 */ /* 0x001fc80000010000 */
[----:B------:R-:W-:Y:S01]  /*4020*/  FADD.FTZ R0, R175, R0 ;  /* 0x00000000af007221 */ /* 0x000fe20000010000 */
[----:B------:R-:W-:Y:S06]  /*4030*/  @!P2 BRA `(.L_x_11362) ;  /* 0x000000280080a947 */ /* 0x000fec0003800000 */
[----:B------:R-:W-:Y:S02]  /*4040*/  IMAD.MOV.U32 R209, RZ, RZ, R21 ;  /* 0x000000ffffd17224 */ /* 0x000fe400078e0015 */
[----:B------:R-:W-:-:S07]  /*4050*/  IMAD.MOV.U32 R208, RZ, RZ, R20 ;  /* 0x000000ffffd07224 */ /* 0x000fce00078e0014 */
.L_x_11371:
[----:B------:R-:W-:-:S04]  /*4060*/  UIADD3 UR36, UR36, 0x1, URZ ;  /* 0x0000000124247890 */ /* 0x000fc8000fffe03f */
[----:B------:R-:W-:-:S04]  /*4070*/  UISETP.NE.AND UP0, UPT, UR36, 0x2, UPT ;  /* 0x000000022400788c */ /* 0x000fc8000bf05270 */
[----:B------:R-:W-:Y:S02]  /*4080*/  USEL UR5, URZ, 0x1, UP0 ;  /* 0x000000013f057887 */ /* 0x000fe40008000000 */
[----:B------:R-:W-:Y:S02]  /*4090*/  USEL UR36, UR36, URZ, UP0 ;  /* 0x0000003f24247287 */ /* 0x000fe40008000000 */
[----:B------:R-:W-:Y:S01]  /*40a0*/  ULOP3.LUT UR37, UR37, UR5, URZ, 0x3c, !UPT ;  /* 0x0000000525257292 */ /* 0x000fe2000f8e3c3f */
[----:B0-----:R-:W-:Y:S11]  /*40b0*/  @!P0 BRA `(.L_x_11363) ;  /* 0x0000000000048947 */ /* 0x001ff60003800000 */
[----:B------:R-:W-:Y:S01]  /*40c0*/  BPT.TRAP 0x1 ;  /* 0x000000040000795c */ /* 0x000fe20000300000 */
.L_x_11363:
        /* <DEDUP_REMOVED lines=9> */
.L_x_11364:
[----:B-1----:R-:W-:Y:S05]  /*4160*/  @P2 BRA `(.L_x_11365) ;  /* 0x0000000000082947 */ /* 0x002fea0003800000 */
[----:B------:R-:W1:Y:S02]  /*4170*/  SYNCS.PHASECHK.TRANS64.TRYWAIT P2, [UR5+0x32430], R13 ;  /* 0x0324300dff0075a7 */ /* 0x000e640008040145 */
[----:B-1----:R-:W-:Y:S05]  /*4180*/  @!P2 BRA `(.L_x_11366) ;  /* 0x000000d00088a947 */ /* 0x002fea0003800000 */
.L_x_11365:
[----:B------:R-:W-:Y:S01]  /*4190*/  R2UR UR52, R22 ;  /* 0x00000000163472ca */ /* 0x000fe200000e0000 */
[----:B------:R-:W-:Y:S01]  /*41a0*/  UIMAD UR6, UR36, 0x300, UR39 ;  /* 0x00000300240678a4 */ /* 0x000fe2000f8e0227 */
[----:B------:R-:W-:Y:S01]  /*41b0*/  R2UR UR53, R23 ;  /* 0x00000000173572ca */ /* 0x000fe200000e0000 */
[----:B------:R-:W-:Y:S01]  /*41c0*/  WARPGROUP.ARRIVE ;  /* 0x00000000000079c5 */ /* 0x000fe20000000000 */
        /* <DEDUP_REMOVED lines=27> */
.L_x_11367:
[----:B------:R2:W3:Y:S01]  /*4380*/  SYNCS.PHASECHK.TRANS64.TRYWAIT P2, [UR5+0x32450], R13 ;  /* 0x0324500dff0075a7 */ /* 0x0004e20008040145 */
[----:B------:R-:W-:Y:S05]  /*4390*/  @!P0 BRA `(.L_x_11368) ;  /* 0x0000000000048947 */ /* 0x000fea0003800000 */
[----:B------:R-:W-:Y:S01]  /*43a0*/  BPT.TRAP 0x1 ;  /* 0x000000040000795c */ /* 0x000fe20000300000 */
.L_x_11368:
[----:B---3--:R-:W-:Y:S05]  /*43b0*/  @P2 BRA `(.L_x_11369) ;  /* 0x0000000000082947 */ /* 0x008fea0003800000 */
[----:B------:R-:W3:Y:S02]  /*43c0*/  SYNCS.PHASECHK.TRANS64.TRYWAIT P2, [UR5+0x32450], R13 ;  /* 0x0324500dff0075a7 */ /* 0x000ee40008040145 */
[----:B---3--:R-:W-:Y:S05]  /*43d0*/  @!P2 BRA `(.L_x_11370) ;  /* 0x000000d0000ca947 */ /* 0x008fea0003800000 */
.L_x_11369:
[----:B------:R-:W-:Y:S01]  /*43e0*/  R2UR UR52, R10 ;  /* 0x000000000a3472ca */ /* 0x000fe200000e0000 */
[----:B------:R-:W-:Y:S01]  /*43f0*/  UIMAD UR6, UR36, 0xc00, UR38 ;  /* 0x00000c00240678a4 */ /* 0x000fe2000f8e0226 */
[----:B------:R-:W-:Y:S01]  /*4400*/  R2UR UR53, R11 ;  /* 0x000000000b3572ca */ /* 0x000fe200000e0000 */
[----:B------:R-:W-:Y:S01]  /*4410*/  WARPGROUP.ARRIVE ;  /* 0x00000000000079c5 */ /* 0x000fe20000000000 */
[----:B------:R-:W-:Y:S01]  /*4420*/  UMOV UR55, 0x40000040 ;  /* 0x4000004000377882 */ /* 0x000fe20000000000 */
[----:B------:R-:W-:Y:S01]  /*4430*/  UIADD3 UR10, UR6, 0x302, URZ ;  /* 0x00000302060a7890 */ /* 0x000fe2000fffe03f */
[----:B------:R-:W-:Y:S01]  /*4440*/  R2UR UR58, R201 ;  /* 0x00000000c93a72ca */ /* 0x000fe200000e0000 */
[----:B------:R-:W-:Y:S01]  /*4450*/  UMOV UR11, 0x40000040 ;  /* 0x40000040000b7882 */ /* 0x000fe20000000000 */
[----:B------:R-:W-:Y:S01]  /*4460*/  UMOV UR54, UR6 ;  /* 0x0000000600367c82 */ /* 0x000fe20008000000 */
[----:B------:R-:W-:Y:S01]  /*4470*/  UIADD3 UR14, UR6, 0x304, URZ ;  /* 0x00000304060e7890 */ /* 0x000fe2000fffe03f */
[----:B012---:R-:W-:Y:S01]  /*4480*/  IMAD.MOV.U32 R13, RZ, RZ, -0x2 ;  /* 0xfffffffeff0d7424 */ /* 0x007fe200078e00ff */
[----:B------:R-:W-:Y:S01]  /*4490*/  UMOV UR15, 0x40000040 ;  /* 0x40000040000f7882 */ /* 0x000fe20000000000 */
[----:B------:R-:W-:Y:S01]  /*44a0*/  UIADD3 UR18, UR6, 0x306, URZ ;  /* 0x0000030606127890 */ /* 0x000fe2000fffe03f */
[----:B------:R-:W0:Y:S01]  /*44b0*/  S2R R217, SR_TID.X ;  /* 0x0000000000d97919 */ /* 0x000e220000002100 */
        /* <DEDUP_REMOVED lines=20> */
[----:B0-----:R-:W-:-:S05]  /*4600*/  SHF.R.U32.HI R217, RZ, 0x7, R217 ;  /* 0x00000007ffd97819 */ /* 0x001fca00000116d9 */
        /* <DEDUP_REMOVED lines=26> */
[----:B------:R-:W-:Y:S01]  /*47b0*/  UMOV UR55, 0x40000040 ;  /* 0x4000004000377882 */ /* 0x000fe20000000000 */
[----:B------:R-:W-:Y:S01]  /*47c0*/  UMOV UR52, UR56 ;  /* 0x0000003800347c82 */ /* 0x000fe20008000000 */
[----:B------:R-:W-:Y:S01]  /*47d0*/  UMOV UR53, UR57 ;  /* 0x0000003900357c82 */ /* 0x000fe20008000000 */
[----:B------:R-:W-:-:S04]  /*47e0*/  USHF.L.U32 UR6, UR60, 0x7, URZ ;  /* 0x000000073c067899 */ /* 0x000fc8000800063f */
[----:B------:R-:W-:-:S04]  /*47f0*/  UIMAD UR6, UR4, -0x60, UR6 ;  /* 0xffffffa0040678a4 */ /* 0x000fc8000f8e0206 */
[----:B------:R-:W-:-:S04]  /*4800*/  UIADD3 UR6, UR6, 0x1, UR58 ;  /* 0x0000000106067890 */ /* 0x000fc8000fffe03a */
[----:B------:R-:W-:-:S06]  /*4810*/  UIADD3 UR6, UR6, -UR61, URZ ;  /* 0x8000003d06067290 */ /* 0x000fcc000fffe03f */
[----:B------:R-:W-:-:S04]  /*4820*/  IMAD R20, R204, R13, UR6 ;  /* 0x00000006cc147e24 */ /* 0x000fc8000f8e020d */
        /* <DEDUP_REMOVED lines=46> */
[C---:B------:R-:W-:Y:S02]  /*4b10*/  ISETP.GT.AND P6, PT, R20.reuse, 0x11, PT ;  /* 0x000000111400780c */ /* 0x040fe40003fc4270 */
[C---:B------:R-:W-:Y:S02]  /*4b20*/  ISETP.GT.AND P5, PT, R20.reuse, 0x18, PT ;  /* 0x000000181400780c */ /* 0x040fe40003fa4270 */
[C---:B------:R-:W-:Y:S02]  /*4b30*/  ISETP.GT.AND P2, PT, R20.reuse, 0x19, PT ;  /* 0x000000191400780c */ /* 0x040fe40003f44270 */
[----:B------:R-:W-:Y:S02]  /*4b40*/  ISETP.GT.AND P3, PT, R20, 0x20, PT ;  /* 0x000000201400780c */ /* 0x000fe40003f64270 */
[----:B------:R-:W-:Y:S02]  /*4b50*/  FSEL R160, R160, -INF , P4 ;  /* 0xff800000a0a07808 */ /* 0x000fe40002000000 */
[----:B------:R-:W-:-:S02]  /*4b60*/  ISETP.GT.AND P4, PT, R20, 0x21, PT ;  /* 0x000000211400780c */ /* 0x000fc40003f84270 */
[----:B------:R-:W-:Y:S02]  /*4b70*/  FSEL R161, R161, -INF , P6 ;  /* 0xff800000a1a17808 */ /* 0x000fe40003000000 */
[----:B------:R-:W-:Y:S02]  /*4b80*/  FSEL R164, R164, -INF , P5 ;  /* 0xff800000a4a47808 */ /* 0x000fe40002800000 */
[----:B------:R-:W-:Y:S02]  /*4b90*/  FSEL R165, R165, -INF , P2 ;  /* 0xff800000a5a57808 */ /* 0x000fe40001000000 */
[----:B------:R-:W-:Y:S02]  /*4ba0*/  FSEL R168, R168, -INF , P3 ;  /* 0xff800000a8a87808 */ /* 0x000fe40001800000 */
[C---:B------:R-:W-:Y:S02]  /*4bb0*/  ISETP.GT.AND P6, PT, R20.reuse, 0x28, PT ;  /* 0x000000281400780c */ /* 0x040fe40003fc4270 */
[----:B------:R-:W-:-:S02]  /*4bc0*/  ISETP.GT.AND P5, PT, R20, 0x29, PT ;  /* 0x000000291400780c */ /* 0x000fc40003fa4270 */
[C---:B------:R-:W-:Y:S02]  /*4bd0*/  ISETP.GT.AND P2, PT, R20.reuse, 0x30, PT ;  /* 0x000000301400780c */ /* 0x040fe40003f44270 */
[C---:B------:R-:W-:Y:S02]  /*4be0*/  ISETP.GT.AND P3, PT, R20.reuse, 0x31, PT ;  /* 0x000000311400780c */ /* 0x040fe40003f64270 */
[----:B------:R-:W-:Y:S02]  /*4bf0*/  FSEL R169, R169, -INF , P4 ;  /* 0xff800000a9a97808 */ /* 0x000fe40002000000 */
[----:B------:R-:W-:Y:S02]  /*4c00*/  ISETP.GT.AND P4, PT, R20, 0x38, PT ;  /* 0x000000381400780c */ /* 0x000fe40003f84270 */
[----:B------:R-:W-:Y:S02]  /*4c10*/  FMNMX.FTZ R210, R152, R208, !PT ;  /* 0x000000d098d27209 */ /* 0x000fe40007810000 */
[----:B------:R-:W-:-:S02]  /*4c20*/  FSEL R172, R172, -INF , P6 ;  /* 0xff800000acac7808 */ /* 0x000fc40003000000 */
[----:B------:R-:W-:Y:S02]  /*4c30*/  FSEL R173, R173, -INF , P5 ;  /* 0xff800000adad7808 */ /* 0x000fe40002800000 */
[----:B------:R-:W-:Y:S02]  /*4c40*/  FSEL R176, R176, -INF , P2 ;  /* 0xff800000b0b07808 */ /* 0x000fe40001000000 */
[----:B------:R-:W-:Y:S02]  /*4c50*/  FSEL R177, R177, -INF , P3 ;  /* 0xff800000b1b17808 */ /* 0x000fe40001800000 */
[C---:B------:R-:W-:Y:S02]  /*4c60*/  ISETP.GT.AND P6, PT, R20.reuse, 0x39, PT ;  /* 0x000000391400780c */ /* 0x040fe40003fc4270 */
[C---:B------:R-:W-:Y:S02]  /*4c70*/  ISETP.GT.AND P5, PT, R20.reuse, 0x40, PT ;  /* 0x000000401400780c */ /* 0x040fe40003fa4270 */
[----:B------:R-:W-:-:S02]  /*4c80*/  ISETP.GT.AND P2, PT, R20, 0x41, PT ;  /* 0x000000411400780c */ /* 0x000fc40003f44270 */
[----:B------:R-:W-:Y:S02]  /*4c90*/  ISETP.GT.AND P3, PT, R20, 0x48, PT ;  /* 0x000000481400780c */ /* 0x000fe40003f64270 */
[----:B------:R-:W-:Y:S02]  /*4ca0*/  FSEL R180, R180, -INF , P4 ;  /* 0xff800000b4b47808 */ /* 0x000fe40002000000 */
[----:B------:R-:W-:Y:S02]  /*4cb0*/  ISETP.GT.AND P4, PT, R20, 0x49, PT ;  /* 0x000000491400780c */ /* 0x000fe40003f84270 */
[----:B------:R-:W-:Y:S02]  /*4cc0*/  FMNMX.FTZ R21, R153, R210, !PT ;  /* 0x000000d299157209 */ /* 0x000fe40007810000 */
[----:B------:R-:W-:Y:S02]  /*4cd0*/  FSEL R181, R181, -INF , P6 ;  /* 0xff800000b5b57808 */ /* 0x000fe40003000000 */
[----:B------:R-:W-:-:S02]  /*4ce0*/  FSEL R184, R184, -INF , P5 ;  /* 0xff800000b8b87808 */ /* 0x000fc40002800000 */
[----:B------:R-:W-:Y:S02]  /*4cf0*/  FSEL R185, R185, -INF , P2 ;  /* 0xff800000b9b97808 */ /* 0x000fe40001000000 */
[----:B------:R-:W-:Y:S02]  /*4d00*/  FSEL R188, R188, -INF , P3 ;  /* 0xff800000bcbc7808 */ /* 0x000fe40001800000 */
[C---:B------:R-:W-:Y:S02]  /*4d10*/  ISETP.GT.AND P6, PT, R20.reuse, 0x50, PT ;  /* 0x000000501400780c */ /* 0x040fe40003fc4270 */
[C---:B------:R-:W-:Y:S02]  /*4d20*/  ISETP.GT.AND P5, PT, R20.reuse, 0x51, PT ;  /* 0x000000511400780c */ /* 0x040fe40003fa4270 */
[C---:B------:R-:W-:Y:S02]  /*4d30*/  ISETP.GT.AND P2, PT, R20.reuse, 0x58, PT ;  /* 0x000000581400780c */ /* 0x040fe40003f44270 */
[----:B------:R-:W-:-:S02]  /*4d40*/  ISETP.GT.AND P3, PT, R20, 0x59, PT ;  /* 0x000000591400780c */ /* 0x000fc40003f64270 */
[----:B------:R-:W-:Y:S02]  /*4d50*/  FSEL R189, R189, -INF , P4 ;  /* 0xff800000bdbd7808 */ /* 0x000fe40002000000 */
[----:B------:R-:W-:Y:S02]  /*4d60*/  FMNMX.FTZ R20, R156, R21, !PT ;  /* 0x000000159c147209 */ /* 0x000fe40007810000 */
[----:B------:R-:W-:Y:S02]  /*4d70*/  ISETP.GT.AND P4, PT, R13, RZ, PT ;  /* 0x000000ff0d00720c */ /* 0x000fe40003f84270 */
        /* <DEDUP_REMOVED lines=95> */
[----:B------:R-:W0:Y:S01]  /*5370*/  LDC R13, c[0x0][0xa80] ;  /* 0x0002a000ff0d7b82 */ /* 0x000e220000000800 */
[----:B------:R-:W-:-:S03]  /*5380*/  FMNMX.FTZ R21, R199, R20, !PT ;  /* 0x00000014c7157209 */ /* 0x000fc60007810000 */
[----:B------:R-:W1:Y:S04]  /*5390*/  SHFL.BFLY PT, R159, R158, 0x2, 0x1f ;  /* 0x0c401f009e9f7f89 */ /* 0x000e6800000e0000 */
[----:B------:R-:W2:Y:S01]  /*53a0*/  SHFL.BFLY PT, R214, R21, 0x2, 0x1f ;  /* 0x0c401f0015d67f89 */ /* 0x000ea200000e0000 */
[----:B-1----:R-:W-:Y:S02]  /*53b0*/  FMNMX.FTZ R159, R158, R159, !PT ;  /* 0x0000009f9e9f7209 */ /* 0x002fe40007810000 */
[----:B--2---:R-:W-:-:S03]  /*53c0*/  FMNMX.FTZ R167, R21, R214, !PT ;  /* 0x000000d615a77209 */ /* 0x004fc60007810000 */
[----:B------:R-:W1:Y:S04]  /*53d0*/  SHFL.BFLY PT, R20, R159, 0x1, 0x1f ;  /* 0x0c201f009f147f89 */ /* 0x000e6800000e0000 */
[----:B------:R-:W2:Y:S01]  /*53e0*/  SHFL.BFLY PT, R216, R167, 0x1, 0x1f ;  /* 0x0c201f00a7d87f89 */ /* 0x000ea200000e0000 */
[----:B-1----:R-:W-:Y:S02]  /*53f0*/  FMNMX.FTZ R20, R159, R20, !PT ;  /* 0x000000149f147209 */ /* 0x002fe40007810000 */
[----:B--2---:R-:W-:-:S03]  /*5400*/  FMNMX.FTZ R21, R167, R216, !PT ;  /* 0x000000d8a7157209 */ /* 0x004fc60007810000 */
[CC--:B0-----:R-:W-:Y:S01]  /*5410*/  FMUL.FTZ R214, R20.reuse, R13.reuse ;  /* 0x0000000d14d67220 */ /* 0x0c1fe20000410000 */
        /* <DEDUP_REMOVED lines=16> */
[----:B------:R-:W-:Y:S01]  /*5520*/  IADD3 R156, -R217, 0xb, RZ ;  /* 0x0000000bd99c7810 */ /* 0x000fe20007ffe1ff */
[-C--:B------:R-:W-:Y:S01]  /*5530*/  FMUL.FTZ R209, R152, R13.reuse ;  /* 0x0000000d98d17220 */ /* 0x080fe20000410000 */
[----:B------:R-:W-:Y:S02]  /*5540*/  @!P1 VIADD R152, R212, 0x32440 ;  /* 0x00032440d4989836 */ /* 0x000fe40000000000 */
[-C--:B------:R-:W-:Y:S01]  /*5550*/  FMUL.FTZ R217, R154, R13.reuse ;  /* 0x0000000d9ad97220 */ /* 0x080fe20000410000 */
[-C--:B------:R-:W-:Y:S01]  /*5560*/  FFMA.FTZ R157, R157, R13.reuse, -R214 ;  /* 0x0000000d9d9d7223 */ /* 0x080fe200000108d6 */
[-C--:B------:R-:W-:Y:S01]  /*5570*/  FFMA.FTZ R211, R211, R13.reuse, -R216 ;  /* 0x0000000dd3d37223 */ /* 0x080fe200000108d8 */
[----:B------:R-:W-:Y:S01]  /*5580*/  MUFU.EX2 R158, R158 ;  /* 0x0000009e009e7308 */ /* 0x000fe20000000800 */
[----:B------:R-:W-:Y:S01]  /*5590*/  @!P1 PRMT R152, RZ, 0x654, R152 ;  /* 0x00000654ff989816 */ /* 0x000fe20000000098 */
[----:B------:R0:W-:Y:S06]  /*55a0*/  BAR.ARV R156, 0x100 ;  /* 0x0004009c0000751d */ /* 0x0001ec0000002000 */
[----:B------:R1:W-:Y:S01]  /*55b0*/  @!P1 SYNCS.ARRIVE.TRANS64.RED.A1T0 RZ, [R152+URZ], RZ ;  /* 0x000000ff98ff99a7 */ /* 0x0003e2000810043f */
[----:B------:R-:W2:Y:S01]  /*55c0*/  MUFU.EX2 R209, R209 ;  /* 0x000000d100d17308 */ /* 0x000ea20000000800 */
[----:B------:R-:W-:Y:S01]  /*55d0*/  UIMAD UR5, UR36, 0xc00, UR7 ;  /* 0x00000c00240578a4 */ /* 0x000fe2000f8e0207 */
[-CC-:B------:R-:W-:Y:S01]  /*55e0*/  FFMA.FTZ R160, R160, R13.reuse, -R214.reuse ;  /* 0x0000000da0a07223 */ /* 0x180fe200000108d6 */
[-CC-:B------:R-:W-:Y:S01]  /*55f0*/  FFMA.FTZ R161, R161, R13.reuse, -R214.reuse ;  /* 0x0000000da1a17223 */ /* 0x180fe200000108d6 */
[-CC-:B------:R-:W-:Y:S01]  /*5600*/  FFMA.FTZ R164, R164, R13.reuse, -R214.reuse ;  /* 0x0000000da4a47223 */ /* 0x180fe200000108d6 */
[-C--:B------:R-:W-:Y:S01]  /*5610*/  FFMA.FTZ R165, R165, R13.reuse, -R214 ;  /* 0x0000000da5a57223 */ /* 0x080fe200000108d6 */
[-CC-:B------:R-:W-:Y:S01]  /*5620*/  FFMA.FTZ R162, R162, R13.reuse, -R216.reuse ;  /* 0x0000000da2a27223 */ /* 0x180fe200000108d8 */
[-CC-:B------:R-:W-:Y:S01]  /*5630*/  FFMA.FTZ R163, R163, R13.reuse, -R216.reuse ;  /* 0x0000000da3a37223 */ /* 0x180fe200000108d8 */
[----:B------:R-:W3:Y:S01]  /*5640*/  MUFU.EX2 R217, R217 ;  /* 0x000000d900d97308 */ /* 0x000ee20000000800 */
[----:B------:R-:W-:Y:S01]  /*5650*/  UMOV UR10, UR5 ;  /* 0x00000005000a7c82 */ /* 0x000fe20008000000 */
[-CC-:B------:R-:W-:Y:S01]  /*5660*/  FFMA.FTZ R166, R166, R13.reuse, -R216.reuse ;  /* 0x0000000da6a67223 */ /* 0x180fe200000108d8 */
[-C--:B------:R-:W-:Y:S01]  /*5670*/  FFMA.FTZ R210, R210, R13.reuse, -R216 ;  /* 0x0000000dd2d27223 */ /* 0x080fe200000108d8 */
[-CC-:B------:R-:W-:Y:S01]  /*5680*/  FFMA.FTZ R168, R168, R13.reuse, -R214.reuse ;  /* 0x0000000da8a87223 */ /* 0x180fe200000108d6 */
[-CC-:B------:R-:W-:Y:S01]  /*5690*/  FFMA.FTZ R169, R169, R13.reuse, -R214.reuse ;  /* 0x0000000da9a97223 */ /* 0x180fe200000108d6 */
[-CC-:B------:R-:W-:Y:S01]  /*56a0*/  FFMA.FTZ R172, R172, R13.reuse, -R214.reuse ;  /* 0x0000000dacac7223 */ /* 0x180fe200000108d6 */
[----:B------:R-:W-:Y:S01]  /*56b0*/  FFMA.FTZ R173, R173, R13, -R214 ;  /* 0x0000000dadad7223 */ /* 0x000fe200000108d6 */
[----:B------:R-:W1:Y:S01]  /*56c0*/  MUFU.EX2 R159, R159 ;  /* 0x0000009f009f7308 */ /* 0x000e620000000800 */
[-C--:B--2---:R-:W-:Y:S01]  /*56d0*/  FMUL.FTZ R24, R24, R209.reuse ;  /* 0x000000d118187220 */ /* 0x084fe20000410000 */
        /* <DEDUP_REMOVED lines=134> */
[----:B------:R-:W-:Y:S01]  /*5f40*/  MUFU.EX2 R160, R160 ;  /* 0x000000a000a07308 */ /* 0x000fe20000000800 */
[----:B--2---:R-:W-:Y:S01]  /*5f50*/  F2FP.BF16.F32.PACK_AB R154, R157, R167 ;  /* 0x000000a79d9a723e */ /* 0x004fe200000010ff */
[--C-:B------:R-:W-:Y:S01]  /*5f60*/  FFMA.FTZ R170, R170, R13, -R216.reuse ;  /* 0x0000000daaaa7223 */ /* 0x100fe200000108d8 */
[----:B----4-:R-:W-:Y:S01]  /*5f70*/  F2FP.BF16.F32.PACK_AB R153, R215, R213 ;  /* 0x000000d5d799723e */ /* 0x010fe200000010ff */
[--C-:B------:R-:W-:Y:S01]  /*5f80*/  FFMA.FTZ R171, R171, R13, -R216.reuse ;  /* 0x0000000dabab7223 */ /* 0x100fe200000108d8 */
[----:B-----5:R-:W-:Y:S01]  /*5f90*/  F2FP.BF16.F32.PACK_AB R155, R208, R211 ;  /* 0x000000d3d09b723e */ /* 0x020fe200000010ff */
[----:B------:R0:W-:Y:S01]  /*5fa0*/  BAR.SYNC.DEFER_BLOCKING R227, 0x100 ;  /* 0x000400e30000751d */ /* 0x0001e20000010000 */
[-CC-:B------:R-:W-:Y:S01]  /*5fb0*/  FFMA.FTZ R174, R174, R13.reuse, -R216.reuse ;  /* 0x0000000daeae7223 */ /* 0x180fe200000108d8 */
[-C--:B------:R-:W-:Y:S01]  /*5fc0*/  FFMA.FTZ R175, R175, R13.reuse, -R216 ;  /* 0x0000000dafaf7223 */ /* 0x080fe200000108d8 */
[-CC-:B------:R-:W-:Y:S01]  /*5fd0*/  FFMA.FTZ R176, R176, R13.reuse, -R214.reuse ;  /* 0x0000000db0b07223 */ /* 0x180fe200000108d6 */
[-CC-:B------:R-:W-:Y:S01]  /*5fe0*/  FFMA.FTZ R177, R177, R13.reuse, -R214.reuse ;  /* 0x0000000db1b17223 */ /* 0x180fe200000108d6 */
[-CC-:B------:R-:W-:Y:S01]  /*5ff0*/  FFMA.FTZ R180, R180, R13.reuse, -R214.reuse ;  /* 0x0000000db4b47223 */ /* 0x180fe200000108d6 */
[----:B------:R-:W1:Y:S01]  /*6000*/  MUFU.EX2 R161, R161 ;  /* 0x000000a100a17308 */ /* 0x000e620000000800 */
        /* <DEDUP_REMOVED lines=30> */
[----:B------:R-:W-:Y:S01]  /*61f0*/  ISETP.LT.AND P2, PT, R207, UR4, PT ;  /* 0x00000004cf007c0c */ /* 0x000fe2000bf41270 */
[----:B------:R-:W-:Y:S01]  /*6200*/  @!P1 VIADD R212, R212, 0x32460 ;  /* 0x00032460d4d49836 */ /* 0x000fe20000000000 */
[----:B------:R-:W2:Y:S01]  /*6210*/  MUFU.EX2 R163, R163 ;  /* 0x000000a300a37308 */ /* 0x000ea20000000800 */
[----:B------:R-:W-:Y:S01]  /*6220*/  FADD.FTZ R0, R159, R0 ;  /* 0x000000009f007221 */ /* 0x000fe20000010000 */
[----:B------:R-:W-:Y:S01]  /*6230*/  FADD.FTZ R12, R215, R12 ;  /* 0x0000000cd70c7221 */ /* 0x000fe20000010000 */
[----:B------:R-:W-:Y:S01]  /*6240*/  UIADD3 UR4, UR4, -0x1, URZ ;  /* 0xffffffff04047890 */ /* 0x000fe2000fffe03f */
        /* <DEDUP_REMOVED lines=16> */
[----:B------:R-:W0:Y:S08]  /*6350*/  MUFU.EX2 R175, R175 ;  /* 0x000000af00af7308 */ /* 0x000e300000000800 */
[----:B------:R-:W-:Y:S08]  /*6360*/  MUFU.EX2 R176, R176 ;  /* 0x000000b000b07308 */ /* 0x000ff00000000800 */
[----:B------:R-:W0:Y:S08]  /*6370*/  MUFU.EX2 R177, R177 ;  /* 0x000000b100b17308 */ /* 0x000e300000000800 */
[----:B------:R-:W-:Y:S08]  /*6380*/  MUFU.EX2 R180, R180 ;  /* 0x000000b400b47308 */ /* 0x000ff00000000800 */
[----:B------:R-:W-:Y:S08]  /*6390*/  MUFU.EX2 R181, R181 ;  /* 0x000000b500b57308 */ /* 0x000ff00000000800 */
[----:B------:R-:W-:Y:S08]  /*63a0*/  MUFU.EX2 R178, R178 ;  /* 0x000000b200b27308 */ /* 0x000ff00000000800 */
[----:B------:R-:W0:Y:S08]  /*63b0*/  MUFU.EX2 R179, R179 ;  /* 0x000000b300b37308 */ /* 0x000e300000000800 */
        /* <DEDUP_REMOVED lines=15> */
[----:B------:R-:W0:Y:S01]  /*64b0*/  MUFU.EX2 R195, R195 ;  /* 0x000000c300c37308 */ /* 0x000e220000000800 */
[----:B------:R-:W-:-:S02]  /*64c0*/  WARPGROUP.DEPBAR.LE gsb0, 0x0 ;  /* 0x00008000000079c5 */ /* 0x000fc40000010000 */
[----:B-1----:R-:W-:-:S05]  /*64d0*/  F2FP.BF16.F32.PACK_AB R152, R161, R160 ;  /* 0x000000a0a198723e */ /* 0x002fca00000010ff */
[----:B------:R-:W-:Y:S01]  /*64e0*/  MUFU.EX2 R198, R198 ;  /* 0x000000c600c67308 */ /* 0x000fe20000000800 */
[----:B--2---:R-:W-:Y:S01]  /*64f0*/  F2FP.BF16.F32.PACK_AB R153, R163, R162 ;  /* 0x000000a2a399723e */ /* 0x004fe200000010ff */
[----:B------:R-:W-:Y:S01]  /*6500*/  FADD.FTZ R160, R160, R157 ;  /* 0x0000009da0a07221 */ /* 0x000fe20000010000 */
[----:B------:R-:W-:Y:S01]  /*6510*/  F2FP.BF16.F32.PACK_AB R154, R165, R164 ;  /* 0x000000a4a59a723e */ /* 0x000fe200000010ff */
[----:B------:R-:W-:Y:S01]  /*6520*/  FADD.FTZ R162, R162, R211 ;  /* 0x000000d3a2a27221 */ /* 0x000fe20000010000 */
[----:B---3--:R-:W-:Y:S01]  /*6530*/  F2FP.BF16.F32.PACK_AB R155, R210, R166 ;  /* 0x000000a6d29b723e */ /* 0x008fe200000010ff */
[----:B------:R-:W-:Y:S02]  /*6540*/  FADD.FTZ R161, R161, R160 ;  /* 0x000000a0a1a17221 */ /* 0x000fe40000010000 */
[----:B------:R-:W1:Y:S01]  /*6550*/  MUFU.EX2 R199, R199 ;  /* 0x000000c700c77308 */ /* 0x000e620000000800 */
        /* <DEDUP_REMOVED lines=10> */
[----:B----4-:R-:W-:Y:S01]  /*6600*/  F2FP.BF16.F32.PACK_AB R152, R169, R168 ;  /* 0x000000a8a998723e */ /* 0x010fe200000010ff */
[----:B------:R-:W-:Y:S01]  /*6610*/  FADD.FTZ R168, R168, R165 ;  /* 0x000000a5a8a87221 */ /* 0x000fe20000010000 */
[----:B-----5:R-:W-:Y:S01]  /*6620*/  F2FP.BF16.F32.PACK_AB R153, R171, R170 ;  /* 0x000000aaab99723e */ /* 0x020fe200000010ff */
        /* <DEDUP_REMOVED lines=65> */
.L_x_11362:
[----:B------:R-:W-:-:S13]  /*6a40*/  ISETP.LE.AND P2, PT, RZ, UR4, PT ;  /* 0x00000004ff007c0c */ /* 0x000fda000bf43270 */
[----:B------:R-:W-:Y:S05]  /*6a50*/  @!P2 BRA `(.L_x_11372) ;  /* 0x0000002000c8a947 */ /* 0x000fea0003800000 */
[----:B------:R-:W-:Y:S02]  /*6a60*/  IMAD.MOV.U32 R210, RZ, RZ, R21 ;  /* 0x000000ffffd27224 */ /* 0x000fe400078e0015 */
[----:B------:R-:W-:-:S07]  /*6a70*/  IMAD.MOV.U32 R201, RZ, RZ, R20 ;  /* 0x000000ffffc97224 */ /* 0x000fce00078e0014 */
.L_x_11381:
[----:B------:R-:W-:-:S04]  /*6a80*/  UIADD3 UR36, UR36, 0x1, URZ ;  /* 0x0000000124247890 */ /* 0x000fc8000fffe03f */
[----:B------:R-:W-:-:S04]  /*6a90*/  UISETP.NE.AND UP0, UPT, UR36, 0x2, UPT ;  /* 0x000000022400788c */ /* 0x000fc8000bf05270 */
[----:B------:R-:W-:Y:S02]  /*6aa0*/  USEL UR5, URZ, 0x1, UP0 ;  /* 0x000000013f057887 */ /* 0x000fe40008000000 */
[----:B------:R-:W-:Y:S02]  /*6ab0*/  USEL UR36, UR36, URZ, UP0 ;  /* 0x0000003f24247287 */ /* 0x000fe40008000000 */
[----:B------:R-:W-:Y:S01]  /*6ac0*/  ULOP3.LUT UR37, UR37, UR5, URZ, 0x3c, !UPT ;  /* 0x0000000525257292 */ /* 0x000fe2000f8e3c3f */
[----:B-1----:R-:W-:Y:S11]  /*6ad0*/  @!P0 BRA `(.L_x_11373) ;  /* 0x0000000000048947 */ /* 0x002ff60003800000 */
[----:B------:R-:W-:Y:S01]  /*6ae0*/  BPT.TRAP 0x1 ;  /* 0x000000040000795c */ /* 0x000fe20000300000 */
.L_x_11373:
[----:B------:R-:W1:Y:S01]  /*6af0*/  S2UR UR6, SR_CgaCtaId ;  /* 0x00000000000679c3 */ /* 0x000e620000008800 */
[----:B------:R-:W-:Y:S01]  /*6b00*/  UMOV UR5, 0x400 ;  /* 0x0000040000057882 */ /* 0x000fe20000000000 */
[----:B------:R-:W-:-:S05]  /*6b10*/  IMAD.U32 R13, RZ, RZ, UR37 ;  /* 0x00000025ff0d7e24 */ /* 0x000fca000f8e00ff */
[----:B------:R-:W-:Y:S01]  /*6b20*/  SHF.L.U32 R13, R13, 0x1f, RZ ;  /* 0x0000001f0d0d7819 */ /* 0x000fe200000006ff */
[----:B-1----:R-:W-:-:S04]  /*6b30*/  ULEA UR5, UR6, UR5, 0x18 ;  /* 0x0000000506057291 */ /* 0x002fc8000f8ec03f */
[----:B------:R-:W-:-:S09]  /*6b40*/  ULEA UR5, UR36, UR5, 0x3 ;  /* 0x0000000524057291 */ /* 0x000fd2000f8e183f */
[----:B------:R1:W2:Y:S01]  /*6b50*/  SYNCS.PHASECHK.TRANS64.TRYWAIT P2, [UR5+0x32430], R13 ;  /* 0x0324300dff0075a7 */ /* 0x0002a20008040145 */
[----:B------:R-:W-:Y:S05]  /*6b60*/  @!P0 BRA `(.L_x_11374) ;  /* 0x0000000000048947 */ /* 0x000fea0003800000 */
[----:B------:R-:W-:Y:S01]  /*6b70*/  BPT.TRAP 0x1 ;  /* 0x000000040000795c */ /* 0x000fe20000300000 */
.L_x_11374:
[----:B--2---:R-:W-:Y:S05]  /*6b80*/  @P2 BRA `(.L_x_11375) ;  /* 0x0000000000082947 */ /* 0x004fea0003800000 */
[----:B------:R-:W2:Y:S02]  /*6b90*/  SYNCS.PHASECHK.TRANS64.TRYWAIT P2, [UR5+0x32430], R13 ;  /* 0x0324300dff0075a7 */ /* 0x000ea40008040145 */
[----:B--2---:R-:W-:Y:S05]  /*6ba0*/  @!P2 BRA `(.L_x_11376) ;  /* 0x000000a80030a947 */ /* 0x004fea0003800000 */
.L_x_11375:
        /* <DEDUP_REMOVED lines=31> */
.L_x_11377:
[----:B------:R3:W4:Y:S01]  /*6da0*/  SYNCS.PHASECHK.TRANS64.TRYWAIT P2, [UR5+0x32450], R13 ;  /* 0x0324500dff0075a7 */ /* 0x0007220008040145 */
[----:B------:R-:W-:Y:S05]  /*6db0*/  @!P0 BRA `(.L_x_11378) ;  /* 0x0000000000048947 */ /* 0x000fea0003800000 */
[----:B------:R-:W-:Y:S01]  /*6dc0*/  BPT.TRAP 0x1 ;  /* 0x000000040000795c */ /* 0x000fe20000300000 */
.L_x_11378:
[----:B----4-:R-:W-:Y:S05]  /*6dd0*/  @P2 BRA `(.L_x_11379) ;  /* 0x0000000000082947 */ /* 0x010fea0003800000 */
[----:B------:R-:W4:Y:S02]  /*6de0*/  SYNCS.PHASECHK.TRANS64.TRYWAIT P2, [UR5+0x32450], R13 ;  /* 0x0324500dff0075a7 */ /* 0x000f240008040145 */
[----:B----4-:R-:W-:Y:S05]  /*6df0*/  @!P2 BRA `(.L_x_11380) ;  /* 0x000000a400b4a947 */ /* 0x010fea0003800000 */
.L_x_11379:
        /* <DEDUP_REMOVED lines=13> */
[----:B------:R-:W-:Y:S01]  /*6ed0*/  ISETP.LT.AND P2, PT, RZ, UR4, PT ;  /* 0x00000004ff007c0c */ /* 0x000fe2000bf41270 */
        /* <DEDUP_REMOVED lines=19> */
[----:B----4-:R-:W-:Y:S01]  /*7010*/  SHF.R.U32.HI R215, RZ, 0x7, R215 ;  /* 0x00000007ffd77819 */ /* 0x010fe200000116d7 */
[----:B------:R-:W-:Y:S01]  /*7020*/  UMOV UR51, 0x40000040 ;  /* 0x4000004000337882 */ /* 0x000fe20000000000 */
[----:B------:R-:W-:Y:S01]  /*7030*/  UIADD3 UR4, UR4, -0x1, URZ ;  /* 0xffffffff04047890 */ /* 0x000fe2000fffe03f */
        /* <DEDUP_REMOVED lines=28> */
[----:B------:R-:W-:Y:S01]  /*7200*/  UIMAD UR6, UR36, 0xc00, UR7 ;  /* 0x00000c00240678a4 */ /* 0x000fe2000f8e0207 */
        /* <DEDUP_REMOVED lines=36> */
[----:B--2---:R-:W-:-:S04]  /*7450*/  FMNMX.FTZ R20, R152, R201, !PT ;  /* 0x000000c998147209 */ /* 0x004fc80007810000 */
[----:B-1-3--:R-:W-:-:S04]  /*7460*/  FMNMX.FTZ R13, R153, R20, !PT ;  /* 0x00000014990d7209 */ /* 0x00afc80007810000 */
        /* <DEDUP_REMOVED lines=48> */
[----:B0-----:R-:W0:Y:S01]  /*7770*/  SHFL.BFLY PT, R212, R21, 0x2, 0x1f ;  /* 0x0c401f0015d47f89 */ /* 0x001e2200000e0000 */
[----:B-1----:R-:W-:-:S05]  /*7780*/  FMNMX.FTZ R209, R208, R207, !PT ;  /* 0x000000cfd0d17209 */ /* 0x002fca0007810000 */
[----:B------:R-:W1:Y:S01]  /*7790*/  SHFL.BFLY PT, R20, R209, 0x1, 0x1f ;  /* 0x0c201f00d1147f89 */ /* 0x000e6200000e0000 */
[----:B0-----:R-:W-:-:S05]  /*77a0*/  FMNMX.FTZ R211, R21, R212, !PT ;  /* 0x000000d415d37209 */ /* 0x001fca0007810000 */
[----:B------:R-:W0:Y:S01]  /*77b0*/  SHFL.BFLY PT, R214, R211, 0x1, 0x1f ;  /* 0x0c201f00d3d67f89 */ /* 0x000e2200000e0000 */
[----:B-1----:R-:W-:-:S05]  /*77c0*/  FMNMX.FTZ R20, R209, R20, !PT ;  /* 0x00000014d1147209 */ /* 0x002fca0007810000 */
[C---:B--2---:R-:W-:Y:S01]  /*77d0*/  FMUL.FTZ R212, R20.reuse, R13 ;  /* 0x0000000d14d47220 */ /* 0x044fe20000410000 */
[----:B------:R-:W-:-:S03]  /*77e0*/  FADD.FTZ R208, -R20, R201 ;  /* 0x000000c914d07221 */ /* 0x000fc60000010100 */
[-CC-:B------:R-:W-:Y:S01]  /*77f0*/  FFMA.FTZ R207, R152, R13.reuse, -R212.reuse ;  /* 0x0000000d98cf7223 */ /* 0x180fe200000108d4 */
[-C--:B------:R-:W-:Y:S01]  /*7800*/  FMUL.FTZ R201, R208, R13.reuse ;  /* 0x0000000dd0c97220 */ /* 0x080fe20000410000 */
[-CC-:B------:R-:W-:Y:S01]  /*7810*/  FFMA.FTZ R208, R153, R13.reuse, -R212.reuse ;  /* 0x0000000d99d07223 */ /* 0x180fe200000108d4 */
[-CC-:B------:R-:W-:Y:S01]  /*7820*/  FFMA.FTZ R153, R157, R13.reuse, -R212.reuse ;  /* 0x0000000d9d997223 */ /* 0x180fe200000108d4 */
[-CC-:B------:R-:W-:Y:S01]  /*7830*/  FFMA.FTZ R209, R156, R13.reuse, -R212.reuse ;  /* 0x0000000d9cd17223 */ /* 0x180fe200000108d4 */
[----:B------:R-:W-:Y:S01]  /*7840*/  IADD3 R156, -R215, 0xb, RZ ;  /* 0x0000000bd79c7810 */ /* 0x000fe20007ffe1ff */
[----:B------:R-:W-:Y:S01]  /*7850*/  MUFU.EX2 R207, R207 ;  /* 0x000000cf00cf7308 */ /* 0x000fe20000000800 */
[-CC-:B------:R-:W-:Y:S01]  /*7860*/  FFMA.FTZ R160, R160, R13.reuse, -R212.reuse ;  /* 0x0000000da0a07223 */ /* 0x180fe200000108d4 */
[-CC-:B------:R-:W-:Y:S01]  /*7870*/  FFMA.FTZ R161, R161, R13.reuse, -R212.reuse ;  /* 0x0000000da1a17223 */ /* 0x180fe200000108d4 */
[-CC-:B------:R-:W-:Y:S01]  /*7880*/  FFMA.FTZ R164, R164, R13.reuse, -R212.reuse ;  /* 0x0000000da4a47223 */ /* 0x180fe200000108d4 */
[-CC-:B------:R-:W-:Y:S01]  /*7890*/  FFMA.FTZ R165, R165, R13.reuse, -R212.reuse ;  /* 0x0000000da5a57223 */ /* 0x180fe200000108d4 */
[-CC-:B------:R-:W-:Y:S01]  /*78a0*/  FFMA.FTZ R168, R168, R13.reuse, -R212.reuse ;  /* 0x0000000da8a87223 */ /* 0x180fe200000108d4 */
[-CC-:B------:R-:W-:Y:S01]  /*78b0*/  FFMA.FTZ R169, R169, R13.reuse, -R212.reuse ;  /* 0x0000000da9a97223 */ /* 0x180fe200000108d4 */
[----:B0-----:R-:W-:Y:S01]  /*78c0*/  FMNMX.FTZ R21, R211, R214, !PT ;  /* 0x000000d6d3157209 */ /* 0x001fe20007810000 */
[----:B------:R-:W0:Y:S01]  /*78d0*/  MUFU.EX2 R201, R201 ;  /* 0x000000c900c97308 */ /* 0x000e220000000800 */
[-CC-:B------:R-:W-:Y:S01]  /*78e0*/  FFMA.FTZ R172, R172, R13.reuse, -R212.reuse ;  /* 0x0000000dacac7223 */ /* 0x180fe200000108d4 */
[-CC-:B------:R-:W-:Y:S01]  /*78f0*/  FFMA.FTZ R173, R173, R13.reuse, -R212.reuse ;  /* 0x0000000dadad7223 */ /* 0x180fe200000108d4 */
[-C--:B------:R-:W-:Y:S01]  /*7900*/  FFMA.FTZ R176, R176, R13.reuse, -R212 ;  /* 0x0000000db0b07223 */ /* 0x080fe200000108d4 */
        /* <DEDUP_REMOVED lines=11> */
[--C-:B------:R-:W-:Y:S01]  /*79c0*/  FFMA.FTZ R159, R159, R13, -R216.reuse ;  /* 0x0000000d9f9f7223 */ /* 0x100fe200000108d8 */
[----:B------:R2:W-:Y:S06]  /*79d0*/  BAR.ARV R156, 0x100 ;  /* 0x0004009c0000751d */ /* 0x0005ec0000002000 */
[----:B-1----:R-:W-:Y:S01]  /*79e0*/  VIADD R153, R215, 0x8 ;  /* 0x00000008d7997836 */ /* 0x002fe20000000000 */
[----:B------:R1:W-:Y:S01]  /*79f0*/  @!P1 SYNCS.ARRIVE.TRANS64.RED.A1T0 RZ, [R152+URZ], RZ ;  /* 0x000000ff98ff99a7 */ /* 0x0003e2000810043f */
[----:B------:R-:W3:Y:S01]  /*7a00*/  MUFU.EX2 R157, R157 ;  /* 0x0000009d009d7308 */ /* 0x000ee20000000800 */
[-C--:B0-----:R-:W-:Y:S01]  /*7a10*/  FMUL.FTZ R24, R24, R201.reuse ;  /* 0x000000c918187220 */ /* 0x081fe20000410000 */
        /* <DEDUP_REMOVED lines=135> */
[--C-:B------:R-:W-:Y:S01]  /*8290*/  FFMA.FTZ R162, R162, R13, -R216.reuse ;  /* 0x0000000da2a27223 */ /* 0x100fe200000108d8 */
[----:B0-----:R-:W-:Y:S01]  /*82a0*/  F2FP.BF16.F32.PACK_AB R154, R210, R209 ;  /* 0x000000d1d29a723e */ /* 0x001fe200000010ff */
[--C-:B------:R-:W-:Y:S01]  /*82b0*/  FFMA.FTZ R163, R163, R13, -R216.reuse ;  /* 0x0000000da3a37223 */ /* 0x100fe200000108d8 */
[----:B----4-:R-:W-:Y:S01]  /*82c0*/  F2FP.BF16.F32.PACK_AB R153, R214, R211 ;  /* 0x000000d3d699723e */ /* 0x010fe200000010ff */
[-CC-:B------:R-:W-:Y:S01]  /*82d0*/  FFMA.FTZ R166, R166, R13.reuse, -R216.reuse ;  /* 0x0000000da6a67223 */ /* 0x180fe200000108d8 */
[----:B-----5:R-:W-:Y:S01]  /*82e0*/  F2FP.BF16.F32.PACK_AB R155, R159, R158 ;  /* 0x0000009e9f9b723e */ /* 0x020fe200000010ff */
[-CC-:B------:R-:W-:Y:S01]  /*82f0*/  FFMA.FTZ R167, R167, R13.reuse, -R216.reuse ;  /* 0x0000000da7a77223 */ /* 0x180fe200000108d8 */
[----:B------:R-:W-:Y:S01]  /*8300*/  MUFU.EX2 R160, R160 ;  /* 0x000000a000a07308 */ /* 0x000fe20000000800 */
[-CC-:B------:R-:W-:Y:S01]  /*8310*/  FFMA.FTZ R170, R170, R13.reuse, -R216.reuse ;  /* 0x0000000daaaa7223 */ /* 0x180fe200000108d8 */
[----:B------:R-:W-:Y:S01]  /*8320*/  WARPGROUP.ARRIVE ;  /* 0x00000000000079c5 */ /* 0x000fe20000000000 */
[-CC-:B------:R-:W-:Y:S01]  /*8330*/  FFMA.FTZ R171, R171, R13.reuse, -R216.reuse ;  /* 0x0000000dabab7223 */ /* 0x180fe200000108d8 */
[-CC-:B------:R-:W-:Y:S01]  /*8340*/  FFMA.FTZ R174, R174, R13.reuse, -R216.reuse ;  /* 0x0000000daeae7223 */ /* 0x180fe200000108d8 */
[-C--:B------:R-:W-:Y:S01]  /*8350*/  FFMA.FTZ R175, R175, R13.reuse, -R216 ;  /* 0x0000000dafaf7223 */ /* 0x080fe200000108d8 */
[-C--:B------:R-:W-:Y:S01]  /*8360*/  FFMA.FTZ R181, R181, R13.reuse, -R212 ;  /* 0x0000000db5b57223 */ /* 0x080fe200000108d4 */
[-CC-:B------:R-:W-:Y:S01]  /*8370*/  FFMA.FTZ R178, R178, R13.reuse, -R216.reuse ;  /* 0x0000000db2b27223 */ /* 0x180fe200000108d8 */
[----:B------:R-:W-:Y:S01]  /*8380*/  HGMMA.64x256x16.F32.BF16 R24, R152, gdesc[UR8].tnspB, R24, gsb0 ;  /* 0x43e0000898187df0 */ /* 0x000fe20008001818 */
[----:B------:R-:W0:Y:S01]  /*8390*/  MUFU.EX2 R161, R161 ;  /* 0x000000a100a17308 */ /* 0x000e220000000800 */
[----:B------:R-:W-:Y:S01]  /*83a0*/  UIADD3 UR10, UR6, 0x80, URZ ;  /* 0x00000080060a7890 */ /* 0x000fe2000fffe03f */
[-CC-:B------:R-:W-:Y:S01]  /*83b0*/  FFMA.FTZ R179, R179, R13.reuse, -R216.reuse ;  /* 0x0000000db3b37223 */ /* 0x180fe200000108d8 */
[----:B------:R-:W-:Y:S01]  /*83c0*/  UMOV UR11, 0x40000040 ;  /* 0x40000040000b7882 */ /* 0x000fe20000000000 */
        /* <DEDUP_REMOVED lines=12> */
[----:B------:R-:W1:Y:S01]  /*8490*/  MUFU.EX2 R165, R165 ;  /* 0x000000a500a57308 */ /* 0x000e620000000800 */
        /* <DEDUP_REMOVED lines=8> */
[----:B------:R-:W-:Y:S01]  /*8520*/  FFMA.FTZ R201, R201, R0, R207 ;  /* 0x00000000c9c97223 */ /* 0x000fe200000100cf */
[----:B------:R-:W-:Y:S01]  /*8530*/  FFMA.FTZ R157, R157, R12, R211 ;  /* 0x0000000c9d9d7223 */ /* 0x000fe200000100d3 */
[----:B------:R-:W-:-:S02]  /*8540*/  @!P1 VIADD R213, R213, 0x32460 ;  /* 0x00032460d5d59836 */ /* 0x000fc40000000000 */
[----:B------:R-:W-:Y:S01]  /*8550*/  FADD.FTZ R208, R208, R201 ;  /* 0x000000c9d0d07221 */ /* 0x000fe20000010000 */
[----:B------:R-:W-:Y:S01]  /*8560*/  FADD.FTZ R157, R214, R157 ;  /* 0x0000009dd69d7221 */ /* 0x000fe20000010000 */
[----:B------:R-:W-:Y:S01]  /*8570*/  IMAD.MOV.U32 R201, RZ, RZ, R20 ;  /* 0x000000ffffc97224 */ /* 0x000fe200078e0014 */
[----:B------:R-:W3:Y:S01]  /*8580*/  MUFU.EX2 R163, R163 ;  /* 0x000000a300a37308 */ /* 0x000ee20000000800 */
[----:B------:R-:W-:Y:S01]  /*8590*/  FADD.FTZ R209, R209, R208 ;  /* 0x000000d0d1d17221 */ /* 0x000fe20000010000 */
[----:B------:R-:W-:Y:S01]  /*85a0*/  FADD.FTZ R158, R158, R157 ;  /* 0x0000009d9e9e7221 */ /* 0x000fe20000010000 */
[----:B------:R-:W-:Y:S02]  /*85b0*/  @!P1 PRMT R213, RZ, 0x654, R213 ;  /* 0x00000654ffd59816 */ /* 0x000fe400000000d5 */
[----:B------:R-:W-:Y:S01]  /*85c0*/  FADD.FTZ R209, R210, R209 ;  /* 0x000000d1d2d17221 */ /* 0x000fe20000010000 */
[----:B------:R-:W-:Y:S01]  /*85d0*/  FADD.FTZ R159, R159, R158 ;  /* 0x0000009e9f9f7221 */ /* 0x000fe20000010000 */
[----:B------:R-:W-:Y:S01]  /*85e0*/  IMAD.MOV.U32 R210, RZ, RZ, R21 ;  /* 0x000000ffffd27224 */ /* 0x000fe200078e0015 */
[----:B------:R-:W-:Y:S08]  /*85f0*/  MUFU.EX2 R166, R166 ;  /* 0x000000a600a67308 */ /* 0x000ff00000000800 */
        /* <DEDUP_REMOVED lines=120> */
.L_x_11372:
[----:B------:R-:W2:Y:S01]  /*8d80*/  SHFL.BFLY PT, R5, R12, 0x2, 0x1f ;  /* 0x0c401f000c057f89 */ /* 0x000ea200000e0000 */
[----:B------:R-:W-:Y:S01]  /*8d90*/  UIADD3 UR36, UR36, 0x1, URZ ;  /* 0x0000000124247890 */ /* 0x000fe2000fffe03f */
[----:B------:R3:W-:Y:S06]  /*8da0*/  BAR.ARV R156, 0x100 ;  /* 0x0004009c0000751d */ /* 0x0007ec0000002000 */
[----:B------:R-:W-:Y:S02]  /*8db0*/  UISETP.NE.AND UP0, UPT, UR36, 0x2, UPT ;  /* 0x000000022400788c */ /* 0x000fe4000bf05270 */
[----:B------:R-:W-:Y:S06]  /*8dc0*/  BAR.ARV 0x8, 0x120 ;  /* 0x0204800000007b1d */ /* 0x000fec0000002000 */
[----:B------:R-:W-:Y:S01]  /*8dd0*/  USEL UR4, URZ, 0x1, UP0 ;  /* 0x000000013f047887 */ /* 0x000fe20008000000 */
[----:B------:R-:W-:Y:S01]  /*8de0*/  PLOP3.LUT P0, PT, PT, PT, PT, 0x8, 0x0 ;  /* 0x000000000000781c */ /* 0x000fe20003f0e170 */
[----:B------:R-:W4:Y:S01]  /*8df0*/  SHFL.BFLY PT, R3, R0, 0x2, 0x1f ;  /* 0x0c401f0000037f89 */ /* 0x000f2200000e0000 */
[----:B------:R-:W-:Y:S01]  /*8e00*/  VIADD R221, R221, 0x1 ;  /* 0x00000001dddd7836 */ /* 0x000fe20000000000 */
[----:B------:R-:W-:Y:S01]  /*8e10*/  USEL UR36, UR36, URZ, UP0 ;  /* 0x0000003f24247287 */ /* 0x000fe20008000000 */
[----:B--2---:R-:W-:Y:S01]  /*8e20*/  FADD.FTZ R5, R5, R12 ;  /* 0x0000000c05057221 */ /* 0x004fe20000010000 */
[----:B------:R-:W-:-:S04]  /*8e30*/  ULOP3.LUT UR37, UR37, UR4, URZ, 0x3c, !UPT ;  /* 0x0000000425257292 */ /* 0x000fc8000f8e3c3f */
[----:B------:R-:W2:Y:S01]  /*8e40*/  SHFL.BFLY PT, R4, R5, 0x1, 0x1f ;  /* 0x0c201f0005047f89 */ /* 0x000ea200000e0000 */
[----:B----4-:R-:W-:Y:S01]  /*8e50*/  FADD.FTZ R3, R3, R0 ;  /* 0x0000000003037221 */ /* 0x010fe20000010000 */
[----:B------:R-:W-:-:S04]  /*8e60*/  IMAD.MOV.U32 R0, RZ, RZ, RZ ;  /* 0x000000ffff007224 */ /* 0x000fc800078e00ff */
[----:B------:R-:W4:Y:S01]  /*8e70*/  SHFL.BFLY PT, R2, R3, 0x1, 0x1f ;  /* 0x0c201f0003027f89 */ /* 0x000f2200000e0000 */
[----:B--2---:R-:W-:-:S05]  /*8e80*/  FADD.FTZ R6, R5, R4 ;  /* 0x0000000405067221 */ /* 0x004fca0000010000 */
[----:B------:R-:W-:-:S13]  /*8e90*/  FSETP.NE.FTZ.AND P2, PT, R6, RZ, PT ;  /* 0x000000ff0600720b */ /* 0x000fda0003f55000 */
[----:B------:R-:W2:Y:S01]  /*8ea0*/  @P2 MUFU.RCP R0, R6 ;  /* 0x0000000600002308 */ /* 0x000ea20000001000 */
[----:B----4-:R-:W-:Y:S01]  /*8eb0*/  FADD.FTZ R7, R3, R2 ;  /* 0x0000000203077221 */ /* 0x010fe20000010000 */
[----:B------:R-:W-:Y:S02]  /*8ec0*/  IMAD.MOV.U32 R2, RZ, RZ, RZ ;  /* 0x000000ffff027224 */ /* 0x000fe400078e00ff */
[----:B------:R-:W-:Y:S02]  /*8ed0*/  IMAD.MOV.U32 R3, RZ, RZ, -0x800000 ;  /* 0xff800000ff037424 */ /* 0x000fe400078e00ff */
[----:B------:R-:W-:Y:S02]  /*8ee0*/  FSETP.NE.FTZ.AND P1, PT, R7, RZ, PT ;  /* 0x000000ff0700720b */ /* 0x000fe40003f35000 */
[----:B------:R-:W4:Y:S01]  /*8ef0*/  @P2 MUFU.LG2 R6, R6 ;  /* 0x0000000600062308 */ /* 0x000f220000000c00 */
[-C--:B--2---:R-:W-:Y:S01]  /*8f00*/  FMUL.FTZ R8, R83, R0.reuse ;  /* 0x0000000053087220 */ /* 0x084fe20000410000 */
[-C--:B------:R-:W-:Y:S01]  /*8f10*/  FMUL.FTZ R12, R27, R0.reuse ;  /* 0x000000001b0c7220 */ /* 0x080fe20000410000 */
[----:B------:R-:W-:-:S08]  /*8f20*/  FMUL.FTZ R162, R35, R0 ;  /* 0x0000000023a27220 */ /* 0x000fd00000410000 */
[----:B------:R-:W2:Y:S01]  /*8f30*/  @P1 MUFU.LG2 R4, R7 ;  /* 0x0000000700041308 */ /* 0x000ea20000000c00 */
[C---:B------:R-:W-:Y:S01]  /*8f40*/  @P1 FMUL.FTZ R5, R13.reuse, 0.69314718246459960938 ;  /* 0x3f3172180d051820 */ /* 0x040fe20000410000 */
[----:B------:R-:W-:Y:S01]  /*8f50*/  @P2 FMUL.FTZ R13, R13, 0.69314718246459960938 ;  /* 0x3f3172180d0d2820 */ /* 0x000fe20000410000 */
[-C--:B------:R-:W-:Y:S01]  /*8f60*/  FMUL.FTZ R160, R43, R0.reuse ;  /* 0x000000002ba07220 */ /* 0x080fe20000410000 */
[-C--:B------:R-:W-:Y:S01]  /*8f70*/  FMUL.FTZ R158, R51, R0.reuse ;  /* 0x00000000339e7220 */ /* 0x080fe20000410000 */
[----:B----4-:R-:W-:Y:S01]  /*8f80*/  @P2 FMUL.FTZ R6, R6, 0.69314718246459960938 ;  /* 0x3f31721806062820 */ /* 0x010fe20000410000 */
[-C--:B---3--:R-:W-:Y:S01]  /*8f90*/  FMUL.FTZ R156, R59, R0.reuse ;  /* 0x000000003b9c7220 */ /* 0x088fe20000410000 */
[-C--:B------:R-:W-:Y:S01]  /*8fa0*/  FMUL.FTZ R154, R67, R0.reuse ;  /* 0x00000000439a7220 */ /* 0x080fe20000410000 */
[----:B------:R-:W3:Y:S01]  /*8fb0*/  @P1 MUFU.RCP R2, R7 ;  /* 0x0000000700021308 */ /* 0x000ee20000001000 */
        /* <DEDUP_REMOVED lines=125> */
.L_x_11350:
[----:B------:R-:W2:Y:S01]  /*9790*/  S2R R4, SR_CgaCtaId ;  /* 0x0000000000047919 */ /* 0x000ea20000008800 */
[----:B------:R-:W-:Y:S01]  /*97a0*/  MOV R151, 0x400 ;  /* 0x0000040000977802 */ /* 0x000fe20000000f00 */
[----:B------:R-:W-:Y:S01]  /*97b0*/  BSSY B0, `(.L_x_11382) ;  /* 0x00002b7000007945 */ /* 0x000fe20003800000 */
[----:B------:R-:W-:Y:S02]  /*97c0*/  BAR.SYNC.DEFER_BLOCKING 0x5, 0x120 ;  /* 0x0144800000007b1d */ /* 0x000fe40000010000 */
[----:B--2---:R-:W-:-:S05]  /*97d0*/  LEA R151, R4, R151, 0x18 ;  /* 0x0000009704977211 */ /* 0x004fca00078ec0ff */
[----:B------:R-:W2:Y:S02]  /*97e0*/  LDS.128 R4, [R151+0x324d0] ;  /* 0x0324d00097047984 */ /* 0x000ea40000000c00 */
[----:B--2---:R-:W-:Y:S02]  /*97f0*/  R2UR UR60, R5 ;  /* 0x00000000053c72ca */ /* 0x004fe400000e0000 */
[----:B------:R-:W-:Y:S01]  /*9800*/  R2UR UR5, R6 ;  /* 0x00000000060572ca */ /* 0x000fe200000e0000 */
[----:B------:R-:W-:Y:S06]  /*9810*/  BAR.ARV 0x4, 0x120 ;  /* 0x0104800000007b1d */ /* 0x000fec0000002000 */
[----:B------:R-:W-:Y:S08]  /*9820*/  @P0 BRA `(.L_x_11383) ;  /* 0x0000001c00980947 */ /* 0x000ff00003800000 */
[----:B------:R-:W2:Y:S01]  /*9830*/  S2R R6, SR_SWINHI ;  /* 0x0000000000067919 */ /* 0x000ea20000002f00 */
[----:B------:R-:W-:Y:S01]  /*9840*/  F2FP.BF16.F32.PACK_AB R24, R25, R24 ;  /* 0x000000181918723e */ /* 0x000fe200000010ff */
[----:B------:R-:W-:Y:S01]  /*9850*/  ULDC.64 UR6, c[0x0][0xce0] ;  /* 0x0003380000067ab9 */ /* 0x000fe20000000a00 */
[----:B------:R-:W-:Y:S01]  /*9860*/  F2FP.BF16.F32.PACK_AB R25, R12, R26 ;  /* 0x0000001a0c19723e */ /* 0x000fe200000010ff */
[----:B------:R-:W-:Y:S01]  /*9870*/  ULDC.64 UR8, c[0x0][0x208] ;  /* 0x0000820000087ab9 */ /* 0x000fe20000000a00 */
        /* <DEDUP_REMOVED lines=43> */
[----:B------:R-:W-:-:S02]  /*9b30*/  LOP3.LUT R16, R171, 0x380, RZ, 0xc0, !PT ;  /* 0x00000380ab107812 */ /* 0x000fc400078ec0ff */
[----:B------:R-:W-:Y:S02]  /*9b40*/  LOP3.LUT R94, R167, 0x380, RZ, 0xc0, !PT ;  /* 0x00000380a75e7812 */ /* 0x000fe400078ec0ff */
[----:B------:R-:W-:Y:S02]  /*9b50*/  SHF.R.U64 R11, R11, 0x3, RZ ;  /* 0x000000030b0b7819 */ /* 0x000fe400000012ff */
[----:B------:R-:W-:Y:S02]  /*9b60*/  LOP3.LUT R18, R173, 0x380, RZ, 0xc0, !PT ;  /* 0x00000380ad127812 */ /* 0x000fe400078ec0ff */
[----:B------:R-:W-:Y:S02]  /*9b70*/  LOP3.LUT R20, R175, 0x380, RZ, 0xc0, !PT ;  /* 0x00000380af147812 */ /* 0x000fe400078ec0ff */
[----:B------:R-:W-:Y:S02]  /*9b80*/  IADD3 R185, P0, R98, 0x8020, RZ ;  /* 0x0000802062b97810 */ /* 0x000fe40007f1e0ff */
[----:B------:R-:W-:-:S02]  /*9b90*/  SHF.R.U64 R14, R14, 0x3, RZ ;  /* 0x000000030e0e7819 */ /* 0x000fc400000012ff */
[----:B------:R-:W-:Y:S01]  /*9ba0*/  LOP3.LUT R22, R177, 0x380, RZ, 0xc0, !PT ;  /* 0x00000380b1167812 */ /* 0x000fe200078ec0ff */
[--C-:B------:R-:W-:Y:S01]  /*9bb0*/  IMAD.X R55, RZ, RZ, R99.reuse, P0 ;  /* 0x000000ffff377224 */ /* 0x100fe200000e0663 */
[----:B------:R-:W-:Y:S02]  /*9bc0*/  SHF.R.U64 R29, R12, 0x3, RZ ;  /* 0x000000030c1d7819 */ /* 0x000fe400000012ff */
[C---:B------:R-:W-:Y:S02]  /*9bd0*/  IADD3 R187, P4, R98.reuse, 0x8040, RZ ;  /* 0x0000804062bb7810 */ /* 0x040fe40007f9e0ff */
        /* <DEDUP_REMOVED lines=9> */
[----:B------:R-:W-:-:S02]  /*9c70*/  SHF.R.U64 R12, R94, 0x3, RZ ;  /* 0x000000035e0c7819 */ /* 0x000fc400000012ff */
[----:B------:R-:W-:Y:S01]  /*9c80*/  LOP3.LUT R98, R11, R98, RZ, 0x3c, !PT ;  /* 0x000000620b627212 */ /* 0x000fe200078e3cff */
[----:B------:R-:W-:Y:S01]  /*9c90*/  IMAD.X R11, RZ, RZ, R99, P2 ;  /* 0x000000ffff0b7224 */ /* 0x000fe200010e0663 */
[----:B------:R-:W-:Y:S02]  /*9ca0*/  SHF.R.U64 R18, R18, 0x3, RZ ;  /* 0x0000000312127819 */ /* 0x000fe400000012ff */
[----:B------:R-:W-:Y:S02]  /*9cb0*/  LOP3.LUT R38, R181, 0x380, RZ, 0xc0, !PT ;  /* 0x00000380b5267812 */ /* 0x000fe400078ec0ff */
[----:B------:R-:W-:Y:S02]  /*9cc0*/  SHF.R.U64 R20, R20, 0x3, RZ ;  /* 0x0000000314147819 */ /* 0x000fe400000012ff */
[----:B------:R-:W-:Y:S02]  /*9cd0*/  LOP3.LUT R46, R183, 0x380, RZ, 0xc0, !PT ;  /* 0x00000380b72e7812 */ /* 0x000fe400078ec0ff */
[----:B------:R-:W-:-:S02]  /*9ce0*/  LOP3.LUT R14, R14, R169, RZ, 0x3c, !PT ;  /* 0x000000a90e0e7212 */ /* 0x000fc400078e3cff */
[----:B------:R-:W-:Y:S02]  /*9cf0*/  SHF.R.U64 R22, R22, 0x3, RZ ;  /* 0x0000000316167819 */ /* 0x000fe400000012ff */
[----:B------:R-:W-:Y:S02]  /*9d00*/  LOP3.LUT R54, R185, 0x380, RZ, 0xc0, !PT ;  /* 0x00000380b9367812 */ /* 0x000fe400078ec0ff */
[----:B------:R-:W-:Y:S02]  /*9d10*/  LOP3.LUT R16, R16, R171, RZ, 0x3c, !PT ;  /* 0x000000ab10107212 */ /* 0x000fe400078e3cff */
[----:B------:R-:W-:Y:S02]  /*9d20*/  SHF.R.U64 R30, R30, 0x3, RZ ;  /* 0x000000031e1e7819 */ /* 0x000fe400000012ff */
[----:B------:R-:W-:Y:S02]  /*9d30*/  LOP3.LUT R62, R187, 0x380, RZ, 0xc0, !PT ;  /* 0x00000380bb3e7812 */ /* 0x000fe400078ec0ff */
[----:B------:R-:W-:-:S02]  /*9d40*/  LOP3.LUT R10, R12, R167, RZ, 0x3c, !PT ;  /* 0x000000a70c0a7212 */ /* 0x000fc400078e3cff */
[----:B------:R-:W-:Y:S02]  /*9d50*/  LOP3.LUT R18, R18, R173, RZ, 0x3c, !PT ;  /* 0x000000ad12127212 */ /* 0x000fe400078e3cff */
[----:B------:R-:W-:Y:S02]  /*9d60*/  SHF.R.U64 R38, R38, 0x3, RZ ;  /* 0x0000000326267819 */ /* 0x000fe400000012ff */
[----:B------:R-:W-:Y:S02]  /*9d70*/  LOP3.LUT R70, R189, 0x380, RZ, 0xc0, !PT ;  /* 0x00000380bd467812 */ /* 0x000fe400078ec0ff */
[----:B------:R-:W-:Y:S01]  /*9d80*/  MOV R98, R98 ;  /* 0x0000006200627202 */ /* 0x000fe20000000f00 */
[----:B------:R-:W-:Y:S01]  /*9d90*/  BAR.SYNC.DEFER_BLOCKING 0x1, 0x100 ;  /* 0x0044000000007b1d */ /* 0x000fe20000010000 */
[----:B------:R-:W-:Y:S02]  /*9da0*/  LOP3.LUT R20, R20, R175, RZ, 0x3c, !PT ;  /* 0x000000af14147212 */ /* 0x000fe400078e3cff */
[----:B------:R-:W-:-:S02]  /*9db0*/  SHF.R.U64 R46, R46, 0x3, RZ ;  /* 0x000000032e2e7819 */ /* 0x000fc400000012ff */
[----:B------:R-:W-:Y:S02]  /*9dc0*/  LOP3.LUT R78, R191, 0x380, RZ, 0xc0, !PT ;  /* 0x00000380bf4e7812 */ /* 0x000fe400078ec0ff */
[----:B------:R-:W-:Y:S02]  /*9dd0*/  LOP3.LUT R99, R166, 0x380, RZ, 0xc0, !PT ;  /* 0x00000380a6637812 */ /* 0x000fe400078ec0ff */
[----:B------:R-:W-:Y:S02]  /*9de0*/  LOP3.LUT R22, R22, R177, RZ, 0x3c, !PT ;  /* 0x000000b116167212 */ /* 0x000fe400078e3cff */
[----:B------:R-:W-:Y:S02]  /*9df0*/  SHF.R.U64 R54, R54, 0x3, RZ ;  /* 0x0000000336367819 */ /* 0x000fe400000012ff */
[----:B------:R-:W-:Y:S02]  /*9e00*/  MOV R14, R14 ;  /* 0x0000000e000e7202 */ /* 0x000fe40000000f00 */
[----:B------:R-:W-:-:S02]  /*9e10*/  LOP3.LUT R30, R30, R179, RZ, 0x3c, !PT ;  /* 0x000000b31e1e7212 */ /* 0x000fc400078e3cff */
[----:B------:R-:W-:Y:S02]  /*9e20*/  SHF.R.U64 R62, R62, 0x3, RZ ;  /* 0x000000033e3e7819 */ /* 0x000fe400000012ff */
[----:B------:R-:W-:Y:S02]  /*9e30*/  LOP3.LUT R94, R29, R6, RZ, 0x3c, !PT ;  /* 0x000000061d5e7212 */ /* 0x000fe400078e3cff */
[----:B------:R-:W-:Y:S02]  /*9e40*/  MOV R16, R16 ;  /* 0x0000001000107202 */ /* 0x000fe40000000f00 */
[----:B------:R-:W-:Y:S01]  /*9e50*/  LOP3.LUT R38, R38, R181, RZ, 0x3c, !PT ;  /* 0x000000b526267212 */ /* 0x000fe200078e3cff */
[----:B------:R2:W-:Y:S01]  /*9e60*/  STSM.16.M88.4 [R98], R24 ;  /* 0x0000001862007844 */ /* 0x0005e20000000200 */
[----:B------:R-:W-:Y:S02]  /*9e70*/  SHF.R.U64 R70, R70, 0x3, RZ ;  /* 0x0000000346467819 */ /* 0x000fe400000012ff */
[----:B------:R-:W-:Y:S01]  /*9e80*/  MOV R18, R18 ;  /* 0x0000001200127202 */ /* 0x000fe20000000f00 */
[----:B------:R3:W-:Y:S01]  /*9e90*/  STSM.16.M88.4 [R14], R32 ;  /* 0x000000200e007844 */ /* 0x0007e20000000200 */
[----:B------:R-:W-:-:S02]  /*9ea0*/  MOV R6, R10 ;  /* 0x0000000a00067202 */ /* 0x000fc40000000f00 */
[----:B------:R-:W-:Y:S01]  /*9eb0*/  LOP3.LUT R46, R46, R183, RZ, 0x3c, !PT ;  /* 0x000000b72e2e7212 */ /* 0x000fe200078e3cff */
[----:B------:R-:W4:Y:S01]  /*9ec0*/  LDC.64 R10, c[0x0][0xcd8] ;  /* 0x00033600ff0a7b82 */ /* 0x000f220000000a00 */
[----:B------:R-:W-:Y:S01]  /*9ed0*/  SHF.R.U64 R78, R78, 0x3, RZ ;  /* 0x000000034e4e7819 */ /* 0x000fe200000012ff */
[----:B------:R5:W-:Y:S01]  /*9ee0*/  STSM.16.M88.4 [R16], R40 ;  /* 0x0000002810007844 */ /* 0x000be20000000200 */
[----:B------:R-:W-:Y:S02]  /*9ef0*/  SHF.R.U64 R99, R99, 0x3, RZ ;  /* 0x0000000363637819 */ /* 0x000fe400000012ff */
[----:B------:R-:W-:Y:S01]  /*9f00*/  MOV R20, R20 ;  /* 0x0000001400147202 */ /* 0x000fe20000000f00 */
[----:B------:R0:W-:Y:S01]  /*9f10*/  STSM.16.M88.4 [R18], R48 ;  /* 0x0000003012007844 */ /* 0x0001e20000000200 */
[----:B------:R-:W-:Y:S02]  /*9f20*/  F2FP.BF16.F32.PACK_AB R59, R155, R59 ;  /* 0x0000003b9b3b723e */ /* 0x000fe400000010ff */
        /* <DEDUP_REMOVED lines=10> */
[----:B------:R-:W-:Y:S02]  /*9fd0*/  LOP3.LUT R62, R62, R187, RZ, 0x3c, !PT ;  /* 0x000000bb3e3e7212 */ /* 0x000fe400078e3cff */
[----:B------:R-:W-:Y:S02]  /*9fe0*/  MOV R30, R30 ;  /* 0x0000001e001e7202 */ /* 0x000fe40000000f00 */
[----:B------:R-:W-:Y:S02]  /*9ff0*/  F2FP.BF16.F32.PACK_AB R74, R77, R76 ;  /* 0x0000004c4d4a723e */ /* 0x000fe400000010ff */
[----:B------:R-:W-:Y:S01]  /*a000*/  F2FP.BF16.F32.PACK_AB R75, R9, R75 ;  /* 0x0000004b094b723e */ /* 0x000fe200000010ff */
[----:B------:R-:W-:Y:S01]  /*a010*/  IMAD.SHL.U32 R9, R206, 0x4, RZ ;  /* 0x00000004ce097824 */ /* 0x000fe200078e00ff */
[----:B------:R-:W-:-:S02]  /*a020*/  F2FP.BF16.F32.PACK_AB R81, R8, R82 ;  /* 0x000000520851723e */ /* 0x000fc400000010ff */
[----:B------:R-:W-:Y:S01]  /*a030*/  LOP3.LUT R70, R70, R189, RZ, 0x3c, !PT ;  /* 0x000000bd46467212 */ /* 0x000fe200078e3cff */
[----:B------:R0:W-:Y:S01]  /*a040*/  STSM.16.M88.4 [R30], R72 ;  /* 0x000000481e007844 */ /* 0x0001e20000000200 */
[----:B------:R-:W-:Y:S02]  /*a050*/  MOV R38, R38 ;  /* 0x0000002600267202 */ /* 0x000fe40000000f00 */
        /* <DEDUP_REMOVED lines=15> */
[----:B--2---:R-:W-:Y:S02]  /*a150*/  F2FP.BF16.F32.PACK_AB R98, R101, R100 ;  /* 0x000000646562723e */ /* 0x004fe400000010ff */
        /* <DEDUP_REMOVED lines=31> */
[----:B------:R-:W-:Y:S01]  /*a350*/  MOV R12, R12 ;  /* 0x0000000c000c7202 */ /* 0x000fe20000000f00 */
[----:B------:R0:W-:Y:S01]  /*a360*/  STSM.16.M88.4 [R6], R136 ;  /* 0x0000008806007844 */ /* 0x0001e20000000200 */
[----:B------:R-:W-:-:S02]  /*a370*/  F2FP.BF16.F32.PACK_AB R146, R149, R148 ;  /* 0x000000949592723e */ /* 0x000fc400000010ff */
[----:B------:R-:W-:Y:S02]  /*a380*/  F2FP.BF16.F32.PACK_AB R147, R0, R150 ;  /* 0x000000960093723e */ /* 0x000fe400000010ff */
[----:B------:R-:W-:Y:S02]  /*a390*/  ISETP.NE.U32.AND P2, PT, RZ, UR6, PT ;  /* 0x00000006ff007c0c */ /* 0x000fe4000bf45070 */
[----:B----4-:R-:W-:Y:S01]  /*a3a0*/  ISETP.NE.U32.AND P3, PT, R10, RZ, PT ;  /* 0x000000ff0a00720c */ /* 0x010fe20003f65070 */
[----:B------:R0:W-:Y:S01]  /*a3b0*/  STSM.16.M88.4 [R12], R144 ;  /* 0x000000900c007844 */ /* 0x0001e20000000200 */
[----:B------:R-:W-:Y:S01]  /*a3c0*/  BAR.SYNC.DEFER_BLOCKING 0x1, 0x100 ;  /* 0x0044000000007b1d */ /* 0x000fe20000010000 */
[----:B------:R-:W-:Y:S02]  /*a3d0*/  ISETP.NE.AND.EX P2, PT, RZ, UR7, PT, P2 ;  /* 0x00000007ff007c0c */ /* 0x000fe4000bf45320 */
[----:B---3--:R-:W-:Y:S02]  /*a3e0*/  SHF.L.U64.HI R14, R206, 0x2, R218 ;  /* 0x00000002ce0e7819 */ /* 0x008fe400000102da */
[----:B------:R-:W-:-:S02]  /*a3f0*/  IADD3 R10, P0, R9, R10, RZ ;  /* 0x0000000a090a7210 */ /* 0x000fc40007f1e0ff */
[----:B------:R-:W-:-:S03]  /*a400*/  ISETP.NE.AND.EX P3, PT, R11, RZ, PT, P3 ;  /* 0x000000ff0b00720c */ /* 0x000fc60003f65330 */
[----:B------:R-:W-:-:S04]  /*a410*/  IMAD.X R11, R14, 0x1, R11, P0 ;  /* 0x000000010e0b7824 */ /* 0x000fc800000e060b */
[----:B------:R-:W-:-:S04]  /*a420*/  @P2 IADD3 R8, P0, R9, UR6, RZ ;  /* 0x0000000609082c10 */ /* 0x000fc8000ff1e0ff */
[----:B------:R-:W-:Y:S02]  /*a430*/  @P2 IADD3.X R9, R14, UR7, RZ, P0, !PT ;  /* 0x000000070e092c10 */ /* 0x000fe400087fe4ff */
[----:B------:R-:W2:Y:S04]  /*a440*/  @P3 LDG.E R0, desc[UR8][R10.64] ;  /* 0x000000080a003981 */ /* 0x000ea8000c1e1900 */
[----:B------:R-:W3:Y:S01]  /*a450*/  @P2 LDG.E R8, desc[UR8][R8.64] ;  /* 0x0000000808082981 */ /* 0x000ee2000c1e1900 */
[----:B------:R-:W-:Y:S01]  /*a460*/  IMAD R13, R202, 0x40, R200 ;  /* 0x00000040ca0d7824 */ /* 0x000fe200078e02c8 */
[----:B------:R-:W-:Y:S01]  /*a470*/  UMOV UR4, URZ ;  /* 0x0000003f00047c82 */ /* 0x000fe20008000000 */
[----:B------:R-:W-:Y:S02]  /*a480*/  ULDC UR10, c[0x0][0xb88] ;  /* 0x0002e200000a7ab9 */ /* 0x000fe40000000800 */
[----:B------:R-:W-:-:S03]  /*a490*/  IMAD.WIDE R4, R13, 0x2, R4 ;  /* 0x000000020d047825 */ /* 0x000fc600078e0204 */
[C---:B------:R-:W-:Y:S02]  /*a4a0*/  IADD3 R17, P0, R4.reuse, 0x1000, RZ ;  /* 0x0000100004117810 */ /* 0x040fe40007f1e0ff */
[----:B------:R-:W-:Y:S02]  /*a4b0*/  IADD3 R13, P1, R4, 0x2000, RZ ;  /* 0x00002000040d7810 */ /* 0x000fe40007f3e0ff */
[----:B-----5:R-:W-:Y:S02]  /*a4c0*/  LOP3.LUT R16, R17, 0x380, RZ, 0xc0, !PT ;  /* 0x0000038011107812 */ /* 0x020fe400078ec0ff */
        /* <DEDUP_REMOVED lines=10> */
.L_x_11384:
[----:B------:R-:W-:Y:S01]  /*a570*/  R2UR UR16, R219 ;  /* 0x00000000db1072ca */ /* 0x000fe200000e0000 */
[----:B------:R-:W-:Y:S01]  /*a580*/  ULDC.64 UR12, c[0x0][0xc70] ;  /* 0x00031c00000c7ab9 */ /* 0x000fe20000000a00 */
[----:B------:R-:W-:Y:S01]  /*a590*/  USHF.R.S32.HI UR9, URZ, 0x1f, UR4 ;  /* 0x0000001f3f097899 */ /* 0x000fe20008011404 */
[----:B------:R-:W-:Y:S01]  /*a5a0*/  R2UR UR15, R220 ;  /* 0x00000000dc0f72ca */ /* 0x000fe200000e0000 */
[----:B------:R-:W-:Y:S01]  /*a5b0*/  UMOV UR8, UR4 ;  /* 0x0000000400087c82 */ /* 0x000fe20008000000 */
[----:B------:R-:W-:Y:S01]  /*a5c0*/  IADD3 R11, P2, R4, 0x3000, RZ ;  /* 0x00003000040b7810 */ /* 0x000fe20007f5e0ff */
[----:B------:R-:W-:Y:S01]  /*a5d0*/  ULDC.64 UR18, c[0x0][0x208] ;  /* 0x0000820000127ab9 */ /* 0x000fe20000000a00 */
[----:B------:R-:W-:Y:S02]  /*a5e0*/  SEL R73, R206, RZ, !P3 ;  /* 0x000000ffce497207 */ /* 0x000fe40005800000 */
[----:B------:R-:W-:Y:S02]  /*a5f0*/  SEL R218, R218, RZ, !P3 ;  /* 0x000000ffdada7207 */ /* 0x000fe40005800000 */
[----:B------:R-:W-:-:S02]  /*a600*/  LOP3.LUT R10, R11, 0x380, RZ, 0xc0, !PT ;  /* 0x000003800b0a7812 */ /* 0x000fc400078ec0ff */
[----:B------:R-:W-:Y:S01]  /*a610*/  USHF.R.S32.HI UR14, URZ, 0x1f, UR16 ;  /* 0x0000001f3f0e7899 */ /* 0x000fe20008011410 */
[----:B------:R-:W-:Y:S01]  /*a620*/  LOP3.LUT R12, R13, 0x380, RZ, 0xc0, !PT ;  /* 0x000003800d0c7812 */ /* 0x000fe200078ec0ff */
[----:B------:R-:W-:Y:S01]  /*a630*/  UIMAD.WIDE.U32 UR6, UR16, UR12, UR8 ;  /* 0x0000000c100672a5 */ /* 0x000fe2000f8e0008 */
[----:B------:R-:W-:Y:S01]  /*a640*/  IMAD.U32 R6, RZ, RZ, UR15 ;  /* 0x0000000fff067e24 */ /* 0x000fe2000f8e00ff */
[----:B------:R-:W-:Y:S01]  /*a650*/  UIMAD UR11, UR14, UR12, URZ ;  /* 0x0000000c0e0b72a4 */ /* 0x000fe2000f8e023f */
[----:B------:R-:W-:Y:S02]  /*a660*/  SHF.R.U64 R10, R10, 0x3, RZ ;  /* 0x000000030a0a7819 */ /* 0x000fe400000012ff */
[----:B------:R-:W-:Y:S01]  /*a670*/  IMAD R15, R6, 0x80, R205 ;  /* 0x00000080060f7824 */ /* 0x000fe200078e02cd */
[----:B------:R-:W-:Y:S01]  /*a680*/  UIMAD UR8, UR16, UR13, UR11 ;  /* 0x0000000d100872a4 */ /* 0x000fe2000f8e020b */
[----:B------:R-:W-:Y:S01]  /*a690*/  IMAD.U32 R9, RZ, RZ, UR7 ;  /* 0x00000007ff097e24 */ /* 0x000fe2000f8e00ff */
[----:B------:R-:W-:Y:S01]  /*a6a0*/  LOP3.LUT R10, R10, R11, RZ, 0x3c, !PT ;  /* 0x0000000b0a0a7212 */ /* 0x000fe200078e3cff */
[----:B------:R-:W-:Y:S01]  /*a6b0*/  IMAD.U32 R8, RZ, RZ, UR6 ;  /* 0x00000006ff087e24 */ /* 0x000fe2000f8e00ff */
[----:B------:R-:W-:Y:S01]  /*a6c0*/  UIADD3 UR8, UR7, UR8, URZ ;  /* 0x0000000807087290 */ /* 0x000fe2000fffe03f */
[----:B------:R-:W-:Y:S01]  /*a6d0*/  SHF.R.S32.HI R11, RZ, 0x1f, R15 ;  /* 0x0000001fff0b7819 */ /* 0x000fe2000001140f */
[----:B------:R-:W-:Y:S01]  /*a6e0*/  ULDC.64 UR12, c[0x0][0xba0] ;  /* 0x0002e800000c7ab9 */ /* 0x000fe20000000a00 */
[----:B------:R-:W-:Y:S01]  /*a6f0*/  ULDC.64 UR6, c[0x0][0xc78] ;  /* 0x00031e0000067ab9 */ /* 0x000fe20000000a00 */
[----:B------:R-:W-:Y:S01]  /*a700*/  SHF.R.U64 R16, R16, 0x3, RZ ;  /* 0x0000000310107819 */ /* 0x000fe200000012ff */
[----:B------:R-:W-:Y:S01]  /*a710*/  IMAD R0, R218, UR6, RZ ;  /* 0x00000006da007c24 */ /* 0x000fe2000f8e02ff */
[----:B------:R-:W-:Y:S01]  /*a720*/  SHF.R.U64 R12, R12, 0x3, RZ ;  /* 0x000000030c0c7819 */ /* 0x000fe200000012ff */
[----:B------:R-:W-:Y:S01]  /*a730*/  IMAD.U32 R9, RZ, RZ, UR8 ;  /* 0x00000008ff097e24 */ /* 0x000fe2000f8e00ff */
[----:B------:R-:W-:Y:S01]  /*a740*/  LOP3.LUT R16, R16, R17, RZ, 0x3c, !PT ;  /* 0x0000001110107212 */ /* 0x000fe200078e3cff */
[C---:B------:R-:W-:Y:S01]  /*a750*/  IMAD R6, R73.reuse, UR7, R0 ;  /* 0x0000000749067c24 */ /* 0x040fe2000f8e0200 */
[C---:B------:R-:W-:Y:S01]  /*a760*/  IADD3 R57, P6, R4.reuse, 0x4000, RZ ;  /* 0x0000400004397810 */ /* 0x040fe20007fde0ff */
[----:B------:R-:W-:Y:S01]  /*a770*/  IMAD.WIDE.U32 R8, R73, UR6, R8 ;  /* 0x0000000649087c25 */ /* 0x000fe2000f8e0008 */
[----:B------:R-:W-:Y:S01]  /*a780*/  ULDC.64 UR6, c[0x0][0xc40] ;  /* 0x0003100000067ab9 */ /* 0x000fe20000000a00 */
[----:B------:R-:W-:-:S02]  /*a790*/  IADD3 R41, P5, R4, 0x5000, RZ ;  /* 0x0000500004297810 */ /* 0x000fc40007fbe0ff */
[----:B------:R-:W-:Y:S01]  /*a7a0*/  IMAD.X R17, RZ, RZ, R5, P0 ;  /* 0x000000ffff117224 */ /* 0x000fe200000e0605 */
[----:B------:R-:W-:Y:S02]  /*a7b0*/  IADD3 R0, P3, R15, R8, RZ ;  /* 0x000000080f007210 */ /* 0x000fe40007f7e0ff */
[----:B------:R-:W-:Y:S02]  /*a7c0*/  IADD3 R65, P0, R4, 0x8000, RZ ;  /* 0x0000800004417810 */ /* 0x000fe40007f1e0ff */
[----:B------:R-:W-:Y:S02]  /*a7d0*/  IADD3.X R11, R11, R9, R6, P3, !PT ;  /* 0x000000090b0b7210 */ /* 0x000fe40001ffe406 */
[----:B------:R-:W-:Y:S02]  /*a7e0*/  LEA R26, P3, R0, UR6, 0x2 ;  /* 0x00000006001a7c11 */ /* 0x000fe4000f8610ff */
[----:B------:R-:W-:Y:S02]  /*a7f0*/  IADD3 R29, P4, R4, 0x6000, RZ ;  /* 0x00006000041d7810 */ /* 0x000fe40007f9e0ff */
[----:B------:R-:W-:Y:S01]  /*a800*/  LEA.HI.X R27, R0, UR7, R11, 0x2, P3 ;  /* 0x00000007001b7c11 */ /* 0x000fe200098f140b */
[--C-:B------:R-:W-:Y:S01]  /*a810*/  IMAD.X R11, RZ, RZ, R5.reuse, P2 ;  /* 0x000000ffff0b7224 */ /* 0x100fe200010e0605 */
[----:B------:R-:W-:Y:S01]  /*a820*/  IADD3 R21, P3, R4, 0x7000, RZ ;  /* 0x0000700004157810 */ /* 0x000fe20007f7e0ff */
[----:B------:R-:W-:Y:S01]  /*a830*/  VIADD R0, R15, 0x8 ;  /* 0x000000080f007836 */ /* 0x000fe20000000000 */
        /* <DEDUP_REMOVED lines=44> */
[----:B------:R-:W-:-:S02]  /*ab00*/  ISETP.GE.OR P0, PT, R0, UR10, P0 ;  /* 0x0000000a00007c0c */ /* 0x000fc40008706670 */
[----:B------:R-:W-:Y:S01]  /*ab10*/  LOP3.LUT R0, R9, 0x380, RZ, 0xc0, !PT ;  /* 0x0000038009007812 */ /* 0x000fe200078ec0ff */
[----:B------:R-:W-:Y:S01]  /*ab20*/  @!P1 STG.E desc[UR18][R26.64], R2 ;  /* 0x000000021a009986 */ /* 0x000fe2000c101912 */
[----:B------:R-:W-:Y:S02]  /*ab30*/  LOP3.LUT R15, R4, 0x380, RZ, 0xc0, !PT ;  /* 0x00000380040f7812 */ /* 0x000fe400078ec0ff */
[----:B------:R-:W-:Y:S02]  /*ab40*/  SHF.R.U64 R24, R24, 0x3, RZ ;  /* 0x0000000318187819 */ /* 0x000fe400000012ff */
[----:B------:R-:W-:Y:S02]  /*ab50*/  SHF.R.U64 R68, R68, 0x3, RZ ;  /* 0x0000000344447819 */ /* 0x000fe400000012ff */
[----:B------:R-:W-:Y:S02]  /*ab60*/  SHF.R.U64 R60, R60, 0x3, RZ ;  /* 0x000000033c3c7819 */ /* 0x000fe400000012ff */
[----:B------:R-:W-:Y:S01]  /*ab70*/  SHF.R.U64 R48, R48, 0x3, RZ ;  /* 0x0000000330307819 */ /* 0x000fe200000012ff */
[----:B------:R0:W-:Y:S01]  /*ab80*/  @!P0 STG.E desc[UR18][R26.64+0x20], R3 ;  /* 0x000020031a008986 */ /* 0x0001e2000c101912 */
[----:B------:R-:W-:-:S02]  /*ab90*/  SHF.R.U64 R0, R0, 0x3, RZ ;  /* 0x0000000300007819 */ /* 0x000fc400000012ff */
[----:B------:R-:W-:Y:S01]  /*aba0*/  SHF.R.U64 R15, R15, 0x3, RZ ;  /* 0x000000030f0f7819 */ /* 0x000fe200000012ff */
[----:B------:R-:W5:Y:S01]  /*abb0*/  LD.E.128 R16, desc[UR18][R16.64] ;  /* 0x0000001210107980 */ /* 0x000f62000c101d00 */
        /* <DEDUP_REMOVED lines=10> */
[----:B------:R-:W-:Y:S01]  /*ac60*/  LOP3.LUT R4, R15, R4, RZ, 0x3c, !PT ;  /* 0x000000040f047212 */ /* 0x000fe200078e3cff */
[----:B------:R-:W-:-:S02]  /*ac70*/  UIMAD UR6, UR9, UR12, URZ ;  /* 0x0000000c090672a4 */ /* 0x000fc4000f8e023f */
        /* <DEDUP_REMOVED lines=14> */
[----:B------:R-:W5:Y:S01]  /*ad60*/  LD.E.128 R32, desc[UR18][R32.64] ;  /* 0x0000001220207980 */ /* 0x000f62000c101d00 */
[----:B------:R-:W-:Y:S01]  /*ad70*/  IMAD.U32 R3, RZ, RZ, UR12 ;  /* 0x0000000cff037e24 */ /* 0x000fe2000f8e00ff */
[----:B------:R-:W-:Y:S01]  /*ad80*/  UIMAD UR10, UR15, -0x80, UR10 ;  /* 0xffffff800f0a78a4 */ /* 0x000fe2000f8e020a */
        /* <DEDUP_REMOVED lines=8> */
[----:B------:R-:W-:Y:S02]  /*ae10*/  ULDC.64 UR8, c[0x0][0xbe0] ;  /* 0x0002f80000087ab9 */ /* 0x000fe40000000a00 */
[----:B------:R-:W-:Y:S02]  /*ae20*/  UIMAD UR4, UR14, UR8, URZ ;  /* 0x000000080e0472a4 */ /* 0x000fe4000f8e023f */
[----:B--2---:R-:W-:Y:S01]  /*ae30*/  IMAD.U32 R5, RZ, RZ, UR8 ;  /* 0x00000008ff057e24 */ /* 0x004fe2000f8e00ff */
[C---:B------:R-:W-:Y:S01]  /*ae40*/  ISETP.GE.AND P3, PT, R202.reuse, UR10, PT ;  /* 0x0000000aca007c0c */ /* 0x040fe2000bf66270 */
[----:B------:R-:W-:Y:S01]  /*ae50*/  VIADD R3, R3, UR6 ;  /* 0x0000000603037c36 */ /* 0x000fe20008000000 */
[----:B------:R-:W-:Y:S01]  /*ae60*/  UIMAD UR4, UR16, UR9, UR4 ;  /* 0x00000009100472a4 */ /* 0x000fe2000f8e0204 */
[----:B------:R-:W-:Y:S01]  /*ae70*/  VIADD R0, R202, 0x20 ;  /* 0x00000020ca007836 */ /* 0x000fe20000000000 */
[----:B------:R-:W-:Y:S01]  /*ae80*/  ULDC.64 UR6, c[0x0][0xbe8] ;  /* 0x0002fa0000067ab9 */ /* 0x000fe20000000a00 */
[----:B------:R-:W-:-:S04]  /*ae90*/  IMAD.WIDE.U32 R2, R5, UR16, R2 ;  /* 0x0000001005027c25 */ /* 0x000fc8000f8e0002 */
[----:B------:R-:W-:Y:S01]  /*aea0*/  VIADD R151, R151, 0x32420 ;  /* 0x0003242097977836 */ /* 0x000fe20000000000 */
[----:B------:R-:W-:Y:S01]  /*aeb0*/  ISETP.GE.AND P0, PT, R0, UR10, PT ;  /* 0x0000000a00007c0c */ /* 0x000fe2000bf06270 */
[----:B------:R-:W-:Y:S02]  /*aec0*/  VIADD R5, R202, 0x60 ;  /* 0x00000060ca057836 */ /* 0x000fe40000000000 */
[----:B------:R-:W-:Y:S01]  /*aed0*/  IMAD R0, R218, UR6, RZ ;  /* 0x00000006da007c24 */ /* 0x000fe2000f8e02ff */
[----:B------:R-:W-:Y:S01]  /*aee0*/  PRMT R151, RZ, 0x654, R151 ;  /* 0x00000654ff977816 */ /* 0x000fe20000000097 */
[----:B------:R-:W-:Y:S01]  /*aef0*/  VIADD R3, R3, UR4 ;  /* 0x0000000403037c36 */ /* 0x000fe20008000000 */
[----:B------:R-:W-:Y:S01]  /*af00*/  ISETP.GE.AND P2, PT, R5, UR10, PT ;  /* 0x0000000a05007c0c */ /* 0x000fe2000bf46270 */
[----:B------:R-:W-:Y:S01]  /*af10*/  VIADD R4, R202, 0x40 ;  /* 0x00000040ca047836 */ /* 0x000fe20000000000 */
[----:B------:R-:W-:Y:S01]  /*af20*/  SHF.R.S32.HI R203, RZ, 0x1f, R202 ;  /* 0x0000001fffcb7819 */ /* 0x000fe200000114ca */
[C---:B------:R-:W-:Y:S01]  /*af30*/  IMAD R75, R73.reuse, UR7, R0 ;  /* 0x00000007494b7c24 */ /* 0x040fe2000f8e0200 */
[----:B0-----:R0:W-:Y:S01]  /*af40*/  SYNCS.ARRIVE.TRANS64.RED.A1T0 RZ, [R151+URZ], RZ ;  /* 0x000000ff97ff79a7 */ /* 0x0011e2000810043f */
[----:B------:R-:W-:Y:S01]  /*af50*/  IMAD.U32 R5, RZ, RZ, UR15 ;  /* 0x0000000fff057e24 */ /* 0x000fe2000f8e00ff */
[----:B------:R-:W-:Y:S01]  /*af60*/  BSSY B1, `(.L_x_11385) ;  /* 0x000001d000017945 */ /* 0x000fe20003800000 */
[----:B------:R-:W-:Y:S01]  /*af70*/  IMAD.WIDE.U32 R72, R73, UR6, R2 ;  /* 0x0000000649487c25 */ /* 0x000fe2000f8e0002 */
[----:B------:R-:W-:-:S03]  /*af80*/  ISETP.GE.AND P1, PT, R4, UR10, PT ;  /* 0x0000000a04007c0c */ /* 0x000fc6000bf26270 */
[----:B------:R-:W-:-:S04]  /*af90*/  IMAD.WIDE R4, R5, 0x80, R202 ;  /* 0x0000008005047825 */ /* 0x000fc800078e02ca */
[----:B------:R-:W-:Y:S01]  /*afa0*/  IMAD.IADD R77, R73, 0x1, R75 ;  /* 0x00000001494d7824 */ /* 0x000fe200078e024b */
[----:B0-----:R-:W-:Y:S06]  /*afb0*/  @P3 BRA `(.L_x_11386) ;  /* 0x00000000005c3947 */ /* 0x001fec0003800000 */
[----:B------:R-:W-:Y:S01]  /*afc0*/  ULDC.64 UR6, c[0x0][0xbd8] ;  /* 0x0002f60000067ab9 */ /* 0x000fe20000000a00 */
[----:B------:R-:W-:Y:S01]  /*afd0*/  IMAD.MOV.U32 R2, RZ, RZ, R72 ;  /* 0x000000ffff027224 */ /* 0x000fe200078e0048 */
[----:B------:R-:W-:Y:S01]  /*afe0*/  ULDC UR4, c[0x0][0xb8c] ;  /* 0x0002e30000047ab9 */ /* 0x000fe20000000800 */
[----:B------:R-:W-:Y:S01]  /*aff0*/  IMAD R75, R5, UR6, RZ ;  /* 0x00000006054b7c24 */ /* 0x000fe2000f8e02ff */
[C---:B------:R-:W-:Y:S01]  /*b000*/  ISETP.GE.AND P4, PT, R200.reuse, UR4, PT ;  /* 0x00000004c8007c0c */ /* 0x040fe2000bf86270 */
[----:B------:R-:W-:Y:S01]  /*b010*/  IMAD.MOV.U32 R3, RZ, RZ, R77 ;  /* 0x000000ffff037224 */ /* 0x000fe200078e004d */
[----:B------:R-:W-:Y:S01]  /*b020*/  ULDC.64 UR8, c[0x0][0x208] ;  /* 0x0000820000087ab9 */ /* 0x000fe20000000a00 */
        /* <DEDUP_REMOVED lines=16> */
.L_x_11386:
[----:B------:R-:W-:Y:S05]  /*b130*/  BSYNC B1 ;  /* 0x0000000000017941 */ /* 0x000fea0003800000 */
.L_x_11385:
        /* <DEDUP_REMOVED lines=13> */
[----:B------:R-:W-:Y:S01]  /*b210*/  IMAD R0, R0, UR6, RZ ;  /* 0x0000000600007c24 */ /* 0x000fe2000f8e02ff */
[----:B------:R-:W-:Y:S01]  /*b220*/  ULDC.64 UR8, c[0x0][0x208] ;  /* 0x0000820000087ab9 */ /* 0x000fe20000000a00 */
[----:B------:R-:W-:-:S02]  /*b230*/  VIADD R6, R200, 0xc0 ;  /* 0x000000c0c8067836 */ /* 0x000fc40000000000 */
        /* <DEDUP_REMOVED lines=11> */
.L_x_11388:
[----:B------:R-:W-:Y:S05]  /*b2f0*/  BSYNC B1 ;  /* 0x0000000000017941 */ /* 0x000fea0003800000 */
.L_x_11387:
[----:B------:R-:W-:Y:S04]  /*b300*/  BSSY B1, `(.L_x_11389) ;  /* 0x000001b000017945 */ /* 0x000fe80003800000 */
[----:B------:R-:W-:Y:S05]  /*b310*/  @P1 BRA `(.L_x_11390) ;  /* 0x0000000000641947 */ /* 0x000fea0003800000 */
[----:B--2--5:R-:W-:Y:S01]  /*b320*/  IADD3 R17, P0, R4, 0x40, RZ ;  /* 0x0000004004117810 */ /* 0x024fe20007f1e0ff */
        /* <DEDUP_REMOVED lines=24> */
.L_x_11390:
[----:B------:R-:W-:Y:S05]  /*b4b0*/  BSYNC B1 ;  /* 0x0000000000017941 */ /* 0x000fea0003800000 */
.L_x_11389:
[----:B------:R-:W-:Y:S05]  /*b4c0*/  @P2 BRA `(.L_x_11391) ;  /* 0x0000000c00942947 */ /* 0x000fea0003800000 */
[----:B---3-5:R-:W-:Y:S01]  /*b4d0*/  IADD3 R13, P0, R4, 0x60, RZ ;  /* 0x00000060040d7810 */ /* 0x028fe20007f1e0ff */
[----:B------:R-:W-:Y:S01]  /*b4e0*/  VIADD R0, R200, 0x40 ;  /* 0x00000040c8007836 */ /* 0x000fe20000000000 */
[----:B------:R-:W-:Y:S01]  /*b4f0*/  ULDC.64 UR6, c[0x0][0xbd8] ;  /* 0x0002f60000067ab9 */ /* 0x000fe20000000a00 */
[----:B------:R-:W-:Y:S01]  /*b500*/  IMAD.MOV.U32 R2, RZ, RZ, R72 ;  /* 0x000000ffff027224 */ /* 0x000fe200078e0048 */
[----:B------:R-:W-:Y:S01]  /*b510*/  ULDC UR4, c[0x0][0xb8c] ;  /* 0x0002e30000047ab9 */ /* 0x000fe20000000800 */
[----:B------:R-:W-:Y:S01]  /*b520*/  IMAD.X R4, RZ, RZ, R5, P0 ;  /* 0x000000ffff047224 */ /* 0x000fe200000e0605 */
        /* <DEDUP_REMOVED lines=19> */
[----:B------:R-:W-:Y:S02]  /*b660*/  ULDC.64 UR6, c[0x0][0x208] ;  /* 0x0000820000067ab9 */ /* 0x000fe40000000a00 */
[----:B------:R4:W-:Y:S01]  /*b670*/  STG.E.128 desc[UR6][R4.64+0x180], R32 ;  /* 0x0001802004007986 */ /* 0x0009e2000c101d06 */
[----:B------:R-:W-:Y:S05]  /*b680*/  BRA `(.L_x_11391) ;  /* 0x0000000c00247947 */ /* 0x000fea0003800000 */
.L_x_11383:
[----:B------:R-:W2:Y:S01]  /*b690*/  LDC.64 R4, c[0x0][0xcd8] ;  /* 0x00033600ff047b82 */ /* 0x000ea20000000a00 */
[----:B------:R-:W-:Y:S01]  /*b6a0*/  ULDC.64 UR6, c[0x0][0xce0] ;  /* 0x0003380000067ab9 */ /* 0x000fe20000000a00 */
[C---:B------:R-:W-:Y:S01]  /*b6b0*/  IMAD.SHL.U32 R3, R206.reuse, 0x4, RZ ;  /* 0x00000004ce037824 */ /* 0x040fe200078e00ff */
[----:B------:R-:W-:Y:S01]  /*b6c0*/  ISETP.NE.U32.AND P0, PT, RZ, UR6, PT ;  /* 0x00000006ff007c0c */ /* 0x000fe2000bf05070 */
[----:B------:R-:W-:Y:S01]  /*b6d0*/  ULDC.64 UR8, c[0x0][0x208] ;  /* 0x0000820000087ab9 */ /* 0x000fe20000000a00 */
[----:B------:R-:W-:Y:S02]  /*b6e0*/  SHF.L.U64.HI R0, R206, 0x2, R218 ;  /* 0x00000002ce007819 */ /* 0x000fe400000102da */
[----:B------:R-:W-:-:S13]  /*b6f0*/  ISETP.NE.AND.EX P1, PT, RZ, UR7, PT, P0 ;  /* 0x00000007ff007c0c */ /* 0x000fda000bf25300 */
[C---:B------:R-:W-:Y:S02]  /*b700*/  @P1 IADD3 R2, P3, R3.reuse, UR6, RZ ;  /* 0x0000000603021c10 */ /* 0x040fe4000ff7e0ff */
[----:B--2---:R-:W-:Y:S02]  /*b710*/  ISETP.NE.U32.AND P0, PT, R4, RZ, PT ;  /* 0x000000ff0400720c */ /* 0x004fe40003f05070 */
[----:B------:R-:W-:Y:S02]  /*b720*/  IADD3 R4, P2, R3, R4, RZ ;  /* 0x0000000403047210 */ /* 0x000fe40007f5e0ff */
[C---:B------:R-:W-:Y:S02]  /*b730*/  @P1 IADD3.X R3, R0.reuse, UR7, RZ, P3, !PT ;  /* 0x0000000700031c10 */ /* 0x040fe40009ffe4ff */
[----:B------:R-:W-:Y:S01]  /*b740*/  ISETP.NE.AND.EX P0, PT, R5, RZ, PT, P0 ;  /* 0x000000ff0500720c */ /* 0x000fe20003f05300 */
[----:B------:R-:W-:Y:S02]  /*b750*/  IMAD.MOV.U32 R9, RZ, RZ, RZ ;  /* 0x000000ffff097224 */ /* 0x000fe400078e00ff */
[----:B------:R-:W2:Y:S01]  /*b760*/  @P1 LDG.E R2, desc[UR8][R2.64] ;  /* 0x0000000802021981 */ /* 0x000ea2000c1e1900 */
[----:B------:R-:W-:Y:S01]  /*b770*/  IMAD.X R5, R0, 0x1, R5, P2 ;  /* 0x0000000100057824 */ /* 0x000fe200010e0605 */
[----:B------:R-:W-:Y:S01]  /*b780*/  ULDC UR4, c[0x0][0xb88] ;  /* 0x0002e20000047ab9 */ /* 0x000fe20000000800 */
[----:B------:R-:W-:-:S07]  /*b790*/  ISETP.GT.AND P2, PT, R226, 0x7f, PT ;  /* 0x0000007fe200780c */ /* 0x000fce0003f44270 */
[----:B------:R3:W5:Y:S01]  /*b7a0*/  @P0 LDG.E R9, desc[UR8][R4.64] ;  /* 0x0000000804090981 */ /* 0x000762000c1e1900 */
[----:B--2---:R-:W-:Y:S01]  /*b7b0*/  @P1 R2UR UR4, R2 ;  /* 0x00000000020412ca */ /* 0x004fe200000e0000 */
[----:B---3--:R-:W-:-:S14]  /*b7c0*/  @P1 BRA `(.L_x_11392) ;  /* 0x00000000001c1947 */ /* 0x008fdc0003800000 */
[----:B------:R-:W-:Y:S05]  /*b7d0*/  @!P0 BRA `(.L_x_11392) ;  /* 0x0000000000188947 */ /* 0x000fea0003800000 */
[----:B------:R-:W-:Y:S02]  /*b7e0*/  ULDC.64 UR6, c[0x0][0x208] ;  /* 0x0000820000067ab9 */ /* 0x000fe40000000a00 */
[----:B------:R-:W2:Y:S04]  /*b7f0*/  LDG.E R2, desc[UR6][R4.64] ;  /* 0x0000000604027981 */ /* 0x000ea8000c1e1900 */
[----:B------:R-:W3:Y:S01]  /*b800*/  LDG.E R0, desc[UR6][R4.64+0x4] ;  /* 0x0000040604007981 */ /* 0x000ee2000c1e1900 */
[----:B--2---:R-:W-:Y:S02]  /*b810*/  R2UR UR6, R2 ;  /* 0x00000000020672ca */ /* 0x004fe400000e0000 */
[----:B---3--:R-:W-:-:S13]  /*b820*/  R2UR UR4, R0 ;  /* 0x00000000000472ca */ /* 0x008fda00000e0000 */
[----:B------:R-:W-:-:S12]  /*b830*/  UIADD3 UR4, -UR6, UR4, URZ ;  /* 0x0000000406047290 */ /* 0x000fd8000fffe13f */
.L_x_11392:
[----:B------:R-:W-:Y:S01]  /*b840*/  R2UR UR6, R219 ;  /* 0x00000000db0672ca */ /* 0x000fe200000e0000 */
[----:B------:R-:W-:Y:S01]  /*b850*/  BSSY B1, `(.L_x_11393) ;  /* 0x0000022000017945 */ /* 0x000fe20003800000 */
[----:B------:R-:W-:Y:S02]  /*b860*/  SHF.R.S32.HI R201, RZ, 0x1f, R200 ;  /* 0x0000001fffc97819 */ /* 0x000fe400000114c8 */
[----:B------:R-:W-:Y:S02]  /*b870*/  SEL R13, R206, RZ, !P0 ;  /* 0x000000ffce0d7207 */ /* 0x000fe40004000000 */
[----:B------:R-:W-:Y:S02]  /*b880*/  SEL R218, R218, RZ, !P0 ;  /* 0x000000ffdada7207 */ /* 0x000fe40004000000 */
[----:B-----5:R-:W-:-:S05]  /*b890*/  SHF.R.S32.HI R6, RZ, 0x1f, R9 ;  /* 0x0000001fff067819 */ /* 0x020fca0000011409 */
[----:B------:R-:W-:Y:S01]  /*b8a0*/  USHF.R.S32.HI UR7, URZ, 0x1f, UR6 ;  /* 0x0000001f3f077899 */ /* 0x000fe20008011406 */
[----:B------:R-:W-:Y:S11]  /*b8b0*/  @P2 BRA `(.L_x_11394) ;  /* 0x00000000006c2947 */ /* 0x000ff60003800000 */
[----:B------:R-:W2:Y:S01]  /*b8c0*/  S2R R2, SR_TID.X ;  /* 0x0000000000027919 */ /* 0x000ea20000002100 */
[----:B------:R-:W-:-:S13]  /*b8d0*/  R2UR UR6, R220 ;  /* 0x00000000dc0672ca */ /* 0x000fda00000e0000 */
[----:B------:R-:W-:-:S04]  /*b8e0*/  IMAD.U32 R0, RZ, RZ, UR6 ;  /* 0x00000006ff007e24 */ /* 0x000fc8000f8e00ff */
[----:B--2---:R-:W-:-:S04]  /*b8f0*/  IMAD R0, R0, 0x80, R2 ;  /* 0x0000008000007824 */ /* 0x004fc800078e0202 */
        /* <DEDUP_REMOVED lines=8> */
[----:B------:R-:W-:-:S07]  /*b980*/  LEA.HI.X.SX32 R3, R0, R6, 0x1, P0 ;  /* 0x0000000600037211 */ /* 0x000fce00000f0eff */
[----:B------:R-:W-:Y:S02]  /*b990*/  UIMAD UR6, UR10, UR9, UR6 ;  /* 0x000000090a0672a4 */ /* 0x000fe4000f8e0206 */
[----:B------:R-:W-:Y:S01]  /*b9a0*/  IMAD.WIDE.U32 R2, R5, UR10, R2 ;  /* 0x0000000a05027c25 */ /* 0x000fe2000f8e0002 */
[----:B------:R-:W-:Y:S01]  /*b9b0*/  ULDC.64 UR8, c[0x0][0xc78] ;  /* 0x00031e0000087ab9 */ /* 0x000fe20000000a00 */
[----:B------:R-:W-:Y:S02]  /*b9c0*/  ULDC.64 UR10, c[0x0][0x208] ;  /* 0x00008200000a7ab9 */ /* 0x000fe40000000a00 */
[----:B------:R-:W-:Y:S02]  /*b9d0*/  IMAD R0, R218, UR8, RZ ;  /* 0x00000008da007c24 */ /* 0x000fe4000f8e02ff */
[----:B------:R-:W-:Y:S02]  /*b9e0*/  VIADD R3, R3, UR6 ;  /* 0x0000000603037c36 */ /* 0x000fe40008000000 */
[----:B------:R-:W-:-:S02]  /*b9f0*/  IMAD R5, R13, UR9, R0 ;  /* 0x000000090d057c24 */ /* 0x000fc4000f8e0200 */
[----:B------:R-:W-:Y:S01]  /*ba00*/  IMAD.WIDE.U32 R2, R13, UR8, R2 ;  /* 0x000000080d027c25 */ /* 0x000fe2000f8e0002 */
[----:B------:R-:W-:-:S03]  /*ba10*/  ULDC.64 UR8, c[0x0][0xc40] ;  /* 0x0003100000087ab9 */ /* 0x000fc60000000a00 */
[----:B------:R-:W-:Y:S01]  /*ba20*/  IMAD.IADD R3, R3, 0x1, R5 ;  /* 0x0000000103037824 */ /* 0x000fe200078e0205 */
[----:B------:R-:W-:-:S04]  /*ba30*/  LEA R4, P0, R2, UR8, 0x2 ;  /* 0x0000000802047c11 */ /* 0x000fc8000f8010ff */
[----:B------:R-:W-:Y:S01]  /*ba40*/  LEA.HI.X R5, R2, UR9, R3, 0x2, P0 ;  /* 0x0000000902057c11 */ /* 0x000fe200080f1403 */
[----:B------:R-:W-:-:S05]  /*ba50*/  IMAD.MOV.U32 R3, RZ, RZ, -0x800000 ;  /* 0xff800000ff037424 */ /* 0x000fca00078e00ff */
[----:B------:R2:W-:Y:S03]  /*ba60*/  STG.E desc[UR10][R4.64], R3 ;  /* 0x0000000304007986 */ /* 0x0005e6000c10190a */
.L_x_11394:
[----:B------:R-:W-:Y:S05]  /*ba70*/  BSYNC B1 ;  /* 0x0000000000017941 */ /* 0x000fea0003800000 */
.L_x_11393:
[----:B------:R-:W-:Y:S01]  /*ba80*/  R2UR UR10, R220 ;  /* 0x00000000dc0a72ca */ /* 0x000fe200000e0000 */
[----:B------:R-:W-:Y:S01]  /*ba90*/  ULDC.64 UR8, c[0x0][0xba0] ;  /* 0x0002e80000087ab9 */ /* 0x000fe20000000a00 */
[----:B------:R-:W-:Y:S01]  /*baa0*/  R2UR UR11, R219 ;  /* 0x00000000db0b72ca */ /* 0x000fe200000e0000 */
[----:B------:R-:W-:Y:S01]  /*bab0*/  IMAD R0, R6, UR8, RZ ;  /* 0x0000000806007c24 */ /* 0x000fe2000f8e02ff */
[----:B------:R-:W-:Y:S01]  /*bac0*/  BSSY B1, `(.L_x_11395) ;  /* 0x0000032000017945 */ /* 0x000fe20003800000 */
[----:B--2---:R-:W-:-:S04]  /*bad0*/  IMAD.WIDE.U32 R2, R9, UR8, R200 ;  /* 0x0000000809027c25 */ /* 0x004fc8000f8e00c8 */
[----:B------:R-:W-:Y:S01]  /*bae0*/  IMAD R9, R9, UR9, R0 ;  /* 0x0000000909097c24 */ /* 0x000fe2000f8e0200 */
[----:B------:R-:W-:Y:S01]  /*baf0*/  ULDC.64 UR8, c[0x0][0xbe0] ;  /* 0x0002f80000087ab9 */ /* 0x000fe20000000a00 */
[C---:B------:R-:W-:Y:S01]  /*bb00*/  VIADD R0, R202.reuse, 0x20 ;  /* 0x00000020ca007836 */ /* 0x040fe20000000000 */
[----:B------:R-:W-:Y:S01]  /*bb10*/  UIMAD UR6, UR7, UR8, URZ ;  /* 0x00000008070672a4 */ /* 0x000fe2000f8e023f */
[----:B------:R-:W-:Y:S01]  /*bb20*/  IMAD.IADD R3, R3, 0x1, R9 ;  /* 0x0000000103037824 */ /* 0x000fe200078e0209 */
[----:B------:R-:W-:Y:S01]  /*bb30*/  UIMAD UR4, UR10, -0x80, UR4 ;  /* 0xffffff800a0478a4 */ /* 0x000fe2000f8e0204 */
[----:B------:R-:W-:Y:S01]  /*bb40*/  IMAD.U32 R5, RZ, RZ, UR8 ;  /* 0x00000008ff057e24 */ /* 0x000fe2000f8e00ff */
[----:B------:R-:W-:Y:S01]  /*bb50*/  UIMAD UR6, UR11, UR9, UR6 ;  /* 0x000000090b0672a4 */ /* 0x000fe2000f8e0206 */
[C---:B------:R-:W-:Y:S01]  /*bb60*/  VIADD R4, R202.reuse, 0x40 ;  /* 0x00000040ca047836 */ /* 0x040fe20000000000 */
[----:B------:R-:W-:Y:S01]  /*bb70*/  SHF.R.S32.HI R9, RZ, 0x1f, R202 ;  /* 0x0000001fff097819 */ /* 0x000fe200000114ca */
[----:B------:R-:W-:Y:S01]  /*bb80*/  IMAD.WIDE.U32 R2, R5, UR11, R2 ;  /* 0x0000000b05027c25 */ /* 0x000fe2000f8e0002 */
[----:B------:R-:W-:-:S02]  /*bb90*/  ISETP.GE.AND P2, PT, R202, UR4, PT ;  /* 0x00000004ca007c0c */ /* 0x000fc4000bf46270 */
[----:B------:R-:W-:Y:S01]  /*bba0*/  ISETP.GE.AND P1, PT, R0, UR4, PT ;  /* 0x0000000400007c0c */ /* 0x000fe2000bf26270 */
[----:B------:R-:W-:Y:S01]  /*bbb0*/  VIADD R3, R3, UR6 ;  /* 0x0000000603037c36 */ /* 0x000fe20008000000 */
[----:B------:R-:W-:Y:S01]  /*bbc0*/  ULDC.64 UR6, c[0x0][0xbe8] ;  /* 0x0002fa0000067ab9 */ /* 0x000fe20000000a00 */
[----:B------:R-:W-:Y:S01]  /*bbd0*/  ISETP.GE.AND P0, PT, R4, UR4, PT ;  /* 0x0000000404007c0c */ /* 0x000fe2000bf06270 */
[----:B------:R-:W-:Y:S02]  /*bbe0*/  IMAD R0, R218, UR6, RZ ;  /* 0x00000006da007c24 */ /* 0x000fe4000f8e02ff */
[----:B------:R-:W-:Y:S02]  /*bbf0*/  IMAD.U32 R15, RZ, RZ, UR10 ;  /* 0x0000000aff0f7e24 */ /* 0x000fe4000f8e00ff */
[C---:B------:R-:W-:Y:S02]  /*bc00*/  IMAD R11, R13.reuse, UR7, R0 ;  /* 0x000000070d0b7c24 */ /* 0x040fe4000f8e0200 */
[----:B------:R-:W-:-:S04]  /*bc10*/  IMAD.WIDE.U32 R4, R13, UR6, R2 ;  /* 0x000000060d047c25 */ /* 0x000fc8000f8e0002 */
[----:B------:R-:W-:Y:S02]  /*bc20*/  IMAD.MOV.U32 R8, RZ, RZ, R202 ;  /* 0x000000ffff087224 */ /* 0x000fe400078e00ca */
[----:B------:R-:W-:Y:S02]  /*bc30*/  VIADD R6, R202, 0x60 ;  /* 0x00000060ca067836 */ /* 0x000fe40000000000 */
[----:B------:R-:W-:-:S04]  /*bc40*/  IMAD.WIDE R8, R15, 0x80, R8 ;  /* 0x000000800f087825 */ /* 0x000fc800078e0208 */
        /* <DEDUP_REMOVED lines=12> */
[----:B------:R-:W-:Y:S01]  /*bd10*/  IMAD.MOV.U32 R2, RZ, RZ, R4 ;  /* 0x000000ffff027224 */ /* 0x000fe200078e0004 */
[----:B------:R-:W-:Y:S01]  /*bd20*/  ULDC.64 UR10, c[0x0][0x208] ;  /* 0x00008200000a7ab9 */ /* 0x000fe20000000a00 */
        /* <DEDUP_REMOVED lines=11> */
.L_x_11396:
[----:B------:R-:W-:Y:S05]  /*bde0*/  BSYNC B1 ;  /* 0x0000000000017941 */ /* 0x000fea0003800000 */
.L_x_11395:
[----:B------:R-:W-:Y:S01]  /*bdf0*/  BSSY B1, `(.L_x_11397) ;  /* 0x000001c000017945 */ /* 0x000fe20003800000 */
[----:B------:R-:W-:-:S03]  /*be00*/  ISETP.GE.AND P2, PT, R6, UR4, PT ;  /* 0x0000000406007c0c */ /* 0x000fc6000bf46270 */
[----:B------:R-:W-:Y:S10]  /*be10*/  @P1 BRA `(.L_x_11398) ;  /* 0x0000000000641947 */ /* 0x000ff40003800000 */
        /* <DEDUP_REMOVED lines=25> */
.L_x_11398:
[----:B------:R-:W-:Y:S05]  /*bfb0*/  BSYNC B1 ;  /* 0x0000000000017941 */ /* 0x000fea0003800000 */
.L_x_11397:
[----:B------:R-:W-:Y:S04]  /*bfc0*/  BSSY B1, `(.L_x_11399) ;  /* 0x000001b000017945 */ /* 0x000fe80003800000 */
[----:B------:R-:W-:Y:S05]  /*bfd0*/  @P0 BRA `(.L_x_11400) ;  /* 0x0000000000640947 */ /* 0x000fea0003800000 */
[----:B--23--:R-:W-:Y:S01]  /*bfe0*/  IADD3 R11, P0, R8, 0x40, RZ ;  /* 0x00000040080b7810 */ /* 0x00cfe20007f1e0ff */
        /* <DEDUP_REMOVED lines=24> */
.L_x_11400:
[----:B------:R-:W-:Y:S05]  /*c170*/  BSYNC B1 ;  /* 0x0000000000017941 */ /* 0x000fea0003800000 */
.L_x_11399:
        /* <DEDUP_REMOVED lines=10> */
[----:B------:R-:W-:Y:S01]  /*c220*/  ULDC.64 UR8, c[0x0][0x208] ;  /* 0x0000820000087ab9 */ /* 0x000fe20000000a00 */
        /* <DEDUP_REMOVED lines=15> */
.L_x_11391:
[----:B------:R-:W-:Y:S05]  /*c320*/  BSYNC B0 ;  /* 0x0000000000007941 */ /* 0x000fea0003800000 */
.L_x_11382:
[----:B------:R-:W-:Y:S02]  /*c330*/  ULDC UR4, c[0x0][0xd14] ;  /* 0x0003450000047ab9 */ /* 0x000fe40000000800 */
[----:B------:R-:W-:-:S13]  /*c340*/  ISETP.GE.AND P0, PT, R7, UR4, PT ;  /* 0x0000000407007c0c */ /* 0x000fda000bf06270 */
[----:B------:R-:W-:Y:S05]  /*c350*/  @!P0 BRA `(.L_x_11401) ;  /* 0xffffff4800b88947 */ /* 0x000fea000383ffff */
[----:B------:R-:W-:Y:S05]  /*c360*/  EXIT ;  /* 0x000000000000794d */ /* 0x000fea0003800000 */
.L_x_11345:
        /* <DEDUP_REMOVED lines=62> */
.L_x_11406:
        /* <DEDUP_REMOVED lines=16> */
.L_x_11405:
[----:B------:R-:W-:Y:S05]  /*c850*/  BSYNC B0 ;  /* 0x0000000000007941 */ /* 0x000fea0003800000 */
.L_x_11404:
        /* <DEDUP_REMOVED lines=25> */
.L_x_11402:
        /* <DEDUP_REMOVED lines=21> */
.L_x_11407:
        /* <DEDUP_REMOVED lines=56> */
.L_x_11403:
[----:B------:R-:W-:Y:S02]  /*cec0*/  IMAD.MOV.U32 R17, RZ, RZ, RZ ;  /* 0x000000ffff117224 */ /* 0x000fe400078e00ff */
[----:B------:R-:W-:Y:S02]  /*ced0*/  IMAD.U32 R16, RZ, RZ, UR6 ;  /* 0x00000006ff107e24 */ /* 0x000fe4000f8e00ff */
[----:B------:R-:W-:-:S07]  /*cee0*/  IMAD.MOV.U32 R18, RZ, RZ, RZ ;  /* 0x000000ffff127224 */ /* 0x000fce00078e00ff */
.L_x_11408:
        /* <DEDUP_REMOVED lines=15> */
[----:B------:R1:W-:Y:S01]  /*cfe0*/  STL [R1], RZ ;  /* 0x000000ff01007387 */ /* 0x0003e20000100800 */
[----:B------:R-:W-:Y:S01]  /*cff0*/  ULDC UR51, c[0x0][0xc] ;  /* 0x0000030000337ab9 */ /* 0x000fe20000000800 */
[----:B------:R-:W-:Y:S01]  /*d000*/  ULDC.64 UR48, c[0x0][0x198] ;  /* 0x0000660000307ab9 */ /* 0x000fe20000000a00 */
[----:B------:R-:W-:Y:S01]  /*d010*/  UMOV UR50, URZ ;  /* 0x0000003f00327c82 */ /* 0x000fe20008000000 */
[----:B------:R1:W-:Y:S04]  /*d020*/  STL [R1+0x4], R0 ;  /* 0x0000040001007387 */ /* 0x0003e80000100800 */
.L_x_11475:
        /* <DEDUP_REMOVED lines=54> */
.L_x_11410:
        /* <DEDUP_REMOVED lines=14> */
.L_x_11411:
[----:B------:R-:W-:Y:S05]  /*d470*/  @!P0 BRA `(.L_x_11412) ;  /* 0x0000000000108947 */ /* 0x000fea0003800000 */
[----:B------:R-:W-:Y:S02]  /*d480*/  ULDC.64 UR4, c[0x0][0x208] ;  /* 0x0000820000047ab9 */ /* 0x000fe40000000a00 */
[----:B------:R-:W2:Y:S04]  /*d490*/  LDG.E R3, desc[UR4][R4.64] ;  /* 0x0000000404037981 */ /* 0x000ea8000c1e1900 */
[----:B------:R-:W2:Y:S02]  /*d4a0*/  LDG.E R6, desc[UR4][R4.64+0x4] ;  /* 0x0000040404067981 */ /* 0x000ea4000c1e1900 */
[----:B--2---:R-:W-:-:S07]  /*d4b0*/  IMAD.IADD R6, R6, 0x1, -R3 ;  /* 0x0000000106067824 */ /* 0x004fce00078e0a03 */
.L_x_11412:
[----:B--2--5:R-:W-:Y:S01]  /*d4c0*/  IMAD.IADD R3, R6, 0x1, -R0 ;  /* 0x0000000106037824 */ /* 0x024fe200078e0a00 */
[----:B------:R-:W-:Y:S01]  /*d4d0*/  LEA R0, R17, 0xdf, 0x7 ;  /* 0x000000df11007811 */ /* 0x000fe200078e38ff */
[----:B------:R-:W-:Y:S03]  /*d4e0*/  BSSY B6, `(.L_x_11413) ;  /* 0x00002d7000067945 */ /* 0x000fe60003800000 */
[C---:B------:R-:W-:Y:S01]  /*d4f0*/  IADD3 R0, R3.reuse, R0, -R8 ;  /* 0x0000000003007210 */ /* 0x040fe20007ffe808 */
[----:B------:R-:W-:-:S04]  /*d500*/  VIADD R3, R3, 0x5f ;  /* 0x0000005f03037836 */ /* 0x000fc80000000000 */
[----:B------:R-:W-:-:S04]  /*d510*/  IMAD.HI R3, R3, 0x2aaaaaab, RZ ;  /* 0x2aaaaaab03037827 */ /* 0x000fc800078e02ff */
[----:B-1----:R-:W-:Y:S01]  /*d520*/  IMAD.HI R2, R0, 0x2aaaaaab, RZ ;  /* 0x2aaaaaab00027827 */ /* 0x002fe200078e02ff */
[----:B------:R-:W-:-:S04]  /*d530*/  SHF.R.U32.HI R0, RZ, 0x1f, R3 ;  /* 0x0000001fff007819 */ /* 0x000fc80000011603 */
[----:B------:R-:W-:Y:S02]  /*d540*/  LEA.HI.SX32 R0, R3, R0, 0x1c ;  /* 0x0000000003007211 */ /* 0x000fe400078fe2ff */
[----:B------:R-:W-:-:S04]  /*d550*/  SHF.R.U32.HI R3, RZ, 0x1f, R2 ;  /* 0x0000001fff037819 */ /* 0x000fc80000011602 */
        /* <DEDUP_REMOVED lines=23> */
.L_x_11414:
        /* <DEDUP_REMOVED lines=23> */
.L_x_11416:
        /* <DEDUP_REMOVED lines=20> */
.L_x_11418:
        /* <DEDUP_REMOVED lines=16> */
.L_x_11417:
        /* <DEDUP_REMOVED lines=32> */
.L_x_11419:
        /* <DEDUP_REMOVED lines=19> */
.L_x_11491:
[----:B------:R-:W-:Y:S01]  /*ddb0*/  UMOV UR4, 0xffffffff ;  /* 0xffffffff00047882 */ /* 0x000fe20000000000 */
[----:B------:R-:W-:Y:S02]  /*ddc0*/  SHF.R.S32.HI R5, RZ, 0x1f, R0 ;  /* 0x0000001fff057819 */ /* 0x000fe40000011400 */
[----:B------:R-:W-:Y:S05]  /*ddd0*/  BRA.DIV UR4, `(.L_x_11421) ;  /* 0x0000003a04087947 */ /* 0x000fea000b800000 */
[----:B------:R-:W-:-:S13]  /*dde0*/  ELECT P6, URZ, PT ;  /* 0x00000000003f782f */ /* 0x000fda00038c0000 */
.L_x_11494:
        /* <DEDUP_REMOVED lines=22> */
.L_x_11423:
        /* <DEDUP_REMOVED lines=9> */
.L_x_11495:
        /* <DEDUP_REMOVED lines=11> */
.L_x_11425:
        /* <DEDUP_REMOVED lines=22> */
.L_x_11422:
        /* <DEDUP_REMOVED lines=55> */
.L_x_11427:
[----:B------:R-:W-:Y:S05]  /*e560*/  BSYNC B0 ;  /* 0x0000000000007941 */ /* 0x000fea0003800000 */
.L_x_11426:
        /* <DEDUP_REMOVED lines=8> */
.L_x_11496:
        /* <DEDUP_REMOVED lines=13> */
.L_x_11497:
        /* <DEDUP_REMOVED lines=11> */
.L_x_11432:
        /* <DEDUP_REMOVED lines=37> */
.L_x_11430:
[----:B------:R-:W-:Y:S05]  /*e9c0*/  BSYNC B0 ;  /* 0x0000000000007941 */ /* 0x000fea0003800000 */
.L_x_11429:
        /* <DEDUP_REMOVED lines=44> */
.L_x_11439:
[----:B-1----:R-:W1:Y:S01]  /*ec90*/  S2R R3, SR_CgaCtaId ;  /* 0x0000000000037919 */ /* 0x002e620000008800 */
[----:B------:R-:W-:-:S04]  /*eca0*/  MOV R2, 0x400 ;  /* 0x0000040000027802 */ /* 0x000fc80000000f00 */
[----:B-1----:R-:W-:Y:S02]  /*ecb0*/  LEA R2, R3, R2, 0x18 ;  /* 0x0000000203027211 */ /* 0x002fe400078ec0ff */
[----:B------:R-:W-:-:S03]  /*ecc0*/  SHF.L.U32 R3, R12, 0x1f, RZ ;  /* 0x0000001f0c037819 */ /* 0x000fc600000006ff */
[----:B------:R-:W-:-:S04]  /*ecd0*/  IMAD R2, R13, 0x8, R2 ;  /* 0x000000080d027824 */ /* 0x000fc800078e0202 */
[----:B------:R-:W1:Y:S02]  /*ece0*/  SYNCS.PHASECHK.TRANS64.TRYWAIT P0, [R2+URZ+0x32440], R3 ;  /* 0x03244003020075a7 */ /* 0x000e64000800017f */
[----:B-1----:R-:W-:Y:S05]  /*ecf0*/  @!P0 BRA `(.L_x_11440) ;  /* 0x0000002800a88947 */ /* 0x002fea0003800000 */
.L_x_11498:
        /* <DEDUP_REMOVED lines=11> */
.L_x_11441:
        /* <DEDUP_REMOVED lines=22> */
.L_x_11499:
        /* <DEDUP_REMOVED lines=8> */
.L_x_11443:
        /* <DEDUP_REMOVED lines=34> */
.L_x_11438:
[----:B------:R-:W-:Y:S05]  /*f1b0*/  BSYNC B2 ;  /* 0x0000000000027941 */ /* 0x000fea0003800000 */
.L_x_11437:
[----:B------:R-:W2:Y:S02]  /*f1c0*/  LDL.LU R2, [R1+0x14] ;  /* 0x0000140001027983 */ /* 0x000ea40000300800 */
[----:B--2---:R-:W-:-:S07]  /*f1d0*/  VIADD R8, R2, 0xfffffffd ;  /* 0xfffffffd02087836 */ /* 0x004fce0000000000 */
.L_x_11436:
[----:B------:R-:W-:Y:S05]  /*f1e0*/  BSYNC B1 ;  /* 0x0000000000017941 */ /* 0x000fea0003800000 */
.L_x_11435:
[----:B------:R-:W-:-:S13]  /*f1f0*/  ISETP.NE.AND P0, PT, R10, RZ, PT ;  /* 0x000000ff0a00720c */ /* 0x000fda0003f05270 */
[----:B------:R-:W-:Y:S05]  /*f200*/  @!P0 BRA `(.L_x_11434) ;  /* 0x0000000c009c8947 */ /* 0x000fea0003800000 */
.L_x_11458:
        /* <DEDUP_REMOVED lines=14> */
[----:B------:R-:W1:Y:S01]  /*f2f0*/  LDC R9, c[0x0][0x41c] ;  /* 0x00010700ff097b82 */ /* 0x000e620000000800 */
[----:B0-----:R-:W-:Y:S01]  /*f300*/  IMAD.MOV.U32 R12, RZ, RZ, R8 ;  /* 0x000000ffff0c7224 */ /* 0x001fe200078e0008 */
[----:B------:R-:W-:Y:S01]  /*f310*/  ULDC.64 UR4, c[0x0][0x208] ;  /* 0x0000820000047ab9 */ /* 0x000fe20000000a00 */
        /* <DEDUP_REMOVED lines=13> */
[----:B------:R-:W-:Y:S02]  /*f3f0*/  IMAD R3, R9, R3, R8 ;  /* 0x0000000309037224 */ /* 0x000fe400078e0208 */
[----:B------:R1:W5:Y:S05]  /*f400*/  LDG.E R9, desc[UR4][R6.64] ;  /* 0x0000000406097981 */ /* 0x00036a000c1e1900 */
.L_x_11446:
[----:B-1----:R-:W1:Y:S01]  /*f410*/  S2R R6, SR_CgaCtaId ;  /* 0x0000000000067919 */ /* 0x002e620000008800 */
[----:B------:R-:W-:Y:S02]  /*f420*/  MOV R2, 0x400 ;  /* 0x0000040000027802 */ /* 0x000fe40000000f00 */
[----:B------:R-:W-:Y:S02]  /*f430*/  SHF.L.U32 R7, R11, 0x1f, RZ ;  /* 0x0000001f0b077819 */ /* 0x000fe400000006ff */
[----:B-1----:R-:W-:-:S05]  /*f440*/  LEA R2, R6, R2, 0x18 ;  /* 0x0000000206027211 */ /* 0x002fca00078ec0ff */
[----:B------:R-:W-:-:S04]  /*f450*/  IMAD R2, R10, 0x8, R2 ;  /* 0x000000080a027824 */ /* 0x000fc800078e0202 */
[----:B------:R-:W1:Y:S02]  /*f460*/  SYNCS.PHASECHK.TRANS64.TRYWAIT P0, [R2+URZ+0x32440], R7 ;  /* 0x03244007020075a7 */ /* 0x000e64000800017f */
[----:B-1----:R-:W-:Y:S05]  /*f470*/  @!P0 BRA `(.L_x_11447) ;  /* 0x0000002000f08947 */ /* 0x002fea0003800000 */
.L_x_11500:
        /* <DEDUP_REMOVED lines=11> */
.L_x_11448:
        /* <DEDUP_REMOVED lines=21> */
.L_x_11501:
        /* <DEDUP_REMOVED lines=8> */
.L_x_11450:
        /* <DEDUP_REMOVED lines=33> */
.L_x_11445:
[----:B------:R-:W-:Y:S05]  /*f910*/  BSYNC B1 ;  /* 0x0000000000017941 */ /* 0x000fea0003800000 */
.L_x_11444:
        /* <DEDUP_REMOVED lines=31> */
.L_x_11453:
[----:B------:R-:W2:Y:S01]  /*fb10*/  S2R R3, SR_CgaCtaId ;  /* 0x0000000000037919 */ /* 0x000ea20000008800 */
[----:B------:R-:W-:-:S04]  /*fb20*/  MOV R2, 0x400 ;  /* 0x0000040000027802 */ /* 0x000fc80000000f00 */
[----:B--2---:R-:W-:Y:S02]  /*fb30*/  LEA R2, R3, R2, 0x18 ;  /* 0x0000000203027211 */ /* 0x004fe400078ec0ff */
[----:B------:R-:W-:-:S03]  /*fb40*/  SHF.L.U32 R3, R12, 0x1f, RZ ;  /* 0x0000001f0c037819 */ /* 0x000fc600000006ff */
[----:B------:R-:W-:-:S04]  /*fb50*/  IMAD R2, R13, 0x8, R2 ;  /* 0x000000080d027824 */ /* 0x000fc800078e0202 */
[----:B------:R-:W2:Y:S02]  /*fb60*/  SYNCS.PHASECHK.TRANS64.TRYWAIT P0, [R2+URZ+0x32440], R3 ;  /* 0x03244003020075a7 */ /* 0x000ea4000800017f */
[----:B--2---:R-:W-:Y:S05]  /*fb70*/  @!P0 BRA `(.L_x_11454) ;  /* 0x0000001c00588947 */ /* 0x004fea0003800000 */
.L_x_11502:
        /* <DEDUP_REMOVED lines=11> */
.L_x_11455:
        /* <DEDUP_REMOVED lines=22> */
.L_x_11503:
        /* <DEDUP_REMOVED lines=8> */
.L_x_11457:
        /* <DEDUP_REMOVED lines=34> */
.L_x_11452:
[----:B------:R-:W-:Y:S05]  /*10030*/  BSYNC B1 ;  /* 0x0000000000017941 */ /* 0x000fea0003800000 */
.L_x_11451:
[C---:B------:R-:W-:Y:S01]  /*10040*/  ISETP.GT.AND P0, PT, R8.reuse, 0x1, PT ;  /* 0x000000010800780c */ /* 0x040fe20003f04270 */
[----:B------:R-:W-:-:S04]  /*10050*/  VIADD R2, R8, 0xfffffffe ;  /* 0xfffffffe08027836 */ /* 0x000fc80000000000 */
[----:B------:R-:W-:-:S08]  /*10060*/  IMAD.MOV.U32 R8, RZ, RZ, R2 ;  /* 0x000000ffff087224 */ /* 0x000fd000078e0002 */
[----:B------:R-:W-:Y:S05]  /*10070*/  @P0 BRA `(.L_x_11458) ;  /* 0xfffffff000640947 */ /* 0x000fea000383ffff */
.L_x_11434:
[----:B------:R-:W-:Y:S05]  /*10080*/  BSYNC B0 ;  /* 0x0000000000007941 */ /* 0x000fea0003800000 */
.L_x_11433:
        /* <DEDUP_REMOVED lines=14> */
[----:B------:R-:W2:Y:S01]  /*10170*/  FLO.U32 R4, UR4 ;  /* 0x0000000400047d00 */ /* 0x000ea200080e0000 */
[----:B------:R-:W-:-:S07]  /*10180*/  ULDC.64 UR6, c[0x0][0x208] ;  /* 0x0000820000067ab9 */ /* 0x000fce0000000a00 */
        /* <DEDUP_REMOVED lines=8> */
.L_x_11460:
[----:B------:R-:W-:Y:S05]  /*10210*/  BSYNC B0 ;  /* 0x0000000000007941 */ /* 0x000fea0003800000 */
.L_x_11459:
[----:B-1----:R-:W2:Y:S02]  /*10220*/  LDL.LU R2, [R1+0x4] ;  /* 0x0000040001027983 */ /* 0x002ea40000300800 */
[----:B--2---:R-:W-:-:S05]  /*10230*/  LOP3.LUT R2, R2, R0, RZ, 0x3c, !PT ;  /* 0x0000000002027212 */ /* 0x004fca00078e3cff */
[----:B------:R1:W-:Y:S02]  /*10240*/  STL [R1+0x4], R2 ;  /* 0x0000040201007387 */ /* 0x0003e40000100800 */
.L_x_11415:
[----:B------:R-:W-:Y:S05]  /*10250*/  BSYNC B6 ;  /* 0x0000000000067941 */ /* 0x000fea0003800000 */
.L_x_11413:
[----:B------:R-:W-:-:S03]  /*10260*/  UMOV UR4, 0xffffffff ;  /* 0xffffffff00047882 */ /* 0x000fc60000000000 */
[----:B------:R-:W-:Y:S05]  /*10270*/  BRA.DIV UR4, `(.L_x_11461) ;  /* 0x0000001604c07947 */ /* 0x000fea000b800000 */
[----:B------:R2:W3:Y:S04]  /*10280*/  SHFL.IDX PT, R4, R16, RZ, 0x1f ;  /* 0x00001fff10047589 */ /* 0x0004e800000e0000 */
[----:B------:R2:W4:Y:S02]  /*10290*/  SHFL.IDX PT, R7, R16, 0x1, 0x1f ;  /* 0x00201f0010077f89 */ /* 0x00052400000e0000 */
.L_x_11507:
        /* <DEDUP_REMOVED lines=12> */
[----:B0-----:R-:W-:-:S05]  /*10360*/  IMAD.WIDE R2, R5, 0x4, R2 ;  /* 0x0000000405027825 */ /* 0x001fca00078e0202 */
[----:B------:R0:W5:Y:S02]  /*10370*/  LDG.E R17, desc[UR4][R2.64] ;  /* 0x0000000402117981 */ /* 0x000164000c1e1900 */
.L_x_11463:
[----:B------:R-:W-:Y:S05]  /*10380*/  BSYNC B0 ;  /* 0x0000000000007941 */ /* 0x000fea0003800000 */
.L_x_11462:
        /* <DEDUP_REMOVED lines=23> */
.L_x_11515:
[----:B------:R-:W-:Y:S02]  /*10500*/  ULDC UR4, c[0x0][0xd10] ;  /* 0x0003440000047ab9 */ /* 0x000fe40000000800 */
[----:B------:R-:W-:-:S04]  /*10510*/  IMAD.U32 R5, RZ, RZ, UR4 ;  /* 0x00000004ff057e24 */ /* 0x000fc8000f8e00ff */
[----:B-1----:R-:W-:-:S04]  /*10520*/  IMAD R14, R14, R5, RZ ;  /* 0x000000050e0e7224 */ /* 0x002fc800078e02ff */
[----:B----4-:R-:W-:-:S05]  /*10530*/  IMAD.IADD R7, R7, 0x1, R14 ;  /* 0x0000000107077824 */ /* 0x010fca00078e020e */
[----:B---3--:R-:W-:-:S13]  /*10540*/  ISETP.GT.AND P0, PT, R7, R4, PT ;  /* 0x000000040700720c */ /* 0x008fda0003f04270 */
[----:B------:R-:W-:Y:S05]  /*10550*/  @P0 BRA `(.L_x_11465) ;  /* 0x0000000000b80947 */ /* 0x000fea0003800000 */
[----:B------:R-:W1:Y:S02]  /*10560*/  LDC R0, c[0x0][0xd14] ;  /* 0x00034500ff007b82 */ /* 0x000e640000000800 */
.L_x_11470:
        /* <DEDUP_REMOVED lines=15> */
.L_x_11468:
[----:B------:R-:W-:Y:S05]  /*10660*/  BSYNC B0 ;  /* 0x0000000000007941 */ /* 0x000fea0003800000 */
.L_x_11467:
        /* <DEDUP_REMOVED lines=23> */
.L_x_11523:
[----:B------:R-:W-:Y:S02]  /*107e0*/  ULDC UR4, c[0x0][0xd10] ;  /* 0x0003440000047ab9 */ /* 0x000fe40000000800 */
[----:B------:R-:W-:-:S04]  /*107f0*/  IMAD.U32 R5, RZ, RZ, UR4 ;  /* 0x00000004ff057e24 */ /* 0x000fc8000f8e00ff */
[----:B-1----:R-:W-:-:S04]  /*10800*/  IMAD R14, R14, R5, RZ ;  /* 0x000000050e0e7224 */ /* 0x002fc800078e02ff */
[----:B------:R-:W-:-:S05]  /*10810*/  IMAD.IADD R7, R14, 0x1, R7 ;  /* 0x000000010e077824 */ /* 0x000fca00078e0207 */
[----:B------:R-:W-:-:S13]  /*10820*/  ISETP.GT.AND P0, PT, R7, R4, PT ;  /* 0x000000040700720c */ /* 0x000fda0003f04270 */
[----:B------:R-:W-:Y:S05]  /*10830*/  @!P0 BRA `(.L_x_11470) ;  /* 0xfffffffc004c8947 */ /* 0x000fea000383ffff */
.L_x_11465:
        /* <DEDUP_REMOVED lines=8> */
.L_x_11527:
[----:B------:R-:W-:Y:S01]  /*108c0*/  ISETP.NE.AND P0, PT, R3, RZ, PT ;  /* 0x000000ff0300720c */ /* 0x000fe20003f05270 */
[----:B------:R-:W-:-:S12]  /*108d0*/  IMAD.MOV.U32 R7, RZ, RZ, RZ ;  /* 0x000000ffff077224 */ /* 0x000fd800078e00ff */
[----:B------:R-:W-:Y:S05]  /*108e0*/  @!P0 BRA `(.L_x_11472) ;  /* 0x0000000000108947 */ /* 0x000fea0003800000 */
[----:B------:R-:W-:Y:S01]  /*108f0*/  UMOV UR4, 0xffffffff ;  /* 0xffffffff00047882 */ /* 0x000fe20000000000 */
[----:B------:R-:W-:Y:S02]  /*10900*/  VIADD R12, R6, 0xffffffff ;  /* 0xffffffff060c7836 */ /* 0x000fe40000000000 */
[----:B------:R-:W-:Y:S05]  /*10910*/  BRA.DIV UR4, `(.L_x_11473) ;  /* 0x0000001a044c7947 */ /* 0x000fea000b800000 */
[----:B------:R3:W4:Y:S02]  /*10920*/  SHFL.IDX PT, R7, R2, R12, 0x1f ;  /* 0x00001f0c02077589 */ /* 0x00072400000e0000 */
.L_x_11472:
[----:B0--3--:R-:W0:Y:S01]  /*10930*/  LDC.64 R2, c[0x0][0xd68] ;  /* 0x00035a00ff027b82 */ /* 0x009e220000000a00 */
[----:B------:R-:W-:Y:S01]  /*10940*/  IMAD.IADD R19, R6, 0x1, R19 ;  /* 0x0000000106137824 */ /* 0x000fe200078e0213 */
[----:B------:R-:W-:-:S03]  /*10950*/  ULDC.64 UR4, c[0x0][0x208] ;  /* 0x0000820000047ab9 */ /* 0x000fc60000000a00 */
[----:B0-----:R-:W-:-:S05]  /*10960*/  IMAD.WIDE R2, R19, 0x4, R2 ;  /* 0x0000000413027825 */ /* 0x001fca00078e0202 */
[----:B------:R0:W1:Y:S01]  /*10970*/  LDG.E R8, desc[UR4][R2.64] ;  /* 0x0000000402087981 */ /* 0x000062000c1e1900 */
[----:B----4-:R-:W-:Y:S02]  /*10980*/  IMAD R16, R7, R5, R16 ;  /* 0x0000000507107224 */ /* 0x010fe400078e0210 */
[----:B0-----:R-:W-:Y:S02]  /*10990*/  IMAD.MOV.U32 R2, RZ, RZ, RZ ;  /* 0x000000ffff027224 */ /* 0x001fe400078e00ff */
[----:B-12---:R-:W-:-:S05]  /*109a0*/  IMAD R6, R17, R8, RZ ;  /* 0x0000000811067224 */ /* 0x006fca00078e02ff */
        /* <DEDUP_REMOVED lines=60> */
.L_x_11466:
[----:B------:R-:W-:Y:S01]  /*10d70*/  UMOV UR4, URZ ;  /* 0x0000003f00047c82 */ /* 0x000fe20008000000 */
[----:B------:R-:W-:Y:S01]  /*10d80*/  UMOV UR5, URZ ;  /* 0x0000003f00057c82 */ /* 0x000fe20008000000 */
[----:B------:R-:W-:Y:S01]  /*10d90*/  ULDC UR6, c[0x0][0xd14] ;  /* 0x0003450000067ab9 */ /* 0x000fe20000000800 */
[----:B--2---:R-:W-:Y:S02]  /*10da0*/  IMAD.MOV.U32 R16, RZ, RZ, R4 ;  /* 0x000000ffff107224 */ /* 0x004fe400078e0004 */
[----:B------:R-:W-:Y:S02]  /*10db0*/  IMAD.U32 R17, RZ, RZ, UR4 ;  /* 0x00000004ff117e24 */ /* 0x000fe4000f8e00ff */
[----:B------:R-:W-:Y:S02]  /*10dc0*/  IMAD.U32 R18, RZ, RZ, UR5 ;  /* 0x00000005ff127e24 */ /* 0x000fe4000f8e00ff */
[----:B------:R-:W-:-:S07]  /*10dd0*/  IMAD.U32 R19, RZ, RZ, UR6 ;  /* 0x00000006ff137e24 */ /* 0x000fce000f8e00ff */
.L_x_11474:
        /* <DEDUP_REMOVED lines=12> */
.L_x_11409:
        /* <DEDUP_REMOVED lines=11> */
.L_x_11530:
[----:B------:R-:W-:-:S03]  /*10f50*/  UMOV UR4, 0xffffffff ;  /* 0xffffffff00047882 */ /* 0x000fc60000000000 */
[----:B------:R-:W-:Y:S05]  /*10f60*/  BRA.DIV UR4, `(.L_x_11477) ;  /* 0x0000001204f47947 */ /* 0x000fea000b800000 */
[----:B--2---:R-:W2:Y:S02]  /*10f70*/  S2R R2, SR_TID.X ;  /* 0x0000000000027919 */ /* 0x004ea40000002100 */
[----:B--2---:R-:W-:-:S04]  /*10f80*/  SHF.R.U32.HI R2, RZ, 0x5, R2 ;  /* 0x00000005ff027819 */ /* 0x004fc80000011602 */
[----:B------:R-:W-:-:S05]  /*10f90*/  LOP3.LUT R2, R2, 0x3, RZ, 0xc0, !PT ;  /* 0x0000000302027812 */ /* 0x000fca00078ec0ff */
[----:B------:R2:W3:Y:S02]  /*10fa0*/  SHFL.IDX PT, R14, R2, RZ, 0x1f ;  /* 0x00001fff020e7589 */ /* 0x0004e400000e0000 */
.L_x_11533:
[----:B---3--:R-:W-:Y:S01]  /*10fb0*/  ISETP.NE.AND P0, PT, R14, RZ, PT ;  /* 0x000000ff0e00720c */ /* 0x008fe20003f05270 */
[----:B------:R-:W-:-:S12]  /*10fc0*/  BSSY B0, `(.L_x_11478) ;  /* 0x0000029000007945 */ /* 0x000fd80003800000 */
[----:B------:R-:W-:Y:S05]  /*10fd0*/  @P0 BRA `(.L_x_11479) ;  /* 0x00000000009c0947 */ /* 0x000fea0003800000 */
[----:B------:R-:W-:-:S03]  /*10fe0*/  UMOV UR4, 0xffffffff ;  /* 0xffffffff00047882 */ /* 0x000fc60000000000 */
[----:B------:R-:W-:Y:S05]  /*10ff0*/  BRA.DIV UR4, `(.L_x_11480) ;  /* 0x0000001604047947 */ /* 0x000fea000b800000 */
[----:B------:R-:W-:-:S13]  /*11000*/  ELECT P6, URZ, PT ;  /* 0x00000000003f782f */ /* 0x000fda00038c0000 */
.L_x_11536:
        /* <DEDUP_REMOVED lines=8> */
.L_x_11481:
        /* <DEDUP_REMOVED lines=14> */
.L_x_11537:
[----:B------:R-:W2:Y:S02]  /*11170*/  SYNCS.PHASECHK.TRANS64.TRYWAIT P0, [R7+URZ], R2 ;  /* 0x00000002070075a7 */ /* 0x000ea4000800017f */
[----:B--2---:R-:W-:Y:S05]  /*11180*/  @!P0 BRA `(.L_x_11483) ;  /* 0x0000001000d48947 */ /* 0x004fea0003800000 */
.L_x_11538:
[----:B------:R-:W-:Y:S05]  /*11190*/  @!P2 BRA `(.L_x_11484) ;  /* 0x000000000004a947 */ /* 0x000fea0003800000 */
[----:B------:R-:W-:Y:S01]  /*111a0*/  BPT.TRAP 0x1 ;  /* 0x000000040000795c */ /* 0x000fe20000300000 */
.L_x_11484:
[----:B------:R-:W3:Y:S01]  /*111b0*/  LDL.LU R4, [R1] ;  /* 0x0000000001047983 */ /* 0x000ee20000300800 */
[----:B------:R-:W-:-:S04]  /*111c0*/  VIADD R0, R0, 0x32460 ;  /* 0x0003246000007836 */ /* 0x000fc80000000000 */
[----:B---3--:R-:W-:-:S04]  /*111d0*/  IMAD R4, R4, 0x8, R0 ;  /* 0x0000000804047824 */ /* 0x008fc800078e0200 */
[----:B------:R-:W3:Y:S02]  /*111e0*/  SYNCS.PHASECHK.TRANS64.TRYWAIT P0, [R4+URZ], R5 ;  /* 0x00000005040075a7 */ /* 0x000ee4000800017f */
[----:B---3--:R-:W-:Y:S05]  /*111f0*/  @!P0 BRA `(.L_x_11485) ;  /* 0x0000001000cc8947 */ /* 0x008fea0003800000 */
.L_x_11539:
[----:B------:R-:W-:-:S07]  /*11200*/  IMAD R3, R3, 0x8, R0 ;  /* 0x0000000803037824 */ /* 0x000fce00078e0200 */
.L_x_11486:
[----:B----4-:R4:W0:Y:S02]  /*11210*/  SYNCS.PHASECHK.TRANS64.TRYWAIT P0, [R3+URZ], R2 ;  /* 0x00000002030075a7 */ /* 0x010824000800017f */
[----:B0-----:R-:W-:Y:S05]  /*11220*/  @!P0 NANOSLEEP.SYNCS 0x989680 ;  /* 0x009896800000895d */ /* 0x001fea0003900000 */
[----:B------:R-:W0:Y:S02]  /*11230*/  @!P0 SYNCS.PHASECHK.TRANS64 P0, [R3+URZ], R2 ;  /* 0x00000002030085a7 */ /* 0x000e24000800007f */
[----:B0-----:R-:W-:Y:S05]  /*11240*/  @!P0 BRA `(.L_x_11486) ;  /* 0xfffffffc00f08947 */ /* 0x001fea000383ffff */
.L_x_11479:
[----:B------:R-:W-:Y:S05]  /*11250*/  BSYNC B0 ;  /* 0x0000000000007941 */ /* 0x000fea0003800000 */
.L_x_11478:
[----:B------:R-:W-:Y:S05]  /*11260*/  EXIT ;  /* 0x000000000000794d */ /* 0x000fea0003800000 */
.L_x_11352:
[----:B0-----:R0:W1:Y:S02]  /*11270*/  SYNCS.PHASECHK.TRANS64.TRYWAIT P0, [R5+URZ+0x32400], R2 ;  /* 0x03240002050075a7 */ /* 0x001064000800017f */
[----:B-1----:R-:W-:Y:S05]  /*11280*/  @!P0 NANOSLEEP.SYNCS 0x989680 ;  /* 0x009896800000895d */ /* 0x002fea0003900000 */
[----:B------:R-:W1:Y:S02]  /*11290*/  @!P0 SYNCS.PHASECHK.TRANS64 P0, [R5+URZ+0x32400], R2 ;  /* 0x03240002050085a7 */ /* 0x000e64000800007f */
[----:B-1----:R-:W-:Y:S05]  /*112a0*/  @!P0 BRA `(.L_x_11352) ;  /* 0xfffffffc00f08947 */ /* 0x002fea000383ffff */
[----:B------:R-:W-:Y:S05]  /*112b0*/  BRA `(.L_x_11487) ;  /* 0xffffff0800007947 */ /* 0x000fea000383ffff */
.L_x_11356:
[----:B--2---:R2:W3:Y:S02]  /*112c0*/  SYNCS.PHASECHK.TRANS64.TRYWAIT P1, [R0+URZ+0x32430], R3 ;  /* 0x03243003000075a7 */ /* 0x0044e4000802017f */
[----:B---3--:R-:W-:Y:S05]  /*112d0*/  @!P1 NANOSLEEP.SYNCS 0x989680 ;  /* 0x009896800000995d */ /* 0x008fea0003900000 */
[----:B------:R-:W3:Y:S02]  /*112e0*/  @!P1 SYNCS.PHASECHK.TRANS64 P1, [R0+URZ+0x32430], R3 ;  /* 0x03243003000095a7 */ /* 0x000ee4000802007f */
[----:B---3--:R-:W-:Y:S05]  /*112f0*/  @!P1 BRA `(.L_x_11356) ;  /* 0xfffffffc00f09947 */ /* 0x008fea000383ffff */
[----:B------:R-:W-:Y:S05]  /*11300*/  BRA `(.L_x_11355) ;  /* 0xffffff0800307947 */ /* 0x000fea000383ffff */
.L_x_11357:
[----:B---3--:R3:W4:Y:S02]  /*11310*/  SYNCS.PHASECHK.TRANS64.TRYWAIT P1, [R5+URZ+0x32410], R2 ;  /* 0x03241002050075a7 */ /* 0x008724000802017f */
[----:B----4-:R-:W-:Y:S05]  /*11320*/  @!P1 NANOSLEEP.SYNCS 0x989680 ;  /* 0x009896800000995d */ /* 0x010fea0003900000 */
[----:B------:R-:W4:Y:S02]  /*11330*/  @!P1 SYNCS.PHASECHK.TRANS64 P1, [R5+URZ+0x32410], R2 ;  /* 0x03241002050095a7 */ /* 0x000f24000802007f */
[----:B----4-:R-:W-:Y:S05]  /*11340*/  @!P1 BRA `(.L_x_11357) ;  /* 0xfffffffc00f09947 */ /* 0x010fea000383ffff */
[----:B------:R-:W-:Y:S05]  /*11350*/  BRA `(.L_x_11488) ;  /* 0xffffff0800dc7947 */ /* 0x000fea000383ffff */
.L_x_11361:
[----:B------:R0:W0:Y:S02]  /*11360*/  SYNCS.PHASECHK.TRANS64.TRYWAIT P1, [R0+URZ+0x32450], R3 ;  /* 0x03245003000075a7 */ /* 0x000024000802017f */
[----:B0-----:R-:W-:Y:S05]  /*11370*/  @!P1 NANOSLEEP.SYNCS 0x989680 ;  /* 0x009896800000995d */ /* 0x001fea0003900000 */
[----:B------:R-:W0:Y:S02]  /*11380*/  @!P1 SYNCS.PHASECHK.TRANS64 P1, [R0+URZ+0x32450], R3 ;  /* 0x03245003000095a7 */ /* 0x000e24000802007f */
[----:B0-----:R-:W-:Y:S05]  /*11390*/  @!P1 BRA `(.L_x_11361) ;  /* 0xfffffffc00f09947 */ /* 0x001fea000383ffff */
[----:B------:R-:W-:Y:S05]  /*113a0*/  BRA `(.L_x_11360) ;  /* 0xffffff0800e87947 */ /* 0x000fea000383ffff */
.L_x_11366:
[----:B-1----:R-:W-:-:S04]  /*113b0*/  IMAD.U32 R20, RZ, RZ, UR5 ;  /* 0x00000005ff147e24 */ /* 0x002fc8000f8e00ff */
[----:B------:R1:W2:Y:S03]  /*113c0*/  SYNCS.PHASECHK.TRANS64.TRYWAIT P2, [R20+URZ+0x32430], R13 ;  /* 0x0324300d140075a7 */ /* 0x0002a6000804017f */
[----:B--2---:R-:W-:Y:S05]  /*113d0*/  @!P2 NANOSLEEP.SYNCS 0x989680 ;  /* 0x009896800000a95d */ /* 0x004fea0003900000 */
[----:B------:R-:W2:Y:S02]  /*113e0*/  @!P2 SYNCS.PHASECHK.TRANS64 P2, [R20+URZ+0x32430], R13 ;  /* 0x0324300d1400a5a7 */ /* 0x000ea4000804007f */
[----:B--2---:R-:W-:Y:S05]  /*113f0*/  @!P2 BRA `(.L_x_11366) ;  /* 0xfffffffc00eca947 */ /* 0x004fea000383ffff */
[----:B------:R-:W-:Y:S05]  /*11400*/  BRA `(.L_x_11365) ;  /* 0xffffff2c00607947 */ /* 0x000fea000383ffff */
.L_x_11370:
[----:B-1----:R-:W-:-:S04]  /*11410*/  IMAD.U32 R20, RZ, RZ, UR5 ;  /* 0x00000005ff147e24 */ /* 0x002fc8000f8e00ff */
[----:B------:R1:W3:Y:S03]  /*11420*/  SYNCS.PHASECHK.TRANS64.TRYWAIT P2, [R20+URZ+0x32450], R13 ;  /* 0x0324500d140075a7 */ /* 0x0002e6000804017f */
[----:B---3--:R-:W-:Y:S05]  /*11430*/  @!P2 NANOSLEEP.SYNCS 0x989680 ;  /* 0x009896800000a95d */ /* 0x008fea0003900000 */
[----:B------:R-:W3:Y:S02]  /*11440*/  @!P2 SYNCS.PHASECHK.TRANS64 P2, [R20+URZ+0x32450], R13 ;  /* 0x0324500d1400a5a7 */ /* 0x000ee4000804007f */
[----:B---3--:R-:W-:Y:S05]  /*11450*/  @!P2 BRA `(.L_x_11370) ;  /* 0xfffffffc00eca947 */ /* 0x008fea000383ffff */
[----:B------:R-:W-:Y:S05]  /*11460*/  BRA `(.L_x_11369) ;  /* 0xffffff2c00dc7947 */ /* 0x000fea000383ffff */
.L_x_11376:
[----:B--2---:R-:W-:-:S04]  /*11470*/  IMAD.U32 R20, RZ, RZ, UR5 ;  /* 0x00000005ff147e24 */ /* 0x004fc8000f8e00ff */
[----:B------:R2:W3:Y:S03]  /*11480*/  SYNCS.PHASECHK.TRANS64.TRYWAIT P2, [R20+URZ+0x32430], R13 ;  /* 0x0324300d140075a7 */ /* 0x0004e6000804017f */
[----:B---3--:R-:W-:Y:S05]  /*11490*/  @!P2 NANOSLEEP.SYNCS 0x989680 ;  /* 0x009896800000a95d */ /* 0x008fea0003900000 */
[----:B------:R-:W3:Y:S02]  /*114a0*/  @!P2 SYNCS.PHASECHK.TRANS64 P2, [R20+URZ+0x32430], R13 ;  /* 0x0324300d1400a5a7 */ /* 0x000ee4000804007f */
[----:B---3--:R-:W-:Y:S05]  /*114b0*/  @!P2 BRA `(.L_x_11376) ;  /* 0xfffffffc00eca947 */ /* 0x008fea000383ffff */
[----:B------:R-:W-:Y:S05]  /*114c0*/  BRA `(.L_x_11375) ;  /* 0xffffff5400b87947 */ /* 0x000fea000383ffff */
.L_x_11380:
[----:B--2---:R-:W-:-:S04]  /*114d0*/  IMAD.U32 R20, RZ, RZ, UR5 ;  /* 0x00000005ff147e24 */ /* 0x004fc8000f8e00ff */
[----:B------:R2:W4:Y:S03]  /*114e0*/  SYNCS.PHASECHK.TRANS64.TRYWAIT P2, [R20+URZ+0x32450], R13 ;  /* 0x0324500d140075a7 */ /* 0x000526000804017f */
[----:B----4-:R-:W-:Y:S05]  /*114f0*/  @!P2 NANOSLEEP.SYNCS 0x989680 ;  /* 0x009896800000a95d */ /* 0x010fea0003900000 */
[----:B------:R-:W4:Y:S02]  /*11500*/  @!P2 SYNCS.PHASECHK.TRANS64 P2, [R20+URZ+0x32450], R13 ;  /* 0x0324500d1400a5a7 */ /* 0x000f24000804007f */
[----:B----4-:R-:W-:Y:S05]  /*11510*/  @!P2 BRA `(.L_x_11380) ;  /* 0xfffffffc00eca947 */ /* 0x010fea000383ffff */
[----:B------:R-:W-:Y:S05]  /*11520*/  BRA `(.L_x_11379) ;  /* 0xffffff5800347947 */ /* 0x000fea000383ffff */
.L_x_11420:
        /* <DEDUP_REMOVED lines=11> */
.L_x_11490:
[----:B------:R-:W-:Y:S05]  /*115e0*/  BSYNC B0 ;  /* 0x0000000000007941 */ /* 0x000fea0003800000 */
.L_x_11489:
[----:B------:R-:W-:Y:S05]  /*115f0*/  BRA `(.L_x_11491) ;  /* 0xffffffc400ec7947 */ /* 0x000fea000383ffff */
.L_x_11421:
[----:B------:R-:W-:Y:S01]  /*11600*/  BSSY B0, `(.L_x_11492) ;  /* 0x0000006000007945 */ /* 0x000fe20003800000 */
[----:B------:R-:W-:-:S07]  /*11610*/  IMAD.MOV.U32 R15, RZ, RZ, -0x1 ;  /* 0xffffffffff0f7424 */ /* 0x000fce00078e00ff */
[----:B------:R-:W-:Y:S05]  /*11620*/  WARPSYNC.COLLECTIVE R15, `(.L_x_11493) ;  /* 0x000000000f0c7348 */ /* 0x000fea0003c00000 */
[----:B------:R-:W-:Y:S02]  /*11630*/  ELECT P6, UR62, PT ;  /* 0x00000000003e782f */ /* 0x000fe400038c0000 */
[----:B------:R-:W-:Y:S01]  /*11640*/  MOV R14, UR62 ;  /* 0x0000003e000e7c02 */ /* 0x000fe20008000f00 */
[----:B------:R-:W-:Y:S10]  /*11650*/  ENDCOLLECTIVE ;  /* 0x000000000000791b */ /* 0x000ff40003800000 */
.L_x_11493:
[----:B------:R-:W-:Y:S05]  /*11660*/  BSYNC B0 ;  /* 0x0000000000007941 */ /* 0x000fea0003800000 */
.L_x_11492:
[----:B------:R-:W-:Y:S05]  /*11670*/  BRA `(.L_x_11494) ;  /* 0xffffffc400dc7947 */ /* 0x000fea000383ffff */
.L_x_11424:
[----:B0-----:R0:W1:Y:S02]  /*11680*/  SYNCS.PHASECHK.TRANS64.TRYWAIT P0, [R8+URZ+0x32440], R10 ;  /* 0x0324400a080075a7 */ /* 0x001064000800017f */
[----:B-1----:R-:W-:Y:S05]  /*11690*/  @!P0 NANOSLEEP.SYNCS 0x989680 ;  /* 0x009896800000895d */ /* 0x002fea0003900000 */
[----:B------:R-:W1:Y:S02]  /*116a0*/  @!P0 SYNCS.PHASECHK.TRANS64 P0, [R8+URZ+0x32440], R10 ;  /* 0x0324400a080085a7 */ /* 0x000e64000800007f */
[----:B-1----:R-:W-:Y:S05]  /*116b0*/  @!P0 BRA `(.L_x_11424) ;  /* 0xfffffffc00f08947 */ /* 0x002fea000383ffff */
[----:B------:R-:W-:Y:S05]  /*116c0*/  BRA `(.L_x_11495) ;  /* 0xffffffc800447947 */ /* 0x000fea000383ffff */
.L_x_11428:
        /* <DEDUP_REMOVED lines=8> */
.L_x_11431:
[----:B0-----:R0:W1:Y:S02]  /*11750*/  SYNCS.PHASECHK.TRANS64.TRYWAIT P0, [R11+URZ+0x32460], R6 ;  /* 0x032460060b0075a7 */ /* 0x001064000800017f */
[----:B-1----:R-:W-:Y:S05]  /*11760*/  @!P0 NANOSLEEP.SYNCS 0x989680 ;  /* 0x009896800000895d */ /* 0x002fea0003900000 */
[----:B------:R-:W1:Y:S02]  /*11770*/  @!P0 SYNCS.PHASECHK.TRANS64 P0, [R11+URZ+0x32460], R6 ;  /* 0x032460060b0085a7 */ /* 0x000e64000800007f */
[----:B-1----:R-:W-:Y:S05]  /*11780*/  @!P0 BRA `(.L_x_11431) ;  /* 0xfffffffc00f08947 */ /* 0x002fea000383ffff */
[----:B------:R-:W-:Y:S05]  /*11790*/  BRA `(.L_x_11497) ;  /* 0xffffffcc00c87947 */ /* 0x000fea000383ffff */
.L_x_11440:
[----:B-1----:R1:W2:Y:S02]  /*117a0*/  SYNCS.PHASECHK.TRANS64.TRYWAIT P0, [R2+URZ+0x32440], R3 ;  /* 0x03244003020075a7 */ /* 0x0022a4000800017f */
[----:B--2---:R-:W-:Y:S05]  /*117b0*/  @!P0 NANOSLEEP.SYNCS 0x989680 ;  /* 0x009896800000895d */ /* 0x004fea0003900000 */
[----:B------:R-:W2:Y:S02]  /*117c0*/  @!P0 SYNCS.PHASECHK.TRANS64 P0, [R2+URZ+0x32440], R3 ;  /* 0x03244003020085a7 */ /* 0x000ea4000800007f */
[----:B--2---:R-:W-:Y:S05]  /*117d0*/  @!P0 BRA `(.L_x_11440) ;  /* 0xfffffffc00f08947 */ /* 0x004fea000383ffff */
[----:B------:R-:W-:Y:S05]  /*117e0*/  BRA `(.L_x_11498) ;  /* 0xffffffd400447947 */ /* 0x000fea000383ffff */
.L_x_11442:
[----:B0-----:R0:W2:Y:S02]  /*117f0*/  SYNCS.PHASECHK.TRANS64.TRYWAIT P0, [R2+URZ+0x32460], R3 ;  /* 0x03246003020075a7 */ /* 0x0010a4000800017f */
[----:B--2---:R-:W-:Y:S05]  /*11800*/  @!P0 NANOSLEEP.SYNCS 0x989680 ;  /* 0x009896800000895d */ /* 0x004fea0003900000 */
[----:B------:R-:W2:Y:S02]  /*11810*/  @!P0 SYNCS.PHASECHK.TRANS64 P0, [R2+URZ+0x32460], R3 ;  /* 0x03246003020085a7 */ /* 0x000ea4000800007f */
[----:B--2---:R-:W-:Y:S05]  /*11820*/  @!P0 BRA `(.L_x_11442) ;  /* 0xfffffffc00f08947 */ /* 0x004fea000383ffff */
[----:B------:R-:W-:Y:S05]  /*11830*/  BRA `(.L_x_11499) ;  /* 0xffffffd400b47947 */ /* 0x000fea000383ffff */
.L_x_11447:
[----:B-1----:R1:W2:Y:S02]  /*11840*/  SYNCS.PHASECHK.TRANS64.TRYWAIT P0, [R2+URZ+0x32440], R7 ;  /* 0x03244007020075a7 */ /* 0x0022a4000800017f */
[----:B--2---:R-:W-:Y:S05]  /*11850*/  @!P0 NANOSLEEP.SYNCS 0x989680 ;  /* 0x009896800000895d */ /* 0x004fea0003900000 */
[----:B------:R-:W2:Y:S02]  /*11860*/  @!P0 SYNCS.PHASECHK.TRANS64 P0, [R2+URZ+0x32440], R7 ;  /* 0x03244007020085a7 */ /* 0x000ea4000800007f */
[----:B--2---:R-:W-:Y:S05]  /*11870*/  @!P0 BRA `(.L_x_11447) ;  /* 0xfffffffc00f08947 */ /* 0x004fea000383ffff */
[----:B------:R-:W-:Y:S05]  /*11880*/  BRA `(.L_x_11500) ;  /* 0xffffffd800fc7947 */ /* 0x000fea000383ffff */
.L_x_11449:
[----:B0-----:R0:W2:Y:S02]  /*11890*/  SYNCS.PHASECHK.TRANS64.TRYWAIT P1, [R2+URZ+0x32460], R7 ;  /* 0x03246007020075a7 */ /* 0x0010a4000802017f */
[----:B--2---:R-:W-:Y:S05]  /*118a0*/  @!P1 NANOSLEEP.SYNCS 0x989680 ;  /* 0x009896800000995d */ /* 0x004fea0003900000 */
[----:B------:R-:W2:Y:S02]  /*118b0*/  @!P1 SYNCS.PHASECHK.TRANS64 P1, [R2+URZ+0x32460], R7 ;  /* 0x03246007020095a7 */ /* 0x000ea4000802007f */
[----:B--2---:R-:W-:Y:S05]  /*118c0*/  @!P1 BRA `(.L_x_11449) ;  /* 0xfffffffc00f09947 */ /* 0x004fea000383ffff */
[----:B------:R-:W-:Y:S05]  /*118d0*/  BRA `(.L_x_11501) ;  /* 0xffffffdc00687947 */ /* 0x000fea000383ffff */
.L_x_11454:
[----:B--2---:R2:W3:Y:S02]  /*118e0*/  SYNCS.PHASECHK.TRANS64.TRYWAIT P0, [R2+URZ+0x32440], R3 ;  /* 0x03244003020075a7 */ /* 0x0044e4000800017f */
[----:B---3--:R-:W-:Y:S05]  /*118f0*/  @!P0 NANOSLEEP.SYNCS 0x989680 ;  /* 0x009896800000895d */ /* 0x008fea0003900000 */
[----:B------:R-:W3:Y:S02]  /*11900*/  @!P0 SYNCS.PHASECHK.TRANS64 P0, [R2+URZ+0x32440], R3 ;  /* 0x03244003020085a7 */ /* 0x000ee4000800007f */
[----:B---3--:R-:W-:Y:S05]  /*11910*/  @!P0 BRA `(.L_x_11454) ;  /* 0xfffffffc00f08947 */ /* 0x008fea000383ffff */
[----:B------:R-:W-:Y:S05]  /*11920*/  BRA `(.L_x_11502) ;  /* 0xffffffe000947947 */ /* 0x000fea000383ffff */
.L_x_11456:
[----:B0-----:R0:W1:Y:S02]  /*11930*/  SYNCS.PHASECHK.TRANS64.TRYWAIT P1, [R2+URZ+0x32460], R3 ;  /* 0x03246003020075a7 */ /* 0x001064000802017f */
[----:B-1----:R-:W-:Y:S05]  /*11940*/  @!P1 NANOSLEEP.SYNCS 0x989680 ;  /* 0x009896800000995d */ /* 0x002fea0003900000 */
[----:B------:R-:W1:Y:S02]  /*11950*/  @!P1 SYNCS.PHASECHK.TRANS64 P1, [R2+URZ+0x32460], R3 ;  /* 0x03246003020095a7 */ /* 0x000e64000802007f */
[----:B-1----:R-:W-:Y:S05]  /*11960*/  @!P1 BRA `(.L_x_11456) ;  /* 0xfffffffc00f09947 */ /* 0x002fea000383ffff */
[----:B------:R-:W-:Y:S05]  /*11970*/  BRA `(.L_x_11503) ;  /* 0xffffffe400047947 */ /* 0x000fea000383ffff */
.L_x_11461:
        /* <DEDUP_REMOVED lines=8> */
.L_x_11505:
[----:B------:R-:W-:Y:S05]  /*11a00*/  BSYNC B0 ;  /* 0x0000000000007941 */ /* 0x000fea0003800000 */
.L_x_11504:
        /* <DEDUP_REMOVED lines=8> */
.L_x_11506:
[----:B------:R-:W-:Y:S01]  /*11a90*/  IMAD.MOV.U32 R7, RZ, RZ, R14 ;  /* 0x000000ffff077224 */ /* 0x000fe200078e000e */
[----:B------:R-:W-:Y:S06]  /*11aa0*/  BRA `(.L_x_11507) ;  /* 0xffffffe400fc7947 */ /* 0x000fec000383ffff */
.L_x_11464:
        /* <DEDUP_REMOVED lines=8> */
.L_x_11509:
[----:B------:R-:W-:Y:S05]  /*11b30*/  BSYNC B0 ;  /* 0x0000000000007941 */ /* 0x000fea0003800000 */
.L_x_11508:
        /* <DEDUP_REMOVED lines=10> */
.L_x_11510:
        /* <DEDUP_REMOVED lines=8> */
.L_x_11511:
        /* <DEDUP_REMOVED lines=8> */
.L_x_11512:
        /* <DEDUP_REMOVED lines=8> */
.L_x_11513:
        /* <DEDUP_REMOVED lines=8> */
.L_x_11514:
[----:B------:R-:W-:Y:S05]  /*11de0*/  BRA `(.L_x_11515) ;  /* 0xffffffe400c47947 */ /* 0x000fea000383ffff */
.L_x_11469:
        /* <DEDUP_REMOVED lines=8> */
.L_x_11517:
[----:B------:R-:W-:Y:S05]  /*11e70*/  BSYNC B0 ;  /* 0x0000000000007941 */ /* 0x000fea0003800000 */
.L_x_11516:
        /* <DEDUP_REMOVED lines=10> */
.L_x_11518:
        /* <DEDUP_REMOVED lines=8> */
.L_x_11519:
        /* <DEDUP_REMOVED lines=8> */
.L_x_11520:
        /* <DEDUP_REMOVED lines=8> */
.L_x_11521:
        /* <DEDUP_REMOVED lines=8> */
.L_x_11522:
[----:B------:R-:W-:Y:S05]  /*12120*/  BRA `(.L_x_11523) ;  /* 0xffffffe400ac7947 */ /* 0x000fea000383ffff */
.L_x_11471:
[----:B------:R-:W-:Y:S01]  /*12130*/  BSSY B0, `(.L_x_11524) ;  /* 0x0000006000007945 */ /* 0x000fe20003800000 */
[----:B------:R-:W-:Y:S01]  /*12140*/  PLOP3.LUT P6, PT, P6, PT, PT, 0x8, 0x0 ;  /* 0x000000000000781c */ /* 0x000fe200037ce170 */
[----:B------:R-:W-:-:S12]  /*12150*/  IMAD.MOV.U32 R15, RZ, RZ, -0x1 ;  /* 0xffffffffff0f7424 */ /* 0x000fd800078e00ff */
[----:B0-----:R-:W-:Y:S05]  /*12160*/  WARPSYNC.COLLECTIVE R15, `(.L_x_11525) ;  /* 0x000000000f087348 */ /* 0x001fea0003c00000 */
[----:B------:R-:W-:Y:S01]  /*12170*/  VOTE.ANY R14, PT, P6 ;  /* 0x00000000000e7806 */ /* 0x000fe200030e0100 */
[----:B0-----:R-:W-:Y:S06]  /*12180*/  ENDCOLLECTIVE ;  /* 0x000000000000791b */ /* 0x001fec0003800000 */
.L_x_11525:
[----:B------:R-:W-:Y:S05]  /*12190*/  BSYNC B0 ;  /* 0x0000000000007941 */ /* 0x000fea0003800000 */
.L_x_11524:
        /* <DEDUP_REMOVED lines=9> */
.L_x_11526:
[----:B------:R-:W-:Y:S01]  /*12230*/  IMAD.MOV.U32 R17, RZ, RZ, R14 ;  /* 0x000000ffff117224 */ /* 0x000fe200078e000e */
[----:B------:R-:W-:Y:S06]  /*12240*/  BRA `(.L_x_11527) ;  /* 0xffffffe4009c7947 */ /* 0x000fec000383ffff */
.L_x_11473:
[----:B------:R-:W-:Y:S01]  /*12250*/  BSSY B0, `(.L_x_11528) ;  /* 0x0000007000007945 */ /* 0x000fe20003800000 */
[----:B------:R-:W-:Y:S02]  /*12260*/  IMAD.MOV.U32 R13, RZ, RZ, R2 ;  /* 0x000000ffff0d7224 */ /* 0x000fe400078e0002 */
[----:B------:R-:W-:Y:S02]  /*12270*/  IMAD.MOV.U32 R11, RZ, RZ, 0x1f ;  /* 0x0000001fff0b7424 */ /* 0x000fe400078e00ff */
[----:B------:R-:W-:-:S07]  /*12280*/  IMAD.MOV.U32 R15, RZ, RZ, -0x1 ;  /* 0xffffffffff0f7424 */ /* 0x000fce00078e00ff */
[----:B012---:R-:W-:Y:S05]  /*12290*/  WARPSYNC.COLLECTIVE R15, `(.L_x_11529) ;  /* 0x000000000f087348 */ /* 0x007fea0003c00000 */
[----:B------:R3:W4:Y:S02]  /*122a0*/  SHFL.IDX P6, R14, R13, R12, R11 ;  /* 0x0000000c0d0e7389 */ /* 0x00072400000c000b */
[----:B01234-:R-:W-:Y:S01]  /*122b0*/  ENDCOLLECTIVE ;  /* 0x000000000000791b */ /* 0x01ffe20003800000 */
.L_x_11529:
[----:B------:R-:W-:Y:S05]  /*122c0*/  BSYNC B0 ;  /* 0x0000000000007941 */ /* 0x000fea0003800000 */
.L_x_11528:
[----:B------:R-:W-:Y:S01]  /*122d0*/  IMAD.MOV.U32 R7, RZ, RZ, R14 ;  /* 0x000000ffff077224 */ /* 0x000fe200078e000e */
[----:B------:R-:W-:Y:S06]  /*122e0*/  BRA `(.L_x_11472) ;  /* 0xffffffe400907947 */ /* 0x000fec000383ffff */
.L_x_11476:
[----:B-1----:R1:W3:Y:S02]  /*122f0*/  SYNCS.PHASECHK.TRANS64.TRYWAIT P0, [R0+URZ+0x32420], R3 ;  /* 0x03242003000075a7 */ /* 0x0022e4000800017f */
[----:B---3--:R-:W-:Y:S05]  /*12300*/  @!P0 NANOSLEEP.SYNCS 0x989680 ;  /* 0x009896800000895d */ /* 0x008fea0003900000 */
[----:B------:R-:W3:Y:S02]  /*12310*/  @!P0 SYNCS.PHASECHK.TRANS64 P0, [R0+URZ+0x32420], R3 ;  /* 0x03242003000085a7 */ /* 0x000ee4000800007f */
[----:B---3--:R-:W-:Y:S05]  /*12320*/  @!P0 BRA `(.L_x_11476) ;  /* 0xfffffffc00f08947 */ /* 0x008fea000383ffff */
[----:B------:R-:W-:Y:S05]  /*12330*/  BRA `(.L_x_11530) ;  /* 0xffffffec00047947 */ /* 0x000fea000383ffff */
.L_x_11477:
        /* <DEDUP_REMOVED lines=11> */
.L_x_11532:
[----:B------:R-:W-:Y:S05]  /*123f0*/  BSYNC B0 ;  /* 0x0000000000007941 */ /* 0x000fea0003800000 */
.L_x_11531:
[----:B------:R-:W-:Y:S05]  /*12400*/  BRA `(.L_x_11533) ;  /* 0xffffffe800e87947 */ /* 0x000fea000383ffff */
.L_x_11480:
[----:B------:R-:W-:Y:S01]  /*12410*/  BSSY B1, `(.L_x_11534) ;  /* 0x0000006000017945 */ /* 0x000fe20003800000 */
[----:B------:R-:W-:-:S07]  /*12420*/  IMAD.MOV.U32 R15, RZ, RZ, -0x1 ;  /* 0xffffffffff0f7424 */ /* 0x000fce00078e00ff */
[----:B012---:R-:W-:Y:S05]  /*12430*/  WARPSYNC.COLLECTIVE R15, `(.L_x_11535) ;  /* 0x000000000f0c7348 */ /* 0x007fea0003c00000 */
[----:B------:R-:W-:Y:S02]  /*12440*/  ELECT P6, UR62, PT ;  /* 0x00000000003e782f */ /* 0x000fe400038c0000 */
[----:B------:R-:W-:Y:S01]  /*12450*/  MOV R14, UR62 ;  /* 0x0000003e000e7c02 */ /* 0x000fe20008000f00 */
[----:B012---:R-:W-:Y:S10]  /*12460*/  ENDCOLLECTIVE ;  /* 0x000000000000791b */ /* 0x007ff40003800000 */
.L_x_11535:
[----:B------:R-:W-:Y:S05]  /*12470*/  BSYNC B1 ;  /* 0x0000000000017941 */ /* 0x000fea0003800000 */
.L_x_11534:
[----:B------:R-:W-:Y:S05]  /*12480*/  BRA `(.L_x_11536) ;  /* 0xffffffe800e07947 */ /* 0x000fea000383ffff */
.L_x_11482:
[----:B-1----:R1:W2:Y:S02]  /*12490*/  SYNCS.PHASECHK.TRANS64.TRYWAIT P0, [R6+URZ], R5 ;  /* 0x00000005060075a7 */ /* 0x0022a4000800017f */
[----:B--2---:R-:W-:Y:S05]  /*124a0*/  @!P0 NANOSLEEP.SYNCS 0x989680 ;  /* 0x009896800000895d */ /* 0x004fea0003900000 */
[----:B------:R-:W2:Y:S02]  /*124b0*/  @!P0 SYNCS.PHASECHK.TRANS64 P0, [R6+URZ], R5 ;  /* 0x00000005060085a7 */ /* 0x000ea4000800007f */
[----:B--2---:R-:W-:Y:S05]  /*124c0*/  @!P0 BRA `(.L_x_11482) ;  /* 0xfffffffc00f08947 */ /* 0x004fea000383ffff */
[----:B------:R-:W-:Y:S05]  /*124d0*/  BRA `(.L_x_11537) ;  /* 0xffffffec00247947 */ /* 0x000fea000383ffff */
.L_x_11483:
[----:B--2---:R2:W3:Y:S02]  /*124e0*/  SYNCS.PHASECHK.TRANS64.TRYWAIT P0, [R7+URZ], R2 ;  /* 0x00000002070075a7 */ /* 0x0044e4000800017f */
[----:B---3--:R-:W-:Y:S05]  /*124f0*/  @!P0 NANOSLEEP.SYNCS 0x989680 ;  /* 0x009896800000895d */ /* 0x008fea0003900000 */
[----:B------:R-:W3:Y:S02]  /*12500*/  @!P0 SYNCS.PHASECHK.TRANS64 P0, [R7+URZ], R2 ;  /* 0x00000002070085a7 */ /* 0x000ee4000800007f */
[----:B---3--:R-:W-:Y:S05]  /*12510*/  @!P0 BRA `(.L_x_11483) ;  /* 0xfffffffc00f08947 */ /* 0x008fea000383ffff */
[----:B------:R-:W-:Y:S05]  /*12520*/  BRA `(.L_x_11538) ;  /* 0xffffffec00187947 */ /* 0x000fea000383ffff */
.L_x_11485:
[----:B---3--:R3:W4:Y:S02]  /*12530*/  SYNCS.PHASECHK.TRANS64.TRYWAIT P0, [R4+URZ], R5 ;  /* 0x00000005040075a7 */ /* 0x008724000800017f */
[----:B----4-:R-:W-:Y:S05]  /*12540*/  @!P0 NANOSLEEP.SYNCS 0x989680 ;  /* 0x009896800000895d */ /* 0x010fea0003900000 */
[----:B------:R-:W4:Y:S02]  /*12550*/  @!P0 SYNCS.PHASECHK.TRANS64 P0, [R4+URZ], R5 ;  /* 0x00000005040085a7 */ /* 0x000f24000800007f */
[----:B----4-:R-:W-:Y:S05]  /*12560*/  @!P0 BRA `(.L_x_11485) ;  /* 0xfffffffc00f08947 */ /* 0x010fea000383ffff */
[----:B------:R-:W-:Y:S05]  /*12570*/  BRA `(.L_x_11539) ;  /* 0xffffffec00207947 */ /* 0x000fea000383ffff */
.L_x_11540:
        /* <DEDUP_REMOVED lines=16> */
.L_x_11977:


//--------------------- .text._ZN7cutlass13device_kernelIN5flash11enable_sm90INS1_16FlashAttnFwdSm90INS1_25CollectiveMainloopFwdSm90ILi2EN4cute5tupleIJNS5_1CILi1EEES8_S8_EEENS6_IJNS7_ILi128EEENS7_ILi96EEENS7_ILi64EEEEEELi256ENS_10bfloat16_tEfNS_4arch4Sm90ELb1ELb0ELb0ELb1ELb0ELb1ELb1ELb1ELb0ELb0ELb0ELb0EEENS1_21CollectiveEpilogueFwdINS6_IJSA_NS7_ILi256EEESB_EEES9_SE_SG_Li256ELb1ELb0ELb0ELb0EEENS1_36VarlenDynamicPersistentTileSchedulerILi128ELi96ELi256ELi32ELb0ELb0ELb1ELb1ELb1ELb1EEEEEEEEEvNT_6ParamsE --------------------------
	.section	.text._ZN7cutlass13device_kernelIN5flash11enable_sm90INS1_16FlashAttnFwdSm90INS1_25CollectiveMainloopFwdSm90ILi2EN4cute5tupleIJNS5_1CILi1EEES8_S8_EEENS6_IJNS7_ILi128EEENS7_ILi96EEENS7_ILi64EEEEEELi256ENS_10bfloat16_tEfNS_4arch4Sm90ELb1ELb0ELb0ELb1ELb0ELb1ELb1ELb1ELb0ELb0ELb0ELb0EEENS1_21CollectiveEpilogueFwdINS6_IJSA_NS7_ILi256EEESB_EEES9_SE_SG_Li256ELb1ELb0ELb0ELb0EEENS1_36VarlenDynamicPersistentTileSchedulerILi128ELi96ELi256ELi32ELb0ELb0ELb1ELb1ELb1ELb1EEEEEEEEEvNT_6ParamsE,"ax",@progbits
	.align	128
.text._ZN7cutlass13device_kernelIN5flash11enable_sm90INS1_16FlashAttnFwdSm90INS1_25CollectiveMainloopFwdSm90ILi2EN4cute5tupleIJNS5_1CILi1EEES8_S8_EEENS6_IJNS7_ILi128EEENS7_ILi96EEENS7_ILi64EEEEEELi256ENS_10bfloat16_tEfNS_4arch4Sm90ELb1ELb0ELb0ELb1ELb0ELb1ELb1ELb1ELb0ELb0ELb0ELb0EEENS1_21CollectiveEpilogueFwdINS6_IJSA_NS7_ILi256EEESB_EEES9_SE_SG_Li256ELb1ELb0ELb0ELb0EEENS1_36VarlenDynamicPersistentTileSchedulerILi128ELi96ELi256ELi32ELb0ELb0ELb1ELb1ELb1ELb1EEEEEEEEEvNT_6ParamsE:
        .type           _ZN7cutlass13device_kernelIN5flash11enable_sm90INS1_16FlashAttnFwdSm90INS1_25CollectiveMainloopFwdSm90ILi2EN4cute5tupleIJNS5_1CILi1EEES8_S8_EEENS6_IJNS7_ILi128EEENS7_ILi96EEENS7_ILi64EEEEEELi256ENS_10bfloat16_tEfNS_4arch4Sm90ELb1ELb0ELb0ELb1ELb0ELb1ELb1ELb1ELb0ELb0ELb0ELb0EEENS1_21CollectiveEpilogueFwdINS6_IJSA_NS7_ILi256EEESB_EEES9_SE_SG_Li256ELb1ELb0ELb0ELb0EEENS1_36VarlenDynamicPersistentTileSchedulerILi128ELi96ELi256ELi32ELb0ELb0ELb1ELb1ELb1ELb1EEEEEEEEEvNT_6ParamsE,@function
        .size           _ZN7cutlass13device_kernelIN5flash11enable_sm90INS1_16FlashAttnFwdSm90INS1_25CollectiveMainloopFwdSm90ILi2EN4cute5tupleIJNS5_1CILi1EEES8_S8_EEENS6_IJNS7_ILi128EEENS7_ILi96EEENS7_ILi64EEEEEELi256ENS_10bfloat16_tEfNS_4arch4Sm90ELb1ELb0ELb0ELb1ELb0ELb1ELb1ELb1ELb0ELb0ELb0ELb0EEENS1_21CollectiveEpilogueFwdINS6_IJSA_NS7_ILi256EEESB_EEES9_SE_SG_Li256ELb1ELb0ELb0ELb0EEENS1_36VarlenDynamicPersistentTileSchedulerILi128ELi96ELi256ELi32ELb0ELb0ELb1ELb1ELb1ELb1EEEEEEEEEvNT_6ParamsE,(.L_x_11978 - _ZN7cutlass13device_kernelIN5flash11enable_sm90INS1_16FlashAttnFwdSm90INS1_25CollectiveMainloopFwdSm90ILi2EN4cute5tupleIJNS5_1CILi1EEES8_S8_EEENS6_IJNS7_ILi128EEENS7_ILi96EEENS7_ILi64EEEEEELi256ENS_10bfloat16_tEfNS_4arch4Sm90ELb1ELb0ELb0ELb1ELb0ELb1ELb1ELb1ELb0ELb0ELb0ELb0EEENS1_21CollectiveEpilogueFwdINS6_IJSA_NS7_ILi256EEESB_EEES9_SE_SG_Li256ELb1ELb0ELb0ELb0EEENS1_36VarlenDynamicPersistentTileSchedulerILi128ELi96ELi256ELi32ELb0ELb0ELb1ELb1ELb1ELb1EEEEEEEEEvNT_6ParamsE)
        .other          _ZN7cutlass13device_kernelIN5flash11enable_sm90INS1_16FlashAttnFwdSm90INS1_25CollectiveMainloopFwdSm90ILi2EN4cute5tupleIJNS5_1CILi1EEES8_S8_EEENS6_IJNS7_ILi128EEENS7_ILi96EEENS7_ILi64EEEEEELi256ENS_10bfloat16_tEfNS_4arch4Sm90ELb1ELb0ELb0ELb1ELb0ELb1ELb1ELb1ELb0ELb0ELb0ELb0EEENS1_21CollectiveEpilogueFwdINS6_IJSA_NS7_ILi256EEESB_EEES9_SE_SG_Li256ELb1ELb0ELb0ELb0EEENS1_36VarlenDynamicPersistentTileSchedulerILi128ELi96ELi256ELi32ELb0ELb0ELb1ELb1ELb1ELb1EEEEEEEEEvNT_6ParamsE,@"STO_CUDA_ENTRY STV_DEFAULT"
_ZN7cutlass13device_kernelIN5flash11enable_sm90INS1_16FlashAttnFwdSm90INS1_25CollectiveMainloopFwdSm90ILi2EN4cute5tupleIJNS5_1CILi1EEES8_S8_EEENS6_IJNS7_ILi128EEENS7_ILi96EEENS7_ILi64EEEEEELi256ENS_10bfloat16_tEfNS_4arch4Sm90ELb1ELb0ELb0ELb1ELb0ELb1ELb1ELb1ELb0ELb0ELb0ELb0EEENS1_21CollectiveEpilogueFwdINS6_IJSA_NS7_ILi256EEESB_EEES9_SE_SG_Li256ELb1ELb0ELb0ELb0EEENS1_36VarlenDynamicPersistentTileSchedulerILi128ELi96ELi256ELi32ELb0ELb0ELb1ELb1ELb1ELb1EEEEEEEEEvNT_6ParamsE:
        /* <DEDUP_REMOVED lines=29> */
.L_x_11542:
[----:B------:R-:W-:Y:S05]  /*01d0*/  BSYNC B0 ;  /* 0x0000000000007941 */ /* 0x000fea0003800000 */
.L_x_11541:
        /* <DEDUP_REMOVED lines=10> */
[----:B------:R-:W-:Y:S01]  /*0280*/  SHF.R.U32.HI R3, RZ, 0x7, R3 ;  /* 0x00000007ff037819 */ /* 0x000fe20000011603 */
[----:B------:R-:W-:Y:S01]  /*0290*/  VOTEU.ANY UP2, P0 ;  /* 0x00000000003f7886 */ /* 0x000fe20000040100 */
[----:B0-----:R-:W-:-:S03]  /*02a0*/  ISETP.NE.AND P1, PT, R2, RZ, PT ;  /* 0x000000ff0200720c */ /* 0x001fc60003f25270 */
[----:B------:R0:W2:Y:S01]  /*02b0*/  SHFL.IDX PT, R2, R3, RZ, 0x1f ;  /* 0x00001fff03027589 */ /* 0x0000a200000e0000 */
[----:B-1----:R-:W-:Y:S02]  /*02c0*/  @UP0 ULEA UR8, UR8, UR6, 0x18 ;  /* 0x0000000608080291 */ /* 0x002fe4000f8ec03f */
[----:B------:R-:W-:-:S04]  /*02d0*/  @UP0 UIADD3 UR6, -UR7, 0x100000, URZ ;  /* 0x0010000007060890 */ /* 0x000fc8000fffe13f */
[----:B------:R-:W-:Y:S02]  /*02e0*/  @UP0 USHF.L.U32 UR7, UR6, 0xb, URZ ;  /* 0x0000000b06070899 */ /* 0x000fe4000800063f */
[----:B------:R-:W-:Y:S01]  /*02f0*/  @UP0 USHF.L.U32 UR6, UR6, 0x1, URZ ;  /* 0x0000000106060899 */ /* 0x000fe2000800063f */
[----:B------:R-:W-:Y:S01]  /*0300*/  VOTEU.ANY UP0, P0 ;  /* 0x00000000003f7886 */ /* 0x000fe20000000100 */
[----:B------:R-:W1:Y:S04]  /*0310*/  FENCE.VIEW.ASYNC.S ;  /* 0x00000000000073c6 */ /* 0x000e680000000000 */
[----:B-1----:R0:W1:Y:S01]  /*0320*/  @UP0 SYNCS.EXCH.64 URZ, [UR8+0x32400], UR4 ;  /* 0x03240004083f05b2 */ /* 0x0020620008000100 */
[----:B------:R0:W3:Y:S05]  /*0330*/  @UP1 SYNCS.EXCH.64 URZ, [UR8+0x32410], UR4 ;  /* 0x03241004083f15b2 */ /* 0x0000ea0008000100 */
[----:B------:R0:W4:Y:S02]  /*0340*/  @UP2 SYNCS.EXCH.64 URZ, [UR8+0x32420], UR6 ;  /* 0x03242006083f25b2 */ /* 0x0001240008000100 */
        /* <DEDUP_REMOVED lines=19> */
.L_x_11543:
        /* <DEDUP_REMOVED lines=22> */
.L_x_11544:
        /* <DEDUP_REMOVED lines=18> */
.L_x_11545:
        /* <DEDUP_REMOVED lines=22> */
.L_x_11546:
        /* <DEDUP_REMOVED lines=22> */
.L_x_11547:
        /* <DEDUP_REMOVED lines=9> */
.L_x_11550:
[----:B------:R-:W-:-:S08]  /*0a50*/  NOP ;  /* 0x0000000000007918 */ /* 0x000fd00000000000 */
[----:B------:R-:W0:Y:S02]  /*0a60*/  USETMAXREG.TRY_ALLOC.CTAPOOL UP0, 0xf0 ;  /* 0x000000f0000079c8 */ /* 0x000e240008000600 */
[----:B0-----:R-:W-:-:S13]  /*0a70*/  PLOP3.LUT P0, PT, PT, PT, UP0, 0x80, 0x0 ;  /* 0x000000000000781c */ /* 0x001fda0003f0f008 */
[----:B------:R-:W-:Y:S05]  /*0a80*/  @!P0 BRA `(.L_x_11550) ;  /* 0xfffffffc00f08947 */ /* 0x000fea000383ffff */
[----:B------:R-:W3:Y:S01]  /*0a90*/  LDL.LU R0, [R1] ;  /* 0x0000000001007983 */ /* 0x000ee20000300800 */
[----:B--2---:R-:W0:Y:S01]  /*0aa0*/  S2R R2, SR_TID.X ;  /* 0x0000000000027919 */ /* 0x004e220000002100 */
        /* <DEDUP_REMOVED lines=12> */
[----:B---3--:R-:W-:-:S04]  /*0b70*/  LOP3.LUT R0, R0, 0xffffffef, RZ, 0xc0, !PT ;  /* 0xffffffef00007812 */ /* 0x008fc800078ec0ff */
[----:B------:R-:W-:-:S05]  /*0b80*/  @P0 LOP3.LUT R0, R0, 0x10, RZ, 0xfc, !PT ;  /* 0x0000001000000812 */ /* 0x000fca00078efcff */
[----:B------:R1:W-:Y:S01]  /*0b90*/  STL [R1], R0 ;  /* 0x0000000001007387 */ /* 0x0003e20000100800 */
[----:B0-----:R-:W-:-:S13]  /*0ba0*/  ISETP.GE.AND P0, PT, R227, UR4, PT ;  /* 0x00000004e3007c0c */ /* 0x001fda000bf06270 */
[----:B-1----:R-:W-:Y:S05]  /*0bb0*/  @P0 BRA `(.L_x_11551) ;  /* 0x0000019c00540947 */ /* 0x002fea0003800000 */
[----:B------:R-:W2:Y:S01]  /*0bc0*/  LDL.LU R14, [R1+0x34] ;  /* 0x00003400010e7983 */ /* 0x000ea20000300800 */
[----:B------:R-:W0:Y:S02]  /*0bd0*/  S2R R0, SR_TID.X ;  /* 0x0000000000007919 */ /* 0x000e240000002100 */
[----:B0-----:R-:W-:-:S05]  /*0be0*/  VIADD R13, R0, 0xffffff80 ;  /* 0xffffff80000d7836 */ /* 0x001fca0000000000 */
[----:B------:R-:W-:-:S04]  /*0bf0*/  SHF.R.S32.HI R0, RZ, 0x1f, R13 ;  /* 0x0000001fff007819 */ /* 0x000fc8000001140d */
        /* <DEDUP_REMOVED lines=9> */
[----:B------:R-:W-:Y:S02]  /*0c90*/  SHF.R.S32.HI R4, RZ, 0x4, R3 ;  /* 0x00000004ff047819 */ /* 0x000fe40000011403 */
[----:B------:R-:W-:-:S02]  /*0ca0*/  LOP3.LUT R9, R9, 0xfffffff8, RZ, 0xc0, !PT ;  /* 0xfffffff809097812 */ /* 0x000fc400078ec0ff */
[----:B------:R-:W-:Y:S02]  /*0cb0*/  LEA.HI R5, R3, R4, RZ, 0x1 ;  /* 0x0000000403057211 */ /* 0x000fe400078f08ff */
[----:B------:R-:W-:Y:S01]  /*0cc0*/  LEA.HI R6, R6, R11, RZ, 0x5 ;  /* 0x0000000b06067211 */ /* 0x000fe200078f28ff */
[----:B------:R-:W-:Y:S01]  /*0cd0*/  IMAD.IADD R9, R8, 0x1, -R9 ;  /* 0x0000000108097824 */ /* 0x000fe200078e0a09 */
[-C--:B------:R-:W-:Y:S02]  /*0ce0*/  LEA.HI R8, R0, R13.reuse, RZ, 0x2 ;  /* 0x0000000d00087211 */ /* 0x080fe400078f10ff */
[----:B------:R-:W-:Y:S02]  /*0cf0*/  LOP3.LUT R5, R5, 0x1ffffffe, RZ, 0xc0, !PT ;  /* 0x1ffffffe05057812 */ /* 0x000fe400078ec0ff */
[----:B------:R-:W-:Y:S02]  /*0d00*/  SHF.R.S32.HI R6, RZ, 0x5, R6 ;  /* 0x00000005ff067819 */ /* 0x000fe40000011406 */
[----:B------:R-:W-:Y:S01]  /*0d10*/  SHF.R.S32.HI R18, RZ, 0x2, R8 ;  /* 0x00000002ff127819 */ /* 0x000fe20000011408 */
[----:B------:R-:W-:Y:S01]  /*0d20*/  IMAD.IADD R5, R4, 0x1, -R5 ;  /* 0x0000000104057824 */ /* 0x000fe200078e0a05 */
[----:B------:R-:W-:Y:S01]  /*0d30*/  LEA.HI R4, R0, R13, RZ, 0x5 ;  /* 0x0000000d00047211 */ /* 0x000fe200078f28ff */
[----:B------:R-:W-:Y:S01]  /*0d40*/  IMAD R9, R6, 0x10, R9 ;  /* 0x0000001006097824 */ /* 0x000fe200078e0209 */
[----:B------:R-:W-:Y:S01]  /*0d50*/  LOP3.LUT R6, R8, 0xfffffffc, RZ, 0xc0, !PT ;  /* 0xfffffffc08067812 */ /* 0x000fe200078ec0ff */
[----:B------:R-:W-:Y:S01]  /*0d60*/  VIADD R12, R18, 0x40 ;  /* 0x00000040120c7836 */ /* 0x000fe20000000000 */
[----:B------:R-:W-:-:S02]  /*0d70*/  LOP3.LUT R3, R3, 0x3fffff0, RZ, 0xc0, !PT ;  /* 0x03fffff003037812 */ /* 0x000fc400078ec0ff */
[----:B------:R-:W-:Y:S01]  /*0d80*/  SHF.R.S32.HI R19, RZ, 0x5, R4 ;  /* 0x00000005ff137819 */ /* 0x000fe20000011404 */
[C---:B------:R-:W-:Y:S01]  /*0d90*/  IMAD.IADD R16, R13.reuse, 0x1, -R6 ;  /* 0x000000010d107824 */ /* 0x040fe200078e0a06 */
[----:B------:R-:W-:Y:S01]  /*0da0*/  SHF.R.S32.HI R4, RZ, 0x1f, R12 ;  /* 0x0000001fff047819 */ /* 0x000fe2000001140c */
[----:B------:R-:W-:Y:S02]  /*0db0*/  IMAD.SHL.U32 R6, R12, 0x40, RZ ;  /* 0x000000400c067824 */ /* 0x000fe400078e00ff */
[----:B------:R-:W-:Y:S01]  /*0dc0*/  IMAD.IADD R3, R13, 0x1, -R3 ;  /* 0x000000010d037824 */ /* 0x000fe200078e0a03 */
[----:B------:R-:W-:Y:S01]  /*0dd0*/  LEA.HI R10, R4, R12, RZ, 0x3 ;  /* 0x0000000c040a7211 */ /* 0x000fe200078f18ff */
[----:B------:R-:W-:Y:S01]  /*0de0*/  IMAD.SHL.U32 R4, R16, 0x8, RZ ;  /* 0x0000000810047824 */ /* 0x000fe200078e00ff */
[----:B------:R-:W-:Y:S02]  /*0df0*/  SHF.R.S32.HI R15, RZ, 0x7, R2 ;  /* 0x00000007ff0f7819 */ /* 0x000fe40000011402 */
[----:B------:R-:W-:Y:S01]  /*0e00*/  LOP3.LUT R16, R6, 0x1c0, RZ, 0xc0, !PT ;  /* 0x000001c006107812 */ /* 0x000fe200078ec0ff */
[----:B------:R-:W-:Y:S01]  /*0e10*/  IMAD R6, R19, 0x10, R3 ;  /* 0x0000001013067824 */ /* 0x000fe200078e0203 */
[----:B------:R-:W-:Y:S01]  /*0e20*/  LEA.HI R2, R2, R15, RZ, 0x1 ;  /* 0x0000000f02027211 */ /* 0x000fe200078f08ff */
[----:B------:R-:W-:-:S02]  /*0e30*/  IMAD.SHL.U32 R10, R10, 0x40, RZ ;  /* 0x000000400a0a7824 */ /* 0x000fc400078e00ff */
[----:B------:R-:W-:Y:S01]  /*0e40*/  IMAD R6, R6, 0x8, R5 ;  /* 0x0000000806067824 */ /* 0x000fe200078e0205 */
[----:B------:R-:W-:Y:S02]  /*0e50*/  SHF.R.S32.HI R5, RZ, 0x1f, R8 ;  /* 0x0000001fff057819 */ /* 0x000fe40000011408 */
[----:B------:R-:W-:Y:S02]  /*0e60*/  LOP3.LUT R2, R2, 0x3fffffe, RZ, 0xc0, !PT ;  /* 0x03fffffe02027812 */ /* 0x000fe400078ec0ff */
[----:B------:R-:W-:Y:S02]  /*0e70*/  LOP3.LUT R4, R16, 0x38, R4, 0xf8, !PT ;  /* 0x0000003810047812 */ /* 0x000fe400078ef804 */
[----:B------:R-:W-:Y:S02]  /*0e80*/  SHF.R.U32.HI R3, RZ, 0x3, R16 ;  /* 0x00000003ff037819 */ /* 0x000fe40000011610 */
[----:B------:R-:W-:Y:S02]  /*0e90*/  LOP3.LUT R10, R10, 0xfffffe00, RZ, 0xc0, !PT ;  /* 0xfffffe000a0a7812 */ /* 0x000fe400078ec0ff */
[----:B------:R-:W-:Y:S01]  /*0ea0*/  LEA.HI R5, R5, R18, RZ, 0x3 ;  /* 0x0000001205057211 */ /* 0x000fe200078f18ff */
[----:B------:R-:W-:Y:S01]  /*0eb0*/  IMAD.IADD R2, R15, 0x1, -R2 ;  /* 0x000000010f027824 */ /* 0x000fe200078e0a02 */
[----:B------:R-:W-:-:S02]  /*0ec0*/  LEA.HI R0, R0, R13, RZ, 0x3 ;  /* 0x0000000d00007211 */ /* 0x000fc400078f18ff */
[----:B------:R-:W-:Y:S02]  /*0ed0*/  LOP3.LUT R4, R10, R4, R3, 0xf6, !PT ;  /* 0x000000040a047212 */ /* 0x000fe400078ef603 */
[----:B------:R-:W-:Y:S01]  /*0ee0*/  LOP3.LUT R5, R5, 0xfffffff8, RZ, 0xc0, !PT ;  /* 0xfffffff805057812 */ /* 0x000fe200078ec0ff */
[----:B------:R-:W-:Y:S01]  /*0ef0*/  IMAD R2, R2, 0x40, R9 ;  /* 0x0000004002027824 */ /* 0x000fe200078e0209 */
[----:B------:R-:W-:Y:S02]  /*0f00*/  LOP3.LUT R3, R0, 0x1ffffff8, RZ, 0xc0, !PT ;  /* 0x1ffffff800037812 */ /* 0x000fe400078ec0ff */
[----:B------:R-:W-:Y:S01]  /*0f10*/  SHF.R.S32.HI R8, RZ, 0x3, R0 ;  /* 0x00000003ff087819 */ /* 0x000fe20000011400 */
[----:B------:R-:W-:Y:S01]  /*0f20*/  IMAD.IADD R0, R18, 0x1, -R5 ;  /* 0x0000000112007824 */ /* 0x000fe200078e0a05 */
[----:B------:R-:W-:Y:S01]  /*0f30*/  LOP3.LUT R7, R7, 0x7ffffffc, RZ, 0xc0, !PT ;  /* 0x7ffffffc07077812 */ /* 0x000fe200078ec0ff */
[----:B------:R-:W-:Y:S01]  /*0f40*/  STL [R1+0x28], R10 ;  /* 0x0000280a01007387 */ /* 0x000fe20000100800 */
[----:B------:R-:W-:-:S03]  /*0f50*/  IMAD.IADD R3, R13, 0x1, -R3 ;  /* 0x000000010d037824 */ /* 0x000fc600078e0a03 */
[----:B------:R-:W-:Y:S01]  /*0f60*/  STL [R1+0x30], R2 ;  /* 0x0000300201007387 */ /* 0x000fe20000100800 */
[----:B------:R-:W-:-:S03]  /*0f70*/  IMAD.SHL.U32 R219, R3, 0x8, RZ ;  /* 0x0000000803db7824 */ /* 0x000fc600078e00ff */
[----:B------:R-:W-:Y:S01]  /*0f80*/  STL [R1+0x44], RZ ;  /* 0x000044ff01007387 */ /* 0x000fe20000100800 */
[----:B------:R-:W-:Y:S01]  /*0f90*/  IMAD.IADD R5, R11, 0x1, -R7 ;  /* 0x000000010b057824 */ /* 0x000fe200078e0a07 */
[----:B------:R-:W-:Y:S02]  /*0fa0*/  SHF.R.S32.HI R3, RZ, 0x1f, R12 ;  /* 0x0000001fff037819 */ /* 0x000fe4000001140c */
[----:B------:R-:W-:Y:S01]  /*0fb0*/  STL [R1+0x20], R8 ;  /* 0x0000200801007387 */ /* 0x000fe20000100800 */
[----:B------:R-:W-:-:S03]  /*0fc0*/  IMAD.SHL.U32 R3, R6, 0x8, RZ ;  /* 0x0000000806037824 */ /* 0x000fc600078e00ff */
[----:B------:R0:W-:Y:S04]  /*0fd0*/  STL [R1+0x4c], R0 ;  /* 0x00004c0001007387 */ /* 0x0001e80000100800 */
[----:B------:R1:W-:Y:S01]  /*0fe0*/  STL [R1+0x2c], R5 ;  /* 0x00002c0501007387 */ /* 0x0003e20000100800 */
[----:B0-----:R-:W-:-:S05]  /*0ff0*/  IMAD R0, R4, 0x2, R17 ;  /* 0x0000000204007824 */ /* 0x001fca00078e0211 */
[----:B------:R1:W-:Y:S04]  /*1000*/  STL [R1+0x54], R0 ;  /* 0x0000540001007387 */ /* 0x0003e80000100800 */
[----:B------:R1:W-:Y:S01]  /*1010*/  STL [R1+0x58], R3 ;  /* 0x0000580301007387 */ /* 0x0003e20000100800 */
[----:B------:R-:W-:Y:S02]  /*1020*/  IMAD.MOV.U32 R16, RZ, RZ, RZ ;  /* 0x000000ffff107224 */ /* 0x000fe400078e00ff */
[----:B------:R-:W-:Y:S02]  /*1030*/  IMAD.MOV.U32 R22, RZ, RZ, RZ ;  /* 0x000000ffff167224 */ /* 0x000fe400078e00ff */
[----:B------:R-:W-:Y:S02]  /*1040*/  IMAD.MOV.U32 R19, RZ, RZ, RZ ;  /* 0x000000ffff137224 */ /* 0x000fe400078e00ff */
[----:B------:R-:W-:Y:S01]  /*1050*/  IMAD.MOV.U32 R2, RZ, RZ, RZ ;  /* 0x000000ffff027224 */ /* 0x000fe200078e00ff */
[----:B-12---:R-:W-:-:S07]  /*1060*/  LOP3.LUT R218, R14, 0x1, RZ, 0xfc, !PT ;  /* 0x000000010eda7812 */ /* 0x006fce00078efcff */
.L_x_11707:
[----:B0-2--5:R-:W0:Y:S02]  /*1070*/  LDC.64 R4, c[0x0][0xd60] ;  /* 0x00035800ff047b82 */ /* 0x025e240000000a00 */
[----:B0-----:R-:W-:-:S05]  /*1080*/  IMAD.WIDE R4, R227, 0x4, R4 ;  /* 0x00000004e3047825 */ /* 0x001fca00078e0204 */
[----:B------:R-:W2:Y:S01]  /*1090*/  LDG.E R0, desc[UR52][R4.64] ;  /* 0x0000003404007981 */ /* 0x000ea2000c1e1900 */
[----:B------:R-:W-:Y:S05]  /*10a0*/  YIELD ;  /* 0x0000000000007946 */ /* 0x000fea0003800000 */
[----:B------:R-:W-:Y:S01]  /*10b0*/  ULDC.64 UR4, c[0x0][0xb20] ;  /* 0x0002c80000047ab9 */ /* 0x000fe20000000a00 */
[----:B------:R-:W-:Y:S01]  /*10c0*/  ULDC.64 UR8, c[0x0][0xb10] ;  /* 0x0002c40000087ab9 */ /* 0x000fe20000000a00 */
[----:B------:R-:W-:Y:S01]  /*10d0*/  ISETP.NE.U32.AND P1, PT, RZ, UR4, PT ;  /* 0x00000004ff007c0c */ /* 0x000fe2000bf25070 */
[----:B------:R-:W-:Y:S01]  /*10e0*/  ULDC.64 UR6, c[0x0][0xb00] ;  /* 0x0002c00000067ab9 */ /* 0x000fe20000000a00 */
[----:B---3--:R-:W-:Y:S01]  /*10f0*/  IMAD.MOV.U32 R27, RZ, RZ, RZ ;  /* 0x000000ffff1b7224 */ /* 0x008fe200078e00ff */
[----:B------:R-:W-:-:S02]  /*1100*/  ISETP.NE.U32.AND P0, PT, RZ, UR6, PT ;  /* 0x00000006ff007c0c */ /* 0x000fc4000bf05070 */
[----:B------:R-:W-:Y:S02]  /*1110*/  ISETP.NE.AND.EX P1, PT, RZ, UR5, PT, P1 ;  /* 0x00000005ff007c0c */ /* 0x000fe4000bf25310 */
[----:B------:R-:W-:Y:S02]  /*1120*/  ISETP.NE.AND.EX P0, PT, RZ, UR7, PT, P0 ;  /* 0x00000007ff007c0c */ /* 0x000fe4000bf05300 */
[----:B--2---:R-:W-:Y:S01]  /*1130*/  SHF.R.S32.HI R3, RZ, 0x1f, R0 ;  /* 0x0000001fff037819 */ /* 0x004fe20000011400 */
[----:B------:R-:W-:Y:S08]  /*1140*/  STL [R1+0x40], R0 ;  /* 0x0000400001007387 */ /* 0x000ff00000100800 */
[C---:B----4-:R-:W-:Y:S01]  /*1150*/  @P1 LEA R6, P2, R0.reuse, UR4, 0x2 ;  /* 0x0000000400061c11 */ /* 0x050fe2000f8410ff */
[C---:B------:R-:W-:Y:S01]  /*1160*/  IMAD.SHL.U32 R28, R0.reuse, 0x4, RZ ;  /* 0x00000004001c7824 */ /* 0x040fe200078e00ff */
[C-C-:B------:R-:W-:Y:S01]  /*1170*/  SHF.L.U64.HI R26, R0.reuse, 0x2, R3.reuse ;  /* 0x00000002001a7819 */ /* 0x140fe20000010203 */
[----:B------:R0:W-:Y:S01]  /*1180*/  STL [R1+0x50], R3 ;  /* 0x0000500301007387 */ /* 0x0001e20000100800 */
[----:B------:R-:W-:-:S02]  /*1190*/  @P1 LEA.HI.X R7, R0, UR5, R3, 0x2, P2 ;  /* 0x0000000500071c11 */ /* 0x000fc400090f1403 */
[----:B------:R-:W-:Y:S01]  /*11a0*/  ISETP.NE.U32.AND P2, PT, RZ, UR8, PT ;  /* 0x00000008ff007c0c */ /* 0x000fe2000bf45070 */
[----:B------:R-:W-:Y:S01]  /*11b0*/  ULDC UR4, c[0x0][0x288] ;  /* 0x0000a20000047ab9 */ /* 0x000fe20000000800 */
[----:B------:R-:W-:Y:S01]  /*11c0*/  IADD3 R8, P3, R28, UR6, RZ ;  /* 0x000000061c087c10 */ /* 0x000fe2000ff7e0ff */
[----:B-1----:R1:W-:Y:S01]  /*11d0*/  STL [R1+0x38], R28 ;  /* 0x0000381c01007387 */ /* 0x0023e20000100800 */
[----:B------:R-:W-:Y:S01]  /*11e0*/  ISETP.NE.AND.EX P2, PT, RZ, UR9, PT, P2 ;  /* 0x00000009ff007c0c */ /* 0x000fe2000bf45320 */
[----:B0-----:R-:W-:Y:S01]  /*11f0*/  IMAD.MOV.U32 R3, RZ, RZ, RZ ;  /* 0x000000ffff037224 */ /* 0x001fe200078e00ff */
[----:B------:R-:W-:Y:S01]  /*1200*/  IADD3.X R9, R26, UR7, RZ, P3, !PT ;  /* 0x000000071a097c10 */ /* 0x000fe20009ffe4ff */
[----:B------:R-:W-:Y:S01]  /*1210*/  IMAD.U32 R224, RZ, RZ, UR4 ;  /* 0x00000004ffe07e24 */ /* 0x000fe2000f8e00ff */
[----:B------:R-:W-:Y:S01]  /*1220*/  ULDC.64 UR4, c[0x0][0x3f8] ;  /* 0x0000fe0000047ab9 */ /* 0x000fe20000000a00 */
[----:B------:R1:W-:Y:S04]  /*1230*/  STL [R1+0x3c], R26 ;  /* 0x00003c1a01007387 */ /* 0x0003e80000100800 */
[----:B------:R1:W5:Y:S04]  /*1240*/  @P1 LDG.E R3, desc[UR52][R6.64] ;  /* 0x0000003406031981 */ /* 0x000368000c1e1900 */
[----:B------:R-:W-:Y:S01]  /*1250*/  @P2 IADD3 R4, P1, R28, UR8, RZ ;  /* 0x000000081c042c10 */ /* 0x000fe2000ff3e0ff */
[----:B------:R1:W5:Y:S03]  /*1260*/  @P0 LDG.E R27, desc[UR52][R8.64] ;  /* 0x00000034081b0981 */ /* 0x000366000c1e1900 */
[----:B------:R-:W-:-:S05]  /*1270*/  @P2 IADD3.X R5, R26, UR9, RZ, P1, !PT ;  /* 0x000000091a052c10 */ /* 0x000fca0008ffe4ff */
[----:B------:R1:W5:Y:S01]  /*1280*/  @P2 LDG.E R224, desc[UR52][R4.64] ;  /* 0x0000003404e02981 */ /* 0x000362000c1e1900 */
[----:B------:R-:W-:Y:S01]  /*1290*/  UISETP.NE.U32.AND UP0, UPT, UR4, URZ, UPT ;  /* 0x0000003f0400728c */ /* 0x000fe2000bf05070 */
[----:B------:R-:W-:Y:S02]  /*12a0*/  IMAD.MOV.U32 R25, RZ, RZ, R0 ;  /* 0x000000ffff197224 */ /* 0x000fe400078e0000 */
        /* <DEDUP_REMOVED lines=18> */
.L_x_11552:
[----:B------:R-:W-:Y:S01]  /*13d0*/  ULDC.64 UR4, c[0x0][0xb18] ;  /* 0x0002c60000047ab9 */ /* 0x000fe20000000a00 */
[----:B------:R0:W-:Y:S01]  /*13e0*/  STL [R1+0x48], R225 ;  /* 0x000048e101007387 */ /* 0x0001e20000100800 */
[----:B------:R-:W-:-:S03]  /*13f0*/  ISETP.NE.U32.AND P1, PT, RZ, UR4, PT ;  /* 0x00000004ff007c0c */ /* 0x000fc6000bf25070 */
[----:B------:R0:W-:Y:S01]  /*1400*/  STL [R1+0x34], R226 ;  /* 0x000034e201007387 */ /* 0x0001e20000100800 */
[----:B------:R-:W-:-:S13]  /*1410*/  ISETP.NE.AND.EX P1, PT, RZ, UR5, PT, P1 ;  /* 0x00000005ff007c0c */ /* 0x000fda000bf25310 */
[----:B0-----:R-:W-:Y:S05]  /*1420*/  @!P1 BRA `(.L_x_11553) ;  /* 0x0000000000109947 */ /* 0x001fea0003800000 */
[----:B------:R-:W-:-:S04]  /*1430*/  IADD3 R4, P0, R28, UR4, RZ ;  /* 0x000000041c047c10 */ /* 0x000fc8000ff1e0ff */
[----:B------:R-:W-:-:S05]  /*1440*/  IADD3.X R5, R26, UR5, RZ, P0, !PT ;  /* 0x000000051a057c10 */ /* 0x000fca00087fe4ff */
[----:B------:R0:W5:Y:S01]  /*1450*/  LDG.E R24, desc[UR52][R4.64] ;  /* 0x0000003404187981 */ /* 0x000162000c1e1900 */
[----:B------:R-:W-:Y:S05]  /*1460*/  BRA `(.L_x_11554) ;  /* 0x0000000000107947 */ /* 0x000fea0003800000 */
.L_x_11553:
[----:B------:R-:W-:Y:S05]  /*1470*/  @!P0 BRA `(.L_x_11554) ;  /* 0x00000000000c8947 */ /* 0x000fea0003800000 */
[----:B------:R-:W2:Y:S04]  /*1480*/  LDG.E R5, desc[UR52][R8.64] ;  /* 0x0000003408057981 */ /* 0x000ea8000c1e1900 */
[----:B------:R-:W2:Y:S02]  /*1490*/  LDG.E R24, desc[UR52][R8.64+0x4] ;  /* 0x0000043408187981 */ /* 0x000ea4000c1e1900 */
[----:B--2---:R-:W-:-:S07]  /*14a0*/  IMAD.IADD R24, R24, 0x1, -R5 ;  /* 0x0000000118187824 */ /* 0x004fce00078e0a05 */
.L_x_11554:
        /* <DEDUP_REMOVED lines=21> */
[----:B------:R-:W-:Y:S01]  /*1600*/  IADD3 R3, R8, R3, -R224 ;  /* 0x0000000308037210 */ /* 0x000fe20007ffe8e0 */
[----:B------:R0:W-:Y:S02]  /*1610*/  STL [R1+0x10], R8 ;  /* 0x0000100801007387 */ /* 0x0001e40000100800 */
        /* <DEDUP_REMOVED lines=40> */
.L_x_11557:
[----:B------:R-:W-:Y:S05]  /*18a0*/  BSYNC B6 ;  /* 0x0000000000067941 */ /* 0x000fea0003800000 */
.L_x_11556:
        /* <DEDUP_REMOVED lines=20> */
.L_x_11559:
[----:B------:R-:W-:Y:S05]  /*19f0*/  BSYNC B6 ;  /* 0x0000000000067941 */ /* 0x000fea0003800000 */
.L_x_11558:
        /* <DEDUP_REMOVED lines=8> */
[----:B------:R-:W-:-:S03]  /*1a80*/  SHF.R.S32.HI R97, RZ, 0x1f, R18 ;  /* 0x0000001fff617819 */ /* 0x000fc60000011412 */
[----:B------:R-:W3:Y:S06]  /*1a90*/  LDC.64 R48, c[0x0][0x3e8] ;  /* 0x0000fa00ff307b82 */ /* 0x000eec0000000a00 */
[----:B------:R-:W-:Y:S02]  /*1aa0*/  @P0 IADD3 R4, P1, R28, UR4, RZ ;  /* 0x000000041c040c10 */ /* 0x000fe4000ff3e0ff */
[----:B------:R-:W4:Y:S02]  /*1ab0*/  LDC.64 R54, c[0x0][0x3d8] ;  /* 0x0000f600ff367b82 */ /* 0x000f240000000a00 */
[----:B------:R-:W-:Y:S01]  /*1ac0*/  @P0 IADD3.X R5, R26, UR5, RZ, P1, !PT ;  /* 0x000000051a050c10 */ /* 0x000fe20008ffe4ff */
[----:B------:R-:W-:-:S04]  /*1ad0*/  ULDC.64 UR4, c[0x0][0x2f8] ;  /* 0x0000be0000047ab9 */ /* 0x000fc80000000a00 */
[----:B------:R2:W3:Y:S01]  /*1ae0*/  @P0 LDG.E R25, desc[UR52][R4.64] ;  /* 0x0000003404190981 */ /* 0x0004e2000c1e1900 */
[----:B0-----:R-:W-:Y:S02]  /*1af0*/  ISETP.NE.AND P0, PT, R0, 0x1, PT ;  /* 0x000000010000780c */ /* 0x001fe40003f05270 */
[----:B------:R-:W-:Y:S01]  /*1b00*/  SHF.R.S32.HI R24, RZ, 0x1f, R27 ;  /* 0x0000001fff187819 */ /* 0x000fe2000001141b */
[----:B------:R-:W0:Y:S04]  /*1b10*/  S2R R26, SR_TID.X ;  /* 0x00000000001a7919 */ /* 0x000e280000002100 */
[-C--:B-1----:R-:W-:Y:S02]  /*1b20*/  IMAD R6, R24, R42.reuse, RZ ;  /* 0x0000002a18067224 */ /* 0x082fe400078e02ff */
[----:B--2---:R-:W-:-:S04]  /*1b30*/  IMAD.WIDE.U32 R4, R27, R42, RZ ;  /* 0x0000002a1b047225 */ /* 0x004fc800078e00ff */
[----:B------:R-:W1:Y:S01]  /*1b40*/  @P0 LDC R3, c[0x0][0x42c] ;  /* 0x00010b00ff030b82 */ /* 0x000e620000000800 */
[----:B------:R-:W-:-:S05]  /*1b50*/  VIADD R20, R20, 0xffffff80 ;  /* 0xffffff8014147836 */ /* 0x000fca0000000000 */
[----:B------:R-:W-:Y:S02]  /*1b60*/  SHF.R.S32.HI R28, RZ, 0x1f, R20 ;  /* 0x0000001fff1c7819 */ /* 0x000fe40000011414 */
[----:B------:R-:W2:Y:S02]  /*1b70*/  @P0 LDC R7, c[0x0][0x430] ;  /* 0x00010c00ff070b82 */ /* 0x000ea40000000800 */
[----:B------:R-:W-:-:S04]  /*1b80*/  LEA.HI R28, R28, R20, RZ, 0x2 ;  /* 0x000000141c1c7211 */ /* 0x000fc800078f10ff */
[----:B------:R-:W-:-:S05]  /*1b90*/  LOP3.LUT R28, R28, 0xfffffffc, RZ, 0xc0, !PT ;  /* 0xfffffffc1c1c7812 */ /* 0x000fca00078ec0ff */
[----:B------:R-:W-:Y:S01]  /*1ba0*/  IMAD.IADD R28, R20, 0x1, -R28 ;  /* 0x00000001141c7824 */ /* 0x000fe200078e0a1c */
[----:B0-----:R-:W-:-:S03]  /*1bb0*/  SHF.R.U32.HI R26, RZ, 0x7, R26 ;  /* 0x00000007ff1a7819 */ /* 0x001fc6000001161a */
[----:B------:R-:W-:Y:S02]  /*1bc0*/  IMAD.SHL.U32 R20, R28, 0x8, RZ ;  /* 0x000000081c147824 */ /* 0x000fe400078e00ff */
[----:B-1----:R-:W-:Y:S01]  /*1bd0*/  @P0 IMAD.HI.U32 R0, R226, R3, RZ ;  /* 0x00000003e2000227 */ /* 0x002fe200078e00ff */
[----:B------:R-:W-:Y:S02]  /*1be0*/  ISETP.NE.AND P6, PT, R26, 0x1, PT ;  /* 0x000000011a00780c */ /* 0x000fe40003fc5270 */
[----:B------:R-:W-:Y:S01]  /*1bf0*/  SHF.R.S32.HI R21, RZ, 0x1f, R20 ;  /* 0x0000001fff157819 */ /* 0x000fe20000011414 */
[----:B------:R-:W-:Y:S02]  /*1c00*/  IMAD R3, R27, R43, R6 ;  /* 0x0000002b1b037224 */ /* 0x000fe400078e0206 */
[C---:B------:R-:W-:Y:S01]  /*1c10*/  VIADD R99, R20.reuse, 0x20 ;  /* 0x0000002014637836 */ /* 0x040fe20000000000 */
[----:B--2---:R-:W-:Y:S01]  /*1c20*/  @P0 SHF.R.U32.HI R226, RZ, R7, R0 ;  /* 0x00000007ffe20219 */ /* 0x004fe20000011600 */
[----:B------:R-:W-:Y:S01]  /*1c30*/  IMAD.IADD R5, R5, 0x1, R3 ;  /* 0x0000000105057824 */ /* 0x000fe200078e0203 */
[----:B------:R-:W-:Y:S01]  /*1c40*/  ISETP.NE.U32.AND P0, PT, RZ, UR6, PT ;  /* 0x00000006ff007c0c */ /* 0x000fe2000bf05070 */
[----:B------:R-:W-:Y:S01]  /*1c50*/  VIADD R98, R20, 0x40 ;  /* 0x0000004014627836 */ /* 0x000fe20000000000 */
[----:B------:R-:W-:Y:S01]  /*1c60*/  SHF.R.S32.HI R6, RZ, 0x1f, R226 ;  /* 0x0000001fff067819 */ /* 0x000fe200000114e2 */
[----:B------:R-:W-:Y:S01]  /*1c70*/  IMAD.WIDE.U32 R4, R226, UR4, R4 ;  /* 0x00000004e2047c25 */ /* 0x000fe2000f8e0004 */
[----:B------:R-:W-:-:S03]  /*1c80*/  ISETP.NE.AND.EX P0, PT, RZ, UR7, PT, P0 ;  /* 0x00000007ff007c0c */ /* 0x000fc6000bf05300 */
[----:B------:R-:W-:Y:S02]  /*1c90*/  IMAD R3, R6, UR4, RZ ;  /* 0x0000000406037c24 */ /* 0x000fe4000f8e02ff */
[----:B------:R-:W-:Y:S02]  /*1ca0*/  VIADD R96, R20, 0x60 ;  /* 0x0000006014607836 */ /* 0x000fe40000000000 */
[----:B------:R-:W-:Y:S01]  /*1cb0*/  IMAD R3, R226, UR5, R3 ;  /* 0x00000005e2037c24 */ /* 0x000fe2000f8e0203 */
[----:B------:R-:W-:Y:S01]  /*1cc0*/  ULDC.64 UR4, c[0x0][0x300] ;  /* 0x0000c00000047ab9 */ /* 0x000fe20000000a00 */
[----:B------:R-:W-:Y:S02]  /*1cd0*/  VIADD R7, R20, 0xe0 ;  /* 0x000000e014077836 */ /* 0x000fe40000000000 */
[----:B------:R-:W-:Y:S02]  /*1ce0*/  IMAD.IADD R5, R5, 0x1, R3 ;  /* 0x0000000105057824 */ /* 0x000fe400078e0203 */
[----:B------:R-:W-:-:S02]  /*1cf0*/  IMAD R3, R97, R42, RZ ;  /* 0x0000002a61037224 */ /* 0x000fc400078e02ff */
[----:B------:R-:W-:Y:S02]  /*1d00*/  VIADD R94, R20, 0x80 ;  /* 0x00000080145e7836 */ /* 0x000fe40000000000 */
[----:B------:R-:W-:Y:S02]  /*1d10*/  IMAD R3, R18, R43, R3 ;  /* 0x0000002b12037224 */ /* 0x000fe400078e0203 */
[----:B------:R-:W-:Y:S02]  /*1d20*/  VIADD R92, R20, 0xa0 ;  /* 0x000000a0145c7836 */ /* 0x000fe40000000000 */
[----:B------:R-:W-:Y:S02]  /*1d30*/  IMAD.SHL.U32 R38, R28, 0x4, RZ ;  /* 0x000000041c267824 */ /* 0x000fe400078e00ff */
[----:B------:R-:W2:Y:S03]  /*1d40*/  LDL R28, [R1+0x4c] ;  /* 0x00004c00011c7983 */ /* 0x000ea60000100800 */
[----:B------:R-:W-:-:S02]  /*1d50*/  SHF.R.S32.HI R39, RZ, 0x1f, R38 ;  /* 0x0000001fff277819 */ /* 0x000fc40000011426 */
[----:B---3--:R-:W-:Y:S02]  /*1d60*/  SHF.R.S32.HI R0, RZ, 0x1f, R25 ;  /* 0x0000001fff007819 */ /* 0x008fe40000011419 */
[----:B------:R-:W-:Y:S02]  /*1d70*/  SEL R41, R25, RZ, !P0 ;  /* 0x000000ff19297207 */ /* 0x000fe40004000000 */
[----:B------:R-:W-:Y:S01]  /*1d80*/  SEL R8, R0, RZ, !P0 ;  /* 0x000000ff00087207 */ /* 0x000fe20004000000 */
[----:B------:R-:W0:Y:S02]  /*1d90*/  LDC R25, c[0x0][0x3d4] ;  /* 0x0000f500ff197b82 */ /* 0x000e240000000800 */
[----:B------:R-:W-:-:S04]  /*1da0*/  IMAD.WIDE.U32 R36, R41, UR4, R4 ;  /* 0x0000000429247c25 */ /* 0x000fc8000f8e0004 */
[----:B------:R-:W-:Y:S02]  /*1db0*/  IMAD R0, R8, UR4, RZ ;  /* 0x0000000408007c24 */ /* 0x000fe4000f8e02ff */
[----:B------:R-:W-:-:S04]  /*1dc0*/  IMAD.WIDE.U32 R4, R18, R42, R20 ;  /* 0x0000002a12047225 */ /* 0x000fc800078e0014 */
[----:B------:R-:W-:Y:S01]  /*1dd0*/  IMAD R95, R41, UR5, R0 ;  /* 0x00000005295f7c24 */ /* 0x000fe2000f8e0200 */
[----:B------:R-:W-:Y:S05]  /*1de0*/  @!P6 WARPSYNC.ALL ;  /* 0x000000000000e948 */ /* 0x000fea0003800000 */
[----:B------:R-:W-:Y:S01]  /*1df0*/  IMAD.IADD R95, R37, 0x1, R95 ;  /* 0x00000001255f7824 */ /* 0x000fe200078e025f */
[----:B------:R-:W-:Y:S01]  /*1e00*/  ULDC UR4, c[0x0][0x310] ;  /* 0x0000c40000047ab9 */ /* 0x000fe20000000800 */
[----:B------:R-:W-:Y:S01]  /*1e10*/  IADD3 R93, P0, R36, R4, RZ ;  /* 0x00000004245d7210 */ /* 0x000fe20007f1e0ff */
[----:B------:R-:W-:Y:S01]  /*1e20*/  ULDC.64 UR6, c[0x0][0x320] ;  /* 0x0000c80000067ab9 */ /* 0x000fe20000000a00 */
[----:B------:R-:W-:Y:S01]  /*1e30*/  ISETP.GE.AND P1, PT, R99, UR4, PT ;  /* 0x0000000463007c0c */ /* 0x000fe2000bf26270 */
[----:B------:R-:W-:Y:S01]  /*1e40*/  VIADD R4, R20, 0xc0 ;  /* 0x000000c014047836 */ /* 0x000fe20000000000 */
[----:B------:R-:W-:-:S02]  /*1e50*/  IADD3.X R91, R95, R5, R3, P0, !PT ;  /* 0x000000055f5b7210 */ /* 0x000fc400007fe403 */
[----:B------:R-:W-:Y:S02]  /*1e60*/  SEL R3, RZ, 0xffffffff, P1 ;  /* 0xffffffffff037807 */ /* 0x000fe40000800000 */
[----:B------:R-:W-:Y:S02]  /*1e70*/  ISETP.GE.AND P0, PT, R20, UR4, PT ;  /* 0x0000000414007c0c */ /* 0x000fe4000bf06270 */
[----:B------:R-:W-:Y:S01]  /*1e80*/  ISETP.GE.AND P1, PT, R96, UR4, PT ;  /* 0x0000000460007c0c */ /* 0x000fe2000bf26270 */
[----:B------:R-:W-:Y:S01]  /*1e90*/  IMAD.SHL.U32 R5, R3, 0x2, RZ ;  /* 0x0000000203057824 */ /* 0x000fe200078e00ff */
[----:B------:R-:W-:Y:S01]  /*1ea0*/  SEL R0, RZ, 0x1, P0 ;  /* 0x00000001ff007807 */ /* 0x000fe20000000000 */
[----:B------:R-:W-:Y:S01]  /*1eb0*/  IMAD R3, R6, UR6, RZ ;  /* 0x0000000606037c24 */ /* 0x000fe2000f8e02ff */
[----:B------:R-:W-:Y:S02]  /*1ec0*/  ISETP.GE.AND P0, PT, R98, UR4, PT ;  /* 0x0000000462007c0c */ /* 0x000fe4000bf06270 */
[----:B------:R-:W-:Y:S01]  /*1ed0*/  ISETP.GE.AND P3, PT, R7, UR4, PT ;  /* 0x0000000407007c0c */ /* 0x000fe2000bf66270 */
[----:B------:R-:W-:Y:S01]  /*1ee0*/  IMAD R7, R226, UR7, R3 ;  /* 0x00000007e2077c24 */ /* 0x000fe2000f8e0203 */
[----:B------:R-:W-:-:S02]  /*1ef0*/  LOP3.LUT R0, R5, 0x2, R0, 0xe2, !PT ;  /* 0x0000000205007812 */ /* 0x000fc400078ee200 */
[----:B------:R-:W-:Y:S02]  /*1f00*/  SEL R3, RZ, 0x4, P0 ;  /* 0x00000004ff037807 */ /* 0x000fe40000000000 */
[----:B------:R-:W-:Y:S02]  /*1f10*/  SEL R6, RZ, 0x8, P1 ;  /* 0x00000008ff067807 */ /* 0x000fe40000800000 */
[----:B------:R-:W-:Y:S02]  /*1f20*/  ISETP.GE.AND P0, PT, R94, UR4, PT ;  /* 0x000000045e007c0c */ /* 0x000fe4000bf06270 */
[----:B------:R-:W-:Y:S02]  /*1f30*/  ISETP.GE.AND P1, PT, R92, UR4, PT ;  /* 0x000000045c007c0c */ /* 0x000fe4000bf26270 */
[----:B------:R-:W-:Y:S01]  /*1f40*/  ISETP.GE.AND P2, PT, R4, UR4, PT ;  /* 0x0000000404007c0c */ /* 0x000fe2000bf46270 */
[----:B------:R-:W-:Y:S01]  /*1f50*/  IMAD.WIDE.U32 R4, R226, UR6, R20 ;  /* 0x00000006e2047c25 */ /* 0x000fe2000f8e0014 */
[----:B------:R-:W-:Y:S01]  /*1f60*/  LOP3.LUT R0, R6, R0, R3, 0xfe, !PT ;  /* 0x0000000006007212 */ /* 0x000fe200078efe03 */
[----:B------:R-:W-:Y:S01]  /*1f70*/  ULDC.64 UR4, c[0x0][0x328] ;  /* 0x0000ca0000047ab9 */ /* 0x000fe20000000a00 */
[----:B------:R-:W-:Y:S01]  /*1f80*/  SEL R3, RZ, 0x10, P0 ;  /* 0x00000010ff037807 */ /* 0x000fe20000000000 */
[----:B------:R-:W-:Y:S01]  /*1f90*/  IMAD.IADD R5, R5, 0x1, R7 ;  /* 0x0000000105057824 */ /* 0x000fe200078e0207 */
[----:B------:R-:W-:Y:S01]  /*1fa0*/  SEL R6, RZ, 0x20, P1 ;  /* 0x00000020ff067807 */ /* 0x000fe20000800000 */
[----:B------:R-:W-:-:S03]  /*1fb0*/  IMAD R7, R8, UR4, RZ ;  /* 0x0000000408077c24 */ /* 0x000fc6000f8e02ff */
[----:B------:R-:W-:Y:S02]  /*1fc0*/  LOP3.LUT R3, R6, R0, R3, 0xfe, !PT ;  /* 0x0000000006037212 */ /* 0x000fe400078efe03 */
[----:B------:R-:W-:Y:S01]  /*1fd0*/  SEL R0, RZ, 0x40, P2 ;  /* 0x00000040ff007807 */ /* 0x000fe20001000000 */
[C---:B------:R-:W-:Y:S02]  /*1fe0*/  IMAD R63, R41.reuse, UR5, R7 ;  /* 0x00000005293f7c24 */ /* 0x040fe4000f8e0207 */
[----:B------:R-:W-:Y:S01]  /*1ff0*/  IMAD.WIDE.U32 R40, R41, UR4, R4 ;  /* 0x0000000429287c25 */ /* 0x000fe2000f8e0004 */
[----:B------:R-:W-:Y:S01]  /*2000*/  LOP3.LUT R0, R3, R0, RZ, 0xfc, !PT ;  /* 0x0000000003007212 */ /* 0x000fe200078efcff */
[----:B------:R-:W1:Y:S01]  /*2010*/  S2R R29, SR_TID.X ;  /* 0x00000000001d7919 */ /* 0x000e620000002100 */
[----:B0-----:R-:W-:Y:S01]  /*2020*/  ISETP.GE.AND P0, PT, R20, R25, PT ;  /* 0x000000191400720c */ /* 0x001fe20003f06270 */
[----:B------:R-:W-:Y:S02]  /*2030*/  IMAD R4, R97, R48, RZ ;  /* 0x0000003061047224 */ /* 0x000fe400078e02ff */
[----:B--2---:R-:W-:-:S02]  /*2040*/  IMAD.SHL.U32 R87, R28, 0x40, RZ ;  /* 0x000000401c577824 */ /* 0x004fc400078e00ff */
[----:B------:R-:W-:Y:S01]  /*2050*/  VIADD R79, R26, 0x8 ;  /* 0x000000081a4f7836 */ /* 0x000fe20000000000 */
[----:B------:R-:W-:Y:S01]  /*2060*/  LOP3.LUT P1, RZ, R28, 0x4, RZ, 0xc0, !PT ;  /* 0x000000041cff7812 */ /* 0x000fe2000782c0ff */
[-C--:B----4-:R-:W-:Y:S02]  /*2070*/  IMAD R3, R97, R54.reuse, RZ ;  /* 0x0000003661037224 */ /* 0x090fe400078e02ff */
[----:B------:R-:W-:-:S04]  /*2080*/  IMAD.WIDE.U32 R8, R18, R54, R20 ;  /* 0x0000003612087225 */ /* 0x000fc800078e0014 */
[----:B------:R-:W-:-:S04]  /*2090*/  IMAD.WIDE.U32 R10, R18, R48, R20 ;  /* 0x00000030120a7225 */ /* 0x000fc800078e0014 */
[----:B------:R-:W-:Y:S01]  /*20a0*/  IMAD.MOV.U32 R80, RZ, RZ, 0x20 ;  /* 0x00000020ff507424 */ /* 0x000fe200078e00ff */
[C---:B------:R-:W-:Y:S01]  /*20b0*/  IADD3 R56, P2, R18.reuse, R27, RZ ;  /* 0x0000001b12387210 */ /* 0x040fe20007f5e0ff */
[----:B------:R-:W-:Y:S01]  /*20c0*/  IMAD R15, R18, R49, R4 ;  /* 0x00000031120f7224 */ /* 0x000fe200078e0204 */
[----:B------:R-:W-:Y:S01]  /*20d0*/  SHF.L.U64.HI R88, R42, 0x6, R43 ;  /* 0x000000062a587819 */ /* 0x000fe2000001022b */
[----:B------:R-:W-:Y:S01]  /*20e0*/  IMAD R13, R18, R55, R3 ;  /* 0x00000037120d7224 */ /* 0x000fe200078e0203 */
[----:B------:R-:W-:Y:S01]  /*20f0*/  SHF.L.U64.HI R84, R48, 0x6, R49 ;  /* 0x0000000630547819 */ /* 0x000fe20000010231 */
[----:B------:R-:W-:Y:S01]  /*2100*/  IMAD.WIDE.U32 R4, R18, R54, R38 ;  /* 0x0000003612047225 */ /* 0x000fe200078e0026 */
[----:B------:R-:W-:Y:S01]  /*2110*/  SHF.L.U64.HI R85, R54, 0x6, R55 ;  /* 0x0000000636557819 */ /* 0x000fe20000010237 */
[----:B------:R-:W-:Y:S02]  /*2120*/  ULDC UR4, c[0x0][0x2e4] ;  /* 0x0000b90000047ab9 */ /* 0x000fe40000000800 */
[----:B------:R-:W-:-:S02]  /*2130*/  IMAD.IADD R5, R5, 0x1, R13 ;  /* 0x0000000105057824 */ /* 0x000fc400078e020d */
[----:B-----5:R-:W-:Y:S02]  /*2140*/  IMAD.WIDE.U32 R50, R23, R54, R4 ;  /* 0x0000003617327225 */ /* 0x020fe400078e0004 */
[----:B------:R-:W2:Y:S01]  /*2150*/  LDL R4, [R1+0x28] ;  /* 0x0000280001047983 */ /* 0x000ea20000100800 */
[----:B------:R-:W-:Y:S01]  /*2160*/  SEL R3, R25, RZ, P0 ;  /* 0x000000ff19037207 */ /* 0x000fe20000000000 */
[----:B-1----:R-:W-:-:S04]  /*2170*/  VIADD R29, R29, 0xffffff80 ;  /* 0xffffff801d1d7836 */ /* 0x002fc80000000000 */
[----:B------:R-:W-:Y:S01]  /*2180*/  IMAD.IADD R3, R20, 0x1, R3 ;  /* 0x0000000114037824 */ /* 0x000fe200078e0203 */
[----:B------:R-:W-:Y:S02]  /*2190*/  LOP3.LUT R87, R87, 0x1c0, RZ, 0xc0, !PT ;  /* 0x000001c057577812 */ /* 0x000fe400078ec0ff */
[----:B------:R-:W-:Y:S02]  /*21a0*/  SHF.R.S32.HI R26, RZ, 0x1f, R29 ;  /* 0x0000001fff1a7819 */ /* 0x000fe4000001141d */
[----:B------:R-:W-:Y:S01]  /*21b0*/  SHF.R.S32.HI R12, RZ, 0x1f, R3 ;  /* 0x0000001fff0c7819 */ /* 0x000fe20000011403 */
[----:B------:R-:W-:Y:S01]  /*21c0*/  VIADD R28, R18, 0x40 ;  /* 0x00000040121c7836 */ /* 0x000fe20000000000 */
[----:B------:R-:W-:Y:S01]  /*21d0*/  SHF.R.U32.HI R82, RZ, 0x3, R87 ;  /* 0x00000003ff527819 */ /* 0x000fe20000011657 */
[----:B------:R-:W-:Y:S01]  /*21e0*/  IMAD.IADD R9, R13, 0x1, R9 ;  /* 0x000000010d097824 */ /* 0x000fe200078e0209 */
[----:B------:R-:W-:Y:S02]  /*21f0*/  LEA.HI R12, R12, R3, RZ, 0x3 ;  /* 0x000000030c0c7211 */ /* 0x000fe400078f18ff */
[----:B------:R-:W-:-:S02]  /*2200*/  LOP3.LUT R3, R87, 0x18, R20, 0xf8, !PT ;  /* 0x0000001857037812 */ /* 0x000fc400078ef814 */
[----:B------:R-:W-:Y:S01]  /*2210*/  LEA.HI R26, R26, R29, RZ, 0x5 ;  /* 0x0000001d1a1a7211 */ /* 0x000fe200078f28ff */
[----:B------:R-:W-:Y:S01]  /*2220*/  IMAD.SHL.U32 R28, R28, 0x40, RZ ;  /* 0x000000401c1c7824 */ /* 0x000fe200078e00ff */
[----:B------:R-:W-:Y:S02]  /*2230*/  SHF.R.S32.HI R13, RZ, 0x1f, R23 ;  /* 0x0000001fff0d7819 */ /* 0x000fe40000011417 */
[----:B------:R-:W-:Y:S02]  /*2240*/  LOP3.LUT R3, R3, R82, RZ, 0x3c, !PT ;  /* 0x0000005203037212 */ /* 0x000fe400078e3cff */
[----:B------:R-:W-:Y:S01]  /*2250*/  SHF.R.S32.HI R26, RZ, 0x5, R26 ;  /* 0x00000005ff1a7819 */ /* 0x000fe2000001141a */
[----:B------:R-:W-:Y:S01]  /*2260*/  IMAD.WIDE.U32 R6, R18, R48, R38 ;  /* 0x0000003012067225 */ /* 0x000fe200078e0026 */
[----:B------:R-:W-:-:S03]  /*2270*/  LOP3.LUT R28, R28, 0x1c0, RZ, 0xc0, !PT ;  /* 0x000001c01c1c7812 */ /* 0x000fc600078ec0ff */
[----:B------:R-:W-:Y:S01]  /*2280*/  IMAD R14, R13, R48, RZ ;  /* 0x000000300d0e7224 */ /* 0x000fe200078e02ff */
[--C-:B------:R-:W-:Y:S01]  /*2290*/  SHF.R.S32.HI R72, RZ, 0x3, R12.reuse ;  /* 0x00000003ff487819 */ /* 0x100fe2000001140c */
[----:B------:R-:W-:Y:S01]  /*22a0*/  IMAD R77, R26, 0x200, R3 ;  /* 0x000002001a4d7824 */ /* 0x000fe200078e0203 */
[----:B------:R-:W-:Y:S01]  /*22b0*/  LOP3.LUT R3, R87, 0x38, R12, 0xf8, !PT ;  /* 0x0000003857037812 */ /* 0x000fe200078ef80c */
[----:B------:R-:W-:Y:S01]  /*22c0*/  IMAD.IADD R7, R7, 0x1, R15 ;  /* 0x0000000107077824 */ /* 0x000fe200078e020f */
[----:B------:R-:W-:Y:S01]  /*22d0*/  LOP3.LUT R71, R12, 0xfffffff8, RZ, 0xc0, !PT ;  /* 0xfffffff80c477812 */ /* 0x000fe200078ec0ff */
[----:B------:R-:W-:Y:S01]  /*22e0*/  IMAD.IADD R11, R15, 0x1, R11 ;  /* 0x000000010f0b7824 */ /* 0x000fe200078e020b */
[----:B------:R-:W-:Y:S01]  /*22f0*/  SHF.R.U32.HI R81, RZ, 0x3, R28 ;  /* 0x00000003ff517819 */ /* 0x000fe2000001161c */
[----:B------:R-:W-:Y:S01]  /*2300*/  IMAD R69, R23, R49, R14 ;  /* 0x0000003117457224 */ /* 0x000fe200078e020e */
[----:B------:R-:W-:Y:S01]  /*2310*/  LOP3.LUT R12, R28, 0x38, R12, 0xf8, !PT ;  /* 0x000000381c0c7812 */ /* 0x000fe200078ef80c */
[----:B------:R-:W-:Y:S01]  /*2320*/  IMAD R14, R13, R54, RZ ;  /* 0x000000360d0e7224 */ /* 0x000fe200078e02ff */
[----:B------:R-:W-:Y:S01]  /*2330*/  LOP3.LUT R67, R3, R82, RZ, 0x3c, !PT ;  /* 0x0000005203437212 */ /* 0x000fe200078e3cff */
[----:B------:R-:W-:Y:S01]  /*2340*/  IMAD.WIDE.U32 R44, R23, R48, R6 ;  /* 0x00000030172c7225 */ /* 0x000fe200078e0006 */
[----:B------:R-:W-:-:S02]  /*2350*/  SEL R80, R80, 0xffffffe0, !P1 ;  /* 0xffffffe050507807 */ /* 0x000fc40004800000 */
[----:B------:R-:W-:Y:S01]  /*2360*/  LOP3.LUT R12, R12, R81, RZ, 0x3c, !PT ;  /* 0x000000510c0c7212 */ /* 0x000fe200078e3cff */
[----:B------:R-:W-:Y:S01]  /*2370*/  IMAD.WIDE.U32 R46, R23, R48, R10 ;  /* 0x00000030172e7225 */ /* 0x000fe200078e000a */
[----:B------:R-:W-:-:S03]  /*2380*/  SEL R3, RZ, 0xffffff80, P3 ;  /* 0xffffff80ff037807 */ /* 0x000fc60001800000 */
[----:B------:R-:W-:Y:S02]  /*2390*/  IMAD R15, R43, 0x60, RZ ;  /* 0x000000602b0f7824 */ /* 0x000fe400078e02ff */
[----:B------:R-:W-:Y:S02]  /*23a0*/  IMAD.SHL.U32 R86, R42, 0x40, RZ ;  /* 0x000000402a567824 */ /* 0x000fe400078e00ff */
[----:B------:R-:W-:Y:S02]  /*23b0*/  IMAD R75, R49, 0x60, RZ ;  /* 0x00000060314b7824 */ /* 0x000fe400078e02ff */
[----:B------:R-:W-:Y:S02]  /*23c0*/  IMAD.SHL.U32 R89, R48, 0x40, RZ ;  /* 0x0000004030597824 */ /* 0x000fe400078e00ff */
[----:B------:R-:W-:Y:S02]  /*23d0*/  IMAD R7, R23, R55, R14 ;  /* 0x0000003717077224 */ /* 0x000fe400078e020e */
[----:B------:R-:W-:-:S02]  /*23e0*/  IMAD R11, R55, 0x60, RZ ;  /* 0x00000060370b7824 */ /* 0x000fc400078e02ff */
[----:B------:R-:W-:Y:S02]  /*23f0*/  IMAD.SHL.U32 R83, R54, 0x40, RZ ;  /* 0x0000004036537824 */ /* 0x000fe400078e00ff */
[----:B------:R-:W-:Y:S01]  /*2400*/  IMAD.WIDE.U32 R52, R23, R54, R8 ;  /* 0x0000003617347225 */ /* 0x000fe200078e0008 */
[----:B------:R-:W-:-:S03]  /*2410*/  LOP3.LUT R3, R0, 0x80, R3, 0xc8, !PT ;  /* 0x0000008000037812 */ /* 0x000fc600078ec803 */
[----:B------:R-:W-:-:S04]  /*2420*/  IMAD.WIDE.U32 R42, R42, 0x60, RZ ;  /* 0x000000602a2a7825 */ /* 0x000fc800078e00ff */
[----:B------:R-:W-:-:S04]  /*2430*/  IMAD.WIDE.U32 R48, R48, 0x60, RZ ;  /* 0x0000006030307825 */ /* 0x000fc800078e00ff */
[----:B------:R-:W-:Y:S01]  /*2440*/  IMAD.WIDE.U32 R54, R54, 0x60, RZ ;  /* 0x0000006036367825 */ /* 0x000fe200078e00ff */
[----:B------:R-:W-:Y:S02]  /*2450*/  SHF.R.S32.HI R64, RZ, 0x1f, R71 ;  /* 0x0000001fff407819 */ /* 0x000fe40000011447 */
[----:B------:R-:W-:Y:S01]  /*2460*/  ISETP.GE.AND P1, PT, R20, UR4, PT ;  /* 0x0000000414007c0c */ /* 0x000fe2000bf26270 */
[----:B------:R-:W-:Y:S01]  /*2470*/  IMAD.X R57, R97, 0x1, R24, P2 ;  /* 0x0000000161397824 */ /* 0x000fe200010e0618 */
[----:B------:R-:W-:Y:S01]  /*2480*/  ISETP.GE.AND P2, PT, R99, UR4, PT ;  /* 0x0000000463007c0c */ /* 0x000fe2000bf46270 */
[----:B------:R-:W-:Y:S01]  /*2490*/  IMAD.IADD R70, R45, 0x1, R69 ;  /* 0x000000012d467824 */ /* 0x000fe200078e0245 */
[----:B------:R-:W-:Y:S01]  /*24a0*/  LOP3.LUT R0, R0, 0x40, RZ, 0xc0, !PT ;  /* 0x0000004000007812 */ /* 0x000fe200078ec0ff */
[----:B------:R-:W-:Y:S02]  /*24b0*/  IMAD.SHL.U32 R78, R25, 0x2, RZ ;  /* 0x00000002194e7824 */ /* 0x000fe400078e00ff */
[----:B------:R-:W-:-:S02]  /*24c0*/  IMAD.IADD R76, R43, 0x1, R15 ;  /* 0x000000012b4c7824 */ /* 0x000fc400078e020f */
[----:B------:R-:W-:Y:S02]  /*24d0*/  IMAD.IADD R75, R49, 0x1, R75 ;  /* 0x00000001314b7824 */ /* 0x000fe400078e024b */
[----:B------:R-:W-:Y:S02]  /*24e0*/  IMAD.IADD R74, R55, 0x1, R11 ;  /* 0x00000001374a7824 */ /* 0x000fe400078e020b */
[----:B------:R-:W-:Y:S02]  /*24f0*/  IMAD.IADD R73, R80, 0x1, R77 ;  /* 0x0000000150497824 */ /* 0x000fe400078e024d */
[----:B------:R-:W-:Y:S02]  /*2500*/  IMAD.IADD R69, R69, 0x1, R47 ;  /* 0x0000000145457824 */ /* 0x000fe400078e022f */
[----:B------:R-:W-:Y:S02]  /*2510*/  IMAD.IADD R68, R51, 0x1, R7 ;  /* 0x0000000133447824 */ /* 0x000fe400078e0207 */
[----:B------:R-:W-:-:S02]  /*2520*/  IMAD.IADD R66, R7, 0x1, R53 ;  /* 0x0000000107427824 */ /* 0x000fc400078e0235 */
[----:B------:R-:W-:Y:S02]  /*2530*/  IMAD R67, R26, 0x200, R67 ;  /* 0x000002001a437824 */ /* 0x000fe400078e0243 */
[----:B------:R-:W-:Y:S01]  /*2540*/  IMAD.IADD R63, R41, 0x1, R63 ;  /* 0x00000001293f7824 */ /* 0x000fe200078e023f */
[----:B------:R-:W-:Y:S01]  /*2550*/  @!P6 BAR.SYNC.DEFER_BLOCKING 0x9, 0x100 ;  /* 0x024400000000eb1d */ /* 0x000fe20000010000 */
[----:B--2---:R-:W-:-:S07]  /*2560*/  IMAD.IADD R65, R4, 0x1, R12 ;  /* 0x0000000104417824 */ /* 0x004fce00078e020c */
.L_x_11607:
        /* <DEDUP_REMOVED lines=68> */
.L_x_11564:
[----:B------:R-:W-:Y:S05]  /*29b0*/  BSYNC B1 ;  /* 0x0000000000017941 */ /* 0x000fea0003800000 */
.L_x_11563:
[----:B0-----:R-:W-:Y:S01]  /*29c0*/  VIADD R10, R18, 0x40 ;  /* 0x00000040120a7836 */ /* 0x001fe20000000000 */
[----:B------:R-:W-:Y:S01]  /*29d0*/  BSSY B1, `(.L_x_11565) ;  /* 0x000001d000017945 */ /* 0x000fe20003800000 */
[----:B------:R-:W-:Y:S01]  /*29e0*/  CS2R R26, SRZ ;  /* 0x00000000001a7805 */ /* 0x000fe2000001ff00 */
[----:B-----5:R-:W-:Y:S01]  /*29f0*/  IMAD.MOV.U32 R102, RZ, RZ, R30 ;  /* 0x000000ffff667224 */ /* 0x020fe200078e001e */
[----:B------:R-:W-:Y:S02]  /*2a00*/  CS2R R24, SRZ ;  /* 0x0000000000187805 */ /* 0x000fe4000001ff00 */
[----:B------:R-:W-:Y:S02]  /*2a10*/  ISETP.GE.AND P5, PT, R10, R101, PT ;  /* 0x000000650a00720c */ /* 0x000fe40003fa6270 */
[----:B------:R-:W-:Y:S01]  /*2a20*/  CS2R R10, SRZ ;  /* 0x00000000000a7805 */ /* 0x000fe2000001ff00 */
[----:B------:R-:W-:-:S10]  /*2a30*/  IMAD.MOV.U32 R103, RZ, RZ, R31 ;  /* 0x000000ffff677224 */ /* 0x000fd400078e001f */
        /* <DEDUP_REMOVED lines=22> */
.L_x_11566:
[----:B------:R-:W-:Y:S05]  /*2ba0*/  BSYNC B1 ;  /* 0x0000000000017941 */ /* 0x000fea0003800000 */
.L_x_11565:
        /* <DEDUP_REMOVED lines=33> */
.L_x_11567:
[----:B------:R-:W-:Y:S01]  /*2dc0*/  IMAD R90, R16, 0x8, R17 ;  /* 0x00000008105a7824 */ /* 0x000fe200078e0211 */
[----:B------:R-:W-:Y:S01]  /*2dd0*/  SHF.L.U32 R111, R22, 0x1f, RZ ;  /* 0x0000001f166f7819 */ /* 0x000fe200000006ff */
[----:B------:R-:W-:Y:S03]  /*2de0*/  BSSY B1, `(.L_x_11568) ;  /* 0x0000003000017945 */ /* 0x000fe60003800000 */
[----:B------:R-:W0:Y:S02]  /*2df0*/  SYNCS.PHASECHK.TRANS64.TRYWAIT P6, [R90+URZ+0x32490], R111 ;  /* 0x0324906f5a0075a7 */ /* 0x000e2400080c017f */
[----:B0-----:R-:W-:Y:S05]  /*2e00*/  @!P6 BRA `(.L_x_11569) ;  /* 0x0000017800c8e947 */ /* 0x001fea0003800000 */
.L_x_11809:
[----:B------:R-:W-:Y:S05]  /*2e10*/  BSYNC B1 ;  /* 0x0000000000017941 */ /* 0x000fea0003800000 */
.L_x_11568:
        /* <DEDUP_REMOVED lines=39> */
[----:B------:R-:W-:Y:S01]  /*3090*/  FMUL.FTZ R35, R35, R112 ;  /* 0x0000007023237220 */ /* 0x000fe20000410000 */
        /* <DEDUP_REMOVED lines=14> */
.L_x_11575:
[----:B------:R-:W-:Y:S05]  /*3180*/  BSYNC B3 ;  /* 0x0000000000037941 */ /* 0x000fea0003800000 */
.L_x_11574:
[----:B--2---:R1:W-:Y:S02]  /*3190*/  STG.E.128 desc[UR52][R14.64], R4 ;  /* 0x000000040e007986 */ /* 0x0043e4000c101d34 */
.L_x_11573:
[----:B------:R-:W-:Y:S05]  /*31a0*/  BSYNC B2 ;  /* 0x0000000000027941 */ /* 0x000fea0003800000 */
.L_x_11572:
        /* <DEDUP_REMOVED lines=25> */
[CC--:B------:R-:W-:Y:S01]  /*3340*/  FMUL.FTZ R115, R7.reuse, R110.reuse ;  /* 0x0000006e07737220 */ /* 0x0c0fe20000410000 */
[C---:B------:R-:W-:Y:S02]  /*3350*/  IMAD.U32 R5, R4.reuse, 0x10000, RZ ;  /* 0x0001000004057824 */ /* 0x040fe400078e00ff */
[----:B------:R-:W-:Y:S01]  /*3360*/  FMUL.FTZ R7, R7, R33 ;  /* 0x0000002107077220 */ /* 0x000fe20000410000 */
[----:B------:R-:W-:Y:S01]  /*3370*/  LOP3.LUT R4, R4, 0xffff0000, RZ, 0xc0, !PT ;  /* 0xffff000004047812 */ /* 0x000fe200078ec0ff */
[C---:B------:R-:W-:Y:S01]  /*3380*/  FMUL.FTZ R117, R29.reuse, R113 ;  /* 0x000000711d757220 */ /* 0x040fe20000410000 */
[----:B------:R-:W-:Y:S01]  /*3390*/  LOP3.LUT R112, R112, 0xffff0000, RZ, 0xc0, !PT ;  /* 0xffff000070707812 */ /* 0x000fe200078ec0ff */
[----:B------:R-:W-:Y:S01]  /*33a0*/  FMUL.FTZ R29, R29, R35 ;  /* 0x000000231d1d7220 */ /* 0x000fe20000410000 */
        /* <DEDUP_REMOVED lines=8> */
[----:B------:R-:W-:Y:S01]  /*3430*/  FMUL.FTZ R4, R4, R32 ;  /* 0x0000002004047220 */ /* 0x000fe20000410000 */
[----:B------:R-:W-:Y:S01]  /*3440*/  FMUL.FTZ R31, R31, R34 ;  /* 0x000000221f1f7220 */ /* 0x000fe20000410000 */
        /* <DEDUP_REMOVED lines=10> */
.L_x_11577:
[----:B------:R-:W-:Y:S05]  /*34f0*/  BSYNC B2 ;  /* 0x0000000000027941 */ /* 0x000fea0003800000 */
.L_x_11576:
[----:B--2---:R2:W-:Y:S02]  /*3500*/  STG.E.128 desc[UR52][R14.64+0x40], R4 ;  /* 0x000040040e007986 */ /* 0x0045e4000c101d34 */
.L_x_11571:
[----:B------:R-:W-:Y:S05]  /*3510*/  BSYNC B1 ;  /* 0x0000000000017941 */ /* 0x000fea0003800000 */
.L_x_11570:
        /* <DEDUP_REMOVED lines=53> */
.L_x_11582:
[----:B------:R-:W-:Y:S05]  /*3870*/  BSYNC B2 ;  /* 0x0000000000027941 */ /* 0x000fea0003800000 */
.L_x_11581:
[----:B--2---:R3:W-:Y:S02]  /*3880*/  STG.E.128 desc[UR52][R12.64], R4 ;  /* 0x000000040c007986 */ /* 0x0047e4000c101d34 */
.L_x_11580:
[----:B------:R-:W-:Y:S05]  /*3890*/  BSYNC B1 ;  /* 0x0000000000017941 */ /* 0x000fea0003800000 */
.L_x_11579:
        /* <DEDUP_REMOVED lines=52> */
.L_x_11584:
[----:B------:R-:W-:Y:S05]  /*3be0*/  BSYNC B1 ;  /* 0x0000000000017941 */ /* 0x000fea0003800000 */
.L_x_11583:
[----:B--2---:R1:W-:Y:S01]  /*3bf0*/  STG.E.128 desc[UR52][R12.64+0x40], R4 ;  /* 0x000040040c007986 */ /* 0x0043e2000c101d34 */
[----:B------:R-:W-:Y:S05]  /*3c00*/  BRA `(.L_x_11578) ;  /* 0x0000001400ec7947 */ /* 0x000fea0003800000 */
.L_x_11562:
[----:B------:R-:W-:Y:S01]  /*3c10*/  VIADD R8, R18, 0x40 ;  /* 0x0000004012087836 */ /* 0x000fe20000000000 */
[----:B------:R-:W-:Y:S02]  /*3c20*/  CS2R R14, SRZ ;  /* 0x00000000000e7805 */ /* 0x000fe4000001ff00 */
[----:B------:R-:W-:Y:S02]  /*3c30*/  CS2R R12, SRZ ;  /* 0x00000000000c7805 */ /* 0x000fe4000001ff00 */
[----:B------:R-:W-:Y:S02]  /*3c40*/  CS2R R26, SRZ ;  /* 0x00000000001a7805 */ /* 0x000fe4000001ff00 */
[----:B------:R-:W-:Y:S02]  /*3c50*/  CS2R R24, SRZ ;  /* 0x0000000000187805 */ /* 0x000fe4000001ff00 */
        /* <DEDUP_REMOVED lines=68> */
.L_x_11585:
        /* <DEDUP_REMOVED lines=9> */
.L_x_11810:
[----:B------:R-:W-:Y:S05]  /*4130*/  BSYNC B1 ;  /* 0x0000000000017941 */ /* 0x000fea0003800000 */
.L_x_11586:
[----:B------:R-:W-:Y:S01]  /*4140*/  ISETP.GE.OR P5, PT, R18, R101, P1 ;  /* 0x000000651200720c */ /* 0x000fe20000fa6670 */
[----:B------:R-:W-:-:S12]  /*4150*/  BSSY B1, `(.L_x_11588) ;  /* 0x0000085000017945 */ /* 0x000fd80003800000 */
[----:B------:R-:W-:Y:S05]  /*4160*/  @P5 BRA `(.L_x_11589) ;  /* 0x00000008000c5947 */ /* 0x000fea0003800000 */
[----:B------:R-:W1:Y:S01]  /*4170*/  S2R R30, SR_TID.X ;  /* 0x00000000001e7919 */ /* 0x000e620000002100 */
        /* <DEDUP_REMOVED lines=8> */
[----:B------:R-:W-:Y:S01]  /*4200*/  LEA.HI R29, R29, R28, RZ, 0x4 ;  /* 0x0000001c1d1d7211 */ /* 0x000fe200078f20ff */
[----:B------:R-:W-:Y:S01]  /*4210*/  IMAD R28, R16, 0x1800, R67 ;  /* 0x00001800101c7824 */ /* 0x000fe200078e0243 */
[----:B------:R-:W-:Y:S02]  /*4220*/  IADD3.X R112, R95, R114, R64, P5, P6 ;  /* 0x000000725f707210 */ /* 0x000fe40002fec440 */
[----:B------:R-:W-:Y:S01]  /*4230*/  LEA.HI.SX32 R29, R29, R72, 0x1c ;  /* 0x000000481d1d7211 */ /* 0x000fe200078fe2ff */
[----:B------:R-:W-:-:S04]  /*4240*/  IMAD R28, R28, 0x2, R17 ;  /* 0x000000021c1c7824 */ /* 0x000fc800078e0211 */
[----:B------:R-:W-:-:S05]  /*4250*/  IMAD.SHL.U32 R116, R29, 0x8, RZ ;  /* 0x000000081d747824 */ /* 0x000fca00078e00ff */
[----:B------:R-:W-:Y:S01]  /*4260*/  LOP3.LUT R29, R87, 0x38, R116, 0xf8, !PT ;  /* 0x00000038571d7812 */ /* 0x000fe200078ef874 */
[----:B-1----:R-:W-:-:S03]  /*4270*/  VIADD R31, R30, 0xffffff80 ;  /* 0xffffff801e1f7836 */ /* 0x002fc60000000000 */
[----:B------:R-:W-:Y:S02]  /*4280*/  LOP3.LUT R29, R29, R82, RZ, 0x3c, !PT ;  /* 0x000000521d1d7212 */ /* 0x000fe400078e3cff */
[----:B------:R-:W-:-:S04]  /*4290*/  SHF.R.S32.HI R30, RZ, 0x1f, R31 ;  /* 0x0000001fff1e7819 */ /* 0x000fc8000001141f */
[----:B------:R-:W-:-:S04]  /*42a0*/  LEA.HI R30, R30, R31, RZ, 0x5 ;  /* 0x0000001f1e1e7211 */ /* 0x000fc800078f28ff */
[----:B------:R-:W-:-:S05]  /*42b0*/  SHF.R.S32.HI R30, RZ, 0x5, R30 ;  /* 0x00000005ff1e7819 */ /* 0x000fca000001141e */
[----:B------:R-:W-:-:S04]  /*42c0*/  IMAD R29, R30, 0x200, R29 ;  /* 0x000002001e1d7824 */ /* 0x000fc800078e021d */
        /* <DEDUP_REMOVED lines=96> */
.L_x_11591:
[----:B------:R-:W-:Y:S05]  /*48d0*/  BSYNC B2 ;  /* 0x0000000000027941 */ /* 0x000fea0003800000 */
.L_x_11590:
        /* <DEDUP_REMOVED lines=12> */
.L_x_11589:
[----:B------:R-:W-:Y:S05]  /*49a0*/  BSYNC B1 ;  /* 0x0000000000017941 */ /* 0x000fea0003800000 */
.L_x_11588:
[C---:B-1----:R-:W-:Y:S02]  /*49b0*/  VIADD R13, R18.reuse, 0x40 ;  /* 0x00000040120d7836 */ /* 0x042fe40000000000 */
[----:B------:R-:W-:Y:S02]  /*49c0*/  VIADD R12, R18, 0x40 ;  /* 0x00000040120c7836 */ /* 0x000fe40000000000 */
[C---:B--2---:R-:W-:Y:S01]  /*49d0*/  IMAD.WIDE.U32 R106, R13.reuse, R104, R106 ;  /* 0x000000680d6a7225 */ /* 0x044fe200078e006a */
[----:B------:R-:W-:Y:S02]  /*49e0*/  ISETP.GE.OR P5, PT, R13, R101, P1 ;  /* 0x000000650d00720c */ /* 0x000fe40000fa6670 */
[----:B------:R-:W-:-:S05]  /*49f0*/  SHF.R.S32.HI R12, RZ, 0x1f, R12 ;  /* 0x0000001fff0c7819 */ /* 0x000fca000001140c */
[----:B------:R-:W-:-:S04]  /*4a00*/  IMAD R12, R12, R104, RZ ;  /* 0x000000680c0c7224 */ /* 0x000fc800078e02ff */
[----:B------:R-:W-:Y:S02]  /*4a10*/  IMAD R105, R13, R105, R12 ;  /* 0x000000690d697224 */ /* 0x000fe400078e020c */
[----:B------:R-:W-:Y:S05]  /*4a20*/  @P5 BRA `(.L_x_11578) ;  /* 0x0000000800645947 */ /* 0x000fea0003800000 */
[----:B------:R-:W2:Y:S01]  /*4a30*/  LDL R14, [R1+0x28] ;  /* 0x00002800010e7983 */ /* 0x000ea20000100800 */
[----:B------:R-:W-:Y:S01]  /*4a40*/  IMAD.IADD R30, R107, 0x1, R105 ;  /* 0x000000016b1e7824 */ /* 0x000fe200078e0269 */
[----:B------:R-:W-:Y:S01]  /*4a50*/  IADD3 R12, P5, P6, R36, R106, R71 ;  /* 0x0000006a240c7210 */ /* 0x000fe20007ebe047 */
[----:B------:R-:W-:Y:S01]  /*4a60*/  VIADD R15, R18, 0x40 ;  /* 0x00000040120f7836 */ /* 0x000fe20000000000 */
[----:B------:R-:W-:Y:S01]  /*4a70*/  SEL R115, R78, R115, !P0 ;  /* 0x000000734e737207 */ /* 0x000fe20004000000 */
[----:B------:R-:W-:Y:S01]  /*4a80*/  BSSY B1, `(.L_x_11592) ;  /* 0x000006f000017945 */ /* 0x000fe20003800000 */
[----:B------:R-:W-:Y:S01]  /*4a90*/  IADD3.X R13, R95, R30, R64, P5, P6 ;  /* 0x0000001e5f0d7210 */ /* 0x000fe20002fec440 */
[----:B------:R-:W-:Y:S01]  /*4aa0*/  IMAD.SHL.U32 R15, R15, 0x40, RZ ;  /* 0x000000400f0f7824 */ /* 0x000fe200078e00ff */
[----:B------:R-:W-:-:S04]  /*4ab0*/  LEA R28, P5, R12, R102, 0x1 ;  /* 0x000000660c1c7211 */ /* 0x000fc800078a08ff */
[----:B------:R-:W-:Y:S02]  /*4ac0*/  LEA.HI.X R29, R12, R103, R13, 0x1, P5 ;  /* 0x000000670c1d7211 */ /* 0x000fe400028f0c0d */
[----:B------:R-:W-:Y:S02]  /*4ad0*/  SHF.R.S32.HI R12, RZ, 0x1f, R115 ;  /* 0x0000001fff0c7819 */ /* 0x000fe40000011473 */
[----:B------:R-:W-:Y:S02]  /*4ae0*/  LOP3.LUT R15, R15, 0x1c0, RZ, 0xc0, !PT ;  /* 0x000001c00f0f7812 */ /* 0x000fe400078ec0ff */
[----:B------:R-:W-:-:S04]  /*4af0*/  LEA.HI R115, R12, R115, RZ, 0x4 ;  /* 0x000000730c737211 */ /* 0x000fc800078f20ff */
[----:B------:R-:W-:-:S05]  /*4b00*/  LEA.HI.SX32 R31, R115, R72, 0x1c ;  /* 0x00000048731f7211 */ /* 0x000fca00078fe2ff */
[----:B------:R-:W-:-:S05]  /*4b10*/  IMAD.SHL.U32 R31, R31, 0x8, RZ ;  /* 0x000000081f1f7824 */ /* 0x000fca00078e00ff */
[----:B------:R-:W-:-:S04]  /*4b20*/  LOP3.LUT R12, R15, 0x38, R31, 0xf8, !PT ;  /* 0x000000380f0c7812 */ /* 0x000fc800078ef81f */
[----:B------:R-:W-:-:S05]  /*4b30*/  LOP3.LUT R12, R12, R81, RZ, 0x3c, !PT ;  /* 0x000000510c0c7212 */ /* 0x000fca00078e3cff */
[----:B--2---:R-:W-:Y:S02]  /*4b40*/  IMAD.IADD R13, R14, 0x1, R12 ;  /* 0x000000010e0d7824 */ /* 0x004fe400078e020c */
        /* <DEDUP_REMOVED lines=10> */
[----:B--2---:R-:W-:Y:S01]  /*4bf0*/  IMAD.U32 R10, R24, 0x10000, RZ ;  /* 0x00010000180a7824 */ /* 0x004fe200078e00ff */
[----:B------:R-:W-:Y:S01]  /*4c00*/  SHF.R.U64 R32, R4, 0x10, R5 ;  /* 0x0000001004207819 */ /* 0x000fe20000001205 */
[----:B-1----:R-:W-:Y:S01]  /*4c10*/  IMAD.U32 R5, R13, 0x10000, RZ ;  /* 0x000100000d057824 */ /* 0x002fe200078e00ff */
[----:B------:R-:W-:Y:S01]  /*4c20*/  PRMT R120, R120, 0x5410, R109 ;  /* 0x0000541078787816 */ /* 0x000fe2000000006d */
[----:B------:R-:W-:Y:S01]  /*4c30*/  IMAD.U32 R4, R12, 0x10000, RZ ;  /* 0x000100000c047824 */ /* 0x000fe200078e00ff */
[----:B------:R-:W-:-:S02]  /*4c40*/  PRMT R124, R124, 0x5410, R35 ;  /* 0x000054107c7c7816 */ /* 0x000fc40000000023 */
[----:B------:R-:W-:Y:S01]  /*4c50*/  SHF.R.U64 R108, R8, 0x10, R9 ;  /* 0x00000010086c7819 */ /* 0x000fe20000001209 */
[----:B------:R-:W-:Y:S01]  /*4c60*/  IMAD.U32 R8, R15, 0x10000, RZ ;  /* 0x000100000f087824 */ /* 0x000fe200078e00ff */
[----:B------:R-:W-:Y:S01]  /*4c70*/  SHF.R.U32.HI R105, RZ, 0x10, R11 ;  /* 0x00000010ff697819 */ /* 0x000fe2000001160b */
[----:B------:R-:W-:Y:S01]  /*4c80*/  IMAD.U32 R11, R25, 0x10000, RZ ;  /* 0x00010000190b7824 */ /* 0x000fe200078e00ff */
[--C-:B------:R-:W-:Y:S02]  /*4c90*/  SHF.R.U64 R104, R6, 0x10, R7.reuse ;  /* 0x0000001006687819 */ /* 0x100fe40000001207 */
[----:B------:R-:W-:Y:S01]  /*4ca0*/  PRMT R117, R117, 0x5410, R34 ;  /* 0x0000541075757816 */ /* 0x000fe20000000022 */
[----:B------:R-:W-:Y:S01]  /*4cb0*/  IMAD.U32 R34, R124, 0x10000, RZ ;  /* 0x000100007c227824 */ /* 0x000fe200078e00ff */
[----:B------:R-:W-:Y:S01]  /*4cc0*/  PRMT R123, R123, 0x5410, R32 ;  /* 0x000054107b7b7816 */ /* 0x000fe20000000020 */
[----:B------:R-:W-:Y:S01]  /*4cd0*/  IMAD.U32 R32, R120, 0x10000, RZ ;  /* 0x0001000078207824 */ /* 0x000fe200078e00ff */
[----:B------:R-:W-:Y:S01]  /*4ce0*/  SHF.R.U32.HI R33, RZ, 0x10, R7 ;  /* 0x00000010ff217819 */ /* 0x000fe20000011607 */
[----:B------:R-:W-:Y:S01]  /*4cf0*/  IMAD.U32 R7, R14, 0x10000, RZ ;  /* 0x000100000e077824 */ /* 0x000fe200078e00ff */
[----:B------:R-:W-:Y:S01]  /*4d00*/  PRMT R119, R119, 0x5410, R108 ;  /* 0x0000541077777816 */ /* 0x000fe2000000006c */
[----:B------:R-:W-:Y:S01]  /*4d10*/  FMUL.FTZ R108, R11, R32 ;  /* 0x000000200b6c7220 */ /* 0x000fe20000410000 */
[----:B------:R-:W-:Y:S01]  /*4d20*/  PRMT R121, R121, 0x5410, R104 ;  /* 0x0000541079797816 */ /* 0x000fe20000000068 */
[-C--:B------:R-:W-:Y:S01]  /*4d30*/  FMUL.FTZ R104, R11, R34.reuse ;  /* 0x000000220b687220 */ /* 0x080fe20000410000 */
[----:B------:R-:W-:Y:S01]  /*4d40*/  PRMT R118, R118, 0x5410, R105 ;  /* 0x0000541076767816 */ /* 0x000fe20000000069 */
[C---:B------:R-:W-:Y:S01]  /*4d50*/  FFMA.FTZ R108, R5.reuse, R34, R108 ;  /* 0x00000022056c7223 */ /* 0x040fe2000001006c */
[----:B------:R-:W-:Y:S01]  /*4d60*/  PRMT R122, R122, 0x5410, R33 ;  /* 0x000054107a7a7816 */ /* 0x000fe20000000021 */
[----:B------:R-:W-:Y:S01]  /*4d70*/  FFMA.FTZ R104, R5, R32, -R104 ;  /* 0x0000002005687223 */ /* 0x000fe20000010868 */
        /* <DEDUP_REMOVED lines=63> */
.L_x_11593:
[----:B------:R-:W-:Y:S05]  /*5170*/  BSYNC B1 ;  /* 0x0000000000017941 */ /* 0x000fea0003800000 */
.L_x_11592:
        /* <DEDUP_REMOVED lines=10> */
.L_x_11561:
[----:B------:R-:W-:-:S13]  /*5220*/  ISETP.NE.AND P3, PT, R218, 0x3, PT ;  /* 0x00000003da00780c */ /* 0x000fda0003f65270 */
[----:B------:R-:W-:Y:S05]  /*5230*/  @!P3 BRA `(.L_x_11594) ;  /* 0x000000000004b947 */ /* 0x000fea0003800000 */
[----:B------:R-:W-:Y:S01]  /*5240*/  BPT.TRAP 0x1 ;  /* 0x000000040000795c */ /* 0x000fe20000300000 */
.L_x_11594:
[----:B------:R-:W-:Y:S01]  /*5250*/  IMAD R90, R16, 0x8, R17 ;  /* 0x00000008105a7824 */ /* 0x000fe200078e0211 */
[----:B------:R-:W-:Y:S01]  /*5260*/  SHF.L.U32 R111, R22, 0x1f, RZ ;  /* 0x0000001f166f7819 */ /* 0x000fe200000006ff */
[----:B------:R-:W-:Y:S01]  /*5270*/  IMAD R101, R59, -0x60, R62 ;  /* 0xffffffa03b657824 */ /* 0x000fe200078e023e */
[----:B------:R-:W-:Y:S02]  /*5280*/  BSSY B1, `(.L_x_11595) ;  /* 0x0000004000017945 */ /* 0x000fe40003800000 */
[----:B------:R-:W0:Y:S02]  /*5290*/  SYNCS.PHASECHK.TRANS64.TRYWAIT P4, [R90+URZ+0x32490], R111 ;  /* 0x0324906f5a0075a7 */ /* 0x000e24000808017f */
[----:B------:R-:W-:Y:S01]  /*52a0*/  VIMNMX R101, R101, 0x60, PT ;  /* 0x0000006065657848 */ /* 0x000fe20003fe0100 */
[----:B0-----:R-:W-:Y:S06]  /*52b0*/  @!P4 BRA `(.L_x_11596) ;  /* 0x0000015400c4c947 */ /* 0x001fec0003800000 */
.L_x_11811:
[----:B------:R-:W-:Y:S05]  /*52c0*/  BSYNC B1 ;  /* 0x0000000000017941 */ /* 0x000fea0003800000 */
.L_x_11595:
[CC--:B------:R-:W-:Y:S01]  /*52d0*/  ISETP.GE.AND P5, PT, R18.reuse, R101.reuse, PT ;  /* 0x000000651200720c */ /* 0x0c0fe20003fa6270 */
[----:B------:R-:W-:Y:S01]  /*52e0*/  VIADD R4, R18, 0x40 ;  /* 0x0000004012047836 */ /* 0x000fe20000000000 */
[----:B------:R-:W-:Y:S04]  /*52f0*/  BSSY B1, `(.L_x_11597) ;  /* 0x0000007000017945 */ /* 0x000fe80003800000 */
[----:B------:R-:W-:-:S07]  /*5300*/  ISETP.GE.AND P4, PT, R4, R101, PT ;  /* 0x000000650400720c */ /* 0x000fce0003f86270 */
[----:B------:R-:W-:Y:S06]  /*5310*/  @P5 BRA `(.L_x_11598) ;  /* 0x0000000000105947 */ /* 0x000fec0003800000 */
[----:B------:R-:W1:Y:S04]  /*5320*/  @!P1 LDS.128 R4, [R108] ;  /* 0x000000006c049984 */ /* 0x000e680000000c00 */
[----:B------:R-:W2:Y:S04]  /*5330*/  @!P2 LDS.128 R8, [R104] ;  /* 0x000000006808a984 */ /* 0x000ea80000000c00 */
[----:B-1----:R1:W-:Y:S04]  /*5340*/  @!P1 STG.E.128 desc[UR52][R14.64], R4 ;  /* 0x000000040e009986 */ /* 0x0023e8000c101d34 */
[----:B--2---:R1:W-:Y:S02]  /*5350*/  @!P2 STG.E.128 desc[UR52][R14.64+0x40], R8 ;  /* 0x000040080e00a986 */ /* 0x0043e4000c101d34 */
.L_x_11598:
[----:B------:R-:W-:Y:S05]  /*5360*/  BSYNC B1 ;  /* 0x0000000000017941 */ /* 0x000fea0003800000 */
.L_x_11597:
[----:B------:R-:W-:Y:S05]  /*5370*/  @P4 BRA `(.L_x_11578) ;  /* 0x0000000000104947 */ /* 0x000fea0003800000 */
[----:B-1----:R-:W1:Y:S04]  /*5380*/  @!P1 LDS.128 R4, [R108+0x2000] ;  /* 0x002000006c049984 */ /* 0x002e680000000c00 */
[----:B------:R-:W2:Y:S04]  /*5390*/  @!P2 LDS.128 R8, [R104+0x2000] ;  /* 0x002000006808a984 */ /* 0x000ea80000000c00 */
[----:B-1----:R3:W-:Y:S04]  /*53a0*/  @!P1 STG.E.128 desc[UR52][R12.64], R4 ;  /* 0x000000040c009986 */ /* 0x0027e8000c101d34 */
[----:B--2---:R3:W-:Y:S02]  /*53b0*/  @!P2 STG.E.128 desc[UR52][R12.64+0x40], R8 ;  /* 0x000040080c00a986 */ /* 0x0047e4000c101d34 */
.L_x_11578:
[----:B------:R-:W-:Y:S05]  /*53c0*/  BSYNC B0 ;  /* 0x0000000000007941 */ /* 0x000fea0003800000 */
.L_x_11560:
        /* <DEDUP_REMOVED lines=17> */
.L_x_11600:
[----:B------:R-:W-:Y:S05]  /*54e0*/  BSYNC B0 ;  /* 0x0000000000007941 */ /* 0x000fea0003800000 */
.L_x_11599:
[----:B------:R-:W2:Y:S01]  /*54f0*/  SYNCS.PHASECHK.TRANS64.TRYWAIT P3, [R90+URZ+0x324b0], R111 ;  /* 0x0324b06f5a0075a7 */ /* 0x000ea2000806017f */
[----:B------:R-:W-:Y:S01]  /*5500*/  ULDC UR40, c[0x0][0x310] ;  /* 0x0000c40000287ab9 */ /* 0x000fe20000000800 */
[----:B------:R-:W-:Y:S01]  /*5510*/  ULDC.64 UR38, c[0x0][0x318] ;  /* 0x0000c60000267ab9 */ /* 0x000fe20000000a00 */
[----:B------:R-:W-:Y:S01]  /*5520*/  ULDC.64 UR36, c[0x0][0x308] ;  /* 0x0000c20000247ab9 */ /* 0x000fe20000000a00 */
[----:B------:R-:W-:Y:S01]  /*5530*/  BSSY B0, `(.L_x_11601) ;  /* 0x0000003000007945 */ /* 0x000fe20003800000 */
[----:B-1----:R-:W-:-:S03]  /*5540*/  IMAD R4, R16, 0x6000, R77 ;  /* 0x0000600010047824 */ /* 0x002fc600078e024d */
[----:B--2---:R-:W-:Y:S05]  /*5550*/  @!P3 BRA `(.L_x_11602) ;  /* 0x000001540030b947 */ /* 0x004fea0003800000 */
.L_x_11812:
[----:B------:R-:W-:Y:S05]  /*5560*/  BSYNC B0 ;  /* 0x0000000000007941 */ /* 0x000fea0003800000 */
.L_x_11601:
        /* <DEDUP_REMOVED lines=39> */
.L_x_11604:
[----:B------:R-:W-:Y:S05]  /*57e0*/  BSYNC B0 ;  /* 0x0000000000007941 */ /* 0x000fea0003800000 */
.L_x_11603:
[----:B------:R-:W-:Y:S01]  /*57f0*/  VIADD R4, R18, 0x40 ;  /* 0x0000004012047836 */ /* 0x000fe20000000000 */
[----:B------:R-:W-:Y:S04]  /*5800*/  BSSY B0, `(.L_x_11605) ;  /* 0x0000025000007945 */ /* 0x000fe80003800000 */
[----:B------:R-:W-:-:S13]  /*5810*/  ISETP.GE.AND P3, PT, R4, R101, PT ;  /* 0x000000650400720c */ /* 0x000fda0003f66270 */
        /* <DEDUP_REMOVED lines=35> */
.L_x_11606:
[----:B------:R-:W-:Y:S05]  /*5a50*/  BSYNC B0 ;  /* 0x0000000000007941 */ /* 0x000fea0003800000 */
.L_x_11605:
        /* <DEDUP_REMOVED lines=22> */
.L_x_11555:
        /* <DEDUP_REMOVED lines=37> */
[----:B----4-:R-:W-:Y:S02]  /*5e10*/  CS2R R78, SRZ ;  /* 0x00000000004e7805 */ /* 0x010fe4000001ff00 */
        /* <DEDUP_REMOVED lines=28> */
[----:B--23--:R-:W-:Y:S02]  /*5fe0*/  CS2R R26, SRZ ;  /* 0x00000000001a7805 */ /* 0x00cfe4000001ff00 */
[----:B------:R-:W-:Y:S01]  /*5ff0*/  CS2R R28, SRZ ;  /* 0x00000000001c7805 */ /* 0x000fe2000001ff00 */
[----:B------:R-:W-:Y:S06]  /*6000*/  @P0 BRA `(.L_x_11608) ;  /* 0x00000000000c0947 */ /* 0x000fec0003800000 */
[----:B------:R-:W0:Y:S01]  /*6010*/  FENCE.VIEW.ASYNC.G ;  /* 0x00000000000073c6 */ /* 0x000e220000000100 */
[----:B------:R-:W-:Y:S05]  /*6020*/  WARPSYNC.ALL ;  /* 0x0000000000007948 */ /* 0x000fea0003800000 */
[----:B0-----:R-:W-:Y:S06]  /*6030*/  BAR.ARV 0xc, 0x120 ;  /* 0x0304800000007b1d */ /* 0x001fec0000002000 */
.L_x_11608:
        /* <DEDUP_REMOVED lines=10> */
.L_x_11815:
[----:B01----:R-:W-:Y:S01]  /*60e0*/  LEA.HI R0, R14, R14, RZ, 0x1 ;  /* 0x0000000e0e007211 */ /* 0x003fe200078f08ff */
[----:B------:R-:W-:Y:S01]  /*60f0*/  VIADD R26, R17, 0x18400 ;  /* 0x00018400111a7836 */ /* 0x000fe20000000000 */
[----:B------:R-:W-:Y:S01]  /*6100*/  BSSY B6, `(.L_x_11611) ;  /* 0x000001d000067945 */ /* 0x000fe20003800000 */
[----:B------:R-:W-:Y:S01]  /*6110*/  IMAD.MOV.U32 R217, RZ, RZ, 0x40000040 ;  /* 0x40000040ffd97424 */ /* 0x000fe200078e00ff */
[----:B------:R-:W-:Y:S02]  /*6120*/  LOP3.LUT R3, R0, 0x7fffe, RZ, 0xc0, !PT ;  /* 0x0007fffe00037812 */ /* 0x000fe400078ec0ff */
[----:B------:R-:W-:-:S03]  /*6130*/  LOP3.LUT P0, RZ, R26, 0x1bf, RZ, 0xc0, !PT ;  /* 0x000001bf1aff7812 */ /* 0x000fc6000780c0ff */
[----:B------:R-:W-:-:S04]  /*6140*/  IMAD.IADD R3, R14, 0x1, -R3 ;  /* 0x000000010e037824 */ /* 0x000fc800078e0a03 */
[----:B------:R-:W-:-:S05]  /*6150*/  IMAD R3, R3, 0x2000, R26 ;  /* 0x0000200003037824 */ /* 0x000fca00078e021a */
[----:B------:R-:W-:Y:S01]  /*6160*/  SHF.R.U32.HI R0, RZ, 0x4, R3 ;  /* 0x00000004ff007819 */ /* 0x000fe20000011603 */
[----:B------:R-:W-:-:S03]  /*6170*/  VIADD R3, R3, 0xa000 ;  /* 0x0000a00003037836 */ /* 0x000fc60000000000 */
[----:B------:R-:W-:Y:S02]  /*6180*/  LOP3.LUT R0, R0, 0x3fff, RZ, 0xc0, !PT ;  /* 0x00003fff00007812 */ /* 0x000fe400078ec0ff */
[----:B------:R-:W-:Y:S02]  /*6190*/  SHF.R.U32.HI R3, RZ, 0x4, R3 ;  /* 0x00000004ff037819 */ /* 0x000fe40000011603 */
[----:B------:R-:W-:Y:S02]  /*61a0*/  LOP3.LUT R216, R0, 0x10000, RZ, 0xfc, !PT ;  /* 0x0001000000d87812 */ /* 0x000fe400078efcff */
        /* <DEDUP_REMOVED lines=18> */
.L_x_11612:
[----:B------:R-:W-:Y:S05]  /*62d0*/  BSYNC B6 ;  /* 0x0000000000067941 */ /* 0x000fea0003800000 */
.L_x_11611:
[----:B------:R-:W-:Y:S02]  /*62e0*/  ULDC UR4, c[0x0][0x3d4] ;  /* 0x0000f50000047ab9 */ /* 0x000fe40000000800 */
[----:B------:R-:W-:-:S13]  /*62f0*/  ISETP.LT.AND P0, PT, RZ, UR4, PT ;  /* 0x00000004ff007c0c */ /* 0x000fda000bf01270 */
[----:B------:R-:W-:Y:S05]  /*6300*/  @P0 BRA `(.L_x_11613) ;  /* 0x0000000000400947 */ /* 0x000fea0003800000 */
[----:B------:R-:W2:Y:S02]  /*6310*/  LDL R20, [R1+0x44] ;  /* 0x0000440001147983 */ /* 0x000ea40000100800 */
[----:B--2---:R-:W-:-:S04]  /*6320*/  LEA.HI R0, R20, R20, RZ, 0x1 ;  /* 0x0000001414007211 */ /* 0x004fc800078f08ff */
        /* <DEDUP_REMOVED lines=8> */
.L_x_11616:
[----:B-1----:R1:W2:Y:S02]  /*63b0*/  SYNCS.PHASECHK.TRANS64.TRYWAIT P0, [R17+URZ+0x32400], R0 ;  /* 0x03240000110075a7 */ /* 0x0022a4000800017f */
[----:B--2---:R-:W-:Y:S05]  /*63c0*/  @!P0 NANOSLEEP.SYNCS 0x989680 ;  /* 0x009896800000895d */ /* 0x004fea0003900000 */
[----:B------:R-:W2:Y:S02]  /*63d0*/  @!P0 SYNCS.PHASECHK.TRANS64 P0, [R17+URZ+0x32400], R0 ;  /* 0x03240000110085a7 */ /* 0x000ea4000800007f */
[----:B--2---:R-:W-:Y:S05]  /*63e0*/  @!P0 BRA `(.L_x_11616) ;  /* 0xfffffffc00f08947 */ /* 0x004fea000383ffff */
.L_x_11615:
[----:B------:R-:W-:Y:S05]  /*63f0*/  BSYNC B0 ;  /* 0x0000000000007941 */ /* 0x000fea0003800000 */
.L_x_11614:
[----:B------:R-:W-:Y:S05]  /*6400*/  BRA `(.L_x_11617) ;  /* 0x00000030006c7947 */ /* 0x000fea0003800000 */
.L_x_11613:
[----:B------:R-:W0:Y:S01]  /*6410*/  S2R R0, SR_TID.X ;  /* 0x0000000000007919 */ /* 0x000e220000002100 */
[----:B------:R-:W1:Y:S01]  /*6420*/  LDC.64 R12, c[0x0][0x3d8] ;  /* 0x0000f600ff0c7b82 */ /* 0x000e620000000a00 */
[----:B-----5:R-:W-:Y:S01]  /*6430*/  SHF.R.S32.HI R3, RZ, 0x1f, R23 ;  /* 0x0000001fff037819 */ /* 0x020fe20000011417 */
[----:B------:R-:W-:Y:S01]  /*6440*/  BSSY B6, `(.L_x_11618) ;  /* 0x000003a000067945 */ /* 0x000fe20003800000 */
[----:B------:R-:W-:Y:S02]  /*6450*/  SHF.R.S32.HI R7, RZ, 0x1f, R18 ;  /* 0x0000001fff077819 */ /* 0x000fe40000011412 */
[----:B------:R-:W-:-:S03]  /*6460*/  LOP3.LUT P0, RZ, R26, 0x3ff, RZ, 0xc0, !PT ;  /* 0x000003ff1aff7812 */ /* 0x000fc6000780c0ff */
[----:B------:R-:W2:Y:S01]  /*6470*/  LDC.64 R14, c[0x0][0x3e8] ;  /* 0x0000fa00ff0e7b82 */ /* 0x000ea20000000a00 */
[-C--:B-1----:R-:W-:Y:S01]  /*6480*/  IMAD R5, R7, R12.reuse, RZ ;  /* 0x0000000c07057224 */ /* 0x082fe200078e02ff */
[----:B------:R-:W-:Y:S01]  /*6490*/  SHF.L.U64.HI R56, R12, 0x6, R13 ;  /* 0x000000060c387819 */ /* 0x000fe2000001020d */
[----:B------:R-:W-:-:S04]  /*64a0*/  IMAD.WIDE.U32 R44, R23, R12, RZ ;  /* 0x0000000c172c7225 */ /* 0x000fc800078e00ff */
[----:B------:R-:W-:Y:S02]  /*64b0*/  IMAD R26, R18, R13, R5 ;  /* 0x0000000d121a7224 */ /* 0x000fe400078e0205 */
[----:B0-----:R-:W-:Y:S01]  /*64c0*/  VIADD R0, R0, 0xffffff80 ;  /* 0xffffff8000007836 */ /* 0x001fe20000000000 */
[----:B--2---:R-:W-:Y:S01]  /*64d0*/  SHF.L.U64.HI R61, R14, 0x6, R15 ;  /* 0x000000060e3d7819 */ /* 0x004fe2000001020f */
[-C--:B------:R-:W-:Y:S02]  /*64e0*/  IMAD R4, R3, R14.reuse, RZ ;  /* 0x0000000e03047224 */ /* 0x080fe400078e02ff */
[----:B------:R-:W-:Y:S01]  /*64f0*/  IMAD.WIDE.U32 R42, R23, R14, RZ ;  /* 0x0000000e172a7225 */ /* 0x000fe200078e00ff */
[----:B------:R-:W-:-:S03]  /*6500*/  SHF.R.S32.HI R29, RZ, 0x1f, R0 ;  /* 0x0000001fff1d7819 */ /* 0x000fc60000011400 */
[----:B------:R-:W-:Y:S01]  /*6510*/  IMAD R49, R23, R15, R4 ;  /* 0x0000000f17317224 */ /* 0x000fe200078e0204 */
[----:B------:R-:W-:Y:S01]  /*6520*/  LEA.HI R29, R29, R0, RZ, 0x2 ;  /* 0x000000001d1d7211 */ /* 0x000fe200078f10ff */
[----:B------:R-:W-:Y:S02]  /*6530*/  IMAD.SHL.U32 R59, R12, 0x40, RZ ;  /* 0x000000400c3b7824 */ /* 0x000fe400078e00ff */
[----:B------:R-:W-:Y:S01]  /*6540*/  IMAD.IADD R49, R49, 0x1, R43 ;  /* 0x0000000131317824 */ /* 0x000fe200078e022b */
[----:B------:R-:W-:Y:S01]  /*6550*/  LOP3.LUT R29, R29, 0xfffffffc, RZ, 0xc0, !PT ;  /* 0xfffffffc1d1d7812 */ /* 0x000fe200078ec0ff */
[----:B------:R-:W-:-:S04]  /*6560*/  IMAD.SHL.U32 R58, R14, 0x40, RZ ;  /* 0x000000400e3a7824 */ /* 0x000fc800078e00ff */
[----:B------:R-:W-:Y:S02]  /*6570*/  IMAD.IADD R29, R0, 0x1, -R29 ;  /* 0x00000001001d7824 */ /* 0x000fe400078e0a1d */
[----:B------:R-:W-:Y:S02]  /*6580*/  IMAD R0, R3, R12, RZ ;  /* 0x0000000c03007224 */ /* 0x000fe400078e02ff */
[C---:B------:R-:W-:Y:S02]  /*6590*/  IMAD.SHL.U32 R24, R29.reuse, 0x4, RZ ;  /* 0x000000041d187824 */ /* 0x040fe400078e00ff */
[----:B------:R-:W-:Y:S02]  /*65a0*/  IMAD.SHL.U32 R40, R29, 0x8, RZ ;  /* 0x000000081d287824 */ /* 0x000fe400078e00ff */
[----:B------:R-:W-:Y:S01]  /*65b0*/  IMAD R3, R7, R14, RZ ;  /* 0x0000000e07037224 */ /* 0x000fe200078e02ff */
[----:B------:R-:W-:Y:S01]  /*65c0*/  SHF.R.S32.HI R25, RZ, 0x1f, R24 ;  /* 0x0000001fff197819 */ /* 0x000fe20000011418 */
[----:B------:R-:W-:Y:S01]  /*65d0*/  IMAD R47, R23, R13, R0 ;  /* 0x0000000d172f7224 */ /* 0x000fe200078e0200 */
[----:B------:R-:W-:Y:S01]  /*65e0*/  SHF.R.S32.HI R41, RZ, 0x1f, R40 ;  /* 0x0000001fff297819 */ /* 0x000fe20000011428 */
[----:B------:R-:W-:-:S02]  /*65f0*/  IMAD R3, R18, R15, R3 ;  /* 0x0000000f12037224 */ /* 0x000fc400078e0203 */
        /* <DEDUP_REMOVED lines=8> */
[----:B------:R-:W-:Y:S02]  /*6680*/  IADD3 R27, P4, R10, R42, RZ ;  /* 0x0000002a0a1b7210 */ /* 0x000fe40007f9e0ff */
[----:B------:R-:W-:Y:S02]  /*6690*/  IADD3.X R51, R49, R7, R3, P2, !PT ;  /* 0x0000000731337210 */ /* 0x000fe400017fe403 */
[C---:B------:R-:W-:Y:S02]  /*66a0*/  IADD3.X R48, R47.reuse, R5, R26, P1, !PT ;  /* 0x000000052f307210 */ /* 0x040fe40000ffe41a */
        /* <DEDUP_REMOVED lines=19> */
.L_x_11619:
[----:B------:R-:W-:Y:S05]  /*67e0*/  BSYNC B6 ;  /* 0x0000000000067941 */ /* 0x000fea0003800000 */
.L_x_11618:
        /* <DEDUP_REMOVED lines=22> */
[CC--:B------:R-:W-:Y:S01]  /*6950*/  ISETP.GE.AND P0, PT, R18.reuse, R57.reuse, PT ;  /* 0x000000391200720c */ /* 0x0c0fe20003f06270 */
[----:B------:R-:W-:Y:S01]  /*6960*/  VIADD R20, R18, 0x40 ;  /* 0x0000004012147836 */ /* 0x000fe20000000000 */
[----:B------:R-:W-:Y:S01]  /*6970*/  BSSY B1, `(.L_x_11622) ;  /* 0x000002d000017945 */ /* 0x000fe20003800000 */
[----:B------:R-:W-:Y:S01]  /*6980*/  IMAD.MOV.U32 R10, RZ, RZ, R44 ;  /* 0x000000ffff0a7224 */ /* 0x000fe200078e002c */
[----:B------:R-:W-:Y:S01]  /*6990*/  CS2R R34, SRZ ;  /* 0x0000000000227805 */ /* 0x000fe2000001ff00 */
[----:B------:R-:W-:Y:S01]  /*69a0*/  IMAD.MOV.U32 R11, RZ, RZ, R47 ;  /* 0x000000ffff0b7224 */ /* 0x000fe200078e002f */
[----:B------:R-:W-:Y:S01]  /*69b0*/  ISETP.GE.AND P1, PT, R20, R57, PT ;  /* 0x000000391400720c */ /* 0x000fe20003f26270 */
        /* <DEDUP_REMOVED lines=8> */
[----:B0-----:R-:W-:Y:S01]  /*6a40*/  ISETP.NE.AND P2, PT, R0, 0x1, PT ;  /* 0x000000010000780c */ /* 0x001fe20003f45270 */
[----:B------:R-:W-:-:S04]  /*6a50*/  IMAD R0, R225, 0x80, R18 ;  /* 0x00000080e1007824 */ /* 0x000fc800078e0212 */
[----:B------:R-:W-:Y:S01]  /*6a60*/  IMAD R3, R29, 0x40, R0 ;  /* 0x000000401d037824 */ /* 0x000fe200078e0200 */
[----:B------:R-:W-:-:S07]  /*6a70*/  CS2R R28, SRZ ;  /* 0x00000000001c7805 */ /* 0x000fce000001ff00 */
[----:B------:R-:W0:Y:S08]  /*6a80*/  @P2 LDC R8, c[0x0][0x42c] ;  /* 0x00010b00ff082b82 */ /* 0x000e300000000800 */
[----:B------:R-:W1:Y:S01]  /*6a90*/  @P2 LDC R9, c[0x0][0x430] ;  /* 0x00010c00ff092b82 */ /* 0x000e620000000800 */
[----:B0-----:R-:W-:-:S05]  /*6aa0*/  @P2 IMAD.HI.U32 R0, R3, R8, RZ ;  /* 0x0000000803002227 */ /* 0x001fca00078e00ff */
[----:B-1----:R-:W-:-:S04]  /*6ab0*/  @P2 SHF.R.U32.HI R3, RZ, R9, R0 ;  /* 0x00000009ff032219 */ /* 0x002fc80000011600 */
        /* <DEDUP_REMOVED lines=17> */
[----:B------:R-:W-:Y:S02]  /*6bd0*/  CS2R R32, SRZ ;  /* 0x0000000000207805 */ /* 0x000fe4000001ff00 */
[C---:B------:R-:W-:Y:S01]  /*6be0*/  LEA R14, P3, R0.reuse, UR4, 0x1 ;  /* 0x00000004000e7c11 */ /* 0x040fe2000f8608ff */
[----:B------:R0:W5:Y:S03]  /*6bf0*/  @!P5 LDG.E.64 R38, desc[UR52][R8.64] ;  /* 0x000000340826d981 */ /* 0x000166000c1e1b00 */
[----:B------:R-:W-:Y:S01]  /*6c00*/  LEA.HI.X R15, R0, UR5, R15, 0x1, P3 ;  /* 0x00000005000f7c11 */ /* 0x000fe200098f0c0f */
[----:B------:R0:W5:Y:S04]  /*6c10*/  @!P2 LDG.E.64 R34, desc[UR52][R8.64+0x20] ;  /* 0x000020340822a981 */ /* 0x000168000c1e1b00 */
[----:B------:R0:W5:Y:S04]  /*6c20*/  @!P5 LDG.E.64 R36, desc[UR52][R14.64] ;  /* 0x000000340e24d981 */ /* 0x000168000c1e1b00 */
[----:B------:R0:W5:Y:S02]  /*6c30*/  @!P2 LDG.E.64 R32, desc[UR52][R14.64+0x20] ;  /* 0x000020340e20a981 */ /* 0x000164000c1e1b00 */
.L_x_11623:
[----:B------:R-:W-:Y:S05]  /*6c40*/  BSYNC B1 ;  /* 0x0000000000017941 */ /* 0x000fea0003800000 */
.L_x_11622:
        /* <DEDUP_REMOVED lines=14> */
[C---:B------:R-:W-:Y:S02]  /*6d30*/  LEA R8, P2, R9.reuse, UR6, 0x1 ;  /* 0x0000000609087c11 */ /* 0x040fe4000f8408ff */
[----:B------:R-:W-:Y:S02]  /*6d40*/  CS2R R26, SRZ ;  /* 0x00000000001a7805 */ /* 0x000fe4000001ff00 */
[----:B------:R-:W-:Y:S02]  /*6d50*/  LEA R14, P3, R0, UR4, 0x1 ;  /* 0x00000004000e7c11 */ /* 0x000fe4000f8608ff */
[----:B------:R-:W-:Y:S02]  /*6d60*/  LEA.HI.X R9, R9, UR7, R20, 0x1, P2 ;  /* 0x0000000709097c11 */ /* 0x000fe400090f0c14 */
[----:B------:R-:W-:-:S02]  /*6d70*/  CS2R R20, SRZ ;  /* 0x0000000000147805 */ /* 0x000fc4000001ff00 */
[----:B------:R-:W-:Y:S01]  /*6d80*/  LEA.HI.X R15, R0, UR5, R15, 0x1, P3 ;  /* 0x00000005000f7c11 */ /* 0x000fe200098f0c0f */
[----:B------:R1:W5:Y:S04]  /*6d90*/  @!P4 LDG.E.64 R28, desc[UR52][R8.64] ;  /* 0x00000034081cc981 */ /* 0x000368000c1e1b00 */
[----:B------:R1:W5:Y:S04]  /*6da0*/  @!P5 LDG.E.64 R20, desc[UR52][R8.64+0x20] ;  /* 0x000020340814d981 */ /* 0x000368000c1e1b00 */
[----:B------:R1:W5:Y:S04]  /*6db0*/  @!P4 LDG.E.64 R30, desc[UR52][R14.64] ;  /* 0x000000340e1ec981 */ /* 0x000368000c1e1b00 */
[----:B------:R1:W5:Y:S02]  /*6dc0*/  @!P5 LDG.E.64 R26, desc[UR52][R14.64+0x20] ;  /* 0x000020340e1ad981 */ /* 0x000364000c1e1b00 */
.L_x_11625:
[----:B------:R-:W-:Y:S05]  /*6dd0*/  BSYNC B1 ;  /* 0x0000000000017941 */ /* 0x000fea0003800000 */
.L_x_11624:
[----:B------:R-:W2:Y:S04]  /*6de0*/  LDL R42, [R1+0x4c] ;  /* 0x00004c00012a7983 */ /* 0x000ea80000100800 */
[----:B01----:R-:W3:Y:S01]  /*6df0*/  LDL R14, [R1+0x44] ;  /* 0x00004400010e7983 */ /* 0x003ee20000100800 */
[C---:B------:R-:W-:Y:S01]  /*6e00*/  IMAD.WIDE.U32 R10, R3.reuse, R6, R10 ;  /* 0x00000006030a7225 */ /* 0x040fe200078e000a */
[----:B------:R-:W-:Y:S01]  /*6e10*/  ULDC.64 UR4, c[0x0][0x3c8] ;  /* 0x0000f20000047ab9 */ /* 0x000fe20000000a00 */
[----:B------:R-:W-:Y:S02]  /*6e20*/  ULDC.64 UR6, c[0x0][0x3e0] ;  /* 0x0000f80000067ab9 */ /* 0x000fe40000000a00 */
[----:B------:R-:W-:-:S04]  /*6e30*/  IMAD.WIDE.U32 R12, R3, R4, R12 ;  /* 0x00000004030c7225 */ /* 0x000fc800078e000c */
[C---:B------:R-:W-:Y:S02]  /*6e40*/  IMAD R6, R23.reuse, R6, RZ ;  /* 0x0000000617067224 */ /* 0x040fe400078e02ff */
[----:B------:R-:W-:Y:S02]  /*6e50*/  IMAD R4, R23, R4, RZ ;  /* 0x0000000417047224 */ /* 0x000fe400078e02ff */
[C---:B------:R-:W-:Y:S02]  /*6e60*/  IMAD R7, R3.reuse, R7, R6 ;  /* 0x0000000703077224 */ /* 0x040fe400078e0206 */
[----:B------:R-:W-:Y:S01]  /*6e70*/  IMAD R3, R3, R5, R4 ;  /* 0x0000000503037224 */ /* 0x000fe200078e0204 */
[----:B------:R-:W-:Y:S01]  /*6e80*/  LEA R4, P2, R10, UR4, 0x1 ;  /* 0x000000040a047c11 */ /* 0x000fe2000f8408ff */
[----:B------:R-:W-:Y:S02]  /*6e90*/  IMAD.IADD R5, R11, 0x1, R7 ;  /* 0x000000010b057824 */ /* 0x000fe400078e0207 */
[----:B------:R-:W-:Y:S01]  /*6ea0*/  IMAD.IADD R3, R13, 0x1, R3 ;  /* 0x000000010d037824 */ /* 0x000fe200078e0203 */
[----:B------:R-:W-:-:S02]  /*6eb0*/  UMOV UR4, 0xffffffff ;  /* 0xffffffff00047882 */ /* 0x000fc40000000000 */
[----:B------:R-:W-:Y:S01]  /*6ec0*/  LEA.HI.X R5, R10, UR5, R5, 0x1, P2 ;  /* 0x000000050a057c11 */ /* 0x000fe200090f0c05 */
[----:B--2---:R-:W-:Y:S01]  /*6ed0*/  IMAD.SHL.U32 R8, R42, 0x40, RZ ;  /* 0x000000402a087824 */ /* 0x004fe200078e00ff */
[----:B---3--:R-:W-:-:S04]  /*6ee0*/  LEA.HI R0, R14, R14, RZ, 0x1 ;  /* 0x0000000e0e007211 */ /* 0x008fc800078f08ff */
[----:B------:R-:W-:Y:S02]  /*6ef0*/  LOP3.LUT R9, R8, 0x1c0, RZ, 0xc0, !PT ;  /* 0x000001c008097812 */ /* 0x000fe400078ec0ff */
[----:B------:R-:W-:Y:S02]  /*6f00*/  LOP3.LUT R8, R0, 0xfffffffe, RZ, 0xc0, !PT ;  /* 0xfffffffe00087812 */ /* 0x000fe400078ec0ff */
[----:B------:R-:W-:Y:S02]  /*6f10*/  LEA R0, P3, R12, UR6, 0x1 ;  /* 0x000000060c007c11 */ /* 0x000fe4000f8608ff */
[----:B------:R-:W-:Y:S01]  /*6f20*/  LOP3.LUT R40, R9, 0x18, R40, 0xf8, !PT ;  /* 0x0000001809287812 */ /* 0x000fe200078ef828 */
[----:B------:R-:W-:Y:S01]  /*6f30*/  IMAD.IADD R8, R14, 0x1, -R8 ;  /* 0x000000010e087824 */ /* 0x000fe200078e0a08 */
[----:B------:R-:W-:Y:S02]  /*6f40*/  SHF.R.U32.HI R9, RZ, 0x3, R9 ;  /* 0x00000003ff097819 */ /* 0x000fe40000011609 */
[----:B------:R-:W-:-:S02]  /*6f50*/  LEA.HI.X R3, R12, UR7, R3, 0x1, P3 ;  /* 0x000000070c037c11 */ /* 0x000fc400098f0c03 */
[----:B------:R-:W-:Y:S02]  /*6f60*/  LOP3.LUT R9, R40, R9, RZ, 0x3c, !PT ;  /* 0x0000000928097212 */ /* 0x000fe400078e3cff */
[----:B------:R-:W-:Y:S01]  /*6f70*/  SHF.L.U32 R6, R8, 0x1f, RZ ;  /* 0x0000001f08067819 */ /* 0x000fe200000006ff */
[----:B------:R-:W-:Y:S06]  /*6f80*/  BRA.DIV UR4, `(.L_x_11626) ;  /* 0x0000013a04f47947 */ /* 0x000fec000b800000 */
.L_x_11818:
[----:B------:R-:W-:-:S03]  /*6f90*/  UMOV UR4, 0xffffffff ;  /* 0xffffffff00047882 */ /* 0x000fc60000000000 */
[----:B------:R-:W-:Y:S05]  /*6fa0*/  BRA.DIV UR4, `(.L_x_11627) ;  /* 0x0000013e04147947 */ /* 0x000fea000b800000 */
.L_x_11821:
[----:B------:R-:W-:-:S03]  /*6fb0*/  UMOV UR4, 0xffffffff ;  /* 0xffffffff00047882 */ /* 0x000fc60000000000 */
[----:B------:R-:W-:Y:S05]  /*6fc0*/  BRA.DIV UR4, `(.L_x_11628) ;  /* 0x0000013e04347947 */ /* 0x000fea000b800000 */
.L_x_11824:
[----:B------:R-:W-:-:S03]  /*6fd0*/  UMOV UR4, 0xffffffff ;  /* 0xffffffff00047882 */ /* 0x000fc60000000000 */
[----:B------:R-:W-:Y:S05]  /*6fe0*/  BRA.DIV UR4, `(.L_x_11629) ;  /* 0x0000013e04547947 */ /* 0x000fea000b800000 */
.L_x_11827:
[----:B------:R-:W-:-:S03]  /*6ff0*/  UMOV UR4, 0xffffffff ;  /* 0xffffffff00047882 */ /* 0x000fc60000000000 */
[----:B------:R-:W-:Y:S05]  /*7000*/  BRA.DIV UR4, `(.L_x_11630) ;  /* 0x0000013e04747947 */ /* 0x000fea000b800000 */
.L_x_11830:
[----:B------:R-:W-:-:S03]  /*7010*/  UMOV UR4, 0xffffffff ;  /* 0xffffffff00047882 */ /* 0x000fc60000000000 */
[----:B------:R-:W-:Y:S05]  /*7020*/  BRA.DIV UR4, `(.L_x_11631) ;  /* 0x0000013e04947947 */ /* 0x000fea000b800000 */
.L_x_11833:
[----:B------:R-:W-:-:S03]  /*7030*/  UMOV UR4, 0xffffffff ;  /* 0xffffffff00047882 */ /* 0x000fc60000000000 */
[----:B------:R-:W-:Y:S05]  /*7040*/  BRA.DIV UR4, `(.L_x_11632) ;  /* 0x0000013e04b47947 */ /* 0x000fea000b800000 */
.L_x_11836:
[----:B------:R-:W-:-:S03]  /*7050*/  UMOV UR4, 0xffffffff ;  /* 0xffffffff00047882 */ /* 0x000fc60000000000 */
[----:B------:R-:W-:Y:S05]  /*7060*/  BRA.DIV UR4, `(.L_x_11633) ;  /* 0x0000013e04d47947 */ /* 0x000fea000b800000 */
.L_x_11839:
[----:B------:R-:W0:Y:S01]  /*7070*/  S2R R7, SR_TID.X ;  /* 0x0000000000077919 */ /* 0x000e220000002100 */
        /* <DEDUP_REMOVED lines=8> */
[----:B------:R-:W-:-:S03]  /*7100*/  IMAD.MOV.U32 R3, RZ, RZ, R32 ;  /* 0x000000ffff037224 */ /* 0x000fc600078e0020 */
[----:B------:R-:W-:Y:S01]  /*7110*/  PRMT R10, R4, 0x5410, R5 ;  /* 0x00005410040a7816 */ /* 0x000fe20000000005 */
[----:B------:R-:W-:Y:S02]  /*7120*/  IMAD.MOV.U32 R4, RZ, RZ, R33 ;  /* 0x000000ffff047224 */ /* 0x000fe400078e0021 */
[----:B------:R-:W-:-:S03]  /*7130*/  IMAD.MOV.U32 R5, RZ, RZ, R36 ;  /* 0x000000ffff057224 */ /* 0x000fc600078e0024 */
[----:B------:R-:W-:Y:S01]  /*7140*/  PRMT R43, R3, 0x5410, R4 ;  /* 0x00005410032b7816 */ /* 0x000fe20000000004 */
[----:B0-----:R-:W-:-:S05]  /*7150*/  VIADD R11, R7, 0xffffff80 ;  /* 0xffffff80070b7836 */ /* 0x001fca0000000000 */
[----:B------:R-:W-:-:S04]  /*7160*/  SHF.R.S32.HI R7, RZ, 0x1f, R11 ;  /* 0x0000001fff077819 */ /* 0x000fc8000001140b */
[----:B------:R-:W-:Y:S01]  /*7170*/  LEA.HI R7, R7, R11, RZ, 0x5 ;  /* 0x0000000b07077211 */ /* 0x000fe200078f28ff */
[----:B------:R-:W-:-:S03]  /*7180*/  IMAD.MOV.U32 R11, RZ, RZ, R21 ;  /* 0x000000ffff0b7224 */ /* 0x000fc600078e0015 */
[----:B------:R-:W-:-:S05]  /*7190*/  SHF.R.S32.HI R7, RZ, 0x5, R7 ;  /* 0x00000005ff077819 */ /* 0x000fca0000011407 */
[--C-:B------:R-:W-:Y:S01]  /*71a0*/  IMAD R0, R7, 0x200, R9.reuse ;  /* 0x0000020007007824 */ /* 0x100fe200078e0209 */
[----:B------:R-:W-:Y:S01]  /*71b0*/  PRMT R9, R5, 0x7610, R9 ;  /* 0x0000761005097816 */ /* 0x000fe20000000009 */
[----:B------:R-:W-:Y:S02]  /*71c0*/  IMAD.MOV.U32 R5, RZ, RZ, R37 ;  /* 0x000000ffff057224 */ /* 0x000fe400078e0025 */
[----:B------:R-:W-:Y:S02]  /*71d0*/  IMAD R3, R0, 0x2, R17 ;  /* 0x0000000200037824 */ /* 0x000fe400078e0211 */
[----:B------:R-:W-:Y:S01]  /*71e0*/  IMAD.MOV.U32 R7, RZ, RZ, R20 ;  /* 0x000000ffff077224 */ /* 0x000fe200078e0014 */
[----:B------:R-:W-:Y:S01]  /*71f0*/  PRMT R9, R9, 0x5410, R5 ;  /* 0x0000541009097816 */ /* 0x000fe20000000005 */
[C---:B------:R-:W-:Y:S02]  /*7200*/  VIADD R4, R3.reuse, 0x18400 ;  /* 0x0001840003047836 */ /* 0x040fe40000000000 */
[----:B------:R-:W-:Y:S01]  /*7210*/  VIADD R0, R3, 0x18440 ;  /* 0x0001844003007836 */ /* 0x000fe20000000000 */
[----:B------:R-:W-:Y:S01]  /*7220*/  PRMT R44, R11, 0x5410, R7 ;  /* 0x000054100b2c7816 */ /* 0x000fe20000000007 */
[----:B------:R-:W-:-:S02]  /*7230*/  @P3 VIADD R0, R4, 0xffffffc0 ;  /* 0xffffffc004003836 */ /* 0x000fc40000000000 */
[----:B------:R-:W-:Y:S02]  /*7240*/  IMAD.MOV.U32 R4, RZ, RZ, R28 ;  /* 0x000000ffff047224 */ /* 0x000fe400078e001c */
[----:B------:R-:W-:Y:S02]  /*7250*/  IMAD.MOV.U32 R5, RZ, RZ, R29 ;  /* 0x000000ffff057224 */ /* 0x000fe400078e001d */
[----:B------:R-:W-:Y:S02]  /*7260*/  IMAD.MOV.U32 R7, RZ, RZ, R26 ;  /* 0x000000ffff077224 */ /* 0x000fe400078e001a */
[----:B------:R-:W-:Y:S01]  /*7270*/  IMAD.MOV.U32 R11, RZ, RZ, R27 ;  /* 0x000000ffff0b7224 */ /* 0x000fe200078e001b */
[----:B------:R-:W-:Y:S01]  /*7280*/  PRMT R45, R4, 0x5410, R5 ;  /* 0x00005410042d7816 */ /* 0x000fe20000000005 */
[----:B------:R-:W-:Y:S02]  /*7290*/  IMAD.MOV.U32 R4, RZ, RZ, R30 ;  /* 0x000000ffff047224 */ /* 0x000fe400078e001e */
[----:B------:R-:W-:Y:S01]  /*72a0*/  IMAD.MOV.U32 R5, RZ, RZ, R31 ;  /* 0x000000ffff057224 */ /* 0x000fe200078e001f */
[----:B------:R-:W-:Y:S01]  /*72b0*/  PRMT R46, R7, 0x5410, R11 ;  /* 0x00005410072e7816 */ /* 0x000fe2000000000b */
[----:B-1----:R-:W-:Y:S06]  /*72c0*/  @!P2 BRA `(.L_x_11635) ;  /* 0x0000013c0064a947 */ /* 0x002fec0003800000 */
.L_x_11840:
[----:B------:R-:W-:Y:S05]  /*72d0*/  BSYNC B1 ;  /* 0x0000000000017941 */ /* 0x000fea0003800000 */
.L_x_11634:
        /* <DEDUP_REMOVED lines=12> */
[--C-:B------:R-:W-:Y:S02]  /*73a0*/  SHF.R.U32.HI R14, RZ, 0x10, R39.reuse ;  /* 0x00000010ff0e7819 */ /* 0x100fe40000011627 */
[----:B------:R-:W-:Y:S02]  /*73b0*/  SHF.R.U64 R13, R38, 0x10, R39 ;  /* 0x00000010260d7819 */ /* 0x000fe40000001227 */
        /* <DEDUP_REMOVED lines=14> */
[----:B------:R-:W-:Y:S02]  /*74a0*/  IMAD.U32 R6, R4, 0x10000, RZ ;  /* 0x0001000004067824 */ /* 0x000fe400078e00ff */
[C---:B------:R-:W-:Y:S01]  /*74b0*/  FMUL.FTZ R40, R12.reuse, R36 ;  /* 0x000000240c287220 */ /* 0x040fe20000410000 */
[----:B------:R-:W-:Y:S02]  /*74c0*/  IMAD.U32 R7, R5, 0x10000, RZ ;  /* 0x0001000005077824 */ /* 0x000fe400078e00ff */
[C---:B------:R-:W-:Y:S01]  /*74d0*/  FFMA.FTZ R37, R9.reuse, R37, R10 ;  /* 0x0000002509257223 */ /* 0x040fe2000001000a */
[-C--:B------:R-:W-:Y:S01]  /*74e0*/  FMUL.FTZ R42, R12, R14.reuse ;  /* 0x0000000e0c2a7220 */ /* 0x080fe20000410000 */
[----:B------:R-:W-:Y:S01]  /*74f0*/  LOP3.LUT R4, R4, 0xffff0000, RZ, 0xc0, !PT ;  /* 0xffff000004047812 */ /* 0x000fe200078ec0ff */
[----:B------:R-:W-:Y:S01]  /*7500*/  FFMA.FTZ R38, R9, R15, -R38 ;  /* 0x0000000f09267223 */ /* 0x000fe20000010826 */
        /* <DEDUP_REMOVED lines=20> */
.L_x_11639:
[----:B------:R-:W-:Y:S05]  /*7650*/  BSYNC B2 ;  /* 0x0000000000027941 */ /* 0x000fea0003800000 */
.L_x_11638:
[----:B------:R-:W-:Y:S05]  /*7660*/  @P2 BRA `(.L_x_11637) ;  /* 0x0000000000b82947 */ /* 0x000fea0003800000 */
[----:B01----:R-:W0:Y:S01]  /*7670*/  LDS.128 R4, [R0] ;  /* 0x0000000000047984 */ /* 0x003e220000000c00 */
[--C-:B------:R-:W-:Y:S02]  /*7680*/  SHF.R.U64 R23, R32, 0x10, R33.reuse ;  /* 0x0000001020177819 */ /* 0x100fe40000001221 */
[----:B------:R-:W-:Y:S02]  /*7690*/  SHF.R.U32.HI R32, RZ, 0x10, R33 ;  /* 0x00000010ff207819 */ /* 0x000fe40000011621 */
[--C-:B------:R-:W-:Y:S02]  /*76a0*/  SHF.R.U32.HI R14, RZ, 0x10, R35.reuse ;  /* 0x00000010ff0e7819 */ /* 0x100fe40000011623 */
        /* <DEDUP_REMOVED lines=15> */
[----:B------:R-:W-:-:S02]  /*77a0*/  IMAD.U32 R6, R4, 0x10000, RZ ;  /* 0x0001000004067824 */ /* 0x000fc400078e00ff */
        /* <DEDUP_REMOVED lines=26> */
.L_x_11637:
[----:B------:R-:W-:Y:S05]  /*7950*/  BSYNC B1 ;  /* 0x0000000000017941 */ /* 0x000fea0003800000 */
.L_x_11636:
        /* <DEDUP_REMOVED lines=29> */
[----:B------:R-:W-:Y:S01]  /*7b30*/  FMUL.FTZ R32, R12, R14 ;  /* 0x0000000e0c207220 */ /* 0x000fe20000410000 */
[----:B------:R-:W-:Y:S01]  /*7b40*/  LOP3.LUT R4, R4, 0xffff0000, RZ, 0xc0, !PT ;  /* 0xffff000004047812 */ /* 0x000fe200078ec0ff */
[----:B------:R-:W-:Y:S01]  /*7b50*/  FFMA.FTZ R28, R9, R15, -R28 ;  /* 0x0000000f091c7223 */ /* 0x000fe2000001081c */
[----:B------:R-:W-:Y:S01]  /*7b60*/  LOP3.LUT R5, R5, 0xffff0000, RZ, 0xc0, !PT ;  /* 0xffff000005057812 */ /* 0x000fe200078ec0ff */
[----:B------:R-:W-:Y:S01]  /*7b70*/  FFMA.FTZ R25, R9, R25, R10 ;  /* 0x0000001909197223 */ /* 0x000fe2000001000a */
[C---:B------:R-:W-:Y:S01]  /*7b80*/  LOP3.LUT R12, R23.reuse, 0xffff0000, RZ, 0xc0, !PT ;  /* 0xffff0000170c7812 */ /* 0x040fe200078ec0ff */
[----:B------:R-:W-:Y:S01]  /*7b90*/  IMAD.U32 R15, R23, 0x10000, RZ ;  /* 0x00010000170f7824 */ /* 0x000fe200078e00ff */
[C---:B------:R-:W-:Y:S01]  /*7ba0*/  LOP3.LUT R10, R13.reuse, 0xffff0000, RZ, 0xc0, !PT ;  /* 0xffff00000d0a7812 */ /* 0x040fe200078ec0ff */
[----:B------:R-:W-:-:S02]  /*7bb0*/  IMAD.U32 R9, R13, 0x10000, RZ ;  /* 0x000100000d097824 */ /* 0x000fc400078e00ff */
[C---:B------:R-:W-:Y:S01]  /*7bc0*/  FFMA.FTZ R30, R11.reuse, R14, -R30 ;  /* 0x0000000e0b1e7223 */ /* 0x040fe2000001081e */
        /* <DEDUP_REMOVED lines=14> */
.L_x_11642:
[----:B------:R-:W-:Y:S05]  /*7cb0*/  BSYNC B1 ;  /* 0x0000000000017941 */ /* 0x000fea0003800000 */
.L_x_11641:
[----:B------:R-:W-:Y:S05]  /*7cc0*/  @P1 BRA `(.L_x_11640) ;  /* 0x0000001800181947 */ /* 0x000fea0003800000 */
[----:B01----:R-:W0:Y:S01]  /*7cd0*/  LDS.128 R4, [R0+0x2000] ;  /* 0x0020000000047984 */ /* 0x003e220000000c00 */
        /* <DEDUP_REMOVED lines=19> */
[----:B------:R-:W-:Y:S01]  /*7e10*/  FMUL.FTZ R28, R7, R24 ;  /* 0x00000018071c7220 */ /* 0x000fe20000410000 */
[C---:B------:R-:W-:Y:S01]  /*7e20*/  FFMA.FTZ R26, R9.reuse, R14, -R26 ;  /* 0x0000000e091a7223 */ /* 0x040fe2000001081a */
        /* <DEDUP_REMOVED lines=9> */
[C---:B------:R-:W-:Y:S01]  /*7ec0*/  FFMA.FTZ R13, R11.reuse, R24, R10 ;  /* 0x000000180b0d7223 */ /* 0x040fe2000001000a */
[----:B------:R-:W-:Y:S01]  /*7ed0*/  FFMA.FTZ R28, R11, R20, -R28 ;  /* 0x000000140b1c7223 */ /* 0x000fe2000001081c */
[C---:B------:R-:W-:Y:S01]  /*7ee0*/  FMUL.FTZ R10, R4.reuse, R9 ;  /* 0x00000009040a7220 */ /* 0x040fe20000410000 */
        /* <DEDUP_REMOVED lines=13> */
.L_x_11621:
[----:B------:R-:W2:Y:S01]  /*7fc0*/  LDL R46, [R1+0x44] ;  /* 0x00004400012e7983 */ /* 0x000ea20000100800 */
[----:B------:R-:W0:Y:S01]  /*7fd0*/  LDC R9, c[0x0][0x3d4] ;  /* 0x0000f500ff097b82 */ /* 0x000e220000000800 */
[C---:B------:R-:W-:Y:S01]  /*7fe0*/  VIADD R48, R18.reuse, 0x40 ;  /* 0x0000004012307836 */ /* 0x040fe20000000000 */
[-C--:B------:R-:W-:Y:S01]  /*7ff0*/  ISETP.GE.AND P1, PT, R18, R57.reuse, PT ;  /* 0x000000391200720c */ /* 0x080fe20003f26270 */
[----:B------:R-:W-:Y:S01]  /*8000*/  ULDC.64 UR4, c[0x0][0x3c8] ;  /* 0x0000f20000047ab9 */ /* 0x000fe20000000a00 */
[----:B------:R-:W-:Y:S01]  /*8010*/  ULDC.64 UR6, c[0x0][0x3e0] ;  /* 0x0000f80000067ab9 */ /* 0x000fe20000000a00 */
[----:B------:R-:W-:Y:S02]  /*8020*/  CS2R R32, SRZ ;  /* 0x0000000000207805 */ /* 0x000fe4000001ff00 */
[----:B------:R-:W-:Y:S02]  /*8030*/  ISETP.GE.AND P0, PT, R48, R57, PT ;  /* 0x000000393000720c */ /* 0x000fe40003f06270 */
[----:B------:R-:W-:-:S02]  /*8040*/  CS2R R34, SRZ ;  /* 0x0000000000227805 */ /* 0x000fc4000001ff00 */
        /* <DEDUP_REMOVED lines=8> */
[----:B------:R-:W3:Y:S01]  /*80d0*/  S2R R50, SR_TID.X ;  /* 0x0000000000327919 */ /* 0x000ee20000002100 */
[----:B------:R-:W-:Y:S01]  /*80e0*/  @!P1 IADD3 R13, P2, R55, R27, RZ ;  /* 0x0000001b370d9210 */ /* 0x000fe20007f5e0ff */
[----:B------:R-:W-:Y:S01]  /*80f0*/  @!P1 IMAD.X R12, R53, 0x1, R26, P5 ;  /* 0x00000001350c9824 */ /* 0x000fe200028e061a */
[----:B------:R-:W-:-:S02]  /*8100*/  @!P0 IADD3.X R3, R28, R61, R54, P3, P4 ;  /* 0x0000003d1c038210 */ /* 0x000fc40001fe8436 */
[----:B------:R-:W-:Y:S01]  /*8110*/  @!P1 LEA R10, P5, R11, UR4, 0x1 ;  /* 0x000000040b0a9c11 */ /* 0x000fe2000f8a08ff */
[----:B------:R-:W-:-:S03]  /*8120*/  @!P1 IMAD.X R24, R54, 0x1, R28, P2 ;  /* 0x0000000136189824 */ /* 0x000fc600010e061c */
[----:B------:R-:W-:Y:S02]  /*8130*/  @!P1 LEA.HI.X R11, R11, UR5, R12, 0x1, P5 ;  /* 0x000000050b0b9c11 */ /* 0x000fe4000a8f0c0c */
[C---:B------:R-:W-:Y:S02]  /*8140*/  @!P1 LEA R12, P2, R13.reuse, UR6, 0x1 ;  /* 0x000000060d0c9c11 */ /* 0x040fe4000f8408ff */
        /* <DEDUP_REMOVED lines=13> */
[----:B---3--:R-:W-:Y:S01]  /*8220*/  VIADD R51, R50, 0xffffff80 ;  /* 0xffffff8032337836 */ /* 0x008fe20000000000 */
[----:B-1----:R-:W-:-:S04]  /*8230*/  ISETP.NE.AND P0, PT, R0, 0x1, PT ;  /* 0x000000010000780c */ /* 0x002fc80003f05270 */
[----:B------:R-:W-:-:S04]  /*8240*/  SHF.R.S32.HI R50, RZ, 0x1f, R51 ;  /* 0x0000001fff327819 */ /* 0x000fc80000011433 */
[----:B------:R-:W-:-:S05]  /*8250*/  LEA.HI R50, R50, R51, RZ, 0x2 ;  /* 0x0000003332327211 */ /* 0x000fca00078f10ff */
[----:B------:R-:W1:Y:S01]  /*8260*/  @P0 LDC R0, c[0x0][0x42c] ;  /* 0x00010b00ff000b82 */ /* 0x000e620000000800 */
[----:B------:R-:W-:-:S07]  /*8270*/  LOP3.LUT R50, R50, 0xfffffffc, RZ, 0xc0, !PT ;  /* 0xfffffffc32327812 */ /* 0x000fce00078ec0ff */
[----:B0-----:R-:W0:Y:S01]  /*8280*/  @P0 LDC R11, c[0x0][0x430] ;  /* 0x00010c00ff0b0b82 */ /* 0x001e220000000800 */
[----:B------:R-:W-:Y:S02]  /*8290*/  IMAD.IADD R50, R51, 0x1, -R50 ;  /* 0x0000000133327824 */ /* 0x000fe400078e0a32 */
        /* <DEDUP_REMOVED lines=25> */
[----:B--2---:R-:W-:Y:S01]  /*8430*/  LEA.HI R6, R46, R46, RZ, 0x1 ;  /* 0x0000002e2e067211 */ /* 0x004fe200078f08ff */
[----:B------:R-:W-:Y:S06]  /*8440*/  BRA.DIV UR4, `(.L_x_11643) ;  /* 0x0000012e04187947 */ /* 0x000fec000b800000 */
.L_x_11843:
[----:B------:R-:W-:-:S03]  /*8450*/  UMOV UR4, 0xffffffff ;  /* 0xffffffff00047882 */ /* 0x000fc60000000000 */
[----:B------:R-:W-:Y:S05]  /*8460*/  BRA.DIV UR4, `(.L_x_11644) ;  /* 0x0000012e04387947 */ /* 0x000fea000b800000 */
.L_x_11846:
[----:B------:R-:W-:-:S03]  /*8470*/  UMOV UR4, 0xffffffff ;  /* 0xffffffff00047882 */ /* 0x000fc60000000000 */
[----:B------:R-:W-:Y:S05]  /*8480*/  BRA.DIV UR4, `(.L_x_11645) ;  /* 0x0000012e04587947 */ /* 0x000fea000b800000 */
.L_x_11849:
[----:B------:R-:W-:-:S03]  /*8490*/  UMOV UR4, 0xffffffff ;  /* 0xffffffff00047882 */ /* 0x000fc60000000000 */
[----:B------:R-:W-:Y:S05]  /*84a0*/  BRA.DIV UR4, `(.L_x_11646) ;  /* 0x0000012e04787947 */ /* 0x000fea000b800000 */
.L_x_11852:
[----:B------:R-:W-:-:S03]  /*84b0*/  UMOV UR4, 0xffffffff ;  /* 0xffffffff00047882 */ /* 0x000fc60000000000 */
[----:B------:R-:W-:Y:S05]  /*84c0*/  BRA.DIV UR4, `(.L_x_11647) ;  /* 0x0000012e04987947 */ /* 0x000fea000b800000 */
.L_x_11855:
[----:B------:R-:W-:Y:S01]  /*84d0*/  UMOV UR4, 0xffffffff ;  /* 0xffffffff00047882 */ /* 0x000fe20000000000 */
[----:B------:R-:W-:Y:S02]  /*84e0*/  LOP3.LUT R6, R6, 0xfffffffe, RZ, 0xc0, !PT ;  /* 0xfffffffe06067812 */ /* 0x000fe400078ec0ff */
[----:B------:R-:W-:Y:S05]  /*84f0*/  BRA.DIV UR4, `(.L_x_11648) ;  /* 0x0000012e04b47947 */ /* 0x000fea000b800000 */
.L_x_11858:
[----:B------:R-:W-:Y:S01]  /*8500*/  UMOV UR4, 0xffffffff ;  /* 0xffffffff00047882 */ /* 0x000fe20000000000 */
[----:B------:R-:W-:Y:S02]  /*8510*/  IMAD.IADD R8, R46, 0x1, -R6 ;  /* 0x000000012e087824 */ /* 0x000fe400078e0a06 */
[----:B------:R-:W-:Y:S05]  /*8520*/  BRA.DIV UR4, `(.L_x_11649) ;  /* 0x0000012e04d07947 */ /* 0x000fea000b800000 */
.L_x_11861:
[----:B------:R-:W-:Y:S01]  /*8530*/  UMOV UR4, 0xffffffff ;  /* 0xffffffff00047882 */ /* 0x000fe20000000000 */
[----:B------:R-:W-:Y:S02]  /*8540*/  SHF.L.U32 R4, R8, 0x1f, RZ ;  /* 0x0000001f08047819 */ /* 0x000fe400000006ff */
[----:B------:R-:W-:Y:S05]  /*8550*/  BRA.DIV UR4, `(.L_x_11650) ;  /* 0x0000012e04ec7947 */ /* 0x000fea000b800000 */
.L_x_11864:
        /* <DEDUP_REMOVED lines=33> */
[----:B0-----:R-:W-:Y:S06]  /*8770*/  @!P1 BRA `(.L_x_11652) ;  /* 0x0000012c008c9947 */ /* 0x001fec0003800000 */
.L_x_11865:
[----:B------:R-:W-:Y:S05]  /*8780*/  BSYNC B1 ;  /* 0x0000000000017941 */ /* 0x000fea0003800000 */
.L_x_11651:
[----:B------:R-:W-:Y:S04]  /*8790*/  BSSY B1, `(.L_x_11653) ;  /* 0x0000070000017945 */ /* 0x000fe80003800000 */
[----:B------:R-:W-:Y:S05]  /*87a0*/  @P2 BRA `(.L_x_11654) ;  /* 0x0000000400b82947 */ /* 0x000fea0003800000 */
[----:B------:R-:W2:Y:S01]  /*87b0*/  LDL R0, [R1+0x4c] ;  /* 0x00004c0001007983 */ /* 0x000ea20000100800 */
[----:B------:R-:W-:Y:S02]  /*87c0*/  SHF.R.U64 R10, R32, 0x10, R33 ;  /* 0x00000010200a7819 */ /* 0x000fe40000001221 */
[----:B------:R-:W-:Y:S01]  /*87d0*/  SHF.R.U64 R43, R38, 0x10, R39 ;  /* 0x00000010262b7819 */ /* 0x000fe20000001227 */
[----:B------:R-:W1:Y:S01]  /*87e0*/  S2R R3, SR_TID.X ;  /* 0x0000000000037919 */ /* 0x000e620000002100 */
[----:B------:R-:W-:Y:S02]  /*87f0*/  SHF.R.U32.HI R42, RZ, 0x10, R37 ;  /* 0x00000010ff2a7819 */ /* 0x000fe40000011625 */
[----:B------:R-:W-:Y:S02]  /*8800*/  SHF.R.U32.HI R32, RZ, 0x10, R33 ;  /* 0x00000010ff207819 */ /* 0x000fe40000011621 */
[----:B------:R-:W-:Y:S02]  /*8810*/  PRMT R33, R23, 0x5432, R10 ;  /* 0x0000543217217816 */ /* 0x000fe4000000000a */
[----:B------:R-:W-:-:S02]  /*8820*/  PRMT R43, R11, 0x5410, R43 ;  /* 0x000054100b2b7816 */ /* 0x000fc4000000002b */
[----:B------:R-:W-:Y:S02]  /*8830*/  PRMT R42, R20, 0x5432, R42 ;  /* 0x00005432142a7816 */ /* 0x000fe4000000002a */
[----:B------:R-:W-:-:S04]  /*8840*/  SHF.R.U32.HI R44, RZ, 0x10, R39 ;  /* 0x00000010ff2c7819 */ /* 0x000fc80000011627 */
[----:B------:R-:W-:Y:S01]  /*8850*/  PRMT R44, R21, 0x5432, R44 ;  /* 0x00005432152c7816 */ /* 0x000fe2000000002c */
[----:B-1----:R-:W-:-:S05]  /*8860*/  VIADD R3, R3, 0xffffff80 ;  /* 0xffffff8003037836 */ /* 0x002fca0000000000 */
[----:B------:R-:W-:-:S04]  /*8870*/  SHF.R.S32.HI R6, RZ, 0x1f, R3 ;  /* 0x0000001fff067819 */ /* 0x000fc80000011403 */
[----:B------:R-:W-:Y:S01]  /*8880*/  LEA.HI R6, R6, R3, RZ, 0x5 ;  /* 0x0000000306067211 */ /* 0x000fe200078f28ff */
[----:B------:R-:W-:-:S03]  /*8890*/  IMAD.IADD R3, R40, 0x1, R9 ;  /* 0x0000000128037824 */ /* 0x000fc600078e0209 */
[----:B------:R-:W-:Y:S01]  /*88a0*/  SHF.R.S32.HI R6, RZ, 0x5, R6 ;  /* 0x00000005ff067819 */ /* 0x000fe20000011406 */
[----:B--2---:R-:W-:-:S05]  /*88b0*/  IMAD.SHL.U32 R0, R0, 0x40, RZ ;  /* 0x0000004000007824 */ /* 0x004fca00078e00ff */
[----:B0-----:R-:W-:-:S04]  /*88c0*/  LOP3.LUT R4, R0, 0x1c0, RZ, 0xc0, !PT ;  /* 0x000001c000047812 */ /* 0x001fc800078ec0ff */
[C---:B------:R-:W-:Y:S02]  /*88d0*/  LOP3.LUT R0, R4.reuse, 0x38, R40, 0xf8, !PT ;  /* 0x0000003804007812 */ /* 0x040fe400078ef828 */
[----:B------:R-:W-:Y:S02]  /*88e0*/  SHF.R.U32.HI R5, RZ, 0x3, R4 ;  /* 0x00000003ff057819 */ /* 0x000fe40000011604 */
[----:B------:R-:W-:Y:S02]  /*88f0*/  LOP3.LUT R3, R4, 0x38, R3, 0xf8, !PT ;  /* 0x0000003804037812 */ /* 0x000fe400078ef803 */
[-C--:B------:R-:W-:Y:S02]  /*8900*/  LOP3.LUT R0, R0, R5.reuse, RZ, 0x3c, !PT ;  /* 0x0000000500007212 */ /* 0x080fe400078e3cff */
[----:B------:R-:W-:-:S03]  /*8910*/  LOP3.LUT R3, R3, R5, RZ, 0x3c, !PT ;  /* 0x0000000503037212 */ /* 0x000fc600078e3cff */
[----:B------:R-:W-:-:S04]  /*8920*/  IMAD R0, R6, 0x200, R0 ;  /* 0x0000020006007824 */ /* 0x000fc800078e0200 */
[----:B------:R-:W-:Y:S02]  /*8930*/  IMAD R49, R0, 0x2, R17 ;  /* 0x0000000200317824 */ /* 0x000fe400078e0211 */
[----:B------:R-:W-:Y:S01]  /*8940*/  IMAD R0, R6, 0x200, R3 ;  /* 0x0000020006007824 */ /* 0x000fe200078e0203 */
[----:B------:R-:W-:Y:S02]  /*8950*/  SHF.R.U64 R3, R34, 0x10, R35 ;  /* 0x0000001022037819 */ /* 0x000fe40000001223 */
[----:B------:R-:W0:Y:S01]  /*8960*/  LDS.128 R12, [R49+0x18400] ;  /* 0x01840000310c7984 */ /* 0x000e220000000c00 */
[----:B------:R-:W-:Y:S01]  /*8970*/  IMAD R50, R0, 0x2, R17 ;  /* 0x0000000200327824 */ /* 0x000fe200078e0211 */
[----:B------:R-:W-:Y:S02]  /*8980*/  SHF.R.U64 R0, R36, 0x10, R37 ;  /* 0x0000001024007819 */ /* 0x000fe40000001225 */
[----:B------:R-:W-:Y:S02]  /*8990*/  PRMT R36, R20, 0x5410, R3 ;  /* 0x0000541014247816 */ /* 0x000fe40000000003 */
[----:B------:R-:W1:Y:S01]  /*89a0*/  LDS.128 R4, [R50+0x18400] ;  /* 0x0184000032047984 */ /* 0x000e620000000c00 */
[----:B------:R-:W-:-:S02]  /*89b0*/  PRMT R38, R11, 0x5432, R0 ;  /* 0x000054320b267816 */ /* 0x000fc40000000000 */
[----:B------:R-:W-:Y:S02]  /*89c0*/  SHF.R.U32.HI R34, RZ, 0x10, R35 ;  /* 0x00000010ff227819 */ /* 0x000fe40000011623 */
[----:B------:R-:W-:Y:S01]  /*89d0*/  PRMT R35, R45, 0x5432, R32 ;  /* 0x000054322d237816 */ /* 0x000fe20000000020 */
[----:B------:R-:W-:Y:S01]  /*89e0*/  IMAD.U32 R39, R38, 0x10000, RZ ;  /* 0x0001000026277824 */ /* 0x000fe200078e00ff */
        /* <DEDUP_REMOVED lines=16> */
[CC--:B------:R-:W-:Y:S01]  /*8af0*/  FMUL.FTZ R45, R15.reuse, R39.reuse ;  /* 0x000000270f2d7220 */ /* 0x0c0fe20000410000 */
[-C--:B------:R-:W-:Y:S01]  /*8b00*/  FMUL.FTZ R47, R15, R34.reuse ;  /* 0x000000220f2f7220 */ /* 0x080fe20000410000 */
[C---:B------:R-:W-:Y:S01]  /*8b10*/  IMAD.U32 R15, R42.reuse, 0x10000, RZ ;  /* 0x000100002a0f7824 */ /* 0x040fe200078e00ff */
[----:B------:R-:W-:Y:S01]  /*8b20*/  LOP3.LUT R42, R42, 0xffff0000, RZ, 0xc0, !PT ;  /* 0xffff00002a2a7812 */ /* 0x000fe200078ec0ff */
[----:B------:R-:W-:Y:S01]  /*8b30*/  FFMA.FTZ R45, R0, R34, -R45 ;  /* 0x00000022002d7223 */ /* 0x000fe2000001082d */
[----:B------:R-:W-:Y:S01]  /*8b40*/  FMUL.FTZ R34, R4, R38 ;  /* 0x0000002604227220 */ /* 0x000fe20000410000 */
[----:B------:R-:W-:Y:S01]  /*8b50*/  FFMA.FTZ R47, R0, R39, R47 ;  /* 0x00000027002f7223 */ /* 0x000fe2000001002f */
[----:B------:R-:W-:Y:S01]  /*8b60*/  FMUL.FTZ R4, R4, R33 ;  /* 0x0000002104047220 */ /* 0x000fe20000410000 */
[----:B------:R-:W-:-:S02]  /*8b70*/  IMAD.U32 R0, R35, 0x10000, RZ ;  /* 0x0001000023007824 */ /* 0x000fc400078e00ff */
[----:B------:R-:W-:Y:S01]  /*8b80*/  FFMA.FTZ R34, R3, R33, -R34 ;  /* 0x0000002103227223 */ /* 0x000fe20000010822 */
[----:B------:R-:W-:Y:S01]  /*8b90*/  FMUL.FTZ R33, R21, R15 ;  /* 0x0000000f15217220 */ /* 0x000fe20000410000 */
[----:B------:R-:W-:Y:S01]  /*8ba0*/  FFMA.FTZ R38, R3, R38, R4 ;  /* 0x0000002603267223 */ /* 0x000fe20000010004 */
[----:B------:R-:W-:Y:S02]  /*8bb0*/  IMAD.U32 R23, R6, 0x10000, RZ ;  /* 0x0001000006177824 */ /* 0x000fe400078e00ff */
[-C--:B------:R-:W-:Y:S01]  /*8bc0*/  FMUL.FTZ R46, R21, R0.reuse ;  /* 0x00000000152e7220 */ /* 0x080fe20000410000 */
[----:B------:R-:W-:Y:S01]  /*8bd0*/  FFMA.FTZ R33, R10, R0, -R33 ;  /* 0x000000000a217223 */ /* 0x000fe20000010821 */
[----:B------:R-:W-:Y:S01]  /*8be0*/  LOP3.LUT R35, R35, 0xffff0000, RZ, 0xc0, !PT ;  /* 0xffff000023237812 */ /* 0x000fe200078ec0ff */
[----:B------:R-:W-:Y:S02]  /*8bf0*/  IMAD.U32 R4, R43, 0x10000, RZ ;  /* 0x000100002b047824 */ /* 0x000fe400078e00ff */
[----:B------:R-:W-:Y:S01]  /*8c00*/  FMUL.FTZ R3, R5, R42 ;  /* 0x0000002a05037220 */ /* 0x000fe20000410000 */
[----:B------:R-:W-:-:S02]  /*8c10*/  IMAD.U32 R0, R36, 0x10000, RZ ;  /* 0x0001000024007824 */ /* 0x000fc400078e00ff */
[----:B------:R-:W-:Y:S01]  /*8c20*/  FFMA.FTZ R46, R10, R15, R46 ;  /* 0x0000000f0a2e7223 */ /* 0x000fe2000001002e */
[C---:B------:R-:W-:Y:S01]  /*8c30*/  FMUL.FTZ R48, R23.reuse, R4 ;  /* 0x0000000417307220 */ /* 0x040fe20000410000 */
[-C--:B------:R-:W-:Y:S01]  /*8c40*/  FFMA.FTZ R10, R12, R35.reuse, -R3 ;  /* 0x000000230c0a7223 */ /* 0x080fe20000010803 */
[-C--:B------:R-:W-:Y:S01]  /*8c50*/  FMUL.FTZ R23, R23, R0.reuse ;  /* 0x0000000017177220 */ /* 0x080fe20000410000 */
[----:B------:R-:W-:Y:S02]  /*8c60*/  IMAD.U32 R32, R7, 0x10000, RZ ;  /* 0x0001000007207824 */ /* 0x000fe400078e00ff */
[----:B------:R-:W-:Y:S01]  /*8c70*/  FMUL.FTZ R15, R5, R35 ;  /* 0x00000023050f7220 */ /* 0x000fe20000410000 */
[----:B------:R-:W-:Y:S02]  /*8c80*/  IMAD.U32 R3, R37, 0x10000, RZ ;  /* 0x0001000025037824 */ /* 0x000fe400078e00ff */
[----:B------:R-:W-:Y:S01]  /*8c90*/  FFMA.FTZ R48, R11, R0, -R48 ;  /* 0x000000000b307223 */ /* 0x000fe20000010830 */
[----:B------:R-:W-:-:S02]  /*8ca0*/  IMAD.U32 R5, R44, 0x10000, RZ ;  /* 0x000100002c057824 */ /* 0x000fc400078e00ff */
[----:B------:R-:W-:Y:S01]  /*8cb0*/  FFMA.FTZ R23, R11, R4, R23 ;  /* 0x000000040b177223 */ /* 0x000fe20000010017 */
[----:B------:R-:W-:Y:S01]  /*8cc0*/  LOP3.LUT R6, R6, 0xffff0000, RZ, 0xc0, !PT ;  /* 0xffff000006067812 */ /* 0x000fe200078ec0ff */
[C---:B------:R-:W-:Y:S01]  /*8cd0*/  FMUL.FTZ R11, R32.reuse, R3 ;  /* 0x00000003200b7220 */ /* 0x040fe20000410000 */
[----:B------:R-:W-:Y:S01]  /*8ce0*/  LOP3.LUT R7, R7, 0xffff0000, RZ, 0xc0, !PT ;  /* 0xffff000007077812 */ /* 0x000fe200078ec0ff */
[-C--:B------:R-:W-:Y:S01]  /*8cf0*/  FMUL.FTZ R21, R32, R5.reuse ;  /* 0x0000000520157220 */ /* 0x080fe20000410000 */
        /* <DEDUP_REMOVED lines=25> */
.L_x_11654:
[----:B------:R-:W-:Y:S05]  /*8e90*/  BSYNC B1 ;  /* 0x0000000000017941 */ /* 0x000fea0003800000 */
.L_x_11653:
[----:B------:R-:W-:Y:S01]  /*8ea0*/  PRMT R10, R56, 0x5410, R55 ;  /* 0x00005410380a7816 */ /* 0x000fe20000000037 */
[----:B------:R-:W-:Y:S06]  /*8eb0*/  @P0 BRA `(.L_x_11640) ;  /* 0x00000004009c0947 */ /* 0x000fec0003800000 */
[----:B01----:R-:W2:Y:S01]  /*8ec0*/  LDL R4, [R1+0x28] ;  /* 0x0000280001047983 */ /* 0x003ea20000100800 */
[----:B------:R-:W-:-:S03]  /*8ed0*/  VIADD R5, R18, 0x40 ;  /* 0x0000004012057836 */ /* 0x000fc60000000000 */
[----:B------:R-:W3:Y:S01]  /*8ee0*/  LDL R42, [R1+0x54] ;  /* 0x00005400012a7983 */ /* 0x000ee20000100800 */
[----:B------:R-:W-:Y:S02]  /*8ef0*/  IMAD.SHL.U32 R5, R5, 0x40, RZ ;  /* 0x0000004005057824 */ /* 0x000fe400078e00ff */
[----:B------:R-:W-:-:S03]  /*8f00*/  IMAD.IADD R0, R40, 0x1, R9 ;  /* 0x0000000128007824 */ /* 0x000fc600078e0209 */
[----:B------:R-:W-:-:S04]  /*8f10*/  LOP3.LUT R5, R5, 0x1c0, RZ, 0xc0, !PT ;  /* 0x000001c005057812 */ /* 0x000fc800078ec0ff */
[----:B------:R-:W-:Y:S02]  /*8f20*/  SHF.R.U32.HI R3, RZ, 0x3, R5 ;  /* 0x00000003ff037819 */ /* 0x000fe40000011605 */
[----:B------:R-:W-:-:S04]  /*8f30*/  LOP3.LUT R0, R5, 0x38, R0, 0xf8, !PT ;  /* 0x0000003805007812 */ /* 0x000fc800078ef800 */
[----:B------:R-:W-:Y:S02]  /*8f40*/  LOP3.LUT R0, R0, R3, RZ, 0x3c, !PT ;  /* 0x0000000300007212 */ /* 0x000fe400078e3cff */
[----:B------:R-:W-:Y:S02]  /*8f50*/  SHF.R.U64 R9, R28, 0x10, R29 ;  /* 0x000000101c097819 */ /* 0x000fe4000000121d */
[----:B------:R-:W-:Y:S02]  /*8f60*/  SHF.R.U64 R28, R30, 0x10, R31 ;  /* 0x000000101e1c7819 */ /* 0x000fe4000000121f */
[----:B------:R-:W-:Y:S02]  /*8f70*/  SHF.R.U32.HI R3, RZ, 0x10, R29 ;  /* 0x00000010ff037819 */ /* 0x000fe4000001161d */
[----:B------:R-:W-:Y:S02]  /*8f80*/  SHF.R.U64 R30, R24, 0x10, R25 ;  /* 0x00000010181e7819 */ /* 0x000fe40000001219 */
[----:B------:R-:W-:-:S02]  /*8f90*/  SHF.R.U64 R34, R26, 0x10, R27 ;  /* 0x000000101a227819 */ /* 0x000fc4000000121b */
[----:B------:R-:W-:Y:S02]  /*8fa0*/  SHF.R.U32.HI R35, RZ, 0x10, R27 ;  /* 0x00000010ff237819 */ /* 0x000fe4000001161b */
[----:B------:R-:W-:Y:S02]  /*8fb0*/  SHF.R.U32.HI R29, RZ, 0x10, R31 ;  /* 0x00000010ff1d7819 */ /* 0x000fe4000001161f */
[----:B------:R-:W-:Y:S02]  /*8fc0*/  SHF.R.U32.HI R31, RZ, 0x10, R25 ;  /* 0x00000010ff1f7819 */ /* 0x000fe40000011619 */
[----:B------:R-:W-:Y:S02]  /*8fd0*/  PRMT R25, R52, 0x5410, R9 ;  /* 0x0000541034197816 */ /* 0x000fe40000000009 */
[----:B------:R-:W-:Y:S02]  /*8fe0*/  PRMT R27, R53, 0x5410, R3 ;  /* 0x00005410351b7816 */ /* 0x000fe40000000003 */
[----:B------:R-:W-:-:S02]  /*8ff0*/  PRMT R30, R51, 0x5432, R30 ;  /* 0x00005432331e7816 */ /* 0x000fc4000000001e */
[C---:B------:R-:W-:Y:S02]  /*9000*/  PRMT R34, R10.reuse, 0x5432, R34 ;  /* 0x000054320a227816 */ /* 0x040fe40000000022 */
[----:B------:R-:W-:Y:S02]  /*9010*/  PRMT R35, R10, 0x5410, R35 ;  /* 0x000054100a237816 */ /* 0x000fe40000000023 */
[----:B------:R-:W-:Y:S01]  /*9020*/  PRMT R31, R51, 0x5410, R31 ;  /* 0x00005410331f7816 */ /* 0x000fe2000000001f */
[----:B------:R-:W-:Y:S02]  /*9030*/  IMAD.U32 R32, R30, 0x10000, RZ ;  /* 0x000100001e207824 */ /* 0x000fe400078e00ff */
[----:B------:R-:W-:Y:S01]  /*9040*/  IMAD.U32 R26, R25, 0x10000, RZ ;  /* 0x00010000191a7824 */ /* 0x000fe200078e00ff */
[----:B------:R-:W-:Y:S01]  /*9050*/  PRMT R29, R54, 0x5410, R29 ;  /* 0x00005410361d7816 */ /* 0x000fe2000000001d */
[----:B------:R-:W-:Y:S02]  /*9060*/  IMAD.U32 R33, R31, 0x10000, RZ ;  /* 0x000100001f217824 */ /* 0x000fe400078e00ff */
[----:B------:R-:W-:Y:S01]  /*9070*/  IMAD.U32 R37, R35, 0x10000, RZ ;  /* 0x0001000023257824 */ /* 0x000fe200078e00ff */
[----:B------:R-:W-:-:S02]  /*9080*/  LOP3.LUT R30, R30, 0xffff0000, RZ, 0xc0, !PT ;  /* 0xffff00001e1e7812 */ /* 0x000fc400078ec0ff */
[----:B------:R-:W-:Y:S02]  /*9090*/  LOP3.LUT R25, R25, 0xffff0000, RZ, 0xc0, !PT ;  /* 0xffff000019197812 */ /* 0x000fe400078ec0ff */
[----:B------:R-:W-:Y:S02]  /*90a0*/  LOP3.LUT R31, R31, 0xffff0000, RZ, 0xc0, !PT ;  /* 0xffff00001f1f7812 */ /* 0x000fe400078ec0ff */
[----:B------:R-:W-:Y:S02]  /*90b0*/  PRMT R28, R52, 0x5432, R28 ;  /* 0x00005432341c7816 */ /* 0x000fe4000000001c */
[----:B------:R-:W-:Y:S01]  /*90c0*/  LOP3.LUT R35, R35, 0xffff0000, RZ, 0xc0, !PT ;  /* 0xffff000023237812 */ /* 0x000fe200078ec0ff */
[----:B--2---:R-:W-:-:S04]  /*90d0*/  IMAD.IADD R0, R4, 0x1, R0 ;  /* 0x0000000104007824 */ /* 0x004fc800078e0200 */
[----:B------:R-:W-:Y:S01]  /*90e0*/  IMAD R0, R0, 0x2, R17 ;  /* 0x0000000200007824 */ /* 0x000fe200078e0211 */
[----:B---3--:R-:W0:Y:S04]  /*90f0*/  LDS.128 R12, [R42+0x18400] ;  /* 0x018400002a0c7984 */ /* 0x008e280000000c00 */
        /* <DEDUP_REMOVED lines=9> */
[----:B-1----:R-:W-:-:S02]  /*9190*/  IMAD.U32 R15, R4, 0x10000, RZ ;  /* 0x00010000040f7824 */ /* 0x002fc400078e00ff */
[----:B------:R-:W-:Y:S02]  /*91a0*/  IMAD.U32 R21, R5, 0x10000, RZ ;  /* 0x0001000005157824 */ /* 0x000fe400078e00ff */
[C---:B------:R-:W-:Y:S01]  /*91b0*/  FMUL.FTZ R36, R15.reuse, R32 ;  /* 0x000000200f247220 */ /* 0x040fe20000410000 */
[-C--:B------:R-:W-:Y:S01]  /*91c0*/  FMUL.FTZ R38, R15, R26.reuse ;  /* 0x0000001a0f267220 */ /* 0x080fe20000410000 */
[----:B------:R-:W-:Y:S02]  /*91d0*/  IMAD.U32 R15, R27, 0x10000, RZ ;  /* 0x000100001b0f7824 */ /* 0x000fe400078e00ff */
[----:B------:R-:W-:Y:S01]  /*91e0*/  FMUL.FTZ R39, R21, R33 ;  /* 0x0000002115277220 */ /* 0x000fe20000410000 */
[----:B------:R-:W-:Y:S02]  /*91f0*/  IMAD.U32 R24, R7, 0x10000, RZ ;  /* 0x0001000007187824 */ /* 0x000fe400078e00ff */
[C---:B------:R-:W-:Y:S01]  /*9200*/  FFMA.FTZ R36, R3.reuse, R26, -R36 ;  /* 0x0000001a03247223 */ /* 0x040fe20000010824 */
[----:B------:R-:W-:Y:S01]  /*9210*/  FFMA.FTZ R38, R3, R32, R38 ;  /* 0x0000002003267223 */ /* 0x000fe20000010026 */
[----:B------:R-:W-:Y:S01]  /*9220*/  IMAD.U32 R3, R29, 0x10000, RZ ;  /* 0x000100001d037824 */ /* 0x000fe200078e00ff */
[----:B------:R-:W-:Y:S01]  /*9230*/  LOP3.LUT R4, R4, 0xffff0000, RZ, 0xc0, !PT ;  /* 0xffff000004047812 */ /* 0x000fe200078ec0ff */
[-C--:B------:R-:W-:Y:S01]  /*9240*/  FMUL.FTZ R21, R21, R15.reuse ;  /* 0x0000000f15157220 */ /* 0x080fe20000410000 */
[----:B------:R-:W-:Y:S01]  /*9250*/  FFMA.FTZ R39, R10, R15, -R39 ;  /* 0x0000000f0a277223 */ /* 0x000fe20000010827 */
[C---:B------:R-:W-:Y:S01]  /*9260*/  FMUL.FTZ R15, R24.reuse, R37 ;  /* 0x00000025180f7220 */ /* 0x040fe20000410000 */
[----:B------:R-:W-:Y:S01]  /*9270*/  FMUL.FTZ R24, R24, R3 ;  /* 0x0000000318187220 */ /* 0x000fe20000410000 */
[----:B------:R-:W-:Y:S01]  /*9280*/  FFMA.FTZ R21, R10, R33, R21 ;  /* 0x000000210a157223 */ /* 0x000fe20000010015 */
[----:B------:R-:W-:Y:S01]  /*9290*/  LOP3.LUT R5, R5, 0xffff0000, RZ, 0xc0, !PT ;  /* 0xffff000005057812 */ /* 0x000fe200078ec0ff */
[----:B------:R-:W-:Y:S01]  /*92a0*/  FMUL.FTZ R10, R4, R30 ;  /* 0x0000001e040a7220 */ /* 0x000fe20000410000 */
[----:B------:R-:W-:Y:S01]  /*92b0*/  LOP3.LUT R27, R27, 0xffff0000, RZ, 0xc0, !PT ;  /* 0xffff00001b1b7812 */ /* 0x000fe200078ec0ff */
[C---:B------:R-:W-:Y:S01]  /*92c0*/  FFMA.FTZ R15, R20.reuse, R3, -R15 ;  /* 0x00000003140f7223 */ /* 0x040fe2000001080f */
[----:B------:R-:W-:Y:S01]  /*92d0*/  FFMA.FTZ R37, R20, R37, R24 ;  /* 0x0000002514257223 */ /* 0x000fe20000010018 */
[-C--:B------:R-:W-:Y:S01]  /*92e0*/  FMUL.FTZ R20, R4, R25.reuse ;  /* 0x0000001904147220 */ /* 0x080fe20000410000 */
[----:B------:R-:W-:Y:S01]  /*92f0*/  FFMA.FTZ R25, R9, R25, -R10 ;  /* 0x0000001909197223 */ /* 0x000fe2000001080a */
[----:B------:R-:W-:-:S02]  /*9300*/  IMAD.U32 R23, R6, 0x10000, RZ ;  /* 0x0001000006177824 */ /* 0x000fc400078e00ff */
[C---:B------:R-:W-:Y:S01]  /*9310*/  FMUL.FTZ R3, R5.reuse, R31 ;  /* 0x0000001f05037220 */ /* 0x040fe20000410000 */
[----:B------:R-:W-:Y:S02]  /*9320*/  IMAD.U32 R10, R34, 0x10000, RZ ;  /* 0x00010000220a7824 */ /* 0x000fe400078e00ff */
[-C--:B------:R-:W-:Y:S01]  /*9330*/  FMUL.FTZ R24, R5, R27.reuse ;  /* 0x0000001b05187220 */ /* 0x080fe20000410000 */
[----:B------:R-:W-:Y:S02]  /*9340*/  IMAD.U32 R4, R28, 0x10000, RZ ;  /* 0x000100001c047824 */ /* 0x000fe400078e00ff */
[----:B------:R-:W-:Y:S01]  /*9350*/  FFMA.FTZ R9, R9, R30, R20 ;  /* 0x0000001e09097223 */ /* 0x000fe20000010014 */
[----:B------:R-:W-:Y:S01]  /*9360*/  LOP3.LUT R6, R6, 0xffff0000, RZ, 0xc0, !PT ;  /* 0xffff000006067812 */ /* 0x000fe200078ec0ff */
[C---:B------:R-:W-:Y:S01]  /*9370*/  FMUL.FTZ R26, R23.reuse, R10 ;  /* 0x0000000a171a7220 */ /* 0x040fe20000410000 */
[C---:B------:R-:W-:Y:S01]  /*9380*/  FFMA.FTZ R20, R12.reuse, R27, -R3 ;  /* 0x0000001b0c147223 */ /* 0x040fe20000010803 */
[----:B------:R-:W-:Y:S01]  /*9390*/  FFMA.FTZ R24, R12, R31, R24 ;  /* 0x0000001f0c187223 */ /* 0x000fe20000010018 */
[----:B------:R-:W-:Y:S01]  /*93a0*/  LOP3.LUT R34, R34, 0xffff0000, RZ, 0xc0, !PT ;  /* 0xffff000022227812 */ /* 0x000fe200078ec0ff */
[----:B------:R-:W-:Y:S01]  /*93b0*/  FMUL.FTZ R12, R23, R4 ;  /* 0x00000004170c7220 */ /* 0x000fe20000410000 */
[----:B------:R-:W-:-:S02]  /*93c0*/  LOP3.LUT R7, R7, 0xffff0000, RZ, 0xc0, !PT ;  /* 0xffff000007077812 */ /* 0x000fc400078ec0ff */
[----:B------:R-:W-:Y:S02]  /*93d0*/  LOP3.LUT R28, R28, 0xffff0000, RZ, 0xc0, !PT ;  /* 0xffff00001c1c7812 */ /* 0x000fe400078ec0ff */
        /* <DEDUP_REMOVED lines=21> */
.L_x_11640:
[----:B------:R-:W-:Y:S05]  /*9530*/  BSYNC B0 ;  /* 0x0000000000007941 */ /* 0x000fea0003800000 */
.L_x_11620:
        /* <DEDUP_REMOVED lines=8> */
.L_x_11617:
        /* <DEDUP_REMOVED lines=8> */
.L_x_11655:
[----:B------:R-:W-:Y:S01]  /*9640*/  IMAD R173, R2, 0x8, R17 ;  /* 0x0000000802ad7824 */ /* 0x000fe200078e0211 */
[----:B------:R-:W-:-:S04]  /*9650*/  SHF.L.U32 R6, R19, 0x1f, RZ ;  /* 0x0000001f13067819 */ /* 0x000fc800000006ff */
[----:B------:R1:W2:Y:S01]  /*9660*/  SYNCS.PHASECHK.TRANS64.TRYWAIT P1, [R173+URZ+0x32430], R6 ;  /* 0x03243006ad0075a7 */ /* 0x0002a2000802017f */
[----:B------:R-:W-:Y:S05]  /*9670*/  @!P0 BRA `(.L_x_11656) ;  /* 0x0000000000048947 */ /* 0x000fea0003800000 */
[----:B------:R-:W-:Y:S01]  /*9680*/  BPT.TRAP 0x1 ;  /* 0x000000040000795c */ /* 0x000fe20000300000 */
.L_x_11656:
[----:B------:R-:W-:-:S05]  /*9690*/  VIADD R3, R17, 0x1c400 ;  /* 0x0001c40011037836 */ /* 0x000fca0000000000 */
[----:B------:R-:W-:-:S04]  /*96a0*/  SHF.R.U32.HI R3, RZ, 0x4, R3 ;  /* 0x00000004ff037819 */ /* 0x000fc80000011603 */
[----:B------:R-:W-:-:S04]  /*96b0*/  LOP3.LUT R3, R3, 0x3fff, RZ, 0xc0, !PT ;  /* 0x00003fff03037812 */ /* 0x000fc800078ec0ff */
[----:B------:R-:W-:-:S05]  /*96c0*/  LOP3.LUT R3, R3, 0x10000, RZ, 0xfc, !PT ;  /* 0x0001000003037812 */ /* 0x000fca00078efcff */
[----:B------:R3:W-:Y:S01]  /*96d0*/  STL [R1+0x8], R3 ;  /* 0x0000080301007387 */ /* 0x0007e20000100800 */
[----:B--2---:R-:W-:Y:S05]  /*96e0*/  @P1 BRA `(.L_x_11657) ;  /* 0x0000000000081947 */ /* 0x004fea0003800000 */
[----:B------:R-:W2:Y:S02]  /*96f0*/  SYNCS.PHASECHK.TRANS64.TRYWAIT P1, [R173+URZ+0x32430], R6 ;  /* 0x03243006ad0075a7 */ /* 0x000ea4000802017f */
[----:B--2---:R-:W-:Y:S05]  /*9700*/  @!P1 BRA `(.L_x_11658) ;  /* 0x0000011c00bc9947 */ /* 0x004fea0003800000 */
.L_x_11657:
[----:B---3--:R-:W3:Y:S01]  /*9710*/  LDL R3, [R1+0x8] ;  /* 0x0000080001037983 */ /* 0x008ee20000100800 */
[----:B------:R-:W-:Y:S01]  /*9720*/  IMAD.MOV.U32 R5, RZ, RZ, 0x40000040 ;  /* 0x40000040ff057424 */ /* 0x000fe200078e00ff */
[----:B------:R-:W-:Y:S05]  /*9730*/  WARPSYNC.ALL ;  /* 0x0000000000007948 */ /* 0x000fea0003800000 */
[C---:B------:R-:W-:Y:S01]  /*9740*/  R2UR UR4, R216.reuse ;  /* 0x00000000d80472ca */ /* 0x040fe200000e0000 */
[----:B------:R-:W-:Y:S01]  /*9750*/  WARPGROUP.ARRIVE ;  /* 0x00000000000079c5 */ /* 0x000fe20000000000 */
[----:B------:R-:W-:Y:S01]  /*9760*/  R2UR UR5, R217 ;  /* 0x00000000d90572ca */ /* 0x000fe200000e0000 */
[----:B------:R-:W-:Y:S01]  /*9770*/  VIADD R236, R216, 0x2 ;  /* 0x00000002d8ec7836 */ /* 0x000fe20000000000 */
        /* <DEDUP_REMOVED lines=9> */
[----:B------:R-:W-:Y:S02]  /*9810*/  IMAD.MOV.U32 R5, RZ, RZ, 0x40000040 ;  /* 0x40000040ff057424 */ /* 0x000fe400078e00ff */
[----:B---3--:R-:W-:-:S04]  /*9820*/  IMAD R4, R2, 0x300, R3 ;  /* 0x0000030002047824 */ /* 0x008fc800078e0203 */
[C---:B------:R-:W-:Y:S01]  /*9830*/  VIADD R10, R4.reuse, 0x2 ;  /* 0x00000002040a7836 */ /* 0x040fe20000000000 */
[----:B------:R-:W-:-:S13]  /*9840*/  R2UR UR6, R4 ;  /* 0x00000000040672ca */ /* 0x000fda00000e0000 */
[----:B------:R-:W-:Y:S01]  /*9850*/  HGMMA.64x96x16.F32.BF16 R24, gdesc[UR4], RZ, !UPT, gsb0 ;  /* 0x01600000041879f0 */ /* 0x000fe2000c0018ff */
        /* <DEDUP_REMOVED lines=25> */
[----:B------:R-:W3:Y:S02]  /*99f0*/  SYNCS.PHASECHK.TRANS64.TRYWAIT P1, [R17+URZ+0x32410], R8 ;  /* 0x03241008110075a7 */ /* 0x000ee4000802017f */
[----:B---3--:R-:W-:Y:S05]  /*9a00*/  @!P1 BRA `(.L_x_11660) ;  /* 0x0000011c00109947 */ /* 0x008fea0003800000 */
.L_x_11866:
[----:B------:R-:W-:Y:S05]  /*9a10*/  BSYNC B0 ;  /* 0x0000000000007941 */ /* 0x000fea0003800000 */
.L_x_11659:
[----:B------:R-:W-:Y:S05]  /*9a20*/  @!P0 BRA `(.L_x_11661) ;  /* 0x0000000000048947 */ /* 0x000fea0003800000 */
[----:B------:R-:W-:Y:S01]  /*9a30*/  BPT.TRAP 0x1 ;  /* 0x000000040000795c */ /* 0x000fe20000300000 */
.L_x_11661:
[----:B------:R4:W0:Y:S01]  /*9a40*/  SYNCS.PHASECHK.TRANS64.TRYWAIT P2, [R173+URZ+0x32450], R6 ;  /* 0x03245006ad0075a7 */ /* 0x000822000804017f */
[----:B------:R-:W-:Y:S05]  /*9a50*/  @!P0 BRA `(.L_x_11662) ;  /* 0x0000000000048947 */ /* 0x000fea0003800000 */
[----:B------:R-:W-:Y:S01]  /*9a60*/  BPT.TRAP 0x1 ;  /* 0x000000040000795c */ /* 0x000fe20000300000 */
.L_x_11662:
[----:B------:R-:W1:Y:S01]  /*9a70*/  S2R R3, SR_TID.X ;  /* 0x0000000000037919 */ /* 0x000e620000002100 */
[----:B------:R-:W-:Y:S01]  /*9a80*/  BSSY B0, `(.L_x_11663) ;  /* 0x0000006000007945 */ /* 0x000fe20003800000 */
[----:B-1----:R-:W-:-:S04]  /*9a90*/  LOP3.LUT R3, R3, 0x7f, RZ, 0xc0, !PT ;  /* 0x0000007f03037812 */ /* 0x002fc800078ec0ff */
[----:B------:R-:W-:Y:S01]  /*9aa0*/  ISETP.NE.AND P1, PT, R3, RZ, PT ;  /* 0x000000ff0300720c */ /* 0x000fe20003f25270 */
[----:B0-----:R-:W-:-:S12]  /*9ab0*/  @P2 BRA `(.L_x_11664) ;  /* 0x0000000000082947 */ /* 0x001fd80003800000 */
[----:B------:R-:W0:Y:S02]  /*9ac0*/  SYNCS.PHASECHK.TRANS64.TRYWAIT P2, [R173+URZ+0x32450], R6 ;  /* 0x03245006ad0075a7 */ /* 0x000e24000804017f */
[----:B0-----:R-:W-:Y:S05]  /*9ad0*/  @!P2 BRA `(.L_x_11665) ;  /* 0x0000011800f0a947 */ /* 0x001fea0003800000 */
.L_x_11664:
[----:B------:R-:W-:Y:S05]  /*9ae0*/  BSYNC B0 ;  /* 0x0000000000007941 */ /* 0x000fea0003800000 */
.L_x_11663:
[----:B------:R-:W-:Y:S05]  /*9af0*/  WARPSYNC.ALL ;  /* 0x0000000000007948 */ /* 0x000fea0003800000 */
[----:B------:R-:W-:Y:S01]  /*9b00*/  VIADD R3, R17, 0x400 ;  /* 0x0000040011037836 */ /* 0x000fe20000000000 */
[----:B------:R-:W-:-:S04]  /*9b10*/  LOP3.LUT R4, R72, 0x10000, RZ, 0xfc, !PT ;  /* 0x0001000048047812 */ /* 0x000fc800078efcff */
[----:B------:R-:W-:-:S04]  /*9b20*/  SHF.R.U32.HI R3, RZ, 0x4, R3 ;  /* 0x00000004ff037819 */ /* 0x000fc80000011603 */
[----:B------:R-:W-:-:S04]  /*9b30*/  LOP3.LUT R3, R3, 0x3fff, RZ, 0xc0, !PT ;  /* 0x00003fff03037812 */ /* 0x000fc800078ec0ff */
[----:B0-2-4-:R-:W-:Y:S01]  /*9b40*/  LOP3.LUT R6, R3, 0x10000, RZ, 0xfc, !PT ;  /* 0x0001000003067812 */ /* 0x015fe200078efcff */
[----:B------:R-:W-:Y:S02]  /*9b50*/  IMAD.MOV.U32 R5, RZ, RZ, 0x40000040 ;  /* 0x40000040ff057424 */ /* 0x000fe400078e00ff */
[----:B------:R-:W-:Y:S02]  /*9b60*/  IMAD.MOV.U32 R11, RZ, RZ, 0x40000040 ;  /* 0x40000040ff0b7424 */ /* 0x000fe400078e00ff */
[----:B------:R-:W-:Y:S01]  /*9b70*/  IMAD R10, R2, 0xc00, R6 ;  /* 0x00000c00020a7824 */ /* 0x000fe200078e0206 */
[----:B------:R-:W-:Y:S01]  /*9b80*/  R2UR UR4, R4 ;  /* 0x00000000040472ca */ /* 0x000fe200000e0000 */
[----:B------:R-:W-:Y:S01]  /*9b90*/  WARPGROUP.ARRIVE ;  /* 0x00000000000079c5 */ /* 0x000fe20000000000 */
[----:B------:R-:W-:Y:S01]  /*9ba0*/  R2UR UR5, R5 ;  /* 0x00000000050572ca */ /* 0x000fe200000e0000 */
[----:B------:R0:W-:Y:S01]  /*9bb0*/  STL [R1+0xc], R6 ;  /* 0x00000c0601007387 */ /* 0x0001e20000100800 */
[----:B------:R-:W-:-:S02]  /*9bc0*/  R2UR UR6, R10 ;  /* 0x000000000a0672ca */ /* 0x000fc400000e0000 */
[----:B------:R-:W-:Y:S01]  /*9bd0*/  R2UR UR7, R11 ;  /* 0x000000000b0772ca */ /* 0x000fe200000e0000 */
[----:B------:R-:W-:Y:S01]  /*9be0*/  VIADD R230, R4, 0x2 ;  /* 0x0000000204e67836 */ /* 0x000fe20000000000 */
[----:B------:R-:W2:Y:S01]  /*9bf0*/  LDL R174, [R1+0x10] ;  /* 0x0000100001ae7983 */ /* 0x000ea20000100800 */
[----:B------:R-:W-:Y:S02]  /*9c00*/  IMAD.MOV.U32 R231, RZ, RZ, 0x40000040 ;  /* 0x40000040ffe77424 */ /* 0x000fe400078e00ff */
[----:B------:R-:W-:Y:S01]  /*9c10*/  IMAD.MOV.U32 R7, RZ, RZ, 0x40000040 ;  /* 0x40000040ff077424 */ /* 0x000fe200078e00ff */
[----:B------:R-:W4:Y:S01]  /*9c20*/  LDL R72, [R1+0x2c] ;  /* 0x00002c0001487983 */ /* 0x000f220000100800 */
[----:B0-----:R-:W-:Y:S02]  /*9c30*/  VIADD R6, R10, 0x2 ;  /* 0x000000020a067836 */ /* 0x001fe40000000000 */
[----:B------:R-:W-:Y:S01]  /*9c40*/  VIADD R228, R4, 0x4 ;  /* 0x0000000404e47836 */ /* 0x000fe20000000000 */
[----:B-----5:R-:W4:Y:S03]  /*9c50*/  LDL R23, [R1+0x30] ;  /* 0x0000300001177983 */ /* 0x020f260000100800 */
[----:B------:R-:W-:Y:S01]  /*9c60*/  HGMMA.64x96x16.F32.BF16 R24, gdesc[UR4], R24, gsb0 ;  /* 0x01600000041879f0 */ /* 0x000fe20008001818 */
[----:B------:R-:W-:-:S02]  /*9c70*/  R2UR UR4, R230 ;  /* 0x00000000e60472ca */ /* 0x000fc400000e0000 */
[----:B------:R-:W-:Y:S02]  /*9c80*/  R2UR UR5, R231 ;  /* 0x00000000e70572ca */ /* 0x000fe400000e0000 */
[----:B------:R-:W-:Y:S02]  /*9c90*/  R2UR UR6, R6 ;  /* 0x00000000060672ca */ /* 0x000fe400000e0000 */
[----:B------:R-:W-:Y:S01]  /*9ca0*/  R2UR UR7, R7 ;  /* 0x00000000070772ca */ /* 0x000fe200000e0000 */
[----:B------:R-:W-:Y:S02]  /*9cb0*/  VIADD R6, R10, 0x4 ;  /* 0x000000040a067836 */ /* 0x000fe40000000000 */
[----:B------:R-:W-:Y:S02]  /*9cc0*/  IMAD.MOV.U32 R229, RZ, RZ, 0x40000040 ;  /* 0x40000040ffe57424 */ /* 0x000fe400078e00ff */
[----:B------:R-:W-:Y:S01]  /*9cd0*/  IMAD.MOV.U32 R7, RZ, RZ, 0x40000040 ;  /* 0x40000040ff077424 */ /* 0x000fe200078e00ff */
[----:B------:R-:W-:-:S02]  /*9ce0*/  WARPGROUP.DEPBAR.LE gsb0, 0x0 ;  /* 0x00008000000079c5 */ /* 0x000fc40000010000 */
[----:B------:R-:W-:-:S06]  /*9cf0*/  WARPGROUP.ARRIVE ;  /* 0x00000000000079c5 */ /* 0x000fcc0000000000 */
[----:B------:R-:W-:Y:S01]  /*9d00*/  HGMMA.64x96x16.F32.BF16 R24, gdesc[UR4], R24, gsb0 ;  /* 0x01600000041879f0 */ /* 0x000fe20008001818 */
[----:B------:R-:W-:Y:S02]  /*9d10*/  R2UR UR4, R228 ;  /* 0x00000000e40472ca */ /* 0x000fe400000e0000 */
[----:B------:R-:W-:Y:S02]  /*9d20*/  R2UR UR5, R229 ;  /* 0x00000000e50572ca */ /* 0x000fe400000e0000 */
[----:B------:R-:W-:Y:S02]  /*9d30*/  R2UR UR6, R6 ;  /* 0x00000000060672ca */ /* 0x000fe400000e0000 */
[----:B------:R-:W-:Y:S01]  /*9d40*/  R2UR UR7, R7 ;  /* 0x00000000070772ca */ /* 0x000fe200000e0000 */
[----:B------:R-:W-:Y:S02]  /*9d50*/  VIADD R226, R4, 0x6 ;  /* 0x0000000604e27836 */ /* 0x000fe40000000000 */
[----:B------:R-:W-:-:S02]  /*9d60*/  VIADD R6, R10, 0x6 ;  /* 0x000000060a067836 */ /* 0x000fc40000000000 */
[----:B------:R-:W-:Y:S02]  /*9d70*/  IMAD.MOV.U32 R227, RZ, RZ, 0x40000040 ;  /* 0x40000040ffe37424 */ /* 0x000fe400078e00ff */
[----:B------:R-:W-:Y:S01]  /*9d80*/  IMAD.MOV.U32 R7, RZ, RZ, 0x40000040 ;  /* 0x40000040ff077424 */ /* 0x000fe200078e00ff */
[----:B------:R-:W-:Y:S02]  /*9d90*/  WARPGROUP.DEPBAR.LE gsb0, 0x0 ;  /* 0x00008000000079c5 */ /* 0x000fe40000010000 */
        /* <DEDUP_REMOVED lines=116> */
[----:B---3--:R-:W-:Y:S02]  /*a4e0*/  VIADD R8, R4, 0xc04 ;  /* 0x00000c0404087836 */ /* 0x008fe40000000000 */
        /* <DEDUP_REMOVED lines=21> */
[----:B--2---:R-:W-:-:S04]  /*a640*/  IMAD R11, R214, -0x60, R174 ;  /* 0xffffffa0d60b7824 */ /* 0x004fc800078e02ae */
[----:B------:R-:W-:Y:S01]  /*a650*/  VIADD R10, R11, 0x60 ;  /* 0x000000600b0a7836 */ /* 0x000fe20000000000 */
[----:B------:R-:W-:Y:S01]  /*a660*/  IADD3 R11, -R224, 0x61, R11 ;  /* 0x00000061e00b7810 */ /* 0x000fe20007ffe10b */
[----:B----4-:R-:W-:Y:S01]  /*a670*/  IMAD R76, R225, 0x80, R23 ;  /* 0x00000080e14c7824 */ /* 0x010fe200078e0217 */
[----:B------:R-:W-:Y:S02]  /*a680*/  WARPGROUP.DEPBAR.LE gsb0, 0x0 ;  /* 0x00008000000079c5 */ /* 0x000fe40000010000 */
[----:B------:R-:W-:-:S06]  /*a690*/  WARPGROUP.ARRIVE ;  /* 0x00000000000079c5 */ /* 0x000fcc0000000000 */
[----:B------:R-:W-:Y:S01]  /*a6a0*/  HGMMA.64x96x16.F32.BF16 R24, gdesc[UR4], R24, gsb0 ;  /* 0x01600000041879f0 */ /* 0x000fe20008001818 */
[C---:B------:R-:W-:Y:S01]  /*a6b0*/  IMAD R10, R72.reuse, -0x2, R10 ;  /* 0xfffffffe480a7824 */ /* 0x040fe200078e020a */
[----:B------:R-:W-:Y:S01]  /*a6c0*/  ULDC UR4, c[0x0][0xa80] ;  /* 0x0002a00000047ab9 */ /* 0x000fe20000000800 */
[----:B------:R-:W-:-:S05]  /*a6d0*/  IMAD R11, R72, -0x2, R11 ;  /* 0xfffffffe480b7824 */ /* 0x000fca00078e020b */
[----:B------:R-:W-:-:S04]  /*a6e0*/  VIADDMNMX R73, R76, R11, R10, PT ;  /* 0x0000000b4c497246 */ /* 0x000fc8000380010a */
[C---:B------:R-:W-:Y:S02]  /*a6f0*/  ISETP.GT.AND P2, PT, R73.reuse, RZ, PT ;  /* 0x000000ff4900720c */ /* 0x040fe40003f44270 */
[C---:B------:R-:W-:Y:S02]  /*a700*/  ISETP.GT.AND P3, PT, R73.reuse, 0x1, PT ;  /* 0x000000014900780c */ /* 0x040fe40003f64270 */
[----:B------:R-:W-:Y:S01]  /*a710*/  ISETP.GT.AND P4, PT, R73, 0x8, PT ;  /* 0x000000084900780c */ /* 0x000fe20003f84270 */
        /* <DEDUP_REMOVED lines=68> */
[----:B------:R-:W-:-:S05]  /*ab60*/  FMNMX.FTZ R29, R74, R23, !PT ;  /* 0x000000174a1d7209 */ /* 0x000fca0007810000 */
[----:B------:R-:W0:Y:S01]  /*ab70*/  SHFL.BFLY PT, R96, R29, 0x2, 0x1f ;  /* 0x0c401f001d607f89 */ /* 0x000e2200000e0000 */
[----:B------:R-:W-:Y:S02]  /*ab80*/  IADD3 R11, R11, 0x8, R76 ;  /* 0x000000080b0b7810 */ /* 0x000fe40007ffe04c */
[----:B0-----:R-:W-:-:S05]  /*ab90*/  FMNMX.FTZ R96, R29, R96, !PT ;  /* 0x000000601d607209 */ /* 0x001fca0007810000 */
[----:B------:R-:W0:Y:S01]  /*aba0*/  SHFL.BFLY PT, R33, R96, 0x1, 0x1f ;  /* 0x0c201f0060217f89 */ /* 0x000e2200000e0000 */
[----:B------:R-:W-:-:S04]  /*abb0*/  VIMNMX R23, R10, R11, PT ;  /* 0x0000000b0a177248 */ /* 0x000fc80003fe0100 */
[C---:B------:R-:W-:Y:S02]  /*abc0*/  ISETP.GT.AND P4, PT, R23.reuse, RZ, PT ;  /* 0x000000ff1700720c */ /* 0x040fe40003f84270 */
[C---:B------:R-:W-:Y:S02]  /*abd0*/  ISETP.GT.AND P5, PT, R23.reuse, 0x1, PT ;  /* 0x000000011700780c */ /* 0x040fe40003fa4270 */
[----:B------:R-:W-:Y:S01]  /*abe0*/  FSEL R29, R26, -INF , P4 ;  /* 0xff8000001a1d7808 */ /* 0x000fe20002000000 */
[----:B------:R-:W-:Y:S01]  /*abf0*/  IMAD.U32 R11, RZ, RZ, UR4 ;  /* 0x00000004ff0b7e24 */ /* 0x000fe2000f8e00ff */
[----:B------:R-:W-:Y:S02]  /*ac00*/  ISETP.GT.AND P3, PT, R23, 0x8, PT ;  /* 0x000000081700780c */ /* 0x000fe40003f64270 */
[----:B------:R-:W-:Y:S02]  /*ac10*/  FSEL R26, R27, -INF , P5 ;  /* 0xff8000001b1a7808 */ /* 0x000fe40002800000 */
[----:B------:R-:W-:-:S02]  /*ac20*/  ISETP.GT.AND P2, PT, R23, 0x9, PT ;  /* 0x000000091700780c */ /* 0x000fc40003f44270 */
[----:B------:R-:W-:Y:S02]  /*ac30*/  FSEL R30, R30, -INF , P3 ;  /* 0xff8000001e1e7808 */ /* 0x000fe40001800000 */
[----:B------:R-:W-:Y:S02]  /*ac40*/  FMNMX.FTZ R27, R29, R26, !PT ;  /* 0x0000001a1d1b7209 */ /* 0x000fe40007810000 */
[----:B0-----:R-:W-:Y:S02]  /*ac50*/  FMNMX.FTZ R10, R96, R33, !PT ;  /* 0x00000021600a7209 */ /* 0x001fe40007810000 */
[----:B------:R-:W-:Y:S02]  /*ac60*/  ISETP.GT.AND P3, PT, R23, 0x10, PT ;  /* 0x000000101700780c */ /* 0x000fe40003f64270 */
[C---:B------:R-:W-:Y:S01]  /*ac70*/  FSETP.NEU.FTZ.AND P4, PT, R10.reuse, -INF , PT ;  /* 0xff8000000a00780b */ /* 0x040fe20003f9d000 */
[----:B------:R-:W-:Y:S01]  /*ac80*/  FMUL.FTZ R33, R10, R11 ;  /* 0x0000000b0a217220 */ /* 0x000fe20000410000 */
[----:B------:R-:W-:-:S02]  /*ac90*/  FSEL R76, R31, -INF , P2 ;  /* 0xff8000001f4c7808 */ /* 0x000fc40001000000 */
[----:B------:R-:W-:Y:S02]  /*aca0*/  FMNMX.FTZ R27, R30, R27, !PT ;  /* 0x0000001b1e1b7209 */ /* 0x000fe40007810000 */
[----:B------:R-:W-:Y:S02]  /*acb0*/  FSEL R53, R33, RZ, P4 ;  /* 0x000000ff21357208 */ /* 0x000fe40002000000 */
[C---:B------:R-:W-:Y:S02]  /*acc0*/  ISETP.GT.AND P2, PT, R23.reuse, 0x11, PT ;  /* 0x000000111700780c */ /* 0x040fe40003f44270 */
[----:B------:R-:W-:Y:S02]  /*acd0*/  FSEL R34, R34, -INF , P3 ;  /* 0xff80000022227808 */ /* 0x000fe40001800000 */
[----:B------:R-:W-:Y:S01]  /*ace0*/  FMNMX.FTZ R27, R76, R27, !PT ;  /* 0x0000001b4c1b7209 */ /* 0x000fe20007810000 */
[----:B------:R-:W-:Y:S01]  /*acf0*/  FFMA.FTZ R200, R78, R11, -R53 ;  /* 0x0000000b4ec87223 */ /* 0x000fe20000010835 */
        /* <DEDUP_REMOVED lines=29> */
[----:B------:R-:W-:Y:S01]  /*aed0*/  FMNMX.FTZ R31, R50, R31, !PT ;  /* 0x0000001f321f7209 */ /* 0x000fe20007810000 */
[----:B------:R0:W-:Y:S01]  /*aee0*/  MUFU.EX2 R27, R33 ;  /* 0x00000021001b7308 */ /* 0x0001e20000000800 */
[C---:B------:R-:W-:Y:S02]  /*aef0*/  ISETP.GT.AND P2, PT, R23.reuse, 0x39, PT ;  /* 0x000000391700780c */ /* 0x040fe40003f44270 */
[----:B------:R-:W-:Y:S01]  /*af00*/  FSEL R54, R54, -INF , P3 ;  /* 0xff80000036367808 */ /* 0x000fe20001800000 */
[----:B------:R-:W-:Y:S01]  /*af10*/  FFMA.FTZ R35, R86, R11, -R53 ;  /* 0x0000000b56237223 */ /* 0x000fe20000010835 */
[----:B------:R-:W-:Y:S02]  /*af20*/  ISETP.GT.AND P3, PT, R23, 0x40, PT ;  /* 0x000000401700780c */ /* 0x000fe40003f64270 */
[----:B0-----:R-:W-:-:S02]  /*af30*/  FMNMX.FTZ R33, R84, R31, !PT ;  /* 0x0000001f54217209 */ /* 0x001fc40007810000 */
        /* <DEDUP_REMOVED lines=12> */
[----:B------:R0:W-:Y:S01]  /*b000*/  MUFU.EX2 R31, R35 ;  /* 0x00000023001f7308 */ /* 0x0001e20000000800 */
[----:B------:R-:W-:-:S02]  /*b010*/  ISETP.GT.AND P3, PT, R23, 0x50, PT ;  /* 0x000000501700780c */ /* 0x000fc40003f64270 */
[----:B------:R-:W-:Y:S01]  /*b020*/  FMNMX.FTZ R33, R62, R33, !PT ;  /* 0x000000213e217209 */ /* 0x000fe20007810000 */
[--C-:B0-----:R-:W-:Y:S01]  /*b030*/  FFMA.FTZ R35, R90, R11, -R53.reuse ;  /* 0x0000000b5a237223 */ /* 0x101fe20000010835 */
[----:B------:R-:W-:Y:S02]  /*b040*/  FSEL R90, R63, -INF , P2 ;  /* 0xff8000003f5a7808 */ /* 0x000fe40001000000 */
[C---:B------:R-:W-:Y:S02]  /*b050*/  ISETP.GT.AND P2, PT, R23.reuse, 0x51, PT ;  /* 0x000000511700780c */ /* 0x040fe40003f44270 */
[----:B------:R-:W-:Y:S02]  /*b060*/  FSEL R66, R66, -INF , P3 ;  /* 0xff80000042427808 */ /* 0x000fe40001800000 */
[----:B------:R-:W-:Y:S01]  /*b070*/  FMNMX.FTZ R33, R90, R33, !PT ;  /* 0x000000215a217209 */ /* 0x000fe20007810000 */
[----:B------:R-:W-:Y:S01]  /*b080*/  FFMA.FTZ R156, R92, R11, -R53 ;  /* 0x0000000b5c9c7223 */ /* 0x000fe20000010835 */
[----:B------:R-:W-:-:S02]  /*b090*/  ISETP.GT.AND P3, PT, R23, 0x58, PT ;  /* 0x000000581700780c */ /* 0x000fc40003f64270 */
[----:B------:R-:W-:Y:S02]  /*b0a0*/  FSEL R92, R67, -INF , P2 ;  /* 0xff800000435c7808 */ /* 0x000fe40001000000 */
[----:B------:R-:W-:Y:S02]  /*b0b0*/  FMNMX.FTZ R33, R66, R33, !PT ;  /* 0x0000002142217209 */ /* 0x000fe40007810000 */
[----:B------:R-:W-:Y:S02]  /*b0c0*/  ISETP.GT.AND P2, PT, R23, 0x59, PT ;  /* 0x000000591700780c */ /* 0x000fe40003f44270 */
[----:B------:R-:W-:Y:S02]  /*b0d0*/  FSEL R70, R70, -INF , P3 ;  /* 0xff80000046467808 */ /* 0x000fe40001800000 */
[----:B------:R-:W-:Y:S01]  /*b0e0*/  FMNMX.FTZ R33, R92, R33, !PT ;  /* 0x000000215c217209 */ /* 0x000fe20007810000 */
[----:B------:R-:W-:Y:S01]  /*b0f0*/  FFMA.FTZ R37, R94, R11, -R53 ;  /* 0x0000000b5e257223 */ /* 0x000fe20000010835 */
[----:B------:R-:W-:-:S02]  /*b100*/  FSEL R94, R71, -INF , P2 ;  /* 0xff800000475e7808 */ /* 0x000fc40001000000 */
[----:B------:R-:W-:-:S04]  /*b110*/  FMNMX.FTZ R33, R70, R33, !PT ;  /* 0x0000002146217209 */ /* 0x000fc80007810000 */
[----:B------:R-:W-:Y:S01]  /*b120*/  FMNMX.FTZ R33, R94, R33, !PT ;  /* 0x000000215e217209 */ /* 0x000fe20007810000 */
[----:B------:R-:W-:-:S04]  /*b130*/  FFMA.FTZ R41, R24, R11, -R53 ;  /* 0x0000000b18297223 */ /* 0x000fc80000010835 */
[----:B------:R-:W0:Y:S02]  /*b140*/  SHFL.BFLY PT, R24, R33, 0x2, 0x1f ;  /* 0x0c401f0021187f89 */ /* 0x000e2400000e0000 */
[----:B0-----:R-:W-:-:S05]  /*b150*/  FMNMX.FTZ R24, R33, R24, !PT ;  /* 0x0000001821187209 */ /* 0x001fca0007810000 */
[----:B------:R-:W0:Y:S01]  /*b160*/  SHFL.BFLY PT, R23, R24, 0x1, 0x1f ;  /* 0x0c201f0018177f89 */ /* 0x000e2200000e0000 */
[----:B------:R-:W1:Y:S01]  /*b170*/  S2R R75, SR_TID.X ;  /* 0x00000000004b7919 */ /* 0x000e620000002100 */
[----:B------:R-:W-:Y:S01]  /*b180*/  FFMA.FTZ R25, R25, R11, -R53 ;  /* 0x0000000b19197223 */ /* 0x000fe20000010835 */
[----:B------:R-:W-:Y:S01]  /*b190*/  MUFU.EX2 R200, R200 ;  /* 0x000000c800c87308 */ /* 0x000fe20000000800 */
[----:B0-----:R-:W-:-:S04]  /*b1a0*/  FMNMX.FTZ R23, R24, R23, !PT ;  /* 0x0000001718177209 */ /* 0x001fc80007810000 */
[C---:B------:R-:W-:Y:S01]  /*b1b0*/  FSETP.NEU.FTZ.AND P2, PT, R23.reuse, -INF , PT ;  /* 0xff8000001700780b */ /* 0x040fe20003f5d000 */
[----:B------:R-:W-:-:S05]  /*b1c0*/  FMUL.FTZ R24, R23, R11 ;  /* 0x0000000b17187220 */ /* 0x000fca0000410000 */
[----:B------:R-:W-:Y:S01]  /*b1d0*/  FSEL R33, R24, RZ, P2 ;  /* 0x000000ff18217208 */ /* 0x000fe20001000000 */
[----:B------:R-:W0:Y:S04]  /*b1e0*/  MUFU.EX2 R25, R25 ;  /* 0x0000001900197308 */ /* 0x000e280000000800 */
[-CC-:B------:R-:W-:Y:S01]  /*b1f0*/  FFMA.FTZ R26, R26, R11.reuse, -R33.reuse ;  /* 0x0000000b1a1a7223 */ /* 0x180fe20000010821 */
[-CC-:B------:R-:W-:Y:S01]  /*b200*/  FFMA.FTZ R29, R29, R11.reuse, -R33.reuse ;  /* 0x0000000b1d1d7223 */ /* 0x180fe20000010821 */
[-CC-:B------:R-:W-:Y:S02]  /*b210*/  FFMA.FTZ R30, R30, R11.reuse, -R33.reuse ;  /* 0x0000000b1e1e7223 */ /* 0x180fe40000010821 */
[----:B------:R-:W-:Y:S01]  /*b220*/  MUFU.EX2 R202, R202 ;  /* 0x000000ca00ca7308 */ /* 0x000fe20000000800 */
[-CC-:B------:R-:W-:Y:S01]  /*b230*/  FFMA.FTZ R76, R76, R11.reuse, -R33.reuse ;  /* 0x0000000b4c4c7223 */ /* 0x180fe20000010821 */
[----:B------:R-:W-:-:S06]  /*b240*/  FFMA.FTZ R34, R34, R11, -R33 ;  /* 0x0000000b22227223 */ /* 0x000fcc0000010821 */
[----:B------:R2:W-:Y:S01]  /*b250*/  MUFU.EX2 R201, R29 ;  /* 0x0000001d00c97308 */ /* 0x0005e20000000800 */
[----:B-1----:R-:W-:-:S07]  /*b260*/  SHF.R.U32.HI R75, RZ, 0x7, R75 ;  /* 0x00000007ff4b7819 */ /* 0x002fce000001164b */
[----:B------:R-:W1:Y:S01]  /*b270*/  MUFU.EX2 R26, R26 ;  /* 0x0000001a001a7308 */ /* 0x000e620000000800 */
[----:B------:R-:W-:Y:S01]  /*b280*/  @!P1 VIADD R24, R173, 0x32440 ;  /* 0x00032440ad189836 */ /* 0x000fe20000000000 */
[----:B------:R-:W-:-:S06]  /*b290*/  LOP3.LUT R3, R3, 0x3000000, RZ, 0xfc, !PT ;  /* 0x0300000003037812 */ /* 0x000fcc00078efcff */
[----:B------:R-:W3:Y:S01]  /*b2a0*/  MUFU.EX2 R30, R30 ;  /* 0x0000001e001e7308 */ /* 0x000ee20000000800 */
[----:B------:R-:W-:Y:S01]  /*b2b0*/  IADD3 R172, -R75, 0xb, RZ ;  /* 0x0000000b4bac7810 */ /* 0x000fe20007ffe1ff */
[----:B--2---:R-:W-:Y:S02]  /*b2c0*/  IMAD.MOV.U32 R29, RZ, RZ, 0x40000040 ;  /* 0x40000040ff1d7424 */ /* 0x004fe400078e00ff */
[-C--:B------:R-:W-:Y:S01]  /*b2d0*/  FFMA.FTZ R43, R28, R11.reuse, -R53 ;  /* 0x0000000b1c2b7223 */ /* 0x080fe20000010835 */
[----:B------:R-:W-:-:S03]  /*b2e0*/  FFMA.FTZ R78, R78, R11, -R33 ;  /* 0x0000000b4e4e7223 */ /* 0x000fc60000010821 */
[----:B------:R-:W2:Y:S01]  /*b2f0*/  MUFU.EX2 R203, R76 ;  /* 0x0000004c00cb7308 */ /* 0x000ea20000000800 */
[----:B------:R-:W-:Y:S01]  /*b300*/  @!P1 PRMT R24, RZ, 0x654, R24 ;  /* 0x00000654ff189816 */ /* 0x000fe20000000018 */
[----:B------:R0:W-:Y:S01]  /*b310*/  STL [R1+0x4], R3 ;  /* 0x0000040301007387 */ /* 0x0001e20000100800 */
[----:B------:R-:W-:-:S05]  /*b320*/  IMAD R28, R2, 0xc00, R3 ;  /* 0x00000c00021c7824 */ /* 0x000fca00078e0203 */
[----:B------:R-:W4:Y:S01]  /*b330*/  MUFU.EX2 R152, R152 ;  /* 0x0000009800987308 */ /* 0x000f220000000800 */
[----:B------:R1:W-:Y:S07]  /*b340*/  BAR.ARV R172, 0x100 ;  /* 0x000400ac0000751d */ /* 0x0003ee0000002000 */
[----:B------:R-:W4:Y:S01]  /*b350*/  MUFU.EX2 R34, R34 ;  /* 0x0000002200227308 */ /* 0x000f220000000800 */
[----:B0-----:R-:W-:Y:S01]  /*b360*/  FADD.FTZ R3, R200, R25 ;  /* 0x00000019c8037221 */ /* 0x001fe20000010000 */
[-CC-:B------:R-:W-:Y:S01]  /*b370*/  FFMA.FTZ R38, R38, R11.reuse, -R33.reuse ;  /* 0x0000000b26267223 */ /* 0x180fe20000010821 */
[----:B------:R3:W-:Y:S01]  /*b380*/  @!P1 SYNCS.ARRIVE.TRANS64.RED.A1T0 RZ, [R24+URZ], RZ ;  /* 0x000000ff18ff99a7 */ /* 0x0007e2000810043f */
[----:B------:R-:W-:Y:S01]  /*b390*/  R2UR UR7, R29 ;  /* 0x000000001d0772ca */ /* 0x000fe200000e0000 */
[----:B------:R0:W-:Y:S01]  /*b3a0*/  BAR.SYNC.DEFER_BLOCKING R0, 0x100 ;  /* 0x000400000000751d */ /* 0x0001e20000010000 */
[----:B-1----:R-:W-:Y:S01]  /*b3b0*/  FADD.FTZ R29, R201, R26 ;  /* 0x0000001ac91d7221 */ /* 0x002fe20000010000 */
[----:B------:R-:W-:-:S04]  /*b3c0*/  FFMA.FTZ R96, R96, R11, -R33 ;  /* 0x0000000b60607223 */ /* 0x000fc80000010821 */
[----:B------:R-:W1:Y:S01]  /*b3d0*/  MUFU.EX2 R153, R78 ;  /* 0x0000004e00997308 */ /* 0x000e620000000800 */
[----:B0-----:R-:W-:Y:S01]  /*b3e0*/  FADD.FTZ R0, R202, R3 ;  /* 0x00000003ca007221 */ /* 0x001fe20000010000 */
[----:B---3--:R-:W-:-:S06]  /*b3f0*/  FADD.FTZ R24, R30, R29 ;  /* 0x0000001d1e187221 */ /* 0x008fcc0000010000 */
[----:B------:R-:W0:Y:S01]  /*b400*/  MUFU.EX2 R154, R154 ;  /* 0x0000009a009a7308 */ /* 0x000e220000000800 */
[----:B------:R-:W-:Y:S01]  /*b410*/  FFMA.FTZ R42, R42, R11, -R33 ;  /* 0x0000000b2a2a7223 */ /* 0x000fe20000010821 */
[----:B------:R-:W-:Y:S01]  /*b420*/  FADD.FTZ R3, R27, R0 ;  /* 0x000000001b037221 */ /* 0x000fe20000010000 */
[----:B--2---:R-:W-:-:S05]  /*b430*/  FADD.FTZ R29, R203, R24 ;  /* 0x00000018cb1d7221 */ /* 0x004fca0000010000 */
[----:B------:R-:W2:Y:S01]  /*b440*/  MUFU.EX2 R155, R38 ;  /* 0x00000026009b7308 */ /* 0x000ea20000000800 */
[----:B----4-:R-:W-:-:S07]  /*b450*/  FADD.FTZ R0, R152, R3 ;  /* 0x0000000398007221 */ /* 0x010fce0000010000 */
[----:B------:R-:W3:Y:S01]  /*b460*/  MUFU.EX2 R35, R35 ;  /* 0x0000002300237308 */ /* 0x000ee20000000800 */
[-C--:B------:R-:W-:Y:S01]  /*b470*/  FFMA.FTZ R80, R80, R11.reuse, -R33 ;  /* 0x0000000b50507223 */ /* 0x080fe20000010821 */
[----:B------:R-:W-:Y:S01]  /*b480*/  FFMA.FTZ R158, R44, R11, -R53 ;  /* 0x0000000b2c9e7223 */ /* 0x000fe20000010835 */
[----:B------:R-:W-:-:S05]  /*b490*/  FADD.FTZ R24, R34, R29 ;  /* 0x0000001d22187221 */ /* 0x000fca0000010000 */
[----:B------:R-:W4:Y:S01]  /*b4a0*/  MUFU.EX2 R96, R96 ;  /* 0x0000006000607308 */ /* 0x000f220000000800 */
[----:B------:R-:W-:Y:S01]  /*b4b0*/  FFMA.FTZ R46, R46, R11, -R33 ;  /* 0x0000000b2e2e7223 */ /* 0x000fe20000010821 */
[----:B------:R-:W-:-:S06]  /*b4c0*/  FADD.FTZ R3, R31, R0 ;  /* 0x000000001f037221 */ /* 0x000fcc0000010000 */
[----:B------:R-:W4:Y:S01]  /*b4d0*/  MUFU.EX2 R156, R156 ;  /* 0x0000009c009c7308 */ /* 0x000f220000000800 */
[----:B-1----:R-:W-:Y:S01]  /*b4e0*/  FADD.FTZ R24, R153, R24 ;  /* 0x0000001899187221 */ /* 0x002fe20000010000 */
[----:B0-----:R-:W-:-:S06]  /*b4f0*/  FADD.FTZ R0, R154, R3 ;  /* 0x000000039a007221 */ /* 0x001fcc0000010000 */
[----:B------:R-:W0:Y:S01]  /*b500*/  MUFU.EX2 R42, R42 ;  /* 0x0000002a002a7308 */ /* 0x000e220000000800 */
[-C--:B------:R-:W-:Y:S01]  /*b510*/  FFMA.FTZ R82, R82, R11.reuse, -R33 ;  /* 0x0000000b52527223 */ /* 0x080fe20000010821 */
[----:B------:R-:W-:-:S06]  /*b520*/  FFMA.FTZ R160, R48, R11, -R53 ;  /* 0x0000000b30a07223 */ /* 0x000fcc0000010835 */
[----:B------:R-:W1:Y:S01]  /*b530*/  MUFU.EX2 R37, R37 ;  /* 0x0000002500257308 */ /* 0x000e620000000800 */
[----:B--2---:R-:W-:Y:S01]  /*b540*/  FADD.FTZ R3, R155, R24 ;  /* 0x000000189b037221 */ /* 0x004fe20000010000 */
[----:B------:R-:W-:-:S06]  /*b550*/  FFMA.FTZ R50, R50, R11, -R33 ;  /* 0x0000000b32327223 */ /* 0x000fcc0000010821 */
[----:B------:R-:W2:Y:S01]  /*b560*/  MUFU.EX2 R157, R80 ;  /* 0x00000050009d7308 */ /* 0x000ea20000000800 */
[----:B---3--:R-:W-:Y:S01]  /*b570*/  FADD.FTZ R29, R35, R0 ;  /* 0x00000000231d7221 */ /* 0x008fe20000010000 */
[----:B----4-:R-:W-:-:S06]  /*b580*/  FADD.FTZ R3, R96, R3 ;  /* 0x0000000360037221 */ /* 0x010fcc0000010000 */
[----:B------:R-:W3:Y:S01]  /*b590*/  MUFU.EX2 R158, R158 ;  /* 0x0000009e009e7308 */ /* 0x000ee20000000800 */
[----:B------:R-:W-:-:S07]  /*b5a0*/  FADD.FTZ R0, R156, R29 ;  /* 0x0000001d9c007221 */ /* 0x000fce0000010000 */
[----:B------:R-:W4:Y:S01]  /*b5b0*/  MUFU.EX2 R46, R46 ;  /* 0x0000002e002e7308 */ /* 0x000f220000000800 */
[----:B------:R-:W-:Y:S02]  /*b5c0*/  IMAD.MOV.U32 R29, RZ, RZ, 0x40000040 ;  /* 0x40000040ff1d7424 */ /* 0x000fe400078e00ff */
[----:B------:R-:W-:-:S05]  /*b5d0*/  FFMA.FTZ R84, R84, R11, -R33 ;  /* 0x0000000b54547223 */ /* 0x000fca0000010821 */
[----:B------:R-:W4:Y:S01]  /*b5e0*/  MUFU.EX2 R41, R41 ;  /* 0x0000002900297308 */ /* 0x000f220000000800 */
[----:B------:R-:W-:Y:S01]  /*b5f0*/  FFMA.FTZ R162, R52, R11, -R53 ;  /* 0x0000000b34a27223 */ /* 0x000fe20000010835 */
[----:B0-----:R-:W-:-:S06]  /*b600*/  FADD.FTZ R24, R42, R3 ;  /* 0x000000032a187221 */ /* 0x001fcc0000010000 */
[----:B------:R-:W0:Y:S01]  /*b610*/  MUFU.EX2 R159, R82 ;  /* 0x00000052009f7308 */ /* 0x000e220000000800 */
[----:B------:R-:W-:Y:S01]  /*b620*/  FFMA.FTZ R54, R54, R11, -R33 ;  /* 0x0000000b36367223 */ /* 0x000fe20000010821 */
[----:B------:R-:W-:Y:S01]  /*b630*/  R2UR UR27, R29 ;  /* 0x000000001d1b72ca */ /* 0x000fe200000e0000 */
[----:B-1----:R-:W-:-:S05]  /*b640*/  FADD.FTZ R3, R37, R0 ;  /* 0x0000000025037221 */ /* 0x002fca0000010000 */
        /* <DEDUP_REMOVED lines=11> */
[----:B------:R-:W-:Y:S01]  /*b700*/  F2FP.BF16.F32.PACK_AB R200, R25, R200 ;  /* 0x000000c819c8723e */ /* 0x000fe200000010ff */
[----:B------:R-:W-:-:S05]  /*b710*/  FADD.FTZ R3, R41, R0 ;  /* 0x0000000029037221 */ /* 0x000fca0000010000 */
[----:B------:R-:W4:Y:S01]  /*b720*/  MUFU.EX2 R162, R162 ;  /* 0x000000a200a27308 */ /* 0x000f220000000800 */
[----:B------:R-:W-:Y:S01]  /*b730*/  FFMA.FTZ R47, R32, R11, -R53 ;  /* 0x0000000b202f7223 */ /* 0x000fe20000010835 */
[----:B0-----:R-:W-:-:S06]  /*b740*/  FADD.FTZ R25, R159, R24 ;  /* 0x000000189f197221 */ /* 0x001fcc0000010000 */
[----:B------:R-:W0:Y:S01]  /*b750*/  MUFU.EX2 R54, R54 ;  /* 0x0000003600367308 */ /* 0x000e220000000800 */
        /* <DEDUP_REMOVED lines=13> */
[----:B------:R-:W-:-:S06]  /*b830*/  FADD.FTZ R0, R162, R3 ;  /* 0x00000003a2007221 */ /* 0x000fcc0000010000 */
        /* <DEDUP_REMOVED lines=25> */
[----:B--2---:R-:W-:-:S07]  /*b9d0*/  FADD.FTZ R24, R62, R25 ;  /* 0x000000193e187221 */ /* 0x004fce0000010000 */
[----:B------:R-:W2:Y:S01]  /*b9e0*/  MUFU.EX2 R169, R92 ;  /* 0x0000005c00a97308 */ /* 0x000ea20000000800 */
[----:B---3--:R-:W-:Y:S01]  /*b9f0*/  FADD.FTZ R3, R49, R0 ;  /* 0x0000000031037221 */ /* 0x008fe20000010000 */
[----:B----4-:R-:W-:-:S06]  /*ba00*/  FADD.FTZ R25, R167, R24 ;  /* 0x00000018a7197221 */ /* 0x010fcc0000010000 */
[----:B------:R-:W3:Y:S08]  /*ba10*/  MUFU.EX2 R170, R170 ;  /* 0x000000aa00aa7308 */ /* 0x000ef00000000800 */
[----:B------:R-:W4:Y:S01]  /*ba20*/  MUFU.EX2 R70, R70 ;  /* 0x0000004600467308 */ /* 0x000f220000000800 */
[----:B------:R-:W-:Y:S01]  /*ba30*/  FADD.FTZ R0, R168, R3 ;  /* 0x00000003a8007221 */ /* 0x000fe20000010000 */
[----:B0-----:R-:W-:-:S06]  /*ba40*/  FADD.FTZ R24, R66, R25 ;  /* 0x0000001942187221 */ /* 0x001fcc0000010000 */
[----:B------:R-:W0:Y:S01]  /*ba50*/  MUFU.EX2 R53, R53 ;  /* 0x0000003500357308 */ /* 0x000e220000000800 */
[----:B------:R-:W-:-:S07]  /*ba60*/  VIADD R32, R28, 0x80 ;  /* 0x000000801c207836 */ /* 0x000fce0000000000 */
[----:B------:R-:W0:Y:S01]  /*ba70*/  MUFU.EX2 R171, R94 ;  /* 0x0000005e00ab7308 */ /* 0x000e220000000800 */
[----:B------:R-:W-:Y:S02]  /*ba80*/  VIADD R38, R28, 0x100 ;  /* 0x000001001c267836 */ /* 0x000fe40000000000 */
[----:B-1----:R-:W-:Y:S01]  /*ba90*/  FADD.FTZ R3, R51, R0 ;  /* 0x0000000033037221 */ /* 0x002fe20000010000 */
[----:B------:R-:W-:Y:S02]  /*baa0*/  IMAD.MOV.U32 R33, RZ, RZ, 0x40000040 ;  /* 0x40000040ff217424 */ /* 0x000fe400078e00ff */
[----:B------:R-:W-:Y:S02]  /*bab0*/  IMAD.MOV.U32 R39, RZ, RZ, 0x40000040 ;  /* 0x40000040ff277424 */ /* 0x000fe400078e00ff */
[----:B--2---:R-:W-:Y:S01]  /*bac0*/  FADD.FTZ R25, R169, R24 ;  /* 0x00000018a9197221 */ /* 0x004fe20000010000 */
[----:B------:R-:W-:Y:S01]  /*bad0*/  R2UR UR10, R32 ;  /* 0x00000000200a72ca */ /* 0x000fe200000e0000 */
[----:B------:R-:W-:Y:S01]  /*bae0*/  VIADD R32, R28, 0x180 ;  /* 0x000001801c207836 */ /* 0x000fe20000000000 */
[----:B------:R-:W-:Y:S01]  /*baf0*/  R2UR UR14, R38 ;  /* 0x00000000260e72ca */ /* 0x000fe200000e0000 */
[C---:B------:R-:W-:Y:S01]  /*bb00*/  VIADD R38, R28.reuse, 0x200 ;  /* 0x000002001c267836 */ /* 0x040fe20000000000 */
[----:B------:R-:W-:Y:S01]  /*bb10*/  R2UR UR6, R28 ;  /* 0x000000001c0672ca */ /* 0x000fe200000e0000 */
[----:B---3--:R-:W-:Y:S01]  /*bb20*/  FADD.FTZ R0, R170, R3 ;  /* 0x00000003aa007221 */ /* 0x008fe20000010000 */
[----:B------:R-:W-:Y:S01]  /*bb30*/  R2UR UR11, R33 ;  /* 0x00000000210b72ca */ /* 0x000fe200000e0000 */
[----:B------:R-:W-:Y:S01]  /*bb40*/  IMAD.MOV.U32 R33, RZ, RZ, 0x40000040 ;  /* 0x40000040ff217424 */ /* 0x000fe200078e00ff */
[----:B------:R-:W-:Y:S01]  /*bb50*/  R2UR UR15, R39 ;  /* 0x00000000270f72ca */ /* 0x000fe200000e0000 */
[----:B------:R-:W-:-:S02]  /*bb60*/  VIADD R28, R28, 0x280 ;  /* 0x000002801c1c7836 */ /* 0x000fc40000000000 */
[----:B----4-:R-:W-:Y:S01]  /*bb70*/  FADD.FTZ R24, R70, R25 ;  /* 0x0000001946187221 */ /* 0x010fe20000010000 */
[----:B------:R-:W-:Y:S01]  /*bb80*/  IMAD.MOV.U32 R39, RZ, RZ, 0x40000040 ;  /* 0x40000040ff277424 */ /* 0x000fe200078e00ff */
[----:B------:R-:W-:Y:S01]  /*bb90*/  F2FP.BF16.F32.PACK_AB R202, R27, R202 ;  /* 0x000000ca1bca723e */ /* 0x000fe200000010ff */
[----:B0-----:R-:W-:Y:S01]  /*bba0*/  FADD.FTZ R3, R53, R0 ;  /* 0x0000000035037221 */ /* 0x001fe20000010000 */
[----:B------:R-:W-:Y:S02]  /*bbb0*/  F2FP.BF16.F32.PACK_AB R201, R26, R201 ;  /* 0x000000c91ac9723e */ /* 0x000fe400000010ff */
[----:B------:R-:W-:Y:S01]  /*bbc0*/  F2FP.BF16.F32.PACK_AB R203, R203, R30 ;  /* 0x0000001ecbcb723e */ /* 0x000fe200000010ff */
[----:B------:R-:W-:Y:S01]  /*bbd0*/  FADD.FTZ R0, R171, R24 ;  /* 0x00000018ab007221 */ /* 0x000fe20000010000 */
[----:B------:R-:W-:Y:S02]  /*bbe0*/  R2UR UR18, R32 ;  /* 0x00000000201272ca */ /* 0x000fe400000e0000 */
[----:B------:R-:W-:-:S02]  /*bbf0*/  R2UR UR19, R33 ;  /* 0x00000000211372ca */ /* 0x000fc400000e0000 */
[----:B------:R-:W-:Y:S02]  /*bc00*/  R2UR UR22, R38 ;  /* 0x00000000261672ca */ /* 0x000fe400000e0000 */
[----:B------:R-:W-:Y:S02]  /*bc10*/  R2UR UR23, R39 ;  /* 0x00000000271772ca */ /* 0x000fe400000e0000 */
[----:B------:R-:W-:Y:S02]  /*bc20*/  R2UR UR26, R28 ;  /* 0x000000001c1a72ca */ /* 0x000fe400000e0000 */
        /* <DEDUP_REMOVED lines=20> */
[----:B------:R-:W-:-:S06]  /*bd70*/  WARPGROUP.ARRIVE ;  /* 0x00000000000079c5 */ /* 0x000fcc0000000000 */
[----:B------:R-:W-:Y:S03]  /*bd80*/  HGMMA.64x256x16.F32.BF16 R24, R200, gdesc[UR4].tnspB, RZ, !UPT, gsb0 ;  /* 0x43e00004c8187df0 */ /* 0x000fe6000c0018ff */
        /* <DEDUP_REMOVED lines=16> */
[----:B------:R-:W-:-:S04]  /*be90*/  IMAD.IADD R152, R174, 0x1, -R224 ;  /* 0x00000001ae987824 */ /* 0x000fc800078e0ae0 */
[----:B------:R-:W-:-:S04]  /*bea0*/  IMAD R152, R225, 0x80, R152 ;  /* 0x00000080e1987824 */ /* 0x000fc800078e0298 */
[----:B------:R-:W-:-:S05]  /*beb0*/  IMAD.HI R152, R152, 0x2aaaaaab, RZ ;  /* 0x2aaaaaab98987827 */ /* 0x000fca00078e02ff */
[----:B------:R-:W-:-:S04]  /*bec0*/  SHF.R.U32.HI R153, RZ, 0x1f, R152 ;  /* 0x0000001fff997819 */ /* 0x000fc80000011698 */
[----:B------:R-:W-:-:S04]  /*bed0*/  LEA.HI.SX32 R153, R152, R153, 0x1c ;  /* 0x0000009998997211 */ /* 0x000fc800078fe2ff */
[----:B------:R-:W-:Y:S01]  /*bee0*/  VIMNMX R154, RZ, R153, !PT ;  /* 0x00000099ff9a7248 */ /* 0x000fe20007fe0100 */
[----:B------:R-:W-:-:S04]  /*bef0*/  VIADD R214, R214, 0xfffffffe ;  /* 0xfffffffed6d67836 */ /* 0x000fc80000000000 */
[----:B------:R0:W-:Y:S01]  /*bf00*/  STL [R1+0x14], R154 ;  /* 0x0000149a01007387 */ /* 0x0001e20000100800 */
[----:B------:R-:W-:Y:S01]  /*bf10*/  ISETP.GE.AND P2, PT, R214, R154, PT ;  /* 0x0000009ad600720c */ /* 0x000fe20003f46270 */
[----:B------:R-:W-:-:S05]  /*bf20*/  @!P1 VIADD R173, R173, 0x32460 ;  /* 0x00032460adad9836 */ /* 0x000fca0000000000 */
[----:B------:R-:W-:Y:S01]  /*bf30*/  @!P1 PRMT R173, RZ, 0x654, R173 ;  /* 0x00000654ffad9816 */ /* 0x000fe200000000ad */
[----:B------:R-:W-:Y:S02]  /*bf40*/  WARPGROUP.DEPBAR.LE gsb0, 0x0 ;  /* 0x00008000000079c5 */ /* 0x000fe40000010000 */
[----:B------:R-:W-:-:S06]  /*bf50*/  WARPGROUP.ARRIVE ;  /* 0x00000000000079c5 */ /* 0x000fcc0000000000 */
[----:B------:R-:W-:Y:S03]  /*bf60*/  HGMMA.64x256x16.F32.BF16 R24, R168, gdesc[UR24].tnspB, R24, gsb0 ;  /* 0x43e00018a8187df0 */ /* 0x000fe60008001818 */
[----:B------:R-:W-:Y:S02]  /*bf70*/  WARPGROUP.DEPBAR.LE gsb0, 0x0 ;  /* 0x00008000000079c5 */ /* 0x000fe40000010000 */
[----:B------:R0:W-:Y:S01]  /*bf80*/  @!P1 SYNCS.ARRIVE.TRANS64.RED.A1T0 RZ, [R173+URZ], RZ ;  /* 0x000000ffadff99a7 */ /* 0x0001e2000810043f */
[----:B------:R-:W-:Y:S05]  /*bf90*/  @!P2 BRA `(.L_x_11666) ;  /* 0x0000002c00e4a947 */ /* 0x000fea0003800000 */
[----:B------:R-:W-:Y:S02]  /*bfa0*/  IMAD.MOV.U32 R202, RZ, RZ, R23 ;  /* 0x000000ffffca7224 */ /* 0x000fe400078e0017 */
[----:B------:R-:W-:Y:S02]  /*bfb0*/  IMAD.MOV.U32 R203, RZ, RZ, R10 ;  /* 0x000000ffffcb7224 */ /* 0x000fe400078e000a */
[----:B------:R-:W-:-:S07]  /*bfc0*/  IMAD.MOV.U32 R200, RZ, RZ, R214 ;  /* 0x000000ffffc87224 */ /* 0x000fce00078e00d6 */
.L_x_11676:
[----:B------:R-:W-:Y:S01]  /*bfd0*/  VIADD R2, R2, 0x1 ;  /* 0x0000000102027836 */ /* 0x000fe20000000000 */
[----:B------:R-:W-:Y:S05]  /*bfe0*/  YIELD ;  /* 0x0000000000007946 */ /* 0x000fea0003800000 */
[----:B------:R-:W-:-:S04]  /*bff0*/  ISETP.NE.AND P2, PT, R2, 0x2, PT ;  /* 0x000000020200780c */ /* 0x000fc80003f45270 */
[----:B------:R-:W-:Y:S02]  /*c000*/  SEL R10, RZ, 0x1, P2 ;  /* 0x00000001ff0a7807 */ /* 0x000fe40001000000 */
[----:B------:R-:W-:Y:S02]  /*c010*/  SEL R2, R2, RZ, P2 ;  /* 0x000000ff02027207 */ /* 0x000fe40001000000 */
[----:B------:R-:W-:Y:S01]  /*c020*/  LOP3.LUT R19, R19, R10, RZ, 0x3c, !PT ;  /* 0x0000000a13137212 */ /* 0x000fe200078e3cff */
[----:B-1---5:R-:W-:Y:S06]  /*c030*/  @!P0 BRA `(.L_x_11667) ;  /* 0x0000000000048947 */ /* 0x022fec0003800000 */
[----:B------:R-:W-:Y:S01]  /*c040*/  BPT.TRAP 0x1 ;  /* 0x000000040000795c */ /* 0x000fe20000300000 */
.L_x_11667:
[----:B------:R-:W-:Y:S01]  /*c050*/  IMAD R201, R2, 0x8, R17 ;  /* 0x0000000802c97824 */ /* 0x000fe200078e0211 */
[----:B------:R-:W-:-:S04]  /*c060*/  SHF.L.U32 R10, R19, 0x1f, RZ ;  /* 0x0000001f130a7819 */ /* 0x000fc800000006ff */
[----:B------:R1:W2:Y:S01]  /*c070*/  SYNCS.PHASECHK.TRANS64.TRYWAIT P2, [R201+URZ+0x32430], R10 ;  /* 0x0324300ac90075a7 */ /* 0x0002a2000804017f */
[----:B------:R-:W-:Y:S05]  /*c080*/  @!P0 BRA `(.L_x_11668) ;  /* 0x0000000000048947 */ /* 0x000fea0003800000 */
[----:B------:R-:W-:Y:S01]  /*c090*/  BPT.TRAP 0x1 ;  /* 0x000000040000795c */ /* 0x000fe20000300000 */
.L_x_11668:
[----:B------:R-:W3:Y:S01]  /*c0a0*/  LDL R11, [R1+0x8] ;  /* 0x00000800010b7983 */ /* 0x000ee20000100800 */
[----:B------:R-:W-:Y:S02]  /*c0b0*/  IMAD.MOV.U32 R157, RZ, RZ, 0x40000040 ;  /* 0x40000040ff9d7424 */ /* 0x000fe400078e00ff */
[----:B---3--:R-:W-:Y:S01]  /*c0c0*/  IMAD R156, R2, 0x300, R11 ;  /* 0x00000300029c7824 */ /* 0x008fe200078e020b */
[----:B--2---:R-:W-:Y:S06]  /*c0d0*/  @P2 BRA `(.L_x_11669) ;  /* 0x0000000000082947 */ /* 0x004fec0003800000 */
[----:B------:R-:W2:Y:S02]  /*c0e0*/  SYNCS.PHASECHK.TRANS64.TRYWAIT P2, [R201+URZ+0x32430], R10 ;  /* 0x0324300ac90075a7 */ /* 0x000ea4000804017f */
[----:B--2---:R-:W-:Y:S05]  /*c0f0*/  @!P2 BRA `(.L_x_11670) ;  /* 0x000000f4007ca947 */ /* 0x004fea0003800000 */
.L_x_11669:
[----:B------:R-:W-:Y:S05]  /*c100*/  WARPSYNC.ALL ;  /* 0x0000000000007948 */ /* 0x000fea0003800000 */
[C---:B------:R-:W-:Y:S01]  /*c110*/  R2UR UR6, R156.reuse ;  /* 0x000000009c0672ca */ /* 0x040fe200000e0000 */
[C---:B0-----:R-:W-:Y:S01]  /*c120*/  VIADD R154, R156.reuse, 0x2 ;  /* 0x000000029c9a7836 */ /* 0x041fe20000000000 */
[----:B------:R-:W-:Y:S01]  /*c130*/  R2UR UR7, R157 ;  /* 0x000000009d0772ca */ /* 0x000fe200000e0000 */
[----:B------:R-:W-:Y:S01]  /*c140*/  VIADD R152, R156, 0x4 ;  /* 0x000000049c987836 */ /* 0x000fe20000000000 */
[----:B------:R-:W-:Y:S01]  /*c150*/  R2UR UR4, R216 ;  /* 0x00000000d80472ca */ /* 0x000fe200000e0000 */
[----:B------:R-:W-:Y:S01]  /*c160*/  VIADD R156, R156, 0x6 ;  /* 0x000000069c9c7836 */ /* 0x000fe20000000000 */
[----:B------:R-:W-:Y:S01]  /*c170*/  R2UR UR5, R217 ;  /* 0x00000000d90572ca */ /* 0x000fe200000e0000 */
[----:B------:R-:W-:Y:S01]  /*c180*/  IMAD.MOV.U32 R155, RZ, RZ, 0x40000040 ;  /* 0x40000040ff9b7424 */ /* 0x000fe200078e00ff */
[----:B------:R-:W-:Y:S01]  /*c190*/  R2UR UR10, R154 ;  /* 0x000000009a0a72ca */ /* 0x000fe200000e0000 */
[----:B------:R-:W-:Y:S01]  /*c1a0*/  IMAD.MOV.U32 R153, RZ, RZ, 0x40000040 ;  /* 0x40000040ff997424 */ /* 0x000fe200078e00ff */
[----:B------:R-:W-:Y:S01]  /*c1b0*/  R2UR UR14, R152 ;  /* 0x00000000980e72ca */ /* 0x000fe200000e0000 */
[----:B------:R-:W-:Y:S01]  /*c1c0*/  IMAD.MOV.U32 R157, RZ, RZ, 0x40000040 ;  /* 0x40000040ff9d7424 */ /* 0x000fe200078e00ff */
[----:B------:R-:W-:-:S02]  /*c1d0*/  R2UR UR11, R155 ;  /* 0x000000009b0b72ca */ /* 0x000fc400000e0000 */
[----:B------:R-:W-:Y:S02]  /*c1e0*/  R2UR UR15, R153 ;  /* 0x00000000990f72ca */ /* 0x000fe400000e0000 */
[----:B------:R-:W-:Y:S02]  /*c1f0*/  R2UR UR18, R156 ;  /* 0x000000009c1272ca */ /* 0x000fe400000e0000 */
[----:B------:R-:W-:Y:S02]  /*c200*/  R2UR UR19, R157 ;  /* 0x000000009d1372ca */ /* 0x000fe400000e0000 */
[----:B------:R-:W-:Y:S01]  /*c210*/  WARPGROUP.ARRIVE ;  /* 0x00000000000079c5 */ /* 0x000fe20000000000 */
[----:B------:R-:W-:Y:S02]  /*c220*/  R2UR UR8, R236 ;  /* 0x00000000ec0872ca */ /* 0x000fe400000e0000 */
[----:B------:R-:W-:Y:S02]  /*c230*/  R2UR UR9, R237 ;  /* 0x00000000ed0972ca */ /* 0x000fe400000e0000 */
[----:B------:R-:W-:Y:S01]  /*c240*/  R2UR UR12, R234 ;  /* 0x00000000ea0c72ca */ /* 0x000fe200000e0000 */
[----:B------:R-:W-:Y:S01]  /*c250*/  HGMMA.64x96x16.F32.BF16 R152, gdesc[UR4], RZ, !UPT, gsb0 ;  /* 0x01600000049879f0 */ /* 0x000fe2000c0018ff */
[----:B------:R-:W-:-:S02]  /*c260*/  R2UR UR13, R235 ;  /* 0x00000000eb0d72ca */ /* 0x000fc400000e0000 */
        /* <DEDUP_REMOVED lines=14> */
.L_x_11671:
[----:B------:R0:W3:Y:S01]  /*c350*/  SYNCS.PHASECHK.TRANS64.TRYWAIT P2, [R201+URZ+0x32450], R10 ;  /* 0x0324500ac90075a7 */ /* 0x0000e2000804017f */
[----:B------:R-:W-:Y:S05]  /*c360*/  @!P0 BRA `(.L_x_11672) ;  /* 0x0000000000048947 */ /* 0x000fea0003800000 */
[----:B------:R-:W-:Y:S01]  /*c370*/  BPT.TRAP 0x1 ;  /* 0x000000040000795c */ /* 0x000fe20000300000 */
.L_x_11672:
[----:B------:R-:W-:Y:S04]  /*c380*/  BSSY B0, `(.L_x_11673) ;  /* 0x0000004000007945 */ /* 0x000fe80003800000 */
[----:B---3--:R-:W-:Y:S05]  /*c390*/  @P2 BRA `(.L_x_11674) ;  /* 0x0000000000082947 */ /* 0x008fea0003800000 */
[----:B------:R-:W3:Y:S02]  /*c3a0*/  SYNCS.PHASECHK.TRANS64.TRYWAIT P2, [R201+URZ+0x32450], R10 ;  /* 0x0324500ac90075a7 */ /* 0x000ee4000804017f */
[----:B---3--:R-:W-:Y:S05]  /*c3b0*/  @!P2 BRA `(.L_x_11675) ;  /* 0x000000f000e0a947 */ /* 0x008fea0003800000 */
.L_x_11674:
[----:B------:R-:W-:Y:S05]  /*c3c0*/  BSYNC B0 ;  /* 0x0000000000007941 */ /* 0x000fea0003800000 */
.L_x_11673:
[----:B------:R-:W-:Y:S05]  /*c3d0*/  WARPSYNC.ALL ;  /* 0x0000000000007948 */ /* 0x000fea0003800000 */
[----:B------:R-:W0:Y:S01]  /*c3e0*/  LDL R23, [R1+0xc] ;  /* 0x00000c0001177983 */ /* 0x000e220000100800 */
[----:B------:R-:W-:Y:S01]  /*c3f0*/  IMAD.MOV.U32 R11, RZ, RZ, 0x40000040 ;  /* 0x40000040ff0b7424 */ /* 0x000fe200078e00ff */
[----:B------:R-:W-:Y:S02]  /*c400*/  R2UR UR4, R4 ;  /* 0x00000000040472ca */ /* 0x000fe400000e0000 */
[----:B------:R-:W-:Y:S01]  /*c410*/  R2UR UR5, R5 ;  /* 0x00000000050572ca */ /* 0x000fe200000e0000 */
[----:B------:R-:W-:Y:S01]  /*c420*/  WARPGROUP.ARRIVE ;  /* 0x00000000000079c5 */ /* 0x000fe20000000000 */
[----:B------:R-:W-:Y:S01]  /*c430*/  R2UR UR7, R11 ;  /* 0x000000000b0772ca */ /* 0x000fe200000e0000 */
[----:B------:R-:W-:Y:S01]  /*c440*/  IMAD.MOV.U32 R215, RZ, RZ, 0x40000040 ;  /* 0x40000040ffd77424 */ /* 0x000fe200078e00ff */
[----:B------:R4:W-:Y:S04]  /*c450*/  STL [R1+0x5c], R16 ;  /* 0x00005c1001007387 */ /* 0x0009e80000100800 */
[----:B----4-:R-:W4:Y:S01]  /*c460*/  LDL.LU R16, [R1] ;  /* 0x0000000001107983 */ /* 0x010f220000300800 */
[----:B0123--:R-:W-:-:S03]  /*c470*/  IMAD R10, R2, 0xc00, R23 ;  /* 0x00000c00020a7824 */ /* 0x00ffc600078e0217 */
[----:B------:R-:W2:Y:S02]  /*c480*/  LDL R23, [R1+0x30] ;  /* 0x0000300001177983 */ /* 0x000ea40000100800 */
[----:B------:R-:W-:-:S13]  /*c490*/  R2UR UR6, R10 ;  /* 0x000000000a0672ca */ /* 0x000fda00000e0000 */
[----:B------:R-:W-:Y:S01]  /*c4a0*/  HGMMA.64x96x16.F32.BF16 R152, gdesc[UR4], R152, gsb0 ;  /* 0x01600000049879f0 */ /* 0x000fe20008001898 */
[----:B------:R-:W-:Y:S01]  /*c4b0*/  VIADD R214, R10, 0x2 ;  /* 0x000000020ad67836 */ /* 0x000fe20000000000 */
[----:B------:R-:W-:Y:S02]  /*c4c0*/  R2UR UR7, R215 ;  /* 0x00000000d70772ca */ /* 0x000fe400000e0000 */
[----:B------:R-:W-:Y:S02]  /*c4d0*/  R2UR UR4, R230 ;  /* 0x00000000e60472ca */ /* 0x000fe400000e0000 */
[----:B------:R-:W-:Y:S02]  /*c4e0*/  R2UR UR6, R214 ;  /* 0x00000000d60672ca */ /* 0x000fe400000e0000 */
[----:B------:R-:W-:Y:S01]  /*c4f0*/  R2UR UR5, R231 ;  /* 0x00000000e70572ca */ /* 0x000fe200000e0000 */
[----:B------:R-:W-:Y:S01]  /*c500*/  VIADD R214, R10, 0x4 ;  /* 0x000000040ad67836 */ /* 0x000fe20000000000 */
[----:B----4-:R-:W-:Y:S01]  /*c510*/  LOP3.LUT R16, R16, 0xfffffeff, RZ, 0xc0, !PT ;  /* 0xfffffeff10107812 */ /* 0x010fe200078ec0ff */
[----:B------:R-:W-:-:S02]  /*c520*/  IMAD.MOV.U32 R215, RZ, RZ, 0x40000040 ;  /* 0x40000040ffd77424 */ /* 0x000fc400078e00ff */
[----:B------:R-:W-:Y:S01]  /*c530*/  IMAD.MOV.U32 R11, RZ, RZ, 0x40000040 ;  /* 0x40000040ff0b7424 */ /* 0x000fe200078e00ff */
[----:B------:R-:W-:-:S04]  /*c540*/  @P1 LOP3.LUT R16, R16, 0x100, RZ, 0xfc, !PT ;  /* 0x0000010010101812 */ /* 0x000fc800078efcff */
[----:B------:R-:W-:-:S04]  /*c550*/  LOP3.LUT R16, R16, 0xffffff7f, RZ, 0xc0, !PT ;  /* 0xffffff7f10107812 */ /* 0x000fc800078ec0ff */
[----:B------:R-:W-:Y:S01]  /*c560*/  @P0 LOP3.LUT R16, R16, 0x80, RZ, 0xfc, !PT ;  /* 0x0000008010100812 */ /* 0x000fe200078efcff */
        /* <DEDUP_REMOVED lines=112> */
[----:B------:R-:W3:Y:S01]  /*cc70*/  LDL R214, [R1+0x10] ;  /* 0x0000100001d67983 */ /* 0x000ee20000100800 */
[----:B------:R-:W-:-:S03]  /*cc80*/  R2UR UR7, R215 ;  /* 0x00000000d70772ca */ /* 0x000fc600000e0000 */
[----:B------:R-:W4:Y:S01]  /*cc90*/  LDL R215, [R1+0x2c] ;  /* 0x00002c0001d77983 */ /* 0x000f220000100800 */
[----:B------:R-:W-:Y:S02]  /*cca0*/  R2UR UR4, R8 ;  /* 0x00000000080472ca */ /* 0x000fe400000e0000 */
[----:B------:R-:W-:Y:S01]  /*ccb0*/  R2UR UR5, R9 ;  /* 0x00000000090572ca */ /* 0x000fe200000e0000 */
[----:B------:R-:W-:Y:S01]  /*ccc0*/  VIADD R10, R10, 0x906 ;  /* 0x000009060a0a7836 */ /* 0x000fe20000000000 */
[----:B------:R-:W-:Y:S02]  /*ccd0*/  WARPGROUP.DEPBAR.LE gsb0, 0x0 ;  /* 0x00008000000079c5 */ /* 0x000fe40000010000 */
[----:B------:R-:W-:-:S09]  /*cce0*/  WARPGROUP.ARRIVE ;  /* 0x00000000000079c5 */ /* 0x000fd20000000000 */
[----:B------:R-:W-:Y:S01]  /*ccf0*/  HGMMA.64x96x16.F32.BF16 R152, gdesc[UR4], R152, gsb0 ;  /* 0x01600000049879f0 */ /* 0x000fe20008001898 */
[----:B------:R-:W-:Y:S02]  /*cd00*/  R2UR UR6, R10 ;  /* 0x000000000a0672ca */ /* 0x000fe400000e0000 */
[----:B------:R-:W-:Y:S02]  /*cd10*/  R2UR UR7, R11 ;  /* 0x000000000b0772ca */ /* 0x000fe400000e0000 */
[----:B------:R-:W-:Y:S02]  /*cd20*/  R2UR UR4, R6 ;  /* 0x00000000060472ca */ /* 0x000fe400000e0000 */
[----:B------:R-:W-:Y:S01]  /*cd30*/  R2UR UR5, R7 ;  /* 0x00000000070572ca */ /* 0x000fe200000e0000 */
[----:B------:R-:W-:-:S04]  /*cd40*/  IMAD.SHL.U32 R10, R225, 0x80, RZ ;  /* 0x00000080e10a7824 */ /* 0x000fc800078e00ff */
[----:B------:R-:W-:Y:S01]  /*cd50*/  IMAD R10, R200, -0x60, R10 ;  /* 0xffffffa0c80a7824 */ /* 0x000fe200078e020a */
[----:B------:R-:W-:Y:S02]  /*cd60*/  WARPGROUP.DEPBAR.LE gsb0, 0x0 ;  /* 0x00008000000079c5 */ /* 0x000fe40000010000 */
[----:B------:R-:W-:-:S06]  /*cd70*/  WARPGROUP.ARRIVE ;  /* 0x00000000000079c5 */ /* 0x000fcc0000000000 */
[----:B------:R-:W-:Y:S01]  /*cd80*/  HGMMA.64x96x16.F32.BF16 R152, gdesc[UR4], R152, gsb0 ;  /* 0x01600000049879f0 */ /* 0x000fe20008001898 */
[----:B---3--:R-:W-:-:S05]  /*cd90*/  IADD3 R10, R10, 0x1, R214 ;  /* 0x000000010a0a7810 */ /* 0x008fca0007ffe0d6 */
[----:B------:R-:W-:-:S04]  /*cda0*/  IMAD.IADD R10, R10, 0x1, -R224 ;  /* 0x000000010a0a7824 */ /* 0x000fc800078e0ae0 */
[----:B----4-:R-:W-:-:S04]  /*cdb0*/  IMAD R10, R215, -0x2, R10 ;  /* 0xfffffffed70a7824 */ /* 0x010fc800078e020a */
[----:B--2---:R-:W-:-:S05]  /*cdc0*/  IMAD.IADD R23, R23, 0x1, R10 ;  /* 0x0000000117177824 */ /* 0x004fca00078e020a */
[C---:B------:R-:W-:Y:S01]  /*cdd0*/  ISETP.GT.AND P5, PT, R23.reuse, RZ, PT ;  /* 0x000000ff1700720c */ /* 0x040fe20003fa4270 */
[----:B------:R-:W-:Y:S02]  /*cde0*/  WARPGROUP.DEPBAR.LE gsb0, 0x0 ;  /* 0x00008000000079c5 */ /* 0x000fe40000010000 */
[C---:B------:R-:W-:Y:S02]  /*cdf0*/  ISETP.GT.AND P4, PT, R23.reuse, 0x1, PT ;  /* 0x000000011700780c */ /* 0x040fe40003f84270 */
        /* <DEDUP_REMOVED lines=70> */
[----:B------:R-:W0:Y:S02]  /*d260*/  SHFL.BFLY PT, R11, R10, 0x2, 0x1f ;  /* 0x0c401f000a0b7f89 */ /* 0x000e2400000e0000 */
[----:B0-----:R-:W-:-:S05]  /*d270*/  FMNMX.FTZ R10, R10, R11, !PT ;  /* 0x0000000b0a0a7209 */ /* 0x001fca0007810000 */
[----:B------:R-:W0:Y:S01]  /*d280*/  SHFL.BFLY PT, R11, R10, 0x1, 0x1f ;  /* 0x0c201f000a0b7f89 */ /* 0x000e2200000e0000 */
[----:B------:R-:W-:Y:S01]  /*d290*/  VIADD R23, R23, 0x8 ;  /* 0x0000000817177836 */ /* 0x000fe20000000000 */
[----:B0-----:R-:W-:-:S04]  /*d2a0*/  FMNMX.FTZ R10, R10, R11, !PT ;  /* 0x0000000b0a0a7209 */ /* 0x001fc80007810000 */
[----:B------:R-:W-:-:S04]  /*d2b0*/  FSETP.NEU.FTZ.AND P6, PT, R10, -INF , PT ;  /* 0xff8000000a00780b */ /* 0x000fc80003fdd000 */
[----:B------:R-:W-:-:S05]  /*d2c0*/  FSEL R11, R10, RZ, P6 ;  /* 0x000000ff0a0b7208 */ /* 0x000fca0003000000 */
[----:B------:R-:W-:Y:S02]  /*d2d0*/  FADD.FTZ R203, -R11, R203 ;  /* 0x000000cb0bcb7221 */ /* 0x000fe40000010100 */
[----:B------:R-:W0:Y:S01]  /*d2e0*/  LDC R11, c[0x0][0xa80] ;  /* 0x0002a000ff0b7b82 */ /* 0x000e220000000800 */
[C---:B------:R-:W-:Y:S02]  /*d2f0*/  ISETP.GT.AND P1, PT, R23.reuse, 0x41, PT ;  /* 0x000000411700780c */ /* 0x040fe40003f24270 */
[----:B------:R-:W-:Y:S02]  /*d300*/  ISETP.GT.AND P5, PT, R23, RZ, PT ;  /* 0x000000ff1700720c */ /* 0x000fe40003fa4270 */
[----:B------:R-:W-:Y:S02]  /*d310*/  LOP3.LUT R16, R16, 0xfffffdff, RZ, 0xc0, !PT ;  /* 0xfffffdff10107812 */ /* 0x000fe400078ec0ff */
[----:B------:R-:W-:-:S07]  /*d320*/  FSEL R193, R154, -INF , P5 ;  /* 0xff8000009ac17808 */ /* 0x000fce0002800000 */
[----:B------:R-:W-:Y:S02]  /*d330*/  @P1 LOP3.LUT R16, R16, 0x200, RZ, 0xfc, !PT ;  /* 0x0000020010101812 */ /* 0x000fe400078efcff */
[C---:B------:R-:W-:Y:S02]  /*d340*/  ISETP.GT.AND P1, PT, R23.reuse, 0x40, PT ;  /* 0x000000401700780c */ /* 0x040fe40003f24270 */
[----:B------:R-:W-:Y:S02]  /*d350*/  ISETP.GT.AND P0, PT, R23, 0x48, PT ;  /* 0x000000481700780c */ /* 0x000fe40003f04270 */
[----:B------:R-:W-:Y:S01]  /*d360*/  FSEL R186, R186, -INF , P1 ;  /* 0xff800000baba7808 */ /* 0x000fe20000800000 */
[----:B0-----:R-:W-:Y:S01]  /*d370*/  FMUL.FTZ R154, R10, R11 ;  /* 0x0000000b0a9a7220 */ /* 0x001fe20000410000 */
[----:B------:R-:W-:-:S04]  /*d380*/  LOP3.LUT P1, RZ, R16, 0x200, RZ, 0xc0, !PT ;  /* 0x0000020010ff7812 */ /* 0x000fc8000782c0ff */
[----:B------:R-:W-:Y:S01]  /*d390*/  FSEL R154, R154, RZ, P6 ;  /* 0x000000ff9a9a7208 */ /* 0x000fe20003000000 */
[----:B------:R0:W-:Y:S01]  /*d3a0*/  STL [R1], R16 ;  /* 0x0000001001007387 */ /* 0x0001e20000100800 */
[----:B------:R-:W-:Y:S02]  /*d3b0*/  FSEL R187, R187, -INF , P1 ;  /* 0xff800000bbbb7808 */ /* 0x000fe40000800000 */
[----:B------:R-:W-:Y:S01]  /*d3c0*/  FSEL R190, R190, -INF , P0 ;  /* 0xff800000bebe7808 */ /* 0x000fe20000000000 */
[-C--:B------:R-:W-:Y:S01]  /*d3d0*/  FFMA.FTZ R215, R168, R11.reuse, -R154 ;  /* 0x0000000ba8d77223 */ /* 0x080fe2000001089a */
[C---:B------:R-:W-:Y:S01]  /*d3e0*/  LOP3.LUT P1, RZ, R16.reuse, 0x100, RZ, 0xc0, !PT ;  /* 0x0000010010ff7812 */ /* 0x040fe2000782c0ff */
[----:B------:R-:W-:Y:S01]  /*d3f0*/  FMUL.FTZ R168, R203, R11 ;  /* 0x0000000bcba87220 */ /* 0x000fe20000410000 */
[----:B------:R-:W-:Y:S02]  /*d400*/  LOP3.LUT P0, RZ, R16, 0x80, RZ, 0xc0, !PT ;  /* 0x0000008010ff7812 */ /* 0x000fe4000780c0ff */
[----:B0-----:R1:W5:Y:S04]  /*d410*/  LDL.LU R16, [R1+0x5c] ;  /* 0x00005c0001107983 */ /* 0x0013680000300800 */
[----:B------:R-:W2:Y:S01]  /*d420*/  LDL R203, [R1+0x4] ;  /* 0x0000040001cb7983 */ /* 0x000ea20000100800 */
[----:B------:R-:W-:-:S02]  /*d430*/  ISETP.GT.AND P4, PT, R23, 0x1, PT ;  /* 0x000000011700780c */ /* 0x000fc40003f84270 */
[C---:B------:R-:W-:Y:S02]  /*d440*/  ISETP.GT.AND P3, PT, R23.reuse, 0x8, PT ;  /* 0x000000081700780c */ /* 0x040fe40003f64270 */
[----:B------:R-:W-:Y:S02]  /*d450*/  ISETP.GT.AND P2, PT, R23, 0x9, PT ;  /* 0x000000091700780c */ /* 0x000fe40003f44270 */
[----:B------:R-:W-:Y:S02]  /*d460*/  FSEL R155, R155, -INF , P4 ;  /* 0xff8000009b9b7808 */ /* 0x000fe40002000000 */
[----:B------:R-:W-:Y:S02]  /*d470*/  FSEL R158, R158, -INF , P3 ;  /* 0xff8000009e9e7808 */ /* 0x000fe40001800000 */
[----:B------:R-:W-:Y:S02]  /*d480*/  FSEL R159, R159, -INF , P2 ;  /* 0xff8000009f9f7808 */ /* 0x000fe40001000000 */
[----:B------:R-:W-:-:S02]  /*d490*/  ISETP.GT.AND P5, PT, R23, 0x10, PT ;  /* 0x000000101700780c */ /* 0x000fc40003fa4270 */
[C---:B------:R-:W-:Y:S02]  /*d4a0*/  ISETP.GT.AND P4, PT, R23.reuse, 0x11, PT ;  /* 0x000000111700780c */ /* 0x040fe40003f84270 */
[C---:B------:R-:W-:Y:S02]  /*d4b0*/  ISETP.GT.AND P3, PT, R23.reuse, 0x18, PT ;  /* 0x000000181700780c */ /* 0x040fe40003f64270 */
[----:B------:R-:W-:Y:S02]  /*d4c0*/  ISETP.GT.AND P2, PT, R23, 0x19, PT ;  /* 0x000000191700780c */ /* 0x000fe40003f44270 */
[----:B------:R-:W-:Y:S02]  /*d4d0*/  FSEL R162, R162, -INF , P5 ;  /* 0xff800000a2a27808 */ /* 0x000fe40002800000 */
[----:B------:R-:W-:Y:S02]  /*d4e0*/  FSEL R163, R163, -INF , P4 ;  /* 0xff800000a3a37808 */ /* 0x000fe40002000000 */
[----:B------:R-:W-:-:S02]  /*d4f0*/  FSEL R166, R166, -INF , P3 ;  /* 0xff800000a6a67808 */ /* 0x000fc40001800000 */
[----:B------:R-:W-:Y:S02]  /*d500*/  FSEL R167, R167, -INF , P2 ;  /* 0xff800000a7a77808 */ /* 0x000fe40001000000 */
[C---:B------:R-:W-:Y:S02]  /*d510*/  ISETP.GT.AND P5, PT, R23.reuse, 0x20, PT ;  /* 0x000000201700780c */ /* 0x040fe40003fa4270 */
[C---:B------:R-:W-:Y:S02]  /*d520*/  ISETP.GT.AND P4, PT, R23.reuse, 0x21, PT ;  /* 0x000000211700780c */ /* 0x040fe40003f84270 */
[C---:B------:R-:W-:Y:S02]  /*d530*/  ISETP.GT.AND P3, PT, R23.reuse, 0x28, PT ;  /* 0x000000281700780c */ /* 0x040fe40003f64270 */
[----:B------:R-:W-:Y:S01]  /*d540*/  ISETP.GT.AND P2, PT, R23, 0x29, PT ;  /* 0x000000291700780c */ /* 0x000fe20003f44270 */
[----:B------:R-:W-:Y:S01]  /*d550*/  FFMA.FTZ R152, R152, R11, -R154 ;  /* 0x0000000b98987223 */ /* 0x000fe2000001089a */
[----:B------:R-:W-:-:S02]  /*d560*/  FSEL R170, R170, -INF , P5 ;  /* 0xff800000aaaa7808 */ /* 0x000fc40002800000 */
[----:B------:R-:W-:Y:S02]  /*d570*/  FSEL R171, R171, -INF , P4 ;  /* 0xff800000abab7808 */ /* 0x000fe40002000000 */
[----:B------:R-:W-:Y:S02]  /*d580*/  FSEL R174, R174, -INF , P3 ;  /* 0xff800000aeae7808 */ /* 0x000fe40001800000 */
[----:B------:R-:W-:Y:S02]  /*d590*/  FSEL R175, R175, -INF , P2 ;  /* 0xff800000afaf7808 */ /* 0x000fe40001000000 */
[C---:B------:R-:W-:Y:S02]  /*d5a0*/  ISETP.GT.AND P5, PT, R23.reuse, 0x30, PT ;  /* 0x000000301700780c */ /* 0x040fe40003fa4270 */
[C---:B------:R-:W-:Y:S02]  /*d5b0*/  ISETP.GT.AND P4, PT, R23.reuse, 0x31, PT ;  /* 0x000000311700780c */ /* 0x040fe40003f84270 */
[----:B------:R-:W-:-:S02]  /*d5c0*/  ISETP.GT.AND P3, PT, R23, 0x38, PT ;  /* 0x000000381700780c */ /* 0x000fc40003f64270 */
[----:B------:R-:W-:Y:S01]  /*d5d0*/  ISETP.GT.AND P2, PT, R23, 0x39, PT ;  /* 0x000000391700780c */ /* 0x000fe20003f44270 */
[----:B------:R-:W-:Y:S01]  /*d5e0*/  FFMA.FTZ R153, R153, R11, -R154 ;  /* 0x0000000b99997223 */ /* 0x000fe2000001089a */
[----:B------:R-:W-:Y:S01]  /*d5f0*/  FSEL R178, R178, -INF , P5 ;  /* 0xff800000b2b27808 */ /* 0x000fe20002800000 */
[----:B------:R-:W-:Y:S01]  /*d600*/  MUFU.EX2 R152, R152 ;  /* 0x0000009800987308 */ /* 0x000fe20000000800 */
[----:B------:R-:W-:Y:S02]  /*d610*/  FSEL R179, R179, -INF , P4 ;  /* 0xff800000b3b37808 */ /* 0x000fe40002000000 */
[----:B------:R-:W-:Y:S02]  /*d620*/  FSEL R182, R182, -INF , P3 ;  /* 0xff800000b6b67808 */ /* 0x000fe40001800000 */
[----:B------:R-:W-:Y:S02]  /*d630*/  FSEL R183, R183, -INF , P2 ;  /* 0xff800000b7b77808 */ /* 0x000fe40001000000 */
[C---:B------:R-:W-:Y:S01]  /*d640*/  ISETP.GT.AND P2, PT, R23.reuse, 0x50, PT ;  /* 0x000000501700780c */ /* 0x040fe20003f44270 */
[----:B------:R-:W0:Y:S01]  /*d650*/  MUFU.EX2 R168, R168 ;  /* 0x000000a800a87308 */ /* 0x000e220000000800 */
[----:B------:R-:W-:-:S02]  /*d660*/  ISETP.GT.AND P3, PT, R23, 0x51, PT ;  /* 0x000000511700780c */ /* 0x000fc40003f64270 */
[C---:B------:R-:W-:Y:S02]  /*d670*/  ISETP.GT.AND P4, PT, R23.reuse, 0x58, PT ;  /* 0x000000581700780c */ /* 0x040fe40003f84270 */
[C---:B------:R-:W-:Y:S02]  /*d680*/  ISETP.GT.AND P5, PT, R23.reuse, 0x59, PT ;  /* 0x000000591700780c */ /* 0x040fe40003fa4270 */
[----:B------:R-:W-:Y:S01]  /*d690*/  ISETP.GT.AND P6, PT, R23, 0x49, PT ;  /* 0x000000491700780c */ /* 0x000fe20003fc4270 */
[-CC-:B------:R-:W-:Y:S01]  /*d6a0*/  FFMA.FTZ R23, R156, R11.reuse, -R154.reuse ;  /* 0x0000000b9c177223 */ /* 0x180fe2000001089a */
[----:B------:R-:W3:Y:S01]  /*d6b0*/  MUFU.EX2 R153, R153 ;  /* 0x0000009900997308 */ /* 0x000ee20000000800 */
[-CC-:B------:R-:W-:Y:S01]  /*d6c0*/  FFMA.FTZ R157, R157, R11.reuse, -R154.reuse ;  /* 0x0000000b9d9d7223 */ /* 0x180fe2000001089a */
[-CC-:B------:R-:W-:Y:S01]  /*d6d0*/  FFMA.FTZ R160, R160, R11.reuse, -R154.reuse ;  /* 0x0000000ba0a07223 */ /* 0x180fe2000001089a */
[-CC-:B------:R-:W-:Y:S01]  /*d6e0*/  FFMA.FTZ R161, R161, R11.reuse, -R154.reuse ;  /* 0x0000000ba1a17223 */ /* 0x180fe2000001089a */
[-CC-:B------:R-:W-:Y:S01]  /*d6f0*/  FFMA.FTZ R164, R164, R11.reuse, -R154.reuse ;  /* 0x0000000ba4a47223 */ /* 0x180fe2000001089a */
[----:B------:R-:W-:-:S03]  /*d700*/  FFMA.FTZ R165, R165, R11, -R154 ;  /* 0x0000000ba5a57223 */ /* 0x000fc6000001089a */
        /* <DEDUP_REMOVED lines=15> */
[----:B------:R-:W-:-:S02]  /*d800*/  FFMA.FTZ R197, R197, R11, -R154 ;  /* 0x0000000bc5c57223 */ /* 0x000fc4000001089a */
[----:B------:R-:W1:Y:S01]  /*d810*/  MUFU.EX2 R154, R157 ;  /* 0x0000009d009a7308 */ /* 0x000e620000000800 */
[----:B0-----:R-:W-:-:S04]  /*d820*/  FFMA.FTZ R3, R168, R3, R152 ;  /* 0x00000003a8037223 */ /* 0x001fc80000010098 */
[----:B---3--:R-:W-:-:S04]  /*d830*/  FADD.FTZ R3, R153, R3 ;  /* 0x0000000399037221 */ /* 0x008fc80000010000 */
[----:B----4-:R-:W-:-:S04]  /*d840*/  FADD.FTZ R3, R23, R3 ;  /* 0x0000000317037221 */ /* 0x010fc80000010000 */
[C---:B-1----:R-:W-:Y:S01]  /*d850*/  FADD.FTZ R3, R154.reuse, R3 ;  /* 0x000000039a037221 */ /* 0x042fe20000010000 */
[----:B------:R-:W-:Y:S02]  /*d860*/  F2FP.BF16.F32.PACK_AB R154, R154, R23 ;  /* 0x000000179a9a723e */ /* 0x000fe400000010ff */
        /* <DEDUP_REMOVED lines=27> */
[----:B------:R-:W-:-:S04]  /*da20*/  FMNMX.FTZ R23, R198, R23, !PT ;  /* 0x00000017c6177209 */ /* 0x000fc80007810000 */
[----:B------:R-:W-:Y:S02]  /*da30*/  FMNMX.FTZ R23, R199, R23, !PT ;  /* 0x00000017c7177209 */ /* 0x000fe40007810000 */
[----:B------:R-:W-:-:S03]  /*da40*/  F2FP.BF16.F32.PACK_AB R152, R153, R152 ;  /* 0x000000989998723e */ /* 0x000fc600000010ff */
[----:B------:R-:W0:Y:S02]  /*da50*/  SHFL.BFLY PT, R153, R23, 0x2, 0x1f ;  /* 0x0c401f0017997f89 */ /* 0x000e2400000e0000 */
[----:B0-----:R-:W-:-:S05]  /*da60*/  FMNMX.FTZ R23, R23, R153, !PT ;  /* 0x0000009917177209 */ /* 0x001fca0007810000 */
[----:B------:R-:W0:Y:S02]  /*da70*/  SHFL.BFLY PT, R153, R23, 0x1, 0x1f ;  /* 0x0c201f0017997f89 */ /* 0x000e2400000e0000 */
[----:B0-----:R-:W-:-:S04]  /*da80*/  FMNMX.FTZ R23, R23, R153, !PT ;  /* 0x0000009917177209 */ /* 0x001fc80007810000 */
[C---:B------:R-:W-:Y:S01]  /*da90*/  FSETP.NEU.FTZ.AND P2, PT, R23.reuse, -INF , PT ;  /* 0xff8000001700780b */ /* 0x040fe20003f5d000 */
[----:B------:R-:W-:-:S03]  /*daa0*/  FMUL.FTZ R172, R23, R11 ;  /* 0x0000000b17ac7220 */ /* 0x000fc60000410000 */
[----:B------:R-:W-:Y:S02]  /*dab0*/  FSEL R153, R23, RZ, P2 ;  /* 0x000000ff17997208 */ /* 0x000fe40001000000 */
[----:B------:R-:W-:-:S03]  /*dac0*/  FSEL R172, R172, RZ, P2 ;  /* 0x000000ffacac7208 */ /* 0x000fc60001000000 */
[----:B------:R-:W-:Y:S02]  /*dad0*/  FADD.FTZ R153, -R153, R202 ;  /* 0x000000ca99997221 */ /* 0x000fe40000010100 */
[-CC-:B------:R-:W-:Y:S01]  /*dae0*/  FFMA.FTZ R202, R155, R11.reuse, -R172.reuse ;  /* 0x0000000b9bca7223 */ /* 0x180fe200000108ac */
[-CC-:B------:R-:W-:Y:S01]  /*daf0*/  FFMA.FTZ R155, R158, R11.reuse, -R172.reuse ;  /* 0x0000000b9e9b7223 */ /* 0x180fe200000108ac */
[-CC-:B------:R-:W-:Y:S01]  /*db00*/  FFMA.FTZ R193, R193, R11.reuse, -R172.reuse ;  /* 0x0000000bc1c17223 */ /* 0x180fe200000108ac */
[-C--:B------:R-:W-:Y:S01]  /*db10*/  FMUL.FTZ R153, R153, R11.reuse ;  /* 0x0000000b99997220 */ /* 0x080fe20000410000 */
[----:B--2---:R-:W-:Y:S02]  /*db20*/  IMAD R158, R2, 0xc00, R203 ;  /* 0x00000c00029e7824 */ /* 0x004fe400078e02cb */
[----:B------:R-:W0:Y:S01]  /*db30*/  S2R R203, SR_TID.X ;  /* 0x0000000000cb7919 */ /* 0x000e220000002100 */
        /* <DEDUP_REMOVED lines=22> */
[----:B------:R-:W1:Y:S01]  /*dca0*/  MUFU.EX2 R172, R153 ;  /* 0x0000009900ac7308 */ /* 0x000e620000000800 */
[----:B------:R-:W-:-:S02]  /*dcb0*/  IMAD.MOV.U32 R159, RZ, RZ, 0x40000040 ;  /* 0x40000040ff9f7424 */ /* 0x000fc400078e00ff */
        /* <DEDUP_REMOVED lines=64> */
[----:B------:R-:W-:Y:S01]  /*e0c0*/  R2UR UR7, R159 ;  /* 0x000000009f0772ca */ /* 0x000fe200000e0000 */
[----:B------:R-:W-:Y:S01]  /*e0d0*/  @!P1 VIADD R159, R201, 0x32440 ;  /* 0x00032440c99f9836 */ /* 0x000fe20000000000 */
[----:B0-----:R-:W-:Y:S01]  /*e0e0*/  SHF.R.U32.HI R168, RZ, 0x7, R203 ;  /* 0x00000007ffa87819 */ /* 0x001fe200000116cb */
[----:B-1----:R-:W-:Y:S01]  /*e0f0*/  FFMA.FTZ R0, R172, R0, R193 ;  /* 0x00000000ac007223 */ /* 0x002fe200000100c1 */
        /* <DEDUP_REMOVED lines=64> */
[----:B------:R-:W-:-:S02]  /*e500*/  IADD3 R172, -R168, 0xb, RZ ;  /* 0x0000000ba8ac7810 */ /* 0x000fc40007ffe1ff */
[----:B------:R-:W-:-:S03]  /*e510*/  @!P1 PRMT R159, RZ, 0x654, R159 ;  /* 0x00000654ff9f9816 */ /* 0x000fc6000000009f */
[----:B------:R1:W-:Y:S06]  /*e520*/  BAR.ARV R172, 0x100 ;  /* 0x000400ac0000751d */ /* 0x0003ec0000002000 */
[----:B------:R0:W-:Y:S01]  /*e530*/  @!P1 SYNCS.ARRIVE.TRANS64.RED.A1T0 RZ, [R159+URZ], RZ ;  /* 0x000000ff9fff99a7 */ /* 0x0001e2000810043f */
[----:B------:R-:W2:Y:S01]  /*e540*/  MUFU.EX2 R153, R202 ;  /* 0x000000ca00997308 */ /* 0x000ea20000000800 */
[----:B0-----:R-:W-:-:S07]  /*e550*/  VIADD R159, R168, 0x8 ;  /* 0x00000008a89f7836 */ /* 0x001fce0000000000 */
[----:B------:R-:W0:Y:S01]  /*e560*/  MUFU.EX2 R155, R155 ;  /* 0x0000009b009b7308 */ /* 0x000e220000000800 */
[----:B------:R-:W-:Y:S01]  /*e570*/  R2UR UR6, R158 ;  /* 0x000000009e0672ca */ /* 0x000fe200000e0000 */
[----:B------:R-:W3:Y:S01]  /*e580*/  LDL R168, [R1+0x14] ;  /* 0x0000140001a87983 */ /* 0x000ee20000100800 */
[----:B------:R4:W-:Y:S06]  /*e590*/  BAR.SYNC.DEFER_BLOCKING R159, 0x100 ;  /* 0x0004009f0000751d */ /* 0x0009ec0000010000 */
[----:B------:R-:W1:Y:S01]  /*e5a0*/  MUFU.EX2 R157, R157 ;  /* 0x0000009d009d7308 */ /* 0x000e620000000800 */
[C---:B--2---:R-:W-:Y:S01]  /*e5b0*/  FADD.FTZ R0, R153.reuse, R0 ;  /* 0x0000000099007221 */ /* 0x044fe20000010000 */
[----:B------:R-:W-:-:S03]  /*e5c0*/  F2FP.BF16.F32.PACK_AB R153, R153, R193 ;  /* 0x000000c19999723e */ /* 0x000fc600000010ff */
[----:B0-----:R-:W-:Y:S01]  /*e5d0*/  FADD.FTZ R0, R155, R0 ;  /* 0x000000009b007221 */ /* 0x001fe20000010000 */
[----:B-1----:R-:W-:-:S04]  /*e5e0*/  F2FP.BF16.F32.PACK_AB R155, R157, R155 ;  /* 0x0000009b9d9b723e */ /* 0x002fc800000010ff */
[----:B------:R-:W-:-:S06]  /*e5f0*/  WARPGROUP.ARRIVE ;  /* 0x00000000000079c5 */ /* 0x000fcc0000000000 */
[----:B------:R-:W-:Y:S01]  /*e600*/  HGMMA.64x256x16.F32.BF16 R24, R152, gdesc[UR4].tnspB, R24, gsb0 ;  /* 0x43e0000498187df0 */ /* 0x000fe20008001818 */
[----:B------:R-:W0:Y:S08]  /*e610*/  MUFU.EX2 R160, R160 ;  /* 0x000000a000a07308 */ /* 0x000e300000000800 */
[----:B------:R-:W1:Y:S08]  /*e620*/  MUFU.EX2 R161, R161 ;  /* 0x000000a100a17308 */ /* 0x000e700000000800 */
[----:B------:R-:W-:Y:S08]  /*e630*/  MUFU.EX2 R165, R165 ;  /* 0x000000a500a57308 */ /* 0x000ff00000000800 */
[----:B------:R-:W-:Y:S08]  /*e640*/  MUFU.EX2 R162, R162 ;  /* 0x000000a200a27308 */ /* 0x000ff00000000800 */
[----:B------:R-:W2:Y:S08]  /*e650*/  MUFU.EX2 R163, R163 ;  /* 0x000000a300a37308 */ /* 0x000eb00000000800 */
[----:B------:R-:W-:Y:S08]  /*e660*/  MUFU.EX2 R166, R166 ;  /* 0x000000a600a67308 */ /* 0x000ff00000000800 */
[----:B------:R-:W4:Y:S01]  /*e670*/  MUFU.EX2 R167, R167 ;  /* 0x000000a700a77308 */ /* 0x000f220000000800 */
[----:B0-----:R-:W-:-:S04]  /*e680*/  FADD.FTZ R3, R160, R3 ;  /* 0x00000003a0037221 */ /* 0x001fc80000010000 */
[----:B-1----:R-:W-:-:S03]  /*e690*/  FADD.FTZ R3, R161, R3 ;  /* 0x00000003a1037221 */ /* 0x002fc60000010000 */
[----:B------:R-:W-:Y:S08]  /*e6a0*/  MUFU.EX2 R215, R215 ;  /* 0x000000d700d77308 */ /* 0x000ff00000000800 */
[----:B------:R-:W-:Y:S08]  /*e6b0*/  MUFU.EX2 R169, R169 ;  /* 0x000000a900a97308 */ /* 0x000ff00000000800 */
[----:B------:R-:W-:Y:S01]  /*e6c0*/  MUFU.EX2 R173, R173 ;  /* 0x000000ad00ad7308 */ /* 0x000fe20000000800 */
[----:B------:R-:W-:-:S07]  /*e6d0*/  WARPGROUP.DEPBAR.LE gsb0, 0x0 ;  /* 0x00008000000079c5 */ /* 0x000fce0000010000 */
[----:B------:R-:W0:Y:S01]  /*e6e0*/  MUFU.EX2 R154, R164 ;  /* 0x000000a4009a7308 */ /* 0x000e220000000800 */
[----:B------:R-:W-:Y:S02]  /*e6f0*/  VIADD R152, R158, 0x80 ;  /* 0x000000809e987836 */ /* 0x000fe40000000000 */
[----:B------:R-:W-:-:S03]  /*e700*/  IMAD.MOV.U32 R153, RZ, RZ, 0x40000040 ;  /* 0x40000040ff997424 */ /* 0x000fc600078e00ff */
[----:B------:R-:W-:Y:S02]  /*e710*/  R2UR UR6, R152 ;  /* 0x00000000980672ca */ /* 0x000fe400000e0000 */
[----:B------:R-:W-:Y:S02]  /*e720*/  R2UR UR7, R153 ;  /* 0x00000000990772ca */ /* 0x000fe400000e0000 */
[----:B------:R-:W-:Y:S02]  /*e730*/  F2FP.BF16.F32.PACK_AB R152, R161, R160 ;  /* 0x000000a0a198723e */ /* 0x000fe400000010ff */
[----:B--2---:R-:W-:Y:S02]  /*e740*/  F2FP.BF16.F32.PACK_AB R153, R163, R162 ;  /* 0x000000a2a399723e */ /* 0x004fe400000010ff */
[----:B----4-:R-:W-:Y:S01]  /*e750*/  F2FP.BF16.F32.PACK_AB R155, R167, R166 ;  /* 0x000000a6a79b723e */ /* 0x010fe200000010ff */
[----:B0-----:R-:W-:Y:S01]  /*e760*/  FADD.FTZ R3, R154, R3 ;  /* 0x000000039a037221 */ /* 0x001fe20000010000 */
[----:B------:R-:W-:-:S04]  /*e770*/  F2FP.BF16.F32.PACK_AB R154, R165, R154 ;  /* 0x0000009aa59a723e */ /* 0x000fc800000010ff */
[----:B------:R-:W-:-:S06]  /*e780*/  WARPGROUP.ARRIVE ;  /* 0x00000000000079c5 */ /* 0x000fcc0000000000 */
[----:B------:R-:W-:Y:S01]  /*e790*/  HGMMA.64x256x16.F32.BF16 R24, R152, gdesc[UR4].tnspB, R24, gsb0 ;  /* 0x43e0000498187df0 */ /* 0x000fe20008001818 */
[----:B------:R-:W-:Y:S01]  /*e7a0*/  MUFU.EX2 R170, R170 ;  /* 0x000000aa00aa7308 */ /* 0x000fe20000000800 */
[----:B------:R-:W-:-:S07]  /*e7b0*/  FADD.FTZ R3, R165, R3 ;  /* 0x00000003a5037221 */ /* 0x000fce0000010000 */
[----:B------:R-:W0:Y:S08]  /*e7c0*/  MUFU.EX2 R171, R171 ;  /* 0x000000ab00ab7308 */ /* 0x000e300000000800 */
[----:B------:R-:W-:Y:S08]  /*e7d0*/  MUFU.EX2 R174, R174 ;  /* 0x000000ae00ae7308 */ /* 0x000ff00000000800 */
[----:B------:R-:W1:Y:S01]  /*e7e0*/  MUFU.EX2 R175, R175 ;  /* 0x000000af00af7308 */ /* 0x000e620000000800 */
[----:B------:R-:W-:-:S04]  /*e7f0*/  FADD.FTZ R3, R215, R3 ;  /* 0x00000003d7037221 */ /* 0x000fc80000010000 */
[----:B------:R-:W-:-:S03]  /*e800*/  FADD.FTZ R3, R169, R3 ;  /* 0x00000003a9037221 */ /* 0x000fc60000010000 */
[----:B------:R-:W-:Y:S08]  /*e810*/  MUFU.EX2 R176, R176 ;  /* 0x000000b000b07308 */ /* 0x000ff00000000800 */
[----:B------:R-:W-:Y:S08]  /*e820*/  MUFU.EX2 R177, R177 ;  /* 0x000000b100b17308 */ /* 0x000ff00000000800 */
[----:B------:R-:W-:Y:S08]  /*e830*/  MUFU.EX2 R181, R181 ;  /* 0x000000b500b57308 */ /* 0x000ff00000000800 */
[----:B------:R-:W-:Y:S08]  /*e840*/  MUFU.EX2 R178, R178 ;  /* 0x000000b200b27308 */ /* 0x000ff00000000800 */
[----:B------:R-:W-:Y:S08]  /*e850*/  MUFU.EX2 R179, R179 ;  /* 0x000000b300b37308 */ /* 0x000ff00000000800 */
[----:B------:R-:W-:Y:S01]  /*e860*/  MUFU.EX2 R182, R182 ;  /* 0x000000b600b67308 */ /* 0x000fe20000000800 */
[----:B------:R-:W-:-:S07]  /*e870*/  WARPGROUP.DEPBAR.LE gsb0, 0x0 ;  /* 0x00008000000079c5 */ /* 0x000fce0000010000 */
[----:B------:R-:W2:Y:S01]  /*e880*/  MUFU.EX2 R154, R156 ;  /* 0x0000009c009a7308 */ /* 0x000ea20000000800 */
[----:B------:R-:W-:Y:S02]  /*e890*/  VIADD R152, R158, 0x100 ;  /* 0x000001009e987836 */ /* 0x000fe40000000000 */
[----:B------:R-:W-:-:S03]  /*e8a0*/  IMAD.MOV.U32 R153, RZ, RZ, 0x40000040 ;  /* 0x40000040ff997424 */ /* 0x000fc600078e00ff */
[----:B------:R-:W-:Y:S02]  /*e8b0*/  R2UR UR6, R152 ;  /* 0x00000000980672ca */ /* 0x000fe400000e0000 */
[----:B------:R-:W-:Y:S02]  /*e8c0*/  R2UR UR7, R153 ;  /* 0x00000000990772ca */ /* 0x000fe400000e0000 */
[----:B------:R-:W-:Y:S02]  /*e8d0*/  F2FP.BF16.F32.PACK_AB R152, R169, R215 ;  /* 0x000000d7a998723e */ /* 0x000fe400000010ff */
[----:B0-----:R-:W-:Y:S02]  /*e8e0*/  F2FP.BF16.F32.PACK_AB R153, R171, R170 ;  /* 0x000000aaab99723e */ /* 0x001fe400000010ff */
[----:B-1----:R-:W-:Y:S01]  /*e8f0*/  F2FP.BF16.F32.PACK_AB R155, R175, R174 ;  /* 0x000000aeaf9b723e */ /* 0x002fe200000010ff */
[----:B--2---:R-:W-:Y:S01]  /*e900*/  FADD.FTZ R3, R154, R3 ;  /* 0x000000039a037221 */ /* 0x004fe20000010000 */
[----:B------:R-:W-:-:S04]  /*e910*/  F2FP.BF16.F32.PACK_AB R154, R173, R154 ;  /* 0x0000009aad9a723e */ /* 0x000fc800000010ff */
[----:B------:R-:W-:-:S06]  /*e920*/  WARPGROUP.ARRIVE ;  /* 0x00000000000079c5 */ /* 0x000fcc0000000000 */
[----:B------:R-:W-:Y:S01]  /*e930*/  HGMMA.64x256x16.F32.BF16 R24, R152, gdesc[UR4].tnspB, R24, gsb0 ;  /* 0x43e0000498187df0 */ /* 0x000fe20008001818 */
[----:B------:R-:W0:Y:S01]  /*e940*/  MUFU.EX2 R183, R183 ;  /* 0x000000b700b77308 */ /* 0x000e220000000800 */
[----:B------:R-:W-:-:S04]  /*e950*/  FADD.FTZ R3, R173, R3 ;  /* 0x00000003ad037221 */ /* 0x000fc80000010000 */
[----:B------:R-:W-:-:S04]  /*e960*/  FADD.FTZ R3, R176, R3 ;  /* 0x00000003b0037221 */ /* 0x000fc80000010000 */
[----:B------:R-:W-:Y:S01]  /*e970*/  FADD.FTZ R3, R177, R3 ;  /* 0x00000003b1037221 */ /* 0x000fe20000010000 */
[----:B------:R-:W-:Y:S08]  /*e980*/  MUFU.EX2 R184, R184 ;  /* 0x000000b800b87308 */ /* 0x000ff00000000800 */
[----:B------:R-:W-:Y:S08]  /*e990*/  MUFU.EX2 R185, R185 ;  /* 0x000000b900b97308 */ /* 0x000ff00000000800 */
[----:B------:R-:W-:Y:S08]  /*e9a0*/  MUFU.EX2 R189, R189 ;  /* 0x000000bd00bd7308 */ /* 0x000ff00000000800 */
[----:B------:R-:W-:Y:S08]  /*e9b0*/  MUFU.EX2 R186, R186 ;  /* 0x000000ba00ba7308 */ /* 0x000ff00000000800 */
[----:B------:R-:W-:Y:S08]  /*e9c0*/  MUFU.EX2 R187, R187 ;  /* 0x000000bb00bb7308 */ /* 0x000ff00000000800 */
[----:B------:R-:W-:Y:S08]  /*e9d0*/  MUFU.EX2 R190, R190 ;  /* 0x000000be00be7308 */ /* 0x000ff00000000800 */
[----:B------:R-:W-:Y:S01]  /*e9e0*/  MUFU.EX2 R191, R191 ;  /* 0x000000bf00bf7308 */ /* 0x000fe20000000800 */
[----:B------:R-:W-:-:S07]  /*e9f0*/  WARPGROUP.DEPBAR.LE gsb0, 0x0 ;  /* 0x00008000000079c5 */ /* 0x000fce0000010000 */
[----:B------:R-:W1:Y:S01]  /*ea00*/  MUFU.EX2 R154, R180 ;  /* 0x000000b4009a7308 */ /* 0x000e620000000800 */
[----:B------:R-:W-:Y:S02]  /*ea10*/  VIADD R152, R158, 0x180 ;  /* 0x000001809e987836 */ /* 0x000fe40000000000 */
[----:B------:R-:W-:-:S03]  /*ea20*/  IMAD.MOV.U32 R153, RZ, RZ, 0x40000040 ;  /* 0x40000040ff997424 */ /* 0x000fc600078e00ff */
[----:B------:R-:W-:Y:S02]  /*ea30*/  R2UR UR6, R152 ;  /* 0x00000000980672ca */ /* 0x000fe400000e0000 */
[----:B------:R-:W-:Y:S02]  /*ea40*/  R2UR UR7, R153 ;  /* 0x00000000990772ca */ /* 0x000fe400000e0000 */
[----:B------:R-:W-:Y:S02]  /*ea50*/  F2FP.BF16.F32.PACK_AB R152, R177, R176 ;  /* 0x000000b0b198723e */ /* 0x000fe400000010ff */
[----:B------:R-:W-:Y:S02]  /*ea60*/  F2FP.BF16.F32.PACK_AB R153, R179, R178 ;  /* 0x000000b2b399723e */ /* 0x000fe400000010ff */
[----:B0-----:R-:W-:Y:S01]  /*ea70*/  F2FP.BF16.F32.PACK_AB R155, R183, R182 ;  /* 0x000000b6b79b723e */ /* 0x001fe200000010ff */
[----:B-1----:R-:W-:Y:S01]  /*ea80*/  FADD.FTZ R3, R154, R3 ;  /* 0x000000039a037221 */ /* 0x002fe20000010000 */
[----:B------:R-:W-:-:S04]  /*ea90*/  F2FP.BF16.F32.PACK_AB R154, R181, R154 ;  /* 0x0000009ab59a723e */ /* 0x000fc800000010ff */
[----:B------:R-:W-:-:S06]  /*eaa0*/  WARPGROUP.ARRIVE ;  /* 0x00000000000079c5 */ /* 0x000fcc0000000000 */
[----:B------:R-:W-:Y:S01]  /*eab0*/  HGMMA.64x256x16.F32.BF16 R24, R152, gdesc[UR4].tnspB, R24, gsb0 ;  /* 0x43e0000498187df0 */ /* 0x000fe20008001818 */
        /* <DEDUP_REMOVED lines=8> */
[----:B------:R-:W-:Y:S01]  /*eb40*/  MUFU.EX2 R199, R199 ;  /* 0x000000c700c77308 */ /* 0x000fe20000000800 */
[----:B------:R-:W-:Y:S01]  /*eb50*/  IMAD.MOV.U32 R159, RZ, RZ, 0x40000040 ;  /* 0x40000040ff9f7424 */ /* 0x000fe200078e00ff */
[----:B------:R-:W-:-:S06]  /*eb60*/  WARPGROUP.DEPBAR.LE gsb0, 0x0 ;  /* 0x00008000000079c5 */ /* 0x000fcc0000010000 */
[----:B------:R-:W0:Y:S01]  /*eb70*/  MUFU.EX2 R154, R188 ;  /* 0x000000bc009a7308 */ /* 0x000e220000000800 */
[----:B------:R-:W-:Y:S02]  /*eb80*/  VIADD R152, R158, 0x200 ;  /* 0x000002009e987836 */ /* 0x000fe40000000000 */
[----:B------:R-:W-:-:S03]  /*eb90*/  IMAD.MOV.U32 R153, RZ, RZ, 0x40000040 ;  /* 0x40000040ff997424 */ /* 0x000fc600078e00ff */
[----:B------:R-:W-:Y:S02]  /*eba0*/  R2UR UR6, R152 ;  /* 0x00000000980672ca */ /* 0x000fe400000e0000 */
[----:B------:R-:W-:Y:S02]  /*ebb0*/  R2UR UR7, R153 ;  /* 0x00000000990772ca */ /* 0x000fe400000e0000 */
[----:B------:R-:W-:Y:S02]  /*ebc0*/  F2FP.BF16.F32.PACK_AB R152, R185, R184 ;  /* 0x000000b8b998723e */ /* 0x000fe400000010ff */
[----:B------:R-:W-:Y:S02]  /*ebd0*/  F2FP.BF16.F32.PACK_AB R153, R187, R186 ;  /* 0x000000babb99723e */ /* 0x000fe400000010ff */
[----:B------:R-:W-:Y:S01]  /*ebe0*/  F2FP.BF16.F32.PACK_AB R155, R191, R190 ;  /* 0x000000bebf9b723e */ /* 0x000fe200000010ff */
[----:B0-----:R-:W-:Y:S01]  /*ebf0*/  FADD.FTZ R3, R154, R3 ;  /* 0x000000039a037221 */ /* 0x001fe20000010000 */
[----:B------:R-:W-:-:S04]  /*ec00*/  F2FP.BF16.F32.PACK_AB R154, R189, R154 ;  /* 0x0000009abd9a723e */ /* 0x000fc800000010ff */
[----:B------:R-:W-:-:S06]  /*ec10*/  WARPGROUP.ARRIVE ;  /* 0x00000000000079c5 */ /* 0x000fcc0000000000 */
[----:B------:R-:W-:Y:S01]  /*ec20*/  HGMMA.64x256x16.F32.BF16 R24, R152, gdesc[UR4].tnspB, R24, gsb0 ;  /* 0x43e0000498187df0 */ /* 0x000fe20008001818 */
[----:B------:R-:W-:Y:S01]  /*ec30*/  FADD.FTZ R3, R189, R3 ;  /* 0x00000003bd037221 */ /* 0x000fe20000010000 */
[----:B------:R-:W-:Y:S01]  /*ec40*/  VIADD R158, R158, 0x280 ;  /* 0x000002809e9e7836 */ /* 0x000fe20000000000 */
[----:B------:R-:W-:-:S04]  /*ec50*/  R2UR UR7, R159 ;  /* 0x000000009f0772ca */ /* 0x000fc800000e0000 */
[----:B------:R-:W-:Y:S01]  /*ec60*/  R2UR UR6, R158 ;  /* 0x000000009e0672ca */ /* 0x000fe200000e0000 */
        /* <DEDUP_REMOVED lines=16> */
[----:B---3--:R-:W-:-:S03]  /*ed70*/  ISETP.GT.AND P2, PT, R200, R168, PT ;  /* 0x000000a8c800720c */ /* 0x008fc60003f44270 */
[----:B------:R-:W-:Y:S01]  /*ed80*/  FADD.FTZ R191, R191, R190 ;  /* 0x000000bebfbf7221 */ /* 0x000fe20000010000 */
[----:B------:R-:W-:Y:S01]  /*ed90*/  @!P1 VIADD R201, R201, 0x32460 ;  /* 0x00032460c9c99836 */ /* 0x000fe20000000000 */
[----:B------:R-:W-:Y:S02]  /*eda0*/  WARPGROUP.DEPBAR.LE gsb0, 0x0 ;  /* 0x00008000000079c5 */ /* 0x000fe40000010000 */
[----:B------:R-:W0:Y:S08]  /*edb0*/  MUFU.EX2 R152, R192 ;  /* 0x000000c000987308 */ /* 0x000e300000000800 */
[----:B------:R-:W1:Y:S01]  /*edc0*/  MUFU.EX2 R154, R196 ;  /* 0x000000c4009a7308 */ /* 0x000e620000000800 */
[----:B0-----:R-:W-:-:S04]  /*edd0*/  FADD.FTZ R3, R152, R3 ;  /* 0x0000000398037221 */ /* 0x001fc80000010000 */
[C---:B------:R-:W-:Y:S01]  /*ede0*/  FADD.FTZ R3, R214.reuse, R3 ;  /* 0x00000003d6037221 */ /* 0x040fe20000010000 */
[----:B------:R-:W-:Y:S02]  /*edf0*/  F2FP.BF16.F32.PACK_AB R152, R214, R152 ;  /* 0x00000098d698723e */ /* 0x000fe400000010ff */
[----:B------:R-:W-:Y:S01]  /*ee00*/  F2FP.BF16.F32.PACK_AB R153, R195, R194 ;  /* 0x000000c2c399723e */ /* 0x000fe200000010ff */
[----:B-1----:R-:W-:Y:S01]  /*ee10*/  FADD.FTZ R3, R154, R3 ;  /* 0x000000039a037221 */ /* 0x002fe20000010000 */
[----:B------:R-:W-:Y:S02]  /*ee20*/  F2FP.BF16.F32.PACK_AB R154, R197, R154 ;  /* 0x0000009ac59a723e */ /* 0x000fe400000010ff */
[----:B------:R-:W-:-:S04]  /*ee30*/  F2FP.BF16.F32.PACK_AB R155, R199, R198 ;  /* 0x000000c6c79b723e */ /* 0x000fc800000010ff */
[----:B------:R-:W-:-:S06]  /*ee40*/  WARPGROUP.ARRIVE ;  /* 0x00000000000079c5 */ /* 0x000fcc0000000000 */
[----:B------:R-:W-:Y:S01]  /*ee50*/  HGMMA.64x256x16.F32.BF16 R24, R152, gdesc[UR4].tnspB, R24, gsb0 ;  /* 0x43e0000498187df0 */ /* 0x000fe20008001818 */
[----:B------:R-:W-:Y:S01]  /*ee60*/  FADD.FTZ R194, R194, R191 ;  /* 0x000000bfc2c27221 */ /* 0x000fe20000010000 */
[----:B------:R-:W-:-:S03]  /*ee70*/  @!P1 PRMT R201, RZ, 0x654, R201 ;  /* 0x00000654ffc99816 */ /* 0x000fc600000000c9 */
[----:B------:R-:W-:-:S04]  /*ee80*/  FADD.FTZ R195, R195, R194 ;  /* 0x000000c2c3c37221 */ /* 0x000fc80000010000 */
[----:B------:R-:W-:Y:S01]  /*ee90*/  FADD.FTZ R0, R198, R195 ;  /* 0x000000c3c6007221 */ /* 0x000fe20000010000 */
[----:B------:R-:W-:Y:S01]  /*eea0*/  FADD.FTZ R3, R197, R3 ;  /* 0x00000003c5037221 */ /* 0x000fe20000010000 */
[----:B------:R-:W-:Y:S02]  /*eeb0*/  VIADD R200, R200, 0xffffffff ;  /* 0xffffffffc8c87836 */ /* 0x000fe40000000000 */
[----:B------:R-:W-:Y:S01]  /*eec0*/  FADD.FTZ R0, R199, R0 ;  /* 0x00000000c7007221 */ /* 0x000fe20000010000 */
[----:B------:R-:W-:Y:S02]  /*eed0*/  IMAD.MOV.U32 R202, RZ, RZ, R23 ;  /* 0x000000ffffca7224 */ /* 0x000fe400078e0017 */
[----:B------:R-:W-:Y:S01]  /*eee0*/  IMAD.MOV.U32 R203, RZ, RZ, R10 ;  /* 0x000000ffffcb7224 */ /* 0x000fe200078e000a */
[----:B------:R-:W-:Y:S02]  /*eef0*/  WARPGROUP.DEPBAR.LE gsb0, 0x0 ;  /* 0x00008000000079c5 */ /* 0x000fe40000010000 */
[----:B------:R1:W-:Y:S01]  /*ef00*/  @!P1 SYNCS.ARRIVE.TRANS64.RED.A1T0 RZ, [R201+URZ], RZ ;  /* 0x000000ffc9ff99a7 */ /* 0x0003e2000810043f */
[----:B------:R-:W-:Y:S05]  /*ef10*/  @P2 BRA `(.L_x_11676) ;  /* 0xffffffd0002c2947 */ /* 0x000fea000383ffff */
[----:B------:R-:W-:-:S07]  /*ef20*/  IMAD.MOV.U32 R214, RZ, RZ, R200 ;  /* 0x000000ffffd67224 */ /* 0x000fce00078e00c8 */
.L_x_11666:
[----:B------:R-:W-:-:S13]  /*ef30*/  ISETP.GE.AND P2, PT, R214, RZ, PT ;  /* 0x000000ffd600720c */ /* 0x000fda0003f46270 */
[----:B------:R-:W-:Y:S05]  /*ef40*/  @!P2 BRA `(.L_x_11677) ;  /* 0x0000002400e4a947 */ /* 0x000fea0003800000 */
[----:B-1----:R-:W-:Y:S02]  /*ef50*/  IMAD.MOV.U32 R201, RZ, RZ, R23 ;  /* 0x000000ffffc97224 */ /* 0x002fe400078e0017 */
[----:B------:R-:W-:-:S07]  /*ef60*/  IMAD.MOV.U32 R202, RZ, RZ, R10 ;  /* 0x000000ffffca7224 */ /* 0x000fce00078e000a */
.L_x_11687:
[----:B------:R-:W-:Y:S01]  /*ef70*/  VIADD R2, R2, 0x1 ;  /* 0x0000000102027836 */ /* 0x000fe20000000000 */
[----:B------:R-:W-:Y:S05]  /*ef80*/  YIELD ;  /* 0x0000000000007946 */ /* 0x000fea0003800000 */
[----:B------:R-:W-:-:S04]  /*ef90*/  ISETP.NE.AND P2, PT, R2, 0x2, PT ;  /* 0x000000020200780c */ /* 0x000fc80003f45270 */
[----:B------:R-:W-:Y:S02]  /*efa0*/  SEL R10, RZ, 0x1, P2 ;  /* 0x00000001ff0a7807 */ /* 0x000fe40001000000 */
[----:B------:R-:W-:Y:S02]  /*efb0*/  SEL R2, R2, RZ, P2 ;  /* 0x000000ff02027207 */ /* 0x000fe40001000000 */
[----:B------:R-:W-:Y:S01]  /*efc0*/  LOP3.LUT R19, R19, R10, RZ, 0x3c, !PT ;  /* 0x0000000a13137212 */ /* 0x000fe200078e3cff */
[----:B--2---:R-:W-:Y:S06]  /*efd0*/  @!P0 BRA `(.L_x_11678) ;  /* 0x0000000000048947 */ /* 0x004fec0003800000 */
[----:B------:R-:W-:Y:S01]  /*efe0*/  BPT.TRAP 0x1 ;  /* 0x000000040000795c */ /* 0x000fe20000300000 */
.L_x_11678:
[----:B------:R-:W-:Y:S01]  /*eff0*/  IMAD R215, R2, 0x8, R17 ;  /* 0x0000000802d77824 */ /* 0x000fe200078e0211 */
[----:B------:R-:W-:-:S04]  /*f000*/  SHF.L.U32 R10, R19, 0x1f, RZ ;  /* 0x0000001f130a7819 */ /* 0x000fc800000006ff */
[----:B------:R1:W2:Y:S01]  /*f010*/  SYNCS.PHASECHK.TRANS64.TRYWAIT P2, [R215+URZ+0x32430], R10 ;  /* 0x0324300ad70075a7 */ /* 0x0002a2000804017f */
[----:B------:R-:W-:Y:S05]  /*f020*/  @!P0 BRA `(.L_x_11679) ;  /* 0x0000000000048947 */ /* 0x000fea0003800000 */
[----:B------:R-:W-:Y:S01]  /*f030*/  BPT.TRAP 0x1 ;  /* 0x000000040000795c */ /* 0x000fe20000300000 */
.L_x_11679:
[----:B------:R-:W3:Y:S01]  /*f040*/  LDL R11, [R1+0x8] ;  /* 0x00000800010b7983 */ /* 0x000ee20000100800 */
[----:B------:R-:W-:Y:S02]  /*f050*/  IMAD.MOV.U32 R157, RZ, RZ, 0x40000040 ;  /* 0x40000040ff9d7424 */ /* 0x000fe400078e00ff */
[----:B---3--:R-:W-:Y:S01]  /*f060*/  IMAD R156, R2, 0x300, R11 ;  /* 0x00000300029c7824 */ /* 0x008fe200078e020b */
[----:B--2---:R-:W-:Y:S06]  /*f070*/  @P2 BRA `(.L_x_11680) ;  /* 0x0000000000082947 */ /* 0x004fec0003800000 */
[----:B------:R-:W2:Y:S02]  /*f080*/  SYNCS.PHASECHK.TRANS64.TRYWAIT P2, [R215+URZ+0x32430], R10 ;  /* 0x0324300ad70075a7 */ /* 0x000ea4000804017f */
[----:B--2---:R-:W-:Y:S05]  /*f090*/  @!P2 BRA `(.L_x_11681) ;  /* 0x000000c400bca947 */ /* 0x004fea0003800000 */
.L_x_11680:
        /* <DEDUP_REMOVED lines=37> */
.L_x_11682:
[----:B------:R0:W3:Y:S01]  /*f2f0*/  SYNCS.PHASECHK.TRANS64.TRYWAIT P2, [R215+URZ+0x32450], R10 ;  /* 0x0324500ad70075a7 */ /* 0x0000e2000804017f */
[----:B------:R-:W-:Y:S05]  /*f300*/  @!P0 BRA `(.L_x_11683) ;  /* 0x0000000000048947 */ /* 0x000fea0003800000 */
[----:B------:R-:W-:Y:S01]  /*f310*/  BPT.TRAP 0x1 ;  /* 0x000000040000795c */ /* 0x000fe20000300000 */
.L_x_11683:
[----:B------:R-:W-:Y:S04]  /*f320*/  BSSY B0, `(.L_x_11684) ;  /* 0x0000004000007945 */ /* 0x000fe80003800000 */
[----:B---3--:R-:W-:Y:S05]  /*f330*/  @P2 BRA `(.L_x_11685) ;  /* 0x0000000000082947 */ /* 0x008fea0003800000 */
[----:B------:R-:W3:Y:S02]  /*f340*/  SYNCS.PHASECHK.TRANS64.TRYWAIT P2, [R215+URZ+0x32450], R10 ;  /* 0x0324500ad70075a7 */ /* 0x000ee4000804017f */
[----:B---3--:R-:W-:Y:S05]  /*f350*/  @!P2 BRA `(.L_x_11686) ;  /* 0x000000c40020a947 */ /* 0x008fea0003800000 */
.L_x_11685:
[----:B------:R-:W-:Y:S05]  /*f360*/  BSYNC B0 ;  /* 0x0000000000007941 */ /* 0x000fea0003800000 */
.L_x_11684:
[----:B------:R-:W-:Y:S05]  /*f370*/  WARPSYNC.ALL ;  /* 0x0000000000007948 */ /* 0x000fea0003800000 */
[----:B------:R-:W0:Y:S01]  /*f380*/  LDL R23, [R1+0xc] ;  /* 0x00000c0001177983 */ /* 0x000e220000100800 */
[----:B------:R-:W-:Y:S01]  /*f390*/  IMAD.MOV.U32 R11, RZ, RZ, 0x40000040 ;  /* 0x40000040ff0b7424 */ /* 0x000fe200078e00ff */
[----:B------:R-:W-:Y:S01]  /*f3a0*/  R2UR UR4, R4 ;  /* 0x00000000040472ca */ /* 0x000fe200000e0000 */
[----:B------:R-:W-:Y:S01]  /*f3b0*/  WARPGROUP.ARRIVE ;  /* 0x00000000000079c5 */ /* 0x000fe20000000000 */
[----:B------:R-:W-:Y:S01]  /*f3c0*/  R2UR UR5, R5 ;  /* 0x00000000050572ca */ /* 0x000fe200000e0000 */
[----:B------:R-:W-:Y:S01]  /*f3d0*/  IMAD.MOV.U32 R225, RZ, RZ, 0x40000040 ;  /* 0x40000040ffe17424 */ /* 0x000fe200078e00ff */
[----:B------:R-:W-:Y:S01]  /*f3e0*/  R2UR UR7, R11 ;  /* 0x000000000b0772ca */ /* 0x000fe200000e0000 */
[----:B0123--:R-:W-:-:S04]  /*f3f0*/  IMAD R10, R2, 0xc00, R23 ;  /* 0x00000c00020a7824 */ /* 0x00ffc800078e0217 */
[C---:B------:R-:W-:Y:S01]  /*f400*/  VIADD R224, R10.reuse, 0x2 ;  /* 0x000000020ae07836 */ /* 0x040fe20000000000 */
[----:B------:R-:W-:-:S13]  /*f410*/  R2UR UR6, R10 ;  /* 0x000000000a0672ca */ /* 0x000fda00000e0000 */
[----:B------:R-:W-:Y:S01]  /*f420*/  HGMMA.64x96x16.F32.BF16 R152, gdesc[UR4], R152, gsb0 ;  /* 0x01600000049879f0 */ /* 0x000fe20008001898 */
[----:B------:R-:W-:Y:S01]  /*f430*/  R2UR UR6, R224 ;  /* 0x00000000e00672ca */ /* 0x000fe200000e0000 */
[----:B------:R-:W-:Y:S01]  /*f440*/  VIADD R224, R10, 0x4 ;  /* 0x000000040ae07836 */ /* 0x000fe20000000000 */
[----:B------:R-:W-:Y:S01]  /*f450*/  R2UR UR7, R225 ;  /* 0x00000000e10772ca */ /* 0x000fe200000e0000 */
[----:B------:R-:W-:Y:S01]  /*f460*/  IMAD.MOV.U32 R225, RZ, RZ, 0x40000040 ;  /* 0x40000040ffe17424 */ /* 0x000fe200078e00ff */
[----:B------:R-:W-:Y:S02]  /*f470*/  R2UR UR4, R230 ;  /* 0x00000000e60472ca */ /* 0x000fe400000e0000 */
[----:B------:R-:W-:Y:S01]  /*f480*/  R2UR UR5, R231 ;  /* 0x00000000e70572ca */ /* 0x000fe200000e0000 */
[----:B------:R-:W-:Y:S02]  /*f490*/  WARPGROUP.DEPBAR.LE gsb0, 0x0 ;  /* 0x00008000000079c5 */ /* 0x000fe40000010000 */
[----:B------:R-:W-:-:S10]  /*f4a0*/  WARPGROUP.ARRIVE ;  /* 0x00000000000079c5 */ /* 0x000fd40000000000 */
        /* <DEDUP_REMOVED lines=109> */
[----:B------:R-:W-:Y:S02]  /*fb80*/  R2UR UR6, R224 ;  /* 0x00000000e00672ca */ /* 0x000fe400000e0000 */
[----:B------:R-:W-:Y:S02]  /*fb90*/  R2UR UR7, R225 ;  /* 0x00000000e10772ca */ /* 0x000fe400000e0000 */
[----:B------:R-:W-:Y:S01]  /*fba0*/  R2UR UR4, R8 ;  /* 0x00000000080472ca */ /* 0x000fe200000e0000 */
[----:B------:R-:W-:Y:S01]  /*fbb0*/  VIADD R10, R10, 0x906 ;  /* 0x000009060a0a7836 */ /* 0x000fe20000000000 */
[----:B------:R-:W-:Y:S01]  /*fbc0*/  R2UR UR5, R9 ;  /* 0x00000000090572ca */ /* 0x000fe200000e0000 */
[----:B------:R-:W-:Y:S01]  /*fbd0*/  IMAD.MOV.U32 R11, RZ, RZ, 0x40000040 ;  /* 0x40000040ff0b7424 */ /* 0x000fe200078e00ff */
[----:B------:R-:W2:Y:S01]  /*fbe0*/  LDL R225, [R1+0x4] ;  /* 0x0000040001e17983 */ /* 0x000ea20000100800 */
[----:B------:R-:W-:-:S02]  /*fbf0*/  WARPGROUP.DEPBAR.LE gsb0, 0x0 ;  /* 0x00008000000079c5 */ /* 0x000fc40000010000 */
        /* <DEDUP_REMOVED lines=35> */
[----:B0-----:R-:W-:-:S05]  /*fe30*/  FMNMX.FTZ R10, R10, R11, !PT ;  /* 0x0000000b0a0a7209 */ /* 0x001fca0007810000 */
[----:B------:R-:W0:Y:S02]  /*fe40*/  SHFL.BFLY PT, R11, R10, 0x1, 0x1f ;  /* 0x0c201f000a0b7f89 */ /* 0x000e2400000e0000 */
[----:B0-----:R-:W-:Y:S02]  /*fe50*/  FMNMX.FTZ R10, R10, R11, !PT ;  /* 0x0000000b0a0a7209 */ /* 0x001fe40007810000 */
[----:B------:R-:W0:Y:S03]  /*fe60*/  LDC R11, c[0x0][0xa80] ;  /* 0x0002a000ff0b7b82 */ /* 0x000e260000000800 */
[C---:B------:R-:W-:Y:S01]  /*fe70*/  FADD.FTZ R202, -R10.reuse, R202 ;  /* 0x000000ca0aca7221 */ /* 0x040fe20000010100 */
[----:B0-----:R-:W-:-:S04]  /*fe80*/  FMUL.FTZ R200, R10, R11 ;  /* 0x0000000b0ac87220 */ /* 0x001fc80000410000 */
[-CC-:B------:R-:W-:Y:S01]  /*fe90*/  FFMA.FTZ R23, R156, R11.reuse, -R200.reuse ;  /* 0x0000000b9c177223 */ /* 0x180fe200000108c8 */
[-CC-:B------:R-:W-:Y:S01]  /*fea0*/  FFMA.FTZ R156, R172, R11.reuse, -R200.reuse ;  /* 0x0000000bac9c7223 */ /* 0x180fe200000108c8 */
[-CC-:B------:R-:W-:Y:S01]  /*feb0*/  FFMA.FTZ R152, R152, R11.reuse, -R200.reuse ;  /* 0x0000000b98987223 */ /* 0x180fe200000108c8 */
[-C--:B------:R-:W-:Y:S01]  /*fec0*/  FMUL.FTZ R172, R202, R11.reuse ;  /* 0x0000000bcaac7220 */ /* 0x080fe20000410000 */
[-CC-:B------:R-:W-:Y:S01]  /*fed0*/  FFMA.FTZ R153, R153, R11.reuse, -R200.reuse ;  /* 0x0000000b99997223 */ /* 0x180fe200000108c8 */
[----:B------:R-:W-:-:S03]  /*fee0*/  FFMA.FTZ R157, R157, R11, -R200 ;  /* 0x0000000b9d9d7223 */ /* 0x000fc600000108c8 */
[----:B------:R-:W-:Y:S08]  /*fef0*/  MUFU.EX2 R152, R152 ;  /* 0x0000009800987308 */ /* 0x000ff00000000800 */
[----:B------:R-:W0:Y:S08]  /*ff00*/  MUFU.EX2 R172, R172 ;  /* 0x000000ac00ac7308 */ /* 0x000e300000000800 */
[----:B------:R-:W1:Y:S08]  /*ff10*/  MUFU.EX2 R153, R153 ;  /* 0x0000009900997308 */ /* 0x000e700000000800 */
[----:B------:R-:W3:Y:S08]  /*ff20*/  MUFU.EX2 R23, R23 ;  /* 0x0000001700177308 */ /* 0x000ef00000000800 */
[----:B------:R-:W4:Y:S01]  /*ff30*/  MUFU.EX2 R157, R157 ;  /* 0x0000009d009d7308 */ /* 0x000f220000000800 */
[----:B0-----:R-:W-:-:S04]  /*ff40*/  FFMA.FTZ R3, R172, R3, R152 ;  /* 0x00000003ac037223 */ /* 0x001fc80000010098 */
[----:B-1----:R-:W-:-:S04]  /*ff50*/  FADD.FTZ R3, R153, R3 ;  /* 0x0000000399037221 */ /* 0x002fc80000010000 */
[----:B---3--:R-:W-:Y:S01]  /*ff60*/  FADD.FTZ R3, R23, R3 ;  /* 0x0000000317037221 */ /* 0x008fe20000010000 */
[----:B----4-:R-:W-:Y:S02]  /*ff70*/  F2FP.BF16.F32.PACK_AB R202, R157, R23 ;  /* 0x000000179dca723e */ /* 0x010fe400000010ff */
        /* <DEDUP_REMOVED lines=23> */
[----:B------:R-:W-:-:S03]  /*100f0*/  FFMA.FTZ R160, R160, R11, -R200 ;  /* 0x0000000ba0a07223 */ /* 0x000fc600000108c8 */
[----:B------:R-:W-:Y:S01]  /*10100*/  FMNMX.FTZ R23, R199, R23, !PT ;  /* 0x00000017c7177209 */ /* 0x000fe20007810000 */
        /* <DEDUP_REMOVED lines=18> */
[----:B------:R-:W-:-:S02]  /*10230*/  F2FP.BF16.F32.PACK_AB R200, R153, R152 ;  /* 0x0000009899c8723e */ /* 0x000fc400000010ff */
[----:B------:R-:W0:Y:S02]  /*10240*/  SHFL.BFLY PT, R152, R23, 0x2, 0x1f ;  /* 0x0c401f0017987f89 */ /* 0x000e2400000e0000 */
[----:B0-----:R-:W-:-:S05]  /*10250*/  FMNMX.FTZ R23, R23, R152, !PT ;  /* 0x0000009817177209 */ /* 0x001fca0007810000 */
[----:B------:R-:W0:Y:S01]  /*10260*/  SHFL.BFLY PT, R152, R23, 0x1, 0x1f ;  /* 0x0c201f0017987f89 */ /* 0x000e2200000e0000 */
[----:B------:R-:W-:Y:S01]  /*10270*/  FADD.FTZ R3, R157, R3 ;  /* 0x000000039d037221 */ /* 0x000fe20000010000 */
[----:B0-----:R-:W-:-:S05]  /*10280*/  FMNMX.FTZ R23, R23, R152, !PT ;  /* 0x0000009817177209 */ /* 0x001fca0007810000 */
[----:B------:R-:W-:-:S04]  /*10290*/  FMUL.FTZ R152, R23, R11 ;  /* 0x0000000b17987220 */ /* 0x000fc80000410000 */
[-CC-:B------:R-:W-:Y:S01]  /*102a0*/  FFMA.FTZ R157, R170, R11.reuse, -R152.reuse ;  /* 0x0000000baa9d7223 */ /* 0x180fe20000010898 */
[----:B--2---:R-:W-:Y:S02]  /*102b0*/  IMAD R170, R2, 0xc00, R225 ;  /* 0x00000c0002aa7824 */ /* 0x004fe400078e02e1 */
[----:B------:R-:W0:Y:S01]  /*102c0*/  S2R R225, SR_TID.X ;  /* 0x0000000000e17919 */ /* 0x000e220000002100 */
[----:B------:R-:W-:Y:S01]  /*102d0*/  FADD.FTZ R201, -R23, R201 ;  /* 0x000000c917c97221 */ /* 0x000fe20000010100 */
[-CC-:B------:R-:W-:Y:S01]  /*102e0*/  FFMA.FTZ R154, R154, R11.reuse, -R152.reuse ;  /* 0x0000000b9a9a7223 */ /* 0x180fe20000010898 */
[-C--:B------:R-:W-:Y:S02]  /*102f0*/  FFMA.FTZ R155, R155, R11.reuse, -R152 ;  /* 0x0000000b9b9b7223 */ /* 0x080fe40000010898 */
[----:B------:R-:W-:-:S03]  /*10300*/  FMUL.FTZ R201, R201, R11 ;  /* 0x0000000bc9c97220 */ /* 0x000fc60000410000 */
[----:B------:R-:W-:Y:S08]  /*10310*/  MUFU.EX2 R154, R154 ;  /* 0x0000009a009a7308 */ /* 0x000ff00000000800 */
[----:B------:R-:W1:Y:S08]  /*10320*/  MUFU.EX2 R203, R201 ;  /* 0x000000c900cb7308 */ /* 0x000e700000000800 */
        /* <DEDUP_REMOVED lines=9> */
[----:B-1----:R-:W-:Y:S01]  /*103c0*/  FFMA.FTZ R0, R203, R0, R154 ;  /* 0x00000000cb007223 */ /* 0x002fe2000001009a */
[-CC-:B------:R-:W-:Y:S01]  /*103d0*/  FFMA.FTZ R175, R175, R11.reuse, -R152.reuse ;  /* 0x0000000bafaf7223 */ /* 0x180fe20000010898 */
[-CC-:B------:R-:W-:Y:S01]  /*103e0*/  FFMA.FTZ R178, R178, R11.reuse, -R152.reuse ;  /* 0x0000000bb2b27223 */ /* 0x180fe20000010898 */
[-CC-:B------:R-:W-:Y:S01]  /*103f0*/  FFMA.FTZ R179, R179, R11.reuse, -R152.reuse ;  /* 0x0000000bb3b37223 */ /* 0x180fe20000010898 */
[-CC-:B------:R-:W-:Y:S01]  /*10400*/  FFMA.FTZ R182, R182, R11.reuse, -R152.reuse ;  /* 0x0000000bb6b67223 */ /* 0x180fe20000010898 */
[-CC-:B------:R-:W-:Y:S01]  /*10410*/  FFMA.FTZ R183, R183, R11.reuse, -R152.reuse ;  /* 0x0000000bb7b77223 */ /* 0x180fe20000010898 */
[-CC-:B------:R-:W-:Y:S01]  /*10420*/  FFMA.FTZ R186, R186, R11.reuse, -R152.reuse ;  /* 0x0000000bbaba7223 */ /* 0x180fe20000010898 */
[-CC-:B------:R-:W-:Y:S01]  /*10430*/  FFMA.FTZ R187, R187, R11.reuse, -R152.reuse ;  /* 0x0000000bbbbb7223 */ /* 0x180fe20000010898 */
[----:B--2---:R-:W-:Y:S01]  /*10440*/  F2FP.BF16.F32.PACK_AB R201, R155, R154 ;  /* 0x0000009a9bc9723e */ /* 0x004fe200000010ff */
[-CC-:B------:R-:W-:Y:S01]  /*10450*/  FFMA.FTZ R190, R190, R11.reuse, -R152.reuse ;  /* 0x0000000bbebe7223 */ /* 0x180fe20000010898 */
[-CC-:B------:R-:W-:Y:S01]  /*10460*/  FFMA.FTZ R191, R191, R11.reuse, -R152.reuse ;  /* 0x0000000bbfbf7223 */ /* 0x180fe20000010898 */
[-CC-:B------:R-:W-:Y:S01]  /*10470*/  FFMA.FTZ R194, R194, R11.reuse, -R152.reuse ;  /* 0x0000000bc2c27223 */ /* 0x180fe20000010898 */
[-CC-:B------:R-:W-:Y:S01]  /*10480*/  FFMA.FTZ R195, R195, R11.reuse, -R152.reuse ;  /* 0x0000000bc3c37223 */ /* 0x180fe20000010898 */
[-CC-:B------:R-:W-:Y:S01]  /*10490*/  FFMA.FTZ R198, R198, R11.reuse, -R152.reuse ;  /* 0x0000000bc6c67223 */ /* 0x180fe20000010898 */
[----:B------:R-:W-:Y:S01]  /*104a0*/  FFMA.FTZ R199, R199, R11, -R152 ;  /* 0x0000000bc7c77223 */ /* 0x000fe20000010898 */
[----:B0-----:R-:W-:Y:S01]  /*104b0*/  SHF.R.U32.HI R154, RZ, 0x7, R225 ;  /* 0x00000007ff9a7819 */ /* 0x001fe200000116e1 */
[----:B------:R-:W-:-:S02]  /*104c0*/  @!P1 VIADD R152, R215, 0x32440 ;  /* 0x00032440d7989836 */ /* 0x000fc40000000000 */
        /* <DEDUP_REMOVED lines=68> */
[----:B------:R-:W-:Y:S02]  /*10910*/  IMAD.MOV.U32 R171, RZ, RZ, 0x40000040 ;  /* 0x40000040ffab7424 */ /* 0x000fe400078e00ff */
[----:B0-----:R-:W-:-:S03]  /*10920*/  VIADD R152, R154, 0x8 ;  /* 0x000000089a987836 */ /* 0x001fc60000000000 */
[----:B------:R-:W-:Y:S01]  /*10930*/  R2UR UR7, R171 ;  /* 0x00000000ab0772ca */ /* 0x000fe200000e0000 */
[----:B------:R-:W-:Y:S01]  /*10940*/  MUFU.EX2 R158, R158 ;  /* 0x0000009e009e7308 */ /* 0x000fe20000000800 */
[----:B------:R0:W-:Y:S07]  /*10950*/  BAR.SYNC.DEFER_BLOCKING R152, 0x100 ;  /* 0x000400980000751d */ /* 0x0001ee0000010000 */
[----:B------:R-:W1:Y:S01]  /*10960*/  MUFU.EX2 R171, R153 ;  /* 0x0000009900ab7308 */ /* 0x000e620000000800 */
        /* <DEDUP_REMOVED lines=65> */
[----:B-1----:R-:W-:-:S05]  /*10d80*/  F2FP.BF16.F32.PACK_AB R203, R171, R158 ;  /* 0x0000009eabcb723e */ /* 0x002fca00000010ff */
[----:B------:R-:W-:-:S06]  /*10d90*/  WARPGROUP.ARRIVE ;  /* 0x00000000000079c5 */ /* 0x000fcc0000000000 */
[----:B------:R-:W-:Y:S01]  /*10da0*/  HGMMA.64x256x16.F32.BF16 R24, R200, gdesc[UR4].tnspB, R24, gsb0 ;  /* 0x43e00004c8187df0 */ /* 0x000fe20008001818 */
[----:B------:R-:W1:Y:S08]  /*10db0*/  MUFU.EX2 R160, R160 ;  /* 0x000000a000a07308 */ /* 0x000e700000000800 */
[----:B------:R-:W3:Y:S08]  /*10dc0*/  MUFU.EX2 R161, R161 ;  /* 0x000000a100a17308 */ /* 0x000ef00000000800 */
[----:B------:R-:W4:Y:S08]  /*10dd0*/  MUFU.EX2 R154, R164 ;  /* 0x000000a4009a7308 */ /* 0x000f300000000800 */
[----:B------:R-:W2:Y:S01]  /*10de0*/  MUFU.EX2 R165, R165 ;  /* 0x000000a500a57308 */ /* 0x000ea20000000800 */
[----:B-1----:R-:W-:Y:S01]  /*10df0*/  FADD.FTZ R3, R160, R3 ;  /* 0x00000003a0037221 */ /* 0x002fe20000010000 */
[----:B0-----:R-:W-:-:S02]  /*10e00*/  VIADD R152, R170, 0x80 ;  /* 0x00000080aa987836 */ /* 0x001fc40000000000 */
[----:B------:R-:W-:Y:S02]  /*10e10*/  IMAD.MOV.U32 R153, RZ, RZ, 0x40000040 ;  /* 0x40000040ff997424 */ /* 0x000fe400078e00ff */
[----:B---3--:R-:W-:Y:S01]  /*10e20*/  FADD.FTZ R3, R161, R3 ;  /* 0x00000003a1037221 */ /* 0x008fe20000010000 */
[----:B------:R-:W-:Y:S02]  /*10e30*/  R2UR UR6, R152 ;  /* 0x00000000980672ca */ /* 0x000fe400000e0000 */
[----:B------:R-:W-:Y:S01]  /*10e40*/  R2UR UR7, R153 ;  /* 0x00000000990772ca */ /* 0x000fe200000e0000 */
[----:B------:R-:W-:Y:S01]  /*10e50*/  FADD.FTZ R0, R155, R0 ;  /* 0x000000009b007221 */ /* 0x000fe20000010000 */
[----:B----4-:R-:W-:Y:S01]  /*10e60*/  FADD.FTZ R3, R154, R3 ;  /* 0x000000039a037221 */ /* 0x010fe20000010000 */
[----:B------:R-:W-:Y:S02]  /*10e70*/  F2FP.BF16.F32.PACK_AB R152, R161, R160 ;  /* 0x000000a0a198723e */ /* 0x000fe400000010ff */
[----:B--2---:R-:W-:Y:S01]  /*10e80*/  F2FP.BF16.F32.PACK_AB R154, R165, R154 ;  /* 0x0000009aa59a723e */ /* 0x004fe200000010ff */
[----:B------:R-:W-:Y:S01]  /*10e90*/  MUFU.EX2 R168, R168 ;  /* 0x000000a800a87308 */ /* 0x000fe20000000800 */
[----:B------:R-:W-:-:S07]  /*10ea0*/  FADD.FTZ R0, R158, R0 ;  /* 0x000000009e007221 */ /* 0x000fce0000010000 */
[----:B------:R-:W-:Y:S01]  /*10eb0*/  MUFU.EX2 R169, R169 ;  /* 0x000000a900a97308 */ /* 0x000fe20000000800 */
[----:B------:R-:W-:-:S07]  /*10ec0*/  FADD.FTZ R3, R165, R3 ;  /* 0x00000003a5037221 */ /* 0x000fce0000010000 */
[----:B------:R-:W-:Y:S08]  /*10ed0*/  MUFU.EX2 R158, R156 ;  /* 0x0000009c009e7308 */ /* 0x000ff00000000800 */
[----:B------:R-:W-:Y:S08]  /*10ee0*/  MUFU.EX2 R173, R173 ;  /* 0x000000ad00ad7308 */ /* 0x000ff00000000800 */
[----:B------:R-:W-:Y:S01]  /*10ef0*/  MUFU.EX2 R174, R174 ;  /* 0x000000ae00ae7308 */ /* 0x000fe20000000800 */
[----:B------:R-:W-:-:S07]  /*10f00*/  WARPGROUP.DEPBAR.LE gsb0, 0x0 ;  /* 0x00008000000079c5 */ /* 0x000fce0000010000 */
[----:B------:R-:W-:Y:S08]  /*10f10*/  MUFU.EX2 R203, R162 ;  /* 0x000000a200cb7308 */ /* 0x000ff00000000800 */
[----:B------:R-:W0:Y:S08]  /*10f20*/  MUFU.EX2 R202, R163 ;  /* 0x000000a300ca7308 */ /* 0x000e300000000800 */
[----:B------:R-:W-:Y:S08]  /*10f30*/  MUFU.EX2 R201, R166 ;  /* 0x000000a600c97308 */ /* 0x000ff00000000800 */
[----:B------:R-:W1:Y:S01]  /*10f40*/  MUFU.EX2 R200, R167 ;  /* 0x000000a700c87308 */ /* 0x000e620000000800 */
[----:B0-----:R-:W-:-:S02]  /*10f50*/  F2FP.BF16.F32.PACK_AB R153, R202, R203 ;  /* 0x000000cbca99723e */ /* 0x001fc400000010ff */
[----:B-1----:R-:W-:-:S04]  /*10f60*/  F2FP.BF16.F32.PACK_AB R155, R200, R201 ;  /* 0x000000c9c89b723e */ /* 0x002fc800000010ff */
[----:B------:R-:W-:-:S06]  /*10f70*/  WARPGROUP.ARRIVE ;  /* 0x00000000000079c5 */ /* 0x000fcc0000000000 */
[----:B------:R-:W-:Y:S01]  /*10f80*/  HGMMA.64x256x16.F32.BF16 R24, R152, gdesc[UR4].tnspB, R24, gsb0 ;  /* 0x43e0000498187df0 */ /* 0x000fe20008001818 */
[----:B------:R-:W-:Y:S01]  /*10f90*/  MUFU.EX2 R175, R175 ;  /* 0x000000af00af7308 */ /* 0x000fe20000000800 */
[----:B------:R-:W-:-:S04]  /*10fa0*/  FADD.FTZ R3, R168, R3 ;  /* 0x00000003a8037221 */ /* 0x000fc80000010000 */
[C---:B------:R-:W-:Y:S01]  /*10fb0*/  FADD.FTZ R3, R169.reuse, R3 ;  /* 0x00000003a9037221 */ /* 0x040fe20000010000 */
[----:B------:R-:W-:-:S03]  /*10fc0*/  F2FP.BF16.F32.PACK_AB R156, R169, R168 ;  /* 0x000000a8a99c723e */ /* 0x000fc600000010ff */
[----:B------:R-:W-:Y:S01]  /*10fd0*/  FADD.FTZ R3, R158, R3 ;  /* 0x000000039e037221 */ /* 0x000fe20000010000 */
[C---:B------:R-:W-:Y:S01]  /*10fe0*/  F2FP.BF16.F32.PACK_AB R158, R173.reuse, R158 ;  /* 0x0000009ead9e723e */ /* 0x040fe200000010ff */
[----:B------:R-:W0:Y:S08]  /*10ff0*/  MUFU.EX2 R160, R176 ;  /* 0x000000b000a07308 */ /* 0x000e300000000800 */
[----:B------:R-:W1:Y:S01]  /*11000*/  MUFU.EX2 R177, R177 ;  /* 0x000000b100b17308 */ /* 0x000e620000000800 */
[----:B------:R-:W-:-:S07]  /*11010*/  FADD.FTZ R3, R173, R3 ;  /* 0x00000003ad037221 */ /* 0x000fce0000010000 */
[----:B------:R-:W-:Y:S08]  /*11020*/  MUFU.EX2 R162, R180 ;  /* 0x000000b400a27308 */ /* 0x000ff00000000800 */
[----:B------:R-:W-:Y:S08]  /*11030*/  MUFU.EX2 R181, R181 ;  /* 0x000000b500b57308 */ /* 0x000ff00000000800 */
[----:B------:R-:W-:Y:S08]  /*11040*/  MUFU.EX2 R178, R178 ;  /* 0x000000b200b27308 */ /* 0x000ff00000000800 */
[----:B------:R-:W2:Y:S08]  /*11050*/  MUFU.EX2 R179, R179 ;  /* 0x000000b300b37308 */ /* 0x000eb00000000800 */
[----:B------:R-:W-:Y:S08]  /*11060*/  MUFU.EX2 R182, R182 ;  /* 0x000000b600b67308 */ /* 0x000ff00000000800 */
[----:B------:R-:W-:Y:S01]  /*11070*/  MUFU.EX2 R183, R183 ;  /* 0x000000b700b77308 */ /* 0x000fe20000000800 */
[----:B0-----:R-:W-:-:S04]  /*11080*/  FADD.FTZ R3, R160, R3 ;  /* 0x00000003a0037221 */ /* 0x001fc80000010000 */
[C---:B-1----:R-:W-:Y:S01]  /*11090*/  FADD.FTZ R3, R177.reuse, R3 ;  /* 0x00000003b1037221 */ /* 0x042fe20000010000 */
[----:B------:R-:W-:Y:S02]  /*110a0*/  F2FP.BF16.F32.PACK_AB R160, R177, R160 ;  /* 0x000000a0b1a0723e */ /* 0x000fe400000010ff */
[----:B--2---:R-:W-:Y:S01]  /*110b0*/  F2FP.BF16.F32.PACK_AB R161, R179, R178 ;  /* 0x000000b2b3a1723e */ /* 0x004fe200000010ff */
[----:B------:R-:W-:Y:S01]  /*110c0*/  FADD.FTZ R3, R162, R3 ;  /* 0x00000003a2037221 */ /* 0x000fe20000010000 */
[----:B------:R-:W-:Y:S01]  /*110d0*/  F2FP.BF16.F32.PACK_AB R162, R181, R162 ;  /* 0x000000a2b5a2723e */ /* 0x000fe200000010ff */
[----:B------:R-:W-:Y:S02]  /*110e0*/  WARPGROUP.DEPBAR.LE gsb0, 0x0 ;  /* 0x00008000000079c5 */ /* 0x000fe40000010000 */
[----:B------:R-:W-:Y:S08]  /*110f0*/  MUFU.EX2 R154, R157 ;  /* 0x0000009d009a7308 */ /* 0x000ff00000000800 */
[----:B------:R0:W1:Y:S01]  /*11100*/  MUFU.EX2 R155, R159 ;  /* 0x0000009f009b7308 */ /* 0x0000620000000800 */
[----:B------:R-:W-:-:S02]  /*11110*/  VIADD R152, R170, 0x100 ;  /* 0x00000100aa987836 */ /* 0x000fc40000000000 */
[----:B------:R-:W-:-:S03]  /*11120*/  IMAD.MOV.U32 R153, RZ, RZ, 0x40000040 ;  /* 0x40000040ff997424 */ /* 0x000fc600078e00ff */
[----:B------:R-:W-:Y:S02]  /*11130*/  R2UR UR6, R152 ;  /* 0x00000000980672ca */ /* 0x000fe400000e0000 */
[----:B------:R-:W-:Y:S02]  /*11140*/  R2UR UR7, R153 ;  /* 0x00000000990772ca */ /* 0x000fe400000e0000 */
[----:B0-----:R-:W-:Y:S02]  /*11150*/  F2FP.BF16.F32.PACK_AB R159, R175, R174 ;  /* 0x000000aeaf9f723e */ /* 0x001fe400000010ff */
[----:B-1----:R-:W-:-:S04]  /*11160*/  F2FP.BF16.F32.PACK_AB R157, R155, R154 ;  /* 0x0000009a9b9d723e */ /* 0x002fc800000010ff */
[----:B------:R-:W-:-:S06]  /*11170*/  WARPGROUP.ARRIVE ;  /* 0x00000000000079c5 */ /* 0x000fcc0000000000 */
[----:B------:R-:W-:Y:S01]  /*11180*/  HGMMA.64x256x16.F32.BF16 R24, R156, gdesc[UR4].tnspB, R24, gsb0 ;  /* 0x43e000049c187df0 */ /* 0x000fe20008001818 */
[----:B------:R-:W-:Y:S02]  /*11190*/  VIADD R152, R170, 0x180 ;  /* 0x00000180aa987836 */ /* 0x000fe40000000000 */
[----:B------:R-:W-:-:S03]  /*111a0*/  IMAD.MOV.U32 R153, RZ, RZ, 0x40000040 ;  /* 0x40000040ff997424 */ /* 0x000fc600078e00ff */
[----:B------:R-:W-:Y:S02]  /*111b0*/  R2UR UR6, R152 ;  /* 0x00000000980672ca */ /* 0x000fe400000e0000 */
[----:B------:R-:W-:Y:S02]  /*111c0*/  R2UR UR7, R153 ;  /* 0x00000000990772ca */ /* 0x000fe400000e0000 */
[----:B------:R-:W-:Y:S01]  /*111d0*/  F2FP.BF16.F32.PACK_AB R163, R183, R182 ;  /* 0x000000b6b7a3723e */ /* 0x000fe200000010ff */
        /* <DEDUP_REMOVED lines=8> */
[----:B------:R-:W3:Y:S01]  /*11260*/  MUFU.EX2 R191, R191 ;  /* 0x000000bf00bf7308 */ /* 0x000ee20000000800 */
[----:B0-----:R-:W-:Y:S01]  /*11270*/  FADD.FTZ R3, R164, R3 ;  /* 0x00000003a4037221 */ /* 0x001fe20000010000 */
[----:B------:R-:W-:-:S02]  /*11280*/  VIADD R152, R170, 0x200 ;  /* 0x00000200aa987836 */ /* 0x000fc40000000000 */
[----:B------:R-:W-:Y:S02]  /*11290*/  IMAD.MOV.U32 R153, RZ, RZ, 0x40000040 ;  /* 0x40000040ff997424 */ /* 0x000fe400078e00ff */
[C---:B-1----:R-:W-:Y:S01]  /*112a0*/  FADD.FTZ R3, R185.reuse, R3 ;  /* 0x00000003b9037221 */ /* 0x042fe20000010000 */
[----:B------:R-:W-:Y:S02]  /*112b0*/  F2FP.BF16.F32.PACK_AB R164, R185, R164 ;  /* 0x000000a4b9a4723e */ /* 0x000fe400000010ff */
[----:B--2---:R-:W-:Y:S01]  /*112c0*/  F2FP.BF16.F32.PACK_AB R165, R187, R186 ;  /* 0x000000babba5723e */ /* 0x004fe200000010ff */
[----:B------:R-:W-:Y:S01]  /*112d0*/  FADD.FTZ R3, R166, R3 ;  /* 0x00000003a6037221 */ /* 0x000fe20000010000 */
[----:B------:R-:W-:Y:S02]  /*112e0*/  F2FP.BF16.F32.PACK_AB R166, R189, R166 ;  /* 0x000000a6bda6723e */ /* 0x000fe400000010ff */
[----:B---3--:R-:W-:Y:S01]  /*112f0*/  F2FP.BF16.F32.PACK_AB R167, R191, R190 ;  /* 0x000000bebfa7723e */ /* 0x008fe200000010ff */
[----:B------:R-:W-:-:S02]  /*11300*/  WARPGROUP.DEPBAR.LE gsb0, 0x0 ;  /* 0x00008000000079c5 */ /* 0x000fc40000010000 */
[----:B------:R-:W-:-:S06]  /*11310*/  WARPGROUP.ARRIVE ;  /* 0x00000000000079c5 */ /* 0x000fcc0000000000 */
[----:B------:R-:W-:Y:S01]  /*11320*/  HGMMA.64x256x16.F32.BF16 R24, R160, gdesc[UR4].tnspB, R24, gsb0 ;  /* 0x43e00004a0187df0 */ /* 0x000fe20008001818 */
[----:B------:R-:W-:Y:S02]  /*11330*/  R2UR UR6, R152 ;  /* 0x00000000980672ca */ /* 0x000fe400000e0000 */
[----:B------:R-:W-:Y:S01]  /*11340*/  R2UR UR7, R153 ;  /* 0x00000000990772ca */ /* 0x000fe200000e0000 */
[----:B------:R-:W-:Y:S08]  /*11350*/  MUFU.EX2 R168, R192 ;  /* 0x000000c000a87308 */ /* 0x000ff00000000800 */
[----:B------:R-:W-:Y:S08]  /*11360*/  MUFU.EX2 R193, R193 ;  /* 0x000000c100c17308 */ /* 0x000ff00000000800 */
[----:B------:R-:W-:Y:S08]  /*11370*/  MUFU.EX2 R196, R196 ;  /* 0x000000c400c47308 */ /* 0x000ff00000000800 */
[----:B------:R-:W0:Y:S08]  /*11380*/  MUFU.EX2 R197, R197 ;  /* 0x000000c500c57308 */ /* 0x000e300000000800 */
[----:B------:R-:W-:Y:S08]  /*11390*/  MUFU.EX2 R194, R194 ;  /* 0x000000c200c27308 */ /* 0x000ff00000000800 */
[----:B------:R-:W1:Y:S08]  /*113a0*/  MUFU.EX2 R195, R195 ;  /* 0x000000c300c37308 */ /* 0x000e700000000800 */
[----:B------:R-:W-:Y:S08]  /*113b0*/  MUFU.EX2 R198, R198 ;  /* 0x000000c600c67308 */ /* 0x000ff00000000800 */
[----:B------:R-:W2:Y:S01]  /*113c0*/  MUFU.EX2 R199, R199 ;  /* 0x000000c700c77308 */ /* 0x000ea20000000800 */
[----:B------:R-:W-:-:S02]  /*113d0*/  VIADD R152, R170, 0x280 ;  /* 0x00000280aa987836 */ /* 0x000fc40000000000 */
[----:B------:R-:W-:Y:S02]  /*113e0*/  IMAD.MOV.U32 R153, RZ, RZ, 0x40000040 ;  /* 0x40000040ff997424 */ /* 0x000fe400078e00ff */
[----:B------:R-:W-:Y:S01]  /*113f0*/  FADD.FTZ R3, R189, R3 ;  /* 0x00000003bd037221 */ /* 0x000fe20000010000 */
[----:B------:R-:W-:Y:S01]  /*11400*/  FADD.FTZ R0, R171, R0 ;  /* 0x00000000ab007221 */ /* 0x000fe20000010000 */
[----:B0-----:R-:W-:Y:S02]  /*11410*/  F2FP.BF16.F32.PACK_AB R170, R197, R196 ;  /* 0x000000c4c5aa723e */ /* 0x001fe400000010ff */
[----:B------:R-:W-:Y:S01]  /*11420*/  FADD.FTZ R3, R168, R3 ;  /* 0x00000003a8037221 */ /* 0x000fe20000010000 */
[----:B------:R-:W-:Y:S02]  /*11430*/  F2FP.BF16.F32.PACK_AB R168, R193, R168 ;  /* 0x000000a8c1a8723e */ /* 0x000fe400000010ff */
[----:B-1----:R-:W-:Y:S02]  /*11440*/  F2FP.BF16.F32.PACK_AB R169, R195, R194 ;  /* 0x000000c2c3a9723e */ /* 0x002fe400000010ff */
[----:B--2---:R-:W-:Y:S01]  /*11450*/  F2FP.BF16.F32.PACK_AB R171, R199, R198 ;  /* 0x000000c6c7ab723e */ /* 0x004fe200000010ff */
[----:B------:R-:W-:-:S02]  /*11460*/  WARPGROUP.DEPBAR.LE gsb0, 0x0 ;  /* 0x00008000000079c5 */ /* 0x000fc40000010000 */
[----:B------:R-:W-:-:S06]  /*11470*/  WARPGROUP.ARRIVE ;  /* 0x00000000000079c5 */ /* 0x000fcc0000000000 */
[----:B------:R-:W-:Y:S01]  /*11480*/  HGMMA.64x256x16.F32.BF16 R24, R164, gdesc[UR4].tnspB, R24, gsb0 ;  /* 0x43e00004a4187df0 */ /* 0x000fe20008001818 */
[----:B------:R-:W-:Y:S02]  /*11490*/  R2UR UR6, R152 ;  /* 0x00000000980672ca */ /* 0x000fe400000e0000 */
        /* <DEDUP_REMOVED lines=16> */
[----:B------:R-:W-:-:S03]  /*115a0*/  ISETP.GT.AND P2, PT, R214, RZ, PT ;  /* 0x000000ffd600720c */ /* 0x000fc60003f44270 */
[----:B------:R-:W-:Y:S01]  /*115b0*/  FADD.FTZ R191, R191, R190 ;  /* 0x000000bebfbf7221 */ /* 0x000fe20000010000 */
[----:B------:R-:W-:-:S03]  /*115c0*/  @!P1 VIADD R215, R215, 0x32460 ;  /* 0x00032460d7d79836 */ /* 0x000fc60000000000 */
[----:B------:R-:W-:Y:S01]  /*115d0*/  FADD.FTZ R194, R194, R191 ;  /* 0x000000bfc2c27221 */ /* 0x000fe20000010000 */
[----:B------:R-:W-:Y:S01]  /*115e0*/  FADD.FTZ R3, R193, R3 ;  /* 0x00000003c1037221 */ /* 0x000fe20000010000 */
[----:B------:R-:W-:Y:S02]  /*115f0*/  @!P1 PRMT R215, RZ, 0x654, R215 ;  /* 0x00000654ffd79816 */ /* 0x000fe400000000d7 */
[----:B------:R-:W-:Y:S01]  /*11600*/  FADD.FTZ R195, R195, R194 ;  /* 0x000000c2c3c37221 */ /* 0x000fe20000010000 */
[----:B------:R-:W-:-:S03]  /*11610*/  FADD.FTZ R3, R196, R3 ;  /* 0x00000003c4037221 */ /* 0x000fc60000010000 */
[----:B------:R-:W-:Y:S01]  /*11620*/  FADD.FTZ R0, R198, R195 ;  /* 0x000000c3c6007221 */ /* 0x000fe20000010000 */
[----:B------:R-:W-:Y:S01]  /*11630*/  FADD.FTZ R3, R197, R3 ;  /* 0x00000003c5037221 */ /* 0x000fe20000010000 */
[----:B------:R-:W-:Y:S02]  /*11640*/  VIADD R214, R214, 0xffffffff ;  /* 0xffffffffd6d67836 */ /* 0x000fe40000000000 */
[----:B------:R-:W-:Y:S01]  /*11650*/  FADD.FTZ R0, R199, R0 ;  /* 0x00000000c7007221 */ /* 0x000fe20000010000 */
[----:B------:R-:W-:Y:S02]  /*11660*/  IMAD.MOV.U32 R201, RZ, RZ, R23 ;  /* 0x000000ffffc97224 */ /* 0x000fe400078e0017 */
[----:B------:R-:W-:Y:S01]  /*11670*/  IMAD.MOV.U32 R202, RZ, RZ, R10 ;  /* 0x000000ffffca7224 */ /* 0x000fe200078e000a */
[----:B------:R-:W-:Y:S02]  /*11680*/  WARPGROUP.DEPBAR.LE gsb0, 0x0 ;  /* 0x00008000000079c5 */ /* 0x000fe40000010000 */
[----:B------:R-:W-:-:S06]  /*11690*/  WARPGROUP.ARRIVE ;  /* 0x00000000000079c5 */ /* 0x000fcc0000000000 */
[----:B------:R-:W-:Y:S03]  /*116a0*/  HGMMA.64x256x16.F32.BF16 R24, R168, gdesc[UR4].tnspB, R24, gsb0 ;  /* 0x43e00004a8187df0 */ /* 0x000fe60008001818 */
[----:B------:R-:W-:Y:S02]  /*116b0*/  WARPGROUP.DEPBAR.LE gsb0, 0x0 ;  /* 0x00008000000079c5 */ /* 0x000fe40000010000 */
[----:B------:R2:W-:Y:S01]  /*116c0*/  @!P1 SYNCS.ARRIVE.TRANS64.RED.A1T0 RZ, [R215+URZ], RZ ;  /* 0x000000ffd7ff99a7 */ /* 0x0005e2000810043f */
[----:B------:R-:W-:Y:S05]  /*116d0*/  @P2 BRA `(.L_x_11687) ;  /* 0xffffffd800242947 */ /* 0x000fea000383ffff */
.L_x_11677:
[----:B0-----:R-:W3:Y:S01]  /*116e0*/  LDL.LU R173, [R1+0x44] ;  /* 0x0000440001ad7983 */ /* 0x001ee20000300800 */
[----:B------:R-:W-:Y:S05]  /*116f0*/  WARPSYNC.ALL ;  /* 0x0000000000007948 */ /* 0x000fea0003800000 */
[----:B------:R-:W0:Y:S01]  /*11700*/  SHFL.BFLY PT, R4, R3, 0x2, 0x1f ;  /* 0x0c401f0003047f89 */ /* 0x000e2200000e0000 */
[----:B------:R-:W-:Y:S01]  /*11710*/  IMAD.MOV.U32 R9, RZ, RZ, RZ ;  /* 0x000000ffff097224 */ /* 0x000fe200078e00ff */
[----:B------:R4:W-:Y:S06]  /*11720*/  BAR.ARV R172, 0x100 ;  /* 0x000400ac0000751d */ /* 0x0009ec0000002000 */
[----:B------:R-:W-:-:S02]  /*11730*/  VIADD R2, R2, 0x1 ;  /* 0x0000000102027836 */ /* 0x000fc40000000000 */
[----:B------:R-:W-:Y:S06]  /*11740*/  BAR.ARV 0x8, 0x120 ;  /* 0x0204800000007b1d */ /* 0x000fec0000002000 */
[C---:B------:R-:W-:Y:S01]  /*11750*/  ISETP.NE.AND P0, PT, R2.reuse, 0x2, PT ;  /* 0x000000020200780c */ /* 0x040fe20003f05270 */
[----:B------:R-:W1:Y:S01]  /*11760*/  SHFL.BFLY PT, R7, R0, 0x2, 0x1f ;  /* 0x0c401f0000077f89 */ /* 0x000e6200000e0000 */
[----:B------:R-:W-:Y:S02]  /*11770*/  PLOP3.LUT P1, PT, PT, PT, PT, 0x8, 0x0 ;  /* 0x000000000000781c */ /* 0x000fe40003f2e170 */
[----:B------:R-:W-:Y:S01]  /*11780*/  SEL R2, R2, RZ, P0 ;  /* 0x000000ff02027207 */ /* 0x000fe20000000000 */
[----:B0-----:R-:W-:Y:S01]  /*11790*/  FADD.FTZ R4, R4, R3 ;  /* 0x0000000304047221 */ /* 0x001fe20000010000 */
[----:B------:R-:W-:-:S04]  /*117a0*/  IMAD.MOV.U32 R3, RZ, RZ, -0x800000 ;  /* 0xff800000ff037424 */ /* 0x000fc800078e00ff */
[----:B------:R-:W0:Y:S01]  /*117b0*/  SHFL.BFLY PT, R5, R4, 0x1, 0x1f ;  /* 0x0c201f0004057f89 */ /* 0x000e2200000e0000 */
[----:B-1----:R-:W-:Y:S01]  /*117c0*/  FADD.FTZ R7, R7, R0 ;  /* 0x0000000007077221 */ /* 0x002fe20000010000 */
[----:B------:R-:W-:-:S04]  /*117d0*/  IMAD.MOV.U32 R0, RZ, RZ, RZ ;  /* 0x000000ffff007224 */ /* 0x000fc800078e00ff */
[----:B------:R-:W1:Y:S01]  /*117e0*/  SHFL.BFLY PT, R8, R7, 0x1, 0x1f ;  /* 0x0c201f0007087f89 */ /* 0x000e6200000e0000 */
[----:B0-----:R-:W-:Y:S01]  /*117f0*/  FADD.FTZ R6, R4, R5 ;  /* 0x0000000504067221 */ /* 0x001fe20000010000 */
[----:B------:R-:W-:-:S04]  /*11800*/  SEL R4, RZ, 0x1, P0 ;  /* 0x00000001ff047807 */ /* 0x000fc80000000000 */
[----:B------:R-:W-:Y:S02]  /*11810*/  FSETP.NE.FTZ.AND P2, PT, R6, RZ, PT ;  /* 0x000000ff0600720b */ /* 0x000fe40003f55000 */
[----:B------:R-:W-:Y:S01]  /*11820*/  LOP3.LUT R19, R19, R4, RZ, 0x3c, !PT ;  /* 0x0000000413137212 */ /* 0x000fe200078e3cff */
[----:B------:R-:W-:-:S10]  /*11830*/  IMAD.MOV.U32 R4, RZ, RZ, -0x800000 ;  /* 0xff800000ff047424 */ /* 0x000fd400078e00ff */
[----:B------:R-:W0:Y:S01]  /*11840*/  @P2 MUFU.RCP R9, R6 ;  /* 0x0000000600092308 */ /* 0x000e220000001000 */
[----:B-1----:R-:W-:Y:S01]  /*11850*/  FADD.FTZ R5, R7, R8 ;  /* 0x0000000807057221 */ /* 0x002fe20000010000 */
[----:B------:R-:W-:-:S04]  /*11860*/  @P2 FMUL.FTZ R7, R11, 0.69314718246459960938 ;  /* 0x3f3172180b072820 */ /* 0x000fc80000410000 */
[----:B------:R-:W-:Y:S02]  /*11870*/  FSETP.NE.FTZ.AND P3, PT, R5, RZ, PT ;  /* 0x000000ff0500720b */ /* 0x000fe40003f75000 */
        /* <DEDUP_REMOVED lines=65> */
[----:B------:R-:W0:Y:S01]  /*11c90*/  @P3 MUFU.RCP R0, R5 ;  /* 0x0000000500003308 */ /* 0x000e220000001000 */
[----:B------:R-:W-:Y:S01]  /*11ca0*/  @P3 FMUL.FTZ R8, R11, 0.69314718246459960938 ;  /* 0x3f3172180b083820 */ /* 0x000fe20000410000 */
[----:B-1----:R-:W-:-:S04]  /*11cb0*/  @P2 FMUL.FTZ R6, R6, 0.69314718246459960938 ;  /* 0x3f31721806062820 */ /* 0x002fc80000410000 */
[----:B------:R-:W-:Y:S02]  /*11cc0*/  @P2 FFMA.FTZ R4, R7, R10, R6 ;  /* 0x0000000a07042223 */ /* 0x000fe40000010006 */
[----:B------:R0:W1:Y:S02]  /*11cd0*/  @P3 MUFU.LG2 R9, R5 ;  /* 0x0000000500093308 */ /* 0x0000640000000c00 */
        /* <DEDUP_REMOVED lines=66> */
[----:B---3--:R-:W-:-:S05]  /*12100*/  VIADD R173, R173, 0x1 ;  /* 0x00000001adad7836 */ /* 0x008fca0000000000 */
[----:B------:R0:W-:Y:S02]  /*12110*/  STL [R1+0x44], R173 ;  /* 0x000044ad01007387 */ /* 0x0001e40000100800 */
.L_x_11609:
[----:B------:R-:W-:Y:S05]  /*12120*/  WARPSYNC.ALL ;  /* 0x0000000000007948 */ /* 0x000fea0003800000 */
[----:B------:R-:W1:Y:S08]  /*12130*/  S2UR UR5, SR_CgaCtaId ;  /* 0x00000000000579c3 */ /* 0x000e700000008800 */
[----:B------:R-:W-:Y:S06]  /*12140*/  BAR.SYNC.DEFER_BLOCKING 0x5, 0x120 ;  /* 0x0144800000007b1d */ /* 0x000fec0000010000 */
[----:B------:R-:W-:Y:S01]  /*12150*/  UMOV UR4, 0x400 ;  /* 0x0000040000047882 */ /* 0x000fe20000000000 */
[----:B------:R-:W-:Y:S01]  /*12160*/  BSSY B0, `(.L_x_11688) ;  /* 0x00002ab000007945 */ /* 0x000fe20003800000 */
[----:B-1----:R-:W-:-:S06]  /*12170*/  ULEA UR4, UR5, UR4, 0x18 ;  /* 0x0000000405047291 */ /* 0x002fcc000f8ec03f */
[----:B------:R-:W-:-:S05]  /*12180*/  IMAD.U32 R17, RZ, RZ, UR4 ;  /* 0x00000004ff117e24 */ /* 0x000fca000f8e00ff */
[----:B------:R1:W3:Y:S01]  /*12190*/  LDS.128 R224, [R17+0x324d0] ;  /* 0x0324d00011e07984 */ /* 0x0002e20000000c00 */
[----:B------:R-:W-:Y:S06]  /*121a0*/  BAR.ARV 0x4, 0x120 ;  /* 0x0104800000007b1d */ /* 0x000fec0000002000 */
[----:B------:R-:W-:Y:S05]  /*121b0*/  @P1 BRA `(.L_x_11689) ;  /* 0x0000001c00941947 */ /* 0x000fea0003800000 */
[----:B------:R-:W4:Y:S04]  /*121c0*/  LDL R9, [R1+0x58] ;  /* 0x0000580001097983 */ /* 0x000f280000100800 */
[----:B------:R-:W2:Y:S04]  /*121d0*/  LDL.64 R188, [R1+0x20] ;  /* 0x0000200001bc7983 */ /* 0x000ea80000100a00 */
[----:B------:R-:W3:Y:S04]  /*121e0*/  LDL.LU R178, [R1+0x38] ;  /* 0x0000380001b27983 */ /* 0x000ee80000300800 */
[----:B------:R-:W2:Y:S01]  /*121f0*/  LDL.LU R176, [R1+0x3c] ;  /* 0x00003c0001b07983 */ /* 0x000ea20000300800 */
[----:B------:R-:W0:Y:S01]  /*12200*/  S2R R8, SR_SWINHI ;  /* 0x0000000000087919 */ /* 0x000e220000002f00 */
[----:B------:R-:W-:Y:S05]  /*12210*/  WARPSYNC.ALL ;  /* 0x0000000000007948 */ /* 0x000fea0003800000 */
[----:B------:R-:W-:Y:S01]  /*12220*/  F2FP.BF16.F32.PACK_AB R24, R25, R24 ;  /* 0x000000181918723e */ /* 0x000fe200000010ff */
[----:B------:R-:W-:Y:S01]  /*12230*/  ULDC.64 UR4, c[0x0][0xcd8] ;  /* 0x0003360000047ab9 */ /* 0x000fe20000000a00 */
[----:B------:R-:W-:Y:S01]  /*12240*/  F2FP.BF16.F32.PACK_AB R32, R33, R32 ;  /* 0x000000202120723e */ /* 0x000fe200000010ff */
[----:B------:R0:W2:Y:S01]  /*12250*/  LDL.64 R186, [R1+0x20] ;  /* 0x0000200001ba7983 */ /* 0x0000a20000100a00 */
[----:B------:R-:W-:-:S02]  /*12260*/  MOV R6, R17 ;  /* 0x0000001100067202 */ /* 0x000fc40000000f00 */
[----:B0-----:R-:W-:Y:S02]  /*12270*/  MOV R7, R8 ;  /* 0x0000000800077202 */ /* 0x001fe40000000f00 */
        /* <DEDUP_REMOVED lines=49> */
[----:B----4-:R-:W-:-:S03]  /*12590*/  IMAD.WIDE R110, R9, 0x2, R6 ;  /* 0x00000002096e7825 */ /* 0x010fc600078e0206 */
[C---:B------:R-:W-:Y:S02]  /*125a0*/  IADD3 R173, P1, R110.reuse, 0x20, RZ ;  /* 0x000000206ead7810 */ /* 0x040fe40007f3e0ff */
[C---:B------:R-:W-:Y:S02]  /*125b0*/  IADD3 R175, P2, R110.reuse, 0x40, RZ ;  /* 0x000000406eaf7810 */ /* 0x040fe40007f5e0ff */
[----:B------:R-:W-:Y:S02]  /*125c0*/  IADD3 R177, P3, R110, 0x60, RZ ;  /* 0x000000606eb17810 */ /* 0x000fe40007f7e0ff */
[----:B------:R-:W-:Y:S02]  /*125d0*/  LOP3.LUT R12, R173, 0x380, RZ, 0xc0, !PT ;  /* 0x00000380ad0c7812 */ /* 0x000fe400078ec0ff */
[----:B------:R-:W-:Y:S01]  /*125e0*/  LOP3.LUT R14, R175, 0x380, RZ, 0xc0, !PT ;  /* 0x00000380af0e7812 */ /* 0x000fe200078ec0ff */
[--C-:B------:R-:W-:Y:S01]  /*125f0*/  IMAD.X R15, RZ, RZ, R111.reuse, P2 ;  /* 0x000000ffff0f7224 */ /* 0x100fe200010e066f */
[----:B------:R-:W-:Y:S01]  /*12600*/  SHF.R.U64 R12, R12, 0x3, RZ ;  /* 0x000000030c0c7819 */ /* 0x000fe200000012ff */
[----:B------:R-:W-:Y:S01]  /*12610*/  IMAD.X R21, RZ, RZ, R111, P3 ;  /* 0x000000ffff157224 */ /* 0x000fe200018e066f */
[----:B------:R-:W-:-:S02]  /*12620*/  IADD3 R179, P4, R110, 0x4000, RZ ;  /* 0x000040006eb37810 */ /* 0x000fc40007f9e0ff */
[----:B------:R-:W-:Y:S02]  /*12630*/  IADD3 R62, P2, R110, 0x8000, RZ ;  /* 0x000080006e3e7810 */ /* 0x000fe40007f5e0ff */
[----:B------:R-:W-:Y:S02]  /*12640*/  SHF.R.U64 R14, R14, 0x3, RZ ;  /* 0x000000030e0e7819 */ /* 0x000fe400000012ff */
[C---:B------:R-:W-:Y:S02]  /*12650*/  IADD3 R70, P3, R110.reuse, 0x8020, RZ ;  /* 0x000080206e467810 */ /* 0x040fe40007f7e0ff */
[C---:B------:R-:W-:Y:S02]  /*12660*/  IADD3 R181, P5, R110.reuse, 0x4020, RZ ;  /* 0x000040206eb57810 */ /* 0x040fe40007fbe0ff */
[----:B------:R-:W-:Y:S02]  /*12670*/  IADD3 R183, P0, R110, 0x4040, RZ ;  /* 0x000040406eb77810 */ /* 0x000fe40007f1e0ff */
[----:B------:R-:W-:Y:S01]  /*12680*/  LOP3.LUT R12, R12, R173, RZ, 0x3c, !PT ;  /* 0x000000ad0c0c7212 */ /* 0x000fe200078e3cff */
[----:B------:R-:W-:Y:S01]  /*12690*/  IMAD.X R13, RZ, RZ, R111, P1 ;  /* 0x000000ffff0d7224 */ /* 0x000fe200008e066f */
[----:B------:R-:W-:-:S02]  /*126a0*/  LOP3.LUT R14, R14, R175, RZ, 0x3c, !PT ;  /* 0x000000af0e0e7212 */ /* 0x000fc400078e3cff */
[----:B------:R-:W-:Y:S02]  /*126b0*/  LOP3.LUT R30, R179, 0x380, RZ, 0xc0, !PT ;  /* 0x00000380b31e7812 */ /* 0x000fe400078ec0ff */
[----:B------:R-:W-:Y:S02]  /*126c0*/  LOP3.LUT R173, R62, 0x380, RZ, 0xc0, !PT ;  /* 0x000003803ead7812 */ /* 0x000fe400078ec0ff */
[----:B------:R-:W-:Y:S02]  /*126d0*/  LOP3.LUT R11, R110, 0x380, RZ, 0xc0, !PT ;  /* 0x000003806e0b7812 */ /* 0x000fe400078ec0ff */
[----:B------:R-:W-:Y:S02]  /*126e0*/  LOP3.LUT R175, R70, 0x380, RZ, 0xc0, !PT ;  /* 0x0000038046af7812 */ /* 0x000fe400078ec0ff */
[----:B------:R-:W-:Y:S02]  /*126f0*/  IADD3 R185, P1, R110, 0x4060, RZ ;  /* 0x000040606eb97810 */ /* 0x000fe40007f3e0ff */
[----:B------:R-:W-:Y:S01]  /*12700*/  LOP3.LUT R20, R177, 0x380, RZ, 0xc0, !PT ;  /* 0x00000380b1147812 */ /* 0x000fe200078ec0ff */
[--C-:B------:R-:W-:Y:S01]  /*12710*/  IMAD.X R39, RZ, RZ, R111.reuse, P5 ;  /* 0x000000ffff277224 */ /* 0x100fe200028e066f */
[----:B------:R-:W-:Y:S01]  /*12720*/  SHF.R.U64 R30, R30, 0x3, RZ ;  /* 0x000000031e1e7819 */ /* 0x000fe200000012ff */
[--C-:B------:R-:W-:Y:S01]  /*12730*/  IMAD.X R47, RZ, RZ, R111.reuse, P0 ;  /* 0x000000ffff2f7224 */ /* 0x100fe200000e066f */
[----:B------:R-:W-:Y:S01]  /*12740*/  SHF.R.U64 R173, R173, 0x3, RZ ;  /* 0x00000003adad7819 */ /* 0x000fe200000012ff */
[--C-:B------:R-:W-:Y:S01]  /*12750*/  IMAD.X R63, RZ, RZ, R111.reuse, P2 ;  /* 0x000000ffff3f7224 */ /* 0x100fe200010e066f */
[C---:B------:R-:W-:Y:S01]  /*12760*/  IADD3 R98, P5, R110.reuse, 0x8060, RZ ;  /* 0x000080606e627810 */ /* 0x040fe20007fbe0ff */
[--C-:B------:R-:W-:Y:S01]  /*12770*/  IMAD.X R71, RZ, RZ, R111.reuse, P3 ;  /* 0x000000ffff477224 */ /* 0x100fe200018e066f */
[----:B------:R-:W-:Y:S01]  /*12780*/  IADD3 R8, P0, R110, 0xc000, RZ ;  /* 0x0000c0006e087810 */ /* 0x000fe20007f1e0ff */
[----:B------:R-:W-:Y:S01]  /*12790*/  IMAD.X R31, RZ, RZ, R111, P4 ;  /* 0x000000ffff1f7224 */ /* 0x000fe200020e066f */
[----:B------:R-:W-:-:S02]  /*127a0*/  SHF.R.U64 R11, R11, 0x3, RZ ;  /* 0x000000030b0b7819 */ /* 0x000fc400000012ff */
[----:B------:R-:W-:Y:S01]  /*127b0*/  SHF.R.U64 R175, R175, 0x3, RZ ;  /* 0x00000003afaf7819 */ /* 0x000fe200000012ff */
[----:B------:R-:W-:Y:S01]  /*127c0*/  IMAD.X R55, RZ, RZ, R111, P1 ;  /* 0x000000ffff377224 */ /* 0x000fe200008e066f */
[C---:B------:R-:W-:Y:S02]  /*127d0*/  IADD3 R151, P2, R110.reuse, 0xc040, RZ ;  /* 0x0000c0406e977810 */ /* 0x040fe40007f5e0ff */
[----:B------:R-:W-:Y:S02]  /*127e0*/  IADD3 R10, P3, R110, 0xc060, RZ ;  /* 0x0000c0606e0a7810 */ /* 0x000fe40007f7e0ff */
[----:B------:R-:W-:Y:S02]  /*127f0*/  SHF.R.U64 R20, R20, 0x3, RZ ;  /* 0x0000000314147819 */ /* 0x000fe400000012ff */
[----:B------:R-:W-:Y:S02]  /*12800*/  LOP3.LUT R38, R181, 0x380, RZ, 0xc0, !PT ;  /* 0x00000380b5267812 */ /* 0x000fe400078ec0ff */
[----:B------:R-:W-:-:S02]  /*12810*/  IADD3 R94, P4, R110, 0x8040, RZ ;  /* 0x000080406e5e7810 */ /* 0x000fc40007f9e0ff */
[----:B------:R-:W-:Y:S02]  /*12820*/  LOP3.LUT R46, R183, 0x380, RZ, 0xc0, !PT ;  /* 0x00000380b72e7812 */ /* 0x000fe400078ec0ff */
[----:B-----5:R-:W-:Y:S02]  /*12830*/  IADD3 R23, P1, R110, 0xc020, RZ ;  /* 0x0000c0206e177810 */ /* 0x020fe40007f3e0ff */
[----:B------:R-:W-:Y:S02]  /*12840*/  LOP3.LUT R54, R185, 0x380, RZ, 0xc0, !PT ;  /* 0x00000380b9367812 */ /* 0x000fe400078ec0ff */
[----:B------:R-:W-:Y:S02]  /*12850*/  LOP3.LUT R30, R30, R179, RZ, 0x3c, !PT ;  /* 0x000000b31e1e7212 */ /* 0x000fe400078e3cff */
[----:B------:R-:W-:Y:S02]  /*12860*/  LOP3.LUT R62, R173, R62, RZ, 0x3c, !PT ;  /* 0x0000003ead3e7212 */ /* 0x000fe400078e3cff */
[----:B------:R-:W-:-:S02]  /*12870*/  LOP3.LUT R110, R11, R110, RZ, 0x3c, !PT ;  /* 0x0000006e0b6e7212 */ /* 0x000fc400078e3cff */
[----:B------:R-:W-:Y:S02]  /*12880*/  LOP3.LUT R179, R98, 0x380, RZ, 0xc0, !PT ;  /* 0x0000038062b37812 */ /* 0x000fe400078ec0ff */
[----:B------:R-:W-:Y:S02]  /*12890*/  LOP3.LUT R70, R175, R70, RZ, 0x3c, !PT ;  /* 0x00000046af467212 */ /* 0x000fe400078e3cff */
[----:B------:R-:W-:Y:S02]  /*128a0*/  LOP3.LUT R173, R8, 0x380, RZ, 0xc0, !PT ;  /* 0x0000038008ad7812 */ /* 0x000fe400078ec0ff */
[----:B------:R-:W-:Y:S02]  /*128b0*/  LOP3.LUT R20, R20, R177, RZ, 0x3c, !PT ;  /* 0x000000b114147212 */ /* 0x000fe400078e3cff */
[----:B------:R-:W-:Y:S02]  /*128c0*/  SHF.R.U64 R38, R38, 0x3, RZ ;  /* 0x0000000326267819 */ /* 0x000fe400000012ff */
[----:B------:R-:W-:-:S02]  /*128d0*/  LOP3.LUT R174, R151, 0x380, RZ, 0xc0, !PT ;  /* 0x0000038097ae7812 */ /* 0x000fc400078ec0ff */
[----:B------:R-:W-:Y:S02]  /*128e0*/  LOP3.LUT R175, R10, 0x380, RZ, 0xc0, !PT ;  /* 0x000003800aaf7812 */ /* 0x000fe400078ec0ff */
[----:B------:R-:W-:Y:S02]  /*128f0*/  SHF.R.U64 R46, R46, 0x3, RZ ;  /* 0x000000032e2e7819 */ /* 0x000fe400000012ff */
[----:B------:R-:W-:Y:S02]  /*12900*/  LOP3.LUT R177, R94, 0x380, RZ, 0xc0, !PT ;  /* 0x000003805eb17812 */ /* 0x000fe400078ec0ff */
[----:B------:R-:W-:Y:S02]  /*12910*/  SHF.R.U64 R54, R54, 0x3, RZ ;  /* 0x0000000336367819 */ /* 0x000fe400000012ff */
[----:B------:R-:W-:Y:S02]  /*12920*/  LOP3.LUT R106, R23, 0x380, RZ, 0xc0, !PT ;  /* 0x00000380176a7812 */ /* 0x000fe400078ec0ff */
[----:B------:R-:W-:-:S02]  /*12930*/  SHF.R.U64 R179, R179, 0x3, RZ ;  /* 0x00000003b3b37819 */ /* 0x000fc400000012ff */
[----:B------:R-:W-:Y:S02]  /*12940*/  SHF.R.U64 R173, R173, 0x3, RZ ;  /* 0x00000003adad7819 */ /* 0x000fe400000012ff */
[----:B------:R-:W-:Y:S01]  /*12950*/  MOV R110, R110 ;  /* 0x0000006e006e7202 */ /* 0x000fe20000000f00 */
[----:B------:R-:W-:Y:S01]  /*12960*/  BAR.SYNC.DEFER_BLOCKING 0x1, 0x100 ;  /* 0x0044000000007b1d */ /* 0x000fe20000010000 */
[----:B------:R-:W-:Y:S02]  /*12970*/  LOP3.LUT R38, R38, R181, RZ, 0x3c, !PT ;  /* 0x000000b526267212 */ /* 0x000fe400078e3cff */
[----:B------:R-:W-:Y:S02]  /*12980*/  SHF.R.U64 R174, R174, 0x3, RZ ;  /* 0x00000003aeae7819 */ /* 0x000fe400000012ff */
[----:B------:R-:W-:Y:S02]  /*12990*/  SHF.R.U64 R175, R175, 0x3, RZ ;  /* 0x00000003afaf7819 */ /* 0x000fe400000012ff */
[----:B------:R-:W-:Y:S01]  /*129a0*/  MOV R13, R12 ;  /* 0x0000000c000d7202 */ /* 0x000fe20000000f00 */
[----:B------:R-:W-:Y:S01]  /*129b0*/  IMAD.X R99, RZ, RZ, R111, P5 ;  /* 0x000000ffff637224 */ /* 0x000fe200028e066f */
[----:B------:R-:W-:-:S02]  /*129c0*/  LOP3.LUT R46, R46, R183, RZ, 0x3c, !PT ;  /* 0x000000b72e2e7212 */ /* 0x000fc400078e3cff */
[----:B------:R-:W-:Y:S02]  /*129d0*/  SHF.R.U64 R177, R177, 0x3, RZ ;  /* 0x00000003b1b17819 */ /* 0x000fe400000012ff */
[----:B------:R-:W-:Y:S01]  /*129e0*/  MOV R14, R14 ;  /* 0x0000000e000e7202 */ /* 0x000fe20000000f00 */
[--C-:B------:R-:W-:Y:S01]  /*129f0*/  IMAD.X R9, RZ, RZ, R111.reuse, P2 ;  /* 0x000000ffff097224 */ /* 0x100fe200010e066f */
[----:B------:R-:W-:Y:S01]  /*12a00*/  LOP3.LUT R54, R54, R185, RZ, 0x3c, !PT ;  /* 0x000000b936367212 */ /* 0x000fe200078e3cff */
[--C-:B------:R-:W-:Y:S01]  /*12a10*/  IMAD.X R11, RZ, RZ, R111.reuse, P3 ;  /* 0x000000ffff0b7224 */ /* 0x100fe200018e066f */
[----:B------:R-:W-:Y:S02]  /*12a20*/  SHF.R.U64 R106, R106, 0x3, RZ ;  /* 0x000000036a6a7819 */ /* 0x000fe400000012ff */
[----:B------:R-:W-:Y:S01]  /*12a30*/  MOV R12, R20 ;  /* 0x00000014000c7202 */ /* 0x000fe20000000f00 */
[----:B------:R-:W-:Y:S01]  /*12a40*/  IMAD.X R95, RZ, RZ, R111, P4 ;  /* 0x000000ffff5f7224 */ /* 0x000fe200020e066f */
[----:B------:R-:W-:-:S02]  /*12a50*/  LOP3.LUT R98, R179, R98, RZ, 0x3c, !PT ;  /* 0x00000062b3627212 */ /* 0x000fc400078e3cff */
[----:B------:R-:W-:Y:S01]  /*12a60*/  LOP3.LUT R102, R173, R8, RZ, 0x3c, !PT ;  /* 0x00000008ad667212 */ /* 0x000fe200078e3cff */
[----:B------:R-:W-:Y:S01]  /*12a70*/  STSM.16.M88.4 [R110], R24 ;  /* 0x000000186e007844 */ /* 0x000fe20000000200 */
[----:B------:R-:W-:Y:S02]  /*12a80*/  MOV R30, R30 ;  /* 0x0000001e001e7202 */ /* 0x000fe40000000f00 */
[----:B------:R-:W-:Y:S01]  /*12a90*/  LOP3.LUT R8, R174, R151, RZ, 0x3c, !PT ;  /* 0x00000097ae087212 */ /* 0x000fe200078e3cff */
[----:B------:R-:W-:Y:S01]  /*12aa0*/  STSM.16.M88.4 [R13], R32 ;  /* 0x000000200d007844 */ /* 0x000fe20000000200 */
[----:B------:R-:W-:Y:S02]  /*12ab0*/  LOP3.LUT R10, R175, R10, RZ, 0x3c, !PT ;  /* 0x0000000aaf0a7212 */ /* 0x000fe400078e3cff */
[----:B------:R-:W-:Y:S01]  /*12ac0*/  MOV R38, R38 ;  /* 0x0000002600267202 */ /* 0x000fe20000000f00 */
[----:B------:R-:W-:Y:S01]  /*12ad0*/  STSM.16.M88.4 [R14], R40 ;  /* 0x000000280e007844 */ /* 0x000fe20000000200 */
[----:B------:R-:W-:-:S02]  /*12ae0*/  LOP3.LUT R94, R177, R94, RZ, 0x3c, !PT ;  /* 0x0000005eb15e7212 */ /* 0x000fc400078e3cff */
[----:B------:R-:W-:Y:S01]  /*12af0*/  MOV R46, R46 ;  /* 0x0000002e002e7202 */ /* 0x000fe20000000f00 */
[----:B------:R0:W-:Y:S01]  /*12b00*/  STSM.16.M88.4 [R12], R48 ;  /* 0x000000300c007844 */ /* 0x0001e20000000200 */
[----:B------:R-:W-:Y:S02]  /*12b10*/  LOP3.LUT R106, R106, R23, RZ, 0x3c, !PT ;  /* 0x000000176a6a7212 */ /* 0x000fe400078e3cff */
[----:B------:R-:W-:Y:S01]  /*12b20*/  MOV R54, R54 ;  /* 0x0000003600367202 */ /* 0x000fe20000000f00 */
[----:B------:R-:W-:Y:S01]  /*12b30*/  STSM.16.M88.4 [R30], R56 ;  /* 0x000000381e007844 */ /* 0x000fe20000000200 */
[----:B------:R-:W-:Y:S02]  /*12b40*/  MOV R62, R62 ;  /* 0x0000003e003e7202 */ /* 0x000fe40000000f00 */
[----:B------:R-:W-:Y:S01]  /*12b50*/  MOV R23, R98 ;  /* 0x0000006200177202 */ /* 0x000fe20000000f00 */
[----:B------:R-:W-:Y:S01]  /*12b60*/  STSM.16.M88.4 [R38], R64 ;  /* 0x0000004026007844 */ /* 0x000fe20000000200 */
[----:B------:R-:W-:-:S02]  /*12b70*/  MOV R70, R70 ;  /* 0x0000004600467202 */ /* 0x000fc40000000f00 */
[----:B------:R-:W-:Y:S02]  /*12b80*/  MOV R21, R8 ;  /* 0x0000000800157202 */ /* 0x000fe40000000f00 */
[----:B------:R-:W-:Y:S02]  /*12b90*/  MOV R20, R10 ;  /* 0x0000000a00147202 */ /* 0x000fe40000000f00 */
[----:B------:R-:W-:Y:S02]  /*12ba0*/  F2FP.BF16.F32.PACK_AB R98, R101, R100 ;  /* 0x000000646562723e */ /* 0x000fe400000010ff */
[----:B------:R-:W-:Y:S01]  /*12bb0*/  F2FP.BF16.F32.PACK_AB R99, R163, R162 ;  /* 0x000000a2a363723e */ /* 0x000fe200000010ff */
[----:B------:R-:W-:Y:S01]  /*12bc0*/  IMAD.X R103, RZ, RZ, R111, P0 ;  /* 0x000000ffff677224 */ /* 0x000fe200000e066f */
[----:B------:R-:W-:Y:S01]  /*12bd0*/  MOV R94, R94 ;  /* 0x0000005e005e7202 */ /* 0x000fe20000000f00 */
[----:B------:R-:W-:Y:S01]  /*12be0*/  STSM.16.M88.4 [R46], R72 ;  /* 0x000000482e007844 */ /* 0x000fe20000000200 */
[----:B------:R-:W-:-:S02]  /*12bf0*/  F2FP.BF16.F32.PACK_AB R8, R105, R168 ;  /* 0x000000a86908723e */ /* 0x000fc400000010ff */
[----:B------:R-:W-:Y:S02]  /*12c00*/  F2FP.BF16.F32.PACK_AB R9, R165, R164 ;  /* 0x000000a4a509723e */ /* 0x000fe400000010ff */
[----:B------:R-:W-:Y:S02]  /*12c10*/  F2FP.BF16.F32.PACK_AB R10, R109, R169 ;  /* 0x000000a96d0a723e */ /* 0x000fe400000010ff */
[----:B------:R-:W-:Y:S01]  /*12c20*/  F2FP.BF16.F32.PACK_AB R11, R167, R166 ;  /* 0x000000a6a70b723e */ /* 0x000fe200000010ff */
[----:B------:R-:W-:Y:S01]  /*12c30*/  IMAD.X R107, RZ, RZ, R111, P1 ;  /* 0x000000ffff6b7224 */ /* 0x000fe200008e066f */
[----:B------:R-:W-:Y:S01]  /*12c40*/  STSM.16.M88.4 [R54], R80 ;  /* 0x0000005036007844 */ /* 0x000fe20000000200 */
[----:B0-----:R-:W-:-:S03]  /*12c50*/  F2FP.BF16.F32.PACK_AB R12, R113, R170 ;  /* 0x000000aa710c723e */ /* 0x001fc600000010ff */
[----:B------:R-:W-:Y:S01]  /*12c60*/  STSM.16.M88.4 [R62], R76 ;  /* 0x0000004c3e007844 */ /* 0x000fe20000000200 */
[----:B------:R-:W-:Y:S02]  /*12c70*/  F2FP.BF16.F32.PACK_AB R13, R115, R114 ;  /* 0x00000072730d723e */ /* 0x000fe400000010ff */
[----:B------:R-:W-:Y:S01]  /*12c80*/  F2FP.BF16.F32.PACK_AB R14, R117, R171 ;  /* 0x000000ab750e723e */ /* 0x000fe200000010ff */
[----:B------:R-:W-:Y:S01]  /*12c90*/  STSM.16.M88.4 [R70], R96 ;  /* 0x0000006046007844 */ /* 0x000fe20000000200 */
[----:B------:R-:W-:Y:S02]  /*12ca0*/  F2FP.BF16.F32.PACK_AB R15, R119, R118 ;  /* 0x00000076770f723e */ /* 0x000fe400000010ff */
[----:B------:R-:W-:Y:S01]  /*12cb0*/  MOV R102, R102 ;  /* 0x0000006600667202 */ /* 0x000fe20000000f00 */
[----:B------:R3:W-:Y:S01]  /*12cc0*/  STSM.16.M88.4 [R94], R8 ;  /* 0x000000085e007844 */ /* 0x0007e20000000200 */
[----:B------:R-:W-:Y:S02]  /*12cd0*/  F2FP.BF16.F32.PACK_AB R173, R123, R122 ;  /* 0x0000007a7bad723e */ /* 0x000fe400000010ff */
[----:B------:R-:W-:-:S02]  /*12ce0*/  F2FP.BF16.F32.PACK_AB R174, R125, R124 ;  /* 0x0000007c7dae723e */ /* 0x000fc400000010ff */
[----:B------:R-:W-:Y:S02]  /*12cf0*/  F2FP.BF16.F32.PACK_AB R175, R127, R126 ;  /* 0x0000007e7faf723e */ /* 0x000fe400000010ff */
[----:B------:R-:W-:Y:S02]  /*12d00*/  ISETP.NE.U32.AND P0, PT, RZ, UR4, PT ;  /* 0x00000004ff007c0c */ /* 0x000fe4000bf05070 */
[----:B------:R-:W-:Y:S01]  /*12d10*/  MOV R106, R106 ;  /* 0x0000006a006a7202 */ /* 0x000fe20000000f00 */
[----:B------:R0:W-:Y:S01]  /*12d20*/  STSM.16.M88.4 [R23], R12 ;  /* 0x0000000c17007844 */ /* 0x0001e20000000200 */
[----:B------:R-:W-:Y:S02]  /*12d30*/  ISETP.NE.AND.EX P0, PT, RZ, UR5, PT, P0 ;  /* 0x00000005ff007c0c */ /* 0x000fe4000bf05300 */
[----:B---3--:R-:W-:Y:S01]  /*12d40*/  IADD3 R10, P1, R178, UR4, RZ ;  /* 0x00000004b20a7c10 */ /* 0x008fe2000ff3e0ff */
[----:B------:R3:W-:Y:S03]  /*12d50*/  STSM.16.M88.4 [R102], R172 ;  /* 0x000000ac66007844 */ /* 0x0007e60000000200 */
[----:B--2---:R-:W-:Y:S01]  /*12d60*/  IADD3.X R11, R176, UR5, RZ, P1, !PT ;  /* 0x00000005b00b7c10 */ /* 0x004fe20008ffe4ff */
[----:B------:R-:W-:Y:S01]  /*12d70*/  ULDC.64 UR4, c[0x0][0xce0] ;  /* 0x0003380000047ab9 */ /* 0x000fe20000000a00 */
[----:B------:R3:W-:Y:S01]  /*12d80*/  STSM.16.M88.4 [R106], R128 ;  /* 0x000000806a007844 */ /* 0x0007e20000000200 */
[----:B------:R-:W-:-:S03]  /*12d90*/  ISETP.NE.U32.AND P1, PT, RZ, UR4, PT ;  /* 0x00000004ff007c0c */ /* 0x000fc6000bf25070 */
[----:B------:R3:W-:Y:S01]  /*12da0*/  STSM.16.M88.4 [R21], R136 ;  /* 0x0000008815007844 */ /* 0x0007e20000000200 */
[----:B------:R-:W-:-:S03]  /*12db0*/  ISETP.NE.AND.EX P1, PT, RZ, UR5, PT, P1 ;  /* 0x00000005ff007c0c */ /* 0x000fc6000bf25310 */
[----:B------:R3:W-:Y:S01]  /*12dc0*/  STSM.16.M88.4 [R20], R144 ;  /* 0x0000009014007844 */ /* 0x0007e20000000200 */
[----:B0-----:R-:W-:Y:S01]  /*12dd0*/  IMAD.MOV.U32 R23, RZ, RZ, RZ ;  /* 0x000000ffff177224 */ /* 0x001fe200078e00ff */
[----:B------:R-:W-:Y:S08]  /*12de0*/  BAR.SYNC.DEFER_BLOCKING 0x1, 0x100 ;  /* 0x0044000000007b1d */ /* 0x000ff00000010000 */
[----:B------:R-:W-:Y:S01]  /*12df0*/  @P1 IADD3 R8, P2, R178, UR4, RZ ;  /* 0x00000004b2081c10 */ /* 0x000fe2000ff5e0ff */
[----:B------:R-:W-:-:S02]  /*12e00*/  ULDC UR4, c[0x0][0xb88] ;  /* 0x0002e20000047ab9 */ /* 0x000fc40000000800 */
[----:B------:R-:W-:Y:S01]  /*12e10*/  IMAD.U32 R0, RZ, RZ, UR4 ;  /* 0x00000004ff007e24 */ /* 0x000fe2000f8e00ff */
[----:B------:R-:W-:Y:S01]  /*12e20*/  @P1 IADD3.X R9, R176, UR5, RZ, P2, !PT ;  /* 0x00000005b0091c10 */ /* 0x000fe200097fe4ff */
[----:B------:R3:W5:Y:S04]  /*12e30*/  @P0 LDG.E R23, desc[UR52][R10.64] ;  /* 0x000000340a170981 */ /* 0x000768000c1e1900 */
[----:B------:R3:W5:Y:S01]  /*12e40*/  @P1 LDG.E R0, desc[UR52][R8.64] ;  /* 0x0000003408001981 */ /* 0x000762000c1e1900 */
[----:B------:R-:W-:-:S04]  /*12e50*/  IMAD.MOV.U32 R186, RZ, RZ, R188 ;  /* 0x000000ffffba7224 */ /* 0x000fc800078e00bc */
[----:B------:R-:W-:-:S04]  /*12e60*/  IMAD R5, R186, 0x40, R219 ;  /* 0x00000040ba057824 */ /* 0x000fc800078e02db */
[----:B------:R-:W-:-:S03]  /*12e70*/  IMAD.WIDE R6, R5, 0x2, R6 ;  /* 0x0000000205067825 */ /* 0x000fc600078e0206 */
[----:B------:R-:W-:Y:S01]  /*12e80*/  IADD3 R13, P4, R6, 0x1000, RZ ;  /* 0x00001000060d7810 */ /* 0x000fe20007f9e0ff */
[----:B---3--:R-:W-:-:S12]  /*12e90*/  @P1 BRA `(.L_x_11690) ;  /* 0x0000000000101947 */ /* 0x008fd80003800000 */
[----:B------:R-:W-:Y:S05]  /*12ea0*/  @!P0 BRA `(.L_x_11690) ;  /* 0x00000000000c8947 */ /* 0x000fea0003800000 */
[----:B------:R-:W2:Y:S04]  /*12eb0*/  LDG.E R5, desc[UR52][R10.64] ;  /* 0x000000340a057981 */ /* 0x000ea8000c1e1900 */
[----:B-----5:R-:W2:Y:S02]  /*12ec0*/  LDG.E R0, desc[UR52][R10.64+0x4] ;  /* 0x000004340a007981 */ /* 0x020ea4000c1e1900 */
[----:B--2---:R-:W-:-:S07]  /*12ed0*/  IMAD.IADD R0, R0, 0x1, -R5 ;  /* 0x0000000100007824 */ /* 0x004fce00078e0a05 */
.L_x_11690:
[----:B------:R-:W2:Y:S01]  /*12ee0*/  LDL.LU R14, [R1+0x50] ;  /* 0x00005000010e7983 */ /* 0x000ea20000300800 */
[----:B------:R-:W-:-:S03]  /*12ef0*/  ULDC.64 UR4, c[0x0][0xc70] ;  /* 0x00031c0000047ab9 */ /* 0x000fc60000000a00 */
[----:B------:R-:W3:Y:S04]  /*12f00*/  LDL.LU R11, [R1+0x40] ;  /* 0x00004000010b7983 */ /* 0x000ee80000300800 */
[----:B------:R-:W4:Y:S04]  /*12f10*/  LDL R10, [R1+0x30] ;  /* 0x00003000010a7983 */ /* 0x000f280000100800 */
[----:B------:R-:W4:Y:S04]  /*12f20*/  LDL.LU R85, [R1+0x34] ;  /* 0x0000340001557983 */ /* 0x000f280000300800 */
[----:B------:R-:W4:Y:S01]  /*12f30*/  LDL.LU R84, [R1+0x48] ;  /* 0x0000480001547983 */ /* 0x000f220000300800 */
[--C-:B-----5:R-:W-:Y:S01]  /*12f40*/  SHF.R.S32.HI R21, RZ, 0x1f, R23.reuse ;  /* 0x0000001fff157819 */ /* 0x120fe20000011417 */
[----:B------:R-:W-:Y:S01]  /*12f50*/  IMAD.MOV.U32 R20, RZ, RZ, R23 ;  /* 0x000000ffff147224 */ /* 0x000fe200078e0017 */
[----:B------:R-:W-:-:S02]  /*12f60*/  IADD3 R25, P5, R6, 0x2000, RZ ;  /* 0x0000200006197810 */ /* 0x000fc40007fbe0ff */
[C---:B------:R-:W-:Y:S02]  /*12f70*/  IADD3 R37, P2, R6.reuse, 0x5000, RZ ;  /* 0x0000500006257810 */ /* 0x040fe40007f5e0ff */
[----:B------:R-:W-:Y:S02]  /*12f80*/  IADD3 R33, P1, R6, 0x4000, RZ ;  /* 0x0000400006217810 */ /* 0x000fe40007f3e0ff */
        /* <DEDUP_REMOVED lines=15> */
[----:B------:R-:W-:Y:S02]  /*13080*/  IADD3 R49, P5, R6, 0x8000, RZ ;  /* 0x0000800006317810 */ /* 0x000fe40007fbe0ff */
[----:B------:R-:W-:Y:S01]  /*13090*/  LOP3.LUT R32, R32, R33, RZ, 0x3c, !PT ;  /* 0x0000002120207212 */ /* 0x000fe200078e3cff */
[----:B------:R-:W-:Y:S01]  /*130a0*/  IMAD.X R33, RZ, RZ, R7, P1 ;  /* 0x000000ffff217224 */ /* 0x000fe200008e0607 */
        /* <DEDUP_REMOVED lines=16> */
[C---:B------:R-:W-:Y:S02]  /*131b0*/  IADD3 R69, P4, R6.reuse, 0xd000, RZ ;  /* 0x0000d00006457810 */ /* 0x040fe40007f9e0ff */
[----:B------:R-:W-:Y:S02]  /*131c0*/  IADD3 R65, P5, R6, 0xe000, RZ ;  /* 0x0000e00006417810 */ /* 0x000fe40007fbe0ff */
[----:B------:R-:W-:Y:S01]  /*131d0*/  LOP3.LUT R52, R52, R53, RZ, 0x3c, !PT ;  /* 0x0000003534347212 */ /* 0x000fe200078e3cff */
[----:B------:R-:W-:Y:S01]  /*131e0*/  IMAD.X R53, RZ, RZ, R7, P1 ;  /* 0x000000ffff357224 */ /* 0x000fe200008e0607 */
        /* <DEDUP_REMOVED lines=8> */
[--C-:B------:R-:W-:Y:S01]  /*13270*/  SHF.R.S32.HI R79, RZ, 0x1f, R219.reuse ;  /* 0x0000001fff4f7819 */ /* 0x100fe200000114db */
[----:B------:R-:W-:Y:S01]  /*13280*/  IMAD.MOV.U32 R78, RZ, RZ, R219 ;  /* 0x000000ffff4e7224 */ /* 0x000fe200078e00db */
[----:B------:R-:W-:-:S05]  /*13290*/  SHF.R.S32.HI R187, RZ, 0x1f, R186 ;  /* 0x0000001fffbb7819 */ /* 0x000fca00000114ba */
[----:B------:R-:W-:Y:S01]  /*132a0*/  STL [R1+0x24], R187 ;  /* 0x000024bb01007387 */ /* 0x000fe20000100800 */
[----:B------:R-:W-:Y:S01]  /*132b0*/  BSSY B1, `(.L_x_11691) ;  /* 0x0000084000017945 */ /* 0x000fe20003800000 */
[----:B--2---:R-:W-:Y:S02]  /*132c0*/  SEL R83, R14, RZ, !P0 ;  /* 0x000000ff0e537207 */ /* 0x004fe40004000000 */
[----:B------:R-:W0:Y:S01]  /*132d0*/  S2R R14, SR_TID.X ;  /* 0x00000000000e7919 */ /* 0x000e220000002100 */
[----:B---3--:R-:W-:Y:S02]  /*132e0*/  SEL R82, R11, RZ, !P0 ;  /* 0x000000ff0b527207 */ /* 0x008fe40004000000 */
[----:B------:R-:W-:-:S04]  /*132f0*/  IADD3 R29, P0, R6, 0x3000, RZ ;  /* 0x00003000061d7810 */ /* 0x000fc80007f1e0ff */
[----:B------:R-:W-:Y:S02]  /*13300*/  LOP3.LUT R28, R29, 0x380, RZ, 0xc0, !PT ;  /* 0x000003801d1c7812 */ /* 0x000fe400078ec0ff */
[----:B----4-:R-:W-:Y:S01]  /*13310*/  SHF.R.S32.HI R81, RZ, 0x1f, R85 ;  /* 0x0000001fff517819 */ /* 0x010fe20000011455 */
[----:B------:R-:W-:Y:S01]  /*13320*/  IMAD.WIDE.U32 R8, R85, UR4, R20 ;  /* 0x0000000455087c25 */ /* 0x000fe2000f8e0014 */
[----:B------:R-:W-:-:S03]  /*13330*/  SHF.R.U64 R28, R28, 0x3, RZ ;  /* 0x000000031c1c7819 */ /* 0x000fc600000012ff */
[----:B------:R-:W-:Y:S01]  /*13340*/  IMAD R5, R81, UR4, RZ ;  /* 0x0000000451057c24 */ /* 0x000fe2000f8e02ff */
[----:B------:R-:W-:Y:S01]  /*13350*/  LOP3.LUT R28, R28, R29, RZ, 0x3c, !PT ;  /* 0x0000001d1c1c7212 */ /* 0x000fe200078e3cff */
[----:B------:R-:W-:Y:S02]  /*13360*/  IMAD R11, R84, 0x80, R10 ;  /* 0x00000080540b7824 */ /* 0x000fe400078e020a */
[----:B------:R-:W-:Y:S01]  /*13370*/  IMAD R5, R85, UR5, R5 ;  /* 0x0000000555057c24 */ /* 0x000fe2000f8e0205 */
[----:B------:R-:W-:Y:S01]  /*13380*/  ULDC.64 UR4, c[0x0][0xc78] ;  /* 0x00031e0000047ab9 */ /* 0x000fe20000000a00 */
[----:B------:R-:W-:Y:S01]  /*13390*/  IMAD.X R29, RZ, RZ, R7, P0 ;  /* 0x000000ffff1d7224 */ /* 0x000fe200000e0607 */
[----:B------:R-:W-:Y:S01]  /*133a0*/  IADD3 R77, P0, R6, 0x9000, RZ ;  /* 0x00009000064d7810 */ /* 0x000fe20007f1e0ff */
[----:B------:R-:W-:Y:S02]  /*133b0*/  IMAD.IADD R9, R9, 0x1, R5 ;  /* 0x0000000109097824 */ /* 0x000fe400078e0205 */
[----:B------:R-:W-:Y:S01]  /*133c0*/  IMAD R5, R83, UR4, RZ ;  /* 0x0000000453057c24 */ /* 0x000fe2000f8e02ff */
[----:B------:R-:W-:Y:S01]  /*133d0*/  LOP3.LUT R76, R77, 0x380, RZ, 0xc0, !PT ;  /* 0x000003804d4c7812 */ /* 0x000fe200078ec0ff */
[----:B------:R-:W-:-:S03]  /*133e0*/  IMAD.WIDE.U32 R8, R82, UR4, R8 ;  /* 0x0000000452087c25 */ /* 0x000fc6000f8e0008 */
[----:B------:R-:W-:Y:S01]  /*133f0*/  SHF.R.U64 R76, R76, 0x3, RZ ;  /* 0x000000034c4c7819 */ /* 0x000fe200000012ff */
[----:B------:R-:W-:Y:S01]  /*13400*/  IMAD R10, R82, UR5, R5 ;  /* 0x00000005520a7c24 */ /* 0x000fe2000f8e0205 */
[----:B------:R-:W-:Y:S01]  /*13410*/  SHF.R.S32.HI R5, RZ, 0x1f, R11 ;  /* 0x0000001fff057819 */ /* 0x000fe2000001140b */
[----:B0-----:R-:W-:Y:S01]  /*13420*/  VIADD R15, R14, 0xffffff80 ;  /* 0xffffff800e0f7836 */ /* 0x001fe20000000000 */
[----:B------:R-:W-:Y:S01]  /*13430*/  IADD3 R8, P3, R11, R8, RZ ;  /* 0x000000080b087210 */ /* 0x000fe20007f7e0ff */
[----:B------:R-:W-:Y:S01]  /*13440*/  ULDC.64 UR4, c[0x0][0xc40] ;  /* 0x0003100000047ab9 */ /* 0x000fe20000000a00 */
[----:B------:R-:W-:Y:S01]  /*13450*/  LOP3.LUT R76, R76, R77, RZ, 0x3c, !PT ;  /* 0x0000004d4c4c7212 */ /* 0x000fe200078e3cff */
[----:B------:R-:W-:Y:S01]  /*13460*/  IMAD.X R77, RZ, RZ, R7, P0 ;  /* 0x000000ffff4d7224 */ /* 0x000fe200000e0607 */
[----:B------:R-:W-:Y:S02]  /*13470*/  IADD3.X R5, R5, R9, R10, P3, !PT ;  /* 0x0000000905057210 */ /* 0x000fe40001ffe40a */
[----:B------:R-:W-:-:S02]  /*13480*/  LEA R54, P3, R8, UR4, 0x2 ;  /* 0x0000000408367c11 */ /* 0x000fc4000f8610ff */
[----:B------:R-:W-:Y:S02]  /*13490*/  SHF.R.S32.HI R14, RZ, 0x1f, R15 ;  /* 0x0000001fff0e7819 */ /* 0x000fe4000001140f */
[----:B------:R-:W-:Y:S01]  /*134a0*/  LEA.HI.X R55, R8, UR5, R5, 0x2, P3 ;  /* 0x0000000508377c11 */ /* 0x000fe200098f1405 */
[----:B------:R-:W-:Y:S01]  /*134b0*/  VIADD R5, R11, 0x8 ;  /* 0x000000080b057836 */ /* 0x000fe20000000000 */
[----:B------:R-:W-:Y:S01]  /*134c0*/  LEA.HI R14, R14, R15, RZ, 0x7 ;  /* 0x0000000f0e0e7211 */ /* 0x000fe200078f38ff */
[----:B------:R-:W-:Y:S01]  /*134d0*/  ULDC.64 UR4, c[0x0][0xba0] ;  /* 0x0002e80000047ab9 */ /* 0x000fe20000000a00 */
[----:B------:R-:W-:Y:S02]  /*134e0*/  IADD3 R41, P3, R6, 0x6000, RZ ;  /* 0x0000600006297810 */ /* 0x000fe40007f7e0ff */
[----:B------:R-:W-:Y:S02]  /*134f0*/  LOP3.LUT R14, R14, 0xffffff80, RZ, 0xc0, !PT ;  /* 0xffffff800e0e7812 */ /* 0x000fe400078ec0ff */
[----:B------:R-:W-:-:S02]  /*13500*/  LOP3.LUT R40, R41, 0x380, RZ, 0xc0, !PT ;  /* 0x0000038029287812 */ /* 0x000fc400078ec0ff */
[----:B------:R-:W-:Y:S01]  /*13510*/  IADD3 R10, P2, R6, 0xf000, RZ ;  /* 0x0000f000060a7810 */ /* 0x000fe20007f5e0ff */
[----:B------:R-:W-:Y:S01]  /*13520*/  IMAD.IADD R14, R15, 0x1, -R14 ;  /* 0x000000010f0e7824 */ /* 0x000fe200078e0a0e */
[----:B------:R-:W-:Y:S02]  /*13530*/  SHF.R.U64 R40, R40, 0x3, RZ ;  /* 0x0000000328287819 */ /* 0x000fe400000012ff */
[----:B------:R-:W-:Y:S01]  /*13540*/  LOP3.LUT R9, R6, 0x380, RZ, 0xc0, !PT ;  /* 0x0000038006097812 */ /* 0x000fe200078ec0ff */
[--C-:B------:R-:W-:Y:S01]  /*13550*/  IMAD.X R61, RZ, RZ, R7.reuse, P2 ;  /* 0x000000ffff3d7224 */ /* 0x100fe200010e0607 */
[----:B------:R-:W-:Y:S01]  /*13560*/  LOP3.LUT R40, R40, R41, RZ, 0x3c, !PT ;  /* 0x0000002928287212 */ /* 0x000fe200078e3cff */
[----:B------:R-:W-:Y:S01]  /*13570*/  IMAD.X R41, RZ, RZ, R7, P3 ;  /* 0x000000ffff297224 */ /* 0x000fe200018e0607 */
[----:B------:R-:W-:Y:S02]  /*13580*/  LOP3.LUT P0, RZ, R14, 0x3, RZ, 0xc0, !PT ;  /* 0x000000030eff7812 */ /* 0x000fe4000780c0ff */
[----:B------:R-:W-:-:S02]  /*13590*/  IADD3 R73, P3, R6, 0xc000, RZ ;  /* 0x0000c00006497810 */ /* 0x000fc40007f7e0ff */
[-C--:B------:R-:W-:Y:S02]  /*135a0*/  ISETP.GE.OR P1, PT, R11, R0.reuse, P0 ;  /* 0x000000000b00720c */ /* 0x080fe40000726670 */
[----:B------:R-:W-:Y:S02]  /*135b0*/  LOP3.LUT R72, R73, 0x380, RZ, 0xc0, !PT ;  /* 0x0000038049487812 */ /* 0x000fe400078ec0ff */
[----:B------:R-:W-:Y:S02]  /*135c0*/  ISETP.GE.OR P0, PT, R5, R0, P0 ;  /* 0x000000000500720c */ /* 0x000fe40000706670 */
[----:B------:R-:W-:Y:S02]  /*135d0*/  LOP3.LUT R5, R10, 0x380, RZ, 0xc0, !PT ;  /* 0x000003800a057812 */ /* 0x000fe400078ec0ff */
[----:B------:R-:W-:Y:S02]  /*135e0*/  SHF.R.U64 R72, R72, 0x3, RZ ;  /* 0x0000000348487819 */ /* 0x000fe400000012ff */
[----:B------:R-:W-:-:S02]  /*135f0*/  SHF.R.U64 R9, R9, 0x3, RZ ;  /* 0x0000000309097819 */ /* 0x000fc400000012ff */
[----:B------:R-:W-:Y:S01]  /*13600*/  SHF.R.U64 R5, R5, 0x3, RZ ;  /* 0x0000000305057819 */ /* 0x000fe200000012ff */
[----:B------:R0:W-:Y:S01]  /*13610*/  @!P1 STG.E desc[UR52][R54.64], R4 ;  /* 0x0000000436009986 */ /* 0x0001e2000c101934 */
[----:B------:R-:W-:Y:S01]  /*13620*/  LOP3.LUT R72, R72, R73, RZ, 0x3c, !PT ;  /* 0x0000004948487212 */ /* 0x000fe200078e3cff */
[--C-:B------:R-:W-:Y:S01]  /*13630*/  IMAD.X R73, RZ, RZ, R7.reuse, P3 ;  /* 0x000000ffff497224 */ /* 0x100fe200018e0607 */
[----:B------:R-:W-:Y:S01]  /*13640*/  LOP3.LUT R8, R9, R6, RZ, 0x3c, !PT ;  /* 0x0000000609087212 */ /* 0x000fe200078e3cff */
[----:B------:R-:W-:Y:S01]  /*13650*/  IMAD.MOV.U32 R9, RZ, RZ, R7 ;  /* 0x000000ffff097224 */ /* 0x000fe200078e0007 */
[----:B------:R-:W-:Y:S01]  /*13660*/  LOP3.LUT R60, R5, R10, RZ, 0x3c, !PT ;  /* 0x0000000a053c7212 */ /* 0x000fe200078e3cff */
[----:B------:R2:W-:Y:S04]  /*13670*/  @!P0 STG.E desc[UR52][R54.64+0x20], R3 ;  /* 0x0000200336008986 */ /* 0x0005e8000c101934 */
        /* <DEDUP_REMOVED lines=9> */
[----:B0-----:R0:W5:Y:S04]  /*13710*/  LD.E.128 R4, desc[UR52][R76.64] ;  /* 0x000000344c047980 */ /* 0x001168000c101d00 */
[----:B--2---:R-:W5:Y:S04]  /*13720*/  LD.E.128 R52, desc[UR52][R52.64] ;  /* 0x0000003434347980 */ /* 0x004f68000c101d00 */
[----:B------:R-:W5:Y:S04]  /*13730*/  LD.E.128 R56, desc[UR52][R56.64] ;  /* 0x0000003438387980 */ /* 0x000f68000c101d00 */
[----:B------:R-:W5:Y:S04]  /*13740*/  LD.E.128 R72, desc[UR52][R72.64] ;  /* 0x0000003448487980 */ /* 0x000f68000c101d00 */
[----:B------:R-:W5:Y:S04]  /*13750*/  LD.E.128 R68, desc[UR52][R68.64] ;  /* 0x0000003444447980 */ /* 0x000f68000c101d00 */
[----:B------:R-:W5:Y:S04]  /*13760*/  LD.E.128 R64, desc[UR52][R64.64] ;  /* 0x0000003440407980 */ /* 0x000f68000c101d00 */
[----:B------:R-:W5:Y:S01]  /*13770*/  LD.E.128 R60, desc[UR52][R60.64] ;  /* 0x000000343c3c7980 */ /* 0x000f62000c101d00 */
[----:B------:R-:W-:-:S02]  /*13780*/  IMAD R80, R21, UR4, RZ ;  /* 0x0000000415507c24 */ /* 0x000fc4000f8e02ff */
[C---:B------:R-:W-:Y:S01]  /*13790*/  IMAD.WIDE.U32 R20, R23.reuse, UR4, R78 ;  /* 0x0000000417147c25 */ /* 0x040fe2000f8e004e */
[----:B------:R-:W-:Y:S01]  /*137a0*/  @!PT LDS RZ, [RZ] ;  /* 0x00000000fffff984 */ /* 0x000fe20000000800 */
[----:B------:R-:W-:Y:S01]  /*137b0*/  @!PT LDS RZ, [RZ] ;  /* 0x00000000fffff984 */ /* 0x000fe20000000800 */
[----:B------:R-:W-:Y:S01]  /*137c0*/  @!PT LDS RZ, [RZ] ;  /* 0x00000000fffff984 */ /* 0x000fe20000000800 */
[----:B------:R-:W-:Y:S01]  /*137d0*/  @!PT LDS RZ, [RZ] ;  /* 0x00000000fffff984 */ /* 0x000fe20000000800 */
[----:B------:R2:W-:Y:S06]  /*137e0*/  MEMBAR.ALL.CTA ;  /* 0x0000000000007992 */ /* 0x0005ec0000008000 */
[----:B--2---:R-:W2:Y:S01]  /*137f0*/  FENCE.VIEW.ASYNC.S ;  /* 0x00000000000073c6 */ /* 0x004ea20000000000 */
[----:B------:R-:W-:Y:S01]  /*13800*/  IMAD R23, R23, UR5, R80 ;  /* 0x0000000517177c24 */ /* 0x000fe2000f8e0250 */
[----:B------:R-:W-:Y:S01]  /*13810*/  ULDC.64 UR4, c[0x0][0xbe0] ;  /* 0x0002f80000047ab9 */ /* 0x000fe20000000a00 */
[----:B------:R-:W-:-:S02]  /*13820*/  IMAD R78, R84, -0x80, R0 ;  /* 0xffffff80544e7824 */ /* 0x000fc400078e0200 */
[C---:B------:R-:W-:Y:S02]  /*13830*/  VIADD R0, R186.reuse, 0x40 ;  /* 0x00000040ba007836 */ /* 0x040fe40000000000 */
[----:B------:R-:W-:Y:S01]  /*13840*/  IMAD.IADD R21, R21, 0x1, R23 ;  /* 0x0000000115157824 */ /* 0x000fe200078e0217 */
[-C--:B------:R-:W-:Y:S01]  /*13850*/  ISETP.GE.AND P3, PT, R186, R78.reuse, PT ;  /* 0x0000004eba00720c */ /* 0x080fe20003f66270 */
[----:B0-----:R-:W-:Y:S01]  /*13860*/  IMAD R76, R81, UR4, RZ ;  /* 0x00000004514c7c24 */ /* 0x001fe2000f8e02ff */
[-C--:B------:R-:W-:Y:S01]  /*13870*/  ISETP.GE.AND P0, PT, R0, R78.reuse, PT ;  /* 0x0000004e0000720c */ /* 0x080fe20003f06270 */
[----:B------:R-:W-:Y:S02]  /*13880*/  VIADD R3, R186, 0x20 ;  /* 0x00000020ba037836 */ /* 0x000fe40000000000 */
[C---:B------:R-:W-:Y:S02]  /*13890*/  IMAD R77, R85.reuse, UR5, R76 ;  /* 0x00000005554d7c24 */ /* 0x040fe4000f8e024c */
[----:B------:R-:W-:Y:S01]  /*138a0*/  IMAD.WIDE.U32 R20, R85, UR4, R20 ;  /* 0x0000000455147c25 */ /* 0x000fe2000f8e0014 */
[----:B------:R-:W-:Y:S01]  /*138b0*/  ULDC.64 UR4, c[0x0][0xbe8] ;  /* 0x0002fa0000047ab9 */ /* 0x000fe20000000a00 */
[----:B------:R-:W-:-:S02]  /*138c0*/  ISETP.GE.AND P2, PT, R3, R78, PT ;  /* 0x0000004e0300720c */ /* 0x000fc40003f46270 */
[----:B------:R-:W-:Y:S02]  /*138d0*/  VIADD R0, R17, 0x32420 ;  /* 0x0003242011007836 */ /* 0x000fe40000000000 */
[----:B------:R-:W-:Y:S02]  /*138e0*/  VIADD R23, R186, 0x60 ;  /* 0x00000060ba177836 */ /* 0x000fe40000000000 */
[----:B------:R-:W-:Y:S01]  /*138f0*/  IMAD.IADD R21, R21, 0x1, R77 ;  /* 0x0000000115157824 */ /* 0x000fe200078e024d */
[----:B------:R-:W-:Y:S01]  /*13900*/  PRMT R0, RZ, 0x654, R0 ;  /* 0x00000654ff007816 */ /* 0x000fe20000000000 */
[----:B------:R-:W-:Y:S01]  /*13910*/  IMAD R3, R83, UR4, RZ ;  /* 0x0000000453037c24 */ /* 0x000fe2000f8e02ff */
[----:B------:R-:W-:Y:S01]  /*13920*/  ISETP.GE.AND P1, PT, R23, R78, PT ;  /* 0x0000004e1700720c */ /* 0x000fe20003f26270 */
[C---:B------:R-:W-:Y:S01]  /*13930*/  IMAD.WIDE.U32 R78, R82.reuse, UR4, R20 ;  /* 0x00000004524e7c25 */ /* 0x040fe2000f8e0014 */
[----:B--2---:R0:W-:Y:S03]  /*13940*/  SYNCS.ARRIVE.TRANS64.RED.A1T0 RZ, [R0+URZ], RZ ;  /* 0x000000ff00ff79a7 */ /* 0x0041e6000810043f */
        /* <DEDUP_REMOVED lines=26> */
.L_x_11692:
[----:B------:R-:W-:Y:S05]  /*13af0*/  BSYNC B1 ;  /* 0x0000000000017941 */ /* 0x000fea0003800000 */
.L_x_11691:
        /* <DEDUP_REMOVED lines=26> */
.L_x_11694:
[----:B------:R-:W-:Y:S05]  /*13ca0*/  BSYNC B1 ;  /* 0x0000000000017941 */ /* 0x000fea0003800000 */
.L_x_11693:
[----:B------:R-:W-:Y:S04]  /*13cb0*/  BSSY B1, `(.L_x_11695) ;  /* 0x000001a000017945 */ /* 0x000fe80003800000 */
[----:B------:R-:W-:Y:S05]  /*13cc0*/  @P0 BRA `(.L_x_11696) ;  /* 0x0000000000600947 */ /* 0x000fea0003800000 */
[----:B------:R-:W-:Y:S01]  /*13cd0*/  IADD3 R3, P0, R76, 0x40, RZ ;  /* 0x000000404c037810 */ /* 0x000fe20007f1e0ff */
[C---:B--2--5:R-:W-:Y:S01]  /*13ce0*/  VIADD R4, R219.reuse, 0x40 ;  /* 0x00000040db047836 */ /* 0x064fe20000000000 */
        /* <DEDUP_REMOVED lines=22> */
.L_x_11696:
[----:B------:R-:W-:Y:S05]  /*13e50*/  BSYNC B1 ;  /* 0x0000000000017941 */ /* 0x000fea0003800000 */
.L_x_11695:
        /* <DEDUP_REMOVED lines=17> */
[----:B---3--:R-:W-:Y:S01]  /*13f70*/  LEA R6, P0, R4, UR6, 0x1 ;  /* 0x0000000604067c11 */ /* 0x008fe2000f8008ff */
        /* <DEDUP_REMOVED lines=9> */
.L_x_11689:
[----:B------:R-:W4:Y:S01]  /*14010*/  LDL.LU R6, [R1+0x38] ;  /* 0x0000380001067983 */ /* 0x000f220000300800 */
[----:B------:R-:W-:-:S03]  /*14020*/  ULDC.64 UR4, c[0x0][0xcd8] ;  /* 0x0003360000047ab9 */ /* 0x000fc60000000a00 */
[----:B------:R-:W2:Y:S01]  /*14030*/  LDL.LU R0, [R1+0x3c] ;  /* 0x00003c0001007983 */ /* 0x000ea20000300800 */
[----:B------:R-:W-:Y:S01]  /*14040*/  ISETP.NE.U32.AND P0, PT, RZ, UR4, PT ;  /* 0x00000004ff007c0c */ /* 0x000fe2000bf05070 */
[----:B------:R-:W-:-:S03]  /*14050*/  IMAD.MOV.U32 R3, RZ, RZ, RZ ;  /* 0x000000ffff037224 */ /* 0x000fc600078e00ff */
[----:B------:R-:W-:Y:S02]  /*14060*/  ISETP.NE.AND.EX P0, PT, RZ, UR5, PT, P0 ;  /* 0x00000005ff007c0c */ /* 0x000fe4000bf05300 */
[----:B----4-:R-:W-:-:S04]  /*14070*/  IADD3 R4, P1, R6, UR4, RZ ;  /* 0x0000000406047c10 */ /* 0x010fc8000ff3e0ff */
[----:B--2---:R-:W-:Y:S01]  /*14080*/  IADD3.X R5, R0, UR5, RZ, P1, !PT ;  /* 0x0000000500057c10 */ /* 0x004fe20008ffe4ff */
[----:B------:R-:W-:Y:S02]  /*14090*/  ULDC.64 UR4, c[0x0][0xce0] ;  /* 0x0003380000047ab9 */ /* 0x000fe40000000a00 */
[----:B------:R-:W-:-:S04]  /*140a0*/  ISETP.NE.U32.AND P1, PT, RZ, UR4, PT ;  /* 0x00000004ff007c0c */ /* 0x000fc8000bf25070 */
[----:B------:R2:W5:Y:S01]  /*140b0*/  @P0 LDG.E R3, desc[UR52][R4.64] ;  /* 0x0000003404030981 */ /* 0x000562000c1e1900 */
[----:B------:R-:W-:Y:S01]  /*140c0*/  ISETP.NE.AND.EX P1, PT, RZ, UR5, PT, P1 ;  /* 0x00000005ff007c0c */ /* 0x000fe2000bf25310 */
[----:B------:R-:W4:-:S12]  /*140d0*/  S2R R8, SR_TID.X ;  /* 0x0000000000087919 */ /* 0x000f180000002100 */
[----:B------:R-:W-:Y:S01]  /*140e0*/  @P1 IADD3 R6, P2, R6, UR4, RZ ;  /* 0x0000000406061c10 */ /* 0x000fe2000ff5e0ff */
[----:B------:R-:W-:-:S03]  /*140f0*/  ULDC UR4, c[0x0][0xb88] ;  /* 0x0002e20000047ab9 */ /* 0x000fc60000000800 */
[----:B------:R-:W-:Y:S01]  /*14100*/  @P1 IADD3.X R7, R0, UR5, RZ, P2, !PT ;  /* 0x0000000500071c10 */ /* 0x000fe200097fe4ff */
[----:B------:R-:W-:-:S06]  /*14110*/  IMAD.U32 R0, RZ, RZ, UR4 ;  /* 0x00000004ff007e24 */ /* 0x000fcc000f8e00ff */
[----:B------:R2:W5:Y:S01]  /*14120*/  @P1 LDG.E R0, desc[UR52][R6.64] ;  /* 0x0000003406001981 */ /* 0x000562000c1e1900 */
[----:B----4-:R-:W-:-:S05]  /*14130*/  VIADD R8, R8, 0xffffff80 ;  /* 0xffffff8008087836 */ /* 0x010fca0000000000 */
[----:B------:R-:W-:Y:S01]  /*14140*/  ISETP.GT.AND P2, PT, R8, 0x7f, PT ;  /* 0x0000007f0800780c */ /* 0x000fe20003f44270 */
[----:B--2---:R-:W-:-:S12]  /*14150*/  @P1 BRA `(.L_x_11698) ;  /* 0x0000000000101947 */ /* 0x004fd80003800000 */
[----:B------:R-:W-:Y:S05]  /*14160*/  @!P0 BRA `(.L_x_11698) ;  /* 0x00000000000c8947 */ /* 0x000fea0003800000 */
[----:B------:R-:W2:Y:S04]  /*14170*/  LDG.E R7, desc[UR52][R4.64] ;  /* 0x0000003404077981 */ /* 0x000ea8000c1e1900 */
[----:B-----5:R-:W2:Y:S02]  /*14180*/  LDG.E R0, desc[UR52][R4.64+0x4] ;  /* 0x0000043404007981 */ /* 0x020ea4000c1e1900 */
[----:B--2---:R-:W-:-:S07]  /*14190*/  IMAD.IADD R0, R0, 0x1, -R7 ;  /* 0x0000000100007824 */ /* 0x004fce00078e0a07 */
.L_x_11698:
[----:B------:R-:W2:Y:S04]  /*141a0*/  LDL.LU R5, [R1+0x40] ;  /* 0x0000400001057983 */ /* 0x000ea80000300800 */
[----:B------:R-:W4:Y:S04]  /*141b0*/  LDL.LU R4, [R1+0x50] ;  /* 0x0000500001047983 */ /* 0x000f280000300800 */
[----:B------:R-:W3:Y:S04]  /*141c0*/  LDL R14, [R1+0x34] ;  /* 0x00003400010e7983 */ /* 0x000ee80000100800 */
[----:B------:R0:W5:Y:S01]  /*141d0*/  LDL R13, [R1+0x48] ;  /* 0x00004800010d7983 */ /* 0x0001620000100800 */
[----:B------:R-:W-:Y:S01]  /*141e0*/  BSSY B1, `(.L_x_11699) ;  /* 0x000001d000017945 */ /* 0x000fe20003800000 */
[----:B------:R-:W-:-:S02]  /*141f0*/  SHF.R.S32.HI R10, RZ, 0x1f, R219 ;  /* 0x0000001fff0a7819 */ /* 0x000fc400000114db */
[----:B-----5:R-:W-:Y:S02]  /*14200*/  SHF.R.S32.HI R8, RZ, 0x1f, R3 ;  /* 0x0000001fff087819 */ /* 0x020fe40000011403 */
[----:B--2---:R-:W-:Y:S02]  /*14210*/  SEL R11, R5, RZ, !P0 ;  /* 0x000000ff050b7207 */ /* 0x004fe40004000000 */
[----:B----4-:R-:W-:Y:S02]  /*14220*/  SEL R12, R4, RZ, !P0 ;  /* 0x000000ff040c7207 */ /* 0x010fe40004000000 */
[----:B---3--:R-:W-:Y:S01]  /*14230*/  SHF.R.S32.HI R9, RZ, 0x1f, R14 ;  /* 0x0000001fff097819 */ /* 0x008fe2000001140e */
[----:B0-----:R-:W-:Y:S06]  /*14240*/  @P2 BRA `(.L_x_11700) ;  /* 0x0000000000582947 */ /* 0x001fec0003800000 */
        /* <DEDUP_REMOVED lines=22> */
.L_x_11700:
[----:B------:R-:W-:Y:S05]  /*143b0*/  BSYNC B1 ;  /* 0x0000000000017941 */ /* 0x000fea0003800000 */
.L_x_11699:
[----:B------:R-:W2:Y:S01]  /*143c0*/  LDL.64 R20, [R1+0x20] ;  /* 0x0000200001147983 */ /* 0x000ea20000100a00 */
        /* <DEDUP_REMOVED lines=9> */
[----:B------:R-:W-:Y:S02]  /*14460*/  IMAD R6, R9, UR4, RZ ;  /* 0x0000000409067c24 */ /* 0x000fe4000f8e02ff */
[----:B------:R-:W-:Y:S02]  /*14470*/  IMAD.IADD R5, R5, 0x1, R3 ;  /* 0x0000000105057824 */ /* 0x000fe400078e0203 */
[C---:B------:R-:W-:Y:S02]  /*14480*/  IMAD R3, R14.reuse, UR5, R6 ;  /* 0x000000050e037c24 */ /* 0x040fe4000f8e0206 */
[----:B------:R-:W-:Y:S01]  /*14490*/  IMAD.WIDE.U32 R4, R14, UR4, R4 ;  /* 0x000000040e047c25 */ /* 0x000fe2000f8e0004 */
[----:B------:R-:W-:-:S03]  /*144a0*/  ULDC.64 UR4, c[0x0][0xbe8] ;  /* 0x0002fa0000047ab9 */ /* 0x000fc60000000a00 */
[----:B------:R-:W-:Y:S02]  /*144b0*/  IMAD.IADD R5, R5, 0x1, R3 ;  /* 0x0000000105057824 */ /* 0x000fe400078e0203 */
[----:B------:R-:W-:-:S04]  /*144c0*/  IMAD R0, R12, UR4, RZ ;  /* 0x000000040c007c24 */ /* 0x000fc8000f8e02ff */
[----:B------:R-:W-:Y:S01]  /*144d0*/  IMAD R3, R11, UR5, R0 ;  /* 0x000000050b037c24 */ /* 0x000fe2000f8e0200 */
[C---:B--2---:R-:W-:Y:S01]  /*144e0*/  ISETP.GE.AND P1, PT, R20.reuse, R10, PT ;  /* 0x0000000a1400720c */ /* 0x044fe20003f26270 */
[----:B------:R-:W-:Y:S01]  /*144f0*/  VIADD R7, R20, 0x20 ;  /* 0x0000002014077836 */ /* 0x000fe20000000000 */
[--C-:B------:R-:W-:Y:S01]  /*14500*/  SHF.R.S32.HI R9, RZ, 0x1f, R20.reuse ;  /* 0x0000001fff097819 */ /* 0x100fe20000011414 */
[----:B------:R-:W-:-:S03]  /*14510*/  IMAD.MOV.U32 R8, RZ, RZ, R20 ;  /* 0x000000ffff087224 */ /* 0x000fc600078e0014 */
[----:B------:R-:W-:Y:S01]  /*14520*/  ISETP.GE.AND P0, PT, R7, R10, PT ;  /* 0x0000000a0700720c */ /* 0x000fe20003f06270 */
        /* <DEDUP_REMOVED lines=9> */
[----:B------:R-:W-:Y:S01]  /*145c0*/  IMAD.MOV.U32 R4, RZ, RZ, R6 ;  /* 0x000000ffff047224 */ /* 0x000fe200078e0006 */
[----:B------:R-:W-:Y:S01]  /*145d0*/  ISETP.GE.AND P3, PT, R0, UR4, PT ;  /* 0x0000000400007c0c */ /* 0x000fe2000bf66270 */
[----:B------:R-:W-:Y:S01]  /*145e0*/  VIADD R0, R219, 0xc0 ;  /* 0x000000c0db007836 */ /* 0x000fe20000000000 */
        /* <DEDUP_REMOVED lines=15> */
.L_x_11702:
[----:B------:R-:W-:Y:S05]  /*146e0*/  BSYNC B1 ;  /* 0x0000000000017941 */ /* 0x000fea0003800000 */
.L_x_11701:
        /* <DEDUP_REMOVED lines=28> */
.L_x_11704:
[----:B------:R-:W-:Y:S05]  /*148b0*/  BSYNC B1 ;  /* 0x0000000000017941 */ /* 0x000fea0003800000 */
.L_x_11703:
        /* <DEDUP_REMOVED lines=27> */
.L_x_11706:
[----:B------:R-:W-:Y:S05]  /*14a70*/  BSYNC B1 ;  /* 0x0000000000017941 */ /* 0x000fea0003800000 */
.L_x_11705:
        /* <DEDUP_REMOVED lines=25> */
.L_x_11697:
[----:B------:R-:W-:Y:S05]  /*14c10*/  BSYNC B0 ;  /* 0x0000000000007941 */ /* 0x000fea0003800000 */
.L_x_11688:
[----:B------:R-:W-:Y:S02]  /*14c20*/  ULDC UR4, c[0x0][0xd14] ;  /* 0x0003450000047ab9 */ /* 0x000fe40000000800 */
[----:B------:R-:W-:-:S13]  /*14c30*/  ISETP.GE.AND P0, PT, R227, UR4, PT ;  /* 0x00000004e3007c0c */ /* 0x000fda000bf06270 */
[----:B------:R-:W-:Y:S05]  /*14c40*/  @!P0 BRA `(.L_x_11707) ;  /* 0xfffffec400088947 */ /* 0x000fea000383ffff */
[----:B------:R-:W-:Y:S05]  /*14c50*/  BRA `(.L_x_11551) ;  /* 0x0000005c002c7947 */ /* 0x000fea0003800000 */
.L_x_11549:
[----:B------:R-:W-:-:S08]  /*14c60*/  NOP ;  /* 0x0000000000007918 */ /* 0x000fd00000000000 */
[----:B--2---:R-:W0:-:S00]  /*14c70*/  USETMAXREG.DEALLOC.CTAPOOL 0x18 ;  /* 0x00000018000079c8 */ /* 0x004e0000080e0500 */
        /* <DEDUP_REMOVED lines=60> */
.L_x_11712:
        /* <DEDUP_REMOVED lines=16> */
.L_x_11711:
[----:B------:R-:W-:Y:S05]  /*15140*/  BSYNC B0 ;  /* 0x0000000000007941 */ /* 0x000fea0003800000 */
.L_x_11710:
        /* <DEDUP_REMOVED lines=25> */
.L_x_11708:
        /* <DEDUP_REMOVED lines=20> */
.L_x_11713:
        /* <DEDUP_REMOVED lines=56> */
.L_x_11709:
[----:B------:R-:W-:Y:S02]  /*157a0*/  IMAD.MOV.U32 R17, RZ, RZ, RZ ;  /* 0x000000ffff117224 */ /* 0x000fe400078e00ff */
[----:B------:R-:W-:Y:S02]  /*157b0*/  IMAD.U32 R16, RZ, RZ, UR6 ;  /* 0x00000006ff107e24 */ /* 0x000fe4000f8e00ff */
[----:B------:R-:W-:-:S07]  /*157c0*/  IMAD.MOV.U32 R18, RZ, RZ, RZ ;  /* 0x000000ffff127224 */ /* 0x000fce00078e00ff */
.L_x_11714:
        /* <DEDUP_REMOVED lines=22> */
.L_x_11799:
[----:B--2---:R-:W2:Y:S02]  /*15930*/  LDC.64 R2, c[0x0][0xd60] ;  /* 0x00035800ff027b82 */ /* 0x004ea40000000a00 */
[----:B--2---:R-:W-:-:S05]  /*15940*/  IMAD.WIDE R2, R19, 0x4, R2 ;  /* 0x0000000413027825 */ /* 0x004fca00078e0202 */
[----:B0-----:R-:W1:Y:S01]  /*15950*/  LDG.E R11, desc[UR52][R2.64] ;  /* 0x00000034020b7981 */ /* 0x001e62000c1e1900 */
        /* <DEDUP_REMOVED lines=54> */
.L_x_11716:
        /* <DEDUP_REMOVED lines=14> */
.L_x_11717:
[----:B------:R-:W-:Y:S05]  /*15da0*/  @!P3 BRA `(.L_x_11718) ;  /* 0x00000000000cb947 */ /* 0x000fea0003800000 */
[----:B------:R-:W2:Y:S04]  /*15db0*/  LDG.E R9, desc[UR52][R6.64] ;  /* 0x0000003406097981 */ /* 0x000ea8000c1e1900 */
[----:B------:R-:W2:Y:S02]  /*15dc0*/  LDG.E R6, desc[UR52][R6.64+0x4] ;  /* 0x0000043406067981 */ /* 0x000ea4000c1e1900 */
[----:B--2---:R-:W-:-:S07]  /*15dd0*/  IMAD.IADD R9, R6, 0x1, -R9 ;  /* 0x0000000106097824 */ /* 0x004fce00078e0a09 */
.L_x_11718:
        /* <DEDUP_REMOVED lines=42> */
.L_x_11869:
[----:B------:R-:W-:-:S03]  /*16080*/  UMOV UR4, 0xffffffff ;  /* 0xffffffff00047882 */ /* 0x000fc60000000000 */
[----:B------:R-:W-:Y:S05]  /*16090*/  BRA.DIV UR4, `(.L_x_11722) ;  /* 0x0000005a04187947 */ /* 0x000fea000b800000 */
[----:B------:R-:W-:-:S13]  /*160a0*/  ELECT P6, URZ, PT ;  /* 0x00000000003f782f */ /* 0x000fda00038c0000 */
.L_x_11872:
        /* <DEDUP_REMOVED lines=11> */
.L_x_11873:
        /* <DEDUP_REMOVED lines=8> */
.L_x_11874:
        /* <DEDUP_REMOVED lines=11> */
.L_x_11727:
        /* <DEDUP_REMOVED lines=19> */
.L_x_11875:
        /* <DEDUP_REMOVED lines=8> */
.L_x_11729:
        /* <DEDUP_REMOVED lines=31> */
.L_x_11725:
[----:B------:R-:W-:Y:S05]  /*16630*/  BSYNC B1 ;  /* 0x0000000000017941 */ /* 0x000fea0003800000 */
.L_x_11724:
        /* <DEDUP_REMOVED lines=16> */
.L_x_11736:
        /* <DEDUP_REMOVED lines=9> */
.L_x_11876:
        /* <DEDUP_REMOVED lines=11> */
.L_x_11733:
        /* <DEDUP_REMOVED lines=17> */
.L_x_11877:
        /* <DEDUP_REMOVED lines=8> */
.L_x_11735:
        /* <DEDUP_REMOVED lines=31> */
.L_x_11731:
[----:B------:R-:W-:Y:S05]  /*16c00*/  BSYNC B1 ;  /* 0x0000000000017941 */ /* 0x000fea0003800000 */
.L_x_11730:
        /* <DEDUP_REMOVED lines=13> */
.L_x_11720:
[----:B------:R-:W-:Y:S05]  /*16ce0*/  BSYNC B0 ;  /* 0x0000000000007941 */ /* 0x000fea0003800000 */
.L_x_11719:
        /* <DEDUP_REMOVED lines=23> */
.L_x_11738:
        /* <DEDUP_REMOVED lines=23> */
.L_x_11740:
        /* <DEDUP_REMOVED lines=20> */
.L_x_11742:
        /* <DEDUP_REMOVED lines=16> */
.L_x_11741:
        /* <DEDUP_REMOVED lines=31> */
.L_x_11743:
        /* <DEDUP_REMOVED lines=19> */
.L_x_11880:
[----:B------:R-:W-:Y:S01]  /*17530*/  UMOV UR4, 0xffffffff ;  /* 0xffffffff00047882 */ /* 0x000fe20000000000 */
[----:B------:R-:W-:Y:S02]  /*17540*/  SHF.R.S32.HI R8, RZ, 0x1f, R0 ;  /* 0x0000001fff087819 */ /* 0x000fe40000011400 */
[----:B------:R-:W-:Y:S05]  /*17550*/  BRA.DIV UR4, `(.L_x_11745) ;  /* 0x0000004604a07947 */ /* 0x000fea000b800000 */
[----:B------:R-:W-:-:S13]  /*17560*/  ELECT P6, URZ, PT ;  /* 0x00000000003f782f */ /* 0x000fda00038c0000 */
.L_x_11883:
        /* <DEDUP_REMOVED lines=22> */
.L_x_11747:
        /* <DEDUP_REMOVED lines=9> */
.L_x_11884:
        /* <DEDUP_REMOVED lines=11> */
.L_x_11749:
        /* <DEDUP_REMOVED lines=22> */
.L_x_11746:
        /* <DEDUP_REMOVED lines=55> */
.L_x_11751:
[----:B------:R-:W-:Y:S05]  /*17ce0*/  BSYNC B0 ;  /* 0x0000000000007941 */ /* 0x000fea0003800000 */
.L_x_11750:
        /* <DEDUP_REMOVED lines=9> */
.L_x_11885:
        /* <DEDUP_REMOVED lines=13> */
.L_x_11886:
        /* <DEDUP_REMOVED lines=11> */
.L_x_11756:
        /* <DEDUP_REMOVED lines=37> */
.L_x_11754:
[----:B------:R-:W-:Y:S05]  /*18150*/  BSYNC B0 ;  /* 0x0000000000007941 */ /* 0x000fea0003800000 */
.L_x_11753:
        /* <DEDUP_REMOVED lines=43> */
.L_x_11763:
[----:B-1----:R-:W1:Y:S01]  /*18410*/  S2R R3, SR_CgaCtaId ;  /* 0x0000000000037919 */ /* 0x002e620000008800 */
[----:B------:R-:W-:-:S04]  /*18420*/  MOV R2, 0x400 ;  /* 0x0000040000027802 */ /* 0x000fc80000000f00 */
[----:B-1----:R-:W-:Y:S02]  /*18430*/  LEA R2, R3, R2, 0x18 ;  /* 0x0000000203027211 */ /* 0x002fe400078ec0ff */
[----:B------:R-:W-:-:S03]  /*18440*/  SHF.L.U32 R3, R12, 0x1f, RZ ;  /* 0x0000001f0c037819 */ /* 0x000fc600000006ff */
[----:B------:R-:W-:-:S04]  /*18450*/  IMAD R2, R13, 0x8, R2 ;  /* 0x000000080d027824 */ /* 0x000fc800078e0202 */
[----:B------:R-:W1:Y:S02]  /*18460*/  SYNCS.PHASECHK.TRANS64.TRYWAIT P0, [R2+URZ+0x32440], R3 ;  /* 0x03244003020075a7 */ /* 0x000e64000800017f */
[----:B-1----:R-:W-:Y:S05]  /*18470*/  @!P0 BRA `(.L_x_11764) ;  /* 0x0000003800408947 */ /* 0x002fea0003800000 */
.L_x_11887:
        /* <DEDUP_REMOVED lines=11> */
.L_x_11765:
        /* <DEDUP_REMOVED lines=22> */
.L_x_11888:
        /* <DEDUP_REMOVED lines=8> */
.L_x_11767:
        /* <DEDUP_REMOVED lines=34> */
.L_x_11762:
[----:B------:R-:W-:Y:S05]  /*18930*/  BSYNC B2 ;  /* 0x0000000000027941 */ /* 0x000fea0003800000 */
.L_x_11761:
[----:B------:R-:W2:Y:S02]  /*18940*/  LDL.LU R2, [R1+0x20] ;  /* 0x0000200001027983 */ /* 0x000ea40000300800 */
[----:B--2---:R-:W-:-:S07]  /*18950*/  VIADD R5, R2, 0xfffffffd ;  /* 0xfffffffd02057836 */ /* 0x004fce0000000000 */
.L_x_11760:
[----:B------:R-:W-:Y:S05]  /*18960*/  BSYNC B1 ;  /* 0x0000000000017941 */ /* 0x000fea0003800000 */
.L_x_11759:
[----:B------:R-:W-:-:S13]  /*18970*/  ISETP.NE.AND P0, PT, R9, RZ, PT ;  /* 0x000000ff0900720c */ /* 0x000fda0003f05270 */
[----:B------:R-:W-:Y:S05]  /*18980*/  @!P0 BRA `(.L_x_11758) ;  /* 0x0000000c00888947 */ /* 0x000fea0003800000 */
.L_x_11782:
        /* <DEDUP_REMOVED lines=30> */
.L_x_11770:
[----:B------:R-:W2:Y:S01]  /*18b70*/  S2R R3, SR_CgaCtaId ;  /* 0x0000000000037919 */ /* 0x000ea20000008800 */
[----:B------:R-:W-:-:S04]  /*18b80*/  MOV R2, 0x400 ;  /* 0x0000040000027802 */ /* 0x000fc80000000f00 */
[----:B--2---:R-:W-:Y:S02]  /*18b90*/  LEA R2, R3, R2, 0x18 ;  /* 0x0000000203027211 */ /* 0x004fe400078ec0ff */
[----:B------:R-:W-:-:S03]  /*18ba0*/  SHF.L.U32 R3, R9, 0x1f, RZ ;  /* 0x0000001f09037819 */ /* 0x000fc600000006ff */
[----:B------:R-:W-:-:S04]  /*18bb0*/  IMAD R2, R10, 0x8, R2 ;  /* 0x000000080a027824 */ /* 0x000fc800078e0202 */
[----:B------:R-:W2:Y:S02]  /*18bc0*/  SYNCS.PHASECHK.TRANS64.TRYWAIT P0, [R2+URZ+0x32440], R3 ;  /* 0x03244003020075a7 */ /* 0x000ea4000800017f */
[----:B--2---:R-:W-:Y:S05]  /*18bd0*/  @!P0 BRA `(.L_x_11771) ;  /* 0x0000003000908947 */ /* 0x004fea0003800000 */
.L_x_11889:
        /* <DEDUP_REMOVED lines=11> */
.L_x_11772:
[----:B0-----:R-:W3:Y:S01]  /*18c90*/  LDL R12, [R1+0x10] ;  /* 0x00001000010c7983 */ /* 0x001ee20000100800 */
[----:B-1----:R-:W-:Y:S01]  /*18ca0*/  MOV R7, 0x400 ;  /* 0x0000040000077802 */ /* 0x002fe20000000f00 */
        /* <DEDUP_REMOVED lines=19> */
.L_x_11890:
        /* <DEDUP_REMOVED lines=8> */
.L_x_11774:
        /* <DEDUP_REMOVED lines=33> */
.L_x_11769:
[----:B------:R-:W-:Y:S05]  /*19070*/  BSYNC B1 ;  /* 0x0000000000017941 */ /* 0x000fea0003800000 */
.L_x_11768:
        /* <DEDUP_REMOVED lines=29> */
.L_x_11777:
[----:B------:R-:W2:Y:S01]  /*19250*/  S2R R3, SR_CgaCtaId ;  /* 0x0000000000037919 */ /* 0x000ea20000008800 */
[----:B------:R-:W-:-:S04]  /*19260*/  MOV R2, 0x400 ;  /* 0x0000040000027802 */ /* 0x000fc80000000f00 */
[----:B--2---:R-:W-:Y:S02]  /*19270*/  LEA R2, R3, R2, 0x18 ;  /* 0x0000000203027211 */ /* 0x004fe400078ec0ff */
[----:B------:R-:W-:-:S03]  /*19280*/  SHF.L.U32 R3, R11, 0x1f, RZ ;  /* 0x0000001f0b037819 */ /* 0x000fc600000006ff */
[----:B------:R-:W-:-:S04]  /*19290*/  IMAD R2, R12, 0x8, R2 ;  /* 0x000000080c027824 */ /* 0x000fc800078e0202 */
[----:B------:R-:W2:Y:S02]  /*192a0*/  SYNCS.PHASECHK.TRANS64.TRYWAIT P0, [R2+URZ+0x32440], R3 ;  /* 0x03244003020075a7 */ /* 0x000ea4000800017f */
[----:B--2---:R-:W-:Y:S05]  /*192b0*/  @!P0 BRA `(.L_x_11778) ;  /* 0x0000002c00008947 */ /* 0x004fea0003800000 */
.L_x_11891:
        /* <DEDUP_REMOVED lines=11> */
.L_x_11779:
[----:B-1----:R-:W3:Y:S01]  /*19370*/  LDL R7, [R1] ;  /* 0x0000000001077983 */ /* 0x002ee20000100800 */
        /* <DEDUP_REMOVED lines=21> */
.L_x_11892:
        /* <DEDUP_REMOVED lines=8> */
.L_x_11781:
        /* <DEDUP_REMOVED lines=34> */
.L_x_11776:
[----:B------:R-:W-:Y:S05]  /*19770*/  BSYNC B1 ;  /* 0x0000000000017941 */ /* 0x000fea0003800000 */
.L_x_11775:
[C---:B------:R-:W-:Y:S01]  /*19780*/  ISETP.GT.AND P0, PT, R5.reuse, 0x1, PT ;  /* 0x000000010500780c */ /* 0x040fe20003f04270 */
[----:B------:R-:W-:-:S12]  /*19790*/  VIADD R5, R5, 0xfffffffe ;  /* 0xfffffffe05057836 */ /* 0x000fd80000000000 */
[----:B------:R-:W-:Y:S05]  /*197a0*/  @P0 BRA `(.L_x_11782) ;  /* 0xfffffff000780947 */ /* 0x000fea000383ffff */
.L_x_11758:
[----:B------:R-:W-:Y:S05]  /*197b0*/  BSYNC B0 ;  /* 0x0000000000007941 */ /* 0x000fea0003800000 */
.L_x_11757:
        /* <DEDUP_REMOVED lines=15> */
[----:B0-----:R-:W1:Y:S01]  /*198b0*/  POPC R5, UR4 ;  /* 0x0000000400057d09 */ /* 0x001e620008000000 */
[----:B--2---:R-:W-:-:S13]  /*198c0*/  ISETP.EQ.U32.AND P0, PT, R4, R7, PT ;  /* 0x000000070400720c */ /* 0x004fda0003f02070 */
[----:B-1----:R-:W2:Y:S01]  /*198d0*/  @P0 ATOMG.E.ADD.STRONG.GPU PT, R3, desc[UR52][R2.64], R5 ;  /* 0x00000005020309a8 */ /* 0x002ea200081ee1f4 */
[----:B------:R-:W0:Y:S02]  /*198e0*/  S2R R6, SR_LTMASK ;  /* 0x0000000000067919 */ /* 0x000e240000003900 */
[----:B0-----:R-:W-:-:S04]  /*198f0*/  LOP3.LUT R6, R6, UR4, RZ, 0xc0, !PT ;  /* 0x0000000406067c12 */ /* 0x001fc8000f8ec0ff */
[----:B------:R-:W0:Y:S01]  /*19900*/  POPC R7, R6 ;  /* 0x0000000600077309 */ /* 0x000e220000000000 */
[----:B--2---:R-:W0:Y:S02]  /*19910*/  SHFL.IDX PT, R4, R3, R4, 0x1f ;  /* 0x00001f0403047589 */ /* 0x004e2400000e0000 */
[----:B0-----:R-:W-:-:S07]  /*19920*/  IADD3 R16, R4, UR48, R7 ;  /* 0x0000003004107c10 */ /* 0x001fce000fffe007 */
.L_x_11784:
[----:B------:R-:W-:Y:S05]  /*19930*/  BSYNC B0 ;  /* 0x0000000000007941 */ /* 0x000fea0003800000 */
.L_x_11783:
[----:B-1----:R-:W2:Y:S02]  /*19940*/  LDL.LU R2, [R1+0x8] ;  /* 0x0000080001027983 */ /* 0x002ea40000300800 */
[----:B--2---:R-:W-:-:S05]  /*19950*/  LOP3.LUT R2, R2, R0, RZ, 0x3c, !PT ;  /* 0x0000000002027212 */ /* 0x004fca00078e3cff */
[----:B------:R1:W-:Y:S02]  /*19960*/  STL [R1+0x8], R2 ;  /* 0x0000080201007387 */ /* 0x0003e40000100800 */
.L_x_11739:
[----:B------:R-:W-:Y:S05]  /*19970*/  BSYNC B6 ;  /* 0x0000000000067941 */ /* 0x000fea0003800000 */
.L_x_11737:
[----:B------:R-:W-:-:S03]  /*19980*/  UMOV UR4, 0xffffffff ;  /* 0xffffffff00047882 */ /* 0x000fc60000000000 */
[----:B------:R-:W-:Y:S05]  /*19990*/  BRA.DIV UR4, `(.L_x_11785) ;  /* 0x0000002604707947 */ /* 0x000fea000b800000 */
[----:B------:R2:W3:Y:S04]  /*199a0*/  SHFL.IDX PT, R4, R16, RZ, 0x1f ;  /* 0x00001fff10047589 */ /* 0x0004e800000e0000 */
[----:B------:R-:W4:Y:S02]  /*199b0*/  SHFL.IDX PT, R16, R16, 0x1, 0x1f ;  /* 0x00201f0010107f89 */ /* 0x000f2400000e0000 */
.L_x_11896:
        /* <DEDUP_REMOVED lines=13> */
.L_x_11787:
[----:B------:R-:W-:Y:S05]  /*19a90*/  BSYNC B0 ;  /* 0x0000000000007941 */ /* 0x000fea0003800000 */
.L_x_11786:
        /* <DEDUP_REMOVED lines=23> */
.L_x_11904:
[----:B------:R-:W-:Y:S02]  /*19c10*/  ULDC UR4, c[0x0][0xd10] ;  /* 0x0003440000047ab9 */ /* 0x000fe40000000800 */
[----:B------:R-:W-:-:S04]  /*19c20*/  IMAD.U32 R5, RZ, RZ, UR4 ;  /* 0x00000004ff057e24 */ /* 0x000fc8000f8e00ff */
[----:B-1----:R-:W-:-:S04]  /*19c30*/  IMAD R3, R14, R5, RZ ;  /* 0x000000050e037224 */ /* 0x002fc800078e02ff */
[----:B--2-4-:R-:W-:-:S05]  /*19c40*/  IMAD.IADD R16, R16, 0x1, R3 ;  /* 0x0000000110107824 */ /* 0x014fca00078e0203 */
[----:B---3--:R-:W-:-:S13]  /*19c50*/  ISETP.GT.AND P0, PT, R16, R4, PT ;  /* 0x000000041000720c */ /* 0x008fda0003f04270 */
[----:B------:R-:W-:Y:S05]  /*19c60*/  @P0 BRA `(.L_x_11789) ;  /* 0x0000000000b40947 */ /* 0x000fea0003800000 */
[----:B------:R-:W1:Y:S02]  /*19c70*/  LDC R0, c[0x0][0xd14] ;  /* 0x00034500ff007b82 */ /* 0x000e640000000800 */
.L_x_11794:
        /* <DEDUP_REMOVED lines=14> */
.L_x_11792:
[----:B------:R-:W-:Y:S05]  /*19d60*/  BSYNC B0 ;  /* 0x0000000000007941 */ /* 0x000fea0003800000 */
.L_x_11791:
        /* <DEDUP_REMOVED lines=23> */
.L_x_11912:
[----:B------:R-:W-:Y:S02]  /*19ee0*/  ULDC UR4, c[0x0][0xd10] ;  /* 0x0003440000047ab9 */ /* 0x000fe40000000800 */
[----:B------:R-:W-:-:S04]  /*19ef0*/  IMAD.U32 R5, RZ, RZ, UR4 ;  /* 0x00000004ff057e24 */ /* 0x000fc8000f8e00ff */
[----:B-1----:R-:W-:-:S04]  /*19f00*/  IMAD R3, R14, R5, RZ ;  /* 0x000000050e037224 */ /* 0x002fc800078e02ff */
[----:B------:R-:W-:-:S05]  /*19f10*/  IMAD.IADD R16, R3, 0x1, R16 ;  /* 0x0000000103107824 */ /* 0x000fca00078e0210 */
[----:B------:R-:W-:-:S13]  /*19f20*/  ISETP.GT.AND P0, PT, R16, R4, PT ;  /* 0x000000041000720c */ /* 0x000fda0003f04270 */
[----:B------:R-:W-:Y:S05]  /*19f30*/  @!P0 BRA `(.L_x_11794) ;  /* 0xfffffffc00508947 */ /* 0x000fea000383ffff */
.L_x_11789:
        /* <DEDUP_REMOVED lines=8> */
.L_x_11916:
[----:B------:R-:W-:Y:S01]  /*19fc0*/  ISETP.NE.AND P0, PT, R3, RZ, PT ;  /* 0x000000ff0300720c */ /* 0x000fe20003f05270 */
[----:B------:R-:W-:-:S12]  /*19fd0*/  IMAD.MOV.U32 R7, RZ, RZ, RZ ;  /* 0x000000ffff077224 */ /* 0x000fd800078e00ff */
[----:B------:R-:W-:Y:S05]  /*19fe0*/  @!P0 BRA `(.L_x_11796) ;  /* 0x0000000000108947 */ /* 0x000fea0003800000 */
[----:B------:R-:W-:Y:S01]  /*19ff0*/  UMOV UR4, 0xffffffff ;  /* 0xffffffff00047882 */ /* 0x000fe20000000000 */
[----:B------:R-:W-:Y:S02]  /*1a000*/  VIADD R12, R6, 0xffffffff ;  /* 0xffffffff060c7836 */ /* 0x000fe40000000000 */
[----:B------:R-:W-:Y:S05]  /*1a010*/  BRA.DIV UR4, `(.L_x_11797) ;  /* 0x0000002a04047947 */ /* 0x000fea000b800000 */
[----:B------:R3:W4:Y:S02]  /*1a020*/  SHFL.IDX PT, R7, R2, R12, 0x1f ;  /* 0x00001f0c02077589 */ /* 0x00072400000e0000 */
.L_x_11796:
[----:B0--3--:R-:W0:Y:S01]  /*1a030*/  LDC.64 R2, c[0x0][0xd68] ;  /* 0x00035a00ff027b82 */ /* 0x009e220000000a00 */
[----:B------:R-:W-:-:S04]  /*1a040*/  IMAD.IADD R19, R6, 0x1, R19 ;  /* 0x0000000106137824 */ /* 0x000fc800078e0213 */
        /* <DEDUP_REMOVED lines=65> */
.L_x_11790:
[----:B------:R-:W-:Y:S01]  /*1a460*/  UMOV UR4, URZ ;  /* 0x0000003f00047c82 */ /* 0x000fe20008000000 */
[----:B------:R-:W-:Y:S01]  /*1a470*/  UMOV UR5, URZ ;  /* 0x0000003f00057c82 */ /* 0x000fe20008000000 */
[----:B------:R-:W-:Y:S01]  /*1a480*/  ULDC UR6, c[0x0][0xd14] ;  /* 0x0003450000067ab9 */ /* 0x000fe20000000800 */
[----:B------:R-:W-:Y:S02]  /*1a490*/  IMAD.MOV.U32 R16, RZ, RZ, R4 ;  /* 0x000000ffff107224 */ /* 0x000fe400078e0004 */
[----:B------:R-:W-:Y:S02]  /*1a4a0*/  IMAD.U32 R17, RZ, RZ, UR4 ;  /* 0x00000004ff117e24 */ /* 0x000fe4000f8e00ff */
[----:B------:R-:W-:Y:S02]  /*1a4b0*/  IMAD.U32 R18, RZ, RZ, UR5 ;  /* 0x00000005ff127e24 */ /* 0x000fe4000f8e00ff */
[----:B------:R-:W-:-:S07]  /*1a4c0*/  IMAD.U32 R19, RZ, RZ, UR6 ;  /* 0x00000006ff137e24 */ /* 0x000fce000f8e00ff */
.L_x_11798:
        /* <DEDUP_REMOVED lines=12> */
.L_x_11715:
[----:B-1----:R-:W3:Y:S01]  /*1a590*/  LDL.LU R0, [R1+0x2c] ;  /* 0x00002c0001007983 */ /* 0x002ee20000300800 */
        /* <DEDUP_REMOVED lines=10> */
.L_x_11919:
[----:B------:R-:W-:-:S03]  /*1a640*/  UMOV UR4, 0xffffffff ;  /* 0xffffffff00047882 */ /* 0x000fc60000000000 */
[----:B------:R-:W-:Y:S05]  /*1a650*/  BRA.DIV UR4, `(.L_x_11801) ;  /* 0x0000002204b07947 */ /* 0x000fea000b800000 */
[----:B------:R-:W2:Y:S02]  /*1a660*/  S2R R2, SR_TID.X ;  /* 0x0000000000027919 */ /* 0x000ea40000002100 */
[----:B--2---:R-:W-:-:S04]  /*1a670*/  SHF.R.U32.HI R2, RZ, 0x5, R2 ;  /* 0x00000005ff027819 */ /* 0x004fc80000011602 */
[----:B------:R-:W-:-:S05]  /*1a680*/  LOP3.LUT R2, R2, 0x3, RZ, 0xc0, !PT ;  /* 0x0000000302027812 */ /* 0x000fca00078ec0ff */
[----:B------:R2:W3:Y:S02]  /*1a690*/  SHFL.IDX PT, R14, R2, RZ, 0x1f ;  /* 0x00001fff020e7589 */ /* 0x0004e400000e0000 */
.L_x_11922:
[----:B---3--:R-:W-:-:S13]  /*1a6a0*/  ISETP.NE.AND P0, PT, R14, RZ, PT ;  /* 0x000000ff0e00720c */ /* 0x008fda0003f05270 */
[----:B------:R-:W-:Y:S05]  /*1a6b0*/  @P0 BRA `(.L_x_11551) ;  /* 0x0000000000940947 */ /* 0x000fea0003800000 */
[----:B------:R-:W-:-:S03]  /*1a6c0*/  UMOV UR4, 0xffffffff ;  /* 0xffffffff00047882 */ /* 0x000fc60000000000 */
[----:B------:R-:W-:Y:S05]  /*1a6d0*/  BRA.DIV UR4, `(.L_x_11802) ;  /* 0x0000002204c47947 */ /* 0x000fea000b800000 */
[----:B------:R-:W-:-:S13]  /*1a6e0*/  ELECT P6, URZ, PT ;  /* 0x00000000003f782f */ /* 0x000fda00038c0000 */
.L_x_11925:
[----:B------:R-:W-:Y:S05]  /*1a6f0*/  @!P6 BRA `(.L_x_11551) ;  /* 0x000000000084e947 */ /* 0x000fea0003800000 */
[----:B--2---:R-:W2:Y:S02]  /*1a700*/  LDL.LU R2, [R1+0x34] ;  /* 0x0000340001027983 */ /* 0x004ea40000300800 */
[----:B--2---:R-:W-:-:S04]  /*1a710*/  LOP3.LUT R2, R2, 0x2, RZ, 0xfc, !PT ;  /* 0x0000000202027812 */ /* 0x004fc800078efcff */
[----:B------:R-:W-:-:S13]  /*1a720*/  ISETP.NE.AND P2, PT, R2, 0x3, PT ;  /* 0x000000030200780c */ /* 0x000fda0003f45270 */
[----:B------:R-:W-:Y:S05]  /*1a730*/  @!P2 BRA `(.L_x_11803) ;  /* 0x000000000004a947 */ /* 0x000fea0003800000 */
[----:B------:R-:W-:Y:S01]  /*1a740*/  BPT.TRAP 0x1 ;  /* 0x000000040000795c */ /* 0x000fe20000300000 */
.L_x_11803:
        /* <DEDUP_REMOVED lines=14> */
.L_x_11926:
[----:B------:R-:W2:Y:S02]  /*1a830*/  SYNCS.PHASECHK.TRANS64.TRYWAIT P0, [R7+URZ], R2 ;  /* 0x00000002070075a7 */ /* 0x000ea4000800017f */
[----:B--2---:R-:W-:Y:S05]  /*1a840*/  @!P0 BRA `(.L_x_11805) ;  /* 0x00000020009c8947 */ /* 0x004fea0003800000 */
.L_x_11927:
[----:B------:R-:W-:Y:S05]  /*1a850*/  @!P2 BRA `(.L_x_11806) ;  /* 0x000000000004a947 */ /* 0x000fea0003800000 */
[----:B------:R-:W-:Y:S01]  /*1a860*/  BPT.TRAP 0x1 ;  /* 0x000000040000795c */ /* 0x000fe20000300000 */
.L_x_11806:
[----:B------:R-:W3:Y:S01]  /*1a870*/  LDL.LU R4, [R1] ;  /* 0x0000000001047983 */ /* 0x000ee20000300800 */
[----:B------:R-:W-:-:S04]  /*1a880*/  VIADD R0, R0, 0x32460 ;  /* 0x0003246000007836 */ /* 0x000fc80000000000 */
[----:B---3--:R-:W-:-:S04]  /*1a890*/  IMAD R4, R4, 0x8, R0 ;  /* 0x0000000804047824 */ /* 0x008fc800078e0200 */
[----:B------:R-:W3:Y:S02]  /*1a8a0*/  SYNCS.PHASECHK.TRANS64.TRYWAIT P0, [R4+URZ], R5 ;  /* 0x00000005040075a7 */ /* 0x000ee4000800017f */
[----:B---3--:R-:W-:Y:S05]  /*1a8b0*/  @!P0 BRA `(.L_x_11807) ;  /* 0x0000002000948947 */ /* 0x008fea0003800000 */
.L_x_11928:
[----:B------:R-:W-:-:S07]  /*1a8c0*/  IMAD R3, R3, 0x8, R0 ;  /* 0x0000000803037824 */ /* 0x000fce00078e0200 */
.L_x_11808:
[----:B----4-:R4:W0:Y:S02]  /*1a8d0*/  SYNCS.PHASECHK.TRANS64.TRYWAIT P0, [R3+URZ], R2 ;  /* 0x00000002030075a7 */ /* 0x010824000800017f */
[----:B0-----:R-:W-:Y:S05]  /*1a8e0*/  @!P0 NANOSLEEP.SYNCS 0x989680 ;  /* 0x009896800000895d */ /* 0x001fea0003900000 */
[----:B------:R-:W0:Y:S02]  /*1a8f0*/  @!P0 SYNCS.PHASECHK.TRANS64 P0, [R3+URZ], R2 ;  /* 0x00000002030085a7 */ /* 0x000e24000800007f */
[----:B0-----:R-:W-:Y:S05]  /*1a900*/  @!P0 BRA `(.L_x_11808) ;  /* 0xfffffffc00f08947 */ /* 0x001fea000383ffff */
.L_x_11551:
[----:B------:R-:W-:Y:S05]  /*1a910*/  BSYNC B7 ;  /* 0x0000000000077941 */ /* 0x000fea0003800000 */
.L_x_11548:
[----:B------:R-:W-:Y:S05]  /*1a920*/  EXIT ;  /* 0x000000000000794d */ /* 0x000fea0003800000 */
.L_x_11569:
[----:B0-----:R0:W1:Y:S02]  /*1a930*/  SYNCS.PHASECHK.TRANS64.TRYWAIT P6, [R90+URZ+0x32490], R111 ;  /* 0x0324906f5a0075a7 */ /* 0x00106400080c017f */
[----:B-1----:R-:W-:Y:S05]  /*1a940*/  @!P6 NANOSLEEP.SYNCS 0x989680 ;  /* 0x009896800000e95d */ /* 0x002fea0003900000 */
[----:B------:R-:W1:Y:S02]  /*1a950*/  @!P6 SYNCS.PHASECHK.TRANS64 P6, [R90+URZ+0x32490], R111 ;  /* 0x0324906f5a00e5a7 */ /* 0x000e6400080c007f */
[----:B-1----:R-:W-:Y:S05]  /*1a960*/  @!P6 BRA `(.L_x_11569) ;  /* 0xfffffffc00f0e947 */ /* 0x002fea000383ffff */
[----:B------:R-:W-:Y:S05]  /*1a970*/  BRA `(.L_x_11809) ;  /* 0xfffffe8400247947 */ /* 0x000fea000383ffff */
.L_x_11587:
[----:B0-----:R0:W1:Y:S02]  /*1a980*/  SYNCS.PHASECHK.TRANS64.TRYWAIT P5, [R90+URZ+0x32490], R111 ;  /* 0x0324906f5a0075a7 */ /* 0x00106400080a017f */
[----:B-1----:R-:W-:Y:S05]  /*1a990*/  @!P5 NANOSLEEP.SYNCS 0x989680 ;  /* 0x009896800000d95d */ /* 0x002fea0003900000 */
[----:B------:R-:W1:Y:S02]  /*1a9a0*/  @!P5 SYNCS.PHASECHK.TRANS64 P5, [R90+URZ+0x32490], R111 ;  /* 0x0324906f5a00d5a7 */ /* 0x000e6400080a007f */
[----:B-1----:R-:W-:Y:S05]  /*1a9b0*/  @!P5 BRA `(.L_x_11587) ;  /* 0xfffffffc00f0d947 */ /* 0x002fea000383ffff */
[----:B------:R-:W-:Y:S05]  /*1a9c0*/  BRA `(.L_x_11810) ;  /* 0xfffffe9400d87947 */ /* 0x000fea000383ffff */
.L_x_11596:
[----:B0-----:R0:W1:Y:S02]  /*1a9d0*/  SYNCS.PHASECHK.TRANS64.TRYWAIT P4, [R90+URZ+0x32490], R111 ;  /* 0x0324906f5a0075a7 */ /* 0x001064000808017f */
[----:B-1----:R-:W-:Y:S05]  /*1a9e0*/  @!P4 NANOSLEEP.SYNCS 0x989680 ;  /* 0x009896800000c95d */ /* 0x002fea0003900000 */
[----:B------:R-:W1:Y:S02]  /*1a9f0*/  @!P4 SYNCS.PHASECHK.TRANS64 P4, [R90+URZ+0x32490], R111 ;  /* 0x0324906f5a00c5a7 */ /* 0x000e64000808007f */
[----:B-1----:R-:W-:Y:S05]  /*1aa00*/  @!P4 BRA `(.L_x_11596) ;  /* 0xfffffffc00f0c947 */ /* 0x002fea000383ffff */
[----:B------:R-:W-:Y:S05]  /*1aa10*/  BRA `(.L_x_11811) ;  /* 0xfffffea800287947 */ /* 0x000fea000383ffff */
.L_x_11602:
[----:B-1----:R1:W2:Y:S02]  /*1aa20*/  SYNCS.PHASECHK.TRANS64.TRYWAIT P3, [R90+URZ+0x324b0], R111 ;  /* 0x0324b06f5a0075a7 */ /* 0x0022a4000806017f */
[----:B--2---:R-:W-:Y:S05]  /*1aa30*/  @!P3 NANOSLEEP.SYNCS 0x989680 ;  /* 0x009896800000b95d */ /* 0x004fea0003900000 */
[----:B------:R-:W2:Y:S02]  /*1aa40*/  @!P3 SYNCS.PHASECHK.TRANS64 P3, [R90+URZ+0x324b0], R111 ;  /* 0x0324b06f5a00b5a7 */ /* 0x000ea4000806007f */
[----:B--2---:R-:W-:Y:S05]  /*1aa50*/  @!P3 BRA `(.L_x_11602) ;  /* 0xfffffffc00f0b947 */ /* 0x004fea000383ffff */
[----:B------:R-:W-:Y:S05]  /*1aa60*/  BRA `(.L_x_11812) ;  /* 0xfffffea800bc7947 */ /* 0x000fea000383ffff */
.L_x_11610:
        /* <DEDUP_REMOVED lines=13> */
.L_x_11814:
[----:B------:R-:W-:Y:S05]  /*1ab40*/  BSYNC B0 ;  /* 0x0000000000007941 */ /* 0x000fea0003800000 */
.L_x_11813:
[----:B------:R-:W-:Y:S05]  /*1ab50*/  BRA `(.L_x_11815) ;  /* 0xfffffeb400607947 */ /* 0x000fea000383ffff */
.L_x_11626:
        /* <DEDUP_REMOVED lines=8> */
.L_x_11817:
[----:B------:R-:W-:Y:S05]  /*1abe0*/  BSYNC B1 ;  /* 0x0000000000017941 */ /* 0x000fea0003800000 */
.L_x_11816:
[----:B------:R-:W-:Y:S05]  /*1abf0*/  BRA `(.L_x_11818) ;  /* 0xfffffec000e47947 */ /* 0x000fea000383ffff */
.L_x_11627:
        /* <DEDUP_REMOVED lines=8> */
.L_x_11820:
[----:B------:R-:W-:Y:S05]  /*1ac80*/  BSYNC B1 ;  /* 0x0000000000017941 */ /* 0x000fea0003800000 */
.L_x_11819:
[----:B------:R-:W-:Y:S05]  /*1ac90*/  BRA `(.L_x_11821) ;  /* 0xfffffec000c47947 */ /* 0x000fea000383ffff */
.L_x_11628:
        /* <DEDUP_REMOVED lines=8> */
.L_x_11823:
[----:B------:R-:W-:Y:S05]  /*1ad20*/  BSYNC B1 ;  /* 0x0000000000017941 */ /* 0x000fea0003800000 */
.L_x_11822:
[----:B------:R-:W-:Y:S05]  /*1ad30*/  BRA `(.L_x_11824) ;  /* 0xfffffec000a47947 */ /* 0x000fea000383ffff */
.L_x_11629:
        /* <DEDUP_REMOVED lines=8> */
.L_x_11826:
[----:B------:R-:W-:Y:S05]  /*1adc0*/  BSYNC B1 ;  /* 0x0000000000017941 */ /* 0x000fea0003800000 */
.L_x_11825:
[----:B------:R-:W-:Y:S05]  /*1add0*/  BRA `(.L_x_11827) ;  /* 0xfffffec000847947 */ /* 0x000fea000383ffff */
.L_x_11630:
        /* <DEDUP_REMOVED lines=8> */
.L_x_11829:
[----:B------:R-:W-:Y:S05]  /*1ae60*/  BSYNC B1 ;  /* 0x0000000000017941 */ /* 0x000fea0003800000 */
.L_x_11828:
[----:B------:R-:W-:Y:S05]  /*1ae70*/  BRA `(.L_x_11830) ;  /* 0xfffffec000647947 */ /* 0x000fea000383ffff */
.L_x_11631:
        /* <DEDUP_REMOVED lines=8> */
.L_x_11832:
[----:B------:R-:W-:Y:S05]  /*1af00*/  BSYNC B1 ;  /* 0x0000000000017941 */ /* 0x000fea0003800000 */
.L_x_11831:
[----:B------:R-:W-:Y:S05]  /*1af10*/  BRA `(.L_x_11833) ;  /* 0xfffffec000447947 */ /* 0x000fea000383ffff */
.L_x_11632:
        /* <DEDUP_REMOVED lines=8> */
.L_x_11835:
[----:B------:R-:W-:Y:S05]  /*1afa0*/  BSYNC B1 ;  /* 0x0000000000017941 */ /* 0x000fea0003800000 */
.L_x_11834:
[----:B------:R-:W-:Y:S05]  /*1afb0*/  BRA `(.L_x_11836) ;  /* 0xfffffec000247947 */ /* 0x000fea000383ffff */
.L_x_11633:
        /* <DEDUP_REMOVED lines=8> */
.L_x_11838:
[----:B------:R-:W-:Y:S05]  /*1b040*/  BSYNC B1 ;  /* 0x0000000000017941 */ /* 0x000fea0003800000 */
.L_x_11837:
[----:B------:R-:W-:Y:S05]  /*1b050*/  BRA `(.L_x_11839) ;  /* 0xfffffec000047947 */ /* 0x000fea000383ffff */
.L_x_11635:
[----:B0-----:R0:W1:Y:S02]  /*1b060*/  SYNCS.PHASECHK.TRANS64.TRYWAIT P2, [R17+URZ+0x32400], R6 ;  /* 0x03240006110075a7 */ /* 0x001064000804017f */
[----:B-1----:R-:W-:Y:S05]  /*1b070*/  @!P2 NANOSLEEP.SYNCS 0x989680 ;  /* 0x009896800000a95d */ /* 0x002fea0003900000 */
[----:B------:R-:W1:Y:S02]  /*1b080*/  @!P2 SYNCS.PHASECHK.TRANS64 P2, [R17+URZ+0x32400], R6 ;  /* 0x032400061100a5a7 */ /* 0x000e64000804007f */
[----:B-1----:R-:W-:Y:S05]  /*1b090*/  @!P2 BRA `(.L_x_11635) ;  /* 0xfffffffc00f0a947 */ /* 0x002fea000383ffff */
[----:B------:R-:W-:Y:S05]  /*1b0a0*/  BRA `(.L_x_11840) ;  /* 0xfffffec000887947 */ /* 0x000fea000383ffff */
.L_x_11643:
        /* <DEDUP_REMOVED lines=8> */
.L_x_11842:
[----:B------:R-:W-:Y:S05]  /*1b130*/  BSYNC B1 ;  /* 0x0000000000017941 */ /* 0x000fea0003800000 */
.L_x_11841:
[----:B------:R-:W-:Y:S05]  /*1b140*/  BRA `(.L_x_11843) ;  /* 0xfffffed000c07947 */ /* 0x000fea000383ffff */
.L_x_11644:
        /* <DEDUP_REMOVED lines=8> */
.L_x_11845:
[----:B------:R-:W-:Y:S05]  /*1b1d0*/  BSYNC B1 ;  /* 0x0000000000017941 */ /* 0x000fea0003800000 */
.L_x_11844:
[----:B------:R-:W-:Y:S05]  /*1b1e0*/  BRA `(.L_x_11846) ;  /* 0xfffffed000a07947 */ /* 0x000fea000383ffff */
.L_x_11645:
        /* <DEDUP_REMOVED lines=8> */
.L_x_11848:
[----:B------:R-:W-:Y:S05]  /*1b270*/  BSYNC B1 ;  /* 0x0000000000017941 */ /* 0x000fea0003800000 */
.L_x_11847:
[----:B------:R-:W-:Y:S05]  /*1b280*/  BRA `(.L_x_11849) ;  /* 0xfffffed000807947 */ /* 0x000fea000383ffff */
.L_x_11646:
        /* <DEDUP_REMOVED lines=8> */
.L_x_11851:
[----:B------:R-:W-:Y:S05]  /*1b310*/  BSYNC B1 ;  /* 0x0000000000017941 */ /* 0x000fea0003800000 */
.L_x_11850:
[----:B------:R-:W-:Y:S05]  /*1b320*/  BRA `(.L_x_11852) ;  /* 0xfffffed000607947 */ /* 0x000fea000383ffff */
.L_x_11647:
        /* <DEDUP_REMOVED lines=8> */
.L_x_11854:
[----:B------:R-:W-:Y:S05]  /*1b3b0*/  BSYNC B1 ;  /* 0x0000000000017941 */ /* 0x000fea0003800000 */
.L_x_11853:
[----:B------:R-:W-:Y:S05]  /*1b3c0*/  BRA `(.L_x_11855) ;  /* 0xfffffed000407947 */ /* 0x000fea000383ffff */
.L_x_11648:
        /* <DEDUP_REMOVED lines=8> */
.L_x_11857:
[----:B------:R-:W-:Y:S05]  /*1b450*/  BSYNC B1 ;  /* 0x0000000000017941 */ /* 0x000fea0003800000 */
.L_x_11856:
[----:B------:R-:W-:Y:S05]  /*1b460*/  BRA `(.L_x_11858) ;  /* 0xfffffed000247947 */ /* 0x000fea000383ffff */
.L_x_11649:
        /* <DEDUP_REMOVED lines=8> */
.L_x_11860:
[----:B------:R-:W-:Y:S05]  /*1b4f0*/  BSYNC B1 ;  /* 0x0000000000017941 */ /* 0x000fea0003800000 */
.L_x_11859:
[----:B------:R-:W-:Y:S05]  /*1b500*/  BRA `(.L_x_11861) ;  /* 0xfffffed000087947 */ /* 0x000fea000383ffff */
.L_x_11650:
        /* <DEDUP_REMOVED lines=8> */
.L_x_11863:
[----:B------:R-:W-:Y:S05]  /*1b590*/  BSYNC B1 ;  /* 0x0000000000017941 */ /* 0x000fea0003800000 */
.L_x_11862:
[----:B------:R-:W-:Y:S05]  /*1b5a0*/  BRA `(.L_x_11864) ;  /* 0xfffffecc00ec7947 */ /* 0x000fea000383ffff */
.L_x_11652:
[----:B0-----:R0:W1:Y:S02]  /*1b5b0*/  SYNCS.PHASECHK.TRANS64.TRYWAIT P1, [R17+URZ+0x32400], R4 ;  /* 0x03240004110075a7 */ /* 0x001064000802017f */
[----:B-1----:R-:W-:Y:S05]  /*1b5c0*/  @!P1 NANOSLEEP.SYNCS 0x989680 ;  /* 0x009896800000995d */ /* 0x002fea0003900000 */
[----:B------:R-:W1:Y:S02]  /*1b5d0*/  @!P1 SYNCS.PHASECHK.TRANS64 P1, [R17+URZ+0x32400], R4 ;  /* 0x03240004110095a7 */ /* 0x000e64000802007f */
[----:B-1----:R-:W-:Y:S05]  /*1b5e0*/  @!P1 BRA `(.L_x_11652) ;  /* 0xfffffffc00f09947 */ /* 0x002fea000383ffff */
[----:B------:R-:W-:Y:S05]  /*1b5f0*/  BRA `(.L_x_11865) ;  /* 0xfffffed000607947 */ /* 0x000fea000383ffff */
.L_x_11658:
[----:B--2---:R2:W4:Y:S02]  /*1b600*/  SYNCS.PHASECHK.TRANS64.TRYWAIT P1, [R173+URZ+0x32430], R6 ;  /* 0x03243006ad0075a7 */ /* 0x004524000802017f */
[----:B----4-:R-:W-:Y:S05]  /*1b610*/  @!P1 NANOSLEEP.SYNCS 0x989680 ;  /* 0x009896800000995d */ /* 0x010fea0003900000 */
[----:B------:R-:W4:Y:S02]  /*1b620*/  @!P1 SYNCS.PHASECHK.TRANS64 P1, [R173+URZ+0x32430], R6 ;  /* 0x03243006ad0095a7 */ /* 0x000f24000802007f */
[----:B----4-:R-:W-:Y:S05]  /*1b630*/  @!P1 BRA `(.L_x_11658) ;  /* 0xfffffffc00f09947 */ /* 0x010fea000383ffff */
[----:B------:R-:W-:Y:S05]  /*1b640*/  BRA `(.L_x_11657) ;  /* 0xfffffee000307947 */ /* 0x000fea000383ffff */
.L_x_11660:
[----:B---3--:R3:W4:Y:S02]  /*1b650*/  SYNCS.PHASECHK.TRANS64.TRYWAIT P1, [R17+URZ+0x32410], R8 ;  /* 0x03241008110075a7 */ /* 0x008724000802017f */
[----:B----4-:R-:W-:Y:S05]  /*1b660*/  @!P1 NANOSLEEP.SYNCS 0x989680 ;  /* 0x009896800000995d */ /* 0x010fea0003900000 */
[----:B------:R-:W4:Y:S02]  /*1b670*/  @!P1 SYNCS.PHASECHK.TRANS64 P1, [R17+URZ+0x32410], R8 ;  /* 0x03241008110095a7 */ /* 0x000f24000802007f */
[----:B----4-:R-:W-:Y:S05]  /*1b680*/  @!P1 BRA `(.L_x_11660) ;  /* 0xfffffffc00f09947 */ /* 0x010fea000383ffff */
[----:B------:R-:W-:Y:S05]  /*1b690*/  BRA `(.L_x_11866) ;  /* 0xfffffee000dc7947 */ /* 0x000fea000383ffff */
.L_x_11665:
[----:B0-----:R0:W1:Y:S02]  /*1b6a0*/  SYNCS.PHASECHK.TRANS64.TRYWAIT P2, [R173+URZ+0x32450], R6 ;  /* 0x03245006ad0075a7 */ /* 0x001064000804017f */
[----:B-1----:R-:W-:Y:S05]  /*1b6b0*/  @!P2 NANOSLEEP.SYNCS 0x989680 ;  /* 0x009896800000a95d */ /* 0x002fea0003900000 */
[----:B------:R-:W1:Y:S02]  /*1b6c0*/  @!P2 SYNCS.PHASECHK.TRANS64 P2, [R173+URZ+0x32450], R6 ;  /* 0x03245006ad00a5a7 */ /* 0x000e64000804007f */
[----:B-1----:R-:W-:Y:S05]  /*1b6d0*/  @!P2 BRA `(.L_x_11665) ;  /* 0xfffffffc00f0a947 */ /* 0x002fea000383ffff */
[----:B------:R-:W-:Y:S05]  /*1b6e0*/  BRA `(.L_x_11664) ;  /* 0xfffffee000fc7947 */ /* 0x000fea000383ffff */
.L_x_11670:
[----:B--2---:R2:W3:Y:S02]  /*1b6f0*/  SYNCS.PHASECHK.TRANS64.TRYWAIT P2, [R201+URZ+0x32430], R10 ;  /* 0x0324300ac90075a7 */ /* 0x0044e4000804017f */
[----:B---3--:R-:W-:Y:S05]  /*1b700*/  @!P2 NANOSLEEP.SYNCS 0x989680 ;  /* 0x009896800000a95d */ /* 0x008fea0003900000 */
[----:B------:R-:W3:Y:S02]  /*1b710*/  @!P2 SYNCS.PHASECHK.TRANS64 P2, [R201+URZ+0x32430], R10 ;  /* 0x0324300ac900a5a7 */ /* 0x000ee4000804007f */
[----:B---3--:R-:W-:Y:S05]  /*1b720*/  @!P2 BRA `(.L_x_11670) ;  /* 0xfffffffc00f0a947 */ /* 0x008fea000383ffff */
[----:B------:R-:W-:Y:S05]  /*1b730*/  BRA `(.L_x_11669) ;  /* 0xffffff0800707947 */ /* 0x000fea000383ffff */
.L_x_11675:
[----:B---3--:R3:W4:Y:S02]  /*1b740*/  SYNCS.PHASECHK.TRANS64.TRYWAIT P2, [R201+URZ+0x32450], R10 ;  /* 0x0324500ac90075a7 */ /* 0x008724000804017f */
[----:B----4-:R-:W-:Y:S05]  /*1b750*/  @!P2 NANOSLEEP.SYNCS 0x989680 ;  /* 0x009896800000a95d */ /* 0x010fea0003900000 */
[----:B------:R-:W4:Y:S02]  /*1b760*/  @!P2 SYNCS.PHASECHK.TRANS64 P2, [R201+URZ+0x32450], R10 ;  /* 0x0324500ac900a5a7 */ /* 0x000f24000804007f */
[----:B----4-:R-:W-:Y:S05]  /*1b770*/  @!P2 BRA `(.L_x_11675) ;  /* 0xfffffffc00f0a947 */ /* 0x010fea000383ffff */
[----:B------:R-:W-:Y:S05]  /*1b780*/  BRA `(.L_x_11674) ;  /* 0xffffff0c000c7947 */ /* 0x000fea000383ffff */
.L_x_11681:
[----:B--2---:R2:W3:Y:S02]  /*1b790*/  SYNCS.PHASECHK.TRANS64.TRYWAIT P2, [R215+URZ+0x32430], R10 ;  /* 0x0324300ad70075a7 */ /* 0x0044e4000804017f */
[----:B---3--:R-:W-:Y:S05]  /*1b7a0*/  @!P2 NANOSLEEP.SYNCS 0x989680 ;  /* 0x009896800000a95d */ /* 0x008fea0003900000 */
[----:B------:R-:W3:Y:S02]  /*1b7b0*/  @!P2 SYNCS.PHASECHK.TRANS64 P2, [R215+URZ+0x32430], R10 ;  /* 0x0324300ad700a5a7 */ /* 0x000ee4000804007f */
[----:B---3--:R-:W-:Y:S05]  /*1b7c0*/  @!P2 BRA `(.L_x_11681) ;  /* 0xfffffffc00f0a947 */ /* 0x008fea000383ffff */
[----:B------:R-:W-:Y:S05]  /*1b7d0*/  BRA `(.L_x_11680) ;  /* 0xffffff3800307947 */ /* 0x000fea000383ffff */
.L_x_11686:
[----:B---3--:R3:W4:Y:S02]  /*1b7e0*/  SYNCS.PHASECHK.TRANS64.TRYWAIT P2, [R215+URZ+0x32450], R10 ;  /* 0x0324500ad70075a7 */ /* 0x008724000804017f */
[----:B----4-:R-:W-:Y:S05]  /*1b7f0*/  @!P2 NANOSLEEP.SYNCS 0x989680 ;  /* 0x009896800000a95d */ /* 0x010fea0003900000 */
[----:B------:R-:W4:Y:S02]  /*1b800*/  @!P2 SYNCS.PHASECHK.TRANS64 P2, [R215+URZ+0x32450], R10 ;  /* 0x0324500ad700a5a7 */ /* 0x000f24000804007f */
[----:B----4-:R-:W-:Y:S05]  /*1b810*/  @!P2 BRA `(.L_x_11686) ;  /* 0xfffffffc00f0a947 */ /* 0x010fea000383ffff */
[----:B------:R-:W-:Y:S05]  /*1b820*/  BRA `(.L_x_11685) ;  /* 0xffffff3800cc7947 */ /* 0x000fea000383ffff */
.L_x_11721:
        /* <DEDUP_REMOVED lines=11> */
.L_x_11868:
[----:B------:R-:W-:Y:S05]  /*1b8e0*/  BSYNC B1 ;  /* 0x0000000000017941 */ /* 0x000fea0003800000 */
.L_x_11867:
[----:B------:R-:W-:Y:S05]  /*1b8f0*/  BRA `(.L_x_11869) ;  /* 0xffffffa400e07947 */ /* 0x000fea000383ffff */
.L_x_11722:
[----:B------:R-:W-:Y:S01]  /*1b900*/  BSSY B1, `(.L_x_11870) ;  /* 0x0000006000017945 */ /* 0x000fe20003800000 */
[----:B------:R-:W-:-:S07]  /*1b910*/  IMAD.MOV.U32 R15, RZ, RZ, -0x1 ;  /* 0xffffffffff0f7424 */ /* 0x000fce00078e00ff */
[----:B------:R-:W-:Y:S05]  /*1b920*/  WARPSYNC.COLLECTIVE R15, `(.L_x_11871) ;  /* 0x000000000f0c7348 */ /* 0x000fea0003c00000 */
[----:B------:R-:W-:Y:S02]  /*1b930*/  ELECT P6, UR62, PT ;  /* 0x00000000003e782f */ /* 0x000fe400038c0000 */
[----:B------:R-:W-:Y:S01]  /*1b940*/  MOV R14, UR62 ;  /* 0x0000003e000e7c02 */ /* 0x000fe20008000f00 */
[----:B------:R-:W-:Y:S10]  /*1b950*/  ENDCOLLECTIVE ;  /* 0x000000000000791b */ /* 0x000ff40003800000 */
.L_x_11871:
[----:B------:R-:W-:Y:S05]  /*1b960*/  BSYNC B1 ;  /* 0x0000000000017941 */ /* 0x000fea0003800000 */
.L_x_11870:
[----:B------:R-:W-:Y:S05]  /*1b970*/  BRA `(.L_x_11872) ;  /* 0xffffffa400cc7947 */ /* 0x000fea000383ffff */
.L_x_11723:
[----:B0-----:R0:W1:Y:S02]  /*1b980*/  SYNCS.PHASECHK.TRANS64.TRYWAIT P0, [R9+URZ+0x32420], R5 ;  /* 0x03242005090075a7 */ /* 0x001064000800017f */
[----:B-1----:R-:W-:Y:S05]  /*1b990*/  @!P0 NANOSLEEP.SYNCS 0x989680 ;  /* 0x009896800000895d */ /* 0x002fea0003900000 */
[----:B------:R-:W1:Y:S02]  /*1b9a0*/  @!P0 SYNCS.PHASECHK.TRANS64 P0, [R9+URZ+0x32420], R5 ;  /* 0x03242005090085a7 */ /* 0x000e64000800007f */
[----:B-1----:R-:W-:Y:S05]  /*1b9b0*/  @!P0 BRA `(.L_x_11723) ;  /* 0xfffffffc00f08947 */ /* 0x002fea000383ffff */
[----:B------:R-:W-:Y:S05]  /*1b9c0*/  BRA `(.L_x_11873) ;  /* 0xffffffa400e47947 */ /* 0x000fea000383ffff */
.L_x_11726:
[----:B0-----:R0:W1:Y:S02]  /*1b9d0*/  SYNCS.PHASECHK.TRANS64.TRYWAIT P0, [R5+URZ+0x324a0], R7 ;  /* 0x0324a007050075a7 */ /* 0x001064000800017f */
[----:B-1----:R-:W-:Y:S05]  /*1b9e0*/  @!P0 NANOSLEEP.SYNCS 0x989680 ;  /* 0x009896800000895d */ /* 0x002fea0003900000 */
[----:B------:R-:W1:Y:S02]  /*1b9f0*/  @!P0 SYNCS.PHASECHK.TRANS64 P0, [R5+URZ+0x324a0], R7 ;  /* 0x0324a007050085a7 */ /* 0x000e64000800007f */
[----:B-1----:R-:W-:Y:S05]  /*1ba00*/  @!P0 BRA `(.L_x_11726) ;  /* 0xfffffffc00f08947 */ /* 0x002fea000383ffff */
[----:B------:R-:W-:Y:S05]  /*1ba10*/  BRA `(.L_x_11874) ;  /* 0xffffffa400f07947 */ /* 0x000fea000383ffff */
.L_x_11728:
[----:B-1----:R1:W2:Y:S02]  /*1ba20*/  SYNCS.PHASECHK.TRANS64.TRYWAIT P0, [R5+URZ+0x324c0], R7 ;  /* 0x0324c007050075a7 */ /* 0x0022a4000800017f */
[----:B--2---:R-:W-:Y:S05]  /*1ba30*/  @!P0 NANOSLEEP.SYNCS 0x989680 ;  /* 0x009896800000895d */ /* 0x004fea0003900000 */
[----:B------:R-:W2:Y:S02]  /*1ba40*/  @!P0 SYNCS.PHASECHK.TRANS64 P0, [R5+URZ+0x324c0], R7 ;  /* 0x0324c007050085a7 */ /* 0x000ea4000800007f */
[----:B--2---:R-:W-:Y:S05]  /*1ba50*/  @!P0 BRA `(.L_x_11728) ;  /* 0xfffffffc00f08947 */ /* 0x004fea000383ffff */
[----:B------:R-:W-:Y:S05]  /*1ba60*/  BRA `(.L_x_11875) ;  /* 0xffffffa800547947 */ /* 0x000fea000383ffff */
.L_x_11732:
[----:B0-----:R0:W1:Y:S02]  /*1ba70*/  SYNCS.PHASECHK.TRANS64.TRYWAIT P0, [R6+URZ+0x324a0], R7 ;  /* 0x0324a007060075a7 */ /* 0x001064000800017f */
[----:B-1----:R-:W-:Y:S05]  /*1ba80*/  @!P0 NANOSLEEP.SYNCS 0x989680 ;  /* 0x009896800000895d */ /* 0x002fea0003900000 */
[----:B------:R-:W1:Y:S02]  /*1ba90*/  @!P0 SYNCS.PHASECHK.TRANS64 P0, [R6+URZ+0x324a0], R7 ;  /* 0x0324a007060085a7 */ /* 0x000e64000800007f */
[----:B-1----:R-:W-:Y:S05]  /*1baa0*/  @!P0 BRA `(.L_x_11732) ;  /* 0xfffffffc00f08947 */ /* 0x002fea000383ffff */
[----:B------:R-:W-:Y:S05]  /*1bab0*/  BRA `(.L_x_11876) ;  /* 0xffffffac00447947 */ /* 0x000fea000383ffff */
.L_x_11734:
[----:B-1----:R1:W2:Y:S02]  /*1bac0*/  SYNCS.PHASECHK.TRANS64.TRYWAIT P1, [R6+URZ+0x324c0], R7 ;  /* 0x0324c007060075a7 */ /* 0x0022a4000802017f */
[----:B--2---:R-:W-:Y:S05]  /*1bad0*/  @!P1 NANOSLEEP.SYNCS 0x989680 ;  /* 0x009896800000995d */ /* 0x004fea0003900000 */
[----:B------:R-:W2:Y:S02]  /*1bae0*/  @!P1 SYNCS.PHASECHK.TRANS64 P1, [R6+URZ+0x324c0], R7 ;  /* 0x0324c007060095a7 */ /* 0x000ea4000802007f */
[----:B--2---:R-:W-:Y:S05]  /*1baf0*/  @!P1 BRA `(.L_x_11734) ;  /* 0xfffffffc00f09947 */ /* 0x004fea000383ffff */
[----:B------:R-:W-:Y:S05]  /*1bb00*/  BRA `(.L_x_11877) ;  /* 0xffffffac00a07947 */ /* 0x000fea000383ffff */
.L_x_11744:
        /* <DEDUP_REMOVED lines=11> */
.L_x_11879:
[----:B------:R-:W-:Y:S05]  /*1bbc0*/  BSYNC B0 ;  /* 0x0000000000007941 */ /* 0x000fea0003800000 */
.L_x_11878:
[----:B------:R-:W-:Y:S05]  /*1bbd0*/  BRA `(.L_x_11880) ;  /* 0xffffffb800547947 */ /* 0x000fea000383ffff */
.L_x_11745:
[----:B------:R-:W-:Y:S01]  /*1bbe0*/  BSSY B0, `(.L_x_11881) ;  /* 0x0000006000007945 */ /* 0x000fe20003800000 */
[----:B------:R-:W-:-:S07]  /*1bbf0*/  IMAD.MOV.U32 R15, RZ, RZ, -0x1 ;  /* 0xffffffffff0f7424 */ /* 0x000fce00078e00ff */
[----:B------:R-:W-:Y:S05]  /*1bc00*/  WARPSYNC.COLLECTIVE R15, `(.L_x_11882) ;  /* 0x000000000f0c7348 */ /* 0x000fea0003c00000 */
[----:B------:R-:W-:Y:S02]  /*1bc10*/  ELECT P6, UR62, PT ;  /* 0x00000000003e782f */ /* 0x000fe400038c0000 */
[----:B------:R-:W-:Y:S01]  /*1bc20*/  MOV R14, UR62 ;  /* 0x0000003e000e7c02 */ /* 0x000fe20008000f00 */
[----:B------:R-:W-:Y:S10]  /*1bc30*/  ENDCOLLECTIVE ;  /* 0x000000000000791b */ /* 0x000ff40003800000 */
.L_x_11882:
[----:B------:R-:W-:Y:S05]  /*1bc40*/  BSYNC B0 ;  /* 0x0000000000007941 */ /* 0x000fea0003800000 */
.L_x_11881:
[----:B------:R-:W-:Y:S05]  /*1bc50*/  BRA `(.L_x_11883) ;  /* 0xffffffb800447947 */ /* 0x000fea000383ffff */
.L_x_11748:
[----:B0-----:R0:W1:Y:S02]  /*1bc60*/  SYNCS.PHASECHK.TRANS64.TRYWAIT P0, [R9+URZ+0x32440], R10 ;  /* 0x0324400a090075a7 */ /* 0x001064000800017f */
[----:B-1----:R-:W-:Y:S05]  /*1bc70*/  @!P0 NANOSLEEP.SYNCS 0x989680 ;  /* 0x009896800000895d */ /* 0x002fea0003900000 */
[----:B------:R-:W1:Y:S02]  /*1bc80*/  @!P0 SYNCS.PHASECHK.TRANS64 P0, [R9+URZ+0x32440], R10 ;  /* 0x0324400a090085a7 */ /* 0x000e64000800007f */
[----:B-1----:R-:W-:Y:S05]  /*1bc90*/  @!P0 BRA `(.L_x_11748) ;  /* 0xfffffffc00f08947 */ /* 0x002fea000383ffff */
[----:B------:R-:W-:Y:S05]  /*1bca0*/  BRA `(.L_x_11884) ;  /* 0xffffffb800ac7947 */ /* 0x000fea000383ffff */
.L_x_11752:
        /* <DEDUP_REMOVED lines=8> */
.L_x_11755:
[----:B0-----:R0:W1:Y:S02]  /*1bd30*/  SYNCS.PHASECHK.TRANS64.TRYWAIT P0, [R5+URZ+0x32460], R9 ;  /* 0x03246009050075a7 */ /* 0x001064000800017f */
[----:B-1----:R-:W-:Y:S05]  /*1bd40*/  @!P0 NANOSLEEP.SYNCS 0x989680 ;  /* 0x009896800000895d */ /* 0x002fea0003900000 */
[----:B------:R-:W1:Y:S02]  /*1bd50*/  @!P0 SYNCS.PHASECHK.TRANS64 P0, [R5+URZ+0x32460], R9 ;  /* 0x03246009050085a7 */ /* 0x000e64000800007f */
[----:B-1----:R-:W-:Y:S05]  /*1bd60*/  @!P0 BRA `(.L_x_11755) ;  /* 0xfffffffc00f08947 */ /* 0x002fea000383ffff */
[----:B------:R-:W-:Y:S05]  /*1bd70*/  BRA `(.L_x_11886) ;  /* 0xffffffc000347947 */ /* 0x000fea000383ffff */
.L_x_11764:
[----:B-1----:R1:W2:Y:S02]  /*1bd80*/  SYNCS.PHASECHK.TRANS64.TRYWAIT P0, [R2+URZ+0x32440], R3 ;  /* 0x03244003020075a7 */ /* 0x0022a4000800017f */
[----:B--2---:R-:W-:Y:S05]  /*1bd90*/  @!P0 NANOSLEEP.SYNCS 0x989680 ;  /* 0x009896800000895d */ /* 0x004fea0003900000 */
[----:B------:R-:W2:Y:S02]  /*1bda0*/  @!P0 SYNCS.PHASECHK.TRANS64 P0, [R2+URZ+0x32440], R3 ;  /* 0x03244003020085a7 */ /* 0x000ea4000800007f */
[----:B--2---:R-:W-:Y:S05]  /*1bdb0*/  @!P0 BRA `(.L_x_11764) ;  /* 0xfffffffc00f08947 */ /* 0x004fea000383ffff */
[----:B------:R-:W-:Y:S05]  /*1bdc0*/  BRA `(.L_x_11887) ;  /* 0xffffffc400ac7947 */ /* 0x000fea000383ffff */
.L_x_11766:
[----:B0-----:R0:W2:Y:S02]  /*1bdd0*/  SYNCS.PHASECHK.TRANS64.TRYWAIT P0, [R2+URZ+0x32460], R3 ;  /* 0x03246003020075a7 */ /* 0x0010a4000800017f */
[----:B--2---:R-:W-:Y:S05]  /*1bde0*/  @!P0 NANOSLEEP.SYNCS 0x989680 ;  /* 0x009896800000895d */ /* 0x004fea0003900000 */
[----:B------:R-:W2:Y:S02]  /*1bdf0*/  @!P0 SYNCS.PHASECHK.TRANS64 P0, [R2+URZ+0x32460], R3 ;  /* 0x03246003020085a7 */ /* 0x000ea4000800007f */
[----:B--2---:R-:W-:Y:S05]  /*1be00*/  @!P0 BRA `(.L_x_11766) ;  /* 0xfffffffc00f08947 */ /* 0x004fea000383ffff */
[----:B------:R-:W-:Y:S05]  /*1be10*/  BRA `(.L_x_11888) ;  /* 0xffffffc8001c7947 */ /* 0x000fea000383ffff */
.L_x_11771:
[----:B--2---:R2:W3:Y:S02]  /*1be20*/  SYNCS.PHASECHK.TRANS64.TRYWAIT P0, [R2+URZ+0x32440], R3 ;  /* 0x03244003020075a7 */ /* 0x0044e4000800017f */
[----:B---3--:R-:W-:Y:S05]  /*1be30*/  @!P0 NANOSLEEP.SYNCS 0x989680 ;  /* 0x009896800000895d */ /* 0x008fea0003900000 */
[----:B------:R-:W3:Y:S02]  /*1be40*/  @!P0 SYNCS.PHASECHK.TRANS64 P0, [R2+URZ+0x32440], R3 ;  /* 0x03244003020085a7 */ /* 0x000ee4000800007f */
[----:B---3--:R-:W-:Y:S05]  /*1be50*/  @!P0 BRA `(.L_x_11771) ;  /* 0xfffffffc00f08947 */ /* 0x008fea000383ffff */
[----:B------:R-:W-:Y:S05]  /*1be60*/  BRA `(.L_x_11889) ;  /* 0xffffffcc005c7947 */ /* 0x000fea000383ffff */
.L_x_11773:
[----:B0-----:R0:W1:Y:S02]  /*1be70*/  SYNCS.PHASECHK.TRANS64.TRYWAIT P1, [R2+URZ+0x32460], R3 ;  /* 0x03246003020075a7 */ /* 0x001064000802017f */
[----:B-1----:R-:W-:Y:S05]  /*1be80*/  @!P1 NANOSLEEP.SYNCS 0x989680 ;  /* 0x009896800000995d */ /* 0x002fea0003900000 */
[----:B------:R-:W1:Y:S02]  /*1be90*/  @!P1 SYNCS.PHASECHK.TRANS64 P1, [R2+URZ+0x32460], R3 ;  /* 0x03246003020095a7 */ /* 0x000e64000802007f */
[----:B-1----:R-:W-:Y:S05]  /*1bea0*/  @!P1 BRA `(.L_x_11773) ;  /* 0xfffffffc00f09947 */ /* 0x002fea000383ffff */
[----:B------:R-:W-:Y:S05]  /*1beb0*/  BRA `(.L_x_11890) ;  /* 0xffffffcc00c87947 */ /* 0x000fea000383ffff */
.L_x_11778:
[----:B--2---:R2:W3:Y:S02]  /*1bec0*/  SYNCS.PHASECHK.TRANS64.TRYWAIT P0, [R2+URZ+0x32440], R3 ;  /* 0x03244003020075a7 */ /* 0x0044e4000800017f */
[----:B---3--:R-:W-:Y:S05]  /*1bed0*/  @!P0 NANOSLEEP.SYNCS 0x989680 ;  /* 0x009896800000895d */ /* 0x008fea0003900000 */
[----:B------:R-:W3:Y:S02]  /*1bee0*/  @!P0 SYNCS.PHASECHK.TRANS64 P0, [R2+URZ+0x32440], R3 ;  /* 0x03244003020085a7 */ /* 0x000ee4000800007f */
[----:B---3--:R-:W-:Y:S05]  /*1bef0*/  @!P0 BRA `(.L_x_11778) ;  /* 0xfffffffc00f08947 */ /* 0x008fea000383ffff */
[----:B------:R-:W-:Y:S05]  /*1bf00*/  BRA `(.L_x_11891) ;  /* 0xffffffd000ec7947 */ /* 0x000fea000383ffff */
.L_x_11780:
[----:B0-----:R0:W1:Y:S02]  /*1bf10*/  SYNCS.PHASECHK.TRANS64.TRYWAIT P1, [R2+URZ+0x32460], R3 ;  /* 0x03246003020075a7 */ /* 0x001064000802017f */
[----:B-1----:R-:W-:Y:S05]  /*1bf20*/  @!P1 NANOSLEEP.SYNCS 0x989680 ;  /* 0x009896800000995d */ /* 0x002fea0003900000 */
[----:B------:R-:W1:Y:S02]  /*1bf30*/  @!P1 SYNCS.PHASECHK.TRANS64 P1, [R2+URZ+0x32460], R3 ;  /* 0x03246003020095a7 */ /* 0x000e64000802007f */
[----:B-1----:R-:W-:Y:S05]  /*1bf40*/  @!P1 BRA `(.L_x_11780) ;  /* 0xfffffffc00f09947 */ /* 0x002fea000383ffff */
[----:B------:R-:W-:Y:S05]  /*1bf50*/  BRA `(.L_x_11892) ;  /* 0xffffffd4005c7947 */ /* 0x000fea000383ffff */
.L_x_11785:
        /* <DEDUP_REMOVED lines=8> */
.L_x_11894:
[----:B------:R-:W-:Y:S05]  /*1bfe0*/  BSYNC B0 ;  /* 0x0000000000007941 */ /* 0x000fea0003800000 */
.L_x_11893:
        /* <DEDUP_REMOVED lines=8> */
.L_x_11895:
[----:B------:R-:W-:Y:S01]  /*1c070*/  IMAD.MOV.U32 R16, RZ, RZ, R14 ;  /* 0x000000ffff107224 */ /* 0x000fe200078e000e */
[----:B------:R-:W-:Y:S06]  /*1c080*/  BRA `(.L_x_11896) ;  /* 0xffffffd8004c7947 */ /* 0x000fec000383ffff */
.L_x_11788:
        /* <DEDUP_REMOVED lines=8> */
.L_x_11898:
[----:B------:R-:W-:Y:S05]  /*1c110*/  BSYNC B0 ;  /* 0x0000000000007941 */ /* 0x000fea0003800000 */
.L_x_11897:
        /* <DEDUP_REMOVED lines=10> */
.L_x_11899:
        /* <DEDUP_REMOVED lines=8> */
.L_x_11900:
        /* <DEDUP_REMOVED lines=8> */
.L_x_11901:
        /* <DEDUP_REMOVED lines=8> */
.L_x_11902:
        /* <DEDUP_REMOVED lines=8> */
.L_x_11903:
[----:B------:R-:W-:Y:S05]  /*1c3c0*/  BRA `(.L_x_11904) ;  /* 0xffffffd800107947 */ /* 0x000fea000383ffff */
.L_x_11793:
        /* <DEDUP_REMOVED lines=8> */
.L_x_11906:
[----:B------:R-:W-:Y:S05]  /*1c450*/  BSYNC B0 ;  /* 0x0000000000007941 */ /* 0x000fea0003800000 */
.L_x_11905:
        /* <DEDUP_REMOVED lines=10> */
.L_x_11907:
        /* <DEDUP_REMOVED lines=8> */
.L_x_11908:
        /* <DEDUP_REMOVED lines=8> */
.L_x_11909:
        /* <DEDUP_REMOVED lines=8> */
.L_x_11910:
        /* <DEDUP_REMOVED lines=8> */
.L_x_11911:
[----:B------:R-:W-:Y:S05]  /*1c700*/  BRA `(.L_x_11912) ;  /* 0xffffffd400f47947 */ /* 0x000fea000383ffff */
.L_x_11795:
[----:B------:R-:W-:Y:S01]  /*1c710*/  BSSY B0, `(.L_x_11913) ;  /* 0x0000006000007945 */ /* 0x000fe20003800000 */
[----:B------:R-:W-:Y:S01]  /*1c720*/  PLOP3.LUT P6, PT, P6, PT, PT, 0x8, 0x0 ;  /* 0x000000000000781c */ /* 0x000fe200037ce170 */
[----:B------:R-:W-:-:S12]  /*1c730*/  IMAD.MOV.U32 R15, RZ, RZ, -0x1 ;  /* 0xffffffffff0f7424 */ /* 0x000fd800078e00ff */
[----:B0-----:R-:W-:Y:S05]  /*1c740*/  WARPSYNC.COLLECTIVE R15, `(.L_x_11914) ;  /* 0x000000000f087348 */ /* 0x001fea0003c00000 */
[----:B------:R-:W-:Y:S01]  /*1c750*/  VOTE.ANY R14, PT, P6 ;  /* 0x00000000000e7806 */ /* 0x000fe200030e0100 */
[----:B0-----:R-:W-:Y:S06]  /*1c760*/  ENDCOLLECTIVE ;  /* 0x000000000000791b */ /* 0x001fec0003800000 */
.L_x_11914:
[----:B------:R-:W-:Y:S05]  /*1c770*/  BSYNC B0 ;  /* 0x0000000000007941 */ /* 0x000fea0003800000 */
.L_x_11913:
        /* <DEDUP_REMOVED lines=9> */
.L_x_11915:
[----:B------:R-:W-:Y:S01]  /*1c810*/  IMAD.MOV.U32 R17, RZ, RZ, R14 ;  /* 0x000000ffff117224 */ /* 0x000fe200078e000e */
[----:B------:R-:W-:Y:S06]  /*1c820*/  BRA `(.L_x_11916) ;  /* 0xffffffd400e47947 */ /* 0x000fec000383ffff */
.L_x_11797:
[----:B------:R-:W-:Y:S01]  /*1c830*/  BSSY B0, `(.L_x_11917) ;  /* 0x0000007000007945 */ /* 0x000fe20003800000 */
[----:B------:R-:W-:Y:S02]  /*1c840*/  IMAD.MOV.U32 R13, RZ, RZ, R2 ;  /* 0x000000ffff0d7224 */ /* 0x000fe400078e0002 */
[----:B------:R-:W-:Y:S02]  /*1c850*/  IMAD.MOV.U32 R11, RZ, RZ, 0x1f ;  /* 0x0000001fff0b7424 */ /* 0x000fe400078e00ff */
[----:B------:R-:W-:-:S07]  /*1c860*/  IMAD.MOV.U32 R15, RZ, RZ, -0x1 ;  /* 0xffffffffff0f7424 */ /* 0x000fce00078e00ff */
[----:B012---:R-:W-:Y:S05]  /*1c870*/  WARPSYNC.COLLECTIVE R15, `(.L_x_11918) ;  /* 0x000000000f087348 */ /* 0x007fea0003c00000 */
[----:B------:R3:W4:Y:S02]  /*1c880*/  SHFL.IDX P6, R14, R13, R12, R11 ;  /* 0x0000000c0d0e7389 */ /* 0x00072400000c000b */
[----:B01234-:R-:W-:Y:S01]  /*1c890*/  ENDCOLLECTIVE ;  /* 0x000000000000791b */ /* 0x01ffe20003800000 */
.L_x_11918:
[----:B------:R-:W-:Y:S05]  /*1c8a0*/  BSYNC B0 ;  /* 0x0000000000007941 */ /* 0x000fea0003800000 */
.L_x_11917:
[----:B------:R-:W-:Y:S01]  /*1c8b0*/  IMAD.MOV.U32 R7, RZ, RZ, R14 ;  /* 0x000000ffff077224 */ /* 0x000fe200078e000e */
[----:B------:R-:W-:Y:S06]  /*1c8c0*/  BRA `(.L_x_11796) ;  /* 0xffffffd400d87947 */ /* 0x000fec000383ffff */
.L_x_11800:
[----:B-1----:R1:W2:Y:S02]  /*1c8d0*/  SYNCS.PHASECHK.TRANS64.TRYWAIT P0, [R0+URZ+0x32420], R3 ;  /* 0x03242003000075a7 */ /* 0x0022a4000800017f */
[----:B--2---:R-:W-:Y:S05]  /*1c8e0*/  @!P0 NANOSLEEP.SYNCS 0x989680 ;  /* 0x009896800000895d */ /* 0x004fea0003900000 */
[----:B------:R-:W2:Y:S02]  /*1c8f0*/  @!P0 SYNCS.PHASECHK.TRANS64 P0, [R0+URZ+0x32420], R3 ;  /* 0x03242003000085a7 */ /* 0x000ea4000800007f */
[----:B--2---:R-:W-:Y:S05]  /*1c900*/  @!P0 BRA `(.L_x_11800) ;  /* 0xfffffffc00f08947 */ /* 0x004fea000383ffff */
[----:B------:R-:W-:Y:S05]  /*1c910*/  BRA `(.L_x_11919) ;  /* 0xffffffdc00487947 */ /* 0x000fea000383ffff */
.L_x_11801:
        /* <DEDUP_REMOVED lines=11> */
.L_x_11921:
[----:B------:R-:W-:Y:S05]  /*1c9d0*/  BSYNC B0 ;  /* 0x0000000000007941 */ /* 0x000fea0003800000 */
.L_x_11920:
[----:B------:R-:W-:Y:S05]  /*1c9e0*/  BRA `(.L_x_11922) ;  /* 0xffffffdc002c7947 */ /* 0x000fea000383ffff */
.L_x_11802:
[----:B------:R-:W-:Y:S01]  /*1c9f0*/  BSSY B0, `(.L_x_11923) ;  /* 0x0000006000007945 */ /* 0x000fe20003800000 */
[----:B------:R-:W-:-:S07]  /*1ca00*/  IMAD.MOV.U32 R15, RZ, RZ, -0x1 ;  /* 0xffffffffff0f7424 */ /* 0x000fce00078e00ff */
[----:B012---:R-:W-:Y:S05]  /*1ca10*/  WARPSYNC.COLLECTIVE R15, `(.L_x_11924) ;  /* 0x000000000f0c7348 */ /* 0x007fea0003c00000 */
[----:B------:R-:W-:Y:S02]  /*1ca20*/  ELECT P6, UR62, PT ;  /* 0x00000000003e782f */ /* 0x000fe400038c0000 */
[----:B------:R-:W-:Y:S01]  /*1ca30*/  MOV R14, UR62 ;  /* 0x0000003e000e7c02 */ /* 0x000fe20008000f00 */
[----:B012---:R-:W-:Y:S10]  /*1ca40*/  ENDCOLLECTIVE ;  /* 0x000000000000791b */ /* 0x007ff40003800000 */
.L_x_11924:
[----:B------:R-:W-:Y:S05]  /*1ca50*/  BSYNC B0 ;  /* 0x0000000000007941 */ /* 0x000fea0003800000 */
.L_x_11923:
[----:B------:R-:W-:Y:S05]  /*1ca60*/  BRA `(.L_x_11925) ;  /* 0xffffffdc00207947 */ /* 0x000fea000383ffff */
.L_x_11804:
[----:B-1----:R1:W2:Y:S02]  /*1ca70*/  SYNCS.PHASECHK.TRANS64.TRYWAIT P0, [R6+URZ], R5 ;  /* 0x00000005060075a7 */ /* 0x0022a4000800017f */
[----:B--2---:R-:W-:Y:S05]  /*1ca80*/  @!P0 NANOSLEEP.SYNCS 0x989680 ;  /* 0x009896800000895d */ /* 0x004fea0003900000 */
[----:B------:R-:W2:Y:S02]  /*1ca90*/  @!P0 SYNCS.PHASECHK.TRANS64 P0, [R6+URZ], R5 ;  /* 0x00000005060085a7 */ /* 0x000ea4000800007f */
[----:B--2---:R-:W-:Y:S05]  /*1caa0*/  @!P0 BRA `(.L_x_11804) ;  /* 0xfffffffc00f08947 */ /* 0x004fea000383ffff */
[----:B------:R-:W-:Y:S05]  /*1cab0*/  BRA `(.L_x_11926) ;  /* 0xffffffdc005c7947 */ /* 0x000fea000383ffff */
.L_x_11805:
[----:B--2---:R2:W3:Y:S02]  /*1cac0*/  SYNCS.PHASECHK.TRANS64.TRYWAIT P0, [R7+URZ], R2 ;  /* 0x00000002070075a7 */ /* 0x0044e4000800017f */
[----:B---3--:R-:W-:Y:S05]  /*1cad0*/  @!P0 NANOSLEEP.SYNCS 0x989680 ;  /* 0x009896800000895d */ /* 0x008fea0003900000 */
[----:B------:R-:W3:Y:S02]  /*1cae0*/  @!P0 SYNCS.PHASECHK.TRANS64 P0, [R7+URZ], R2 ;  /* 0x00000002070085a7 */ /* 0x000ee4000800007f */
[----:B---3--:R-:W-:Y:S05]  /*1caf0*/  @!P0 BRA `(.L_x_11805) ;  /* 0xfffffffc00f08947 */ /* 0x008fea000383ffff */
[----:B------:R-:W-:Y:S05]  /*1cb00*/  BRA `(.L_x_11927) ;  /* 0xffffffdc00507947 */ /* 0x000fea000383ffff */
.L_x_11807:
[----:B---3--:R3:W4:Y:S02]  /*1cb10*/  SYNCS.PHASECHK.TRANS64.TRYWAIT P0, [R4+URZ], R5 ;  /* 0x00000005040075a7 */ /* 0x008724000800017f */
[----:B----4-:R-:W-:Y:S05]  /*1cb20*/  @!P0 NANOSLEEP.SYNCS 0x989680 ;  /* 0x009896800000895d */ /* 0x010fea0003900000 */
[----:B------:R-:W4:Y:S02]  /*1cb30*/  @!P0 SYNCS.PHASECHK.TRANS64 P0, [R4+URZ], R5 ;  /* 0x00000005040085a7 */ /* 0x000f24000800007f */
[----:B----4-:R-:W-:Y:S05]  /*1cb40*/  @!P0 BRA `(.L_x_11807) ;  /* 0xfffffffc00f08947 */ /* 0x010fea000383ffff */
[----:B------:R-:W-:Y:S05]  /*1cb50*/  BRA `(.L_x_11928) ;  /* 0xffffffdc00587947 */ /* 0x000fea000383ffff */
.L_x_11929:
        /* <DEDUP_REMOVED lines=10> */
.L_x_11978:


//--------------------- .nv.global.init           --------------------------
	.section	.nv.global.init,"aw",@progbits
.nv.global.init:
	.type		$str$23,@object
	.size		$str$23,($str$24 - $str$23)
$str$23:
        /*0000*/ 	.byte	0x28, 0x61, 0x64, 0x64, 0x72, 0x65, 0x73, 0x73, 0x20, 0x26, 0x20, 0x6d, 0x61, 0x73, 0x6b, 0x29
        /*0010*/ 	.byte	0x20, 0x3d, 0x3d, 0x20, 0x30, 0x00
	.type		$str$24,@object
	.size		$str$24,(__unnamed_11 - $str$24)
$str$24:
        /*0016*/ 	.byte	0x2f, 0x74, 0x6d, 0x70, 0x2f, 0x6f, 0x73, 0x73, 0x5f, 0x6b, 0x65, 0x72, 0x6e, 0x65, 0x6c, 0x73
        /*0026*/ 	.byte	0x5f, 0x73, 0x72, 0x63, 0x2f, 0x66, 0x6c, 0x61, 0x73, 0x68, 0x5f, 0x61, 0x74, 0x74, 0x65, 0x6e
        /*0036*/ 	.byte	0x74, 0x69, 0x6f, 0x6e, 0x2f, 0x63, 0x73, 0x72, 0x63, 0x2f, 0x63, 0x75, 0x74, 0x6c, 0x61, 0x73
        /*0046*/ 	.byte	0x73, 0x2f, 0x69, 0x6e, 0x63, 0x6c, 0x75, 0x64, 0x65, 0x2f, 0x63, 0x75, 0x74, 0x65, 0x2f, 0x70
        /*0056*/ 	.byte	0x6f, 0x69, 0x6e, 0x74, 0x65, 0x72, 0x5f, 0x66, 0x6c, 0x61, 0x67, 0x67, 0x65, 0x64, 0x2e, 0x68
        /*0066*/ 	.byte	0x70, 0x70, 0x00
	.type		__unnamed_11,@object
	.size		__unnamed_11,(__unnamed_6 - __unnamed_11)
__unnamed_11:
        /* <DEDUP_REMOVED lines=24> */
	.type		__unnamed_6,@object
	.size		__unnamed_6,(__unnamed_17 - __unnamed_6)
__unnamed_6:
        /* <DEDUP_REMOVED lines=24> */
        /*0369*/ 	.byte	0x00
	.type		__unnamed_17,@object
	.size		__unnamed_17,(__unnamed_5 - __unnamed_17)
__unnamed_17:
        /* <DEDUP_REMOVED lines=25> */
	.type		__unnamed_5,@object
	.size		__unnamed_5,(__unnamed_16 - __unnamed_5)
__unnamed_5:
        /* <DEDUP_REMOVED lines=25> */
	.type		__unnamed_16,@object
	.size		__unnamed_16,(__unnamed_10 - __unnamed_16)
__unnamed_16:
        /* <DEDUP_REMOVED lines=25> */
	.type		__unnamed_10,@object
	.size		__unnamed_10,(__unnamed_4 - __unnamed_10)
__unnamed_10:
        /* <DEDUP_REMOVED lines=28> */
        /*09b6*/ 	.byte	0x34, 0x30, 0x39, 0x36, 0x3e, 0x3e, 0x3e, 0x3e, 0x3e, 0x5d, 0x00
	.type		__unnamed_4,@object
	.size		__unnamed_4,(__unnamed_7 - __unnamed_4)
__unnamed_4:
        /* <DEDUP_REMOVED lines=29> */
	.type		__unnamed_7,@object
	.size		__unnamed_7,(__unnamed_1 - __unnamed_7)
__unnamed_7:
        /* <DEDUP_REMOVED lines=28> */
        /*0d4d*/ 	.byte	0x34, 0x30, 0x39, 0x36, 0x3e, 0x3e, 0x3e, 0x3e, 0x3e, 0x20, 0x26, 0x5d, 0x00
	.type		__unnamed_1,@object
	.size		__unnamed_1,(__unnamed_9 - __unnamed_1)
__unnamed_1:
        /* <DEDUP_REMOVED lines=28> */
        /*0f1a*/ 	.byte	0x3c, 0x36, 0x31, 0x34, 0x34, 0x3e, 0x3e, 0x3e, 0x3e, 0x3e, 0x20, 0x26, 0x5d, 0x00
	.type		__unnamed_9,@object
	.size		__unnamed_9,(__unnamed_8 - __unnamed_9)
__unnamed_9:
        /* <DEDUP_REMOVED lines=28> */
        /*10e8*/ 	.byte	0x3a, 0x43, 0x3c, 0x33, 0x32, 0x37, 0x36, 0x38, 0x3e, 0x3e, 0x3e, 0x3e, 0x3e, 0x5d, 0x00
	.type		__unnamed_8,@object
	.size		__unnamed_8,(__unnamed_3 - __unnamed_8)
__unnamed_8:
        /* <DEDUP_REMOVED lines=29> */
	.type		__unnamed_3,@object
	.size		__unnamed_3,(__unnamed_19 - __unnamed_3)
__unnamed_3:
        /* <DEDUP_REMOVED lines=29> */
	.type		__unnamed_19,@object
	.size		__unnamed_19,(__unnamed_15 - __unnamed_19)
__unnamed_19:
        /* <DEDUP_REMOVED lines=29> */
	.type		__unnamed_15,@object
	.size		__unnamed_15,(__unnamed_21 - __unnamed_15)
__unnamed_15:
        /* <DEDUP_REMOVED lines=29> */
	.type		__unnamed_21,@object
	.size		__unnamed_21,(__unnamed_13 - __unnamed_21)
__unnamed_21:
        /* <DEDUP_REMOVED lines=29> */
	.type		__unnamed_13,@object
	.size		__unnamed_13,(__unnamed_2 - __unnamed_13)
__unnamed_13:
        /* <DEDUP_REMOVED lines=29> */
	.type		__unnamed_2,@object
	.size		__unnamed_2,(__unnamed_14 - __unnamed_2)
__unnamed_2:
        /* <DEDUP_REMOVED lines=29> */
	.type		__unnamed_14,@object
	.size		__unnamed_14,(__unnamed_20 - __unnamed_14)
__unnamed_14:
        /* <DEDUP_REMOVED lines=29> */
	.type		__unnamed_20,@object
	.size		__unnamed_20,(__unnamed_18 - __unnamed_20)
__unnamed_20:
        /* <DEDUP_REMOVED lines=29> */
	.type		__unnamed_18,@object
	.size		__unnamed_18,(__unnamed_12 - __unnamed_18)
__unnamed_18:
        /* <DEDUP_REMOVED lines=29> */
        /*2316*/ 	.byte	0x5d, 0x00
	.type		__unnamed_12,@object
	.size		__unnamed_12,(.L_11 - __unnamed_12)
__unnamed_12:
        /* <DEDUP_REMOVED lines=30> */
.L_11:


//--------------------- .nv.shared._ZN7cutlass13device_kernelIN5flash11enable_sm90INS1_16FlashAttnFwdSm90INS1_25CollectiveMainloopFwdSm90ILi2EN4cute5tupleIJNS5_1CILi1EEES8_S8_EEENS6_IJNS7_ILi128EEESA_NS7_ILi192EEEEEELi128ENS_10bfloat16_tEfNS_4arch4Sm90ELb0ELb0ELb0ELb0ELb0ELb0ELb0ELb1ELb1ELb0ELb0ELb0EEENS1_21CollectiveEpilogueFwdINS6_IJSA_SA_SA_EEES9_SD_SF_Li256ELb0ELb0ELb0ELb0EEENS1_29StaticPersistentTileSchedulerILb0EEEEEEEEEvNT_6ParamsE --------------------------
	.section	.nv.shared._ZN7cutlass13device_kernelIN5flash11enable_sm90INS1_16FlashAttnFwdSm90INS1_25CollectiveMainloopFwdSm90ILi2EN4cute5tupleIJNS5_1CILi1EEES8_S8_EEENS6_IJNS7_ILi128EEESA_NS7_ILi192EEEEEELi128ENS_10bfloat16_tEfNS_4arch4Sm90ELb0ELb0ELb0ELb0ELb0ELb0ELb0ELb1ELb1ELb0ELb0ELb0EEENS1_21CollectiveEpilogueFwdINS6_IJSA_SA_SA_EEES9_SD_SF_Li256ELb0ELb0ELb0ELb0EEENS1_29StaticPersistentTileSchedulerILb0EEEEEEEEEvNT_6ParamsE,"aw",@nobits
	.sectionflags	@""
	.align	16
	.zero		1024


//--------------------- .nv.shared.reserved.0     --------------------------
	.section	.nv.shared.reserved.0,"aw",@nobits
	.weak		__nv_reservedSMEM_offset_0_alias
	.size		__nv_reservedSMEM_offset_0_alias, 0, 0
	.other		__nv_reservedSMEM_offset_0_alias,@"STO_CUDA_RESERVED_SHARED STV_DEFAULT"
__nv_reservedSMEM_offset_0_alias:
	.zero		0


//--------------------- .nv.global                --------------------------
	.section	.nv.global,"aw",@nobits
.nv.global:
	.type		_ZN67_INTERNAL_7f795192_31_flash_fwd_hdimdiff_bf16_sm90_cu_21e1f8cb_36684cute1_E,@object
	.size		_ZN67_INTERNAL_7f795192_31_flash_fwd_hdimdiff_bf16_sm90_cu_21e1f8cb_36684cute1_E,(_ZN67_INTERNAL_7f795192_31_flash_fwd_hdimdiff_bf16_sm90_cu_21e1f8cb_36684cuda3std3__45__cpo6cbeginE - _ZN67_INTERNAL_7f795192_31_flash_fwd_hdimdiff_bf16_sm90_cu_21e1f8cb_36684cute1_E)
_ZN67_INTERNAL_7f795192_31_flash_fwd_hdimdiff_bf16_sm90_cu_21e1f8cb_36684cute1_E:
	.zero		1
	.type		_ZN67_INTERNAL_7f795192_31_flash_fwd_hdimdiff_bf16_sm90_cu_21e1f8cb_36684cuda3std3__45__cpo6cbeginE,@object
	.size		_ZN67_INTERNAL_7f795192_31_flash_fwd_hdimdiff_bf16_sm90_cu_21e1f8cb_36684cuda3std3__45__cpo6cbeginE,(_ZN67_INTERNAL_7f795192_31_flash_fwd_hdimdiff_bf16_sm90_cu_21e1f8cb_36684cuda3std3__48in_placeE - _ZN67_INTERNAL_7f795192_31_flash_fwd_hdimdiff_bf16_sm90_cu_21e1f8cb_36684cuda3std3__45__cpo6cbeginE)
_ZN67_INTERNAL_7f795192_31_flash_fwd_hdimdiff_bf16_sm90_cu_21e1f8cb_36684cuda3std3__45__cpo6cbeginE:
	.zero		1
	.type		_ZN67_INTERNAL_7f795192_31_flash_fwd_hdimdiff_bf16_sm90_cu_21e1f8cb_36684cuda3std3__48in_placeE,@object
	.size		_ZN67_INTERNAL_7f795192_31_flash_fwd_hdimdiff_bf16_sm90_cu_21e1f8cb_36684cuda3std3__48in_placeE,(_ZN67_INTERNAL_7f795192_31_flash_fwd_hdimdiff_bf16_sm90_cu_21e1f8cb_36684cuda3std6ranges3__45__cpo9iter_moveE - _ZN67_INTERNAL_7f795192_31_flash_fwd_hdimdiff_bf16_sm90_cu_21e1f8cb_36684cuda3std3__48in_placeE)
_ZN67_INTERNAL_7f795192_31_flash_fwd_hdimdiff_bf16_sm90_cu_21e1f8cb_36684cuda3std3__48in_placeE:
	.zero		1
	.type		_ZN67_INTERNAL_7f795192_31_flash_fwd_hdimdiff_bf16_sm90_cu_21e1f8cb_36684cuda3std6ranges3__45__cpo9iter_moveE,@object
	.size		_ZN67_INTERNAL_7f795192_31_flash_fwd_hdimdiff_bf16_sm90_cu_21e1f8cb_36684cuda3std6ranges3__45__cpo9iter_moveE,(_ZN67_INTERNAL_7f795192_31_flash_fwd_hdimdiff_bf16_sm90_cu_21e1f8cb_36684cuda3std3__45__cpo5beginE - _ZN67_INTERNAL_7f795192_31_flash_fwd_hdimdiff_bf16_sm90_cu_21e1f8cb_36684cuda3std6ranges3__45__cpo9iter_moveE)
_ZN67_INTERNAL_7f795192_31_flash_fwd_hdimdiff_bf16_sm90_cu_21e1f8cb_36684cuda3std6ranges3__45__cpo9iter_moveE:
	.zero		1
	.type		_ZN67_INTERNAL_7f795192_31_flash_fwd_hdimdiff_bf16_sm90_cu_21e1f8cb_36684cuda3std3__45__cpo5beginE,@object
	.size		_ZN67_INTERNAL_7f795192_31_flash_fwd_hdimdiff_bf16_sm90_cu_21e1f8cb_36684cuda3std3__45__cpo5beginE,(_ZN67_INTERNAL_7f795192_31_flash_fwd_hdimdiff_bf16_sm90_cu_21e1f8cb_36684cuda3std3__469_GLOBAL__N__7f795192_31_flash_fwd_hdimdiff_bf16_sm90_cu_21e1f8cb_36686ignoreE - _ZN67_INTERNAL_7f795192_31_flash_fwd_hdimdiff_bf16_sm90_cu_21e1f8cb_36684cuda3std3__45__cpo5beginE)
_ZN67_INTERNAL_7f795192_31_flash_fwd_hdimdiff_bf16_sm90_cu_21e1f8cb_36684cuda3std3__45__cpo5beginE:
	.zero		1
	.type		_ZN67_INTERNAL_7f795192_31_flash_fwd_hdimdiff_bf16_sm90_cu_21e1f8cb_36684cuda3std3__469_GLOBAL__N__7f795192_31_flash_fwd_hdimdiff_bf16_sm90_cu_21e1f8cb_36686ignoreE,@object
	.size		_ZN67_INTERNAL_7f795192_31_flash_fwd_hdimdiff_bf16_sm90_cu_21e1f8cb_36684cuda3std3__469_GLOBAL__N__7f795192_31_flash_fwd_hdimdiff_bf16_sm90_cu_21e1f8cb_36686ignoreE,(_ZN67_INTERNAL_7f795192_31_flash_fwd_hdimdiff_bf16_sm90_cu_21e1f8cb_36684cute7productE - _ZN67_INTERNAL_7f795192_31_flash_fwd_hdimdiff_bf16_sm90_cu_21e1f8cb_36684cuda3std3__469_GLOBAL__N__7f795192_31_flash_fwd_hdimdiff_bf16_sm90_cu_21e1f8cb_36686ignoreE)
_ZN67_INTERNAL_7f795192_31_flash_fwd_hdimdiff_bf16_sm90_cu_21e1f8cb_36684cuda3std3__469_GLOBAL__N__7f795192_31_flash_fwd_hdimdiff_bf16_sm90_cu_21e1f8cb_36686ignoreE:
	.zero		1
	.type		_ZN67_INTERNAL_7f795192_31_flash_fwd_hdimdiff_bf16_sm90_cu_21e1f8cb_36684cute7productE,@object
	.size		_ZN67_INTERNAL_7f795192_31_flash_fwd_hdimdiff_bf16_sm90_cu_21e1f8cb_36684cute7productE,(_ZN67_INTERNAL_7f795192_31_flash_fwd_hdimdiff_bf16_sm90_cu_21e1f8cb_36684cuda3std3__45__cpo3endE - _ZN67_INTERNAL_7f795192_31_flash_fwd_hdimdiff_bf16_sm90_cu_21e1f8cb_36684cute7productE)
_ZN67_INTERNAL_7f795192_31_flash_fwd_hdimdiff_bf16_sm90_cu_21e1f8cb_36684cute7productE:
	.zero		1
	.type		_ZN67_INTERNAL_7f795192_31_flash_fwd_hdimdiff_bf16_sm90_cu_21e1f8cb_36684cuda3std3__45__cpo3endE,@object
	.size		_ZN67_INTERNAL_7f795192_31_flash_fwd_hdimdiff_bf16_sm90_cu_21e1f8cb_36684cuda3std3__45__cpo3endE,(_ZN67_INTERNAL_7f795192_31_flash_fwd_hdimdiff_bf16_sm90_cu_21e1f8cb_36684cuda3std3__419piecewise_constructE - _ZN67_INTERNAL_7f795192_31_flash_fwd_hdimdiff_bf16_sm90_cu_21e1f8cb_36684cuda3std3__45__cpo3endE)
_ZN67_INTERNAL_7f795192_31_flash_fwd_hdimdiff_bf16_sm90_cu_21e1f8cb_36684cuda3std3__45__cpo3endE:
	.zero		1
	.type		_ZN67_INTERNAL_7f795192_31_flash_fwd_hdimdiff_bf16_sm90_cu_21e1f8cb_36684cuda3std3__419piecewise_constructE,@object
	.size		_ZN67_INTERNAL_7f795192_31_flash_fwd_hdimdiff_bf16_sm90_cu_21e1f8cb_36684cuda3std3__419piecewise_constructE,(_ZN67_INTERNAL_7f795192_31_flash_fwd_hdimdiff_bf16_sm90_cu_21e1f8cb_36684cuda3std3__45__cpo4cendE - _ZN67_INTERNAL_7f795192_31_flash_fwd_hdimdiff_bf16_sm90_cu_21e1f8cb_36684cuda3std3__419piecewise_constructE)
_ZN67_INTERNAL_7f795192_31_flash_fwd_hdimdiff_bf16_sm90_cu_21e1f8cb_36684cuda3std3__419piecewise_constructE:
	.zero		1
	.type		_ZN67_INTERNAL_7f795192_31_flash_fwd_hdimdiff_bf16_sm90_cu_21e1f8cb_36684cuda3std3__45__cpo4cendE,@object
	.size		_ZN67_INTERNAL_7f795192_31_flash_fwd_hdimdiff_bf16_sm90_cu_21e1f8cb_36684cuda3std3__45__cpo4cendE,(_ZN67_INTERNAL_7f795192_31_flash_fwd_hdimdiff_bf16_sm90_cu_21e1f8cb_36684cuda3std6ranges3__45__cpo4swapE - _ZN67_INTERNAL_7f795192_31_flash_fwd_hdimdiff_bf16_sm90_cu_21e1f8cb_36684cuda3std3__45__cpo4cendE)
_ZN67_INTERNAL_7f795192_31_flash_fwd_hdimdiff_bf16_sm90_cu_21e1f8cb_36684cuda3std3__45__cpo4cendE:
	.zero		1
	.type		_ZN67_INTERNAL_7f795192_31_flash_fwd_hdimdiff_bf16_sm90_cu_21e1f8cb_36684cuda3std6ranges3__45__cpo4swapE,@object
	.size		_ZN67_INTERNAL_7f795192_31_flash_fwd_hdimdiff_bf16_sm90_cu_21e1f8cb_36684cuda3std6ranges3__45__cpo4swapE,(.L_28 - _ZN67_INTERNAL_7f795192_31_flash_fwd_hdimdiff_bf16_sm90_cu_21e1f8cb_36684cuda3std6ranges3__45__cpo4swapE)
_ZN67_INTERNAL_7f795192_31_flash_fwd_hdimdiff_bf16_sm90_cu_21e1f8cb_36684cuda3std6ranges3__45__cpo4swapE:
	.zero		1
.L_28:


//--------------------- .nv.shared._ZN7cutlass13device_kernelIN5flash11enable_sm90INS1_16FlashAttnFwdSm90INS1_25CollectiveMainloopFwdSm90ILi2EN4cute5tupleIJNS5_1CILi2EEENS7_ILi1EEES9_EEENS6_IJNS7_ILi128EEESB_NS7_ILi192EEEEEELi128ENS_10bfloat16_tEfNS_4arch4Sm90ELb0ELb0ELb0ELb0ELb0ELb0ELb0ELb1ELb1ELb0ELb0ELb0EEENS1_21CollectiveEpilogueFwdINS6_IJSB_SB_SB_EEESA_SE_SG_Li256ELb0ELb0ELb0ELb0EEENS1_29StaticPersistentTileSchedulerILb0EEEEEEEEEvNT_6ParamsE --------------------------
	.section	.nv.shared._ZN7cutlass13device_kernelIN5flash11enable_sm90INS1_16FlashAttnFwdSm90INS1_25CollectiveMainloopFwdSm90ILi2EN4cute5tupleIJNS5_1CILi2EEENS7_ILi1EEES9_EEENS6_IJNS7_ILi128EEESB_NS7_ILi192EEEEEELi128ENS_10bfloat16_tEfNS_4arch4Sm90ELb0ELb0ELb0ELb0ELb0ELb0ELb0ELb1ELb1ELb0ELb0ELb0EEENS1_21CollectiveEpilogueFwdINS6_IJSB_SB_SB_EEESA_SE_SG_Li256ELb0ELb0ELb0ELb0EEENS1_29StaticPersistentTileSchedulerILb0EEEEEEEEEvNT_6ParamsE,"aw",@nobits
	.sectionflags	@""
	.align	16
	.zero		1024


//--------------------- .nv.shared._ZN7cutlass13device_kernelIN5flash11enable_sm90INS1_16FlashAttnFwdSm90INS1_25CollectiveMainloopFwdSm90ILi2EN4cute5tupleIJNS5_1CILi1EEES8_S8_EEENS6_IJNS7_ILi128EEESA_NS7_ILi192EEEEEELi128ENS_10bfloat16_tEfNS_4arch4Sm90ELb0ELb0ELb0ELb1ELb0ELb0ELb0ELb1ELb1ELb0ELb0ELb0EEENS1_21CollectiveEpilogueFwdINS6_IJSA_SA_SA_EEES9_SD_SF_Li256ELb1ELb0ELb0ELb0EEENS1_36VarlenDynamicPersistentTileSchedulerILi128ELi128ELi256ELi32ELb0ELb0ELb1ELb0ELb1ELb1EEEEEEEEEvNT_6ParamsE --------------------------
	.section	.nv.shared._ZN7cutlass13device_kernelIN5flash11enable_sm90INS1_16FlashAttnFwdSm90INS1_25CollectiveMainloopFwdSm90ILi2EN4cute5tupleIJNS5_1CILi1EEES8_S8_EEENS6_IJNS7_ILi128EEESA_NS7_ILi192EEEEEELi128ENS_10bfloat16_tEfNS_4arch4Sm90ELb0ELb0ELb0ELb1ELb0ELb0ELb0ELb1ELb1ELb0ELb0ELb0EEENS1_21CollectiveEpilogueFwdINS6_IJSA_SA_SA_EEES9_SD_SF_Li256ELb1ELb0ELb0ELb0EEENS1_36VarlenDynamicPersistentTileSchedulerILi128ELi128ELi256ELi32ELb0ELb0ELb1ELb0ELb1ELb1EEEEEEEEEvNT_6ParamsE,"aw",@nobits
	.sectionflags	@""
	.align	16
	.zero		1024


//--------------------- .nv.shared._ZN7cutlass13device_kernelIN5flash11enable_sm90INS1_16FlashAttnFwdSm90INS1_25CollectiveMainloopFwdSm90ILi2EN4cute5tupleIJNS5_1CILi1EEES8_S8_EEENS6_IJNS7_ILi128EEESA_NS7_ILi192EEEEEELi128ENS_10bfloat16_tEfNS_4arch4Sm90ELb0ELb0ELb0ELb1ELb0ELb1ELb0ELb1ELb1ELb0ELb0ELb0EEENS1_21CollectiveEpilogueFwdINS6_IJSA_SA_SA_EEES9_SD_SF_Li256ELb1ELb0ELb0ELb0EEENS1_36VarlenDynamicPersistentTileSchedulerILi128ELi128ELi256ELi32ELb0ELb0ELb1ELb0ELb1ELb1EEEEEEEEEvNT_6ParamsE --------------------------
	.section	.nv.shared._ZN7cutlass13device_kernelIN5flash11enable_sm90INS1_16FlashAttnFwdSm90INS1_25CollectiveMainloopFwdSm90ILi2EN4cute5tupleIJNS5_1CILi1EEES8_S8_EEENS6_IJNS7_ILi128EEESA_NS7_ILi192EEEEEELi128ENS_10bfloat16_tEfNS_4arch4Sm90ELb0ELb0ELb0ELb1ELb0ELb1ELb0ELb1ELb1ELb0ELb0ELb0EEENS1_21CollectiveEpilogueFwdINS6_IJSA_SA_SA_EEES9_SD_SF_Li256ELb1ELb0ELb0ELb0EEENS1_36VarlenDynamicPersistentTileSchedulerILi128ELi128ELi256ELi32ELb0ELb0ELb1ELb0ELb1ELb1EEEEEEEEEvNT_6ParamsE,"aw",@nobits
	.sectionflags	@""
	.align	16
	.zero		1024


//--------------------- .nv.shared._ZN7cutlass13device_kernelIN5flash11enable_sm90INS1_16FlashAttnFwdSm90INS1_25CollectiveMainloopFwdSm90ILi2EN4cute5tupleIJNS5_1CILi1EEES8_S8_EEENS6_IJNS7_ILi128EEENS7_ILi96EEENS7_ILi192EEEEEELi128ENS_10bfloat16_tEfNS_4arch4Sm90ELb0ELb1ELb0ELb0ELb0ELb0ELb0ELb1ELb1ELb0ELb0ELb0EEENS1_21CollectiveEpilogueFwdINS6_IJSA_SA_SB_EEES9_SE_SG_Li256ELb0ELb0ELb0ELb0EEENS1_30DynamicPersistentTileSchedulerILi256ELi32ELb0ELb0ELb1EEEEEEEEEvNT_6ParamsE --------------------------
	.section	.nv.shared._ZN7cutlass13device_kernelIN5flash11enable_sm90INS1_16FlashAttnFwdSm90INS1_25CollectiveMainloopFwdSm90ILi2EN4cute5tupleIJNS5_1CILi1EEES8_S8_EEENS6_IJNS7_ILi128EEENS7_ILi96EEENS7_ILi192EEEEEELi128ENS_10bfloat16_tEfNS_4arch4Sm90ELb0ELb1ELb0ELb0ELb0ELb0ELb0ELb1ELb1ELb0ELb0ELb0EEENS1_21CollectiveEpilogueFwdINS6_IJSA_SA_SB_EEES9_SE_SG_Li256ELb0ELb0ELb0ELb0EEENS1_30DynamicPersistentTileSchedulerILi256ELi32ELb0ELb0ELb1EEEEEEEEEvNT_6ParamsE,"aw",@nobits
	.sectionflags	@""
	.align	16
	.zero		1024


//--------------------- .nv.shared._ZN7cutlass13device_kernelIN5flash11enable_sm90INS1_16FlashAttnFwdSm90INS1_25CollectiveMainloopFwdSm90ILi2EN4cute5tupleIJNS5_1CILi1EEES8_S8_EEENS6_IJNS7_ILi128EEENS7_ILi96EEENS7_ILi192EEEEEELi128ENS_10bfloat16_tEfNS_4arch4Sm90ELb0ELb1ELb0ELb1ELb0ELb0ELb0ELb1ELb1ELb0ELb0ELb0EEENS1_21CollectiveEpilogueFwdINS6_IJSA_SA_SB_EEES9_SE_SG_Li256ELb1ELb0ELb0ELb0EEENS1_36VarlenDynamicPersistentTileSchedulerILi128ELi96ELi256ELi32ELb0ELb0ELb1ELb1ELb0ELb1EEEEEEEEEvNT_6ParamsE --------------------------
	.section	.nv.shared._ZN7cutlass13device_kernelIN5flash11enable_sm90INS1_16FlashAttnFwdSm90INS1_25CollectiveMainloopFwdSm90ILi2EN4cute5tupleIJNS5_1CILi1EEES8_S8_EEENS6_IJNS7_ILi128EEENS7_ILi96EEENS7_ILi192EEEEEELi128ENS_10bfloat16_tEfNS_4arch4Sm90ELb0ELb1ELb0ELb1ELb0ELb0ELb0ELb1ELb1ELb0ELb0ELb0EEENS1_21CollectiveEpilogueFwdINS6_IJSA_SA_SB_EEES9_SE_SG_Li256ELb1ELb0ELb0ELb0EEENS1_36VarlenDynamicPersistentTileSchedulerILi128ELi96ELi256ELi32ELb0ELb0ELb1ELb1ELb0ELb1EEEEEEEEEvNT_6ParamsE,"aw",@nobits
	.sectionflags	@""
	.align	16
	.zero		1024


//--------------------- .nv.shared._ZN7cutlass13device_kernelIN5flash11enable_sm90INS1_16FlashAttnFwdSm90INS1_25CollectiveMainloopFwdSm90ILi2EN4cute5tupleIJNS5_1CILi1EEES8_S8_EEENS6_IJNS7_ILi128EEENS7_ILi96EEENS7_ILi192EEEEEELi128ENS_10bfloat16_tEfNS_4arch4Sm90ELb0ELb1ELb0ELb1ELb0ELb1ELb0ELb1ELb1ELb0ELb0ELb0EEENS1_21CollectiveEpilogueFwdINS6_IJSA_SA_SB_EEES9_SE_SG_Li256ELb1ELb0ELb0ELb0EEENS1_36VarlenDynamicPersistentTileSchedulerILi128ELi96ELi256ELi32ELb0ELb0ELb1ELb1ELb0ELb1EEEEEEEEEvNT_6ParamsE --------------------------
	.section	.nv.shared._ZN7cutlass13device_kernelIN5flash11enable_sm90INS1_16FlashAttnFwdSm90INS1_25CollectiveMainloopFwdSm90ILi2EN4cute5tupleIJNS5_1CILi1EEES8_S8_EEENS6_IJNS7_ILi128EEENS7_ILi96EEENS7_ILi192EEEEEELi128ENS_10bfloat16_tEfNS_4arch4Sm90ELb0ELb1ELb0ELb1ELb0ELb1ELb0ELb1ELb1ELb0ELb0ELb0EEENS1_21CollectiveEpilogueFwdINS6_IJSA_SA_SB_EEES9_SE_SG_Li256ELb1ELb0ELb0ELb0EEENS1_36VarlenDynamicPersistentTileSchedulerILi128ELi96ELi256ELi32ELb0ELb0ELb1ELb1ELb0ELb1EEEEEEEEEvNT_6ParamsE,"aw",@nobits
	.sectionflags	@""
	.align	16
	.zero		1024


//--------------------- .nv.shared._ZN7cutlass13device_kernelIN5flash11enable_sm90INS1_16FlashAttnFwdSm90INS1_25CollectiveMainloopFwdSm90ILi2EN4cute5tupleIJNS5_1CILi1EEES8_S8_EEENS6_IJNS7_ILi128EEESA_NS7_ILi192EEEEEELi128ENS_10bfloat16_tEfNS_4arch4Sm90ELb1ELb0ELb0ELb0ELb0ELb0ELb0ELb1ELb1ELb0ELb0ELb0EEENS1_21CollectiveEpilogueFwdINS6_IJSA_SA_SA_EEES9_SD_SF_Li256ELb0ELb0ELb0ELb0EEENS1_30DynamicPersistentTileSchedulerILi256ELi32ELb0ELb0ELb1EEEEEEEEEvNT_6ParamsE --------------------------
	.section	.nv.shared._ZN7cutlass13device_kernelIN5flash11enable_sm90INS1_16FlashAttnFwdSm90INS1_25CollectiveMainloopFwdSm90ILi2EN4cute5tupleIJNS5_1CILi1EEES8_S8_EEENS6_IJNS7_ILi128EEESA_NS7_ILi192EEEEEELi128ENS_10bfloat16_tEfNS_4arch4Sm90ELb1ELb0ELb0ELb0ELb0ELb0ELb0ELb1ELb1ELb0ELb0ELb0EEENS1_21CollectiveEpilogueFwdINS6_IJSA_SA_SA_EEES9_SD_SF_Li256ELb0ELb0ELb0ELb0EEENS1_30DynamicPersistentTileSchedulerILi256ELi32ELb0ELb0ELb1EEEEEEEEEvNT_6ParamsE,"aw",@nobits
	.sectionflags	@""
	.align	16
	.zero		1024


//--------------------- .nv.shared._ZN7cutlass13device_kernelIN5flash11enable_sm90INS1_16FlashAttnFwdSm90INS1_25CollectiveMainloopFwdSm90ILi2EN4cute5tupleIJNS5_1CILi1EEES8_S8_EEENS6_IJNS7_ILi128EEESA_NS7_ILi192EEEEEELi128ENS_10bfloat16_tEfNS_4arch4Sm90ELb1ELb0ELb0ELb1ELb0ELb0ELb0ELb1ELb1ELb0ELb0ELb0EEENS1_21CollectiveEpilogueFwdINS6_IJSA_SA_SA_EEES9_SD_SF_Li256ELb1ELb0ELb0ELb0EEENS1_36VarlenDynamicPersistentTileSchedulerILi128ELi128ELi256ELi32ELb0ELb0ELb1ELb1ELb1ELb1EEEEEEEEEvNT_6ParamsE --------------------------
	.section	.nv.shared._ZN7cutlass13device_kernelIN5flash11enable_sm90INS1_16FlashAttnFwdSm90INS1_25CollectiveMainloopFwdSm90ILi2EN4cute5tupleIJNS5_1CILi1EEES8_S8_EEENS6_IJNS7_ILi128EEESA_NS7_ILi192EEEEEELi128ENS_10bfloat16_tEfNS_4arch4Sm90ELb1ELb0ELb0ELb1ELb0ELb0ELb0ELb1ELb1ELb0ELb0ELb0EEENS1_21CollectiveEpilogueFwdINS6_IJSA_SA_SA_EEES9_SD_SF_Li256ELb1ELb0ELb0ELb0EEENS1_36VarlenDynamicPersistentTileSchedulerILi128ELi128ELi256ELi32ELb0ELb0ELb1ELb1ELb1ELb1EEEEEEEEEvNT_6ParamsE,"aw",@nobits
	.sectionflags	@""
	.align	16
	.zero		1024


//--------------------- .nv.shared._ZN7cutlass13device_kernelIN5flash11enable_sm90INS1_16FlashAttnFwdSm90INS1_25CollectiveMainloopFwdSm90ILi2EN4cute5tupleIJNS5_1CILi1EEES8_S8_EEENS6_IJNS7_ILi128EEESA_NS7_ILi192EEEEEELi128ENS_10bfloat16_tEfNS_4arch4Sm90ELb1ELb0ELb0ELb1ELb0ELb1ELb0ELb1ELb1ELb0ELb0ELb0EEENS1_21CollectiveEpilogueFwdINS6_IJSA_SA_SA_EEES9_SD_SF_Li256ELb1ELb0ELb0ELb0EEENS1_36VarlenDynamicPersistentTileSchedulerILi128ELi128ELi256ELi32ELb0ELb0ELb1ELb1ELb1ELb1EEEEEEEEEvNT_6ParamsE --------------------------
	.section	.nv.shared._ZN7cutlass13device_kernelIN5flash11enable_sm90INS1_16FlashAttnFwdSm90INS1_25CollectiveMainloopFwdSm90ILi2EN4cute5tupleIJNS5_1CILi1EEES8_S8_EEENS6_IJNS7_ILi128EEESA_NS7_ILi192EEEEEELi128ENS_10bfloat16_tEfNS_4arch4Sm90ELb1ELb0ELb0ELb1ELb0ELb1ELb0ELb1ELb1ELb0ELb0ELb0EEENS1_21CollectiveEpilogueFwdINS6_IJSA_SA_SA_EEES9_SD_SF_Li256ELb1ELb0ELb0ELb0EEENS1_36VarlenDynamicPersistentTileSchedulerILi128ELi128ELi256ELi32ELb0ELb0ELb1ELb1ELb1ELb1EEEEEEEEEvNT_6ParamsE,"aw",@nobits
	.sectionflags	@""
	.align	16
	.zero		1024


//--------------------- .nv.shared._ZN7cutlass13device_kernelIN5flash11enable_sm90INS1_16FlashAttnFwdSm90INS1_25CollectiveMainloopFwdSm90ILi2EN4cute5tupleIJNS5_1CILi1EEES8_S8_EEENS6_IJNS7_ILi64EEESA_SA_EEELi512ENS_10bfloat16_tEfNS_4arch4Sm90ELb0ELb0ELb0ELb0ELb0ELb0ELb0ELb0ELb0ELb0ELb0ELb0EEENS1_21CollectiveEpilogueFwdINS6_IJSA_NS7_ILi512EEESA_EEES9_SC_SE_Li256ELb0ELb0ELb0ELb0EEENS1_29StaticPersistentTileSchedulerILb0EEEEEEEEEvNT_6ParamsE --------------------------
	.section	.nv.shared._ZN7cutlass13device_kernelIN5flash11enable_sm90INS1_16FlashAttnFwdSm90INS1_25CollectiveMainloopFwdSm90ILi2EN4cute5tupleIJNS5_1CILi1EEES8_S8_EEENS6_IJNS7_ILi64EEESA_SA_EEELi512ENS_10bfloat16_tEfNS_4arch4Sm90ELb0ELb0ELb0ELb0ELb0ELb0ELb0ELb0ELb0ELb0ELb0ELb0EEENS1_21CollectiveEpilogueFwdINS6_IJSA_NS7_ILi512EEESA_EEES9_SC_SE_Li256ELb0ELb0ELb0ELb0EEENS1_29StaticPersistentTileSchedulerILb0EEEEEEEEEvNT_6ParamsE,"aw",@nobits
	.sectionflags	@""
	.align	16
	.zero		1024


//--------------------- .nv.shared._ZN7cutlass13device_kernelIN5flash11enable_sm90INS1_16FlashAttnFwdSm90INS1_25CollectiveMainloopFwdSm90ILi2EN4cute5tupleIJNS5_1CILi1EEES8_S8_EEENS6_IJNS7_ILi64EEESA_SA_EEELi512ENS_10bfloat16_tEfNS_4arch4Sm90ELb0ELb0ELb0ELb0ELb0ELb0ELb1ELb0ELb0ELb0ELb0ELb0EEENS1_21CollectiveEpilogueFwdINS6_IJSA_NS7_ILi512EEESA_EEES9_SC_SE_Li256ELb0ELb0ELb0ELb0EEENS1_29StaticPersistentTileSchedulerILb0EEEEEEEEEvNT_6ParamsE --------------------------
	.section	.nv.shared._ZN7cutlass13device_kernelIN5flash11enable_sm90INS1_16FlashAttnFwdSm90INS1_25CollectiveMainloopFwdSm90ILi2EN4cute5tupleIJNS5_1CILi1EEES8_S8_EEENS6_IJNS7_ILi64EEESA_SA_EEELi512ENS_10bfloat16_tEfNS_4arch4Sm90ELb0ELb0ELb0ELb0ELb0ELb0ELb1ELb0ELb0ELb0ELb0ELb0EEENS1_21CollectiveEpilogueFwdINS6_IJSA_NS7_ILi512EEESA_EEES9_SC_SE_Li256ELb0ELb0ELb0ELb0EEENS1_29StaticPersistentTileSchedulerILb0EEEEEEEEEvNT_6ParamsE,"aw",@nobits
	.sectionflags	@""
	.align	16
	.zero		1024


//--------------------- .nv.shared._ZN7cutlass13device_kernelIN5flash11enable_sm90INS1_16FlashAttnFwdSm90INS1_25CollectiveMainloopFwdSm90ILi2EN4cute5tupleIJNS5_1CILi1EEES8_S8_EEENS6_IJNS7_ILi64EEESA_SA_EEELi512ENS_10bfloat16_tEfNS_4arch4Sm90ELb0ELb0ELb0ELb1ELb0ELb0ELb0ELb0ELb0ELb0ELb0ELb0EEENS1_21CollectiveEpilogueFwdINS6_IJSA_NS7_ILi512EEESA_EEES9_SC_SE_Li256ELb1ELb0ELb0ELb0EEENS1_36VarlenDynamicPersistentTileSchedulerILi64ELi64ELi256ELi32ELb0ELb0ELb1ELb0ELb1ELb1EEEEEEEEEvNT_6ParamsE --------------------------
	.section	.nv.shared._ZN7cutlass13device_kernelIN5flash11enable_sm90INS1_16FlashAttnFwdSm90INS1_25CollectiveMainloopFwdSm90ILi2EN4cute5tupleIJNS5_1CILi1EEES8_S8_EEENS6_IJNS7_ILi64EEESA_SA_EEELi512ENS_10bfloat16_tEfNS_4arch4Sm90ELb0ELb0ELb0ELb1ELb0ELb0ELb0ELb0ELb0ELb0ELb0ELb0EEENS1_21CollectiveEpilogueFwdINS6_IJSA_NS7_ILi512EEESA_EEES9_SC_SE_Li256ELb1ELb0ELb0ELb0EEENS1_36VarlenDynamicPersistentTileSchedulerILi64ELi64ELi256ELi32ELb0ELb0ELb1ELb0ELb1ELb1EEEEEEEEEvNT_6ParamsE,"aw",@nobits
	.sectionflags	@""
	.align	16
	.zero		1024


//--------------------- .nv.shared._ZN7cutlass13device_kernelIN5flash11enable_sm90INS1_16FlashAttnFwdSm90INS1_25CollectiveMainloopFwdSm90ILi2EN4cute5tupleIJNS5_1CILi1EEES8_S8_EEENS6_IJNS7_ILi64EEESA_SA_EEELi512ENS_10bfloat16_tEfNS_4arch4Sm90ELb0ELb0ELb0ELb1ELb0ELb1ELb0ELb0ELb0ELb0ELb0ELb0EEENS1_21CollectiveEpilogueFwdINS6_IJSA_NS7_ILi512EEESA_EEES9_SC_SE_Li256ELb1ELb0ELb0ELb0EEENS1_36VarlenDynamicPersistentTileSchedulerILi64ELi64ELi256ELi32ELb0ELb0ELb1ELb0ELb1ELb1EEEEEEEEEvNT_6ParamsE --------------------------
	.section	.nv.shared._ZN7cutlass13device_kernelIN5flash11enable_sm90INS1_16FlashAttnFwdSm90INS1_25CollectiveMainloopFwdSm90ILi2EN4cute5tupleIJNS5_1CILi1EEES8_S8_EEENS6_IJNS7_ILi64EEESA_SA_EEELi512ENS_10bfloat16_tEfNS_4arch4Sm90ELb0ELb0ELb0ELb1ELb0ELb1ELb0ELb0ELb0ELb0ELb0ELb0EEENS1_21CollectiveEpilogueFwdINS6_IJSA_NS7_ILi512EEESA_EEES9_SC_SE_Li256ELb1ELb0ELb0ELb0EEENS1_36VarlenDynamicPersistentTileSchedulerILi64ELi64ELi256ELi32ELb0ELb0ELb1ELb0ELb1ELb1EEEEEEEEEvNT_6ParamsE,"aw",@nobits
	.sectionflags	@""
	.align	16
	.zero		1024


//--------------------- .nv.shared._ZN7cutlass13device_kernelIN5flash11enable_sm90INS1_16FlashAttnFwdSm90INS1_25CollectiveMainloopFwdSm90ILi2EN4cute5tupleIJNS5_1CILi1EEES8_S8_EEENS6_IJNS7_ILi64EEESA_SA_EEELi512ENS_10bfloat16_tEfNS_4arch4Sm90ELb0ELb0ELb0ELb1ELb0ELb0ELb1ELb0ELb0ELb0ELb0ELb0EEENS1_21CollectiveEpilogueFwdINS6_IJSA_NS7_ILi512EEESA_EEES9_SC_SE_Li256ELb1ELb0ELb0ELb0EEENS1_36VarlenDynamicPersistentTileSchedulerILi64ELi64ELi256ELi32ELb0ELb0ELb1ELb0ELb1ELb1EEEEEEEEEvNT_6ParamsE --------------------------
	.section	.nv.shared._ZN7cutlass13device_kernelIN5flash11enable_sm90INS1_16FlashAttnFwdSm90INS1_25CollectiveMainloopFwdSm90ILi2EN4cute5tupleIJNS5_1CILi1EEES8_S8_EEENS6_IJNS7_ILi64EEESA_SA_EEELi512ENS_10bfloat16_tEfNS_4arch4Sm90ELb0ELb0ELb0ELb1ELb0ELb0ELb1ELb0ELb0ELb0ELb0ELb0EEENS1_21CollectiveEpilogueFwdINS6_IJSA_NS7_ILi512EEESA_EEES9_SC_SE_Li256ELb1ELb0ELb0ELb0EEENS1_36VarlenDynamicPersistentTileSchedulerILi64ELi64ELi256ELi32ELb0ELb0ELb1ELb0ELb1ELb1EEEEEEEEEvNT_6ParamsE,"aw",@nobits
	.sectionflags	@""
	.align	16
	.zero		1024


//--------------------- .nv.shared._ZN7cutlass13device_kernelIN5flash11enable_sm90INS1_16FlashAttnFwdSm90INS1_25CollectiveMainloopFwdSm90ILi2EN4cute5tupleIJNS5_1CILi1EEES8_S8_EEENS6_IJNS7_ILi64EEESA_SA_EEELi512ENS_10bfloat16_tEfNS_4arch4Sm90ELb0ELb0ELb0ELb1ELb0ELb1ELb1ELb0ELb0ELb0ELb0ELb0EEENS1_21CollectiveEpilogueFwdINS6_IJSA_NS7_ILi512EEESA_EEES9_SC_SE_Li256ELb1ELb0ELb0ELb0EEENS1_36VarlenDynamicPersistentTileSchedulerILi64ELi64ELi256ELi32ELb0ELb0ELb1ELb0ELb1ELb1EEEEEEEEEvNT_6ParamsE --------------------------
	.section	.nv.shared._ZN7cutlass13device_kernelIN5flash11enable_sm90INS1_16FlashAttnFwdSm90INS1_25CollectiveMainloopFwdSm90ILi2EN4cute5tupleIJNS5_1CILi1EEES8_S8_EEENS6_IJNS7_ILi64EEESA_SA_EEELi512ENS_10bfloat16_tEfNS_4arch4Sm90ELb0ELb0ELb0ELb1ELb0ELb1ELb1ELb0ELb0ELb0ELb0ELb0EEENS1_21CollectiveEpilogueFwdINS6_IJSA_NS7_ILi512EEESA_EEES9_SC_SE_Li256ELb1ELb0ELb0ELb0EEENS1_36VarlenDynamicPersistentTileSchedulerILi64ELi64ELi256ELi32ELb0ELb0ELb1ELb0ELb1ELb1EEEEEEEEEvNT_6ParamsE,"aw",@nobits
	.sectionflags	@""
	.align	16
	.zero		1024


//--------------------- .nv.shared._ZN7cutlass13device_kernelIN5flash11enable_sm90INS1_16FlashAttnFwdSm90INS1_25CollectiveMainloopFwdSm90ILi2EN4cute5tupleIJNS5_1CILi1EEES8_S8_EEENS6_IJNS7_ILi64EEESA_SA_EEELi512ENS_10bfloat16_tEfNS_4arch4Sm90ELb0ELb1ELb0ELb0ELb0ELb0ELb0ELb0ELb0ELb0ELb0ELb0EEENS1_21CollectiveEpilogueFwdINS6_IJSA_NS7_ILi512EEESA_EEES9_SC_SE_Li256ELb0ELb0ELb0ELb0EEENS1_30DynamicPersistentTileSchedulerILi256ELi32ELb0ELb0ELb1EEEEEEEEEvNT_6ParamsE --------------------------
	.section	.nv.shared._ZN7cutlass13device_kernelIN5flash11enable_sm90INS1_16FlashAttnFwdSm90INS1_25CollectiveMainloopFwdSm90ILi2EN4cute5tupleIJNS5_1CILi1EEES8_S8_EEENS6_IJNS7_ILi64EEESA_SA_EEELi512ENS_10bfloat16_tEfNS_4arch4Sm90ELb0ELb1ELb0ELb0ELb0ELb0ELb0ELb0ELb0ELb0ELb0ELb0EEENS1_21CollectiveEpilogueFwdINS6_IJSA_NS7_ILi512EEESA_EEES9_SC_SE_Li256ELb0ELb0ELb0ELb0EEENS1_30DynamicPersistentTileSchedulerILi256ELi32ELb0ELb0ELb1EEEEEEEEEvNT_6ParamsE,"aw",@nobits
	.sectionflags	@""
	.align	16
	.zero		1024


//--------------------- .nv.shared._ZN7cutlass13device_kernelIN5flash11enable_sm90INS1_16FlashAttnFwdSm90INS1_25CollectiveMainloopFwdSm90ILi2EN4cute5tupleIJNS5_1CILi1EEES8_S8_EEENS6_IJNS7_ILi64EEESA_SA_EEELi512ENS_10bfloat16_tEfNS_4arch4Sm90ELb0ELb1ELb0ELb0ELb0ELb0ELb1ELb0ELb0ELb0ELb0ELb0EEENS1_21CollectiveEpilogueFwdINS6_IJSA_NS7_ILi512EEESA_EEES9_SC_SE_Li256ELb0ELb0ELb0ELb0EEENS1_30DynamicPersistentTileSchedulerILi256ELi32ELb0ELb0ELb1EEEEEEEEEvNT_6ParamsE --------------------------
	.section	.nv.shared._ZN7cutlass13device_kernelIN5flash11enable_sm90INS1_16FlashAttnFwdSm90INS1_25CollectiveMainloopFwdSm90ILi2EN4cute5tupleIJNS5_1CILi1EEES8_S8_EEENS6_IJNS7_ILi64EEESA_SA_EEELi512ENS_10bfloat16_tEfNS_4arch4Sm90ELb0ELb1ELb0ELb0ELb0ELb0ELb1ELb0ELb0ELb0ELb0ELb0EEENS1_21CollectiveEpilogueFwdINS6_IJSA_NS7_ILi512EEESA_EEES9_SC_SE_Li256ELb0ELb0ELb0ELb0EEENS1_30DynamicPersistentTileSchedulerILi256ELi32ELb0ELb0ELb1EEEEEEEEEvNT_6ParamsE,"aw",@nobits
	.sectionflags	@""
	.align	16
	.zero		1024


//--------------------- .nv.shared._ZN7cutlass13device_kernelIN5flash11enable_sm90INS1_16FlashAttnFwdSm90INS1_25CollectiveMainloopFwdSm90ILi2EN4cute5tupleIJNS5_1CILi1EEES8_S8_EEENS6_IJNS7_ILi64EEESA_SA_EEELi512ENS_10bfloat16_tEfNS_4arch4Sm90ELb0ELb1ELb0ELb1ELb0ELb0ELb0ELb0ELb0ELb0ELb0ELb0EEENS1_21CollectiveEpilogueFwdINS6_IJSA_NS7_ILi512EEESA_EEES9_SC_SE_Li256ELb1ELb0ELb0ELb0EEENS1_36VarlenDynamicPersistentTileSchedulerILi64ELi64ELi256ELi32ELb0ELb0ELb1ELb1ELb0ELb1EEEEEEEEEvNT_6ParamsE --------------------------
	.section	.nv.shared._ZN7cutlass13device_kernelIN5flash11enable_sm90INS1_16FlashAttnFwdSm90INS1_25CollectiveMainloopFwdSm90ILi2EN4cute5tupleIJNS5_1CILi1EEES8_S8_EEENS6_IJNS7_ILi64EEESA_SA_EEELi512ENS_10bfloat16_tEfNS_4arch4Sm90ELb0ELb1ELb0ELb1ELb0ELb0ELb0ELb0ELb0ELb0ELb0ELb0EEENS1_21CollectiveEpilogueFwdINS6_IJSA_NS7_ILi512EEESA_EEES9_SC_SE_Li256ELb1ELb0ELb0ELb0EEENS1_36VarlenDynamicPersistentTileSchedulerILi64ELi64ELi256ELi32ELb0ELb0ELb1ELb1ELb0ELb1EEEEEEEEEvNT_6ParamsE,"aw",@nobits
	.sectionflags	@""
	.align	16
	.zero		1024


//--------------------- .nv.shared._ZN7cutlass13device_kernelIN5flash11enable_sm90INS1_16FlashAttnFwdSm90INS1_25CollectiveMainloopFwdSm90ILi2EN4cute5tupleIJNS5_1CILi1EEES8_S8_EEENS6_IJNS7_ILi64EEESA_SA_EEELi512ENS_10bfloat16_tEfNS_4arch4Sm90ELb0ELb1ELb0ELb1ELb0ELb1ELb0ELb0ELb0ELb0ELb0ELb0EEENS1_21CollectiveEpilogueFwdINS6_IJSA_NS7_ILi512EEESA_EEES9_SC_SE_Li256ELb1ELb0ELb0ELb0EEENS1_36VarlenDynamicPersistentTileSchedulerILi64ELi64ELi256ELi32ELb0ELb0ELb1ELb1ELb0ELb1EEEEEEEEEvNT_6ParamsE --------------------------
	.section	.nv.shared._ZN7cutlass13device_kernelIN5flash11enable_sm90INS1_16FlashAttnFwdSm90INS1_25CollectiveMainloopFwdSm90ILi2EN4cute5tupleIJNS5_1CILi1EEES8_S8_EEENS6_IJNS7_ILi64EEESA_SA_EEELi512ENS_10bfloat16_tEfNS_4arch4Sm90ELb0ELb1ELb0ELb1ELb0ELb1ELb0ELb0ELb0ELb0ELb0ELb0EEENS1_21CollectiveEpilogueFwdINS6_IJSA_NS7_ILi512EEESA_EEES9_SC_SE_Li256ELb1ELb0ELb0ELb0EEENS1_36VarlenDynamicPersistentTileSchedulerILi64ELi64ELi256ELi32ELb0ELb0ELb1ELb1ELb0ELb1EEEEEEEEEvNT_6ParamsE,"aw",@nobits
	.sectionflags	@""
	.align	16
	.zero		1024


//--------------------- .nv.shared._ZN7cutlass13device_kernelIN5flash11enable_sm90INS1_16FlashAttnFwdSm90INS1_25CollectiveMainloopFwdSm90ILi2EN4cute5tupleIJNS5_1CILi1EEES8_S8_EEENS6_IJNS7_ILi64EEESA_SA_EEELi512ENS_10bfloat16_tEfNS_4arch4Sm90ELb0ELb1ELb0ELb1ELb0ELb0ELb1ELb0ELb0ELb0ELb0ELb0EEENS1_21CollectiveEpilogueFwdINS6_IJSA_NS7_ILi512EEESA_EEES9_SC_SE_Li256ELb1ELb0ELb0ELb0EEENS1_36VarlenDynamicPersistentTileSchedulerILi64ELi64ELi256ELi32ELb0ELb0ELb1ELb1ELb0ELb1EEEEEEEEEvNT_6ParamsE --------------------------
	.section	.nv.shared._ZN7cutlass13device_kernelIN5flash11enable_sm90INS1_16FlashAttnFwdSm90INS1_25CollectiveMainloopFwdSm90ILi2EN4cute5tupleIJNS5_1CILi1EEES8_S8_EEENS6_IJNS7_ILi64EEESA_SA_EEELi512ENS_10bfloat16_tEfNS_4arch4Sm90ELb0ELb1ELb0ELb1ELb0ELb0ELb1ELb0ELb0ELb0ELb0ELb0EEENS1_21CollectiveEpilogueFwdINS6_IJSA_NS7_ILi512EEESA_EEES9_SC_SE_Li256ELb1ELb0ELb0ELb0EEENS1_36VarlenDynamicPersistentTileSchedulerILi64ELi64ELi256ELi32ELb0ELb0ELb1ELb1ELb0ELb1EEEEEEEEEvNT_6ParamsE,"aw",@nobits
	.sectionflags	@""
	.align	16
	.zero		1024


//--------------------- .nv.shared._ZN7cutlass13device_kernelIN5flash11enable_sm90INS1_16FlashAttnFwdSm90INS1_25CollectiveMainloopFwdSm90ILi2EN4cute5tupleIJNS5_1CILi1EEES8_S8_EEENS6_IJNS7_ILi64EEESA_SA_EEELi512ENS_10bfloat16_tEfNS_4arch4Sm90ELb0ELb1ELb0ELb1ELb0ELb1ELb1ELb0ELb0ELb0ELb0ELb0EEENS1_21CollectiveEpilogueFwdINS6_IJSA_NS7_ILi512EEESA_EEES9_SC_SE_Li256ELb1ELb0ELb0ELb0EEENS1_36VarlenDynamicPersistentTileSchedulerILi64ELi64ELi256ELi32ELb0ELb0ELb1ELb1ELb0ELb1EEEEEEEEEvNT_6ParamsE --------------------------
	.section	.nv.shared._ZN7cutlass13device_kernelIN5flash11enable_sm90INS1_16FlashAttnFwdSm90INS1_25CollectiveMainloopFwdSm90ILi2EN4cute5tupleIJNS5_1CILi1EEES8_S8_EEENS6_IJNS7_ILi64EEESA_SA_EEELi512ENS_10bfloat16_tEfNS_4arch4Sm90ELb0ELb1ELb0ELb1ELb0ELb1ELb1ELb0ELb0ELb0ELb0ELb0EEENS1_21CollectiveEpilogueFwdINS6_IJSA_NS7_ILi512EEESA_EEES9_SC_SE_Li256ELb1ELb0ELb0ELb0EEENS1_36VarlenDynamicPersistentTileSchedulerILi64ELi64ELi256ELi32ELb0ELb0ELb1ELb1ELb0ELb1EEEEEEEEEvNT_6ParamsE,"aw",@nobits
	.sectionflags	@""
	.align	16
	.zero		1024


//--------------------- .nv.shared._ZN7cutlass13device_kernelIN5flash11enable_sm90INS1_16FlashAttnFwdSm90INS1_25CollectiveMainloopFwdSm90ILi2EN4cute5tupleIJNS5_1CILi1EEES8_S8_EEENS6_IJNS7_ILi64EEESA_SA_EEELi512ENS_10bfloat16_tEfNS_4arch4Sm90ELb1ELb0ELb0ELb0ELb0ELb0ELb0ELb0ELb0ELb0ELb0ELb0EEENS1_21CollectiveEpilogueFwdINS6_IJSA_NS7_ILi512EEESA_EEES9_SC_SE_Li256ELb0ELb0ELb0ELb0EEENS1_30DynamicPersistentTileSchedulerILi256ELi32ELb0ELb0ELb1EEEEEEEEEvNT_6ParamsE --------------------------
	.section	.nv.shared._ZN7cutlass13device_kernelIN5flash11enable_sm90INS1_16FlashAttnFwdSm90INS1_25CollectiveMainloopFwdSm90ILi2EN4cute5tupleIJNS5_1CILi1EEES8_S8_EEENS6_IJNS7_ILi64EEESA_SA_EEELi512ENS_10bfloat16_tEfNS_4arch4Sm90ELb1ELb0ELb0ELb0ELb0ELb0ELb0ELb0ELb0ELb0ELb0ELb0EEENS1_21CollectiveEpilogueFwdINS6_IJSA_NS7_ILi512EEESA_EEES9_SC_SE_Li256ELb0ELb0ELb0ELb0EEENS1_30DynamicPersistentTileSchedulerILi256ELi32ELb0ELb0ELb1EEEEEEEEEvNT_6ParamsE,"aw",@nobits
	.sectionflags	@""
	.align	16
	.zero		1024


//--------------------- .nv.shared._ZN7cutlass13device_kernelIN5flash11enable_sm90INS1_16FlashAttnFwdSm90INS1_25CollectiveMainloopFwdSm90ILi2EN4cute5tupleIJNS5_1CILi1EEES8_S8_EEENS6_IJNS7_ILi64EEESA_SA_EEELi512ENS_10bfloat16_tEfNS_4arch4Sm90ELb1ELb0ELb0ELb0ELb0ELb0ELb1ELb0ELb0ELb0ELb0ELb0EEENS1_21CollectiveEpilogueFwdINS6_IJSA_NS7_ILi512EEESA_EEES9_SC_SE_Li256ELb0ELb0ELb0ELb0EEENS1_30DynamicPersistentTileSchedulerILi256ELi32ELb0ELb0ELb1EEEEEEEEEvNT_6ParamsE --------------------------
	.section	.nv.shared._ZN7cutlass13device_kernelIN5flash11enable_sm90INS1_16FlashAttnFwdSm90INS1_25CollectiveMainloopFwdSm90ILi2EN4cute5tupleIJNS5_1CILi1EEES8_S8_EEENS6_IJNS7_ILi64EEESA_SA_EEELi512ENS_10bfloat16_tEfNS_4arch4Sm90ELb1ELb0ELb0ELb0ELb0ELb0ELb1ELb0ELb0ELb0ELb0ELb0EEENS1_21CollectiveEpilogueFwdINS6_IJSA_NS7_ILi512EEESA_EEES9_SC_SE_Li256ELb0ELb0ELb0ELb0EEENS1_30DynamicPersistentTileSchedulerILi256ELi32ELb0ELb0ELb1EEEEEEEEEvNT_6ParamsE,"aw",@nobits
	.sectionflags	@""
	.align	16
	.zero		1024


//--------------------- .nv.shared._ZN7cutlass13device_kernelIN5flash11enable_sm90INS1_16FlashAttnFwdSm90INS1_25CollectiveMainloopFwdSm90ILi2EN4cute5tupleIJNS5_1CILi1EEES8_S8_EEENS6_IJNS7_ILi64EEESA_SA_EEELi512ENS_10bfloat16_tEfNS_4arch4Sm90ELb1ELb0ELb0ELb1ELb0ELb0ELb0ELb0ELb0ELb0ELb0ELb0EEENS1_21CollectiveEpilogueFwdINS6_IJSA_NS7_ILi512EEESA_EEES9_SC_SE_Li256ELb1ELb0ELb0ELb0EEENS1_36VarlenDynamicPersistentTileSchedulerILi64ELi64ELi256ELi32ELb0ELb0ELb1ELb1ELb1ELb1EEEEEEEEEvNT_6ParamsE --------------------------
	.section	.nv.shared._ZN7cutlass13device_kernelIN5flash11enable_sm90INS1_16FlashAttnFwdSm90INS1_25CollectiveMainloopFwdSm90ILi2EN4cute5tupleIJNS5_1CILi1EEES8_S8_EEENS6_IJNS7_ILi64EEESA_SA_EEELi512ENS_10bfloat16_tEfNS_4arch4Sm90ELb1ELb0ELb0ELb1ELb0ELb0ELb0ELb0ELb0ELb0ELb0ELb0EEENS1_21CollectiveEpilogueFwdINS6_IJSA_NS7_ILi512EEESA_EEES9_SC_SE_Li256ELb1ELb0ELb0ELb0EEENS1_36VarlenDynamicPersistentTileSchedulerILi64ELi64ELi256ELi32ELb0ELb0ELb1ELb1ELb1ELb1EEEEEEEEEvNT_6ParamsE,"aw",@nobits
	.sectionflags	@""
	.align	16
	.zero		1024


//--------------------- .nv.shared._ZN7cutlass13device_kernelIN5flash11enable_sm90INS1_16FlashAttnFwdSm90INS1_25CollectiveMainloopFwdSm90ILi2EN4cute5tupleIJNS5_1CILi1EEES8_S8_EEENS6_IJNS7_ILi64EEESA_SA_EEELi512ENS_10bfloat16_tEfNS_4arch4Sm90ELb1ELb0ELb0ELb1ELb0ELb1ELb0ELb0ELb0ELb0ELb0ELb0EEENS1_21CollectiveEpilogueFwdINS6_IJSA_NS7_ILi512EEESA_EEES9_SC_SE_Li256ELb1ELb0ELb0ELb0EEENS1_36VarlenDynamicPersistentTileSchedulerILi64ELi64ELi256ELi32ELb0ELb0ELb1ELb1ELb1ELb1EEEEEEEEEvNT_6ParamsE --------------------------
	.section	.nv.shared._ZN7cutlass13device_kernelIN5flash11enable_sm90INS1_16FlashAttnFwdSm90INS1_25CollectiveMainloopFwdSm90ILi2EN4cute5tupleIJNS5_1CILi1EEES8_S8_EEENS6_IJNS7_ILi64EEESA_SA_EEELi512ENS_10bfloat16_tEfNS_4arch4Sm90ELb1ELb0ELb0ELb1ELb0ELb1ELb0ELb0ELb0ELb0ELb0ELb0EEENS1_21CollectiveEpilogueFwdINS6_IJSA_NS7_ILi512EEESA_EEES9_SC_SE_Li256ELb1ELb0ELb0ELb0EEENS1_36VarlenDynamicPersistentTileSchedulerILi64ELi64ELi256ELi32ELb0ELb0ELb1ELb1ELb1ELb1EEEEEEEEEvNT_6ParamsE,"aw",@nobits
	.sectionflags	@""
	.align	16
	.zero		1024


//--------------------- .nv.shared._ZN7cutlass13device_kernelIN5flash11enable_sm90INS1_16FlashAttnFwdSm90INS1_25CollectiveMainloopFwdSm90ILi2EN4cute5tupleIJNS5_1CILi1EEES8_S8_EEENS6_IJNS7_ILi64EEESA_SA_EEELi512ENS_10bfloat16_tEfNS_4arch4Sm90ELb1ELb0ELb0ELb1ELb0ELb0ELb1ELb0ELb0ELb0ELb0ELb0EEENS1_21CollectiveEpilogueFwdINS6_IJSA_NS7_ILi512EEESA_EEES9_SC_SE_Li256ELb1ELb0ELb0ELb0EEENS1_36VarlenDynamicPersistentTileSchedulerILi64ELi64ELi256ELi32ELb0ELb0ELb1ELb1ELb1ELb1EEEEEEEEEvNT_6ParamsE --------------------------
	.section	.nv.shared._ZN7cutlass13device_kernelIN5flash11enable_sm90INS1_16FlashAttnFwdSm90INS1_25CollectiveMainloopFwdSm90ILi2EN4cute5tupleIJNS5_1CILi1EEES8_S8_EEENS6_IJNS7_ILi64EEESA_SA_EEELi512ENS_10bfloat16_tEfNS_4arch4Sm90ELb1ELb0ELb0ELb1ELb0ELb0ELb1ELb0ELb0ELb0ELb0ELb0EEENS1_21CollectiveEpilogueFwdINS6_IJSA_NS7_ILi512EEESA_EEES9_SC_SE_Li256ELb1ELb0ELb0ELb0EEENS1_36VarlenDynamicPersistentTileSchedulerILi64ELi64ELi256ELi32ELb0ELb0ELb1ELb1ELb1ELb1EEEEEEEEEvNT_6ParamsE,"aw",@nobits
	.sectionflags	@""
	.align	16
	.zero		1024


//--------------------- .nv.shared._ZN7cutlass13device_kernelIN5flash11enable_sm90INS1_16FlashAttnFwdSm90INS1_25CollectiveMainloopFwdSm90ILi2EN4cute5tupleIJNS5_1CILi1EEES8_S8_EEENS6_IJNS7_ILi64EEESA_SA_EEELi512ENS_10bfloat16_tEfNS_4arch4Sm90ELb1ELb0ELb0ELb1ELb0ELb1ELb1ELb0ELb0ELb0ELb0ELb0EEENS1_21CollectiveEpilogueFwdINS6_IJSA_NS7_ILi512EEESA_EEES9_SC_SE_Li256ELb1ELb0ELb0ELb0EEENS1_36VarlenDynamicPersistentTileSchedulerILi64ELi64ELi256ELi32ELb0ELb0ELb1ELb1ELb1ELb1EEEEEEEEEvNT_6ParamsE --------------------------
	.section	.nv.shared._ZN7cutlass13device_kernelIN5flash11enable_sm90INS1_16FlashAttnFwdSm90INS1_25CollectiveMainloopFwdSm90ILi2EN4cute5tupleIJNS5_1CILi1EEES8_S8_EEENS6_IJNS7_ILi64EEESA_SA_EEELi512ENS_10bfloat16_tEfNS_4arch4Sm90ELb1ELb0ELb0ELb1ELb0ELb1ELb1ELb0ELb0ELb0ELb0ELb0EEENS1_21CollectiveEpilogueFwdINS6_IJSA_NS7_ILi512EEESA_EEES9_SC_SE_Li256ELb1ELb0ELb0ELb0EEENS1_36VarlenDynamicPersistentTileSchedulerILi64ELi64ELi256ELi32ELb0ELb0ELb1ELb1ELb1ELb1EEEEEEEEEvNT_6ParamsE,"aw",@nobits
	.sectionflags	@""
	.align	16
	.zero		1024


//--------------------- .nv.shared._ZN7cutlass13device_kernelIN5flash11enable_sm90INS1_16FlashAttnFwdSm90INS1_25CollectiveMainloopFwdSm90ILi2EN4cute5tupleIJNS5_1CILi1EEES8_S8_EEENS6_IJNS7_ILi128EEENS7_ILi96EEENS7_ILi64EEEEEELi256ENS_10bfloat16_tEfNS_4arch4Sm90ELb0ELb0ELb0ELb0ELb0ELb0ELb0ELb1ELb0ELb0ELb0ELb0EEENS1_21CollectiveEpilogueFwdINS6_IJSA_NS7_ILi256EEESB_EEES9_SE_SG_Li256ELb0ELb0ELb0ELb0EEENS1_29StaticPersistentTileSchedulerILb0EEEEEEEEEvNT_6ParamsE --------------------------
	.section	.nv.shared._ZN7cutlass13device_kernelIN5flash11enable_sm90INS1_16FlashAttnFwdSm90INS1_25CollectiveMainloopFwdSm90ILi2EN4cute5tupleIJNS5_1CILi1EEES8_S8_EEENS6_IJNS7_ILi128EEENS7_ILi96EEENS7_ILi64EEEEEELi256ENS_10bfloat16_tEfNS_4arch4Sm90ELb0ELb0ELb0ELb0ELb0ELb0ELb0ELb1ELb0ELb0ELb0ELb0EEENS1_21CollectiveEpilogueFwdINS6_IJSA_NS7_ILi256EEESB_EEES9_SE_SG_Li256ELb0ELb0ELb0ELb0EEENS1_29StaticPersistentTileSchedulerILb0EEEEEEEEEvNT_6ParamsE,"aw",@nobits
	.sectionflags	@""
	.align	16
	.zero		1024


//--------------------- .nv.shared._ZN7cutlass13device_kernelIN5flash11enable_sm90INS1_16FlashAttnFwdSm90INS1_25CollectiveMainloopFwdSm90ILi2EN4cute5tupleIJNS5_1CILi1EEES8_S8_EEENS6_IJNS7_ILi128EEENS7_ILi96EEENS7_ILi64EEEEEELi256ENS_10bfloat16_tEfNS_4arch4Sm90ELb0ELb0ELb0ELb0ELb0ELb0ELb1ELb1ELb0ELb0ELb0ELb0EEENS1_21CollectiveEpilogueFwdINS6_IJSA_NS7_ILi256EEESB_EEES9_SE_SG_Li256ELb0ELb0ELb0ELb0EEENS1_29StaticPersistentTileSchedulerILb0EEEEEEEEEvNT_6ParamsE --------------------------
	.section	.nv.shared._ZN7cutlass13device_kernelIN5flash11enable_sm90INS1_16FlashAttnFwdSm90INS1_25CollectiveMainloopFwdSm90ILi2EN4cute5tupleIJNS5_1CILi1EEES8_S8_EEENS6_IJNS7_ILi128EEENS7_ILi96EEENS7_ILi64EEEEEELi256ENS_10bfloat16_tEfNS_4arch4Sm90ELb0ELb0ELb0ELb0ELb0ELb0ELb1ELb1ELb0ELb0ELb0ELb0EEENS1_21CollectiveEpilogueFwdINS6_IJSA_NS7_ILi256EEESB_EEES9_SE_SG_Li256ELb0ELb0ELb0ELb0EEENS1_29StaticPersistentTileSchedulerILb0EEEEEEEEEvNT_6ParamsE,"aw",@nobits
	.sectionflags	@""
	.align	16
	.zero		1024


//--------------------- .nv.shared._ZN7cutlass13device_kernelIN5flash11enable_sm90INS1_16FlashAttnFwdSm90INS1_25CollectiveMainloopFwdSm90ILi2EN4cute5tupleIJNS5_1CILi1EEES8_S8_EEENS6_IJNS7_ILi128EEENS7_ILi96EEENS7_ILi64EEEEEELi256ENS_10bfloat16_tEfNS_4arch4Sm90ELb0ELb0ELb0ELb1ELb0ELb0ELb0ELb1ELb0ELb0ELb0ELb0EEENS1_21CollectiveEpilogueFwdINS6_IJSA_NS7_ILi256EEESB_EEES9_SE_SG_Li256ELb1ELb0ELb0ELb0EEENS1_36VarlenDynamicPersistentTileSchedulerILi128ELi96ELi256ELi32ELb0ELb0ELb1ELb0ELb1ELb1EEEEEEEEEvNT_6ParamsE --------------------------
	.section	.nv.shared._ZN7cutlass13device_kernelIN5flash11enable_sm90INS1_16FlashAttnFwdSm90INS1_25CollectiveMainloopFwdSm90ILi2EN4cute5tupleIJNS5_1CILi1EEES8_S8_EEENS6_IJNS7_ILi128EEENS7_ILi96EEENS7_ILi64EEEEEELi256ENS_10bfloat16_tEfNS_4arch4Sm90ELb0ELb0ELb0ELb1ELb0ELb0ELb0ELb1ELb0ELb0ELb0ELb0EEENS1_21CollectiveEpilogueFwdINS6_IJSA_NS7_ILi256EEESB_EEES9_SE_SG_Li256ELb1ELb0ELb0ELb0EEENS1_36VarlenDynamicPersistentTileSchedulerILi128ELi96ELi256ELi32ELb0ELb0ELb1ELb0ELb1ELb1EEEEEEEEEvNT_6ParamsE,"aw",@nobits
	.sectionflags	@""
	.align	16
	.zero		1024


//--------------------- .nv.shared._ZN7cutlass13device_kernelIN5flash11enable_sm90INS1_16FlashAttnFwdSm90INS1_25CollectiveMainloopFwdSm90ILi2EN4cute5tupleIJNS5_1CILi1EEES8_S8_EEENS6_IJNS7_ILi128EEENS7_ILi96EEENS7_ILi64EEEEEELi256ENS_10bfloat16_tEfNS_4arch4Sm90ELb0ELb0ELb0ELb1ELb0ELb1ELb0ELb1ELb0ELb0ELb0ELb0EEENS1_21CollectiveEpilogueFwdINS6_IJSA_NS7_ILi256EEESB_EEES9_SE_SG_Li256ELb1ELb0ELb0ELb0EEENS1_36VarlenDynamicPersistentTileSchedulerILi128ELi96ELi256ELi32ELb0ELb0ELb1ELb0ELb1ELb1EEEEEEEEEvNT_6ParamsE --------------------------
	.section	.nv.shared._ZN7cutlass13device_kernelIN5flash11enable_sm90INS1_16FlashAttnFwdSm90INS1_25CollectiveMainloopFwdSm90ILi2EN4cute5tupleIJNS5_1CILi1EEES8_S8_EEENS6_IJNS7_ILi128EEENS7_ILi96EEENS7_ILi64EEEEEELi256ENS_10bfloat16_tEfNS_4arch4Sm90ELb0ELb0ELb0ELb1ELb0ELb1ELb0ELb1ELb0ELb0ELb0ELb0EEENS1_21CollectiveEpilogueFwdINS6_IJSA_NS7_ILi256EEESB_EEES9_SE_SG_Li256ELb1ELb0ELb0ELb0EEENS1_36VarlenDynamicPersistentTileSchedulerILi128ELi96ELi256ELi32ELb0ELb0ELb1ELb0ELb1ELb1EEEEEEEEEvNT_6ParamsE,"aw",@nobits
	.sectionflags	@""
	.align	16
	.zero		1024


//--------------------- .nv.shared._ZN7cutlass13device_kernelIN5flash11enable_sm90INS1_16FlashAttnFwdSm90INS1_25CollectiveMainloopFwdSm90ILi2EN4cute5tupleIJNS5_1CILi1EEES8_S8_EEENS6_IJNS7_ILi128EEENS7_ILi96EEENS7_ILi64EEEEEELi256ENS_10bfloat16_tEfNS_4arch4Sm90ELb0ELb0ELb0ELb1ELb0ELb0ELb1ELb1ELb0ELb0ELb0ELb0EEENS1_21CollectiveEpilogueFwdINS6_IJSA_NS7_ILi256EEESB_EEES9_SE_SG_Li256ELb1ELb0ELb0ELb0EEENS1_36VarlenDynamicPersistentTileSchedulerILi128ELi96ELi256ELi32ELb0ELb0ELb1ELb0ELb1ELb1EEEEEEEEEvNT_6ParamsE --------------------------
	.section	.nv.shared._ZN7cutlass13device_kernelIN5flash11enable_sm90INS1_16FlashAttnFwdSm90INS1_25CollectiveMainloopFwdSm90ILi2EN4cute5tupleIJNS5_1CILi1EEES8_S8_EEENS6_IJNS7_ILi128EEENS7_ILi96EEENS7_ILi64EEEEEELi256ENS_10bfloat16_tEfNS_4arch4Sm90ELb0ELb0ELb0ELb1ELb0ELb0ELb1ELb1ELb0ELb0ELb0ELb0EEENS1_21CollectiveEpilogueFwdINS6_IJSA_NS7_ILi256EEESB_EEES9_SE_SG_Li256ELb1ELb0ELb0ELb0EEENS1_36VarlenDynamicPersistentTileSchedulerILi128ELi96ELi256ELi32ELb0ELb0ELb1ELb0ELb1ELb1EEEEEEEEEvNT_6ParamsE,"aw",@nobits
	.sectionflags	@""
	.align	16
	.zero		1024


//--------------------- .nv.shared._ZN7cutlass13device_kernelIN5flash11enable_sm90INS1_16FlashAttnFwdSm90INS1_25CollectiveMainloopFwdSm90ILi2EN4cute5tupleIJNS5_1CILi1EEES8_S8_EEENS6_IJNS7_ILi128EEENS7_ILi96EEENS7_ILi64EEEEEELi256ENS_10bfloat16_tEfNS_4arch4Sm90ELb0ELb0ELb0ELb1ELb0ELb1ELb1ELb1ELb0ELb0ELb0ELb0EEENS1_21CollectiveEpilogueFwdINS6_IJSA_NS7_ILi256EEESB_EEES9_SE_SG_Li256ELb1ELb0ELb0ELb0EEENS1_36VarlenDynamicPersistentTileSchedulerILi128ELi96ELi256ELi32ELb0ELb0ELb1ELb0ELb1ELb1EEEEEEEEEvNT_6ParamsE --------------------------
	.section	.nv.shared._ZN7cutlass13device_kernelIN5flash11enable_sm90INS1_16FlashAttnFwdSm90INS1_25CollectiveMainloopFwdSm90ILi2EN4cute5tupleIJNS5_1CILi1EEES8_S8_EEENS6_IJNS7_ILi128EEENS7_ILi96EEENS7_ILi64EEEEEELi256ENS_10bfloat16_tEfNS_4arch4Sm90ELb0ELb0ELb0ELb1ELb0ELb1ELb1ELb1ELb0ELb0ELb0ELb0EEENS1_21CollectiveEpilogueFwdINS6_IJSA_NS7_ILi256EEESB_EEES9_SE_SG_Li256ELb1ELb0ELb0ELb0EEENS1_36VarlenDynamicPersistentTileSchedulerILi128ELi96ELi256ELi32ELb0ELb0ELb1ELb0ELb1ELb1EEEEEEEEEvNT_6ParamsE,"aw",@nobits
	.sectionflags	@""
	.align	16
	.zero		1024


//--------------------- .nv.shared._ZN7cutlass13device_kernelIN5flash11enable_sm90INS1_16FlashAttnFwdSm90INS1_25CollectiveMainloopFwdSm90ILi2EN4cute5tupleIJNS5_1CILi1EEES8_S8_EEENS6_IJNS7_ILi128EEENS7_ILi96EEENS7_ILi64EEEEEELi256ENS_10bfloat16_tEfNS_4arch4Sm90ELb0ELb1ELb0ELb0ELb0ELb0ELb0ELb1ELb0ELb0ELb0ELb0EEENS1_21CollectiveEpilogueFwdINS6_IJSA_NS7_ILi256EEESB_EEES9_SE_SG_Li256ELb0ELb0ELb0ELb0EEENS1_30DynamicPersistentTileSchedulerILi256ELi32ELb0ELb0ELb1EEEEEEEEEvNT_6ParamsE --------------------------
	.section	.nv.shared._ZN7cutlass13device_kernelIN5flash11enable_sm90INS1_16FlashAttnFwdSm90INS1_25CollectiveMainloopFwdSm90ILi2EN4cute5tupleIJNS5_1CILi1EEES8_S8_EEENS6_IJNS7_ILi128EEENS7_ILi96EEENS7_ILi64EEEEEELi256ENS_10bfloat16_tEfNS_4arch4Sm90ELb0ELb1ELb0ELb0ELb0ELb0ELb0ELb1ELb0ELb0ELb0ELb0EEENS1_21CollectiveEpilogueFwdINS6_IJSA_NS7_ILi256EEESB_EEES9_SE_SG_Li256ELb0ELb0ELb0ELb0EEENS1_30DynamicPersistentTileSchedulerILi256ELi32ELb0ELb0ELb1EEEEEEEEEvNT_6ParamsE,"aw",@nobits
	.sectionflags	@""
	.align	16
	.zero		1024


//--------------------- .nv.shared._ZN7cutlass13device_kernelIN5flash11enable_sm90INS1_16FlashAttnFwdSm90INS1_25CollectiveMainloopFwdSm90ILi2EN4cute5tupleIJNS5_1CILi1EEES8_S8_EEENS6_IJNS7_ILi128EEENS7_ILi96EEENS7_ILi64EEEEEELi256ENS_10bfloat16_tEfNS_4arch4Sm90ELb0ELb1ELb0ELb0ELb0ELb0ELb1ELb1ELb0ELb0ELb0ELb0EEENS1_21CollectiveEpilogueFwdINS6_IJSA_NS7_ILi256EEESB_EEES9_SE_SG_Li256ELb0ELb0ELb0ELb0EEENS1_30DynamicPersistentTileSchedulerILi256ELi32ELb0ELb0ELb1EEEEEEEEEvNT_6ParamsE --------------------------
	.section	.nv.shared._ZN7cutlass13device_kernelIN5flash11enable_sm90INS1_16FlashAttnFwdSm90INS1_25CollectiveMainloopFwdSm90ILi2EN4cute5tupleIJNS5_1CILi1EEES8_S8_EEENS6_IJNS7_ILi128EEENS7_ILi96EEENS7_ILi64EEEEEELi256ENS_10bfloat16_tEfNS_4arch4Sm90ELb0ELb1ELb0ELb0ELb0ELb0ELb1ELb1ELb0ELb0ELb0ELb0EEENS1_21CollectiveEpilogueFwdINS6_IJSA_NS7_ILi256EEESB_EEES9_SE_SG_Li256ELb0ELb0ELb0ELb0EEENS1_30DynamicPersistentTileSchedulerILi256ELi32ELb0ELb0ELb1EEEEEEEEEvNT_6ParamsE,"aw",@nobits
	.sectionflags	@""
	.align	16
	.zero		1024


//--------------------- .nv.shared._ZN7cutlass13device_kernelIN5flash11enable_sm90INS1_16FlashAttnFwdSm90INS1_25CollectiveMainloopFwdSm90ILi2EN4cute5tupleIJNS5_1CILi1EEES8_S8_EEENS6_IJNS7_ILi128EEENS7_ILi96EEENS7_ILi64EEEEEELi256ENS_10bfloat16_tEfNS_4arch4Sm90ELb0ELb1ELb0ELb1ELb0ELb0ELb0ELb1ELb0ELb0ELb0ELb0EEENS1_21CollectiveEpilogueFwdINS6_IJSA_NS7_ILi256EEESB_EEES9_SE_SG_Li256ELb1ELb0ELb0ELb0EEENS1_36VarlenDynamicPersistentTileSchedulerILi128ELi96ELi256ELi32ELb0ELb0ELb1ELb1ELb0ELb1EEEEEEEEEvNT_6ParamsE --------------------------
	.section	.nv.shared._ZN7cutlass13device_kernelIN5flash11enable_sm90INS1_16FlashAttnFwdSm90INS1_25CollectiveMainloopFwdSm90ILi2EN4cute5tupleIJNS5_1CILi1EEES8_S8_EEENS6_IJNS7_ILi128EEENS7_ILi96EEENS7_ILi64EEEEEELi256ENS_10bfloat16_tEfNS_4arch4Sm90ELb0ELb1ELb0ELb1ELb0ELb0ELb0ELb1ELb0ELb0ELb0ELb0EEENS1_21CollectiveEpilogueFwdINS6_IJSA_NS7_ILi256EEESB_EEES9_SE_SG_Li256ELb1ELb0ELb0ELb0EEENS1_36VarlenDynamicPersistentTileSchedulerILi128ELi96ELi256ELi32ELb0ELb0ELb1ELb1ELb0ELb1EEEEEEEEEvNT_6ParamsE,"aw",@nobits
	.sectionflags	@""
	.align	16
	.zero		1024


//--------------------- .nv.shared._ZN7cutlass13device_kernelIN5flash11enable_sm90INS1_16FlashAttnFwdSm90INS1_25CollectiveMainloopFwdSm90ILi2EN4cute5tupleIJNS5_1CILi1EEES8_S8_EEENS6_IJNS7_ILi128EEENS7_ILi96EEENS7_ILi64EEEEEELi256ENS_10bfloat16_tEfNS_4arch4Sm90ELb0ELb1ELb0ELb1ELb0ELb1ELb0ELb1ELb0ELb0ELb0ELb0EEENS1_21CollectiveEpilogueFwdINS6_IJSA_NS7_ILi256EEESB_EEES9_SE_SG_Li256ELb1ELb0ELb0ELb0EEENS1_36VarlenDynamicPersistentTileSchedulerILi128ELi96ELi256ELi32ELb0ELb0ELb1ELb1ELb0ELb1EEEEEEEEEvNT_6ParamsE --------------------------
	.section	.nv.shared._ZN7cutlass13device_kernelIN5flash11enable_sm90INS1_16FlashAttnFwdSm90INS1_25CollectiveMainloopFwdSm90ILi2EN4cute5tupleIJNS5_1CILi1EEES8_S8_EEENS6_IJNS7_ILi128EEENS7_ILi96EEENS7_ILi64EEEEEELi256ENS_10bfloat16_tEfNS_4arch4Sm90ELb0ELb1ELb0ELb1ELb0ELb1ELb0ELb1ELb0ELb0ELb0ELb0EEENS1_21CollectiveEpilogueFwdINS6_IJSA_NS7_ILi256EEESB_EEES9_SE_SG_Li256ELb1ELb0ELb0ELb0EEENS1_36VarlenDynamicPersistentTileSchedulerILi128ELi96ELi256ELi32ELb0ELb0ELb1ELb1ELb0ELb1EEEEEEEEEvNT_6ParamsE,"aw",@nobits
	.sectionflags	@""
	.align	16
	.zero		1024


//--------------------- .nv.shared._ZN7cutlass13device_kernelIN5flash11enable_sm90INS1_16FlashAttnFwdSm90INS1_25CollectiveMainloopFwdSm90ILi2EN4cute5tupleIJNS5_1CILi1EEES8_S8_EEENS6_IJNS7_ILi128EEENS7_ILi96EEENS7_ILi64EEEEEELi256ENS_10bfloat16_tEfNS_4arch4Sm90ELb0ELb1ELb0ELb1ELb0ELb0ELb1ELb1ELb0ELb0ELb0ELb0EEENS1_21CollectiveEpilogueFwdINS6_IJSA_NS7_ILi256EEESB_EEES9_SE_SG_Li256ELb1ELb0ELb0ELb0EEENS1_36VarlenDynamicPersistentTileSchedulerILi128ELi96ELi256ELi32ELb0ELb0ELb1ELb1ELb0ELb1EEEEEEEEEvNT_6ParamsE --------------------------
	.section	.nv.shared._ZN7cutlass13device_kernelIN5flash11enable_sm90INS1_16FlashAttnFwdSm90INS1_25CollectiveMainloopFwdSm90ILi2EN4cute5tupleIJNS5_1CILi1EEES8_S8_EEENS6_IJNS7_ILi128EEENS7_ILi96EEENS7_ILi64EEEEEELi256ENS_10bfloat16_tEfNS_4arch4Sm90ELb0ELb1ELb0ELb1ELb0ELb0ELb1ELb1ELb0ELb0ELb0ELb0EEENS1_21CollectiveEpilogueFwdINS6_IJSA_NS7_ILi256EEESB_EEES9_SE_SG_Li256ELb1ELb0ELb0ELb0EEENS1_36VarlenDynamicPersistentTileSchedulerILi128ELi96ELi256ELi32ELb0ELb0ELb1ELb1ELb0ELb1EEEEEEEEEvNT_6ParamsE,"aw",@nobits
	.sectionflags	@""
	.align	16
	.zero		1024


//--------------------- .nv.shared._ZN7cutlass13device_kernelIN5flash11enable_sm90INS1_16FlashAttnFwdSm90INS1_25CollectiveMainloopFwdSm90ILi2EN4cute5tupleIJNS5_1CILi1EEES8_S8_EEENS6_IJNS7_ILi128EEENS7_ILi96EEENS7_ILi64EEEEEELi256ENS_10bfloat16_tEfNS_4arch4Sm90ELb0ELb1ELb0ELb1ELb0ELb1ELb1ELb1ELb0ELb0ELb0ELb0EEENS1_21CollectiveEpilogueFwdINS6_IJSA_NS7_ILi256EEESB_EEES9_SE_SG_Li256ELb1ELb0ELb0ELb0EEENS1_36VarlenDynamicPersistentTileSchedulerILi128ELi96ELi256ELi32ELb0ELb0ELb1ELb1ELb0ELb1EEEEEEEEEvNT_6ParamsE --------------------------
	.section	.nv.shared._ZN7cutlass13device_kernelIN5flash11enable_sm90INS1_16FlashAttnFwdSm90INS1_25CollectiveMainloopFwdSm90ILi2EN4cute5tupleIJNS5_1CILi1EEES8_S8_EEENS6_IJNS7_ILi128EEENS7_ILi96EEENS7_ILi64EEEEEELi256ENS_10bfloat16_tEfNS_4arch4Sm90ELb0ELb1ELb0ELb1ELb0ELb1ELb1ELb1ELb0ELb0ELb0ELb0EEENS1_21CollectiveEpilogueFwdINS6_IJSA_NS7_ILi256EEESB_EEES9_SE_SG_Li256ELb1ELb0ELb0ELb0EEENS1_36VarlenDynamicPersistentTileSchedulerILi128ELi96ELi256ELi32ELb0ELb0ELb1ELb1ELb0ELb1EEEEEEEEEvNT_6ParamsE,"aw",@nobits
	.sectionflags	@""
	.align	16
	.zero		1024


//--------------------- .nv.shared._ZN7cutlass13device_kernelIN5flash11enable_sm90INS1_16FlashAttnFwdSm90INS1_25CollectiveMainloopFwdSm90ILi2EN4cute5tupleIJNS5_1CILi1EEES8_S8_EEENS6_IJNS7_ILi128EEENS7_ILi96EEENS7_ILi64EEEEEELi256ENS_10bfloat16_tEfNS_4arch4Sm90ELb1ELb0ELb0ELb0ELb0ELb0ELb0ELb1ELb0ELb0ELb0ELb0EEENS1_21CollectiveEpilogueFwdINS6_IJSA_NS7_ILi256EEESB_EEES9_SE_SG_Li256ELb0ELb0ELb0ELb0EEENS1_30DynamicPersistentTileSchedulerILi256ELi32ELb0ELb0ELb1EEEEEEEEEvNT_6ParamsE --------------------------
	.section	.nv.shared._ZN7cutlass13device_kernelIN5flash11enable_sm90INS1_16FlashAttnFwdSm90INS1_25CollectiveMainloopFwdSm90ILi2EN4cute5tupleIJNS5_1CILi1EEES8_S8_EEENS6_IJNS7_ILi128EEENS7_ILi96EEENS7_ILi64EEEEEELi256ENS_10bfloat16_tEfNS_4arch4Sm90ELb1ELb0ELb0ELb0ELb0ELb0ELb0ELb1ELb0ELb0ELb0ELb0EEENS1_21CollectiveEpilogueFwdINS6_IJSA_NS7_ILi256EEESB_EEES9_SE_SG_Li256ELb0ELb0ELb0ELb0EEENS1_30DynamicPersistentTileSchedulerILi256ELi32ELb0ELb0ELb1EEEEEEEEEvNT_6ParamsE,"aw",@nobits
	.sectionflags	@""
	.align	16
	.zero		1024


//--------------------- .nv.shared._ZN7cutlass13device_kernelIN5flash11enable_sm90INS1_16FlashAttnFwdSm90INS1_25CollectiveMainloopFwdSm90ILi2EN4cute5tupleIJNS5_1CILi1EEES8_S8_EEENS6_IJNS7_ILi128EEENS7_ILi96EEENS7_ILi64EEEEEELi256ENS_10bfloat16_tEfNS_4arch4Sm90ELb1ELb0ELb0ELb0ELb0ELb0ELb1ELb1ELb0ELb0ELb0ELb0EEENS1_21CollectiveEpilogueFwdINS6_IJSA_NS7_ILi256EEESB_EEES9_SE_SG_Li256ELb0ELb0ELb0ELb0EEENS1_30DynamicPersistentTileSchedulerILi256ELi32ELb0ELb0ELb1EEEEEEEEEvNT_6ParamsE --------------------------
	.section	.nv.shared._ZN7cutlass13device_kernelIN5flash11enable_sm90INS1_16FlashAttnFwdSm90INS1_25CollectiveMainloopFwdSm90ILi2EN4cute5tupleIJNS5_1CILi1EEES8_S8_EEENS6_IJNS7_ILi128EEENS7_ILi96EEENS7_ILi64EEEEEELi256ENS_10bfloat16_tEfNS_4arch4Sm90ELb1ELb0ELb0ELb0ELb0ELb0ELb1ELb1ELb0ELb0ELb0ELb0EEENS1_21CollectiveEpilogueFwdINS6_IJSA_NS7_ILi256EEESB_EEES9_SE_SG_Li256ELb0ELb0ELb0ELb0EEENS1_30DynamicPersistentTileSchedulerILi256ELi32ELb0ELb0ELb1EEEEEEEEEvNT_6ParamsE,"aw",@nobits
	.sectionflags	@""
	.align	16
	.zero		1024


//--------------------- .nv.shared._ZN7cutlass13device_kernelIN5flash11enable_sm90INS1_16FlashAttnFwdSm90INS1_25CollectiveMainloopFwdSm90ILi2EN4cute5tupleIJNS5_1CILi1EEES8_S8_EEENS6_IJNS7_ILi128EEENS7_ILi96EEENS7_ILi64EEEEEELi256ENS_10bfloat16_tEfNS_4arch4Sm90ELb1ELb0ELb0ELb1ELb0ELb0ELb0ELb1ELb0ELb0ELb0ELb0EEENS1_21CollectiveEpilogueFwdINS6_IJSA_NS7_ILi256EEESB_EEES9_SE_SG_Li256ELb1ELb0ELb0ELb0EEENS1_36VarlenDynamicPersistentTileSchedulerILi128ELi96ELi256ELi32ELb0ELb0ELb1ELb1ELb1ELb1EEEEEEEEEvNT_6ParamsE --------------------------
	.section	.nv.shared._ZN7cutlass13device_kernelIN5flash11enable_sm90INS1_16FlashAttnFwdSm90INS1_25CollectiveMainloopFwdSm90ILi2EN4cute5tupleIJNS5_1CILi1EEES8_S8_EEENS6_IJNS7_ILi128EEENS7_ILi96EEENS7_ILi64EEEEEELi256ENS_10bfloat16_tEfNS_4arch4Sm90ELb1ELb0ELb0ELb1ELb0ELb0ELb0ELb1ELb0ELb0ELb0ELb0EEENS1_21CollectiveEpilogueFwdINS6_IJSA_NS7_ILi256EEESB_EEES9_SE_SG_Li256ELb1ELb0ELb0ELb0EEENS1_36VarlenDynamicPersistentTileSchedulerILi128ELi96ELi256ELi32ELb0ELb0ELb1ELb1ELb1ELb1EEEEEEEEEvNT_6ParamsE,"aw",@nobits
	.sectionflags	@""
	.align	16
	.zero		1024


//--------------------- .nv.shared._ZN7cutlass13device_kernelIN5flash11enable_sm90INS1_16FlashAttnFwdSm90INS1_25CollectiveMainloopFwdSm90ILi2EN4cute5tupleIJNS5_1CILi1EEES8_S8_EEENS6_IJNS7_ILi128EEENS7_ILi96EEENS7_ILi64EEEEEELi256ENS_10bfloat16_tEfNS_4arch4Sm90ELb1ELb0ELb0ELb1ELb0ELb1ELb0ELb1ELb0ELb0ELb0ELb0EEENS1_21CollectiveEpilogueFwdINS6_IJSA_NS7_ILi256EEESB_EEES9_SE_SG_Li256ELb1ELb0ELb0ELb0EEENS1_36VarlenDynamicPersistentTileSchedulerILi128ELi96ELi256ELi32ELb0ELb0ELb1ELb1ELb1ELb1EEEEEEEEEvNT_6ParamsE --------------------------
	.section	.nv.shared._ZN7cutlass13device_kernelIN5flash11enable_sm90INS1_16FlashAttnFwdSm90INS1_25CollectiveMainloopFwdSm90ILi2EN4cute5tupleIJNS5_1CILi1EEES8_S8_EEENS6_IJNS7_ILi128EEENS7_ILi96EEENS7_ILi64EEEEEELi256ENS_10bfloat16_tEfNS_4arch4Sm90ELb1ELb0ELb0ELb1ELb0ELb1ELb0ELb1ELb0ELb0ELb0ELb0EEENS1_21CollectiveEpilogueFwdINS6_IJSA_NS7_ILi256EEESB_EEES9_SE_SG_Li256ELb1ELb0ELb0ELb0EEENS1_36VarlenDynamicPersistentTileSchedulerILi128ELi96ELi256ELi32ELb0ELb0ELb1ELb1ELb1ELb1EEEEEEEEEvNT_6ParamsE,"aw",@nobits
	.sectionflags	@""
	.align	16
	.zero		1024


//--------------------- .nv.shared._ZN7cutlass13device_kernelIN5flash11enable_sm90INS1_16FlashAttnFwdSm90INS1_25CollectiveMainloopFwdSm90ILi2EN4cute5tupleIJNS5_1CILi1EEES8_S8_EEENS6_IJNS7_ILi128EEENS7_ILi96EEENS7_ILi64EEEEEELi256ENS_10bfloat16_tEfNS_4arch4Sm90ELb1ELb0ELb0ELb1ELb0ELb0ELb1ELb1ELb0ELb0ELb0ELb0EEENS1_21CollectiveEpilogueFwdINS6_IJSA_NS7_ILi256EEESB_EEES9_SE_SG_Li256ELb1ELb0ELb0ELb0EEENS1_36VarlenDynamicPersistentTileSchedulerILi128ELi96ELi256ELi32ELb0ELb0ELb1ELb1ELb1ELb1EEEEEEEEEvNT_6ParamsE --------------------------
	.section	.nv.shared._ZN7cutlass13device_kernelIN5flash11enable_sm90INS1_16FlashAttnFwdSm90INS1_25CollectiveMainloopFwdSm90ILi2EN4cute5tupleIJNS5_1CILi1EEES8_S8_EEENS6_IJNS7_ILi128EEENS7_ILi96EEENS7_ILi64EEEEEELi256ENS_10bfloat16_tEfNS_4arch4Sm90ELb1ELb0ELb0ELb1ELb0ELb0ELb1ELb1ELb0ELb0ELb0ELb0EEENS1_21CollectiveEpilogueFwdINS6_IJSA_NS7_ILi256EEESB_EEES9_SE_SG_Li256ELb1ELb0ELb0ELb0EEENS1_36VarlenDynamicPersistentTileSchedulerILi128ELi96ELi256ELi32ELb0ELb0ELb1ELb1ELb1ELb1EEEEEEEEEvNT_6ParamsE,"aw",@nobits
	.sectionflags	@""
	.align	16
	.zero		1024


//--------------------- .nv.shared._ZN7cutlass13device_kernelIN5flash11enable_sm90INS1_16FlashAttnFwdSm90INS1_25CollectiveMainloopFwdSm90ILi2EN4cute5tupleIJNS5_1CILi1EEES8_S8_EEENS6_IJNS7_ILi128EEENS7_ILi96EEENS7_ILi64EEEEEELi256ENS_10bfloat16_tEfNS_4arch4Sm90ELb1ELb0ELb0ELb1ELb0ELb1ELb1ELb1ELb0ELb0ELb0ELb0EEENS1_21CollectiveEpilogueFwdINS6_IJSA_NS7_ILi256EEESB_EEES9_SE_SG_Li256ELb1ELb0ELb0ELb0EEENS1_36VarlenDynamicPersistentTileSchedulerILi128ELi96ELi256ELi32ELb0ELb0ELb1ELb1ELb1ELb1EEEEEEEEEvNT_6ParamsE --------------------------
	.section	.nv.shared._ZN7cutlass13device_kernelIN5flash11enable_sm90INS1_16FlashAttnFwdSm90INS1_25CollectiveMainloopFwdSm90ILi2EN4cute5tupleIJNS5_1CILi1EEES8_S8_EEENS6_IJNS7_ILi128EEENS7_ILi96EEENS7_ILi64EEEEEELi256ENS_10bfloat16_tEfNS_4arch4Sm90ELb1ELb0ELb0ELb1ELb0ELb1ELb1ELb1ELb0ELb0ELb0ELb0EEENS1_21CollectiveEpilogueFwdINS6_IJSA_NS7_ILi256EEESB_EEES9_SE_SG_Li256ELb1ELb0ELb0ELb0EEENS1_36VarlenDynamicPersistentTileSchedulerILi128ELi96ELi256ELi32ELb0ELb0ELb1ELb1ELb1ELb1EEEEEEEEEvNT_6ParamsE,"aw",@nobits
	.sectionflags	@""
	.align	16
	.zero		1024


//--------------------- .nv.constant0._ZN7cutlass13device_kernelIN5flash11enable_sm90INS1_16FlashAttnFwdSm90INS1_25CollectiveMainloopFwdSm90ILi2EN4cute5tupleIJNS5_1CILi1EEES8_S8_EEENS6_IJNS7_ILi128EEESA_NS7_ILi192EEEEEELi128ENS_10bfloat16_tEfNS_4arch4Sm90ELb0ELb0ELb0ELb0ELb0ELb0ELb0ELb1ELb1ELb0ELb0ELb0EEENS1_21CollectiveEpilogueFwdINS6_IJSA_SA_SA_EEES9_SD_SF_Li256ELb0ELb0ELb0ELb0EEENS1_29StaticPersistentTileSchedulerILb0EEEEEEEEEvNT_6ParamsE --------------------------
	.section	.nv.constant0._ZN7cutlass13device_kernelIN5flash11enable_sm90INS1_16FlashAttnFwdSm90INS1_25CollectiveMainloopFwdSm90ILi2EN4cute5tupleIJNS5_1CILi1EEES8_S8_EEENS6_IJNS7_ILi128EEESA_NS7_ILi192EEEEEELi128ENS_10bfloat16_tEfNS_4arch4Sm90ELb0ELb0ELb0ELb0ELb0ELb0ELb0ELb1ELb1ELb0ELb0ELb0EEENS1_21CollectiveEpilogueFwdINS6_IJSA_SA_SA_EEES9_SD_SF_Li256ELb0ELb0ELb0ELb0EEENS1_29StaticPersistentTileSchedulerILb0EEEEEEEEEvNT_6ParamsE,"a",@progbits
	.sectionflags	@""
	.align	4
.nv.constant0._ZN7cutlass13device_kernelIN5flash11enable_sm90INS1_16FlashAttnFwdSm90INS1_25CollectiveMainloopFwdSm90ILi2EN4cute5tupleIJNS5_1CILi1EEES8_S8_EEENS6_IJNS7_ILi128EEESA_NS7_ILi192EEEEEELi128ENS_10bfloat16_tEfNS_4arch4Sm90ELb0ELb0ELb0ELb0ELb0ELb0ELb0ELb1ELb1ELb0ELb0ELb0EEENS1_21CollectiveEpilogueFwdINS6_IJSA_SA_SA_EEES9_SD_SF_Li256ELb0ELb0ELb0ELb0EEENS1_29StaticPersistentTileSchedulerILb0EEEEEEEEEvNT_6ParamsE:
	.zero		3584


//--------------------- .nv.constant0._ZN7cutlass13device_kernelIN5flash11enable_sm90INS1_16FlashAttnFwdSm90INS1_25CollectiveMainloopFwdSm90ILi2EN4cute5tupleIJNS5_1CILi2EEENS7_ILi1EEES9_EEENS6_IJNS7_ILi128EEESB_NS7_ILi192EEEEEELi128ENS_10bfloat16_tEfNS_4arch4Sm90ELb0ELb0ELb0ELb0ELb0ELb0ELb0ELb1ELb1ELb0ELb0ELb0EEENS1_21CollectiveEpilogueFwdINS6_IJSB_SB_SB_EEESA_SE_SG_Li256ELb0ELb0ELb0ELb0EEENS1_29StaticPersistentTileSchedulerILb0EEEEEEEEEvNT_6ParamsE --------------------------
	.section	.nv.constant0._ZN7cutlass13device_kernelIN5flash11enable_sm90INS1_16FlashAttnFwdSm90INS1_25CollectiveMainloopFwdSm90ILi2EN4cute5tupleIJNS5_1CILi2EEENS7_ILi1EEES9_EEENS6_IJNS7_ILi128EEESB_NS7_ILi192EEEEEELi128ENS_10bfloat16_tEfNS_4arch4Sm90ELb0ELb0ELb0ELb0ELb0ELb0ELb0ELb1ELb1ELb0ELb0ELb0EEENS1_21CollectiveEpilogueFwdINS6_IJSB_SB_SB_EEESA_SE_SG_Li256ELb0ELb0ELb0ELb0EEENS1_29StaticPersistentTileSchedulerILb0EEEEEEEEEvNT_6ParamsE,"a",@progbits
	.sectionflags	@""
	.align	4
.nv.constant0._ZN7cutlass13device_kernelIN5flash11enable_sm90INS1_16FlashAttnFwdSm90INS1_25CollectiveMainloopFwdSm90ILi2EN4cute5tupleIJNS5_1CILi2EEENS7_ILi1EEES9_EEENS6_IJNS7_ILi128EEESB_NS7_ILi192EEEEEELi128ENS_10bfloat16_tEfNS_4arch4Sm90ELb0ELb0ELb0ELb0ELb0ELb0ELb0ELb1ELb1ELb0ELb0ELb0EEENS1_21CollectiveEpilogueFwdINS6_IJSB_SB_SB_EEESA_SE_SG_Li256ELb0ELb0ELb0ELb0EEENS1_29StaticPersistentTileSchedulerILb0EEEEEEEEEvNT_6ParamsE:
	.zero		3584


//--------------------- .nv.constant0._ZN7cutlass13device_kernelIN5flash11enable_sm90INS1_16FlashAttnFwdSm90INS1_25CollectiveMainloopFwdSm90ILi2EN4cute5tupleIJNS5_1CILi1EEES8_S8_EEENS6_IJNS7_ILi128EEESA_NS7_ILi192EEEEEELi128ENS_10bfloat16_tEfNS_4arch4Sm90ELb0ELb0ELb0ELb1ELb0ELb0ELb0ELb1ELb1ELb0ELb0ELb0EEENS1_21CollectiveEpilogueFwdINS6_IJSA_SA_SA_EEES9_SD_SF_Li256ELb1ELb0ELb0ELb0EEENS1_36VarlenDynamicPersistentTileSchedulerILi128ELi128ELi256ELi32ELb0ELb0ELb1ELb0ELb1ELb1EEEEEEEEEvNT_6ParamsE --------------------------
	.section	.nv.constant0._ZN7cutlass13device_kernelIN5flash11enable_sm90INS1_16FlashAttnFwdSm90INS1_25CollectiveMainloopFwdSm90ILi2EN4cute5tupleIJNS5_1CILi1EEES8_S8_EEENS6_IJNS7_ILi128EEESA_NS7_ILi192EEEEEELi128ENS_10bfloat16_tEfNS_4arch4Sm90ELb0ELb0ELb0ELb1ELb0ELb0ELb0ELb1ELb1ELb0ELb0ELb0EEENS1_21CollectiveEpilogueFwdINS6_IJSA_SA_SA_EEES9_SD_SF_Li256ELb1ELb0ELb0ELb0EEENS1_36VarlenDynamicPersistentTileSchedulerILi128ELi128ELi256ELi32ELb0ELb0ELb1ELb0ELb1ELb1EEEEEEEEEvNT_6ParamsE,"a",@progbits
	.sectionflags	@""
	.align	4
.nv.constant0._ZN7cutlass13device_kernelIN5flash11enable_sm90INS1_16FlashAttnFwdSm90INS1_25CollectiveMainloopFwdSm90ILi2EN4cute5tupleIJNS5_1CILi1EEES8_S8_EEENS6_IJNS7_ILi128EEESA_NS7_ILi192EEEEEELi128ENS_10bfloat16_tEfNS_4arch4Sm90ELb0ELb0ELb0ELb1ELb0ELb0ELb0ELb1ELb1ELb0ELb0ELb0EEENS1_21CollectiveEpilogueFwdINS6_IJSA_SA_SA_EEES9_SD_SF_Li256ELb1ELb0ELb0ELb0EEENS1_36VarlenDynamicPersistentTileSchedulerILi128ELi128ELi256ELi32ELb0ELb0ELb1ELb0ELb1ELb1EEEEEEEEEvNT_6ParamsE:
	.zero		3200


//--------------------- .nv.constant0._ZN7cutlass13device_kernelIN5flash11enable_sm90INS1_16FlashAttnFwdSm90INS1_25CollectiveMainloopFwdSm90ILi2EN4cute5tupleIJNS5_1CILi1EEES8_S8_EEENS6_IJNS7_ILi128EEESA_NS7_ILi192EEEEEELi128ENS_10bfloat16_tEfNS_4arch4Sm90ELb0ELb0ELb0ELb1ELb0ELb1ELb0ELb1ELb1ELb0ELb0ELb0EEENS1_21CollectiveEpilogueFwdINS6_IJSA_SA_SA_EEES9_SD_SF_Li256ELb1ELb0ELb0ELb0EEENS1_36VarlenDynamicPersistentTileSchedulerILi128ELi128ELi256ELi32ELb0ELb0ELb1ELb0ELb1ELb1EEEEEEEEEvNT_6ParamsE --------------------------
	.section	.nv.constant0._ZN7cutlass13device_kernelIN5flash11enable_sm90INS1_16FlashAttnFwdSm90INS1_25CollectiveMainloopFwdSm90ILi2EN4cute5tupleIJNS5_1CILi1EEES8_S8_EEENS6_IJNS7_ILi128EEESA_NS7_ILi192EEEEEELi128ENS_10bfloat16_tEfNS_4arch4Sm90ELb0ELb0ELb0ELb1ELb0ELb1ELb0ELb1ELb1ELb0ELb0ELb0EEENS1_21CollectiveEpilogueFwdINS6_IJSA_SA_SA_EEES9_SD_SF_Li256ELb1ELb0ELb0ELb0EEENS1_36VarlenDynamicPersistentTileSchedulerILi128ELi128ELi256ELi32ELb0ELb0ELb1ELb0ELb1ELb1EEEEEEEEEvNT_6ParamsE,"a",@progbits
	.sectionflags	@""
	.align	4
.nv.constant0._ZN7cutlass13device_kernelIN5flash11enable_sm90INS1_16FlashAttnFwdSm90INS1_25CollectiveMainloopFwdSm90ILi2EN4cute5tupleIJNS5_1CILi1EEES8_S8_EEENS6_IJNS7_ILi128EEESA_NS7_ILi192EEEEEELi128ENS_10bfloat16_tEfNS_4arch4Sm90ELb0ELb0ELb0ELb1ELb0ELb1ELb0ELb1ELb1ELb0ELb0ELb0EEENS1_21CollectiveEpilogueFwdINS6_IJSA_SA_SA_EEES9_SD_SF_Li256ELb1ELb0ELb0ELb0EEENS1_36VarlenDynamicPersistentTileSchedulerILi128ELi128ELi256ELi32ELb0ELb0ELb1ELb0ELb1ELb1EEEEEEEEEvNT_6ParamsE:
	.zero		3200


//--------------------- .nv.constant0._ZN7cutlass13device_kernelIN5flash11enable_sm90INS1_16FlashAttnFwdSm90INS1_25CollectiveMainloopFwdSm90ILi2EN4cute5tupleIJNS5_1CILi1EEES8_S8_EEENS6_IJNS7_ILi128EEENS7_ILi96EEENS7_ILi192EEEEEELi128ENS_10bfloat16_tEfNS_4arch4Sm90ELb0ELb1ELb0ELb0ELb0ELb0ELb0ELb1ELb1ELb0ELb0ELb0EEENS1_21CollectiveEpilogueFwdINS6_IJSA_SA_SB_EEES9_SE_SG_Li256ELb0ELb0ELb0ELb0EEENS1_30DynamicPersistentTileSchedulerILi256ELi32ELb0ELb0ELb1EEEEEEEEEvNT_6ParamsE --------------------------
	.section	.nv.constant0._ZN7cutlass13device_kernelIN5flash11enable_sm90INS1_16FlashAttnFwdSm90INS1_25CollectiveMainloopFwdSm90ILi2EN4cute5tupleIJNS5_1CILi1EEES8_S8_EEENS6_IJNS7_ILi128EEENS7_ILi96EEENS7_ILi192EEEEEELi128ENS_10bfloat16_tEfNS_4arch4Sm90ELb0ELb1ELb0ELb0ELb0ELb0ELb0ELb1ELb1ELb0ELb0ELb0EEENS1_21CollectiveEpilogueFwdINS6_IJSA_SA_SB_EEES9_SE_SG_Li256ELb0ELb0ELb0ELb0EEENS1_30DynamicPersistentTileSchedulerILi256ELi32ELb0ELb0ELb1EEEEEEEEEvNT_6ParamsE,"a",@progbits
	.sectionflags	@""
	.align	4
.nv.constant0._ZN7cutlass13device_kernelIN5flash11enable_sm90INS1_16FlashAttnFwdSm90INS1_25CollectiveMainloopFwdSm90ILi2EN4cute5tupleIJNS5_1CILi1EEES8_S8_EEENS6_IJNS7_ILi128EEENS7_ILi96EEENS7_ILi192EEEEEELi128ENS_10bfloat16_tEfNS_4arch4Sm90ELb0ELb1ELb0ELb0ELb0ELb0ELb0ELb1ELb1ELb0ELb0ELb0EEENS1_21CollectiveEpilogueFwdINS6_IJSA_SA_SB_EEES9_SE_SG_Li256ELb0ELb0ELb0ELb0EEENS1_30DynamicPersistentTileSchedulerILi256ELi32ELb0ELb0ELb1EEEEEEEEEvNT_6ParamsE:
	.zero		3584


//--------------------- .nv.constant0._ZN7cutlass13device_kernelIN5flash11enable_sm90INS1_16FlashAttnFwdSm90INS1_25CollectiveMainloopFwdSm90ILi2EN4cute5tupleIJNS5_1CILi1EEES8_S8_EEENS6_IJNS7_ILi128EEENS7_ILi96EEENS7_ILi192EEEEEELi128ENS_10bfloat16_tEfNS_4arch4Sm90ELb0ELb1ELb0ELb1ELb0ELb0ELb0ELb1ELb1ELb0ELb0ELb0EEENS1_21CollectiveEpilogueFwdINS6_IJSA_SA_SB_EEES9_SE_SG_Li256ELb1ELb0ELb0ELb0EEENS1_36VarlenDynamicPersistentTileSchedulerILi128ELi96ELi256ELi32ELb0ELb0ELb1ELb1ELb0ELb1EEEEEEEEEvNT_6ParamsE --------------------------
	.section	.nv.constant0._ZN7cutlass13device_kernelIN5flash11enable_sm90INS1_16FlashAttnFwdSm90INS1_25CollectiveMainloopFwdSm90ILi2EN4cute5tupleIJNS5_1CILi1EEES8_S8_EEENS6_IJNS7_ILi128EEENS7_ILi96EEENS7_ILi192EEEEEELi128ENS_10bfloat16_tEfNS_4arch4Sm90ELb0ELb1ELb0ELb1ELb0ELb0ELb0ELb1ELb1ELb0ELb0ELb0EEENS1_21CollectiveEpilogueFwdINS6_IJSA_SA_SB_EEES9_SE_SG_Li256ELb1ELb0ELb0ELb0EEENS1_36VarlenDynamicPersistentTileSchedulerILi128ELi96ELi256ELi32ELb0ELb0ELb1ELb1ELb0ELb1EEEEEEEEEvNT_6ParamsE,"a",@progbits
	.sectionflags	@""
	.align	4
.nv.constant0._ZN7cutlass13device_kernelIN5flash11enable_sm90INS1_16FlashAttnFwdSm90INS1_25CollectiveMainloopFwdSm90ILi2EN4cute5tupleIJNS5_1CILi1EEES8_S8_EEENS6_IJNS7_ILi128EEENS7_ILi96EEENS7_ILi192EEEEEELi128ENS_10bfloat16_tEfNS_4arch4Sm90ELb0ELb1ELb0ELb1ELb0ELb0ELb0ELb1ELb1ELb0ELb0ELb0EEENS1_21CollectiveEpilogueFwdINS6_IJSA_SA_SB_EEES9_SE_SG_Li256ELb1ELb0ELb0ELb0EEENS1_36VarlenDynamicPersistentTileSchedulerILi128ELi96ELi256ELi32ELb0ELb0ELb1ELb1ELb0ELb1EEEEEEEEEvNT_6ParamsE:
	.zero		3200


//--------------------- .nv.constant0._ZN7cutlass13device_kernelIN5flash11enable_sm90INS1_16FlashAttnFwdSm90INS1_25CollectiveMainloopFwdSm90ILi2EN4cute5tupleIJNS5_1CILi1EEES8_S8_EEENS6_IJNS7_ILi128EEENS7_ILi96EEENS7_ILi192EEEEEELi128ENS_10bfloat16_tEfNS_4arch4Sm90ELb0ELb1ELb0ELb1ELb0ELb1ELb0ELb1ELb1ELb0ELb0ELb0EEENS1_21CollectiveEpilogueFwdINS6_IJSA_SA_SB_EEES9_SE_SG_Li256ELb1ELb0ELb0ELb0EEENS1_36VarlenDynamicPersistentTileSchedulerILi128ELi96ELi256ELi32ELb0ELb0ELb1ELb1ELb0ELb1EEEEEEEEEvNT_6ParamsE --------------------------
	.section	.nv.constant0._ZN7cutlass13device_kernelIN5flash11enable_sm90INS1_16FlashAttnFwdSm90INS1_25CollectiveMainloopFwdSm90ILi2EN4cute5tupleIJNS5_1CILi1EEES8_S8_EEENS6_IJNS7_ILi128EEENS7_ILi96EEENS7_ILi192EEEEEELi128ENS_10bfloat16_tEfNS_4arch4Sm90ELb0ELb1ELb0ELb1ELb0ELb1ELb0ELb1ELb1ELb0ELb0ELb0EEENS1_21CollectiveEpilogueFwdINS6_IJSA_SA_SB_EEES9_SE_SG_Li256ELb1ELb0ELb0ELb0EEENS1_36VarlenDynamicPersistentTileSchedulerILi128ELi96ELi256ELi32ELb0ELb0ELb1ELb1ELb0ELb1EEEEEEEEEvNT_6ParamsE,"a",@progbits
	.sectionflags	@""
	.align	4
.nv.constant0._ZN7cutlass13device_kernelIN5flash11enable_sm90INS1_16FlashAttnFwdSm90INS1_25CollectiveMainloopFwdSm90ILi2EN4cute5tupleIJNS5_1CILi1EEES8_S8_EEENS6_IJNS7_ILi128EEENS7_ILi96EEENS7_ILi192EEEEEELi128ENS_10bfloat16_tEfNS_4arch4Sm90ELb0ELb1ELb0ELb1ELb0ELb1ELb0ELb1ELb1ELb0ELb0ELb0EEENS1_21CollectiveEpilogueFwdINS6_IJSA_SA_SB_EEES9_SE_SG_Li256ELb1ELb0ELb0ELb0EEENS1_36VarlenDynamicPersistentTileSchedulerILi128ELi96ELi256ELi32ELb0ELb0ELb1ELb1ELb0ELb1EEEEEEEEEvNT_6ParamsE:
	.zero		3200


//--------------------- .nv.constant0._ZN7cutlass13device_kernelIN5flash11enable_sm90INS1_16FlashAttnFwdSm90INS1_25CollectiveMainloopFwdSm90ILi2EN4cute5tupleIJNS5_1CILi1EEES8_S8_EEENS6_IJNS7_ILi128EEESA_NS7_ILi192EEEEEELi128ENS_10bfloat16_tEfNS_4arch4Sm90ELb1ELb0ELb0ELb0ELb0ELb0ELb0ELb1ELb1ELb0ELb0ELb0EEENS1_21CollectiveEpilogueFwdINS6_IJSA_SA_SA_EEES9_SD_SF_Li256ELb0ELb0ELb0ELb0EEENS1_30DynamicPersistentTileSchedulerILi256ELi32ELb0ELb0ELb1EEEEEEEEEvNT_6ParamsE --------------------------
	.section	.nv.constant0._ZN7cutlass13device_kernelIN5flash11enable_sm90INS1_16FlashAttnFwdSm90INS1_25CollectiveMainloopFwdSm90ILi2EN4cute5tupleIJNS5_1CILi1EEES8_S8_EEENS6_IJNS7_ILi128EEESA_NS7_ILi192EEEEEELi128ENS_10bfloat16_tEfNS_4arch4Sm90ELb1ELb0ELb0ELb0ELb0ELb0ELb0ELb1ELb1ELb0ELb0ELb0EEENS1_21CollectiveEpilogueFwdINS6_IJSA_SA_SA_EEES9_SD_SF_Li256ELb0ELb0ELb0ELb0EEENS1_30DynamicPersistentTileSchedulerILi256ELi32ELb0ELb0ELb1EEEEEEEEEvNT_6ParamsE,"a",@progbits
	.sectionflags	@""
	.align	4
.nv.constant0._ZN7cutlass13device_kernelIN5flash11enable_sm90INS1_16FlashAttnFwdSm90INS1_25CollectiveMainloopFwdSm90ILi2EN4cute5tupleIJNS5_1CILi1EEES8_S8_EEENS6_IJNS7_ILi128EEESA_NS7_ILi192EEEEEELi128ENS_10bfloat16_tEfNS_4arch4Sm90ELb1ELb0ELb0ELb0ELb0ELb0ELb0ELb1ELb1ELb0ELb0ELb0EEENS1_21CollectiveEpilogueFwdINS6_IJSA_SA_SA_EEES9_SD_SF_Li256ELb0ELb0ELb0ELb0EEENS1_30DynamicPersistentTileSchedulerILi256ELi32ELb0ELb0ELb1EEEEEEEEEvNT_6ParamsE:
	.zero		3584


//--------------------- .nv.constant0._ZN7cutlass13device_kernelIN5flash11enable_sm90INS1_16FlashAttnFwdSm90INS1_25CollectiveMainloopFwdSm90ILi2EN4cute5tupleIJNS5_1CILi1EEES8_S8_EEENS6_IJNS7_ILi128EEESA_NS7_ILi192EEEEEELi128ENS_10bfloat16_tEfNS_4arch4Sm90ELb1ELb0ELb0ELb1ELb0ELb0ELb0ELb1ELb1ELb0ELb0ELb0EEENS1_21CollectiveEpilogueFwdINS6_IJSA_SA_SA_EEES9_SD_SF_Li256ELb1ELb0ELb0ELb0EEENS1_36VarlenDynamicPersistentTileSchedulerILi128ELi128ELi256ELi32ELb0ELb0ELb1ELb1ELb1ELb1EEEEEEEEEvNT_6ParamsE --------------------------
	.section	.nv.constant0._ZN7cutlass13device_kernelIN5flash11enable_sm90INS1_16FlashAttnFwdSm90INS1_25CollectiveMainloopFwdSm90ILi2EN4cute5tupleIJNS5_1CILi1EEES8_S8_EEENS6_IJNS7_ILi128EEESA_NS7_ILi192EEEEEELi128ENS_10bfloat16_tEfNS_4arch4Sm90ELb1ELb0ELb0ELb1ELb0ELb0ELb0ELb1ELb1ELb0ELb0ELb0EEENS1_21CollectiveEpilogueFwdINS6_IJSA_SA_SA_EEES9_SD_SF_Li256ELb1ELb0ELb0ELb0EEENS1_36VarlenDynamicPersistentTileSchedulerILi128ELi128ELi256ELi32ELb0ELb0ELb1ELb1ELb1ELb1EEEEEEEEEvNT_6ParamsE,"a",@progbits
	.sectionflags	@""
	.align	4
.nv.constant0._ZN7cutlass13device_kernelIN5flash11enable_sm90INS1_16FlashAttnFwdSm90INS1_25CollectiveMainloopFwdSm90ILi2EN4cute5tupleIJNS5_1CILi1EEES8_S8_EEENS6_IJNS7_ILi128EEESA_NS7_ILi192EEEEEELi128ENS_10bfloat16_tEfNS_4arch4Sm90ELb1ELb0ELb0ELb1ELb0ELb0ELb0ELb1ELb1ELb0ELb0ELb0EEENS1_21CollectiveEpilogueFwdINS6_IJSA_SA_SA_EEES9_SD_SF_Li256ELb1ELb0ELb0ELb0EEENS1_36VarlenDynamicPersistentTileSchedulerILi128ELi128ELi256ELi32ELb0ELb0ELb1ELb1ELb1ELb1EEEEEEEEEvNT_6ParamsE:
	.zero		3200


//--------------------- .nv.constant0._ZN7cutlass13device_kernelIN5flash11enable_sm90INS1_16FlashAttnFwdSm90INS1_25CollectiveMainloopFwdSm90ILi2EN4cute5tupleIJNS5_1CILi1EEES8_S8_EEENS6_IJNS7_ILi128EEESA_NS7_ILi192EEEEEELi128ENS_10bfloat16_tEfNS_4arch4Sm90ELb1ELb0ELb0ELb1ELb0ELb1ELb0ELb1ELb1ELb0ELb0ELb0EEENS1_21CollectiveEpilogueFwdINS6_IJSA_SA_SA_EEES9_SD_SF_Li256ELb1ELb0ELb0ELb0EEENS1_36VarlenDynamicPersistentTileSchedulerILi128ELi128ELi256ELi32ELb0ELb0ELb1ELb1ELb1ELb1EEEEEEEEEvNT_6ParamsE --------------------------
	.section	.nv.constant0._ZN7cutlass13device_kernelIN5flash11enable_sm90INS1_16FlashAttnFwdSm90INS1_25CollectiveMainloopFwdSm90ILi2EN4cute5tupleIJNS5_1CILi1EEES8_S8_EEENS6_IJNS7_ILi128EEESA_NS7_ILi192EEEEEELi128ENS_10bfloat16_tEfNS_4arch4Sm90ELb1ELb0ELb0ELb1ELb0ELb1ELb0ELb1ELb1ELb0ELb0ELb0EEENS1_21CollectiveEpilogueFwdINS6_IJSA_SA_SA_EEES9_SD_SF_Li256ELb1ELb0ELb0ELb0EEENS1_36VarlenDynamicPersistentTileSchedulerILi128ELi128ELi256ELi32ELb0ELb0ELb1ELb1ELb1ELb1EEEEEEEEEvNT_6ParamsE,"a",@progbits
	.sectionflags	@""
	.align	4
.nv.constant0._ZN7cutlass13device_kernelIN5flash11enable_sm90INS1_16FlashAttnFwdSm90INS1_25CollectiveMainloopFwdSm90ILi2EN4cute5tupleIJNS5_1CILi1EEES8_S8_EEENS6_IJNS7_ILi128EEESA_NS7_ILi192EEEEEELi128ENS_10bfloat16_tEfNS_4arch4Sm90ELb1ELb0ELb0ELb1ELb0ELb1ELb0ELb1ELb1ELb0ELb0ELb0EEENS1_21CollectiveEpilogueFwdINS6_IJSA_SA_SA_EEES9_SD_SF_Li256ELb1ELb0ELb0ELb0EEENS1_36VarlenDynamicPersistentTileSchedulerILi128ELi128ELi256ELi32ELb0ELb0ELb1ELb1ELb1ELb1EEEEEEEEEvNT_6ParamsE:
	.zero		3200


//--------------------- .nv.constant0._ZN7cutlass13device_kernelIN5flash11enable_sm90INS1_16FlashAttnFwdSm90INS1_25CollectiveMainloopFwdSm90ILi2EN4cute5tupleIJNS5_1CILi1EEES8_S8_EEENS6_IJNS7_ILi64EEESA_SA_EEELi512ENS_10bfloat16_tEfNS_4arch4Sm90ELb0ELb0ELb0ELb0ELb0ELb0ELb0ELb0ELb0ELb0ELb0ELb0EEENS1_21CollectiveEpilogueFwdINS6_IJSA_NS7_ILi512EEESA_EEES9_SC_SE_Li256ELb0ELb0ELb0ELb0EEENS1_29StaticPersistentTileSchedulerILb0EEEEEEEEEvNT_6ParamsE --------------------------
	.section	.nv.constant0._ZN7cutlass13device_kernelIN5flash11enable_sm90INS1_16FlashAttnFwdSm90INS1_25CollectiveMainloopFwdSm90ILi2EN4cute5tupleIJNS5_1CILi1EEES8_S8_EEENS6_IJNS7_ILi64EEESA_SA_EEELi512ENS_10bfloat16_tEfNS_4arch4Sm90ELb0ELb0ELb0ELb0ELb0ELb0ELb0ELb0ELb0ELb0ELb0ELb0EEENS1_21CollectiveEpilogueFwdINS6_IJSA_NS7_ILi512EEESA_EEES9_SC_SE_Li256ELb0ELb0ELb0ELb0EEENS1_29StaticPersistentTileSchedulerILb0EEEEEEEEEvNT_6ParamsE,"a",@progbits
	.sectionflags	@""
	.align	4
.nv.constant0._ZN7cutlass13device_kernelIN5flash11enable_sm90INS1_16FlashAttnFwdSm90INS1_25CollectiveMainloopFwdSm90ILi2EN4cute5tupleIJNS5_1CILi1EEES8_S8_EEENS6_IJNS7_ILi64EEESA_SA_EEELi512ENS_10bfloat16_tEfNS_4arch4Sm90ELb0ELb0ELb0ELb0ELb0ELb0ELb0ELb0ELb0ELb0ELb0ELb0EEENS1_21CollectiveEpilogueFwdINS6_IJSA_NS7_ILi512EEESA_EEES9_SC_SE_Li256ELb0ELb0ELb0ELb0EEENS1_29StaticPersistentTileSchedulerILb0EEEEEEEEEvNT_6ParamsE:
	.zero		3584


//--------------------- .nv.constant0._ZN7cutlass13device_kernelIN5flash11enable_sm90INS1_16FlashAttnFwdSm90INS1_25CollectiveMainloopFwdSm90ILi2EN4cute5tupleIJNS5_1CILi1EEES8_S8_EEENS6_IJNS7_ILi64EEESA_SA_EEELi512ENS_10bfloat16_tEfNS_4arch4Sm90ELb0ELb0ELb0ELb0ELb0ELb0ELb1ELb0ELb0ELb0ELb0ELb0EEENS1_21CollectiveEpilogueFwdINS6_IJSA_NS7_ILi512EEESA_EEES9_SC_SE_Li256ELb0ELb0ELb0ELb0EEENS1_29StaticPersistentTileSchedulerILb0EEEEEEEEEvNT_6ParamsE --------------------------
	.section	.nv.constant0._ZN7cutlass13device_kernelIN5flash11enable_sm90INS1_16FlashAttnFwdSm90INS1_25CollectiveMainloopFwdSm90ILi2EN4cute5tupleIJNS5_1CILi1EEES8_S8_EEENS6_IJNS7_ILi64EEESA_SA_EEELi512ENS_10bfloat16_tEfNS_4arch4Sm90ELb0ELb0ELb0ELb0ELb0ELb0ELb1ELb0ELb0ELb0ELb0ELb0EEENS1_21CollectiveEpilogueFwdINS6_IJSA_NS7_ILi512EEESA_EEES9_SC_SE_Li256ELb0ELb0ELb0ELb0EEENS1_29StaticPersistentTileSchedulerILb0EEEEEEEEEvNT_6ParamsE,"a",@progbits
	.sectionflags	@""
	.align	4
.nv.constant0._ZN7cutlass13device_kernelIN5flash11enable_sm90INS1_16FlashAttnFwdSm90INS1_25CollectiveMainloopFwdSm90ILi2EN4cute5tupleIJNS5_1CILi1EEES8_S8_EEENS6_IJNS7_ILi64EEESA_SA_EEELi512ENS_10bfloat16_tEfNS_4arch4Sm90ELb0ELb0ELb0ELb0ELb0ELb0ELb1ELb0ELb0ELb0ELb0ELb0EEENS1_21CollectiveEpilogueFwdINS6_IJSA_NS7_ILi512EEESA_EEES9_SC_SE_Li256ELb0ELb0ELb0ELb0EEENS1_29StaticPersistentTileSchedulerILb0EEEEEEEEEvNT_6ParamsE:
	.zero		3840


//--------------------- .nv.constant0._ZN7cutlass13device_kernelIN5flash11enable_sm90INS1_16FlashAttnFwdSm90INS1_25CollectiveMainloopFwdSm90ILi2EN4cute5tupleIJNS5_1CILi1EEES8_S8_EEENS6_IJNS7_ILi64EEESA_SA_EEELi512ENS_10bfloat16_tEfNS_4arch4Sm90ELb0ELb0ELb0ELb1ELb0ELb0ELb0ELb0ELb0ELb0ELb0ELb0EEENS1_21CollectiveEpilogueFwdINS6_IJSA_NS7_ILi512EEESA_EEES9_SC_SE_Li256ELb1ELb0ELb0ELb0EEENS1_36VarlenDynamicPersistentTileSchedulerILi64ELi64ELi256ELi32ELb0ELb0ELb1ELb0ELb1ELb1EEEEEEEEEvNT_6ParamsE --------------------------
	.section	.nv.constant0._ZN7cutlass13device_kernelIN5flash11enable_sm90INS1_16FlashAttnFwdSm90INS1_25CollectiveMainloopFwdSm90ILi2EN4cute5tupleIJNS5_1CILi1EEES8_S8_EEENS6_IJNS7_ILi64EEESA_SA_EEELi512ENS_10bfloat16_tEfNS_4arch4Sm90ELb0ELb0ELb0ELb1ELb0ELb0ELb0ELb0ELb0ELb0ELb0ELb0EEENS1_21CollectiveEpilogueFwdINS6_IJSA_NS7_ILi512EEESA_EEES9_SC_SE_Li256ELb1ELb0ELb0ELb0EEENS1_36VarlenDynamicPersistentTileSchedulerILi64ELi64ELi256ELi32ELb0ELb0ELb1ELb0ELb1ELb1EEEEEEEEEvNT_6ParamsE,"a",@progbits
	.sectionflags	@""
	.align	4
.nv.constant0._ZN7cutlass13device_kernelIN5flash11enable_sm90INS1_16FlashAttnFwdSm90INS1_25CollectiveMainloopFwdSm90ILi2EN4cute5tupleIJNS5_1CILi1EEES8_S8_EEENS6_IJNS7_ILi64EEESA_SA_EEELi512ENS_10bfloat16_tEfNS_4arch4Sm90ELb0ELb0ELb0ELb1ELb0ELb0ELb0ELb0ELb0ELb0ELb0ELb0EEENS1_21CollectiveEpilogueFwdINS6_IJSA_NS7_ILi512EEESA_EEES9_SC_SE_Li256ELb1ELb0ELb0ELb0EEENS1_36VarlenDynamicPersistentTileSchedulerILi64ELi64ELi256ELi32ELb0ELb0ELb1ELb0ELb1ELb1EEEEEEEEEvNT_6ParamsE:
	.zero		3200


//--------------------- .nv.constant0._ZN7cutlass13device_kernelIN5flash11enable_sm90INS1_16FlashAttnFwdSm90INS1_25CollectiveMainloopFwdSm90ILi2EN4cute5tupleIJNS5_1CILi1EEES8_S8_EEENS6_IJNS7_ILi64EEESA_SA_EEELi512ENS_10bfloat16_tEfNS_4arch4Sm90ELb0ELb0ELb0ELb1ELb0ELb1ELb0ELb0ELb0ELb0ELb0ELb0EEENS1_21CollectiveEpilogueFwdINS6_IJSA_NS7_ILi512EEESA_EEES9_SC_SE_Li256ELb1ELb0ELb0ELb0EEENS1_36VarlenDynamicPersistentTileSchedulerILi64ELi64ELi256ELi32ELb0ELb0ELb1ELb0ELb1ELb1EEEEEEEEEvNT_6ParamsE --------------------------
	.section	.nv.constant0._ZN7cutlass13device_kernelIN5flash11enable_sm90INS1_16FlashAttnFwdSm90INS1_25CollectiveMainloopFwdSm90ILi2EN4cute5tupleIJNS5_1CILi1EEES8_S8_EEENS6_IJNS7_ILi64EEESA_SA_EEELi512ENS_10bfloat16_tEfNS_4arch4Sm90ELb0ELb0ELb0ELb1ELb0ELb1ELb0ELb0ELb0ELb0ELb0ELb0EEENS1_21CollectiveEpilogueFwdINS6_IJSA_NS7_ILi512EEESA_EEES9_SC_SE_Li256ELb1ELb0ELb0ELb0EEENS1_36VarlenDynamicPersistentTileSchedulerILi64ELi64ELi256ELi32ELb0ELb0ELb1ELb0ELb1ELb1EEEEEEEEEvNT_6ParamsE,"a",@progbits
	.sectionflags	@""
	.align	4
.nv.constant0._ZN7cutlass13device_kernelIN5flash11enable_sm90INS1_16FlashAttnFwdSm90INS1_25CollectiveMainloopFwdSm90ILi2EN4cute5tupleIJNS5_1CILi1EEES8_S8_EEENS6_IJNS7_ILi64EEESA_SA_EEELi512ENS_10bfloat16_tEfNS_4arch4Sm90ELb0ELb0ELb0ELb1ELb0ELb1ELb0ELb0ELb0ELb0ELb0ELb0EEENS1_21CollectiveEpilogueFwdINS6_IJSA_NS7_ILi512EEESA_EEES9_SC_SE_Li256ELb1ELb0ELb0ELb0EEENS1_36VarlenDynamicPersistentTileSchedulerILi64ELi64ELi256ELi32ELb0ELb0ELb1ELb0ELb1ELb1EEEEEEEEEvNT_6ParamsE:
	.zero		3200


//--------------------- .nv.constant0._ZN7cutlass13device_kernelIN5flash11enable_sm90INS1_16FlashAttnFwdSm90INS1_25CollectiveMainloopFwdSm90ILi2EN4cute5tupleIJNS5_1CILi1EEES8_S8_EEENS6_IJNS7_ILi64EEESA_SA_EEELi512ENS_10bfloat16_tEfNS_4arch4Sm90ELb0ELb0ELb0ELb1ELb0ELb0ELb1ELb0ELb0ELb0ELb0ELb0EEENS1_21CollectiveEpilogueFwdINS6_IJSA_NS7_ILi512EEESA_EEES9_SC_SE_Li256ELb1ELb0ELb0ELb0EEENS1_36VarlenDynamicPersistentTileSchedulerILi64ELi64ELi256ELi32ELb0ELb0ELb1ELb0ELb1ELb1EEEEEEEEEvNT_6ParamsE --------------------------
	.section	.nv.constant0._ZN7cutlass13device_kernelIN5flash11enable_sm90INS1_16FlashAttnFwdSm90INS1_25CollectiveMainloopFwdSm90ILi2EN4cute5tupleIJNS5_1CILi1EEES8_S8_EEENS6_IJNS7_ILi64EEESA_SA_EEELi512ENS_10bfloat16_tEfNS_4arch4Sm90ELb0ELb0ELb0ELb1ELb0ELb0ELb1ELb0ELb0ELb0ELb0ELb0EEENS1_21CollectiveEpilogueFwdINS6_IJSA_NS7_ILi512EEESA_EEES9_SC_SE_Li256ELb1ELb0ELb0ELb0EEENS1_36VarlenDynamicPersistentTileSchedulerILi64ELi64ELi256ELi32ELb0ELb0ELb1ELb0ELb1ELb1EEEEEEEEEvNT_6ParamsE,"a",@progbits
	.sectionflags	@""
	.align	4
.nv.constant0._ZN7cutlass13device_kernelIN5flash11enable_sm90INS1_16FlashAttnFwdSm90INS1_25CollectiveMainloopFwdSm90ILi2EN4cute5tupleIJNS5_1CILi1EEES8_S8_EEENS6_IJNS7_ILi64EEESA_SA_EEELi512ENS_10bfloat16_tEfNS_4arch4Sm90ELb0ELb0ELb0ELb1ELb0ELb0ELb1ELb0ELb0ELb0ELb0ELb0EEENS1_21CollectiveEpilogueFwdINS6_IJSA_NS7_ILi512EEESA_EEES9_SC_SE_Li256ELb1ELb0ELb0ELb0EEENS1_36VarlenDynamicPersistentTileSchedulerILi64ELi64ELi256ELi32ELb0ELb0ELb1ELb0ELb1ELb1EEEEEEEEEvNT_6ParamsE:
	.zero		3456


//--------------------- .nv.constant0._ZN7cutlass13device_kernelIN5flash11enable_sm90INS1_16FlashAttnFwdSm90INS1_25CollectiveMainloopFwdSm90ILi2EN4cute5tupleIJNS5_1CILi1EEES8_S8_EEENS6_IJNS7_ILi64EEESA_SA_EEELi512ENS_10bfloat16_tEfNS_4arch4Sm90ELb0ELb0ELb0ELb1ELb0ELb1ELb1ELb0ELb0ELb0ELb0ELb0EEENS1_21CollectiveEpilogueFwdINS6_IJSA_NS7_ILi512EEESA_EEES9_SC_SE_Li256ELb1ELb0ELb0ELb0EEENS1_36VarlenDynamicPersistentTileSchedulerILi64ELi64ELi256ELi32ELb0ELb0ELb1ELb0ELb1ELb1EEEEEEEEEvNT_6ParamsE --------------------------
	.section	.nv.constant0._ZN7cutlass13device_kernelIN5flash11enable_sm90INS1_16FlashAttnFwdSm90INS1_25CollectiveMainloopFwdSm90ILi2EN4cute5tupleIJNS5_1CILi1EEES8_S8_EEENS6_IJNS7_ILi64EEESA_SA_EEELi512ENS_10bfloat16_tEfNS_4arch4Sm90ELb0ELb0ELb0ELb1ELb0ELb1ELb1ELb0ELb0ELb0ELb0ELb0EEENS1_21CollectiveEpilogueFwdINS6_IJSA_NS7_ILi512EEESA_EEES9_SC_SE_Li256ELb1ELb0ELb0ELb0EEENS1_36VarlenDynamicPersistentTileSchedulerILi64ELi64ELi256ELi32ELb0ELb0ELb1ELb0ELb1ELb1EEEEEEEEEvNT_6ParamsE,"a",@progbits
	.sectionflags	@""
	.align	4
.nv.constant0._ZN7cutlass13device_kernelIN5flash11enable_sm90INS1_16FlashAttnFwdSm90INS1_25CollectiveMainloopFwdSm90ILi2EN4cute5tupleIJNS5_1CILi1EEES8_S8_EEENS6_IJNS7_ILi64EEESA_SA_EEELi512ENS_10bfloat16_tEfNS_4arch4Sm90ELb0ELb0ELb0ELb1ELb0ELb1ELb1ELb0ELb0ELb0ELb0ELb0EEENS1_21CollectiveEpilogueFwdINS6_IJSA_NS7_ILi512EEESA_EEES9_SC_SE_Li256ELb1ELb0ELb0ELb0EEENS1_36VarlenDynamicPersistentTileSchedulerILi64ELi64ELi256ELi32ELb0ELb0ELb1ELb0ELb1ELb1EEEEEEEEEvNT_6ParamsE:
	.zero		3456


//--------------------- .nv.constant0._ZN7cutlass13device_kernelIN5flash11enable_sm90INS1_16FlashAttnFwdSm90INS1_25CollectiveMainloopFwdSm90ILi2EN4cute5tupleIJNS5_1CILi1EEES8_S8_EEENS6_IJNS7_ILi64EEESA_SA_EEELi512ENS_10bfloat16_tEfNS_4arch4Sm90ELb0ELb1ELb0ELb0ELb0ELb0ELb0ELb0ELb0ELb0ELb0ELb0EEENS1_21CollectiveEpilogueFwdINS6_IJSA_NS7_ILi512EEESA_EEES9_SC_SE_Li256ELb0ELb0ELb0ELb0EEENS1_30DynamicPersistentTileSchedulerILi256ELi32ELb0ELb0ELb1EEEEEEEEEvNT_6ParamsE --------------------------
	.section	.nv.constant0._ZN7cutlass13device_kernelIN5flash11enable_sm90INS1_16FlashAttnFwdSm90INS1_25CollectiveMainloopFwdSm90ILi2EN4cute5tupleIJNS5_1CILi1EEES8_S8_EEENS6_IJNS7_ILi64EEESA_SA_EEELi512ENS_10bfloat16_tEfNS_4arch4Sm90ELb0ELb1ELb0ELb0ELb0ELb0ELb0ELb0ELb0ELb0ELb0ELb0EEENS1_21CollectiveEpilogueFwdINS6_IJSA_NS7_ILi512EEESA_EEES9_SC_SE_Li256ELb0ELb0ELb0ELb0EEENS1_30DynamicPersistentTileSchedulerILi256ELi32ELb0ELb0ELb1EEEEEEEEEvNT_6ParamsE,"a",@progbits
	.sectionflags	@""
	.align	4
.nv.constant0._ZN7cutlass13device_kernelIN5flash11enable_sm90INS1_16FlashAttnFwdSm90INS1_25CollectiveMainloopFwdSm90ILi2EN4cute5tupleIJNS5_1CILi1EEES8_S8_EEENS6_IJNS7_ILi64EEESA_SA_EEELi512ENS_10bfloat16_tEfNS_4arch4Sm90ELb0ELb1ELb0ELb0ELb0ELb0ELb0ELb0ELb0ELb0ELb0ELb0EEENS1_21CollectiveEpilogueFwdINS6_IJSA_NS7_ILi512EEESA_EEES9_SC_SE_Li256ELb0ELb0ELb0ELb0EEENS1_30DynamicPersistentTileSchedulerILi256ELi32ELb0ELb0ELb1EEEEEEEEEvNT_6ParamsE:
	.zero		3584


//--------------------- .nv.constant0._ZN7cutlass13device_kernelIN5flash11enable_sm90INS1_16FlashAttnFwdSm90INS1_25CollectiveMainloopFwdSm90ILi2EN4cute5tupleIJNS5_1CILi1EEES8_S8_EEENS6_IJNS7_ILi64EEESA_SA_EEELi512ENS_10bfloat16_tEfNS_4arch4Sm90ELb0ELb1ELb0ELb0ELb0ELb0ELb1ELb0ELb0ELb0ELb0ELb0EEENS1_21CollectiveEpilogueFwdINS6_IJSA_NS7_ILi512EEESA_EEES9_SC_SE_Li256ELb0ELb0ELb0ELb0EEENS1_30DynamicPersistentTileSchedulerILi256ELi32ELb0ELb0ELb1EEEEEEEEEvNT_6ParamsE --------------------------
	.section	.nv.constant0._ZN7cutlass13device_kernelIN5flash11enable_sm90INS1_16FlashAttnFwdSm90INS1_25CollectiveMainloopFwdSm90ILi2EN4cute5tupleIJNS5_1CILi1EEES8_S8_EEENS6_IJNS7_ILi64EEESA_SA_EEELi512ENS_10bfloat16_tEfNS_4arch4Sm90ELb0ELb1ELb0ELb0ELb0ELb0ELb1ELb0ELb0ELb0ELb0ELb0EEENS1_21CollectiveEpilogueFwdINS6_IJSA_NS7_ILi512EEESA_EEES9_SC_SE_Li256ELb0ELb0ELb0ELb0EEENS1_30DynamicPersistentTileSchedulerILi256ELi32ELb0ELb0ELb1EEEEEEEEEvNT_6ParamsE,"a",@progbits
	.sectionflags	@""
	.align	4
.nv.constant0._ZN7cutlass13device_kernelIN5flash11enable_sm90INS1_16FlashAttnFwdSm90INS1_25CollectiveMainloopFwdSm90ILi2EN4cute5tupleIJNS5_1CILi1EEES8_S8_EEENS6_IJNS7_ILi64EEESA_SA_EEELi512ENS_10bfloat16_tEfNS_4arch4Sm90ELb0ELb1ELb0ELb0ELb0ELb0ELb1ELb0ELb0ELb0ELb0ELb0EEENS1_21CollectiveEpilogueFwdINS6_IJSA_NS7_ILi512EEESA_EEES9_SC_SE_Li256ELb0ELb0ELb0ELb0EEENS1_30DynamicPersistentTileSchedulerILi256ELi32ELb0ELb0ELb1EEEEEEEEEvNT_6ParamsE:
	.zero		3840


//--------------------- .nv.constant0._ZN7cutlass13device_kernelIN5flash11enable_sm90INS1_16FlashAttnFwdSm90INS1_25CollectiveMainloopFwdSm90ILi2EN4cute5tupleIJNS5_1CILi1EEES8_S8_EEENS6_IJNS7_ILi64EEESA_SA_EEELi512ENS_10bfloat16_tEfNS_4arch4Sm90ELb0ELb1ELb0ELb1ELb0ELb0ELb0ELb0ELb0ELb0ELb0ELb0EEENS1_21CollectiveEpilogueFwdINS6_IJSA_NS7_ILi512EEESA_EEES9_SC_SE_Li256ELb1ELb0ELb0ELb0EEENS1_36VarlenDynamicPersistentTileSchedulerILi64ELi64ELi256ELi32ELb0ELb0ELb1ELb1ELb0ELb1EEEEEEEEEvNT_6ParamsE --------------------------
	.section	.nv.constant0._ZN7cutlass13device_kernelIN5flash11enable_sm90INS1_16FlashAttnFwdSm90INS1_25CollectiveMainloopFwdSm90ILi2EN4cute5tupleIJNS5_1CILi1EEES8_S8_EEENS6_IJNS7_ILi64EEESA_SA_EEELi512ENS_10bfloat16_tEfNS_4arch4Sm90ELb0ELb1ELb0ELb1ELb0ELb0ELb0ELb0ELb0ELb0ELb0ELb0EEENS1_21CollectiveEpilogueFwdINS6_IJSA_NS7_ILi512EEESA_EEES9_SC_SE_Li256ELb1ELb0ELb0ELb0EEENS1_36VarlenDynamicPersistentTileSchedulerILi64ELi64ELi256ELi32ELb0ELb0ELb1ELb1ELb0ELb1EEEEEEEEEvNT_6ParamsE,"a",@progbits
	.sectionflags	@""
	.align	4
.nv.constant0._ZN7cutlass13device_kernelIN5flash11enable_sm90INS1_16FlashAttnFwdSm90INS1_25CollectiveMainloopFwdSm90ILi2EN4cute5tupleIJNS5_1CILi1EEES8_S8_EEENS6_IJNS7_ILi64EEESA_SA_EEELi512ENS_10bfloat16_tEfNS_4arch4Sm90ELb0ELb1ELb0ELb1ELb0ELb0ELb0ELb0ELb0ELb0ELb0ELb0EEENS1_21CollectiveEpilogueFwdINS6_IJSA_NS7_ILi512EEESA_EEES9_SC_SE_Li256ELb1ELb0ELb0ELb0EEENS1_36VarlenDynamicPersistentTileSchedulerILi64ELi64ELi256ELi32ELb0ELb0ELb1ELb1ELb0ELb1EEEEEEEEEvNT_6ParamsE:
	.zero		3200


//--------------------- .nv.constant0._ZN7cutlass13device_kernelIN5flash11enable_sm90INS1_16FlashAttnFwdSm90INS1_25CollectiveMainloopFwdSm90ILi2EN4cute5tupleIJNS5_1CILi1EEES8_S8_EEENS6_IJNS7_ILi64EEESA_SA_EEELi512ENS_10bfloat16_tEfNS_4arch4Sm90ELb0ELb1ELb0ELb1ELb0ELb1ELb0ELb0ELb0ELb0ELb0ELb0EEENS1_21CollectiveEpilogueFwdINS6_IJSA_NS7_ILi512EEESA_EEES9_SC_SE_Li256ELb1ELb0ELb0ELb0EEENS1_36VarlenDynamicPersistentTileSchedulerILi64ELi64ELi256ELi32ELb0ELb0ELb1ELb1ELb0ELb1EEEEEEEEEvNT_6ParamsE --------------------------
	.section	.nv.constant0._ZN7cutlass13device_kernelIN5flash11enable_sm90INS1_16FlashAttnFwdSm90INS1_25CollectiveMainloopFwdSm90ILi2EN4cute5tupleIJNS5_1CILi1EEES8_S8_EEENS6_IJNS7_ILi64EEESA_SA_EEELi512ENS_10bfloat16_tEfNS_4arch4Sm90ELb0ELb1ELb0ELb1ELb0ELb1ELb0ELb0ELb0ELb0ELb0ELb0EEENS1_21CollectiveEpilogueFwdINS6_IJSA_NS7_ILi512EEESA_EEES9_SC_SE_Li256ELb1ELb0ELb0ELb0EEENS1_36VarlenDynamicPersistentTileSchedulerILi64ELi64ELi256ELi32ELb0ELb0ELb1ELb1ELb0ELb1EEEEEEEEEvNT_6ParamsE,"a",@progbits
	.sectionflags	@""
	.align	4
.nv.constant0._ZN7cutlass13device_kernelIN5flash11enable_sm90INS1_16FlashAttnFwdSm90INS1_25CollectiveMainloopFwdSm90ILi2EN4cute5tupleIJNS5_1CILi1EEES8_S8_EEENS6_IJNS7_ILi64EEESA_SA_EEELi512ENS_10bfloat16_tEfNS_4arch4Sm90ELb0ELb1ELb0ELb1ELb0ELb1ELb0ELb0ELb0ELb0ELb0ELb0EEENS1_21CollectiveEpilogueFwdINS6_IJSA_NS7_ILi512EEESA_EEES9_SC_SE_Li256ELb1ELb0ELb0ELb0EEENS1_36VarlenDynamicPersistentTileSchedulerILi64ELi64ELi256ELi32ELb0ELb0ELb1ELb1ELb0ELb1EEEEEEEEEvNT_6ParamsE:
	.zero		3200


//--------------------- .nv.constant0._ZN7cutlass13device_kernelIN5flash11enable_sm90INS1_16FlashAttnFwdSm90INS1_25CollectiveMainloopFwdSm90ILi2EN4cute5tupleIJNS5_1CILi1EEES8_S8_EEENS6_IJNS7_ILi64EEESA_SA_EEELi512ENS_10bfloat16_tEfNS_4arch4Sm90ELb0ELb1ELb0ELb1ELb0ELb0ELb1ELb0ELb0ELb0ELb0ELb0EEENS1_21CollectiveEpilogueFwdINS6_IJSA_NS7_ILi512EEESA_EEES9_SC_SE_Li256ELb1ELb0ELb0ELb0EEENS1_36VarlenDynamicPersistentTileSchedulerILi64ELi64ELi256ELi32ELb0ELb0ELb1ELb1ELb0ELb1EEEEEEEEEvNT_6ParamsE --------------------------
	.section	.nv.constant0._ZN7cutlass13device_kernelIN5flash11enable_sm90INS1_16FlashAttnFwdSm90INS1_25CollectiveMainloopFwdSm90ILi2EN4cute5tupleIJNS5_1CILi1EEES8_S8_EEENS6_IJNS7_ILi64EEESA_SA_EEELi512ENS_10bfloat16_tEfNS_4arch4Sm90ELb0ELb1ELb0ELb1ELb0ELb0ELb1ELb0ELb0ELb0ELb0ELb0EEENS1_21CollectiveEpilogueFwdINS6_IJSA_NS7_ILi512EEESA_EEES9_SC_SE_Li256ELb1ELb0ELb0ELb0EEENS1_36VarlenDynamicPersistentTileSchedulerILi64ELi64ELi256ELi32ELb0ELb0ELb1ELb1ELb0ELb1EEEEEEEEEvNT_6ParamsE,"a",@progbits
	.sectionflags	@""
	.align	4
.nv.constant0._ZN7cutlass13device_kernelIN5flash11enable_sm90INS1_16FlashAttnFwdSm90INS1_25CollectiveMainloopFwdSm90ILi2EN4cute5tupleIJNS5_1CILi1EEES8_S8_EEENS6_IJNS7_ILi64EEESA_SA_EEELi512ENS_10bfloat16_tEfNS_4arch4Sm90ELb0ELb1ELb0ELb1ELb0ELb0ELb1ELb0ELb0ELb0ELb0ELb0EEENS1_21CollectiveEpilogueFwdINS6_IJSA_NS7_ILi512EEESA_EEES9_SC_SE_Li256ELb1ELb0ELb0ELb0EEENS1_36VarlenDynamicPersistentTileSchedulerILi64ELi64ELi256ELi32ELb0ELb0ELb1ELb1ELb0ELb1EEEEEEEEEvNT_6ParamsE:
	.zero		3456


//--------------------- .nv.constant0._ZN7cutlass13device_kernelIN5flash11enable_sm90INS1_16FlashAttnFwdSm90INS1_25CollectiveMainloopFwdSm90ILi2EN4cute5tupleIJNS5_1CILi1EEES8_S8_EEENS6_IJNS7_ILi64EEESA_SA_EEELi512ENS_10bfloat16_tEfNS_4arch4Sm90ELb0ELb1ELb0ELb1ELb0ELb1ELb1ELb0ELb0ELb0ELb0ELb0EEENS1_21CollectiveEpilogueFwdINS6_IJSA_NS7_ILi512EEESA_EEES9_SC_SE_Li256ELb1ELb0ELb0ELb0EEENS1_36VarlenDynamicPersistentTileSchedulerILi64ELi64ELi256ELi32ELb0ELb0ELb1ELb1ELb0ELb1EEEEEEEEEvNT_6ParamsE --------------------------
	.section	.nv.constant0._ZN7cutlass13device_kernelIN5flash11enable_sm90INS1_16FlashAttnFwdSm90INS1_25CollectiveMainloopFwdSm90ILi2EN4cute5tupleIJNS5_1CILi1EEES8_S8_EEENS6_IJNS7_ILi64EEESA_SA_EEELi512ENS_10bfloat16_tEfNS_4arch4Sm90ELb0ELb1ELb0ELb1ELb0ELb1ELb1ELb0ELb0ELb0ELb0ELb0EEENS1_21CollectiveEpilogueFwdINS6_IJSA_NS7_ILi512EEESA_EEES9_SC_SE_Li256ELb1ELb0ELb0ELb0EEENS1_36VarlenDynamicPersistentTileSchedulerILi64ELi64ELi256ELi32ELb0ELb0ELb1ELb1ELb0ELb1EEEEEEEEEvNT_6ParamsE,"a",@progbits
	.sectionflags	@""
	.align	4
.nv.constant0._ZN7cutlass13device_kernelIN5flash11enable_sm90INS1_16FlashAttnFwdSm90INS1_25CollectiveMainloopFwdSm90ILi2EN4cute5tupleIJNS5_1CILi1EEES8_S8_EEENS6_IJNS7_ILi64EEESA_SA_EEELi512ENS_10bfloat16_tEfNS_4arch4Sm90ELb0ELb1ELb0ELb1ELb0ELb1ELb1ELb0ELb0ELb0ELb0ELb0EEENS1_21CollectiveEpilogueFwdINS6_IJSA_NS7_ILi512EEESA_EEES9_SC_SE_Li256ELb1ELb0ELb0ELb0EEENS1_36VarlenDynamicPersistentTileSchedulerILi64ELi64ELi256ELi32ELb0ELb0ELb1ELb1ELb0ELb1EEEEEEEEEvNT_6ParamsE:
	.zero		3456


//--------------------- .nv.constant0._ZN7cutlass13device_kernelIN5flash11enable_sm90INS1_16FlashAttnFwdSm90INS1_25CollectiveMainloopFwdSm90ILi2EN4cute5tupleIJNS5_1CILi1EEES8_S8_EEENS6_IJNS7_ILi64EEESA_SA_EEELi512ENS_10bfloat16_tEfNS_4arch4Sm90ELb1ELb0ELb0ELb0ELb0ELb0ELb0ELb0ELb0ELb0ELb0ELb0EEENS1_21CollectiveEpilogueFwdINS6_IJSA_NS7_ILi512EEESA_EEES9_SC_SE_Li256ELb0ELb0ELb0ELb0EEENS1_30DynamicPersistentTileSchedulerILi256ELi32ELb0ELb0ELb1EEEEEEEEEvNT_6ParamsE --------------------------
	.section	.nv.constant0._ZN7cutlass13device_kernelIN5flash11enable_sm90INS1_16FlashAttnFwdSm90INS1_25CollectiveMainloopFwdSm90ILi2EN4cute5tupleIJNS5_1CILi1EEES8_S8_EEENS6_IJNS7_ILi64EEESA_SA_EEELi512ENS_10bfloat16_tEfNS_4arch4Sm90ELb1ELb0ELb0ELb0ELb0ELb0ELb0ELb0ELb0ELb0ELb0ELb0EEENS1_21CollectiveEpilogueFwdINS6_IJSA_NS7_ILi512EEESA_EEES9_SC_SE_Li256ELb0ELb0ELb0ELb0EEENS1_30DynamicPersistentTileSchedulerILi256ELi32ELb0ELb0ELb1EEEEEEEEEvNT_6ParamsE,"a",@progbits
	.sectionflags	@""
	.align	4
.nv.constant0._ZN7cutlass13device_kernelIN5flash11enable_sm90INS1_16FlashAttnFwdSm90INS1_25CollectiveMainloopFwdSm90ILi2EN4cute5tupleIJNS5_1CILi1EEES8_S8_EEENS6_IJNS7_ILi64EEESA_SA_EEELi512ENS_10bfloat16_tEfNS_4arch4Sm90ELb1ELb0ELb0ELb0ELb0ELb0ELb0ELb0ELb0ELb0ELb0ELb0EEENS1_21CollectiveEpilogueFwdINS6_IJSA_NS7_ILi512EEESA_EEES9_SC_SE_Li256ELb0ELb0ELb0ELb0EEENS1_30DynamicPersistentTileSchedulerILi256ELi32ELb0ELb0ELb1EEEEEEEEEvNT_6ParamsE:
	.zero		3584


//--------------------- .nv.constant0._ZN7cutlass13device_kernelIN5flash11enable_sm90INS1_16FlashAttnFwdSm90INS1_25CollectiveMainloopFwdSm90ILi2EN4cute5tupleIJNS5_1CILi1EEES8_S8_EEENS6_IJNS7_ILi64EEESA_SA_EEELi512ENS_10bfloat16_tEfNS_4arch4Sm90ELb1ELb0ELb0ELb0ELb0ELb0ELb1ELb0ELb0ELb0ELb0ELb0EEENS1_21CollectiveEpilogueFwdINS6_IJSA_NS7_ILi512EEESA_EEES9_SC_SE_Li256ELb0ELb0ELb0ELb0EEENS1_30DynamicPersistentTileSchedulerILi256ELi32ELb0ELb0ELb1EEEEEEEEEvNT_6ParamsE --------------------------
	.section	.nv.constant0._ZN7cutlass13device_kernelIN5flash11enable_sm90INS1_16FlashAttnFwdSm90INS1_25CollectiveMainloopFwdSm90ILi2EN4cute5tupleIJNS5_1CILi1EEES8_S8_EEENS6_IJNS7_ILi64EEESA_SA_EEELi512ENS_10bfloat16_tEfNS_4arch4Sm90ELb1ELb0ELb0ELb0ELb0ELb0ELb1ELb0ELb0ELb0ELb0ELb0EEENS1_21CollectiveEpilogueFwdINS6_IJSA_NS7_ILi512EEESA_EEES9_SC_SE_Li256ELb0ELb0ELb0ELb0EEENS1_30DynamicPersistentTileSchedulerILi256ELi32ELb0ELb0ELb1EEEEEEEEEvNT_6ParamsE,"a",@progbits
	.sectionflags	@""
	.align	4
.nv.constant0._ZN7cutlass13device_kernelIN5flash11enable_sm90INS1_16FlashAttnFwdSm90INS1_25CollectiveMainloopFwdSm90ILi2EN4cute5tupleIJNS5_1CILi1EEES8_S8_EEENS6_IJNS7_ILi64EEESA_SA_EEELi512ENS_10bfloat16_tEfNS_4arch4Sm90ELb1ELb0ELb0ELb0ELb0ELb0ELb1ELb0ELb0ELb0ELb0ELb0EEENS1_21CollectiveEpilogueFwdINS6_IJSA_NS7_ILi512EEESA_EEES9_SC_SE_Li256ELb0ELb0ELb0ELb0EEENS1_30DynamicPersistentTileSchedulerILi256ELi32ELb0ELb0ELb1EEEEEEEEEvNT_6ParamsE:
	.zero		3840


//--------------------- .nv.constant0._ZN7cutlass13device_kernelIN5flash11enable_sm90INS1_16FlashAttnFwdSm90INS1_25CollectiveMainloopFwdSm90ILi2EN4cute5tupleIJNS5_1CILi1EEES8_S8_EEENS6_IJNS7_ILi64EEESA_SA_EEELi512ENS_10bfloat16_tEfNS_4arch4Sm90ELb1ELb0ELb0ELb1ELb0ELb0ELb0ELb0ELb0ELb0ELb0ELb0EEENS1_21CollectiveEpilogueFwdINS6_IJSA_NS7_ILi512EEESA_EEES9_SC_SE_Li256ELb1ELb0ELb0ELb0EEENS1_36VarlenDynamicPersistentTileSchedulerILi64ELi64ELi256ELi32ELb0ELb0ELb1ELb1ELb1ELb1EEEEEEEEEvNT_6ParamsE --------------------------
	.section	.nv.constant0._ZN7cutlass13device_kernelIN5flash11enable_sm90INS1_16FlashAttnFwdSm90INS1_25CollectiveMainloopFwdSm90ILi2EN4cute5tupleIJNS5_1CILi1EEES8_S8_EEENS6_IJNS7_ILi64EEESA_SA_EEELi512ENS_10bfloat16_tEfNS_4arch4Sm90ELb1ELb0ELb0ELb1ELb0ELb0ELb0ELb0ELb0ELb0ELb0ELb0EEENS1_21CollectiveEpilogueFwdINS6_IJSA_NS7_ILi512EEESA_EEES9_SC_SE_Li256ELb1ELb0ELb0ELb0EEENS1_36VarlenDynamicPersistentTileSchedulerILi64ELi64ELi256ELi32ELb0ELb0ELb1ELb1ELb1ELb1EEEEEEEEEvNT_6ParamsE,"a",@progbits
	.sectionflags	@""
	.align	4
.nv.constant0._ZN7cutlass13device_kernelIN5flash11enable_sm90INS1_16FlashAttnFwdSm90INS1_25CollectiveMainloopFwdSm90ILi2EN4cute5tupleIJNS5_1CILi1EEES8_S8_EEENS6_IJNS7_ILi64EEESA_SA_EEELi512ENS_10bfloat16_tEfNS_4arch4Sm90ELb1ELb0ELb0ELb1ELb0ELb0ELb0ELb0ELb0ELb0ELb0ELb0EEENS1_21CollectiveEpilogueFwdINS6_IJSA_NS7_ILi512EEESA_EEES9_SC_SE_Li256ELb1ELb0ELb0ELb0EEENS1_36VarlenDynamicPersistentTileSchedulerILi64ELi64ELi256ELi32ELb0ELb0ELb1ELb1ELb1ELb1EEEEEEEEEvNT_6ParamsE:
	.zero		3200


//--------------------- .nv.constant0._ZN7cutlass13device_kernelIN5flash11enable_sm90INS1_16FlashAttnFwdSm90INS1_25CollectiveMainloopFwdSm90ILi2EN4cute5tupleIJNS5_1CILi1EEES8_S8_EEENS6_IJNS7_ILi64EEESA_SA_EEELi512ENS_10bfloat16_tEfNS_4arch4Sm90ELb1ELb0ELb0ELb1ELb0ELb1ELb0ELb0ELb0ELb0ELb0ELb0EEENS1_21CollectiveEpilogueFwdINS6_IJSA_NS7_ILi512EEESA_EEES9_SC_SE_Li256ELb1ELb0ELb0ELb0EEENS1_36VarlenDynamicPersistentTileSchedulerILi64ELi64ELi256ELi32ELb0ELb0ELb1ELb1ELb1ELb1EEEEEEEEEvNT_6ParamsE --------------------------
	.section	.nv.constant0._ZN7cutlass13device_kernelIN5flash11enable_sm90INS1_16FlashAttnFwdSm90INS1_25CollectiveMainloopFwdSm90ILi2EN4cute5tupleIJNS5_1CILi1EEES8_S8_EEENS6_IJNS7_ILi64EEESA_SA_EEELi512ENS_10bfloat16_tEfNS_4arch4Sm90ELb1ELb0ELb0ELb1ELb0ELb1ELb0ELb0ELb0ELb0ELb0ELb0EEENS1_21CollectiveEpilogueFwdINS6_IJSA_NS7_ILi512EEESA_EEES9_SC_SE_Li256ELb1ELb0ELb0ELb0EEENS1_36VarlenDynamicPersistentTileSchedulerILi64ELi64ELi256ELi32ELb0ELb0ELb1ELb1ELb1ELb1EEEEEEEEEvNT_6ParamsE,"a",@progbits
	.sectionflags	@""
	.align	4
.nv.constant0._ZN7cutlass13device_kernelIN5flash11enable_sm90INS1_16FlashAttnFwdSm90INS1_25CollectiveMainloopFwdSm90ILi2EN4cute5tupleIJNS5_1CILi1EEES8_S8_EEENS6_IJNS7_ILi64EEESA_SA_EEELi512ENS_10bfloat16_tEfNS_4arch4Sm90ELb1ELb0ELb0ELb1ELb0ELb1ELb0ELb0ELb0ELb0ELb0ELb0EEENS1_21CollectiveEpilogueFwdINS6_IJSA_NS7_ILi512EEESA_EEES9_SC_SE_Li256ELb1ELb0ELb0ELb0EEENS1_36VarlenDynamicPersistentTileSchedulerILi64ELi64ELi256ELi32ELb0ELb0ELb1ELb1ELb1ELb1EEEEEEEEEvNT_6ParamsE:
	.zero		3200


//--------------------- .nv.constant0._ZN7cutlass13device_kernelIN5flash11enable_sm90INS1_16FlashAttnFwdSm90INS1_25CollectiveMainloopFwdSm90ILi2EN4cute5tupleIJNS5_1CILi1EEES8_S8_EEENS6_IJNS7_ILi64EEESA_SA_EEELi512ENS_10bfloat16_tEfNS_4arch4Sm90ELb1ELb0ELb0ELb1ELb0ELb0ELb1ELb0ELb0ELb0ELb0ELb0EEENS1_21CollectiveEpilogueFwdINS6_IJSA_NS7_ILi512EEESA_EEES9_SC_SE_Li256ELb1ELb0ELb0ELb0EEENS1_36VarlenDynamicPersistentTileSchedulerILi64ELi64ELi256ELi32ELb0ELb0ELb1ELb1ELb1ELb1EEEEEEEEEvNT_6ParamsE --------------------------
	.section	.nv.constant0._ZN7cutlass13device_kernelIN5flash11enable_sm90INS1_16FlashAttnFwdSm90INS1_25CollectiveMainloopFwdSm90ILi2EN4cute5tupleIJNS5_1CILi1EEES8_S8_EEENS6_IJNS7_ILi64EEESA_SA_EEELi512ENS_10bfloat16_tEfNS_4arch4Sm90ELb1ELb0ELb0ELb1ELb0ELb0ELb1ELb0ELb0ELb0ELb0ELb0EEENS1_21CollectiveEpilogueFwdINS6_IJSA_NS7_ILi512EEESA_EEES9_SC_SE_Li256ELb1ELb0ELb0ELb0EEENS1_36VarlenDynamicPersistentTileSchedulerILi64ELi64ELi256ELi32ELb0ELb0ELb1ELb1ELb1ELb1EEEEEEEEEvNT_6ParamsE,"a",@progbits
	.sectionflags	@""
	.align	4
.nv.constant0._ZN7cutlass13device_kernelIN5flash11enable_sm90INS1_16FlashAttnFwdSm90INS1_25CollectiveMainloopFwdSm90ILi2EN4cute5tupleIJNS5_1CILi1EEES8_S8_EEENS6_IJNS7_ILi64EEESA_SA_EEELi512ENS_10bfloat16_tEfNS_4arch4Sm90ELb1ELb0ELb0ELb1ELb0ELb0ELb1ELb0ELb0ELb0ELb0ELb0EEENS1_21CollectiveEpilogueFwdINS6_IJSA_NS7_ILi512EEESA_EEES9_SC_SE_Li256ELb1ELb0ELb0ELb0EEENS1_36VarlenDynamicPersistentTileSchedulerILi64ELi64ELi256ELi32ELb0ELb0ELb1ELb1ELb1ELb1EEEEEEEEEvNT_6ParamsE:
	.zero		3456


//--------------------- .nv.constant0._ZN7cutlass13device_kernelIN5flash11enable_sm90INS1_16FlashAttnFwdSm90INS1_25CollectiveMainloopFwdSm90ILi2EN4cute5tupleIJNS5_1CILi1EEES8_S8_EEENS6_IJNS7_ILi64EEESA_SA_EEELi512ENS_10bfloat16_tEfNS_4arch4Sm90ELb1ELb0ELb0ELb1ELb0ELb1ELb1ELb0ELb0ELb0ELb0ELb0EEENS1_21CollectiveEpilogueFwdINS6_IJSA_NS7_ILi512EEESA_EEES9_SC_SE_Li256ELb1ELb0ELb0ELb0EEENS1_36VarlenDynamicPersistentTileSchedulerILi64ELi64ELi256ELi32ELb0ELb0ELb1ELb1ELb1ELb1EEEEEEEEEvNT_6ParamsE --------------------------
	.section	.nv.constant0._ZN7cutlass13device_kernelIN5flash11enable_sm90INS1_16FlashAttnFwdSm90INS1_25CollectiveMainloopFwdSm90ILi2EN4cute5tupleIJNS5_1CILi1EEES8_S8_EEENS6_IJNS7_ILi64EEESA_SA_EEELi512ENS_10bfloat16_tEfNS_4arch4Sm90ELb1ELb0ELb0ELb1ELb0ELb1ELb1ELb0ELb0ELb0ELb0ELb0EEENS1_21CollectiveEpilogueFwdINS6_IJSA_NS7_ILi512EEESA_EEES9_SC_SE_Li256ELb1ELb0ELb0ELb0EEENS1_36VarlenDynamicPersistentTileSchedulerILi64ELi64ELi256ELi32ELb0ELb0ELb1ELb1ELb1ELb1EEEEEEEEEvNT_6ParamsE,"a",@progbits
	.sectionflags	@""
	.align	4
.nv.constant0._ZN7cutlass13device_kernelIN5flash11enable_sm90INS1_16FlashAttnFwdSm90INS1_25CollectiveMainloopFwdSm90ILi2EN4cute5tupleIJNS5_1CILi1EEES8_S8_EEENS6_IJNS7_ILi64EEESA_SA_EEELi512ENS_10bfloat16_tEfNS_4arch4Sm90ELb1ELb0ELb0ELb1ELb0ELb1ELb1ELb0ELb0ELb0ELb0ELb0EEENS1_21CollectiveEpilogueFwdINS6_IJSA_NS7_ILi512EEESA_EEES9_SC_SE_Li256ELb1ELb0ELb0ELb0EEENS1_36VarlenDynamicPersistentTileSchedulerILi64ELi64ELi256ELi32ELb0ELb0ELb1ELb1ELb1ELb1EEEEEEEEEvNT_6ParamsE:
	.zero		3456


//--------------------- .nv.constant0._ZN7cutlass13device_kernelIN5flash11enable_sm90INS1_16FlashAttnFwdSm90INS1_25CollectiveMainloopFwdSm90ILi2EN4cute5tupleIJNS5_1CILi1EEES8_S8_EEENS6_IJNS7_ILi128EEENS7_ILi96EEENS7_ILi64EEEEEELi256ENS_10bfloat16_tEfNS_4arch4Sm90ELb0ELb0ELb0ELb0ELb0ELb0ELb0ELb1ELb0ELb0ELb0ELb0EEENS1_21CollectiveEpilogueFwdINS6_IJSA_NS7_ILi256EEESB_EEES9_SE_SG_Li256ELb0ELb0ELb0ELb0EEENS1_29StaticPersistentTileSchedulerILb0EEEEEEEEEvNT_6ParamsE --------------------------
	.section	.nv.constant0._ZN7cutlass13device_kernelIN5flash11enable_sm90INS1_16FlashAttnFwdSm90INS1_25CollectiveMainloopFwdSm90ILi2EN4cute5tupleIJNS5_1CILi1EEES8_S8_EEENS6_IJNS7_ILi128EEENS7_ILi96EEENS7_ILi64EEEEEELi256ENS_10bfloat16_tEfNS_4arch4Sm90ELb0ELb0ELb0ELb0ELb0ELb0ELb0ELb1ELb0ELb0ELb0ELb0EEENS1_21CollectiveEpilogueFwdINS6_IJSA_NS7_ILi256EEESB_EEES9_SE_SG_Li256ELb0ELb0ELb0ELb0EEENS1_29StaticPersistentTileSchedulerILb0EEEEEEEEEvNT_6ParamsE,"a",@progbits
	.sectionflags	@""
	.align	4
.nv.constant0._ZN7cutlass13device_kernelIN5flash11enable_sm90INS1_16FlashAttnFwdSm90INS1_25CollectiveMainloopFwdSm90ILi2EN4cute5tupleIJNS5_1CILi1EEES8_S8_EEENS6_IJNS7_ILi128EEENS7_ILi96EEENS7_ILi64EEEEEELi256ENS_10bfloat16_tEfNS_4arch4Sm90ELb0ELb0ELb0ELb0ELb0ELb0ELb0ELb1ELb0ELb0ELb0ELb0EEENS1_21CollectiveEpilogueFwdINS6_IJSA_NS7_ILi256EEESB_EEES9_SE_SG_Li256ELb0ELb0ELb0ELb0EEENS1_29StaticPersistentTileSchedulerILb0EEEEEEEEEvNT_6ParamsE:
	.zero		3584


//--------------------- .nv.constant0._ZN7cutlass13device_kernelIN5flash11enable_sm90INS1_16FlashAttnFwdSm90INS1_25CollectiveMainloopFwdSm90ILi2EN4cute5tupleIJNS5_1CILi1EEES8_S8_EEENS6_IJNS7_ILi128EEENS7_ILi96EEENS7_ILi64EEEEEELi256ENS_10bfloat16_tEfNS_4arch4Sm90ELb0ELb0ELb0ELb0ELb0ELb0ELb1ELb1ELb0ELb0ELb0ELb0EEENS1_21CollectiveEpilogueFwdINS6_IJSA_NS7_ILi256EEESB_EEES9_SE_SG_Li256ELb0ELb0ELb0ELb0EEENS1_29StaticPersistentTileSchedulerILb0EEEEEEEEEvNT_6ParamsE --------------------------
	.section	.nv.constant0._ZN7cutlass13device_kernelIN5flash11enable_sm90INS1_16FlashAttnFwdSm90INS1_25CollectiveMainloopFwdSm90ILi2EN4cute5tupleIJNS5_1CILi1EEES8_S8_EEENS6_IJNS7_ILi128EEENS7_ILi96EEENS7_ILi64EEEEEELi256ENS_10bfloat16_tEfNS_4arch4Sm90ELb0ELb0ELb0ELb0ELb0ELb0ELb1ELb1ELb0ELb0ELb0ELb0EEENS1_21CollectiveEpilogueFwdINS6_IJSA_NS7_ILi256EEESB_EEES9_SE_SG_Li256ELb0ELb0ELb0ELb0EEENS1_29StaticPersistentTileSchedulerILb0EEEEEEEEEvNT_6ParamsE,"a",@progbits
	.sectionflags	@""
	.align	4
.nv.constant0._ZN7cutlass13device_kernelIN5flash11enable_sm90INS1_16FlashAttnFwdSm90INS1_25CollectiveMainloopFwdSm90ILi2EN4cute5tupleIJNS5_1CILi1EEES8_S8_EEENS6_IJNS7_ILi128EEENS7_ILi96EEENS7_ILi64EEEEEELi256ENS_10bfloat16_tEfNS_4arch4Sm90ELb0ELb0ELb0ELb0ELb0ELb0ELb1ELb1ELb0ELb0ELb0ELb0EEENS1_21CollectiveEpilogueFwdINS6_IJSA_NS7_ILi256EEESB_EEES9_SE_SG_Li256ELb0ELb0ELb0ELb0EEENS1_29StaticPersistentTileSchedulerILb0EEEEEEEEEvNT_6ParamsE:
	.zero		3840


//--------------------- .nv.constant0._ZN7cutlass13device_kernelIN5flash11enable_sm90INS1_16FlashAttnFwdSm90INS1_25CollectiveMainloopFwdSm90ILi2EN4cute5tupleIJNS5_1CILi1EEES8_S8_EEENS6_IJNS7_ILi128EEENS7_ILi96EEENS7_ILi64EEEEEELi256ENS_10bfloat16_tEfNS_4arch4Sm90ELb0ELb0ELb0ELb1ELb0ELb0ELb0ELb1ELb0ELb0ELb0ELb0EEENS1_21CollectiveEpilogueFwdINS6_IJSA_NS7_ILi256EEESB_EEES9_SE_SG_Li256ELb1ELb0ELb0ELb0EEENS1_36VarlenDynamicPersistentTileSchedulerILi128ELi96ELi256ELi32ELb0ELb0ELb1ELb0ELb1ELb1EEEEEEEEEvNT_6ParamsE --------------------------
	.section	.nv.constant0._ZN7cutlass13device_kernelIN5flash11enable_sm90INS1_16FlashAttnFwdSm90INS1_25CollectiveMainloopFwdSm90ILi2EN4cute5tupleIJNS5_1CILi1EEES8_S8_EEENS6_IJNS7_ILi128EEENS7_ILi96EEENS7_ILi64EEEEEELi256ENS_10bfloat16_tEfNS_4arch4Sm90ELb0ELb0ELb0ELb1ELb0ELb0ELb0ELb1ELb0ELb0ELb0ELb0EEENS1_21CollectiveEpilogueFwdINS6_IJSA_NS7_ILi256EEESB_EEES9_SE_SG_Li256ELb1ELb0ELb0ELb0EEENS1_36VarlenDynamicPersistentTileSchedulerILi128ELi96ELi256ELi32ELb0ELb0ELb1ELb0ELb1ELb1EEEEEEEEEvNT_6ParamsE,"a",@progbits
	.sectionflags	@""
	.align	4
.nv.constant0._ZN7cutlass13device_kernelIN5flash11enable_sm90INS1_16FlashAttnFwdSm90INS1_25CollectiveMainloopFwdSm90ILi2EN4cute5tupleIJNS5_1CILi1EEES8_S8_EEENS6_IJNS7_ILi128EEENS7_ILi96EEENS7_ILi64EEEEEELi256ENS_10bfloat16_tEfNS_4arch4Sm90ELb0ELb0ELb0ELb1ELb0ELb0ELb0ELb1ELb0ELb0ELb0ELb0EEENS1_21CollectiveEpilogueFwdINS6_IJSA_NS7_ILi256EEESB_EEES9_SE_SG_Li256ELb1ELb0ELb0ELb0EEENS1_36VarlenDynamicPersistentTileSchedulerILi128ELi96ELi256ELi32ELb0ELb0ELb1ELb0ELb1ELb1EEEEEEEEEvNT_6ParamsE:
	.zero		3200


//--------------------- .nv.constant0._ZN7cutlass13device_kernelIN5flash11enable_sm90INS1_16FlashAttnFwdSm90INS1_25CollectiveMainloopFwdSm90ILi2EN4cute5tupleIJNS5_1CILi1EEES8_S8_EEENS6_IJNS7_ILi128EEENS7_ILi96EEENS7_ILi64EEEEEELi256ENS_10bfloat16_tEfNS_4arch4Sm90ELb0ELb0ELb0ELb1ELb0ELb1ELb0ELb1ELb0ELb0ELb0ELb0EEENS1_21CollectiveEpilogueFwdINS6_IJSA_NS7_ILi256EEESB_EEES9_SE_SG_Li256ELb1ELb0ELb0ELb0EEENS1_36VarlenDynamicPersistentTileSchedulerILi128ELi96ELi256ELi32ELb0ELb0ELb1ELb0ELb1ELb1EEEEEEEEEvNT_6ParamsE --------------------------
	.section	.nv.constant0._ZN7cutlass13device_kernelIN5flash11enable_sm90INS1_16FlashAttnFwdSm90INS1_25CollectiveMainloopFwdSm90ILi2EN4cute5tupleIJNS5_1CILi1EEES8_S8_EEENS6_IJNS7_ILi128EEENS7_ILi96EEENS7_ILi64EEEEEELi256ENS_10bfloat16_tEfNS_4arch4Sm90ELb0ELb0ELb0ELb1ELb0ELb1ELb0ELb1ELb0ELb0ELb0ELb0EEENS1_21CollectiveEpilogueFwdINS6_IJSA_NS7_ILi256EEESB_EEES9_SE_SG_Li256ELb1ELb0ELb0ELb0EEENS1_36VarlenDynamicPersistentTileSchedulerILi128ELi96ELi256ELi32ELb0ELb0ELb1ELb0ELb1ELb1EEEEEEEEEvNT_6ParamsE,"a",@progbits
	.sectionflags	@""
	.align	4
.nv.constant0._ZN7cutlass13device_kernelIN5flash11enable_sm90INS1_16FlashAttnFwdSm90INS1_25CollectiveMainloopFwdSm90ILi2EN4cute5tupleIJNS5_1CILi1EEES8_S8_EEENS6_IJNS7_ILi128EEENS7_ILi96EEENS7_ILi64EEEEEELi256ENS_10bfloat16_tEfNS_4arch4Sm90ELb0ELb0ELb0ELb1ELb0ELb1ELb0ELb1ELb0ELb0ELb0ELb0EEENS1_21CollectiveEpilogueFwdINS6_IJSA_NS7_ILi256EEESB_EEES9_SE_SG_Li256ELb1ELb0ELb0ELb0EEENS1_36VarlenDynamicPersistentTileSchedulerILi128ELi96ELi256ELi32ELb0ELb0ELb1ELb0ELb1ELb1EEEEEEEEEvNT_6ParamsE:
	.zero		3200


//--------------------- .nv.constant0._ZN7cutlass13device_kernelIN5flash11enable_sm90INS1_16FlashAttnFwdSm90INS1_25CollectiveMainloopFwdSm90ILi2EN4cute5tupleIJNS5_1CILi1EEES8_S8_EEENS6_IJNS7_ILi128EEENS7_ILi96EEENS7_ILi64EEEEEELi256ENS_10bfloat16_tEfNS_4arch4Sm90ELb0ELb0ELb0ELb1ELb0ELb0ELb1ELb1ELb0ELb0ELb0ELb0EEENS1_21CollectiveEpilogueFwdINS6_IJSA_NS7_ILi256EEESB_EEES9_SE_SG_Li256ELb1ELb0ELb0ELb0EEENS1_36VarlenDynamicPersistentTileSchedulerILi128ELi96ELi256ELi32ELb0ELb0ELb1ELb0ELb1ELb1EEEEEEEEEvNT_6ParamsE --------------------------
	.section	.nv.constant0._ZN7cutlass13device_kernelIN5flash11enable_sm90INS1_16FlashAttnFwdSm90INS1_25CollectiveMainloopFwdSm90ILi2EN4cute5tupleIJNS5_1CILi1EEES8_S8_EEENS6_IJNS7_ILi128EEENS7_ILi96EEENS7_ILi64EEEEEELi256ENS_10bfloat16_tEfNS_4arch4Sm90ELb0ELb0ELb0ELb1ELb0ELb0ELb1ELb1ELb0ELb0ELb0ELb0EEENS1_21CollectiveEpilogueFwdINS6_IJSA_NS7_ILi256EEESB_EEES9_SE_SG_Li256ELb1ELb0ELb0ELb0EEENS1_36VarlenDynamicPersistentTileSchedulerILi128ELi96ELi256ELi32ELb0ELb0ELb1ELb0ELb1ELb1EEEEEEEEEvNT_6ParamsE,"a",@progbits
	.sectionflags	@""
	.align	4
.nv.constant0._ZN7cutlass13device_kernelIN5flash11enable_sm90INS1_16FlashAttnFwdSm90INS1_25CollectiveMainloopFwdSm90ILi2EN4cute5tupleIJNS5_1CILi1EEES8_S8_EEENS6_IJNS7_ILi128EEENS7_ILi96EEENS7_ILi64EEEEEELi256ENS_10bfloat16_tEfNS_4arch4Sm90ELb0ELb0ELb0ELb1ELb0ELb0ELb1ELb1ELb0ELb0ELb0ELb0EEENS1_21CollectiveEpilogueFwdINS6_IJSA_NS7_ILi256EEESB_EEES9_SE_SG_Li256ELb1ELb0ELb0ELb0EEENS1_36VarlenDynamicPersistentTileSchedulerILi128ELi96ELi256ELi32ELb0ELb0ELb1ELb0ELb1ELb1EEEEEEEEEvNT_6ParamsE:
	.zero		3456


//--------------------- .nv.constant0._ZN7cutlass13device_kernelIN5flash11enable_sm90INS1_16FlashAttnFwdSm90INS1_25CollectiveMainloopFwdSm90ILi2EN4cute5tupleIJNS5_1CILi1EEES8_S8_EEENS6_IJNS7_ILi128EEENS7_ILi96EEENS7_ILi64EEEEEELi256ENS_10bfloat16_tEfNS_4arch4Sm90ELb0ELb0ELb0ELb1ELb0ELb1ELb1ELb1ELb0ELb0ELb0ELb0EEENS1_21CollectiveEpilogueFwdINS6_IJSA_NS7_ILi256EEESB_EEES9_SE_SG_Li256ELb1ELb0ELb0ELb0EEENS1_36VarlenDynamicPersistentTileSchedulerILi128ELi96ELi256ELi32ELb0ELb0ELb1ELb0ELb1ELb1EEEEEEEEEvNT_6ParamsE --------------------------
	.section	.nv.constant0._ZN7cutlass13device_kernelIN5flash11enable_sm90INS1_16FlashAttnFwdSm90INS1_25CollectiveMainloopFwdSm90ILi2EN4cute5tupleIJNS5_1CILi1EEES8_S8_EEENS6_IJNS7_ILi128EEENS7_ILi96EEENS7_ILi64EEEEEELi256ENS_10bfloat16_tEfNS_4arch4Sm90ELb0ELb0ELb0ELb1ELb0ELb1ELb1ELb1ELb0ELb0ELb0ELb0EEENS1_21CollectiveEpilogueFwdINS6_IJSA_NS7_ILi256EEESB_EEES9_SE_SG_Li256ELb1ELb0ELb0ELb0EEENS1_36VarlenDynamicPersistentTileSchedulerILi128ELi96ELi256ELi32ELb0ELb0ELb1ELb0ELb1ELb1EEEEEEEEEvNT_6ParamsE,"a",@progbits
	.sectionflags	@""
	.align	4
.nv.constant0._ZN7cutlass13device_kernelIN5flash11enable_sm90INS1_16FlashAttnFwdSm90INS1_25CollectiveMainloopFwdSm90ILi2EN4cute5tupleIJNS5_1CILi1EEES8_S8_EEENS6_IJNS7_ILi128EEENS7_ILi96EEENS7_ILi64EEEEEELi256ENS_10bfloat16_tEfNS_4arch4Sm90ELb0ELb0ELb0ELb1ELb0ELb1ELb1ELb1ELb0ELb0ELb0ELb0EEENS1_21CollectiveEpilogueFwdINS6_IJSA_NS7_ILi256EEESB_EEES9_SE_SG_Li256ELb1ELb0ELb0ELb0EEENS1_36VarlenDynamicPersistentTileSchedulerILi128ELi96ELi256ELi32ELb0ELb0ELb1ELb0ELb1ELb1EEEEEEEEEvNT_6ParamsE:
	.zero		3456


//--------------------- .nv.constant0._ZN7cutlass13device_kernelIN5flash11enable_sm90INS1_16FlashAttnFwdSm90INS1_25CollectiveMainloopFwdSm90ILi2EN4cute5tupleIJNS5_1CILi1EEES8_S8_EEENS6_IJNS7_ILi128EEENS7_ILi96EEENS7_ILi64EEEEEELi256ENS_10bfloat16_tEfNS_4arch4Sm90ELb0ELb1ELb0ELb0ELb0ELb0ELb0ELb1ELb0ELb0ELb0ELb0EEENS1_21CollectiveEpilogueFwdINS6_IJSA_NS7_ILi256EEESB_EEES9_SE_SG_Li256ELb0ELb0ELb0ELb0EEENS1_30DynamicPersistentTileSchedulerILi256ELi32ELb0ELb0ELb1EEEEEEEEEvNT_6ParamsE --------------------------
	.section	.nv.constant0._ZN7cutlass13device_kernelIN5flash11enable_sm90INS1_16FlashAttnFwdSm90INS1_25CollectiveMainloopFwdSm90ILi2EN4cute5tupleIJNS5_1CILi1EEES8_S8_EEENS6_IJNS7_ILi128EEENS7_ILi96EEENS7_ILi64EEEEEELi256ENS_10bfloat16_tEfNS_4arch4Sm90ELb0ELb1ELb0ELb0ELb0ELb0ELb0ELb1ELb0ELb0ELb0ELb0EEENS1_21CollectiveEpilogueFwdINS6_IJSA_NS7_ILi256EEESB_EEES9_SE_SG_Li256ELb0ELb0ELb0ELb0EEENS1_30DynamicPersistentTileSchedulerILi256ELi32ELb0ELb0ELb1EEEEEEEEEvNT_6ParamsE,"a",@progbits
	.sectionflags	@""
	.align	4
.nv.constant0._ZN7cutlass13device_kernelIN5flash11enable_sm90INS1_16FlashAttnFwdSm90INS1_25CollectiveMainloopFwdSm90ILi2EN4cute5tupleIJNS5_1CILi1EEES8_S8_EEENS6_IJNS7_ILi128EEENS7_ILi96EEENS7_ILi64EEEEEELi256ENS_10bfloat16_tEfNS_4arch4Sm90ELb0ELb1ELb0ELb0ELb0ELb0ELb0ELb1ELb0ELb0ELb0ELb0EEENS1_21CollectiveEpilogueFwdINS6_IJSA_NS7_ILi256EEESB_EEES9_SE_SG_Li256ELb0ELb0ELb0ELb0EEENS1_30DynamicPersistentTileSchedulerILi256ELi32ELb0ELb0ELb1EEEEEEEEEvNT_6ParamsE:
	.zero		3584


//--------------------- .nv.constant0._ZN7cutlass13device_kernelIN5flash11enable_sm90INS1_16FlashAttnFwdSm90INS1_25CollectiveMainloopFwdSm90ILi2EN4cute5tupleIJNS5_1CILi1EEES8_S8_EEENS6_IJNS7_ILi128EEENS7_ILi96EEENS7_ILi64EEEEEELi256ENS_10bfloat16_tEfNS_4arch4Sm90ELb0ELb1ELb0ELb0ELb0ELb0ELb1ELb1ELb0ELb0ELb0ELb0EEENS1_21CollectiveEpilogueFwdINS6_IJSA_NS7_ILi256EEESB_EEES9_SE_SG_Li256ELb0ELb0ELb0ELb0EEENS1_30DynamicPersistentTileSchedulerILi256ELi32ELb0ELb0ELb1EEEEEEEEEvNT_6ParamsE --------------------------
	.section	.nv.constant0._ZN7cutlass13device_kernelIN5flash11enable_sm90INS1_16FlashAttnFwdSm90INS1_25CollectiveMainloopFwdSm90ILi2EN4cute5tupleIJNS5_1CILi1EEES8_S8_EEENS6_IJNS7_ILi128EEENS7_ILi96EEENS7_ILi64EEEEEELi256ENS_10bfloat16_tEfNS_4arch4Sm90ELb0ELb1ELb0ELb0ELb0ELb0ELb1ELb1ELb0ELb0ELb0ELb0EEENS1_21CollectiveEpilogueFwdINS6_IJSA_NS7_ILi256EEESB_EEES9_SE_SG_Li256ELb0ELb0ELb0ELb0EEENS1_30DynamicPersistentTileSchedulerILi256ELi32ELb0ELb0ELb1EEEEEEEEEvNT_6ParamsE,"a",@progbits
	.sectionflags	@""
	.align	4
.nv.constant0._ZN7cutlass13device_kernelIN5flash11enable_sm90INS1_16FlashAttnFwdSm90INS1_25CollectiveMainloopFwdSm90ILi2EN4cute5tupleIJNS5_1CILi1EEES8_S8_EEENS6_IJNS7_ILi128EEENS7_ILi96EEENS7_ILi64EEEEEELi256ENS_10bfloat16_tEfNS_4arch4Sm90ELb0ELb1ELb0ELb0ELb0ELb0ELb1ELb1ELb0ELb0ELb0ELb0EEENS1_21CollectiveEpilogueFwdINS6_IJSA_NS7_ILi256EEESB_EEES9_SE_SG_Li256ELb0ELb0ELb0ELb0EEENS1_30DynamicPersistentTileSchedulerILi256ELi32ELb0ELb0ELb1EEEEEEEEEvNT_6ParamsE:
	.zero		3840


//--------------------- .nv.constant0._ZN7cutlass13device_kernelIN5flash11enable_sm90INS1_16FlashAttnFwdSm90INS1_25CollectiveMainloopFwdSm90ILi2EN4cute5tupleIJNS5_1CILi1EEES8_S8_EEENS6_IJNS7_ILi128EEENS7_ILi96EEENS7_ILi64EEEEEELi256ENS_10bfloat16_tEfNS_4arch4Sm90ELb0ELb1ELb0ELb1ELb0ELb0ELb0ELb1ELb0ELb0ELb0ELb0EEENS1_21CollectiveEpilogueFwdINS6_IJSA_NS7_ILi256EEESB_EEES9_SE_SG_Li256ELb1ELb0ELb0ELb0EEENS1_36VarlenDynamicPersistentTileSchedulerILi128ELi96ELi256ELi32ELb0ELb0ELb1ELb1ELb0ELb1EEEEEEEEEvNT_6ParamsE --------------------------
	.section	.nv.constant0._ZN7cutlass13device_kernelIN5flash11enable_sm90INS1_16FlashAttnFwdSm90INS1_25CollectiveMainloopFwdSm90ILi2EN4cute5tupleIJNS5_1CILi1EEES8_S8_EEENS6_IJNS7_ILi128EEENS7_ILi96EEENS7_ILi64EEEEEELi256ENS_10bfloat16_tEfNS_4arch4Sm90ELb0ELb1ELb0ELb1ELb0ELb0ELb0ELb1ELb0ELb0ELb0ELb0EEENS1_21CollectiveEpilogueFwdINS6_IJSA_NS7_ILi256EEESB_EEES9_SE_SG_Li256ELb1ELb0ELb0ELb0EEENS1_36VarlenDynamicPersistentTileSchedulerILi128ELi96ELi256ELi32ELb0ELb0ELb1ELb1ELb0ELb1EEEEEEEEEvNT_6ParamsE,"a",@progbits
	.sectionflags	@""
	.align	4
.nv.constant0._ZN7cutlass13device_kernelIN5flash11enable_sm90INS1_16FlashAttnFwdSm90INS1_25CollectiveMainloopFwdSm90ILi2EN4cute5tupleIJNS5_1CILi1EEES8_S8_EEENS6_IJNS7_ILi128EEENS7_ILi96EEENS7_ILi64EEEEEELi256ENS_10bfloat16_tEfNS_4arch4Sm90ELb0ELb1ELb0ELb1ELb0ELb0ELb0ELb1ELb0ELb0ELb0ELb0EEENS1_21CollectiveEpilogueFwdINS6_IJSA_NS7_ILi256EEESB_EEES9_SE_SG_Li256ELb1ELb0ELb0ELb0EEENS1_36VarlenDynamicPersistentTileSchedulerILi128ELi96ELi256ELi32ELb0ELb0ELb1ELb1ELb0ELb1EEEEEEEEEvNT_6ParamsE:
	.zero		3200


//--------------------- .nv.constant0._ZN7cutlass13device_kernelIN5flash11enable_sm90INS1_16FlashAttnFwdSm90INS1_25CollectiveMainloopFwdSm90ILi2EN4cute5tupleIJNS5_1CILi1EEES8_S8_EEENS6_IJNS7_ILi128EEENS7_ILi96EEENS7_ILi64EEEEEELi256ENS_10bfloat16_tEfNS_4arch4Sm90ELb0ELb1ELb0ELb1ELb0ELb1ELb0ELb1ELb0ELb0ELb0ELb0EEENS1_21CollectiveEpilogueFwdINS6_IJSA_NS7_ILi256EEESB_EEES9_SE_SG_Li256ELb1ELb0ELb0ELb0EEENS1_36VarlenDynamicPersistentTileSchedulerILi128ELi96ELi256ELi32ELb0ELb0ELb1ELb1ELb0ELb1EEEEEEEEEvNT_6ParamsE --------------------------
	.section	.nv.constant0._ZN7cutlass13device_kernelIN5flash11enable_sm90INS1_16FlashAttnFwdSm90INS1_25CollectiveMainloopFwdSm90ILi2EN4cute5tupleIJNS5_1CILi1EEES8_S8_EEENS6_IJNS7_ILi128EEENS7_ILi96EEENS7_ILi64EEEEEELi256ENS_10bfloat16_tEfNS_4arch4Sm90ELb0ELb1ELb0ELb1ELb0ELb1ELb0ELb1ELb0ELb0ELb0ELb0EEENS1_21CollectiveEpilogueFwdINS6_IJSA_NS7_ILi256EEESB_EEES9_SE_SG_Li256ELb1ELb0ELb0ELb0EEENS1_36VarlenDynamicPersistentTileSchedulerILi128ELi96ELi256ELi32ELb0ELb0ELb1ELb1ELb0ELb1EEEEEEEEEvNT_6ParamsE,"a",@progbits
	.sectionflags	@""
	.align	4
.nv.constant0._ZN7cutlass13device_kernelIN5flash11enable_sm90INS1_16FlashAttnFwdSm90INS1_25CollectiveMainloopFwdSm90ILi2EN4cute5tupleIJNS5_1CILi1EEES8_S8_EEENS6_IJNS7_ILi128EEENS7_ILi96EEENS7_ILi64EEEEEELi256ENS_10bfloat16_tEfNS_4arch4Sm90ELb0ELb1ELb0ELb1ELb0ELb1ELb0ELb1ELb0ELb0ELb0ELb0EEENS1_21CollectiveEpilogueFwdINS6_IJSA_NS7_ILi256EEESB_EEES9_SE_SG_Li256ELb1ELb0ELb0ELb0EEENS1_36VarlenDynamicPersistentTileSchedulerILi128ELi96ELi256ELi32ELb0ELb0ELb1ELb1ELb0ELb1EEEEEEEEEvNT_6ParamsE:
	.zero		3200


//--------------------- .nv.constant0._ZN7cutlass13device_kernelIN5flash11enable_sm90INS1_16FlashAttnFwdSm90INS1_25CollectiveMainloopFwdSm90ILi2EN4cute5tupleIJNS5_1CILi1EEES8_S8_EEENS6_IJNS7_ILi128EEENS7_ILi96EEENS7_ILi64EEEEEELi256ENS_10bfloat16_tEfNS_4arch4Sm90ELb0ELb1ELb0ELb1ELb0ELb0ELb1ELb1ELb0ELb0ELb0ELb0EEENS1_21CollectiveEpilogueFwdINS6_IJSA_NS7_ILi256EEESB_EEES9_SE_SG_Li256ELb1ELb0ELb0ELb0EEENS1_36VarlenDynamicPersistentTileSchedulerILi128ELi96ELi256ELi32ELb0ELb0ELb1ELb1ELb0ELb1EEEEEEEEEvNT_6ParamsE --------------------------
	.section	.nv.constant0._ZN7cutlass13device_kernelIN5flash11enable_sm90INS1_16FlashAttnFwdSm90INS1_25CollectiveMainloopFwdSm90ILi2EN4cute5tupleIJNS5_1CILi1EEES8_S8_EEENS6_IJNS7_ILi128EEENS7_ILi96EEENS7_ILi64EEEEEELi256ENS_10bfloat16_tEfNS_4arch4Sm90ELb0ELb1ELb0ELb1ELb0ELb0ELb1ELb1ELb0ELb0ELb0ELb0EEENS1_21CollectiveEpilogueFwdINS6_IJSA_NS7_ILi256EEESB_EEES9_SE_SG_Li256ELb1ELb0ELb0ELb0EEENS1_36VarlenDynamicPersistentTileSchedulerILi128ELi96ELi256ELi32ELb0ELb0ELb1ELb1ELb0ELb1EEEEEEEEEvNT_6ParamsE,"a",@progbits
	.sectionflags	@""
	.align	4
.nv.constant0._ZN7cutlass13device_kernelIN5flash11enable_sm90INS1_16FlashAttnFwdSm90INS1_25CollectiveMainloopFwdSm90ILi2EN4cute5tupleIJNS5_1CILi1EEES8_S8_EEENS6_IJNS7_ILi128EEENS7_ILi96EEENS7_ILi64EEEEEELi256ENS_10bfloat16_tEfNS_4arch4Sm90ELb0ELb1ELb0ELb1ELb0ELb0ELb1ELb1ELb0ELb0ELb0ELb0EEENS1_21CollectiveEpilogueFwdINS6_IJSA_NS7_ILi256EEESB_EEES9_SE_SG_Li256ELb1ELb0ELb0ELb0EEENS1_36VarlenDynamicPersistentTileSchedulerILi128ELi96ELi256ELi32ELb0ELb0ELb1ELb1ELb0ELb1EEEEEEEEEvNT_6ParamsE:
	.zero		3456


//--------------------- .nv.constant0._ZN7cutlass13device_kernelIN5flash11enable_sm90INS1_16FlashAttnFwdSm90INS1_25CollectiveMainloopFwdSm90ILi2EN4cute5tupleIJNS5_1CILi1EEES8_S8_EEENS6_IJNS7_ILi128EEENS7_ILi96EEENS7_ILi64EEEEEELi256ENS_10bfloat16_tEfNS_4arch4Sm90ELb0ELb1ELb0ELb1ELb0ELb1ELb1ELb1ELb0ELb0ELb0ELb0EEENS1_21CollectiveEpilogueFwdINS6_IJSA_NS7_ILi256EEESB_EEES9_SE_SG_Li256ELb1ELb0ELb0ELb0EEENS1_36VarlenDynamicPersistentTileSchedulerILi128ELi96ELi256ELi32ELb0ELb0ELb1ELb1ELb0ELb1EEEEEEEEEvNT_6ParamsE --------------------------
	.section	.nv.constant0._ZN7cutlass13device_kernelIN5flash11enable_sm90INS1_16FlashAttnFwdSm90INS1_25CollectiveMainloopFwdSm90ILi2EN4cute5tupleIJNS5_1CILi1EEES8_S8_EEENS6_IJNS7_ILi128EEENS7_ILi96EEENS7_ILi64EEEEEELi256ENS_10bfloat16_tEfNS_4arch4Sm90ELb0ELb1ELb0ELb1ELb0ELb1ELb1ELb1ELb0ELb0ELb0ELb0EEENS1_21CollectiveEpilogueFwdINS6_IJSA_NS7_ILi256EEESB_EEES9_SE_SG_Li256ELb1ELb0ELb0ELb0EEENS1_36VarlenDynamicPersistentTileSchedulerILi128ELi96ELi256ELi32ELb0ELb0ELb1ELb1ELb0ELb1EEEEEEEEEvNT_6ParamsE,"a",@progbits
	.sectionflags	@""
	.align	4
.nv.constant0._ZN7cutlass13device_kernelIN5flash11enable_sm90INS1_16FlashAttnFwdSm90INS1_25CollectiveMainloopFwdSm90ILi2EN4cute5tupleIJNS5_1CILi1EEES8_S8_EEENS6_IJNS7_ILi128EEENS7_ILi96EEENS7_ILi64EEEEEELi256ENS_10bfloat16_tEfNS_4arch4Sm90ELb0ELb1ELb0ELb1ELb0ELb1ELb1ELb1ELb0ELb0ELb0ELb0EEENS1_21CollectiveEpilogueFwdINS6_IJSA_NS7_ILi256EEESB_EEES9_SE_SG_Li256ELb1ELb0ELb0ELb0EEENS1_36VarlenDynamicPersistentTileSchedulerILi128ELi96ELi256ELi32ELb0ELb0ELb1ELb1ELb0ELb1EEEEEEEEEvNT_6ParamsE:
	.zero		3456


//--------------------- .nv.constant0._ZN7cutlass13device_kernelIN5flash11enable_sm90INS1_16FlashAttnFwdSm90INS1_25CollectiveMainloopFwdSm90ILi2EN4cute5tupleIJNS5_1CILi1EEES8_S8_EEENS6_IJNS7_ILi128EEENS7_ILi96EEENS7_ILi64EEEEEELi256ENS_10bfloat16_tEfNS_4arch4Sm90ELb1ELb0ELb0ELb0ELb0ELb0ELb0ELb1ELb0ELb0ELb0ELb0EEENS1_21CollectiveEpilogueFwdINS6_IJSA_NS7_ILi256EEESB_EEES9_SE_SG_Li256ELb0ELb0ELb0ELb0EEENS1_30DynamicPersistentTileSchedulerILi256ELi32ELb0ELb0ELb1EEEEEEEEEvNT_6ParamsE --------------------------
	.section	.nv.constant0._ZN7cutlass13device_kernelIN5flash11enable_sm90INS1_16FlashAttnFwdSm90INS1_25CollectiveMainloopFwdSm90ILi2EN4cute5tupleIJNS5_1CILi1EEES8_S8_EEENS6_IJNS7_ILi128EEENS7_ILi96EEENS7_ILi64EEEEEELi256ENS_10bfloat16_tEfNS_4arch4Sm90ELb1ELb0ELb0ELb0ELb0ELb0ELb0ELb1ELb0ELb0ELb0ELb0EEENS1_21CollectiveEpilogueFwdINS6_IJSA_NS7_ILi256EEESB_EEES9_SE_SG_Li256ELb0ELb0ELb0ELb0EEENS1_30DynamicPersistentTileSchedulerILi256ELi32ELb0ELb0ELb1EEEEEEEEEvNT_6ParamsE,"a",@progbits
	.sectionflags	@""
	.align	4
.nv.constant0._ZN7cutlass13device_kernelIN5flash11enable_sm90INS1_16FlashAttnFwdSm90INS1_25CollectiveMainloopFwdSm90ILi2EN4cute5tupleIJNS5_1CILi1EEES8_S8_EEENS6_IJNS7_ILi128EEENS7_ILi96EEENS7_ILi64EEEEEELi256ENS_10bfloat16_tEfNS_4arch4Sm90ELb1ELb0ELb0ELb0ELb0ELb0ELb0ELb1ELb0ELb0ELb0ELb0EEENS1_21CollectiveEpilogueFwdINS6_IJSA_NS7_ILi256EEESB_EEES9_SE_SG_Li256ELb0ELb0ELb0ELb0EEENS1_30DynamicPersistentTileSchedulerILi256ELi32ELb0ELb0ELb1EEEEEEEEEvNT_6ParamsE:
	.zero		3584


//--------------------- .nv.constant0._ZN7cutlass13device_kernelIN5flash11enable_sm90INS1_16FlashAttnFwdSm90INS1_25CollectiveMainloopFwdSm90ILi2EN4cute5tupleIJNS5_1CILi1EEES8_S8_EEENS6_IJNS7_ILi128EEENS7_ILi96EEENS7_ILi64EEEEEELi256ENS_10bfloat16_tEfNS_4arch4Sm90ELb1ELb0ELb0ELb0ELb0ELb0ELb1ELb1ELb0ELb0ELb0ELb0EEENS1_21CollectiveEpilogueFwdINS6_IJSA_NS7_ILi256EEESB_EEES9_SE_SG_Li256ELb0ELb0ELb0ELb0EEENS1_30DynamicPersistentTileSchedulerILi256ELi32ELb0ELb0ELb1EEEEEEEEEvNT_6ParamsE --------------------------
	.section	.nv.constant0._ZN7cutlass13device_kernelIN5flash11enable_sm90INS1_16FlashAttnFwdSm90INS1_25CollectiveMainloopFwdSm90ILi2EN4cute5tupleIJNS5_1CILi1EEES8_S8_EEENS6_IJNS7_ILi128EEENS7_ILi96EEENS7_ILi64EEEEEELi256ENS_10bfloat16_tEfNS_4arch4Sm90ELb1ELb0ELb0ELb0ELb0ELb0ELb1ELb1ELb0ELb0ELb0ELb0EEENS1_21CollectiveEpilogueFwdINS6_IJSA_NS7_ILi256EEESB_EEES9_SE_SG_Li256ELb0ELb0ELb0ELb0EEENS1_30DynamicPersistentTileSchedulerILi256ELi32ELb0ELb0ELb1EEEEEEEEEvNT_6ParamsE,"a",@progbits
	.sectionflags	@""
	.align	4
.nv.constant0._ZN7cutlass13device_kernelIN5flash11enable_sm90INS1_16FlashAttnFwdSm90INS1_25CollectiveMainloopFwdSm90ILi2EN4cute5tupleIJNS5_1CILi1EEES8_S8_EEENS6_IJNS7_ILi128EEENS7_ILi96EEENS7_ILi64EEEEEELi256ENS_10bfloat16_tEfNS_4arch4Sm90ELb1ELb0ELb0ELb0ELb0ELb0ELb1ELb1ELb0ELb0ELb0ELb0EEENS1_21CollectiveEpilogueFwdINS6_IJSA_NS7_ILi256EEESB_EEES9_SE_SG_Li256ELb0ELb0ELb0ELb0EEENS1_30DynamicPersistentTileSchedulerILi256ELi32ELb0ELb0ELb1EEEEEEEEEvNT_6ParamsE:
	.zero		3840


//--------------------- .nv.constant0._ZN7cutlass13device_kernelIN5flash11enable_sm90INS1_16FlashAttnFwdSm90INS1_25CollectiveMainloopFwdSm90ILi2EN4cute5tupleIJNS5_1CILi1EEES8_S8_EEENS6_IJNS7_ILi128EEENS7_ILi96EEENS7_ILi64EEEEEELi256ENS_10bfloat16_tEfNS_4arch4Sm90ELb1ELb0ELb0ELb1ELb0ELb0ELb0ELb1ELb0ELb0ELb0ELb0EEENS1_21CollectiveEpilogueFwdINS6_IJSA_NS7_ILi256EEESB_EEES9_SE_SG_Li256ELb1ELb0ELb0ELb0EEENS1_36VarlenDynamicPersistentTileSchedulerILi128ELi96ELi256ELi32ELb0ELb0ELb1ELb1ELb1ELb1EEEEEEEEEvNT_6ParamsE --------------------------
	.section	.nv.constant0._ZN7cutlass13device_kernelIN5flash11enable_sm90INS1_16FlashAttnFwdSm90INS1_25CollectiveMainloopFwdSm90ILi2EN4cute5tupleIJNS5_1CILi1EEES8_S8_EEENS6_IJNS7_ILi128EEENS7_ILi96EEENS7_ILi64EEEEEELi256ENS_10bfloat16_tEfNS_4arch4Sm90ELb1ELb0ELb0ELb1ELb0ELb0ELb0ELb1ELb0ELb0ELb0ELb0EEENS1_21CollectiveEpilogueFwdINS6_IJSA_NS7_ILi256EEESB_EEES9_SE_SG_Li256ELb1ELb0ELb0ELb0EEENS1_36VarlenDynamicPersistentTileSchedulerILi128ELi96ELi256ELi32ELb0ELb0ELb1ELb1ELb1ELb1EEEEEEEEEvNT_6ParamsE,"a",@progbits
	.sectionflags	@""
	.align	4
.nv.constant0._ZN7cutlass13device_kernelIN5flash11enable_sm90INS1_16FlashAttnFwdSm90INS1_25CollectiveMainloopFwdSm90ILi2EN4cute5tupleIJNS5_1CILi1EEES8_S8_EEENS6_IJNS7_ILi128EEENS7_ILi96EEENS7_ILi64EEEEEELi256ENS_10bfloat16_tEfNS_4arch4Sm90ELb1ELb0ELb0ELb1ELb0ELb0ELb0ELb1ELb0ELb0ELb0ELb0EEENS1_21CollectiveEpilogueFwdINS6_IJSA_NS7_ILi256EEESB_EEES9_SE_SG_Li256ELb1ELb0ELb0ELb0EEENS1_36VarlenDynamicPersistentTileSchedulerILi128ELi96ELi256ELi32ELb0ELb0ELb1ELb1ELb1ELb1EEEEEEEEEvNT_6ParamsE:
	.zero		3200


//--------------------- .nv.constant0._ZN7cutlass13device_kernelIN5flash11enable_sm90INS1_16FlashAttnFwdSm90INS1_25CollectiveMainloopFwdSm90ILi2EN4cute5tupleIJNS5_1CILi1EEES8_S8_EEENS6_IJNS7_ILi128EEENS7_ILi96EEENS7_ILi64EEEEEELi256ENS_10bfloat16_tEfNS_4arch4Sm90ELb1ELb0ELb0ELb1ELb0ELb1ELb0ELb1ELb0ELb0ELb0ELb0EEENS1_21CollectiveEpilogueFwdINS6_IJSA_NS7_ILi256EEESB_EEES9_SE_SG_Li256ELb1ELb0ELb0ELb0EEENS1_36VarlenDynamicPersistentTileSchedulerILi128ELi96ELi256ELi32ELb0ELb0ELb1ELb1ELb1ELb1EEEEEEEEEvNT_6ParamsE --------------------------
	.section	.nv.constant0._ZN7cutlass13device_kernelIN5flash11enable_sm90INS1_16FlashAttnFwdSm90INS1_25CollectiveMainloopFwdSm90ILi2EN4cute5tupleIJNS5_1CILi1EEES8_S8_EEENS6_IJNS7_ILi128EEENS7_ILi96EEENS7_ILi64EEEEEELi256ENS_10bfloat16_tEfNS_4arch4Sm90ELb1ELb0ELb0ELb1ELb0ELb1ELb0ELb1ELb0ELb0ELb0ELb0EEENS1_21CollectiveEpilogueFwdINS6_IJSA_NS7_ILi256EEESB_EEES9_SE_SG_Li256ELb1ELb0ELb0ELb0EEENS1_36VarlenDynamicPersistentTileSchedulerILi128ELi96ELi256ELi32ELb0ELb0ELb1ELb1ELb1ELb1EEEEEEEEEvNT_6ParamsE,"a",@progbits
	.sectionflags	@""
	.align	4
.nv.constant0._ZN7cutlass13device_kernelIN5flash11enable_sm90INS1_16FlashAttnFwdSm90INS1_25CollectiveMainloopFwdSm90ILi2EN4cute5tupleIJNS5_1CILi1EEES8_S8_EEENS6_IJNS7_ILi128EEENS7_ILi96EEENS7_ILi64EEEEEELi256ENS_10bfloat16_tEfNS_4arch4Sm90ELb1ELb0ELb0ELb1ELb0ELb1ELb0ELb1ELb0ELb0ELb0ELb0EEENS1_21CollectiveEpilogueFwdINS6_IJSA_NS7_ILi256EEESB_EEES9_SE_SG_Li256ELb1ELb0ELb0ELb0EEENS1_36VarlenDynamicPersistentTileSchedulerILi128ELi96ELi256ELi32ELb0ELb0ELb1ELb1ELb1ELb1EEEEEEEEEvNT_6ParamsE:
	.zero		3200


//--------------------- .nv.constant0._ZN7cutlass13device_kernelIN5flash11enable_sm90INS1_16FlashAttnFwdSm90INS1_25CollectiveMainloopFwdSm90ILi2EN4cute5tupleIJNS5_1CILi1EEES8_S8_EEENS6_IJNS7_ILi128EEENS7_ILi96EEENS7_ILi64EEEEEELi256ENS_10bfloat16_tEfNS_4arch4Sm90ELb1ELb0ELb0ELb1ELb0ELb0ELb1ELb1ELb0ELb0ELb0ELb0EEENS1_21CollectiveEpilogueFwdINS6_IJSA_NS7_ILi256EEESB_EEES9_SE_SG_Li256ELb1ELb0ELb0ELb0EEENS1_36VarlenDynamicPersistentTileSchedulerILi128ELi96ELi256ELi32ELb0ELb0ELb1ELb1ELb1ELb1EEEEEEEEEvNT_6ParamsE --------------------------
	.section	.nv.constant0._ZN7cutlass13device_kernelIN5flash11enable_sm90INS1_16FlashAttnFwdSm90INS1_25CollectiveMainloopFwdSm90ILi2EN4cute5tupleIJNS5_1CILi1EEES8_S8_EEENS6_IJNS7_ILi128EEENS7_ILi96EEENS7_ILi64EEEEEELi256ENS_10bfloat16_tEfNS_4arch4Sm90ELb1ELb0ELb0ELb1ELb0ELb0ELb1ELb1ELb0ELb0ELb0ELb0EEENS1_21CollectiveEpilogueFwdINS6_IJSA_NS7_ILi256EEESB_EEES9_SE_SG_Li256ELb1ELb0ELb0ELb0EEENS1_36VarlenDynamicPersistentTileSchedulerILi128ELi96ELi256ELi32ELb0ELb0ELb1ELb1ELb1ELb1EEEEEEEEEvNT_6ParamsE,"a",@progbits
	.sectionflags	@""
	.align	4
.nv.constant0._ZN7cutlass13device_kernelIN5flash11enable_sm90INS1_16FlashAttnFwdSm90INS1_25CollectiveMainloopFwdSm90ILi2EN4cute5tupleIJNS5_1CILi1EEES8_S8_EEENS6_IJNS7_ILi128EEENS7_ILi96EEENS7_ILi64EEEEEELi256ENS_10bfloat16_tEfNS_4arch4Sm90ELb1ELb0ELb0ELb1ELb0ELb0ELb1ELb1ELb0ELb0ELb0ELb0EEENS1_21CollectiveEpilogueFwdINS6_IJSA_NS7_ILi256EEESB_EEES9_SE_SG_Li256ELb1ELb0ELb0ELb0EEENS1_36VarlenDynamicPersistentTileSchedulerILi128ELi96ELi256ELi32ELb0ELb0ELb1ELb1ELb1ELb1EEEEEEEEEvNT_6ParamsE:
	.zero		3456


//--------------------- .nv.constant0._ZN7cutlass13device_kernelIN5flash11enable_sm90INS1_16FlashAttnFwdSm90INS1_25CollectiveMainloopFwdSm90ILi2EN4cute5tupleIJNS5_1CILi1EEES8_S8_EEENS6_IJNS7_ILi128EEENS7_ILi96EEENS7_ILi64EEEEEELi256ENS_10bfloat16_tEfNS_4arch4Sm90ELb1ELb0ELb0ELb1ELb0ELb1ELb1ELb1ELb0ELb0ELb0ELb0EEENS1_21CollectiveEpilogueFwdINS6_IJSA_NS7_ILi256EEESB_EEES9_SE_SG_Li256ELb1ELb0ELb0ELb0EEENS1_36VarlenDynamicPersistentTileSchedulerILi128ELi96ELi256ELi32ELb0ELb0ELb1ELb1ELb1ELb1EEEEEEEEEvNT_6ParamsE --------------------------
	.section	.nv.constant0._ZN7cutlass13device_kernelIN5flash11enable_sm90INS1_16FlashAttnFwdSm90INS1_25CollectiveMainloopFwdSm90ILi2EN4cute5tupleIJNS5_1CILi1EEES8_S8_EEENS6_IJNS7_ILi128EEENS7_ILi96EEENS7_ILi64EEEEEELi256ENS_10bfloat16_tEfNS_4arch4Sm90ELb1ELb0ELb0ELb1ELb0ELb1ELb1ELb1ELb0ELb0ELb0ELb0EEENS1_21CollectiveEpilogueFwdINS6_IJSA_NS7_ILi256EEESB_EEES9_SE_SG_Li256ELb1ELb0ELb0ELb0EEENS1_36VarlenDynamicPersistentTileSchedulerILi128ELi96ELi256ELi32ELb0ELb0ELb1ELb1ELb1ELb1EEEEEEEEEvNT_6ParamsE,"a",@progbits
	.sectionflags	@""
	.align	4
.nv.constant0._ZN7cutlass13device_kernelIN5flash11enable_sm90INS1_16FlashAttnFwdSm90INS1_25CollectiveMainloopFwdSm90ILi2EN4cute5tupleIJNS5_1CILi1EEES8_S8_EEENS6_IJNS7_ILi128EEENS7_ILi96EEENS7_ILi64EEEEEELi256ENS_10bfloat16_tEfNS_4arch4Sm90ELb1ELb0ELb0ELb1ELb0ELb1ELb1ELb1ELb0ELb0ELb0ELb0EEENS1_21CollectiveEpilogueFwdINS6_IJSA_NS7_ILi256EEESB_EEES9_SE_SG_Li256ELb1ELb0ELb0ELb0EEENS1_36VarlenDynamicPersistentTileSchedulerILi128ELi96ELi256ELi32ELb0ELb0ELb1ELb1ELb1ELb1EEEEEEEEEvNT_6ParamsE:
	.zero		3456


//--------------------- SYMBOLS --------------------------

	.type		.nv.reservedSmem.offset0,@object
	.size		.nv.reservedSmem.offset0,0x4
	.type		__assertfail,@function
